	.target	sm_90a

	.elftype	@"ET_EXEC"


//--------------------- .note.nv.tkinfo           --------------------------
	.section	.note.nv.tkinfo,"",@"SHT_NOTE"
	.sectionflags	@"SHF_NOTE_NV_TKINFO"
	.tkinfo
        /*0018*/ 	.word	0x00000002
        /*0030*/ 	.string	""
        /*0030*/ 	.string	"ptxas"
        /*0030*/ 	.string	"Cuda compilation tools, release 13.0, V13.0.88"
        /*0030*/ 	.string	"Build cuda_13.0.r13.0/compiler.36424714_0"
        /*0030*/ 	.string	"-arch sm_90a -m 64 "



//--------------------- .note.nv.cuinfo           --------------------------
	.section	.note.nv.cuinfo,"",@"SHT_NOTE"
	.sectionflags	@"SHF_NOTE_NV_CUINFO"
        /*0018*/ 	.short	0x0002
        /*001a*/ 	.short	0x005a
        /*001c*/ 	.short	0x0082
	.zero		2


//--------------------- .nv.info                  --------------------------
	.section	.nv.info,"",@"SHT_CUDA_INFO"
	.align	4


	//----- nvinfo : EIATTR_REGCOUNT
	.align		4
        /*0000*/ 	.byte	0x04, 0x2f
        /*0002*/ 	.short	(.L_32 - .L_31)
	.align		4
.L_31:
        /*0004*/ 	.word	index@(_ZN7cutlass13device_kernelIN5flash11enable_sm90INS1_16FlashAttnFwdSm90INS1_25CollectiveMainloopFwdSm90ILi2EN4cute5tupleIJNS5_1CILi1EEES8_S8_EEENS6_IJNS7_ILi128EEENS7_ILi96EEENS7_ILi64EEEEEELi256ENS_10bfloat16_tEfNS_4arch4Sm90ELb1ELb0ELb0ELb1ELb1ELb1ELb1ELb1ELb0ELb1ELb0ELb0EEENS1_21CollectiveEpilogueFwdINS6_IJSA_NS7_ILi256EEESB_EEES9_SE_SG_Li256ELb1ELb1ELb0ELb0EEENS1_36VarlenDynamicPersistentTileSchedulerILi128ELi96ELi256ELi128ELb0ELb1ELb1ELb1ELb1ELb1EEEEEEEEEvNT_6ParamsE)
        /*0008*/ 	.word	0x000000a8


	//----- nvinfo : EIATTR_FRAME_SIZE
	.align		4
.L_32:
        /*000c*/ 	.byte	0x04, 0x11
        /*000e*/ 	.short	(.L_34 - .L_33)
	.align		4
.L_33:
        /*0010*/ 	.word	index@(_ZN7cutlass13device_kernelIN5flash11enable_sm90INS1_16FlashAttnFwdSm90INS1_25CollectiveMainloopFwdSm90ILi2EN4cute5tupleIJNS5_1CILi1EEES8_S8_EEENS6_IJNS7_ILi128EEENS7_ILi96EEENS7_ILi64EEEEEELi256ENS_10bfloat16_tEfNS_4arch4Sm90ELb1ELb0ELb0ELb1ELb1ELb1ELb1ELb1ELb0ELb1ELb0ELb0EEENS1_21CollectiveEpilogueFwdINS6_IJSA_NS7_ILi256EEESB_EEES9_SE_SG_Li256ELb1ELb1ELb0ELb0EEENS1_36VarlenDynamicPersistentTileSchedulerILi128ELi96ELi256ELi128ELb0ELb1ELb1ELb1ELb1ELb1EEEEEEEEEvNT_6ParamsE)
        /*0014*/ 	.word	0x000000c0


	//----- nvinfo : EIATTR_REGCOUNT
	.align		4
.L_34:
        /*0018*/ 	.byte	0x04, 0x2f
        /*001a*/ 	.short	(.L_36 - .L_35)
	.align		4
.L_35:
        /*001c*/ 	.word	index@(_ZN7cutlass13device_kernelIN5flash11enable_sm90INS1_16FlashAttnFwdSm90INS1_25CollectiveMainloopFwdSm90ILi2EN4cute5tupleIJNS5_1CILi1EEES8_S8_EEENS6_IJNS7_ILi128EEENS7_ILi96EEENS7_ILi64EEEEEELi256ENS_10bfloat16_tEfNS_4arch4Sm90ELb1ELb0ELb0ELb1ELb1ELb0ELb1ELb1ELb0ELb1ELb0ELb0EEENS1_21CollectiveEpilogueFwdINS6_IJSA_NS7_ILi256EEESB_EEES9_SE_SG_Li256ELb1ELb1ELb0ELb0EEENS1_36VarlenDynamicPersistentTileSchedulerILi128ELi96ELi256ELi128ELb0ELb1ELb1ELb1ELb1ELb1EEEEEEEEEvNT_6ParamsE)
        /*0020*/ 	.word	0x000000a8


	//----- nvinfo : EIATTR_FRAME_SIZE
	.align		4
.L_36:
        /*0024*/ 	.byte	0x04, 0x11
        /*0026*/ 	.short	(.L_38 - .L_37)
	.align		4
.L_37:
        /*0028*/ 	.word	index@(_ZN7cutlass13device_kernelIN5flash11enable_sm90INS1_16FlashAttnFwdSm90INS1_25CollectiveMainloopFwdSm90ILi2EN4cute5tupleIJNS5_1CILi1EEES8_S8_EEENS6_IJNS7_ILi128EEENS7_ILi96EEENS7_ILi64EEEEEELi256ENS_10bfloat16_tEfNS_4arch4Sm90ELb1ELb0ELb0ELb1ELb1ELb0ELb1ELb1ELb0ELb1ELb0ELb0EEENS1_21CollectiveEpilogueFwdINS6_IJSA_NS7_ILi256EEESB_EEES9_SE_SG_Li256ELb1ELb1ELb0ELb0EEENS1_36VarlenDynamicPersistentTileSchedulerILi128ELi96ELi256ELi128ELb0ELb1ELb1ELb1ELb1ELb1EEEEEEEEEvNT_6ParamsE)
        /*002c*/ 	.word	0x00000028


	//----- nvinfo : EIATTR_REGCOUNT
	.align		4
.L_38:
        /*0030*/ 	.byte	0x04, 0x2f
        /*0032*/ 	.short	(.L_40 - .L_39)
	.align		4
.L_39:
        /*0034*/ 	.word	index@(_ZN7cutlass13device_kernelIN5flash11enable_sm90INS1_16FlashAttnFwdSm90INS1_25CollectiveMainloopFwdSm90ILi2EN4cute5tupleIJNS5_1CILi1EEES8_S8_EEENS6_IJNS7_ILi128EEENS7_ILi96EEENS7_ILi64EEEEEELi256ENS_10bfloat16_tEfNS_4arch4Sm90ELb1ELb0ELb0ELb1ELb1ELb1ELb0ELb1ELb0ELb1ELb0ELb0EEENS1_21CollectiveEpilogueFwdINS6_IJSA_NS7_ILi256EEESB_EEES9_SE_SG_Li256ELb1ELb1ELb0ELb0EEENS1_36VarlenDynamicPersistentTileSchedulerILi128ELi96ELi256ELi128ELb0ELb1ELb1ELb1ELb1ELb1EEEEEEEEEvNT_6ParamsE)
        /*0038*/ 	.word	0x000000a8


	//----- nvinfo : EIATTR_FRAME_SIZE
	.align		4
.L_40:
        /*003c*/ 	.byte	0x04, 0x11
        /*003e*/ 	.short	(.L_42 - .L_41)
	.align		4
.L_41:
        /*0040*/ 	.word	index@(_ZN7cutlass13device_kernelIN5flash11enable_sm90INS1_16FlashAttnFwdSm90INS1_25CollectiveMainloopFwdSm90ILi2EN4cute5tupleIJNS5_1CILi1EEES8_S8_EEENS6_IJNS7_ILi128EEENS7_ILi96EEENS7_ILi64EEEEEELi256ENS_10bfloat16_tEfNS_4arch4Sm90ELb1ELb0ELb0ELb1ELb1ELb1ELb0ELb1ELb0ELb1ELb0ELb0EEENS1_21CollectiveEpilogueFwdINS6_IJSA_NS7_ILi256EEESB_EEES9_SE_SG_Li256ELb1ELb1ELb0ELb0EEENS1_36VarlenDynamicPersistentTileSchedulerILi128ELi96ELi256ELi128ELb0ELb1ELb1ELb1ELb1ELb1EEEEEEEEEvNT_6ParamsE)
        /*0044*/ 	.word	0x00000058


	//----- nvinfo : EIATTR_REGCOUNT
	.align		4
.L_42:
        /*0048*/ 	.byte	0x04, 0x2f
        /*004a*/ 	.short	(.L_44 - .L_43)
	.align		4
.L_43:
        /*004c*/ 	.word	index@(_ZN7cutlass13device_kernelIN5flash11enable_sm90INS1_16FlashAttnFwdSm90INS1_25CollectiveMainloopFwdSm90ILi2EN4cute5tupleIJNS5_1CILi1EEES8_S8_EEENS6_IJNS7_ILi128EEENS7_ILi96EEENS7_ILi64EEEEEELi256ENS_10bfloat16_tEfNS_4arch4Sm90ELb1ELb0ELb0ELb1ELb1ELb0ELb0ELb1ELb0ELb1ELb0ELb0EEENS1_21CollectiveEpilogueFwdINS6_IJSA_NS7_ILi256EEESB_EEES9_SE_SG_Li256ELb1ELb1ELb0ELb0EEENS1_36VarlenDynamicPersistentTileSchedulerILi128ELi96ELi256ELi128ELb0ELb1ELb1ELb1ELb1ELb1EEEEEEEEEvNT_6ParamsE)
        /*0050*/ 	.word	0x000000a8


	//----- nvinfo : EIATTR_FRAME_SIZE
	.align		4
.L_44:
        /*0054*/ 	.byte	0x04, 0x11
        /*0056*/ 	.short	(.L_46 - .L_45)
	.align		4
.L_45:
        /*0058*/ 	.word	index@(_ZN7cutlass13device_kernelIN5flash11enable_sm90INS1_16FlashAttnFwdSm90INS1_25CollectiveMainloopFwdSm90ILi2EN4cute5tupleIJNS5_1CILi1EEES8_S8_EEENS6_IJNS7_ILi128EEENS7_ILi96EEENS7_ILi64EEEEEELi256ENS_10bfloat16_tEfNS_4arch4Sm90ELb1ELb0ELb0ELb1ELb1ELb0ELb0ELb1ELb0ELb1ELb0ELb0EEENS1_21CollectiveEpilogueFwdINS6_IJSA_NS7_ILi256EEESB_EEES9_SE_SG_Li256ELb1ELb1ELb0ELb0EEENS1_36VarlenDynamicPersistentTileSchedulerILi128ELi96ELi256ELi128ELb0ELb1ELb1ELb1ELb1ELb1EEEEEEEEEvNT_6ParamsE)
        /*005c*/ 	.word	0x00000028


	//----- nvinfo : EIATTR_REGCOUNT
	.align		4
.L_46:
        /*0060*/ 	.byte	0x04, 0x2f
        /*0062*/ 	.short	(.L_48 - .L_47)
	.align		4
.L_47:
        /*0064*/ 	.word	index@(_ZN7cutlass13device_kernelIN5flash11enable_sm90INS1_16FlashAttnFwdSm90INS1_25CollectiveMainloopFwdSm90ILi2EN4cute5tupleIJNS5_1CILi1EEES8_S8_EEENS6_IJNS7_ILi128EEENS7_ILi96EEENS7_ILi64EEEEEELi256ENS_10bfloat16_tEfNS_4arch4Sm90ELb1ELb0ELb0ELb0ELb1ELb0ELb1ELb1ELb0ELb1ELb0ELb0EEENS1_21CollectiveEpilogueFwdINS6_IJSA_NS7_ILi256EEESB_EEES9_SE_SG_Li256ELb0ELb1ELb0ELb0EEENS1_30DynamicPersistentTileSchedulerILi256ELi128ELb0ELb1ELb1EEEEEEEEEvNT_6ParamsE)
        /*0068*/ 	.word	0x000000a8


	//----- nvinfo : EIATTR_FRAME_SIZE
	.align		4
.L_48:
        /*006c*/ 	.byte	0x04, 0x11
        /*006e*/ 	.short	(.L_50 - .L_49)
	.align		4
.L_49:
        /*0070*/ 	.word	index@(_ZN7cutlass13device_kernelIN5flash11enable_sm90INS1_16FlashAttnFwdSm90INS1_25CollectiveMainloopFwdSm90ILi2EN4cute5tupleIJNS5_1CILi1EEES8_S8_EEENS6_IJNS7_ILi128EEENS7_ILi96EEENS7_ILi64EEEEEELi256ENS_10bfloat16_tEfNS_4arch4Sm90ELb1ELb0ELb0ELb0ELb1ELb0ELb1ELb1ELb0ELb1ELb0ELb0EEENS1_21CollectiveEpilogueFwdINS6_IJSA_NS7_ILi256EEESB_EEES9_SE_SG_Li256ELb0ELb1ELb0ELb0EEENS1_30DynamicPersistentTileSchedulerILi256ELi128ELb0ELb1ELb1EEEEEEEEEvNT_6ParamsE)
        /*0074*/ 	.word	0x00000010


	//----- nvinfo : EIATTR_REGCOUNT
	.align		4
.L_50:
        /*0078*/ 	.byte	0x04, 0x2f
        /*007a*/ 	.short	(.L_52 - .L_51)
	.align		4
.L_51:
        /*007c*/ 	.word	index@(_ZN7cutlass13device_kernelIN5flash11enable_sm90INS1_16FlashAttnFwdSm90INS1_25CollectiveMainloopFwdSm90ILi2EN4cute5tupleIJNS5_1CILi1EEES8_S8_EEENS6_IJNS7_ILi128EEENS7_ILi96EEENS7_ILi64EEEEEELi256ENS_10bfloat16_tEfNS_4arch4Sm90ELb1ELb0ELb0ELb0ELb1ELb0ELb0ELb1ELb0ELb1ELb0ELb0EEENS1_21CollectiveEpilogueFwdINS6_IJSA_NS7_ILi256EEESB_EEES9_SE_SG_Li256ELb0ELb1ELb0ELb0EEENS1_30DynamicPersistentTileSchedulerILi256ELi128ELb0ELb1ELb1EEEEEEEEEvNT_6ParamsE)
        /*0080*/ 	.word	0x000000a8


	//----- nvinfo : EIATTR_FRAME_SIZE
	.align		4
.L_52:
        /*0084*/ 	.byte	0x04, 0x11
        /*0086*/ 	.short	(.L_54 - .L_53)
	.align		4
.L_53:
        /*0088*/ 	.word	index@(_ZN7cutlass13device_kernelIN5flash11enable_sm90INS1_16FlashAttnFwdSm90INS1_25CollectiveMainloopFwdSm90ILi2EN4cute5tupleIJNS5_1CILi1EEES8_S8_EEENS6_IJNS7_ILi128EEENS7_ILi96EEENS7_ILi64EEEEEELi256ENS_10bfloat16_tEfNS_4arch4Sm90ELb1ELb0ELb0ELb0ELb1ELb0ELb0ELb1ELb0ELb1ELb0ELb0EEENS1_21CollectiveEpilogueFwdINS6_IJSA_NS7_ILi256EEESB_EEES9_SE_SG_Li256ELb0ELb1ELb0ELb0EEENS1_30DynamicPersistentTileSchedulerILi256ELi128ELb0ELb1ELb1EEEEEEEEEvNT_6ParamsE)
        /*008c*/ 	.word	0x00000008


	//----- nvinfo : EIATTR_REGCOUNT
	.align		4
.L_54:
        /*0090*/ 	.byte	0x04, 0x2f
        /*0092*/ 	.short	(.L_56 - .L_55)
	.align		4
.L_55:
        /*0094*/ 	.word	index@(_ZN7cutlass13device_kernelIN5flash11enable_sm90INS1_16FlashAttnFwdSm90INS1_25CollectiveMainloopFwdSm90ILi2EN4cute5tupleIJNS5_1CILi1EEES8_S8_EEENS6_IJNS7_ILi128EEENS7_ILi96EEENS7_ILi64EEEEEELi256ENS_10bfloat16_tEfNS_4arch4Sm90ELb0ELb1ELb0ELb1ELb1ELb1ELb1ELb1ELb0ELb1ELb0ELb0EEENS1_21CollectiveEpilogueFwdINS6_IJSA_NS7_ILi256EEESB_EEES9_SE_SG_Li256ELb1ELb1ELb0ELb0EEENS1_36VarlenDynamicPersistentTileSchedulerILi128ELi96ELi256ELi128ELb0ELb1ELb1ELb1ELb0ELb1EEEEEEEEEvNT_6ParamsE)
        /*0098*/ 	.word	0x000000a8


	//----- nvinfo : EIATTR_FRAME_SIZE
	.align		4
.L_56:
        /*009c*/ 	.byte	0x04, 0x11
        /*009e*/ 	.short	(.L_58 - .L_57)
	.align		4
.L_57:
        /*00a0*/ 	.word	index@($_ZN7cutlass13device_kernelIN5flash11enable_sm90INS1_16FlashAttnFwdSm90INS1_25CollectiveMainloopFwdSm90ILi2EN4cute5tupleIJNS5_1CILi1EEES8_S8_EEENS6_IJNS7_ILi128EEENS7_ILi96EEENS7_ILi64EEEEEELi256ENS_10bfloat16_tEfNS_4arch4Sm90ELb0ELb1ELb0ELb1ELb1ELb1ELb1ELb1ELb0ELb1ELb0ELb0EEENS1_21CollectiveEpilogueFwdINS6_IJSA_NS7_ILi256EEESB_EEES9_SE_SG_Li256ELb1ELb1ELb0ELb0EEENS1_36VarlenDynamicPersistentTileSchedulerILi128ELi96ELi256ELi128ELb0ELb1ELb1ELb1ELb0ELb1EEEEEEEEEvNT_6ParamsE$_ZZN5flash25CollectiveMainloopFwdSm90ILi2EN4cute5tupleIJNS1_1CILi1EEES4_S4_EEENS2_IJNS3_ILi128EEENS3_ILi96EEENS3_ILi64EEEEEELi256EN7cutlass10bfloat16_tEfNSA_4arch4Sm90ELb0ELb1ELb0ELb1ELb1ELb1ELb1ELb1ELb0ELb1ELb0ELb0EE3mmaINS_16FlashAttnFwdSm90ISE_NS_21CollectiveEpilogueFwdINS2_IJS6_NS3_ILi256EEES7_EEES5_SB_SD_Li256ELb1ELb1ELb0ELb0EEENS_36VarlenDynamicPersistentTileSchedulerILi128ELi96ELi256ELi128ELb0ELb1ELb1ELb1ELb0ELb1EEEE13SharedStorageENS1_6TensorINS1_11ArrayEngineIfLm128EEENS1_6LayoutINS2_IJNS2_IJNS3_ILi2EEEST_NS3_ILi32EEEEEES4_S4_EEENS2_IJNS2_IJS4_ST_NS3_ILi4EEEEEENS3_ILi0EEESZ_EEEEEEENS_7SoftmaxILi2ELi0EEEEEbRKNSE_6ParamsENSA_13PipelineAsyncILi2EEES19_RNSA_13PipelineStateILj2EEERT0_RT1_iRiRKNS_16SeqlenInfoQKNewKILb1ELb1EEENS2_IJiiiiEEERT_ENKUliT_T0_T1_E_clIZSF_ISO_S12_S14_EbS17_S19_S19_S1C_S1E_S1G_iS1H_S1L_S1M_S1O_EUlRS1P_iE0_NS3_ILb1EEES1W_EEDaiS1P_S1Q_S1R_)
        /*00a4*/ 	.word	0x000004a0


	//----- nvinfo : EIATTR_FRAME_SIZE
	.align		4
.L_58:
        /*00a8*/ 	.byte	0x04, 0x11
        /*00aa*/ 	.short	(.L_60 - .L_59)
	.align		4
.L_59:
        /*00ac*/ 	.word	index@(_ZN7cutlass13device_kernelIN5flash11enable_sm90INS1_16FlashAttnFwdSm90INS1_25CollectiveMainloopFwdSm90ILi2EN4cute5tupleIJNS5_1CILi1EEES8_S8_EEENS6_IJNS7_ILi128EEENS7_ILi96EEENS7_ILi64EEEEEELi256ENS_10bfloat16_tEfNS_4arch4Sm90ELb0ELb1ELb0ELb1ELb1ELb1ELb1ELb1ELb0ELb1ELb0ELb0EEENS1_21CollectiveEpilogueFwdINS6_IJSA_NS7_ILi256EEESB_EEES9_SE_SG_Li256ELb1ELb1ELb0ELb0EEENS1_36VarlenDynamicPersistentTileSchedulerILi128ELi96ELi256ELi128ELb0ELb1ELb1ELb1ELb0ELb1EEEEEEEEEvNT_6ParamsE)
        /*00b0*/ 	.word	0x000004a0


	//----- nvinfo : EIATTR_REGCOUNT
	.align		4
.L_60:
        /*00b4*/ 	.byte	0x04, 0x2f
        /*00b6*/ 	.short	(.L_62 - .L_61)
	.align		4
.L_61:
        /*00b8*/ 	.word	index@(_ZN7cutlass13device_kernelIN5flash11enable_sm90INS1_16FlashAttnFwdSm90INS1_25CollectiveMainloopFwdSm90ILi2EN4cute5tupleIJNS5_1CILi1EEES8_S8_EEENS6_IJNS7_ILi128EEENS7_ILi96EEENS7_ILi64EEEEEELi256ENS_10bfloat16_tEfNS_4arch4Sm90ELb0ELb1ELb0ELb1ELb1ELb0ELb1ELb1ELb0ELb1ELb0ELb0EEENS1_21CollectiveEpilogueFwdINS6_IJSA_NS7_ILi256EEESB_EEES9_SE_SG_Li256ELb1ELb1ELb0ELb0EEENS1_36VarlenDynamicPersistentTileSchedulerILi128ELi96ELi256ELi128ELb0ELb1ELb1ELb1ELb0ELb1EEEEEEEEEvNT_6ParamsE)
        /*00bc*/ 	.word	0x000000a8


	//----- nvinfo : EIATTR_FRAME_SIZE
	.align		4
.L_62:
        /*00c0*/ 	.byte	0x04, 0x11
        /*00c2*/ 	.short	(.L_64 - .L_63)
	.align		4
.L_63:
        /*00c4*/ 	.word	index@($_ZN7cutlass13device_kernelIN5flash11enable_sm90INS1_16FlashAttnFwdSm90INS1_25CollectiveMainloopFwdSm90ILi2EN4cute5tupleIJNS5_1CILi1EEES8_S8_EEENS6_IJNS7_ILi128EEENS7_ILi96EEENS7_ILi64EEEEEELi256ENS_10bfloat16_tEfNS_4arch4Sm90ELb0ELb1ELb0ELb1ELb1ELb0ELb1ELb1ELb0ELb1ELb0ELb0EEENS1_21CollectiveEpilogueFwdINS6_IJSA_NS7_ILi256EEESB_EEES9_SE_SG_Li256ELb1ELb1ELb0ELb0EEENS1_36VarlenDynamicPersistentTileSchedulerILi128ELi96ELi256ELi128ELb0ELb1ELb1ELb1ELb0ELb1EEEEEEEEEvNT_6ParamsE$_ZZN5flash25CollectiveMainloopFwdSm90ILi2EN4cute5tupleIJNS1_1CILi1EEES4_S4_EEENS2_IJNS3_ILi128EEENS3_ILi96EEENS3_ILi64EEEEEELi256EN7cutlass10bfloat16_tEfNSA_4arch4Sm90ELb0ELb1ELb0ELb1ELb1ELb0ELb1ELb1ELb0ELb1ELb0ELb0EE3mmaINS_16FlashAttnFwdSm90ISE_NS_21CollectiveEpilogueFwdINS2_IJS6_NS3_ILi256EEES7_EEES5_SB_SD_Li256ELb1ELb1ELb0ELb0EEENS_36VarlenDynamicPersistentTileSchedulerILi128ELi96ELi256ELi128ELb0ELb1ELb1ELb1ELb0ELb1EEEE13SharedStorageENS1_6TensorINS1_11ArrayEngineIfLm128EEENS1_6LayoutINS2_IJNS2_IJNS3_ILi2EEEST_NS3_ILi32EEEEEES4_S4_EEENS2_IJNS2_IJS4_ST_NS3_ILi4EEEEEENS3_ILi0EEESZ_EEEEEEENS_7SoftmaxILi2ELi0EEEEEbRKNSE_6ParamsENSA_13PipelineAsyncILi2EEES19_RNSA_13PipelineStateILj2EEERT0_RT1_iRiRKNS_16SeqlenInfoQKNewKILb1ELb0EEENS2_IJiiiiEEERT_ENKUliT_T0_T1_E_clIZSF_ISO_S12_S14_EbS17_S19_S19_S1C_S1E_S1G_iS1H_S1L_S1M_S1O_EUlRS1P_iE1_NS3_ILb0EEENS3_ILb1EEEEEDaiS1P_S1Q_S1R_)
        /*00c8*/ 	.word	0x00000480


	//----- nvinfo : EIATTR_FRAME_SIZE
	.align		4
.L_64:
        /*00cc*/ 	.byte	0x04, 0x11
        /*00ce*/ 	.short	(.L_66 - .L_65)
	.align		4
.L_65:
        /*00d0*/ 	.word	index@(_ZN7cutlass13device_kernelIN5flash11enable_sm90INS1_16FlashAttnFwdSm90INS1_25CollectiveMainloopFwdSm90ILi2EN4cute5tupleIJNS5_1CILi1EEES8_S8_EEENS6_IJNS7_ILi128EEENS7_ILi96EEENS7_ILi64EEEEEELi256ENS_10bfloat16_tEfNS_4arch4Sm90ELb0ELb1ELb0ELb1ELb1ELb0ELb1ELb1ELb0ELb1ELb0ELb0EEENS1_21CollectiveEpilogueFwdINS6_IJSA_NS7_ILi256EEESB_EEES9_SE_SG_Li256ELb1ELb1ELb0ELb0EEENS1_36VarlenDynamicPersistentTileSchedulerILi128ELi96ELi256ELi128ELb0ELb1ELb1ELb1ELb0ELb1EEEEEEEEEvNT_6ParamsE)
        /*00d4*/ 	.word	0x00000480


	//----- nvinfo : EIATTR_REGCOUNT
	.align		4
.L_66:
        /*00d8*/ 	.byte	0x04, 0x2f
        /*00da*/ 	.short	(.L_68 - .L_67)
	.align		4
.L_67:
        /*00dc*/ 	.word	index@(_ZN7cutlass13device_kernelIN5flash11enable_sm90INS1_16FlashAttnFwdSm90INS1_25CollectiveMainloopFwdSm90ILi2EN4cute5tupleIJNS5_1CILi1EEES8_S8_EEENS6_IJNS7_ILi128EEENS7_ILi96EEENS7_ILi64EEEEEELi256ENS_10bfloat16_tEfNS_4arch4Sm90ELb0ELb1ELb0ELb1ELb1ELb1ELb0ELb1ELb0ELb1ELb0ELb0EEENS1_21CollectiveEpilogueFwdINS6_IJSA_NS7_ILi256EEESB_EEES9_SE_SG_Li256ELb1ELb1ELb0ELb0EEENS1_36VarlenDynamicPersistentTileSchedulerILi128ELi96ELi256ELi128ELb0ELb1ELb1ELb1ELb0ELb1EEEEEEEEEvNT_6ParamsE)
        /*00e0*/ 	.word	0x000000a8


	//----- nvinfo : EIATTR_FRAME_SIZE
	.align		4
.L_68:
        /*00e4*/ 	.byte	0x04, 0x11
        /*00e6*/ 	.short	(.L_70 - .L_69)
	.align		4
.L_69:
        /*00e8*/ 	.word	index@($_ZN7cutlass13device_kernelIN5flash11enable_sm90INS1_16FlashAttnFwdSm90INS1_25CollectiveMainloopFwdSm90ILi2EN4cute5tupleIJNS5_1CILi1EEES8_S8_EEENS6_IJNS7_ILi128EEENS7_ILi96EEENS7_ILi64EEEEEELi256ENS_10bfloat16_tEfNS_4arch4Sm90ELb0ELb1ELb0ELb1ELb1ELb1ELb0ELb1ELb0ELb1ELb0ELb0EEENS1_21CollectiveEpilogueFwdINS6_IJSA_NS7_ILi256EEESB_EEES9_SE_SG_Li256ELb1ELb1ELb0ELb0EEENS1_36VarlenDynamicPersistentTileSchedulerILi128ELi96ELi256ELi128ELb0ELb1ELb1ELb1ELb0ELb1EEEEEEEEEvNT_6ParamsE$_ZZN5flash25CollectiveMainloopFwdSm90ILi2EN4cute5tupleIJNS1_1CILi1EEES4_S4_EEENS2_IJNS3_ILi128EEENS3_ILi96EEENS3_ILi64EEEEEELi256EN7cutlass10bfloat16_tEfNSA_4arch4Sm90ELb0ELb1ELb0ELb1ELb1ELb1ELb0ELb1ELb0ELb1ELb0ELb0EE3mmaINS_16FlashAttnFwdSm90ISE_NS_21CollectiveEpilogueFwdINS2_IJS6_NS3_ILi256EEES7_EEES5_SB_SD_Li256ELb1ELb1ELb0ELb0EEENS_36VarlenDynamicPersistentTileSchedulerILi128ELi96ELi256ELi128ELb0ELb1ELb1ELb1ELb0ELb1EEEE13SharedStorageENS1_6TensorINS1_11ArrayEngineIfLm128EEENS1_6LayoutINS2_IJNS2_IJNS3_ILi2EEEST_NS3_ILi32EEEEEES4_S4_EEENS2_IJNS2_IJS4_ST_NS3_ILi4EEEEEENS3_ILi0EEESZ_EEEEEEENS_7SoftmaxILi2ELi0EEEEEbRKNSE_6ParamsENSA_13PipelineAsyncILi2EEES19_RNSA_13PipelineStateILj2EEERT0_RT1_iRiRKNS_16SeqlenInfoQKNewKILb1ELb1EEENS2_IJiiiiEEERT_ENKUliT_T0_T1_E_clIZSF_ISO_S12_S14_EbS17_S19_S19_S1C_S1E_S1G_iS1H_S1L_S1M_S1O_EUlRS1P_iE0_NS3_ILb1EEES1W_EEDaiS1P_S1Q_S1R_)
        /*00ec*/ 	.word	0x00000440


	//----- nvinfo : EIATTR_FRAME_SIZE
	.align		4
.L_70:
        /*00f0*/ 	.byte	0x04, 0x11
        /*00f2*/ 	.short	(.L_72 - .L_71)
	.align		4
.L_71:
        /*00f4*/ 	.word	index@(_ZN7cutlass13device_kernelIN5flash11enable_sm90INS1_16FlashAttnFwdSm90INS1_25CollectiveMainloopFwdSm90ILi2EN4cute5tupleIJNS5_1CILi1EEES8_S8_EEENS6_IJNS7_ILi128EEENS7_ILi96EEENS7_ILi64EEEEEELi256ENS_10bfloat16_tEfNS_4arch4Sm90ELb0ELb1ELb0ELb1ELb1ELb1ELb0ELb1ELb0ELb1ELb0ELb0EEENS1_21CollectiveEpilogueFwdINS6_IJSA_NS7_ILi256EEESB_EEES9_SE_SG_Li256ELb1ELb1ELb0ELb0EEENS1_36VarlenDynamicPersistentTileSchedulerILi128ELi96ELi256ELi128ELb0ELb1ELb1ELb1ELb0ELb1EEEEEEEEEvNT_6ParamsE)
        /*00f8*/ 	.word	0x00000440


	//----- nvinfo : EIATTR_REGCOUNT
	.align		4
.L_72:
        /*00fc*/ 	.byte	0x04, 0x2f
        /*00fe*/ 	.short	(.L_74 - .L_73)
	.align		4
.L_73:
        /*0100*/ 	.word	index@(_ZN7cutlass13device_kernelIN5flash11enable_sm90INS1_16FlashAttnFwdSm90INS1_25CollectiveMainloopFwdSm90ILi2EN4cute5tupleIJNS5_1CILi1EEES8_S8_EEENS6_IJNS7_ILi128EEENS7_ILi96EEENS7_ILi64EEEEEELi256ENS_10bfloat16_tEfNS_4arch4Sm90ELb0ELb1ELb0ELb1ELb1ELb0ELb0ELb1ELb0ELb1ELb0ELb0EEENS1_21CollectiveEpilogueFwdINS6_IJSA_NS7_ILi256EEESB_EEES9_SE_SG_Li256ELb1ELb1ELb0ELb0EEENS1_36VarlenDynamicPersistentTileSchedulerILi128ELi96ELi256ELi128ELb0ELb1ELb1ELb1ELb0ELb1EEEEEEEEEvNT_6ParamsE)
        /*0104*/ 	.word	0x000000a8


	//----- nvinfo : EIATTR_FRAME_SIZE
	.align		4
.L_74:
        /*0108*/ 	.byte	0x04, 0x11
        /*010a*/ 	.short	(.L_76 - .L_75)
	.align		4
.L_75:
        /*010c*/ 	.word	index@(_ZN7cutlass13device_kernelIN5flash11enable_sm90INS1_16FlashAttnFwdSm90INS1_25CollectiveMainloopFwdSm90ILi2EN4cute5tupleIJNS5_1CILi1EEES8_S8_EEENS6_IJNS7_ILi128EEENS7_ILi96EEENS7_ILi64EEEEEELi256ENS_10bfloat16_tEfNS_4arch4Sm90ELb0ELb1ELb0ELb1ELb1ELb0ELb0ELb1ELb0ELb1ELb0ELb0EEENS1_21CollectiveEpilogueFwdINS6_IJSA_NS7_ILi256EEESB_EEES9_SE_SG_Li256ELb1ELb1ELb0ELb0EEENS1_36VarlenDynamicPersistentTileSchedulerILi128ELi96ELi256ELi128ELb0ELb1ELb1ELb1ELb0ELb1EEEEEEEEEvNT_6ParamsE)
        /*0110*/ 	.word	0x00000018


	//----- nvinfo : EIATTR_REGCOUNT
	.align		4
.L_76:
        /*0114*/ 	.byte	0x04, 0x2f
        /*0116*/ 	.short	(.L_78 - .L_77)
	.align		4
.L_77:
        /*0118*/ 	.word	index@(_ZN7cutlass13device_kernelIN5flash11enable_sm90INS1_16FlashAttnFwdSm90INS1_25CollectiveMainloopFwdSm90ILi2EN4cute5tupleIJNS5_1CILi1EEES8_S8_EEENS6_IJNS7_ILi128EEENS7_ILi96EEENS7_ILi64EEEEEELi256ENS_10bfloat16_tEfNS_4arch4Sm90ELb0ELb1ELb0ELb0ELb1ELb0ELb1ELb1ELb0ELb1ELb0ELb0EEENS1_21CollectiveEpilogueFwdINS6_IJSA_NS7_ILi256EEESB_EEES9_SE_SG_Li256ELb0ELb1ELb0ELb0EEENS1_30DynamicPersistentTileSchedulerILi256ELi128ELb0ELb1ELb1EEEEEEEEEvNT_6ParamsE)
        /*011c*/ 	.word	0x000000a8


	//----- nvinfo : EIATTR_FRAME_SIZE
	.align		4
.L_78:
        /*0120*/ 	.byte	0x04, 0x11
        /*0122*/ 	.short	(.L_80 - .L_79)
	.align		4
.L_79:
        /*0124*/ 	.word	index@($_ZN7cutlass13device_kernelIN5flash11enable_sm90INS1_16FlashAttnFwdSm90INS1_25CollectiveMainloopFwdSm90ILi2EN4cute5tupleIJNS5_1CILi1EEES8_S8_EEENS6_IJNS7_ILi128EEENS7_ILi96EEENS7_ILi64EEEEEELi256ENS_10bfloat16_tEfNS_4arch4Sm90ELb0ELb1ELb0ELb0ELb1ELb0ELb1ELb1ELb0ELb1ELb0ELb0EEENS1_21CollectiveEpilogueFwdINS6_IJSA_NS7_ILi256EEESB_EEES9_SE_SG_Li256ELb0ELb1ELb0ELb0EEENS1_30DynamicPersistentTileSchedulerILi256ELi128ELb0ELb1ELb1EEEEEEEEEvNT_6ParamsE$_ZZN5flash25CollectiveMainloopFwdSm90ILi2EN4cute5tupleIJNS1_1CILi1EEES4_S4_EEENS2_IJNS3_ILi128EEENS3_ILi96EEENS3_ILi64EEEEEELi256EN7cutlass10bfloat16_tEfNSA_4arch4Sm90ELb0ELb1ELb0ELb0ELb1ELb0ELb1ELb1ELb0ELb1ELb0ELb0EE3mmaINS_16FlashAttnFwdSm90ISE_NS_21CollectiveEpilogueFwdINS2_IJS6_NS3_ILi256EEES7_EEES5_SB_SD_Li256ELb0ELb1ELb0ELb0EEENS_30DynamicPersistentTileSchedulerILi256ELi128ELb0ELb1ELb1EEEE13SharedStorageENS1_6TensorINS1_11ArrayEngineIfLm128EEENS1_6LayoutINS2_IJNS2_IJNS3_ILi2EEEST_NS3_ILi32EEEEEES4_S4_EEENS2_IJNS2_IJS4_ST_NS3_ILi4EEEEEENS3_ILi0EEESZ_EEEEEEENS_7SoftmaxILi2ELi0EEEEEbRKNSE_6ParamsENSA_13PipelineAsyncILi2EEES19_RNSA_13PipelineStateILj2EEERT0_RT1_iRiRKNS_16SeqlenInfoQKNewKILb0ELb0EEENS2_IJiiiiEEERT_ENKUliT_T0_T1_E_clIZSF_ISO_S12_S14_EbS17_S19_S19_S1C_S1E_S1G_iS1H_S1L_S1M_S1O_EUlRS1P_iE1_NS3_ILb0EEENS3_ILb1EEEEEDaiS1P_S1Q_S1R_)
        /*0128*/ 	.word	0x00000460


	//----- nvinfo : EIATTR_FRAME_SIZE
	.align		4
.L_80:
        /*012c*/ 	.byte	0x04, 0x11
        /*012e*/ 	.short	(.L_82 - .L_81)
	.align		4
.L_81:
        /*0130*/ 	.word	index@(_ZN7cutlass13device_kernelIN5flash11enable_sm90INS1_16FlashAttnFwdSm90INS1_25CollectiveMainloopFwdSm90ILi2EN4cute5tupleIJNS5_1CILi1EEES8_S8_EEENS6_IJNS7_ILi128EEENS7_ILi96EEENS7_ILi64EEEEEELi256ENS_10bfloat16_tEfNS_4arch4Sm90ELb0ELb1ELb0ELb0ELb1ELb0ELb1ELb1ELb0ELb1ELb0ELb0EEENS1_21CollectiveEpilogueFwdINS6_IJSA_NS7_ILi256EEESB_EEES9_SE_SG_Li256ELb0ELb1ELb0ELb0EEENS1_30DynamicPersistentTileSchedulerILi256ELi128ELb0ELb1ELb1EEEEEEEEEvNT_6ParamsE)
        /*0134*/ 	.word	0x00000460


	//----- nvinfo : EIATTR_REGCOUNT
	.align		4
.L_82:
        /*0138*/ 	.byte	0x04, 0x2f
        /*013a*/ 	.short	(.L_84 - .L_83)
	.align		4
.L_83:
        /*013c*/ 	.word	index@(_ZN7cutlass13device_kernelIN5flash11enable_sm90INS1_16FlashAttnFwdSm90INS1_25CollectiveMainloopFwdSm90ILi2EN4cute5tupleIJNS5_1CILi1EEES8_S8_EEENS6_IJNS7_ILi128EEENS7_ILi96EEENS7_ILi64EEEEEELi256ENS_10bfloat16_tEfNS_4arch4Sm90ELb0ELb1ELb0ELb0ELb1ELb0ELb0ELb1ELb0ELb1ELb0ELb0EEENS1_21CollectiveEpilogueFwdINS6_IJSA_NS7_ILi256EEESB_EEES9_SE_SG_Li256ELb0ELb1ELb0ELb0EEENS1_30DynamicPersistentTileSchedulerILi256ELi128ELb0ELb1ELb1EEEEEEEEEvNT_6ParamsE)
        /*0140*/ 	.word	0x000000a8


	//----- nvinfo : EIATTR_FRAME_SIZE
	.align		4
.L_84:
        /*0144*/ 	.byte	0x04, 0x11
        /*0146*/ 	.short	(.L_86 - .L_85)
	.align		4
.L_85:
        /*0148*/ 	.word	index@(_ZN7cutlass13device_kernelIN5flash11enable_sm90INS1_16FlashAttnFwdSm90INS1_25CollectiveMainloopFwdSm90ILi2EN4cute5tupleIJNS5_1CILi1EEES8_S8_EEENS6_IJNS7_ILi128EEENS7_ILi96EEENS7_ILi64EEEEEELi256ENS_10bfloat16_tEfNS_4arch4Sm90ELb0ELb1ELb0ELb0ELb1ELb0ELb0ELb1ELb0ELb1ELb0ELb0EEENS1_21CollectiveEpilogueFwdINS6_IJSA_NS7_ILi256EEESB_EEES9_SE_SG_Li256ELb0ELb1ELb0ELb0EEENS1_30DynamicPersistentTileSchedulerILi256ELi128ELb0ELb1ELb1EEEEEEEEEvNT_6ParamsE)
        /*014c*/ 	.word	0x00000008


	//----- nvinfo : EIATTR_REGCOUNT
	.align		4
.L_86:
        /*0150*/ 	.byte	0x04, 0x2f
        /*0152*/ 	.short	(.L_88 - .L_87)
	.align		4
.L_87:
        /*0154*/ 	.word	index@(_ZN7cutlass13device_kernelIN5flash11enable_sm90INS1_16FlashAttnFwdSm90INS1_25CollectiveMainloopFwdSm90ILi2EN4cute5tupleIJNS5_1CILi1EEES8_S8_EEENS6_IJNS7_ILi128EEENS7_ILi96EEENS7_ILi64EEEEEELi256ENS_10bfloat16_tEfNS_4arch4Sm90ELb0ELb0ELb0ELb1ELb1ELb1ELb1ELb1ELb0ELb1ELb0ELb0EEENS1_21CollectiveEpilogueFwdINS6_IJSA_NS7_ILi256EEESB_EEES9_SE_SG_Li256ELb1ELb1ELb0ELb0EEENS1_36VarlenDynamicPersistentTileSchedulerILi128ELi96ELi256ELi128ELb0ELb1ELb1ELb0ELb1ELb1EEEEEEEEEvNT_6ParamsE)
        /*0158*/ 	.word	0x000000a8


	//----- nvinfo : EIATTR_FRAME_SIZE
	.align		4
.L_88:
        /*015c*/ 	.byte	0x04, 0x11
        /*015e*/ 	.short	(.L_90 - .L_89)
	.align		4
.L_89:
        /*0160*/ 	.word	index@(_ZN7cutlass13device_kernelIN5flash11enable_sm90INS1_16FlashAttnFwdSm90INS1_25CollectiveMainloopFwdSm90ILi2EN4cute5tupleIJNS5_1CILi1EEES8_S8_EEENS6_IJNS7_ILi128EEENS7_ILi96EEENS7_ILi64EEEEEELi256ENS_10bfloat16_tEfNS_4arch4Sm90ELb0ELb0ELb0ELb1ELb1ELb1ELb1ELb1ELb0ELb1ELb0ELb0EEENS1_21CollectiveEpilogueFwdINS6_IJSA_NS7_ILi256EEESB_EEES9_SE_SG_Li256ELb1ELb1ELb0ELb0EEENS1_36VarlenDynamicPersistentTileSchedulerILi128ELi96ELi256ELi128ELb0ELb1ELb1ELb0ELb1ELb1EEEEEEEEEvNT_6ParamsE)
        /*0164*/ 	.word	0x00000090


	//----- nvinfo : EIATTR_REGCOUNT
	.align		4
.L_90:
        /*0168*/ 	.byte	0x04, 0x2f
        /*016a*/ 	.short	(.L_92 - .L_91)
	.align		4
.L_91:
        /*016c*/ 	.word	index@(_ZN7cutlass13device_kernelIN5flash11enable_sm90INS1_16FlashAttnFwdSm90INS1_25CollectiveMainloopFwdSm90ILi2EN4cute5tupleIJNS5_1CILi1EEES8_S8_EEENS6_IJNS7_ILi128EEENS7_ILi96EEENS7_ILi64EEEEEELi256ENS_10bfloat16_tEfNS_4arch4Sm90ELb0ELb0ELb0ELb1ELb1ELb0ELb1ELb1ELb0ELb1ELb0ELb0EEENS1_21CollectiveEpilogueFwdINS6_IJSA_NS7_ILi256EEESB_EEES9_SE_SG_Li256ELb1ELb1ELb0ELb0EEENS1_36VarlenDynamicPersistentTileSchedulerILi128ELi96ELi256ELi128ELb0ELb1ELb1ELb0ELb1ELb1EEEEEEEEEvNT_6ParamsE)
        /*0170*/ 	.word	0x000000a8


	//----- nvinfo : EIATTR_FRAME_SIZE
	.align		4
.L_92:
        /*0174*/ 	.byte	0x04, 0x11
        /*0176*/ 	.short	(.L_94 - .L_93)
	.align		4
.L_93:
        /*0178*/ 	.word	index@(_ZN7cutlass13device_kernelIN5flash11enable_sm90INS1_16FlashAttnFwdSm90INS1_25CollectiveMainloopFwdSm90ILi2EN4cute5tupleIJNS5_1CILi1EEES8_S8_EEENS6_IJNS7_ILi128EEENS7_ILi96EEENS7_ILi64EEEEEELi256ENS_10bfloat16_tEfNS_4arch4Sm90ELb0ELb0ELb0ELb1ELb1ELb0ELb1ELb1ELb0ELb1ELb0ELb0EEENS1_21CollectiveEpilogueFwdINS6_IJSA_NS7_ILi256EEESB_EEES9_SE_SG_Li256ELb1ELb1ELb0ELb0EEENS1_36VarlenDynamicPersistentTileSchedulerILi128ELi96ELi256ELi128ELb0ELb1ELb1ELb0ELb1ELb1EEEEEEEEEvNT_6ParamsE)
        /*017c*/ 	.word	0x00000028


	//----- nvinfo : EIATTR_REGCOUNT
	.align		4
.L_94:
        /*0180*/ 	.byte	0x04, 0x2f
        /*0182*/ 	.short	(.L_96 - .L_95)
	.align		4
.L_95:
        /*0184*/ 	.word	index@(_ZN7cutlass13device_kernelIN5flash11enable_sm90INS1_16FlashAttnFwdSm90INS1_25CollectiveMainloopFwdSm90ILi2EN4cute5tupleIJNS5_1CILi1EEES8_S8_EEENS6_IJNS7_ILi128EEENS7_ILi96EEENS7_ILi64EEEEEELi256ENS_10bfloat16_tEfNS_4arch4Sm90ELb0ELb0ELb0ELb1ELb1ELb1ELb0ELb1ELb0ELb1ELb0ELb0EEENS1_21CollectiveEpilogueFwdINS6_IJSA_NS7_ILi256EEESB_EEES9_SE_SG_Li256ELb1ELb1ELb0ELb0EEENS1_36VarlenDynamicPersistentTileSchedulerILi128ELi96ELi256ELi128ELb0ELb1ELb1ELb0ELb1ELb1EEEEEEEEEvNT_6ParamsE)
        /*0188*/ 	.word	0x000000a8


	//----- nvinfo : EIATTR_FRAME_SIZE
	.align		4
.L_96:
        /*018c*/ 	.byte	0x04, 0x11
        /*018e*/ 	.short	(.L_98 - .L_97)
	.align		4
.L_97:
        /*0190*/ 	.word	index@(_ZN7cutlass13device_kernelIN5flash11enable_sm90INS1_16FlashAttnFwdSm90INS1_25CollectiveMainloopFwdSm90ILi2EN4cute5tupleIJNS5_1CILi1EEES8_S8_EEENS6_IJNS7_ILi128EEENS7_ILi96EEENS7_ILi64EEEEEELi256ENS_10bfloat16_tEfNS_4arch4Sm90ELb0ELb0ELb0ELb1ELb1ELb1ELb0ELb1ELb0ELb1ELb0ELb0EEENS1_21CollectiveEpilogueFwdINS6_IJSA_NS7_ILi256EEESB_EEES9_SE_SG_Li256ELb1ELb1ELb0ELb0EEENS1_36VarlenDynamicPersistentTileSchedulerILi128ELi96ELi256ELi128ELb0ELb1ELb1ELb0ELb1ELb1EEEEEEEEEvNT_6ParamsE)
        /*0194*/ 	.word	0x00000058


	//----- nvinfo : EIATTR_REGCOUNT
	.align		4
.L_98:
        /*0198*/ 	.byte	0x04, 0x2f
        /*019a*/ 	.short	(.L_100 - .L_99)
	.align		4
.L_99:
        /*019c*/ 	.word	index@(_ZN7cutlass13device_kernelIN5flash11enable_sm90INS1_16FlashAttnFwdSm90INS1_25CollectiveMainloopFwdSm90ILi2EN4cute5tupleIJNS5_1CILi1EEES8_S8_EEENS6_IJNS7_ILi128EEENS7_ILi96EEENS7_ILi64EEEEEELi256ENS_10bfloat16_tEfNS_4arch4Sm90ELb0ELb0ELb0ELb1ELb1ELb0ELb0ELb1ELb0ELb1ELb0ELb0EEENS1_21CollectiveEpilogueFwdINS6_IJSA_NS7_ILi256EEESB_EEES9_SE_SG_Li256ELb1ELb1ELb0ELb0EEENS1_36VarlenDynamicPersistentTileSchedulerILi128ELi96ELi256ELi128ELb0ELb1ELb1ELb0ELb1ELb1EEEEEEEEEvNT_6ParamsE)
        /*01a0*/ 	.word	0x000000a8


	//----- nvinfo : EIATTR_FRAME_SIZE
	.align		4
.L_100:
        /*01a4*/ 	.byte	0x04, 0x11
        /*01a6*/ 	.short	(.L_102 - .L_101)
	.align		4
.L_101:
        /*01a8*/ 	.word	index@(_ZN7cutlass13device_kernelIN5flash11enable_sm90INS1_16FlashAttnFwdSm90INS1_25CollectiveMainloopFwdSm90ILi2EN4cute5tupleIJNS5_1CILi1EEES8_S8_EEENS6_IJNS7_ILi128EEENS7_ILi96EEENS7_ILi64EEEEEELi256ENS_10bfloat16_tEfNS_4arch4Sm90ELb0ELb0ELb0ELb1ELb1ELb0ELb0ELb1ELb0ELb1ELb0ELb0EEENS1_21CollectiveEpilogueFwdINS6_IJSA_NS7_ILi256EEESB_EEES9_SE_SG_Li256ELb1ELb1ELb0ELb0EEENS1_36VarlenDynamicPersistentTileSchedulerILi128ELi96ELi256ELi128ELb0ELb1ELb1ELb0ELb1ELb1EEEEEEEEEvNT_6ParamsE)
        /*01ac*/ 	.word	0x00000030


	//----- nvinfo : EIATTR_REGCOUNT
	.align		4
.L_102:
        /*01b0*/ 	.byte	0x04, 0x2f
        /*01b2*/ 	.short	(.L_104 - .L_103)
	.align		4
.L_103:
        /*01b4*/ 	.word	index@(_ZN7cutlass13device_kernelIN5flash11enable_sm90INS1_16FlashAttnFwdSm90INS1_25CollectiveMainloopFwdSm90ILi2EN4cute5tupleIJNS5_1CILi1EEES8_S8_EEENS6_IJNS7_ILi128EEENS7_ILi96EEENS7_ILi64EEEEEELi256ENS_10bfloat16_tEfNS_4arch4Sm90ELb0ELb0ELb0ELb0ELb1ELb0ELb1ELb1ELb0ELb1ELb0ELb0EEENS1_21CollectiveEpilogueFwdINS6_IJSA_NS7_ILi256EEESB_EEES9_SE_SG_Li256ELb0ELb1ELb0ELb0EEENS1_29StaticPersistentTileSchedulerILb0EEEEEEEEEvNT_6ParamsE)
        /*01b8*/ 	.word	0x000000a8


	//----- nvinfo : EIATTR_FRAME_SIZE
	.align		4
.L_104:
        /*01bc*/ 	.byte	0x04, 0x11
        /*01be*/ 	.short	(.L_106 - .L_105)
	.align		4
.L_105:
        /*01c0*/ 	.word	index@(_ZN7cutlass13device_kernelIN5flash11enable_sm90INS1_16FlashAttnFwdSm90INS1_25CollectiveMainloopFwdSm90ILi2EN4cute5tupleIJNS5_1CILi1EEES8_S8_EEENS6_IJNS7_ILi128EEENS7_ILi96EEENS7_ILi64EEEEEELi256ENS_10bfloat16_tEfNS_4arch4Sm90ELb0ELb0ELb0ELb0ELb1ELb0ELb1ELb1ELb0ELb1ELb0ELb0EEENS1_21CollectiveEpilogueFwdINS6_IJSA_NS7_ILi256EEESB_EEES9_SE_SG_Li256ELb0ELb1ELb0ELb0EEENS1_29StaticPersistentTileSchedulerILb0EEEEEEEEEvNT_6ParamsE)
        /*01c4*/ 	.word	0x00000020


	//----- nvinfo : EIATTR_REGCOUNT
	.align		4
.L_106:
        /*01c8*/ 	.byte	0x04, 0x2f
        /*01ca*/ 	.short	(.L_108 - .L_107)
	.align		4
.L_107:
        /*01cc*/ 	.word	index@(_ZN7cutlass13device_kernelIN5flash11enable_sm90INS1_16FlashAttnFwdSm90INS1_25CollectiveMainloopFwdSm90ILi2EN4cute5tupleIJNS5_1CILi1EEES8_S8_EEENS6_IJNS7_ILi128EEENS7_ILi96EEENS7_ILi64EEEEEELi256ENS_10bfloat16_tEfNS_4arch4Sm90ELb0ELb0ELb0ELb0ELb1ELb0ELb0ELb1ELb0ELb1ELb0ELb0EEENS1_21CollectiveEpilogueFwdINS6_IJSA_NS7_ILi256EEESB_EEES9_SE_SG_Li256ELb0ELb1ELb0ELb0EEENS1_29StaticPersistentTileSchedulerILb0EEEEEEEEEvNT_6ParamsE)
        /*01d0*/ 	.word	0x000000a8


	//----- nvinfo : EIATTR_FRAME_SIZE
	.align		4
.L_108:
        /*01d4*/ 	.byte	0x04, 0x11
        /*01d6*/ 	.short	(.L_110 - .L_109)
	.align		4
.L_109:
        /*01d8*/ 	.word	index@(_ZN7cutlass13device_kernelIN5flash11enable_sm90INS1_16FlashAttnFwdSm90INS1_25CollectiveMainloopFwdSm90ILi2EN4cute5tupleIJNS5_1CILi1EEES8_S8_EEENS6_IJNS7_ILi128EEENS7_ILi96EEENS7_ILi64EEEEEELi256ENS_10bfloat16_tEfNS_4arch4Sm90ELb0ELb0ELb0ELb0ELb1ELb0ELb0ELb1ELb0ELb1ELb0ELb0EEENS1_21CollectiveEpilogueFwdINS6_IJSA_NS7_ILi256EEESB_EEES9_SE_SG_Li256ELb0ELb1ELb0ELb0EEENS1_29StaticPersistentTileSchedulerILb0EEEEEEEEEvNT_6ParamsE)
        /*01dc*/ 	.word	0x00000020


	//----- nvinfo : EIATTR_REGCOUNT
	.align		4
.L_110:
        /*01e0*/ 	.byte	0x04, 0x2f
        /*01e2*/ 	.short	(.L_112 - .L_111)
	.align		4
.L_111:
        /*01e4*/ 	.word	index@(_ZN7cutlass13device_kernelIN5flash11enable_sm90INS1_16FlashAttnFwdSm90INS1_25CollectiveMainloopFwdSm90ILi2EN4cute5tupleIJNS5_1CILi1EEES8_S8_EEENS6_IJNS7_ILi64EEESA_SA_EEELi512ENS_10bfloat16_tEfNS_4arch4Sm90ELb1ELb0ELb0ELb1ELb1ELb1ELb1ELb0ELb0ELb1ELb0ELb0EEENS1_21CollectiveEpilogueFwdINS6_IJSA_NS7_ILi512EEESA_EEES9_SC_SE_Li256ELb1ELb1ELb0ELb0EEENS1_36VarlenDynamicPersistentTileSchedulerILi64ELi64ELi256ELi128ELb0ELb1ELb1ELb1ELb1ELb1EEEEEEEEEvNT_6ParamsE)
        /*01e8*/ 	.word	0x000000a8


	//----- nvinfo : EIATTR_FRAME_SIZE
	.align		4
.L_112:
        /*01ec*/ 	.byte	0x04, 0x11
        /*01ee*/ 	.short	(.L_114 - .L_113)
	.align		4
.L_113:
        /*01f0*/ 	.word	index@(_ZN7cutlass13device_kernelIN5flash11enable_sm90INS1_16FlashAttnFwdSm90INS1_25CollectiveMainloopFwdSm90ILi2EN4cute5tupleIJNS5_1CILi1EEES8_S8_EEENS6_IJNS7_ILi64EEESA_SA_EEELi512ENS_10bfloat16_tEfNS_4arch4Sm90ELb1ELb0ELb0ELb1ELb1ELb1ELb1ELb0ELb0ELb1ELb0ELb0EEENS1_21CollectiveEpilogueFwdINS6_IJSA_NS7_ILi512EEESA_EEES9_SC_SE_Li256ELb1ELb1ELb0ELb0EEENS1_36VarlenDynamicPersistentTileSchedulerILi64ELi64ELi256ELi128ELb0ELb1ELb1ELb1ELb1ELb1EEEEEEEEEvNT_6ParamsE)
        /*01f4*/ 	.word	0x00000078


	//----- nvinfo : EIATTR_REGCOUNT
	.align		4
.L_114:
        /*01f8*/ 	.byte	0x04, 0x2f
        /*01fa*/ 	.short	(.L_116 - .L_115)
	.align		4
.L_115:
        /*01fc*/ 	.word	index@(_ZN7cutlass13device_kernelIN5flash11enable_sm90INS1_16FlashAttnFwdSm90INS1_25CollectiveMainloopFwdSm90ILi2EN4cute5tupleIJNS5_1CILi1EEES8_S8_EEENS6_IJNS7_ILi64EEESA_SA_EEELi512ENS_10bfloat16_tEfNS_4arch4Sm90ELb1ELb0ELb0ELb1ELb1ELb0ELb1ELb0ELb0ELb1ELb0ELb0EEENS1_21CollectiveEpilogueFwdINS6_IJSA_NS7_ILi512EEESA_EEES9_SC_SE_Li256ELb1ELb1ELb0ELb0EEENS1_36VarlenDynamicPersistentTileSchedulerILi64ELi64ELi256ELi128ELb0ELb1ELb1ELb1ELb1ELb1EEEEEEEEEvNT_6ParamsE)
        /*0200*/ 	.word	0x000000a8


	//----- nvinfo : EIATTR_FRAME_SIZE
	.align		4
.L_116:
        /*0204*/ 	.byte	0x04, 0x11
        /*0206*/ 	.short	(.L_118 - .L_117)
	.align		4
.L_117:
        /*0208*/ 	.word	index@(_ZN7cutlass13device_kernelIN5flash11enable_sm90INS1_16FlashAttnFwdSm90INS1_25CollectiveMainloopFwdSm90ILi2EN4cute5tupleIJNS5_1CILi1EEES8_S8_EEENS6_IJNS7_ILi64EEESA_SA_EEELi512ENS_10bfloat16_tEfNS_4arch4Sm90ELb1ELb0ELb0ELb1ELb1ELb0ELb1ELb0ELb0ELb1ELb0ELb0EEENS1_21CollectiveEpilogueFwdINS6_IJSA_NS7_ILi512EEESA_EEES9_SC_SE_Li256ELb1ELb1ELb0ELb0EEENS1_36VarlenDynamicPersistentTileSchedulerILi64ELi64ELi256ELi128ELb0ELb1ELb1ELb1ELb1ELb1EEEEEEEEEvNT_6ParamsE)
        /*020c*/ 	.word	0x00000028


	//----- nvinfo : EIATTR_REGCOUNT
	.align		4
.L_118:
        /*0210*/ 	.byte	0x04, 0x2f
        /*0212*/ 	.short	(.L_120 - .L_119)
	.align		4
.L_119:
        /*0214*/ 	.word	index@(_ZN7cutlass13device_kernelIN5flash11enable_sm90INS1_16FlashAttnFwdSm90INS1_25CollectiveMainloopFwdSm90ILi2EN4cute5tupleIJNS5_1CILi1EEES8_S8_EEENS6_IJNS7_ILi64EEESA_SA_EEELi512ENS_10bfloat16_tEfNS_4arch4Sm90ELb1ELb0ELb0ELb1ELb1ELb1ELb0ELb0ELb0ELb1ELb0ELb0EEENS1_21CollectiveEpilogueFwdINS6_IJSA_NS7_ILi512EEESA_EEES9_SC_SE_Li256ELb1ELb1ELb0ELb0EEENS1_36VarlenDynamicPersistentTileSchedulerILi64ELi64ELi256ELi128ELb0ELb1ELb1ELb1ELb1ELb1EEEEEEEEEvNT_6ParamsE)
        /*0218*/ 	.word	0x000000a8


	//----- nvinfo : EIATTR_FRAME_SIZE
	.align		4
.L_120:
        /*021c*/ 	.byte	0x04, 0x11
        /*021e*/ 	.short	(.L_122 - .L_121)
	.align		4
.L_121:
        /*0220*/ 	.word	index@(_ZN7cutlass13device_kernelIN5flash11enable_sm90INS1_16FlashAttnFwdSm90INS1_25CollectiveMainloopFwdSm90ILi2EN4cute5tupleIJNS5_1CILi1EEES8_S8_EEENS6_IJNS7_ILi64EEESA_SA_EEELi512ENS_10bfloat16_tEfNS_4arch4Sm90ELb1ELb0ELb0ELb1ELb1ELb1ELb0ELb0ELb0ELb1ELb0ELb0EEENS1_21CollectiveEpilogueFwdINS6_IJSA_NS7_ILi512EEESA_EEES9_SC_SE_Li256ELb1ELb1ELb0ELb0EEENS1_36VarlenDynamicPersistentTileSchedulerILi64ELi64ELi256ELi128ELb0ELb1ELb1ELb1ELb1ELb1EEEEEEEEEvNT_6ParamsE)
        /*0224*/ 	.word	0x00000060


	//----- nvinfo : EIATTR_REGCOUNT
	.align		4
.L_122:
        /*0228*/ 	.byte	0x04, 0x2f
        /*022a*/ 	.short	(.L_124 - .L_123)
	.align		4
.L_123:
        /*022c*/ 	.word	index@(_ZN7cutlass13device_kernelIN5flash11enable_sm90INS1_16FlashAttnFwdSm90INS1_25CollectiveMainloopFwdSm90ILi2EN4cute5tupleIJNS5_1CILi1EEES8_S8_EEENS6_IJNS7_ILi64EEESA_SA_EEELi512ENS_10bfloat16_tEfNS_4arch4Sm90ELb1ELb0ELb0ELb1ELb1ELb0ELb0ELb0ELb0ELb1ELb0ELb0EEENS1_21CollectiveEpilogueFwdINS6_IJSA_NS7_ILi512EEESA_EEES9_SC_SE_Li256ELb1ELb1ELb0ELb0EEENS1_36VarlenDynamicPersistentTileSchedulerILi64ELi64ELi256ELi128ELb0ELb1ELb1ELb1ELb1ELb1EEEEEEEEEvNT_6ParamsE)
        /*0230*/ 	.word	0x000000a8


	//----- nvinfo : EIATTR_FRAME_SIZE
	.align		4
.L_124:
        /*0234*/ 	.byte	0x04, 0x11
        /*0236*/ 	.short	(.L_126 - .L_125)
	.align		4
.L_125:
        /*0238*/ 	.word	index@(_ZN7cutlass13device_kernelIN5flash11enable_sm90INS1_16FlashAttnFwdSm90INS1_25CollectiveMainloopFwdSm90ILi2EN4cute5tupleIJNS5_1CILi1EEES8_S8_EEENS6_IJNS7_ILi64EEESA_SA_EEELi512ENS_10bfloat16_tEfNS_4arch4Sm90ELb1ELb0ELb0ELb1ELb1ELb0ELb0ELb0ELb0ELb1ELb0ELb0EEENS1_21CollectiveEpilogueFwdINS6_IJSA_NS7_ILi512EEESA_EEES9_SC_SE_Li256ELb1ELb1ELb0ELb0EEENS1_36VarlenDynamicPersistentTileSchedulerILi64ELi64ELi256ELi128ELb0ELb1ELb1ELb1ELb1ELb1EEEEEEEEEvNT_6ParamsE)
        /*023c*/ 	.word	0x00000030


	//----- nvinfo : EIATTR_REGCOUNT
	.align		4
.L_126:
        /*0240*/ 	.byte	0x04, 0x2f
        /*0242*/ 	.short	(.L_128 - .L_127)
	.align		4
.L_127:
        /*0244*/ 	.word	index@(_ZN7cutlass13device_kernelIN5flash11enable_sm90INS1_16FlashAttnFwdSm90INS1_25CollectiveMainloopFwdSm90ILi2EN4cute5tupleIJNS5_1CILi1EEES8_S8_EEENS6_IJNS7_ILi64EEESA_SA_EEELi512ENS_10bfloat16_tEfNS_4arch4Sm90ELb1ELb0ELb0ELb0ELb1ELb0ELb1ELb0ELb0ELb1ELb0ELb0EEENS1_21CollectiveEpilogueFwdINS6_IJSA_NS7_ILi512EEESA_EEES9_SC_SE_Li256ELb0ELb1ELb0ELb0EEENS1_30DynamicPersistentTileSchedulerILi256ELi128ELb0ELb1ELb1EEEEEEEEEvNT_6ParamsE)
        /*0248*/ 	.word	0x000000a8


	//----- nvinfo : EIATTR_FRAME_SIZE
	.align		4
.L_128:
        /*024c*/ 	.byte	0x04, 0x11
        /*024e*/ 	.short	(.L_130 - .L_129)
	.align		4
.L_129:
        /*0250*/ 	.word	index@(_ZN7cutlass13device_kernelIN5flash11enable_sm90INS1_16FlashAttnFwdSm90INS1_25CollectiveMainloopFwdSm90ILi2EN4cute5tupleIJNS5_1CILi1EEES8_S8_EEENS6_IJNS7_ILi64EEESA_SA_EEELi512ENS_10bfloat16_tEfNS_4arch4Sm90ELb1ELb0ELb0ELb0ELb1ELb0ELb1ELb0ELb0ELb1ELb0ELb0EEENS1_21CollectiveEpilogueFwdINS6_IJSA_NS7_ILi512EEESA_EEES9_SC_SE_Li256ELb0ELb1ELb0ELb0EEENS1_30DynamicPersistentTileSchedulerILi256ELi128ELb0ELb1ELb1EEEEEEEEEvNT_6ParamsE)
        /*0254*/ 	.word	0x00000018


	//----- nvinfo : EIATTR_REGCOUNT
	.align		4
.L_130:
        /*0258*/ 	.byte	0x04, 0x2f
        /*025a*/ 	.short	(.L_132 - .L_131)
	.align		4
.L_131:
        /*025c*/ 	.word	index@(_ZN7cutlass13device_kernelIN5flash11enable_sm90INS1_16FlashAttnFwdSm90INS1_25CollectiveMainloopFwdSm90ILi2EN4cute5tupleIJNS5_1CILi1EEES8_S8_EEENS6_IJNS7_ILi64EEESA_SA_EEELi512ENS_10bfloat16_tEfNS_4arch4Sm90ELb1ELb0ELb0ELb0ELb1ELb0ELb0ELb0ELb0ELb1ELb0ELb0EEENS1_21CollectiveEpilogueFwdINS6_IJSA_NS7_ILi512EEESA_EEES9_SC_SE_Li256ELb0ELb1ELb0ELb0EEENS1_30DynamicPersistentTileSchedulerILi256ELi128ELb0ELb1ELb1EEEEEEEEEvNT_6ParamsE)
        /*0260*/ 	.word	0x000000a8


	//----- nvinfo : EIATTR_FRAME_SIZE
	.align		4
.L_132:
        /*0264*/ 	.byte	0x04, 0x11
        /*0266*/ 	.short	(.L_134 - .L_133)
	.align		4
.L_133:
        /*0268*/ 	.word	index@(_ZN7cutlass13device_kernelIN5flash11enable_sm90INS1_16FlashAttnFwdSm90INS1_25CollectiveMainloopFwdSm90ILi2EN4cute5tupleIJNS5_1CILi1EEES8_S8_EEENS6_IJNS7_ILi64EEESA_SA_EEELi512ENS_10bfloat16_tEfNS_4arch4Sm90ELb1ELb0ELb0ELb0ELb1ELb0ELb0ELb0ELb0ELb1ELb0ELb0EEENS1_21CollectiveEpilogueFwdINS6_IJSA_NS7_ILi512EEESA_EEES9_SC_SE_Li256ELb0ELb1ELb0ELb0EEENS1_30DynamicPersistentTileSchedulerILi256ELi128ELb0ELb1ELb1EEEEEEEEEvNT_6ParamsE)
        /*026c*/ 	.word	0x00000010


	//----- nvinfo : EIATTR_REGCOUNT
	.align		4
.L_134:
        /*0270*/ 	.byte	0x04, 0x2f
        /*0272*/ 	.short	(.L_136 - .L_135)
	.align		4
.L_135:
        /*0274*/ 	.word	index@(_ZN7cutlass13device_kernelIN5flash11enable_sm90INS1_16FlashAttnFwdSm90INS1_25CollectiveMainloopFwdSm90ILi2EN4cute5tupleIJNS5_1CILi1EEES8_S8_EEENS6_IJNS7_ILi64EEESA_SA_EEELi512ENS_10bfloat16_tEfNS_4arch4Sm90ELb0ELb1ELb0ELb1ELb1ELb1ELb1ELb0ELb0ELb1ELb0ELb0EEENS1_21CollectiveEpilogueFwdINS6_IJSA_NS7_ILi512EEESA_EEES9_SC_SE_Li256ELb1ELb1ELb0ELb0EEENS1_36VarlenDynamicPersistentTileSchedulerILi64ELi64ELi256ELi128ELb0ELb1ELb1ELb1ELb0ELb1EEEEEEEEEvNT_6ParamsE)
        /*0278*/ 	.word	0x000000a8


	//----- nvinfo : EIATTR_FRAME_SIZE
	.align		4
.L_136:
        /*027c*/ 	.byte	0x04, 0x11
        /*027e*/ 	.short	(.L_138 - .L_137)
	.align		4
.L_137:
        /*0280*/ 	.word	index@($_ZN7cutlass13device_kernelIN5flash11enable_sm90INS1_16FlashAttnFwdSm90INS1_25CollectiveMainloopFwdSm90ILi2EN4cute5tupleIJNS5_1CILi1EEES8_S8_EEENS6_IJNS7_ILi64EEESA_SA_EEELi512ENS_10bfloat16_tEfNS_4arch4Sm90ELb0ELb1ELb0ELb1ELb1ELb1ELb1ELb0ELb0ELb1ELb0ELb0EEENS1_21CollectiveEpilogueFwdINS6_IJSA_NS7_ILi512EEESA_EEES9_SC_SE_Li256ELb1ELb1ELb0ELb0EEENS1_36VarlenDynamicPersistentTileSchedulerILi64ELi64ELi256ELi128ELb0ELb1ELb1ELb1ELb0ELb1EEEEEEEEEvNT_6ParamsE$_ZZN5flash25CollectiveMainloopFwdSm90ILi2EN4cute5tupleIJNS1_1CILi1EEES4_S4_EEENS2_IJNS3_ILi64EEES6_S6_EEELi512EN7cutlass10bfloat16_tEfNS8_4arch4Sm90ELb0ELb1ELb0ELb1ELb1ELb1ELb1ELb0ELb0ELb1ELb0ELb0EE3mmaINS_16FlashAttnFwdSm90ISC_NS_21CollectiveEpilogueFwdINS2_IJS6_NS3_ILi512EEES6_EEES5_S9_SB_Li256ELb1ELb1ELb0ELb0EEENS_36VarlenDynamicPersistentTileSchedulerILi64ELi64ELi256ELi128ELb0ELb1ELb1ELb1ELb0ELb1EEEE13SharedStorageENS1_6TensorINS1_11ArrayEngineIfLm128EEENS1_6LayoutINS2_IJNS2_IJNS3_ILi2EEESR_NS3_ILi32EEEEEES4_S4_EEENS2_IJNS2_IJS4_SR_NS3_ILi4EEEEEENS3_ILi0EEESX_EEEEEEENS_7SoftmaxILi2ELi0EEEEEbRKNSC_6ParamsENS8_13PipelineAsyncILi2EEES17_RNS8_13PipelineStateILj2EEERT0_RT1_iRiRKNS_16SeqlenInfoQKNewKILb1ELb1EEENS2_IJiiiiEEERT_ENKUliT_T0_T1_E_clIZSD_ISM_S10_S12_EbS15_S17_S17_S1A_S1C_S1E_iS1F_S1J_S1K_S1M_EUlRS1N_iE0_NS3_ILb1EEES1U_EEDaiS1N_S1O_S1P_)
        /*0284*/ 	.word	0x00000460


	//----- nvinfo : EIATTR_FRAME_SIZE
	.align		4
.L_138:
        /*0288*/ 	.byte	0x04, 0x11
        /*028a*/ 	.short	(.L_140 - .L_139)
	.align		4
.L_139:
        /*028c*/ 	.word	index@(_ZN7cutlass13device_kernelIN5flash11enable_sm90INS1_16FlashAttnFwdSm90INS1_25CollectiveMainloopFwdSm90ILi2EN4cute5tupleIJNS5_1CILi1EEES8_S8_EEENS6_IJNS7_ILi64EEESA_SA_EEELi512ENS_10bfloat16_tEfNS_4arch4Sm90ELb0ELb1ELb0ELb1ELb1ELb1ELb1ELb0ELb0ELb1ELb0ELb0EEENS1_21CollectiveEpilogueFwdINS6_IJSA_NS7_ILi512EEESA_EEES9_SC_SE_Li256ELb1ELb1ELb0ELb0EEENS1_36VarlenDynamicPersistentTileSchedulerILi64ELi64ELi256ELi128ELb0ELb1ELb1ELb1ELb0ELb1EEEEEEEEEvNT_6ParamsE)
        /*0290*/ 	.word	0x00000460


	//----- nvinfo : EIATTR_REGCOUNT
	.align		4
.L_140:
        /*0294*/ 	.byte	0x04, 0x2f
        /*0296*/ 	.short	(.L_142 - .L_141)
	.align		4
.L_141:
        /*0298*/ 	.word	index@(_ZN7cutlass13device_kernelIN5flash11enable_sm90INS1_16FlashAttnFwdSm90INS1_25CollectiveMainloopFwdSm90ILi2EN4cute5tupleIJNS5_1CILi1EEES8_S8_EEENS6_IJNS7_ILi64EEESA_SA_EEELi512ENS_10bfloat16_tEfNS_4arch4Sm90ELb0ELb1ELb0ELb1ELb1ELb0ELb1ELb0ELb0ELb1ELb0ELb0EEENS1_21CollectiveEpilogueFwdINS6_IJSA_NS7_ILi512EEESA_EEES9_SC_SE_Li256ELb1ELb1ELb0ELb0EEENS1_36VarlenDynamicPersistentTileSchedulerILi64ELi64ELi256ELi128ELb0ELb1ELb1ELb1ELb0ELb1EEEEEEEEEvNT_6ParamsE)
        /*029c*/ 	.word	0x000000a8


	//----- nvinfo : EIATTR_FRAME_SIZE
	.align		4
.L_142:
        /*02a0*/ 	.byte	0x04, 0x11
        /*02a2*/ 	.short	(.L_144 - .L_143)
	.align		4
.L_143:
        /*02a4*/ 	.word	index@($_ZN7cutlass13device_kernelIN5flash11enable_sm90INS1_16FlashAttnFwdSm90INS1_25CollectiveMainloopFwdSm90ILi2EN4cute5tupleIJNS5_1CILi1EEES8_S8_EEENS6_IJNS7_ILi64EEESA_SA_EEELi512ENS_10bfloat16_tEfNS_4arch4Sm90ELb0ELb1ELb0ELb1ELb1ELb0ELb1ELb0ELb0ELb1ELb0ELb0EEENS1_21CollectiveEpilogueFwdINS6_IJSA_NS7_ILi512EEESA_EEES9_SC_SE_Li256ELb1ELb1ELb0ELb0EEENS1_36VarlenDynamicPersistentTileSchedulerILi64ELi64ELi256ELi128ELb0ELb1ELb1ELb1ELb0ELb1EEEEEEEEEvNT_6ParamsE$_ZZN5flash25CollectiveMainloopFwdSm90ILi2EN4cute5tupleIJNS1_1CILi1EEES4_S4_EEENS2_IJNS3_ILi64EEES6_S6_EEELi512EN7cutlass10bfloat16_tEfNS8_4arch4Sm90ELb0ELb1ELb0ELb1ELb1ELb0ELb1ELb0ELb0ELb1ELb0ELb0EE3mmaINS_16FlashAttnFwdSm90ISC_NS_21CollectiveEpilogueFwdINS2_IJS6_NS3_ILi512EEES6_EEES5_S9_SB_Li256ELb1ELb1ELb0ELb0EEENS_36VarlenDynamicPersistentTileSchedulerILi64ELi64ELi256ELi128ELb0ELb1ELb1ELb1ELb0ELb1EEEE13SharedStorageENS1_6TensorINS1_11ArrayEngineIfLm128EEENS1_6LayoutINS2_IJNS2_IJNS3_ILi2EEESR_NS3_ILi32EEEEEES4_S4_EEENS2_IJNS2_IJS4_SR_NS3_ILi4EEEEEENS3_ILi0EEESX_EEEEEEENS_7SoftmaxILi2ELi0EEEEEbRKNSC_6ParamsENS8_13PipelineAsyncILi2EEES17_RNS8_13PipelineStateILj2EEERT0_RT1_iRiRKNS_16SeqlenInfoQKNewKILb1ELb0EEENS2_IJiiiiEEERT_ENKUliT_T0_T1_E_clIZSD_ISM_S10_S12_EbS15_S17_S17_S1A_S1C_S1E_iS1F_S1J_S1K_S1M_EUlRS1N_iE1_NS3_ILb0EEENS3_ILb1EEEEEDaiS1N_S1O_S1P_)
        /*02a8*/ 	.word	0x00000440


	//----- nvinfo : EIATTR_FRAME_SIZE
	.align		4
.L_144:
        /*02ac*/ 	.byte	0x04, 0x11
        /*02ae*/ 	.short	(.L_146 - .L_145)
	.align		4
.L_145:
        /*02b0*/ 	.word	index@(_ZN7cutlass13device_kernelIN5flash11enable_sm90INS1_16FlashAttnFwdSm90INS1_25CollectiveMainloopFwdSm90ILi2EN4cute5tupleIJNS5_1CILi1EEES8_S8_EEENS6_IJNS7_ILi64EEESA_SA_EEELi512ENS_10bfloat16_tEfNS_4arch4Sm90ELb0ELb1ELb0ELb1ELb1ELb0ELb1ELb0ELb0ELb1ELb0ELb0EEENS1_21CollectiveEpilogueFwdINS6_IJSA_NS7_ILi512EEESA_EEES9_SC_SE_Li256ELb1ELb1ELb0ELb0EEENS1_36VarlenDynamicPersistentTileSchedulerILi64ELi64ELi256ELi128ELb0ELb1ELb1ELb1ELb0ELb1EEEEEEEEEvNT_6ParamsE)
        /*02b4*/ 	.word	0x00000440


	//----- nvinfo : EIATTR_REGCOUNT
	.align		4
.L_146:
        /*02b8*/ 	.byte	0x04, 0x2f
        /*02ba*/ 	.short	(.L_148 - .L_147)
	.align		4
.L_147:
        /*02bc*/ 	.word	index@(_ZN7cutlass13device_kernelIN5flash11enable_sm90INS1_16FlashAttnFwdSm90INS1_25CollectiveMainloopFwdSm90ILi2EN4cute5tupleIJNS5_1CILi1EEES8_S8_EEENS6_IJNS7_ILi64EEESA_SA_EEELi512ENS_10bfloat16_tEfNS_4arch4Sm90ELb0ELb1ELb0ELb1ELb1ELb1ELb0ELb0ELb0ELb1ELb0ELb0EEENS1_21CollectiveEpilogueFwdINS6_IJSA_NS7_ILi512EEESA_EEES9_SC_SE_Li256ELb1ELb1ELb0ELb0EEENS1_36VarlenDynamicPersistentTileSchedulerILi64ELi64ELi256ELi128ELb0ELb1ELb1ELb1ELb0ELb1EEEEEEEEEvNT_6ParamsE)
        /*02c0*/ 	.word	0x000000a8


	//----- nvinfo : EIATTR_FRAME_SIZE
	.align		4
.L_148:
        /*02c4*/ 	.byte	0x04, 0x11
        /*02c6*/ 	.short	(.L_150 - .L_149)
	.align		4
.L_149:
        /*02c8*/ 	.word	index@(_ZN7cutlass13device_kernelIN5flash11enable_sm90INS1_16FlashAttnFwdSm90INS1_25CollectiveMainloopFwdSm90ILi2EN4cute5tupleIJNS5_1CILi1EEES8_S8_EEENS6_IJNS7_ILi64EEESA_SA_EEELi512ENS_10bfloat16_tEfNS_4arch4Sm90ELb0ELb1ELb0ELb1ELb1ELb1ELb0ELb0ELb0ELb1ELb0ELb0EEENS1_21CollectiveEpilogueFwdINS6_IJSA_NS7_ILi512EEESA_EEES9_SC_SE_Li256ELb1ELb1ELb0ELb0EEENS1_36VarlenDynamicPersistentTileSchedulerILi64ELi64ELi256ELi128ELb0ELb1ELb1ELb1ELb0ELb1EEEEEEEEEvNT_6ParamsE)
        /*02cc*/ 	.word	0x00000068


	//----- nvinfo : EIATTR_REGCOUNT
	.align		4
.L_150:
        /*02d0*/ 	.byte	0x04, 0x2f
        /*02d2*/ 	.short	(.L_152 - .L_151)
	.align		4
.L_151:
        /*02d4*/ 	.word	index@(_ZN7cutlass13device_kernelIN5flash11enable_sm90INS1_16FlashAttnFwdSm90INS1_25CollectiveMainloopFwdSm90ILi2EN4cute5tupleIJNS5_1CILi1EEES8_S8_EEENS6_IJNS7_ILi64EEESA_SA_EEELi512ENS_10bfloat16_tEfNS_4arch4Sm90ELb0ELb1ELb0ELb1ELb1ELb0ELb0ELb0ELb0ELb1ELb0ELb0EEENS1_21CollectiveEpilogueFwdINS6_IJSA_NS7_ILi512EEESA_EEES9_SC_SE_Li256ELb1ELb1ELb0ELb0EEENS1_36VarlenDynamicPersistentTileSchedulerILi64ELi64ELi256ELi128ELb0ELb1ELb1ELb1ELb0ELb1EEEEEEEEEvNT_6ParamsE)
        /*02d8*/ 	.word	0x000000a8


	//----- nvinfo : EIATTR_FRAME_SIZE
	.align		4
.L_152:
        /*02dc*/ 	.byte	0x04, 0x11
        /*02de*/ 	.short	(.L_154 - .L_153)
	.align		4
.L_153:
        /*02e0*/ 	.word	index@(_ZN7cutlass13device_kernelIN5flash11enable_sm90INS1_16FlashAttnFwdSm90INS1_25CollectiveMainloopFwdSm90ILi2EN4cute5tupleIJNS5_1CILi1EEES8_S8_EEENS6_IJNS7_ILi64EEESA_SA_EEELi512ENS_10bfloat16_tEfNS_4arch4Sm90ELb0ELb1ELb0ELb1ELb1ELb0ELb0ELb0ELb0ELb1ELb0ELb0EEENS1_21CollectiveEpilogueFwdINS6_IJSA_NS7_ILi512EEESA_EEES9_SC_SE_Li256ELb1ELb1ELb0ELb0EEENS1_36VarlenDynamicPersistentTileSchedulerILi64ELi64ELi256ELi128ELb0ELb1ELb1ELb1ELb0ELb1EEEEEEEEEvNT_6ParamsE)
        /*02e4*/ 	.word	0x00000020


	//----- nvinfo : EIATTR_REGCOUNT
	.align		4
.L_154:
        /*02e8*/ 	.byte	0x04, 0x2f
        /*02ea*/ 	.short	(.L_156 - .L_155)
	.align		4
.L_155:
        /*02ec*/ 	.word	index@(_ZN7cutlass13device_kernelIN5flash11enable_sm90INS1_16FlashAttnFwdSm90INS1_25CollectiveMainloopFwdSm90ILi2EN4cute5tupleIJNS5_1CILi1EEES8_S8_EEENS6_IJNS7_ILi64EEESA_SA_EEELi512ENS_10bfloat16_tEfNS_4arch4Sm90ELb0ELb1ELb0ELb0ELb1ELb0ELb1ELb0ELb0ELb1ELb0ELb0EEENS1_21CollectiveEpilogueFwdINS6_IJSA_NS7_ILi512EEESA_EEES9_SC_SE_Li256ELb0ELb1ELb0ELb0EEENS1_30DynamicPersistentTileSchedulerILi256ELi128ELb0ELb1ELb1EEEEEEEEEvNT_6ParamsE)
        /*02f0*/ 	.word	0x000000a8


	//----- nvinfo : EIATTR_FRAME_SIZE
	.align		4
.L_156:
        /*02f4*/ 	.byte	0x04, 0x11
        /*02f6*/ 	.short	(.L_158 - .L_157)
	.align		4
.L_157:
        /*02f8*/ 	.word	index@($_ZN7cutlass13device_kernelIN5flash11enable_sm90INS1_16FlashAttnFwdSm90INS1_25CollectiveMainloopFwdSm90ILi2EN4cute5tupleIJNS5_1CILi1EEES8_S8_EEENS6_IJNS7_ILi64EEESA_SA_EEELi512ENS_10bfloat16_tEfNS_4arch4Sm90ELb0ELb1ELb0ELb0ELb1ELb0ELb1ELb0ELb0ELb1ELb0ELb0EEENS1_21CollectiveEpilogueFwdINS6_IJSA_NS7_ILi512EEESA_EEES9_SC_SE_Li256ELb0ELb1ELb0ELb0EEENS1_30DynamicPersistentTileSchedulerILi256ELi128ELb0ELb1ELb1EEEEEEEEEvNT_6ParamsE$_ZZN5flash25CollectiveMainloopFwdSm90ILi2EN4cute5tupleIJNS1_1CILi1EEES4_S4_EEENS2_IJNS3_ILi64EEES6_S6_EEELi512EN7cutlass10bfloat16_tEfNS8_4arch4Sm90ELb0ELb1ELb0ELb0ELb1ELb0ELb1ELb0ELb0ELb1ELb0ELb0EE3mmaINS_16FlashAttnFwdSm90ISC_NS_21CollectiveEpilogueFwdINS2_IJS6_NS3_ILi512EEES6_EEES5_S9_SB_Li256ELb0ELb1ELb0ELb0EEENS_30DynamicPersistentTileSchedulerILi256ELi128ELb0ELb1ELb1EEEE13SharedStorageENS1_6TensorINS1_11ArrayEngineIfLm128EEENS1_6LayoutINS2_IJNS2_IJNS3_ILi2EEESR_NS3_ILi32EEEEEES4_S4_EEENS2_IJNS2_IJS4_SR_NS3_ILi4EEEEEENS3_ILi0EEESX_EEEEEEENS_7SoftmaxILi2ELi0EEEEEbRKNSC_6ParamsENS8_13PipelineAsyncILi2EEES17_RNS8_13PipelineStateILj2EEERT0_RT1_iRiRKNS_16SeqlenInfoQKNewKILb0ELb0EEENS2_IJiiiiEEERT_ENKUliT_T0_T1_E_clIZSD_ISM_S10_S12_EbS15_S17_S17_S1A_S1C_S1E_iS1F_S1J_S1K_S1M_EUlRS1N_iE1_NS3_ILb0EEENS3_ILb1EEEEEDaiS1N_S1O_S1P_)
        /*02fc*/ 	.word	0x00000440


	//----- nvinfo : EIATTR_FRAME_SIZE
	.align		4
.L_158:
        /*0300*/ 	.byte	0x04, 0x11
        /*0302*/ 	.short	(.L_160 - .L_159)
	.align		4
.L_159:
        /*0304*/ 	.word	index@(_ZN7cutlass13device_kernelIN5flash11enable_sm90INS1_16FlashAttnFwdSm90INS1_25CollectiveMainloopFwdSm90ILi2EN4cute5tupleIJNS5_1CILi1EEES8_S8_EEENS6_IJNS7_ILi64EEESA_SA_EEELi512ENS_10bfloat16_tEfNS_4arch4Sm90ELb0ELb1ELb0ELb0ELb1ELb0ELb1ELb0ELb0ELb1ELb0ELb0EEENS1_21CollectiveEpilogueFwdINS6_IJSA_NS7_ILi512EEESA_EEES9_SC_SE_Li256ELb0ELb1ELb0ELb0EEENS1_30DynamicPersistentTileSchedulerILi256ELi128ELb0ELb1ELb1EEEEEEEEEvNT_6ParamsE)
        /*0308*/ 	.word	0x00000440


	//----- nvinfo : EIATTR_REGCOUNT
	.align		4
.L_160:
        /*030c*/ 	.byte	0x04, 0x2f
        /*030e*/ 	.short	(.L_162 - .L_161)
	.align		4
.L_161:
        /*0310*/ 	.word	index@(_ZN7cutlass13device_kernelIN5flash11enable_sm90INS1_16FlashAttnFwdSm90INS1_25CollectiveMainloopFwdSm90ILi2EN4cute5tupleIJNS5_1CILi1EEES8_S8_EEENS6_IJNS7_ILi64EEESA_SA_EEELi512ENS_10bfloat16_tEfNS_4arch4Sm90ELb0ELb1ELb0ELb0ELb1ELb0ELb0ELb0ELb0ELb1ELb0ELb0EEENS1_21CollectiveEpilogueFwdINS6_IJSA_NS7_ILi512EEESA_EEES9_SC_SE_Li256ELb0ELb1ELb0ELb0EEENS1_30DynamicPersistentTileSchedulerILi256ELi128ELb0ELb1ELb1EEEEEEEEEvNT_6ParamsE)
        /*0314*/ 	.word	0x000000a8


	//----- nvinfo : EIATTR_FRAME_SIZE
	.align		4
.L_162:
        /*0318*/ 	.byte	0x04, 0x11
        /*031a*/ 	.short	(.L_164 - .L_163)
	.align		4
.L_163:
        /*031c*/ 	.word	index@(_ZN7cutlass13device_kernelIN5flash11enable_sm90INS1_16FlashAttnFwdSm90INS1_25CollectiveMainloopFwdSm90ILi2EN4cute5tupleIJNS5_1CILi1EEES8_S8_EEENS6_IJNS7_ILi64EEESA_SA_EEELi512ENS_10bfloat16_tEfNS_4arch4Sm90ELb0ELb1ELb0ELb0ELb1ELb0ELb0ELb0ELb0ELb1ELb0ELb0EEENS1_21CollectiveEpilogueFwdINS6_IJSA_NS7_ILi512EEESA_EEES9_SC_SE_Li256ELb0ELb1ELb0ELb0EEENS1_30DynamicPersistentTileSchedulerILi256ELi128ELb0ELb1ELb1EEEEEEEEEvNT_6ParamsE)
        /*0320*/ 	.word	0x00000010


	//----- nvinfo : EIATTR_REGCOUNT
	.align		4
.L_164:
        /*0324*/ 	.byte	0x04, 0x2f
        /*0326*/ 	.short	(.L_166 - .L_165)
	.align		4
.L_165:
        /*0328*/ 	.word	index@(_ZN7cutlass13device_kernelIN5flash11enable_sm90INS1_16FlashAttnFwdSm90INS1_25CollectiveMainloopFwdSm90ILi2EN4cute5tupleIJNS5_1CILi1EEES8_S8_EEENS6_IJNS7_ILi64EEESA_SA_EEELi512ENS_10bfloat16_tEfNS_4arch4Sm90ELb0ELb0ELb0ELb1ELb1ELb1ELb1ELb0ELb0ELb1ELb0ELb0EEENS1_21CollectiveEpilogueFwdINS6_IJSA_NS7_ILi512EEESA_EEES9_SC_SE_Li256ELb1ELb1ELb0ELb0EEENS1_36VarlenDynamicPersistentTileSchedulerILi64ELi64ELi256ELi128ELb0ELb1ELb1ELb0ELb1ELb1EEEEEEEEEvNT_6ParamsE)
        /*032c*/ 	.word	0x000000a8


	//----- nvinfo : EIATTR_FRAME_SIZE
	.align		4
.L_166:
        /*0330*/ 	.byte	0x04, 0x11
        /*0332*/ 	.short	(.L_168 - .L_167)
	.align		4
.L_167:
        /*0334*/ 	.word	index@(_ZN7cutlass13device_kernelIN5flash11enable_sm90INS1_16FlashAttnFwdSm90INS1_25CollectiveMainloopFwdSm90ILi2EN4cute5tupleIJNS5_1CILi1EEES8_S8_EEENS6_IJNS7_ILi64EEESA_SA_EEELi512ENS_10bfloat16_tEfNS_4arch4Sm90ELb0ELb0ELb0ELb1ELb1ELb1ELb1ELb0ELb0ELb1ELb0ELb0EEENS1_21CollectiveEpilogueFwdINS6_IJSA_NS7_ILi512EEESA_EEES9_SC_SE_Li256ELb1ELb1ELb0ELb0EEENS1_36VarlenDynamicPersistentTileSchedulerILi64ELi64ELi256ELi128ELb0ELb1ELb1ELb0ELb1ELb1EEEEEEEEEvNT_6ParamsE)
        /*0338*/ 	.word	0x00000080


	//----- nvinfo : EIATTR_REGCOUNT
	.align		4
.L_168:
        /*033c*/ 	.byte	0x04, 0x2f
        /*033e*/ 	.short	(.L_170 - .L_169)
	.align		4
.L_169:
        /*0340*/ 	.word	index@(_ZN7cutlass13device_kernelIN5flash11enable_sm90INS1_16FlashAttnFwdSm90INS1_25CollectiveMainloopFwdSm90ILi2EN4cute5tupleIJNS5_1CILi1EEES8_S8_EEENS6_IJNS7_ILi64EEESA_SA_EEELi512ENS_10bfloat16_tEfNS_4arch4Sm90ELb0ELb0ELb0ELb1ELb1ELb0ELb1ELb0ELb0ELb1ELb0ELb0EEENS1_21CollectiveEpilogueFwdINS6_IJSA_NS7_ILi512EEESA_EEES9_SC_SE_Li256ELb1ELb1ELb0ELb0EEENS1_36VarlenDynamicPersistentTileSchedulerILi64ELi64ELi256ELi128ELb0ELb1ELb1ELb0ELb1ELb1EEEEEEEEEvNT_6ParamsE)
        /*0344*/ 	.word	0x000000a8


	//----- nvinfo : EIATTR_FRAME_SIZE
	.align		4
.L_170:
        /*0348*/ 	.byte	0x04, 0x11
        /*034a*/ 	.short	(.L_172 - .L_171)
	.align		4
.L_171:
        /*034c*/ 	.word	index@(_ZN7cutlass13device_kernelIN5flash11enable_sm90INS1_16FlashAttnFwdSm90INS1_25CollectiveMainloopFwdSm90ILi2EN4cute5tupleIJNS5_1CILi1EEES8_S8_EEENS6_IJNS7_ILi64EEESA_SA_EEELi512ENS_10bfloat16_tEfNS_4arch4Sm90ELb0ELb0ELb0ELb1ELb1ELb0ELb1ELb0ELb0ELb1ELb0ELb0EEENS1_21CollectiveEpilogueFwdINS6_IJSA_NS7_ILi512EEESA_EEES9_SC_SE_Li256ELb1ELb1ELb0ELb0EEENS1_36VarlenDynamicPersistentTileSchedulerILi64ELi64ELi256ELi128ELb0ELb1ELb1ELb0ELb1ELb1EEEEEEEEEvNT_6ParamsE)
        /*0350*/ 	.word	0x00000030


	//----- nvinfo : EIATTR_REGCOUNT
	.align		4
.L_172:
        /*0354*/ 	.byte	0x04, 0x2f
        /*0356*/ 	.short	(.L_174 - .L_173)
	.align		4
.L_173:
        /*0358*/ 	.word	index@(_ZN7cutlass13device_kernelIN5flash11enable_sm90INS1_16FlashAttnFwdSm90INS1_25CollectiveMainloopFwdSm90ILi2EN4cute5tupleIJNS5_1CILi1EEES8_S8_EEENS6_IJNS7_ILi64EEESA_SA_EEELi512ENS_10bfloat16_tEfNS_4arch4Sm90ELb0ELb0ELb0ELb1ELb1ELb1ELb0ELb0ELb0ELb1ELb0ELb0EEENS1_21CollectiveEpilogueFwdINS6_IJSA_NS7_ILi512EEESA_EEES9_SC_SE_Li256ELb1ELb1ELb0ELb0EEENS1_36VarlenDynamicPersistentTileSchedulerILi64ELi64ELi256ELi128ELb0ELb1ELb1ELb0ELb1ELb1EEEEEEEEEvNT_6ParamsE)
        /*035c*/ 	.word	0x000000a8


	//----- nvinfo : EIATTR_FRAME_SIZE
	.align		4
.L_174:
        /*0360*/ 	.byte	0x04, 0x11
        /*0362*/ 	.short	(.L_176 - .L_175)
	.align		4
.L_175:
        /*0364*/ 	.word	index@(_ZN7cutlass13device_kernelIN5flash11enable_sm90INS1_16FlashAttnFwdSm90INS1_25CollectiveMainloopFwdSm90ILi2EN4cute5tupleIJNS5_1CILi1EEES8_S8_EEENS6_IJNS7_ILi64EEESA_SA_EEELi512ENS_10bfloat16_tEfNS_4arch4Sm90ELb0ELb0ELb0ELb1ELb1ELb1ELb0ELb0ELb0ELb1ELb0ELb0EEENS1_21CollectiveEpilogueFwdINS6_IJSA_NS7_ILi512EEESA_EEES9_SC_SE_Li256ELb1ELb1ELb0ELb0EEENS1_36VarlenDynamicPersistentTileSchedulerILi64ELi64ELi256ELi128ELb0ELb1ELb1ELb0ELb1ELb1EEEEEEEEEvNT_6ParamsE)
        /*0368*/ 	.word	0x00000060


	//----- nvinfo : EIATTR_REGCOUNT
	.align		4
.L_176:
        /*036c*/ 	.byte	0x04, 0x2f
        /*036e*/ 	.short	(.L_178 - .L_177)
	.align		4
.L_177:
        /*0370*/ 	.word	index@(_ZN7cutlass13device_kernelIN5flash11enable_sm90INS1_16FlashAttnFwdSm90INS1_25CollectiveMainloopFwdSm90ILi2EN4cute5tupleIJNS5_1CILi1EEES8_S8_EEENS6_IJNS7_ILi64EEESA_SA_EEELi512ENS_10bfloat16_tEfNS_4arch4Sm90ELb0ELb0ELb0ELb1ELb1ELb0ELb0ELb0ELb0ELb1ELb0ELb0EEENS1_21CollectiveEpilogueFwdINS6_IJSA_NS7_ILi512EEESA_EEES9_SC_SE_Li256ELb1ELb1ELb0ELb0EEENS1_36VarlenDynamicPersistentTileSchedulerILi64ELi64ELi256ELi128ELb0ELb1ELb1ELb0ELb1ELb1EEEEEEEEEvNT_6ParamsE)
        /*0374*/ 	.word	0x000000a8


	//----- nvinfo : EIATTR_FRAME_SIZE
	.align		4
.L_178:
        /*0378*/ 	.byte	0x04, 0x11
        /*037a*/ 	.short	(.L_180 - .L_179)
	.align		4
.L_179:
        /*037c*/ 	.word	index@(_ZN7cutlass13device_kernelIN5flash11enable_sm90INS1_16FlashAttnFwdSm90INS1_25CollectiveMainloopFwdSm90ILi2EN4cute5tupleIJNS5_1CILi1EEES8_S8_EEENS6_IJNS7_ILi64EEESA_SA_EEELi512ENS_10bfloat16_tEfNS_4arch4Sm90ELb0ELb0ELb0ELb1ELb1ELb0ELb0ELb0ELb0ELb1ELb0ELb0EEENS1_21CollectiveEpilogueFwdINS6_IJSA_NS7_ILi512EEESA_EEES9_SC_SE_Li256ELb1ELb1ELb0ELb0EEENS1_36VarlenDynamicPersistentTileSchedulerILi64ELi64ELi256ELi128ELb0ELb1ELb1ELb0ELb1ELb1EEEEEEEEEvNT_6ParamsE)
        /*0380*/ 	.word	0x00000038


	//----- nvinfo : EIATTR_REGCOUNT
	.align		4
.L_180:
        /*0384*/ 	.byte	0x04, 0x2f
        /*0386*/ 	.short	(.L_182 - .L_181)
	.align		4
.L_181:
        /*0388*/ 	.word	index@(_ZN7cutlass13device_kernelIN5flash11enable_sm90INS1_16FlashAttnFwdSm90INS1_25CollectiveMainloopFwdSm90ILi2EN4cute5tupleIJNS5_1CILi1EEES8_S8_EEENS6_IJNS7_ILi64EEESA_SA_EEELi512ENS_10bfloat16_tEfNS_4arch4Sm90ELb0ELb0ELb0ELb0ELb1ELb0ELb1ELb0ELb0ELb1ELb0ELb0EEENS1_21CollectiveEpilogueFwdINS6_IJSA_NS7_ILi512EEESA_EEES9_SC_SE_Li256ELb0ELb1ELb0ELb0EEENS1_29StaticPersistentTileSchedulerILb0EEEEEEEEEvNT_6ParamsE)
        /*038c*/ 	.word	0x000000a8


	//----- nvinfo : EIATTR_FRAME_SIZE
	.align		4
.L_182:
        /*0390*/ 	.byte	0x04, 0x11
        /*0392*/ 	.short	(.L_184 - .L_183)
	.align		4
.L_183:
        /*0394*/ 	.word	index@(_ZN7cutlass13device_kernelIN5flash11enable_sm90INS1_16FlashAttnFwdSm90INS1_25CollectiveMainloopFwdSm90ILi2EN4cute5tupleIJNS5_1CILi1EEES8_S8_EEENS6_IJNS7_ILi64EEESA_SA_EEELi512ENS_10bfloat16_tEfNS_4arch4Sm90ELb0ELb0ELb0ELb0ELb1ELb0ELb1ELb0ELb0ELb1ELb0ELb0EEENS1_21CollectiveEpilogueFwdINS6_IJSA_NS7_ILi512EEESA_EEES9_SC_SE_Li256ELb0ELb1ELb0ELb0EEENS1_29StaticPersistentTileSchedulerILb0EEEEEEEEEvNT_6ParamsE)
        /*0398*/ 	.word	0x00000030


	//----- nvinfo : EIATTR_REGCOUNT
	.align		4
.L_184:
        /*039c*/ 	.byte	0x04, 0x2f
        /*039e*/ 	.short	(.L_186 - .L_185)
	.align		4
.L_185:
        /*03a0*/ 	.word	index@(_ZN7cutlass13device_kernelIN5flash11enable_sm90INS1_16FlashAttnFwdSm90INS1_25CollectiveMainloopFwdSm90ILi2EN4cute5tupleIJNS5_1CILi1EEES8_S8_EEENS6_IJNS7_ILi64EEESA_SA_EEELi512ENS_10bfloat16_tEfNS_4arch4Sm90ELb0ELb0ELb0ELb0ELb1ELb0ELb0ELb0ELb0ELb1ELb0ELb0EEENS1_21CollectiveEpilogueFwdINS6_IJSA_NS7_ILi512EEESA_EEES9_SC_SE_Li256ELb0ELb1ELb0ELb0EEENS1_29StaticPersistentTileSchedulerILb0EEEEEEEEEvNT_6ParamsE)
        /*03a4*/ 	.word	0x000000a8


	//----- nvinfo : EIATTR_FRAME_SIZE
	.align		4
.L_186:
        /*03a8*/ 	.byte	0x04, 0x11
        /*03aa*/ 	.short	(.L_188 - .L_187)
	.align		4
.L_187:
        /*03ac*/ 	.word	index@(_ZN7cutlass13device_kernelIN5flash11enable_sm90INS1_16FlashAttnFwdSm90INS1_25CollectiveMainloopFwdSm90ILi2EN4cute5tupleIJNS5_1CILi1EEES8_S8_EEENS6_IJNS7_ILi64EEESA_SA_EEELi512ENS_10bfloat16_tEfNS_4arch4Sm90ELb0ELb0ELb0ELb0ELb1ELb0ELb0ELb0ELb0ELb1ELb0ELb0EEENS1_21CollectiveEpilogueFwdINS6_IJSA_NS7_ILi512EEESA_EEES9_SC_SE_Li256ELb0ELb1ELb0ELb0EEENS1_29StaticPersistentTileSchedulerILb0EEEEEEEEEvNT_6ParamsE)
        /*03b0*/ 	.word	0x00000030


	//----- nvinfo : EIATTR_REGCOUNT
	.align		4
.L_188:
        /*03b4*/ 	.byte	0x04, 0x2f
        /*03b6*/ 	.short	(.L_190 - .L_189)
	.align		4
.L_189:
        /*03b8*/ 	.word	index@(_ZN7cutlass13device_kernelIN5flash11enable_sm90INS1_16FlashAttnFwdSm90INS1_25CollectiveMainloopFwdSm90ILi2EN4cute5tupleIJNS5_1CILi1EEES8_S8_EEENS6_IJNS7_ILi128EEENS7_ILi96EEENS7_ILi192EEEEEELi128ENS_10bfloat16_tEfNS_4arch4Sm90ELb1ELb0ELb0ELb1ELb1ELb1ELb0ELb1ELb1ELb1ELb0ELb0EEENS1_21CollectiveEpilogueFwdINS6_IJSA_SA_SB_EEES9_SE_SG_Li256ELb1ELb1ELb0ELb0EEENS1_36VarlenDynamicPersistentTileSchedulerILi128ELi96ELi256ELi128ELb0ELb1ELb1ELb1ELb1ELb1EEEEEEEEEvNT_6ParamsE)
        /*03bc*/ 	.word	0x000000a8


	//----- nvinfo : EIATTR_FRAME_SIZE
	.align		4
.L_190:
        /*03c0*/ 	.byte	0x04, 0x11
        /*03c2*/ 	.short	(.L_192 - .L_191)
	.align		4
.L_191:
        /*03c4*/ 	.word	index@(_ZN7cutlass13device_kernelIN5flash11enable_sm90INS1_16FlashAttnFwdSm90INS1_25CollectiveMainloopFwdSm90ILi2EN4cute5tupleIJNS5_1CILi1EEES8_S8_EEENS6_IJNS7_ILi128EEENS7_ILi96EEENS7_ILi192EEEEEELi128ENS_10bfloat16_tEfNS_4arch4Sm90ELb1ELb0ELb0ELb1ELb1ELb1ELb0ELb1ELb1ELb1ELb0ELb0EEENS1_21CollectiveEpilogueFwdINS6_IJSA_SA_SB_EEES9_SE_SG_Li256ELb1ELb1ELb0ELb0EEENS1_36VarlenDynamicPersistentTileSchedulerILi128ELi96ELi256ELi128ELb0ELb1ELb1ELb1ELb1ELb1EEEEEEEEEvNT_6ParamsE)
        /*03c8*/ 	.word	0x00000040


	//----- nvinfo : EIATTR_REGCOUNT
	.align		4
.L_192:
        /*03cc*/ 	.byte	0x04, 0x2f
        /*03ce*/ 	.short	(.L_194 - .L_193)
	.align		4
.L_193:
        /*03d0*/ 	.word	index@(_ZN7cutlass13device_kernelIN5flash11enable_sm90INS1_16FlashAttnFwdSm90INS1_25CollectiveMainloopFwdSm90ILi2EN4cute5tupleIJNS5_1CILi1EEES8_S8_EEENS6_IJNS7_ILi128EEENS7_ILi96EEENS7_ILi192EEEEEELi128ENS_10bfloat16_tEfNS_4arch4Sm90ELb1ELb0ELb0ELb1ELb1ELb0ELb0ELb1ELb1ELb1ELb0ELb0EEENS1_21CollectiveEpilogueFwdINS6_IJSA_SA_SB_EEES9_SE_SG_Li256ELb1ELb1ELb0ELb0EEENS1_36VarlenDynamicPersistentTileSchedulerILi128ELi96ELi256ELi128ELb0ELb1ELb1ELb1ELb1ELb1EEEEEEEEEvNT_6ParamsE)
        /*03d4*/ 	.word	0x000000a8


	//----- nvinfo : EIATTR_FRAME_SIZE
	.align		4
.L_194:
        /*03d8*/ 	.byte	0x04, 0x11
        /*03da*/ 	.short	(.L_196 - .L_195)
	.align		4
.L_195:
        /*03dc*/ 	.word	index@(_ZN7cutlass13device_kernelIN5flash11enable_sm90INS1_16FlashAttnFwdSm90INS1_25CollectiveMainloopFwdSm90ILi2EN4cute5tupleIJNS5_1CILi1EEES8_S8_EEENS6_IJNS7_ILi128EEENS7_ILi96EEENS7_ILi192EEEEEELi128ENS_10bfloat16_tEfNS_4arch4Sm90ELb1ELb0ELb0ELb1ELb1ELb0ELb0ELb1ELb1ELb1ELb0ELb0EEENS1_21CollectiveEpilogueFwdINS6_IJSA_SA_SB_EEES9_SE_SG_Li256ELb1ELb1ELb0ELb0EEENS1_36VarlenDynamicPersistentTileSchedulerILi128ELi96ELi256ELi128ELb0ELb1ELb1ELb1ELb1ELb1EEEEEEEEEvNT_6ParamsE)
        /*03e0*/ 	.word	0x00000020


	//----- nvinfo : EIATTR_REGCOUNT
	.align		4
.L_196:
        /*03e4*/ 	.byte	0x04, 0x2f
        /*03e6*/ 	.short	(.L_198 - .L_197)
	.align		4
.L_197:
        /*03e8*/ 	.word	index@(_ZN7cutlass13device_kernelIN5flash11enable_sm90INS1_16FlashAttnFwdSm90INS1_25CollectiveMainloopFwdSm90ILi2EN4cute5tupleIJNS5_1CILi1EEES8_S8_EEENS6_IJNS7_ILi128EEENS7_ILi96EEENS7_ILi192EEEEEELi128ENS_10bfloat16_tEfNS_4arch4Sm90ELb1ELb0ELb0ELb0ELb1ELb0ELb0ELb1ELb1ELb1ELb0ELb0EEENS1_21CollectiveEpilogueFwdINS6_IJSA_SA_SB_EEES9_SE_SG_Li256ELb0ELb1ELb0ELb0EEENS1_30DynamicPersistentTileSchedulerILi256ELi128ELb0ELb1ELb1EEEEEEEEEvNT_6ParamsE)
        /*03ec*/ 	.word	0x000000a8


	//----- nvinfo : EIATTR_FRAME_SIZE
	.align		4
.L_198:
        /*03f0*/ 	.byte	0x04, 0x11
        /*03f2*/ 	.short	(.L_200 - .L_199)
	.align		4
.L_199:
        /*03f4*/ 	.word	index@(_ZN7cutlass13device_kernelIN5flash11enable_sm90INS1_16FlashAttnFwdSm90INS1_25CollectiveMainloopFwdSm90ILi2EN4cute5tupleIJNS5_1CILi1EEES8_S8_EEENS6_IJNS7_ILi128EEENS7_ILi96EEENS7_ILi192EEEEEELi128ENS_10bfloat16_tEfNS_4arch4Sm90ELb1ELb0ELb0ELb0ELb1ELb0ELb0ELb1ELb1ELb1ELb0ELb0EEENS1_21CollectiveEpilogueFwdINS6_IJSA_SA_SB_EEES9_SE_SG_Li256ELb0ELb1ELb0ELb0EEENS1_30DynamicPersistentTileSchedulerILi256ELi128ELb0ELb1ELb1EEEEEEEEEvNT_6ParamsE)
        /*03f8*/ 	.word	0x00000008


	//----- nvinfo : EIATTR_REGCOUNT
	.align		4
.L_200:
        /*03fc*/ 	.byte	0x04, 0x2f
        /*03fe*/ 	.short	(.L_202 - .L_201)
	.align		4
.L_201:
        /*0400*/ 	.word	index@(_ZN7cutlass13device_kernelIN5flash11enable_sm90INS1_16FlashAttnFwdSm90INS1_25CollectiveMainloopFwdSm90ILi2EN4cute5tupleIJNS5_1CILi1EEES8_S8_EEENS6_IJNS7_ILi128EEENS7_ILi96EEENS7_ILi192EEEEEELi128ENS_10bfloat16_tEfNS_4arch4Sm90ELb0ELb1ELb0ELb1ELb1ELb1ELb0ELb1ELb1ELb1ELb0ELb0EEENS1_21CollectiveEpilogueFwdINS6_IJSA_SA_SB_EEES9_SE_SG_Li256ELb1ELb1ELb0ELb0EEENS1_36VarlenDynamicPersistentTileSchedulerILi128ELi96ELi256ELi128ELb0ELb1ELb1ELb1ELb0ELb1EEEEEEEEEvNT_6ParamsE)
        /*0404*/ 	.word	0x000000a8


	//----- nvinfo : EIATTR_FRAME_SIZE
	.align		4
.L_202:
        /*0408*/ 	.byte	0x04, 0x11
        /*040a*/ 	.short	(.L_204 - .L_203)
	.align		4
.L_203:
        /*040c*/ 	.word	index@(_ZN7cutlass13device_kernelIN5flash11enable_sm90INS1_16FlashAttnFwdSm90INS1_25CollectiveMainloopFwdSm90ILi2EN4cute5tupleIJNS5_1CILi1EEES8_S8_EEENS6_IJNS7_ILi128EEENS7_ILi96EEENS7_ILi192EEEEEELi128ENS_10bfloat16_tEfNS_4arch4Sm90ELb0ELb1ELb0ELb1ELb1ELb1ELb0ELb1ELb1ELb1ELb0ELb0EEENS1_21CollectiveEpilogueFwdINS6_IJSA_SA_SB_EEES9_SE_SG_Li256ELb1ELb1ELb0ELb0EEENS1_36VarlenDynamicPersistentTileSchedulerILi128ELi96ELi256ELi128ELb0ELb1ELb1ELb1ELb0ELb1EEEEEEEEEvNT_6ParamsE)
        /*0410*/ 	.word	0x00000048


	//----- nvinfo : EIATTR_REGCOUNT
	.align		4
.L_204:
        /*0414*/ 	.byte	0x04, 0x2f
        /*0416*/ 	.short	(.L_206 - .L_205)
	.align		4
.L_205:
        /*0418*/ 	.word	index@(_ZN7cutlass13device_kernelIN5flash11enable_sm90INS1_16FlashAttnFwdSm90INS1_25CollectiveMainloopFwdSm90ILi2EN4cute5tupleIJNS5_1CILi1EEES8_S8_EEENS6_IJNS7_ILi128EEENS7_ILi96EEENS7_ILi192EEEEEELi128ENS_10bfloat16_tEfNS_4arch4Sm90ELb0ELb1ELb0ELb1ELb1ELb0ELb0ELb1ELb1ELb1ELb0ELb0EEENS1_21CollectiveEpilogueFwdINS6_IJSA_SA_SB_EEES9_SE_SG_Li256ELb1ELb1ELb0ELb0EEENS1_36VarlenDynamicPersistentTileSchedulerILi128ELi96ELi256ELi128ELb0ELb1ELb1ELb1ELb0ELb1EEEEEEEEEvNT_6ParamsE)
        /*041c*/ 	.word	0x000000a8


	//----- nvinfo : EIATTR_FRAME_SIZE
	.align		4
.L_206:
        /*0420*/ 	.byte	0x04, 0x11
        /*0422*/ 	.short	(.L_208 - .L_207)
	.align		4
.L_207:
        /*0424*/ 	.word	index@(_ZN7cutlass13device_kernelIN5flash11enable_sm90INS1_16FlashAttnFwdSm90INS1_25CollectiveMainloopFwdSm90ILi2EN4cute5tupleIJNS5_1CILi1EEES8_S8_EEENS6_IJNS7_ILi128EEENS7_ILi96EEENS7_ILi192EEEEEELi128ENS_10bfloat16_tEfNS_4arch4Sm90ELb0ELb1ELb0ELb1ELb1ELb0ELb0ELb1ELb1ELb1ELb0ELb0EEENS1_21CollectiveEpilogueFwdINS6_IJSA_SA_SB_EEES9_SE_SG_Li256ELb1ELb1ELb0ELb0EEENS1_36VarlenDynamicPersistentTileSchedulerILi128ELi96ELi256ELi128ELb0ELb1ELb1ELb1ELb0ELb1EEEEEEEEEvNT_6ParamsE)
        /*0428*/ 	.word	0x00000020


	//----- nvinfo : EIATTR_REGCOUNT
	.align		4
.L_208:
        /*042c*/ 	.byte	0x04, 0x2f
        /*042e*/ 	.short	(.L_210 - .L_209)
	.align		4
.L_209:
        /*0430*/ 	.word	index@(_ZN7cutlass13device_kernelIN5flash11enable_sm90INS1_16FlashAttnFwdSm90INS1_25CollectiveMainloopFwdSm90ILi2EN4cute5tupleIJNS5_1CILi1EEES8_S8_EEENS6_IJNS7_ILi128EEENS7_ILi96EEENS7_ILi192EEEEEELi128ENS_10bfloat16_tEfNS_4arch4Sm90ELb0ELb1ELb0ELb0ELb1ELb0ELb0ELb1ELb1ELb1ELb0ELb0EEENS1_21CollectiveEpilogueFwdINS6_IJSA_SA_SB_EEES9_SE_SG_Li256ELb0ELb1ELb0ELb0EEENS1_30DynamicPersistentTileSchedulerILi256ELi128ELb0ELb1ELb1EEEEEEEEEvNT_6ParamsE)
        /*0434*/ 	.word	0x000000a8


	//----- nvinfo : EIATTR_FRAME_SIZE
	.align		4
.L_210:
        /*0438*/ 	.byte	0x04, 0x11
        /*043a*/ 	.short	(.L_212 - .L_211)
	.align		4
.L_211:
        /*043c*/ 	.word	index@(_ZN7cutlass13device_kernelIN5flash11enable_sm90INS1_16FlashAttnFwdSm90INS1_25CollectiveMainloopFwdSm90ILi2EN4cute5tupleIJNS5_1CILi1EEES8_S8_EEENS6_IJNS7_ILi128EEENS7_ILi96EEENS7_ILi192EEEEEELi128ENS_10bfloat16_tEfNS_4arch4Sm90ELb0ELb1ELb0ELb0ELb1ELb0ELb0ELb1ELb1ELb1ELb0ELb0EEENS1_21CollectiveEpilogueFwdINS6_IJSA_SA_SB_EEES9_SE_SG_Li256ELb0ELb1ELb0ELb0EEENS1_30DynamicPersistentTileSchedulerILi256ELi128ELb0ELb1ELb1EEEEEEEEEvNT_6ParamsE)
        /*0440*/ 	.word	0x00000008


	//----- nvinfo : EIATTR_REGCOUNT
	.align		4
.L_212:
        /*0444*/ 	.byte	0x04, 0x2f
        /*0446*/ 	.short	(.L_214 - .L_213)
	.align		4
.L_213:
        /*0448*/ 	.word	index@(_ZN7cutlass13device_kernelIN5flash11enable_sm90INS1_16FlashAttnFwdSm90INS1_25CollectiveMainloopFwdSm90ILi2EN4cute5tupleIJNS5_1CILi1EEES8_S8_EEENS6_IJNS7_ILi128EEENS7_ILi96EEENS7_ILi192EEEEEELi128ENS_10bfloat16_tEfNS_4arch4Sm90ELb0ELb0ELb0ELb1ELb1ELb1ELb0ELb1ELb1ELb1ELb0ELb0EEENS1_21CollectiveEpilogueFwdINS6_IJSA_SA_SB_EEES9_SE_SG_Li256ELb1ELb1ELb0ELb0EEENS1_36VarlenDynamicPersistentTileSchedulerILi128ELi96ELi256ELi128ELb0ELb1ELb1ELb0ELb1ELb1EEEEEEEEEvNT_6ParamsE)
        /*044c*/ 	.word	0x000000a8


	//----- nvinfo : EIATTR_FRAME_SIZE
	.align		4
.L_214:
        /*0450*/ 	.byte	0x04, 0x11
        /*0452*/ 	.short	(.L_216 - .L_215)
	.align		4
.L_215:
        /*0454*/ 	.word	index@(_ZN7cutlass13device_kernelIN5flash11enable_sm90INS1_16FlashAttnFwdSm90INS1_25CollectiveMainloopFwdSm90ILi2EN4cute5tupleIJNS5_1CILi1EEES8_S8_EEENS6_IJNS7_ILi128EEENS7_ILi96EEENS7_ILi192EEEEEELi128ENS_10bfloat16_tEfNS_4arch4Sm90ELb0ELb0ELb0ELb1ELb1ELb1ELb0ELb1ELb1ELb1ELb0ELb0EEENS1_21CollectiveEpilogueFwdINS6_IJSA_SA_SB_EEES9_SE_SG_Li256ELb1ELb1ELb0ELb0EEENS1_36VarlenDynamicPersistentTileSchedulerILi128ELi96ELi256ELi128ELb0ELb1ELb1ELb0ELb1ELb1EEEEEEEEEvNT_6ParamsE)
        /*0458*/ 	.word	0x00000050


	//----- nvinfo : EIATTR_REGCOUNT
	.align		4
.L_216:
        /*045c*/ 	.byte	0x04, 0x2f
        /*045e*/ 	.short	(.L_218 - .L_217)
	.align		4
.L_217:
        /*0460*/ 	.word	index@(_ZN7cutlass13device_kernelIN5flash11enable_sm90INS1_16FlashAttnFwdSm90INS1_25CollectiveMainloopFwdSm90ILi2EN4cute5tupleIJNS5_1CILi1EEES8_S8_EEENS6_IJNS7_ILi128EEENS7_ILi96EEENS7_ILi192EEEEEELi128ENS_10bfloat16_tEfNS_4arch4Sm90ELb0ELb0ELb0ELb1ELb1ELb0ELb0ELb1ELb1ELb1ELb0ELb0EEENS1_21CollectiveEpilogueFwdINS6_IJSA_SA_SB_EEES9_SE_SG_Li256ELb1ELb1ELb0ELb0EEENS1_36VarlenDynamicPersistentTileSchedulerILi128ELi96ELi256ELi128ELb0ELb1ELb1ELb0ELb1ELb1EEEEEEEEEvNT_6ParamsE)
        /*0464*/ 	.word	0x000000a8


	//----- nvinfo : EIATTR_FRAME_SIZE
	.align		4
.L_218:
        /*0468*/ 	.byte	0x04, 0x11
        /*046a*/ 	.short	(.L_220 - .L_219)
	.align		4
.L_219:
        /*046c*/ 	.word	index@(_ZN7cutlass13device_kernelIN5flash11enable_sm90INS1_16FlashAttnFwdSm90INS1_25CollectiveMainloopFwdSm90ILi2EN4cute5tupleIJNS5_1CILi1EEES8_S8_EEENS6_IJNS7_ILi128EEENS7_ILi96EEENS7_ILi192EEEEEELi128ENS_10bfloat16_tEfNS_4arch4Sm90ELb0ELb0ELb0ELb1ELb1ELb0ELb0ELb1ELb1ELb1ELb0ELb0EEENS1_21CollectiveEpilogueFwdINS6_IJSA_SA_SB_EEES9_SE_SG_Li256ELb1ELb1ELb0ELb0EEENS1_36VarlenDynamicPersistentTileSchedulerILi128ELi96ELi256ELi128ELb0ELb1ELb1ELb0ELb1ELb1EEEEEEEEEvNT_6ParamsE)
        /*0470*/ 	.word	0x00000028


	//----- nvinfo : EIATTR_REGCOUNT
	.align		4
.L_220:
        /*0474*/ 	.byte	0x04, 0x2f
        /*0476*/ 	.short	(.L_222 - .L_221)
	.align		4
.L_221:
        /*0478*/ 	.word	index@(_ZN7cutlass13device_kernelIN5flash11enable_sm90INS1_16FlashAttnFwdSm90INS1_25CollectiveMainloopFwdSm90ILi2EN4cute5tupleIJNS5_1CILi1EEES8_S8_EEENS6_IJNS7_ILi128EEENS7_ILi96EEENS7_ILi192EEEEEELi128ENS_10bfloat16_tEfNS_4arch4Sm90ELb0ELb0ELb0ELb0ELb1ELb0ELb0ELb1ELb1ELb1ELb0ELb0EEENS1_21CollectiveEpilogueFwdINS6_IJSA_SA_SB_EEES9_SE_SG_Li256ELb0ELb1ELb0ELb0EEENS1_29StaticPersistentTileSchedulerILb0EEEEEEEEEvNT_6ParamsE)
        /*047c*/ 	.word	0x000000a8


	//----- nvinfo : EIATTR_FRAME_SIZE
	.align		4
.L_222:
        /*0480*/ 	.byte	0x04, 0x11
        /*0482*/ 	.short	(.L_224 - .L_223)
	.align		4
.L_223:
        /*0484*/ 	.word	index@(_ZN7cutlass13device_kernelIN5flash11enable_sm90INS1_16FlashAttnFwdSm90INS1_25CollectiveMainloopFwdSm90ILi2EN4cute5tupleIJNS5_1CILi1EEES8_S8_EEENS6_IJNS7_ILi128EEENS7_ILi96EEENS7_ILi192EEEEEELi128ENS_10bfloat16_tEfNS_4arch4Sm90ELb0ELb0ELb0ELb0ELb1ELb0ELb0ELb1ELb1ELb1ELb0ELb0EEENS1_21CollectiveEpilogueFwdINS6_IJSA_SA_SB_EEES9_SE_SG_Li256ELb0ELb1ELb0ELb0EEENS1_29StaticPersistentTileSchedulerILb0EEEEEEEEEvNT_6ParamsE)
        /*0488*/ 	.word	0x00000008


	//----- nvinfo : EIATTR_MIN_STACK_SIZE
	.align		4
.L_224:
        /*048c*/ 	.byte	0x04, 0x12
        /*048e*/ 	.short	(.L_226 - .L_225)
	.align		4
.L_225:
        /*0490*/ 	.word	index@(_ZN7cutlass13device_kernelIN5flash11enable_sm90INS1_16FlashAttnFwdSm90INS1_25CollectiveMainloopFwdSm90ILi2EN4cute5tupleIJNS5_1CILi1EEES8_S8_EEENS6_IJNS7_ILi128EEENS7_ILi96EEENS7_ILi192EEEEEELi128ENS_10bfloat16_tEfNS_4arch4Sm90ELb0ELb0ELb0ELb0ELb1ELb0ELb0ELb1ELb1ELb1ELb0ELb0EEENS1_21CollectiveEpilogueFwdINS6_IJSA_SA_SB_EEES9_SE_SG_Li256ELb0ELb1ELb0ELb0EEENS1_29StaticPersistentTileSchedulerILb0EEEEEEEEEvNT_6ParamsE)
        /*0494*/ 	.word	0x00000008


	//----- nvinfo : EIATTR_MIN_STACK_SIZE
	.align		4
.L_226:
        /*0498*/ 	.byte	0x04, 0x12
        /*049a*/ 	.short	(.L_228 - .L_227)
	.align		4
.L_227:
        /*049c*/ 	.word	index@(_ZN7cutlass13device_kernelIN5flash11enable_sm90INS1_16FlashAttnFwdSm90INS1_25CollectiveMainloopFwdSm90ILi2EN4cute5tupleIJNS5_1CILi1EEES8_S8_EEENS6_IJNS7_ILi128EEENS7_ILi96EEENS7_ILi192EEEEEELi128ENS_10bfloat16_tEfNS_4arch4Sm90ELb0ELb0ELb0ELb1ELb1ELb0ELb0ELb1ELb1ELb1ELb0ELb0EEENS1_21CollectiveEpilogueFwdINS6_IJSA_SA_SB_EEES9_SE_SG_Li256ELb1ELb1ELb0ELb0EEENS1_36VarlenDynamicPersistentTileSchedulerILi128ELi96ELi256ELi128ELb0ELb1ELb1ELb0ELb1ELb1EEEEEEEEEvNT_6ParamsE)
        /*04a0*/ 	.word	0x00000028


	//----- nvinfo : EIATTR_MIN_STACK_SIZE
	.align		4
.L_228:
        /*04a4*/ 	.byte	0x04, 0x12
        /*04a6*/ 	.short	(.L_230 - .L_229)
	.align		4
.L_229:
        /*04a8*/ 	.word	index@(_ZN7cutlass13device_kernelIN5flash11enable_sm90INS1_16FlashAttnFwdSm90INS1_25CollectiveMainloopFwdSm90ILi2EN4cute5tupleIJNS5_1CILi1EEES8_S8_EEENS6_IJNS7_ILi128EEENS7_ILi96EEENS7_ILi192EEEEEELi128ENS_10bfloat16_tEfNS_4arch4Sm90ELb0ELb0ELb0ELb1ELb1ELb1ELb0ELb1ELb1ELb1ELb0ELb0EEENS1_21CollectiveEpilogueFwdINS6_IJSA_SA_SB_EEES9_SE_SG_Li256ELb1ELb1ELb0ELb0EEENS1_36VarlenDynamicPersistentTileSchedulerILi128ELi96ELi256ELi128ELb0ELb1ELb1ELb0ELb1ELb1EEEEEEEEEvNT_6ParamsE)
        /*04ac*/ 	.word	0x00000050


	//----- nvinfo : EIATTR_MIN_STACK_SIZE
	.align		4
.L_230:
        /*04b0*/ 	.byte	0x04, 0x12
        /*04b2*/ 	.short	(.L_232 - .L_231)
	.align		4
.L_231:
        /*04b4*/ 	.word	index@(_ZN7cutlass13device_kernelIN5flash11enable_sm90INS1_16FlashAttnFwdSm90INS1_25CollectiveMainloopFwdSm90ILi2EN4cute5tupleIJNS5_1CILi1EEES8_S8_EEENS6_IJNS7_ILi128EEENS7_ILi96EEENS7_ILi192EEEEEELi128ENS_10bfloat16_tEfNS_4arch4Sm90ELb0ELb1ELb0ELb0ELb1ELb0ELb0ELb1ELb1ELb1ELb0ELb0EEENS1_21CollectiveEpilogueFwdINS6_IJSA_SA_SB_EEES9_SE_SG_Li256ELb0ELb1ELb0ELb0EEENS1_30DynamicPersistentTileSchedulerILi256ELi128ELb0ELb1ELb1EEEEEEEEEvNT_6ParamsE)
        /*04b8*/ 	.word	0x00000008


	//----- nvinfo : EIATTR_MIN_STACK_SIZE
	.align		4
.L_232:
        /*04bc*/ 	.byte	0x04, 0x12
        /*04be*/ 	.short	(.L_234 - .L_233)
	.align		4
.L_233:
        /*04c0*/ 	.word	index@(_ZN7cutlass13device_kernelIN5flash11enable_sm90INS1_16FlashAttnFwdSm90INS1_25CollectiveMainloopFwdSm90ILi2EN4cute5tupleIJNS5_1CILi1EEES8_S8_EEENS6_IJNS7_ILi128EEENS7_ILi96EEENS7_ILi192EEEEEELi128ENS_10bfloat16_tEfNS_4arch4Sm90ELb0ELb1ELb0ELb1ELb1ELb0ELb0ELb1ELb1ELb1ELb0ELb0EEENS1_21CollectiveEpilogueFwdINS6_IJSA_SA_SB_EEES9_SE_SG_Li256ELb1ELb1ELb0ELb0EEENS1_36VarlenDynamicPersistentTileSchedulerILi128ELi96ELi256ELi128ELb0ELb1ELb1ELb1ELb0ELb1EEEEEEEEEvNT_6ParamsE)
        /*04c4*/ 	.word	0x00000020


	//----- nvinfo : EIATTR_MIN_STACK_SIZE
	.align		4
.L_234:
        /*04c8*/ 	.byte	0x04, 0x12
        /*04ca*/ 	.short	(.L_236 - .L_235)
	.align		4
.L_235:
        /*04cc*/ 	.word	index@(_ZN7cutlass13device_kernelIN5flash11enable_sm90INS1_16FlashAttnFwdSm90INS1_25CollectiveMainloopFwdSm90ILi2EN4cute5tupleIJNS5_1CILi1EEES8_S8_EEENS6_IJNS7_ILi128EEENS7_ILi96EEENS7_ILi192EEEEEELi128ENS_10bfloat16_tEfNS_4arch4Sm90ELb0ELb1ELb0ELb1ELb1ELb1ELb0ELb1ELb1ELb1ELb0ELb0EEENS1_21CollectiveEpilogueFwdINS6_IJSA_SA_SB_EEES9_SE_SG_Li256ELb1ELb1ELb0ELb0EEENS1_36VarlenDynamicPersistentTileSchedulerILi128ELi96ELi256ELi128ELb0ELb1ELb1ELb1ELb0ELb1EEEEEEEEEvNT_6ParamsE)
        /*04d0*/ 	.word	0x00000048


	//----- nvinfo : EIATTR_MIN_STACK_SIZE
	.align		4
.L_236:
        /*04d4*/ 	.byte	0x04, 0x12
        /*04d6*/ 	.short	(.L_238 - .L_237)
	.align		4
.L_237:
        /*04d8*/ 	.word	index@(_ZN7cutlass13device_kernelIN5flash11enable_sm90INS1_16FlashAttnFwdSm90INS1_25CollectiveMainloopFwdSm90ILi2EN4cute5tupleIJNS5_1CILi1EEES8_S8_EEENS6_IJNS7_ILi128EEENS7_ILi96EEENS7_ILi192EEEEEELi128ENS_10bfloat16_tEfNS_4arch4Sm90ELb1ELb0ELb0ELb0ELb1ELb0ELb0ELb1ELb1ELb1ELb0ELb0EEENS1_21CollectiveEpilogueFwdINS6_IJSA_SA_SB_EEES9_SE_SG_Li256ELb0ELb1ELb0ELb0EEENS1_30DynamicPersistentTileSchedulerILi256ELi128ELb0ELb1ELb1EEEEEEEEEvNT_6ParamsE)
        /*04dc*/ 	.word	0x00000008


	//----- nvinfo : EIATTR_MIN_STACK_SIZE
	.align		4
.L_238:
        /*04e0*/ 	.byte	0x04, 0x12
        /*04e2*/ 	.short	(.L_240 - .L_239)
	.align		4
.L_239:
        /*04e4*/ 	.word	index@(_ZN7cutlass13device_kernelIN5flash11enable_sm90INS1_16FlashAttnFwdSm90INS1_25CollectiveMainloopFwdSm90ILi2EN4cute5tupleIJNS5_1CILi1EEES8_S8_EEENS6_IJNS7_ILi128EEENS7_ILi96EEENS7_ILi192EEEEEELi128ENS_10bfloat16_tEfNS_4arch4Sm90ELb1ELb0ELb0ELb1ELb1ELb0ELb0ELb1ELb1ELb1ELb0ELb0EEENS1_21CollectiveEpilogueFwdINS6_IJSA_SA_SB_EEES9_SE_SG_Li256ELb1ELb1ELb0ELb0EEENS1_36VarlenDynamicPersistentTileSchedulerILi128ELi96ELi256ELi128ELb0ELb1ELb1ELb1ELb1ELb1EEEEEEEEEvNT_6ParamsE)
        /*04e8*/ 	.word	0x00000020


	//----- nvinfo : EIATTR_MIN_STACK_SIZE
	.align		4
.L_240:
        /*04ec*/ 	.byte	0x04, 0x12
        /*04ee*/ 	.short	(.L_242 - .L_241)
	.align		4
.L_241:
        /*04f0*/ 	.word	index@(_ZN7cutlass13device_kernelIN5flash11enable_sm90INS1_16FlashAttnFwdSm90INS1_25CollectiveMainloopFwdSm90ILi2EN4cute5tupleIJNS5_1CILi1EEES8_S8_EEENS6_IJNS7_ILi128EEENS7_ILi96EEENS7_ILi192EEEEEELi128ENS_10bfloat16_tEfNS_4arch4Sm90ELb1ELb0ELb0ELb1ELb1ELb1ELb0ELb1ELb1ELb1ELb0ELb0EEENS1_21CollectiveEpilogueFwdINS6_IJSA_SA_SB_EEES9_SE_SG_Li256ELb1ELb1ELb0ELb0EEENS1_36VarlenDynamicPersistentTileSchedulerILi128ELi96ELi256ELi128ELb0ELb1ELb1ELb1ELb1ELb1EEEEEEEEEvNT_6ParamsE)
        /*04f4*/ 	.word	0x00000040


	//----- nvinfo : EIATTR_MIN_STACK_SIZE
	.align		4
.L_242:
        /*04f8*/ 	.byte	0x04, 0x12
        /*04fa*/ 	.short	(.L_244 - .L_243)
	.align		4
.L_243:
        /*04fc*/ 	.word	index@(_ZN7cutlass13device_kernelIN5flash11enable_sm90INS1_16FlashAttnFwdSm90INS1_25CollectiveMainloopFwdSm90ILi2EN4cute5tupleIJNS5_1CILi1EEES8_S8_EEENS6_IJNS7_ILi64EEESA_SA_EEELi512ENS_10bfloat16_tEfNS_4arch4Sm90ELb0ELb0ELb0ELb0ELb1ELb0ELb0ELb0ELb0ELb1ELb0ELb0EEENS1_21CollectiveEpilogueFwdINS6_IJSA_NS7_ILi512EEESA_EEES9_SC_SE_Li256ELb0ELb1ELb0ELb0EEENS1_29StaticPersistentTileSchedulerILb0EEEEEEEEEvNT_6ParamsE)
        /*0500*/ 	.word	0x00000030


	//----- nvinfo : EIATTR_MIN_STACK_SIZE
	.align		4
.L_244:
        /*0504*/ 	.byte	0x04, 0x12
        /*0506*/ 	.short	(.L_246 - .L_245)
	.align		4
.L_245:
        /*0508*/ 	.word	index@(_ZN7cutlass13device_kernelIN5flash11enable_sm90INS1_16FlashAttnFwdSm90INS1_25CollectiveMainloopFwdSm90ILi2EN4cute5tupleIJNS5_1CILi1EEES8_S8_EEENS6_IJNS7_ILi64EEESA_SA_EEELi512ENS_10bfloat16_tEfNS_4arch4Sm90ELb0ELb0ELb0ELb0ELb1ELb0ELb1ELb0ELb0ELb1ELb0ELb0EEENS1_21CollectiveEpilogueFwdINS6_IJSA_NS7_ILi512EEESA_EEES9_SC_SE_Li256ELb0ELb1ELb0ELb0EEENS1_29StaticPersistentTileSchedulerILb0EEEEEEEEEvNT_6ParamsE)
        /*050c*/ 	.word	0x00000030


	//----- nvinfo : EIATTR_MIN_STACK_SIZE
	.align		4
.L_246:
        /*0510*/ 	.byte	0x04, 0x12
        /*0512*/ 	.short	(.L_248 - .L_247)
	.align		4
.L_247:
        /*0514*/ 	.word	index@(_ZN7cutlass13device_kernelIN5flash11enable_sm90INS1_16FlashAttnFwdSm90INS1_25CollectiveMainloopFwdSm90ILi2EN4cute5tupleIJNS5_1CILi1EEES8_S8_EEENS6_IJNS7_ILi64EEESA_SA_EEELi512ENS_10bfloat16_tEfNS_4arch4Sm90ELb0ELb0ELb0ELb1ELb1ELb0ELb0ELb0ELb0ELb1ELb0ELb0EEENS1_21CollectiveEpilogueFwdINS6_IJSA_NS7_ILi512EEESA_EEES9_SC_SE_Li256ELb1ELb1ELb0ELb0EEENS1_36VarlenDynamicPersistentTileSchedulerILi64ELi64ELi256ELi128ELb0ELb1ELb1ELb0ELb1ELb1EEEEEEEEEvNT_6ParamsE)
        /*0518*/ 	.word	0x00000038


	//----- nvinfo : EIATTR_MIN_STACK_SIZE
	.align		4
.L_248:
        /*051c*/ 	.byte	0x04, 0x12
        /*051e*/ 	.short	(.L_250 - .L_249)
	.align		4
.L_249:
        /*0520*/ 	.word	index@(_ZN7cutlass13device_kernelIN5flash11enable_sm90INS1_16FlashAttnFwdSm90INS1_25CollectiveMainloopFwdSm90ILi2EN4cute5tupleIJNS5_1CILi1EEES8_S8_EEENS6_IJNS7_ILi64EEESA_SA_EEELi512ENS_10bfloat16_tEfNS_4arch4Sm90ELb0ELb0ELb0ELb1ELb1ELb1ELb0ELb0ELb0ELb1ELb0ELb0EEENS1_21CollectiveEpilogueFwdINS6_IJSA_NS7_ILi512EEESA_EEES9_SC_SE_Li256ELb1ELb1ELb0ELb0EEENS1_36VarlenDynamicPersistentTileSchedulerILi64ELi64ELi256ELi128ELb0ELb1ELb1ELb0ELb1ELb1EEEEEEEEEvNT_6ParamsE)
        /*0524*/ 	.word	0x00000060


	//----- nvinfo : EIATTR_MIN_STACK_SIZE
	.align		4
.L_250:
        /*0528*/ 	.byte	0x04, 0x12
        /*052a*/ 	.short	(.L_252 - .L_251)
	.align		4
.L_251:
        /*052c*/ 	.word	index@(_ZN7cutlass13device_kernelIN5flash11enable_sm90INS1_16FlashAttnFwdSm90INS1_25CollectiveMainloopFwdSm90ILi2EN4cute5tupleIJNS5_1CILi1EEES8_S8_EEENS6_IJNS7_ILi64EEESA_SA_EEELi512ENS_10bfloat16_tEfNS_4arch4Sm90ELb0ELb0ELb0ELb1ELb1ELb0ELb1ELb0ELb0ELb1ELb0ELb0EEENS1_21CollectiveEpilogueFwdINS6_IJSA_NS7_ILi512EEESA_EEES9_SC_SE_Li256ELb1ELb1ELb0ELb0EEENS1_36VarlenDynamicPersistentTileSchedulerILi64ELi64ELi256ELi128ELb0ELb1ELb1ELb0ELb1ELb1EEEEEEEEEvNT_6ParamsE)
        /*0530*/ 	.word	0x00000030


	//----- nvinfo : EIATTR_MIN_STACK_SIZE
	.align		4
.L_252:
        /*0534*/ 	.byte	0x04, 0x12
        /*0536*/ 	.short	(.L_254 - .L_253)
	.align		4
.L_253:
        /*0538*/ 	.word	index@(_ZN7cutlass13device_kernelIN5flash11enable_sm90INS1_16FlashAttnFwdSm90INS1_25CollectiveMainloopFwdSm90ILi2EN4cute5tupleIJNS5_1CILi1EEES8_S8_EEENS6_IJNS7_ILi64EEESA_SA_EEELi512ENS_10bfloat16_tEfNS_4arch4Sm90ELb0ELb0ELb0ELb1ELb1ELb1ELb1ELb0ELb0ELb1ELb0ELb0EEENS1_21CollectiveEpilogueFwdINS6_IJSA_NS7_ILi512EEESA_EEES9_SC_SE_Li256ELb1ELb1ELb0ELb0EEENS1_36VarlenDynamicPersistentTileSchedulerILi64ELi64ELi256ELi128ELb0ELb1ELb1ELb0ELb1ELb1EEEEEEEEEvNT_6ParamsE)
        /*053c*/ 	.word	0x00000080


	//----- nvinfo : EIATTR_MIN_STACK_SIZE
	.align		4
.L_254:
        /*0540*/ 	.byte	0x04, 0x12
        /*0542*/ 	.short	(.L_256 - .L_255)
	.align		4
.L_255:
        /*0544*/ 	.word	index@(_ZN7cutlass13device_kernelIN5flash11enable_sm90INS1_16FlashAttnFwdSm90INS1_25CollectiveMainloopFwdSm90ILi2EN4cute5tupleIJNS5_1CILi1EEES8_S8_EEENS6_IJNS7_ILi64EEESA_SA_EEELi512ENS_10bfloat16_tEfNS_4arch4Sm90ELb0ELb1ELb0ELb0ELb1ELb0ELb0ELb0ELb0ELb1ELb0ELb0EEENS1_21CollectiveEpilogueFwdINS6_IJSA_NS7_ILi512EEESA_EEES9_SC_SE_Li256ELb0ELb1ELb0ELb0EEENS1_30DynamicPersistentTileSchedulerILi256ELi128ELb0ELb1ELb1EEEEEEEEEvNT_6ParamsE)
        /*0548*/ 	.word	0x00000010


	//----- nvinfo : EIATTR_MIN_STACK_SIZE
	.align		4
.L_256:
        /*054c*/ 	.byte	0x04, 0x12
        /*054e*/ 	.short	(.L_258 - .L_257)
	.align		4
.L_257:
        /*0550*/ 	.word	index@(_ZN7cutlass13device_kernelIN5flash11enable_sm90INS1_16FlashAttnFwdSm90INS1_25CollectiveMainloopFwdSm90ILi2EN4cute5tupleIJNS5_1CILi1EEES8_S8_EEENS6_IJNS7_ILi64EEESA_SA_EEELi512ENS_10bfloat16_tEfNS_4arch4Sm90ELb0ELb1ELb0ELb0ELb1ELb0ELb1ELb0ELb0ELb1ELb0ELb0EEENS1_21CollectiveEpilogueFwdINS6_IJSA_NS7_ILi512EEESA_EEES9_SC_SE_Li256ELb0ELb1ELb0ELb0EEENS1_30DynamicPersistentTileSchedulerILi256ELi128ELb0ELb1ELb1EEEEEEEEEvNT_6ParamsE)
        /*0554*/ 	.word	0x00000440


	//----- nvinfo : EIATTR_MIN_STACK_SIZE
	.align		4
.L_258:
        /*0558*/ 	.byte	0x04, 0x12
        /*055a*/ 	.short	(.L_260 - .L_259)
	.align		4
.L_259:
        /*055c*/ 	.word	index@(_ZN7cutlass13device_kernelIN5flash11enable_sm90INS1_16FlashAttnFwdSm90INS1_25CollectiveMainloopFwdSm90ILi2EN4cute5tupleIJNS5_1CILi1EEES8_S8_EEENS6_IJNS7_ILi64EEESA_SA_EEELi512ENS_10bfloat16_tEfNS_4arch4Sm90ELb0ELb1ELb0ELb1ELb1ELb0ELb0ELb0ELb0ELb1ELb0ELb0EEENS1_21CollectiveEpilogueFwdINS6_IJSA_NS7_ILi512EEESA_EEES9_SC_SE_Li256ELb1ELb1ELb0ELb0EEENS1_36VarlenDynamicPersistentTileSchedulerILi64ELi64ELi256ELi128ELb0ELb1ELb1ELb1ELb0ELb1EEEEEEEEEvNT_6ParamsE)
        /*0560*/ 	.word	0x00000020


	//----- nvinfo : EIATTR_MIN_STACK_SIZE
	.align		4
.L_260:
        /*0564*/ 	.byte	0x04, 0x12
        /*0566*/ 	.short	(.L_262 - .L_261)
	.align		4
.L_261:
        /*0568*/ 	.word	index@(_ZN7cutlass13device_kernelIN5flash11enable_sm90INS1_16FlashAttnFwdSm90INS1_25CollectiveMainloopFwdSm90ILi2EN4cute5tupleIJNS5_1CILi1EEES8_S8_EEENS6_IJNS7_ILi64EEESA_SA_EEELi512ENS_10bfloat16_tEfNS_4arch4Sm90ELb0ELb1ELb0ELb1ELb1ELb1ELb0ELb0ELb0ELb1ELb0ELb0EEENS1_21CollectiveEpilogueFwdINS6_IJSA_NS7_ILi512EEESA_EEES9_SC_SE_Li256ELb1ELb1ELb0ELb0EEENS1_36VarlenDynamicPersistentTileSchedulerILi64ELi64ELi256ELi128ELb0ELb1ELb1ELb1ELb0ELb1EEEEEEEEEvNT_6ParamsE)
        /*056c*/ 	.word	0x00000068


	//----- nvinfo : EIATTR_MIN_STACK_SIZE
	.align		4
.L_262:
        /*0570*/ 	.byte	0x04, 0x12
        /*0572*/ 	.short	(.L_264 - .L_263)
	.align		4
.L_263:
        /*0574*/ 	.word	index@(_ZN7cutlass13device_kernelIN5flash11enable_sm90INS1_16FlashAttnFwdSm90INS1_25CollectiveMainloopFwdSm90ILi2EN4cute5tupleIJNS5_1CILi1EEES8_S8_EEENS6_IJNS7_ILi64EEESA_SA_EEELi512ENS_10bfloat16_tEfNS_4arch4Sm90ELb0ELb1ELb0ELb1ELb1ELb0ELb1ELb0ELb0ELb1ELb0ELb0EEENS1_21CollectiveEpilogueFwdINS6_IJSA_NS7_ILi512EEESA_EEES9_SC_SE_Li256ELb1ELb1ELb0ELb0EEENS1_36VarlenDynamicPersistentTileSchedulerILi64ELi64ELi256ELi128ELb0ELb1ELb1ELb1ELb0ELb1EEEEEEEEEvNT_6ParamsE)
        /*0578*/ 	.word	0x00000440


	//----- nvinfo : EIATTR_MIN_STACK_SIZE
	.align		4
.L_264:
        /*057c*/ 	.byte	0x04, 0x12
        /*057e*/ 	.short	(.L_266 - .L_265)
	.align		4
.L_265:
        /*0580*/ 	.word	index@(_ZN7cutlass13device_kernelIN5flash11enable_sm90INS1_16FlashAttnFwdSm90INS1_25CollectiveMainloopFwdSm90ILi2EN4cute5tupleIJNS5_1CILi1EEES8_S8_EEENS6_IJNS7_ILi64EEESA_SA_EEELi512ENS_10bfloat16_tEfNS_4arch4Sm90ELb0ELb1ELb0ELb1ELb1ELb1ELb1ELb0ELb0ELb1ELb0ELb0EEENS1_21CollectiveEpilogueFwdINS6_IJSA_NS7_ILi512EEESA_EEES9_SC_SE_Li256ELb1ELb1ELb0ELb0EEENS1_36VarlenDynamicPersistentTileSchedulerILi64ELi64ELi256ELi128ELb0ELb1ELb1ELb1ELb0ELb1EEEEEEEEEvNT_6ParamsE)
        /*0584*/ 	.word	0x00000460


	//----- nvinfo : EIATTR_MIN_STACK_SIZE
	.align		4
.L_266:
        /*0588*/ 	.byte	0x04, 0x12
        /*058a*/ 	.short	(.L_268 - .L_267)
	.align		4
.L_267:
        /*058c*/ 	.word	index@(_ZN7cutlass13device_kernelIN5flash11enable_sm90INS1_16FlashAttnFwdSm90INS1_25CollectiveMainloopFwdSm90ILi2EN4cute5tupleIJNS5_1CILi1EEES8_S8_EEENS6_IJNS7_ILi64EEESA_SA_EEELi512ENS_10bfloat16_tEfNS_4arch4Sm90ELb1ELb0ELb0ELb0ELb1ELb0ELb0ELb0ELb0ELb1ELb0ELb0EEENS1_21CollectiveEpilogueFwdINS6_IJSA_NS7_ILi512EEESA_EEES9_SC_SE_Li256ELb0ELb1ELb0ELb0EEENS1_30DynamicPersistentTileSchedulerILi256ELi128ELb0ELb1ELb1EEEEEEEEEvNT_6ParamsE)
        /*0590*/ 	.word	0x00000010


	//----- nvinfo : EIATTR_MIN_STACK_SIZE
	.align		4
.L_268:
        /*0594*/ 	.byte	0x04, 0x12
        /*0596*/ 	.short	(.L_270 - .L_269)
	.align		4
.L_269:
        /*0598*/ 	.word	index@(_ZN7cutlass13device_kernelIN5flash11enable_sm90INS1_16FlashAttnFwdSm90INS1_25CollectiveMainloopFwdSm90ILi2EN4cute5tupleIJNS5_1CILi1EEES8_S8_EEENS6_IJNS7_ILi64EEESA_SA_EEELi512ENS_10bfloat16_tEfNS_4arch4Sm90ELb1ELb0ELb0ELb0ELb1ELb0ELb1ELb0ELb0ELb1ELb0ELb0EEENS1_21CollectiveEpilogueFwdINS6_IJSA_NS7_ILi512EEESA_EEES9_SC_SE_Li256ELb0ELb1ELb0ELb0EEENS1_30DynamicPersistentTileSchedulerILi256ELi128ELb0ELb1ELb1EEEEEEEEEvNT_6ParamsE)
        /*059c*/ 	.word	0x00000018


	//----- nvinfo : EIATTR_MIN_STACK_SIZE
	.align		4
.L_270:
        /*05a0*/ 	.byte	0x04, 0x12
        /*05a2*/ 	.short	(.L_272 - .L_271)
	.align		4
.L_271:
        /*05a4*/ 	.word	index@(_ZN7cutlass13device_kernelIN5flash11enable_sm90INS1_16FlashAttnFwdSm90INS1_25CollectiveMainloopFwdSm90ILi2EN4cute5tupleIJNS5_1CILi1EEES8_S8_EEENS6_IJNS7_ILi64EEESA_SA_EEELi512ENS_10bfloat16_tEfNS_4arch4Sm90ELb1ELb0ELb0ELb1ELb1ELb0ELb0ELb0ELb0ELb1ELb0ELb0EEENS1_21CollectiveEpilogueFwdINS6_IJSA_NS7_ILi512EEESA_EEES9_SC_SE_Li256ELb1ELb1ELb0ELb0EEENS1_36VarlenDynamicPersistentTileSchedulerILi64ELi64ELi256ELi128ELb0ELb1ELb1ELb1ELb1ELb1EEEEEEEEEvNT_6ParamsE)
        /*05a8*/ 	.word	0x00000030


	//----- nvinfo : EIATTR_MIN_STACK_SIZE
	.align		4
.L_272:
        /*05ac*/ 	.byte	0x04, 0x12
        /*05ae*/ 	.short	(.L_274 - .L_273)
	.align		4
.L_273:
        /*05b0*/ 	.word	index@(_ZN7cutlass13device_kernelIN5flash11enable_sm90INS1_16FlashAttnFwdSm90INS1_25CollectiveMainloopFwdSm90ILi2EN4cute5tupleIJNS5_1CILi1EEES8_S8_EEENS6_IJNS7_ILi64EEESA_SA_EEELi512ENS_10bfloat16_tEfNS_4arch4Sm90ELb1ELb0ELb0ELb1ELb1ELb1ELb0ELb0ELb0ELb1ELb0ELb0EEENS1_21CollectiveEpilogueFwdINS6_IJSA_NS7_ILi512EEESA_EEES9_SC_SE_Li256ELb1ELb1ELb0ELb0EEENS1_36VarlenDynamicPersistentTileSchedulerILi64ELi64ELi256ELi128ELb0ELb1ELb1ELb1ELb1ELb1EEEEEEEEEvNT_6ParamsE)
        /*05b4*/ 	.word	0x00000060


	//----- nvinfo : EIATTR_MIN_STACK_SIZE
	.align		4
.L_274:
        /*05b8*/ 	.byte	0x04, 0x12
        /*05ba*/ 	.short	(.L_276 - .L_275)
	.align		4
.L_275:
        /*05bc*/ 	.word	index@(_ZN7cutlass13device_kernelIN5flash11enable_sm90INS1_16FlashAttnFwdSm90INS1_25CollectiveMainloopFwdSm90ILi2EN4cute5tupleIJNS5_1CILi1EEES8_S8_EEENS6_IJNS7_ILi64EEESA_SA_EEELi512ENS_10bfloat16_tEfNS_4arch4Sm90ELb1ELb0ELb0ELb1ELb1ELb0ELb1ELb0ELb0ELb1ELb0ELb0EEENS1_21CollectiveEpilogueFwdINS6_IJSA_NS7_ILi512EEESA_EEES9_SC_SE_Li256ELb1ELb1ELb0ELb0EEENS1_36VarlenDynamicPersistentTileSchedulerILi64ELi64ELi256ELi128ELb0ELb1ELb1ELb1ELb1ELb1EEEEEEEEEvNT_6ParamsE)
        /*05c0*/ 	.word	0x00000028


	//----- nvinfo : EIATTR_MIN_STACK_SIZE
	.align		4
.L_276:
        /*05c4*/ 	.byte	0x04, 0x12
        /*05c6*/ 	.short	(.L_278 - .L_277)
	.align		4
.L_277:
        /*05c8*/ 	.word	index@(_ZN7cutlass13device_kernelIN5flash11enable_sm90INS1_16FlashAttnFwdSm90INS1_25CollectiveMainloopFwdSm90ILi2EN4cute5tupleIJNS5_1CILi1EEES8_S8_EEENS6_IJNS7_ILi64EEESA_SA_EEELi512ENS_10bfloat16_tEfNS_4arch4Sm90ELb1ELb0ELb0ELb1ELb1ELb1ELb1ELb0ELb0ELb1ELb0ELb0EEENS1_21CollectiveEpilogueFwdINS6_IJSA_NS7_ILi512EEESA_EEES9_SC_SE_Li256ELb1ELb1ELb0ELb0EEENS1_36VarlenDynamicPersistentTileSchedulerILi64ELi64ELi256ELi128ELb0ELb1ELb1ELb1ELb1ELb1EEEEEEEEEvNT_6ParamsE)
        /*05cc*/ 	.word	0x00000078


	//----- nvinfo : EIATTR_MIN_STACK_SIZE
	.align		4
.L_278:
        /*05d0*/ 	.byte	0x04, 0x12
        /*05d2*/ 	.short	(.L_280 - .L_279)
	.align		4
.L_279:
        /*05d4*/ 	.word	index@(_ZN7cutlass13device_kernelIN5flash11enable_sm90INS1_16FlashAttnFwdSm90INS1_25CollectiveMainloopFwdSm90ILi2EN4cute5tupleIJNS5_1CILi1EEES8_S8_EEENS6_IJNS7_ILi128EEENS7_ILi96EEENS7_ILi64EEEEEELi256ENS_10bfloat16_tEfNS_4arch4Sm90ELb0ELb0ELb0ELb0ELb1ELb0ELb0ELb1ELb0ELb1ELb0ELb0EEENS1_21CollectiveEpilogueFwdINS6_IJSA_NS7_ILi256EEESB_EEES9_SE_SG_Li256ELb0ELb1ELb0ELb0EEENS1_29StaticPersistentTileSchedulerILb0EEEEEEEEEvNT_6ParamsE)
        /*05d8*/ 	.word	0x00000020


	//----- nvinfo : EIATTR_MIN_STACK_SIZE
	.align		4
.L_280:
        /*05dc*/ 	.byte	0x04, 0x12
        /*05de*/ 	.short	(.L_282 - .L_281)
	.align		4
.L_281:
        /*05e0*/ 	.word	index@(_ZN7cutlass13device_kernelIN5flash11enable_sm90INS1_16FlashAttnFwdSm90INS1_25CollectiveMainloopFwdSm90ILi2EN4cute5tupleIJNS5_1CILi1EEES8_S8_EEENS6_IJNS7_ILi128EEENS7_ILi96EEENS7_ILi64EEEEEELi256ENS_10bfloat16_tEfNS_4arch4Sm90ELb0ELb0ELb0ELb0ELb1ELb0ELb1ELb1ELb0ELb1ELb0ELb0EEENS1_21CollectiveEpilogueFwdINS6_IJSA_NS7_ILi256EEESB_EEES9_SE_SG_Li256ELb0ELb1ELb0ELb0EEENS1_29StaticPersistentTileSchedulerILb0EEEEEEEEEvNT_6ParamsE)
        /*05e4*/ 	.word	0x00000020


	//----- nvinfo : EIATTR_MIN_STACK_SIZE
	.align		4
.L_282:
        /*05e8*/ 	.byte	0x04, 0x12
        /*05ea*/ 	.short	(.L_284 - .L_283)
	.align		4
.L_283:
        /*05ec*/ 	.word	index@(_ZN7cutlass13device_kernelIN5flash11enable_sm90INS1_16FlashAttnFwdSm90INS1_25CollectiveMainloopFwdSm90ILi2EN4cute5tupleIJNS5_1CILi1EEES8_S8_EEENS6_IJNS7_ILi128EEENS7_ILi96EEENS7_ILi64EEEEEELi256ENS_10bfloat16_tEfNS_4arch4Sm90ELb0ELb0ELb0ELb1ELb1ELb0ELb0ELb1ELb0ELb1ELb0ELb0EEENS1_21CollectiveEpilogueFwdINS6_IJSA_NS7_ILi256EEESB_EEES9_SE_SG_Li256ELb1ELb1ELb0ELb0EEENS1_36VarlenDynamicPersistentTileSchedulerILi128ELi96ELi256ELi128ELb0ELb1ELb1ELb0ELb1ELb1EEEEEEEEEvNT_6ParamsE)
        /*05f0*/ 	.word	0x00000030


	//----- nvinfo : EIATTR_MIN_STACK_SIZE
	.align		4
.L_284:
        /*05f4*/ 	.byte	0x04, 0x12
        /*05f6*/ 	.short	(.L_286 - .L_285)
	.align		4
.L_285:
        /*05f8*/ 	.word	index@(_ZN7cutlass13device_kernelIN5flash11enable_sm90INS1_16FlashAttnFwdSm90INS1_25CollectiveMainloopFwdSm90ILi2EN4cute5tupleIJNS5_1CILi1EEES8_S8_EEENS6_IJNS7_ILi128EEENS7_ILi96EEENS7_ILi64EEEEEELi256ENS_10bfloat16_tEfNS_4arch4Sm90ELb0ELb0ELb0ELb1ELb1ELb1ELb0ELb1ELb0ELb1ELb0ELb0EEENS1_21CollectiveEpilogueFwdINS6_IJSA_NS7_ILi256EEESB_EEES9_SE_SG_Li256ELb1ELb1ELb0ELb0EEENS1_36VarlenDynamicPersistentTileSchedulerILi128ELi96ELi256ELi128ELb0ELb1ELb1ELb0ELb1ELb1EEEEEEEEEvNT_6ParamsE)
        /*05fc*/ 	.word	0x00000058


	//----- nvinfo : EIATTR_MIN_STACK_SIZE
	.align		4
.L_286:
        /*0600*/ 	.byte	0x04, 0x12
        /*0602*/ 	.short	(.L_288 - .L_287)
	.align		4
.L_287:
        /*0604*/ 	.word	index@(_ZN7cutlass13device_kernelIN5flash11enable_sm90INS1_16FlashAttnFwdSm90INS1_25CollectiveMainloopFwdSm90ILi2EN4cute5tupleIJNS5_1CILi1EEES8_S8_EEENS6_IJNS7_ILi128EEENS7_ILi96EEENS7_ILi64EEEEEELi256ENS_10bfloat16_tEfNS_4arch4Sm90ELb0ELb0ELb0ELb1ELb1ELb0ELb1ELb1ELb0ELb1ELb0ELb0EEENS1_21CollectiveEpilogueFwdINS6_IJSA_NS7_ILi256EEESB_EEES9_SE_SG_Li256ELb1ELb1ELb0ELb0EEENS1_36VarlenDynamicPersistentTileSchedulerILi128ELi96ELi256ELi128ELb0ELb1ELb1ELb0ELb1ELb1EEEEEEEEEvNT_6ParamsE)
        /*0608*/ 	.word	0x00000028


	//----- nvinfo : EIATTR_MIN_STACK_SIZE
	.align		4
.L_288:
        /*060c*/ 	.byte	0x04, 0x12
        /*060e*/ 	.short	(.L_290 - .L_289)
	.align		4
.L_289:
        /*0610*/ 	.word	index@(_ZN7cutlass13device_kernelIN5flash11enable_sm90INS1_16FlashAttnFwdSm90INS1_25CollectiveMainloopFwdSm90ILi2EN4cute5tupleIJNS5_1CILi1EEES8_S8_EEENS6_IJNS7_ILi128EEENS7_ILi96EEENS7_ILi64EEEEEELi256ENS_10bfloat16_tEfNS_4arch4Sm90ELb0ELb0ELb0ELb1ELb1ELb1ELb1ELb1ELb0ELb1ELb0ELb0EEENS1_21CollectiveEpilogueFwdINS6_IJSA_NS7_ILi256EEESB_EEES9_SE_SG_Li256ELb1ELb1ELb0ELb0EEENS1_36VarlenDynamicPersistentTileSchedulerILi128ELi96ELi256ELi128ELb0ELb1ELb1ELb0ELb1ELb1EEEEEEEEEvNT_6ParamsE)
        /*0614*/ 	.word	0x00000090


	//----- nvinfo : EIATTR_MIN_STACK_SIZE
	.align		4
.L_290:
        /*0618*/ 	.byte	0x04, 0x12
        /*061a*/ 	.short	(.L_292 - .L_291)
	.align		4
.L_291:
        /*061c*/ 	.word	index@(_ZN7cutlass13device_kernelIN5flash11enable_sm90INS1_16FlashAttnFwdSm90INS1_25CollectiveMainloopFwdSm90ILi2EN4cute5tupleIJNS5_1CILi1EEES8_S8_EEENS6_IJNS7_ILi128EEENS7_ILi96EEENS7_ILi64EEEEEELi256ENS_10bfloat16_tEfNS_4arch4Sm90ELb0ELb1ELb0ELb0ELb1ELb0ELb0ELb1ELb0ELb1ELb0ELb0EEENS1_21CollectiveEpilogueFwdINS6_IJSA_NS7_ILi256EEESB_EEES9_SE_SG_Li256ELb0ELb1ELb0ELb0EEENS1_30DynamicPersistentTileSchedulerILi256ELi128ELb0ELb1ELb1EEEEEEEEEvNT_6ParamsE)
        /*0620*/ 	.word	0x00000008


	//----- nvinfo : EIATTR_MIN_STACK_SIZE
	.align		4
.L_292:
        /*0624*/ 	.byte	0x04, 0x12
        /*0626*/ 	.short	(.L_294 - .L_293)
	.align		4
.L_293:
        /*0628*/ 	.word	index@(_ZN7cutlass13device_kernelIN5flash11enable_sm90INS1_16FlashAttnFwdSm90INS1_25CollectiveMainloopFwdSm90ILi2EN4cute5tupleIJNS5_1CILi1EEES8_S8_EEENS6_IJNS7_ILi128EEENS7_ILi96EEENS7_ILi64EEEEEELi256ENS_10bfloat16_tEfNS_4arch4Sm90ELb0ELb1ELb0ELb0ELb1ELb0ELb1ELb1ELb0ELb1ELb0ELb0EEENS1_21CollectiveEpilogueFwdINS6_IJSA_NS7_ILi256EEESB_EEES9_SE_SG_Li256ELb0ELb1ELb0ELb0EEENS1_30DynamicPersistentTileSchedulerILi256ELi128ELb0ELb1ELb1EEEEEEEEEvNT_6ParamsE)
        /*062c*/ 	.word	0x00000460


	//----- nvinfo : EIATTR_MIN_STACK_SIZE
	.align		4
.L_294:
        /*0630*/ 	.byte	0x04, 0x12
        /*0632*/ 	.short	(.L_296 - .L_295)
	.align		4
.L_295:
        /*0634*/ 	.word	index@(_ZN7cutlass13device_kernelIN5flash11enable_sm90INS1_16FlashAttnFwdSm90INS1_25CollectiveMainloopFwdSm90ILi2EN4cute5tupleIJNS5_1CILi1EEES8_S8_EEENS6_IJNS7_ILi128EEENS7_ILi96EEENS7_ILi64EEEEEELi256ENS_10bfloat16_tEfNS_4arch4Sm90ELb0ELb1ELb0ELb1ELb1ELb0ELb0ELb1ELb0ELb1ELb0ELb0EEENS1_21CollectiveEpilogueFwdINS6_IJSA_NS7_ILi256EEESB_EEES9_SE_SG_Li256ELb1ELb1ELb0ELb0EEENS1_36VarlenDynamicPersistentTileSchedulerILi128ELi96ELi256ELi128ELb0ELb1ELb1ELb1ELb0ELb1EEEEEEEEEvNT_6ParamsE)
        /*0638*/ 	.word	0x00000018


	//----- nvinfo : EIATTR_MIN_STACK_SIZE
	.align		4
.L_296:
        /*063c*/ 	.byte	0x04, 0x12
        /*063e*/ 	.short	(.L_298 - .L_297)
	.align		4
.L_297:
        /*0640*/ 	.word	index@(_ZN7cutlass13device_kernelIN5flash11enable_sm90INS1_16FlashAttnFwdSm90INS1_25CollectiveMainloopFwdSm90ILi2EN4cute5tupleIJNS5_1CILi1EEES8_S8_EEENS6_IJNS7_ILi128EEENS7_ILi96EEENS7_ILi64EEEEEELi256ENS_10bfloat16_tEfNS_4arch4Sm90ELb0ELb1ELb0ELb1ELb1ELb1ELb0ELb1ELb0ELb1ELb0ELb0EEENS1_21CollectiveEpilogueFwdINS6_IJSA_NS7_ILi256EEESB_EEES9_SE_SG_Li256ELb1ELb1ELb0ELb0EEENS1_36VarlenDynamicPersistentTileSchedulerILi128ELi96ELi256ELi128ELb0ELb1ELb1ELb1ELb0ELb1EEEEEEEEEvNT_6ParamsE)
        /*0644*/ 	.word	0x00000440


	//----- nvinfo : EIATTR_MIN_STACK_SIZE
	.align		4
.L_298:
        /*0648*/ 	.byte	0x04, 0x12
        /*064a*/ 	.short	(.L_300 - .L_299)
	.align		4
.L_299:
        /*064c*/ 	.word	index@(_ZN7cutlass13device_kernelIN5flash11enable_sm90INS1_16FlashAttnFwdSm90INS1_25CollectiveMainloopFwdSm90ILi2EN4cute5tupleIJNS5_1CILi1EEES8_S8_EEENS6_IJNS7_ILi128EEENS7_ILi96EEENS7_ILi64EEEEEELi256ENS_10bfloat16_tEfNS_4arch4Sm90ELb0ELb1ELb0ELb1ELb1ELb0ELb1ELb1ELb0ELb1ELb0ELb0EEENS1_21CollectiveEpilogueFwdINS6_IJSA_NS7_ILi256EEESB_EEES9_SE_SG_Li256ELb1ELb1ELb0ELb0EEENS1_36VarlenDynamicPersistentTileSchedulerILi128ELi96ELi256ELi128ELb0ELb1ELb1ELb1ELb0ELb1EEEEEEEEEvNT_6ParamsE)
        /*0650*/ 	.word	0x00000480


	//----- nvinfo : EIATTR_MIN_STACK_SIZE
	.align		4
.L_300:
        /*0654*/ 	.byte	0x04, 0x12
        /*0656*/ 	.short	(.L_302 - .L_301)
	.align		4
.L_301:
        /*0658*/ 	.word	index@(_ZN7cutlass13device_kernelIN5flash11enable_sm90INS1_16FlashAttnFwdSm90INS1_25CollectiveMainloopFwdSm90ILi2EN4cute5tupleIJNS5_1CILi1EEES8_S8_EEENS6_IJNS7_ILi128EEENS7_ILi96EEENS7_ILi64EEEEEELi256ENS_10bfloat16_tEfNS_4arch4Sm90ELb0ELb1ELb0ELb1ELb1ELb1ELb1ELb1ELb0ELb1ELb0ELb0EEENS1_21CollectiveEpilogueFwdINS6_IJSA_NS7_ILi256EEESB_EEES9_SE_SG_Li256ELb1ELb1ELb0ELb0EEENS1_36VarlenDynamicPersistentTileSchedulerILi128ELi96ELi256ELi128ELb0ELb1ELb1ELb1ELb0ELb1EEEEEEEEEvNT_6ParamsE)
        /*065c*/ 	.word	0x000004a0


	//----- nvinfo : EIATTR_MIN_STACK_SIZE
	.align		4
.L_302:
        /*0660*/ 	.byte	0x04, 0x12
        /*0662*/ 	.short	(.L_304 - .L_303)
	.align		4
.L_303:
        /*0664*/ 	.word	index@(_ZN7cutlass13device_kernelIN5flash11enable_sm90INS1_16FlashAttnFwdSm90INS1_25CollectiveMainloopFwdSm90ILi2EN4cute5tupleIJNS5_1CILi1EEES8_S8_EEENS6_IJNS7_ILi128EEENS7_ILi96EEENS7_ILi64EEEEEELi256ENS_10bfloat16_tEfNS_4arch4Sm90ELb1ELb0ELb0ELb0ELb1ELb0ELb0ELb1ELb0ELb1ELb0ELb0EEENS1_21CollectiveEpilogueFwdINS6_IJSA_NS7_ILi256EEESB_EEES9_SE_SG_Li256ELb0ELb1ELb0ELb0EEENS1_30DynamicPersistentTileSchedulerILi256ELi128ELb0ELb1ELb1EEEEEEEEEvNT_6ParamsE)
        /*0668*/ 	.word	0x00000008


	//----- nvinfo : EIATTR_MIN_STACK_SIZE
	.align		4
.L_304:
        /*066c*/ 	.byte	0x04, 0x12
        /*066e*/ 	.short	(.L_306 - .L_305)
	.align		4
.L_305:
        /*0670*/ 	.word	index@(_ZN7cutlass13device_kernelIN5flash11enable_sm90INS1_16FlashAttnFwdSm90INS1_25CollectiveMainloopFwdSm90ILi2EN4cute5tupleIJNS5_1CILi1EEES8_S8_EEENS6_IJNS7_ILi128EEENS7_ILi96EEENS7_ILi64EEEEEELi256ENS_10bfloat16_tEfNS_4arch4Sm90ELb1ELb0ELb0ELb0ELb1ELb0ELb1ELb1ELb0ELb1ELb0ELb0EEENS1_21CollectiveEpilogueFwdINS6_IJSA_NS7_ILi256EEESB_EEES9_SE_SG_Li256ELb0ELb1ELb0ELb0EEENS1_30DynamicPersistentTileSchedulerILi256ELi128ELb0ELb1ELb1EEEEEEEEEvNT_6ParamsE)
        /*0674*/ 	.word	0x00000010


	//----- nvinfo : EIATTR_MIN_STACK_SIZE
	.align		4
.L_306:
        /*0678*/ 	.byte	0x04, 0x12
        /*067a*/ 	.short	(.L_308 - .L_307)
	.align		4
.L_307:
        /*067c*/ 	.word	index@(_ZN7cutlass13device_kernelIN5flash11enable_sm90INS1_16FlashAttnFwdSm90INS1_25CollectiveMainloopFwdSm90ILi2EN4cute5tupleIJNS5_1CILi1EEES8_S8_EEENS6_IJNS7_ILi128EEENS7_ILi96EEENS7_ILi64EEEEEELi256ENS_10bfloat16_tEfNS_4arch4Sm90ELb1ELb0ELb0ELb1ELb1ELb0ELb0ELb1ELb0ELb1ELb0ELb0EEENS1_21CollectiveEpilogueFwdINS6_IJSA_NS7_ILi256EEESB_EEES9_SE_SG_Li256ELb1ELb1ELb0ELb0EEENS1_36VarlenDynamicPersistentTileSchedulerILi128ELi96ELi256ELi128ELb0ELb1ELb1ELb1ELb1ELb1EEEEEEEEEvNT_6ParamsE)
        /*0680*/ 	.word	0x00000028


	//----- nvinfo : EIATTR_MIN_STACK_SIZE
	.align		4
.L_308:
        /*0684*/ 	.byte	0x04, 0x12
        /*0686*/ 	.short	(.L_310 - .L_309)
	.align		4
.L_309:
        /*0688*/ 	.word	index@(_ZN7cutlass13device_kernelIN5flash11enable_sm90INS1_16FlashAttnFwdSm90INS1_25CollectiveMainloopFwdSm90ILi2EN4cute5tupleIJNS5_1CILi1EEES8_S8_EEENS6_IJNS7_ILi128EEENS7_ILi96EEENS7_ILi64EEEEEELi256ENS_10bfloat16_tEfNS_4arch4Sm90ELb1ELb0ELb0ELb1ELb1ELb1ELb0ELb1ELb0ELb1ELb0ELb0EEENS1_21CollectiveEpilogueFwdINS6_IJSA_NS7_ILi256EEESB_EEES9_SE_SG_Li256ELb1ELb1ELb0ELb0EEENS1_36VarlenDynamicPersistentTileSchedulerILi128ELi96ELi256ELi128ELb0ELb1ELb1ELb1ELb1ELb1EEEEEEEEEvNT_6ParamsE)
        /*068c*/ 	.word	0x00000058


	//----- nvinfo : EIATTR_MIN_STACK_SIZE
	.align		4
.L_310:
        /*0690*/ 	.byte	0x04, 0x12
        /*0692*/ 	.short	(.L_312 - .L_311)
	.align		4
.L_311:
        /*0694*/ 	.word	index@(_ZN7cutlass13device_kernelIN5flash11enable_sm90INS1_16FlashAttnFwdSm90INS1_25CollectiveMainloopFwdSm90ILi2EN4cute5tupleIJNS5_1CILi1EEES8_S8_EEENS6_IJNS7_ILi128EEENS7_ILi96EEENS7_ILi64EEEEEELi256ENS_10bfloat16_tEfNS_4arch4Sm90ELb1ELb0ELb0ELb1ELb1ELb0ELb1ELb1ELb0ELb1ELb0ELb0EEENS1_21CollectiveEpilogueFwdINS6_IJSA_NS7_ILi256EEESB_EEES9_SE_SG_Li256ELb1ELb1ELb0ELb0EEENS1_36VarlenDynamicPersistentTileSchedulerILi128ELi96ELi256ELi128ELb0ELb1ELb1ELb1ELb1ELb1EEEEEEEEEvNT_6ParamsE)
        /*0698*/ 	.word	0x00000028


	//----- nvinfo : EIATTR_MIN_STACK_SIZE
	.align		4
.L_312:
        /*069c*/ 	.byte	0x04, 0x12
        /*069e*/ 	.short	(.L_314 - .L_313)
	.align		4
.L_313:
        /*06a0*/ 	.word	index@(_ZN7cutlass13device_kernelIN5flash11enable_sm90INS1_16FlashAttnFwdSm90INS1_25CollectiveMainloopFwdSm90ILi2EN4cute5tupleIJNS5_1CILi1EEES8_S8_EEENS6_IJNS7_ILi128EEENS7_ILi96EEENS7_ILi64EEEEEELi256ENS_10bfloat16_tEfNS_4arch4Sm90ELb1ELb0ELb0ELb1ELb1ELb1ELb1ELb1ELb0ELb1ELb0ELb0EEENS1_21CollectiveEpilogueFwdINS6_IJSA_NS7_ILi256EEESB_EEES9_SE_SG_Li256ELb1ELb1ELb0ELb0EEENS1_36VarlenDynamicPersistentTileSchedulerILi128ELi96ELi256ELi128ELb0ELb1ELb1ELb1ELb1ELb1EEEEEEEEEvNT_6ParamsE)
        /*06a4*/ 	.word	0x000000c0
.L_314:


//--------------------- .nv.compat                --------------------------
	.section	.nv.compat,"",@"SHT_CUDA_COMPAT_INFO"
	.align	4
        /*0000*/ 	.byte	0x02, 0x09, 0x01, 0x00, 0x02, 0x02, 0x04, 0x00, 0x02, 0x05, 0x05, 0x00, 0x03, 0x07, 0x01, 0x01
        /*0010*/ 	.byte	0x02, 0x03, 0x01, 0x00, 0x02, 0x06, 0x01, 0x00, 0x04, 0x0b, 0x08, 0x00, 0x00, 0x00, 0x00, 0x00
        /*0020*/ 	.byte	0x00, 0x00, 0x00, 0x00


//--------------------- .nv.info._ZN7cutlass13device_kernelIN5flash11enable_sm90INS1_16FlashAttnFwdSm90INS1_25CollectiveMainloopFwdSm90ILi2EN4cute5tupleIJNS5_1CILi1EEES8_S8_EEENS6_IJNS7_ILi128EEENS7_ILi96EEENS7_ILi192EEEEEELi128ENS_10bfloat16_tEfNS_4arch4Sm90ELb0ELb0ELb0ELb0ELb1ELb0ELb0ELb1ELb1ELb1ELb0ELb0EEENS1_21CollectiveEpilogueFwdINS6_IJSA_SA_SB_EEES9_SE_SG_Li256ELb0ELb1ELb0ELb0EEENS1_29StaticPersistentTileSchedulerILb0EEEEEEEEEvNT_6ParamsE --------------------------
	.section	.nv.info._ZN7cutlass13device_kernelIN5flash11enable_sm90INS1_16FlashAttnFwdSm90INS1_25CollectiveMainloopFwdSm90ILi2EN4cute5tupleIJNS5_1CILi1EEES8_S8_EEENS6_IJNS7_ILi128EEENS7_ILi96EEENS7_ILi192EEEEEELi128ENS_10bfloat16_tEfNS_4arch4Sm90ELb0ELb0ELb0ELb0ELb1ELb0ELb0ELb1ELb1ELb1ELb0ELb0EEENS1_21CollectiveEpilogueFwdINS6_IJSA_SA_SB_EEES9_SE_SG_Li256ELb0ELb1ELb0ELb0EEENS1_29StaticPersistentTileSchedulerILb0EEEEEEEEEvNT_6ParamsE,"",@"SHT_CUDA_INFO"
	.sectionflags	@""
	.align	4


	//----- nvinfo : EIATTR_CUDA_API_VERSION
	.align		4
        /*0000*/ 	.byte	0x04, 0x37
        /*0002*/ 	.short	(.L_316 - .L_315)
.L_315:
        /*0004*/ 	.word	0x00000082


	//----- nvinfo : EIATTR_KPARAM_INFO
	.align		4
.L_316:
        /*0008*/ 	.byte	0x04, 0x17
        /*000a*/ 	.short	(.L_318 - .L_317)
.L_317:
        /*000c*/ 	.word	0x00000000
        /*0010*/ 	.short	0x0000
        /*0012*/ 	.short	0x0070
        /*0014*/ 	.byte	0x00, 0xf0, 0x01, 0x28


	//----- nvinfo : EIATTR_SPARSE_MMA_MASK
	.align		4
.L_318:
        /*0018*/ 	.byte	0x03, 0x50
        /*001a*/ 	.short	0x0000


	//----- nvinfo : EIATTR_MAXREG_COUNT
	.align		4
        /*001c*/ 	.byte	0x03, 0x1b
        /*001e*/ 	.short	0x00a8


	//----- nvinfo : EIATTR_NUM_BARRIERS
	.align		4
        /*0020*/ 	.byte	0x02, 0x4c
        /*0022*/ 	.byte	0x09
	.zero		1


	//----- nvinfo : EIATTR_EXTERNS
	.align		4
        /*0024*/ 	.byte	0x04, 0x0f
        /*0026*/ 	.short	(.L_320 - .L_319)


	//   ....[0]....
	.align		4
.L_319:
        /*0028*/ 	.word	index@(__assertfail)


	//----- nvinfo : EIATTR_ANNOTATIONS
	.align		4
.L_320:
        /*002c*/ 	.byte	0x04, 0x55
        /*002e*/ 	.short	(.L_322 - .L_321)


	//   ....[0]....
.L_321:
        /*0030*/ 	.word	0x00000001
        /*0034*/ 	.byte	0xa0, 0x08, 0x00, 0x00, 0x01, 0x00, 0x00, 0x00, 0x50, 0x09, 0x00, 0x00, 0x01, 0x00, 0x00, 0x00
        /*0044*/ 	.byte	0x80, 0x6f, 0x00, 0x00, 0x01, 0x00, 0x00, 0x00, 0xb0, 0x70, 0x00, 0x00, 0x01, 0x00, 0x00, 0x00
        /*0054*/ 	.byte	0xf0, 0x8c, 0x00, 0x00, 0x01, 0x00, 0x00, 0x00, 0x90, 0xa2, 0x00, 0x00, 0x01, 0x00, 0x00, 0x00
        /*0064*/ 	.byte	0x40, 0xa3, 0x00, 0x00, 0x01, 0x00, 0x00, 0x00, 0xc0, 0xa4, 0x00, 0x00


	//----- nvinfo : EIATTR_MERCURY_ISA_VERSION
	.align		4
.L_322:
        /*0070*/ 	.byte	0x03, 0x5f
        /*0072*/ 	.short	0x0101


	//----- nvinfo : EIATTR_INT_WARP_WIDE_INSTR_OFFSETS
	.align		4
        /*0074*/ 	.byte	0x04, 0x31
        /*0076*/ 	.short	(.L_324 - .L_323)


	//   ....[0]....
.L_323:
        /*0078*/ 	.word	0x000000c0


	//   ....[1]....
        /*007c*/ 	.word	0x000000d0


	//   ....[2]....
        /*0080*/ 	.word	0x00000170


	//----- nvinfo : EIATTR_COOP_GROUP_MASK_REGIDS
	.align		4
.L_324:
        /*0084*/ 	.byte	0x04, 0x29
        /*0086*/ 	.short	(.L_326 - .L_325)


	//   ....[0]....
.L_325:
        /*0088*/ 	.word	0xffffffff


	//   ....[1]....
        /*008c*/ 	.word	0xffffffff


	//   ....[2]....
        /*0090*/ 	.word	0xffffffff


	//   ....[3]....
        /*0094*/ 	.word	0xffffffff


	//   ....[4]....
        /*0098*/ 	.word	0xffffffff


	//   ....[5]....
        /*009c*/ 	.word	0xffffffff


	//   ....[6]....
        /*00a0*/ 	.word	0xffffffff


	//   ....[7]....
        /*00a4*/ 	.word	0xffffffff


	//   ....[8]....
        /*00a8*/ 	.word	0xffffffff


	//   ....[9]....
        /*00ac*/ 	.word	0xffffffff


	//   ....[10]....
        /*00b0*/ 	.word	0xffffffff


	//   ....[11]....
        /*00b4*/ 	.word	0xffffffff


	//   ....[12]....
        /*00b8*/ 	.word	0xffffffff


	//   ....[13]....
        /*00bc*/ 	.word	0xffffffff


	//   ....[14]....
        /*00c0*/ 	.word	0xffffffff


	//   ....[15]....
        /*00c4*/ 	.word	0xffffffff


	//   ....[16]....
        /*00c8*/ 	.word	0xffffffff


	//   ....[17]....
        /*00cc*/ 	.word	0xffffffff


	//   ....[18]....
        /*00d0*/ 	.word	0xffffffff


	//   ....[19]....
        /*00d4*/ 	.word	0xffffffff


	//   ....[20]....
        /*00d8*/ 	.word	0xffffffff


	//   ....[21]....
        /*00dc*/ 	.word	0xffffffff


	//   ....[22]....
        /*00e0*/ 	.word	0xffffffff


	//   ....[23]....
        /*00e4*/ 	.word	0xffffffff


	//   ....[24]....
        /*00e8*/ 	.word	0xffffffff


	//   ....[25]....
        /*00ec*/ 	.word	0xffffffff


	//   ....[26]....
        /*00f0*/ 	.word	0xffffffff


	//   ....[27]....
        /*00f4*/ 	.word	0xffffffff


	//   ....[28]....
        /*00f8*/ 	.word	0xffffffff


	//   ....[29]....
        /*00fc*/ 	.word	0xffffffff


	//   ....[30]....
        /*0100*/ 	.word	0xffffffff


	//   ....[31]....
        /*0104*/ 	.word	0xffffffff


	//   ....[32]....
        /*0108*/ 	.word	0xffffffff


	//   ....[33]....
        /*010c*/ 	.word	0xffffffff


	//   ....[34]....
        /*0110*/ 	.word	0xffffffff


	//   ....[35]....
        /*0114*/ 	.word	0xffffffff


	//   ....[36]....
        /*0118*/ 	.word	0xffffffff


	//   ....[37]....
        /*011c*/ 	.word	0xffffffff


	//   ....[38]....
        /*0120*/ 	.word	0xffffffff


	//   ....[39]....
        /*0124*/ 	.word	0xffffffff


	//   ....[40]....
        /*0128*/ 	.word	0xffffffff


	//   ....[41]....
        /*012c*/ 	.word	0xffffffff


	//   ....[42]....
        /*0130*/ 	.word	0xffffffff


	//   ....[43]....
        /*0134*/ 	.word	0xffffffff


	//   ....[44]....
        /*0138*/ 	.word	0xffffffff


	//   ....[45]....
        /*013c*/ 	.word	0xffffffff


	//   ....[46]....
        /*0140*/ 	.word	0xffffffff


	//   ....[47]....
        /*0144*/ 	.word	0xffffffff


	//   ....[48]....
        /*0148*/ 	.word	0xffffffff


	//   ....[49]....
        /*014c*/ 	.word	0xffffffff


	//   ....[50]....
        /*0150*/ 	.word	0xffffffff


	//   ....[51]....
        /*0154*/ 	.word	0xffffffff


	//   ....[52]....
        /*0158*/ 	.word	0xffffffff


	//   ....[53]....
        /*015c*/ 	.word	0xffffffff


	//   ....[54]....
        /*0160*/ 	.word	0xffffffff


	//   ....[55]....
        /*0164*/ 	.word	0xffffffff


	//   ....[56]....
        /*0168*/ 	.word	0xffffffff


	//   ....[57]....
        /*016c*/ 	.word	0xffffffff


	//   ....[58]....
        /*0170*/ 	.word	0xffffffff


	//   ....[59]....
        /*0174*/ 	.word	0xffffffff


	//   ....[60]....
        /*0178*/ 	.word	0xffffffff


	//   ....[61]....
        /*017c*/ 	.word	0xffffffff


	//   ....[62]....
        /*0180*/ 	.word	0xffffffff


	//   ....[63]....
        /*0184*/ 	.word	0xffffffff


	//   ....[64]....
        /*0188*/ 	.word	0xffffffff


	//   ....[65]....
        /*018c*/ 	.word	0xffffffff


	//   ....[66]....
        /*0190*/ 	.word	0xffffffff


	//   ....[67]....
        /*0194*/ 	.word	0xffffffff


	//   ....[68]....
        /*0198*/ 	.word	0xffffffff


	//   ....[69]....
        /*019c*/ 	.word	0xffffffff


	//   ....[70]....
        /*01a0*/ 	.word	0xffffffff


	//   ....[71]....
        /*01a4*/ 	.word	0xffffffff


	//   ....[72]....
        /*01a8*/ 	.word	0xffffffff


	//   ....[73]....
        /*01ac*/ 	.word	0xffffffff


	//   ....[74]....
        /*01b0*/ 	.word	0xffffffff


	//   ....[75]....
        /*01b4*/ 	.word	0xffffffff


	//   ....[76]....
        /*01b8*/ 	.word	0xffffffff


	//   ....[77]....
        /*01bc*/ 	.word	0xffffffff


	//   ....[78]....
        /*01c0*/ 	.word	0xffffffff


	//   ....[79]....
        /*01c4*/ 	.word	0xffffffff


	//   ....[80]....
        /*01c8*/ 	.word	0xffffffff


	//   ....[81]....
        /*01cc*/ 	.word	0xffffffff


	//   ....[82]....
        /*01d0*/ 	.word	0xffffffff


	//   ....[83]....
        /*01d4*/ 	.word	0xffffffff


	//   ....[84]....
        /*01d8*/ 	.word	0xffffffff


	//   ....[85]....
        /*01dc*/ 	.word	0xffffffff


	//   ....[86]....
        /*01e0*/ 	.word	0xffffffff


	//   ....[87]....
        /*01e4*/ 	.word	0xffffffff


	//   ....[88]....
        /*01e8*/ 	.word	0xffffffff


	//   ....[89]....
        /*01ec*/ 	.word	0xffffffff


	//   ....[90]....
        /*01f0*/ 	.word	0xffffffff


	//   ....[91]....
        /*01f4*/ 	.word	0xffffffff


	//   ....[92]....
        /*01f8*/ 	.word	0xffffffff


	//   ....[93]....
        /*01fc*/ 	.word	0xffffffff


	//   ....[94]....
        /*0200*/ 	.word	0xffffffff


	//   ....[95]....
        /*0204*/ 	.word	0xffffffff


	//   ....[96]....
        /*0208*/ 	.word	0x0500000f


	//   ....[97]....
        /*020c*/ 	.word	0x0500000f


	//   ....[98]....
        /*0210*/ 	.word	0x0500000f


	//   ....[99]....
        /*0214*/ 	.word	0x0500000f


	//   ....[100]....
        /*0218*/ 	.word	0x0500000f


	//   ....[101]....
        /*021c*/ 	.word	0x0500000f


	//   ....[102]....
        /*0220*/ 	.word	0x0500000f


	//   ....[103]....
        /*0224*/ 	.word	0x0500000f


	//   ....[104]....
        /*0228*/ 	.word	0x0500000f


	//   ....[105]....
        /*022c*/ 	.word	0x0500000f


	//   ....[106]....
        /*0230*/ 	.word	0x0500000f


	//   ....[107]....
        /*0234*/ 	.word	0x0500000f


	//   ....[108]....
        /*0238*/ 	.word	0x0500000f


	//   ....[109]....
        /*023c*/ 	.word	0x0500000f


	//   ....[110]....
        /*0240*/ 	.word	0x0500000f


	//   ....[111]....
        /*0244*/ 	.word	0x0500000f


	//   ....[112]....
        /*0248*/ 	.word	0x0500000f


	//   ....[113]....
        /*024c*/ 	.word	0x0500000f


	//   ....[114]....
        /*0250*/ 	.word	0x0500000f


	//   ....[115]....
        /*0254*/ 	.word	0x0500000f


	//   ....[116]....
        /*0258*/ 	.word	0x0500000f


	//   ....[117]....
        /*025c*/ 	.word	0x0500000f


	//   ....[118]....
        /*0260*/ 	.word	0x0500000f


	//   ....[119]....
        /*0264*/ 	.word	0x0500000f


	//   ....[120]....
        /*0268*/ 	.word	0x0500000f


	//   ....[121]....
        /*026c*/ 	.word	0x0500000f


	//   ....[122]....
        /*0270*/ 	.word	0x0500000f


	//   ....[123]....
        /*0274*/ 	.word	0x0500000f


	//   ....[124]....
        /*0278*/ 	.word	0x0500000f


	//   ....[125]....
        /*027c*/ 	.word	0x0500000f


	//   ....[126]....
        /*0280*/ 	.word	0x0500000f


	//   ....[127]....
        /*0284*/ 	.word	0x0500000f


	//   ....[128]....
        /*0288*/ 	.word	0x0500000f


	//   ....[129]....
        /*028c*/ 	.word	0x0500000f


	//   ....[130]....
        /*0290*/ 	.word	0x0500000f


	//   ....[131]....
        /*0294*/ 	.word	0x0500000f


	//   ....[132]....
        /*0298*/ 	.word	0x0500000f


	//   ....[133]....
        /*029c*/ 	.word	0x0500000f


	//   ....[134]....
        /*02a0*/ 	.word	0x0500000f


	//   ....[135]....
        /*02a4*/ 	.word	0x0500000f


	//   ....[136]....
        /*02a8*/ 	.word	0x0500000f


	//   ....[137]....
        /*02ac*/ 	.word	0x0500000f


	//   ....[138]....
        /*02b0*/ 	.word	0x0500000f


	//   ....[139]....
        /*02b4*/ 	.word	0x0500000f


	//   ....[140]....
        /*02b8*/ 	.word	0x0500000f


	//   ....[141]....
        /*02bc*/ 	.word	0x0500000f


	//   ....[142]....
        /*02c0*/ 	.word	0x0500000f


	//   ....[143]....
        /*02c4*/ 	.word	0x0500000f


	//   ....[144]....
        /*02c8*/ 	.word	0x0500000f


	//   ....[145]....
        /*02cc*/ 	.word	0x0500000f


	//   ....[146]....
        /*02d0*/ 	.word	0x0500000f


	//   ....[147]....
        /*02d4*/ 	.word	0x0500000f


	//   ....[148]....
        /*02d8*/ 	.word	0x0500000f


	//   ....[149]....
        /*02dc*/ 	.word	0x0500000f


	//   ....[150]....
        /*02e0*/ 	.word	0x0500000f


	//   ....[151]....
        /*02e4*/ 	.word	0x0500000f


	//   ....[152]....
        /*02e8*/ 	.word	0x0500000f


	//   ....[153]....
        /*02ec*/ 	.word	0x0500000f


	//   ....[154]....
        /*02f0*/ 	.word	0x0500000f


	//   ....[155]....
        /*02f4*/ 	.word	0x0500000f


	//   ....[156]....
        /*02f8*/ 	.word	0x0500000f


	//   ....[157]....
        /*02fc*/ 	.word	0x0500000f


	//   ....[158]....
        /*0300*/ 	.word	0x0500000f


	//   ....[159]....
        /*0304*/ 	.word	0x0500000f


	//   ....[160]....
        /*0308*/ 	.word	0x0500000f


	//   ....[161]....
        /*030c*/ 	.word	0x0500000f


	//----- nvinfo : EIATTR_COOP_GROUP_INSTR_OFFSETS
	.align		4
.L_326:
        /*0310*/ 	.byte	0x04, 0x28
        /*0312*/ 	.short	(.L_328 - .L_327)


	//   ....[0]....
.L_327:
        /*0314*/ 	.word	0x00000070


	//   ....[1]....
        /*0318*/ 	.word	0x000000b0


	//   ....[2]....
        /*031c*/ 	.word	0x000002d0


	//   ....[3]....
        /*0320*/ 	.word	0x00000430


	//   ....[4]....
        /*0324*/ 	.word	0x00000550


	//   ....[5]....
        /*0328*/ 	.word	0x000006b0


	//   ....[6]....
        /*032c*/ 	.word	0x00000cf0


	//   ....[7]....
        /*0330*/ 	.word	0x00001ee0


	//   ....[8]....
        /*0334*/ 	.word	0x00001f80


	//   ....[9]....
        /*0338*/ 	.word	0x00002410


	//   ....[10]....
        /*033c*/ 	.word	0x00002480


	//   ....[11]....
        /*0340*/ 	.word	0x000041b0


	//   ....[12]....
        /*0344*/ 	.word	0x000041c0


	//   ....[13]....
        /*0348*/ 	.word	0x00004200


	//   ....[14]....
        /*034c*/ 	.word	0x00004210


	//   ....[15]....
        /*0350*/ 	.word	0x00005340


	//   ....[16]....
        /*0354*/ 	.word	0x00005370


	//   ....[17]....
        /*0358*/ 	.word	0x00005420


	//   ....[18]....
        /*035c*/ 	.word	0x00005440


	//   ....[19]....
        /*0360*/ 	.word	0x00006420


	//   ....[20]....
        /*0364*/ 	.word	0x00006470


	//   ....[21]....
        /*0368*/ 	.word	0x00006500


	//   ....[22]....
        /*036c*/ 	.word	0x00006570


	//   ....[23]....
        /*0370*/ 	.word	0x00006af0


	//   ....[24]....
        /*0374*/ 	.word	0x00006b30


	//   ....[25]....
        /*0378*/ 	.word	0x00006c00


	//   ....[26]....
        /*037c*/ 	.word	0x00006c20


	//   ....[27]....
        /*0380*/ 	.word	0x00006cd0


	//   ....[28]....
        /*0384*/ 	.word	0x00006cf0


	//   ....[29]....
        /*0388*/ 	.word	0x00006db0


	//   ....[30]....
        /*038c*/ 	.word	0x00006df0


	//   ....[31]....
        /*0390*/ 	.word	0x00007ee0


	//   ....[32]....
        /*0394*/ 	.word	0x00007f00


	//   ....[33]....
        /*0398*/ 	.word	0x00007f10


	//   ....[34]....
        /*039c*/ 	.word	0x00007f60


	//   ....[35]....
        /*03a0*/ 	.word	0x00007fb0


	//   ....[36]....
        /*03a4*/ 	.word	0x00008000


	//   ....[37]....
        /*03a8*/ 	.word	0x000080a0


	//   ....[38]....
        /*03ac*/ 	.word	0x000080c0


	//   ....[39]....
        /*03b0*/ 	.word	0x00008150


	//   ....[40]....
        /*03b4*/ 	.word	0x00008170


	//   ....[41]....
        /*03b8*/ 	.word	0x00008200


	//   ....[42]....
        /*03bc*/ 	.word	0x00008220


	//   ....[43]....
        /*03c0*/ 	.word	0x00008810


	//   ....[44]....
        /*03c4*/ 	.word	0x00008830


	//   ....[45]....
        /*03c8*/ 	.word	0x00008850


	//   ....[46]....
        /*03cc*/ 	.word	0x000088a0


	//   ....[47]....
        /*03d0*/ 	.word	0x00008920


	//   ....[48]....
        /*03d4*/ 	.word	0x00008950


	//   ....[49]....
        /*03d8*/ 	.word	0x000089d0


	//   ....[50]....
        /*03dc*/ 	.word	0x00008a00


	//   ....[51]....
        /*03e0*/ 	.word	0x00008a80


	//   ....[52]....
        /*03e4*/ 	.word	0x00008ab0


	//   ....[53]....
        /*03e8*/ 	.word	0x00008b30


	//   ....[54]....
        /*03ec*/ 	.word	0x00008b60


	//   ....[55]....
        /*03f0*/ 	.word	0x00008be0


	//   ....[56]....
        /*03f4*/ 	.word	0x00008c10


	//   ....[57]....
        /*03f8*/ 	.word	0x00008c90


	//   ....[58]....
        /*03fc*/ 	.word	0x00008cb0


	//   ....[59]....
        /*0400*/ 	.word	0x00009300


	//   ....[60]....
        /*0404*/ 	.word	0x00009330


	//   ....[61]....
        /*0408*/ 	.word	0x00009340


	//   ....[62]....
        /*040c*/ 	.word	0x00009360


	//   ....[63]....
        /*0410*/ 	.word	0x000093b0


	//   ....[64]....
        /*0414*/ 	.word	0x000093d0


	//   ....[65]....
        /*0418*/ 	.word	0x00009430


	//   ....[66]....
        /*041c*/ 	.word	0x00009450


	//   ....[67]....
        /*0420*/ 	.word	0x000094a0


	//   ....[68]....
        /*0424*/ 	.word	0x000094c0


	//   ....[69]....
        /*0428*/ 	.word	0x00009510


	//   ....[70]....
        /*042c*/ 	.word	0x00009530


	//   ....[71]....
        /*0430*/ 	.word	0x000097c0


	//   ....[72]....
        /*0434*/ 	.word	0x000097e0


	//   ....[73]....
        /*0438*/ 	.word	0x00009800


	//   ....[74]....
        /*043c*/ 	.word	0x00009860


	//   ....[75]....
        /*0440*/ 	.word	0x00009880


	//   ....[76]....
        /*0444*/ 	.word	0x000098e0


	//   ....[77]....
        /*0448*/ 	.word	0x00009900


	//   ....[78]....
        /*044c*/ 	.word	0x00009960


	//   ....[79]....
        /*0450*/ 	.word	0x00009980


	//   ....[80]....
        /*0454*/ 	.word	0x000099e0


	//   ....[81]....
        /*0458*/ 	.word	0x00009a00


	//   ....[82]....
        /*045c*/ 	.word	0x00009a10


	//   ....[83]....
        /*0460*/ 	.word	0x00009e80


	//   ....[84]....
        /*0464*/ 	.word	0x00009ea0


	//   ....[85]....
        /*0468*/ 	.word	0x00009ec0


	//   ....[86]....
        /*046c*/ 	.word	0x00009f00


	//   ....[87]....
        /*0470*/ 	.word	0x00009f50


	//   ....[88]....
        /*0474*/ 	.word	0x00009f80


	//   ....[89]....
        /*0478*/ 	.word	0x00009fd0


	//   ....[90]....
        /*047c*/ 	.word	0x0000a000


	//   ....[91]....
        /*0480*/ 	.word	0x0000a050


	//   ....[92]....
        /*0484*/ 	.word	0x0000a080


	//   ....[93]....
        /*0488*/ 	.word	0x0000a0d0


	//   ....[94]....
        /*048c*/ 	.word	0x0000a100


	//   ....[95]....
        /*0490*/ 	.word	0x0000a440


	//   ....[96]....
        /*0494*/ 	.word	0x0000a940


	//   ....[97]....
        /*0498*/ 	.word	0x0000aa30


	//   ....[98]....
        /*049c*/ 	.word	0x0000aad0


	//   ....[99]....
        /*04a0*/ 	.word	0x0000ab60


	//   ....[100]....
        /*04a4*/ 	.word	0x0000ac20


	//   ....[101]....
        /*04a8*/ 	.word	0x0000acb0


	//   ....[102]....
        /*04ac*/ 	.word	0x0000ad80


	//   ....[103]....
        /*04b0*/ 	.word	0x0000ae10


	//   ....[104]....
        /*04b4*/ 	.word	0x0000aee0


	//   ....[105]....
        /*04b8*/ 	.word	0x0000af60


	//   ....[106]....
        /*04bc*/ 	.word	0x0000b040


	//   ....[107]....
        /*04c0*/ 	.word	0x0000b0c0


	//   ....[108]....
        /*04c4*/ 	.word	0x0000b190


	//   ....[109]....
        /*04c8*/ 	.word	0x0000b220


	//   ....[110]....
        /*04cc*/ 	.word	0x0000b290


	//   ....[111]....
        /*04d0*/ 	.word	0x0000b310


	//   ....[112]....
        /*04d4*/ 	.word	0x0000b3d0


	//   ....[113]....
        /*04d8*/ 	.word	0x0000b440


	//   ....[114]....
        /*04dc*/ 	.word	0x0000b530


	//   ....[115]....
        /*04e0*/ 	.word	0x0000b5a0


	//   ....[116]....
        /*04e4*/ 	.word	0x0000b690


	//   ....[117]....
        /*04e8*/ 	.word	0x0000b700


	//   ....[118]....
        /*04ec*/ 	.word	0x0000b7f0


	//   ....[119]....
        /*04f0*/ 	.word	0x0000b860


	//   ....[120]....
        /*04f4*/ 	.word	0x0000b950


	//   ....[121]....
        /*04f8*/ 	.word	0x0000b9c0


	//   ....[122]....
        /*04fc*/ 	.word	0x0000bab0


	//   ....[123]....
        /*0500*/ 	.word	0x0000bb20


	//   ....[124]....
        /*0504*/ 	.word	0x0000bbf0


	//   ....[125]....
        /*0508*/ 	.word	0x0000bd30


	//   ....[126]....
        /*050c*/ 	.word	0x0000bde0


	//   ....[127]....
        /*0510*/ 	.word	0x0000be40


	//   ....[128]....
        /*0514*/ 	.word	0x0000bf00


	//   ....[129]....
        /*0518*/ 	.word	0x0000bf60


	//   ....[130]....
        /*051c*/ 	.word	0x0000c020


	//   ....[131]....
        /*0520*/ 	.word	0x0000c080


	//   ....[132]....
        /*0524*/ 	.word	0x0000c140


	//   ....[133]....
        /*0528*/ 	.word	0x0000c1a0


	//   ....[134]....
        /*052c*/ 	.word	0x0000c260


	//   ....[135]....
        /*0530*/ 	.word	0x0000c2c0


	//   ....[136]....
        /*0534*/ 	.word	0x0000c380


	//   ....[137]....
        /*0538*/ 	.word	0x0000c460


	//   ....[138]....
        /*053c*/ 	.word	0x0000c500


	//   ....[139]....
        /*0540*/ 	.word	0x0000c560


	//   ....[140]....
        /*0544*/ 	.word	0x0000c630


	//   ....[141]....
        /*0548*/ 	.word	0x0000c690


	//   ....[142]....
        /*054c*/ 	.word	0x0000c760


	//   ....[143]....
        /*0550*/ 	.word	0x0000c7c0


	//   ....[144]....
        /*0554*/ 	.word	0x0000c890


	//   ....[145]....
        /*0558*/ 	.word	0x0000c8f0


	//   ....[146]....
        /*055c*/ 	.word	0x0000c9c0


	//   ....[147]....
        /*0560*/ 	.word	0x0000ca20


	//   ....[148]....
        /*0564*/ 	.word	0x0000cae0


	//   ....[149]....
        /*0568*/ 	.word	0x0000cc00


	//   ....[150]....
        /*056c*/ 	.word	0x0000cca0


	//   ....[151]....
        /*0570*/ 	.word	0x0000cd00


	//   ....[152]....
        /*0574*/ 	.word	0x0000cdd0


	//   ....[153]....
        /*0578*/ 	.word	0x0000ce70


	//   ....[154]....
        /*057c*/ 	.word	0x0000cf30


	//   ....[155]....
        /*0580*/ 	.word	0x0000cfd0


	//   ....[156]....
        /*0584*/ 	.word	0x0000d090


	//   ....[157]....
        /*0588*/ 	.word	0x0000d130


	//   ....[158]....
        /*058c*/ 	.word	0x0000d1f0


	//   ....[159]....
        /*0590*/ 	.word	0x0000d290


	//   ....[160]....
        /*0594*/ 	.word	0x0000d350


	//   ....[161]....
        /*0598*/ 	.word	0x0000d4a0


	//----- nvinfo : EIATTR_REG_RECONFIG
	.align		4
.L_328:
        /*059c*/ 	.byte	0x01, 0x54
	.zero		2


	//----- nvinfo : EIATTR_SYSCALL_OFFSETS
	.align		4
        /*05a0*/ 	.byte	0x04, 0x46
        /*05a2*/ 	.short	(.L_330 - .L_329)


	//   ....[0]....
.L_329:
        /*05a4*/ 	.word	0x00001090


	//   ....[1]....
        /*05a8*/ 	.word	0x00007690


	//   ....[2]....
        /*05ac*/ 	.word	0x000077d0


	//   ....[3]....
        /*05b0*/ 	.word	0x000078c0


	//   ....[4]....
        /*05b4*/ 	.word	0x00008520


	//----- nvinfo : EIATTR_MBARRIER_INSTR_OFFSETS
	.align		4
.L_330:
        /*05b8*/ 	.byte	0x04, 0x39
        /*05ba*/ 	.short	(.L_332 - .L_331)


	//   ....[0]....
.L_331:
        /*05bc*/ 	.word	0x00000180
        /*05c0*/ 	.word	0x000000ff
        /*05c4*/ 	.word	0x0002a800
        /*05c8*/ 	.short	0x0100
        /*05ca*/ 	.byte	0x08
	.zero		1


	//   ....[1]....
        /*05cc*/ 	.word	0x00000190
        /*05d0*/ 	.word	0x000000ff
        /*05d4*/ 	.word	0x0002a820
        /*05d8*/ 	.short	0x0100
        /*05da*/ 	.byte	0x08
	.zero		1


	//   ....[2]....
        /*05dc*/ 	.word	0x00000280
        /*05e0*/ 	.word	0x000000ff
        /*05e4*/ 	.word	0x0002a830
        /*05e8*/ 	.short	0x0100
        /*05ea*/ 	.byte	0x08
	.zero		1


	//   ....[3]....
        /*05ec*/ 	.word	0x00000290
        /*05f0*/ 	.word	0x000000ff
        /*05f4*/ 	.word	0x0002a840
        /*05f8*/ 	.short	0x0100
        /*05fa*/ 	.byte	0x08
	.zero		1


	//   ....[4]....
        /*05fc*/ 	.word	0x000002a0
        /*0600*/ 	.word	0x000000ff
        /*0604*/ 	.word	0x0002a838
        /*0608*/ 	.short	0x0100
        /*060a*/ 	.byte	0x08
	.zero		1


	//   ....[5]....
        /*060c*/ 	.word	0x000002b0
        /*0610*/ 	.word	0x000000ff
        /*0614*/ 	.word	0x0002a848
        /*0618*/ 	.short	0x0100
        /*061a*/ 	.byte	0x08
	.zero		1


	//   ....[6]....
        /*061c*/ 	.word	0x000003e0
        /*0620*/ 	.word	0x000000ff
        /*0624*/ 	.word	0x0002a850
        /*0628*/ 	.short	0x0100
        /*062a*/ 	.byte	0x08
	.zero		1


	//   ....[7]....
        /*062c*/ 	.word	0x000003f0
        /*0630*/ 	.word	0x000000ff
        /*0634*/ 	.word	0x0002a860
        /*0638*/ 	.short	0x0100
        /*063a*/ 	.byte	0x08
	.zero		1


	//   ....[8]....
        /*063c*/ 	.word	0x00000400
        /*0640*/ 	.word	0x000000ff
        /*0644*/ 	.word	0x0002a858
        /*0648*/ 	.short	0x0100
        /*064a*/ 	.byte	0x08
	.zero		1


	//   ....[9]....
        /*064c*/ 	.word	0x00000410
        /*0650*/ 	.word	0x000000ff
        /*0654*/ 	.word	0x0002a868
        /*0658*/ 	.short	0x0100
        /*065a*/ 	.byte	0x08
	.zero		1


	//   ....[10]....
        /*065c*/ 	.word	0x00000500
        /*0660*/ 	.word	0x000000ff
        /*0664*/ 	.word	0x0002a870
        /*0668*/ 	.short	0x0100
        /*066a*/ 	.byte	0x06
	.zero		1


	//   ....[11]....
        /*066c*/ 	.word	0x00000510
        /*0670*/ 	.word	0x000000ff
        /*0674*/ 	.word	0x0002a880
        /*0678*/ 	.short	0x0100
        /*067a*/ 	.byte	0x06
	.zero		1


	//   ....[12]....
        /*067c*/ 	.word	0x00000520
        /*0680*/ 	.word	0x000000ff
        /*0684*/ 	.word	0x0002a878
        /*0688*/ 	.short	0x0100
        /*068a*/ 	.byte	0x06
	.zero		1


	//   ....[13]....
        /*068c*/ 	.word	0x00000530
        /*0690*/ 	.word	0x000000ff
        /*0694*/ 	.word	0x0002a888
        /*0698*/ 	.short	0x0100
        /*069a*/ 	.byte	0x06
	.zero		1


	//   ....[14]....
        /*069c*/ 	.word	0x00000660
        /*06a0*/ 	.word	0x000000ff
        /*06a4*/ 	.word	0x0002a890
        /*06a8*/ 	.short	0x0100
        /*06aa*/ 	.byte	0x08
	.zero		1


	//   ....[15]....
        /*06ac*/ 	.word	0x00000670
        /*06b0*/ 	.word	0x000000ff
        /*06b4*/ 	.word	0x0002a8a0
        /*06b8*/ 	.short	0x0100
        /*06ba*/ 	.byte	0x08
	.zero		1


	//   ....[16]....
        /*06bc*/ 	.word	0x00000680
        /*06c0*/ 	.word	0x000000ff
        /*06c4*/ 	.word	0x0002a898
        /*06c8*/ 	.short	0x0100
        /*06ca*/ 	.byte	0x08
	.zero		1


	//   ....[17]....
        /*06cc*/ 	.word	0x00000690
        /*06d0*/ 	.word	0x000000ff
        /*06d4*/ 	.word	0x0002a8a8
        /*06d8*/ 	.short	0x0100
        /*06da*/ 	.byte	0x08
	.zero		1


	//   ....[18]....
        /*06dc*/ 	.word	0x000007d0
        /*06e0*/ 	.word	0x000000ff
        /*06e4*/ 	.word	0x0002a8b0
        /*06e8*/ 	.short	0x0100
        /*06ea*/ 	.byte	0x08
	.zero		1


	//   ....[19]....
        /*06ec*/ 	.word	0x000007e0
        /*06f0*/ 	.word	0x000000ff
        /*06f4*/ 	.word	0x0002a8c0
        /*06f8*/ 	.short	0x0100
        /*06fa*/ 	.byte	0x08
	.zero		1


	//   ....[20]....
        /*06fc*/ 	.word	0x000007f0
        /*0700*/ 	.word	0x000000ff
        /*0704*/ 	.word	0x0002a8b8
        /*0708*/ 	.short	0x0100
        /*070a*/ 	.byte	0x08
	.zero		1


	//   ....[21]....
        /*070c*/ 	.word	0x00000800
        /*0710*/ 	.word	0x000000ff
        /*0714*/ 	.word	0x0002a8c8
        /*0718*/ 	.short	0x0100
        /*071a*/ 	.byte	0x08
	.zero		1


	//   ....[22]....
        /*071c*/ 	.word	0x000010d0
        /*0720*/ 	.word	0x000000ff
        /*0724*/ 	.word	0x0002a800
        /*0728*/ 	.short	0x010a
        /*072a*/ 	.byte	0x29
	.zero		1


	//   ....[23]....
        /*072c*/ 	.word	0x00001170
        /*0730*/ 	.word	0x00000004
        /*0734*/ 	.word	0x0002a830
        /*0738*/ 	.short	0x010a
        /*073a*/ 	.byte	0x3f
	.zero		1


	//   ....[24]....
        /*073c*/ 	.word	0x000011c0
        /*0740*/ 	.word	0x00000004
        /*0744*/ 	.word	0x0002a830
        /*0748*/ 	.short	0x010a
        /*074a*/ 	.byte	0x3f
	.zero		1


	//   ....[25]....
        /*074c*/ 	.word	0x00001f70
        /*0750*/ 	.word	0x000000ff
        /*0754*/ 	.word	0x00000000
        /*0758*/ 	.short	0x0101
        /*075a*/ 	.byte	0x04
	.zero		1


	//   ....[26]....
        /*075c*/ 	.word	0x00003280
        /*0760*/ 	.word	0x000000ff
        /*0764*/ 	.word	0x0002a830
        /*0768*/ 	.short	0x010a
        /*076a*/ 	.byte	0x07
	.zero		1


	//   ....[27]....
        /*076c*/ 	.word	0x000032c0
        /*0770*/ 	.word	0x000000ff
        /*0774*/ 	.word	0x0002a830
        /*0778*/ 	.short	0x010a
        /*077a*/ 	.byte	0x07
	.zero		1


	//   ....[28]....
        /*077c*/ 	.word	0x00003bc0
        /*0780*/ 	.word	0x000000ff
        /*0784*/ 	.word	0x0002a850
        /*0788*/ 	.short	0x010a
        /*078a*/ 	.byte	0x0a
	.zero		1


	//   ....[29]....
        /*078c*/ 	.word	0x00003c00
        /*0790*/ 	.word	0x000000ff
        /*0794*/ 	.word	0x0002a850
        /*0798*/ 	.short	0x010a
        /*079a*/ 	.byte	0x0a
	.zero		1


	//   ....[30]....
        /*079c*/ 	.word	0x00003f20
        /*07a0*/ 	.word	0x000000ff
        /*07a4*/ 	.word	0x00000000
        /*07a8*/ 	.short	0x0101
        /*07aa*/ 	.byte	0x07
	.zero		1


	//   ....[31]....
        /*07ac*/ 	.word	0x00004c90
        /*07b0*/ 	.word	0x000000ff
        /*07b4*/ 	.word	0x00000000
        /*07b8*/ 	.short	0x0101
        /*07ba*/ 	.byte	0x0a
	.zero		1


	//   ....[32]....
        /*07bc*/ 	.word	0x00005290
        /*07c0*/ 	.word	0x000000ff
        /*07c4*/ 	.word	0x0002a850
        /*07c8*/ 	.short	0x010a
        /*07ca*/ 	.byte	0x0a
	.zero		1


	//   ....[33]....
        /*07cc*/ 	.word	0x000052d0
        /*07d0*/ 	.word	0x000000ff
        /*07d4*/ 	.word	0x0002a850
        /*07d8*/ 	.short	0x010a
        /*07da*/ 	.byte	0x0a
	.zero		1


	//   ....[34]....
        /*07dc*/ 	.word	0x00005ca0
        /*07e0*/ 	.word	0x000000ff
        /*07e4*/ 	.word	0x00000000
        /*07e8*/ 	.short	0x0101
        /*07ea*/ 	.byte	0x05
	.zero		1


	//   ....[35]....
        /*07ec*/ 	.word	0x00006b20
        /*07f0*/ 	.word	0x000000ff
        /*07f4*/ 	.word	0x00000000
        /*07f8*/ 	.short	0x0101
        /*07fa*/ 	.byte	0x04
	.zero		1


	//   ....[36]....
        /*07fc*/ 	.word	0x00007d30
        /*0800*/ 	.word	0x00000000
        /*0804*/ 	.word	0x0002a840
        /*0808*/ 	.short	0x010a
        /*080a*/ 	.byte	0x3f
	.zero		1


	//   ....[37]....
        /*080c*/ 	.word	0x00008310
        /*0810*/ 	.word	0x00000000
        /*0814*/ 	.word	0x0002a830
        /*0818*/ 	.short	0x0107
        /*081a*/ 	.byte	0x3f
	.zero		1


	//   ....[38]....
        /*081c*/ 	.word	0x000083c0
        /*0820*/ 	.word	0x00000000
        /*0824*/ 	.word	0x0002a830
        /*0828*/ 	.short	0x0101
        /*082a*/ 	.byte	0x3f
	.zero		1


	//   ....[39]....
        /*082c*/ 	.word	0x00008da0
        /*0830*/ 	.word	0x000000ff
        /*0834*/ 	.word	0x0002a800
        /*0838*/ 	.short	0x0107
        /*083a*/ 	.byte	0x27
	.zero		1


	//   ....[40]....
        /*083c*/ 	.word	0x00008e00
        /*0840*/ 	.word	0x000000ff
        /*0844*/ 	.word	0x0002a800
        /*0848*/ 	.short	0x0101
        /*084a*/ 	.byte	0x27
	.zero		1


	//   ....[41]....
        /*084c*/ 	.word	0x00008e20
        /*0850*/ 	.word	0x000000ff
        /*0854*/ 	.word	0x0002a820
        /*0858*/ 	.short	0x010a
        /*085a*/ 	.byte	0x27
	.zero		1


	//   ....[42]....
        /*085c*/ 	.word	0x00009130
        /*0860*/ 	.word	0x00000006
        /*0864*/ 	.word	0x0002a840
        /*0868*/ 	.short	0x010a
        /*086a*/ 	.byte	0x3f
	.zero		1


	//   ....[43]....
        /*086c*/ 	.word	0x00009600
        /*0870*/ 	.word	0x00000006
        /*0874*/ 	.word	0x0002a830
        /*0878*/ 	.short	0x0107
        /*087a*/ 	.byte	0x3f
	.zero		1


	//   ....[44]....
        /*087c*/ 	.word	0x000096b0
        /*0880*/ 	.word	0x00000006
        /*0884*/ 	.word	0x0002a830
        /*0888*/ 	.short	0x0101
        /*088a*/ 	.byte	0x3f
	.zero		1


	//   ....[45]....
        /*088c*/ 	.word	0x00009730
        /*0890*/ 	.word	0x00000006
        /*0894*/ 	.word	0x0002a860
        /*0898*/ 	.short	0x010a
        /*089a*/ 	.byte	0x3f
	.zero		1


	//   ....[46]....
        /*089c*/ 	.word	0x00009b40
        /*08a0*/ 	.word	0x00000006
        /*08a4*/ 	.word	0x0002a850
        /*08a8*/ 	.short	0x0107
        /*08aa*/ 	.byte	0x3f
	.zero		1


	//   ....[47]....
        /*08ac*/ 	.word	0x00009c80
        /*08b0*/ 	.word	0x00000006
        /*08b4*/ 	.word	0x0002a850
        /*08b8*/ 	.short	0x0101
        /*08ba*/ 	.byte	0x3f
	.zero		1


	//   ....[48]....
        /*08bc*/ 	.word	0x00009df0
        /*08c0*/ 	.word	0x00000004
        /*08c4*/ 	.word	0x0002a860
        /*08c8*/ 	.short	0x010a
        /*08ca*/ 	.byte	0x3f
	.zero		1


	//   ....[49]....
        /*08cc*/ 	.word	0x0000a1e0
        /*08d0*/ 	.word	0x00000004
        /*08d4*/ 	.word	0x0002a850
        /*08d8*/ 	.short	0x0107
        /*08da*/ 	.byte	0x3f
	.zero		1


	//   ....[50]....
        /*08dc*/ 	.word	0x0000a2d0
        /*08e0*/ 	.word	0x00000004
        /*08e4*/ 	.word	0x0002a850
        /*08e8*/ 	.short	0x0101
        /*08ea*/ 	.byte	0x3f
	.zero		1


	//   ....[51]....
        /*08ec*/ 	.word	0x0000a3c0
        /*08f0*/ 	.word	0x00000005
        /*08f4*/ 	.word	0x0002a820
        /*08f8*/ 	.short	0x010a
        /*08fa*/ 	.byte	0x3f
	.zero		1


	//   ....[52]....
        /*08fc*/ 	.word	0x0000a560
        /*0900*/ 	.word	0x00000003
        /*0904*/ 	.word	0x0002a840
        /*0908*/ 	.short	0x010a
        /*090a*/ 	.byte	0x3f
	.zero		1


	//   ....[53]....
        /*090c*/ 	.word	0x0000a600
        /*0910*/ 	.word	0x00000005
        /*0914*/ 	.word	0x0002a840
        /*0918*/ 	.short	0x010a
        /*091a*/ 	.byte	0x3f
	.zero		1


	//   ....[54]....
        /*091c*/ 	.word	0x0000a640
        /*0920*/ 	.word	0x00000003
        /*0924*/ 	.word	0x0002a860
        /*0928*/ 	.short	0x010a
        /*092a*/ 	.byte	0x3f
	.zero		1


	//   ....[55]....
        /*092c*/ 	.word	0x0000a680
        /*0930*/ 	.word	0x00000005
        /*0934*/ 	.word	0x0002a860
        /*0938*/ 	.short	0x010a
        /*093a*/ 	.byte	0x3f
	.zero		1


	//   ....[56]....
        /*093c*/ 	.word	0x0000a6f0
        /*0940*/ 	.word	0x00000003
        /*0944*/ 	.word	0x0002a800
        /*0948*/ 	.short	0x010a
        /*094a*/ 	.byte	0x3f
	.zero		1


	//   ....[57]....
        /*094c*/ 	.word	0x0000a740
        /*0950*/ 	.word	0x00000004
        /*0954*/ 	.word	0x0002a830
        /*0958*/ 	.short	0x010a
        /*095a*/ 	.byte	0x3f
	.zero		1


	//   ....[58]....
        /*095c*/ 	.word	0x0000a7a0
        /*0960*/ 	.word	0x00000003
        /*0964*/ 	.word	0x0002a830
        /*0968*/ 	.short	0x010a
        /*096a*/ 	.byte	0x3f
	.zero		1


	//   ....[59]....
        /*096c*/ 	.word	0x0000a800
        /*0970*/ 	.word	0x00000003
        /*0974*/ 	.word	0x0002a850
        /*0978*/ 	.short	0x010a
        /*097a*/ 	.byte	0x3f
	.zero		1


	//   ....[60]....
        /*097c*/ 	.word	0x0000a860
        /*0980*/ 	.word	0x00000007
        /*0984*/ 	.word	0x0002a850
        /*0988*/ 	.short	0x010a
        /*098a*/ 	.byte	0x3f
	.zero		1


	//   ....[61]....
        /*098c*/ 	.word	0x0000a980
        /*0990*/ 	.word	0x00000000
        /*0994*/ 	.word	0x0002a840
        /*0998*/ 	.short	0x010a
        /*099a*/ 	.byte	0x3f
	.zero		1


	//   ....[62]....
        /*099c*/ 	.word	0x0000bc30
        /*09a0*/ 	.word	0x00000003
        /*09a4*/ 	.word	0x0002a820
        /*09a8*/ 	.short	0x010a
        /*09aa*/ 	.byte	0x3f
	.zero		1


	//   ....[63]....
        /*09ac*/ 	.word	0x0000bc80
        /*09b0*/ 	.word	0x00000006
        /*09b4*/ 	.word	0x0002a840
        /*09b8*/ 	.short	0x010a
        /*09ba*/ 	.byte	0x3f
	.zero		1


	//   ....[64]....
        /*09bc*/ 	.word	0x0000c3b0
        /*09c0*/ 	.word	0x00000006
        /*09c4*/ 	.word	0x0002a860
        /*09c8*/ 	.short	0x010a
        /*09ca*/ 	.byte	0x3f
	.zero		1


	//   ....[65]....
        /*09cc*/ 	.word	0x0000cb50
        /*09d0*/ 	.word	0x00000004
        /*09d4*/ 	.word	0x0002a860
        /*09d8*/ 	.short	0x010a
        /*09da*/ 	.byte	0x3f
	.zero		1


	//   ....[66]....
        /*09dc*/ 	.word	0x0000d3c0
        /*09e0*/ 	.word	0x00000005
        /*09e4*/ 	.word	0x0002a820
        /*09e8*/ 	.short	0x010a
        /*09ea*/ 	.byte	0x3f
	.zero		1


	//   ....[67]....
        /*09ec*/ 	.word	0x0000d560
        /*09f0*/ 	.word	0x00000003
        /*09f4*/ 	.word	0x0002a840
        /*09f8*/ 	.short	0x010a
        /*09fa*/ 	.byte	0x3f
	.zero		1


	//   ....[68]....
        /*09fc*/ 	.word	0x0000d5b0
        /*0a00*/ 	.word	0x00000005
        /*0a04*/ 	.word	0x0002a840
        /*0a08*/ 	.short	0x010a
        /*0a0a*/ 	.byte	0x3f
	.zero		1


	//   ....[69]....
        /*0a0c*/ 	.word	0x0000d600
        /*0a10*/ 	.word	0x00000003
        /*0a14*/ 	.word	0x0002a860
        /*0a18*/ 	.short	0x010a
        /*0a1a*/ 	.byte	0x3f
	.zero		1


	//----- nvinfo : EIATTR_NUM_MBARRIERS
	.align		4
.L_332:
        /*0a1c*/ 	.byte	0x03, 0x38
        /*0a1e*/ 	.short	0x0016


	//----- nvinfo : EIATTR_EXIT_INSTR_OFFSETS
	.align		4
        /*0a20*/ 	.byte	0x04, 0x1c
        /*0a22*/ 	.short	(.L_334 - .L_333)


	//   ....[0]....
.L_333:
        /*0a24*/ 	.word	0x00000940


	//   ....[1]....
        /*0a28*/ 	.word	0x00006ee0


	//   ....[2]....
        /*0a2c*/ 	.word	0x0000a6d0


	//----- nvinfo : EIATTR_MAX_THREADS
	.align		4
.L_334:
        /*0a30*/ 	.byte	0x04, 0x05
        /*0a32*/ 	.short	(.L_336 - .L_335)
.L_335:
        /*0a34*/ 	.word	0x00000180
        /*0a38*/ 	.word	0x00000001
        /*0a3c*/ 	.word	0x00000001


	//----- nvinfo : EIATTR_CRS_STACK_SIZE
	.align		4
.L_336:
        /*0a40*/ 	.byte	0x04, 0x1e
        /*0a42*/ 	.short	(.L_338 - .L_337)
.L_337:
        /*0a44*/ 	.word	0x00000000


	//----- nvinfo : EIATTR_CBANK_PARAM_SIZE
	.align		4
.L_338:
        /*0a48*/ 	.byte	0x03, 0x19
        /*0a4a*/ 	.short	0x0a70


	//----- nvinfo : EIATTR_PARAM_CBANK
	.align		4
        /*0a4c*/ 	.byte	0x04, 0x0a
        /*0a4e*/ 	.short	(.L_340 - .L_339)
	.align		4
.L_339:
        /*0a50*/ 	.word	index@(.nv.constant0._ZN7cutlass13device_kernelIN5flash11enable_sm90INS1_16FlashAttnFwdSm90INS1_25CollectiveMainloopFwdSm90ILi2EN4cute5tupleIJNS5_1CILi1EEES8_S8_EEENS6_IJNS7_ILi128EEENS7_ILi96EEENS7_ILi192EEEEEELi128ENS_10bfloat16_tEfNS_4arch4Sm90ELb0ELb0ELb0ELb0ELb1ELb0ELb0ELb1ELb1ELb1ELb0ELb0EEENS1_21CollectiveEpilogueFwdINS6_IJSA_SA_SB_EEES9_SE_SG_Li256ELb0ELb1ELb0ELb0EEENS1_29StaticPersistentTileSchedulerILb0EEEEEEEEEvNT_6ParamsE)
        /*0a54*/ 	.short	0x0210
        /*0a56*/ 	.short	0x0a70


	//----- nvinfo : EIATTR_SW_WAR
	.align		4
.L_340:
        /*0a58*/ 	.byte	0x04, 0x36
        /*0a5a*/ 	.short	(.L_342 - .L_341)
.L_341:
        /*0a5c*/ 	.word	0x00000008
.L_342:


//--------------------- .nv.info._ZN7cutlass13device_kernelIN5flash11enable_sm90INS1_16FlashAttnFwdSm90INS1_25CollectiveMainloopFwdSm90ILi2EN4cute5tupleIJNS5_1CILi1EEES8_S8_EEENS6_IJNS7_ILi128EEENS7_ILi96EEENS7_ILi192EEEEEELi128ENS_10bfloat16_tEfNS_4arch4Sm90ELb0ELb0ELb0ELb1ELb1ELb0ELb0ELb1ELb1ELb1ELb0ELb0EEENS1_21CollectiveEpilogueFwdINS6_IJSA_SA_SB_EEES9_SE_SG_Li256ELb1ELb1ELb0ELb0EEENS1_36VarlenDynamicPersistentTileSchedulerILi128ELi96ELi256ELi128ELb0ELb1ELb1ELb0ELb1ELb1EEEEEEEEEvNT_6ParamsE --------------------------
	.section	.nv.info._ZN7cutlass13device_kernelIN5flash11enable_sm90INS1_16FlashAttnFwdSm90INS1_25CollectiveMainloopFwdSm90ILi2EN4cute5tupleIJNS5_1CILi1EEES8_S8_EEENS6_IJNS7_ILi128EEENS7_ILi96EEENS7_ILi192EEEEEELi128ENS_10bfloat16_tEfNS_4arch4Sm90ELb0ELb0ELb0ELb1ELb1ELb0ELb0ELb1ELb1ELb1ELb0ELb0EEENS1_21CollectiveEpilogueFwdINS6_IJSA_SA_SB_EEES9_SE_SG_Li256ELb1ELb1ELb0ELb0EEENS1_36VarlenDynamicPersistentTileSchedulerILi128ELi96ELi256ELi128ELb0ELb1ELb1ELb0ELb1ELb1EEEEEEEEEvNT_6ParamsE,"",@"SHT_CUDA_INFO"
	.sectionflags	@""
	.align	4


	//----- nvinfo : EIATTR_CUDA_API_VERSION
	.align		4
        /*0000*/ 	.byte	0x04, 0x37
        /*0002*/ 	.short	(.L_344 - .L_343)
.L_343:
        /*0004*/ 	.word	0x00000082


	//----- nvinfo : EIATTR_KPARAM_INFO
	.align		4
.L_344:
        /*0008*/ 	.byte	0x04, 0x17
        /*000a*/ 	.short	(.L_346 - .L_345)
.L_345:
        /*000c*/ 	.word	0x00000000
        /*0010*/ 	.short	0x0000
        /*0012*/ 	.short	0x0070
        /*0014*/ 	.byte	0x00, 0xf0, 0x01, 0x2a


	//----- nvinfo : EIATTR_SPARSE_MMA_MASK
	.align		4
.L_346:
        /*0018*/ 	.byte	0x03, 0x50
        /*001a*/ 	.short	0x0000


	//----- nvinfo : EIATTR_MAXREG_COUNT
	.align		4
        /*001c*/ 	.byte	0x03, 0x1b
        /*001e*/ 	.short	0x00a8


	//----- nvinfo : EIATTR_NUM_BARRIERS
	.align		4
        /*0020*/ 	.byte	0x02, 0x4c
        /*0022*/ 	.byte	0x09
	.zero		1


	//----- nvinfo : EIATTR_EXTERNS
	.align		4
        /*0024*/ 	.byte	0x04, 0x0f
        /*0026*/ 	.short	(.L_348 - .L_347)


	//   ....[0]....
	.align		4
.L_347:
        /*0028*/ 	.word	index@(__assertfail)


	//----- nvinfo : EIATTR_ANNOTATIONS
	.align		4
.L_348:
        /*002c*/ 	.byte	0x04, 0x55
        /*002e*/ 	.short	(.L_350 - .L_349)


	//   ....[0]....
.L_349:
        /*0030*/ 	.word	0x00000001
        /*0034*/ 	.byte	0x60, 0x08, 0x00, 0x00, 0x01, 0x00, 0x00, 0x00, 0x70, 0x09, 0x00, 0x00, 0x01, 0x00, 0x00, 0x00
        /* <DEDUP_REMOVED lines=14> */
        /*0124*/ 	.byte	0x60, 0xcf, 0x00, 0x00


	//----- nvinfo : EIATTR_MERCURY_ISA_VERSION
	.align		4
.L_350:
        /*0128*/ 	.byte	0x03, 0x5f
        /*012a*/ 	.short	0x0101


	//----- nvinfo : EIATTR_UNUSED_LOAD_BYTE_OFFSET
	.align		4
        /*012c*/ 	.byte	0x04, 0x44
        /*012e*/ 	.short	(.L_352 - .L_351)


	//   ....[0]....
.L_351:
        /*0130*/ 	.word	0x00000920
        /*0134*/ 	.word	0x0000fff0


	//   ....[1]....
        /*0138*/ 	.word	0x00005e30
        /*013c*/ 	.word	0x0000fff0


	//----- nvinfo : EIATTR_INT_WARP_WIDE_INSTR_OFFSETS
	.align		4
.L_352:
        /*0140*/ 	.byte	0x04, 0x31
        /*0142*/ 	.short	(.L_354 - .L_353)


	//   ....[0]....
.L_353:
        /*0144*/ 	.word	0x000000c0


	//   ....[1]....
        /*0148*/ 	.word	0x000000d0


	//   ....[2]....
        /*014c*/ 	.word	0x00000170


	//   ....[3]....
        /*0150*/ 	.word	0x00008d80


	//   ....[4]....
        /*0154*/ 	.word	0x00008e10


	//   ....[5]....
        /*0158*/ 	.word	0x0000bd00


	//   ....[6]....
        /*015c*/ 	.word	0x0000bd90


	//----- nvinfo : EIATTR_COOP_GROUP_MASK_REGIDS
	.align		4
.L_354:
        /*0160*/ 	.byte	0x04, 0x29
        /*0162*/ 	.short	(.L_356 - .L_355)


	//   ....[0]....
.L_355:
        /*0164*/ 	.word	0xffffffff


	//   ....[1]....
        /*0168*/ 	.word	0xffffffff


	//   ....[2]....
        /*016c*/ 	.word	0xffffffff


	//   ....[3]....
        /*0170*/ 	.word	0xffffffff


	//   ....[4]....
        /*0174*/ 	.word	0xffffffff


	//   ....[5]....
        /*0178*/ 	.word	0xffffffff


	//   ....[6]....
        /*017c*/ 	.word	0xffffffff


	//   ....[7]....
        /*0180*/ 	.word	0xffffffff


	//   ....[8]....
        /*0184*/ 	.word	0xffffffff


	//   ....[9]....
        /*0188*/ 	.word	0xffffffff


	//   ....[10]....
        /*018c*/ 	.word	0xffffffff


	//   ....[11]....
        /*0190*/ 	.word	0xffffffff


	//   ....[12]....
        /*0194*/ 	.word	0xffffffff


	//   ....[13]....
        /*0198*/ 	.word	0xffffffff


	//   ....[14]....
        /*019c*/ 	.word	0xffffffff


	//   ....[15]....
        /*01a0*/ 	.word	0xffffffff


	//   ....[16]....
        /*01a4*/ 	.word	0xffffffff


	//   ....[17]....
        /*01a8*/ 	.word	0xffffffff


	//   ....[18]....
        /*01ac*/ 	.word	0xffffffff


	//   ....[19]....
        /*01b0*/ 	.word	0xffffffff


	//   ....[20]....
        /*01b4*/ 	.word	0xffffffff


	//   ....[21]....
        /*01b8*/ 	.word	0xffffffff


	//   ....[22]....
        /*01bc*/ 	.word	0xffffffff


	//   ....[23]....
        /*01c0*/ 	.word	0xffffffff


	//   ....[24]....
        /*01c4*/ 	.word	0xffffffff


	//   ....[25]....
        /*01c8*/ 	.word	0xffffffff


	//   ....[26]....
        /*01cc*/ 	.word	0xffffffff


	//   ....[27]....
        /*01d0*/ 	.word	0xffffffff


	//   ....[28]....
        /*01d4*/ 	.word	0xffffffff


	//   ....[29]....
        /*01d8*/ 	.word	0xffffffff


	//   ....[30]....
        /*01dc*/ 	.word	0xffffffff


	//   ....[31]....
        /*01e0*/ 	.word	0xffffffff


	//   ....[32]....
        /*01e4*/ 	.word	0xffffffff


	//   ....[33]....
        /*01e8*/ 	.word	0xffffffff


	//   ....[34]....
        /*01ec*/ 	.word	0xffffffff


	//   ....[35]....
        /*01f0*/ 	.word	0xffffffff


	//   ....[36]....
        /*01f4*/ 	.word	0xffffffff


	//   ....[37]....
        /*01f8*/ 	.word	0xffffffff


	//   ....[38]....
        /*01fc*/ 	.word	0xffffffff


	//   ....[39]....
        /*0200*/ 	.word	0xffffffff


	//   ....[40]....
        /*0204*/ 	.word	0xffffffff


	//   ....[41]....
        /*0208*/ 	.word	0xffffffff


	//   ....[42]....
        /*020c*/ 	.word	0xffffffff


	//   ....[43]....
        /*0210*/ 	.word	0xffffffff


	//   ....[44]....
        /*0214*/ 	.word	0xffffffff


	//   ....[45]....
        /*0218*/ 	.word	0xffffffff


	//   ....[46]....
        /*021c*/ 	.word	0xffffffff


	//   ....[47]....
        /*0220*/ 	.word	0xffffffff


	//   ....[48]....
        /*0224*/ 	.word	0xffffffff


	//   ....[49]....
        /*0228*/ 	.word	0xffffffff


	//   ....[50]....
        /*022c*/ 	.word	0xffffffff


	//   ....[51]....
        /*0230*/ 	.word	0xffffffff


	//   ....[52]....
        /*0234*/ 	.word	0xffffffff


	//   ....[53]....
        /*0238*/ 	.word	0xffffffff


	//   ....[54]....
        /*023c*/ 	.word	0xffffffff


	//   ....[55]....
        /*0240*/ 	.word	0xffffffff


	//   ....[56]....
        /*0244*/ 	.word	0xffffffff


	//   ....[57]....
        /*0248*/ 	.word	0xffffffff


	//   ....[58]....
        /*024c*/ 	.word	0xffffffff


	//   ....[59]....
        /*0250*/ 	.word	0xffffffff


	//   ....[60]....
        /*0254*/ 	.word	0xffffffff


	//   ....[61]....
        /*0258*/ 	.word	0xffffffff


	//   ....[62]....
        /*025c*/ 	.word	0xffffffff


	//   ....[63]....
        /*0260*/ 	.word	0xffffffff


	//   ....[64]....
        /*0264*/ 	.word	0xffffffff


	//   ....[65]....
        /*0268*/ 	.word	0xffffffff


	//   ....[66]....
        /*026c*/ 	.word	0xffffffff


	//   ....[67]....
        /*0270*/ 	.word	0xffffffff


	//   ....[68]....
        /*0274*/ 	.word	0xffffffff


	//   ....[69]....
        /*0278*/ 	.word	0xffffffff


	//   ....[70]....
        /*027c*/ 	.word	0xffffffff


	//   ....[71]....
        /*0280*/ 	.word	0xffffffff


	//   ....[72]....
        /*0284*/ 	.word	0xffffffff


	//   ....[73]....
        /*0288*/ 	.word	0xffffffff


	//   ....[74]....
        /*028c*/ 	.word	0xffffffff


	//   ....[75]....
        /*0290*/ 	.word	0xffffffff


	//   ....[76]....
        /*0294*/ 	.word	0xffffffff


	//   ....[77]....
        /*0298*/ 	.word	0xffffffff


	//   ....[78]....
        /*029c*/ 	.word	0xffffffff


	//   ....[79]....
        /*02a0*/ 	.word	0xffffffff


	//   ....[80]....
        /*02a4*/ 	.word	0xffffffff


	//   ....[81]....
        /*02a8*/ 	.word	0xffffffff


	//   ....[82]....
        /*02ac*/ 	.word	0xffffffff


	//   ....[83]....
        /*02b0*/ 	.word	0xffffffff


	//   ....[84]....
        /*02b4*/ 	.word	0xffffffff


	//   ....[85]....
        /*02b8*/ 	.word	0xffffffff


	//   ....[86]....
        /*02bc*/ 	.word	0xffffffff


	//   ....[87]....
        /*02c0*/ 	.word	0xffffffff


	//   ....[88]....
        /*02c4*/ 	.word	0xffffffff


	//   ....[89]....
        /*02c8*/ 	.word	0xffffffff


	//   ....[90]....
        /*02cc*/ 	.word	0xffffffff


	//   ....[91]....
        /*02d0*/ 	.word	0xffffffff


	//   ....[92]....
        /*02d4*/ 	.word	0xffffffff


	//   ....[93]....
        /*02d8*/ 	.word	0xffffffff


	//   ....[94]....
        /*02dc*/ 	.word	0xffffffff


	//   ....[95]....
        /*02e0*/ 	.word	0xffffffff


	//   ....[96]....
        /*02e4*/ 	.word	0xffffffff


	//   ....[97]....
        /*02e8*/ 	.word	0xffffffff


	//   ....[98]....
        /*02ec*/ 	.word	0xffffffff


	//   ....[99]....
        /*02f0*/ 	.word	0xffffffff


	//   ....[100]....
        /*02f4*/ 	.word	0xffffffff


	//   ....[101]....
        /*02f8*/ 	.word	0xffffffff


	//   ....[102]....
        /*02fc*/ 	.word	0xffffffff


	//   ....[103]....
        /*0300*/ 	.word	0xffffffff


	//   ....[104]....
        /*0304*/ 	.word	0xffffffff


	//   ....[105]....
        /*0308*/ 	.word	0xffffffff


	//   ....[106]....
        /*030c*/ 	.word	0xffffffff


	//   ....[107]....
        /*0310*/ 	.word	0xffffffff


	//   ....[108]....
        /*0314*/ 	.word	0xffffffff


	//   ....[109]....
        /*0318*/ 	.word	0xffffffff


	//   ....[110]....
        /*031c*/ 	.word	0xffffffff


	//   ....[111]....
        /*0320*/ 	.word	0xffffffff


	//   ....[112]....
        /*0324*/ 	.word	0xffffffff


	//   ....[113]....
        /*0328*/ 	.word	0xffffffff


	//   ....[114]....
        /*032c*/ 	.word	0xffffffff


	//   ....[115]....
        /*0330*/ 	.word	0xffffffff


	//   ....[116]....
        /*0334*/ 	.word	0xffffffff


	//   ....[117]....
        /*0338*/ 	.word	0xffffffff


	//   ....[118]....
        /*033c*/ 	.word	0xffffffff


	//   ....[119]....
        /*0340*/ 	.word	0xffffffff


	//   ....[120]....
        /*0344*/ 	.word	0xffffffff


	//   ....[121]....
        /*0348*/ 	.word	0xffffffff


	//   ....[122]....
        /*034c*/ 	.word	0xffffffff


	//   ....[123]....
        /*0350*/ 	.word	0xffffffff


	//   ....[124]....
        /*0354*/ 	.word	0xffffffff


	//   ....[125]....
        /*0358*/ 	.word	0xffffffff


	//   ....[126]....
        /*035c*/ 	.word	0xffffffff


	//   ....[127]....
        /*0360*/ 	.word	0xffffffff


	//   ....[128]....
        /*0364*/ 	.word	0xffffffff


	//   ....[129]....
        /*0368*/ 	.word	0xffffffff


	//   ....[130]....
        /*036c*/ 	.word	0xffffffff


	//   ....[131]....
        /*0370*/ 	.word	0xffffffff


	//   ....[132]....
        /*0374*/ 	.word	0xffffffff


	//   ....[133]....
        /*0378*/ 	.word	0xffffffff


	//   ....[134]....
        /*037c*/ 	.word	0xffffffff


	//   ....[135]....
        /*0380*/ 	.word	0xffffffff


	//   ....[136]....
        /*0384*/ 	.word	0xffffffff


	//   ....[137]....
        /*0388*/ 	.word	0x0500000f


	//   ....[138]....
        /*038c*/ 	.word	0x0500000f


	//   ....[139]....
        /*0390*/ 	.word	0x0500000f


	//   ....[140]....
        /*0394*/ 	.word	0x0500000f


	//   ....[141]....
        /*0398*/ 	.word	0x0500000f


	//   ....[142]....
        /*039c*/ 	.word	0x0500000f


	//   ....[143]....
        /*03a0*/ 	.word	0x0500000f


	//   ....[144]....
        /*03a4*/ 	.word	0x0500000f


	//   ....[145]....
        /*03a8*/ 	.word	0x0500000f


	//   ....[146]....
        /*03ac*/ 	.word	0x0500000f


	//   ....[147]....
        /*03b0*/ 	.word	0x0500000f


	//   ....[148]....
        /*03b4*/ 	.word	0x0500000f


	//   ....[149]....
        /*03b8*/ 	.word	0x0500000f


	//   ....[150]....
        /*03bc*/ 	.word	0x0500000f


	//   ....[151]....
        /*03c0*/ 	.word	0x0500000f


	//   ....[152]....
        /*03c4*/ 	.word	0x0500000f


	//   ....[153]....
        /*03c8*/ 	.word	0x0500000f


	//   ....[154]....
        /*03cc*/ 	.word	0x0500000f


	//   ....[155]....
        /*03d0*/ 	.word	0x0500000f


	//   ....[156]....
        /*03d4*/ 	.word	0x0500000f


	//   ....[157]....
        /*03d8*/ 	.word	0x0500000f


	//   ....[158]....
        /*03dc*/ 	.word	0x0500000f


	//   ....[159]....
        /*03e0*/ 	.word	0x0500000f


	//   ....[160]....
        /*03e4*/ 	.word	0x0500000f


	//   ....[161]....
        /*03e8*/ 	.word	0x0500000f


	//   ....[162]....
        /*03ec*/ 	.word	0x0500000f


	//   ....[163]....
        /*03f0*/ 	.word	0x0500000f


	//   ....[164]....
        /*03f4*/ 	.word	0x0500000f


	//   ....[165]....
        /*03f8*/ 	.word	0x0500000f


	//   ....[166]....
        /*03fc*/ 	.word	0x0500000f


	//   ....[167]....
        /*0400*/ 	.word	0x0500000f


	//   ....[168]....
        /*0404*/ 	.word	0x0500000f


	//   ....[169]....
        /*0408*/ 	.word	0x0500000f


	//   ....[170]....
        /*040c*/ 	.word	0x0500000f


	//   ....[171]....
        /*0410*/ 	.word	0x0500000f


	//   ....[172]....
        /*0414*/ 	.word	0x0500000f


	//   ....[173]....
        /*0418*/ 	.word	0x0500000f


	//   ....[174]....
        /*041c*/ 	.word	0x0500000f


	//   ....[175]....
        /*0420*/ 	.word	0x0500000f


	//   ....[176]....
        /*0424*/ 	.word	0x0500000f


	//   ....[177]....
        /*0428*/ 	.word	0x0500000f


	//   ....[178]....
        /*042c*/ 	.word	0x0500000f


	//   ....[179]....
        /*0430*/ 	.word	0x0500000f


	//   ....[180]....
        /*0434*/ 	.word	0x0500000f


	//   ....[181]....
        /*0438*/ 	.word	0x0500000f


	//   ....[182]....
        /*043c*/ 	.word	0x0500000f


	//   ....[183]....
        /*0440*/ 	.word	0x0500000f


	//   ....[184]....
        /*0444*/ 	.word	0x0500000f


	//   ....[185]....
        /*0448*/ 	.word	0x0500000f


	//   ....[186]....
        /*044c*/ 	.word	0x0500000f


	//   ....[187]....
        /*0450*/ 	.word	0x0500000f


	//   ....[188]....
        /*0454*/ 	.word	0x0500000f


	//   ....[189]....
        /*0458*/ 	.word	0x0500000f


	//   ....[190]....
        /*045c*/ 	.word	0x0500000f


	//   ....[191]....
        /*0460*/ 	.word	0x0500000f


	//   ....[192]....
        /*0464*/ 	.word	0x0500000f


	//   ....[193]....
        /*0468*/ 	.word	0x0500000f


	//   ....[194]....
        /*046c*/ 	.word	0x0500000f


	//   ....[195]....
        /*0470*/ 	.word	0x0500000f


	//   ....[196]....
        /*0474*/ 	.word	0x0500000f


	//   ....[197]....
        /*0478*/ 	.word	0x0500000f


	//   ....[198]....
        /*047c*/ 	.word	0x0500000f


	//   ....[199]....
        /*0480*/ 	.word	0x0500000f


	//   ....[200]....
        /*0484*/ 	.word	0x0500000f


	//   ....[201]....
        /*0488*/ 	.word	0x0500000f


	//   ....[202]....
        /*048c*/ 	.word	0x0500000f


	//   ....[203]....
        /*0490*/ 	.word	0x0500000f


	//   ....[204]....
        /*0494*/ 	.word	0x0500000f


	//   ....[205]....
        /*0498*/ 	.word	0x0500000f


	//   ....[206]....
        /*049c*/ 	.word	0x0500000f


	//   ....[207]....
        /*04a0*/ 	.word	0x0500000f


	//   ....[208]....
        /*04a4*/ 	.word	0x0500000f


	//   ....[209]....
        /*04a8*/ 	.word	0x0500000f


	//   ....[210]....
        /*04ac*/ 	.word	0x0500000f


	//   ....[211]....
        /*04b0*/ 	.word	0x0500000f


	//   ....[212]....
        /*04b4*/ 	.word	0x0500000f


	//   ....[213]....
        /*04b8*/ 	.word	0x0500000f


	//   ....[214]....
        /*04bc*/ 	.word	0x0500000f


	//   ....[215]....
        /*04c0*/ 	.word	0x0500000f


	//   ....[216]....
        /*04c4*/ 	.word	0x0500000f


	//   ....[217]....
        /*04c8*/ 	.word	0x0500000f


	//   ....[218]....
        /*04cc*/ 	.word	0x0500000f


	//   ....[219]....
        /*04d0*/ 	.word	0x0500000f


	//----- nvinfo : EIATTR_COOP_GROUP_INSTR_OFFSETS
	.align		4
.L_356:
        /*04d4*/ 	.byte	0x04, 0x28
        /*04d6*/ 	.short	(.L_358 - .L_357)


	//   ....[0]....
.L_357:
        /*04d8*/ 	.word	0x00000070


	//   ....[1]....
        /*04dc*/ 	.word	0x000000b0


	//   ....[2]....
        /*04e0*/ 	.word	0x000002d0


	//   ....[3]....
        /*04e4*/ 	.word	0x00000430


	//   ....[4]....
        /*04e8*/ 	.word	0x00000550


	//   ....[5]....
        /*04ec*/ 	.word	0x000006b0


	//   ....[6]....
        /*04f0*/ 	.word	0x00001210


	//   ....[7]....
        /*04f4*/ 	.word	0x00002240


	//   ....[8]....
        /*04f8*/ 	.word	0x000022a0


	//   ....[9]....
        /*04fc*/ 	.word	0x00002730


	//   ....[10]....
        /*0500*/ 	.word	0x000027b0


	//   ....[11]....
        /*0504*/ 	.word	0x000043e0


	//   ....[12]....
        /*0508*/ 	.word	0x000043f0


	//   ....[13]....
        /*050c*/ 	.word	0x00004430


	//   ....[14]....
        /*0510*/ 	.word	0x00004440


	//   ....[15]....
        /*0514*/ 	.word	0x00005550


	//   ....[16]....
        /*0518*/ 	.word	0x00005580


	//   ....[17]....
        /*051c*/ 	.word	0x00005670


	//   ....[18]....
        /*0520*/ 	.word	0x00005680


	//   ....[19]....
        /*0524*/ 	.word	0x00006870


	//   ....[20]....
        /*0528*/ 	.word	0x000068b0


	//   ....[21]....
        /*052c*/ 	.word	0x000068f0


	//   ....[22]....
        /*0530*/ 	.word	0x00006930


	//   ....[23]....
        /*0534*/ 	.word	0x00006eb0


	//   ....[24]....
        /*0538*/ 	.word	0x00006ee0


	//   ....[25]....
        /*053c*/ 	.word	0x00006fa0


	//   ....[26]....
        /*0540*/ 	.word	0x00006fc0


	//   ....[27]....
        /*0544*/ 	.word	0x00007080


	//   ....[28]....
        /*0548*/ 	.word	0x000070a0


	//   ....[29]....
        /*054c*/ 	.word	0x00007170


	//   ....[30]....
        /*0550*/ 	.word	0x00007190


	//   ....[31]....
        /*0554*/ 	.word	0x000079c0


	//   ....[32]....
        /*0558*/ 	.word	0x000079e0


	//   ....[33]....
        /*055c*/ 	.word	0x00007aa0


	//   ....[34]....
        /*0560*/ 	.word	0x00007ac0


	//   ....[35]....
        /*0564*/ 	.word	0x00007b80


	//   ....[36]....
        /*0568*/ 	.word	0x00007ba0


	//   ....[37]....
        /*056c*/ 	.word	0x00007c70


	//   ....[38]....
        /*0570*/ 	.word	0x00007c90


	//   ....[39]....
        /*0574*/ 	.word	0x00007dd0


	//   ....[40]....
        /*0578*/ 	.word	0x00007fa0


	//   ....[41]....
        /*057c*/ 	.word	0x00007fd0


	//   ....[42]....
        /*0580*/ 	.word	0x00008000


	//   ....[43]....
        /*0584*/ 	.word	0x00008030


	//   ....[44]....
        /*0588*/ 	.word	0x00008060


	//   ....[45]....
        /*058c*/ 	.word	0x00008090


	//   ....[46]....
        /*0590*/ 	.word	0x000081e0


	//   ....[47]....
        /*0594*/ 	.word	0x00008210


	//   ....[48]....
        /*0598*/ 	.word	0x00008240


	//   ....[49]....
        /*059c*/ 	.word	0x00008270


	//   ....[50]....
        /*05a0*/ 	.word	0x000082a0


	//   ....[51]....
        /*05a4*/ 	.word	0x000082d0


	//   ....[52]....
        /*05a8*/ 	.word	0x00008360


	//   ....[53]....
        /*05ac*/ 	.word	0x00008390


	//   ....[54]....
        /*05b0*/ 	.word	0x00008410


	//   ....[55]....
        /*05b4*/ 	.word	0x00009a20


	//   ....[56]....
        /*05b8*/ 	.word	0x00009a40


	//   ....[57]....
        /*05bc*/ 	.word	0x00009af0


	//   ....[58]....
        /*05c0*/ 	.word	0x00009b10


	//   ....[59]....
        /*05c4*/ 	.word	0x00009bb0


	//   ....[60]....
        /*05c8*/ 	.word	0x00009bd0


	//   ....[61]....
        /*05cc*/ 	.word	0x00009c70


	//   ....[62]....
        /*05d0*/ 	.word	0x00009c90


	//   ....[63]....
        /*05d4*/ 	.word	0x00009d30


	//   ....[64]....
        /*05d8*/ 	.word	0x00009d50


	//   ....[65]....
        /*05dc*/ 	.word	0x00009d60


	//   ....[66]....
        /*05e0*/ 	.word	0x00009df0


	//   ....[67]....
        /*05e4*/ 	.word	0x0000a580


	//   ....[68]....
        /*05e8*/ 	.word	0x0000a5b0


	//   ....[69]....
        /*05ec*/ 	.word	0x0000a5d0


	//   ....[70]....
        /*05f0*/ 	.word	0x0000a660


	//   ....[71]....
        /*05f4*/ 	.word	0x0000a670


	//   ....[72]....
        /*05f8*/ 	.word	0x0000a710


	//   ....[73]....
        /*05fc*/ 	.word	0x0000a720


	//   ....[74]....
        /*0600*/ 	.word	0x0000a7c0


	//   ....[75]....
        /*0604*/ 	.word	0x0000a7d0


	//   ....[76]....
        /*0608*/ 	.word	0x0000a870


	//   ....[77]....
        /*060c*/ 	.word	0x0000a880


	//   ....[78]....
        /*0610*/ 	.word	0x0000a920


	//   ....[79]....
        /*0614*/ 	.word	0x0000a930


	//   ....[80]....
        /*0618*/ 	.word	0x0000a9d0


	//   ....[81]....
        /*061c*/ 	.word	0x0000a9e0


	//   ....[82]....
        /*0620*/ 	.word	0x0000a9f0


	//   ....[83]....
        /*0624*/ 	.word	0x0000b1d0


	//   ....[84]....
        /*0628*/ 	.word	0x0000b1e0


	//   ....[85]....
        /*062c*/ 	.word	0x0000b200


	//   ....[86]....
        /*0630*/ 	.word	0x0000b280


	//   ....[87]....
        /*0634*/ 	.word	0x0000b290


	//   ....[88]....
        /*0638*/ 	.word	0x0000b2f0


	//   ....[89]....
        /*063c*/ 	.word	0x0000b320


	//   ....[90]....
        /*0640*/ 	.word	0x0000b360


	//   ....[91]....
        /*0644*/ 	.word	0x0000b390


	//   ....[92]....
        /*0648*/ 	.word	0x0000b3d0


	//   ....[93]....
        /*064c*/ 	.word	0x0000b400


	//   ....[94]....
        /*0650*/ 	.word	0x0000b440


	//   ....[95]....
        /*0654*/ 	.word	0x0000b6c0


	//   ....[96]....
        /*0658*/ 	.word	0x0000b6e0


	//   ....[97]....
        /*065c*/ 	.word	0x0000b770


	//   ....[98]....
        /*0660*/ 	.word	0x0000b780


	//   ....[99]....
        /*0664*/ 	.word	0x0000b7f0


	//   ....[100]....
        /*0668*/ 	.word	0x0000b800


	//   ....[101]....
        /*066c*/ 	.word	0x0000b870


	//   ....[102]....
        /*0670*/ 	.word	0x0000b880


	//   ....[103]....
        /*0674*/ 	.word	0x0000b8f0


	//   ....[104]....
        /*0678*/ 	.word	0x0000b900


	//   ....[105]....
        /*067c*/ 	.word	0x0000b910


	//   ....[106]....
        /*0680*/ 	.word	0x0000b980


	//   ....[107]....
        /*0684*/ 	.word	0x0000bf10


	//   ....[108]....
        /*0688*/ 	.word	0x0000bf30


	//   ....[109]....
        /*068c*/ 	.word	0x0000bf40


	//   ....[110]....
        /*0690*/ 	.word	0x0000bf50


	//   ....[111]....
        /*0694*/ 	.word	0x0000bfc0


	//   ....[112]....
        /*0698*/ 	.word	0x0000bfe0


	//   ....[113]....
        /*069c*/ 	.word	0x0000c050


	//   ....[114]....
        /*06a0*/ 	.word	0x0000c070


	//   ....[115]....
        /*06a4*/ 	.word	0x0000c0d0


	//   ....[116]....
        /*06a8*/ 	.word	0x0000c0f0


	//   ....[117]....
        /*06ac*/ 	.word	0x0000c140


	//   ....[118]....
        /*06b0*/ 	.word	0x0000c160


	//   ....[119]....
        /*06b4*/ 	.word	0x0000c560


	//   ....[120]....
        /*06b8*/ 	.word	0x0000c5b0


	//   ....[121]....
        /*06bc*/ 	.word	0x0000c5e0


	//   ....[122]....
        /*06c0*/ 	.word	0x0000c5f0


	//   ....[123]....
        /*06c4*/ 	.word	0x0000c620


	//   ....[124]....
        /*06c8*/ 	.word	0x0000c650


	//   ....[125]....
        /*06cc*/ 	.word	0x0000c680


	//   ....[126]....
        /*06d0*/ 	.word	0x0000c6b0


	//   ....[127]....
        /*06d4*/ 	.word	0x0000c830


	//   ....[128]....
        /*06d8*/ 	.word	0x0000c860


	//   ....[129]....
        /*06dc*/ 	.word	0x0000c890


	//   ....[130]....
        /*06e0*/ 	.word	0x0000c8c0


	//   ....[131]....
        /*06e4*/ 	.word	0x0000c8f0


	//   ....[132]....
        /*06e8*/ 	.word	0x0000c920


	//   ....[133]....
        /*06ec*/ 	.word	0x0000c9e0


	//   ....[134]....
        /*06f0*/ 	.word	0x0000ca00


	//   ....[135]....
        /*06f4*/ 	.word	0x0000ca70


	//   ....[136]....
        /*06f8*/ 	.word	0x0000cee0


	//   ....[137]....
        /*06fc*/ 	.word	0x0000d3c0


	//   ....[138]....
        /*0700*/ 	.word	0x0000d4b0


	//   ....[139]....
        /*0704*/ 	.word	0x0000d550


	//   ....[140]....
        /*0708*/ 	.word	0x0000d5b0


	//   ....[141]....
        /*070c*/ 	.word	0x0000d6d0


	//   ....[142]....
        /*0710*/ 	.word	0x0000d730


	//   ....[143]....
        /*0714*/ 	.word	0x0000d840


	//   ....[144]....
        /*0718*/ 	.word	0x0000d8b0


	//   ....[145]....
        /*071c*/ 	.word	0x0000d9c0


	//   ....[146]....
        /*0720*/ 	.word	0x0000da30


	//   ....[147]....
        /*0724*/ 	.word	0x0000db40


	//   ....[148]....
        /*0728*/ 	.word	0x0000dbb0


	//   ....[149]....
        /*072c*/ 	.word	0x0000dc50


	//   ....[150]....
        /*0730*/ 	.word	0x0000dd60


	//   ....[151]....
        /*0734*/ 	.word	0x0000ddc0


	//   ....[152]....
        /*0738*/ 	.word	0x0000de20


	//   ....[153]....
        /*073c*/ 	.word	0x0000df20


	//   ....[154]....
        /*0740*/ 	.word	0x0000df80


	//   ....[155]....
        /*0744*/ 	.word	0x0000e090


	//   ....[156]....
        /*0748*/ 	.word	0x0000e0f0


	//   ....[157]....
        /*074c*/ 	.word	0x0000e200


	//   ....[158]....
        /*0750*/ 	.word	0x0000e260


	//   ....[159]....
        /*0754*/ 	.word	0x0000e370


	//   ....[160]....
        /*0758*/ 	.word	0x0000e3d0


	//   ....[161]....
        /*075c*/ 	.word	0x0000e4e0


	//   ....[162]....
        /*0760*/ 	.word	0x0000e540


	//   ....[163]....
        /*0764*/ 	.word	0x0000e650


	//   ....[164]....
        /*0768*/ 	.word	0x0000e6b0


	//   ....[165]....
        /*076c*/ 	.word	0x0000e7a0


	//   ....[166]....
        /*0770*/ 	.word	0x0000e8d0


	//   ....[167]....
        /*0774*/ 	.word	0x0000e980


	//   ....[168]....
        /*0778*/ 	.word	0x0000e9f0


	//   ....[169]....
        /*077c*/ 	.word	0x0000eae0


	//   ....[170]....
        /*0780*/ 	.word	0x0000eb40


	//   ....[171]....
        /*0784*/ 	.word	0x0000ec10


	//   ....[172]....
        /*0788*/ 	.word	0x0000ec70


	//   ....[173]....
        /*078c*/ 	.word	0x0000ed40


	//   ....[174]....
        /*0790*/ 	.word	0x0000eda0


	//   ....[175]....
        /*0794*/ 	.word	0x0000ee70


	//   ....[176]....
        /*0798*/ 	.word	0x0000eed0


	//   ....[177]....
        /*079c*/ 	.word	0x0000efa0


	//   ....[178]....
        /*07a0*/ 	.word	0x0000f090


	//   ....[179]....
        /*07a4*/ 	.word	0x0000f130


	//   ....[180]....
        /*07a8*/ 	.word	0x0000f190


	//   ....[181]....
        /*07ac*/ 	.word	0x0000f280


	//   ....[182]....
        /*07b0*/ 	.word	0x0000f2e0


	//   ....[183]....
        /*07b4*/ 	.word	0x0000f3c0


	//   ....[184]....
        /*07b8*/ 	.word	0x0000f420


	//   ....[185]....
        /*07bc*/ 	.word	0x0000f500


	//   ....[186]....
        /*07c0*/ 	.word	0x0000f560


	//   ....[187]....
        /*07c4*/ 	.word	0x0000f640


	//   ....[188]....
        /*07c8*/ 	.word	0x0000f6a0


	//   ....[189]....
        /*07cc*/ 	.word	0x0000f770


	//   ....[190]....
        /*07d0*/ 	.word	0x0000f8a0


	//   ....[191]....
        /*07d4*/ 	.word	0x0000f970


	//   ....[192]....
        /*07d8*/ 	.word	0x0000fa30


	//   ....[193]....
        /*07dc*/ 	.word	0x0000fb00


	//   ....[194]....
        /*07e0*/ 	.word	0x0000fb60


	//   ....[195]....
        /*07e4*/ 	.word	0x0000fc30


	//   ....[196]....
        /*07e8*/ 	.word	0x0000fc90


	//   ....[197]....
        /*07ec*/ 	.word	0x0000fd70


	//   ....[198]....
        /*07f0*/ 	.word	0x0000fdd0


	//   ....[199]....
        /*07f4*/ 	.word	0x0000fea0


	//   ....[200]....
        /*07f8*/ 	.word	0x0000ff00


	//   ....[201]....
        /*07fc*/ 	.word	0x0000ffc0


	//   ....[202]....
        /*0800*/ 	.word	0x00010050


	//   ....[203]....
        /*0804*/ 	.word	0x000100f0


	//   ....[204]....
        /*0808*/ 	.word	0x00010210


	//   ....[205]....
        /*080c*/ 	.word	0x00010280


	//   ....[206]....
        /*0810*/ 	.word	0x000102f0


	//   ....[207]....
        /*0814*/ 	.word	0x00010360


	//   ....[208]....
        /*0818*/ 	.word	0x000103d0


	//   ....[209]....
        /*081c*/ 	.word	0x00010450


	//   ....[210]....
        /*0820*/ 	.word	0x000104e0


	//   ....[211]....
        /*0824*/ 	.word	0x00010570


	//   ....[212]....
        /*0828*/ 	.word	0x000105e0


	//   ....[213]....
        /*082c*/ 	.word	0x00010650


	//   ....[214]....
        /*0830*/ 	.word	0x000106c0


	//   ....[215]....
        /*0834*/ 	.word	0x00010740


	//   ....[216]....
        /*0838*/ 	.word	0x000107b0


	//   ....[217]....
        /*083c*/ 	.word	0x00010850


	//   ....[218]....
        /*0840*/ 	.word	0x000108e0


	//   ....[219]....
        /*0844*/ 	.word	0x00010a00


	//----- nvinfo : EIATTR_REG_RECONFIG
	.align		4
.L_358:
        /*0848*/ 	.byte	0x01, 0x54
	.zero		2


	//----- nvinfo : EIATTR_SYSCALL_OFFSETS
	.align		4
        /*084c*/ 	.byte	0x04, 0x46
        /*084e*/ 	.short	(.L_360 - .L_359)


	//   ....[0]....
.L_359:
        /*0850*/ 	.word	0x000013f0


	//   ....[1]....
        /*0854*/ 	.word	0x00008f70


	//   ....[2]....
        /*0858*/ 	.word	0x000090c0


	//   ....[3]....
        /*085c*/ 	.word	0x000091b0


	//   ....[4]....
        /*0860*/ 	.word	0x0000a190


	//----- nvinfo : EIATTR_MBARRIER_INSTR_OFFSETS
	.align		4
.L_360:
        /*0864*/ 	.byte	0x04, 0x39
        /*0866*/ 	.short	(.L_362 - .L_361)


	//   ....[0]....
.L_361:
        /*0868*/ 	.word	0x00000180
        /*086c*/ 	.word	0x000000ff
        /*0870*/ 	.word	0x0002a800
        /*0874*/ 	.short	0x0100
        /*0876*/ 	.byte	0x08
	.zero		1


	//   ....[1]....
        /*0878*/ 	.word	0x00000190
        /*087c*/ 	.word	0x000000ff
        /*0880*/ 	.word	0x0002a820
        /*0884*/ 	.short	0x0100
        /*0886*/ 	.byte	0x08
	.zero		1


	//   ....[2]....
        /*0888*/ 	.word	0x00000280
        /*088c*/ 	.word	0x000000ff
        /*0890*/ 	.word	0x0002a830
        /*0894*/ 	.short	0x0100
        /*0896*/ 	.byte	0x08
	.zero		1


	//   ....[3]....
        /*0898*/ 	.word	0x00000290
        /*089c*/ 	.word	0x000000ff
        /*08a0*/ 	.word	0x0002a840
        /*08a4*/ 	.short	0x0100
        /*08a6*/ 	.byte	0x08
	.zero		1


	//   ....[4]....
        /*08a8*/ 	.word	0x000002a0
        /*08ac*/ 	.word	0x000000ff
        /*08b0*/ 	.word	0x0002a838
        /*08b4*/ 	.short	0x0100
        /*08b6*/ 	.byte	0x08
	.zero		1


	//   ....[5]....
        /*08b8*/ 	.word	0x000002b0
        /*08bc*/ 	.word	0x000000ff
        /*08c0*/ 	.word	0x0002a848
        /*08c4*/ 	.short	0x0100
        /*08c6*/ 	.byte	0x08
	.zero		1


	//   ....[6]....
        /*08c8*/ 	.word	0x000003e0
        /*08cc*/ 	.word	0x000000ff
        /*08d0*/ 	.word	0x0002a850
        /*08d4*/ 	.short	0x0100
        /*08d6*/ 	.byte	0x08
	.zero		1


	//   ....[7]....
        /*08d8*/ 	.word	0x000003f0
        /*08dc*/ 	.word	0x000000ff
        /*08e0*/ 	.word	0x0002a860
        /*08e4*/ 	.short	0x0100
        /*08e6*/ 	.byte	0x08
	.zero		1


	//   ....[8]....
        /*08e8*/ 	.word	0x00000400
        /*08ec*/ 	.word	0x000000ff
        /*08f0*/ 	.word	0x0002a858
        /*08f4*/ 	.short	0x0100
        /*08f6*/ 	.byte	0x08
	.zero		1


	//   ....[9]....
        /*08f8*/ 	.word	0x00000410
        /*08fc*/ 	.word	0x000000ff
        /*0900*/ 	.word	0x0002a868
        /*0904*/ 	.short	0x0100
        /*0906*/ 	.byte	0x08
	.zero		1


	//   ....[10]....
        /*0908*/ 	.word	0x00000500
        /*090c*/ 	.word	0x000000ff
        /*0910*/ 	.word	0x0002a870
        /*0914*/ 	.short	0x0100
        /*0916*/ 	.byte	0x06
	.zero		1


	//   ....[11]....
        /*0918*/ 	.word	0x00000510
        /*091c*/ 	.word	0x000000ff
        /*0920*/ 	.word	0x0002a880
        /*0924*/ 	.short	0x0100
        /*0926*/ 	.byte	0x06
	.zero		1


	//   ....[12]....
        /*0928*/ 	.word	0x00000520
        /*092c*/ 	.word	0x000000ff
        /*0930*/ 	.word	0x0002a878
        /*0934*/ 	.short	0x0100
        /*0936*/ 	.byte	0x06
	.zero		1


	//   ....[13]....
        /*0938*/ 	.word	0x00000530
        /*093c*/ 	.word	0x000000ff
        /*0940*/ 	.word	0x0002a888
        /*0944*/ 	.short	0x0100
        /*0946*/ 	.byte	0x06
	.zero		1


	//   ....[14]....
        /*0948*/ 	.word	0x00000660
        /*094c*/ 	.word	0x000000ff
        /*0950*/ 	.word	0x0002a890
        /*0954*/ 	.short	0x0100
        /*0956*/ 	.byte	0x08
	.zero		1


	//   ....[15]....
        /*0958*/ 	.word	0x00000670
        /*095c*/ 	.word	0x000000ff
        /*0960*/ 	.word	0x0002a8a0
        /*0964*/ 	.short	0x0100
        /*0966*/ 	.byte	0x08
	.zero		1


	//   ....[16]....
        /*0968*/ 	.word	0x00000680
        /*096c*/ 	.word	0x000000ff
        /*0970*/ 	.word	0x0002a898
        /*0974*/ 	.short	0x0100
        /*0976*/ 	.byte	0x08
	.zero		1


	//   ....[17]....
        /*0978*/ 	.word	0x00000690
        /*097c*/ 	.word	0x000000ff
        /*0980*/ 	.word	0x0002a8a8
        /*0984*/ 	.short	0x0100
        /*0986*/ 	.byte	0x08
	.zero		1


	//   ....[18]....
        /*0988*/ 	.word	0x000007c0
        /*098c*/ 	.word	0x000000ff
        /*0990*/ 	.word	0x0002a8b0
        /*0994*/ 	.short	0x0100
        /*0996*/ 	.byte	0x08
	.zero		1


	//   ....[19]....
        /*0998*/ 	.word	0x000007d0
        /*099c*/ 	.word	0x000000ff
        /*09a0*/ 	.word	0x0002a8c0
        /*09a4*/ 	.short	0x0100
        /*09a6*/ 	.byte	0x08
	.zero		1


	//   ....[20]....
        /*09a8*/ 	.word	0x000007e0
        /*09ac*/ 	.word	0x000000ff
        /*09b0*/ 	.word	0x0002a8b8
        /*09b4*/ 	.short	0x0100
        /*09b6*/ 	.byte	0x08
	.zero		1


	//   ....[21]....
        /*09b8*/ 	.word	0x000007f0
        /*09bc*/ 	.word	0x000000ff
        /*09c0*/ 	.word	0x0002a8c8
        /*09c4*/ 	.short	0x0100
        /*09c6*/ 	.byte	0x08
	.zero		1


	//   ....[22]....
        /*09c8*/ 	.word	0x00001450
        /*09cc*/ 	.word	0x000000ff
        /*09d0*/ 	.word	0x0002a800
        /*09d4*/ 	.short	0x010a
        /*09d6*/ 	.byte	0x26
	.zero		1


	//   ....[23]....
        /*09d8*/ 	.word	0x000014d0
        /*09dc*/ 	.word	0x00000004
        /*09e0*/ 	.word	0x0002a830
        /*09e4*/ 	.short	0x010a
        /*09e6*/ 	.byte	0x3f
	.zero		1


	//   ....[24]....
        /*09e8*/ 	.word	0x00001520
        /*09ec*/ 	.word	0x00000004
        /*09f0*/ 	.word	0x0002a830
        /*09f4*/ 	.short	0x010a
        /*09f6*/ 	.byte	0x3f
	.zero		1


	//   ....[25]....
        /*09f8*/ 	.word	0x00002290
        /*09fc*/ 	.word	0x000000ff
        /*0a00*/ 	.word	0x00000000
        /*0a04*/ 	.short	0x0101
        /*0a06*/ 	.byte	0x06
	.zero		1


	//   ....[26]....
        /*0a08*/ 	.word	0x000035a0
        /*0a0c*/ 	.word	0x000000ff
        /*0a10*/ 	.word	0x0002a830
        /*0a14*/ 	.short	0x010a
        /*0a16*/ 	.byte	0x3b
	.zero		1


	//   ....[27]....
        /*0a18*/ 	.word	0x000035e0
        /*0a1c*/ 	.word	0x000000ff
        /*0a20*/ 	.word	0x0002a830
        /*0a24*/ 	.short	0x010a
        /*0a26*/ 	.byte	0x3b
	.zero		1


	//   ....[28]....
        /*0a28*/ 	.word	0x00003e10
        /*0a2c*/ 	.word	0x000000ff
        /*0a30*/ 	.word	0x0002a850
        /*0a34*/ 	.short	0x010a
        /*0a36*/ 	.byte	0x06
	.zero		1


	//   ....[29]....
        /*0a38*/ 	.word	0x00003e50
        /*0a3c*/ 	.word	0x000000ff
        /*0a40*/ 	.word	0x0002a850
        /*0a44*/ 	.short	0x010a
        /*0a46*/ 	.byte	0x06
	.zero		1


	//   ....[30]....
        /*0a48*/ 	.word	0x00004150
        /*0a4c*/ 	.word	0x000000ff
        /*0a50*/ 	.word	0x00000000
        /*0a54*/ 	.short	0x0101
        /*0a56*/ 	.byte	0x3b
	.zero		1


	//   ....[31]....
        /*0a58*/ 	.word	0x00004ed0
        /*0a5c*/ 	.word	0x000000ff
        /*0a60*/ 	.word	0x00000000
        /*0a64*/ 	.short	0x0101
        /*0a66*/ 	.byte	0x06
	.zero		1


	//   ....[32]....
        /*0a68*/ 	.word	0x000054c0
        /*0a6c*/ 	.word	0x000000ff
        /*0a70*/ 	.word	0x0002a850
        /*0a74*/ 	.short	0x010a
        /*0a76*/ 	.byte	0x05
	.zero		1


	//   ....[33]....
        /*0a78*/ 	.word	0x00005500
        /*0a7c*/ 	.word	0x000000ff
        /*0a80*/ 	.word	0x0002a850
        /*0a84*/ 	.short	0x010a
        /*0a86*/ 	.byte	0x05
	.zero		1


	//   ....[34]....
        /*0a88*/ 	.word	0x00005a10
        /*0a8c*/ 	.word	0x000000ff
        /*0a90*/ 	.word	0x00000000
        /*0a94*/ 	.short	0x0101
        /*0a96*/ 	.byte	0x04
	.zero		1


	//   ....[35]....
        /*0a98*/ 	.word	0x00006ec0
        /*0a9c*/ 	.word	0x00000000
        /*0aa0*/ 	.word	0x00000000
        /*0aa4*/ 	.short	0x0101
        /*0aa6*/ 	.byte	0x3f
	.zero		1


	//   ....[36]....
        /*0aa8*/ 	.word	0x000097e0
        /*0aac*/ 	.word	0x00000007
        /*0ab0*/ 	.word	0x0002a840
        /*0ab4*/ 	.short	0x010a
        /*0ab6*/ 	.byte	0x3f
	.zero		1


	//   ....[37]....
        /*0ab8*/ 	.word	0x00009eb0
        /*0abc*/ 	.word	0x00000007
        /*0ac0*/ 	.word	0x0002a830
        /*0ac4*/ 	.short	0x0107
        /*0ac6*/ 	.byte	0x3f
	.zero		1


	//   ....[38]....
        /*0ac8*/ 	.word	0x00009f90
        /*0acc*/ 	.word	0x00000007
        /*0ad0*/ 	.word	0x0002a830
        /*0ad4*/ 	.short	0x0101
        /*0ad6*/ 	.byte	0x3f
	.zero		1


	//   ....[39]....
        /*0ad8*/ 	.word	0x0000ab40
        /*0adc*/ 	.word	0x00000016
        /*0ae0*/ 	.word	0x0002a800
        /*0ae4*/ 	.short	0x0107
        /*0ae6*/ 	.byte	0x3f
	.zero		1


	//   ....[40]....
        /*0ae8*/ 	.word	0x0000ac40
        /*0aec*/ 	.word	0x00000016
        /*0af0*/ 	.word	0x0002a800
        /*0af4*/ 	.short	0x0101
        /*0af6*/ 	.byte	0x3f
	.zero		1


	//   ....[41]....
        /*0af8*/ 	.word	0x0000ac60
        /*0afc*/ 	.word	0x00000016
        /*0b00*/ 	.word	0x0002a820
        /*0b04*/ 	.short	0x010a
        /*0b06*/ 	.byte	0x3f
	.zero		1


	//   ....[42]....
        /*0b08*/ 	.word	0x0000afe0
        /*0b0c*/ 	.word	0x00000006
        /*0b10*/ 	.word	0x0002a840
        /*0b14*/ 	.short	0x010a
        /*0b16*/ 	.byte	0x3f
	.zero		1


	//   ....[43]....
        /*0b18*/ 	.word	0x0000b4e0
        /*0b1c*/ 	.word	0x00000006
        /*0b20*/ 	.word	0x0002a830
        /*0b24*/ 	.short	0x0107
        /*0b26*/ 	.byte	0x3f
	.zero		1


	//   ....[44]....
        /*0b28*/ 	.word	0x0000b5a0
        /*0b2c*/ 	.word	0x00000006
        /*0b30*/ 	.word	0x0002a830
        /*0b34*/ 	.short	0x0101
        /*0b36*/ 	.byte	0x3f
	.zero		1


	//   ....[45]....
        /*0b38*/ 	.word	0x0000b600
        /*0b3c*/ 	.word	0x00000004
        /*0b40*/ 	.word	0x0002a860
        /*0b44*/ 	.short	0x010a
        /*0b46*/ 	.byte	0x3f
	.zero		1


	//   ....[46]....
        /*0b48*/ 	.word	0x0000ba60
        /*0b4c*/ 	.word	0x00000004
        /*0b50*/ 	.word	0x0002a850
        /*0b54*/ 	.short	0x0107
        /*0b56*/ 	.byte	0x3f
	.zero		1


	//   ....[47]....
        /*0b58*/ 	.word	0x0000bbb0
        /*0b5c*/ 	.word	0x00000004
        /*0b60*/ 	.word	0x0002a850
        /*0b64*/ 	.short	0x0101
        /*0b66*/ 	.byte	0x3f
	.zero		1


	//   ....[48]....
        /*0b68*/ 	.word	0x0000be40
        /*0b6c*/ 	.word	0x00000000
        /*0b70*/ 	.word	0x0002a860
        /*0b74*/ 	.short	0x010a
        /*0b76*/ 	.byte	0x3f
	.zero		1


	//   ....[49]....
        /*0b78*/ 	.word	0x0000c2a0
        /*0b7c*/ 	.word	0x00000000
        /*0b80*/ 	.word	0x0002a850
        /*0b84*/ 	.short	0x0107
        /*0b86*/ 	.byte	0x3f
	.zero		1


	//   ....[50]....
        /*0b88*/ 	.word	0x0000c360
        /*0b8c*/ 	.word	0x00000000
        /*0b90*/ 	.word	0x0002a850
        /*0b94*/ 	.short	0x0101
        /*0b96*/ 	.byte	0x3f
	.zero		1


	//   ....[51]....
        /*0b98*/ 	.word	0x0000ce60
        /*0b9c*/ 	.word	0x00000004
        /*0ba0*/ 	.word	0x0002a820
        /*0ba4*/ 	.short	0x010a
        /*0ba6*/ 	.byte	0x3f
	.zero		1


	//   ....[52]....
        /*0ba8*/ 	.word	0x0000cfe0
        /*0bac*/ 	.word	0x00000005
        /*0bb0*/ 	.word	0x0002a840
        /*0bb4*/ 	.short	0x010a
        /*0bb6*/ 	.byte	0x3f
	.zero		1


	//   ....[53]....
        /*0bb8*/ 	.word	0x0000d080
        /*0bbc*/ 	.word	0x0000001b
        /*0bc0*/ 	.word	0x0002a840
        /*0bc4*/ 	.short	0x010a
        /*0bc6*/ 	.byte	0x3f
	.zero		1


	//   ....[54]....
        /*0bc8*/ 	.word	0x0000d0c0
        /*0bcc*/ 	.word	0x00000005
        /*0bd0*/ 	.word	0x0002a860
        /*0bd4*/ 	.short	0x010a
        /*0bd6*/ 	.byte	0x3f
	.zero		1


	//   ....[55]....
        /*0bd8*/ 	.word	0x0000d100
        /*0bdc*/ 	.word	0x0000001b
        /*0be0*/ 	.word	0x0002a860
        /*0be4*/ 	.short	0x010a
        /*0be6*/ 	.byte	0x3f
	.zero		1


	//   ....[56]....
        /*0be8*/ 	.word	0x0000d170
        /*0bec*/ 	.word	0x00000003
        /*0bf0*/ 	.word	0x0002a800
        /*0bf4*/ 	.short	0x010a
        /*0bf6*/ 	.byte	0x3f
	.zero		1


	//   ....[57]....
        /*0bf8*/ 	.word	0x0000d1c0
        /*0bfc*/ 	.word	0x00000004
        /*0c00*/ 	.word	0x0002a830
        /*0c04*/ 	.short	0x010a
        /*0c06*/ 	.byte	0x3f
	.zero		1


	//   ....[58]....
        /*0c08*/ 	.word	0x0000d220
        /*0c0c*/ 	.word	0x00000003
        /*0c10*/ 	.word	0x0002a830
        /*0c14*/ 	.short	0x010a
        /*0c16*/ 	.byte	0x3f
	.zero		1


	//   ....[59]....
        /*0c18*/ 	.word	0x0000d280
        /*0c1c*/ 	.word	0x00000003
        /*0c20*/ 	.word	0x0002a850
        /*0c24*/ 	.short	0x010a
        /*0c26*/ 	.byte	0x3f
	.zero		1


	//   ....[60]....
        /*0c28*/ 	.word	0x0000d2e0
        /*0c2c*/ 	.word	0x00000008
        /*0c30*/ 	.word	0x0002a850
        /*0c34*/ 	.short	0x010a
        /*0c36*/ 	.byte	0x3f
	.zero		1


	//   ....[61]....
        /*0c38*/ 	.word	0x0000d400
        /*0c3c*/ 	.word	0x00000007
        /*0c40*/ 	.word	0x0002a840
        /*0c44*/ 	.short	0x010a
        /*0c46*/ 	.byte	0x3f
	.zero		1


	//   ....[62]....
        /*0c48*/ 	.word	0x0000e7d0
        /*0c4c*/ 	.word	0x00000016
        /*0c50*/ 	.word	0x0002a820
        /*0c54*/ 	.short	0x010a
        /*0c56*/ 	.byte	0x3f
	.zero		1


	//   ....[63]....
        /*0c58*/ 	.word	0x0000e820
        /*0c5c*/ 	.word	0x00000006
        /*0c60*/ 	.word	0x0002a840
        /*0c64*/ 	.short	0x010a
        /*0c66*/ 	.byte	0x3f
	.zero		1


	//   ....[64]....
        /*0c68*/ 	.word	0x0000efe0
        /*0c6c*/ 	.word	0x00000004
        /*0c70*/ 	.word	0x0002a860
        /*0c74*/ 	.short	0x010a
        /*0c76*/ 	.byte	0x3f
	.zero		1


	//   ....[65]....
        /*0c78*/ 	.word	0x0000f7f0
        /*0c7c*/ 	.word	0x00000000
        /*0c80*/ 	.word	0x0002a860
        /*0c84*/ 	.short	0x010a
        /*0c86*/ 	.byte	0x3f
	.zero		1


	//   ....[66]....
        /*0c88*/ 	.word	0x00010920
        /*0c8c*/ 	.word	0x00000004
        /*0c90*/ 	.word	0x0002a820
        /*0c94*/ 	.short	0x010a
        /*0c96*/ 	.byte	0x3f
	.zero		1


	//   ....[67]....
        /*0c98*/ 	.word	0x00010ac0
        /*0c9c*/ 	.word	0x00000005
        /*0ca0*/ 	.word	0x0002a840
        /*0ca4*/ 	.short	0x010a
        /*0ca6*/ 	.byte	0x3f
	.zero		1


	//   ....[68]....
        /*0ca8*/ 	.word	0x00010b10
        /*0cac*/ 	.word	0x0000001b
        /*0cb0*/ 	.word	0x0002a840
        /*0cb4*/ 	.short	0x010a
        /*0cb6*/ 	.byte	0x3f
	.zero		1


	//   ....[69]....
        /*0cb8*/ 	.word	0x00010b60
        /*0cbc*/ 	.word	0x00000005
        /*0cc0*/ 	.word	0x0002a860
        /*0cc4*/ 	.short	0x010a
        /*0cc6*/ 	.byte	0x3f
	.zero		1


	//----- nvinfo : EIATTR_NUM_MBARRIERS
	.align		4
.L_362:
        /*0cc8*/ 	.byte	0x03, 0x38
        /*0cca*/ 	.short	0x0016


	//----- nvinfo : EIATTR_EXIT_INSTR_OFFSETS
	.align		4
        /*0ccc*/ 	.byte	0x04, 0x1c
        /*0cce*/ 	.short	(.L_364 - .L_363)


	//   ....[0]....
.L_363:
        /*0cd0*/ 	.word	0x00000960


	//   ....[1]....
        /*0cd4*/ 	.word	0x00007d80


	//   ....[2]....
        /*0cd8*/ 	.word	0x0000d150


	//----- nvinfo : EIATTR_MAX_THREADS
	.align		4
.L_364:
        /*0cdc*/ 	.byte	0x04, 0x05
        /*0cde*/ 	.short	(.L_366 - .L_365)
.L_365:
        /*0ce0*/ 	.word	0x00000180
        /*0ce4*/ 	.word	0x00000001
        /*0ce8*/ 	.word	0x00000001


	//----- nvinfo : EIATTR_CRS_STACK_SIZE
	.align		4
.L_366:
        /*0cec*/ 	.byte	0x04, 0x1e
        /*0cee*/ 	.short	(.L_368 - .L_367)
.L_367:
        /*0cf0*/ 	.word	0x00000000


	//----- nvinfo : EIATTR_CBANK_PARAM_SIZE
	.align		4
.L_368:
        /*0cf4*/ 	.byte	0x03, 0x19
        /*0cf6*/ 	.short	0x0af0


	//----- nvinfo : EIATTR_PARAM_CBANK
	.align		4
        /*0cf8*/ 	.byte	0x04, 0x0a
        /*0cfa*/ 	.short	(.L_370 - .L_369)
	.align		4
.L_369:
        /*0cfc*/ 	.word	index@(.nv.constant0._ZN7cutlass13device_kernelIN5flash11enable_sm90INS1_16FlashAttnFwdSm90INS1_25CollectiveMainloopFwdSm90ILi2EN4cute5tupleIJNS5_1CILi1EEES8_S8_EEENS6_IJNS7_ILi128EEENS7_ILi96EEENS7_ILi192EEEEEELi128ENS_10bfloat16_tEfNS_4arch4Sm90ELb0ELb0ELb0ELb1ELb1ELb0ELb0ELb1ELb1ELb1ELb0ELb0EEENS1_21CollectiveEpilogueFwdINS6_IJSA_SA_SB_EEES9_SE_SG_Li256ELb1ELb1ELb0ELb0EEENS1_36VarlenDynamicPersistentTileSchedulerILi128ELi96ELi256ELi128ELb0ELb1ELb1ELb0ELb1ELb1EEEEEEEEEvNT_6ParamsE)
        /*0d00*/ 	.short	0x0210
        /*0d02*/ 	.short	0x0af0


	//----- nvinfo : EIATTR_SW_WAR
	.align		4
.L_370:
        /*0d04*/ 	.byte	0x04, 0x36
        /*0d06*/ 	.short	(.L_372 - .L_371)
.L_371:
        /*0d08*/ 	.word	0x00000008
.L_372:


//--------------------- .nv.info._ZN7cutlass13device_kernelIN5flash11enable_sm90INS1_16FlashAttnFwdSm90INS1_25CollectiveMainloopFwdSm90ILi2EN4cute5tupleIJNS5_1CILi1EEES8_S8_EEENS6_IJNS7_ILi128EEENS7_ILi96EEENS7_ILi192EEEEEELi128ENS_10bfloat16_tEfNS_4arch4Sm90ELb0ELb0ELb0ELb1ELb1ELb1ELb0ELb1ELb1ELb1ELb0ELb0EEENS1_21CollectiveEpilogueFwdINS6_IJSA_SA_SB_EEES9_SE_SG_Li256ELb1ELb1ELb0ELb0EEENS1_36VarlenDynamicPersistentTileSchedulerILi128ELi96ELi256ELi128ELb0ELb1ELb1ELb0ELb1ELb1EEEEEEEEEvNT_6ParamsE --------------------------
	.section	.nv.info._ZN7cutlass13device_kernelIN5flash11enable_sm90INS1_16FlashAttnFwdSm90INS1_25CollectiveMainloopFwdSm90ILi2EN4cute5tupleIJNS5_1CILi1EEES8_S8_EEENS6_IJNS7_ILi128EEENS7_ILi96EEENS7_ILi192EEEEEELi128ENS_10bfloat16_tEfNS_4arch4Sm90ELb0ELb0ELb0ELb1ELb1ELb1ELb0ELb1ELb1ELb1ELb0ELb0EEENS1_21CollectiveEpilogueFwdINS6_IJSA_SA_SB_EEES9_SE_SG_Li256ELb1ELb1ELb0ELb0EEENS1_36VarlenDynamicPersistentTileSchedulerILi128ELi96ELi256ELi128ELb0ELb1ELb1ELb0ELb1ELb1EEEEEEEEEvNT_6ParamsE,"",@"SHT_CUDA_INFO"
	.sectionflags	@""
	.align	4


	//----- nvinfo : EIATTR_CUDA_API_VERSION
	.align		4
        /*0000*/ 	.byte	0x04, 0x37
        /*0002*/ 	.short	(.L_374 - .L_373)
.L_373:
        /*0004*/ 	.word	0x00000082


	//----- nvinfo : EIATTR_KPARAM_INFO
	.align		4
.L_374:
        /*0008*/ 	.byte	0x04, 0x17
        /*000a*/ 	.short	(.L_376 - .L_375)
.L_375:
        /*000c*/ 	.word	0x00000000
        /*0010*/ 	.short	0x0000
        /*0012*/ 	.short	0x0070
        /*0014*/ 	.byte	0x00, 0xf0, 0x01, 0x2a


	//----- nvinfo : EIATTR_SPARSE_MMA_MASK
	.align		4
.L_376:
        /*0018*/ 	.byte	0x03, 0x50
        /*001a*/ 	.short	0x0000


	//----- nvinfo : EIATTR_MAXREG_COUNT
	.align		4
        /*001c*/ 	.byte	0x03, 0x1b
        /*001e*/ 	.short	0x00a8


	//----- nvinfo : EIATTR_NUM_BARRIERS
	.align		4
        /*0020*/ 	.byte	0x02, 0x4c
        /*0022*/ 	.byte	0x10
	.zero		1


	//----- nvinfo : EIATTR_EXTERNS
	.align		4
        /*0024*/ 	.byte	0x04, 0x0f
        /*0026*/ 	.short	(.L_378 - .L_377)


	//   ....[0]....
	.align		4
.L_377:
        /*0028*/ 	.word	index@(__assertfail)


	//----- nvinfo : EIATTR_ANNOTATIONS
	.align		4
.L_378:
        /*002c*/ 	.byte	0x04, 0x55
        /*002e*/ 	.short	(.L_380 - .L_379)


	//   ....[0]....
.L_379:
        /* <DEDUP_REMOVED lines=36> */


	//----- nvinfo : EIATTR_MERCURY_ISA_VERSION
	.align		4
.L_380:
        /*0258*/ 	.byte	0x03, 0x5f
        /*025a*/ 	.short	0x0101


	//----- nvinfo : EIATTR_UNUSED_LOAD_BYTE_OFFSET
	.align		4
        /*025c*/ 	.byte	0x04, 0x44
        /*025e*/ 	.short	(.L_382 - .L_381)


	//   ....[0]....
.L_381:
        /*0260*/ 	.word	0x00000a50
        /*0264*/ 	.word	0x0000fff0


	//   ....[1]....
        /*0268*/ 	.word	0x00015ec0
        /*026c*/ 	.word	0x0000fff0


	//----- nvinfo : EIATTR_INT_WARP_WIDE_INSTR_OFFSETS
	.align		4
.L_382:
        /*0270*/ 	.byte	0x04, 0x31
        /*0272*/ 	.short	(.L_384 - .L_383)


	//   ....[0]....
.L_383:
        /*0274*/ 	.word	0x00000130


	//   ....[1]....
        /*0278*/ 	.word	0x00000170


	//   ....[2]....
        /*027c*/ 	.word	0x000001e0


	//   ....[3]....
        /*0280*/ 	.word	0x0001a280


	//   ....[4]....
        /*0284*/ 	.word	0x0001a310


	//   ....[5]....
        /*0288*/ 	.word	0x0001d240


	//   ....[6]....
        /*028c*/ 	.word	0x0001d2d0


	//----- nvinfo : EIATTR_COOP_GROUP_MASK_REGIDS
	.align		4
.L_384:
        /*0290*/ 	.byte	0x04, 0x29
        /*0292*/ 	.short	(.L_386 - .L_385)


	//   ....[0]....
.L_385:
        /*0294*/ 	.word	0xffffffff


	//   ....[1]....
        /*0298*/ 	.word	0xffffffff


	//   ....[2]....
        /*029c*/ 	.word	0xffffffff


	//   ....[3]....
        /*02a0*/ 	.word	0xffffffff


	//   ....[4]....
        /*02a4*/ 	.word	0xffffffff


	//   ....[5]....
        /*02a8*/ 	.word	0xffffffff


	//   ....[6]....
        /*02ac*/ 	.word	0xffffffff


	//   ....[7]....
        /*02b0*/ 	.word	0xffffffff


	//   ....[8]....
        /*02b4*/ 	.word	0xffffffff


	//   ....[9]....
        /*02b8*/ 	.word	0xffffffff


	//   ....[10]....
        /*02bc*/ 	.word	0xffffffff


	//   ....[11]....
        /*02c0*/ 	.word	0xffffffff


	//   ....[12]....
        /*02c4*/ 	.word	0xffffffff


	//   ....[13]....
        /*02c8*/ 	.word	0xffffffff


	//   ....[14]....
        /*02cc*/ 	.word	0xffffffff


	//   ....[15]....
        /*02d0*/ 	.word	0xffffffff


	//   ....[16]....
        /*02d4*/ 	.word	0xffffffff


	//   ....[17]....
        /*02d8*/ 	.word	0xffffffff


	//   ....[18]....
        /*02dc*/ 	.word	0xffffffff


	//   ....[19]....
        /*02e0*/ 	.word	0xffffffff


	//   ....[20]....
        /*02e4*/ 	.word	0xffffffff


	//   ....[21]....
        /*02e8*/ 	.word	0xffffffff


	//   ....[22]....
        /*02ec*/ 	.word	0xffffffff


	//   ....[23]....
        /*02f0*/ 	.word	0xffffffff


	//   ....[24]....
        /*02f4*/ 	.word	0xffffffff


	//   ....[25]....
        /*02f8*/ 	.word	0xffffffff


	//   ....[26]....
        /*02fc*/ 	.word	0xffffffff


	//   ....[27]....
        /*0300*/ 	.word	0xffffffff


	//   ....[28]....
        /*0304*/ 	.word	0xffffffff


	//   ....[29]....
        /*0308*/ 	.word	0xffffffff


	//   ....[30]....
        /*030c*/ 	.word	0xffffffff


	//   ....[31]....
        /*0310*/ 	.word	0xffffffff


	//   ....[32]....
        /*0314*/ 	.word	0xffffffff


	//   ....[33]....
        /*0318*/ 	.word	0xffffffff


	//   ....[34]....
        /*031c*/ 	.word	0xffffffff


	//   ....[35]....
        /*0320*/ 	.word	0xffffffff


	//   ....[36]....
        /*0324*/ 	.word	0xffffffff


	//   ....[37]....
        /*0328*/ 	.word	0xffffffff


	//   ....[38]....
        /*032c*/ 	.word	0xffffffff


	//   ....[39]....
        /*0330*/ 	.word	0xffffffff


	//   ....[40]....
        /*0334*/ 	.word	0xffffffff


	//   ....[41]....
        /*0338*/ 	.word	0xffffffff


	//   ....[42]....
        /*033c*/ 	.word	0xffffffff


	//   ....[43]....
        /*0340*/ 	.word	0xffffffff


	//   ....[44]....
        /*0344*/ 	.word	0xffffffff


	//   ....[45]....
        /*0348*/ 	.word	0xffffffff


	//   ....[46]....
        /*034c*/ 	.word	0xffffffff


	//   ....[47]....
        /*0350*/ 	.word	0xffffffff


	//   ....[48]....
        /*0354*/ 	.word	0xffffffff


	//   ....[49]....
        /*0358*/ 	.word	0xffffffff


	//   ....[50]....
        /*035c*/ 	.word	0xffffffff


	//   ....[51]....
        /*0360*/ 	.word	0xffffffff


	//   ....[52]....
        /*0364*/ 	.word	0xffffffff


	//   ....[53]....
        /*0368*/ 	.word	0xffffffff


	//   ....[54]....
        /*036c*/ 	.word	0xffffffff


	//   ....[55]....
        /*0370*/ 	.word	0xffffffff


	//   ....[56]....
        /*0374*/ 	.word	0xffffffff


	//   ....[57]....
        /*0378*/ 	.word	0xffffffff


	//   ....[58]....
        /*037c*/ 	.word	0xffffffff


	//   ....[59]....
        /*0380*/ 	.word	0xffffffff


	//   ....[60]....
        /*0384*/ 	.word	0xffffffff


	//   ....[61]....
        /*0388*/ 	.word	0xffffffff


	//   ....[62]....
        /*038c*/ 	.word	0xffffffff


	//   ....[63]....
        /*0390*/ 	.word	0xffffffff


	//   ....[64]....
        /*0394*/ 	.word	0xffffffff


	//   ....[65]....
        /*0398*/ 	.word	0xffffffff


	//   ....[66]....
        /*039c*/ 	.word	0xffffffff


	//   ....[67]....
        /*03a0*/ 	.word	0xffffffff


	//   ....[68]....
        /*03a4*/ 	.word	0xffffffff


	//   ....[69]....
        /*03a8*/ 	.word	0xffffffff


	//   ....[70]....
        /*03ac*/ 	.word	0xffffffff


	//   ....[71]....
        /*03b0*/ 	.word	0xffffffff


	//   ....[72]....
        /*03b4*/ 	.word	0xffffffff


	//   ....[73]....
        /*03b8*/ 	.word	0xffffffff


	//   ....[74]....
        /*03bc*/ 	.word	0xffffffff


	//   ....[75]....
        /*03c0*/ 	.word	0xffffffff


	//   ....[76]....
        /*03c4*/ 	.word	0xffffffff


	//   ....[77]....
        /*03c8*/ 	.word	0xffffffff


	//   ....[78]....
        /*03cc*/ 	.word	0xffffffff


	//   ....[79]....
        /*03d0*/ 	.word	0xffffffff


	//   ....[80]....
        /*03d4*/ 	.word	0xffffffff


	//   ....[81]....
        /*03d8*/ 	.word	0xffffffff


	//   ....[82]....
        /*03dc*/ 	.word	0xffffffff


	//   ....[83]....
        /*03e0*/ 	.word	0xffffffff


	//   ....[84]....
        /*03e4*/ 	.word	0xffffffff


	//   ....[85]....
        /*03e8*/ 	.word	0xffffffff


	//   ....[86]....
        /*03ec*/ 	.word	0xffffffff


	//   ....[87]....
        /*03f0*/ 	.word	0xffffffff


	//   ....[88]....
        /*03f4*/ 	.word	0xffffffff


	//   ....[89]....
        /*03f8*/ 	.word	0xffffffff


	//   ....[90]....
        /*03fc*/ 	.word	0xffffffff


	//   ....[91]....
        /*0400*/ 	.word	0xffffffff


	//   ....[92]....
        /*0404*/ 	.word	0xffffffff


	//   ....[93]....
        /*0408*/ 	.word	0xffffffff


	//   ....[94]....
        /*040c*/ 	.word	0xffffffff


	//   ....[95]....
        /*0410*/ 	.word	0xffffffff


	//   ....[96]....
        /*0414*/ 	.word	0xffffffff


	//   ....[97]....
        /*0418*/ 	.word	0xffffffff


	//   ....[98]....
        /*041c*/ 	.word	0xffffffff


	//   ....[99]....
        /*0420*/ 	.word	0xffffffff


	//   ....[100]....
        /*0424*/ 	.word	0xffffffff


	//   ....[101]....
        /*0428*/ 	.word	0xffffffff


	//   ....[102]....
        /*042c*/ 	.word	0xffffffff


	//   ....[103]....
        /*0430*/ 	.word	0xffffffff


	//   ....[104]....
        /*0434*/ 	.word	0xffffffff


	//   ....[105]....
        /*0438*/ 	.word	0xffffffff


	//   ....[106]....
        /*043c*/ 	.word	0xffffffff


	//   ....[107]....
        /*0440*/ 	.word	0xffffffff


	//   ....[108]....
        /*0444*/ 	.word	0xffffffff


	//   ....[109]....
        /*0448*/ 	.word	0xffffffff


	//   ....[110]....
        /*044c*/ 	.word	0xffffffff


	//   ....[111]....
        /*0450*/ 	.word	0xffffffff


	//   ....[112]....
        /*0454*/ 	.word	0xffffffff


	//   ....[113]....
        /*0458*/ 	.word	0xffffffff


	//   ....[114]....
        /*045c*/ 	.word	0xffffffff


	//   ....[115]....
        /*0460*/ 	.word	0xffffffff


	//   ....[116]....
        /*0464*/ 	.word	0xffffffff


	//   ....[117]....
        /*0468*/ 	.word	0xffffffff


	//   ....[118]....
        /*046c*/ 	.word	0xffffffff


	//   ....[119]....
        /*0470*/ 	.word	0xffffffff


	//   ....[120]....
        /*0474*/ 	.word	0xffffffff


	//   ....[121]....
        /*0478*/ 	.word	0xffffffff


	//   ....[122]....
        /*047c*/ 	.word	0xffffffff


	//   ....[123]....
        /*0480*/ 	.word	0xffffffff


	//   ....[124]....
        /*0484*/ 	.word	0xffffffff


	//   ....[125]....
        /*0488*/ 	.word	0xffffffff


	//   ....[126]....
        /*048c*/ 	.word	0xffffffff


	//   ....[127]....
        /*0490*/ 	.word	0xffffffff


	//   ....[128]....
        /*0494*/ 	.word	0xffffffff


	//   ....[129]....
        /*0498*/ 	.word	0xffffffff


	//   ....[130]....
        /*049c*/ 	.word	0xffffffff


	//   ....[131]....
        /*04a0*/ 	.word	0xffffffff


	//   ....[132]....
        /*04a4*/ 	.word	0xffffffff


	//   ....[133]....
        /*04a8*/ 	.word	0xffffffff


	//   ....[134]....
        /*04ac*/ 	.word	0xffffffff


	//   ....[135]....
        /*04b0*/ 	.word	0xffffffff


	//   ....[136]....
        /*04b4*/ 	.word	0xffffffff


	//   ....[137]....
        /*04b8*/ 	.word	0xffffffff


	//   ....[138]....
        /*04bc*/ 	.word	0xffffffff


	//   ....[139]....
        /*04c0*/ 	.word	0xffffffff


	//   ....[140]....
        /*04c4*/ 	.word	0xffffffff


	//   ....[141]....
        /*04c8*/ 	.word	0xffffffff


	//   ....[142]....
        /*04cc*/ 	.word	0xffffffff


	//   ....[143]....
        /*04d0*/ 	.word	0xffffffff


	//   ....[144]....
        /*04d4*/ 	.word	0xffffffff


	//   ....[145]....
        /*04d8*/ 	.word	0xffffffff


	//   ....[146]....
        /*04dc*/ 	.word	0xffffffff


	//   ....[147]....
        /*04e0*/ 	.word	0xffffffff


	//   ....[148]....
        /*04e4*/ 	.word	0xffffffff


	//   ....[149]....
        /*04e8*/ 	.word	0xffffffff


	//   ....[150]....
        /*04ec*/ 	.word	0xffffffff


	//   ....[151]....
        /*04f0*/ 	.word	0xffffffff


	//   ....[152]....
        /*04f4*/ 	.word	0xffffffff


	//   ....[153]....
        /*04f8*/ 	.word	0xffffffff


	//   ....[154]....
        /*04fc*/ 	.word	0xffffffff


	//   ....[155]....
        /*0500*/ 	.word	0xffffffff


	//   ....[156]....
        /*0504*/ 	.word	0xffffffff


	//   ....[157]....
        /*0508*/ 	.word	0xffffffff


	//   ....[158]....
        /*050c*/ 	.word	0xffffffff


	//   ....[159]....
        /*0510*/ 	.word	0xffffffff


	//   ....[160]....
        /*0514*/ 	.word	0xffffffff


	//   ....[161]....
        /*0518*/ 	.word	0xffffffff


	//   ....[162]....
        /*051c*/ 	.word	0xffffffff


	//   ....[163]....
        /*0520*/ 	.word	0x0500000f


	//   ....[164]....
        /*0524*/ 	.word	0x0500000f


	//   ....[165]....
        /*0528*/ 	.word	0x0500000f


	//   ....[166]....
        /*052c*/ 	.word	0x0500000f


	//   ....[167]....
        /*0530*/ 	.word	0x0500000f


	//   ....[168]....
        /*0534*/ 	.word	0x0500000f


	//   ....[169]....
        /*0538*/ 	.word	0x0500000f


	//   ....[170]....
        /*053c*/ 	.word	0x0500000f


	//   ....[171]....
        /*0540*/ 	.word	0x0500000f


	//   ....[172]....
        /*0544*/ 	.word	0x0500000f


	//   ....[173]....
        /*0548*/ 	.word	0x0500000f


	//   ....[174]....
        /*054c*/ 	.word	0x0500000f


	//   ....[175]....
        /*0550*/ 	.word	0x0500000f


	//   ....[176]....
        /*0554*/ 	.word	0x0500000f


	//   ....[177]....
        /*0558*/ 	.word	0x0500000f


	//   ....[178]....
        /*055c*/ 	.word	0x0500000f


	//   ....[179]....
        /*0560*/ 	.word	0x0500000f


	//   ....[180]....
        /*0564*/ 	.word	0x0500000f


	//   ....[181]....
        /*0568*/ 	.word	0x0500000f


	//   ....[182]....
        /*056c*/ 	.word	0x0500000f


	//   ....[183]....
        /*0570*/ 	.word	0x0500000f


	//   ....[184]....
        /*0574*/ 	.word	0x0500000f


	//   ....[185]....
        /*0578*/ 	.word	0x0500000f


	//   ....[186]....
        /*057c*/ 	.word	0x0500000f


	//   ....[187]....
        /*0580*/ 	.word	0x0500000f


	//   ....[188]....
        /*0584*/ 	.word	0x0500000f


	//   ....[189]....
        /*0588*/ 	.word	0x0500000f


	//   ....[190]....
        /*058c*/ 	.word	0x0500000f


	//   ....[191]....
        /*0590*/ 	.word	0x0500000f


	//   ....[192]....
        /*0594*/ 	.word	0x0500000f


	//   ....[193]....
        /*0598*/ 	.word	0x0500000f


	//   ....[194]....
        /*059c*/ 	.word	0x0500000f


	//   ....[195]....
        /*05a0*/ 	.word	0x0500000f


	//   ....[196]....
        /*05a4*/ 	.word	0x0500000f


	//   ....[197]....
        /*05a8*/ 	.word	0x0500000f


	//   ....[198]....
        /*05ac*/ 	.word	0x0500000f


	//   ....[199]....
        /*05b0*/ 	.word	0x0500000f


	//   ....[200]....
        /*05b4*/ 	.word	0x0500000f


	//   ....[201]....
        /*05b8*/ 	.word	0x0500000f


	//   ....[202]....
        /*05bc*/ 	.word	0x0500000f


	//   ....[203]....
        /*05c0*/ 	.word	0x0500000f


	//   ....[204]....
        /*05c4*/ 	.word	0x0500000f


	//   ....[205]....
        /*05c8*/ 	.word	0x0500000f


	//   ....[206]....
        /*05cc*/ 	.word	0x0500000f


	//   ....[207]....
        /*05d0*/ 	.word	0x0500000f


	//   ....[208]....
        /*05d4*/ 	.word	0x0500000f


	//   ....[209]....
        /*05d8*/ 	.word	0x0500000f


	//   ....[210]....
        /*05dc*/ 	.word	0x0500000f


	//   ....[211]....
        /*05e0*/ 	.word	0x0500000f


	//   ....[212]....
        /*05e4*/ 	.word	0x0500000f


	//   ....[213]....
        /*05e8*/ 	.word	0x0500000f


	//   ....[214]....
        /*05ec*/ 	.word	0x0500000f


	//   ....[215]....
        /*05f0*/ 	.word	0x0500000f


	//   ....[216]....
        /*05f4*/ 	.word	0x0500000f


	//   ....[217]....
        /*05f8*/ 	.word	0x0500000f


	//   ....[218]....
        /*05fc*/ 	.word	0x0500000f


	//   ....[219]....
        /*0600*/ 	.word	0x0500000f


	//   ....[220]....
        /*0604*/ 	.word	0x0500000f


	//   ....[221]....
        /*0608*/ 	.word	0x0500000f


	//   ....[222]....
        /*060c*/ 	.word	0x0500000f


	//   ....[223]....
        /*0610*/ 	.word	0x0500000f


	//   ....[224]....
        /*0614*/ 	.word	0x0500000f


	//   ....[225]....
        /*0618*/ 	.word	0x0500000f


	//   ....[226]....
        /*061c*/ 	.word	0x0500000f


	//   ....[227]....
        /*0620*/ 	.word	0x0500000f


	//   ....[228]....
        /*0624*/ 	.word	0x0500000f


	//   ....[229]....
        /*0628*/ 	.word	0x0500000f


	//   ....[230]....
        /*062c*/ 	.word	0x0500000f


	//   ....[231]....
        /*0630*/ 	.word	0x0500000f


	//   ....[232]....
        /*0634*/ 	.word	0x0500000f


	//   ....[233]....
        /*0638*/ 	.word	0x0500000f


	//   ....[234]....
        /*063c*/ 	.word	0x0500000f


	//   ....[235]....
        /*0640*/ 	.word	0x0500000f


	//   ....[236]....
        /*0644*/ 	.word	0x0500000f


	//   ....[237]....
        /*0648*/ 	.word	0x0500000f


	//   ....[238]....
        /*064c*/ 	.word	0x0500000f


	//   ....[239]....
        /*0650*/ 	.word	0x0500000f


	//   ....[240]....
        /*0654*/ 	.word	0x0500000f


	//   ....[241]....
        /*0658*/ 	.word	0x0500000f


	//   ....[242]....
        /*065c*/ 	.word	0x0500000f


	//   ....[243]....
        /*0660*/ 	.word	0x0500000f


	//   ....[244]....
        /*0664*/ 	.word	0x0500000f


	//   ....[245]....
        /*0668*/ 	.word	0x0500000f


	//   ....[246]....
        /*066c*/ 	.word	0x0500000f


	//   ....[247]....
        /*0670*/ 	.word	0x0500000f


	//   ....[248]....
        /*0674*/ 	.word	0x0500000f


	//   ....[249]....
        /*0678*/ 	.word	0x0500000f


	//   ....[250]....
        /*067c*/ 	.word	0x0500000f


	//   ....[251]....
        /*0680*/ 	.word	0x0500000f


	//   ....[252]....
        /*0684*/ 	.word	0x0500000f


	//   ....[253]....
        /*0688*/ 	.word	0x0500000f


	//   ....[254]....
        /*068c*/ 	.word	0x0500000f


	//   ....[255]....
        /*0690*/ 	.word	0x0500000f


	//   ....[0]....
        /*0694*/ 	.word	0x0500000f


	//   ....[1]....
        /*0698*/ 	.word	0x0500000f


	//   ....[2]....
        /*069c*/ 	.word	0x0500000f


	//   ....[3]....
        /*06a0*/ 	.word	0x0500000f


	//   ....[4]....
        /*06a4*/ 	.word	0x0500000f


	//   ....[5]....
        /*06a8*/ 	.word	0x0500000f


	//   ....[6]....
        /*06ac*/ 	.word	0x0500000f


	//   ....[7]....
        /*06b0*/ 	.word	0x0500000f


	//   ....[8]....
        /*06b4*/ 	.word	0x0500000f


	//   ....[9]....
        /*06b8*/ 	.word	0x0500000f


	//   ....[10]....
        /*06bc*/ 	.word	0x0500000f


	//----- nvinfo : EIATTR_COOP_GROUP_INSTR_OFFSETS
	.align		4
.L_386:
        /*06c0*/ 	.byte	0x04, 0x28
        /*06c2*/ 	.short	(.L_388 - .L_387)


	//   ....[0]....
.L_387:
        /*06c4*/ 	.word	0x00000060


	//   ....[1]....
        /*06c8*/ 	.word	0x00000140


	//   ....[2]....
        /*06cc*/ 	.word	0x00000190


	//   ....[3]....
        /*06d0*/ 	.word	0x000003c0


	//   ....[4]....
        /*06d4*/ 	.word	0x00000520


	//   ....[5]....
        /*06d8*/ 	.word	0x00000640


	//   ....[6]....
        /*06dc*/ 	.word	0x000007a0


	//   ....[7]....
        /*06e0*/ 	.word	0x00003770


	//   ....[8]....
        /*06e4*/ 	.word	0x00003780


	//   ....[9]....
        /*06e8*/ 	.word	0x00004e30


	//   ....[10]....
        /*06ec*/ 	.word	0x00004e40


	//   ....[11]....
        /*06f0*/ 	.word	0x00006fa0


	//   ....[12]....
        /*06f4*/ 	.word	0x00006fb0


	//   ....[13]....
        /*06f8*/ 	.word	0x000087e0


	//   ....[14]....
        /*06fc*/ 	.word	0x000087f0


	//   ....[15]....
        /*0700*/ 	.word	0x0000a1f0


	//   ....[16]....
        /*0704*/ 	.word	0x0000a200


	//   ....[17]....
        /*0708*/ 	.word	0x0000a490


	//   ....[18]....
        /*070c*/ 	.word	0x0000a4a0


	//   ....[19]....
        /*0710*/ 	.word	0x0000aa00


	//   ....[20]....
        /*0714*/ 	.word	0x0000aa10


	//   ....[21]....
        /*0718*/ 	.word	0x0000ab90


	//   ....[22]....
        /*071c*/ 	.word	0x0000abb0


	//   ....[23]....
        /*0720*/ 	.word	0x0000b130


	//   ....[24]....
        /*0724*/ 	.word	0x0000b6d0


	//   ....[25]....
        /*0728*/ 	.word	0x0000b6e0


	//   ....[26]....
        /*072c*/ 	.word	0x0000b6f0


	//   ....[27]....
        /*0730*/ 	.word	0x0000b700


	//   ....[28]....
        /*0734*/ 	.word	0x0000e140


	//   ....[29]....
        /*0738*/ 	.word	0x0000e150


	//   ....[30]....
        /*073c*/ 	.word	0x0000e160


	//   ....[31]....
        /*0740*/ 	.word	0x0000e170


	//   ....[32]....
        /*0744*/ 	.word	0x00011e20


	//   ....[33]....
        /*0748*/ 	.word	0x00011e60


	//   ....[34]....
        /*074c*/ 	.word	0x000122e0


	//   ....[35]....
        /*0750*/ 	.word	0x00012340


	//   ....[36]....
        /*0754*/ 	.word	0x000143d0


	//   ....[37]....
        /*0758*/ 	.word	0x000143e0


	//   ....[38]....
        /*075c*/ 	.word	0x00014420


	//   ....[39]....
        /*0760*/ 	.word	0x00014430


	//   ....[40]....
        /*0764*/ 	.word	0x000155b0


	//   ....[41]....
        /*0768*/ 	.word	0x000157c0


	//   ....[42]....
        /*076c*/ 	.word	0x00015840


	//   ....[43]....
        /*0770*/ 	.word	0x00015860


	//   ....[44]....
        /*0774*/ 	.word	0x00016910


	//   ....[45]....
        /*0778*/ 	.word	0x00016950


	//   ....[46]....
        /*077c*/ 	.word	0x00016990


	//   ....[47]....
        /*0780*/ 	.word	0x000169d0


	//   ....[48]....
        /*0784*/ 	.word	0x00016f40


	//   ....[49]....
        /*0788*/ 	.word	0x00016f80


	//   ....[50]....
        /*078c*/ 	.word	0x00017040


	//   ....[51]....
        /*0790*/ 	.word	0x00017060


	//   ....[52]....
        /*0794*/ 	.word	0x00017120


	//   ....[53]....
        /*0798*/ 	.word	0x00017140


	//   ....[54]....
        /*079c*/ 	.word	0x00017210


	//   ....[55]....
        /*07a0*/ 	.word	0x00017230


	//   ....[56]....
        /*07a4*/ 	.word	0x00017a80


	//   ....[57]....
        /*07a8*/ 	.word	0x00017aa0


	//   ....[58]....
        /*07ac*/ 	.word	0x00017b60


	//   ....[59]....
        /*07b0*/ 	.word	0x00017b80


	//   ....[60]....
        /*07b4*/ 	.word	0x00017c40


	//   ....[61]....
        /*07b8*/ 	.word	0x00017c60


	//   ....[62]....
        /*07bc*/ 	.word	0x00017d30


	//   ....[63]....
        /*07c0*/ 	.word	0x00017d50


	//   ....[64]....
        /*07c4*/ 	.word	0x00017ea0


	//   ....[65]....
        /*07c8*/ 	.word	0x00018050


	//   ....[66]....
        /*07cc*/ 	.word	0x00018080


	//   ....[67]....
        /*07d0*/ 	.word	0x000180b0


	//   ....[68]....
        /*07d4*/ 	.word	0x000180e0


	//   ....[69]....
        /*07d8*/ 	.word	0x00018110


	//   ....[70]....
        /*07dc*/ 	.word	0x00018140


	//   ....[71]....
        /*07e0*/ 	.word	0x000182b0


	//   ....[72]....
        /*07e4*/ 	.word	0x000182e0


	//   ....[73]....
        /*07e8*/ 	.word	0x00018310


	//   ....[74]....
        /*07ec*/ 	.word	0x00018340


	//   ....[75]....
        /*07f0*/ 	.word	0x00018370


	//   ....[76]....
        /*07f4*/ 	.word	0x000183a0


	//   ....[77]....
        /*07f8*/ 	.word	0x00018430


	//   ....[78]....
        /*07fc*/ 	.word	0x00018460


	//   ....[79]....
        /*0800*/ 	.word	0x000184e0


	//   ....[80]....
        /*0804*/ 	.word	0x00019000


	//   ....[81]....
        /*0808*/ 	.word	0x0001af40


	//   ....[82]....
        /*080c*/ 	.word	0x0001af60


	//   ....[83]....
        /*0810*/ 	.word	0x0001b010


	//   ....[84]....
        /*0814*/ 	.word	0x0001b030


	//   ....[85]....
        /*0818*/ 	.word	0x0001b0d0


	//   ....[86]....
        /*081c*/ 	.word	0x0001b0f0


	//   ....[87]....
        /*0820*/ 	.word	0x0001b190


	//   ....[88]....
        /*0824*/ 	.word	0x0001b1b0


	//   ....[89]....
        /*0828*/ 	.word	0x0001b250


	//   ....[90]....
        /*082c*/ 	.word	0x0001b270


	//   ....[91]....
        /*0830*/ 	.word	0x0001b280


	//   ....[92]....
        /*0834*/ 	.word	0x0001b310


	//   ....[93]....
        /*0838*/ 	.word	0x0001bad0


	//   ....[94]....
        /*083c*/ 	.word	0x0001bb00


	//   ....[95]....
        /*0840*/ 	.word	0x0001bb20


	//   ....[96]....
        /*0844*/ 	.word	0x0001bbb0


	//   ....[97]....
        /*0848*/ 	.word	0x0001bbc0


	//   ....[98]....
        /*084c*/ 	.word	0x0001bc60


	//   ....[99]....
        /*0850*/ 	.word	0x0001bc70


	//   ....[100]....
        /*0854*/ 	.word	0x0001bd10


	//   ....[101]....
        /*0858*/ 	.word	0x0001bd20


	//   ....[102]....
        /*085c*/ 	.word	0x0001bdc0


	//   ....[103]....
        /*0860*/ 	.word	0x0001bdd0


	//   ....[104]....
        /*0864*/ 	.word	0x0001be70


	//   ....[105]....
        /*0868*/ 	.word	0x0001be80


	//   ....[106]....
        /*086c*/ 	.word	0x0001bf20


	//   ....[107]....
        /*0870*/ 	.word	0x0001bf30


	//   ....[108]....
        /*0874*/ 	.word	0x0001bf40


	//   ....[109]....
        /*0878*/ 	.word	0x0001c720


	//   ....[110]....
        /*087c*/ 	.word	0x0001c730


	//   ....[111]....
        /*0880*/ 	.word	0x0001c740


	//   ....[112]....
        /*0884*/ 	.word	0x0001c7d0


	//   ....[113]....
        /*0888*/ 	.word	0x0001c7e0


	//   ....[114]....
        /*088c*/ 	.word	0x0001c840


	//   ....[115]....
        /*0890*/ 	.word	0x0001c870


	//   ....[116]....
        /*0894*/ 	.word	0x0001c8b0


	//   ....[117]....
        /*0898*/ 	.word	0x0001c8e0


	//   ....[118]....
        /*089c*/ 	.word	0x0001c920


	//   ....[119]....
        /*08a0*/ 	.word	0x0001c950


	//   ....[120]....
        /*08a4*/ 	.word	0x0001c990


	//   ....[121]....
        /*08a8*/ 	.word	0x0001cc10


	//   ....[122]....
        /*08ac*/ 	.word	0x0001cc30


	//   ....[123]....
        /*08b0*/ 	.word	0x0001ccc0


	//   ....[124]....
        /*08b4*/ 	.word	0x0001ccd0


	//   ....[125]....
        /*08b8*/ 	.word	0x0001cd40


	//   ....[126]....
        /*08bc*/ 	.word	0x0001cd50


	//   ....[127]....
        /*08c0*/ 	.word	0x0001cdc0


	//   ....[128]....
        /*08c4*/ 	.word	0x0001cdd0


	//   ....[129]....
        /*08c8*/ 	.word	0x0001ce40


	//   ....[130]....
        /*08cc*/ 	.word	0x0001ce50


	//   ....[131]....
        /*08d0*/ 	.word	0x0001ce60


	//   ....[132]....
        /*08d4*/ 	.word	0x0001ced0


	//   ....[133]....
        /*08d8*/ 	.word	0x0001d460


	//   ....[134]....
        /*08dc*/ 	.word	0x0001d490


	//   ....[135]....
        /*08e0*/ 	.word	0x0001d4b0


	//   ....[136]....
        /*08e4*/ 	.word	0x0001d4c0


	//   ....[137]....
        /*08e8*/ 	.word	0x0001d500


	//   ....[138]....
        /*08ec*/ 	.word	0x0001d520


	//   ....[139]....
        /*08f0*/ 	.word	0x0001d590


	//   ....[140]....
        /*08f4*/ 	.word	0x0001d5b0


	//   ....[141]....
        /*08f8*/ 	.word	0x0001d610


	//   ....[142]....
        /*08fc*/ 	.word	0x0001d630


	//   ....[143]....
        /*0900*/ 	.word	0x0001d680


	//   ....[144]....
        /*0904*/ 	.word	0x0001d6a0


	//   ....[145]....
        /*0908*/ 	.word	0x0001da90


	//   ....[146]....
        /*090c*/ 	.word	0x0001dae0


	//   ....[147]....
        /*0910*/ 	.word	0x0001db10


	//   ....[148]....
        /*0914*/ 	.word	0x0001db20


	//   ....[149]....
        /*0918*/ 	.word	0x0001db50


	//   ....[150]....
        /*091c*/ 	.word	0x0001db80


	//   ....[151]....
        /*0920*/ 	.word	0x0001dbb0


	//   ....[152]....
        /*0924*/ 	.word	0x0001dbe0


	//   ....[153]....
        /*0928*/ 	.word	0x0001dd60


	//   ....[154]....
        /*092c*/ 	.word	0x0001dd90


	//   ....[155]....
        /*0930*/ 	.word	0x0001ddc0


	//   ....[156]....
        /*0934*/ 	.word	0x0001ddf0


	//   ....[157]....
        /*0938*/ 	.word	0x0001de20


	//   ....[158]....
        /*093c*/ 	.word	0x0001de50


	//   ....[159]....
        /*0940*/ 	.word	0x0001df10


	//   ....[160]....
        /*0944*/ 	.word	0x0001df30


	//   ....[161]....
        /*0948*/ 	.word	0x0001dfa0


	//   ....[162]....
        /*094c*/ 	.word	0x0001e410


	//   ....[163]....
        /*0950*/ 	.word	0x0001e750


	//   ....[164]....
        /*0954*/ 	.word	0x0001e7e0


	//   ....[165]....
        /*0958*/ 	.word	0x0001e880


	//   ....[166]....
        /*095c*/ 	.word	0x0001e910


	//   ....[167]....
        /*0960*/ 	.word	0x0001ea00


	//   ....[168]....
        /*0964*/ 	.word	0x0001ea90


	//   ....[169]....
        /*0968*/ 	.word	0x0001eb30


	//   ....[170]....
        /*096c*/ 	.word	0x0001ebc0


	//   ....[171]....
        /*0970*/ 	.word	0x0001ecb0


	//   ....[172]....
        /*0974*/ 	.word	0x0001ed40


	//   ....[173]....
        /*0978*/ 	.word	0x0001ede0


	//   ....[174]....
        /*097c*/ 	.word	0x0001ee70


	//   ....[175]....
        /*0980*/ 	.word	0x0001ef60


	//   ....[176]....
        /*0984*/ 	.word	0x0001eff0


	//   ....[177]....
        /*0988*/ 	.word	0x0001f040


	//   ....[178]....
        /*098c*/ 	.word	0x0001f090


	//   ....[179]....
        /*0990*/ 	.word	0x0001f170


	//   ....[180]....
        /*0994*/ 	.word	0x0001f200


	//   ....[181]....
        /*0998*/ 	.word	0x0001f250


	//   ....[182]....
        /*099c*/ 	.word	0x0001f2a0


	//   ....[183]....
        /*09a0*/ 	.word	0x0001f500


	//   ....[184]....
        /*09a4*/ 	.word	0x0001f7e0


	//   ....[185]....
        /*09a8*/ 	.word	0x0001f8d0


	//   ....[186]....
        /*09ac*/ 	.word	0x0001f970


	//   ....[187]....
        /*09b0*/ 	.word	0x0001f9d0


	//   ....[188]....
        /*09b4*/ 	.word	0x0001faf0


	//   ....[189]....
        /*09b8*/ 	.word	0x0001fb50


	//   ....[190]....
        /*09bc*/ 	.word	0x0001fc60


	//   ....[191]....
        /*09c0*/ 	.word	0x0001fcd0


	//   ....[192]....
        /*09c4*/ 	.word	0x0001fde0


	//   ....[193]....
        /*09c8*/ 	.word	0x0001fe50


	//   ....[194]....
        /*09cc*/ 	.word	0x0001ff60


	//   ....[195]....
        /*09d0*/ 	.word	0x0001ffd0


	//   ....[196]....
        /*09d4*/ 	.word	0x00020070


	//   ....[197]....
        /*09d8*/ 	.word	0x00020180


	//   ....[198]....
        /*09dc*/ 	.word	0x000201e0


	//   ....[199]....
        /*09e0*/ 	.word	0x00020240


	//   ....[200]....
        /*09e4*/ 	.word	0x00020340


	//   ....[201]....
        /*09e8*/ 	.word	0x000203a0


	//   ....[202]....
        /*09ec*/ 	.word	0x000204b0


	//   ....[203]....
        /*09f0*/ 	.word	0x00020510


	//   ....[204]....
        /*09f4*/ 	.word	0x00020620


	//   ....[205]....
        /*09f8*/ 	.word	0x00020680


	//   ....[206]....
        /*09fc*/ 	.word	0x00020790


	//   ....[207]....
        /*0a00*/ 	.word	0x000207f0


	//   ....[208]....
        /*0a04*/ 	.word	0x00020900


	//   ....[209]....
        /*0a08*/ 	.word	0x00020960


	//   ....[210]....
        /*0a0c*/ 	.word	0x00020a70


	//   ....[211]....
        /*0a10*/ 	.word	0x00020ad0


	//   ....[212]....
        /*0a14*/ 	.word	0x00020bc0


	//   ....[213]....
        /*0a18*/ 	.word	0x00020cf0


	//   ....[214]....
        /*0a1c*/ 	.word	0x00020da0


	//   ....[215]....
        /*0a20*/ 	.word	0x00020e20


	//   ....[216]....
        /*0a24*/ 	.word	0x00020f00


	//   ....[217]....
        /*0a28*/ 	.word	0x00020f60


	//   ....[218]....
        /*0a2c*/ 	.word	0x00021030


	//   ....[219]....
        /*0a30*/ 	.word	0x00021090


	//   ....[220]....
        /*0a34*/ 	.word	0x00021160


	//   ....[221]....
        /*0a38*/ 	.word	0x000211c0


	//   ....[222]....
        /*0a3c*/ 	.word	0x00021290


	//   ....[223]....
        /*0a40*/ 	.word	0x000212f0


	//   ....[224]....
        /*0a44*/ 	.word	0x000213c0


	//   ....[225]....
        /*0a48*/ 	.word	0x000214b0


	//   ....[226]....
        /*0a4c*/ 	.word	0x00021550


	//   ....[227]....
        /*0a50*/ 	.word	0x000215b0


	//   ....[228]....
        /*0a54*/ 	.word	0x000216a0


	//   ....[229]....
        /*0a58*/ 	.word	0x00021700


	//   ....[230]....
        /*0a5c*/ 	.word	0x000217e0


	//   ....[231]....
        /*0a60*/ 	.word	0x00021840


	//   ....[232]....
        /*0a64*/ 	.word	0x00021920


	//   ....[233]....
        /*0a68*/ 	.word	0x00021980


	//   ....[234]....
        /*0a6c*/ 	.word	0x00021a60


	//   ....[235]....
        /*0a70*/ 	.word	0x00021ac0


	//   ....[236]....
        /*0a74*/ 	.word	0x00021b90


	//   ....[237]....
        /*0a78*/ 	.word	0x00021cc0


	//   ....[238]....
        /*0a7c*/ 	.word	0x00021da0


	//   ....[239]....
        /*0a80*/ 	.word	0x00021e50


	//   ....[240]....
        /*0a84*/ 	.word	0x00021f20


	//   ....[241]....
        /*0a88*/ 	.word	0x00021f80


	//   ....[242]....
        /*0a8c*/ 	.word	0x00022050


	//   ....[243]....
        /*0a90*/ 	.word	0x000220b0


	//   ....[244]....
        /*0a94*/ 	.word	0x00022190


	//   ....[245]....
        /*0a98*/ 	.word	0x000221f0


	//   ....[246]....
        /*0a9c*/ 	.word	0x000222c0


	//   ....[247]....
        /*0aa0*/ 	.word	0x00022320


	//   ....[248]....
        /*0aa4*/ 	.word	0x000223e0


	//   ....[249]....
        /*0aa8*/ 	.word	0x00022470


	//   ....[250]....
        /*0aac*/ 	.word	0x00022510


	//   ....[251]....
        /*0ab0*/ 	.word	0x00022630


	//   ....[252]....
        /*0ab4*/ 	.word	0x000226a0


	//   ....[253]....
        /*0ab8*/ 	.word	0x00022710


	//   ....[254]....
        /*0abc*/ 	.word	0x00022780


	//   ....[255]....
        /*0ac0*/ 	.word	0x000227f0


	//   ....[0]....
        /*0ac4*/ 	.word	0x00022870


	//   ....[1]....
        /*0ac8*/ 	.word	0x00022900


	//   ....[2]....
        /*0acc*/ 	.word	0x00022990


	//   ....[3]....
        /*0ad0*/ 	.word	0x00022a00


	//   ....[4]....
        /*0ad4*/ 	.word	0x00022a70


	//   ....[5]....
        /*0ad8*/ 	.word	0x00022ae0


	//   ....[6]....
        /*0adc*/ 	.word	0x00022b60


	//   ....[7]....
        /*0ae0*/ 	.word	0x00022bd0


	//   ....[8]....
        /*0ae4*/ 	.word	0x00022c70


	//   ....[9]....
        /*0ae8*/ 	.word	0x00022d00


	//   ....[10]....
        /*0aec*/ 	.word	0x00022e20


	//----- nvinfo : EIATTR_REG_RECONFIG
	.align		4
.L_388:
        /*0af0*/ 	.byte	0x01, 0x54
	.zero		2


	//----- nvinfo : EIATTR_SYSCALL_OFFSETS
	.align		4
        /*0af4*/ 	.byte	0x04, 0x46
        /*0af6*/ 	.short	(.L_390 - .L_389)


	//   ....[0]....
.L_389:
        /*0af8*/ 	.word	0x00001af0


	//   ....[1]....
        /*0afc*/ 	.word	0x00001c40


	//   ....[2]....
        /*0b00*/ 	.word	0x0000b2d0


	//   ....[3]....
        /*0b04*/ 	.word	0x0000b650


	//   ....[4]....
        /*0b08*/ 	.word	0x0001a470


	//   ....[5]....
        /*0b0c*/ 	.word	0x0001a5c0


	//   ....[6]....
        /*0b10*/ 	.word	0x0001a6b0


	//   ....[7]....
        /*0b14*/ 	.word	0x0001b6c0


	//----- nvinfo : EIATTR_MBARRIER_INSTR_OFFSETS
	.align		4
.L_390:
        /*0b18*/ 	.byte	0x04, 0x39
        /*0b1a*/ 	.short	(.L_392 - .L_391)


	//   ....[0]....
.L_391:
        /*0b1c*/ 	.word	0x00000270
        /*0b20*/ 	.word	0x000000ff
        /*0b24*/ 	.word	0x0002a800
        /*0b28*/ 	.short	0x0100
        /*0b2a*/ 	.byte	0x08
	.zero		1


	//   ....[1]....
        /*0b2c*/ 	.word	0x00000280
        /*0b30*/ 	.word	0x000000ff
        /*0b34*/ 	.word	0x0002a820
        /*0b38*/ 	.short	0x0100
        /*0b3a*/ 	.byte	0x08
	.zero		1


	//   ....[2]....
        /*0b3c*/ 	.word	0x00000370
        /*0b40*/ 	.word	0x000000ff
        /*0b44*/ 	.word	0x0002a830
        /*0b48*/ 	.short	0x0100
        /*0b4a*/ 	.byte	0x08
	.zero		1


	//   ....[3]....
        /*0b4c*/ 	.word	0x00000380
        /*0b50*/ 	.word	0x000000ff
        /*0b54*/ 	.word	0x0002a840
        /*0b58*/ 	.short	0x0100
        /*0b5a*/ 	.byte	0x08
	.zero		1


	//   ....[4]....
        /*0b5c*/ 	.word	0x00000390
        /*0b60*/ 	.word	0x000000ff
        /*0b64*/ 	.word	0x0002a838
        /*0b68*/ 	.short	0x0100
        /*0b6a*/ 	.byte	0x08
	.zero		1


	//   ....[5]....
        /*0b6c*/ 	.word	0x000003a0
        /*0b70*/ 	.word	0x000000ff
        /*0b74*/ 	.word	0x0002a848
        /*0b78*/ 	.short	0x0100
        /*0b7a*/ 	.byte	0x08
	.zero		1


	//   ....[6]....
        /*0b7c*/ 	.word	0x000004d0
        /*0b80*/ 	.word	0x000000ff
        /*0b84*/ 	.word	0x0002a850
        /*0b88*/ 	.short	0x0100
        /*0b8a*/ 	.byte	0x08
	.zero		1


	//   ....[7]....
        /*0b8c*/ 	.word	0x000004e0
        /*0b90*/ 	.word	0x000000ff
        /*0b94*/ 	.word	0x0002a860
        /*0b98*/ 	.short	0x0100
        /*0b9a*/ 	.byte	0x08
	.zero		1


	//   ....[8]....
        /*0b9c*/ 	.word	0x000004f0
        /*0ba0*/ 	.word	0x000000ff
        /*0ba4*/ 	.word	0x0002a858
        /*0ba8*/ 	.short	0x0100
        /*0baa*/ 	.byte	0x08
	.zero		1


	//   ....[9]....
        /*0bac*/ 	.word	0x00000500
        /*0bb0*/ 	.word	0x000000ff
        /*0bb4*/ 	.word	0x0002a868
        /*0bb8*/ 	.short	0x0100
        /*0bba*/ 	.byte	0x08
	.zero		1


	//   ....[10]....
        /*0bbc*/ 	.word	0x000005f0
        /*0bc0*/ 	.word	0x000000ff
        /*0bc4*/ 	.word	0x0002a870
        /*0bc8*/ 	.short	0x0100
        /*0bca*/ 	.byte	0x06
	.zero		1


	//   ....[11]....
        /*0bcc*/ 	.word	0x00000600
        /*0bd0*/ 	.word	0x000000ff
        /*0bd4*/ 	.word	0x0002a880
        /*0bd8*/ 	.short	0x0100
        /*0bda*/ 	.byte	0x06
	.zero		1


	//   ....[12]....
        /*0bdc*/ 	.word	0x00000610
        /*0be0*/ 	.word	0x000000ff
        /*0be4*/ 	.word	0x0002a878
        /*0be8*/ 	.short	0x0100
        /*0bea*/ 	.byte	0x06
	.zero		1


	//   ....[13]....
        /*0bec*/ 	.word	0x00000620
        /*0bf0*/ 	.word	0x000000ff
        /*0bf4*/ 	.word	0x0002a888
        /*0bf8*/ 	.short	0x0100
        /*0bfa*/ 	.byte	0x06
	.zero		1


	//   ....[14]....
        /*0bfc*/ 	.word	0x00000750
        /*0c00*/ 	.word	0x000000ff
        /*0c04*/ 	.word	0x0002a890
        /*0c08*/ 	.short	0x0100
        /*0c0a*/ 	.byte	0x08
	.zero		1


	//   ....[15]....
        /*0c0c*/ 	.word	0x00000760
        /*0c10*/ 	.word	0x000000ff
        /*0c14*/ 	.word	0x0002a8a0
        /*0c18*/ 	.short	0x0100
        /*0c1a*/ 	.byte	0x08
	.zero		1


	//   ....[16]....
        /*0c1c*/ 	.word	0x00000770
        /*0c20*/ 	.word	0x000000ff
        /*0c24*/ 	.word	0x0002a898
        /*0c28*/ 	.short	0x0100
        /*0c2a*/ 	.byte	0x08
	.zero		1


	//   ....[17]....
        /*0c2c*/ 	.word	0x00000780
        /*0c30*/ 	.word	0x000000ff
        /*0c34*/ 	.word	0x0002a8a8
        /*0c38*/ 	.short	0x0100
        /*0c3a*/ 	.byte	0x08
	.zero		1


	//   ....[18]....
        /*0c3c*/ 	.word	0x000008b0
        /*0c40*/ 	.word	0x000000ff
        /*0c44*/ 	.word	0x0002a8b0
        /*0c48*/ 	.short	0x0100
        /*0c4a*/ 	.byte	0x08
	.zero		1


	//   ....[19]....
        /*0c4c*/ 	.word	0x000008c0
        /*0c50*/ 	.word	0x000000ff
        /*0c54*/ 	.word	0x0002a8c0
        /*0c58*/ 	.short	0x0100
        /*0c5a*/ 	.byte	0x08
	.zero		1


	//   ....[20]....
        /*0c5c*/ 	.word	0x000008d0
        /*0c60*/ 	.word	0x000000ff
        /*0c64*/ 	.word	0x0002a8b8
        /*0c68*/ 	.short	0x0100
        /*0c6a*/ 	.byte	0x08
	.zero		1


	//   ....[21]....
        /*0c6c*/ 	.word	0x000008e0
        /*0c70*/ 	.word	0x000000ff
        /*0c74*/ 	.word	0x0002a8c8
        /*0c78*/ 	.short	0x0100
        /*0c7a*/ 	.byte	0x08
	.zero		1


	//   ....[22]....
        /*0c7c*/ 	.word	0x00003720
        /*0c80*/ 	.word	0x00000058
        /*0c84*/ 	.word	0x0002a890
        /*0c88*/ 	.short	0x010a
        /*0c8a*/ 	.byte	0x3f
	.zero		1


	//   ....[23]....
        /*0c8c*/ 	.word	0x00006f40
        /*0c90*/ 	.word	0x00000058
        /*0c94*/ 	.word	0x0002a890
        /*0c98*/ 	.short	0x010a
        /*0c9a*/ 	.byte	0x3f
	.zero		1


	//   ....[24]....
        /*0c9c*/ 	.word	0x0000a030
        /*0ca0*/ 	.word	0x00000058
        /*0ca4*/ 	.word	0x0002a890
        /*0ca8*/ 	.short	0x010a
        /*0caa*/ 	.byte	0x3f
	.zero		1


	//   ....[25]....
        /*0cac*/ 	.word	0x0000a7f0
        /*0cb0*/ 	.word	0x0000000b
        /*0cb4*/ 	.word	0x00000000
        /*0cb8*/ 	.short	0x0101
        /*0cba*/ 	.byte	0x3f
	.zero		1


	//   ....[26]....
        /*0cbc*/ 	.word	0x0000a830
        /*0cc0*/ 	.word	0x00000058
        /*0cc4*/ 	.word	0x0002a8b0
        /*0cc8*/ 	.short	0x010a
        /*0cca*/ 	.byte	0x3f
	.zero		1


	//   ....[27]....
        /*0ccc*/ 	.word	0x0000ade0
        /*0cd0*/ 	.word	0x00000058
        /*0cd4*/ 	.word	0x00000000
        /*0cd8*/ 	.short	0x0101
        /*0cda*/ 	.byte	0x3f
	.zero		1


	//   ....[28]....
        /*0cdc*/ 	.word	0x0000b350
        /*0ce0*/ 	.word	0x00000002
        /*0ce4*/ 	.word	0x0002a800
        /*0ce8*/ 	.short	0x010a
        /*0cea*/ 	.byte	0x3f
	.zero		1


	//   ....[29]....
        /*0cec*/ 	.word	0x0000b3a0
        /*0cf0*/ 	.word	0x00000002
        /*0cf4*/ 	.word	0x0002a800
        /*0cf8*/ 	.short	0x010a
        /*0cfa*/ 	.byte	0x3f
	.zero		1


	//   ....[30]....
        /*0cfc*/ 	.word	0x0000bd50
        /*0d00*/ 	.word	0x00000002
        /*0d04*/ 	.word	0x0002a800
        /*0d08*/ 	.short	0x010a
        /*0d0a*/ 	.byte	0x3f
	.zero		1


	//   ....[31]....
        /*0d0c*/ 	.word	0x0000e630
        /*0d10*/ 	.word	0x00000002
        /*0d14*/ 	.word	0x0002a800
        /*0d18*/ 	.short	0x010a
        /*0d1a*/ 	.byte	0x3f
	.zero		1


	//   ....[32]....
        /*0d1c*/ 	.word	0x00010db0
        /*0d20*/ 	.word	0x00000005
        /*0d24*/ 	.word	0x0002a830
        /*0d28*/ 	.short	0x010a
        /*0d2a*/ 	.byte	0x3f
	.zero		1


	//   ....[33]....
        /*0d2c*/ 	.word	0x00010e00
        /*0d30*/ 	.word	0x00000005
        /*0d34*/ 	.word	0x0002a830
        /*0d38*/ 	.short	0x010a
        /*0d3a*/ 	.byte	0x3f
	.zero		1


	//   ....[34]....
        /*0d3c*/ 	.word	0x00012870
        /*0d40*/ 	.word	0x00000018
        /*0d44*/ 	.word	0x00000000
        /*0d48*/ 	.short	0x0101
        /*0d4a*/ 	.byte	0x3f
	.zero		1


	//   ....[35]....
        /*0d4c*/ 	.word	0x00013160
        /*0d50*/ 	.word	0x00000015
        /*0d54*/ 	.word	0x0002a830
        /*0d58*/ 	.short	0x010a
        /*0d5a*/ 	.byte	0x3f
	.zero		1


	//   ....[36]....
        /*0d5c*/ 	.word	0x000131d0
        /*0d60*/ 	.word	0x00000015
        /*0d64*/ 	.word	0x0002a830
        /*0d68*/ 	.short	0x010a
        /*0d6a*/ 	.byte	0x3f
	.zero		1


	//   ....[37]....
        /*0d6c*/ 	.word	0x00013d40
        /*0d70*/ 	.word	0x0000000a
        /*0d74*/ 	.word	0x0002a850
        /*0d78*/ 	.short	0x010a
        /*0d7a*/ 	.byte	0x3f
	.zero		1


	//   ....[38]....
        /*0d7c*/ 	.word	0x00013de0
        /*0d80*/ 	.word	0x0000000a
        /*0d84*/ 	.word	0x0002a850
        /*0d88*/ 	.short	0x010a
        /*0d8a*/ 	.byte	0x3f
	.zero		1


	//   ....[39]....
        /*0d8c*/ 	.word	0x00014c80
        /*0d90*/ 	.word	0x00000006
        /*0d94*/ 	.word	0x00000000
        /*0d98*/ 	.short	0x0101
        /*0d9a*/ 	.byte	0x3f
	.zero		1


	//   ....[40]....
        /*0d9c*/ 	.word	0x00014ed0
        /*0da0*/ 	.word	0x0000000a
        /*0da4*/ 	.word	0x00000000
        /*0da8*/ 	.short	0x0101
        /*0daa*/ 	.byte	0x3f
	.zero		1


	//   ....[41]....
        /*0dac*/ 	.word	0x000154b0
        /*0db0*/ 	.word	0x0000000a
        /*0db4*/ 	.word	0x0002a850
        /*0db8*/ 	.short	0x010a
        /*0dba*/ 	.byte	0x3f
	.zero		1


	//   ....[42]....
        /*0dbc*/ 	.word	0x00015550
        /*0dc0*/ 	.word	0x0000000a
        /*0dc4*/ 	.word	0x0002a850
        /*0dc8*/ 	.short	0x010a
        /*0dca*/ 	.byte	0x3f
	.zero		1


	//   ....[43]....
        /*0dcc*/ 	.word	0x00015a50
        /*0dd0*/ 	.word	0x000000b5
        /*0dd4*/ 	.word	0x00000000
        /*0dd8*/ 	.short	0x0101
        /*0dda*/ 	.byte	0x3f
	.zero		1


	//   ....[44]....
        /*0ddc*/ 	.word	0x00016f70
        /*0de0*/ 	.word	0x00000000
        /*0de4*/ 	.word	0x00000000
        /*0de8*/ 	.short	0x0101
        /*0dea*/ 	.byte	0x3f
	.zero		1


	//   ....[45]....
        /*0dec*/ 	.word	0x000190e0
        /*0df0*/ 	.word	0x00000016
        /*0df4*/ 	.word	0x0002a820
        /*0df8*/ 	.short	0x010a
        /*0dfa*/ 	.byte	0x3f
	.zero		1


	//   ....[46]....
        /*0dfc*/ 	.word	0x00019170
        /*0e00*/ 	.word	0x00000009
        /*0e04*/ 	.word	0x0002a8a0
        /*0e08*/ 	.short	0x010a
        /*0e0a*/ 	.byte	0x3f
	.zero		1


	//   ....[47]....
        /*0e0c*/ 	.word	0x000195b0
        /*0e10*/ 	.word	0x00000009
        /*0e14*/ 	.word	0x0002a8c0
        /*0e18*/ 	.short	0x010a
        /*0e1a*/ 	.byte	0x3f
	.zero		1


	//   ....[48]....
        /*0e1c*/ 	.word	0x000199e0
        /*0e20*/ 	.word	0x00000006
        /*0e24*/ 	.word	0x0002a8a0
        /*0e28*/ 	.short	0x010a
        /*0e2a*/ 	.byte	0x3f
	.zero		1


	//   ....[49]....
        /*0e2c*/ 	.word	0x00019e10
        /*0e30*/ 	.word	0x00000006
        /*0e34*/ 	.word	0x0002a8c0
        /*0e38*/ 	.short	0x010a
        /*0e3a*/ 	.byte	0x3f
	.zero		1


	//   ....[50]....
        /*0e3c*/ 	.word	0x0001acf0
        /*0e40*/ 	.word	0x00000007
        /*0e44*/ 	.word	0x0002a840
        /*0e48*/ 	.short	0x010a
        /*0e4a*/ 	.byte	0x3f
	.zero		1


	//   ....[51]....
        /*0e4c*/ 	.word	0x0001b3d0
        /*0e50*/ 	.word	0x00000007
        /*0e54*/ 	.word	0x0002a830
        /*0e58*/ 	.short	0x0107
        /*0e5a*/ 	.byte	0x3f
	.zero		1


	//   ....[52]....
        /*0e5c*/ 	.word	0x0001b490
        /*0e60*/ 	.word	0x00000007
        /*0e64*/ 	.word	0x0002a830
        /*0e68*/ 	.short	0x0101
        /*0e6a*/ 	.byte	0x3f
	.zero		1


	//   ....[53]....
        /*0e6c*/ 	.word	0x0001c090
        /*0e70*/ 	.word	0x00000016
        /*0e74*/ 	.word	0x0002a800
        /*0e78*/ 	.short	0x0107
        /*0e7a*/ 	.byte	0x3f
	.zero		1


	//   ....[54]....
        /*0e7c*/ 	.word	0x0001c190
        /*0e80*/ 	.word	0x00000016
        /*0e84*/ 	.word	0x0002a800
        /*0e88*/ 	.short	0x0101
        /*0e8a*/ 	.byte	0x3f
	.zero		1


	//   ....[55]....
        /*0e8c*/ 	.word	0x0001c1b0
        /*0e90*/ 	.word	0x00000016
        /*0e94*/ 	.word	0x0002a820
        /*0e98*/ 	.short	0x010a
        /*0e9a*/ 	.byte	0x3f
	.zero		1


	//   ....[56]....
        /*0e9c*/ 	.word	0x0001c530
        /*0ea0*/ 	.word	0x00000005
        /*0ea4*/ 	.word	0x0002a840
        /*0ea8*/ 	.short	0x010a
        /*0eaa*/ 	.byte	0x3f
	.zero		1


	//   ....[57]....
        /*0eac*/ 	.word	0x0001ca30
        /*0eb0*/ 	.word	0x00000005
        /*0eb4*/ 	.word	0x0002a830
        /*0eb8*/ 	.short	0x0107
        /*0eba*/ 	.byte	0x3f
	.zero		1


	//   ....[58]....
        /*0ebc*/ 	.word	0x0001cae0
        /*0ec0*/ 	.word	0x00000005
        /*0ec4*/ 	.word	0x0002a830
        /*0ec8*/ 	.short	0x0101
        /*0eca*/ 	.byte	0x3f
	.zero		1


	//   ....[59]....
        /*0ecc*/ 	.word	0x0001cb40
        /*0ed0*/ 	.word	0x00000005
        /*0ed4*/ 	.word	0x0002a860
        /*0ed8*/ 	.short	0x010a
        /*0eda*/ 	.byte	0x3f
	.zero		1


	//   ....[60]....
        /*0edc*/ 	.word	0x0001cfb0
        /*0ee0*/ 	.word	0x00000005
        /*0ee4*/ 	.word	0x0002a850
        /*0ee8*/ 	.short	0x0107
        /*0eea*/ 	.byte	0x3f
	.zero		1


	//   ....[61]....
        /*0eec*/ 	.word	0x0001d0e0
        /*0ef0*/ 	.word	0x00000005
        /*0ef4*/ 	.word	0x0002a850
        /*0ef8*/ 	.short	0x0101
        /*0efa*/ 	.byte	0x3f
	.zero		1


	//   ....[62]....
        /*0efc*/ 	.word	0x0001d370
        /*0f00*/ 	.word	0x00000000
        /*0f04*/ 	.word	0x0002a860
        /*0f08*/ 	.short	0x010a
        /*0f0a*/ 	.byte	0x3f
	.zero		1


	//   ....[63]....
        /*0f0c*/ 	.word	0x0001d7e0
        /*0f10*/ 	.word	0x00000000
        /*0f14*/ 	.word	0x0002a850
        /*0f18*/ 	.short	0x0107
        /*0f1a*/ 	.byte	0x3f
	.zero		1


	//   ....[64]....
        /*0f1c*/ 	.word	0x0001d8a0
        /*0f20*/ 	.word	0x00000000
        /*0f24*/ 	.word	0x0002a850
        /*0f28*/ 	.short	0x0101
        /*0f2a*/ 	.byte	0x3f
	.zero		1


	//   ....[65]....
        /*0f2c*/ 	.word	0x0001e390
        /*0f30*/ 	.word	0x00000005
        /*0f34*/ 	.word	0x0002a820
        /*0f38*/ 	.short	0x010a
        /*0f3a*/ 	.byte	0x3f
	.zero		1


	//   ....[66]....
        /*0f3c*/ 	.word	0x0001e520
        /*0f40*/ 	.word	0x00000003
        /*0f44*/ 	.word	0x0002a840
        /*0f48*/ 	.short	0x010a
        /*0f4a*/ 	.byte	0x3f
	.zero		1


	//   ....[67]....
        /*0f4c*/ 	.word	0x0001e5c0
        /*0f50*/ 	.word	0x00000005
        /*0f54*/ 	.word	0x0002a840
        /*0f58*/ 	.short	0x010a
        /*0f5a*/ 	.byte	0x3f
	.zero		1


	//   ....[68]....
        /*0f5c*/ 	.word	0x0001e600
        /*0f60*/ 	.word	0x00000003
        /*0f64*/ 	.word	0x0002a860
        /*0f68*/ 	.short	0x010a
        /*0f6a*/ 	.byte	0x3f
	.zero		1


	//   ....[69]....
        /*0f6c*/ 	.word	0x0001e640
        /*0f70*/ 	.word	0x00000005
        /*0f74*/ 	.word	0x0002a860
        /*0f78*/ 	.short	0x010a
        /*0f7a*/ 	.byte	0x3f
	.zero		1


	//   ....[70]....
        /*0f7c*/ 	.word	0x0001e6a0
        /*0f80*/ 	.word	0x00000058
        /*0f84*/ 	.word	0x0002a890
        /*0f88*/ 	.short	0x010a
        /*0f8a*/ 	.byte	0x3f
	.zero		1


	//   ....[71]....
        /*0f8c*/ 	.word	0x0001e950
        /*0f90*/ 	.word	0x00000058
        /*0f94*/ 	.word	0x0002a890
        /*0f98*/ 	.short	0x010a
        /*0f9a*/ 	.byte	0x3f
	.zero		1


	//   ....[72]....
        /*0f9c*/ 	.word	0x0001ec00
        /*0fa0*/ 	.word	0x00000058
        /*0fa4*/ 	.word	0x0002a890
        /*0fa8*/ 	.short	0x010a
        /*0faa*/ 	.byte	0x3f
	.zero		1


	//   ....[73]....
        /*0fac*/ 	.word	0x0001eeb0
        /*0fb0*/ 	.word	0x00000058
        /*0fb4*/ 	.word	0x0002a8b0
        /*0fb8*/ 	.short	0x010a
        /*0fba*/ 	.byte	0x3f
	.zero		1


	//   ....[74]....
        /*0fbc*/ 	.word	0x0001f0c0
        /*0fc0*/ 	.word	0x00000002
        /*0fc4*/ 	.word	0x0002a800
        /*0fc8*/ 	.short	0x010a
        /*0fca*/ 	.byte	0x3f
	.zero		1


	//   ....[75]....
        /*0fcc*/ 	.word	0x0001f2e0
        /*0fd0*/ 	.word	0x00000002
        /*0fd4*/ 	.word	0x0002a800
        /*0fd8*/ 	.short	0x010a
        /*0fda*/ 	.byte	0x3f
	.zero		1


	//   ....[76]....
        /*0fdc*/ 	.word	0x0001f330
        /*0fe0*/ 	.word	0x00000005
        /*0fe4*/ 	.word	0x0002a830
        /*0fe8*/ 	.short	0x010a
        /*0fea*/ 	.byte	0x3f
	.zero		1


	//   ....[77]....
        /*0fec*/ 	.word	0x0001f380
        /*0ff0*/ 	.word	0x00000015
        /*0ff4*/ 	.word	0x0002a830
        /*0ff8*/ 	.short	0x010a
        /*0ffa*/ 	.byte	0x3f
	.zero		1


	//   ....[78]....
        /*0ffc*/ 	.word	0x0001f3d0
        /*1000*/ 	.word	0x0000000a
        /*1004*/ 	.word	0x0002a850
        /*1008*/ 	.short	0x010a
        /*100a*/ 	.byte	0x3f
	.zero		1


	//   ....[79]....
        /*100c*/ 	.word	0x0001f420
        /*1010*/ 	.word	0x0000000a
        /*1014*/ 	.word	0x0002a850
        /*1018*/ 	.short	0x010a
        /*101a*/ 	.byte	0x3f
	.zero		1


	//   ....[80]....
        /*101c*/ 	.word	0x0001f5c0
        /*1020*/ 	.word	0x00000016
        /*1024*/ 	.word	0x0002a820
        /*1028*/ 	.short	0x010a
        /*102a*/ 	.byte	0x3f
	.zero		1


	//   ....[81]....
        /*102c*/ 	.word	0x0001f610
        /*1030*/ 	.word	0x00000009
        /*1034*/ 	.word	0x0002a8a0
        /*1038*/ 	.short	0x010a
        /*103a*/ 	.byte	0x3f
	.zero		1


	//   ....[82]....
        /*103c*/ 	.word	0x0001f660
        /*1040*/ 	.word	0x00000009
        /*1044*/ 	.word	0x0002a8c0
        /*1048*/ 	.short	0x010a
        /*104a*/ 	.byte	0x3f
	.zero		1


	//   ....[83]....
        /*104c*/ 	.word	0x0001f6b0
        /*1050*/ 	.word	0x00000006
        /*1054*/ 	.word	0x0002a8a0
        /*1058*/ 	.short	0x010a
        /*105a*/ 	.byte	0x3f
	.zero		1


	//   ....[84]....
        /*105c*/ 	.word	0x0001f700
        /*1060*/ 	.word	0x00000006
        /*1064*/ 	.word	0x0002a8c0
        /*1068*/ 	.short	0x010a
        /*106a*/ 	.byte	0x3f
	.zero		1


	//   ....[85]....
        /*106c*/ 	.word	0x0001f820
        /*1070*/ 	.word	0x00000007
        /*1074*/ 	.word	0x0002a840
        /*1078*/ 	.short	0x010a
        /*107a*/ 	.byte	0x3f
	.zero		1


	//   ....[86]....
        /*107c*/ 	.word	0x00020bf0
        /*1080*/ 	.word	0x00000016
        /*1084*/ 	.word	0x0002a820
        /*1088*/ 	.short	0x010a
        /*108a*/ 	.byte	0x3f
	.zero		1


	//   ....[87]....
        /*108c*/ 	.word	0x00020c40
        /*1090*/ 	.word	0x00000005
        /*1094*/ 	.word	0x0002a840
        /*1098*/ 	.short	0x010a
        /*109a*/ 	.byte	0x3f
	.zero		1


	//   ....[88]....
        /*109c*/ 	.word	0x00021400
        /*10a0*/ 	.word	0x00000005
        /*10a4*/ 	.word	0x0002a860
        /*10a8*/ 	.short	0x010a
        /*10aa*/ 	.byte	0x3f
	.zero		1


	//   ....[89]....
        /*10ac*/ 	.word	0x00021c10
        /*10b0*/ 	.word	0x00000000
        /*10b4*/ 	.word	0x0002a860
        /*10b8*/ 	.short	0x010a
        /*10ba*/ 	.byte	0x3f
	.zero		1


	//   ....[90]....
        /*10bc*/ 	.word	0x00022d40
        /*10c0*/ 	.word	0x00000005
        /*10c4*/ 	.word	0x0002a820
        /*10c8*/ 	.short	0x010a
        /*10ca*/ 	.byte	0x3f
	.zero		1


	//   ....[91]....
        /*10cc*/ 	.word	0x00022ee0
        /*10d0*/ 	.word	0x00000003
        /*10d4*/ 	.word	0x0002a840
        /*10d8*/ 	.short	0x010a
        /*10da*/ 	.byte	0x3f
	.zero		1


	//   ....[92]....
        /*10dc*/ 	.word	0x00022f30
        /*10e0*/ 	.word	0x00000005
        /*10e4*/ 	.word	0x0002a840
        /*10e8*/ 	.short	0x010a
        /*10ea*/ 	.byte	0x3f
	.zero		1


	//   ....[93]....
        /*10ec*/ 	.word	0x00022f80
        /*10f0*/ 	.word	0x00000003
        /*10f4*/ 	.word	0x0002a860
        /*10f8*/ 	.short	0x010a
        /*10fa*/ 	.byte	0x3f
	.zero		1


	//----- nvinfo : EIATTR_NUM_MBARRIERS
	.align		4
.L_392:
        /*10fc*/ 	.byte	0x03, 0x38
        /*10fe*/ 	.short	0x0016


	//----- nvinfo : EIATTR_EXIT_INSTR_OFFSETS
	.align		4
        /*1100*/ 	.byte	0x04, 0x1c
        /*1102*/ 	.short	(.L_394 - .L_393)


	//   ....[0]....
.L_393:
        /*1104*/ 	.word	0x0001e690


	//----- nvinfo : EIATTR_MAX_THREADS
	.align		4
.L_394:
        /*1108*/ 	.byte	0x04, 0x05
        /*110a*/ 	.short	(.L_396 - .L_395)
.L_395:
        /*110c*/ 	.word	0x00000180
        /*1110*/ 	.word	0x00000001
        /*1114*/ 	.word	0x00000001


	//----- nvinfo : EIATTR_CRS_STACK_SIZE
	.align		4
.L_396:
        /*1118*/ 	.byte	0x04, 0x1e
        /*111a*/ 	.short	(.L_398 - .L_397)
.L_397:
        /*111c*/ 	.word	0x00000000


	//----- nvinfo : EIATTR_CBANK_PARAM_SIZE
	.align		4
.L_398:
        /*1120*/ 	.byte	0x03, 0x19
        /*1122*/ 	.short	0x0af0


	//----- nvinfo : EIATTR_PARAM_CBANK
	.align		4
        /*1124*/ 	.byte	0x04, 0x0a
        /*1126*/ 	.short	(.L_400 - .L_399)
	.align		4
.L_399:
        /*1128*/ 	.word	index@(.nv.constant0._ZN7cutlass13device_kernelIN5flash11enable_sm90INS1_16FlashAttnFwdSm90INS1_25CollectiveMainloopFwdSm90ILi2EN4cute5tupleIJNS5_1CILi1EEES8_S8_EEENS6_IJNS7_ILi128EEENS7_ILi96EEENS7_ILi192EEEEEELi128ENS_10bfloat16_tEfNS_4arch4Sm90ELb0ELb0ELb0ELb1ELb1ELb1ELb0ELb1ELb1ELb1ELb0ELb0EEENS1_21CollectiveEpilogueFwdINS6_IJSA_SA_SB_EEES9_SE_SG_Li256ELb1ELb1ELb0ELb0EEENS1_36VarlenDynamicPersistentTileSchedulerILi128ELi96ELi256ELi128ELb0ELb1ELb1ELb0ELb1ELb1EEEEEEEEEvNT_6ParamsE)
        /*112c*/ 	.short	0x0210
        /*112e*/ 	.short	0x0af0


	//----- nvinfo : EIATTR_SW_WAR
	.align		4
.L_400:
        /*1130*/ 	.byte	0x04, 0x36
        /*1132*/ 	.short	(.L_402 - .L_401)
.L_401:
        /*1134*/ 	.word	0x00000008
.L_402:


//--------------------- .nv.info._ZN7cutlass13device_kernelIN5flash11enable_sm90INS1_16FlashAttnFwdSm90INS1_25CollectiveMainloopFwdSm90ILi2EN4cute5tupleIJNS5_1CILi1EEES8_S8_EEENS6_IJNS7_ILi128EEENS7_ILi96EEENS7_ILi192EEEEEELi128ENS_10bfloat16_tEfNS_4arch4Sm90ELb0ELb1ELb0ELb0ELb1ELb0ELb0ELb1ELb1ELb1ELb0ELb0EEENS1_21CollectiveEpilogueFwdINS6_IJSA_SA_SB_EEES9_SE_SG_Li256ELb0ELb1ELb0ELb0EEENS1_30DynamicPersistentTileSchedulerILi256ELi128ELb0ELb1ELb1EEEEEEEEEvNT_6ParamsE --------------------------
	.section	.nv.info._ZN7cutlass13device_kernelIN5flash11enable_sm90INS1_16FlashAttnFwdSm90INS1_25CollectiveMainloopFwdSm90ILi2EN4cute5tupleIJNS5_1CILi1EEES8_S8_EEENS6_IJNS7_ILi128EEENS7_ILi96EEENS7_ILi192EEEEEELi128ENS_10bfloat16_tEfNS_4arch4Sm90ELb0ELb1ELb0ELb0ELb1ELb0ELb0ELb1ELb1ELb1ELb0ELb0EEENS1_21CollectiveEpilogueFwdINS6_IJSA_SA_SB_EEES9_SE_SG_Li256ELb0ELb1ELb0ELb0EEENS1_30DynamicPersistentTileSchedulerILi256ELi128ELb0ELb1ELb1EEEEEEEEEvNT_6ParamsE,"",@"SHT_CUDA_INFO"
	.sectionflags	@""
	.align	4


	//----- nvinfo : EIATTR_CUDA_API_VERSION
	.align		4
        /*0000*/ 	.byte	0x04, 0x37
        /*0002*/ 	.short	(.L_404 - .L_403)
.L_403:
        /*0004*/ 	.word	0x00000082


	//----- nvinfo : EIATTR_KPARAM_INFO
	.align		4
.L_404:
        /*0008*/ 	.byte	0x04, 0x17
        /*000a*/ 	.short	(.L_406 - .L_405)
.L_405:
        /*000c*/ 	.word	0x00000000
        /*0010*/ 	.short	0x0000
        /*0012*/ 	.short	0x0070
        /*0014*/ 	.byte	0x00, 0xf0, 0x01, 0x2a


	//----- nvinfo : EIATTR_SPARSE_MMA_MASK
	.align		4
.L_406:
        /*0018*/ 	.byte	0x03, 0x50
        /*001a*/ 	.short	0x0000


	//----- nvinfo : EIATTR_MAXREG_COUNT
	.align		4
        /*001c*/ 	.byte	0x03, 0x1b
        /*001e*/ 	.short	0x00a8


	//----- nvinfo : EIATTR_NUM_BARRIERS
	.align		4
        /*0020*/ 	.byte	0x02, 0x4c
        /*0022*/ 	.byte	0x09
	.zero		1


	//----- nvinfo : EIATTR_EXTERNS
	.align		4
        /*0024*/ 	.byte	0x04, 0x0f
        /*0026*/ 	.short	(.L_408 - .L_407)


	//   ....[0]....
	.align		4
.L_407:
        /*0028*/ 	.word	index@(__assertfail)


	//----- nvinfo : EIATTR_ANNOTATIONS
	.align		4
.L_408:
        /*002c*/ 	.byte	0x04, 0x55
        /*002e*/ 	.short	(.L_410 - .L_409)


	//   ....[0]....
.L_409:
        /*0030*/ 	.word	0x00000001
        /*0034*/ 	.byte	0xa0, 0x08, 0x00, 0x00, 0x01, 0x00, 0x00, 0x00, 0x60, 0x09, 0x00, 0x00, 0x01, 0x00, 0x00, 0x00
        /*0044*/ 	.byte	0x00, 0xe9, 0x00, 0x00, 0x01, 0x00, 0x00, 0x00, 0xa0, 0xe9, 0x00, 0x00, 0x01, 0x00, 0x00, 0x00
        /*0054*/ 	.byte	0x30, 0xea, 0x00, 0x00, 0x01, 0x00, 0x00, 0x00, 0x00, 0x11, 0x01, 0x00, 0x01, 0x00, 0x00, 0x00
        /*0064*/ 	.byte	0x20, 0x11, 0x01, 0x00, 0x01, 0x00, 0x00, 0x00, 0x70, 0x29, 0x01, 0x00, 0x01, 0x00, 0x00, 0x00
        /*0074*/ 	.byte	0x10, 0x2b, 0x01, 0x00


	//----- nvinfo : EIATTR_MERCURY_ISA_VERSION
	.align		4
.L_410:
        /*0078*/ 	.byte	0x03, 0x5f
        /*007a*/ 	.short	0x0101


	//----- nvinfo : EIATTR_INT_WARP_WIDE_INSTR_OFFSETS
	.align		4
        /*007c*/ 	.byte	0x04, 0x31
        /*007e*/ 	.short	(.L_412 - .L_411)


	//   ....[0]....
.L_411:
        /*0080*/ 	.word	0x000000c0


	//   ....[1]....
        /*0084*/ 	.word	0x000000d0


	//   ....[2]....
        /*0088*/ 	.word	0x00000170


	//   ....[3]....
        /*008c*/ 	.word	0x0000f620


	//   ....[4]....
        /*0090*/ 	.word	0x0000f6b0


	//   ....[5]....
        /*0094*/ 	.word	0x00012190


	//   ....[6]....
        /*0098*/ 	.word	0x00012220


	//----- nvinfo : EIATTR_COOP_GROUP_MASK_REGIDS
	.align		4
.L_412:
        /*009c*/ 	.byte	0x04, 0x29
        /*009e*/ 	.short	(.L_414 - .L_413)


	//   ....[0]....
.L_413:
        /*00a0*/ 	.word	0xffffffff


	//   ....[1]....
        /*00a4*/ 	.word	0xffffffff


	//   ....[2]....
        /*00a8*/ 	.word	0xffffffff


	//   ....[3]....
        /*00ac*/ 	.word	0xffffffff


	//   ....[4]....
        /*00b0*/ 	.word	0xffffffff


	//   ....[5]....
        /*00b4*/ 	.word	0xffffffff


	//   ....[6]....
        /*00b8*/ 	.word	0xffffffff


	//   ....[7]....
        /*00bc*/ 	.word	0xffffffff


	//   ....[8]....
        /*00c0*/ 	.word	0xffffffff


	//   ....[9]....
        /*00c4*/ 	.word	0xffffffff


	//   ....[10]....
        /*00c8*/ 	.word	0xffffffff


	//   ....[11]....
        /*00cc*/ 	.word	0xffffffff


	//   ....[12]....
        /*00d0*/ 	.word	0xffffffff


	//   ....[13]....
        /*00d4*/ 	.word	0xffffffff


	//   ....[14]....
        /*00d8*/ 	.word	0xffffffff


	//   ....[15]....
        /*00dc*/ 	.word	0xffffffff


	//   ....[16]....
        /*00e0*/ 	.word	0xffffffff


	//   ....[17]....
        /*00e4*/ 	.word	0xffffffff


	//   ....[18]....
        /*00e8*/ 	.word	0xffffffff


	//   ....[19]....
        /*00ec*/ 	.word	0xffffffff


	//   ....[20]....
        /*00f0*/ 	.word	0xffffffff


	//   ....[21]....
        /*00f4*/ 	.word	0xffffffff


	//   ....[22]....
        /*00f8*/ 	.word	0xffffffff


	//   ....[23]....
        /*00fc*/ 	.word	0xffffffff


	//   ....[24]....
        /*0100*/ 	.word	0xffffffff


	//   ....[25]....
        /*0104*/ 	.word	0xffffffff


	//   ....[26]....
        /*0108*/ 	.word	0xffffffff


	//   ....[27]....
        /*010c*/ 	.word	0xffffffff


	//   ....[28]....
        /*0110*/ 	.word	0xffffffff


	//   ....[29]....
        /*0114*/ 	.word	0xffffffff


	//   ....[30]....
        /*0118*/ 	.word	0xffffffff


	//   ....[31]....
        /*011c*/ 	.word	0xffffffff


	//   ....[32]....
        /*0120*/ 	.word	0xffffffff


	//   ....[33]....
        /*0124*/ 	.word	0xffffffff


	//   ....[34]....
        /*0128*/ 	.word	0xffffffff


	//   ....[35]....
        /*012c*/ 	.word	0xffffffff


	//   ....[36]....
        /*0130*/ 	.word	0xffffffff


	//   ....[37]....
        /*0134*/ 	.word	0xffffffff


	//   ....[38]....
        /*0138*/ 	.word	0xffffffff


	//   ....[39]....
        /*013c*/ 	.word	0xffffffff


	//   ....[40]....
        /*0140*/ 	.word	0xffffffff


	//   ....[41]....
        /*0144*/ 	.word	0xffffffff


	//   ....[42]....
        /*0148*/ 	.word	0xffffffff


	//   ....[43]....
        /*014c*/ 	.word	0xffffffff


	//   ....[44]....
        /*0150*/ 	.word	0xffffffff


	//   ....[45]....
        /*0154*/ 	.word	0xffffffff


	//   ....[46]....
        /*0158*/ 	.word	0xffffffff


	//   ....[47]....
        /*015c*/ 	.word	0xffffffff


	//   ....[48]....
        /*0160*/ 	.word	0xffffffff


	//   ....[49]....
        /*0164*/ 	.word	0xffffffff


	//   ....[50]....
        /*0168*/ 	.word	0xffffffff


	//   ....[51]....
        /*016c*/ 	.word	0xffffffff


	//   ....[52]....
        /*0170*/ 	.word	0xffffffff


	//   ....[53]....
        /*0174*/ 	.word	0xffffffff


	//   ....[54]....
        /*0178*/ 	.word	0xffffffff


	//   ....[55]....
        /*017c*/ 	.word	0xffffffff


	//   ....[56]....
        /*0180*/ 	.word	0xffffffff


	//   ....[57]....
        /*0184*/ 	.word	0xffffffff


	//   ....[58]....
        /*0188*/ 	.word	0xffffffff


	//   ....[59]....
        /*018c*/ 	.word	0xffffffff


	//   ....[60]....
        /*0190*/ 	.word	0xffffffff


	//   ....[61]....
        /*0194*/ 	.word	0xffffffff


	//   ....[62]....
        /*0198*/ 	.word	0xffffffff


	//   ....[63]....
        /*019c*/ 	.word	0xffffffff


	//   ....[64]....
        /*01a0*/ 	.word	0xffffffff


	//   ....[65]....
        /*01a4*/ 	.word	0xffffffff


	//   ....[66]....
        /*01a8*/ 	.word	0xffffffff


	//   ....[67]....
        /*01ac*/ 	.word	0xffffffff


	//   ....[68]....
        /*01b0*/ 	.word	0xffffffff


	//   ....[69]....
        /*01b4*/ 	.word	0xffffffff


	//   ....[70]....
        /*01b8*/ 	.word	0xffffffff


	//   ....[71]....
        /*01bc*/ 	.word	0xffffffff


	//   ....[72]....
        /*01c0*/ 	.word	0xffffffff


	//   ....[73]....
        /*01c4*/ 	.word	0xffffffff


	//   ....[74]....
        /*01c8*/ 	.word	0xffffffff


	//   ....[75]....
        /*01cc*/ 	.word	0xffffffff


	//   ....[76]....
        /*01d0*/ 	.word	0xffffffff


	//   ....[77]....
        /*01d4*/ 	.word	0xffffffff


	//   ....[78]....
        /*01d8*/ 	.word	0xffffffff


	//   ....[79]....
        /*01dc*/ 	.word	0xffffffff


	//   ....[80]....
        /*01e0*/ 	.word	0xffffffff


	//   ....[81]....
        /*01e4*/ 	.word	0xffffffff


	//   ....[82]....
        /*01e8*/ 	.word	0xffffffff


	//   ....[83]....
        /*01ec*/ 	.word	0xffffffff


	//   ....[84]....
        /*01f0*/ 	.word	0xffffffff


	//   ....[85]....
        /*01f4*/ 	.word	0xffffffff


	//   ....[86]....
        /*01f8*/ 	.word	0xffffffff


	//   ....[87]....
        /*01fc*/ 	.word	0xffffffff


	//   ....[88]....
        /*0200*/ 	.word	0xffffffff


	//   ....[89]....
        /*0204*/ 	.word	0xffffffff


	//   ....[90]....
        /*0208*/ 	.word	0xffffffff


	//   ....[91]....
        /*020c*/ 	.word	0xffffffff


	//   ....[92]....
        /*0210*/ 	.word	0xffffffff


	//   ....[93]....
        /*0214*/ 	.word	0xffffffff


	//   ....[94]....
        /*0218*/ 	.word	0xffffffff


	//   ....[95]....
        /*021c*/ 	.word	0xffffffff


	//   ....[96]....
        /*0220*/ 	.word	0xffffffff


	//   ....[97]....
        /*0224*/ 	.word	0xffffffff


	//   ....[98]....
        /*0228*/ 	.word	0xffffffff


	//   ....[99]....
        /*022c*/ 	.word	0xffffffff


	//   ....[100]....
        /*0230*/ 	.word	0xffffffff


	//   ....[101]....
        /*0234*/ 	.word	0xffffffff


	//   ....[102]....
        /*0238*/ 	.word	0xffffffff


	//   ....[103]....
        /*023c*/ 	.word	0xffffffff


	//   ....[104]....
        /*0240*/ 	.word	0xffffffff


	//   ....[105]....
        /*0244*/ 	.word	0xffffffff


	//   ....[106]....
        /*0248*/ 	.word	0xffffffff


	//   ....[107]....
        /*024c*/ 	.word	0xffffffff


	//   ....[108]....
        /*0250*/ 	.word	0xffffffff


	//   ....[109]....
        /*0254*/ 	.word	0xffffffff


	//   ....[110]....
        /*0258*/ 	.word	0xffffffff


	//   ....[111]....
        /*025c*/ 	.word	0xffffffff


	//   ....[112]....
        /*0260*/ 	.word	0xffffffff


	//   ....[113]....
        /*0264*/ 	.word	0xffffffff


	//   ....[114]....
        /*0268*/ 	.word	0xffffffff


	//   ....[115]....
        /*026c*/ 	.word	0xffffffff


	//   ....[116]....
        /*0270*/ 	.word	0xffffffff


	//   ....[117]....
        /*0274*/ 	.word	0xffffffff


	//   ....[118]....
        /*0278*/ 	.word	0xffffffff


	//   ....[119]....
        /*027c*/ 	.word	0xffffffff


	//   ....[120]....
        /*0280*/ 	.word	0x0500000f


	//   ....[121]....
        /*0284*/ 	.word	0x0500000f


	//   ....[122]....
        /*0288*/ 	.word	0x0500000f


	//   ....[123]....
        /*028c*/ 	.word	0x0500000f


	//   ....[124]....
        /*0290*/ 	.word	0x0500000f


	//   ....[125]....
        /*0294*/ 	.word	0x0500000f


	//   ....[126]....
        /*0298*/ 	.word	0x0500000f


	//   ....[127]....
        /*029c*/ 	.word	0x0500000f


	//   ....[128]....
        /*02a0*/ 	.word	0x0500000f


	//   ....[129]....
        /*02a4*/ 	.word	0x0500000f


	//   ....[130]....
        /*02a8*/ 	.word	0x0500000f


	//   ....[131]....
        /*02ac*/ 	.word	0x0500000f


	//   ....[132]....
        /*02b0*/ 	.word	0x0500000f


	//   ....[133]....
        /*02b4*/ 	.word	0x0500000f


	//   ....[134]....
        /*02b8*/ 	.word	0x0500000f


	//   ....[135]....
        /*02bc*/ 	.word	0x0500000f


	//   ....[136]....
        /*02c0*/ 	.word	0x0500000f


	//   ....[137]....
        /*02c4*/ 	.word	0x0500000f


	//   ....[138]....
        /*02c8*/ 	.word	0x0500000f


	//   ....[139]....
        /*02cc*/ 	.word	0x0500000f


	//   ....[140]....
        /*02d0*/ 	.word	0x0500000f


	//   ....[141]....
        /*02d4*/ 	.word	0x0500000f


	//   ....[142]....
        /*02d8*/ 	.word	0x0500000f


	//   ....[143]....
        /*02dc*/ 	.word	0x0500000f


	//   ....[144]....
        /*02e0*/ 	.word	0x0500000f


	//   ....[145]....
        /*02e4*/ 	.word	0x0500000f


	//   ....[146]....
        /*02e8*/ 	.word	0x0500000f


	//   ....[147]....
        /*02ec*/ 	.word	0x0500000f


	//   ....[148]....
        /*02f0*/ 	.word	0x0500000f


	//   ....[149]....
        /*02f4*/ 	.word	0x0500000f


	//   ....[150]....
        /*02f8*/ 	.word	0x0500000f


	//   ....[151]....
        /*02fc*/ 	.word	0x0500000f


	//   ....[152]....
        /*0300*/ 	.word	0x0500000f


	//   ....[153]....
        /*0304*/ 	.word	0x0500000f


	//   ....[154]....
        /*0308*/ 	.word	0x0500000f


	//   ....[155]....
        /*030c*/ 	.word	0x0500000f


	//   ....[156]....
        /*0310*/ 	.word	0x0500000f


	//   ....[157]....
        /*0314*/ 	.word	0x0500000f


	//   ....[158]....
        /*0318*/ 	.word	0x0500000f


	//   ....[159]....
        /*031c*/ 	.word	0x0500000f


	//   ....[160]....
        /*0320*/ 	.word	0x0500000f


	//   ....[161]....
        /*0324*/ 	.word	0x0500000f


	//   ....[162]....
        /*0328*/ 	.word	0x0500000f


	//   ....[163]....
        /*032c*/ 	.word	0x0500000f


	//   ....[164]....
        /*0330*/ 	.word	0x0500000f


	//   ....[165]....
        /*0334*/ 	.word	0x0500000f


	//   ....[166]....
        /*0338*/ 	.word	0x0500000f


	//   ....[167]....
        /*033c*/ 	.word	0x0500000f


	//   ....[168]....
        /*0340*/ 	.word	0x0500000f


	//   ....[169]....
        /*0344*/ 	.word	0x0500000f


	//   ....[170]....
        /*0348*/ 	.word	0x0500000f


	//   ....[171]....
        /*034c*/ 	.word	0x0500000f


	//   ....[172]....
        /*0350*/ 	.word	0x0500000f


	//   ....[173]....
        /*0354*/ 	.word	0x0500000f


	//   ....[174]....
        /*0358*/ 	.word	0x0500000f


	//   ....[175]....
        /*035c*/ 	.word	0x0500000f


	//   ....[176]....
        /*0360*/ 	.word	0x0500000f


	//   ....[177]....
        /*0364*/ 	.word	0x0500000f


	//   ....[178]....
        /*0368*/ 	.word	0x0500000f


	//   ....[179]....
        /*036c*/ 	.word	0x0500000f


	//   ....[180]....
        /*0370*/ 	.word	0x0500000f


	//   ....[181]....
        /*0374*/ 	.word	0x0500000f


	//   ....[182]....
        /*0378*/ 	.word	0x0500000f


	//   ....[183]....
        /*037c*/ 	.word	0x0500000f


	//   ....[184]....
        /*0380*/ 	.word	0x0500000f


	//   ....[185]....
        /*0384*/ 	.word	0x0500000f


	//   ....[186]....
        /*0388*/ 	.word	0x0500000f


	//----- nvinfo : EIATTR_COOP_GROUP_INSTR_OFFSETS
	.align		4
.L_414:
        /*038c*/ 	.byte	0x04, 0x28
        /*038e*/ 	.short	(.L_416 - .L_415)


	//   ....[0]....
.L_415:
        /*0390*/ 	.word	0x00000070


	//   ....[1]....
        /*0394*/ 	.word	0x000000b0


	//   ....[2]....
        /*0398*/ 	.word	0x000002d0


	//   ....[3]....
        /*039c*/ 	.word	0x00000430


	//   ....[4]....
        /*03a0*/ 	.word	0x00000550


	//   ....[5]....
        /*03a4*/ 	.word	0x000006b0


	//   ....[6]....
        /*03a8*/ 	.word	0x00001720


	//   ....[7]....
        /*03ac*/ 	.word	0x000021a0


	//   ....[8]....
        /*03b0*/ 	.word	0x00002ae0


	//   ....[9]....
        /*03b4*/ 	.word	0x00003140


	//   ....[10]....
        /*03b8*/ 	.word	0x00003250


	//   ....[11]....
        /*03bc*/ 	.word	0x000037a0


	//   ....[12]....
        /*03c0*/ 	.word	0x00003860


	//   ....[13]....
        /*03c4*/ 	.word	0x000052e0


	//   ....[14]....
        /*03c8*/ 	.word	0x000054d0


	//   ....[15]....
        /*03cc*/ 	.word	0x00006220


	//   ....[16]....
        /*03d0*/ 	.word	0x00006470


	//   ....[17]....
        /*03d4*/ 	.word	0x000068b0


	//   ....[18]....
        /*03d8*/ 	.word	0x00006910


	//   ....[19]....
        /*03dc*/ 	.word	0x00008510


	//   ....[20]....
        /*03e0*/ 	.word	0x00008520


	//   ....[21]....
        /*03e4*/ 	.word	0x00008550


	//   ....[22]....
        /*03e8*/ 	.word	0x00008560


	//   ....[23]....
        /*03ec*/ 	.word	0x00009f30


	//   ....[24]....
        /*03f0*/ 	.word	0x0000a120


	//   ....[25]....
        /*03f4*/ 	.word	0x0000ae70


	//   ....[26]....
        /*03f8*/ 	.word	0x0000af90


	//   ....[27]....
        /*03fc*/ 	.word	0x0000b530


	//   ....[28]....
        /*0400*/ 	.word	0x0000b5a0


	//   ....[29]....
        /*0404*/ 	.word	0x0000c430


	//   ....[30]....
        /*0408*/ 	.word	0x0000c460


	//   ....[31]....
        /*040c*/ 	.word	0x0000c520


	//   ....[32]....
        /*0410*/ 	.word	0x0000c530


	//   ....[33]....
        /*0414*/ 	.word	0x0000d630


	//   ....[34]....
        /*0418*/ 	.word	0x0000d670


	//   ....[35]....
        /*041c*/ 	.word	0x0000d6a0


	//   ....[36]....
        /*0420*/ 	.word	0x0000d700


	//   ....[37]....
        /*0424*/ 	.word	0x0000dba0


	//   ....[38]....
        /*0428*/ 	.word	0x0000dbe0


	//   ....[39]....
        /*042c*/ 	.word	0x0000dca0


	//   ....[40]....
        /*0430*/ 	.word	0x0000dcc0


	//   ....[41]....
        /*0434*/ 	.word	0x0000dd80


	//   ....[42]....
        /*0438*/ 	.word	0x0000dda0


	//   ....[43]....
        /*043c*/ 	.word	0x0000de70


	//   ....[44]....
        /*0440*/ 	.word	0x0000de90


	//   ....[45]....
        /*0444*/ 	.word	0x0000e4e0


	//   ....[46]....
        /*0448*/ 	.word	0x0000e500


	//   ....[47]....
        /*044c*/ 	.word	0x0000e5c0


	//   ....[48]....
        /*0450*/ 	.word	0x0000e5e0


	//   ....[49]....
        /*0454*/ 	.word	0x0000e6a0


	//   ....[50]....
        /*0458*/ 	.word	0x0000e6c0


	//   ....[51]....
        /*045c*/ 	.word	0x0000e790


	//   ....[52]....
        /*0460*/ 	.word	0x0000e7b0


	//   ....[53]....
        /*0464*/ 	.word	0x0000e930


	//   ....[54]....
        /*0468*/ 	.word	0x00010190


	//   ....[55]....
        /*046c*/ 	.word	0x000101b0


	//   ....[56]....
        /*0470*/ 	.word	0x000101c0


	//   ....[57]....
        /*0474*/ 	.word	0x00010200


	//   ....[58]....
        /*0478*/ 	.word	0x00010290


	//   ....[59]....
        /*047c*/ 	.word	0x000102b0


	//   ....[60]....
        /*0480*/ 	.word	0x00010340


	//   ....[61]....
        /*0484*/ 	.word	0x00010360


	//   ....[62]....
        /*0488*/ 	.word	0x000103f0


	//   ....[63]....
        /*048c*/ 	.word	0x00010410


	//   ....[64]....
        /*0490*/ 	.word	0x000104a0


	//   ....[65]....
        /*0494*/ 	.word	0x000104c0


	//   ....[66]....
        /*0498*/ 	.word	0x00010b00


	//   ....[67]....
        /*049c*/ 	.word	0x00010b20


	//   ....[68]....
        /*04a0*/ 	.word	0x00010b50


	//   ....[69]....
        /*04a4*/ 	.word	0x00010b90


	//   ....[70]....
        /*04a8*/ 	.word	0x00010c10


	//   ....[71]....
        /*04ac*/ 	.word	0x00010c40


	//   ....[72]....
        /*04b0*/ 	.word	0x00010cc0


	//   ....[73]....
        /*04b4*/ 	.word	0x00010cf0


	//   ....[74]....
        /*04b8*/ 	.word	0x00010d70


	//   ....[75]....
        /*04bc*/ 	.word	0x00010da0


	//   ....[76]....
        /*04c0*/ 	.word	0x00010e20


	//   ....[77]....
        /*04c4*/ 	.word	0x00010e50


	//   ....[78]....
        /*04c8*/ 	.word	0x00010ed0


	//   ....[79]....
        /*04cc*/ 	.word	0x00010f00


	//   ....[80]....
        /*04d0*/ 	.word	0x00010f80


	//   ....[81]....
        /*04d4*/ 	.word	0x00010fa0


	//   ....[82]....
        /*04d8*/ 	.word	0x000116c0


	//   ....[83]....
        /*04dc*/ 	.word	0x000116f0


	//   ....[84]....
        /*04e0*/ 	.word	0x00011700


	//   ....[85]....
        /*04e4*/ 	.word	0x00011720


	//   ....[86]....
        /*04e8*/ 	.word	0x00011770


	//   ....[87]....
        /*04ec*/ 	.word	0x00011790


	//   ....[88]....
        /*04f0*/ 	.word	0x000117f0


	//   ....[89]....
        /*04f4*/ 	.word	0x00011810


	//   ....[90]....
        /*04f8*/ 	.word	0x00011860


	//   ....[91]....
        /*04fc*/ 	.word	0x00011880


	//   ....[92]....
        /*0500*/ 	.word	0x000118d0


	//   ....[93]....
        /*0504*/ 	.word	0x000118f0


	//   ....[94]....
        /*0508*/ 	.word	0x00011b80


	//   ....[95]....
        /*050c*/ 	.word	0x00011ba0


	//   ....[96]....
        /*0510*/ 	.word	0x00011bc0


	//   ....[97]....
        /*0514*/ 	.word	0x00011c20


	//   ....[98]....
        /*0518*/ 	.word	0x00011c40


	//   ....[99]....
        /*051c*/ 	.word	0x00011ca0


	//   ....[100]....
        /*0520*/ 	.word	0x00011cc0


	//   ....[101]....
        /*0524*/ 	.word	0x00011d20


	//   ....[102]....
        /*0528*/ 	.word	0x00011d40


	//   ....[103]....
        /*052c*/ 	.word	0x00011da0


	//   ....[104]....
        /*0530*/ 	.word	0x00011dc0


	//   ....[105]....
        /*0534*/ 	.word	0x00011dd0


	//   ....[106]....
        /*0538*/ 	.word	0x00012360


	//   ....[107]....
        /*053c*/ 	.word	0x00012380


	//   ....[108]....
        /*0540*/ 	.word	0x000123a0


	//   ....[109]....
        /*0544*/ 	.word	0x000123e0


	//   ....[110]....
        /*0548*/ 	.word	0x00012430


	//   ....[111]....
        /*054c*/ 	.word	0x00012460


	//   ....[112]....
        /*0550*/ 	.word	0x000124b0


	//   ....[113]....
        /*0554*/ 	.word	0x000124e0


	//   ....[114]....
        /*0558*/ 	.word	0x00012530


	//   ....[115]....
        /*055c*/ 	.word	0x00012560


	//   ....[116]....
        /*0560*/ 	.word	0x000125b0


	//   ....[117]....
        /*0564*/ 	.word	0x000125e0


	//   ....[118]....
        /*0568*/ 	.word	0x000128b0


	//   ....[119]....
        /*056c*/ 	.word	0x00012a90


	//   ....[120]....
        /*0570*/ 	.word	0x00013100


	//   ....[121]....
        /*0574*/ 	.word	0x000131e0


	//   ....[122]....
        /*0578*/ 	.word	0x00013280


	//   ....[123]....
        /*057c*/ 	.word	0x00013300


	//   ....[124]....
        /*0580*/ 	.word	0x000133c0


	//   ....[125]....
        /*0584*/ 	.word	0x00013440


	//   ....[126]....
        /*0588*/ 	.word	0x00013520


	//   ....[127]....
        /*058c*/ 	.word	0x000135a0


	//   ....[128]....
        /*0590*/ 	.word	0x00013680


	//   ....[129]....
        /*0594*/ 	.word	0x00013700


	//   ....[130]....
        /*0598*/ 	.word	0x000137e0


	//   ....[131]....
        /*059c*/ 	.word	0x00013860


	//   ....[132]....
        /*05a0*/ 	.word	0x00013930


	//   ....[133]....
        /*05a4*/ 	.word	0x000139c0


	//   ....[134]....
        /*05a8*/ 	.word	0x00013a30


	//   ....[135]....
        /*05ac*/ 	.word	0x00013ab0


	//   ....[136]....
        /*05b0*/ 	.word	0x00013b70


	//   ....[137]....
        /*05b4*/ 	.word	0x00013be0


	//   ....[138]....
        /*05b8*/ 	.word	0x00013cd0


	//   ....[139]....
        /*05bc*/ 	.word	0x00013d40


	//   ....[140]....
        /*05c0*/ 	.word	0x00013e30


	//   ....[141]....
        /*05c4*/ 	.word	0x00013ea0


	//   ....[142]....
        /*05c8*/ 	.word	0x00013f90


	//   ....[143]....
        /*05cc*/ 	.word	0x00014000


	//   ....[144]....
        /*05d0*/ 	.word	0x000140f0


	//   ....[145]....
        /*05d4*/ 	.word	0x00014160


	//   ....[146]....
        /*05d8*/ 	.word	0x00014250


	//   ....[147]....
        /*05dc*/ 	.word	0x000142c0


	//   ....[148]....
        /*05e0*/ 	.word	0x00014390


	//   ....[149]....
        /*05e4*/ 	.word	0x000144c0


	//   ....[150]....
        /*05e8*/ 	.word	0x00014560


	//   ....[151]....
        /*05ec*/ 	.word	0x000145d0


	//   ....[152]....
        /*05f0*/ 	.word	0x00014690


	//   ....[153]....
        /*05f4*/ 	.word	0x000146f0


	//   ....[154]....
        /*05f8*/ 	.word	0x000147b0


	//   ....[155]....
        /*05fc*/ 	.word	0x00014810


	//   ....[156]....
        /*0600*/ 	.word	0x000148d0


	//   ....[157]....
        /*0604*/ 	.word	0x00014930


	//   ....[158]....
        /*0608*/ 	.word	0x000149f0


	//   ....[159]....
        /*060c*/ 	.word	0x00014a50


	//   ....[160]....
        /*0610*/ 	.word	0x00014b10


	//   ....[161]....
        /*0614*/ 	.word	0x00014bf0


	//   ....[162]....
        /*0618*/ 	.word	0x00014c90


	//   ....[163]....
        /*061c*/ 	.word	0x00014cf0


	//   ....[164]....
        /*0620*/ 	.word	0x00014dc0


	//   ....[165]....
        /*0624*/ 	.word	0x00014e20


	//   ....[166]....
        /*0628*/ 	.word	0x00014ef0


	//   ....[167]....
        /*062c*/ 	.word	0x00014f50


	//   ....[168]....
        /*0630*/ 	.word	0x00015020


	//   ....[169]....
        /*0634*/ 	.word	0x00015080


	//   ....[170]....
        /*0638*/ 	.word	0x00015150


	//   ....[171]....
        /*063c*/ 	.word	0x000151b0


	//   ....[172]....
        /*0640*/ 	.word	0x00015270


	//   ....[173]....
        /*0644*/ 	.word	0x00015390


	//   ....[174]....
        /*0648*/ 	.word	0x00015430


	//   ....[175]....
        /*064c*/ 	.word	0x00015490


	//   ....[176]....
        /*0650*/ 	.word	0x00015560


	//   ....[177]....
        /*0654*/ 	.word	0x00015600


	//   ....[178]....
        /*0658*/ 	.word	0x000156c0


	//   ....[179]....
        /*065c*/ 	.word	0x00015760


	//   ....[180]....
        /*0660*/ 	.word	0x00015820


	//   ....[181]....
        /*0664*/ 	.word	0x000158c0


	//   ....[182]....
        /*0668*/ 	.word	0x00015980


	//   ....[183]....
        /*066c*/ 	.word	0x00015a20


	//   ....[184]....
        /*0670*/ 	.word	0x00015ae0


	//   ....[185]....
        /*0674*/ 	.word	0x00015bb0


	//   ....[186]....
        /*0678*/ 	.word	0x00015cd0


	//----- nvinfo : EIATTR_REG_RECONFIG
	.align		4
.L_416:
        /*067c*/ 	.byte	0x01, 0x54
	.zero		2


	//----- nvinfo : EIATTR_SYSCALL_OFFSETS
	.align		4
        /*0680*/ 	.byte	0x04, 0x46
        /*0682*/ 	.short	(.L_418 - .L_417)


	//   ....[0]....
.L_417:
        /*0684*/ 	.word	0x00001900


	//   ....[1]....
        /*0688*/ 	.word	0x0000f810


	//   ....[2]....
        /*068c*/ 	.word	0x0000f960


	//   ....[3]....
        /*0690*/ 	.word	0x0000fa50


	//   ....[4]....
        /*0694*/ 	.word	0x000107c0


	//----- nvinfo : EIATTR_MBARRIER_INSTR_OFFSETS
	.align		4
.L_418:
        /*0698*/ 	.byte	0x04, 0x39
        /*069a*/ 	.short	(.L_420 - .L_419)


	//   ....[0]....
.L_419:
        /*069c*/ 	.word	0x00000180
        /*06a0*/ 	.word	0x000000ff
        /*06a4*/ 	.word	0x0002a800
        /*06a8*/ 	.short	0x0100
        /*06aa*/ 	.byte	0x08
	.zero		1


	//   ....[1]....
        /*06ac*/ 	.word	0x00000190
        /*06b0*/ 	.word	0x000000ff
        /*06b4*/ 	.word	0x0002a820
        /*06b8*/ 	.short	0x0100
        /*06ba*/ 	.byte	0x08
	.zero		1


	//   ....[2]....
        /*06bc*/ 	.word	0x00000280
        /*06c0*/ 	.word	0x000000ff
        /*06c4*/ 	.word	0x0002a830
        /*06c8*/ 	.short	0x0100
        /*06ca*/ 	.byte	0x08
	.zero		1


	//   ....[3]....
        /*06cc*/ 	.word	0x00000290
        /*06d0*/ 	.word	0x000000ff
        /*06d4*/ 	.word	0x0002a840
        /*06d8*/ 	.short	0x0100
        /*06da*/ 	.byte	0x08
	.zero		1


	//   ....[4]....
        /*06dc*/ 	.word	0x000002a0
        /*06e0*/ 	.word	0x000000ff
        /*06e4*/ 	.word	0x0002a838
        /*06e8*/ 	.short	0x0100
        /*06ea*/ 	.byte	0x08
	.zero		1


	//   ....[5]....
        /*06ec*/ 	.word	0x000002b0
        /*06f0*/ 	.word	0x000000ff
        /*06f4*/ 	.word	0x0002a848
        /*06f8*/ 	.short	0x0100
        /*06fa*/ 	.byte	0x08
	.zero		1


	//   ....[6]....
        /*06fc*/ 	.word	0x000003e0
        /*0700*/ 	.word	0x000000ff
        /*0704*/ 	.word	0x0002a850
        /*0708*/ 	.short	0x0100
        /*070a*/ 	.byte	0x08
	.zero		1


	//   ....[7]....
        /*070c*/ 	.word	0x000003f0
        /*0710*/ 	.word	0x000000ff
        /*0714*/ 	.word	0x0002a860
        /*0718*/ 	.short	0x0100
        /*071a*/ 	.byte	0x08
	.zero		1


	//   ....[8]....
        /*071c*/ 	.word	0x00000400
        /*0720*/ 	.word	0x000000ff
        /*0724*/ 	.word	0x0002a858
        /*0728*/ 	.short	0x0100
        /*072a*/ 	.byte	0x08
	.zero		1


	//   ....[9]....
        /*072c*/ 	.word	0x00000410
        /*0730*/ 	.word	0x000000ff
        /*0734*/ 	.word	0x0002a868
        /*0738*/ 	.short	0x0100
        /*073a*/ 	.byte	0x08
	.zero		1


	//   ....[10]....
        /*073c*/ 	.word	0x00000500
        /*0740*/ 	.word	0x000000ff
        /*0744*/ 	.word	0x0002a870
        /*0748*/ 	.short	0x0100
        /*074a*/ 	.byte	0x06
	.zero		1


	//   ....[11]....
        /*074c*/ 	.word	0x00000510
        /*0750*/ 	.word	0x000000ff
        /*0754*/ 	.word	0x0002a880
        /*0758*/ 	.short	0x0100
        /*075a*/ 	.byte	0x06
	.zero		1


	//   ....[12]....
        /*075c*/ 	.word	0x00000520
        /*0760*/ 	.word	0x000000ff
        /*0764*/ 	.word	0x0002a878
        /*0768*/ 	.short	0x0100
        /*076a*/ 	.byte	0x06
	.zero		1


	//   ....[13]....
        /*076c*/ 	.word	0x00000530
        /*0770*/ 	.word	0x000000ff
        /*0774*/ 	.word	0x0002a888
        /*0778*/ 	.short	0x0100
        /*077a*/ 	.byte	0x06
	.zero		1


	//   ....[14]....
        /*077c*/ 	.word	0x00000660
        /*0780*/ 	.word	0x000000ff
        /*0784*/ 	.word	0x0002a890
        /*0788*/ 	.short	0x0100
        /*078a*/ 	.byte	0x08
	.zero		1


	//   ....[15]....
        /*078c*/ 	.word	0x00000670
        /*0790*/ 	.word	0x000000ff
        /*0794*/ 	.word	0x0002a8a0
        /*0798*/ 	.short	0x0100
        /*079a*/ 	.byte	0x08
	.zero		1


	//   ....[16]....
        /*079c*/ 	.word	0x00000680
        /*07a0*/ 	.word	0x000000ff
        /*07a4*/ 	.word	0x0002a898
        /*07a8*/ 	.short	0x0100
        /*07aa*/ 	.byte	0x08
	.zero		1


	//   ....[17]....
        /*07ac*/ 	.word	0x00000690
        /*07b0*/ 	.word	0x000000ff
        /*07b4*/ 	.word	0x0002a8a8
        /*07b8*/ 	.short	0x0100
        /*07ba*/ 	.byte	0x08
	.zero		1


	//   ....[18]....
        /*07bc*/ 	.word	0x000007d0
        /*07c0*/ 	.word	0x000000ff
        /*07c4*/ 	.word	0x0002a8b0
        /*07c8*/ 	.short	0x0100
        /*07ca*/ 	.byte	0x08
	.zero		1


	//   ....[19]....
        /*07cc*/ 	.word	0x000007e0
        /*07d0*/ 	.word	0x000000ff
        /*07d4*/ 	.word	0x0002a8c0
        /*07d8*/ 	.short	0x0100
        /*07da*/ 	.byte	0x08
	.zero		1


	//   ....[20]....
        /*07dc*/ 	.word	0x000007f0
        /*07e0*/ 	.word	0x000000ff
        /*07e4*/ 	.word	0x0002a8b8
        /*07e8*/ 	.short	0x0100
        /*07ea*/ 	.byte	0x08
	.zero		1


	//   ....[21]....
        /*07ec*/ 	.word	0x00000800
        /*07f0*/ 	.word	0x000000ff
        /*07f4*/ 	.word	0x0002a8c8
        /*07f8*/ 	.short	0x0100
        /*07fa*/ 	.byte	0x08
	.zero		1


	//   ....[22]....
        /*07fc*/ 	.word	0x00001970
        /*0800*/ 	.word	0x000000ff
        /*0804*/ 	.word	0x0002a800
        /*0808*/ 	.short	0x010a
        /*080a*/ 	.byte	0x28
	.zero		1


	//   ....[23]....
        /*080c*/ 	.word	0x000019f0
        /*0810*/ 	.word	0x00000003
        /*0814*/ 	.word	0x0002a830
        /*0818*/ 	.short	0x010a
        /*081a*/ 	.byte	0x3f
	.zero		1


	//   ....[24]....
        /*081c*/ 	.word	0x00001a30
        /*0820*/ 	.word	0x00000003
        /*0824*/ 	.word	0x0002a830
        /*0828*/ 	.short	0x010a
        /*082a*/ 	.byte	0x3f
	.zero		1


	//   ....[25]....
        /*082c*/ 	.word	0x00002130
        /*0830*/ 	.word	0x000000ff
        /*0834*/ 	.word	0x00000000
        /*0838*/ 	.short	0x0101
        /*083a*/ 	.byte	0x04
	.zero		1


	//   ....[26]....
        /*083c*/ 	.word	0x00004640
        /*0840*/ 	.word	0x000000ff
        /*0844*/ 	.word	0x0002a830
        /*0848*/ 	.short	0x010a
        /*084a*/ 	.byte	0x06
	.zero		1


	//   ....[27]....
        /*084c*/ 	.word	0x00004680
        /*0850*/ 	.word	0x000000ff
        /*0854*/ 	.word	0x0002a830
        /*0858*/ 	.short	0x010a
        /*085a*/ 	.byte	0x06
	.zero		1


	//   ....[28]....
        /*085c*/ 	.word	0x00004f40
        /*0860*/ 	.word	0x000000ff
        /*0864*/ 	.word	0x0002a850
        /*0868*/ 	.short	0x010a
        /*086a*/ 	.byte	0x05
	.zero		1


	//   ....[29]....
        /*086c*/ 	.word	0x00004f80
        /*0870*/ 	.word	0x000000ff
        /*0874*/ 	.word	0x0002a850
        /*0878*/ 	.short	0x010a
        /*087a*/ 	.byte	0x05
	.zero		1


	//   ....[30]....
        /*087c*/ 	.word	0x000052a0
        /*0880*/ 	.word	0x000000ff
        /*0884*/ 	.word	0x00000000
        /*0888*/ 	.short	0x0101
        /*088a*/ 	.byte	0x06
	.zero		1


	//   ....[31]....
        /*088c*/ 	.word	0x00007190
        /*0890*/ 	.word	0x000000ff
        /*0894*/ 	.word	0x00000000
        /*0898*/ 	.short	0x0101
        /*089a*/ 	.byte	0x05
	.zero		1


	//   ....[32]....
        /*089c*/ 	.word	0x00007610
        /*08a0*/ 	.word	0x000000ff
        /*08a4*/ 	.word	0x0002a830
        /*08a8*/ 	.short	0x010a
        /*08aa*/ 	.byte	0x06
	.zero		1


	//   ....[33]....
        /*08ac*/ 	.word	0x00007650
        /*08b0*/ 	.word	0x000000ff
        /*08b4*/ 	.word	0x0002a830
        /*08b8*/ 	.short	0x010a
        /*08ba*/ 	.byte	0x06
	.zero		1


	//   ....[34]....
        /*08bc*/ 	.word	0x00007f10
        /*08c0*/ 	.word	0x000000ff
        /*08c4*/ 	.word	0x0002a850
        /*08c8*/ 	.short	0x010a
        /*08ca*/ 	.byte	0x05
	.zero		1


	//   ....[35]....
        /*08cc*/ 	.word	0x00007f50
        /*08d0*/ 	.word	0x000000ff
        /*08d4*/ 	.word	0x0002a850
        /*08d8*/ 	.short	0x010a
        /*08da*/ 	.byte	0x05
	.zero		1


	//   ....[36]....
        /*08dc*/ 	.word	0x00008290
        /*08e0*/ 	.word	0x000000ff
        /*08e4*/ 	.word	0x00000000
        /*08e8*/ 	.short	0x0101
        /*08ea*/ 	.byte	0x06
	.zero		1


	//   ....[37]....
        /*08ec*/ 	.word	0x00008ff0
        /*08f0*/ 	.word	0x000000ff
        /*08f4*/ 	.word	0x00000000
        /*08f8*/ 	.short	0x0101
        /*08fa*/ 	.byte	0x05
	.zero		1


	//   ....[38]....
        /*08fc*/ 	.word	0x000092a0
        /*0900*/ 	.word	0x000000ff
        /*0904*/ 	.word	0x0002a830
        /*0908*/ 	.short	0x010a
        /*090a*/ 	.byte	0x05
	.zero		1


	//   ....[39]....
        /*090c*/ 	.word	0x000092e0
        /*0910*/ 	.word	0x000000ff
        /*0914*/ 	.word	0x0002a830
        /*0918*/ 	.short	0x010a
        /*091a*/ 	.byte	0x05
	.zero		1


	//   ....[40]....
        /*091c*/ 	.word	0x00009ba0
        /*0920*/ 	.word	0x000000ff
        /*0924*/ 	.word	0x0002a850
        /*0928*/ 	.short	0x010a
        /*092a*/ 	.byte	0x05
	.zero		1


	//   ....[41]....
        /*092c*/ 	.word	0x00009be0
        /*0930*/ 	.word	0x000000ff
        /*0934*/ 	.word	0x0002a850
        /*0938*/ 	.short	0x010a
        /*093a*/ 	.byte	0x05
	.zero		1


	//   ....[42]....
        /*093c*/ 	.word	0x00009ee0
        /*0940*/ 	.word	0x000000ff
        /*0944*/ 	.word	0x00000000
        /*0948*/ 	.short	0x0101
        /*094a*/ 	.byte	0x04
	.zero		1


	//   ....[43]....
        /*094c*/ 	.word	0x0000bdf0
        /*0950*/ 	.word	0x000000ff
        /*0954*/ 	.word	0x00000000
        /*0958*/ 	.short	0x0101
        /*095a*/ 	.byte	0x05
	.zero		1


	//   ....[44]....
        /*095c*/ 	.word	0x0000c3a0
        /*0960*/ 	.word	0x000000ff
        /*0964*/ 	.word	0x0002a850
        /*0968*/ 	.short	0x010a
        /*096a*/ 	.byte	0x05
	.zero		1


	//   ....[45]....
        /*096c*/ 	.word	0x0000c3e0
        /*0970*/ 	.word	0x000000ff
        /*0974*/ 	.word	0x0002a850
        /*0978*/ 	.short	0x010a
        /*097a*/ 	.byte	0x05
	.zero		1


	//   ....[46]....
        /*097c*/ 	.word	0x0000c8b0
        /*0980*/ 	.word	0x000000ff
        /*0984*/ 	.word	0x00000000
        /*0988*/ 	.short	0x0101
        /*098a*/ 	.byte	0x04
	.zero		1


	//   ....[47]....
        /*098c*/ 	.word	0x0000dbd0
        /*0990*/ 	.word	0x00000017
        /*0994*/ 	.word	0x00000000
        /*0998*/ 	.short	0x0101
        /*099a*/ 	.byte	0x3f
	.zero		1


	//   ....[48]....
        /*099c*/ 	.word	0x0000ffa0
        /*09a0*/ 	.word	0x00000000
        /*09a4*/ 	.word	0x0002a840
        /*09a8*/ 	.short	0x010a
        /*09aa*/ 	.byte	0x3f
	.zero		1


	//   ....[49]....
        /*09ac*/ 	.word	0x000105b0
        /*09b0*/ 	.word	0x00000000
        /*09b4*/ 	.word	0x0002a830
        /*09b8*/ 	.short	0x0107
        /*09ba*/ 	.byte	0x3f
	.zero		1


	//   ....[50]....
        /*09bc*/ 	.word	0x00010660
        /*09c0*/ 	.word	0x00000000
        /*09c4*/ 	.word	0x0002a830
        /*09c8*/ 	.short	0x0101
        /*09ca*/ 	.byte	0x3f
	.zero		1


	//   ....[51]....
        /*09cc*/ 	.word	0x00011090
        /*09d0*/ 	.word	0x00000010
        /*09d4*/ 	.word	0x0002a800
        /*09d8*/ 	.short	0x0107
        /*09da*/ 	.byte	0x3f
	.zero		1


	//   ....[52]....
        /*09dc*/ 	.word	0x00011180
        /*09e0*/ 	.word	0x00000010
        /*09e4*/ 	.word	0x0002a800
        /*09e8*/ 	.short	0x0101
        /*09ea*/ 	.byte	0x3f
	.zero		1


	//   ....[53]....
        /*09ec*/ 	.word	0x000111a0
        /*09f0*/ 	.word	0x00000010
        /*09f4*/ 	.word	0x0002a820
        /*09f8*/ 	.short	0x010a
        /*09fa*/ 	.byte	0x3f
	.zero		1


	//   ....[54]....
        /*09fc*/ 	.word	0x000114f0
        /*0a00*/ 	.word	0x00000006
        /*0a04*/ 	.word	0x0002a840
        /*0a08*/ 	.short	0x010a
        /*0a0a*/ 	.byte	0x3f
	.zero		1


	//   ....[55]....
        /*0a0c*/ 	.word	0x000119c0
        /*0a10*/ 	.word	0x00000006
        /*0a14*/ 	.word	0x0002a830
        /*0a18*/ 	.short	0x0107
        /*0a1a*/ 	.byte	0x3f
	.zero		1


	//   ....[56]....
        /*0a1c*/ 	.word	0x00011a70
        /*0a20*/ 	.word	0x00000006
        /*0a24*/ 	.word	0x0002a830
        /*0a28*/ 	.short	0x0101
        /*0a2a*/ 	.byte	0x3f
	.zero		1


	//   ....[57]....
        /*0a2c*/ 	.word	0x00011ad0
        /*0a30*/ 	.word	0x00000006
        /*0a34*/ 	.word	0x0002a860
        /*0a38*/ 	.short	0x010a
        /*0a3a*/ 	.byte	0x3f
	.zero		1


	//   ....[58]....
        /*0a3c*/ 	.word	0x00011f00
        /*0a40*/ 	.word	0x00000006
        /*0a44*/ 	.word	0x0002a850
        /*0a48*/ 	.short	0x0107
        /*0a4a*/ 	.byte	0x3f
	.zero		1


	//   ....[59]....
        /*0a4c*/ 	.word	0x00012040
        /*0a50*/ 	.word	0x00000006
        /*0a54*/ 	.word	0x0002a850
        /*0a58*/ 	.short	0x0101
        /*0a5a*/ 	.byte	0x3f
	.zero		1


	//   ....[60]....
        /*0a5c*/ 	.word	0x000122c0
        /*0a60*/ 	.word	0x00000004
        /*0a64*/ 	.word	0x0002a860
        /*0a68*/ 	.short	0x010a
        /*0a6a*/ 	.byte	0x3f
	.zero		1


	//   ....[61]....
        /*0a6c*/ 	.word	0x000126c0
        /*0a70*/ 	.word	0x00000004
        /*0a74*/ 	.word	0x0002a850
        /*0a78*/ 	.short	0x0107
        /*0a7a*/ 	.byte	0x3f
	.zero		1


	//   ....[62]....
        /*0a7c*/ 	.word	0x00012770
        /*0a80*/ 	.word	0x00000004
        /*0a84*/ 	.word	0x0002a850
        /*0a88*/ 	.short	0x0101
        /*0a8a*/ 	.byte	0x3f
	.zero		1


	//   ....[63]....
        /*0a8c*/ 	.word	0x00012a10
        /*0a90*/ 	.word	0x00000004
        /*0a94*/ 	.word	0x0002a820
        /*0a98*/ 	.short	0x010a
        /*0a9a*/ 	.byte	0x3f
	.zero		1


	//   ....[64]....
        /*0a9c*/ 	.word	0x00012bb0
        /*0aa0*/ 	.word	0x00000005
        /*0aa4*/ 	.word	0x0002a840
        /*0aa8*/ 	.short	0x010a
        /*0aaa*/ 	.byte	0x3f
	.zero		1


	//   ....[65]....
        /*0aac*/ 	.word	0x00012c50
        /*0ab0*/ 	.word	0x00000017
        /*0ab4*/ 	.word	0x0002a840
        /*0ab8*/ 	.short	0x010a
        /*0aba*/ 	.byte	0x3f
	.zero		1


	//   ....[66]....
        /*0abc*/ 	.word	0x00012c90
        /*0ac0*/ 	.word	0x00000005
        /*0ac4*/ 	.word	0x0002a860
        /*0ac8*/ 	.short	0x010a
        /*0aca*/ 	.byte	0x3f
	.zero		1


	//   ....[67]....
        /*0acc*/ 	.word	0x00012cd0
        /*0ad0*/ 	.word	0x00000017
        /*0ad4*/ 	.word	0x0002a860
        /*0ad8*/ 	.short	0x010a
        /*0ada*/ 	.byte	0x3f
	.zero		1


	//   ....[68]....
        /*0adc*/ 	.word	0x00012d40
        /*0ae0*/ 	.word	0x00000003
        /*0ae4*/ 	.word	0x0002a800
        /*0ae8*/ 	.short	0x010a
        /*0aea*/ 	.byte	0x3f
	.zero		1


	//   ....[69]....
        /*0aec*/ 	.word	0x00012d90
        /*0af0*/ 	.word	0x00000003
        /*0af4*/ 	.word	0x0002a830
        /*0af8*/ 	.short	0x010a
        /*0afa*/ 	.byte	0x3f
	.zero		1


	//   ....[70]....
        /*0afc*/ 	.word	0x00012df0
        /*0b00*/ 	.word	0x0000000a
        /*0b04*/ 	.word	0x0002a830
        /*0b08*/ 	.short	0x010a
        /*0b0a*/ 	.byte	0x3f
	.zero		1


	//   ....[71]....
        /*0b0c*/ 	.word	0x00012e50
        /*0b10*/ 	.word	0x00000009
        /*0b14*/ 	.word	0x0002a850
        /*0b18*/ 	.short	0x010a
        /*0b1a*/ 	.byte	0x3f
	.zero		1


	//   ....[72]....
        /*0b1c*/ 	.word	0x00012eb0
        /*0b20*/ 	.word	0x0000000a
        /*0b24*/ 	.word	0x0002a830
        /*0b28*/ 	.short	0x010a
        /*0b2a*/ 	.byte	0x3f
	.zero		1


	//   ....[73]....
        /*0b2c*/ 	.word	0x00012f10
        /*0b30*/ 	.word	0x00000009
        /*0b34*/ 	.word	0x0002a850
        /*0b38*/ 	.short	0x010a
        /*0b3a*/ 	.byte	0x3f
	.zero		1


	//   ....[74]....
        /*0b3c*/ 	.word	0x00012f70
        /*0b40*/ 	.word	0x0000000a
        /*0b44*/ 	.word	0x0002a830
        /*0b48*/ 	.short	0x010a
        /*0b4a*/ 	.byte	0x3f
	.zero		1


	//   ....[75]....
        /*0b4c*/ 	.word	0x00012fd0
        /*0b50*/ 	.word	0x00000009
        /*0b54*/ 	.word	0x0002a850
        /*0b58*/ 	.short	0x010a
        /*0b5a*/ 	.byte	0x3f
	.zero		1


	//   ....[76]....
        /*0b5c*/ 	.word	0x00013030
        /*0b60*/ 	.word	0x00000005
        /*0b64*/ 	.word	0x0002a850
        /*0b68*/ 	.short	0x010a
        /*0b6a*/ 	.byte	0x3f
	.zero		1


	//   ....[77]....
        /*0b6c*/ 	.word	0x00013130
        /*0b70*/ 	.word	0x00000000
        /*0b74*/ 	.word	0x0002a840
        /*0b78*/ 	.short	0x010a
        /*0b7a*/ 	.byte	0x3f
	.zero		1


	//   ....[78]....
        /*0b7c*/ 	.word	0x000143c0
        /*0b80*/ 	.word	0x00000010
        /*0b84*/ 	.word	0x0002a820
        /*0b88*/ 	.short	0x010a
        /*0b8a*/ 	.byte	0x3f
	.zero		1


	//   ....[79]....
        /*0b8c*/ 	.word	0x00014410
        /*0b90*/ 	.word	0x00000006
        /*0b94*/ 	.word	0x0002a840
        /*0b98*/ 	.short	0x010a
        /*0b9a*/ 	.byte	0x3f
	.zero		1


	//   ....[80]....
        /*0b9c*/ 	.word	0x00014b40
        /*0ba0*/ 	.word	0x00000006
        /*0ba4*/ 	.word	0x0002a860
        /*0ba8*/ 	.short	0x010a
        /*0baa*/ 	.byte	0x3f
	.zero		1


	//   ....[81]....
        /*0bac*/ 	.word	0x000152e0
        /*0bb0*/ 	.word	0x00000004
        /*0bb4*/ 	.word	0x0002a860
        /*0bb8*/ 	.short	0x010a
        /*0bba*/ 	.byte	0x3f
	.zero		1


	//   ....[82]....
        /*0bbc*/ 	.word	0x00015bf0
        /*0bc0*/ 	.word	0x00000004
        /*0bc4*/ 	.word	0x0002a820
        /*0bc8*/ 	.short	0x010a
        /*0bca*/ 	.byte	0x3f
	.zero		1


	//   ....[83]....
        /*0bcc*/ 	.word	0x00015d90
        /*0bd0*/ 	.word	0x00000005
        /*0bd4*/ 	.word	0x0002a840
        /*0bd8*/ 	.short	0x010a
        /*0bda*/ 	.byte	0x3f
	.zero		1


	//   ....[84]....
        /*0bdc*/ 	.word	0x00015de0
        /*0be0*/ 	.word	0x00000017
        /*0be4*/ 	.word	0x0002a840
        /*0be8*/ 	.short	0x010a
        /*0bea*/ 	.byte	0x3f
	.zero		1


	//   ....[85]....
        /*0bec*/ 	.word	0x00015e30
        /*0bf0*/ 	.word	0x00000005
        /*0bf4*/ 	.word	0x0002a860
        /*0bf8*/ 	.short	0x010a
        /*0bfa*/ 	.byte	0x3f
	.zero		1


	//----- nvinfo : EIATTR_NUM_MBARRIERS
	.align		4
.L_420:
        /*0bfc*/ 	.byte	0x03, 0x38
        /*0bfe*/ 	.short	0x0016


	//----- nvinfo : EIATTR_EXIT_INSTR_OFFSETS
	.align		4
        /*0c00*/ 	.byte	0x04, 0x1c
        /*0c02*/ 	.short	(.L_422 - .L_421)


	//   ....[0]....
.L_421:
        /*0c04*/ 	.word	0x00000950


	//   ....[1]....
        /*0c08*/ 	.word	0x0000e8a0


	//   ....[2]....
        /*0c0c*/ 	.word	0x00012d20


	//----- nvinfo : EIATTR_MAX_THREADS
	.align		4
.L_422:
        /*0c10*/ 	.byte	0x04, 0x05
        /*0c12*/ 	.short	(.L_424 - .L_423)
.L_423:
        /*0c14*/ 	.word	0x00000180
        /*0c18*/ 	.word	0x00000001
        /*0c1c*/ 	.word	0x00000001


	//----- nvinfo : EIATTR_CRS_STACK_SIZE
	.align		4
.L_424:
        /*0c20*/ 	.byte	0x04, 0x1e
        /*0c22*/ 	.short	(.L_426 - .L_425)
.L_425:
        /*0c24*/ 	.word	0x00000000


	//----- nvinfo : EIATTR_CBANK_PARAM_SIZE
	.align		4
.L_426:
        /*0c28*/ 	.byte	0x03, 0x19
        /*0c2a*/ 	.short	0x0af0


	//----- nvinfo : EIATTR_PARAM_CBANK
	.align		4
        /*0c2c*/ 	.byte	0x04, 0x0a
        /*0c2e*/ 	.short	(.L_428 - .L_427)
	.align		4
.L_427:
        /*0c30*/ 	.word	index@(.nv.constant0._ZN7cutlass13device_kernelIN5flash11enable_sm90INS1_16FlashAttnFwdSm90INS1_25CollectiveMainloopFwdSm90ILi2EN4cute5tupleIJNS5_1CILi1EEES8_S8_EEENS6_IJNS7_ILi128EEENS7_ILi96EEENS7_ILi192EEEEEELi128ENS_10bfloat16_tEfNS_4arch4Sm90ELb0ELb1ELb0ELb0ELb1ELb0ELb0ELb1ELb1ELb1ELb0ELb0EEENS1_21CollectiveEpilogueFwdINS6_IJSA_SA_SB_EEES9_SE_SG_Li256ELb0ELb1ELb0ELb0EEENS1_30DynamicPersistentTileSchedulerILi256ELi128ELb0ELb1ELb1EEEEEEEEEvNT_6ParamsE)
        /*0c34*/ 	.short	0x0210
        /*0c36*/ 	.short	0x0af0


	//----- nvinfo : EIATTR_SW_WAR
	.align		4
.L_428:
        /*0c38*/ 	.byte	0x04, 0x36
        /*0c3a*/ 	.short	(.L_430 - .L_429)
.L_429:
        /*0c3c*/ 	.word	0x00000008
.L_430:


//--------------------- .nv.info._ZN7cutlass13device_kernelIN5flash11enable_sm90INS1_16FlashAttnFwdSm90INS1_25CollectiveMainloopFwdSm90ILi2EN4cute5tupleIJNS5_1CILi1EEES8_S8_EEENS6_IJNS7_ILi128EEENS7_ILi96EEENS7_ILi192EEEEEELi128ENS_10bfloat16_tEfNS_4arch4Sm90ELb0ELb1ELb0ELb1ELb1ELb0ELb0ELb1ELb1ELb1ELb0ELb0EEENS1_21CollectiveEpilogueFwdINS6_IJSA_SA_SB_EEES9_SE_SG_Li256ELb1ELb1ELb0ELb0EEENS1_36VarlenDynamicPersistentTileSchedulerILi128ELi96ELi256ELi128ELb0ELb1ELb1ELb1ELb0ELb1EEEEEEEEEvNT_6ParamsE --------------------------
	.section	.nv.info._ZN7cutlass13device_kernelIN5flash11enable_sm90INS1_16FlashAttnFwdSm90INS1_25CollectiveMainloopFwdSm90ILi2EN4cute5tupleIJNS5_1CILi1EEES8_S8_EEENS6_IJNS7_ILi128EEENS7_ILi96EEENS7_ILi192EEEEEELi128ENS_10bfloat16_tEfNS_4arch4Sm90ELb0ELb1ELb0ELb1ELb1ELb0ELb0ELb1ELb1ELb1ELb0ELb0EEENS1_21CollectiveEpilogueFwdINS6_IJSA_SA_SB_EEES9_SE_SG_Li256ELb1ELb1ELb0ELb0EEENS1_36VarlenDynamicPersistentTileSchedulerILi128ELi96ELi256ELi128ELb0ELb1ELb1ELb1ELb0ELb1EEEEEEEEEvNT_6ParamsE,"",@"SHT_CUDA_INFO"
	.sectionflags	@""
	.align	4


	//----- nvinfo : EIATTR_CUDA_API_VERSION
	.align		4
        /*0000*/ 	.byte	0x04, 0x37
        /*0002*/ 	.short	(.L_432 - .L_431)
.L_431:
        /*0004*/ 	.word	0x00000082


	//----- nvinfo : EIATTR_KPARAM_INFO
	.align		4
.L_432:
        /*0008*/ 	.byte	0x04, 0x17
        /*000a*/ 	.short	(.L_434 - .L_433)
.L_433:
        /*000c*/ 	.word	0x00000000
        /*0010*/ 	.short	0x0000
        /*0012*/ 	.short	0x0070
        /*0014*/ 	.byte	0x00, 0xf0, 0x01, 0x2a


	//----- nvinfo : EIATTR_SPARSE_MMA_MASK
	.align		4
.L_434:
        /*0018*/ 	.byte	0x03, 0x50
        /*001a*/ 	.short	0x0000


	//----- nvinfo : EIATTR_MAXREG_COUNT
	.align		4
        /*001c*/ 	.byte	0x03, 0x1b
        /*001e*/ 	.short	0x00a8


	//----- nvinfo : EIATTR_NUM_BARRIERS
	.align		4
        /*0020*/ 	.byte	0x02, 0x4c
        /*0022*/ 	.byte	0x09
	.zero		1


	//----- nvinfo : EIATTR_EXTERNS
	.align		4
        /*0024*/ 	.byte	0x04, 0x0f
        /*0026*/ 	.short	(.L_436 - .L_435)


	//   ....[0]....
	.align		4
.L_435:
        /*0028*/ 	.word	index@(__assertfail)


	//----- nvinfo : EIATTR_ANNOTATIONS
	.align		4
.L_436:
        /*002c*/ 	.byte	0x04, 0x55
        /*002e*/ 	.short	(.L_438 - .L_437)


	//   ....[0]....
.L_437:
        /* <DEDUP_REMOVED lines=19> */
        /*0154*/ 	.byte	0xc0, 0x45, 0x01, 0x00, 0x01, 0x00, 0x00, 0x00, 0x60, 0x47, 0x01, 0x00


	//----- nvinfo : EIATTR_MERCURY_ISA_VERSION
	.align		4
.L_438:
        /*0160*/ 	.byte	0x03, 0x5f
        /*0162*/ 	.short	0x0101


	//----- nvinfo : EIATTR_UNUSED_LOAD_BYTE_OFFSET
	.align		4
        /*0164*/ 	.byte	0x04, 0x44
        /*0166*/ 	.short	(.L_440 - .L_439)


	//   ....[0]....
.L_439:
        /*0168*/ 	.word	0x00000950
        /*016c*/ 	.word	0x0000fff0


	//   ....[1]....
        /*0170*/ 	.word	0x0000cd50
        /*0174*/ 	.word	0x0000fff0


	//----- nvinfo : EIATTR_INT_WARP_WIDE_INSTR_OFFSETS
	.align		4
.L_440:
        /*0178*/ 	.byte	0x04, 0x31
        /*017a*/ 	.short	(.L_442 - .L_441)


	//   ....[0]....
.L_441:
        /*017c*/ 	.word	0x000000c0


	//   ....[1]....
        /*0180*/ 	.word	0x000000d0


	//   ....[2]....
        /*0184*/ 	.word	0x00000170


	//   ....[3]....
        /*0188*/ 	.word	0x000102c0


	//   ....[4]....
        /*018c*/ 	.word	0x00010350


	//   ....[5]....
        /*0190*/ 	.word	0x000132c0


	//   ....[6]....
        /*0194*/ 	.word	0x00013350


	//----- nvinfo : EIATTR_COOP_GROUP_MASK_REGIDS
	.align		4
.L_442:
        /*0198*/ 	.byte	0x04, 0x29
        /*019a*/ 	.short	(.L_444 - .L_443)


	//   ....[0]....
.L_443:
        /*019c*/ 	.word	0xffffffff


	//   ....[1]....
        /*01a0*/ 	.word	0xffffffff


	//   ....[2]....
        /*01a4*/ 	.word	0xffffffff


	//   ....[3]....
        /*01a8*/ 	.word	0xffffffff


	//   ....[4]....
        /*01ac*/ 	.word	0xffffffff


	//   ....[5]....
        /*01b0*/ 	.word	0xffffffff


	//   ....[6]....
        /*01b4*/ 	.word	0xffffffff


	//   ....[7]....
        /*01b8*/ 	.word	0xffffffff


	//   ....[8]....
        /*01bc*/ 	.word	0xffffffff


	//   ....[9]....
        /*01c0*/ 	.word	0xffffffff


	//   ....[10]....
        /*01c4*/ 	.word	0xffffffff


	//   ....[11]....
        /*01c8*/ 	.word	0xffffffff


	//   ....[12]....
        /*01cc*/ 	.word	0xffffffff


	//   ....[13]....
        /*01d0*/ 	.word	0xffffffff


	//   ....[14]....
        /*01d4*/ 	.word	0xffffffff


	//   ....[15]....
        /*01d8*/ 	.word	0xffffffff


	//   ....[16]....
        /*01dc*/ 	.word	0xffffffff


	//   ....[17]....
        /*01e0*/ 	.word	0xffffffff


	//   ....[18]....
        /*01e4*/ 	.word	0xffffffff


	//   ....[19]....
        /*01e8*/ 	.word	0xffffffff


	//   ....[20]....
        /*01ec*/ 	.word	0xffffffff


	//   ....[21]....
        /*01f0*/ 	.word	0xffffffff


	//   ....[22]....
        /*01f4*/ 	.word	0xffffffff


	//   ....[23]....
        /*01f8*/ 	.word	0xffffffff


	//   ....[24]....
        /*01fc*/ 	.word	0xffffffff


	//   ....[25]....
        /*0200*/ 	.word	0xffffffff


	//   ....[26]....
        /*0204*/ 	.word	0xffffffff


	//   ....[27]....
        /*0208*/ 	.word	0xffffffff


	//   ....[28]....
        /*020c*/ 	.word	0xffffffff


	//   ....[29]....
        /*0210*/ 	.word	0xffffffff


	//   ....[30]....
        /*0214*/ 	.word	0xffffffff


	//   ....[31]....
        /*0218*/ 	.word	0xffffffff


	//   ....[32]....
        /*021c*/ 	.word	0xffffffff


	//   ....[33]....
        /*0220*/ 	.word	0xffffffff


	//   ....[34]....
        /*0224*/ 	.word	0xffffffff


	//   ....[35]....
        /*0228*/ 	.word	0xffffffff


	//   ....[36]....
        /*022c*/ 	.word	0xffffffff


	//   ....[37]....
        /*0230*/ 	.word	0xffffffff


	//   ....[38]....
        /*0234*/ 	.word	0xffffffff


	//   ....[39]....
        /*0238*/ 	.word	0xffffffff


	//   ....[40]....
        /*023c*/ 	.word	0xffffffff


	//   ....[41]....
        /*0240*/ 	.word	0xffffffff


	//   ....[42]....
        /*0244*/ 	.word	0xffffffff


	//   ....[43]....
        /*0248*/ 	.word	0xffffffff


	//   ....[44]....
        /*024c*/ 	.word	0xffffffff


	//   ....[45]....
        /*0250*/ 	.word	0xffffffff


	//   ....[46]....
        /*0254*/ 	.word	0xffffffff


	//   ....[47]....
        /*0258*/ 	.word	0xffffffff


	//   ....[48]....
        /*025c*/ 	.word	0xffffffff


	//   ....[49]....
        /*0260*/ 	.word	0xffffffff


	//   ....[50]....
        /*0264*/ 	.word	0xffffffff


	//   ....[51]....
        /*0268*/ 	.word	0xffffffff


	//   ....[52]....
        /*026c*/ 	.word	0xffffffff


	//   ....[53]....
        /*0270*/ 	.word	0xffffffff


	//   ....[54]....
        /*0274*/ 	.word	0xffffffff


	//   ....[55]....
        /*0278*/ 	.word	0xffffffff


	//   ....[56]....
        /*027c*/ 	.word	0xffffffff


	//   ....[57]....
        /*0280*/ 	.word	0xffffffff


	//   ....[58]....
        /*0284*/ 	.word	0xffffffff


	//   ....[59]....
        /*0288*/ 	.word	0xffffffff


	//   ....[60]....
        /*028c*/ 	.word	0xffffffff


	//   ....[61]....
        /*0290*/ 	.word	0xffffffff


	//   ....[62]....
        /*0294*/ 	.word	0xffffffff


	//   ....[63]....
        /*0298*/ 	.word	0xffffffff


	//   ....[64]....
        /*029c*/ 	.word	0xffffffff


	//   ....[65]....
        /*02a0*/ 	.word	0xffffffff


	//   ....[66]....
        /*02a4*/ 	.word	0xffffffff


	//   ....[67]....
        /*02a8*/ 	.word	0xffffffff


	//   ....[68]....
        /*02ac*/ 	.word	0xffffffff


	//   ....[69]....
        /*02b0*/ 	.word	0xffffffff


	//   ....[70]....
        /*02b4*/ 	.word	0xffffffff


	//   ....[71]....
        /*02b8*/ 	.word	0xffffffff


	//   ....[72]....
        /*02bc*/ 	.word	0xffffffff


	//   ....[73]....
        /*02c0*/ 	.word	0xffffffff


	//   ....[74]....
        /*02c4*/ 	.word	0xffffffff


	//   ....[75]....
        /*02c8*/ 	.word	0xffffffff


	//   ....[76]....
        /*02cc*/ 	.word	0xffffffff


	//   ....[77]....
        /*02d0*/ 	.word	0xffffffff


	//   ....[78]....
        /*02d4*/ 	.word	0xffffffff


	//   ....[79]....
        /*02d8*/ 	.word	0xffffffff


	//   ....[80]....
        /*02dc*/ 	.word	0xffffffff


	//   ....[81]....
        /*02e0*/ 	.word	0xffffffff


	//   ....[82]....
        /*02e4*/ 	.word	0xffffffff


	//   ....[83]....
        /*02e8*/ 	.word	0xffffffff


	//   ....[84]....
        /*02ec*/ 	.word	0xffffffff


	//   ....[85]....
        /*02f0*/ 	.word	0xffffffff


	//   ....[86]....
        /*02f4*/ 	.word	0xffffffff


	//   ....[87]....
        /*02f8*/ 	.word	0xffffffff


	//   ....[88]....
        /*02fc*/ 	.word	0xffffffff


	//   ....[89]....
        /*0300*/ 	.word	0xffffffff


	//   ....[90]....
        /*0304*/ 	.word	0xffffffff


	//   ....[91]....
        /*0308*/ 	.word	0xffffffff


	//   ....[92]....
        /*030c*/ 	.word	0xffffffff


	//   ....[93]....
        /*0310*/ 	.word	0xffffffff


	//   ....[94]....
        /*0314*/ 	.word	0xffffffff


	//   ....[95]....
        /*0318*/ 	.word	0xffffffff


	//   ....[96]....
        /*031c*/ 	.word	0xffffffff


	//   ....[97]....
        /*0320*/ 	.word	0xffffffff


	//   ....[98]....
        /*0324*/ 	.word	0xffffffff


	//   ....[99]....
        /*0328*/ 	.word	0xffffffff


	//   ....[100]....
        /*032c*/ 	.word	0xffffffff


	//   ....[101]....
        /*0330*/ 	.word	0xffffffff


	//   ....[102]....
        /*0334*/ 	.word	0xffffffff


	//   ....[103]....
        /*0338*/ 	.word	0xffffffff


	//   ....[104]....
        /*033c*/ 	.word	0xffffffff


	//   ....[105]....
        /*0340*/ 	.word	0xffffffff


	//   ....[106]....
        /*0344*/ 	.word	0xffffffff


	//   ....[107]....
        /*0348*/ 	.word	0xffffffff


	//   ....[108]....
        /*034c*/ 	.word	0xffffffff


	//   ....[109]....
        /*0350*/ 	.word	0xffffffff


	//   ....[110]....
        /*0354*/ 	.word	0xffffffff


	//   ....[111]....
        /*0358*/ 	.word	0xffffffff


	//   ....[112]....
        /*035c*/ 	.word	0xffffffff


	//   ....[113]....
        /*0360*/ 	.word	0xffffffff


	//   ....[114]....
        /*0364*/ 	.word	0xffffffff


	//   ....[115]....
        /*0368*/ 	.word	0xffffffff


	//   ....[116]....
        /*036c*/ 	.word	0xffffffff


	//   ....[117]....
        /*0370*/ 	.word	0xffffffff


	//   ....[118]....
        /*0374*/ 	.word	0xffffffff


	//   ....[119]....
        /*0378*/ 	.word	0xffffffff


	//   ....[120]....
        /*037c*/ 	.word	0xffffffff


	//   ....[121]....
        /*0380*/ 	.word	0xffffffff


	//   ....[122]....
        /*0384*/ 	.word	0xffffffff


	//   ....[123]....
        /*0388*/ 	.word	0xffffffff


	//   ....[124]....
        /*038c*/ 	.word	0xffffffff


	//   ....[125]....
        /*0390*/ 	.word	0xffffffff


	//   ....[126]....
        /*0394*/ 	.word	0xffffffff


	//   ....[127]....
        /*0398*/ 	.word	0xffffffff


	//   ....[128]....
        /*039c*/ 	.word	0xffffffff


	//   ....[129]....
        /*03a0*/ 	.word	0xffffffff


	//   ....[130]....
        /*03a4*/ 	.word	0xffffffff


	//   ....[131]....
        /*03a8*/ 	.word	0xffffffff


	//   ....[132]....
        /*03ac*/ 	.word	0xffffffff


	//   ....[133]....
        /*03b0*/ 	.word	0xffffffff


	//   ....[134]....
        /*03b4*/ 	.word	0xffffffff


	//   ....[135]....
        /*03b8*/ 	.word	0xffffffff


	//   ....[136]....
        /*03bc*/ 	.word	0xffffffff


	//   ....[137]....
        /*03c0*/ 	.word	0xffffffff


	//   ....[138]....
        /*03c4*/ 	.word	0xffffffff


	//   ....[139]....
        /*03c8*/ 	.word	0xffffffff


	//   ....[140]....
        /*03cc*/ 	.word	0xffffffff


	//   ....[141]....
        /*03d0*/ 	.word	0xffffffff


	//   ....[142]....
        /*03d4*/ 	.word	0xffffffff


	//   ....[143]....
        /*03d8*/ 	.word	0xffffffff


	//   ....[144]....
        /*03dc*/ 	.word	0xffffffff


	//   ....[145]....
        /*03e0*/ 	.word	0xffffffff


	//   ....[146]....
        /*03e4*/ 	.word	0xffffffff


	//   ....[147]....
        /*03e8*/ 	.word	0xffffffff


	//   ....[148]....
        /*03ec*/ 	.word	0xffffffff


	//   ....[149]....
        /*03f0*/ 	.word	0xffffffff


	//   ....[150]....
        /*03f4*/ 	.word	0xffffffff


	//   ....[151]....
        /*03f8*/ 	.word	0x0500000f


	//   ....[152]....
        /*03fc*/ 	.word	0x0500000f


	//   ....[153]....
        /*0400*/ 	.word	0x0500000f


	//   ....[154]....
        /*0404*/ 	.word	0x0500000f


	//   ....[155]....
        /*0408*/ 	.word	0x0500000f


	//   ....[156]....
        /*040c*/ 	.word	0x0500000f


	//   ....[157]....
        /*0410*/ 	.word	0x0500000f


	//   ....[158]....
        /*0414*/ 	.word	0x0500000f


	//   ....[159]....
        /*0418*/ 	.word	0x0500000f


	//   ....[160]....
        /*041c*/ 	.word	0x0500000f


	//   ....[161]....
        /*0420*/ 	.word	0x0500000f


	//   ....[162]....
        /*0424*/ 	.word	0x0500000f


	//   ....[163]....
        /*0428*/ 	.word	0x0500000f


	//   ....[164]....
        /*042c*/ 	.word	0x0500000f


	//   ....[165]....
        /*0430*/ 	.word	0x0500000f


	//   ....[166]....
        /*0434*/ 	.word	0x0500000f


	//   ....[167]....
        /*0438*/ 	.word	0x0500000f


	//   ....[168]....
        /*043c*/ 	.word	0x0500000f


	//   ....[169]....
        /*0440*/ 	.word	0x0500000f


	//   ....[170]....
        /*0444*/ 	.word	0x0500000f


	//   ....[171]....
        /*0448*/ 	.word	0x0500000f


	//   ....[172]....
        /*044c*/ 	.word	0x0500000f


	//   ....[173]....
        /*0450*/ 	.word	0x0500000f


	//   ....[174]....
        /*0454*/ 	.word	0x0500000f


	//   ....[175]....
        /*0458*/ 	.word	0x0500000f


	//   ....[176]....
        /*045c*/ 	.word	0x0500000f


	//   ....[177]....
        /*0460*/ 	.word	0x0500000f


	//   ....[178]....
        /*0464*/ 	.word	0x0500000f


	//   ....[179]....
        /*0468*/ 	.word	0x0500000f


	//   ....[180]....
        /*046c*/ 	.word	0x0500000f


	//   ....[181]....
        /*0470*/ 	.word	0x0500000f


	//   ....[182]....
        /*0474*/ 	.word	0x0500000f


	//   ....[183]....
        /*0478*/ 	.word	0x0500000f


	//   ....[184]....
        /*047c*/ 	.word	0x0500000f


	//   ....[185]....
        /*0480*/ 	.word	0x0500000f


	//   ....[186]....
        /*0484*/ 	.word	0x0500000f


	//   ....[187]....
        /*0488*/ 	.word	0x0500000f


	//   ....[188]....
        /*048c*/ 	.word	0x0500000f


	//   ....[189]....
        /*0490*/ 	.word	0x0500000f


	//   ....[190]....
        /*0494*/ 	.word	0x0500000f


	//   ....[191]....
        /*0498*/ 	.word	0x0500000f


	//   ....[192]....
        /*049c*/ 	.word	0x0500000f


	//   ....[193]....
        /*04a0*/ 	.word	0x0500000f


	//   ....[194]....
        /*04a4*/ 	.word	0x0500000f


	//   ....[195]....
        /*04a8*/ 	.word	0x0500000f


	//   ....[196]....
        /*04ac*/ 	.word	0x0500000f


	//   ....[197]....
        /*04b0*/ 	.word	0x0500000f


	//   ....[198]....
        /*04b4*/ 	.word	0x0500000f


	//   ....[199]....
        /*04b8*/ 	.word	0x0500000f


	//   ....[200]....
        /*04bc*/ 	.word	0x0500000f


	//   ....[201]....
        /*04c0*/ 	.word	0x0500000f


	//   ....[202]....
        /*04c4*/ 	.word	0x0500000f


	//   ....[203]....
        /*04c8*/ 	.word	0x0500000f


	//   ....[204]....
        /*04cc*/ 	.word	0x0500000f


	//   ....[205]....
        /*04d0*/ 	.word	0x0500000f


	//   ....[206]....
        /*04d4*/ 	.word	0x0500000f


	//   ....[207]....
        /*04d8*/ 	.word	0x0500000f


	//   ....[208]....
        /*04dc*/ 	.word	0x0500000f


	//   ....[209]....
        /*04e0*/ 	.word	0x0500000f


	//   ....[210]....
        /*04e4*/ 	.word	0x0500000f


	//   ....[211]....
        /*04e8*/ 	.word	0x0500000f


	//   ....[212]....
        /*04ec*/ 	.word	0x0500000f


	//   ....[213]....
        /*04f0*/ 	.word	0x0500000f


	//   ....[214]....
        /*04f4*/ 	.word	0x0500000f


	//   ....[215]....
        /*04f8*/ 	.word	0x0500000f


	//   ....[216]....
        /*04fc*/ 	.word	0x0500000f


	//   ....[217]....
        /*0500*/ 	.word	0x0500000f


	//   ....[218]....
        /*0504*/ 	.word	0x0500000f


	//   ....[219]....
        /*0508*/ 	.word	0x0500000f


	//   ....[220]....
        /*050c*/ 	.word	0x0500000f


	//   ....[221]....
        /*0510*/ 	.word	0x0500000f


	//   ....[222]....
        /*0514*/ 	.word	0x0500000f


	//   ....[223]....
        /*0518*/ 	.word	0x0500000f


	//   ....[224]....
        /*051c*/ 	.word	0x0500000f


	//   ....[225]....
        /*0520*/ 	.word	0x0500000f


	//   ....[226]....
        /*0524*/ 	.word	0x0500000f


	//   ....[227]....
        /*0528*/ 	.word	0x0500000f


	//   ....[228]....
        /*052c*/ 	.word	0x0500000f


	//   ....[229]....
        /*0530*/ 	.word	0x0500000f


	//   ....[230]....
        /*0534*/ 	.word	0x0500000f


	//   ....[231]....
        /*0538*/ 	.word	0x0500000f


	//   ....[232]....
        /*053c*/ 	.word	0x0500000f


	//   ....[233]....
        /*0540*/ 	.word	0x0500000f


	//----- nvinfo : EIATTR_COOP_GROUP_INSTR_OFFSETS
	.align		4
.L_444:
        /*0544*/ 	.byte	0x04, 0x28
        /*0546*/ 	.short	(.L_446 - .L_445)


	//   ....[0]....
.L_445:
        /*0548*/ 	.word	0x00000070


	//   ....[1]....
        /*054c*/ 	.word	0x000000b0


	//   ....[2]....
        /*0550*/ 	.word	0x000002d0


	//   ....[3]....
        /*0554*/ 	.word	0x00000430


	//   ....[4]....
        /*0558*/ 	.word	0x00000550


	//   ....[5]....
        /*055c*/ 	.word	0x000006b0


	//   ....[6]....
        /*0560*/ 	.word	0x00001780


	//   ....[7]....
        /*0564*/ 	.word	0x00002250


	//   ....[8]....
        /*0568*/ 	.word	0x00002b40


	//   ....[9]....
        /*056c*/ 	.word	0x000031a0


	//   ....[10]....
        /*0570*/ 	.word	0x000032b0


	//   ....[11]....
        /*0574*/ 	.word	0x00003800


	//   ....[12]....
        /*0578*/ 	.word	0x000038b0


	//   ....[13]....
        /*057c*/ 	.word	0x00005330


	//   ....[14]....
        /*0580*/ 	.word	0x00005530


	//   ....[15]....
        /*0584*/ 	.word	0x00006280


	//   ....[16]....
        /*0588*/ 	.word	0x000064d0


	//   ....[17]....
        /*058c*/ 	.word	0x000068f0


	//   ....[18]....
        /*0590*/ 	.word	0x00006960


	//   ....[19]....
        /*0594*/ 	.word	0x00008580


	//   ....[20]....
        /*0598*/ 	.word	0x00008590


	//   ....[21]....
        /*059c*/ 	.word	0x000085c0


	//   ....[22]....
        /*05a0*/ 	.word	0x000085d0


	//   ....[23]....
        /*05a4*/ 	.word	0x00009fa0


	//   ....[24]....
        /*05a8*/ 	.word	0x0000a1a0


	//   ....[25]....
        /*05ac*/ 	.word	0x0000aef0


	//   ....[26]....
        /*05b0*/ 	.word	0x0000b010


	//   ....[27]....
        /*05b4*/ 	.word	0x0000b5b0


	//   ....[28]....
        /*05b8*/ 	.word	0x0000b620


	//   ....[29]....
        /*05bc*/ 	.word	0x0000c4b0


	//   ....[30]....
        /*05c0*/ 	.word	0x0000c4e0


	//   ....[31]....
        /*05c4*/ 	.word	0x0000c590


	//   ....[32]....
        /*05c8*/ 	.word	0x0000c5a0


	//   ....[33]....
        /*05cc*/ 	.word	0x0000d7c0


	//   ....[34]....
        /*05d0*/ 	.word	0x0000d800


	//   ....[35]....
        /*05d4*/ 	.word	0x0000d840


	//   ....[36]....
        /*05d8*/ 	.word	0x0000d870


	//   ....[37]....
        /*05dc*/ 	.word	0x0000ddd0


	//   ....[38]....
        /*05e0*/ 	.word	0x0000de10


	//   ....[39]....
        /*05e4*/ 	.word	0x0000ded0


	//   ....[40]....
        /*05e8*/ 	.word	0x0000def0


	//   ....[41]....
        /*05ec*/ 	.word	0x0000dfb0


	//   ....[42]....
        /*05f0*/ 	.word	0x0000dfd0


	//   ....[43]....
        /*05f4*/ 	.word	0x0000e0a0


	//   ....[44]....
        /*05f8*/ 	.word	0x0000e0c0


	//   ....[45]....
        /*05fc*/ 	.word	0x0000e8d0


	//   ....[46]....
        /*0600*/ 	.word	0x0000e8f0


	//   ....[47]....
        /*0604*/ 	.word	0x0000e9b0


	//   ....[48]....
        /*0608*/ 	.word	0x0000e9d0


	//   ....[49]....
        /*060c*/ 	.word	0x0000ea90


	//   ....[50]....
        /*0610*/ 	.word	0x0000eab0


	//   ....[51]....
        /*0614*/ 	.word	0x0000eb80


	//   ....[52]....
        /*0618*/ 	.word	0x0000eba0


	//   ....[53]....
        /*061c*/ 	.word	0x0000ece0


	//   ....[54]....
        /*0620*/ 	.word	0x0000eed0


	//   ....[55]....
        /*0624*/ 	.word	0x0000ef00


	//   ....[56]....
        /*0628*/ 	.word	0x0000ef30


	//   ....[57]....
        /*062c*/ 	.word	0x0000ef60


	//   ....[58]....
        /*0630*/ 	.word	0x0000ef90


	//   ....[59]....
        /*0634*/ 	.word	0x0000efc0


	//   ....[60]....
        /*0638*/ 	.word	0x0000f110


	//   ....[61]....
        /*063c*/ 	.word	0x0000f140


	//   ....[62]....
        /*0640*/ 	.word	0x0000f170


	//   ....[63]....
        /*0644*/ 	.word	0x0000f1a0


	//   ....[64]....
        /*0648*/ 	.word	0x0000f1d0


	//   ....[65]....
        /*064c*/ 	.word	0x0000f200


	//   ....[66]....
        /*0650*/ 	.word	0x0000f290


	//   ....[67]....
        /*0654*/ 	.word	0x0000f2f0


	//   ....[68]....
        /*0658*/ 	.word	0x0000f380


	//   ....[69]....
        /*065c*/ 	.word	0x00010fd0


	//   ....[70]....
        /*0660*/ 	.word	0x00010ff0


	//   ....[71]....
        /*0664*/ 	.word	0x000110a0


	//   ....[72]....
        /*0668*/ 	.word	0x000110c0


	//   ....[73]....
        /*066c*/ 	.word	0x00011160


	//   ....[74]....
        /*0670*/ 	.word	0x00011180


	//   ....[75]....
        /*0674*/ 	.word	0x00011220


	//   ....[76]....
        /*0678*/ 	.word	0x00011240


	//   ....[77]....
        /*067c*/ 	.word	0x000112e0


	//   ....[78]....
        /*0680*/ 	.word	0x00011300


	//   ....[79]....
        /*0684*/ 	.word	0x00011310


	//   ....[80]....
        /*0688*/ 	.word	0x000113a0


	//   ....[81]....
        /*068c*/ 	.word	0x00011b20


	//   ....[82]....
        /*0690*/ 	.word	0x00011b50


	//   ....[83]....
        /*0694*/ 	.word	0x00011b70


	//   ....[84]....
        /*0698*/ 	.word	0x00011c00


	//   ....[85]....
        /*069c*/ 	.word	0x00011c10


	//   ....[86]....
        /*06a0*/ 	.word	0x00011cb0


	//   ....[87]....
        /*06a4*/ 	.word	0x00011cc0


	//   ....[88]....
        /*06a8*/ 	.word	0x00011d60


	//   ....[89]....
        /*06ac*/ 	.word	0x00011d70


	//   ....[90]....
        /*06b0*/ 	.word	0x00011e10


	//   ....[91]....
        /*06b4*/ 	.word	0x00011e20


	//   ....[92]....
        /*06b8*/ 	.word	0x00011ec0


	//   ....[93]....
        /*06bc*/ 	.word	0x00011ed0


	//   ....[94]....
        /*06c0*/ 	.word	0x00011f70


	//   ....[95]....
        /*06c4*/ 	.word	0x00011f80


	//   ....[96]....
        /*06c8*/ 	.word	0x00011f90


	//   ....[97]....
        /*06cc*/ 	.word	0x00012790


	//   ....[98]....
        /*06d0*/ 	.word	0x000127a0


	//   ....[99]....
        /*06d4*/ 	.word	0x000127c0


	//   ....[100]....
        /*06d8*/ 	.word	0x00012840


	//   ....[101]....
        /*06dc*/ 	.word	0x00012850


	//   ....[102]....
        /*06e0*/ 	.word	0x000128b0


	//   ....[103]....
        /*06e4*/ 	.word	0x000128e0


	//   ....[104]....
        /*06e8*/ 	.word	0x00012920


	//   ....[105]....
        /*06ec*/ 	.word	0x00012950


	//   ....[106]....
        /*06f0*/ 	.word	0x00012990


	//   ....[107]....
        /*06f4*/ 	.word	0x000129c0


	//   ....[108]....
        /*06f8*/ 	.word	0x00012a00


	//   ....[109]....
        /*06fc*/ 	.word	0x00012c80


	//   ....[110]....
        /*0700*/ 	.word	0x00012ca0


	//   ....[111]....
        /*0704*/ 	.word	0x00012d30


	//   ....[112]....
        /*0708*/ 	.word	0x00012d40


	//   ....[113]....
        /*070c*/ 	.word	0x00012db0


	//   ....[114]....
        /*0710*/ 	.word	0x00012dc0


	//   ....[115]....
        /*0714*/ 	.word	0x00012e30


	//   ....[116]....
        /*0718*/ 	.word	0x00012e40


	//   ....[117]....
        /*071c*/ 	.word	0x00012eb0


	//   ....[118]....
        /*0720*/ 	.word	0x00012ec0


	//   ....[119]....
        /*0724*/ 	.word	0x00012ed0


	//   ....[120]....
        /*0728*/ 	.word	0x00012f40


	//   ....[121]....
        /*072c*/ 	.word	0x000134d0


	//   ....[122]....
        /*0730*/ 	.word	0x000134f0


	//   ....[123]....
        /*0734*/ 	.word	0x00013500


	//   ....[124]....
        /*0738*/ 	.word	0x00013510


	//   ....[125]....
        /*073c*/ 	.word	0x00013580


	//   ....[126]....
        /*0740*/ 	.word	0x000135a0


	//   ....[127]....
        /*0744*/ 	.word	0x00013610


	//   ....[128]....
        /*0748*/ 	.word	0x00013630


	//   ....[129]....
        /*074c*/ 	.word	0x00013690


	//   ....[130]....
        /*0750*/ 	.word	0x000136b0


	//   ....[131]....
        /*0754*/ 	.word	0x00013700


	//   ....[132]....
        /*0758*/ 	.word	0x00013720


	//   ....[133]....
        /*075c*/ 	.word	0x00013b30


	//   ....[134]....
        /*0760*/ 	.word	0x00013b60


	//   ....[135]....
        /*0764*/ 	.word	0x00013b90


	//   ....[136]....
        /*0768*/ 	.word	0x00013bc0


	//   ....[137]....
        /*076c*/ 	.word	0x00013bf0


	//   ....[138]....
        /*0770*/ 	.word	0x00013c20


	//   ....[139]....
        /*0774*/ 	.word	0x00013c50


	//   ....[140]....
        /*0778*/ 	.word	0x00013c80


	//   ....[141]....
        /*077c*/ 	.word	0x00013e00


	//   ....[142]....
        /*0780*/ 	.word	0x00013e30


	//   ....[143]....
        /*0784*/ 	.word	0x00013e60


	//   ....[144]....
        /*0788*/ 	.word	0x00013e90


	//   ....[145]....
        /*078c*/ 	.word	0x00013ec0


	//   ....[146]....
        /*0790*/ 	.word	0x00013ef0


	//   ....[147]....
        /*0794*/ 	.word	0x00013fb0


	//   ....[148]....
        /*0798*/ 	.word	0x00013fd0


	//   ....[149]....
        /*079c*/ 	.word	0x00014040


	//   ....[150]....
        /*07a0*/ 	.word	0x000146e0


	//   ....[151]....
        /*07a4*/ 	.word	0x00014d50


	//   ....[152]....
        /*07a8*/ 	.word	0x00014e40


	//   ....[153]....
        /*07ac*/ 	.word	0x00014ee0


	//   ....[154]....
        /*07b0*/ 	.word	0x00014f40


	//   ....[155]....
        /*07b4*/ 	.word	0x00015050


	//   ....[156]....
        /*07b8*/ 	.word	0x000150c0


	//   ....[157]....
        /*07bc*/ 	.word	0x000151d0


	//   ....[158]....
        /*07c0*/ 	.word	0x00015240


	//   ....[159]....
        /*07c4*/ 	.word	0x00015350


	//   ....[160]....
        /*07c8*/ 	.word	0x000153c0


	//   ....[161]....
        /*07cc*/ 	.word	0x000154d0


	//   ....[162]....
        /*07d0*/ 	.word	0x00015540


	//   ....[163]....
        /*07d4*/ 	.word	0x000155e0


	//   ....[164]....
        /*07d8*/ 	.word	0x000156f0


	//   ....[165]....
        /*07dc*/ 	.word	0x00015760


	//   ....[166]....
        /*07e0*/ 	.word	0x000157c0


	//   ....[167]....
        /*07e4*/ 	.word	0x000158b0


	//   ....[168]....
        /*07e8*/ 	.word	0x00015910


	//   ....[169]....
        /*07ec*/ 	.word	0x00015a20


	//   ....[170]....
        /*07f0*/ 	.word	0x00015a80


	//   ....[171]....
        /*07f4*/ 	.word	0x00015b90


	//   ....[172]....
        /*07f8*/ 	.word	0x00015bf0


	//   ....[173]....
        /*07fc*/ 	.word	0x00015d00


	//   ....[174]....
        /*0800*/ 	.word	0x00015d60


	//   ....[175]....
        /*0804*/ 	.word	0x00015e70


	//   ....[176]....
        /*0808*/ 	.word	0x00015ed0


	//   ....[177]....
        /*080c*/ 	.word	0x00015fe0


	//   ....[178]....
        /*0810*/ 	.word	0x00016040


	//   ....[179]....
        /*0814*/ 	.word	0x00016130


	//   ....[180]....
        /*0818*/ 	.word	0x00016260


	//   ....[181]....
        /*081c*/ 	.word	0x00016310


	//   ....[182]....
        /*0820*/ 	.word	0x00016390


	//   ....[183]....
        /*0824*/ 	.word	0x00016470


	//   ....[184]....
        /*0828*/ 	.word	0x000164d0


	//   ....[185]....
        /*082c*/ 	.word	0x000165a0


	//   ....[186]....
        /*0830*/ 	.word	0x00016600


	//   ....[187]....
        /*0834*/ 	.word	0x000166d0


	//   ....[188]....
        /*0838*/ 	.word	0x00016730


	//   ....[189]....
        /*083c*/ 	.word	0x00016800


	//   ....[190]....
        /*0840*/ 	.word	0x00016860


	//   ....[191]....
        /*0844*/ 	.word	0x00016930


	//   ....[192]....
        /*0848*/ 	.word	0x00016a20


	//   ....[193]....
        /*084c*/ 	.word	0x00016ac0


	//   ....[194]....
        /*0850*/ 	.word	0x00016b20


	//   ....[195]....
        /*0854*/ 	.word	0x00016c10


	//   ....[196]....
        /*0858*/ 	.word	0x00016c70


	//   ....[197]....
        /*085c*/ 	.word	0x00016d50


	//   ....[198]....
        /*0860*/ 	.word	0x00016db0


	//   ....[199]....
        /*0864*/ 	.word	0x00016e90


	//   ....[200]....
        /*0868*/ 	.word	0x00016ef0


	//   ....[201]....
        /*086c*/ 	.word	0x00016fd0


	//   ....[202]....
        /*0870*/ 	.word	0x00017030


	//   ....[203]....
        /*0874*/ 	.word	0x00017100


	//   ....[204]....
        /*0878*/ 	.word	0x00017230


	//   ....[205]....
        /*087c*/ 	.word	0x00017320


	//   ....[206]....
        /*0880*/ 	.word	0x000173c0


	//   ....[207]....
        /*0884*/ 	.word	0x00017490


	//   ....[208]....
        /*0888*/ 	.word	0x000174f0


	//   ....[209]....
        /*088c*/ 	.word	0x000175c0


	//   ....[210]....
        /*0890*/ 	.word	0x00017620


	//   ....[211]....
        /*0894*/ 	.word	0x00017700


	//   ....[212]....
        /*0898*/ 	.word	0x00017760


	//   ....[213]....
        /*089c*/ 	.word	0x00017830


	//   ....[214]....
        /*08a0*/ 	.word	0x00017890


	//   ....[215]....
        /*08a4*/ 	.word	0x00017950


	//   ....[216]....
        /*08a8*/ 	.word	0x000179e0


	//   ....[217]....
        /*08ac*/ 	.word	0x00017a80


	//   ....[218]....
        /*08b0*/ 	.word	0x00017ba0


	//   ....[219]....
        /*08b4*/ 	.word	0x00017c10


	//   ....[220]....
        /*08b8*/ 	.word	0x00017c80


	//   ....[221]....
        /*08bc*/ 	.word	0x00017cf0


	//   ....[222]....
        /*08c0*/ 	.word	0x00017d60


	//   ....[223]....
        /*08c4*/ 	.word	0x00017de0


	//   ....[224]....
        /*08c8*/ 	.word	0x00017e70


	//   ....[225]....
        /*08cc*/ 	.word	0x00017f00


	//   ....[226]....
        /*08d0*/ 	.word	0x00017f70


	//   ....[227]....
        /*08d4*/ 	.word	0x00017fe0


	//   ....[228]....
        /*08d8*/ 	.word	0x00018050


	//   ....[229]....
        /*08dc*/ 	.word	0x000180d0


	//   ....[230]....
        /*08e0*/ 	.word	0x00018140


	//   ....[231]....
        /*08e4*/ 	.word	0x000181e0


	//   ....[232]....
        /*08e8*/ 	.word	0x00018270


	//   ....[233]....
        /*08ec*/ 	.word	0x00018390


	//----- nvinfo : EIATTR_REG_RECONFIG
	.align		4
.L_446:
        /*08f0*/ 	.byte	0x01, 0x54
	.zero		2


	//----- nvinfo : EIATTR_SYSCALL_OFFSETS
	.align		4
        /*08f4*/ 	.byte	0x04, 0x46
        /*08f6*/ 	.short	(.L_448 - .L_447)


	//   ....[0]....
.L_447:
        /*08f8*/ 	.word	0x00001960


	//   ....[1]....
        /*08fc*/ 	.word	0x000104b0


	//   ....[2]....
        /*0900*/ 	.word	0x00010600


	//   ....[3]....
        /*0904*/ 	.word	0x000106f0


	//   ....[4]....
        /*0908*/ 	.word	0x000116f0


	//----- nvinfo : EIATTR_MBARRIER_INSTR_OFFSETS
	.align		4
.L_448:
        /*090c*/ 	.byte	0x04, 0x39
        /*090e*/ 	.short	(.L_450 - .L_449)


	//   ....[0]....
.L_449:
        /*0910*/ 	.word	0x00000180
        /*0914*/ 	.word	0x000000ff
        /*0918*/ 	.word	0x0002a800
        /*091c*/ 	.short	0x0100
        /*091e*/ 	.byte	0x08
	.zero		1


	//   ....[1]....
        /*0920*/ 	.word	0x00000190
        /*0924*/ 	.word	0x000000ff
        /*0928*/ 	.word	0x0002a820
        /*092c*/ 	.short	0x0100
        /*092e*/ 	.byte	0x08
	.zero		1


	//   ....[2]....
        /*0930*/ 	.word	0x00000280
        /*0934*/ 	.word	0x000000ff
        /*0938*/ 	.word	0x0002a830
        /*093c*/ 	.short	0x0100
        /*093e*/ 	.byte	0x08
	.zero		1


	//   ....[3]....
        /*0940*/ 	.word	0x00000290
        /*0944*/ 	.word	0x000000ff
        /*0948*/ 	.word	0x0002a840
        /*094c*/ 	.short	0x0100
        /*094e*/ 	.byte	0x08
	.zero		1


	//   ....[4]....
        /*0950*/ 	.word	0x000002a0
        /*0954*/ 	.word	0x000000ff
        /*0958*/ 	.word	0x0002a838
        /*095c*/ 	.short	0x0100
        /*095e*/ 	.byte	0x08
	.zero		1


	//   ....[5]....
        /*0960*/ 	.word	0x000002b0
        /*0964*/ 	.word	0x000000ff
        /*0968*/ 	.word	0x0002a848
        /*096c*/ 	.short	0x0100
        /*096e*/ 	.byte	0x08
	.zero		1


	//   ....[6]....
        /*0970*/ 	.word	0x000003e0
        /*0974*/ 	.word	0x000000ff
        /*0978*/ 	.word	0x0002a850
        /*097c*/ 	.short	0x0100
        /*097e*/ 	.byte	0x08
	.zero		1


	//   ....[7]....
        /*0980*/ 	.word	0x000003f0
        /*0984*/ 	.word	0x000000ff
        /*0988*/ 	.word	0x0002a860
        /*098c*/ 	.short	0x0100
        /*098e*/ 	.byte	0x08
	.zero		1


	//   ....[8]....
        /*0990*/ 	.word	0x00000400
        /*0994*/ 	.word	0x000000ff
        /*0998*/ 	.word	0x0002a858
        /*099c*/ 	.short	0x0100
        /*099e*/ 	.byte	0x08
	.zero		1


	//   ....[9]....
        /*09a0*/ 	.word	0x00000410
        /*09a4*/ 	.word	0x000000ff
        /*09a8*/ 	.word	0x0002a868
        /*09ac*/ 	.short	0x0100
        /*09ae*/ 	.byte	0x08
	.zero		1


	//   ....[10]....
        /*09b0*/ 	.word	0x00000500
        /*09b4*/ 	.word	0x000000ff
        /*09b8*/ 	.word	0x0002a870
        /*09bc*/ 	.short	0x0100
        /*09be*/ 	.byte	0x06
	.zero		1


	//   ....[11]....
        /*09c0*/ 	.word	0x00000510
        /*09c4*/ 	.word	0x000000ff
        /*09c8*/ 	.word	0x0002a880
        /*09cc*/ 	.short	0x0100
        /*09ce*/ 	.byte	0x06
	.zero		1


	//   ....[12]....
        /*09d0*/ 	.word	0x00000520
        /*09d4*/ 	.word	0x000000ff
        /*09d8*/ 	.word	0x0002a878
        /*09dc*/ 	.short	0x0100
        /*09de*/ 	.byte	0x06
	.zero		1


	//   ....[13]....
        /*09e0*/ 	.word	0x00000530
        /*09e4*/ 	.word	0x000000ff
        /*09e8*/ 	.word	0x0002a888
        /*09ec*/ 	.short	0x0100
        /*09ee*/ 	.byte	0x06
	.zero		1


	//   ....[14]....
        /*09f0*/ 	.word	0x00000660
        /*09f4*/ 	.word	0x000000ff
        /*09f8*/ 	.word	0x0002a890
        /*09fc*/ 	.short	0x0100
        /*09fe*/ 	.byte	0x08
	.zero		1


	//   ....[15]....
        /*0a00*/ 	.word	0x00000670
        /*0a04*/ 	.word	0x000000ff
        /*0a08*/ 	.word	0x0002a8a0
        /*0a0c*/ 	.short	0x0100
        /*0a0e*/ 	.byte	0x08
	.zero		1


	//   ....[16]....
        /*0a10*/ 	.word	0x00000680
        /*0a14*/ 	.word	0x000000ff
        /*0a18*/ 	.word	0x0002a898
        /*0a1c*/ 	.short	0x0100
        /*0a1e*/ 	.byte	0x08
	.zero		1


	//   ....[17]....
        /*0a20*/ 	.word	0x00000690
        /*0a24*/ 	.word	0x000000ff
        /*0a28*/ 	.word	0x0002a8a8
        /*0a2c*/ 	.short	0x0100
        /*0a2e*/ 	.byte	0x08
	.zero		1


	//   ....[18]....
        /*0a30*/ 	.word	0x000007d0
        /*0a34*/ 	.word	0x000000ff
        /*0a38*/ 	.word	0x0002a8b0
        /*0a3c*/ 	.short	0x0100
        /*0a3e*/ 	.byte	0x08
	.zero		1


	//   ....[19]....
        /*0a40*/ 	.word	0x000007e0
        /*0a44*/ 	.word	0x000000ff
        /*0a48*/ 	.word	0x0002a8c0
        /*0a4c*/ 	.short	0x0100
        /*0a4e*/ 	.byte	0x08
	.zero		1


	//   ....[20]....
        /*0a50*/ 	.word	0x000007f0
        /*0a54*/ 	.word	0x000000ff
        /*0a58*/ 	.word	0x0002a8b8
        /*0a5c*/ 	.short	0x0100
        /*0a5e*/ 	.byte	0x08
	.zero		1


	//   ....[21]....
        /*0a60*/ 	.word	0x00000800
        /*0a64*/ 	.word	0x000000ff
        /*0a68*/ 	.word	0x0002a8c8
        /*0a6c*/ 	.short	0x0100
        /*0a6e*/ 	.byte	0x08
	.zero		1


	//   ....[22]....
        /*0a70*/ 	.word	0x000019d0
        /*0a74*/ 	.word	0x000000ff
        /*0a78*/ 	.word	0x0002a800
        /*0a7c*/ 	.short	0x010a
        /*0a7e*/ 	.byte	0x28
	.zero		1


	//   ....[23]....
        /*0a80*/ 	.word	0x00001a50
        /*0a84*/ 	.word	0x00000003
        /*0a88*/ 	.word	0x0002a830
        /*0a8c*/ 	.short	0x010a
        /*0a8e*/ 	.byte	0x3f
	.zero		1


	//   ....[24]....
        /*0a90*/ 	.word	0x00001a90
        /*0a94*/ 	.word	0x00000003
        /*0a98*/ 	.word	0x0002a830
        /*0a9c*/ 	.short	0x010a
        /*0a9e*/ 	.byte	0x3f
	.zero		1


	//   ....[25]....
        /*0aa0*/ 	.word	0x000021d0
        /*0aa4*/ 	.word	0x000000ff
        /*0aa8*/ 	.word	0x00000000
        /*0aac*/ 	.short	0x0101
        /*0aae*/ 	.byte	0x04
	.zero		1


	//   ....[26]....
        /*0ab0*/ 	.word	0x000046a0
        /*0ab4*/ 	.word	0x000000ff
        /*0ab8*/ 	.word	0x0002a830
        /*0abc*/ 	.short	0x010a
        /*0abe*/ 	.byte	0x06
	.zero		1


	//   ....[27]....
        /*0ac0*/ 	.word	0x000046e0
        /*0ac4*/ 	.word	0x000000ff
        /*0ac8*/ 	.word	0x0002a830
        /*0acc*/ 	.short	0x010a
        /*0ace*/ 	.byte	0x06
	.zero		1


	//   ....[28]....
        /*0ad0*/ 	.word	0x00004fa0
        /*0ad4*/ 	.word	0x000000ff
        /*0ad8*/ 	.word	0x0002a850
        /*0adc*/ 	.short	0x010a
        /*0ade*/ 	.byte	0x05
	.zero		1


	//   ....[29]....
        /*0ae0*/ 	.word	0x00004fe0
        /*0ae4*/ 	.word	0x000000ff
        /*0ae8*/ 	.word	0x0002a850
        /*0aec*/ 	.short	0x010a
        /*0aee*/ 	.byte	0x05
	.zero		1


	//   ....[30]....
        /*0af0*/ 	.word	0x000052f0
        /*0af4*/ 	.word	0x000000ff
        /*0af8*/ 	.word	0x00000000
        /*0afc*/ 	.short	0x0101
        /*0afe*/ 	.byte	0x06
	.zero		1


	//   ....[31]....
        /*0b00*/ 	.word	0x000071e0
        /*0b04*/ 	.word	0x000000ff
        /*0b08*/ 	.word	0x00000000
        /*0b0c*/ 	.short	0x0101
        /*0b0e*/ 	.byte	0x05
	.zero		1


	//   ....[32]....
        /*0b10*/ 	.word	0x00007680
        /*0b14*/ 	.word	0x000000ff
        /*0b18*/ 	.word	0x0002a830
        /*0b1c*/ 	.short	0x010a
        /*0b1e*/ 	.byte	0x06
	.zero		1


	//   ....[33]....
        /*0b20*/ 	.word	0x000076c0
        /*0b24*/ 	.word	0x000000ff
        /*0b28*/ 	.word	0x0002a830
        /*0b2c*/ 	.short	0x010a
        /*0b2e*/ 	.byte	0x06
	.zero		1


	//   ....[34]....
        /*0b30*/ 	.word	0x00007f80
        /*0b34*/ 	.word	0x000000ff
        /*0b38*/ 	.word	0x0002a850
        /*0b3c*/ 	.short	0x010a
        /*0b3e*/ 	.byte	0x05
	.zero		1


	//   ....[35]....
        /*0b40*/ 	.word	0x00007fc0
        /*0b44*/ 	.word	0x000000ff
        /*0b48*/ 	.word	0x0002a850
        /*0b4c*/ 	.short	0x010a
        /*0b4e*/ 	.byte	0x05
	.zero		1


	//   ....[36]....
        /*0b50*/ 	.word	0x00008300
        /*0b54*/ 	.word	0x000000ff
        /*0b58*/ 	.word	0x00000000
        /*0b5c*/ 	.short	0x0101
        /*0b5e*/ 	.byte	0x06
	.zero		1


	//   ....[37]....
        /*0b60*/ 	.word	0x00009060
        /*0b64*/ 	.word	0x000000ff
        /*0b68*/ 	.word	0x00000000
        /*0b6c*/ 	.short	0x0101
        /*0b6e*/ 	.byte	0x05
	.zero		1


	//   ....[38]....
        /*0b70*/ 	.word	0x00009300
        /*0b74*/ 	.word	0x000000ff
        /*0b78*/ 	.word	0x0002a830
        /*0b7c*/ 	.short	0x010a
        /*0b7e*/ 	.byte	0x05
	.zero		1


	//   ....[39]....
        /*0b80*/ 	.word	0x00009340
        /*0b84*/ 	.word	0x000000ff
        /*0b88*/ 	.word	0x0002a830
        /*0b8c*/ 	.short	0x010a
        /*0b8e*/ 	.byte	0x05
	.zero		1


	//   ....[40]....
        /*0b90*/ 	.word	0x00009c00
        /*0b94*/ 	.word	0x000000ff
        /*0b98*/ 	.word	0x0002a850
        /*0b9c*/ 	.short	0x010a
        /*0b9e*/ 	.byte	0x05
	.zero		1


	//   ....[41]....
        /*0ba0*/ 	.word	0x00009c40
        /*0ba4*/ 	.word	0x000000ff
        /*0ba8*/ 	.word	0x0002a850
        /*0bac*/ 	.short	0x010a
        /*0bae*/ 	.byte	0x05
	.zero		1


	//   ....[42]....
        /*0bb0*/ 	.word	0x00009f50
        /*0bb4*/ 	.word	0x000000ff
        /*0bb8*/ 	.word	0x00000000
        /*0bbc*/ 	.short	0x0101
        /*0bbe*/ 	.byte	0x04
	.zero		1


	//   ....[43]....
        /*0bc0*/ 	.word	0x0000be60
        /*0bc4*/ 	.word	0x000000ff
        /*0bc8*/ 	.word	0x00000000
        /*0bcc*/ 	.short	0x0101
        /*0bce*/ 	.byte	0x05
	.zero		1


	//   ....[44]....
        /*0bd0*/ 	.word	0x0000c420
        /*0bd4*/ 	.word	0x000000ff
        /*0bd8*/ 	.word	0x0002a850
        /*0bdc*/ 	.short	0x010a
        /*0bde*/ 	.byte	0x05
	.zero		1


	//   ....[45]....
        /*0be0*/ 	.word	0x0000c460
        /*0be4*/ 	.word	0x000000ff
        /*0be8*/ 	.word	0x0002a850
        /*0bec*/ 	.short	0x010a
        /*0bee*/ 	.byte	0x05
	.zero		1


	//   ....[46]....
        /*0bf0*/ 	.word	0x0000c930
        /*0bf4*/ 	.word	0x000000ff
        /*0bf8*/ 	.word	0x00000000
        /*0bfc*/ 	.short	0x0101
        /*0bfe*/ 	.byte	0x04
	.zero		1


	//   ....[47]....
        /*0c00*/ 	.word	0x0000de00
        /*0c04*/ 	.word	0x00000003
        /*0c08*/ 	.word	0x00000000
        /*0c0c*/ 	.short	0x0101
        /*0c0e*/ 	.byte	0x3f
	.zero		1


	//   ....[48]....
        /*0c10*/ 	.word	0x00010d80
        /*0c14*/ 	.word	0x00000007
        /*0c18*/ 	.word	0x0002a840
        /*0c1c*/ 	.short	0x010a
        /*0c1e*/ 	.byte	0x3f
	.zero		1


	//   ....[49]....
        /*0c20*/ 	.word	0x00011460
        /*0c24*/ 	.word	0x00000007
        /*0c28*/ 	.word	0x0002a830
        /*0c2c*/ 	.short	0x0107
        /*0c2e*/ 	.byte	0x3f
	.zero		1


	//   ....[50]....
        /*0c30*/ 	.word	0x00011520
        /*0c34*/ 	.word	0x00000007
        /*0c38*/ 	.word	0x0002a830
        /*0c3c*/ 	.short	0x0101
        /*0c3e*/ 	.byte	0x3f
	.zero		1


	//   ....[51]....
        /*0c40*/ 	.word	0x000120e0
        /*0c44*/ 	.word	0x00000016
        /*0c48*/ 	.word	0x0002a800
        /*0c4c*/ 	.short	0x0107
        /*0c4e*/ 	.byte	0x3f
	.zero		1


	//   ....[52]....
        /*0c50*/ 	.word	0x00012200
        /*0c54*/ 	.word	0x00000016
        /*0c58*/ 	.word	0x0002a800
        /*0c5c*/ 	.short	0x0101
        /*0c5e*/ 	.byte	0x3f
	.zero		1


	//   ....[53]....
        /*0c60*/ 	.word	0x00012220
        /*0c64*/ 	.word	0x00000016
        /*0c68*/ 	.word	0x0002a820
        /*0c6c*/ 	.short	0x010a
        /*0c6e*/ 	.byte	0x3f
	.zero		1


	//   ....[54]....
        /*0c70*/ 	.word	0x00012590
        /*0c74*/ 	.word	0x00000006
        /*0c78*/ 	.word	0x0002a840
        /*0c7c*/ 	.short	0x010a
        /*0c7e*/ 	.byte	0x3f
	.zero		1


	//   ....[55]....
        /*0c80*/ 	.word	0x00012aa0
        /*0c84*/ 	.word	0x00000006
        /*0c88*/ 	.word	0x0002a830
        /*0c8c*/ 	.short	0x0107
        /*0c8e*/ 	.byte	0x3f
	.zero		1


	//   ....[56]....
        /*0c90*/ 	.word	0x00012b60
        /*0c94*/ 	.word	0x00000006
        /*0c98*/ 	.word	0x0002a830
        /*0c9c*/ 	.short	0x0101
        /*0c9e*/ 	.byte	0x3f
	.zero		1


	//   ....[57]....
        /*0ca0*/ 	.word	0x00012bc0
        /*0ca4*/ 	.word	0x00000005
        /*0ca8*/ 	.word	0x0002a860
        /*0cac*/ 	.short	0x010a
        /*0cae*/ 	.byte	0x3f
	.zero		1


	//   ....[58]....
        /*0cb0*/ 	.word	0x00013020
        /*0cb4*/ 	.word	0x00000005
        /*0cb8*/ 	.word	0x0002a850
        /*0cbc*/ 	.short	0x0107
        /*0cbe*/ 	.byte	0x3f
	.zero		1


	//   ....[59]....
        /*0cc0*/ 	.word	0x00013170
        /*0cc4*/ 	.word	0x00000005
        /*0cc8*/ 	.word	0x0002a850
        /*0ccc*/ 	.short	0x0101
        /*0cce*/ 	.byte	0x3f
	.zero		1


	//   ....[60]....
        /*0cd0*/ 	.word	0x00013400
        /*0cd4*/ 	.word	0x00000000
        /*0cd8*/ 	.word	0x0002a860
        /*0cdc*/ 	.short	0x010a
        /*0cde*/ 	.byte	0x3f
	.zero		1


	//   ....[61]....
        /*0ce0*/ 	.word	0x00013860
        /*0ce4*/ 	.word	0x00000000
        /*0ce8*/ 	.word	0x0002a850
        /*0cec*/ 	.short	0x0107
        /*0cee*/ 	.byte	0x3f
	.zero		1


	//   ....[62]....
        /*0cf0*/ 	.word	0x00013930
        /*0cf4*/ 	.word	0x00000000
        /*0cf8*/ 	.word	0x0002a850
        /*0cfc*/ 	.short	0x0101
        /*0cfe*/ 	.byte	0x3f
	.zero		1


	//   ....[63]....
        /*0d00*/ 	.word	0x00014660
        /*0d04*/ 	.word	0x00000005
        /*0d08*/ 	.word	0x0002a820
        /*0d0c*/ 	.short	0x010a
        /*0d0e*/ 	.byte	0x3f
	.zero		1


	//   ....[64]....
        /*0d10*/ 	.word	0x00014800
        /*0d14*/ 	.word	0x00000003
        /*0d18*/ 	.word	0x0002a840
        /*0d1c*/ 	.short	0x010a
        /*0d1e*/ 	.byte	0x3f
	.zero		1


	//   ....[65]....
        /*0d20*/ 	.word	0x000148a0
        /*0d24*/ 	.word	0x00000019
        /*0d28*/ 	.word	0x0002a840
        /*0d2c*/ 	.short	0x010a
        /*0d2e*/ 	.byte	0x3f
	.zero		1


	//   ....[66]....
        /*0d30*/ 	.word	0x000148e0
        /*0d34*/ 	.word	0x00000003
        /*0d38*/ 	.word	0x0002a860
        /*0d3c*/ 	.short	0x010a
        /*0d3e*/ 	.byte	0x3f
	.zero		1


	//   ....[67]....
        /*0d40*/ 	.word	0x00014920
        /*0d44*/ 	.word	0x00000019
        /*0d48*/ 	.word	0x0002a860
        /*0d4c*/ 	.short	0x010a
        /*0d4e*/ 	.byte	0x3f
	.zero		1


	//   ....[68]....
        /*0d50*/ 	.word	0x00014990
        /*0d54*/ 	.word	0x00000003
        /*0d58*/ 	.word	0x0002a800
        /*0d5c*/ 	.short	0x010a
        /*0d5e*/ 	.byte	0x3f
	.zero		1


	//   ....[69]....
        /*0d60*/ 	.word	0x000149e0
        /*0d64*/ 	.word	0x00000003
        /*0d68*/ 	.word	0x0002a830
        /*0d6c*/ 	.short	0x010a
        /*0d6e*/ 	.byte	0x3f
	.zero		1


	//   ....[70]....
        /*0d70*/ 	.word	0x00014a40
        /*0d74*/ 	.word	0x0000000a
        /*0d78*/ 	.word	0x0002a830
        /*0d7c*/ 	.short	0x010a
        /*0d7e*/ 	.byte	0x3f
	.zero		1


	//   ....[71]....
        /*0d80*/ 	.word	0x00014aa0
        /*0d84*/ 	.word	0x00000009
        /*0d88*/ 	.word	0x0002a850
        /*0d8c*/ 	.short	0x010a
        /*0d8e*/ 	.byte	0x3f
	.zero		1


	//   ....[72]....
        /*0d90*/ 	.word	0x00014b00
        /*0d94*/ 	.word	0x0000000a
        /*0d98*/ 	.word	0x0002a830
        /*0d9c*/ 	.short	0x010a
        /*0d9e*/ 	.byte	0x3f
	.zero		1


	//   ....[73]....
        /*0da0*/ 	.word	0x00014b60
        /*0da4*/ 	.word	0x00000009
        /*0da8*/ 	.word	0x0002a850
        /*0dac*/ 	.short	0x010a
        /*0dae*/ 	.byte	0x3f
	.zero		1


	//   ....[74]....
        /*0db0*/ 	.word	0x00014bc0
        /*0db4*/ 	.word	0x0000000a
        /*0db8*/ 	.word	0x0002a830
        /*0dbc*/ 	.short	0x010a
        /*0dbe*/ 	.byte	0x3f
	.zero		1


	//   ....[75]....
        /*0dc0*/ 	.word	0x00014c20
        /*0dc4*/ 	.word	0x00000009
        /*0dc8*/ 	.word	0x0002a850
        /*0dcc*/ 	.short	0x010a
        /*0dce*/ 	.byte	0x3f
	.zero		1


	//   ....[76]....
        /*0dd0*/ 	.word	0x00014c80
        /*0dd4*/ 	.word	0x00000005
        /*0dd8*/ 	.word	0x0002a850
        /*0ddc*/ 	.short	0x010a
        /*0dde*/ 	.byte	0x3f
	.zero		1


	//   ....[77]....
        /*0de0*/ 	.word	0x00014d90
        /*0de4*/ 	.word	0x00000007
        /*0de8*/ 	.word	0x0002a840
        /*0dec*/ 	.short	0x010a
        /*0dee*/ 	.byte	0x3f
	.zero		1


	//   ....[78]....
        /*0df0*/ 	.word	0x00016160
        /*0df4*/ 	.word	0x00000016
        /*0df8*/ 	.word	0x0002a820
        /*0dfc*/ 	.short	0x010a
        /*0dfe*/ 	.byte	0x3f
	.zero		1


	//   ....[79]....
        /*0e00*/ 	.word	0x000161b0
        /*0e04*/ 	.word	0x00000006
        /*0e08*/ 	.word	0x0002a840
        /*0e0c*/ 	.short	0x010a
        /*0e0e*/ 	.byte	0x3f
	.zero		1


	//   ....[80]....
        /*0e10*/ 	.word	0x00016970
        /*0e14*/ 	.word	0x00000005
        /*0e18*/ 	.word	0x0002a860
        /*0e1c*/ 	.short	0x010a
        /*0e1e*/ 	.byte	0x3f
	.zero		1


	//   ....[81]....
        /*0e20*/ 	.word	0x00017180
        /*0e24*/ 	.word	0x00000000
        /*0e28*/ 	.word	0x0002a860
        /*0e2c*/ 	.short	0x010a
        /*0e2e*/ 	.byte	0x3f
	.zero		1


	//   ....[82]....
        /*0e30*/ 	.word	0x000182b0
        /*0e34*/ 	.word	0x00000005
        /*0e38*/ 	.word	0x0002a820
        /*0e3c*/ 	.short	0x010a
        /*0e3e*/ 	.byte	0x3f
	.zero		1


	//   ....[83]....
        /*0e40*/ 	.word	0x00018450
        /*0e44*/ 	.word	0x00000003
        /*0e48*/ 	.word	0x0002a840
        /*0e4c*/ 	.short	0x010a
        /*0e4e*/ 	.byte	0x3f
	.zero		1


	//   ....[84]....
        /*0e50*/ 	.word	0x000184a0
        /*0e54*/ 	.word	0x00000019
        /*0e58*/ 	.word	0x0002a840
        /*0e5c*/ 	.short	0x010a
        /*0e5e*/ 	.byte	0x3f
	.zero		1


	//   ....[85]....
        /*0e60*/ 	.word	0x000184f0
        /*0e64*/ 	.word	0x00000003
        /*0e68*/ 	.word	0x0002a860
        /*0e6c*/ 	.short	0x010a
        /*0e6e*/ 	.byte	0x3f
	.zero		1


	//----- nvinfo : EIATTR_NUM_MBARRIERS
	.align		4
.L_450:
        /*0e70*/ 	.byte	0x03, 0x38
        /*0e72*/ 	.short	0x0016


	//----- nvinfo : EIATTR_EXIT_INSTR_OFFSETS
	.align		4
        /*0e74*/ 	.byte	0x04, 0x1c
        /*0e76*/ 	.short	(.L_452 - .L_451)


	//   ....[0]....
.L_451:
        /*0e78*/ 	.word	0x00000990


	//   ....[1]....
        /*0e7c*/ 	.word	0x0000ec90


	//   ....[2]....
        /*0e80*/ 	.word	0x00014970


	//----- nvinfo : EIATTR_MAX_THREADS
	.align		4
.L_452:
        /*0e84*/ 	.byte	0x04, 0x05
        /*0e86*/ 	.short	(.L_454 - .L_453)
.L_453:
        /*0e88*/ 	.word	0x00000180
        /*0e8c*/ 	.word	0x00000001
        /*0e90*/ 	.word	0x00000001


	//----- nvinfo : EIATTR_CRS_STACK_SIZE
	.align		4
.L_454:
        /*0e94*/ 	.byte	0x04, 0x1e
        /*0e96*/ 	.short	(.L_456 - .L_455)
.L_455:
        /*0e98*/ 	.word	0x00000000


	//----- nvinfo : EIATTR_CBANK_PARAM_SIZE
	.align		4
.L_456:
        /*0e9c*/ 	.byte	0x03, 0x19
        /*0e9e*/ 	.short	0x0af0


	//----- nvinfo : EIATTR_PARAM_CBANK
	.align		4
        /*0ea0*/ 	.byte	0x04, 0x0a
        /*0ea2*/ 	.short	(.L_458 - .L_457)
	.align		4
.L_457:
        /*0ea4*/ 	.word	index@(.nv.constant0._ZN7cutlass13device_kernelIN5flash11enable_sm90INS1_16FlashAttnFwdSm90INS1_25CollectiveMainloopFwdSm90ILi2EN4cute5tupleIJNS5_1CILi1EEES8_S8_EEENS6_IJNS7_ILi128EEENS7_ILi96EEENS7_ILi192EEEEEELi128ENS_10bfloat16_tEfNS_4arch4Sm90ELb0ELb1ELb0ELb1ELb1ELb0ELb0ELb1ELb1ELb1ELb0ELb0EEENS1_21CollectiveEpilogueFwdINS6_IJSA_SA_SB_EEES9_SE_SG_Li256ELb1ELb1ELb0ELb0EEENS1_36VarlenDynamicPersistentTileSchedulerILi128ELi96ELi256ELi128ELb0ELb1ELb1ELb1ELb0ELb1EEEEEEEEEvNT_6ParamsE)
        /*0ea8*/ 	.short	0x0210
        /*0eaa*/ 	.short	0x0af0


	//----- nvinfo : EIATTR_SW_WAR
	.align		4
.L_458:
        /*0eac*/ 	.byte	0x04, 0x36
        /*0eae*/ 	.short	(.L_460 - .L_459)
.L_459:
        /*0eb0*/ 	.word	0x00000008
.L_460:


//--------------------- .nv.info._ZN7cutlass13device_kernelIN5flash11enable_sm90INS1_16FlashAttnFwdSm90INS1_25CollectiveMainloopFwdSm90ILi2EN4cute5tupleIJNS5_1CILi1EEES8_S8_EEENS6_IJNS7_ILi128EEENS7_ILi96EEENS7_ILi192EEEEEELi128ENS_10bfloat16_tEfNS_4arch4Sm90ELb0ELb1ELb0ELb1ELb1ELb1ELb0ELb1ELb1ELb1ELb0ELb0EEENS1_21CollectiveEpilogueFwdINS6_IJSA_SA_SB_EEES9_SE_SG_Li256ELb1ELb1ELb0ELb0EEENS1_36VarlenDynamicPersistentTileSchedulerILi128ELi96ELi256ELi128ELb0ELb1ELb1ELb1ELb0ELb1EEEEEEEEEvNT_6ParamsE --------------------------
	.section	.nv.info._ZN7cutlass13device_kernelIN5flash11enable_sm90INS1_16FlashAttnFwdSm90INS1_25CollectiveMainloopFwdSm90ILi2EN4cute5tupleIJNS5_1CILi1EEES8_S8_EEENS6_IJNS7_ILi128EEENS7_ILi96EEENS7_ILi192EEEEEELi128ENS_10bfloat16_tEfNS_4arch4Sm90ELb0ELb1ELb0ELb1ELb1ELb1ELb0ELb1ELb1ELb1ELb0ELb0EEENS1_21CollectiveEpilogueFwdINS6_IJSA_SA_SB_EEES9_SE_SG_Li256ELb1ELb1ELb0ELb0EEENS1_36VarlenDynamicPersistentTileSchedulerILi128ELi96ELi256ELi128ELb0ELb1ELb1ELb1ELb0ELb1EEEEEEEEEvNT_6ParamsE,"",@"SHT_CUDA_INFO"
	.sectionflags	@""
	.align	4


	//----- nvinfo : EIATTR_CUDA_API_VERSION
	.align		4
        /*0000*/ 	.byte	0x04, 0x37
        /*0002*/ 	.short	(.L_462 - .L_461)
.L_461:
        /*0004*/ 	.word	0x00000082


	//----- nvinfo : EIATTR_KPARAM_INFO
	.align		4
.L_462:
        /*0008*/ 	.byte	0x04, 0x17
        /*000a*/ 	.short	(.L_464 - .L_463)
.L_463:
        /*000c*/ 	.word	0x00000000
        /*0010*/ 	.short	0x0000
        /*0012*/ 	.short	0x0070
        /*0014*/ 	.byte	0x00, 0xf0, 0x01, 0x2a


	//----- nvinfo : EIATTR_SPARSE_MMA_MASK
	.align		4
.L_464:
        /*0018*/ 	.byte	0x03, 0x50
        /*001a*/ 	.short	0x0000


	//----- nvinfo : EIATTR_MAXREG_COUNT
	.align		4
        /*001c*/ 	.byte	0x03, 0x1b
        /*001e*/ 	.short	0x00a8


	//----- nvinfo : EIATTR_NUM_BARRIERS
	.align		4
        /*0020*/ 	.byte	0x02, 0x4c
        /*0022*/ 	.byte	0x10
	.zero		1


	//----- nvinfo : EIATTR_EXTERNS
	.align		4
        /*0024*/ 	.byte	0x04, 0x0f
        /*0026*/ 	.short	(.L_466 - .L_465)


	//   ....[0]....
	.align		4
.L_465:
        /*0028*/ 	.word	index@(__assertfail)


	//----- nvinfo : EIATTR_ANNOTATIONS
	.align		4
.L_466:
        /*002c*/ 	.byte	0x04, 0x55
        /*002e*/ 	.short	(.L_468 - .L_467)


	//   ....[0]....
.L_467:
        /* <DEDUP_REMOVED lines=36> */


	//----- nvinfo : EIATTR_MERCURY_ISA_VERSION
	.align		4
.L_468:
        /*0258*/ 	.byte	0x03, 0x5f
        /*025a*/ 	.short	0x0101


	//----- nvinfo : EIATTR_UNUSED_LOAD_BYTE_OFFSET
	.align		4
        /*025c*/ 	.byte	0x04, 0x44
        /*025e*/ 	.short	(.L_470 - .L_469)


	//   ....[0]....
.L_469:
        /*0260*/ 	.word	0x00000a50
        /*0264*/ 	.word	0x0000fff0


	//   ....[1]....
        /*0268*/ 	.word	0x0001f470
        /*026c*/ 	.word	0x0000fff0


	//----- nvinfo : EIATTR_INT_WARP_WIDE_INSTR_OFFSETS
	.align		4
.L_470:
        /*0270*/ 	.byte	0x04, 0x31
        /*0272*/ 	.short	(.L_472 - .L_471)


	//   ....[0]....
.L_471:
        /*0274*/ 	.word	0x00000130


	//   ....[1]....
        /*0278*/ 	.word	0x00000170


	//   ....[2]....
        /*027c*/ 	.word	0x000001e0


	//   ....[3]....
        /*0280*/ 	.word	0x000241d0


	//   ....[4]....
        /*0284*/ 	.word	0x00024260


	//   ....[5]....
        /*0288*/ 	.word	0x00027230


	//   ....[6]....
        /*028c*/ 	.word	0x000272c0


	//----- nvinfo : EIATTR_COOP_GROUP_MASK_REGIDS
	.align		4
.L_472:
        /*0290*/ 	.byte	0x04, 0x29
        /*0292*/ 	.short	(.L_474 - .L_473)


	//   ....[0]....
.L_473:
        /*0294*/ 	.word	0xffffffff


	//   ....[1]....
        /*0298*/ 	.word	0xffffffff


	//   ....[2]....
        /*029c*/ 	.word	0xffffffff


	//   ....[3]....
        /*02a0*/ 	.word	0xffffffff


	//   ....[4]....
        /*02a4*/ 	.word	0xffffffff


	//   ....[5]....
        /*02a8*/ 	.word	0xffffffff


	//   ....[6]....
        /*02ac*/ 	.word	0xffffffff


	//   ....[7]....
        /*02b0*/ 	.word	0xffffffff


	//   ....[8]....
        /*02b4*/ 	.word	0xffffffff


	//   ....[9]....
        /*02b8*/ 	.word	0xffffffff


	//   ....[10]....
        /*02bc*/ 	.word	0xffffffff


	//   ....[11]....
        /*02c0*/ 	.word	0xffffffff


	//   ....[12]....
        /*02c4*/ 	.word	0xffffffff


	//   ....[13]....
        /*02c8*/ 	.word	0xffffffff


	//   ....[14]....
        /*02cc*/ 	.word	0xffffffff


	//   ....[15]....
        /*02d0*/ 	.word	0xffffffff


	//   ....[16]....
        /*02d4*/ 	.word	0xffffffff


	//   ....[17]....
        /*02d8*/ 	.word	0xffffffff


	//   ....[18]....
        /*02dc*/ 	.word	0xffffffff


	//   ....[19]....
        /*02e0*/ 	.word	0xffffffff


	//   ....[20]....
        /*02e4*/ 	.word	0xffffffff


	//   ....[21]....
        /*02e8*/ 	.word	0xffffffff


	//   ....[22]....
        /*02ec*/ 	.word	0xffffffff


	//   ....[23]....
        /*02f0*/ 	.word	0xffffffff


	//   ....[24]....
        /*02f4*/ 	.word	0xffffffff


	//   ....[25]....
        /*02f8*/ 	.word	0xffffffff


	//   ....[26]....
        /*02fc*/ 	.word	0xffffffff


	//   ....[27]....
        /*0300*/ 	.word	0xffffffff


	//   ....[28]....
        /*0304*/ 	.word	0xffffffff


	//   ....[29]....
        /*0308*/ 	.word	0xffffffff


	//   ....[30]....
        /*030c*/ 	.word	0xffffffff


	//   ....[31]....
        /*0310*/ 	.word	0xffffffff


	//   ....[32]....
        /*0314*/ 	.word	0xffffffff


	//   ....[33]....
        /*0318*/ 	.word	0xffffffff


	//   ....[34]....
        /*031c*/ 	.word	0xffffffff


	//   ....[35]....
        /*0320*/ 	.word	0xffffffff


	//   ....[36]....
        /*0324*/ 	.word	0xffffffff


	//   ....[37]....
        /*0328*/ 	.word	0xffffffff


	//   ....[38]....
        /*032c*/ 	.word	0xffffffff


	//   ....[39]....
        /*0330*/ 	.word	0xffffffff


	//   ....[40]....
        /*0334*/ 	.word	0xffffffff


	//   ....[41]....
        /*0338*/ 	.word	0xffffffff


	//   ....[42]....
        /*033c*/ 	.word	0xffffffff


	//   ....[43]....
        /*0340*/ 	.word	0xffffffff


	//   ....[44]....
        /*0344*/ 	.word	0xffffffff


	//   ....[45]....
        /*0348*/ 	.word	0xffffffff


	//   ....[46]....
        /*034c*/ 	.word	0xffffffff


	//   ....[47]....
        /*0350*/ 	.word	0xffffffff


	//   ....[48]....
        /*0354*/ 	.word	0xffffffff


	//   ....[49]....
        /*0358*/ 	.word	0xffffffff


	//   ....[50]....
        /*035c*/ 	.word	0xffffffff


	//   ....[51]....
        /*0360*/ 	.word	0xffffffff


	//   ....[52]....
        /*0364*/ 	.word	0xffffffff


	//   ....[53]....
        /*0368*/ 	.word	0xffffffff


	//   ....[54]....
        /*036c*/ 	.word	0xffffffff


	//   ....[55]....
        /*0370*/ 	.word	0xffffffff


	//   ....[56]....
        /*0374*/ 	.word	0xffffffff


	//   ....[57]....
        /*0378*/ 	.word	0xffffffff


	//   ....[58]....
        /*037c*/ 	.word	0xffffffff


	//   ....[59]....
        /*0380*/ 	.word	0xffffffff


	//   ....[60]....
        /*0384*/ 	.word	0xffffffff


	//   ....[61]....
        /*0388*/ 	.word	0xffffffff


	//   ....[62]....
        /*038c*/ 	.word	0xffffffff


	//   ....[63]....
        /*0390*/ 	.word	0xffffffff


	//   ....[64]....
        /*0394*/ 	.word	0xffffffff


	//   ....[65]....
        /*0398*/ 	.word	0xffffffff


	//   ....[66]....
        /*039c*/ 	.word	0xffffffff


	//   ....[67]....
        /*03a0*/ 	.word	0xffffffff


	//   ....[68]....
        /*03a4*/ 	.word	0xffffffff


	//   ....[69]....
        /*03a8*/ 	.word	0xffffffff


	//   ....[70]....
        /*03ac*/ 	.word	0xffffffff


	//   ....[71]....
        /*03b0*/ 	.word	0xffffffff


	//   ....[72]....
        /*03b4*/ 	.word	0xffffffff


	//   ....[73]....
        /*03b8*/ 	.word	0xffffffff


	//   ....[74]....
        /*03bc*/ 	.word	0xffffffff


	//   ....[75]....
        /*03c0*/ 	.word	0xffffffff


	//   ....[76]....
        /*03c4*/ 	.word	0xffffffff


	//   ....[77]....
        /*03c8*/ 	.word	0xffffffff


	//   ....[78]....
        /*03cc*/ 	.word	0xffffffff


	//   ....[79]....
        /*03d0*/ 	.word	0xffffffff


	//   ....[80]....
        /*03d4*/ 	.word	0xffffffff


	//   ....[81]....
        /*03d8*/ 	.word	0xffffffff


	//   ....[82]....
        /*03dc*/ 	.word	0xffffffff


	//   ....[83]....
        /*03e0*/ 	.word	0xffffffff


	//   ....[84]....
        /*03e4*/ 	.word	0xffffffff


	//   ....[85]....
        /*03e8*/ 	.word	0xffffffff


	//   ....[86]....
        /*03ec*/ 	.word	0xffffffff


	//   ....[87]....
        /*03f0*/ 	.word	0xffffffff


	//   ....[88]....
        /*03f4*/ 	.word	0xffffffff


	//   ....[89]....
        /*03f8*/ 	.word	0xffffffff


	//   ....[90]....
        /*03fc*/ 	.word	0xffffffff


	//   ....[91]....
        /*0400*/ 	.word	0xffffffff


	//   ....[92]....
        /*0404*/ 	.word	0xffffffff


	//   ....[93]....
        /*0408*/ 	.word	0xffffffff


	//   ....[94]....
        /*040c*/ 	.word	0xffffffff


	//   ....[95]....
        /*0410*/ 	.word	0xffffffff


	//   ....[96]....
        /*0414*/ 	.word	0xffffffff


	//   ....[97]....
        /*0418*/ 	.word	0xffffffff


	//   ....[98]....
        /*041c*/ 	.word	0xffffffff


	//   ....[99]....
        /*0420*/ 	.word	0xffffffff


	//   ....[100]....
        /*0424*/ 	.word	0xffffffff


	//   ....[101]....
        /*0428*/ 	.word	0xffffffff


	//   ....[102]....
        /*042c*/ 	.word	0xffffffff


	//   ....[103]....
        /*0430*/ 	.word	0xffffffff


	//   ....[104]....
        /*0434*/ 	.word	0xffffffff


	//   ....[105]....
        /*0438*/ 	.word	0xffffffff


	//   ....[106]....
        /*043c*/ 	.word	0xffffffff


	//   ....[107]....
        /*0440*/ 	.word	0xffffffff


	//   ....[108]....
        /*0444*/ 	.word	0xffffffff


	//   ....[109]....
        /*0448*/ 	.word	0xffffffff


	//   ....[110]....
        /*044c*/ 	.word	0xffffffff


	//   ....[111]....
        /*0450*/ 	.word	0xffffffff


	//   ....[112]....
        /*0454*/ 	.word	0xffffffff


	//   ....[113]....
        /*0458*/ 	.word	0xffffffff


	//   ....[114]....
        /*045c*/ 	.word	0xffffffff


	//   ....[115]....
        /*0460*/ 	.word	0xffffffff


	//   ....[116]....
        /*0464*/ 	.word	0xffffffff


	//   ....[117]....
        /*0468*/ 	.word	0xffffffff


	//   ....[118]....
        /*046c*/ 	.word	0xffffffff


	//   ....[119]....
        /*0470*/ 	.word	0xffffffff


	//   ....[120]....
        /*0474*/ 	.word	0xffffffff


	//   ....[121]....
        /*0478*/ 	.word	0xffffffff


	//   ....[122]....
        /*047c*/ 	.word	0xffffffff


	//   ....[123]....
        /*0480*/ 	.word	0xffffffff


	//   ....[124]....
        /*0484*/ 	.word	0xffffffff


	//   ....[125]....
        /*0488*/ 	.word	0xffffffff


	//   ....[126]....
        /*048c*/ 	.word	0xffffffff


	//   ....[127]....
        /*0490*/ 	.word	0xffffffff


	//   ....[128]....
        /*0494*/ 	.word	0xffffffff


	//   ....[129]....
        /*0498*/ 	.word	0xffffffff


	//   ....[130]....
        /*049c*/ 	.word	0xffffffff


	//   ....[131]....
        /*04a0*/ 	.word	0xffffffff


	//   ....[132]....
        /*04a4*/ 	.word	0xffffffff


	//   ....[133]....
        /*04a8*/ 	.word	0xffffffff


	//   ....[134]....
        /*04ac*/ 	.word	0xffffffff


	//   ....[135]....
        /*04b0*/ 	.word	0xffffffff


	//   ....[136]....
        /*04b4*/ 	.word	0xffffffff


	//   ....[137]....
        /*04b8*/ 	.word	0xffffffff


	//   ....[138]....
        /*04bc*/ 	.word	0xffffffff


	//   ....[139]....
        /*04c0*/ 	.word	0xffffffff


	//   ....[140]....
        /*04c4*/ 	.word	0xffffffff


	//   ....[141]....
        /*04c8*/ 	.word	0xffffffff


	//   ....[142]....
        /*04cc*/ 	.word	0xffffffff


	//   ....[143]....
        /*04d0*/ 	.word	0xffffffff


	//   ....[144]....
        /*04d4*/ 	.word	0xffffffff


	//   ....[145]....
        /*04d8*/ 	.word	0xffffffff


	//   ....[146]....
        /*04dc*/ 	.word	0xffffffff


	//   ....[147]....
        /*04e0*/ 	.word	0xffffffff


	//   ....[148]....
        /*04e4*/ 	.word	0xffffffff


	//   ....[149]....
        /*04e8*/ 	.word	0xffffffff


	//   ....[150]....
        /*04ec*/ 	.word	0xffffffff


	//   ....[151]....
        /*04f0*/ 	.word	0xffffffff


	//   ....[152]....
        /*04f4*/ 	.word	0xffffffff


	//   ....[153]....
        /*04f8*/ 	.word	0xffffffff


	//   ....[154]....
        /*04fc*/ 	.word	0xffffffff


	//   ....[155]....
        /*0500*/ 	.word	0xffffffff


	//   ....[156]....
        /*0504*/ 	.word	0xffffffff


	//   ....[157]....
        /*0508*/ 	.word	0xffffffff


	//   ....[158]....
        /*050c*/ 	.word	0xffffffff


	//   ....[159]....
        /*0510*/ 	.word	0xffffffff


	//   ....[160]....
        /*0514*/ 	.word	0xffffffff


	//   ....[161]....
        /*0518*/ 	.word	0xffffffff


	//   ....[162]....
        /*051c*/ 	.word	0xffffffff


	//   ....[163]....
        /*0520*/ 	.word	0xffffffff


	//   ....[164]....
        /*0524*/ 	.word	0xffffffff


	//   ....[165]....
        /*0528*/ 	.word	0xffffffff


	//   ....[166]....
        /*052c*/ 	.word	0xffffffff


	//   ....[167]....
        /*0530*/ 	.word	0xffffffff


	//   ....[168]....
        /*0534*/ 	.word	0xffffffff


	//   ....[169]....
        /*0538*/ 	.word	0xffffffff


	//   ....[170]....
        /*053c*/ 	.word	0xffffffff


	//   ....[171]....
        /*0540*/ 	.word	0xffffffff


	//   ....[172]....
        /*0544*/ 	.word	0xffffffff


	//   ....[173]....
        /*0548*/ 	.word	0xffffffff


	//   ....[174]....
        /*054c*/ 	.word	0xffffffff


	//   ....[175]....
        /*0550*/ 	.word	0xffffffff


	//   ....[176]....
        /*0554*/ 	.word	0xffffffff


	//   ....[177]....
        /*0558*/ 	.word	0xffffffff


	//   ....[178]....
        /*055c*/ 	.word	0xffffffff


	//   ....[179]....
        /*0560*/ 	.word	0xffffffff


	//   ....[180]....
        /*0564*/ 	.word	0xffffffff


	//   ....[181]....
        /*0568*/ 	.word	0xffffffff


	//   ....[182]....
        /*056c*/ 	.word	0xffffffff


	//   ....[183]....
        /*0570*/ 	.word	0xffffffff


	//   ....[184]....
        /*0574*/ 	.word	0xffffffff


	//   ....[185]....
        /*0578*/ 	.word	0x0500000f


	//   ....[186]....
        /*057c*/ 	.word	0x0500000f


	//   ....[187]....
        /*0580*/ 	.word	0x0500000f


	//   ....[188]....
        /*0584*/ 	.word	0x0500000f


	//   ....[189]....
        /*0588*/ 	.word	0x0500000f


	//   ....[190]....
        /*058c*/ 	.word	0x0500000f


	//   ....[191]....
        /*0590*/ 	.word	0x0500000f


	//   ....[192]....
        /*0594*/ 	.word	0x0500000f


	//   ....[193]....
        /*0598*/ 	.word	0x0500000f


	//   ....[194]....
        /*059c*/ 	.word	0x0500000f


	//   ....[195]....
        /*05a0*/ 	.word	0x0500000f


	//   ....[196]....
        /*05a4*/ 	.word	0x0500000f


	//   ....[197]....
        /*05a8*/ 	.word	0x0500000f


	//   ....[198]....
        /*05ac*/ 	.word	0x0500000f


	//   ....[199]....
        /*05b0*/ 	.word	0x0500000f


	//   ....[200]....
        /*05b4*/ 	.word	0x0500000f


	//   ....[201]....
        /*05b8*/ 	.word	0x0500000f


	//   ....[202]....
        /*05bc*/ 	.word	0x0500000f


	//   ....[203]....
        /*05c0*/ 	.word	0x0500000f


	//   ....[204]....
        /*05c4*/ 	.word	0x0500000f


	//   ....[205]....
        /*05c8*/ 	.word	0x0500000f


	//   ....[206]....
        /*05cc*/ 	.word	0x0500000f


	//   ....[207]....
        /*05d0*/ 	.word	0x0500000f


	//   ....[208]....
        /*05d4*/ 	.word	0x0500000f


	//   ....[209]....
        /*05d8*/ 	.word	0x0500000f


	//   ....[210]....
        /*05dc*/ 	.word	0x0500000f


	//   ....[211]....
        /*05e0*/ 	.word	0x0500000f


	//   ....[212]....
        /*05e4*/ 	.word	0x0500000f


	//   ....[213]....
        /*05e8*/ 	.word	0x0500000f


	//   ....[214]....
        /*05ec*/ 	.word	0x0500000f


	//   ....[215]....
        /*05f0*/ 	.word	0x0500000f


	//   ....[216]....
        /*05f4*/ 	.word	0x0500000f


	//   ....[217]....
        /*05f8*/ 	.word	0x0500000f


	//   ....[218]....
        /*05fc*/ 	.word	0x0500000f


	//   ....[219]....
        /*0600*/ 	.word	0x0500000f


	//   ....[220]....
        /*0604*/ 	.word	0x0500000f


	//   ....[221]....
        /*0608*/ 	.word	0x0500000f


	//   ....[222]....
        /*060c*/ 	.word	0x0500000f


	//   ....[223]....
        /*0610*/ 	.word	0x0500000f


	//   ....[224]....
        /*0614*/ 	.word	0x0500000f


	//   ....[225]....
        /*0618*/ 	.word	0x0500000f


	//   ....[226]....
        /*061c*/ 	.word	0x0500000f


	//   ....[227]....
        /*0620*/ 	.word	0x0500000f


	//   ....[228]....
        /*0624*/ 	.word	0x0500000f


	//   ....[229]....
        /*0628*/ 	.word	0x0500000f


	//   ....[230]....
        /*062c*/ 	.word	0x0500000f


	//   ....[231]....
        /*0630*/ 	.word	0x0500000f


	//   ....[232]....
        /*0634*/ 	.word	0x0500000f


	//   ....[233]....
        /*0638*/ 	.word	0x0500000f


	//   ....[234]....
        /*063c*/ 	.word	0x0500000f


	//   ....[235]....
        /*0640*/ 	.word	0x0500000f


	//   ....[236]....
        /*0644*/ 	.word	0x0500000f


	//   ....[237]....
        /*0648*/ 	.word	0x0500000f


	//   ....[238]....
        /*064c*/ 	.word	0x0500000f


	//   ....[239]....
        /*0650*/ 	.word	0x0500000f


	//   ....[240]....
        /*0654*/ 	.word	0x0500000f


	//   ....[241]....
        /*0658*/ 	.word	0x0500000f


	//   ....[242]....
        /*065c*/ 	.word	0x0500000f


	//   ....[243]....
        /*0660*/ 	.word	0x0500000f


	//   ....[244]....
        /*0664*/ 	.word	0x0500000f


	//   ....[245]....
        /*0668*/ 	.word	0x0500000f


	//   ....[246]....
        /*066c*/ 	.word	0x0500000f


	//   ....[247]....
        /*0670*/ 	.word	0x0500000f


	//   ....[248]....
        /*0674*/ 	.word	0x0500000f


	//   ....[249]....
        /*0678*/ 	.word	0x0500000f


	//   ....[250]....
        /*067c*/ 	.word	0x0500000f


	//   ....[251]....
        /*0680*/ 	.word	0x0500000f


	//   ....[252]....
        /*0684*/ 	.word	0x0500000f


	//   ....[253]....
        /*0688*/ 	.word	0x0500000f


	//   ....[254]....
        /*068c*/ 	.word	0x0500000f


	//   ....[255]....
        /*0690*/ 	.word	0x0500000f


	//   ....[0]....
        /*0694*/ 	.word	0x0500000f


	//   ....[1]....
        /*0698*/ 	.word	0x0500000f


	//   ....[2]....
        /*069c*/ 	.word	0x0500000f


	//   ....[3]....
        /*06a0*/ 	.word	0x0500000f


	//   ....[4]....
        /*06a4*/ 	.word	0x0500000f


	//   ....[5]....
        /*06a8*/ 	.word	0x0500000f


	//   ....[6]....
        /*06ac*/ 	.word	0x0500000f


	//   ....[7]....
        /*06b0*/ 	.word	0x0500000f


	//   ....[8]....
        /*06b4*/ 	.word	0x0500000f


	//   ....[9]....
        /*06b8*/ 	.word	0x0500000f


	//   ....[10]....
        /*06bc*/ 	.word	0x0500000f


	//   ....[11]....
        /*06c0*/ 	.word	0x0500000f


	//   ....[12]....
        /*06c4*/ 	.word	0x0500000f


	//   ....[13]....
        /*06c8*/ 	.word	0x0500000f


	//   ....[14]....
        /*06cc*/ 	.word	0x0500000f


	//   ....[15]....
        /*06d0*/ 	.word	0x0500000f


	//   ....[16]....
        /*06d4*/ 	.word	0x0500000f


	//   ....[17]....
        /*06d8*/ 	.word	0x0500000f


	//   ....[18]....
        /*06dc*/ 	.word	0x0500000f


	//   ....[19]....
        /*06e0*/ 	.word	0x0500000f


	//   ....[20]....
        /*06e4*/ 	.word	0x0500000f


	//   ....[21]....
        /*06e8*/ 	.word	0x0500000f


	//   ....[22]....
        /*06ec*/ 	.word	0x0500000f


	//   ....[23]....
        /*06f0*/ 	.word	0x0500000f


	//   ....[24]....
        /*06f4*/ 	.word	0x0500000f


	//   ....[25]....
        /*06f8*/ 	.word	0x0500000f


	//   ....[26]....
        /*06fc*/ 	.word	0x0500000f


	//   ....[27]....
        /*0700*/ 	.word	0x0500000f


	//   ....[28]....
        /*0704*/ 	.word	0x0500000f


	//   ....[29]....
        /*0708*/ 	.word	0x0500000f


	//   ....[30]....
        /*070c*/ 	.word	0x0500000f


	//   ....[31]....
        /*0710*/ 	.word	0x0500000f


	//   ....[32]....
        /*0714*/ 	.word	0x0500000f


	//   ....[33]....
        /*0718*/ 	.word	0x0500000f


	//   ....[34]....
        /*071c*/ 	.word	0x0500000f


	//   ....[35]....
        /*0720*/ 	.word	0x0500000f


	//   ....[36]....
        /*0724*/ 	.word	0x0500000f


	//   ....[37]....
        /*0728*/ 	.word	0x0500000f


	//   ....[38]....
        /*072c*/ 	.word	0x0500000f


	//   ....[39]....
        /*0730*/ 	.word	0x0500000f


	//   ....[40]....
        /*0734*/ 	.word	0x0500000f


	//----- nvinfo : EIATTR_COOP_GROUP_INSTR_OFFSETS
	.align		4
.L_474:
        /*0738*/ 	.byte	0x04, 0x28
        /*073a*/ 	.short	(.L_476 - .L_475)


	//   ....[0]....
.L_475:
        /*073c*/ 	.word	0x00000060


	//   ....[1]....
        /*0740*/ 	.word	0x00000140


	//   ....[2]....
        /*0744*/ 	.word	0x00000190


	//   ....[3]....
        /*0748*/ 	.word	0x000003c0


	//   ....[4]....
        /*074c*/ 	.word	0x00000520


	//   ....[5]....
        /*0750*/ 	.word	0x00000640


	//   ....[6]....
        /*0754*/ 	.word	0x000007a0


	//   ....[7]....
        /*0758*/ 	.word	0x00003a50


	//   ....[8]....
        /*075c*/ 	.word	0x00003a60


	//   ....[9]....
        /*0760*/ 	.word	0x000050d0


	//   ....[10]....
        /*0764*/ 	.word	0x000050e0


	//   ....[11]....
        /*0768*/ 	.word	0x000072a0


	//   ....[12]....
        /*076c*/ 	.word	0x000072b0


	//   ....[13]....
        /*0770*/ 	.word	0x00008a80


	//   ....[14]....
        /*0774*/ 	.word	0x00008a90


	//   ....[15]....
        /*0778*/ 	.word	0x0000a460


	//   ....[16]....
        /*077c*/ 	.word	0x0000a470


	//   ....[17]....
        /*0780*/ 	.word	0x0000a700


	//   ....[18]....
        /*0784*/ 	.word	0x0000a710


	//   ....[19]....
        /*0788*/ 	.word	0x0000ac70


	//   ....[20]....
        /*078c*/ 	.word	0x0000ac80


	//   ....[21]....
        /*0790*/ 	.word	0x0000ae00


	//   ....[22]....
        /*0794*/ 	.word	0x0000ae20


	//   ....[23]....
        /*0798*/ 	.word	0x0000b7a0


	//   ....[24]....
        /*079c*/ 	.word	0x0000bea0


	//   ....[25]....
        /*07a0*/ 	.word	0x0000beb0


	//   ....[26]....
        /*07a4*/ 	.word	0x0000bec0


	//   ....[27]....
        /*07a8*/ 	.word	0x0000bed0


	//   ....[28]....
        /*07ac*/ 	.word	0x0000c740


	//   ....[29]....
        /*07b0*/ 	.word	0x0000c750


	//   ....[30]....
        /*07b4*/ 	.word	0x0000c760


	//   ....[31]....
        /*07b8*/ 	.word	0x0000c770


	//   ....[32]....
        /*07bc*/ 	.word	0x0000f850


	//   ....[33]....
        /*07c0*/ 	.word	0x0000f860


	//   ....[34]....
        /*07c4*/ 	.word	0x0000f870


	//   ....[35]....
        /*07c8*/ 	.word	0x0000f880


	//   ....[36]....
        /*07cc*/ 	.word	0x0000ff30


	//   ....[37]....
        /*07d0*/ 	.word	0x0000ff40


	//   ....[38]....
        /*07d4*/ 	.word	0x0000ff50


	//   ....[39]....
        /*07d8*/ 	.word	0x0000ff60


	//   ....[40]....
        /*07dc*/ 	.word	0x000139e0


	//   ....[41]....
        /*07e0*/ 	.word	0x00013c10


	//   ....[42]....
        /*07e4*/ 	.word	0x00014940


	//   ....[43]....
        /*07e8*/ 	.word	0x00014a50


	//   ....[44]....
        /*07ec*/ 	.word	0x00014fc0


	//   ....[45]....
        /*07f0*/ 	.word	0x00015090


	//   ....[46]....
        /*07f4*/ 	.word	0x00016ea0


	//   ....[47]....
        /*07f8*/ 	.word	0x000170b0


	//   ....[48]....
        /*07fc*/ 	.word	0x00017f00


	//   ....[49]....
        /*0800*/ 	.word	0x00018020


	//   ....[50]....
        /*0804*/ 	.word	0x000185e0


	//   ....[51]....
        /*0808*/ 	.word	0x00018660


	//   ....[52]....
        /*080c*/ 	.word	0x0001a6a0


	//   ....[53]....
        /*0810*/ 	.word	0x0001a6b0


	//   ....[54]....
        /*0814*/ 	.word	0x0001a6f0


	//   ....[55]....
        /*0818*/ 	.word	0x0001a700


	//   ....[56]....
        /*081c*/ 	.word	0x0001c4f0


	//   ....[57]....
        /*0820*/ 	.word	0x0001c6b0


	//   ....[58]....
        /*0824*/ 	.word	0x0001d510


	//   ....[59]....
        /*0828*/ 	.word	0x0001d620


	//   ....[60]....
        /*082c*/ 	.word	0x0001dbe0


	//   ....[61]....
        /*0830*/ 	.word	0x0001dc40


	//   ....[62]....
        /*0834*/ 	.word	0x0001ed60


	//   ....[63]....
        /*0838*/ 	.word	0x0001ede0


	//   ....[64]....
        /*083c*/ 	.word	0x0001ee00


	//   ....[65]....
        /*0840*/ 	.word	0x0001ee10


	//   ....[66]....
        /*0844*/ 	.word	0x0001feb0


	//   ....[67]....
        /*0848*/ 	.word	0x0001fef0


	//   ....[68]....
        /*084c*/ 	.word	0x0001ff30


	//   ....[69]....
        /*0850*/ 	.word	0x0001ff70


	//   ....[70]....
        /*0854*/ 	.word	0x00020510


	//   ....[71]....
        /*0858*/ 	.word	0x00020520


	//   ....[72]....
        /*085c*/ 	.word	0x000205e0


	//   ....[73]....
        /*0860*/ 	.word	0x00020600


	//   ....[74]....
        /*0864*/ 	.word	0x000206c0


	//   ....[75]....
        /*0868*/ 	.word	0x000206e0


	//   ....[76]....
        /*086c*/ 	.word	0x000207b0


	//   ....[77]....
        /*0870*/ 	.word	0x000207d0


	//   ....[78]....
        /*0874*/ 	.word	0x00020ff0


	//   ....[79]....
        /*0878*/ 	.word	0x00021010


	//   ....[80]....
        /*087c*/ 	.word	0x000210d0


	//   ....[81]....
        /*0880*/ 	.word	0x000210f0


	//   ....[82]....
        /*0884*/ 	.word	0x000211b0


	//   ....[83]....
        /*0888*/ 	.word	0x000211d0


	//   ....[84]....
        /*088c*/ 	.word	0x000212a0


	//   ....[85]....
        /*0890*/ 	.word	0x000212c0


	//   ....[86]....
        /*0894*/ 	.word	0x00021410


	//   ....[87]....
        /*0898*/ 	.word	0x000215c0


	//   ....[88]....
        /*089c*/ 	.word	0x000215f0


	//   ....[89]....
        /*08a0*/ 	.word	0x00021620


	//   ....[90]....
        /*08a4*/ 	.word	0x00021650


	//   ....[91]....
        /*08a8*/ 	.word	0x00021680


	//   ....[92]....
        /*08ac*/ 	.word	0x000216b0


	//   ....[93]....
        /*08b0*/ 	.word	0x00021820


	//   ....[94]....
        /*08b4*/ 	.word	0x00021850


	//   ....[95]....
        /*08b8*/ 	.word	0x00021880


	//   ....[96]....
        /*08bc*/ 	.word	0x000218b0


	//   ....[97]....
        /*08c0*/ 	.word	0x000218e0


	//   ....[98]....
        /*08c4*/ 	.word	0x00021910


	//   ....[99]....
        /*08c8*/ 	.word	0x000219a0


	//   ....[100]....
        /*08cc*/ 	.word	0x00021a00


	//   ....[101]....
        /*08d0*/ 	.word	0x00021a90


	//   ....[102]....
        /*08d4*/ 	.word	0x00022b30


	//   ....[103]....
        /*08d8*/ 	.word	0x00024ea0


	//   ....[104]....
        /*08dc*/ 	.word	0x00024ec0


	//   ....[105]....
        /*08e0*/ 	.word	0x00024f70


	//   ....[106]....
        /*08e4*/ 	.word	0x00024f90


	//   ....[107]....
        /*08e8*/ 	.word	0x00025030


	//   ....[108]....
        /*08ec*/ 	.word	0x00025050


	//   ....[109]....
        /*08f0*/ 	.word	0x000250f0


	//   ....[110]....
        /*08f4*/ 	.word	0x00025110


	//   ....[111]....
        /*08f8*/ 	.word	0x000251b0


	//   ....[112]....
        /*08fc*/ 	.word	0x000251d0


	//   ....[113]....
        /*0900*/ 	.word	0x000251e0


	//   ....[114]....
        /*0904*/ 	.word	0x00025270


	//   ....[115]....
        /*0908*/ 	.word	0x00025a30


	//   ....[116]....
        /*090c*/ 	.word	0x00025a60


	//   ....[117]....
        /*0910*/ 	.word	0x00025a90


	//   ....[118]....
        /*0914*/ 	.word	0x00025b40


	//   ....[119]....
        /*0918*/ 	.word	0x00025b50


	//   ....[120]....
        /*091c*/ 	.word	0x00025c00


	//   ....[121]....
        /*0920*/ 	.word	0x00025c10


	//   ....[122]....
        /*0924*/ 	.word	0x00025cc0


	//   ....[123]....
        /*0928*/ 	.word	0x00025cd0


	//   ....[124]....
        /*092c*/ 	.word	0x00025d80


	//   ....[125]....
        /*0930*/ 	.word	0x00025d90


	//   ....[126]....
        /*0934*/ 	.word	0x00025e40


	//   ....[127]....
        /*0938*/ 	.word	0x00025e50


	//   ....[128]....
        /*093c*/ 	.word	0x00025ef0


	//   ....[129]....
        /*0940*/ 	.word	0x00025f00


	//   ....[130]....
        /*0944*/ 	.word	0x00025f10


	//   ....[131]....
        /*0948*/ 	.word	0x00026700


	//   ....[132]....
        /*094c*/ 	.word	0x00026710


	//   ....[133]....
        /*0950*/ 	.word	0x00026720


	//   ....[134]....
        /*0954*/ 	.word	0x000267b0


	//   ....[135]....
        /*0958*/ 	.word	0x000267c0


	//   ....[136]....
        /*095c*/ 	.word	0x00026820


	//   ....[137]....
        /*0960*/ 	.word	0x00026850


	//   ....[138]....
        /*0964*/ 	.word	0x00026890


	//   ....[139]....
        /*0968*/ 	.word	0x000268c0


	//   ....[140]....
        /*096c*/ 	.word	0x00026900


	//   ....[141]....
        /*0970*/ 	.word	0x00026930


	//   ....[142]....
        /*0974*/ 	.word	0x00026970


	//   ....[143]....
        /*0978*/ 	.word	0x00026bf0


	//   ....[144]....
        /*097c*/ 	.word	0x00026c10


	//   ....[145]....
        /*0980*/ 	.word	0x00026ca0


	//   ....[146]....
        /*0984*/ 	.word	0x00026cb0


	//   ....[147]....
        /*0988*/ 	.word	0x00026d20


	//   ....[148]....
        /*098c*/ 	.word	0x00026d30


	//   ....[149]....
        /*0990*/ 	.word	0x00026da0


	//   ....[150]....
        /*0994*/ 	.word	0x00026db0


	//   ....[151]....
        /*0998*/ 	.word	0x00026e20


	//   ....[152]....
        /*099c*/ 	.word	0x00026e30


	//   ....[153]....
        /*09a0*/ 	.word	0x00026e40


	//   ....[154]....
        /*09a4*/ 	.word	0x00026eb0


	//   ....[155]....
        /*09a8*/ 	.word	0x00027450


	//   ....[156]....
        /*09ac*/ 	.word	0x00027480


	//   ....[157]....
        /*09b0*/ 	.word	0x000274a0


	//   ....[158]....
        /*09b4*/ 	.word	0x000274b0


	//   ....[159]....
        /*09b8*/ 	.word	0x000274f0


	//   ....[160]....
        /*09bc*/ 	.word	0x00027510


	//   ....[161]....
        /*09c0*/ 	.word	0x00027580


	//   ....[162]....
        /*09c4*/ 	.word	0x000275a0


	//   ....[163]....
        /*09c8*/ 	.word	0x00027600


	//   ....[164]....
        /*09cc*/ 	.word	0x00027620


	//   ....[165]....
        /*09d0*/ 	.word	0x00027670


	//   ....[166]....
        /*09d4*/ 	.word	0x00027690


	//   ....[167]....
        /*09d8*/ 	.word	0x00027a80


	//   ....[168]....
        /*09dc*/ 	.word	0x00027ab0


	//   ....[169]....
        /*09e0*/ 	.word	0x00027ae0


	//   ....[170]....
        /*09e4*/ 	.word	0x00027b10


	//   ....[171]....
        /*09e8*/ 	.word	0x00027b40


	//   ....[172]....
        /*09ec*/ 	.word	0x00027b70


	//   ....[173]....
        /*09f0*/ 	.word	0x00027ba0


	//   ....[174]....
        /*09f4*/ 	.word	0x00027bd0


	//   ....[175]....
        /*09f8*/ 	.word	0x00027d50


	//   ....[176]....
        /*09fc*/ 	.word	0x00027d80


	//   ....[177]....
        /*0a00*/ 	.word	0x00027db0


	//   ....[178]....
        /*0a04*/ 	.word	0x00027de0


	//   ....[179]....
        /*0a08*/ 	.word	0x00027e10


	//   ....[180]....
        /*0a0c*/ 	.word	0x00027e40


	//   ....[181]....
        /*0a10*/ 	.word	0x00027f00


	//   ....[182]....
        /*0a14*/ 	.word	0x00027f20


	//   ....[183]....
        /*0a18*/ 	.word	0x00027f90


	//   ....[184]....
        /*0a1c*/ 	.word	0x00028630


	//   ....[185]....
        /*0a20*/ 	.word	0x00028970


	//   ....[186]....
        /*0a24*/ 	.word	0x00028a00


	//   ....[187]....
        /*0a28*/ 	.word	0x00028aa0


	//   ....[188]....
        /*0a2c*/ 	.word	0x00028b30


	//   ....[189]....
        /*0a30*/ 	.word	0x00028c20


	//   ....[190]....
        /*0a34*/ 	.word	0x00028cb0


	//   ....[191]....
        /*0a38*/ 	.word	0x00028d50


	//   ....[192]....
        /*0a3c*/ 	.word	0x00028de0


	//   ....[193]....
        /*0a40*/ 	.word	0x00028ed0


	//   ....[194]....
        /*0a44*/ 	.word	0x00028f60


	//   ....[195]....
        /*0a48*/ 	.word	0x00029000


	//   ....[196]....
        /*0a4c*/ 	.word	0x00029090


	//   ....[197]....
        /*0a50*/ 	.word	0x00029180


	//   ....[198]....
        /*0a54*/ 	.word	0x00029210


	//   ....[199]....
        /*0a58*/ 	.word	0x00029260


	//   ....[200]....
        /*0a5c*/ 	.word	0x000292b0


	//   ....[201]....
        /*0a60*/ 	.word	0x00029340


	//   ....[202]....
        /*0a64*/ 	.word	0x000293d0


	//   ....[203]....
        /*0a68*/ 	.word	0x00029420


	//   ....[204]....
        /*0a6c*/ 	.word	0x00029470


	//   ....[205]....
        /*0a70*/ 	.word	0x00029560


	//   ....[206]....
        /*0a74*/ 	.word	0x000295f0


	//   ....[207]....
        /*0a78*/ 	.word	0x00029640


	//   ....[208]....
        /*0a7c*/ 	.word	0x00029690


	//   ....[209]....
        /*0a80*/ 	.word	0x00029720


	//   ....[210]....
        /*0a84*/ 	.word	0x000297b0


	//   ....[211]....
        /*0a88*/ 	.word	0x00029800


	//   ....[212]....
        /*0a8c*/ 	.word	0x00029850


	//   ....[213]....
        /*0a90*/ 	.word	0x00029bf0


	//   ....[214]....
        /*0a94*/ 	.word	0x00029ed0


	//   ....[215]....
        /*0a98*/ 	.word	0x00029fc0


	//   ....[216]....
        /*0a9c*/ 	.word	0x0002a060


	//   ....[217]....
        /*0aa0*/ 	.word	0x0002a0c0


	//   ....[218]....
        /*0aa4*/ 	.word	0x0002a1d0


	//   ....[219]....
        /*0aa8*/ 	.word	0x0002a240


	//   ....[220]....
        /*0aac*/ 	.word	0x0002a350


	//   ....[221]....
        /*0ab0*/ 	.word	0x0002a3c0


	//   ....[222]....
        /*0ab4*/ 	.word	0x0002a4d0


	//   ....[223]....
        /*0ab8*/ 	.word	0x0002a540


	//   ....[224]....
        /*0abc*/ 	.word	0x0002a650


	//   ....[225]....
        /*0ac0*/ 	.word	0x0002a6c0


	//   ....[226]....
        /*0ac4*/ 	.word	0x0002a760


	//   ....[227]....
        /*0ac8*/ 	.word	0x0002a870


	//   ....[228]....
        /*0acc*/ 	.word	0x0002a8e0


	//   ....[229]....
        /*0ad0*/ 	.word	0x0002a940


	//   ....[230]....
        /*0ad4*/ 	.word	0x0002aa60


	//   ....[231]....
        /*0ad8*/ 	.word	0x0002aac0


	//   ....[232]....
        /*0adc*/ 	.word	0x0002abe0


	//   ....[233]....
        /*0ae0*/ 	.word	0x0002ac40


	//   ....[234]....
        /*0ae4*/ 	.word	0x0002ad60


	//   ....[235]....
        /*0ae8*/ 	.word	0x0002adc0


	//   ....[236]....
        /*0aec*/ 	.word	0x0002aee0


	//   ....[237]....
        /*0af0*/ 	.word	0x0002af40


	//   ....[238]....
        /*0af4*/ 	.word	0x0002b060


	//   ....[239]....
        /*0af8*/ 	.word	0x0002b0c0


	//   ....[240]....
        /*0afc*/ 	.word	0x0002b1d0


	//   ....[241]....
        /*0b00*/ 	.word	0x0002b230


	//   ....[242]....
        /*0b04*/ 	.word	0x0002b330


	//   ....[243]....
        /*0b08*/ 	.word	0x0002b460


	//   ....[244]....
        /*0b0c*/ 	.word	0x0002b510


	//   ....[245]....
        /*0b10*/ 	.word	0x0002b590


	//   ....[246]....
        /*0b14*/ 	.word	0x0002b670


	//   ....[247]....
        /*0b18*/ 	.word	0x0002b6d0


	//   ....[248]....
        /*0b1c*/ 	.word	0x0002b7a0


	//   ....[249]....
        /*0b20*/ 	.word	0x0002b800


	//   ....[250]....
        /*0b24*/ 	.word	0x0002b8d0


	//   ....[251]....
        /*0b28*/ 	.word	0x0002b930


	//   ....[252]....
        /*0b2c*/ 	.word	0x0002ba00


	//   ....[253]....
        /*0b30*/ 	.word	0x0002ba60


	//   ....[254]....
        /*0b34*/ 	.word	0x0002bb30


	//   ....[255]....
        /*0b38*/ 	.word	0x0002bc20


	//   ....[0]....
        /*0b3c*/ 	.word	0x0002bcc0


	//   ....[1]....
        /*0b40*/ 	.word	0x0002bd20


	//   ....[2]....
        /*0b44*/ 	.word	0x0002be10


	//   ....[3]....
        /*0b48*/ 	.word	0x0002be70


	//   ....[4]....
        /*0b4c*/ 	.word	0x0002bf50


	//   ....[5]....
        /*0b50*/ 	.word	0x0002bfb0


	//   ....[6]....
        /*0b54*/ 	.word	0x0002c090


	//   ....[7]....
        /*0b58*/ 	.word	0x0002c0f0


	//   ....[8]....
        /*0b5c*/ 	.word	0x0002c1d0


	//   ....[9]....
        /*0b60*/ 	.word	0x0002c230


	//   ....[10]....
        /*0b64*/ 	.word	0x0002c300


	//   ....[11]....
        /*0b68*/ 	.word	0x0002c430


	//   ....[12]....
        /*0b6c*/ 	.word	0x0002c530


	//   ....[13]....
        /*0b70*/ 	.word	0x0002c5c0


	//   ....[14]....
        /*0b74*/ 	.word	0x0002c690


	//   ....[15]....
        /*0b78*/ 	.word	0x0002c6f0


	//   ....[16]....
        /*0b7c*/ 	.word	0x0002c7c0


	//   ....[17]....
        /*0b80*/ 	.word	0x0002c820


	//   ....[18]....
        /*0b84*/ 	.word	0x0002c900


	//   ....[19]....
        /*0b88*/ 	.word	0x0002c960


	//   ....[20]....
        /*0b8c*/ 	.word	0x0002ca30


	//   ....[21]....
        /*0b90*/ 	.word	0x0002ca90


	//   ....[22]....
        /*0b94*/ 	.word	0x0002cb50


	//   ....[23]....
        /*0b98*/ 	.word	0x0002cbe0


	//   ....[24]....
        /*0b9c*/ 	.word	0x0002cc80


	//   ....[25]....
        /*0ba0*/ 	.word	0x0002cda0


	//   ....[26]....
        /*0ba4*/ 	.word	0x0002ce10


	//   ....[27]....
        /*0ba8*/ 	.word	0x0002ce80


	//   ....[28]....
        /*0bac*/ 	.word	0x0002cef0


	//   ....[29]....
        /*0bb0*/ 	.word	0x0002cf60


	//   ....[30]....
        /*0bb4*/ 	.word	0x0002cfe0


	//   ....[31]....
        /*0bb8*/ 	.word	0x0002d070


	//   ....[32]....
        /*0bbc*/ 	.word	0x0002d100


	//   ....[33]....
        /*0bc0*/ 	.word	0x0002d170


	//   ....[34]....
        /*0bc4*/ 	.word	0x0002d1e0


	//   ....[35]....
        /*0bc8*/ 	.word	0x0002d250


	//   ....[36]....
        /*0bcc*/ 	.word	0x0002d2d0


	//   ....[37]....
        /*0bd0*/ 	.word	0x0002d340


	//   ....[38]....
        /*0bd4*/ 	.word	0x0002d3e0


	//   ....[39]....
        /*0bd8*/ 	.word	0x0002d470


	//   ....[40]....
        /*0bdc*/ 	.word	0x0002d590


	//----- nvinfo : EIATTR_REG_RECONFIG
	.align		4
.L_476:
        /*0be0*/ 	.byte	0x01, 0x54
	.zero		2


	//----- nvinfo : EIATTR_SYSCALL_OFFSETS
	.align		4
        /*0be4*/ 	.byte	0x04, 0x46
        /*0be6*/ 	.short	(.L_478 - .L_477)


	//   ....[0]....
.L_477:
        /*0be8*/ 	.word	0x00001e00


	//   ....[1]....
        /*0bec*/ 	.word	0x00001f50


	//   ....[2]....
        /*0bf0*/ 	.word	0x0000b940


	//   ....[3]....
        /*0bf4*/ 	.word	0x0000bc60


	//   ....[4]....
        /*0bf8*/ 	.word	0x000243c0


	//   ....[5]....
        /*0bfc*/ 	.word	0x00024510


	//   ....[6]....
        /*0c00*/ 	.word	0x00024600


	//   ....[7]....
        /*0c04*/ 	.word	0x00025630


	//----- nvinfo : EIATTR_MBARRIER_INSTR_OFFSETS
	.align		4
.L_478:
        /*0c08*/ 	.byte	0x04, 0x39
        /*0c0a*/ 	.short	(.L_480 - .L_479)


	//   ....[0]....
.L_479:
        /*0c0c*/ 	.word	0x00000270
        /*0c10*/ 	.word	0x000000ff
        /*0c14*/ 	.word	0x0002a800
        /*0c18*/ 	.short	0x0100
        /*0c1a*/ 	.byte	0x08
	.zero		1


	//   ....[1]....
        /*0c1c*/ 	.word	0x00000280
        /*0c20*/ 	.word	0x000000ff
        /*0c24*/ 	.word	0x0002a820
        /*0c28*/ 	.short	0x0100
        /*0c2a*/ 	.byte	0x08
	.zero		1


	//   ....[2]....
        /*0c2c*/ 	.word	0x00000370
        /*0c30*/ 	.word	0x000000ff
        /*0c34*/ 	.word	0x0002a830
        /*0c38*/ 	.short	0x0100
        /*0c3a*/ 	.byte	0x08
	.zero		1


	//   ....[3]....
        /*0c3c*/ 	.word	0x00000380
        /*0c40*/ 	.word	0x000000ff
        /*0c44*/ 	.word	0x0002a840
        /*0c48*/ 	.short	0x0100
        /*0c4a*/ 	.byte	0x08
	.zero		1


	//   ....[4]....
        /*0c4c*/ 	.word	0x00000390
        /*0c50*/ 	.word	0x000000ff
        /*0c54*/ 	.word	0x0002a838
        /*0c58*/ 	.short	0x0100
        /*0c5a*/ 	.byte	0x08
	.zero		1


	//   ....[5]....
        /*0c5c*/ 	.word	0x000003a0
        /*0c60*/ 	.word	0x000000ff
        /*0c64*/ 	.word	0x0002a848
        /*0c68*/ 	.short	0x0100
        /*0c6a*/ 	.byte	0x08
	.zero		1


	//   ....[6]....
        /*0c6c*/ 	.word	0x000004d0
        /*0c70*/ 	.word	0x000000ff
        /*0c74*/ 	.word	0x0002a850
        /*0c78*/ 	.short	0x0100
        /*0c7a*/ 	.byte	0x08
	.zero		1


	//   ....[7]....
        /*0c7c*/ 	.word	0x000004e0
        /*0c80*/ 	.word	0x000000ff
        /*0c84*/ 	.word	0x0002a860
        /*0c88*/ 	.short	0x0100
        /*0c8a*/ 	.byte	0x08
	.zero		1


	//   ....[8]....
        /*0c8c*/ 	.word	0x000004f0
        /*0c90*/ 	.word	0x000000ff
        /*0c94*/ 	.word	0x0002a858
        /*0c98*/ 	.short	0x0100
        /*0c9a*/ 	.byte	0x08
	.zero		1


	//   ....[9]....
        /*0c9c*/ 	.word	0x00000500
        /*0ca0*/ 	.word	0x000000ff
        /*0ca4*/ 	.word	0x0002a868
        /*0ca8*/ 	.short	0x0100
        /*0caa*/ 	.byte	0x08
	.zero		1


	//   ....[10]....
        /*0cac*/ 	.word	0x000005f0
        /*0cb0*/ 	.word	0x000000ff
        /*0cb4*/ 	.word	0x0002a870
        /*0cb8*/ 	.short	0x0100
        /*0cba*/ 	.byte	0x06
	.zero		1


	//   ....[11]....
        /*0cbc*/ 	.word	0x00000600
        /*0cc0*/ 	.word	0x000000ff
        /*0cc4*/ 	.word	0x0002a880
        /*0cc8*/ 	.short	0x0100
        /*0cca*/ 	.byte	0x06
	.zero		1


	//   ....[12]....
        /*0ccc*/ 	.word	0x00000610
        /*0cd0*/ 	.word	0x000000ff
        /*0cd4*/ 	.word	0x0002a878
        /*0cd8*/ 	.short	0x0100
        /*0cda*/ 	.byte	0x06
	.zero		1


	//   ....[13]....
        /*0cdc*/ 	.word	0x00000620
        /*0ce0*/ 	.word	0x000000ff
        /*0ce4*/ 	.word	0x0002a888
        /*0ce8*/ 	.short	0x0100
        /*0cea*/ 	.byte	0x06
	.zero		1


	//   ....[14]....
        /*0cec*/ 	.word	0x00000750
        /*0cf0*/ 	.word	0x000000ff
        /*0cf4*/ 	.word	0x0002a890
        /*0cf8*/ 	.short	0x0100
        /*0cfa*/ 	.byte	0x08
	.zero		1


	//   ....[15]....
        /*0cfc*/ 	.word	0x00000760
        /*0d00*/ 	.word	0x000000ff
        /*0d04*/ 	.word	0x0002a8a0
        /*0d08*/ 	.short	0x0100
        /*0d0a*/ 	.byte	0x08
	.zero		1


	//   ....[16]....
        /*0d0c*/ 	.word	0x00000770
        /*0d10*/ 	.word	0x000000ff
        /*0d14*/ 	.word	0x0002a898
        /*0d18*/ 	.short	0x0100
        /*0d1a*/ 	.byte	0x08
	.zero		1


	//   ....[17]....
        /*0d1c*/ 	.word	0x00000780
        /*0d20*/ 	.word	0x000000ff
        /*0d24*/ 	.word	0x0002a8a8
        /*0d28*/ 	.short	0x0100
        /*0d2a*/ 	.byte	0x08
	.zero		1


	//   ....[18]....
        /*0d2c*/ 	.word	0x000008b0
        /*0d30*/ 	.word	0x000000ff
        /*0d34*/ 	.word	0x0002a8b0
        /*0d38*/ 	.short	0x0100
        /*0d3a*/ 	.byte	0x08
	.zero		1


	//   ....[19]....
        /*0d3c*/ 	.word	0x000008c0
        /*0d40*/ 	.word	0x000000ff
        /*0d44*/ 	.word	0x0002a8c0
        /*0d48*/ 	.short	0x0100
        /*0d4a*/ 	.byte	0x08
	.zero		1


	//   ....[20]....
        /*0d4c*/ 	.word	0x000008d0
        /*0d50*/ 	.word	0x000000ff
        /*0d54*/ 	.word	0x0002a8b8
        /*0d58*/ 	.short	0x0100
        /*0d5a*/ 	.byte	0x08
	.zero		1


	//   ....[21]....
        /*0d5c*/ 	.word	0x000008e0
        /*0d60*/ 	.word	0x000000ff
        /*0d64*/ 	.word	0x0002a8c8
        /*0d68*/ 	.short	0x0100
        /*0d6a*/ 	.byte	0x08
	.zero		1


	//   ....[22]....
        /*0d6c*/ 	.word	0x00003a00
        /*0d70*/ 	.word	0x00000056
        /*0d74*/ 	.word	0x0002a890
        /*0d78*/ 	.short	0x010a
        /*0d7a*/ 	.byte	0x3f
	.zero		1


	//   ....[23]....
        /*0d7c*/ 	.word	0x00007240
        /*0d80*/ 	.word	0x00000056
        /*0d84*/ 	.word	0x0002a890
        /*0d88*/ 	.short	0x010a
        /*0d8a*/ 	.byte	0x3f
	.zero		1


	//   ....[24]....
        /*0d8c*/ 	.word	0x0000a2a0
        /*0d90*/ 	.word	0x00000056
        /*0d94*/ 	.word	0x0002a890
        /*0d98*/ 	.short	0x010a
        /*0d9a*/ 	.byte	0x3f
	.zero		1


	//   ....[25]....
        /*0d9c*/ 	.word	0x0000aa60
        /*0da0*/ 	.word	0x0000000b
        /*0da4*/ 	.word	0x00000000
        /*0da8*/ 	.short	0x0101
        /*0daa*/ 	.byte	0x3f
	.zero		1


	//   ....[26]....
        /*0dac*/ 	.word	0x0000aaa0
        /*0db0*/ 	.word	0x00000056
        /*0db4*/ 	.word	0x0002a8b0
        /*0db8*/ 	.short	0x010a
        /*0dba*/ 	.byte	0x3f
	.zero		1


	//   ....[27]....
        /*0dbc*/ 	.word	0x0000b050
        /*0dc0*/ 	.word	0x00000056
        /*0dc4*/ 	.word	0x00000000
        /*0dc8*/ 	.short	0x0101
        /*0dca*/ 	.byte	0x3f
	.zero		1


	//   ....[28]....
        /*0dcc*/ 	.word	0x0000b9c0
        /*0dd0*/ 	.word	0x00000012
        /*0dd4*/ 	.word	0x0002a800
        /*0dd8*/ 	.short	0x010a
        /*0dda*/ 	.byte	0x3f
	.zero		1


	//   ....[29]....
        /*0ddc*/ 	.word	0x0000ba10
        /*0de0*/ 	.word	0x00000012
        /*0de4*/ 	.word	0x0002a800
        /*0de8*/ 	.short	0x010a
        /*0dea*/ 	.byte	0x3f
	.zero		1


	//   ....[30]....
        /*0dec*/ 	.word	0x0000ce30
        /*0df0*/ 	.word	0x00000012
        /*0df4*/ 	.word	0x0002a800
        /*0df8*/ 	.short	0x010a
        /*0dfa*/ 	.byte	0x3f
	.zero		1


	//   ....[31]....
        /*0dfc*/ 	.word	0x000103d0
        /*0e00*/ 	.word	0x00000012
        /*0e04*/ 	.word	0x0002a800
        /*0e08*/ 	.short	0x010a
        /*0e0a*/ 	.byte	0x3f
	.zero		1


	//   ....[32]....
        /*0e0c*/ 	.word	0x00012f80
        /*0e10*/ 	.word	0x00000009
        /*0e14*/ 	.word	0x0002a830
        /*0e18*/ 	.short	0x010a
        /*0e1a*/ 	.byte	0x3f
	.zero		1


	//   ....[33]....
        /*0e1c*/ 	.word	0x00012fc0
        /*0e20*/ 	.word	0x00000009
        /*0e24*/ 	.word	0x0002a830
        /*0e28*/ 	.short	0x010a
        /*0e2a*/ 	.byte	0x3f
	.zero		1


	//   ....[34]....
        /*0e2c*/ 	.word	0x00013a30
        /*0e30*/ 	.word	0x00000003
        /*0e34*/ 	.word	0x00000000
        /*0e38*/ 	.short	0x0101
        /*0e3a*/ 	.byte	0x3f
	.zero		1


	//   ....[35]....
        /*0e3c*/ 	.word	0x00015e50
        /*0e40*/ 	.word	0x00000005
        /*0e44*/ 	.word	0x0002a830
        /*0e48*/ 	.short	0x010a
        /*0e4a*/ 	.byte	0x3f
	.zero		1


	//   ....[36]....
        /*0e4c*/ 	.word	0x00015ec0
        /*0e50*/ 	.word	0x00000005
        /*0e54*/ 	.word	0x0002a830
        /*0e58*/ 	.short	0x010a
        /*0e5a*/ 	.byte	0x3f
	.zero		1


	//   ....[37]....
        /*0e5c*/ 	.word	0x00016a50
        /*0e60*/ 	.word	0x0000000e
        /*0e64*/ 	.word	0x0002a850
        /*0e68*/ 	.short	0x010a
        /*0e6a*/ 	.byte	0x3f
	.zero		1


	//   ....[38]....
        /*0e6c*/ 	.word	0x00016af0
        /*0e70*/ 	.word	0x0000000e
        /*0e74*/ 	.word	0x0002a850
        /*0e78*/ 	.short	0x010a
        /*0e7a*/ 	.byte	0x3f
	.zero		1


	//   ....[39]....
        /*0e7c*/ 	.word	0x00016e60
        /*0e80*/ 	.word	0x00000005
        /*0e84*/ 	.word	0x00000000
        /*0e88*/ 	.short	0x0101
        /*0e8a*/ 	.byte	0x3f
	.zero		1


	//   ....[40]....
        /*0e8c*/ 	.word	0x00018e80
        /*0e90*/ 	.word	0x00000003
        /*0e94*/ 	.word	0x00000000
        /*0e98*/ 	.short	0x0101
        /*0e9a*/ 	.byte	0x3f
	.zero		1


	//   ....[41]....
        /*0e9c*/ 	.word	0x00019410
        /*0ea0*/ 	.word	0x0000000f
        /*0ea4*/ 	.word	0x0002a830
        /*0ea8*/ 	.short	0x010a
        /*0eaa*/ 	.byte	0x3f
	.zero		1


	//   ....[42]....
        /*0eac*/ 	.word	0x00019480
        /*0eb0*/ 	.word	0x0000000f
        /*0eb4*/ 	.word	0x0002a830
        /*0eb8*/ 	.short	0x010a
        /*0eba*/ 	.byte	0x3f
	.zero		1


	//   ....[43]....
        /*0ebc*/ 	.word	0x0001a010
        /*0ec0*/ 	.word	0x0000000a
        /*0ec4*/ 	.word	0x0002a850
        /*0ec8*/ 	.short	0x010a
        /*0eca*/ 	.byte	0x3f
	.zero		1


	//   ....[44]....
        /*0ecc*/ 	.word	0x0001a0b0
        /*0ed0*/ 	.word	0x0000000a
        /*0ed4*/ 	.word	0x0002a850
        /*0ed8*/ 	.short	0x010a
        /*0eda*/ 	.byte	0x3f
	.zero		1


	//   ....[45]....
        /*0edc*/ 	.word	0x0001af10
        /*0ee0*/ 	.word	0x00000007
        /*0ee4*/ 	.word	0x00000000
        /*0ee8*/ 	.short	0x0101
        /*0eea*/ 	.byte	0x3f
	.zero		1


	//   ....[46]....
        /*0eec*/ 	.word	0x0001b190
        /*0ef0*/ 	.word	0x0000006b
        /*0ef4*/ 	.word	0x00000000
        /*0ef8*/ 	.short	0x0101
        /*0efa*/ 	.byte	0x3f
	.zero		1


	//   ....[47]....
        /*0efc*/ 	.word	0x0001b460
        /*0f00*/ 	.word	0x0000000e
        /*0f04*/ 	.word	0x0002a830
        /*0f08*/ 	.short	0x010a
        /*0f0a*/ 	.byte	0x3f
	.zero		1


	//   ....[48]....
        /*0f0c*/ 	.word	0x0001b4d0
        /*0f10*/ 	.word	0x0000000e
        /*0f14*/ 	.word	0x0002a830
        /*0f18*/ 	.short	0x010a
        /*0f1a*/ 	.byte	0x3f
	.zero		1


	//   ....[49]....
        /*0f1c*/ 	.word	0x0001c060
        /*0f20*/ 	.word	0x0000000c
        /*0f24*/ 	.word	0x0002a850
        /*0f28*/ 	.short	0x010a
        /*0f2a*/ 	.byte	0x3f
	.zero		1


	//   ....[50]....
        /*0f2c*/ 	.word	0x0001c100
        /*0f30*/ 	.word	0x0000000c
        /*0f34*/ 	.word	0x0002a850
        /*0f38*/ 	.short	0x010a
        /*0f3a*/ 	.byte	0x3f
	.zero		1


	//   ....[51]....
        /*0f3c*/ 	.word	0x0001c510
        /*0f40*/ 	.word	0x00000003
        /*0f44*/ 	.word	0x00000000
        /*0f48*/ 	.short	0x0101
        /*0f4a*/ 	.byte	0x3f
	.zero		1


	//   ....[52]....
        /*0f4c*/ 	.word	0x0001e480
        /*0f50*/ 	.word	0x0000000b
        /*0f54*/ 	.word	0x00000000
        /*0f58*/ 	.short	0x0101
        /*0f5a*/ 	.byte	0x3f
	.zero		1


	//   ....[53]....
        /*0f5c*/ 	.word	0x0001ea60
        /*0f60*/ 	.word	0x0000000d
        /*0f64*/ 	.word	0x0002a850
        /*0f68*/ 	.short	0x010a
        /*0f6a*/ 	.byte	0x3f
	.zero		1


	//   ....[54]....
        /*0f6c*/ 	.word	0x0001eb00
        /*0f70*/ 	.word	0x0000000d
        /*0f74*/ 	.word	0x0002a850
        /*0f78*/ 	.short	0x010a
        /*0f7a*/ 	.byte	0x3f
	.zero		1


	//   ....[55]....
        /*0f7c*/ 	.word	0x0001f000
        /*0f80*/ 	.word	0x00000003
        /*0f84*/ 	.word	0x00000000
        /*0f88*/ 	.short	0x0101
        /*0f8a*/ 	.byte	0x3f
	.zero		1


	//   ....[56]....
        /*0f8c*/ 	.word	0x00020500
        /*0f90*/ 	.word	0x00000000
        /*0f94*/ 	.word	0x00000000
        /*0f98*/ 	.short	0x0101
        /*0f9a*/ 	.byte	0x3f
	.zero		1


	//   ....[57]....
        /*0f9c*/ 	.word	0x00022c10
        /*0fa0*/ 	.word	0x00000017
        /*0fa4*/ 	.word	0x0002a820
        /*0fa8*/ 	.short	0x010a
        /*0faa*/ 	.byte	0x3f
	.zero		1


	//   ....[58]....
        /*0fac*/ 	.word	0x00022ca0
        /*0fb0*/ 	.word	0x00000003
        /*0fb4*/ 	.word	0x0002a8a0
        /*0fb8*/ 	.short	0x010a
        /*0fba*/ 	.byte	0x3f
	.zero		1


	//   ....[59]....
        /*0fbc*/ 	.word	0x000230e0
        /*0fc0*/ 	.word	0x00000003
        /*0fc4*/ 	.word	0x0002a8c0
        /*0fc8*/ 	.short	0x010a
        /*0fca*/ 	.byte	0x3f
	.zero		1


	//   ....[60]....
        /*0fcc*/ 	.word	0x00023510
        /*0fd0*/ 	.word	0x0000000b
        /*0fd4*/ 	.word	0x0002a8a0
        /*0fd8*/ 	.short	0x010a
        /*0fda*/ 	.byte	0x3f
	.zero		1


	//   ....[61]....
        /*0fdc*/ 	.word	0x00023940
        /*0fe0*/ 	.word	0x0000000b
        /*0fe4*/ 	.word	0x0002a8c0
        /*0fe8*/ 	.short	0x010a
        /*0fea*/ 	.byte	0x3f
	.zero		1


	//   ....[62]....
        /*0fec*/ 	.word	0x00024c50
        /*0ff0*/ 	.word	0x00000007
        /*0ff4*/ 	.word	0x0002a840
        /*0ff8*/ 	.short	0x010a
        /*0ffa*/ 	.byte	0x3f
	.zero		1


	//   ....[63]....
        /*0ffc*/ 	.word	0x00025330
        /*1000*/ 	.word	0x00000007
        /*1004*/ 	.word	0x0002a830
        /*1008*/ 	.short	0x0107
        /*100a*/ 	.byte	0x3f
	.zero		1


	//   ....[64]....
        /*100c*/ 	.word	0x000253e0
        /*1010*/ 	.word	0x00000007
        /*1014*/ 	.word	0x0002a830
        /*1018*/ 	.short	0x0101
        /*101a*/ 	.byte	0x3f
	.zero		1


	//   ....[65]....
        /*101c*/ 	.word	0x00026070
        /*1020*/ 	.word	0x00000017
        /*1024*/ 	.word	0x0002a800
        /*1028*/ 	.short	0x0107
        /*102a*/ 	.byte	0x3f
	.zero		1


	//   ....[66]....
        /*102c*/ 	.word	0x00026180
        /*1030*/ 	.word	0x00000017
        /*1034*/ 	.word	0x0002a800
        /*1038*/ 	.short	0x0101
        /*103a*/ 	.byte	0x3f
	.zero		1


	//   ....[67]....
        /*103c*/ 	.word	0x000261a0
        /*1040*/ 	.word	0x00000017
        /*1044*/ 	.word	0x0002a820
        /*1048*/ 	.short	0x010a
        /*104a*/ 	.byte	0x3f
	.zero		1


	//   ....[68]....
        /*104c*/ 	.word	0x00026510
        /*1050*/ 	.word	0x00000005
        /*1054*/ 	.word	0x0002a840
        /*1058*/ 	.short	0x010a
        /*105a*/ 	.byte	0x3f
	.zero		1


	//   ....[69]....
        /*105c*/ 	.word	0x00026a10
        /*1060*/ 	.word	0x00000005
        /*1064*/ 	.word	0x0002a830
        /*1068*/ 	.short	0x0107
        /*106a*/ 	.byte	0x3f
	.zero		1


	//   ....[70]....
        /*106c*/ 	.word	0x00026ac0
        /*1070*/ 	.word	0x00000005
        /*1074*/ 	.word	0x0002a830
        /*1078*/ 	.short	0x0101
        /*107a*/ 	.byte	0x3f
	.zero		1


	//   ....[71]....
        /*107c*/ 	.word	0x00026b20
        /*1080*/ 	.word	0x00000005
        /*1084*/ 	.word	0x0002a860
        /*1088*/ 	.short	0x010a
        /*108a*/ 	.byte	0x3f
	.zero		1


	//   ....[72]....
        /*108c*/ 	.word	0x00026f90
        /*1090*/ 	.word	0x00000005
        /*1094*/ 	.word	0x0002a850
        /*1098*/ 	.short	0x0107
        /*109a*/ 	.byte	0x3f
	.zero		1


	//   ....[73]....
        /*109c*/ 	.word	0x000270d0
        /*10a0*/ 	.word	0x00000005
        /*10a4*/ 	.word	0x0002a850
        /*10a8*/ 	.short	0x0101
        /*10aa*/ 	.byte	0x3f
	.zero		1


	//   ....[74]....
        /*10ac*/ 	.word	0x00027360
        /*10b0*/ 	.word	0x00000000
        /*10b4*/ 	.word	0x0002a860
        /*10b8*/ 	.short	0x010a
        /*10ba*/ 	.byte	0x3f
	.zero		1


	//   ....[75]....
        /*10bc*/ 	.word	0x000277d0
        /*10c0*/ 	.word	0x00000000
        /*10c4*/ 	.word	0x0002a850
        /*10c8*/ 	.short	0x0107
        /*10ca*/ 	.byte	0x3f
	.zero		1


	//   ....[76]....
        /*10cc*/ 	.word	0x00027890
        /*10d0*/ 	.word	0x00000000
        /*10d4*/ 	.word	0x0002a850
        /*10d8*/ 	.short	0x0101
        /*10da*/ 	.byte	0x3f
	.zero		1


	//   ....[77]....
        /*10dc*/ 	.word	0x000285b0
        /*10e0*/ 	.word	0x00000005
        /*10e4*/ 	.word	0x0002a820
        /*10e8*/ 	.short	0x010a
        /*10ea*/ 	.byte	0x3f
	.zero		1


	//   ....[78]....
        /*10ec*/ 	.word	0x00028740
        /*10f0*/ 	.word	0x00000003
        /*10f4*/ 	.word	0x0002a840
        /*10f8*/ 	.short	0x010a
        /*10fa*/ 	.byte	0x3f
	.zero		1


	//   ....[79]....
        /*10fc*/ 	.word	0x000287e0
        /*1100*/ 	.word	0x0000001b
        /*1104*/ 	.word	0x0002a840
        /*1108*/ 	.short	0x010a
        /*110a*/ 	.byte	0x3f
	.zero		1


	//   ....[80]....
        /*110c*/ 	.word	0x00028820
        /*1110*/ 	.word	0x00000003
        /*1114*/ 	.word	0x0002a860
        /*1118*/ 	.short	0x010a
        /*111a*/ 	.byte	0x3f
	.zero		1


	//   ....[81]....
        /*111c*/ 	.word	0x00028860
        /*1120*/ 	.word	0x0000001b
        /*1124*/ 	.word	0x0002a860
        /*1128*/ 	.short	0x010a
        /*112a*/ 	.byte	0x3f
	.zero		1


	//   ....[82]....
        /*112c*/ 	.word	0x000288c0
        /*1130*/ 	.word	0x00000056
        /*1134*/ 	.word	0x0002a890
        /*1138*/ 	.short	0x010a
        /*113a*/ 	.byte	0x3f
	.zero		1


	//   ....[83]....
        /*113c*/ 	.word	0x00028b70
        /*1140*/ 	.word	0x00000056
        /*1144*/ 	.word	0x0002a890
        /*1148*/ 	.short	0x010a
        /*114a*/ 	.byte	0x3f
	.zero		1


	//   ....[84]....
        /*114c*/ 	.word	0x00028e20
        /*1150*/ 	.word	0x00000056
        /*1154*/ 	.word	0x0002a890
        /*1158*/ 	.short	0x010a
        /*115a*/ 	.byte	0x3f
	.zero		1


	//   ....[85]....
        /*115c*/ 	.word	0x000290d0
        /*1160*/ 	.word	0x00000056
        /*1164*/ 	.word	0x0002a8b0
        /*1168*/ 	.short	0x010a
        /*116a*/ 	.byte	0x3f
	.zero		1


	//   ....[86]....
        /*116c*/ 	.word	0x000294b0
        /*1170*/ 	.word	0x00000012
        /*1174*/ 	.word	0x0002a800
        /*1178*/ 	.short	0x010a
        /*117a*/ 	.byte	0x3f
	.zero		1


	//   ....[87]....
        /*117c*/ 	.word	0x00029890
        /*1180*/ 	.word	0x00000012
        /*1184*/ 	.word	0x0002a800
        /*1188*/ 	.short	0x010a
        /*118a*/ 	.byte	0x3f
	.zero		1


	//   ....[88]....
        /*118c*/ 	.word	0x000298e0
        /*1190*/ 	.word	0x00000009
        /*1194*/ 	.word	0x0002a830
        /*1198*/ 	.short	0x010a
        /*119a*/ 	.byte	0x3f
	.zero		1


	//   ....[89]....
        /*119c*/ 	.word	0x00029930
        /*11a0*/ 	.word	0x00000005
        /*11a4*/ 	.word	0x0002a830
        /*11a8*/ 	.short	0x010a
        /*11aa*/ 	.byte	0x3f
	.zero		1


	//   ....[90]....
        /*11ac*/ 	.word	0x00029980
        /*11b0*/ 	.word	0x0000000e
        /*11b4*/ 	.word	0x0002a850
        /*11b8*/ 	.short	0x010a
        /*11ba*/ 	.byte	0x3f
	.zero		1


	//   ....[91]....
        /*11bc*/ 	.word	0x000299d0
        /*11c0*/ 	.word	0x0000000f
        /*11c4*/ 	.word	0x0002a830
        /*11c8*/ 	.short	0x010a
        /*11ca*/ 	.byte	0x3f
	.zero		1


	//   ....[92]....
        /*11cc*/ 	.word	0x00029a20
        /*11d0*/ 	.word	0x0000000a
        /*11d4*/ 	.word	0x0002a850
        /*11d8*/ 	.short	0x010a
        /*11da*/ 	.byte	0x3f
	.zero		1


	//   ....[93]....
        /*11dc*/ 	.word	0x00029a70
        /*11e0*/ 	.word	0x0000000e
        /*11e4*/ 	.word	0x0002a830
        /*11e8*/ 	.short	0x010a
        /*11ea*/ 	.byte	0x3f
	.zero		1


	//   ....[94]....
        /*11ec*/ 	.word	0x00029ac0
        /*11f0*/ 	.word	0x0000000c
        /*11f4*/ 	.word	0x0002a850
        /*11f8*/ 	.short	0x010a
        /*11fa*/ 	.byte	0x3f
	.zero		1


	//   ....[95]....
        /*11fc*/ 	.word	0x00029b10
        /*1200*/ 	.word	0x0000000d
        /*1204*/ 	.word	0x0002a850
        /*1208*/ 	.short	0x010a
        /*120a*/ 	.byte	0x3f
	.zero		1


	//   ....[96]....
        /*120c*/ 	.word	0x00029cb0
        /*1210*/ 	.word	0x00000017
        /*1214*/ 	.word	0x0002a820
        /*1218*/ 	.short	0x010a
        /*121a*/ 	.byte	0x3f
	.zero		1


	//   ....[97]....
        /*121c*/ 	.word	0x00029d00
        /*1220*/ 	.word	0x00000003
        /*1224*/ 	.word	0x0002a8a0
        /*1228*/ 	.short	0x010a
        /*122a*/ 	.byte	0x3f
	.zero		1


	//   ....[98]....
        /*122c*/ 	.word	0x00029d50
        /*1230*/ 	.word	0x00000003
        /*1234*/ 	.word	0x0002a8c0
        /*1238*/ 	.short	0x010a
        /*123a*/ 	.byte	0x3f
	.zero		1


	//   ....[99]....
        /*123c*/ 	.word	0x00029da0
        /*1240*/ 	.word	0x0000000b
        /*1244*/ 	.word	0x0002a8a0
        /*1248*/ 	.short	0x010a
        /*124a*/ 	.byte	0x3f
	.zero		1


	//   ....[100]....
        /*124c*/ 	.word	0x00029df0
        /*1250*/ 	.word	0x0000000b
        /*1254*/ 	.word	0x0002a8c0
        /*1258*/ 	.short	0x010a
        /*125a*/ 	.byte	0x3f
	.zero		1


	//   ....[101]....
        /*125c*/ 	.word	0x00029f10
        /*1260*/ 	.word	0x00000007
        /*1264*/ 	.word	0x0002a840
        /*1268*/ 	.short	0x010a
        /*126a*/ 	.byte	0x3f
	.zero		1


	//   ....[102]....
        /*126c*/ 	.word	0x0002b360
        /*1270*/ 	.word	0x00000017
        /*1274*/ 	.word	0x0002a820
        /*1278*/ 	.short	0x010a
        /*127a*/ 	.byte	0x3f
	.zero		1


	//   ....[103]....
        /*127c*/ 	.word	0x0002b3b0
        /*1280*/ 	.word	0x00000005
        /*1284*/ 	.word	0x0002a840
        /*1288*/ 	.short	0x010a
        /*128a*/ 	.byte	0x3f
	.zero		1


	//   ....[104]....
        /*128c*/ 	.word	0x0002bb70
        /*1290*/ 	.word	0x00000005
        /*1294*/ 	.word	0x0002a860
        /*1298*/ 	.short	0x010a
        /*129a*/ 	.byte	0x3f
	.zero		1


	//   ....[105]....
        /*129c*/ 	.word	0x0002c380
        /*12a0*/ 	.word	0x00000000
        /*12a4*/ 	.word	0x0002a860
        /*12a8*/ 	.short	0x010a
        /*12aa*/ 	.byte	0x3f
	.zero		1


	//   ....[106]....
        /*12ac*/ 	.word	0x0002d4b0
        /*12b0*/ 	.word	0x00000005
        /*12b4*/ 	.word	0x0002a820
        /*12b8*/ 	.short	0x010a
        /*12ba*/ 	.byte	0x3f
	.zero		1


	//   ....[107]....
        /*12bc*/ 	.word	0x0002d650
        /*12c0*/ 	.word	0x00000003
        /*12c4*/ 	.word	0x0002a840
        /*12c8*/ 	.short	0x010a
        /*12ca*/ 	.byte	0x3f
	.zero		1


	//   ....[108]....
        /*12cc*/ 	.word	0x0002d6a0
        /*12d0*/ 	.word	0x0000001b
        /*12d4*/ 	.word	0x0002a840
        /*12d8*/ 	.short	0x010a
        /*12da*/ 	.byte	0x3f
	.zero		1


	//   ....[109]....
        /*12dc*/ 	.word	0x0002d6f0
        /*12e0*/ 	.word	0x00000003
        /*12e4*/ 	.word	0x0002a860
        /*12e8*/ 	.short	0x010a
        /*12ea*/ 	.byte	0x3f
	.zero		1


	//----- nvinfo : EIATTR_NUM_MBARRIERS
	.align		4
.L_480:
        /*12ec*/ 	.byte	0x03, 0x38
        /*12ee*/ 	.short	0x0016


	//----- nvinfo : EIATTR_EXIT_INSTR_OFFSETS
	.align		4
        /*12f0*/ 	.byte	0x04, 0x1c
        /*12f2*/ 	.short	(.L_482 - .L_481)


	//   ....[0]....
.L_481:
        /*12f4*/ 	.word	0x000288b0


	//----- nvinfo : EIATTR_MAX_THREADS
	.align		4
.L_482:
        /*12f8*/ 	.byte	0x04, 0x05
        /*12fa*/ 	.short	(.L_484 - .L_483)
.L_483:
        /*12fc*/ 	.word	0x00000180
        /*1300*/ 	.word	0x00000001
        /*1304*/ 	.word	0x00000001


	//----- nvinfo : EIATTR_CRS_STACK_SIZE
	.align		4
.L_484:
        /*1308*/ 	.byte	0x04, 0x1e
        /*130a*/ 	.short	(.L_486 - .L_485)
.L_485:
        /*130c*/ 	.word	0x00000000


	//----- nvinfo : EIATTR_CBANK_PARAM_SIZE
	.align		4
.L_486:
        /*1310*/ 	.byte	0x03, 0x19
        /*1312*/ 	.short	0x0af0


	//----- nvinfo : EIATTR_PARAM_CBANK
	.align		4
        /*1314*/ 	.byte	0x04, 0x0a
        /*1316*/ 	.short	(.L_488 - .L_487)
	.align		4
.L_487:
        /*1318*/ 	.word	index@(.nv.constant0._ZN7cutlass13device_kernelIN5flash11enable_sm90INS1_16FlashAttnFwdSm90INS1_25CollectiveMainloopFwdSm90ILi2EN4cute5tupleIJNS5_1CILi1EEES8_S8_EEENS6_IJNS7_ILi128EEENS7_ILi96EEENS7_ILi192EEEEEELi128ENS_10bfloat16_tEfNS_4arch4Sm90ELb0ELb1ELb0ELb1ELb1ELb1ELb0ELb1ELb1ELb1ELb0ELb0EEENS1_21CollectiveEpilogueFwdINS6_IJSA_SA_SB_EEES9_SE_SG_Li256ELb1ELb1ELb0ELb0EEENS1_36VarlenDynamicPersistentTileSchedulerILi128ELi96ELi256ELi128ELb0ELb1ELb1ELb1ELb0ELb1EEEEEEEEEvNT_6ParamsE)
        /*131c*/ 	.short	0x0210
        /*131e*/ 	.short	0x0af0


	//----- nvinfo : EIATTR_SW_WAR
	.align		4
.L_488:
        /*1320*/ 	.byte	0x04, 0x36
        /*1322*/ 	.short	(.L_490 - .L_489)
.L_489:
        /*1324*/ 	.word	0x00000008
.L_490:


//--------------------- .nv.info._ZN7cutlass13device_kernelIN5flash11enable_sm90INS1_16FlashAttnFwdSm90INS1_25CollectiveMainloopFwdSm90ILi2EN4cute5tupleIJNS5_1CILi1EEES8_S8_EEENS6_IJNS7_ILi128EEENS7_ILi96EEENS7_ILi192EEEEEELi128ENS_10bfloat16_tEfNS_4arch4Sm90ELb1ELb0ELb0ELb0ELb1ELb0ELb0ELb1ELb1ELb1ELb0ELb0EEENS1_21CollectiveEpilogueFwdINS6_IJSA_SA_SB_EEES9_SE_SG_Li256ELb0ELb1ELb0ELb0EEENS1_30DynamicPersistentTileSchedulerILi256ELi128ELb0ELb1ELb1EEEEEEEEEvNT_6ParamsE --------------------------
	.section	.nv.info._ZN7cutlass13device_kernelIN5flash11enable_sm90INS1_16FlashAttnFwdSm90INS1_25CollectiveMainloopFwdSm90ILi2EN4cute5tupleIJNS5_1CILi1EEES8_S8_EEENS6_IJNS7_ILi128EEENS7_ILi96EEENS7_ILi192EEEEEELi128ENS_10bfloat16_tEfNS_4arch4Sm90ELb1ELb0ELb0ELb0ELb1ELb0ELb0ELb1ELb1ELb1ELb0ELb0EEENS1_21CollectiveEpilogueFwdINS6_IJSA_SA_SB_EEES9_SE_SG_Li256ELb0ELb1ELb0ELb0EEENS1_30DynamicPersistentTileSchedulerILi256ELi128ELb0ELb1ELb1EEEEEEEEEvNT_6ParamsE,"",@"SHT_CUDA_INFO"
	.sectionflags	@""
	.align	4


	//----- nvinfo : EIATTR_CUDA_API_VERSION
	.align		4
        /*0000*/ 	.byte	0x04, 0x37
        /*0002*/ 	.short	(.L_492 - .L_491)
.L_491:
        /*0004*/ 	.word	0x00000082


	//----- nvinfo : EIATTR_KPARAM_INFO
	.align		4
.L_492:
        /*0008*/ 	.byte	0x04, 0x17
        /*000a*/ 	.short	(.L_494 - .L_493)
.L_493:
        /*000c*/ 	.word	0x00000000
        /*0010*/ 	.short	0x0000
        /*0012*/ 	.short	0x0070
        /*0014*/ 	.byte	0x00, 0xf0, 0x01, 0x2a


	//----- nvinfo : EIATTR_SPARSE_MMA_MASK
	.align		4
.L_494:
        /*0018*/ 	.byte	0x03, 0x50
        /*001a*/ 	.short	0x0000


	//----- nvinfo : EIATTR_MAXREG_COUNT
	.align		4
        /*001c*/ 	.byte	0x03, 0x1b
        /*001e*/ 	.short	0x00a8


	//----- nvinfo : EIATTR_NUM_BARRIERS
	.align		4
        /*0020*/ 	.byte	0x02, 0x4c
        /*0022*/ 	.byte	0x09
	.zero		1


	//----- nvinfo : EIATTR_EXTERNS
	.align		4
        /*0024*/ 	.byte	0x04, 0x0f
        /*0026*/ 	.short	(.L_496 - .L_495)


	//   ....[0]....
	.align		4
.L_495:
        /*0028*/ 	.word	index@(__assertfail)


	//----- nvinfo : EIATTR_ANNOTATIONS
	.align		4
.L_496:
        /*002c*/ 	.byte	0x04, 0x55
        /*002e*/ 	.short	(.L_498 - .L_497)


	//   ....[0]....
.L_497:
        /*0030*/ 	.word	0x00000001
        /*0034*/ 	.byte	0xa0, 0x08, 0x00, 0x00, 0x01, 0x00, 0x00, 0x00, 0x60, 0x09, 0x00, 0x00, 0x01, 0x00, 0x00, 0x00
        /*0044*/ 	.byte	0xf0, 0x9f, 0x00, 0x00, 0x01, 0x00, 0x00, 0x00, 0x90, 0xa0, 0x00, 0x00, 0x01, 0x00, 0x00, 0x00
        /*0054*/ 	.byte	0x20, 0xa1, 0x00, 0x00, 0x01, 0x00, 0x00, 0x00, 0x60, 0xc4, 0x00, 0x00, 0x01, 0x00, 0x00, 0x00
        /*0064*/ 	.byte	0x80, 0xc4, 0x00, 0x00, 0x01, 0x00, 0x00, 0x00, 0xd0, 0xdc, 0x00, 0x00, 0x01, 0x00, 0x00, 0x00
        /*0074*/ 	.byte	0x70, 0xde, 0x00, 0x00


	//----- nvinfo : EIATTR_MERCURY_ISA_VERSION
	.align		4
.L_498:
        /*0078*/ 	.byte	0x03, 0x5f
        /*007a*/ 	.short	0x0101


	//----- nvinfo : EIATTR_INT_WARP_WIDE_INSTR_OFFSETS
	.align		4
        /*007c*/ 	.byte	0x04, 0x31
        /*007e*/ 	.short	(.L_500 - .L_499)


	//   ....[0]....
.L_499:
        /*0080*/ 	.word	0x000000c0


	//   ....[1]....
        /*0084*/ 	.word	0x000000d0


	//   ....[2]....
        /*0088*/ 	.word	0x00000170


	//   ....[3]....
        /*008c*/ 	.word	0x0000a960


	//   ....[4]....
        /*0090*/ 	.word	0x0000a9f0


	//   ....[5]....
        /*0094*/ 	.word	0x0000d4f0


	//   ....[6]....
        /*0098*/ 	.word	0x0000d580


	//----- nvinfo : EIATTR_COOP_GROUP_MASK_REGIDS
	.align		4
.L_500:
        /*009c*/ 	.byte	0x04, 0x29
        /*009e*/ 	.short	(.L_502 - .L_501)


	//   ....[0]....
.L_501:
        /*00a0*/ 	.word	0xffffffff


	//   ....[1]....
        /*00a4*/ 	.word	0xffffffff


	//   ....[2]....
        /*00a8*/ 	.word	0xffffffff


	//   ....[3]....
        /*00ac*/ 	.word	0xffffffff


	//   ....[4]....
        /*00b0*/ 	.word	0xffffffff


	//   ....[5]....
        /*00b4*/ 	.word	0xffffffff


	//   ....[6]....
        /*00b8*/ 	.word	0xffffffff


	//   ....[7]....
        /*00bc*/ 	.word	0xffffffff


	//   ....[8]....
        /*00c0*/ 	.word	0xffffffff


	//   ....[9]....
        /*00c4*/ 	.word	0xffffffff


	//   ....[10]....
        /*00c8*/ 	.word	0xffffffff


	//   ....[11]....
        /*00cc*/ 	.word	0xffffffff


	//   ....[12]....
        /*00d0*/ 	.word	0xffffffff


	//   ....[13]....
        /*00d4*/ 	.word	0xffffffff


	//   ....[14]....
        /*00d8*/ 	.word	0xffffffff


	//   ....[15]....
        /*00dc*/ 	.word	0xffffffff


	//   ....[16]....
        /*00e0*/ 	.word	0xffffffff


	//   ....[17]....
        /*00e4*/ 	.word	0xffffffff


	//   ....[18]....
        /*00e8*/ 	.word	0xffffffff


	//   ....[19]....
        /*00ec*/ 	.word	0xffffffff


	//   ....[20]....
        /*00f0*/ 	.word	0xffffffff


	//   ....[21]....
        /*00f4*/ 	.word	0xffffffff


	//   ....[22]....
        /*00f8*/ 	.word	0xffffffff


	//   ....[23]....
        /*00fc*/ 	.word	0xffffffff


	//   ....[24]....
        /*0100*/ 	.word	0xffffffff


	//   ....[25]....
        /*0104*/ 	.word	0xffffffff


	//   ....[26]....
        /*0108*/ 	.word	0xffffffff


	//   ....[27]....
        /*010c*/ 	.word	0xffffffff


	//   ....[28]....
        /*0110*/ 	.word	0xffffffff


	//   ....[29]....
        /*0114*/ 	.word	0xffffffff


	//   ....[30]....
        /*0118*/ 	.word	0xffffffff


	//   ....[31]....
        /*011c*/ 	.word	0xffffffff


	//   ....[32]....
        /*0120*/ 	.word	0xffffffff


	//   ....[33]....
        /*0124*/ 	.word	0xffffffff


	//   ....[34]....
        /*0128*/ 	.word	0xffffffff


	//   ....[35]....
        /*012c*/ 	.word	0xffffffff


	//   ....[36]....
        /*0130*/ 	.word	0xffffffff


	//   ....[37]....
        /*0134*/ 	.word	0xffffffff


	//   ....[38]....
        /*0138*/ 	.word	0xffffffff


	//   ....[39]....
        /*013c*/ 	.word	0xffffffff


	//   ....[40]....
        /*0140*/ 	.word	0xffffffff


	//   ....[41]....
        /*0144*/ 	.word	0xffffffff


	//   ....[42]....
        /*0148*/ 	.word	0xffffffff


	//   ....[43]....
        /*014c*/ 	.word	0xffffffff


	//   ....[44]....
        /*0150*/ 	.word	0xffffffff


	//   ....[45]....
        /*0154*/ 	.word	0xffffffff


	//   ....[46]....
        /*0158*/ 	.word	0xffffffff


	//   ....[47]....
        /*015c*/ 	.word	0xffffffff


	//   ....[48]....
        /*0160*/ 	.word	0xffffffff


	//   ....[49]....
        /*0164*/ 	.word	0xffffffff


	//   ....[50]....
        /*0168*/ 	.word	0xffffffff


	//   ....[51]....
        /*016c*/ 	.word	0xffffffff


	//   ....[52]....
        /*0170*/ 	.word	0xffffffff


	//   ....[53]....
        /*0174*/ 	.word	0xffffffff


	//   ....[54]....
        /*0178*/ 	.word	0xffffffff


	//   ....[55]....
        /*017c*/ 	.word	0xffffffff


	//   ....[56]....
        /*0180*/ 	.word	0xffffffff


	//   ....[57]....
        /*0184*/ 	.word	0xffffffff


	//   ....[58]....
        /*0188*/ 	.word	0xffffffff


	//   ....[59]....
        /*018c*/ 	.word	0xffffffff


	//   ....[60]....
        /*0190*/ 	.word	0xffffffff


	//   ....[61]....
        /*0194*/ 	.word	0xffffffff


	//   ....[62]....
        /*0198*/ 	.word	0xffffffff


	//   ....[63]....
        /*019c*/ 	.word	0xffffffff


	//   ....[64]....
        /*01a0*/ 	.word	0xffffffff


	//   ....[65]....
        /*01a4*/ 	.word	0xffffffff


	//   ....[66]....
        /*01a8*/ 	.word	0xffffffff


	//   ....[67]....
        /*01ac*/ 	.word	0xffffffff


	//   ....[68]....
        /*01b0*/ 	.word	0xffffffff


	//   ....[69]....
        /*01b4*/ 	.word	0xffffffff


	//   ....[70]....
        /*01b8*/ 	.word	0xffffffff


	//   ....[71]....
        /*01bc*/ 	.word	0xffffffff


	//   ....[72]....
        /*01c0*/ 	.word	0xffffffff


	//   ....[73]....
        /*01c4*/ 	.word	0xffffffff


	//   ....[74]....
        /*01c8*/ 	.word	0xffffffff


	//   ....[75]....
        /*01cc*/ 	.word	0xffffffff


	//   ....[76]....
        /*01d0*/ 	.word	0xffffffff


	//   ....[77]....
        /*01d4*/ 	.word	0xffffffff


	//   ....[78]....
        /*01d8*/ 	.word	0xffffffff


	//   ....[79]....
        /*01dc*/ 	.word	0xffffffff


	//   ....[80]....
        /*01e0*/ 	.word	0xffffffff


	//   ....[81]....
        /*01e4*/ 	.word	0xffffffff


	//   ....[82]....
        /*01e8*/ 	.word	0xffffffff


	//   ....[83]....
        /*01ec*/ 	.word	0xffffffff


	//   ....[84]....
        /*01f0*/ 	.word	0xffffffff


	//   ....[85]....
        /*01f4*/ 	.word	0xffffffff


	//   ....[86]....
        /*01f8*/ 	.word	0xffffffff


	//   ....[87]....
        /*01fc*/ 	.word	0xffffffff


	//   ....[88]....
        /*0200*/ 	.word	0xffffffff


	//   ....[89]....
        /*0204*/ 	.word	0xffffffff


	//   ....[90]....
        /*0208*/ 	.word	0xffffffff


	//   ....[91]....
        /*020c*/ 	.word	0xffffffff


	//   ....[92]....
        /*0210*/ 	.word	0xffffffff


	//   ....[93]....
        /*0214*/ 	.word	0xffffffff


	//   ....[94]....
        /*0218*/ 	.word	0xffffffff


	//   ....[95]....
        /*021c*/ 	.word	0xffffffff


	//   ....[96]....
        /*0220*/ 	.word	0xffffffff


	//   ....[97]....
        /*0224*/ 	.word	0xffffffff


	//   ....[98]....
        /*0228*/ 	.word	0xffffffff


	//   ....[99]....
        /*022c*/ 	.word	0xffffffff


	//   ....[100]....
        /*0230*/ 	.word	0xffffffff


	//   ....[101]....
        /*0234*/ 	.word	0xffffffff


	//   ....[102]....
        /*0238*/ 	.word	0xffffffff


	//   ....[103]....
        /*023c*/ 	.word	0xffffffff


	//   ....[104]....
        /*0240*/ 	.word	0xffffffff


	//   ....[105]....
        /*0244*/ 	.word	0xffffffff


	//   ....[106]....
        /*0248*/ 	.word	0xffffffff


	//   ....[107]....
        /*024c*/ 	.word	0xffffffff


	//   ....[108]....
        /*0250*/ 	.word	0xffffffff


	//   ....[109]....
        /*0254*/ 	.word	0xffffffff


	//   ....[110]....
        /*0258*/ 	.word	0xffffffff


	//   ....[111]....
        /*025c*/ 	.word	0xffffffff


	//   ....[112]....
        /*0260*/ 	.word	0xffffffff


	//   ....[113]....
        /*0264*/ 	.word	0xffffffff


	//   ....[114]....
        /*0268*/ 	.word	0x0500000f


	//   ....[115]....
        /*026c*/ 	.word	0x0500000f


	//   ....[116]....
        /*0270*/ 	.word	0x0500000f


	//   ....[117]....
        /*0274*/ 	.word	0x0500000f


	//   ....[118]....
        /*0278*/ 	.word	0x0500000f


	//   ....[119]....
        /*027c*/ 	.word	0x0500000f


	//   ....[120]....
        /*0280*/ 	.word	0x0500000f


	//   ....[121]....
        /*0284*/ 	.word	0x0500000f


	//   ....[122]....
        /*0288*/ 	.word	0x0500000f


	//   ....[123]....
        /*028c*/ 	.word	0x0500000f


	//   ....[124]....
        /*0290*/ 	.word	0x0500000f


	//   ....[125]....
        /*0294*/ 	.word	0x0500000f


	//   ....[126]....
        /*0298*/ 	.word	0x0500000f


	//   ....[127]....
        /*029c*/ 	.word	0x0500000f


	//   ....[128]....
        /*02a0*/ 	.word	0x0500000f


	//   ....[129]....
        /*02a4*/ 	.word	0x0500000f


	//   ....[130]....
        /*02a8*/ 	.word	0x0500000f


	//   ....[131]....
        /*02ac*/ 	.word	0x0500000f


	//   ....[132]....
        /*02b0*/ 	.word	0x0500000f


	//   ....[133]....
        /*02b4*/ 	.word	0x0500000f


	//   ....[134]....
        /*02b8*/ 	.word	0x0500000f


	//   ....[135]....
        /*02bc*/ 	.word	0x0500000f


	//   ....[136]....
        /*02c0*/ 	.word	0x0500000f


	//   ....[137]....
        /*02c4*/ 	.word	0x0500000f


	//   ....[138]....
        /*02c8*/ 	.word	0x0500000f


	//   ....[139]....
        /*02cc*/ 	.word	0x0500000f


	//   ....[140]....
        /*02d0*/ 	.word	0x0500000f


	//   ....[141]....
        /*02d4*/ 	.word	0x0500000f


	//   ....[142]....
        /*02d8*/ 	.word	0x0500000f


	//   ....[143]....
        /*02dc*/ 	.word	0x0500000f


	//   ....[144]....
        /*02e0*/ 	.word	0x0500000f


	//   ....[145]....
        /*02e4*/ 	.word	0x0500000f


	//   ....[146]....
        /*02e8*/ 	.word	0x0500000f


	//   ....[147]....
        /*02ec*/ 	.word	0x0500000f


	//   ....[148]....
        /*02f0*/ 	.word	0x0500000f


	//   ....[149]....
        /*02f4*/ 	.word	0x0500000f


	//   ....[150]....
        /*02f8*/ 	.word	0x0500000f


	//   ....[151]....
        /*02fc*/ 	.word	0x0500000f


	//   ....[152]....
        /*0300*/ 	.word	0x0500000f


	//   ....[153]....
        /*0304*/ 	.word	0x0500000f


	//   ....[154]....
        /*0308*/ 	.word	0x0500000f


	//   ....[155]....
        /*030c*/ 	.word	0x0500000f


	//   ....[156]....
        /*0310*/ 	.word	0x0500000f


	//   ....[157]....
        /*0314*/ 	.word	0x0500000f


	//   ....[158]....
        /*0318*/ 	.word	0x0500000f


	//   ....[159]....
        /*031c*/ 	.word	0x0500000f


	//   ....[160]....
        /*0320*/ 	.word	0x0500000f


	//   ....[161]....
        /*0324*/ 	.word	0x0500000f


	//   ....[162]....
        /*0328*/ 	.word	0x0500000f


	//   ....[163]....
        /*032c*/ 	.word	0x0500000f


	//   ....[164]....
        /*0330*/ 	.word	0x0500000f


	//   ....[165]....
        /*0334*/ 	.word	0x0500000f


	//   ....[166]....
        /*0338*/ 	.word	0x0500000f


	//   ....[167]....
        /*033c*/ 	.word	0x0500000f


	//   ....[168]....
        /*0340*/ 	.word	0x0500000f


	//   ....[169]....
        /*0344*/ 	.word	0x0500000f


	//   ....[170]....
        /*0348*/ 	.word	0x0500000f


	//   ....[171]....
        /*034c*/ 	.word	0x0500000f


	//   ....[172]....
        /*0350*/ 	.word	0x0500000f


	//   ....[173]....
        /*0354*/ 	.word	0x0500000f


	//   ....[174]....
        /*0358*/ 	.word	0x0500000f


	//   ....[175]....
        /*035c*/ 	.word	0x0500000f


	//   ....[176]....
        /*0360*/ 	.word	0x0500000f


	//   ....[177]....
        /*0364*/ 	.word	0x0500000f


	//   ....[178]....
        /*0368*/ 	.word	0x0500000f


	//   ....[179]....
        /*036c*/ 	.word	0x0500000f


	//   ....[180]....
        /*0370*/ 	.word	0x0500000f


	//----- nvinfo : EIATTR_COOP_GROUP_INSTR_OFFSETS
	.align		4
.L_502:
        /*0374*/ 	.byte	0x04, 0x28
        /*0376*/ 	.short	(.L_504 - .L_503)


	//   ....[0]....
.L_503:
        /*0378*/ 	.word	0x00000070


	//   ....[1]....
        /*037c*/ 	.word	0x000000b0


	//   ....[2]....
        /*0380*/ 	.word	0x000002d0


	//   ....[3]....
        /*0384*/ 	.word	0x00000430


	//   ....[4]....
        /*0388*/ 	.word	0x00000550


	//   ....[5]....
        /*038c*/ 	.word	0x000006b0


	//   ....[6]....
        /*0390*/ 	.word	0x000013e0


	//   ....[7]....
        /*0394*/ 	.word	0x00001dc0


	//   ....[8]....
        /*0398*/ 	.word	0x00001df0


	//   ....[9]....
        /*039c*/ 	.word	0x000022f0


	//   ....[10]....
        /*03a0*/ 	.word	0x00002340


	//   ....[11]....
        /*03a4*/ 	.word	0x00002b40


	//   ....[12]....
        /*03a8*/ 	.word	0x00002bc0


	//   ....[13]....
        /*03ac*/ 	.word	0x00004350


	//   ....[14]....
        /*03b0*/ 	.word	0x00004370


	//   ....[15]....
        /*03b4*/ 	.word	0x00004870


	//   ....[16]....
        /*03b8*/ 	.word	0x00004940


	//   ....[17]....
        /*03bc*/ 	.word	0x00004f70


	//   ....[18]....
        /*03c0*/ 	.word	0x00004fd0


	//   ....[19]....
        /*03c4*/ 	.word	0x000069c0


	//   ....[20]....
        /*03c8*/ 	.word	0x000069d0


	//   ....[21]....
        /*03cc*/ 	.word	0x00006a00


	//   ....[22]....
        /*03d0*/ 	.word	0x00006a20


	//   ....[23]....
        /*03d4*/ 	.word	0x00007b10


	//   ....[24]....
        /*03d8*/ 	.word	0x00007b40


	//   ....[25]....
        /*03dc*/ 	.word	0x00007bf0


	//   ....[26]....
        /*03e0*/ 	.word	0x00007c00


	//   ....[27]....
        /*03e4*/ 	.word	0x00008d20


	//   ....[28]....
        /*03e8*/ 	.word	0x00008d60


	//   ....[29]....
        /*03ec*/ 	.word	0x00008d90


	//   ....[30]....
        /*03f0*/ 	.word	0x00008df0


	//   ....[31]....
        /*03f4*/ 	.word	0x00009290


	//   ....[32]....
        /*03f8*/ 	.word	0x000092d0


	//   ....[33]....
        /*03fc*/ 	.word	0x00009390


	//   ....[34]....
        /*0400*/ 	.word	0x000093b0


	//   ....[35]....
        /*0404*/ 	.word	0x00009470


	//   ....[36]....
        /*0408*/ 	.word	0x00009490


	//   ....[37]....
        /*040c*/ 	.word	0x00009560


	//   ....[38]....
        /*0410*/ 	.word	0x00009580


	//   ....[39]....
        /*0414*/ 	.word	0x00009bd0


	//   ....[40]....
        /*0418*/ 	.word	0x00009bf0


	//   ....[41]....
        /*041c*/ 	.word	0x00009cb0


	//   ....[42]....
        /*0420*/ 	.word	0x00009cd0


	//   ....[43]....
        /*0424*/ 	.word	0x00009d90


	//   ....[44]....
        /*0428*/ 	.word	0x00009db0


	//   ....[45]....
        /*042c*/ 	.word	0x00009e80


	//   ....[46]....
        /*0430*/ 	.word	0x00009ea0


	//   ....[47]....
        /*0434*/ 	.word	0x0000a020


	//   ....[48]....
        /*0438*/ 	.word	0x0000b4d0


	//   ....[49]....
        /*043c*/ 	.word	0x0000b4f0


	//   ....[50]....
        /*0440*/ 	.word	0x0000b500


	//   ....[51]....
        /*0444*/ 	.word	0x0000b540


	//   ....[52]....
        /*0448*/ 	.word	0x0000b5d0


	//   ....[53]....
        /*044c*/ 	.word	0x0000b5f0


	//   ....[54]....
        /*0450*/ 	.word	0x0000b680


	//   ....[55]....
        /*0454*/ 	.word	0x0000b6a0


	//   ....[56]....
        /*0458*/ 	.word	0x0000b730


	//   ....[57]....
        /*045c*/ 	.word	0x0000b750


	//   ....[58]....
        /*0460*/ 	.word	0x0000b7e0


	//   ....[59]....
        /*0464*/ 	.word	0x0000b800


	//   ....[60]....
        /*0468*/ 	.word	0x0000be50


	//   ....[61]....
        /*046c*/ 	.word	0x0000be70


	//   ....[62]....
        /*0470*/ 	.word	0x0000be90


	//   ....[63]....
        /*0474*/ 	.word	0x0000bef0


	//   ....[64]....
        /*0478*/ 	.word	0x0000bf70


	//   ....[65]....
        /*047c*/ 	.word	0x0000bfa0


	//   ....[66]....
        /*0480*/ 	.word	0x0000c020


	//   ....[67]....
        /*0484*/ 	.word	0x0000c050


	//   ....[68]....
        /*0488*/ 	.word	0x0000c0d0


	//   ....[69]....
        /*048c*/ 	.word	0x0000c0f0


	//   ....[70]....
        /*0490*/ 	.word	0x0000c180


	//   ....[71]....
        /*0494*/ 	.word	0x0000c1b0


	//   ....[72]....
        /*0498*/ 	.word	0x0000c230


	//   ....[73]....
        /*049c*/ 	.word	0x0000c250


	//   ....[74]....
        /*04a0*/ 	.word	0x0000c2e0


	//   ....[75]....
        /*04a4*/ 	.word	0x0000c300


	//   ....[76]....
        /*04a8*/ 	.word	0x0000ca20


	//   ....[77]....
        /*04ac*/ 	.word	0x0000ca50


	//   ....[78]....
        /*04b0*/ 	.word	0x0000ca60


	//   ....[79]....
        /*04b4*/ 	.word	0x0000ca80


	//   ....[80]....
        /*04b8*/ 	.word	0x0000cad0


	//   ....[81]....
        /*04bc*/ 	.word	0x0000caf0


	//   ....[82]....
        /*04c0*/ 	.word	0x0000cb50


	//   ....[83]....
        /*04c4*/ 	.word	0x0000cb70


	//   ....[84]....
        /*04c8*/ 	.word	0x0000cbc0


	//   ....[85]....
        /*04cc*/ 	.word	0x0000cbe0


	//   ....[86]....
        /*04d0*/ 	.word	0x0000cc30


	//   ....[87]....
        /*04d4*/ 	.word	0x0000cc50


	//   ....[88]....
        /*04d8*/ 	.word	0x0000cee0


	//   ....[89]....
        /*04dc*/ 	.word	0x0000cf00


	//   ....[90]....
        /*04e0*/ 	.word	0x0000cf20


	//   ....[91]....
        /*04e4*/ 	.word	0x0000cf80


	//   ....[92]....
        /*04e8*/ 	.word	0x0000cfa0


	//   ....[93]....
        /*04ec*/ 	.word	0x0000d000


	//   ....[94]....
        /*04f0*/ 	.word	0x0000d020


	//   ....[95]....
        /*04f4*/ 	.word	0x0000d080


	//   ....[96]....
        /*04f8*/ 	.word	0x0000d0a0


	//   ....[97]....
        /*04fc*/ 	.word	0x0000d100


	//   ....[98]....
        /*0500*/ 	.word	0x0000d120


	//   ....[99]....
        /*0504*/ 	.word	0x0000d130


	//   ....[100]....
        /*0508*/ 	.word	0x0000d6c0


	//   ....[101]....
        /*050c*/ 	.word	0x0000d6e0


	//   ....[102]....
        /*0510*/ 	.word	0x0000d6f0


	//   ....[103]....
        /*0514*/ 	.word	0x0000d710


	//   ....[104]....
        /*0518*/ 	.word	0x0000d790


	//   ....[105]....
        /*051c*/ 	.word	0x0000d7c0


	//   ....[106]....
        /*0520*/ 	.word	0x0000d810


	//   ....[107]....
        /*0524*/ 	.word	0x0000d840


	//   ....[108]....
        /*0528*/ 	.word	0x0000d890


	//   ....[109]....
        /*052c*/ 	.word	0x0000d8c0


	//   ....[110]....
        /*0530*/ 	.word	0x0000d910


	//   ....[111]....
        /*0534*/ 	.word	0x0000d940


	//   ....[112]....
        /*0538*/ 	.word	0x0000dc10


	//   ....[113]....
        /*053c*/ 	.word	0x0000ddf0


	//   ....[114]....
        /*0540*/ 	.word	0x0000e3a0


	//   ....[115]....
        /*0544*/ 	.word	0x0000e480


	//   ....[116]....
        /*0548*/ 	.word	0x0000e520


	//   ....[117]....
        /*054c*/ 	.word	0x0000e5a0


	//   ....[118]....
        /*0550*/ 	.word	0x0000e660


	//   ....[119]....
        /*0554*/ 	.word	0x0000e6e0


	//   ....[120]....
        /*0558*/ 	.word	0x0000e7c0


	//   ....[121]....
        /*055c*/ 	.word	0x0000e840


	//   ....[122]....
        /*0560*/ 	.word	0x0000e920


	//   ....[123]....
        /*0564*/ 	.word	0x0000e9a0


	//   ....[124]....
        /*0568*/ 	.word	0x0000ea80


	//   ....[125]....
        /*056c*/ 	.word	0x0000eb00


	//   ....[126]....
        /*0570*/ 	.word	0x0000ebd0


	//   ....[127]....
        /*0574*/ 	.word	0x0000ec60


	//   ....[128]....
        /*0578*/ 	.word	0x0000ece0


	//   ....[129]....
        /*057c*/ 	.word	0x0000ed60


	//   ....[130]....
        /*0580*/ 	.word	0x0000ee20


	//   ....[131]....
        /*0584*/ 	.word	0x0000ee90


	//   ....[132]....
        /*0588*/ 	.word	0x0000ef80


	//   ....[133]....
        /*058c*/ 	.word	0x0000f000


	//   ....[134]....
        /*0590*/ 	.word	0x0000f0e0


	//   ....[135]....
        /*0594*/ 	.word	0x0000f150


	//   ....[136]....
        /*0598*/ 	.word	0x0000f240


	//   ....[137]....
        /*059c*/ 	.word	0x0000f2b0


	//   ....[138]....
        /*05a0*/ 	.word	0x0000f3a0


	//   ....[139]....
        /*05a4*/ 	.word	0x0000f420


	//   ....[140]....
        /*05a8*/ 	.word	0x0000f500


	//   ....[141]....
        /*05ac*/ 	.word	0x0000f570


	//   ....[142]....
        /*05b0*/ 	.word	0x0000f640


	//   ....[143]....
        /*05b4*/ 	.word	0x0000f770


	//   ....[144]....
        /*05b8*/ 	.word	0x0000f820


	//   ....[145]....
        /*05bc*/ 	.word	0x0000f880


	//   ....[146]....
        /*05c0*/ 	.word	0x0000f940


	//   ....[147]....
        /*05c4*/ 	.word	0x0000f9a0


	//   ....[148]....
        /*05c8*/ 	.word	0x0000fa60


	//   ....[149]....
        /*05cc*/ 	.word	0x0000fac0


	//   ....[150]....
        /*05d0*/ 	.word	0x0000fb80


	//   ....[151]....
        /*05d4*/ 	.word	0x0000fbe0


	//   ....[152]....
        /*05d8*/ 	.word	0x0000fca0


	//   ....[153]....
        /*05dc*/ 	.word	0x0000fd00


	//   ....[154]....
        /*05e0*/ 	.word	0x0000fdc0


	//   ....[155]....
        /*05e4*/ 	.word	0x0000fea0


	//   ....[156]....
        /*05e8*/ 	.word	0x0000ff40


	//   ....[157]....
        /*05ec*/ 	.word	0x0000ffa0


	//   ....[158]....
        /*05f0*/ 	.word	0x00010070


	//   ....[159]....
        /*05f4*/ 	.word	0x000100d0


	//   ....[160]....
        /*05f8*/ 	.word	0x000101a0


	//   ....[161]....
        /*05fc*/ 	.word	0x00010200


	//   ....[162]....
        /*0600*/ 	.word	0x000102d0


	//   ....[163]....
        /*0604*/ 	.word	0x00010330


	//   ....[164]....
        /*0608*/ 	.word	0x00010400


	//   ....[165]....
        /*060c*/ 	.word	0x00010460


	//   ....[166]....
        /*0610*/ 	.word	0x00010520


	//   ....[167]....
        /*0614*/ 	.word	0x00010640


	//   ....[168]....
        /*0618*/ 	.word	0x000106e0


	//   ....[169]....
        /*061c*/ 	.word	0x00010740


	//   ....[170]....
        /*0620*/ 	.word	0x00010810


	//   ....[171]....
        /*0624*/ 	.word	0x000108b0


	//   ....[172]....
        /*0628*/ 	.word	0x00010970


	//   ....[173]....
        /*062c*/ 	.word	0x00010a10


	//   ....[174]....
        /*0630*/ 	.word	0x00010ad0


	//   ....[175]....
        /*0634*/ 	.word	0x00010b70


	//   ....[176]....
        /*0638*/ 	.word	0x00010c30


	//   ....[177]....
        /*063c*/ 	.word	0x00010cd0


	//   ....[178]....
        /*0640*/ 	.word	0x00010d90


	//   ....[179]....
        /*0644*/ 	.word	0x00010e60


	//   ....[180]....
        /*0648*/ 	.word	0x00010f80


	//----- nvinfo : EIATTR_REG_RECONFIG
	.align		4
.L_504:
        /*064c*/ 	.byte	0x01, 0x54
	.zero		2


	//----- nvinfo : EIATTR_SYSCALL_OFFSETS
	.align		4
        /*0650*/ 	.byte	0x04, 0x46
        /*0652*/ 	.short	(.L_506 - .L_505)


	//   ....[0]....
.L_505:
        /*0654*/ 	.word	0x000015c0


	//   ....[1]....
        /*0658*/ 	.word	0x0000ab50


	//   ....[2]....
        /*065c*/ 	.word	0x0000aca0


	//   ....[3]....
        /*0660*/ 	.word	0x0000ad90


	//   ....[4]....
        /*0664*/ 	.word	0x0000bb00


	//----- nvinfo : EIATTR_MBARRIER_INSTR_OFFSETS
	.align		4
.L_506:
        /*0668*/ 	.byte	0x04, 0x39
        /*066a*/ 	.short	(.L_508 - .L_507)


	//   ....[0]....
.L_507:
        /*066c*/ 	.word	0x00000180
        /*0670*/ 	.word	0x000000ff
        /*0674*/ 	.word	0x0002a800
        /*0678*/ 	.short	0x0100
        /*067a*/ 	.byte	0x08
	.zero		1


	//   ....[1]....
        /*067c*/ 	.word	0x00000190
        /*0680*/ 	.word	0x000000ff
        /*0684*/ 	.word	0x0002a820
        /*0688*/ 	.short	0x0100
        /*068a*/ 	.byte	0x08
	.zero		1


	//   ....[2]....
        /*068c*/ 	.word	0x00000280
        /*0690*/ 	.word	0x000000ff
        /*0694*/ 	.word	0x0002a830
        /*0698*/ 	.short	0x0100
        /*069a*/ 	.byte	0x08
	.zero		1


	//   ....[3]....
        /*069c*/ 	.word	0x00000290
        /*06a0*/ 	.word	0x000000ff
        /*06a4*/ 	.word	0x0002a840
        /*06a8*/ 	.short	0x0100
        /*06aa*/ 	.byte	0x08
	.zero		1


	//   ....[4]....
        /*06ac*/ 	.word	0x000002a0
        /*06b0*/ 	.word	0x000000ff
        /*06b4*/ 	.word	0x0002a838
        /*06b8*/ 	.short	0x0100
        /*06ba*/ 	.byte	0x08
	.zero		1


	//   ....[5]....
        /*06bc*/ 	.word	0x000002b0
        /*06c0*/ 	.word	0x000000ff
        /*06c4*/ 	.word	0x0002a848
        /*06c8*/ 	.short	0x0100
        /*06ca*/ 	.byte	0x08
	.zero		1


	//   ....[6]....
        /*06cc*/ 	.word	0x000003e0
        /*06d0*/ 	.word	0x000000ff
        /*06d4*/ 	.word	0x0002a850
        /*06d8*/ 	.short	0x0100
        /*06da*/ 	.byte	0x08
	.zero		1


	//   ....[7]....
        /*06dc*/ 	.word	0x000003f0
        /*06e0*/ 	.word	0x000000ff
        /*06e4*/ 	.word	0x0002a860
        /*06e8*/ 	.short	0x0100
        /*06ea*/ 	.byte	0x08
	.zero		1


	//   ....[8]....
        /*06ec*/ 	.word	0x00000400
        /*06f0*/ 	.word	0x000000ff
        /*06f4*/ 	.word	0x0002a858
        /*06f8*/ 	.short	0x0100
        /*06fa*/ 	.byte	0x08
	.zero		1


	//   ....[9]....
        /*06fc*/ 	.word	0x00000410
        /*0700*/ 	.word	0x000000ff
        /*0704*/ 	.word	0x0002a868
        /*0708*/ 	.short	0x0100
        /*070a*/ 	.byte	0x08
	.zero		1


	//   ....[10]....
        /*070c*/ 	.word	0x00000500
        /*0710*/ 	.word	0x000000ff
        /*0714*/ 	.word	0x0002a870
        /*0718*/ 	.short	0x0100
        /*071a*/ 	.byte	0x06
	.zero		1


	//   ....[11]....
        /*071c*/ 	.word	0x00000510
        /*0720*/ 	.word	0x000000ff
        /*0724*/ 	.word	0x0002a880
        /*0728*/ 	.short	0x0100
        /*072a*/ 	.byte	0x06
	.zero		1


	//   ....[12]....
        /*072c*/ 	.word	0x00000520
        /*0730*/ 	.word	0x000000ff
        /*0734*/ 	.word	0x0002a878
        /*0738*/ 	.short	0x0100
        /*073a*/ 	.byte	0x06
	.zero		1


	//   ....[13]....
        /*073c*/ 	.word	0x00000530
        /*0740*/ 	.word	0x000000ff
        /*0744*/ 	.word	0x0002a888
        /*0748*/ 	.short	0x0100
        /*074a*/ 	.byte	0x06
	.zero		1


	//   ....[14]....
        /*074c*/ 	.word	0x00000660
        /*0750*/ 	.word	0x000000ff
        /*0754*/ 	.word	0x0002a890
        /*0758*/ 	.short	0x0100
        /*075a*/ 	.byte	0x08
	.zero		1


	//   ....[15]....
        /*075c*/ 	.word	0x00000670
        /*0760*/ 	.word	0x000000ff
        /*0764*/ 	.word	0x0002a8a0
        /*0768*/ 	.short	0x0100
        /*076a*/ 	.byte	0x08
	.zero		1


	//   ....[16]....
        /*076c*/ 	.word	0x00000680
        /*0770*/ 	.word	0x000000ff
        /*0774*/ 	.word	0x0002a898
        /*0778*/ 	.short	0x0100
        /*077a*/ 	.byte	0x08
	.zero		1


	//   ....[17]....
        /*077c*/ 	.word	0x00000690
        /*0780*/ 	.word	0x000000ff
        /*0784*/ 	.word	0x0002a8a8
        /*0788*/ 	.short	0x0100
        /*078a*/ 	.byte	0x08
	.zero		1


	//   ....[18]....
        /*078c*/ 	.word	0x000007d0
        /*0790*/ 	.word	0x000000ff
        /*0794*/ 	.word	0x0002a8b0
        /*0798*/ 	.short	0x0100
        /*079a*/ 	.byte	0x08
	.zero		1


	//   ....[19]....
        /*079c*/ 	.word	0x000007e0
        /*07a0*/ 	.word	0x000000ff
        /*07a4*/ 	.word	0x0002a8c0
        /*07a8*/ 	.short	0x0100
        /*07aa*/ 	.byte	0x08
	.zero		1


	//   ....[20]....
        /*07ac*/ 	.word	0x000007f0
        /*07b0*/ 	.word	0x000000ff
        /*07b4*/ 	.word	0x0002a8b8
        /*07b8*/ 	.short	0x0100
        /*07ba*/ 	.byte	0x08
	.zero		1


	//   ....[21]....
        /*07bc*/ 	.word	0x00000800
        /*07c0*/ 	.word	0x000000ff
        /*07c4*/ 	.word	0x0002a8c8
        /*07c8*/ 	.short	0x0100
        /*07ca*/ 	.byte	0x08
	.zero		1


	//   ....[22]....
        /*07cc*/ 	.word	0x00001630
        /*07d0*/ 	.word	0x000000ff
        /*07d4*/ 	.word	0x0002a800
        /*07d8*/ 	.short	0x010a
        /*07da*/ 	.byte	0x27
	.zero		1


	//   ....[23]....
        /*07dc*/ 	.word	0x000016c0
        /*07e0*/ 	.word	0x00000000
        /*07e4*/ 	.word	0x0002a830
        /*07e8*/ 	.short	0x010a
        /*07ea*/ 	.byte	0x3f
	.zero		1


	//   ....[24]....
        /*07ec*/ 	.word	0x00001700
        /*07f0*/ 	.word	0x00000000
        /*07f4*/ 	.word	0x0002a830
        /*07f8*/ 	.short	0x010a
        /*07fa*/ 	.byte	0x3f
	.zero		1


	//   ....[25]....
        /*07fc*/ 	.word	0x00002aa0
        /*0800*/ 	.word	0x000000ff
        /*0804*/ 	.word	0x00000000
        /*0808*/ 	.short	0x0101
        /*080a*/ 	.byte	0x04
	.zero		1


	//   ....[26]....
        /*080c*/ 	.word	0x00003720
        /*0810*/ 	.word	0x000000ff
        /*0814*/ 	.word	0x0002a830
        /*0818*/ 	.short	0x010a
        /*081a*/ 	.byte	0x06
	.zero		1


	//   ....[27]....
        /*081c*/ 	.word	0x00003760
        /*0820*/ 	.word	0x000000ff
        /*0824*/ 	.word	0x0002a830
        /*0828*/ 	.short	0x010a
        /*082a*/ 	.byte	0x06
	.zero		1


	//   ....[28]....
        /*082c*/ 	.word	0x00003fe0
        /*0830*/ 	.word	0x000000ff
        /*0834*/ 	.word	0x0002a850
        /*0838*/ 	.short	0x010a
        /*083a*/ 	.byte	0x05
	.zero		1


	//   ....[29]....
        /*083c*/ 	.word	0x00004020
        /*0840*/ 	.word	0x000000ff
        /*0844*/ 	.word	0x0002a850
        /*0848*/ 	.short	0x010a
        /*084a*/ 	.byte	0x05
	.zero		1


	//   ....[30]....
        /*084c*/ 	.word	0x00004430
        /*0850*/ 	.word	0x000000ff
        /*0854*/ 	.word	0x00000000
        /*0858*/ 	.short	0x0101
        /*085a*/ 	.byte	0x06
	.zero		1


	//   ....[31]....
        /*085c*/ 	.word	0x000058e0
        /*0860*/ 	.word	0x000000ff
        /*0864*/ 	.word	0x00000000
        /*0868*/ 	.short	0x0101
        /*086a*/ 	.byte	0x05
	.zero		1


	//   ....[32]....
        /*086c*/ 	.word	0x00005ab0
        /*0870*/ 	.word	0x000000ff
        /*0874*/ 	.word	0x0002a830
        /*0878*/ 	.short	0x010a
        /*087a*/ 	.byte	0x05
	.zero		1


	//   ....[33]....
        /*087c*/ 	.word	0x00005af0
        /*0880*/ 	.word	0x000000ff
        /*0884*/ 	.word	0x0002a830
        /*0888*/ 	.short	0x010a
        /*088a*/ 	.byte	0x05
	.zero		1


	//   ....[34]....
        /*088c*/ 	.word	0x00006370
        /*0890*/ 	.word	0x000000ff
        /*0894*/ 	.word	0x0002a850
        /*0898*/ 	.short	0x010a
        /*089a*/ 	.byte	0x05
	.zero		1


	//   ....[35]....
        /*089c*/ 	.word	0x000063b0
        /*08a0*/ 	.word	0x000000ff
        /*08a4*/ 	.word	0x0002a850
        /*08a8*/ 	.short	0x010a
        /*08aa*/ 	.byte	0x05
	.zero		1


	//   ....[36]....
        /*08ac*/ 	.word	0x000067d0
        /*08b0*/ 	.word	0x000000ff
        /*08b4*/ 	.word	0x00000000
        /*08b8*/ 	.short	0x0101
        /*08ba*/ 	.byte	0x04
	.zero		1


	//   ....[37]....
        /*08bc*/ 	.word	0x00007560
        /*08c0*/ 	.word	0x000000ff
        /*08c4*/ 	.word	0x00000000
        /*08c8*/ 	.short	0x0101
        /*08ca*/ 	.byte	0x05
	.zero		1


	//   ....[38]....
        /*08cc*/ 	.word	0x00007a80
        /*08d0*/ 	.word	0x000000ff
        /*08d4*/ 	.word	0x0002a850
        /*08d8*/ 	.short	0x010a
        /*08da*/ 	.byte	0x05
	.zero		1


	//   ....[39]....
        /*08dc*/ 	.word	0x00007ac0
        /*08e0*/ 	.word	0x000000ff
        /*08e4*/ 	.word	0x0002a850
        /*08e8*/ 	.short	0x010a
        /*08ea*/ 	.byte	0x05
	.zero		1


	//   ....[40]....
        /*08ec*/ 	.word	0x000080d0
        /*08f0*/ 	.word	0x000000ff
        /*08f4*/ 	.word	0x00000000
        /*08f8*/ 	.short	0x0101
        /*08fa*/ 	.byte	0x04
	.zero		1


	//   ....[41]....
        /*08fc*/ 	.word	0x000092c0
        /*0900*/ 	.word	0x00000025
        /*0904*/ 	.word	0x00000000
        /*0908*/ 	.short	0x0101
        /*090a*/ 	.byte	0x3f
	.zero		1


	//   ....[42]....
        /*090c*/ 	.word	0x0000b2e0
        /*0910*/ 	.word	0x00000000
        /*0914*/ 	.word	0x0002a840
        /*0918*/ 	.short	0x010a
        /*091a*/ 	.byte	0x3f
	.zero		1


	//   ....[43]....
        /*091c*/ 	.word	0x0000b8f0
        /*0920*/ 	.word	0x00000000
        /*0924*/ 	.word	0x0002a830
        /*0928*/ 	.short	0x0107
        /*092a*/ 	.byte	0x3f
	.zero		1


	//   ....[44]....
        /*092c*/ 	.word	0x0000b9a0
        /*0930*/ 	.word	0x00000000
        /*0934*/ 	.word	0x0002a830
        /*0938*/ 	.short	0x0101
        /*093a*/ 	.byte	0x3f
	.zero		1


	//   ....[45]....
        /*093c*/ 	.word	0x0000c3f0
        /*0940*/ 	.word	0x00000011
        /*0944*/ 	.word	0x0002a800
        /*0948*/ 	.short	0x0107
        /*094a*/ 	.byte	0x3f
	.zero		1


	//   ....[46]....
        /*094c*/ 	.word	0x0000c4e0
        /*0950*/ 	.word	0x00000011
        /*0954*/ 	.word	0x0002a800
        /*0958*/ 	.short	0x0101
        /*095a*/ 	.byte	0x3f
	.zero		1


	//   ....[47]....
        /*095c*/ 	.word	0x0000c500
        /*0960*/ 	.word	0x00000011
        /*0964*/ 	.word	0x0002a820
        /*0968*/ 	.short	0x010a
        /*096a*/ 	.byte	0x3f
	.zero		1


	//   ....[48]....
        /*096c*/ 	.word	0x0000c850
        /*0970*/ 	.word	0x00000006
        /*0974*/ 	.word	0x0002a840
        /*0978*/ 	.short	0x010a
        /*097a*/ 	.byte	0x3f
	.zero		1


	//   ....[49]....
        /*097c*/ 	.word	0x0000cd20
        /*0980*/ 	.word	0x00000006
        /*0984*/ 	.word	0x0002a830
        /*0988*/ 	.short	0x0107
        /*098a*/ 	.byte	0x3f
	.zero		1


	//   ....[50]....
        /*098c*/ 	.word	0x0000cdd0
        /*0990*/ 	.word	0x00000006
        /*0994*/ 	.word	0x0002a830
        /*0998*/ 	.short	0x0101
        /*099a*/ 	.byte	0x3f
	.zero		1


	//   ....[51]....
        /*099c*/ 	.word	0x0000ce30
        /*09a0*/ 	.word	0x00000006
        /*09a4*/ 	.word	0x0002a860
        /*09a8*/ 	.short	0x010a
        /*09aa*/ 	.byte	0x3f
	.zero		1


	//   ....[52]....
        /*09ac*/ 	.word	0x0000d260
        /*09b0*/ 	.word	0x00000006
        /*09b4*/ 	.word	0x0002a850
        /*09b8*/ 	.short	0x0107
        /*09ba*/ 	.byte	0x3f
	.zero		1


	//   ....[53]....
        /*09bc*/ 	.word	0x0000d3a0
        /*09c0*/ 	.word	0x00000006
        /*09c4*/ 	.word	0x0002a850
        /*09c8*/ 	.short	0x0101
        /*09ca*/ 	.byte	0x3f
	.zero		1


	//   ....[54]....
        /*09cc*/ 	.word	0x0000d620
        /*09d0*/ 	.word	0x00000004
        /*09d4*/ 	.word	0x0002a860
        /*09d8*/ 	.short	0x010a
        /*09da*/ 	.byte	0x3f
	.zero		1


	//   ....[55]....
        /*09dc*/ 	.word	0x0000da20
        /*09e0*/ 	.word	0x00000004
        /*09e4*/ 	.word	0x0002a850
        /*09e8*/ 	.short	0x0107
        /*09ea*/ 	.byte	0x3f
	.zero		1


	//   ....[56]....
        /*09ec*/ 	.word	0x0000dad0
        /*09f0*/ 	.word	0x00000004
        /*09f4*/ 	.word	0x0002a850
        /*09f8*/ 	.short	0x0101
        /*09fa*/ 	.byte	0x3f
	.zero		1


	//   ....[57]....
        /*09fc*/ 	.word	0x0000dd70
        /*0a00*/ 	.word	0x00000004
        /*0a04*/ 	.word	0x0002a820
        /*0a08*/ 	.short	0x010a
        /*0a0a*/ 	.byte	0x3f
	.zero		1


	//   ....[58]....
        /*0a0c*/ 	.word	0x0000df10
        /*0a10*/ 	.word	0x00000005
        /*0a14*/ 	.word	0x0002a840
        /*0a18*/ 	.short	0x010a
        /*0a1a*/ 	.byte	0x3f
	.zero		1


	//   ....[59]....
        /*0a1c*/ 	.word	0x0000dfb0
        /*0a20*/ 	.word	0x00000017
        /*0a24*/ 	.word	0x0002a840
        /*0a28*/ 	.short	0x010a
        /*0a2a*/ 	.byte	0x3f
	.zero		1


	//   ....[60]....
        /*0a2c*/ 	.word	0x0000dff0
        /*0a30*/ 	.word	0x00000005
        /*0a34*/ 	.word	0x0002a860
        /*0a38*/ 	.short	0x010a
        /*0a3a*/ 	.byte	0x3f
	.zero		1


	//   ....[61]....
        /*0a3c*/ 	.word	0x0000e030
        /*0a40*/ 	.word	0x00000017
        /*0a44*/ 	.word	0x0002a860
        /*0a48*/ 	.short	0x010a
        /*0a4a*/ 	.byte	0x3f
	.zero		1


	//   ....[62]....
        /*0a4c*/ 	.word	0x0000e0a0
        /*0a50*/ 	.word	0x00000003
        /*0a54*/ 	.word	0x0002a800
        /*0a58*/ 	.short	0x010a
        /*0a5a*/ 	.byte	0x3f
	.zero		1


	//   ....[63]....
        /*0a5c*/ 	.word	0x0000e0f0
        /*0a60*/ 	.word	0x00000000
        /*0a64*/ 	.word	0x0002a830
        /*0a68*/ 	.short	0x010a
        /*0a6a*/ 	.byte	0x3f
	.zero		1


	//   ....[64]....
        /*0a6c*/ 	.word	0x0000e150
        /*0a70*/ 	.word	0x00000003
        /*0a74*/ 	.word	0x0002a830
        /*0a78*/ 	.short	0x010a
        /*0a7a*/ 	.byte	0x3f
	.zero		1


	//   ....[65]....
        /*0a7c*/ 	.word	0x0000e1b0
        /*0a80*/ 	.word	0x00000003
        /*0a84*/ 	.word	0x0002a850
        /*0a88*/ 	.short	0x010a
        /*0a8a*/ 	.byte	0x3f
	.zero		1


	//   ....[66]....
        /*0a8c*/ 	.word	0x0000e210
        /*0a90*/ 	.word	0x00000003
        /*0a94*/ 	.word	0x0002a830
        /*0a98*/ 	.short	0x010a
        /*0a9a*/ 	.byte	0x3f
	.zero		1


	//   ....[67]....
        /*0a9c*/ 	.word	0x0000e270
        /*0aa0*/ 	.word	0x00000003
        /*0aa4*/ 	.word	0x0002a850
        /*0aa8*/ 	.short	0x010a
        /*0aaa*/ 	.byte	0x3f
	.zero		1


	//   ....[68]....
        /*0aac*/ 	.word	0x0000e2d0
        /*0ab0*/ 	.word	0x00000007
        /*0ab4*/ 	.word	0x0002a850
        /*0ab8*/ 	.short	0x010a
        /*0aba*/ 	.byte	0x3f
	.zero		1


	//   ....[69]....
        /*0abc*/ 	.word	0x0000e3d0
        /*0ac0*/ 	.word	0x00000000
        /*0ac4*/ 	.word	0x0002a840
        /*0ac8*/ 	.short	0x010a
        /*0aca*/ 	.byte	0x3f
	.zero		1


	//   ....[70]....
        /*0acc*/ 	.word	0x0000f670
        /*0ad0*/ 	.word	0x00000011
        /*0ad4*/ 	.word	0x0002a820
        /*0ad8*/ 	.short	0x010a
        /*0ada*/ 	.byte	0x3f
	.zero		1


	//   ....[71]....
        /*0adc*/ 	.word	0x0000f6c0
        /*0ae0*/ 	.word	0x00000006
        /*0ae4*/ 	.word	0x0002a840
        /*0ae8*/ 	.short	0x010a
        /*0aea*/ 	.byte	0x3f
	.zero		1


	//   ....[72]....
        /*0aec*/ 	.word	0x0000fdf0
        /*0af0*/ 	.word	0x00000006
        /*0af4*/ 	.word	0x0002a860
        /*0af8*/ 	.short	0x010a
        /*0afa*/ 	.byte	0x3f
	.zero		1


	//   ....[73]....
        /*0afc*/ 	.word	0x00010590
        /*0b00*/ 	.word	0x00000004
        /*0b04*/ 	.word	0x0002a860
        /*0b08*/ 	.short	0x010a
        /*0b0a*/ 	.byte	0x3f
	.zero		1


	//   ....[74]....
        /*0b0c*/ 	.word	0x00010ea0
        /*0b10*/ 	.word	0x00000004
        /*0b14*/ 	.word	0x0002a820
        /*0b18*/ 	.short	0x010a
        /*0b1a*/ 	.byte	0x3f
	.zero		1


	//   ....[75]....
        /*0b1c*/ 	.word	0x00011040
        /*0b20*/ 	.word	0x00000005
        /*0b24*/ 	.word	0x0002a840
        /*0b28*/ 	.short	0x010a
        /*0b2a*/ 	.byte	0x3f
	.zero		1


	//   ....[76]....
        /*0b2c*/ 	.word	0x00011090
        /*0b30*/ 	.word	0x00000017
        /*0b34*/ 	.word	0x0002a840
        /*0b38*/ 	.short	0x010a
        /*0b3a*/ 	.byte	0x3f
	.zero		1


	//   ....[77]....
        /*0b3c*/ 	.word	0x000110e0
        /*0b40*/ 	.word	0x00000005
        /*0b44*/ 	.word	0x0002a860
        /*0b48*/ 	.short	0x010a
        /*0b4a*/ 	.byte	0x3f
	.zero		1


	//----- nvinfo : EIATTR_NUM_MBARRIERS
	.align		4
.L_508:
        /*0b4c*/ 	.byte	0x03, 0x38
        /*0b4e*/ 	.short	0x0016


	//----- nvinfo : EIATTR_EXIT_INSTR_OFFSETS
	.align		4
        /*0b50*/ 	.byte	0x04, 0x1c
        /*0b52*/ 	.short	(.L_510 - .L_509)


	//   ....[0]....
.L_509:
        /*0b54*/ 	.word	0x00000950


	//   ....[1]....
        /*0b58*/ 	.word	0x00009f90


	//   ....[2]....
        /*0b5c*/ 	.word	0x0000e080


	//----- nvinfo : EIATTR_MAX_THREADS
	.align		4
.L_510:
        /*0b60*/ 	.byte	0x04, 0x05
        /*0b62*/ 	.short	(.L_512 - .L_511)
.L_511:
        /*0b64*/ 	.word	0x00000180
        /*0b68*/ 	.word	0x00000001
        /*0b6c*/ 	.word	0x00000001


	//----- nvinfo : EIATTR_CRS_STACK_SIZE
	.align		4
.L_512:
        /*0b70*/ 	.byte	0x04, 0x1e
        /*0b72*/ 	.short	(.L_514 - .L_513)
.L_513:
        /*0b74*/ 	.word	0x00000000


	//----- nvinfo : EIATTR_CBANK_PARAM_SIZE
	.align		4
.L_514:
        /*0b78*/ 	.byte	0x03, 0x19
        /*0b7a*/ 	.short	0x0af0


	//----- nvinfo : EIATTR_PARAM_CBANK
	.align		4
        /*0b7c*/ 	.byte	0x04, 0x0a
        /*0b7e*/ 	.short	(.L_516 - .L_515)
	.align		4
.L_515:
        /*0b80*/ 	.word	index@(.nv.constant0._ZN7cutlass13device_kernelIN5flash11enable_sm90INS1_16FlashAttnFwdSm90INS1_25CollectiveMainloopFwdSm90ILi2EN4cute5tupleIJNS5_1CILi1EEES8_S8_EEENS6_IJNS7_ILi128EEENS7_ILi96EEENS7_ILi192EEEEEELi128ENS_10bfloat16_tEfNS_4arch4Sm90ELb1ELb0ELb0ELb0ELb1ELb0ELb0ELb1ELb1ELb1ELb0ELb0EEENS1_21CollectiveEpilogueFwdINS6_IJSA_SA_SB_EEES9_SE_SG_Li256ELb0ELb1ELb0ELb0EEENS1_30DynamicPersistentTileSchedulerILi256ELi128ELb0ELb1ELb1EEEEEEEEEvNT_6ParamsE)
        /*0b84*/ 	.short	0x0210
        /*0b86*/ 	.short	0x0af0


	//----- nvinfo : EIATTR_SW_WAR
	.align		4
.L_516:
        /*0b88*/ 	.byte	0x04, 0x36
        /*0b8a*/ 	.short	(.L_518 - .L_517)
.L_517:
        /*0b8c*/ 	.word	0x00000008
.L_518:


//--------------------- .nv.info._ZN7cutlass13device_kernelIN5flash11enable_sm90INS1_16FlashAttnFwdSm90INS1_25CollectiveMainloopFwdSm90ILi2EN4cute5tupleIJNS5_1CILi1EEES8_S8_EEENS6_IJNS7_ILi128EEENS7_ILi96EEENS7_ILi192EEEEEELi128ENS_10bfloat16_tEfNS_4arch4Sm90ELb1ELb0ELb0ELb1ELb1ELb0ELb0ELb1ELb1ELb1ELb0ELb0EEENS1_21CollectiveEpilogueFwdINS6_IJSA_SA_SB_EEES9_SE_SG_Li256ELb1ELb1ELb0ELb0EEENS1_36VarlenDynamicPersistentTileSchedulerILi128ELi96ELi256ELi128ELb0ELb1ELb1ELb1ELb1ELb1EEEEEEEEEvNT_6ParamsE --------------------------
	.section	.nv.info._ZN7cutlass13device_kernelIN5flash11enable_sm90INS1_16FlashAttnFwdSm90INS1_25CollectiveMainloopFwdSm90ILi2EN4cute5tupleIJNS5_1CILi1EEES8_S8_EEENS6_IJNS7_ILi128EEENS7_ILi96EEENS7_ILi192EEEEEELi128ENS_10bfloat16_tEfNS_4arch4Sm90ELb1ELb0ELb0ELb1ELb1ELb0ELb0ELb1ELb1ELb1ELb0ELb0EEENS1_21CollectiveEpilogueFwdINS6_IJSA_SA_SB_EEES9_SE_SG_Li256ELb1ELb1ELb0ELb0EEENS1_36VarlenDynamicPersistentTileSchedulerILi128ELi96ELi256ELi128ELb0ELb1ELb1ELb1ELb1ELb1EEEEEEEEEvNT_6ParamsE,"",@"SHT_CUDA_INFO"
	.sectionflags	@""
	.align	4


	//----- nvinfo : EIATTR_CUDA_API_VERSION
	.align		4
        /*0000*/ 	.byte	0x04, 0x37
        /*0002*/ 	.short	(.L_520 - .L_519)
.L_519:
        /*0004*/ 	.word	0x00000082


	//----- nvinfo : EIATTR_KPARAM_INFO
	.align		4
.L_520:
        /*0008*/ 	.byte	0x04, 0x17
        /*000a*/ 	.short	(.L_522 - .L_521)
.L_521:
        /*000c*/ 	.word	0x00000000
        /*0010*/ 	.short	0x0000
        /*0012*/ 	.short	0x0070
        /*0014*/ 	.byte	0x00, 0xf0, 0x01, 0x2a


	//----- nvinfo : EIATTR_SPARSE_MMA_MASK
	.align		4
.L_522:
        /*0018*/ 	.byte	0x03, 0x50
        /*001a*/ 	.short	0x0000


	//----- nvinfo : EIATTR_MAXREG_COUNT
	.align		4
        /*001c*/ 	.byte	0x03, 0x1b
        /*001e*/ 	.short	0x00a8


	//----- nvinfo : EIATTR_NUM_BARRIERS
	.align		4
        /*0020*/ 	.byte	0x02, 0x4c
        /*0022*/ 	.byte	0x09
	.zero		1


	//----- nvinfo : EIATTR_EXTERNS
	.align		4
        /*0024*/ 	.byte	0x04, 0x0f
        /*0026*/ 	.short	(.L_524 - .L_523)


	//   ....[0]....
	.align		4
.L_523:
        /*0028*/ 	.word	index@(__assertfail)


	//----- nvinfo : EIATTR_ANNOTATIONS
	.align		4
.L_524:
        /*002c*/ 	.byte	0x04, 0x55
        /*002e*/ 	.short	(.L_526 - .L_525)


	//   ....[0]....
.L_525:
        /* <DEDUP_REMOVED lines=13> */


	//----- nvinfo : EIATTR_MERCURY_ISA_VERSION
	.align		4
.L_526:
        /*00f0*/ 	.byte	0x03, 0x5f
        /*00f2*/ 	.short	0x0101


	//----- nvinfo : EIATTR_UNUSED_LOAD_BYTE_OFFSET
	.align		4
        /*00f4*/ 	.byte	0x04, 0x44
        /*00f6*/ 	.short	(.L_528 - .L_527)


	//   ....[0]....
.L_527:
        /*00f8*/ 	.word	0x00000950
        /*00fc*/ 	.word	0x0000fff0


	//   ....[1]....
        /*0100*/ 	.word	0x000083a0
        /*0104*/ 	.word	0x0000fff0


	//----- nvinfo : EIATTR_INT_WARP_WIDE_INSTR_OFFSETS
	.align		4
.L_528:
        /*0108*/ 	.byte	0x04, 0x31
        /*010a*/ 	.short	(.L_530 - .L_529)


	//   ....[0]....
.L_529:
        /*010c*/ 	.word	0x000000c0


	//   ....[1]....
        /*0110*/ 	.word	0x000000d0


	//   ....[2]....
        /*0114*/ 	.word	0x00000170


	//   ....[3]....
        /*0118*/ 	.word	0x0000b610


	//   ....[4]....
        /*011c*/ 	.word	0x0000b6a0


	//   ....[5]....
        /*0120*/ 	.word	0x0000e580


	//   ....[6]....
        /*0124*/ 	.word	0x0000e610


	//----- nvinfo : EIATTR_COOP_GROUP_MASK_REGIDS
	.align		4
.L_530:
        /*0128*/ 	.byte	0x04, 0x29
        /*012a*/ 	.short	(.L_532 - .L_531)


	//   ....[0]....
.L_531:
        /*012c*/ 	.word	0xffffffff


	//   ....[1]....
        /*0130*/ 	.word	0xffffffff


	//   ....[2]....
        /*0134*/ 	.word	0xffffffff


	//   ....[3]....
        /*0138*/ 	.word	0xffffffff


	//   ....[4]....
        /*013c*/ 	.word	0xffffffff


	//   ....[5]....
        /*0140*/ 	.word	0xffffffff


	//   ....[6]....
        /*0144*/ 	.word	0xffffffff


	//   ....[7]....
        /*0148*/ 	.word	0xffffffff


	//   ....[8]....
        /*014c*/ 	.word	0xffffffff


	//   ....[9]....
        /*0150*/ 	.word	0xffffffff


	//   ....[10]....
        /*0154*/ 	.word	0xffffffff


	//   ....[11]....
        /*0158*/ 	.word	0xffffffff


	//   ....[12]....
        /*015c*/ 	.word	0xffffffff


	//   ....[13]....
        /*0160*/ 	.word	0xffffffff


	//   ....[14]....
        /*0164*/ 	.word	0xffffffff


	//   ....[15]....
        /*0168*/ 	.word	0xffffffff


	//   ....[16]....
        /*016c*/ 	.word	0xffffffff


	//   ....[17]....
        /*0170*/ 	.word	0xffffffff


	//   ....[18]....
        /*0174*/ 	.word	0xffffffff


	//   ....[19]....
        /*0178*/ 	.word	0xffffffff


	//   ....[20]....
        /*017c*/ 	.word	0xffffffff


	//   ....[21]....
        /*0180*/ 	.word	0xffffffff


	//   ....[22]....
        /*0184*/ 	.word	0xffffffff


	//   ....[23]....
        /*0188*/ 	.word	0xffffffff


	//   ....[24]....
        /*018c*/ 	.word	0xffffffff


	//   ....[25]....
        /*0190*/ 	.word	0xffffffff


	//   ....[26]....
        /*0194*/ 	.word	0xffffffff


	//   ....[27]....
        /*0198*/ 	.word	0xffffffff


	//   ....[28]....
        /*019c*/ 	.word	0xffffffff


	//   ....[29]....
        /*01a0*/ 	.word	0xffffffff


	//   ....[30]....
        /*01a4*/ 	.word	0xffffffff


	//   ....[31]....
        /*01a8*/ 	.word	0xffffffff


	//   ....[32]....
        /*01ac*/ 	.word	0xffffffff


	//   ....[33]....
        /*01b0*/ 	.word	0xffffffff


	//   ....[34]....
        /*01b4*/ 	.word	0xffffffff


	//   ....[35]....
        /*01b8*/ 	.word	0xffffffff


	//   ....[36]....
        /*01bc*/ 	.word	0xffffffff


	//   ....[37]....
        /*01c0*/ 	.word	0xffffffff


	//   ....[38]....
        /*01c4*/ 	.word	0xffffffff


	//   ....[39]....
        /*01c8*/ 	.word	0xffffffff


	//   ....[40]....
        /*01cc*/ 	.word	0xffffffff


	//   ....[41]....
        /*01d0*/ 	.word	0xffffffff


	//   ....[42]....
        /*01d4*/ 	.word	0xffffffff


	//   ....[43]....
        /*01d8*/ 	.word	0xffffffff


	//   ....[44]....
        /*01dc*/ 	.word	0xffffffff


	//   ....[45]....
        /*01e0*/ 	.word	0xffffffff


	//   ....[46]....
        /*01e4*/ 	.word	0xffffffff


	//   ....[47]....
        /*01e8*/ 	.word	0xffffffff


	//   ....[48]....
        /*01ec*/ 	.word	0xffffffff


	//   ....[49]....
        /*01f0*/ 	.word	0xffffffff


	//   ....[50]....
        /*01f4*/ 	.word	0xffffffff


	//   ....[51]....
        /*01f8*/ 	.word	0xffffffff


	//   ....[52]....
        /*01fc*/ 	.word	0xffffffff


	//   ....[53]....
        /*0200*/ 	.word	0xffffffff


	//   ....[54]....
        /*0204*/ 	.word	0xffffffff


	//   ....[55]....
        /*0208*/ 	.word	0xffffffff


	//   ....[56]....
        /*020c*/ 	.word	0xffffffff


	//   ....[57]....
        /*0210*/ 	.word	0xffffffff


	//   ....[58]....
        /*0214*/ 	.word	0xffffffff


	//   ....[59]....
        /*0218*/ 	.word	0xffffffff


	//   ....[60]....
        /*021c*/ 	.word	0xffffffff


	//   ....[61]....
        /*0220*/ 	.word	0xffffffff


	//   ....[62]....
        /*0224*/ 	.word	0xffffffff


	//   ....[63]....
        /*0228*/ 	.word	0xffffffff


	//   ....[64]....
        /*022c*/ 	.word	0xffffffff


	//   ....[65]....
        /*0230*/ 	.word	0xffffffff


	//   ....[66]....
        /*0234*/ 	.word	0xffffffff


	//   ....[67]....
        /*0238*/ 	.word	0xffffffff


	//   ....[68]....
        /*023c*/ 	.word	0xffffffff


	//   ....[69]....
        /*0240*/ 	.word	0xffffffff


	//   ....[70]....
        /*0244*/ 	.word	0xffffffff


	//   ....[71]....
        /*0248*/ 	.word	0xffffffff


	//   ....[72]....
        /*024c*/ 	.word	0xffffffff


	//   ....[73]....
        /*0250*/ 	.word	0xffffffff


	//   ....[74]....
        /*0254*/ 	.word	0xffffffff


	//   ....[75]....
        /*0258*/ 	.word	0xffffffff


	//   ....[76]....
        /*025c*/ 	.word	0xffffffff


	//   ....[77]....
        /*0260*/ 	.word	0xffffffff


	//   ....[78]....
        /*0264*/ 	.word	0xffffffff


	//   ....[79]....
        /*0268*/ 	.word	0xffffffff


	//   ....[80]....
        /*026c*/ 	.word	0xffffffff


	//   ....[81]....
        /*0270*/ 	.word	0xffffffff


	//   ....[82]....
        /*0274*/ 	.word	0xffffffff


	//   ....[83]....
        /*0278*/ 	.word	0xffffffff


	//   ....[84]....
        /*027c*/ 	.word	0xffffffff


	//   ....[85]....
        /*0280*/ 	.word	0xffffffff


	//   ....[86]....
        /*0284*/ 	.word	0xffffffff


	//   ....[87]....
        /*0288*/ 	.word	0xffffffff


	//   ....[88]....
        /*028c*/ 	.word	0xffffffff


	//   ....[89]....
        /*0290*/ 	.word	0xffffffff


	//   ....[90]....
        /*0294*/ 	.word	0xffffffff


	//   ....[91]....
        /*0298*/ 	.word	0xffffffff


	//   ....[92]....
        /*029c*/ 	.word	0xffffffff


	//   ....[93]....
        /*02a0*/ 	.word	0xffffffff


	//   ....[94]....
        /*02a4*/ 	.word	0xffffffff


	//   ....[95]....
        /*02a8*/ 	.word	0xffffffff


	//   ....[96]....
        /*02ac*/ 	.word	0xffffffff


	//   ....[97]....
        /*02b0*/ 	.word	0xffffffff


	//   ....[98]....
        /*02b4*/ 	.word	0xffffffff


	//   ....[99]....
        /*02b8*/ 	.word	0xffffffff


	//   ....[100]....
        /*02bc*/ 	.word	0xffffffff


	//   ....[101]....
        /*02c0*/ 	.word	0xffffffff


	//   ....[102]....
        /*02c4*/ 	.word	0xffffffff


	//   ....[103]....
        /*02c8*/ 	.word	0xffffffff


	//   ....[104]....
        /*02cc*/ 	.word	0xffffffff


	//   ....[105]....
        /*02d0*/ 	.word	0xffffffff


	//   ....[106]....
        /*02d4*/ 	.word	0xffffffff


	//   ....[107]....
        /*02d8*/ 	.word	0xffffffff


	//   ....[108]....
        /*02dc*/ 	.word	0xffffffff


	//   ....[109]....
        /*02e0*/ 	.word	0xffffffff


	//   ....[110]....
        /*02e4*/ 	.word	0xffffffff


	//   ....[111]....
        /*02e8*/ 	.word	0xffffffff


	//   ....[112]....
        /*02ec*/ 	.word	0xffffffff


	//   ....[113]....
        /*02f0*/ 	.word	0xffffffff


	//   ....[114]....
        /*02f4*/ 	.word	0xffffffff


	//   ....[115]....
        /*02f8*/ 	.word	0xffffffff


	//   ....[116]....
        /*02fc*/ 	.word	0xffffffff


	//   ....[117]....
        /*0300*/ 	.word	0xffffffff


	//   ....[118]....
        /*0304*/ 	.word	0xffffffff


	//   ....[119]....
        /*0308*/ 	.word	0xffffffff


	//   ....[120]....
        /*030c*/ 	.word	0xffffffff


	//   ....[121]....
        /*0310*/ 	.word	0xffffffff


	//   ....[122]....
        /*0314*/ 	.word	0xffffffff


	//   ....[123]....
        /*0318*/ 	.word	0xffffffff


	//   ....[124]....
        /*031c*/ 	.word	0xffffffff


	//   ....[125]....
        /*0320*/ 	.word	0xffffffff


	//   ....[126]....
        /*0324*/ 	.word	0xffffffff


	//   ....[127]....
        /*0328*/ 	.word	0xffffffff


	//   ....[128]....
        /*032c*/ 	.word	0xffffffff


	//   ....[129]....
        /*0330*/ 	.word	0xffffffff


	//   ....[130]....
        /*0334*/ 	.word	0xffffffff


	//   ....[131]....
        /*0338*/ 	.word	0xffffffff


	//   ....[132]....
        /*033c*/ 	.word	0xffffffff


	//   ....[133]....
        /*0340*/ 	.word	0xffffffff


	//   ....[134]....
        /*0344*/ 	.word	0xffffffff


	//   ....[135]....
        /*0348*/ 	.word	0xffffffff


	//   ....[136]....
        /*034c*/ 	.word	0xffffffff


	//   ....[137]....
        /*0350*/ 	.word	0xffffffff


	//   ....[138]....
        /*0354*/ 	.word	0xffffffff


	//   ....[139]....
        /*0358*/ 	.word	0xffffffff


	//   ....[140]....
        /*035c*/ 	.word	0xffffffff


	//   ....[141]....
        /*0360*/ 	.word	0xffffffff


	//   ....[142]....
        /*0364*/ 	.word	0xffffffff


	//   ....[143]....
        /*0368*/ 	.word	0xffffffff


	//   ....[144]....
        /*036c*/ 	.word	0xffffffff


	//   ....[145]....
        /*0370*/ 	.word	0x0500000f


	//   ....[146]....
        /*0374*/ 	.word	0x0500000f


	//   ....[147]....
        /*0378*/ 	.word	0x0500000f


	//   ....[148]....
        /*037c*/ 	.word	0x0500000f


	//   ....[149]....
        /*0380*/ 	.word	0x0500000f


	//   ....[150]....
        /*0384*/ 	.word	0x0500000f


	//   ....[151]....
        /*0388*/ 	.word	0x0500000f


	//   ....[152]....
        /*038c*/ 	.word	0x0500000f


	//   ....[153]....
        /*0390*/ 	.word	0x0500000f


	//   ....[154]....
        /*0394*/ 	.word	0x0500000f


	//   ....[155]....
        /*0398*/ 	.word	0x0500000f


	//   ....[156]....
        /*039c*/ 	.word	0x0500000f


	//   ....[157]....
        /*03a0*/ 	.word	0x0500000f


	//   ....[158]....
        /*03a4*/ 	.word	0x0500000f


	//   ....[159]....
        /*03a8*/ 	.word	0x0500000f


	//   ....[160]....
        /*03ac*/ 	.word	0x0500000f


	//   ....[161]....
        /*03b0*/ 	.word	0x0500000f


	//   ....[162]....
        /*03b4*/ 	.word	0x0500000f


	//   ....[163]....
        /*03b8*/ 	.word	0x0500000f


	//   ....[164]....
        /*03bc*/ 	.word	0x0500000f


	//   ....[165]....
        /*03c0*/ 	.word	0x0500000f


	//   ....[166]....
        /*03c4*/ 	.word	0x0500000f


	//   ....[167]....
        /*03c8*/ 	.word	0x0500000f


	//   ....[168]....
        /*03cc*/ 	.word	0x0500000f


	//   ....[169]....
        /*03d0*/ 	.word	0x0500000f


	//   ....[170]....
        /*03d4*/ 	.word	0x0500000f


	//   ....[171]....
        /*03d8*/ 	.word	0x0500000f


	//   ....[172]....
        /*03dc*/ 	.word	0x0500000f


	//   ....[173]....
        /*03e0*/ 	.word	0x0500000f


	//   ....[174]....
        /*03e4*/ 	.word	0x0500000f


	//   ....[175]....
        /*03e8*/ 	.word	0x0500000f


	//   ....[176]....
        /*03ec*/ 	.word	0x0500000f


	//   ....[177]....
        /*03f0*/ 	.word	0x0500000f


	//   ....[178]....
        /*03f4*/ 	.word	0x0500000f


	//   ....[179]....
        /*03f8*/ 	.word	0x0500000f


	//   ....[180]....
        /*03fc*/ 	.word	0x0500000f


	//   ....[181]....
        /*0400*/ 	.word	0x0500000f


	//   ....[182]....
        /*0404*/ 	.word	0x0500000f


	//   ....[183]....
        /*0408*/ 	.word	0x0500000f


	//   ....[184]....
        /*040c*/ 	.word	0x0500000f


	//   ....[185]....
        /*0410*/ 	.word	0x0500000f


	//   ....[186]....
        /*0414*/ 	.word	0x0500000f


	//   ....[187]....
        /*0418*/ 	.word	0x0500000f


	//   ....[188]....
        /*041c*/ 	.word	0x0500000f


	//   ....[189]....
        /*0420*/ 	.word	0x0500000f


	//   ....[190]....
        /*0424*/ 	.word	0x0500000f


	//   ....[191]....
        /*0428*/ 	.word	0x0500000f


	//   ....[192]....
        /*042c*/ 	.word	0x0500000f


	//   ....[193]....
        /*0430*/ 	.word	0x0500000f


	//   ....[194]....
        /*0434*/ 	.word	0x0500000f


	//   ....[195]....
        /*0438*/ 	.word	0x0500000f


	//   ....[196]....
        /*043c*/ 	.word	0x0500000f


	//   ....[197]....
        /*0440*/ 	.word	0x0500000f


	//   ....[198]....
        /*0444*/ 	.word	0x0500000f


	//   ....[199]....
        /*0448*/ 	.word	0x0500000f


	//   ....[200]....
        /*044c*/ 	.word	0x0500000f


	//   ....[201]....
        /*0450*/ 	.word	0x0500000f


	//   ....[202]....
        /*0454*/ 	.word	0x0500000f


	//   ....[203]....
        /*0458*/ 	.word	0x0500000f


	//   ....[204]....
        /*045c*/ 	.word	0x0500000f


	//   ....[205]....
        /*0460*/ 	.word	0x0500000f


	//   ....[206]....
        /*0464*/ 	.word	0x0500000f


	//   ....[207]....
        /*0468*/ 	.word	0x0500000f


	//   ....[208]....
        /*046c*/ 	.word	0x0500000f


	//   ....[209]....
        /*0470*/ 	.word	0x0500000f


	//   ....[210]....
        /*0474*/ 	.word	0x0500000f


	//   ....[211]....
        /*0478*/ 	.word	0x0500000f


	//   ....[212]....
        /*047c*/ 	.word	0x0500000f


	//   ....[213]....
        /*0480*/ 	.word	0x0500000f


	//   ....[214]....
        /*0484*/ 	.word	0x0500000f


	//   ....[215]....
        /*0488*/ 	.word	0x0500000f


	//   ....[216]....
        /*048c*/ 	.word	0x0500000f


	//   ....[217]....
        /*0490*/ 	.word	0x0500000f


	//   ....[218]....
        /*0494*/ 	.word	0x0500000f


	//   ....[219]....
        /*0498*/ 	.word	0x0500000f


	//   ....[220]....
        /*049c*/ 	.word	0x0500000f


	//   ....[221]....
        /*04a0*/ 	.word	0x0500000f


	//   ....[222]....
        /*04a4*/ 	.word	0x0500000f


	//   ....[223]....
        /*04a8*/ 	.word	0x0500000f


	//   ....[224]....
        /*04ac*/ 	.word	0x0500000f


	//   ....[225]....
        /*04b0*/ 	.word	0x0500000f


	//   ....[226]....
        /*04b4*/ 	.word	0x0500000f


	//   ....[227]....
        /*04b8*/ 	.word	0x0500000f


	//----- nvinfo : EIATTR_COOP_GROUP_INSTR_OFFSETS
	.align		4
.L_532:
        /*04bc*/ 	.byte	0x04, 0x28
        /*04be*/ 	.short	(.L_534 - .L_533)


	//   ....[0]....
.L_533:
        /*04c0*/ 	.word	0x00000070


	//   ....[1]....
        /*04c4*/ 	.word	0x000000b0


	//   ....[2]....
        /*04c8*/ 	.word	0x000002d0


	//   ....[3]....
        /*04cc*/ 	.word	0x00000430


	//   ....[4]....
        /*04d0*/ 	.word	0x00000550


	//   ....[5]....
        /*04d4*/ 	.word	0x000006b0


	//   ....[6]....
        /*04d8*/ 	.word	0x00001450


	//   ....[7]....
        /*04dc*/ 	.word	0x00001e20


	//   ....[8]....
        /*04e0*/ 	.word	0x00001e50


	//   ....[9]....
        /*04e4*/ 	.word	0x00002350


	//   ....[10]....
        /*04e8*/ 	.word	0x00002400


	//   ....[11]....
        /*04ec*/ 	.word	0x00002b10


	//   ....[12]....
        /*04f0*/ 	.word	0x00002ba0


	//   ....[13]....
        /*04f4*/ 	.word	0x00004360


	//   ....[14]....
        /*04f8*/ 	.word	0x00004380


	//   ....[15]....
        /*04fc*/ 	.word	0x00004850


	//   ....[16]....
        /*0500*/ 	.word	0x00004920


	//   ....[17]....
        /*0504*/ 	.word	0x00004f50


	//   ....[18]....
        /*0508*/ 	.word	0x00004fb0


	//   ....[19]....
        /*050c*/ 	.word	0x000069a0


	//   ....[20]....
        /*0510*/ 	.word	0x000069b0


	//   ....[21]....
        /*0514*/ 	.word	0x000069e0


	//   ....[22]....
        /*0518*/ 	.word	0x00006a00


	//   ....[23]....
        /*051c*/ 	.word	0x00007af0


	//   ....[24]....
        /*0520*/ 	.word	0x00007b20


	//   ....[25]....
        /*0524*/ 	.word	0x00007bd0


	//   ....[26]....
        /*0528*/ 	.word	0x00007be0


	//   ....[27]....
        /*052c*/ 	.word	0x00008df0


	//   ....[28]....
        /*0530*/ 	.word	0x00008e30


	//   ....[29]....
        /*0534*/ 	.word	0x00008e70


	//   ....[30]....
        /*0538*/ 	.word	0x00008ea0


	//   ....[31]....
        /*053c*/ 	.word	0x00009400


	//   ....[32]....
        /*0540*/ 	.word	0x00009440


	//   ....[33]....
        /*0544*/ 	.word	0x00009500


	//   ....[34]....
        /*0548*/ 	.word	0x00009520


	//   ....[35]....
        /*054c*/ 	.word	0x000095e0


	//   ....[36]....
        /*0550*/ 	.word	0x00009600


	//   ....[37]....
        /*0554*/ 	.word	0x000096d0


	//   ....[38]....
        /*0558*/ 	.word	0x000096f0


	//   ....[39]....
        /*055c*/ 	.word	0x00009f20


	//   ....[40]....
        /*0560*/ 	.word	0x00009f30


	//   ....[41]....
        /*0564*/ 	.word	0x00009ff0


	//   ....[42]....
        /*0568*/ 	.word	0x0000a010


	//   ....[43]....
        /*056c*/ 	.word	0x0000a0d0


	//   ....[44]....
        /*0570*/ 	.word	0x0000a0f0


	//   ....[45]....
        /*0574*/ 	.word	0x0000a1c0


	//   ....[46]....
        /*0578*/ 	.word	0x0000a1e0


	//   ....[47]....
        /*057c*/ 	.word	0x0000a320


	//   ....[48]....
        /*0580*/ 	.word	0x0000a4f0


	//   ....[49]....
        /*0584*/ 	.word	0x0000a520


	//   ....[50]....
        /*0588*/ 	.word	0x0000a550


	//   ....[51]....
        /*058c*/ 	.word	0x0000a580


	//   ....[52]....
        /*0590*/ 	.word	0x0000a5b0


	//   ....[53]....
        /*0594*/ 	.word	0x0000a5e0


	//   ....[54]....
        /*0598*/ 	.word	0x0000a730


	//   ....[55]....
        /*059c*/ 	.word	0x0000a760


	//   ....[56]....
        /*05a0*/ 	.word	0x0000a790


	//   ....[57]....
        /*05a4*/ 	.word	0x0000a7c0


	//   ....[58]....
        /*05a8*/ 	.word	0x0000a7f0


	//   ....[59]....
        /*05ac*/ 	.word	0x0000a820


	//   ....[60]....
        /*05b0*/ 	.word	0x0000a8b0


	//   ....[61]....
        /*05b4*/ 	.word	0x0000a910


	//   ....[62]....
        /*05b8*/ 	.word	0x0000a9a0


	//   ....[63]....
        /*05bc*/ 	.word	0x0000c2c0


	//   ....[64]....
        /*05c0*/ 	.word	0x0000c2e0


	//   ....[65]....
        /*05c4*/ 	.word	0x0000c390


	//   ....[66]....
        /*05c8*/ 	.word	0x0000c3b0


	//   ....[67]....
        /*05cc*/ 	.word	0x0000c450


	//   ....[68]....
        /*05d0*/ 	.word	0x0000c470


	//   ....[69]....
        /*05d4*/ 	.word	0x0000c510


	//   ....[70]....
        /*05d8*/ 	.word	0x0000c530


	//   ....[71]....
        /*05dc*/ 	.word	0x0000c5d0


	//   ....[72]....
        /*05e0*/ 	.word	0x0000c5f0


	//   ....[73]....
        /*05e4*/ 	.word	0x0000c600


	//   ....[74]....
        /*05e8*/ 	.word	0x0000c690


	//   ....[75]....
        /*05ec*/ 	.word	0x0000ce30


	//   ....[76]....
        /*05f0*/ 	.word	0x0000ce60


	//   ....[77]....
        /*05f4*/ 	.word	0x0000cec0


	//   ....[78]....
        /*05f8*/ 	.word	0x0000cf20


	//   ....[79]....
        /*05fc*/ 	.word	0x0000cf70


	//   ....[80]....
        /*0600*/ 	.word	0x0000cfd0


	//   ....[81]....
        /*0604*/ 	.word	0x0000d010


	//   ....[82]....
        /*0608*/ 	.word	0x0000d080


	//   ....[83]....
        /*060c*/ 	.word	0x0000d0d0


	//   ....[84]....
        /*0610*/ 	.word	0x0000d130


	//   ....[85]....
        /*0614*/ 	.word	0x0000d170


	//   ....[86]....
        /*0618*/ 	.word	0x0000d1e0


	//   ....[87]....
        /*061c*/ 	.word	0x0000d230


	//   ....[88]....
        /*0620*/ 	.word	0x0000d280


	//   ....[89]....
        /*0624*/ 	.word	0x0000d2a0


	//   ....[90]....
        /*0628*/ 	.word	0x0000d2d0


	//   ....[91]....
        /*062c*/ 	.word	0x0000da80


	//   ....[92]....
        /*0630*/ 	.word	0x0000da90


	//   ....[93]....
        /*0634*/ 	.word	0x0000dab0


	//   ....[94]....
        /*0638*/ 	.word	0x0000db30


	//   ....[95]....
        /*063c*/ 	.word	0x0000db40


	//   ....[96]....
        /*0640*/ 	.word	0x0000dba0


	//   ....[97]....
        /*0644*/ 	.word	0x0000dbd0


	//   ....[98]....
        /*0648*/ 	.word	0x0000dc10


	//   ....[99]....
        /*064c*/ 	.word	0x0000dc40


	//   ....[100]....
        /*0650*/ 	.word	0x0000dc80


	//   ....[101]....
        /*0654*/ 	.word	0x0000dcb0


	//   ....[102]....
        /*0658*/ 	.word	0x0000dcf0


	//   ....[103]....
        /*065c*/ 	.word	0x0000df60


	//   ....[104]....
        /*0660*/ 	.word	0x0000df80


	//   ....[105]....
        /*0664*/ 	.word	0x0000df90


	//   ....[106]....
        /*0668*/ 	.word	0x0000e010


	//   ....[107]....
        /*066c*/ 	.word	0x0000e020


	//   ....[108]....
        /*0670*/ 	.word	0x0000e090


	//   ....[109]....
        /*0674*/ 	.word	0x0000e0a0


	//   ....[110]....
        /*0678*/ 	.word	0x0000e110


	//   ....[111]....
        /*067c*/ 	.word	0x0000e120


	//   ....[112]....
        /*0680*/ 	.word	0x0000e190


	//   ....[113]....
        /*0684*/ 	.word	0x0000e1a0


	//   ....[114]....
        /*0688*/ 	.word	0x0000e1b0


	//   ....[115]....
        /*068c*/ 	.word	0x0000e780


	//   ....[116]....
        /*0690*/ 	.word	0x0000e7a0


	//   ....[117]....
        /*0694*/ 	.word	0x0000e7b0


	//   ....[118]....
        /*0698*/ 	.word	0x0000e7c0


	//   ....[119]....
        /*069c*/ 	.word	0x0000e830


	//   ....[120]....
        /*06a0*/ 	.word	0x0000e850


	//   ....[121]....
        /*06a4*/ 	.word	0x0000e8c0


	//   ....[122]....
        /*06a8*/ 	.word	0x0000e8e0


	//   ....[123]....
        /*06ac*/ 	.word	0x0000e940


	//   ....[124]....
        /*06b0*/ 	.word	0x0000e960


	//   ....[125]....
        /*06b4*/ 	.word	0x0000e9b0


	//   ....[126]....
        /*06b8*/ 	.word	0x0000e9d0


	//   ....[127]....
        /*06bc*/ 	.word	0x0000edc0


	//   ....[128]....
        /*06c0*/ 	.word	0x0000edf0


	//   ....[129]....
        /*06c4*/ 	.word	0x0000ee20


	//   ....[130]....
        /*06c8*/ 	.word	0x0000ee50


	//   ....[131]....
        /*06cc*/ 	.word	0x0000ee80


	//   ....[132]....
        /*06d0*/ 	.word	0x0000eeb0


	//   ....[133]....
        /*06d4*/ 	.word	0x0000eee0


	//   ....[134]....
        /*06d8*/ 	.word	0x0000ef10


	//   ....[135]....
        /*06dc*/ 	.word	0x0000f090


	//   ....[136]....
        /*06e0*/ 	.word	0x0000f0c0


	//   ....[137]....
        /*06e4*/ 	.word	0x0000f0f0


	//   ....[138]....
        /*06e8*/ 	.word	0x0000f120


	//   ....[139]....
        /*06ec*/ 	.word	0x0000f150


	//   ....[140]....
        /*06f0*/ 	.word	0x0000f180


	//   ....[141]....
        /*06f4*/ 	.word	0x0000f240


	//   ....[142]....
        /*06f8*/ 	.word	0x0000f260


	//   ....[143]....
        /*06fc*/ 	.word	0x0000f2d0


	//   ....[144]....
        /*0700*/ 	.word	0x0000f970


	//   ....[145]....
        /*0704*/ 	.word	0x0000ff20


	//   ....[146]....
        /*0708*/ 	.word	0x00010010


	//   ....[147]....
        /*070c*/ 	.word	0x000100b0


	//   ....[148]....
        /*0710*/ 	.word	0x00010110


	//   ....[149]....
        /*0714*/ 	.word	0x00010220


	//   ....[150]....
        /*0718*/ 	.word	0x00010290


	//   ....[151]....
        /*071c*/ 	.word	0x000103a0


	//   ....[152]....
        /*0720*/ 	.word	0x00010410


	//   ....[153]....
        /*0724*/ 	.word	0x00010520


	//   ....[154]....
        /*0728*/ 	.word	0x00010590


	//   ....[155]....
        /*072c*/ 	.word	0x000106a0


	//   ....[156]....
        /*0730*/ 	.word	0x00010710


	//   ....[157]....
        /*0734*/ 	.word	0x000107b0


	//   ....[158]....
        /*0738*/ 	.word	0x000108c0


	//   ....[159]....
        /*073c*/ 	.word	0x00010930


	//   ....[160]....
        /*0740*/ 	.word	0x000109b0


	//   ....[161]....
        /*0744*/ 	.word	0x00010a80


	//   ....[162]....
        /*0748*/ 	.word	0x00010b00


	//   ....[163]....
        /*074c*/ 	.word	0x00010be0


	//   ....[164]....
        /*0750*/ 	.word	0x00010c60


	//   ....[165]....
        /*0754*/ 	.word	0x00010d40


	//   ....[166]....
        /*0758*/ 	.word	0x00010dc0


	//   ....[167]....
        /*075c*/ 	.word	0x00010ea0


	//   ....[168]....
        /*0760*/ 	.word	0x00010f20


	//   ....[169]....
        /*0764*/ 	.word	0x00011000


	//   ....[170]....
        /*0768*/ 	.word	0x00011080


	//   ....[171]....
        /*076c*/ 	.word	0x00011150


	//   ....[172]....
        /*0770*/ 	.word	0x000111d0


	//   ....[173]....
        /*0774*/ 	.word	0x00011290


	//   ....[174]....
        /*0778*/ 	.word	0x000113c0


	//   ....[175]....
        /*077c*/ 	.word	0x00011470


	//   ....[176]....
        /*0780*/ 	.word	0x000114e0


	//   ....[177]....
        /*0784*/ 	.word	0x000115d0


	//   ....[178]....
        /*0788*/ 	.word	0x00011630


	//   ....[179]....
        /*078c*/ 	.word	0x00011700


	//   ....[180]....
        /*0790*/ 	.word	0x00011760


	//   ....[181]....
        /*0794*/ 	.word	0x00011830


	//   ....[182]....
        /*0798*/ 	.word	0x00011890


	//   ....[183]....
        /*079c*/ 	.word	0x00011960


	//   ....[184]....
        /*07a0*/ 	.word	0x000119c0


	//   ....[185]....
        /*07a4*/ 	.word	0x00011a90


	//   ....[186]....
        /*07a8*/ 	.word	0x00011b80


	//   ....[187]....
        /*07ac*/ 	.word	0x00011c20


	//   ....[188]....
        /*07b0*/ 	.word	0x00011c80


	//   ....[189]....
        /*07b4*/ 	.word	0x00011d70


	//   ....[190]....
        /*07b8*/ 	.word	0x00011dd0


	//   ....[191]....
        /*07bc*/ 	.word	0x00011eb0


	//   ....[192]....
        /*07c0*/ 	.word	0x00011f10


	//   ....[193]....
        /*07c4*/ 	.word	0x00011ff0


	//   ....[194]....
        /*07c8*/ 	.word	0x00012050


	//   ....[195]....
        /*07cc*/ 	.word	0x00012130


	//   ....[196]....
        /*07d0*/ 	.word	0x00012190


	//   ....[197]....
        /*07d4*/ 	.word	0x00012260


	//   ....[198]....
        /*07d8*/ 	.word	0x00012380


	//   ....[199]....
        /*07dc*/ 	.word	0x00012470


	//   ....[200]....
        /*07e0*/ 	.word	0x00012510


	//   ....[201]....
        /*07e4*/ 	.word	0x000125e0


	//   ....[202]....
        /*07e8*/ 	.word	0x00012640


	//   ....[203]....
        /*07ec*/ 	.word	0x00012710


	//   ....[204]....
        /*07f0*/ 	.word	0x00012770


	//   ....[205]....
        /*07f4*/ 	.word	0x00012850


	//   ....[206]....
        /*07f8*/ 	.word	0x000128b0


	//   ....[207]....
        /*07fc*/ 	.word	0x00012980


	//   ....[208]....
        /*0800*/ 	.word	0x000129e0


	//   ....[209]....
        /*0804*/ 	.word	0x00012aa0


	//   ....[210]....
        /*0808*/ 	.word	0x00012b30


	//   ....[211]....
        /*080c*/ 	.word	0x00012bd0


	//   ....[212]....
        /*0810*/ 	.word	0x00012cf0


	//   ....[213]....
        /*0814*/ 	.word	0x00012d60


	//   ....[214]....
        /*0818*/ 	.word	0x00012dd0


	//   ....[215]....
        /*081c*/ 	.word	0x00012e40


	//   ....[216]....
        /*0820*/ 	.word	0x00012eb0


	//   ....[217]....
        /*0824*/ 	.word	0x00012f30


	//   ....[218]....
        /*0828*/ 	.word	0x00012fc0


	//   ....[219]....
        /*082c*/ 	.word	0x00013050


	//   ....[220]....
        /*0830*/ 	.word	0x000130c0


	//   ....[221]....
        /*0834*/ 	.word	0x00013130


	//   ....[222]....
        /*0838*/ 	.word	0x000131a0


	//   ....[223]....
        /*083c*/ 	.word	0x00013220


	//   ....[224]....
        /*0840*/ 	.word	0x00013290


	//   ....[225]....
        /*0844*/ 	.word	0x00013330


	//   ....[226]....
        /*0848*/ 	.word	0x000133c0


	//   ....[227]....
        /*084c*/ 	.word	0x000134e0


	//----- nvinfo : EIATTR_REG_RECONFIG
	.align		4
.L_534:
        /*0850*/ 	.byte	0x01, 0x54
	.zero		2


	//----- nvinfo : EIATTR_SYSCALL_OFFSETS
	.align		4
        /*0854*/ 	.byte	0x04, 0x46
        /*0856*/ 	.short	(.L_536 - .L_535)


	//   ....[0]....
.L_535:
        /*0858*/ 	.word	0x00001630


	//   ....[1]....
        /*085c*/ 	.word	0x0000b800


	//   ....[2]....
        /*0860*/ 	.word	0x0000b950


	//   ....[3]....
        /*0864*/ 	.word	0x0000ba40


	//   ....[4]....
        /*0868*/ 	.word	0x0000ca20


	//----- nvinfo : EIATTR_MBARRIER_INSTR_OFFSETS
	.align		4
.L_536:
        /*086c*/ 	.byte	0x04, 0x39
        /*086e*/ 	.short	(.L_538 - .L_537)


	//   ....[0]....
.L_537:
        /*0870*/ 	.word	0x00000180
        /*0874*/ 	.word	0x000000ff
        /*0878*/ 	.word	0x0002a800
        /*087c*/ 	.short	0x0100
        /*087e*/ 	.byte	0x08
	.zero		1


	//   ....[1]....
        /*0880*/ 	.word	0x00000190
        /*0884*/ 	.word	0x000000ff
        /*0888*/ 	.word	0x0002a820
        /*088c*/ 	.short	0x0100
        /*088e*/ 	.byte	0x08
	.zero		1


	//   ....[2]....
        /*0890*/ 	.word	0x00000280
        /*0894*/ 	.word	0x000000ff
        /*0898*/ 	.word	0x0002a830
        /*089c*/ 	.short	0x0100
        /*089e*/ 	.byte	0x08
	.zero		1


	//   ....[3]....
        /*08a0*/ 	.word	0x00000290
        /*08a4*/ 	.word	0x000000ff
        /*08a8*/ 	.word	0x0002a840
        /*08ac*/ 	.short	0x0100
        /*08ae*/ 	.byte	0x08
	.zero		1


	//   ....[4]....
        /*08b0*/ 	.word	0x000002a0
        /*08b4*/ 	.word	0x000000ff
        /*08b8*/ 	.word	0x0002a838
        /*08bc*/ 	.short	0x0100
        /*08be*/ 	.byte	0x08
	.zero		1


	//   ....[5]....
        /*08c0*/ 	.word	0x000002b0
        /*08c4*/ 	.word	0x000000ff
        /*08c8*/ 	.word	0x0002a848
        /*08cc*/ 	.short	0x0100
        /*08ce*/ 	.byte	0x08
	.zero		1


	//   ....[6]....
        /*08d0*/ 	.word	0x000003e0
        /*08d4*/ 	.word	0x000000ff
        /*08d8*/ 	.word	0x0002a850
        /*08dc*/ 	.short	0x0100
        /*08de*/ 	.byte	0x08
	.zero		1


	//   ....[7]....
        /*08e0*/ 	.word	0x000003f0
        /*08e4*/ 	.word	0x000000ff
        /*08e8*/ 	.word	0x0002a860
        /*08ec*/ 	.short	0x0100
        /*08ee*/ 	.byte	0x08
	.zero		1


	//   ....[8]....
        /*08f0*/ 	.word	0x00000400
        /*08f4*/ 	.word	0x000000ff
        /*08f8*/ 	.word	0x0002a858
        /*08fc*/ 	.short	0x0100
        /*08fe*/ 	.byte	0x08
	.zero		1


	//   ....[9]....
        /*0900*/ 	.word	0x00000410
        /*0904*/ 	.word	0x000000ff
        /*0908*/ 	.word	0x0002a868
        /*090c*/ 	.short	0x0100
        /*090e*/ 	.byte	0x08
	.zero		1


	//   ....[10]....
        /*0910*/ 	.word	0x00000500
        /*0914*/ 	.word	0x000000ff
        /*0918*/ 	.word	0x0002a870
        /*091c*/ 	.short	0x0100
        /*091e*/ 	.byte	0x06
	.zero		1


	//   ....[11]....
        /*0920*/ 	.word	0x00000510
        /*0924*/ 	.word	0x000000ff
        /*0928*/ 	.word	0x0002a880
        /*092c*/ 	.short	0x0100
        /*092e*/ 	.byte	0x06
	.zero		1


	//   ....[12]....
        /*0930*/ 	.word	0x00000520
        /*0934*/ 	.word	0x000000ff
        /*0938*/ 	.word	0x0002a878
        /*093c*/ 	.short	0x0100
        /*093e*/ 	.byte	0x06
	.zero		1


	//   ....[13]....
        /*0940*/ 	.word	0x00000530
        /*0944*/ 	.word	0x000000ff
        /*0948*/ 	.word	0x0002a888
        /*094c*/ 	.short	0x0100
        /*094e*/ 	.byte	0x06
	.zero		1


	//   ....[14]....
        /*0950*/ 	.word	0x00000660
        /*0954*/ 	.word	0x000000ff
        /*0958*/ 	.word	0x0002a890
        /*095c*/ 	.short	0x0100
        /*095e*/ 	.byte	0x08
	.zero		1


	//   ....[15]....
        /*0960*/ 	.word	0x00000670
        /*0964*/ 	.word	0x000000ff
        /*0968*/ 	.word	0x0002a8a0
        /*096c*/ 	.short	0x0100
        /*096e*/ 	.byte	0x08
	.zero		1


	//   ....[16]....
        /*0970*/ 	.word	0x00000680
        /*0974*/ 	.word	0x000000ff
        /*0978*/ 	.word	0x0002a898
        /*097c*/ 	.short	0x0100
        /*097e*/ 	.byte	0x08
	.zero		1


	//   ....[17]....
        /*0980*/ 	.word	0x00000690
        /*0984*/ 	.word	0x000000ff
        /*0988*/ 	.word	0x0002a8a8
        /*098c*/ 	.short	0x0100
        /*098e*/ 	.byte	0x08
	.zero		1


	//   ....[18]....
        /*0990*/ 	.word	0x000007d0
        /*0994*/ 	.word	0x000000ff
        /*0998*/ 	.word	0x0002a8b0
        /*099c*/ 	.short	0x0100
        /*099e*/ 	.byte	0x08
	.zero		1


	//   ....[19]....
        /*09a0*/ 	.word	0x000007e0
        /*09a4*/ 	.word	0x000000ff
        /*09a8*/ 	.word	0x0002a8c0
        /*09ac*/ 	.short	0x0100
        /*09ae*/ 	.byte	0x08
	.zero		1


	//   ....[20]....
        /*09b0*/ 	.word	0x000007f0
        /*09b4*/ 	.word	0x000000ff
        /*09b8*/ 	.word	0x0002a8b8
        /*09bc*/ 	.short	0x0100
        /*09be*/ 	.byte	0x08
	.zero		1


	//   ....[21]....
        /*09c0*/ 	.word	0x00000800
        /*09c4*/ 	.word	0x000000ff
        /*09c8*/ 	.word	0x0002a8c8
        /*09cc*/ 	.short	0x0100
        /*09ce*/ 	.byte	0x08
	.zero		1


	//   ....[22]....
        /*09d0*/ 	.word	0x000016a0
        /*09d4*/ 	.word	0x000000ff
        /*09d8*/ 	.word	0x0002a800
        /*09dc*/ 	.short	0x010a
        /*09de*/ 	.byte	0x27
	.zero		1


	//   ....[23]....
        /*09e0*/ 	.word	0x00001730
        /*09e4*/ 	.word	0x00000000
        /*09e8*/ 	.word	0x0002a830
        /*09ec*/ 	.short	0x010a
        /*09ee*/ 	.byte	0x3f
	.zero		1


	//   ....[24]....
        /*09f0*/ 	.word	0x00001770
        /*09f4*/ 	.word	0x00000000
        /*09f8*/ 	.word	0x0002a830
        /*09fc*/ 	.short	0x010a
        /*09fe*/ 	.byte	0x3f
	.zero		1


	//   ....[25]....
        /*0a00*/ 	.word	0x00002420
        /*0a04*/ 	.word	0x000000ff
        /*0a08*/ 	.word	0x00000000
        /*0a0c*/ 	.short	0x0101
        /*0a0e*/ 	.byte	0x04
	.zero		1


	//   ....[26]....
        /*0a10*/ 	.word	0x00003720
        /*0a14*/ 	.word	0x000000ff
        /*0a18*/ 	.word	0x0002a830
        /*0a1c*/ 	.short	0x010a
        /*0a1e*/ 	.byte	0x06
	.zero		1


	//   ....[27]....
        /*0a20*/ 	.word	0x00003760
        /*0a24*/ 	.word	0x000000ff
        /*0a28*/ 	.word	0x0002a830
        /*0a2c*/ 	.short	0x010a
        /*0a2e*/ 	.byte	0x06
	.zero		1


	//   ....[28]....
        /*0a30*/ 	.word	0x00003fe0
        /*0a34*/ 	.word	0x000000ff
        /*0a38*/ 	.word	0x0002a850
        /*0a3c*/ 	.short	0x010a
        /*0a3e*/ 	.byte	0x05
	.zero		1


	//   ....[29]....
        /*0a40*/ 	.word	0x00004020
        /*0a44*/ 	.word	0x000000ff
        /*0a48*/ 	.word	0x0002a850
        /*0a4c*/ 	.short	0x010a
        /*0a4e*/ 	.byte	0x05
	.zero		1


	//   ....[30]....
        /*0a50*/ 	.word	0x00004310
        /*0a54*/ 	.word	0x000000ff
        /*0a58*/ 	.word	0x00000000
        /*0a5c*/ 	.short	0x0101
        /*0a5e*/ 	.byte	0x06
	.zero		1


	//   ....[31]....
        /*0a60*/ 	.word	0x000058c0
        /*0a64*/ 	.word	0x000000ff
        /*0a68*/ 	.word	0x00000000
        /*0a6c*/ 	.short	0x0101
        /*0a6e*/ 	.byte	0x05
	.zero		1


	//   ....[32]....
        /*0a70*/ 	.word	0x00005a90
        /*0a74*/ 	.word	0x000000ff
        /*0a78*/ 	.word	0x0002a830
        /*0a7c*/ 	.short	0x010a
        /*0a7e*/ 	.byte	0x05
	.zero		1


	//   ....[33]....
        /*0a80*/ 	.word	0x00005ad0
        /*0a84*/ 	.word	0x000000ff
        /*0a88*/ 	.word	0x0002a830
        /*0a8c*/ 	.short	0x010a
        /*0a8e*/ 	.byte	0x05
	.zero		1


	//   ....[34]....
        /*0a90*/ 	.word	0x00006350
        /*0a94*/ 	.word	0x000000ff
        /*0a98*/ 	.word	0x0002a850
        /*0a9c*/ 	.short	0x010a
        /*0a9e*/ 	.byte	0x05
	.zero		1


	//   ....[35]....
        /*0aa0*/ 	.word	0x00006390
        /*0aa4*/ 	.word	0x000000ff
        /*0aa8*/ 	.word	0x0002a850
        /*0aac*/ 	.short	0x010a
        /*0aae*/ 	.byte	0x05
	.zero		1


	//   ....[36]....
        /*0ab0*/ 	.word	0x000067b0
        /*0ab4*/ 	.word	0x000000ff
        /*0ab8*/ 	.word	0x00000000
        /*0abc*/ 	.short	0x0101
        /*0abe*/ 	.byte	0x04
	.zero		1


	//   ....[37]....
        /*0ac0*/ 	.word	0x00007540
        /*0ac4*/ 	.word	0x000000ff
        /*0ac8*/ 	.word	0x00000000
        /*0acc*/ 	.short	0x0101
        /*0ace*/ 	.byte	0x05
	.zero		1


	//   ....[38]....
        /*0ad0*/ 	.word	0x00007a60
        /*0ad4*/ 	.word	0x000000ff
        /*0ad8*/ 	.word	0x0002a850
        /*0adc*/ 	.short	0x010a
        /*0ade*/ 	.byte	0x05
	.zero		1


	//   ....[39]....
        /*0ae0*/ 	.word	0x00007aa0
        /*0ae4*/ 	.word	0x000000ff
        /*0ae8*/ 	.word	0x0002a850
        /*0aec*/ 	.short	0x010a
        /*0aee*/ 	.byte	0x05
	.zero		1


	//   ....[40]....
        /*0af0*/ 	.word	0x000080b0
        /*0af4*/ 	.word	0x000000ff
        /*0af8*/ 	.word	0x00000000
        /*0afc*/ 	.short	0x0101
        /*0afe*/ 	.byte	0x04
	.zero		1


	//   ....[41]....
        /*0b00*/ 	.word	0x00009420
        /*0b04*/ 	.word	0x00000015
        /*0b08*/ 	.word	0x00000000
        /*0b0c*/ 	.short	0x0101
        /*0b0e*/ 	.byte	0x3f
	.zero		1


	//   ....[42]....
        /*0b10*/ 	.word	0x0000c080
        /*0b14*/ 	.word	0x00000007
        /*0b18*/ 	.word	0x0002a840
        /*0b1c*/ 	.short	0x010a
        /*0b1e*/ 	.byte	0x3f
	.zero		1


	//   ....[43]....
        /*0b20*/ 	.word	0x0000c750
        /*0b24*/ 	.word	0x00000007
        /*0b28*/ 	.word	0x0002a830
        /*0b2c*/ 	.short	0x0107
        /*0b2e*/ 	.byte	0x3f
	.zero		1


	//   ....[44]....
        /*0b30*/ 	.word	0x0000c820
        /*0b34*/ 	.word	0x00000007
        /*0b38*/ 	.word	0x0002a830
        /*0b3c*/ 	.short	0x0101
        /*0b3e*/ 	.byte	0x3f
	.zero		1


	//   ....[45]....
        /*0b40*/ 	.word	0x0000d3f0
        /*0b44*/ 	.word	0x00000016
        /*0b48*/ 	.word	0x0002a800
        /*0b4c*/ 	.short	0x0107
        /*0b4e*/ 	.byte	0x3f
	.zero		1


	//   ....[46]....
        /*0b50*/ 	.word	0x0000d4f0
        /*0b54*/ 	.word	0x00000016
        /*0b58*/ 	.word	0x0002a800
        /*0b5c*/ 	.short	0x0101
        /*0b5e*/ 	.byte	0x3f
	.zero		1


	//   ....[47]....
        /*0b60*/ 	.word	0x0000d510
        /*0b64*/ 	.word	0x00000016
        /*0b68*/ 	.word	0x0002a820
        /*0b6c*/ 	.short	0x010a
        /*0b6e*/ 	.byte	0x3f
	.zero		1


	//   ....[48]....
        /*0b70*/ 	.word	0x0000d890
        /*0b74*/ 	.word	0x00000005
        /*0b78*/ 	.word	0x0002a840
        /*0b7c*/ 	.short	0x010a
        /*0b7e*/ 	.byte	0x3f
	.zero		1


	//   ....[49]....
        /*0b80*/ 	.word	0x0000dd90
        /*0b84*/ 	.word	0x00000005
        /*0b88*/ 	.word	0x0002a830
        /*0b8c*/ 	.short	0x0107
        /*0b8e*/ 	.byte	0x3f
	.zero		1


	//   ....[50]....
        /*0b90*/ 	.word	0x0000de40
        /*0b94*/ 	.word	0x00000005
        /*0b98*/ 	.word	0x0002a830
        /*0b9c*/ 	.short	0x0101
        /*0b9e*/ 	.byte	0x3f
	.zero		1


	//   ....[51]....
        /*0ba0*/ 	.word	0x0000dea0
        /*0ba4*/ 	.word	0x00000005
        /*0ba8*/ 	.word	0x0002a860
        /*0bac*/ 	.short	0x010a
        /*0bae*/ 	.byte	0x3f
	.zero		1


	//   ....[52]....
        /*0bb0*/ 	.word	0x0000e2f0
        /*0bb4*/ 	.word	0x00000005
        /*0bb8*/ 	.word	0x0002a850
        /*0bbc*/ 	.short	0x0107
        /*0bbe*/ 	.byte	0x3f
	.zero		1


	//   ....[53]....
        /*0bc0*/ 	.word	0x0000e430
        /*0bc4*/ 	.word	0x00000005
        /*0bc8*/ 	.word	0x0002a850
        /*0bcc*/ 	.short	0x0101
        /*0bce*/ 	.byte	0x3f
	.zero		1


	//   ....[54]....
        /*0bd0*/ 	.word	0x0000e6b0
        /*0bd4*/ 	.word	0x00000000
        /*0bd8*/ 	.word	0x0002a860
        /*0bdc*/ 	.short	0x010a
        /*0bde*/ 	.byte	0x3f
	.zero		1


	//   ....[55]....
        /*0be0*/ 	.word	0x0000eb10
        /*0be4*/ 	.word	0x00000000
        /*0be8*/ 	.word	0x0002a850
        /*0bec*/ 	.short	0x0107
        /*0bee*/ 	.byte	0x3f
	.zero		1


	//   ....[56]....
        /*0bf0*/ 	.word	0x0000ebc0
        /*0bf4*/ 	.word	0x00000000
        /*0bf8*/ 	.word	0x0002a850
        /*0bfc*/ 	.short	0x0101
        /*0bfe*/ 	.byte	0x3f
	.zero		1


	//   ....[57]....
        /*0c00*/ 	.word	0x0000f8f0
        /*0c04*/ 	.word	0x00000004
        /*0c08*/ 	.word	0x0002a820
        /*0c0c*/ 	.short	0x010a
        /*0c0e*/ 	.byte	0x3f
	.zero		1


	//   ....[58]....
        /*0c10*/ 	.word	0x0000fa90
        /*0c14*/ 	.word	0x00000005
        /*0c18*/ 	.word	0x0002a840
        /*0c1c*/ 	.short	0x010a
        /*0c1e*/ 	.byte	0x3f
	.zero		1


	//   ....[59]....
        /*0c20*/ 	.word	0x0000fb30
        /*0c24*/ 	.word	0x0000001b
        /*0c28*/ 	.word	0x0002a840
        /*0c2c*/ 	.short	0x010a
        /*0c2e*/ 	.byte	0x3f
	.zero		1


	//   ....[60]....
        /*0c30*/ 	.word	0x0000fb70
        /*0c34*/ 	.word	0x00000005
        /*0c38*/ 	.word	0x0002a860
        /*0c3c*/ 	.short	0x010a
        /*0c3e*/ 	.byte	0x3f
	.zero		1


	//   ....[61]....
        /*0c40*/ 	.word	0x0000fbb0
        /*0c44*/ 	.word	0x0000001b
        /*0c48*/ 	.word	0x0002a860
        /*0c4c*/ 	.short	0x010a
        /*0c4e*/ 	.byte	0x3f
	.zero		1


	//   ....[62]....
        /*0c50*/ 	.word	0x0000fc20
        /*0c54*/ 	.word	0x00000003
        /*0c58*/ 	.word	0x0002a800
        /*0c5c*/ 	.short	0x010a
        /*0c5e*/ 	.byte	0x3f
	.zero		1


	//   ....[63]....
        /*0c60*/ 	.word	0x0000fc70
        /*0c64*/ 	.word	0x00000000
        /*0c68*/ 	.word	0x0002a830
        /*0c6c*/ 	.short	0x010a
        /*0c6e*/ 	.byte	0x3f
	.zero		1


	//   ....[64]....
        /*0c70*/ 	.word	0x0000fcd0
        /*0c74*/ 	.word	0x00000003
        /*0c78*/ 	.word	0x0002a830
        /*0c7c*/ 	.short	0x010a
        /*0c7e*/ 	.byte	0x3f
	.zero		1


	//   ....[65]....
        /*0c80*/ 	.word	0x0000fd30
        /*0c84*/ 	.word	0x00000003
        /*0c88*/ 	.word	0x0002a850
        /*0c8c*/ 	.short	0x010a
        /*0c8e*/ 	.byte	0x3f
	.zero		1


	//   ....[66]....
        /*0c90*/ 	.word	0x0000fd90
        /*0c94*/ 	.word	0x00000003
        /*0c98*/ 	.word	0x0002a830
        /*0c9c*/ 	.short	0x010a
        /*0c9e*/ 	.byte	0x3f
	.zero		1


	//   ....[67]....
        /*0ca0*/ 	.word	0x0000fdf0
        /*0ca4*/ 	.word	0x00000003
        /*0ca8*/ 	.word	0x0002a850
        /*0cac*/ 	.short	0x010a
        /*0cae*/ 	.byte	0x3f
	.zero		1


	//   ....[68]....
        /*0cb0*/ 	.word	0x0000fe50
        /*0cb4*/ 	.word	0x00000007
        /*0cb8*/ 	.word	0x0002a850
        /*0cbc*/ 	.short	0x010a
        /*0cbe*/ 	.byte	0x3f
	.zero		1


	//   ....[69]....
        /*0cc0*/ 	.word	0x0000ff60
        /*0cc4*/ 	.word	0x00000007
        /*0cc8*/ 	.word	0x0002a840
        /*0ccc*/ 	.short	0x010a
        /*0cce*/ 	.byte	0x3f
	.zero		1


	//   ....[70]....
        /*0cd0*/ 	.word	0x000112c0
        /*0cd4*/ 	.word	0x00000016
        /*0cd8*/ 	.word	0x0002a820
        /*0cdc*/ 	.short	0x010a
        /*0cde*/ 	.byte	0x3f
	.zero		1


	//   ....[71]....
        /*0ce0*/ 	.word	0x00011310
        /*0ce4*/ 	.word	0x00000005
        /*0ce8*/ 	.word	0x0002a840
        /*0cec*/ 	.short	0x010a
        /*0cee*/ 	.byte	0x3f
	.zero		1


	//   ....[72]....
        /*0cf0*/ 	.word	0x00011ad0
        /*0cf4*/ 	.word	0x00000005
        /*0cf8*/ 	.word	0x0002a860
        /*0cfc*/ 	.short	0x010a
        /*0cfe*/ 	.byte	0x3f
	.zero		1


	//   ....[73]....
        /*0d00*/ 	.word	0x000122d0
        /*0d04*/ 	.word	0x00000000
        /*0d08*/ 	.word	0x0002a860
        /*0d0c*/ 	.short	0x010a
        /*0d0e*/ 	.byte	0x3f
	.zero		1


	//   ....[74]....
        /*0d10*/ 	.word	0x00013400
        /*0d14*/ 	.word	0x00000004
        /*0d18*/ 	.word	0x0002a820
        /*0d1c*/ 	.short	0x010a
        /*0d1e*/ 	.byte	0x3f
	.zero		1


	//   ....[75]....
        /*0d20*/ 	.word	0x000135a0
        /*0d24*/ 	.word	0x00000005
        /*0d28*/ 	.word	0x0002a840
        /*0d2c*/ 	.short	0x010a
        /*0d2e*/ 	.byte	0x3f
	.zero		1


	//   ....[76]....
        /*0d30*/ 	.word	0x000135f0
        /*0d34*/ 	.word	0x0000001b
        /*0d38*/ 	.word	0x0002a840
        /*0d3c*/ 	.short	0x010a
        /*0d3e*/ 	.byte	0x3f
	.zero		1


	//   ....[77]....
        /*0d40*/ 	.word	0x00013640
        /*0d44*/ 	.word	0x00000005
        /*0d48*/ 	.word	0x0002a860
        /*0d4c*/ 	.short	0x010a
        /*0d4e*/ 	.byte	0x3f
	.zero		1


	//----- nvinfo : EIATTR_NUM_MBARRIERS
	.align		4
.L_538:
        /*0d50*/ 	.byte	0x03, 0x38
        /*0d52*/ 	.short	0x0016


	//----- nvinfo : EIATTR_EXIT_INSTR_OFFSETS
	.align		4
        /*0d54*/ 	.byte	0x04, 0x1c
        /*0d56*/ 	.short	(.L_540 - .L_539)


	//   ....[0]....
.L_539:
        /*0d58*/ 	.word	0x00000990


	//   ....[1]....
        /*0d5c*/ 	.word	0x0000a2d0


	//   ....[2]....
        /*0d60*/ 	.word	0x0000fc00


	//----- nvinfo : EIATTR_MAX_THREADS
	.align		4
.L_540:
        /*0d64*/ 	.byte	0x04, 0x05
        /*0d66*/ 	.short	(.L_542 - .L_541)
.L_541:
        /*0d68*/ 	.word	0x00000180
        /*0d6c*/ 	.word	0x00000001
        /*0d70*/ 	.word	0x00000001


	//----- nvinfo : EIATTR_CRS_STACK_SIZE
	.align		4
.L_542:
        /*0d74*/ 	.byte	0x04, 0x1e
        /*0d76*/ 	.short	(.L_544 - .L_543)
.L_543:
        /*0d78*/ 	.word	0x00000000


	//----- nvinfo : EIATTR_CBANK_PARAM_SIZE
	.align		4
.L_544:
        /*0d7c*/ 	.byte	0x03, 0x19
        /*0d7e*/ 	.short	0x0af0


	//----- nvinfo : EIATTR_PARAM_CBANK
	.align		4
        /*0d80*/ 	.byte	0x04, 0x0a
        /*0d82*/ 	.short	(.L_546 - .L_545)
	.align		4
.L_545:
        /*0d84*/ 	.word	index@(.nv.constant0._ZN7cutlass13device_kernelIN5flash11enable_sm90INS1_16FlashAttnFwdSm90INS1_25CollectiveMainloopFwdSm90ILi2EN4cute5tupleIJNS5_1CILi1EEES8_S8_EEENS6_IJNS7_ILi128EEENS7_ILi96EEENS7_ILi192EEEEEELi128ENS_10bfloat16_tEfNS_4arch4Sm90ELb1ELb0ELb0ELb1ELb1ELb0ELb0ELb1ELb1ELb1ELb0ELb0EEENS1_21CollectiveEpilogueFwdINS6_IJSA_SA_SB_EEES9_SE_SG_Li256ELb1ELb1ELb0ELb0EEENS1_36VarlenDynamicPersistentTileSchedulerILi128ELi96ELi256ELi128ELb0ELb1ELb1ELb1ELb1ELb1EEEEEEEEEvNT_6ParamsE)
        /*0d88*/ 	.short	0x0210
        /*0d8a*/ 	.short	0x0af0


	//----- nvinfo : EIATTR_SW_WAR
	.align		4
.L_546:
        /*0d8c*/ 	.byte	0x04, 0x36
        /*0d8e*/ 	.short	(.L_548 - .L_547)
.L_547:
        /*0d90*/ 	.word	0x00000008
.L_548:


//--------------------- .nv.info._ZN7cutlass13device_kernelIN5flash11enable_sm90INS1_16FlashAttnFwdSm90INS1_25CollectiveMainloopFwdSm90ILi2EN4cute5tupleIJNS5_1CILi1EEES8_S8_EEENS6_IJNS7_ILi128EEENS7_ILi96EEENS7_ILi192EEEEEELi128ENS_10bfloat16_tEfNS_4arch4Sm90ELb1ELb0ELb0ELb1ELb1ELb1ELb0ELb1ELb1ELb1ELb0ELb0EEENS1_21CollectiveEpilogueFwdINS6_IJSA_SA_SB_EEES9_SE_SG_Li256ELb1ELb1ELb0ELb0EEENS1_36VarlenDynamicPersistentTileSchedulerILi128ELi96ELi256ELi128ELb0ELb1ELb1ELb1ELb1ELb1EEEEEEEEEvNT_6ParamsE --------------------------
	.section	.nv.info._ZN7cutlass13device_kernelIN5flash11enable_sm90INS1_16FlashAttnFwdSm90INS1_25CollectiveMainloopFwdSm90ILi2EN4cute5tupleIJNS5_1CILi1EEES8_S8_EEENS6_IJNS7_ILi128EEENS7_ILi96EEENS7_ILi192EEEEEELi128ENS_10bfloat16_tEfNS_4arch4Sm90ELb1ELb0ELb0ELb1ELb1ELb1ELb0ELb1ELb1ELb1ELb0ELb0EEENS1_21CollectiveEpilogueFwdINS6_IJSA_SA_SB_EEES9_SE_SG_Li256ELb1ELb1ELb0ELb0EEENS1_36VarlenDynamicPersistentTileSchedulerILi128ELi96ELi256ELi128ELb0ELb1ELb1ELb1ELb1ELb1EEEEEEEEEvNT_6ParamsE,"",@"SHT_CUDA_INFO"
	.sectionflags	@""
	.align	4


	//----- nvinfo : EIATTR_CUDA_API_VERSION
	.align		4
        /*0000*/ 	.byte	0x04, 0x37
        /*0002*/ 	.short	(.L_550 - .L_549)
.L_549:
        /*0004*/ 	.word	0x00000082


	//----- nvinfo : EIATTR_KPARAM_INFO
	.align		4
.L_550:
        /*0008*/ 	.byte	0x04, 0x17
        /*000a*/ 	.short	(.L_552 - .L_551)
.L_551:
        /*000c*/ 	.word	0x00000000
        /*0010*/ 	.short	0x0000
        /*0012*/ 	.short	0x0070
        /*0014*/ 	.byte	0x00, 0xf0, 0x01, 0x2a


	//----- nvinfo : EIATTR_SPARSE_MMA_MASK
	.align		4
.L_552:
        /*0018*/ 	.byte	0x03, 0x50
        /*001a*/ 	.short	0x0000


	//----- nvinfo : EIATTR_MAXREG_COUNT
	.align		4
        /*001c*/ 	.byte	0x03, 0x1b
        /*001e*/ 	.short	0x00a8


	//----- nvinfo : EIATTR_NUM_BARRIERS
	.align		4
        /*0020*/ 	.byte	0x02, 0x4c
        /*0022*/ 	.byte	0x10
	.zero		1


	//----- nvinfo : EIATTR_EXTERNS
	.align		4
        /*0024*/ 	.byte	0x04, 0x0f
        /*0026*/ 	.short	(.L_554 - .L_553)


	//   ....[0]....
	.align		4
.L_553:
        /*0028*/ 	.word	index@(__assertfail)


	//----- nvinfo : EIATTR_ANNOTATIONS
	.align		4
.L_554:
        /*002c*/ 	.byte	0x04, 0x55
        /*002e*/ 	.short	(.L_556 - .L_555)


	//   ....[0]....
.L_555:
        /* <DEDUP_REMOVED lines=32> */


	//----- nvinfo : EIATTR_MERCURY_ISA_VERSION
	.align		4
.L_556:
        /*0218*/ 	.byte	0x03, 0x5f
        /*021a*/ 	.short	0x0101


	//----- nvinfo : EIATTR_UNUSED_LOAD_BYTE_OFFSET
	.align		4
        /*021c*/ 	.byte	0x04, 0x44
        /*021e*/ 	.short	(.L_558 - .L_557)


	//   ....[0]....
.L_557:
        /*0220*/ 	.word	0x00000a50
        /*0224*/ 	.word	0x0000fff0


	//   ....[1]....
        /*0228*/ 	.word	0x0001a0c0
        /*022c*/ 	.word	0x0000fff0


	//----- nvinfo : EIATTR_INT_WARP_WIDE_INSTR_OFFSETS
	.align		4
.L_558:
        /*0230*/ 	.byte	0x04, 0x31
        /*0232*/ 	.short	(.L_560 - .L_559)


	//   ....[0]....
.L_559:
        /*0234*/ 	.word	0x00000130


	//   ....[1]....
        /*0238*/ 	.word	0x00000170


	//   ....[2]....
        /*023c*/ 	.word	0x000001e0


	//   ....[3]....
        /*0240*/ 	.word	0x0001e7f0


	//   ....[4]....
        /*0244*/ 	.word	0x0001e880


	//   ....[5]....
        /*0248*/ 	.word	0x00021790


	//   ....[6]....
        /*024c*/ 	.word	0x00021820


	//----- nvinfo : EIATTR_COOP_GROUP_MASK_REGIDS
	.align		4
.L_560:
        /*0250*/ 	.byte	0x04, 0x29
        /*0252*/ 	.short	(.L_562 - .L_561)


	//   ....[0]....
.L_561:
        /*0254*/ 	.word	0xffffffff


	//   ....[1]....
        /*0258*/ 	.word	0xffffffff


	//   ....[2]....
        /*025c*/ 	.word	0xffffffff


	//   ....[3]....
        /*0260*/ 	.word	0xffffffff


	//   ....[4]....
        /*0264*/ 	.word	0xffffffff


	//   ....[5]....
        /*0268*/ 	.word	0xffffffff


	//   ....[6]....
        /*026c*/ 	.word	0xffffffff


	//   ....[7]....
        /*0270*/ 	.word	0xffffffff


	//   ....[8]....
        /*0274*/ 	.word	0xffffffff


	//   ....[9]....
        /*0278*/ 	.word	0xffffffff


	//   ....[10]....
        /*027c*/ 	.word	0xffffffff


	//   ....[11]....
        /*0280*/ 	.word	0xffffffff


	//   ....[12]....
        /*0284*/ 	.word	0xffffffff


	//   ....[13]....
        /*0288*/ 	.word	0xffffffff


	//   ....[14]....
        /*028c*/ 	.word	0xffffffff


	//   ....[15]....
        /*0290*/ 	.word	0xffffffff


	//   ....[16]....
        /*0294*/ 	.word	0xffffffff


	//   ....[17]....
        /*0298*/ 	.word	0xffffffff


	//   ....[18]....
        /*029c*/ 	.word	0xffffffff


	//   ....[19]....
        /*02a0*/ 	.word	0xffffffff


	//   ....[20]....
        /*02a4*/ 	.word	0xffffffff


	//   ....[21]....
        /*02a8*/ 	.word	0xffffffff


	//   ....[22]....
        /*02ac*/ 	.word	0xffffffff


	//   ....[23]....
        /*02b0*/ 	.word	0xffffffff


	//   ....[24]....
        /*02b4*/ 	.word	0xffffffff


	//   ....[25]....
        /*02b8*/ 	.word	0xffffffff


	//   ....[26]....
        /*02bc*/ 	.word	0xffffffff


	//   ....[27]....
        /*02c0*/ 	.word	0xffffffff


	//   ....[28]....
        /*02c4*/ 	.word	0xffffffff


	//   ....[29]....
        /*02c8*/ 	.word	0xffffffff


	//   ....[30]....
        /*02cc*/ 	.word	0xffffffff


	//   ....[31]....
        /*02d0*/ 	.word	0xffffffff


	//   ....[32]....
        /*02d4*/ 	.word	0xffffffff


	//   ....[33]....
        /*02d8*/ 	.word	0xffffffff


	//   ....[34]....
        /*02dc*/ 	.word	0xffffffff


	//   ....[35]....
        /*02e0*/ 	.word	0xffffffff


	//   ....[36]....
        /*02e4*/ 	.word	0xffffffff


	//   ....[37]....
        /*02e8*/ 	.word	0xffffffff


	//   ....[38]....
        /*02ec*/ 	.word	0xffffffff


	//   ....[39]....
        /*02f0*/ 	.word	0xffffffff


	//   ....[40]....
        /*02f4*/ 	.word	0xffffffff


	//   ....[41]....
        /*02f8*/ 	.word	0xffffffff


	//   ....[42]....
        /*02fc*/ 	.word	0xffffffff


	//   ....[43]....
        /*0300*/ 	.word	0xffffffff


	//   ....[44]....
        /*0304*/ 	.word	0xffffffff


	//   ....[45]....
        /*0308*/ 	.word	0xffffffff


	//   ....[46]....
        /*030c*/ 	.word	0xffffffff


	//   ....[47]....
        /*0310*/ 	.word	0xffffffff


	//   ....[48]....
        /*0314*/ 	.word	0xffffffff


	//   ....[49]....
        /*0318*/ 	.word	0xffffffff


	//   ....[50]....
        /*031c*/ 	.word	0xffffffff


	//   ....[51]....
        /*0320*/ 	.word	0xffffffff


	//   ....[52]....
        /*0324*/ 	.word	0xffffffff


	//   ....[53]....
        /*0328*/ 	.word	0xffffffff


	//   ....[54]....
        /*032c*/ 	.word	0xffffffff


	//   ....[55]....
        /*0330*/ 	.word	0xffffffff


	//   ....[56]....
        /*0334*/ 	.word	0xffffffff


	//   ....[57]....
        /*0338*/ 	.word	0xffffffff


	//   ....[58]....
        /*033c*/ 	.word	0xffffffff


	//   ....[59]....
        /*0340*/ 	.word	0xffffffff


	//   ....[60]....
        /*0344*/ 	.word	0xffffffff


	//   ....[61]....
        /*0348*/ 	.word	0xffffffff


	//   ....[62]....
        /*034c*/ 	.word	0xffffffff


	//   ....[63]....
        /*0350*/ 	.word	0xffffffff


	//   ....[64]....
        /*0354*/ 	.word	0xffffffff


	//   ....[65]....
        /*0358*/ 	.word	0xffffffff


	//   ....[66]....
        /*035c*/ 	.word	0xffffffff


	//   ....[67]....
        /*0360*/ 	.word	0xffffffff


	//   ....[68]....
        /*0364*/ 	.word	0xffffffff


	//   ....[69]....
        /*0368*/ 	.word	0xffffffff


	//   ....[70]....
        /*036c*/ 	.word	0xffffffff


	//   ....[71]....
        /*0370*/ 	.word	0xffffffff


	//   ....[72]....
        /*0374*/ 	.word	0xffffffff


	//   ....[73]....
        /*0378*/ 	.word	0xffffffff


	//   ....[74]....
        /*037c*/ 	.word	0xffffffff


	//   ....[75]....
        /*0380*/ 	.word	0xffffffff


	//   ....[76]....
        /*0384*/ 	.word	0xffffffff


	//   ....[77]....
        /*0388*/ 	.word	0xffffffff


	//   ....[78]....
        /*038c*/ 	.word	0xffffffff


	//   ....[79]....
        /*0390*/ 	.word	0xffffffff


	//   ....[80]....
        /*0394*/ 	.word	0xffffffff


	//   ....[81]....
        /*0398*/ 	.word	0xffffffff


	//   ....[82]....
        /*039c*/ 	.word	0xffffffff


	//   ....[83]....
        /*03a0*/ 	.word	0xffffffff


	//   ....[84]....
        /*03a4*/ 	.word	0xffffffff


	//   ....[85]....
        /*03a8*/ 	.word	0xffffffff


	//   ....[86]....
        /*03ac*/ 	.word	0xffffffff


	//   ....[87]....
        /*03b0*/ 	.word	0xffffffff


	//   ....[88]....
        /*03b4*/ 	.word	0xffffffff


	//   ....[89]....
        /*03b8*/ 	.word	0xffffffff


	//   ....[90]....
        /*03bc*/ 	.word	0xffffffff


	//   ....[91]....
        /*03c0*/ 	.word	0xffffffff


	//   ....[92]....
        /*03c4*/ 	.word	0xffffffff


	//   ....[93]....
        /*03c8*/ 	.word	0xffffffff


	//   ....[94]....
        /*03cc*/ 	.word	0xffffffff


	//   ....[95]....
        /*03d0*/ 	.word	0xffffffff


	//   ....[96]....
        /*03d4*/ 	.word	0xffffffff


	//   ....[97]....
        /*03d8*/ 	.word	0xffffffff


	//   ....[98]....
        /*03dc*/ 	.word	0xffffffff


	//   ....[99]....
        /*03e0*/ 	.word	0xffffffff


	//   ....[100]....
        /*03e4*/ 	.word	0xffffffff


	//   ....[101]....
        /*03e8*/ 	.word	0xffffffff


	//   ....[102]....
        /*03ec*/ 	.word	0xffffffff


	//   ....[103]....
        /*03f0*/ 	.word	0xffffffff


	//   ....[104]....
        /*03f4*/ 	.word	0xffffffff


	//   ....[105]....
        /*03f8*/ 	.word	0xffffffff


	//   ....[106]....
        /*03fc*/ 	.word	0xffffffff


	//   ....[107]....
        /*0400*/ 	.word	0xffffffff


	//   ....[108]....
        /*0404*/ 	.word	0xffffffff


	//   ....[109]....
        /*0408*/ 	.word	0xffffffff


	//   ....[110]....
        /*040c*/ 	.word	0xffffffff


	//   ....[111]....
        /*0410*/ 	.word	0xffffffff


	//   ....[112]....
        /*0414*/ 	.word	0xffffffff


	//   ....[113]....
        /*0418*/ 	.word	0xffffffff


	//   ....[114]....
        /*041c*/ 	.word	0xffffffff


	//   ....[115]....
        /*0420*/ 	.word	0xffffffff


	//   ....[116]....
        /*0424*/ 	.word	0xffffffff


	//   ....[117]....
        /*0428*/ 	.word	0xffffffff


	//   ....[118]....
        /*042c*/ 	.word	0xffffffff


	//   ....[119]....
        /*0430*/ 	.word	0xffffffff


	//   ....[120]....
        /*0434*/ 	.word	0xffffffff


	//   ....[121]....
        /*0438*/ 	.word	0xffffffff


	//   ....[122]....
        /*043c*/ 	.word	0xffffffff


	//   ....[123]....
        /*0440*/ 	.word	0xffffffff


	//   ....[124]....
        /*0444*/ 	.word	0xffffffff


	//   ....[125]....
        /*0448*/ 	.word	0xffffffff


	//   ....[126]....
        /*044c*/ 	.word	0xffffffff


	//   ....[127]....
        /*0450*/ 	.word	0xffffffff


	//   ....[128]....
        /*0454*/ 	.word	0xffffffff


	//   ....[129]....
        /*0458*/ 	.word	0xffffffff


	//   ....[130]....
        /*045c*/ 	.word	0xffffffff


	//   ....[131]....
        /*0460*/ 	.word	0xffffffff


	//   ....[132]....
        /*0464*/ 	.word	0xffffffff


	//   ....[133]....
        /*0468*/ 	.word	0xffffffff


	//   ....[134]....
        /*046c*/ 	.word	0xffffffff


	//   ....[135]....
        /*0470*/ 	.word	0xffffffff


	//   ....[136]....
        /*0474*/ 	.word	0xffffffff


	//   ....[137]....
        /*0478*/ 	.word	0xffffffff


	//   ....[138]....
        /*047c*/ 	.word	0xffffffff


	//   ....[139]....
        /*0480*/ 	.word	0xffffffff


	//   ....[140]....
        /*0484*/ 	.word	0xffffffff


	//   ....[141]....
        /*0488*/ 	.word	0xffffffff


	//   ....[142]....
        /*048c*/ 	.word	0xffffffff


	//   ....[143]....
        /*0490*/ 	.word	0xffffffff


	//   ....[144]....
        /*0494*/ 	.word	0xffffffff


	//   ....[145]....
        /*0498*/ 	.word	0xffffffff


	//   ....[146]....
        /*049c*/ 	.word	0xffffffff


	//   ....[147]....
        /*04a0*/ 	.word	0xffffffff


	//   ....[148]....
        /*04a4*/ 	.word	0xffffffff


	//   ....[149]....
        /*04a8*/ 	.word	0xffffffff


	//   ....[150]....
        /*04ac*/ 	.word	0xffffffff


	//   ....[151]....
        /*04b0*/ 	.word	0xffffffff


	//   ....[152]....
        /*04b4*/ 	.word	0xffffffff


	//   ....[153]....
        /*04b8*/ 	.word	0xffffffff


	//   ....[154]....
        /*04bc*/ 	.word	0xffffffff


	//   ....[155]....
        /*04c0*/ 	.word	0xffffffff


	//   ....[156]....
        /*04c4*/ 	.word	0xffffffff


	//   ....[157]....
        /*04c8*/ 	.word	0xffffffff


	//   ....[158]....
        /*04cc*/ 	.word	0xffffffff


	//   ....[159]....
        /*04d0*/ 	.word	0xffffffff


	//   ....[160]....
        /*04d4*/ 	.word	0xffffffff


	//   ....[161]....
        /*04d8*/ 	.word	0xffffffff


	//   ....[162]....
        /*04dc*/ 	.word	0xffffffff


	//   ....[163]....
        /*04e0*/ 	.word	0xffffffff


	//   ....[164]....
        /*04e4*/ 	.word	0xffffffff


	//   ....[165]....
        /*04e8*/ 	.word	0xffffffff


	//   ....[166]....
        /*04ec*/ 	.word	0xffffffff


	//   ....[167]....
        /*04f0*/ 	.word	0xffffffff


	//   ....[168]....
        /*04f4*/ 	.word	0xffffffff


	//   ....[169]....
        /*04f8*/ 	.word	0xffffffff


	//   ....[170]....
        /*04fc*/ 	.word	0xffffffff


	//   ....[171]....
        /*0500*/ 	.word	0xffffffff


	//   ....[172]....
        /*0504*/ 	.word	0xffffffff


	//   ....[173]....
        /*0508*/ 	.word	0xffffffff


	//   ....[174]....
        /*050c*/ 	.word	0xffffffff


	//   ....[175]....
        /*0510*/ 	.word	0xffffffff


	//   ....[176]....
        /*0514*/ 	.word	0xffffffff


	//   ....[177]....
        /*0518*/ 	.word	0xffffffff


	//   ....[178]....
        /*051c*/ 	.word	0xffffffff


	//   ....[179]....
        /*0520*/ 	.word	0x0500000f


	//   ....[180]....
        /*0524*/ 	.word	0x0500000f


	//   ....[181]....
        /*0528*/ 	.word	0x0500000f


	//   ....[182]....
        /*052c*/ 	.word	0x0500000f


	//   ....[183]....
        /*0530*/ 	.word	0x0500000f


	//   ....[184]....
        /*0534*/ 	.word	0x0500000f


	//   ....[185]....
        /*0538*/ 	.word	0x0500000f


	//   ....[186]....
        /*053c*/ 	.word	0x0500000f


	//   ....[187]....
        /*0540*/ 	.word	0x0500000f


	//   ....[188]....
        /*0544*/ 	.word	0x0500000f


	//   ....[189]....
        /*0548*/ 	.word	0x0500000f


	//   ....[190]....
        /*054c*/ 	.word	0x0500000f


	//   ....[191]....
        /*0550*/ 	.word	0x0500000f


	//   ....[192]....
        /*0554*/ 	.word	0x0500000f


	//   ....[193]....
        /*0558*/ 	.word	0x0500000f


	//   ....[194]....
        /*055c*/ 	.word	0x0500000f


	//   ....[195]....
        /*0560*/ 	.word	0x0500000f


	//   ....[196]....
        /*0564*/ 	.word	0x0500000f


	//   ....[197]....
        /*0568*/ 	.word	0x0500000f


	//   ....[198]....
        /*056c*/ 	.word	0x0500000f


	//   ....[199]....
        /*0570*/ 	.word	0x0500000f


	//   ....[200]....
        /*0574*/ 	.word	0x0500000f


	//   ....[201]....
        /*0578*/ 	.word	0x0500000f


	//   ....[202]....
        /*057c*/ 	.word	0x0500000f


	//   ....[203]....
        /*0580*/ 	.word	0x0500000f


	//   ....[204]....
        /*0584*/ 	.word	0x0500000f


	//   ....[205]....
        /*0588*/ 	.word	0x0500000f


	//   ....[206]....
        /*058c*/ 	.word	0x0500000f


	//   ....[207]....
        /*0590*/ 	.word	0x0500000f


	//   ....[208]....
        /*0594*/ 	.word	0x0500000f


	//   ....[209]....
        /*0598*/ 	.word	0x0500000f


	//   ....[210]....
        /*059c*/ 	.word	0x0500000f


	//   ....[211]....
        /*05a0*/ 	.word	0x0500000f


	//   ....[212]....
        /*05a4*/ 	.word	0x0500000f


	//   ....[213]....
        /*05a8*/ 	.word	0x0500000f


	//   ....[214]....
        /*05ac*/ 	.word	0x0500000f


	//   ....[215]....
        /*05b0*/ 	.word	0x0500000f


	//   ....[216]....
        /*05b4*/ 	.word	0x0500000f


	//   ....[217]....
        /*05b8*/ 	.word	0x0500000f


	//   ....[218]....
        /*05bc*/ 	.word	0x0500000f


	//   ....[219]....
        /*05c0*/ 	.word	0x0500000f


	//   ....[220]....
        /*05c4*/ 	.word	0x0500000f


	//   ....[221]....
        /*05c8*/ 	.word	0x0500000f


	//   ....[222]....
        /*05cc*/ 	.word	0x0500000f


	//   ....[223]....
        /*05d0*/ 	.word	0x0500000f


	//   ....[224]....
        /*05d4*/ 	.word	0x0500000f


	//   ....[225]....
        /*05d8*/ 	.word	0x0500000f


	//   ....[226]....
        /*05dc*/ 	.word	0x0500000f


	//   ....[227]....
        /*05e0*/ 	.word	0x0500000f


	//   ....[228]....
        /*05e4*/ 	.word	0x0500000f


	//   ....[229]....
        /*05e8*/ 	.word	0x0500000f


	//   ....[230]....
        /*05ec*/ 	.word	0x0500000f


	//   ....[231]....
        /*05f0*/ 	.word	0x0500000f


	//   ....[232]....
        /*05f4*/ 	.word	0x0500000f


	//   ....[233]....
        /*05f8*/ 	.word	0x0500000f


	//   ....[234]....
        /*05fc*/ 	.word	0x0500000f


	//   ....[235]....
        /*0600*/ 	.word	0x0500000f


	//   ....[236]....
        /*0604*/ 	.word	0x0500000f


	//   ....[237]....
        /*0608*/ 	.word	0x0500000f


	//   ....[238]....
        /*060c*/ 	.word	0x0500000f


	//   ....[239]....
        /*0610*/ 	.word	0x0500000f


	//   ....[240]....
        /*0614*/ 	.word	0x0500000f


	//   ....[241]....
        /*0618*/ 	.word	0x0500000f


	//   ....[242]....
        /*061c*/ 	.word	0x0500000f


	//   ....[243]....
        /*0620*/ 	.word	0x0500000f


	//   ....[244]....
        /*0624*/ 	.word	0x0500000f


	//   ....[245]....
        /*0628*/ 	.word	0x0500000f


	//   ....[246]....
        /*062c*/ 	.word	0x0500000f


	//   ....[247]....
        /*0630*/ 	.word	0x0500000f


	//   ....[248]....
        /*0634*/ 	.word	0x0500000f


	//   ....[249]....
        /*0638*/ 	.word	0x0500000f


	//   ....[250]....
        /*063c*/ 	.word	0x0500000f


	//   ....[251]....
        /*0640*/ 	.word	0x0500000f


	//   ....[252]....
        /*0644*/ 	.word	0x0500000f


	//   ....[253]....
        /*0648*/ 	.word	0x0500000f


	//   ....[254]....
        /*064c*/ 	.word	0x0500000f


	//   ....[255]....
        /*0650*/ 	.word	0x0500000f


	//   ....[0]....
        /*0654*/ 	.word	0x0500000f


	//   ....[1]....
        /*0658*/ 	.word	0x0500000f


	//   ....[2]....
        /*065c*/ 	.word	0x0500000f


	//   ....[3]....
        /*0660*/ 	.word	0x0500000f


	//   ....[4]....
        /*0664*/ 	.word	0x0500000f


	//   ....[5]....
        /*0668*/ 	.word	0x0500000f


	//   ....[6]....
        /*066c*/ 	.word	0x0500000f


	//   ....[7]....
        /*0670*/ 	.word	0x0500000f


	//   ....[8]....
        /*0674*/ 	.word	0x0500000f


	//   ....[9]....
        /*0678*/ 	.word	0x0500000f


	//   ....[10]....
        /*067c*/ 	.word	0x0500000f


	//   ....[11]....
        /*0680*/ 	.word	0x0500000f


	//   ....[12]....
        /*0684*/ 	.word	0x0500000f


	//   ....[13]....
        /*0688*/ 	.word	0x0500000f


	//   ....[14]....
        /*068c*/ 	.word	0x0500000f


	//   ....[15]....
        /*0690*/ 	.word	0x0500000f


	//   ....[16]....
        /*0694*/ 	.word	0x0500000f


	//   ....[17]....
        /*0698*/ 	.word	0x0500000f


	//   ....[18]....
        /*069c*/ 	.word	0x0500000f


	//   ....[19]....
        /*06a0*/ 	.word	0x0500000f


	//   ....[20]....
        /*06a4*/ 	.word	0x0500000f


	//   ....[21]....
        /*06a8*/ 	.word	0x0500000f


	//   ....[22]....
        /*06ac*/ 	.word	0x0500000f


	//   ....[23]....
        /*06b0*/ 	.word	0x0500000f


	//   ....[24]....
        /*06b4*/ 	.word	0x0500000f


	//   ....[25]....
        /*06b8*/ 	.word	0x0500000f


	//   ....[26]....
        /*06bc*/ 	.word	0x0500000f


	//   ....[27]....
        /*06c0*/ 	.word	0x0500000f


	//   ....[28]....
        /*06c4*/ 	.word	0x0500000f


	//   ....[29]....
        /*06c8*/ 	.word	0x0500000f


	//   ....[30]....
        /*06cc*/ 	.word	0x0500000f


	//   ....[31]....
        /*06d0*/ 	.word	0x0500000f


	//   ....[32]....
        /*06d4*/ 	.word	0x0500000f


	//   ....[33]....
        /*06d8*/ 	.word	0x0500000f


	//   ....[34]....
        /*06dc*/ 	.word	0x0500000f


	//----- nvinfo : EIATTR_COOP_GROUP_INSTR_OFFSETS
	.align		4
.L_562:
        /*06e0*/ 	.byte	0x04, 0x28
        /*06e2*/ 	.short	(.L_564 - .L_563)


	//   ....[0]....
.L_563:
        /*06e4*/ 	.word	0x00000060


	//   ....[1]....
        /*06e8*/ 	.word	0x00000140


	//   ....[2]....
        /*06ec*/ 	.word	0x00000190


	//   ....[3]....
        /*06f0*/ 	.word	0x000003c0


	//   ....[4]....
        /*06f4*/ 	.word	0x00000520


	//   ....[5]....
        /*06f8*/ 	.word	0x00000640


	//   ....[6]....
        /*06fc*/ 	.word	0x000007a0


	//   ....[7]....
        /*0700*/ 	.word	0x00003760


	//   ....[8]....
        /*0704*/ 	.word	0x00003770


	//   ....[9]....
        /*0708*/ 	.word	0x00004e00


	//   ....[10]....
        /*070c*/ 	.word	0x00004e10


	//   ....[11]....
        /*0710*/ 	.word	0x00006f70


	//   ....[12]....
        /*0714*/ 	.word	0x00006f80


	//   ....[13]....
        /*0718*/ 	.word	0x00008780


	//   ....[14]....
        /*071c*/ 	.word	0x00008790


	//   ....[15]....
        /*0720*/ 	.word	0x0000a160


	//   ....[16]....
        /*0724*/ 	.word	0x0000a170


	//   ....[17]....
        /*0728*/ 	.word	0x0000a400


	//   ....[18]....
        /*072c*/ 	.word	0x0000a410


	//   ....[19]....
        /*0730*/ 	.word	0x0000a970


	//   ....[20]....
        /*0734*/ 	.word	0x0000a980


	//   ....[21]....
        /*0738*/ 	.word	0x0000ab00


	//   ....[22]....
        /*073c*/ 	.word	0x0000ab20


	//   ....[23]....
        /*0740*/ 	.word	0x0000b150


	//   ....[24]....
        /*0744*/ 	.word	0x0000b850


	//   ....[25]....
        /*0748*/ 	.word	0x0000b860


	//   ....[26]....
        /*074c*/ 	.word	0x0000b870


	//   ....[27]....
        /*0750*/ 	.word	0x0000b880


	//   ....[28]....
        /*0754*/ 	.word	0x0000c0f0


	//   ....[29]....
        /*0758*/ 	.word	0x0000c100


	//   ....[30]....
        /*075c*/ 	.word	0x0000c110


	//   ....[31]....
        /*0760*/ 	.word	0x0000c120


	//   ....[32]....
        /*0764*/ 	.word	0x0000f200


	//   ....[33]....
        /*0768*/ 	.word	0x0000f210


	//   ....[34]....
        /*076c*/ 	.word	0x0000f220


	//   ....[35]....
        /*0770*/ 	.word	0x0000f230


	//   ....[36]....
        /*0774*/ 	.word	0x0000f8e0


	//   ....[37]....
        /*0778*/ 	.word	0x0000f8f0


	//   ....[38]....
        /*077c*/ 	.word	0x0000f900


	//   ....[39]....
        /*0780*/ 	.word	0x0000f910


	//   ....[40]....
        /*0784*/ 	.word	0x00013350


	//   ....[41]....
        /*0788*/ 	.word	0x00013370


	//   ....[42]....
        /*078c*/ 	.word	0x00013850


	//   ....[43]....
        /*0790*/ 	.word	0x00013950


	//   ....[44]....
        /*0794*/ 	.word	0x00013f80


	//   ....[45]....
        /*0798*/ 	.word	0x00014010


	//   ....[46]....
        /*079c*/ 	.word	0x00015c10


	//   ....[47]....
        /*07a0*/ 	.word	0x00015c30


	//   ....[48]....
        /*07a4*/ 	.word	0x00016130


	//   ....[49]....
        /*07a8*/ 	.word	0x00016220


	//   ....[50]....
        /*07ac*/ 	.word	0x00016750


	//   ....[51]....
        /*07b0*/ 	.word	0x000167e0


	//   ....[52]....
        /*07b4*/ 	.word	0x000185c0


	//   ....[53]....
        /*07b8*/ 	.word	0x000185d0


	//   ....[54]....
        /*07bc*/ 	.word	0x00018600


	//   ....[55]....
        /*07c0*/ 	.word	0x00018620


	//   ....[56]....
        /*07c4*/ 	.word	0x000197b0


	//   ....[57]....
        /*07c8*/ 	.word	0x000199b0


	//   ....[58]....
        /*07cc*/ 	.word	0x00019a30


	//   ....[59]....
        /*07d0*/ 	.word	0x00019a50


	//   ....[60]....
        /*07d4*/ 	.word	0x0001ab00


	//   ....[61]....
        /*07d8*/ 	.word	0x0001ab40


	//   ....[62]....
        /*07dc*/ 	.word	0x0001ab80


	//   ....[63]....
        /*07e0*/ 	.word	0x0001abc0


	//   ....[64]....
        /*07e4*/ 	.word	0x0001b150


	//   ....[65]....
        /*07e8*/ 	.word	0x0001b160


	//   ....[66]....
        /*07ec*/ 	.word	0x0001b220


	//   ....[67]....
        /*07f0*/ 	.word	0x0001b240


	//   ....[68]....
        /*07f4*/ 	.word	0x0001b300


	//   ....[69]....
        /*07f8*/ 	.word	0x0001b320


	//   ....[70]....
        /*07fc*/ 	.word	0x0001b3f0


	//   ....[71]....
        /*0800*/ 	.word	0x0001b410


	//   ....[72]....
        /*0804*/ 	.word	0x0001bc20


	//   ....[73]....
        /*0808*/ 	.word	0x0001bc40


	//   ....[74]....
        /*080c*/ 	.word	0x0001bd00


	//   ....[75]....
        /*0810*/ 	.word	0x0001bd20


	//   ....[76]....
        /*0814*/ 	.word	0x0001bde0


	//   ....[77]....
        /*0818*/ 	.word	0x0001be00


	//   ....[78]....
        /*081c*/ 	.word	0x0001bed0


	//   ....[79]....
        /*0820*/ 	.word	0x0001bef0


	//   ....[80]....
        /*0824*/ 	.word	0x0001c040


	//   ....[81]....
        /*0828*/ 	.word	0x0001c1f0


	//   ....[82]....
        /*082c*/ 	.word	0x0001c220


	//   ....[83]....
        /*0830*/ 	.word	0x0001c250


	//   ....[84]....
        /*0834*/ 	.word	0x0001c280


	//   ....[85]....
        /*0838*/ 	.word	0x0001c2b0


	//   ....[86]....
        /*083c*/ 	.word	0x0001c2e0


	//   ....[87]....
        /*0840*/ 	.word	0x0001c450


	//   ....[88]....
        /*0844*/ 	.word	0x0001c480


	//   ....[89]....
        /*0848*/ 	.word	0x0001c4b0


	//   ....[90]....
        /*084c*/ 	.word	0x0001c4e0


	//   ....[91]....
        /*0850*/ 	.word	0x0001c510


	//   ....[92]....
        /*0854*/ 	.word	0x0001c540


	//   ....[93]....
        /*0858*/ 	.word	0x0001c5d0


	//   ....[94]....
        /*085c*/ 	.word	0x0001c630


	//   ....[95]....
        /*0860*/ 	.word	0x0001c6c0


	//   ....[96]....
        /*0864*/ 	.word	0x0001d4b0


	//   ....[97]....
        /*0868*/ 	.word	0x0001f4b0


	//   ....[98]....
        /*086c*/ 	.word	0x0001f4d0


	//   ....[99]....
        /*0870*/ 	.word	0x0001f580


	//   ....[100]....
        /*0874*/ 	.word	0x0001f5a0


	//   ....[101]....
        /*0878*/ 	.word	0x0001f640


	//   ....[102]....
        /*087c*/ 	.word	0x0001f660


	//   ....[103]....
        /*0880*/ 	.word	0x0001f700


	//   ....[104]....
        /*0884*/ 	.word	0x0001f720


	//   ....[105]....
        /*0888*/ 	.word	0x0001f7c0


	//   ....[106]....
        /*088c*/ 	.word	0x0001f7e0


	//   ....[107]....
        /*0890*/ 	.word	0x0001f7f0


	//   ....[108]....
        /*0894*/ 	.word	0x0001f880


	//   ....[109]....
        /*0898*/ 	.word	0x00020030


	//   ....[110]....
        /*089c*/ 	.word	0x00020060


	//   ....[111]....
        /*08a0*/ 	.word	0x00020080


	//   ....[112]....
        /*08a4*/ 	.word	0x00020110


	//   ....[113]....
        /*08a8*/ 	.word	0x00020120


	//   ....[114]....
        /*08ac*/ 	.word	0x000201c0


	//   ....[115]....
        /*08b0*/ 	.word	0x000201d0


	//   ....[116]....
        /*08b4*/ 	.word	0x00020270


	//   ....[117]....
        /*08b8*/ 	.word	0x00020280


	//   ....[118]....
        /*08bc*/ 	.word	0x00020320


	//   ....[119]....
        /*08c0*/ 	.word	0x00020330


	//   ....[120]....
        /*08c4*/ 	.word	0x000203d0


	//   ....[121]....
        /*08c8*/ 	.word	0x000203e0


	//   ....[122]....
        /*08cc*/ 	.word	0x00020480


	//   ....[123]....
        /*08d0*/ 	.word	0x00020490


	//   ....[124]....
        /*08d4*/ 	.word	0x000204a0


	//   ....[125]....
        /*08d8*/ 	.word	0x00020c70


	//   ....[126]....
        /*08dc*/ 	.word	0x00020c80


	//   ....[127]....
        /*08e0*/ 	.word	0x00020c90


	//   ....[128]....
        /*08e4*/ 	.word	0x00020d20


	//   ....[129]....
        /*08e8*/ 	.word	0x00020d30


	//   ....[130]....
        /*08ec*/ 	.word	0x00020d90


	//   ....[131]....
        /*08f0*/ 	.word	0x00020dc0


	//   ....[132]....
        /*08f4*/ 	.word	0x00020e00


	//   ....[133]....
        /*08f8*/ 	.word	0x00020e30


	//   ....[134]....
        /*08fc*/ 	.word	0x00020e70


	//   ....[135]....
        /*0900*/ 	.word	0x00020ea0


	//   ....[136]....
        /*0904*/ 	.word	0x00020ee0


	//   ....[137]....
        /*0908*/ 	.word	0x00021160


	//   ....[138]....
        /*090c*/ 	.word	0x00021180


	//   ....[139]....
        /*0910*/ 	.word	0x00021210


	//   ....[140]....
        /*0914*/ 	.word	0x00021220


	//   ....[141]....
        /*0918*/ 	.word	0x00021290


	//   ....[142]....
        /*091c*/ 	.word	0x000212a0


	//   ....[143]....
        /*0920*/ 	.word	0x00021310


	//   ....[144]....
        /*0924*/ 	.word	0x00021320


	//   ....[145]....
        /*0928*/ 	.word	0x00021390


	//   ....[146]....
        /*092c*/ 	.word	0x000213a0


	//   ....[147]....
        /*0930*/ 	.word	0x000213b0


	//   ....[148]....
        /*0934*/ 	.word	0x00021420


	//   ....[149]....
        /*0938*/ 	.word	0x000219b0


	//   ....[150]....
        /*093c*/ 	.word	0x000219e0


	//   ....[151]....
        /*0940*/ 	.word	0x00021a00


	//   ....[152]....
        /*0944*/ 	.word	0x00021a10


	//   ....[153]....
        /*0948*/ 	.word	0x00021a50


	//   ....[154]....
        /*094c*/ 	.word	0x00021a70


	//   ....[155]....
        /*0950*/ 	.word	0x00021ae0


	//   ....[156]....
        /*0954*/ 	.word	0x00021b00


	//   ....[157]....
        /*0958*/ 	.word	0x00021b60


	//   ....[158]....
        /*095c*/ 	.word	0x00021b80


	//   ....[159]....
        /*0960*/ 	.word	0x00021bd0


	//   ....[160]....
        /*0964*/ 	.word	0x00021bf0


	//   ....[161]....
        /*0968*/ 	.word	0x00021fe0


	//   ....[162]....
        /*096c*/ 	.word	0x00022010


	//   ....[163]....
        /*0970*/ 	.word	0x00022040


	//   ....[164]....
        /*0974*/ 	.word	0x00022070


	//   ....[165]....
        /*0978*/ 	.word	0x000220a0


	//   ....[166]....
        /*097c*/ 	.word	0x000220d0


	//   ....[167]....
        /*0980*/ 	.word	0x00022100


	//   ....[168]....
        /*0984*/ 	.word	0x00022130


	//   ....[169]....
        /*0988*/ 	.word	0x000222b0


	//   ....[170]....
        /*098c*/ 	.word	0x000222e0


	//   ....[171]....
        /*0990*/ 	.word	0x00022310


	//   ....[172]....
        /*0994*/ 	.word	0x00022340


	//   ....[173]....
        /*0998*/ 	.word	0x00022370


	//   ....[174]....
        /*099c*/ 	.word	0x000223a0


	//   ....[175]....
        /*09a0*/ 	.word	0x00022460


	//   ....[176]....
        /*09a4*/ 	.word	0x00022480


	//   ....[177]....
        /*09a8*/ 	.word	0x000224f0


	//   ....[178]....
        /*09ac*/ 	.word	0x00022b90


	//   ....[179]....
        /*09b0*/ 	.word	0x00022ed0


	//   ....[180]....
        /*09b4*/ 	.word	0x00022f60


	//   ....[181]....
        /*09b8*/ 	.word	0x00023000


	//   ....[182]....
        /*09bc*/ 	.word	0x00023090


	//   ....[183]....
        /*09c0*/ 	.word	0x00023180


	//   ....[184]....
        /*09c4*/ 	.word	0x00023210


	//   ....[185]....
        /*09c8*/ 	.word	0x000232b0


	//   ....[186]....
        /*09cc*/ 	.word	0x00023340


	//   ....[187]....
        /*09d0*/ 	.word	0x00023430


	//   ....[188]....
        /*09d4*/ 	.word	0x000234c0


	//   ....[189]....
        /*09d8*/ 	.word	0x00023560


	//   ....[190]....
        /*09dc*/ 	.word	0x000235f0


	//   ....[191]....
        /*09e0*/ 	.word	0x000236e0


	//   ....[192]....
        /*09e4*/ 	.word	0x00023770


	//   ....[193]....
        /*09e8*/ 	.word	0x000237c0


	//   ....[194]....
        /*09ec*/ 	.word	0x00023810


	//   ....[195]....
        /*09f0*/ 	.word	0x000238a0


	//   ....[196]....
        /*09f4*/ 	.word	0x00023930


	//   ....[197]....
        /*09f8*/ 	.word	0x00023980


	//   ....[198]....
        /*09fc*/ 	.word	0x000239d0


	//   ....[199]....
        /*0a00*/ 	.word	0x00023ac0


	//   ....[200]....
        /*0a04*/ 	.word	0x00023b50


	//   ....[201]....
        /*0a08*/ 	.word	0x00023ba0


	//   ....[202]....
        /*0a0c*/ 	.word	0x00023bf0


	//   ....[203]....
        /*0a10*/ 	.word	0x00023c80


	//   ....[204]....
        /*0a14*/ 	.word	0x00023d10


	//   ....[205]....
        /*0a18*/ 	.word	0x00023d60


	//   ....[206]....
        /*0a1c*/ 	.word	0x00023db0


	//   ....[207]....
        /*0a20*/ 	.word	0x000240b0


	//   ....[208]....
        /*0a24*/ 	.word	0x00024390


	//   ....[209]....
        /*0a28*/ 	.word	0x00024480


	//   ....[210]....
        /*0a2c*/ 	.word	0x00024520


	//   ....[211]....
        /*0a30*/ 	.word	0x00024580


	//   ....[212]....
        /*0a34*/ 	.word	0x00024690


	//   ....[213]....
        /*0a38*/ 	.word	0x00024700


	//   ....[214]....
        /*0a3c*/ 	.word	0x00024810


	//   ....[215]....
        /*0a40*/ 	.word	0x00024880


	//   ....[216]....
        /*0a44*/ 	.word	0x00024990


	//   ....[217]....
        /*0a48*/ 	.word	0x00024a00


	//   ....[218]....
        /*0a4c*/ 	.word	0x00024b10


	//   ....[219]....
        /*0a50*/ 	.word	0x00024b80


	//   ....[220]....
        /*0a54*/ 	.word	0x00024c20


	//   ....[221]....
        /*0a58*/ 	.word	0x00024d30


	//   ....[222]....
        /*0a5c*/ 	.word	0x00024d90


	//   ....[223]....
        /*0a60*/ 	.word	0x00024df0


	//   ....[224]....
        /*0a64*/ 	.word	0x00024ef0


	//   ....[225]....
        /*0a68*/ 	.word	0x00024f50


	//   ....[226]....
        /*0a6c*/ 	.word	0x00025060


	//   ....[227]....
        /*0a70*/ 	.word	0x000250c0


	//   ....[228]....
        /*0a74*/ 	.word	0x000251d0


	//   ....[229]....
        /*0a78*/ 	.word	0x00025230


	//   ....[230]....
        /*0a7c*/ 	.word	0x00025340


	//   ....[231]....
        /*0a80*/ 	.word	0x000253a0


	//   ....[232]....
        /*0a84*/ 	.word	0x000254b0


	//   ....[233]....
        /*0a88*/ 	.word	0x00025510


	//   ....[234]....
        /*0a8c*/ 	.word	0x00025620


	//   ....[235]....
        /*0a90*/ 	.word	0x00025680


	//   ....[236]....
        /*0a94*/ 	.word	0x00025770


	//   ....[237]....
        /*0a98*/ 	.word	0x000258a0


	//   ....[238]....
        /*0a9c*/ 	.word	0x00025950


	//   ....[239]....
        /*0aa0*/ 	.word	0x000259d0


	//   ....[240]....
        /*0aa4*/ 	.word	0x00025ab0


	//   ....[241]....
        /*0aa8*/ 	.word	0x00025b10


	//   ....[242]....
        /*0aac*/ 	.word	0x00025be0


	//   ....[243]....
        /*0ab0*/ 	.word	0x00025c40


	//   ....[244]....
        /*0ab4*/ 	.word	0x00025d10


	//   ....[245]....
        /*0ab8*/ 	.word	0x00025d70


	//   ....[246]....
        /*0abc*/ 	.word	0x00025e40


	//   ....[247]....
        /*0ac0*/ 	.word	0x00025ea0


	//   ....[248]....
        /*0ac4*/ 	.word	0x00025f70


	//   ....[249]....
        /*0ac8*/ 	.word	0x00026060


	//   ....[250]....
        /*0acc*/ 	.word	0x00026100


	//   ....[251]....
        /*0ad0*/ 	.word	0x00026160


	//   ....[252]....
        /*0ad4*/ 	.word	0x00026250


	//   ....[253]....
        /*0ad8*/ 	.word	0x000262b0


	//   ....[254]....
        /*0adc*/ 	.word	0x00026390


	//   ....[255]....
        /*0ae0*/ 	.word	0x000263f0


	//   ....[0]....
        /*0ae4*/ 	.word	0x000264d0


	//   ....[1]....
        /*0ae8*/ 	.word	0x00026530


	//   ....[2]....
        /*0aec*/ 	.word	0x00026610


	//   ....[3]....
        /*0af0*/ 	.word	0x00026670


	//   ....[4]....
        /*0af4*/ 	.word	0x00026740


	//   ....[5]....
        /*0af8*/ 	.word	0x00026870


	//   ....[6]....
        /*0afc*/ 	.word	0x00026970


	//   ....[7]....
        /*0b00*/ 	.word	0x00026a00


	//   ....[8]....
        /*0b04*/ 	.word	0x00026ad0


	//   ....[9]....
        /*0b08*/ 	.word	0x00026b30


	//   ....[10]....
        /*0b0c*/ 	.word	0x00026c00


	//   ....[11]....
        /*0b10*/ 	.word	0x00026c60


	//   ....[12]....
        /*0b14*/ 	.word	0x00026d40


	//   ....[13]....
        /*0b18*/ 	.word	0x00026da0


	//   ....[14]....
        /*0b1c*/ 	.word	0x00026e70


	//   ....[15]....
        /*0b20*/ 	.word	0x00026ed0


	//   ....[16]....
        /*0b24*/ 	.word	0x00026f90


	//   ....[17]....
        /*0b28*/ 	.word	0x00027020


	//   ....[18]....
        /*0b2c*/ 	.word	0x000270c0


	//   ....[19]....
        /*0b30*/ 	.word	0x000271e0


	//   ....[20]....
        /*0b34*/ 	.word	0x00027250


	//   ....[21]....
        /*0b38*/ 	.word	0x000272c0


	//   ....[22]....
        /*0b3c*/ 	.word	0x00027330


	//   ....[23]....
        /*0b40*/ 	.word	0x000273a0


	//   ....[24]....
        /*0b44*/ 	.word	0x00027420


	//   ....[25]....
        /*0b48*/ 	.word	0x000274b0


	//   ....[26]....
        /*0b4c*/ 	.word	0x00027540


	//   ....[27]....
        /*0b50*/ 	.word	0x000275b0


	//   ....[28]....
        /*0b54*/ 	.word	0x00027620


	//   ....[29]....
        /*0b58*/ 	.word	0x00027690


	//   ....[30]....
        /*0b5c*/ 	.word	0x00027710


	//   ....[31]....
        /*0b60*/ 	.word	0x00027780


	//   ....[32]....
        /*0b64*/ 	.word	0x00027820


	//   ....[33]....
        /*0b68*/ 	.word	0x000278b0


	//   ....[34]....
        /*0b6c*/ 	.word	0x000279d0


	//----- nvinfo : EIATTR_REG_RECONFIG
	.align		4
.L_564:
        /*0b70*/ 	.byte	0x01, 0x54
	.zero		2


	//----- nvinfo : EIATTR_SYSCALL_OFFSETS
	.align		4
        /*0b74*/ 	.byte	0x04, 0x46
        /*0b76*/ 	.short	(.L_566 - .L_565)


	//   ....[0]....
.L_565:
        /*0b78*/ 	.word	0x00001b00


	//   ....[1]....
        /*0b7c*/ 	.word	0x00001c50


	//   ....[2]....
        /*0b80*/ 	.word	0x0000b2f0


	//   ....[3]....
        /*0b84*/ 	.word	0x0000b610


	//   ....[4]....
        /*0b88*/ 	.word	0x0001e9e0


	//   ....[5]....
        /*0b8c*/ 	.word	0x0001eb30


	//   ....[6]....
        /*0b90*/ 	.word	0x0001ec20


	//   ....[7]....
        /*0b94*/ 	.word	0x0001fc30


	//----- nvinfo : EIATTR_MBARRIER_INSTR_OFFSETS
	.align		4
.L_566:
        /*0b98*/ 	.byte	0x04, 0x39
        /*0b9a*/ 	.short	(.L_568 - .L_567)


	//   ....[0]....
.L_567:
        /*0b9c*/ 	.word	0x00000270
        /*0ba0*/ 	.word	0x000000ff
        /*0ba4*/ 	.word	0x0002a800
        /*0ba8*/ 	.short	0x0100
        /*0baa*/ 	.byte	0x08
	.zero		1


	//   ....[1]....
        /*0bac*/ 	.word	0x00000280
        /*0bb0*/ 	.word	0x000000ff
        /*0bb4*/ 	.word	0x0002a820
        /*0bb8*/ 	.short	0x0100
        /*0bba*/ 	.byte	0x08
	.zero		1


	//   ....[2]....
        /*0bbc*/ 	.word	0x00000370
        /*0bc0*/ 	.word	0x000000ff
        /*0bc4*/ 	.word	0x0002a830
        /*0bc8*/ 	.short	0x0100
        /*0bca*/ 	.byte	0x08
	.zero		1


	//   ....[3]....
        /*0bcc*/ 	.word	0x00000380
        /*0bd0*/ 	.word	0x000000ff
        /*0bd4*/ 	.word	0x0002a840
        /*0bd8*/ 	.short	0x0100
        /*0bda*/ 	.byte	0x08
	.zero		1


	//   ....[4]....
        /*0bdc*/ 	.word	0x00000390
        /*0be0*/ 	.word	0x000000ff
        /*0be4*/ 	.word	0x0002a838
        /*0be8*/ 	.short	0x0100
        /*0bea*/ 	.byte	0x08
	.zero		1


	//   ....[5]....
        /*0bec*/ 	.word	0x000003a0
        /*0bf0*/ 	.word	0x000000ff
        /*0bf4*/ 	.word	0x0002a848
        /*0bf8*/ 	.short	0x0100
        /*0bfa*/ 	.byte	0x08
	.zero		1


	//   ....[6]....
        /*0bfc*/ 	.word	0x000004d0
        /*0c00*/ 	.word	0x000000ff
        /*0c04*/ 	.word	0x0002a850
        /*0c08*/ 	.short	0x0100
        /*0c0a*/ 	.byte	0x08
	.zero		1


	//   ....[7]....
        /*0c0c*/ 	.word	0x000004e0
        /*0c10*/ 	.word	0x000000ff
        /*0c14*/ 	.word	0x0002a860
        /*0c18*/ 	.short	0x0100
        /*0c1a*/ 	.byte	0x08
	.zero		1


	//   ....[8]....
        /*0c1c*/ 	.word	0x000004f0
        /*0c20*/ 	.word	0x000000ff
        /*0c24*/ 	.word	0x0002a858
        /*0c28*/ 	.short	0x0100
        /*0c2a*/ 	.byte	0x08
	.zero		1


	//   ....[9]....
        /*0c2c*/ 	.word	0x00000500
        /*0c30*/ 	.word	0x000000ff
        /*0c34*/ 	.word	0x0002a868
        /*0c38*/ 	.short	0x0100
        /*0c3a*/ 	.byte	0x08
	.zero		1


	//   ....[10]....
        /*0c3c*/ 	.word	0x000005f0
        /*0c40*/ 	.word	0x000000ff
        /*0c44*/ 	.word	0x0002a870
        /*0c48*/ 	.short	0x0100
        /*0c4a*/ 	.byte	0x06
	.zero		1


	//   ....[11]....
        /*0c4c*/ 	.word	0x00000600
        /*0c50*/ 	.word	0x000000ff
        /*0c54*/ 	.word	0x0002a880
        /*0c58*/ 	.short	0x0100
        /*0c5a*/ 	.byte	0x06
	.zero		1


	//   ....[12]....
        /*0c5c*/ 	.word	0x00000610
        /*0c60*/ 	.word	0x000000ff
        /*0c64*/ 	.word	0x0002a878
        /*0c68*/ 	.short	0x0100
        /*0c6a*/ 	.byte	0x06
	.zero		1


	//   ....[13]....
        /*0c6c*/ 	.word	0x00000620
        /*0c70*/ 	.word	0x000000ff
        /*0c74*/ 	.word	0x0002a888
        /*0c78*/ 	.short	0x0100
        /*0c7a*/ 	.byte	0x06
	.zero		1


	//   ....[14]....
        /*0c7c*/ 	.word	0x00000750
        /*0c80*/ 	.word	0x000000ff
        /*0c84*/ 	.word	0x0002a890
        /*0c88*/ 	.short	0x0100
        /*0c8a*/ 	.byte	0x08
	.zero		1


	//   ....[15]....
        /*0c8c*/ 	.word	0x00000760
        /*0c90*/ 	.word	0x000000ff
        /*0c94*/ 	.word	0x0002a8a0
        /*0c98*/ 	.short	0x0100
        /*0c9a*/ 	.byte	0x08
	.zero		1


	//   ....[16]....
        /*0c9c*/ 	.word	0x00000770
        /*0ca0*/ 	.word	0x000000ff
        /*0ca4*/ 	.word	0x0002a898
        /*0ca8*/ 	.short	0x0100
        /*0caa*/ 	.byte	0x08
	.zero		1


	//   ....[17]....
        /*0cac*/ 	.word	0x00000780
        /*0cb0*/ 	.word	0x000000ff
        /*0cb4*/ 	.word	0x0002a8a8
        /*0cb8*/ 	.short	0x0100
        /*0cba*/ 	.byte	0x08
	.zero		1


	//   ....[18]....
        /*0cbc*/ 	.word	0x000008b0
        /*0cc0*/ 	.word	0x000000ff
        /*0cc4*/ 	.word	0x0002a8b0
        /*0cc8*/ 	.short	0x0100
        /*0cca*/ 	.byte	0x08
	.zero		1


	//   ....[19]....
        /*0ccc*/ 	.word	0x000008c0
        /*0cd0*/ 	.word	0x000000ff
        /*0cd4*/ 	.word	0x0002a8c0
        /*0cd8*/ 	.short	0x0100
        /*0cda*/ 	.byte	0x08
	.zero		1


	//   ....[20]....
        /*0cdc*/ 	.word	0x000008d0
        /*0ce0*/ 	.word	0x000000ff
        /*0ce4*/ 	.word	0x0002a8b8
        /*0ce8*/ 	.short	0x0100
        /*0cea*/ 	.byte	0x08
	.zero		1


	//   ....[21]....
        /*0cec*/ 	.word	0x000008e0
        /*0cf0*/ 	.word	0x000000ff
        /*0cf4*/ 	.word	0x0002a8c8
        /*0cf8*/ 	.short	0x0100
        /*0cfa*/ 	.byte	0x08
	.zero		1


	//   ....[22]....
        /*0cfc*/ 	.word	0x00003710
        /*0d00*/ 	.word	0x00000055
        /*0d04*/ 	.word	0x0002a890
        /*0d08*/ 	.short	0x010a
        /*0d0a*/ 	.byte	0x3f
	.zero		1


	//   ....[23]....
        /*0d0c*/ 	.word	0x00006f10
        /*0d10*/ 	.word	0x00000055
        /*0d14*/ 	.word	0x0002a890
        /*0d18*/ 	.short	0x010a
        /*0d1a*/ 	.byte	0x3f
	.zero		1


	//   ....[24]....
        /*0d1c*/ 	.word	0x00009fa0
        /*0d20*/ 	.word	0x00000055
        /*0d24*/ 	.word	0x0002a890
        /*0d28*/ 	.short	0x010a
        /*0d2a*/ 	.byte	0x3f
	.zero		1


	//   ....[25]....
        /*0d2c*/ 	.word	0x0000a760
        /*0d30*/ 	.word	0x0000000b
        /*0d34*/ 	.word	0x00000000
        /*0d38*/ 	.short	0x0101
        /*0d3a*/ 	.byte	0x3f
	.zero		1


	//   ....[26]....
        /*0d3c*/ 	.word	0x0000a7a0
        /*0d40*/ 	.word	0x00000055
        /*0d44*/ 	.word	0x0002a8b0
        /*0d48*/ 	.short	0x010a
        /*0d4a*/ 	.byte	0x3f
	.zero		1


	//   ....[27]....
        /*0d4c*/ 	.word	0x0000ad50
        /*0d50*/ 	.word	0x00000055
        /*0d54*/ 	.word	0x00000000
        /*0d58*/ 	.short	0x0101
        /*0d5a*/ 	.byte	0x3f
	.zero		1


	//   ....[28]....
        /*0d5c*/ 	.word	0x0000b370
        /*0d60*/ 	.word	0x00000012
        /*0d64*/ 	.word	0x0002a800
        /*0d68*/ 	.short	0x010a
        /*0d6a*/ 	.byte	0x3f
	.zero		1


	//   ....[29]....
        /*0d6c*/ 	.word	0x0000b3c0
        /*0d70*/ 	.word	0x00000012
        /*0d74*/ 	.word	0x0002a800
        /*0d78*/ 	.short	0x010a
        /*0d7a*/ 	.byte	0x3f
	.zero		1


	//   ....[30]....
        /*0d7c*/ 	.word	0x0000c7e0
        /*0d80*/ 	.word	0x00000012
        /*0d84*/ 	.word	0x0002a800
        /*0d88*/ 	.short	0x010a
        /*0d8a*/ 	.byte	0x3f
	.zero		1


	//   ....[31]....
        /*0d8c*/ 	.word	0x0000fd80
        /*0d90*/ 	.word	0x00000012
        /*0d94*/ 	.word	0x0002a800
        /*0d98*/ 	.short	0x010a
        /*0d9a*/ 	.byte	0x3f
	.zero		1


	//   ....[32]....
        /*0d9c*/ 	.word	0x00012920
        /*0da0*/ 	.word	0x00000000
        /*0da4*/ 	.word	0x0002a830
        /*0da8*/ 	.short	0x010a
        /*0daa*/ 	.byte	0x3f
	.zero		1


	//   ....[33]....
        /*0dac*/ 	.word	0x00012960
        /*0db0*/ 	.word	0x00000000
        /*0db4*/ 	.word	0x0002a830
        /*0db8*/ 	.short	0x010a
        /*0dba*/ 	.byte	0x3f
	.zero		1


	//   ....[34]....
        /*0dbc*/ 	.word	0x00014090
        /*0dc0*/ 	.word	0x00000007
        /*0dc4*/ 	.word	0x00000000
        /*0dc8*/ 	.short	0x0101
        /*0dca*/ 	.byte	0x3f
	.zero		1


	//   ....[35]....
        /*0dcc*/ 	.word	0x00014c00
        /*0dd0*/ 	.word	0x0000000f
        /*0dd4*/ 	.word	0x0002a830
        /*0dd8*/ 	.short	0x010a
        /*0dda*/ 	.byte	0x3f
	.zero		1


	//   ....[36]....
        /*0ddc*/ 	.word	0x00014c70
        /*0de0*/ 	.word	0x0000000f
        /*0de4*/ 	.word	0x0002a830
        /*0de8*/ 	.short	0x010a
        /*0dea*/ 	.byte	0x3f
	.zero		1


	//   ....[37]....
        /*0dec*/ 	.word	0x000157e0
        /*0df0*/ 	.word	0x0000000a
        /*0df4*/ 	.word	0x0002a850
        /*0df8*/ 	.short	0x010a
        /*0dfa*/ 	.byte	0x3f
	.zero		1


	//   ....[38]....
        /*0dfc*/ 	.word	0x00015880
        /*0e00*/ 	.word	0x0000000a
        /*0e04*/ 	.word	0x0002a850
        /*0e08*/ 	.short	0x010a
        /*0e0a*/ 	.byte	0x3f
	.zero		1


	//   ....[39]....
        /*0e0c*/ 	.word	0x00015bd0
        /*0e10*/ 	.word	0x0000000f
        /*0e14*/ 	.word	0x00000000
        /*0e18*/ 	.short	0x0101
        /*0e1a*/ 	.byte	0x3f
	.zero		1


	//   ....[40]....
        /*0e1c*/ 	.word	0x000170a0
        /*0e20*/ 	.word	0x0000000d
        /*0e24*/ 	.word	0x00000000
        /*0e28*/ 	.short	0x0101
        /*0e2a*/ 	.byte	0x3f
	.zero		1


	//   ....[41]....
        /*0e2c*/ 	.word	0x00017350
        /*0e30*/ 	.word	0x00000004
        /*0e34*/ 	.word	0x0002a830
        /*0e38*/ 	.short	0x010a
        /*0e3a*/ 	.byte	0x3f
	.zero		1


	//   ....[42]....
        /*0e3c*/ 	.word	0x000173c0
        /*0e40*/ 	.word	0x00000004
        /*0e44*/ 	.word	0x0002a830
        /*0e48*/ 	.short	0x010a
        /*0e4a*/ 	.byte	0x3f
	.zero		1


	//   ....[43]....
        /*0e4c*/ 	.word	0x00017f30
        /*0e50*/ 	.word	0x0000000a
        /*0e54*/ 	.word	0x0002a850
        /*0e58*/ 	.short	0x010a
        /*0e5a*/ 	.byte	0x3f
	.zero		1


	//   ....[44]....
        /*0e5c*/ 	.word	0x00017fd0
        /*0e60*/ 	.word	0x0000000a
        /*0e64*/ 	.word	0x0002a850
        /*0e68*/ 	.short	0x010a
        /*0e6a*/ 	.byte	0x3f
	.zero		1


	//   ....[45]....
        /*0e6c*/ 	.word	0x00018e80
        /*0e70*/ 	.word	0x00000007
        /*0e74*/ 	.word	0x00000000
        /*0e78*/ 	.short	0x0101
        /*0e7a*/ 	.byte	0x3f
	.zero		1


	//   ....[46]....
        /*0e7c*/ 	.word	0x000190a0
        /*0e80*/ 	.word	0x00000067
        /*0e84*/ 	.word	0x00000000
        /*0e88*/ 	.short	0x0101
        /*0e8a*/ 	.byte	0x3f
	.zero		1


	//   ....[47]....
        /*0e8c*/ 	.word	0x000196b0
        /*0e90*/ 	.word	0x0000000c
        /*0e94*/ 	.word	0x0002a850
        /*0e98*/ 	.short	0x010a
        /*0e9a*/ 	.byte	0x3f
	.zero		1


	//   ....[48]....
        /*0e9c*/ 	.word	0x00019750
        /*0ea0*/ 	.word	0x0000000c
        /*0ea4*/ 	.word	0x0002a850
        /*0ea8*/ 	.short	0x010a
        /*0eaa*/ 	.byte	0x3f
	.zero		1


	//   ....[49]....
        /*0eac*/ 	.word	0x00019c50
        /*0eb0*/ 	.word	0x00000003
        /*0eb4*/ 	.word	0x00000000
        /*0eb8*/ 	.short	0x0101
        /*0eba*/ 	.byte	0x3f
	.zero		1


	//   ....[50]....
        /*0ebc*/ 	.word	0x0001b140
        /*0ec0*/ 	.word	0x00000000
        /*0ec4*/ 	.word	0x00000000
        /*0ec8*/ 	.short	0x0101
        /*0eca*/ 	.byte	0x3f
	.zero		1


	//   ....[51]....
        /*0ecc*/ 	.word	0x0001d590
        /*0ed0*/ 	.word	0x00000016
        /*0ed4*/ 	.word	0x0002a820
        /*0ed8*/ 	.short	0x010a
        /*0eda*/ 	.byte	0x3f
	.zero		1


	//   ....[52]....
        /*0edc*/ 	.word	0x0001d620
        /*0ee0*/ 	.word	0x0000000b
        /*0ee4*/ 	.word	0x0002a8a0
        /*0ee8*/ 	.short	0x010a
        /*0eea*/ 	.byte	0x3f
	.zero		1


	//   ....[53]....
        /*0eec*/ 	.word	0x0001da60
        /*0ef0*/ 	.word	0x0000000b
        /*0ef4*/ 	.word	0x0002a8c0
        /*0ef8*/ 	.short	0x010a
        /*0efa*/ 	.byte	0x3f
	.zero		1


	//   ....[54]....
        /*0efc*/ 	.word	0x0001de90
        /*0f00*/ 	.word	0x0000000a
        /*0f04*/ 	.word	0x0002a8a0
        /*0f08*/ 	.short	0x010a
        /*0f0a*/ 	.byte	0x3f
	.zero		1


	//   ....[55]....
        /*0f0c*/ 	.word	0x0001e2c0
        /*0f10*/ 	.word	0x0000000a
        /*0f14*/ 	.word	0x0002a8c0
        /*0f18*/ 	.short	0x010a
        /*0f1a*/ 	.byte	0x3f
	.zero		1


	//   ....[56]....
        /*0f1c*/ 	.word	0x0001f260
        /*0f20*/ 	.word	0x00000007
        /*0f24*/ 	.word	0x0002a840
        /*0f28*/ 	.short	0x010a
        /*0f2a*/ 	.byte	0x3f
	.zero		1


	//   ....[57]....
        /*0f2c*/ 	.word	0x0001f940
        /*0f30*/ 	.word	0x00000007
        /*0f34*/ 	.word	0x0002a830
        /*0f38*/ 	.short	0x0107
        /*0f3a*/ 	.byte	0x3f
	.zero		1


	//   ....[58]....
        /*0f3c*/ 	.word	0x0001fa00
        /*0f40*/ 	.word	0x00000007
        /*0f44*/ 	.word	0x0002a830
        /*0f48*/ 	.short	0x0101
        /*0f4a*/ 	.byte	0x3f
	.zero		1


	//   ....[59]....
        /*0f4c*/ 	.word	0x000205f0
        /*0f50*/ 	.word	0x00000016
        /*0f54*/ 	.word	0x0002a800
        /*0f58*/ 	.short	0x0107
        /*0f5a*/ 	.byte	0x3f
	.zero		1


	//   ....[60]....
        /*0f5c*/ 	.word	0x000206f0
        /*0f60*/ 	.word	0x00000016
        /*0f64*/ 	.word	0x0002a800
        /*0f68*/ 	.short	0x0101
        /*0f6a*/ 	.byte	0x3f
	.zero		1


	//   ....[61]....
        /*0f6c*/ 	.word	0x00020710
        /*0f70*/ 	.word	0x00000016
        /*0f74*/ 	.word	0x0002a820
        /*0f78*/ 	.short	0x010a
        /*0f7a*/ 	.byte	0x3f
	.zero		1


	//   ....[62]....
        /*0f7c*/ 	.word	0x00020a80
        /*0f80*/ 	.word	0x00000005
        /*0f84*/ 	.word	0x0002a840
        /*0f88*/ 	.short	0x010a
        /*0f8a*/ 	.byte	0x3f
	.zero		1


	//   ....[63]....
        /*0f8c*/ 	.word	0x00020f80
        /*0f90*/ 	.word	0x00000005
        /*0f94*/ 	.word	0x0002a830
        /*0f98*/ 	.short	0x0107
        /*0f9a*/ 	.byte	0x3f
	.zero		1


	//   ....[64]....
        /*0f9c*/ 	.word	0x00021030
        /*0fa0*/ 	.word	0x00000005
        /*0fa4*/ 	.word	0x0002a830
        /*0fa8*/ 	.short	0x0101
        /*0faa*/ 	.byte	0x3f
	.zero		1


	//   ....[65]....
        /*0fac*/ 	.word	0x00021090
        /*0fb0*/ 	.word	0x00000005
        /*0fb4*/ 	.word	0x0002a860
        /*0fb8*/ 	.short	0x010a
        /*0fba*/ 	.byte	0x3f
	.zero		1


	//   ....[66]....
        /*0fbc*/ 	.word	0x00021500
        /*0fc0*/ 	.word	0x00000005
        /*0fc4*/ 	.word	0x0002a850
        /*0fc8*/ 	.short	0x0107
        /*0fca*/ 	.byte	0x3f
	.zero		1


	//   ....[67]....
        /*0fcc*/ 	.word	0x00021630
        /*0fd0*/ 	.word	0x00000005
        /*0fd4*/ 	.word	0x0002a850
        /*0fd8*/ 	.short	0x0101
        /*0fda*/ 	.byte	0x3f
	.zero		1


	//   ....[68]....
        /*0fdc*/ 	.word	0x000218c0
        /*0fe0*/ 	.word	0x00000000
        /*0fe4*/ 	.word	0x0002a860
        /*0fe8*/ 	.short	0x010a
        /*0fea*/ 	.byte	0x3f
	.zero		1


	//   ....[69]....
        /*0fec*/ 	.word	0x00021d30
        /*0ff0*/ 	.word	0x00000000
        /*0ff4*/ 	.word	0x0002a850
        /*0ff8*/ 	.short	0x0107
        /*0ffa*/ 	.byte	0x3f
	.zero		1


	//   ....[70]....
        /*0ffc*/ 	.word	0x00021df0
        /*1000*/ 	.word	0x00000000
        /*1004*/ 	.word	0x0002a850
        /*1008*/ 	.short	0x0101
        /*100a*/ 	.byte	0x3f
	.zero		1


	//   ....[71]....
        /*100c*/ 	.word	0x00022b10
        /*1010*/ 	.word	0x00000005
        /*1014*/ 	.word	0x0002a820
        /*1018*/ 	.short	0x010a
        /*101a*/ 	.byte	0x3f
	.zero		1


	//   ....[72]....
        /*101c*/ 	.word	0x00022ca0
        /*1020*/ 	.word	0x00000003
        /*1024*/ 	.word	0x0002a840
        /*1028*/ 	.short	0x010a
        /*102a*/ 	.byte	0x3f
	.zero		1


	//   ....[73]....
        /*102c*/ 	.word	0x00022d40
        /*1030*/ 	.word	0x00000005
        /*1034*/ 	.word	0x0002a840
        /*1038*/ 	.short	0x010a
        /*103a*/ 	.byte	0x3f
	.zero		1


	//   ....[74]....
        /*103c*/ 	.word	0x00022d80
        /*1040*/ 	.word	0x00000003
        /*1044*/ 	.word	0x0002a860
        /*1048*/ 	.short	0x010a
        /*104a*/ 	.byte	0x3f
	.zero		1


	//   ....[75]....
        /*104c*/ 	.word	0x00022dc0
        /*1050*/ 	.word	0x00000005
        /*1054*/ 	.word	0x0002a860
        /*1058*/ 	.short	0x010a
        /*105a*/ 	.byte	0x3f
	.zero		1


	//   ....[76]....
        /*105c*/ 	.word	0x00022e20
        /*1060*/ 	.word	0x00000055
        /*1064*/ 	.word	0x0002a890
        /*1068*/ 	.short	0x010a
        /*106a*/ 	.byte	0x3f
	.zero		1


	//   ....[77]....
        /*106c*/ 	.word	0x000230d0
        /*1070*/ 	.word	0x00000055
        /*1074*/ 	.word	0x0002a890
        /*1078*/ 	.short	0x010a
        /*107a*/ 	.byte	0x3f
	.zero		1


	//   ....[78]....
        /*107c*/ 	.word	0x00023380
        /*1080*/ 	.word	0x00000055
        /*1084*/ 	.word	0x0002a890
        /*1088*/ 	.short	0x010a
        /*108a*/ 	.byte	0x3f
	.zero		1


	//   ....[79]....
        /*108c*/ 	.word	0x00023630
        /*1090*/ 	.word	0x00000055
        /*1094*/ 	.word	0x0002a8b0
        /*1098*/ 	.short	0x010a
        /*109a*/ 	.byte	0x3f
	.zero		1


	//   ....[80]....
        /*109c*/ 	.word	0x00023a10
        /*10a0*/ 	.word	0x00000012
        /*10a4*/ 	.word	0x0002a800
        /*10a8*/ 	.short	0x010a
        /*10aa*/ 	.byte	0x3f
	.zero		1


	//   ....[81]....
        /*10ac*/ 	.word	0x00023df0
        /*10b0*/ 	.word	0x00000012
        /*10b4*/ 	.word	0x0002a800
        /*10b8*/ 	.short	0x010a
        /*10ba*/ 	.byte	0x3f
	.zero		1


	//   ....[82]....
        /*10bc*/ 	.word	0x00023e40
        /*10c0*/ 	.word	0x00000000
        /*10c4*/ 	.word	0x0002a830
        /*10c8*/ 	.short	0x010a
        /*10ca*/ 	.byte	0x3f
	.zero		1


	//   ....[83]....
        /*10cc*/ 	.word	0x00023e90
        /*10d0*/ 	.word	0x0000000f
        /*10d4*/ 	.word	0x0002a830
        /*10d8*/ 	.short	0x010a
        /*10da*/ 	.byte	0x3f
	.zero		1


	//   ....[84]....
        /*10dc*/ 	.word	0x00023ee0
        /*10e0*/ 	.word	0x0000000a
        /*10e4*/ 	.word	0x0002a850
        /*10e8*/ 	.short	0x010a
        /*10ea*/ 	.byte	0x3f
	.zero		1


	//   ....[85]....
        /*10ec*/ 	.word	0x00023f30
        /*10f0*/ 	.word	0x00000004
        /*10f4*/ 	.word	0x0002a830
        /*10f8*/ 	.short	0x010a
        /*10fa*/ 	.byte	0x3f
	.zero		1


	//   ....[86]....
        /*10fc*/ 	.word	0x00023f80
        /*1100*/ 	.word	0x0000000a
        /*1104*/ 	.word	0x0002a850
        /*1108*/ 	.short	0x010a
        /*110a*/ 	.byte	0x3f
	.zero		1


	//   ....[87]....
        /*110c*/ 	.word	0x00023fd0
        /*1110*/ 	.word	0x0000000c
        /*1114*/ 	.word	0x0002a850
        /*1118*/ 	.short	0x010a
        /*111a*/ 	.byte	0x3f
	.zero		1


	//   ....[88]....
        /*111c*/ 	.word	0x00024170
        /*1120*/ 	.word	0x00000016
        /*1124*/ 	.word	0x0002a820
        /*1128*/ 	.short	0x010a
        /*112a*/ 	.byte	0x3f
	.zero		1


	//   ....[89]....
        /*112c*/ 	.word	0x000241c0
        /*1130*/ 	.word	0x0000000b
        /*1134*/ 	.word	0x0002a8a0
        /*1138*/ 	.short	0x010a
        /*113a*/ 	.byte	0x3f
	.zero		1


	//   ....[90]....
        /*113c*/ 	.word	0x00024210
        /*1140*/ 	.word	0x0000000b
        /*1144*/ 	.word	0x0002a8c0
        /*1148*/ 	.short	0x010a
        /*114a*/ 	.byte	0x3f
	.zero		1


	//   ....[91]....
        /*114c*/ 	.word	0x00024260
        /*1150*/ 	.word	0x0000000a
        /*1154*/ 	.word	0x0002a8a0
        /*1158*/ 	.short	0x010a
        /*115a*/ 	.byte	0x3f
	.zero		1


	//   ....[92]....
        /*115c*/ 	.word	0x000242b0
        /*1160*/ 	.word	0x0000000a
        /*1164*/ 	.word	0x0002a8c0
        /*1168*/ 	.short	0x010a
        /*116a*/ 	.byte	0x3f
	.zero		1


	//   ....[93]....
        /*116c*/ 	.word	0x000243d0
        /*1170*/ 	.word	0x00000007
        /*1174*/ 	.word	0x0002a840
        /*1178*/ 	.short	0x010a
        /*117a*/ 	.byte	0x3f
	.zero		1


	//   ....[94]....
        /*117c*/ 	.word	0x000257a0
        /*1180*/ 	.word	0x00000016
        /*1184*/ 	.word	0x0002a820
        /*1188*/ 	.short	0x010a
        /*118a*/ 	.byte	0x3f
	.zero		1


	//   ....[95]....
        /*118c*/ 	.word	0x000257f0
        /*1190*/ 	.word	0x00000005
        /*1194*/ 	.word	0x0002a840
        /*1198*/ 	.short	0x010a
        /*119a*/ 	.byte	0x3f
	.zero		1


	//   ....[96]....
        /*119c*/ 	.word	0x00025fb0
        /*11a0*/ 	.word	0x00000005
        /*11a4*/ 	.word	0x0002a860
        /*11a8*/ 	.short	0x010a
        /*11aa*/ 	.byte	0x3f
	.zero		1


	//   ....[97]....
        /*11ac*/ 	.word	0x000267c0
        /*11b0*/ 	.word	0x00000000
        /*11b4*/ 	.word	0x0002a860
        /*11b8*/ 	.short	0x010a
        /*11ba*/ 	.byte	0x3f
	.zero		1


	//   ....[98]....
        /*11bc*/ 	.word	0x000278f0
        /*11c0*/ 	.word	0x00000005
        /*11c4*/ 	.word	0x0002a820
        /*11c8*/ 	.short	0x010a
        /*11ca*/ 	.byte	0x3f
	.zero		1


	//   ....[99]....
        /*11cc*/ 	.word	0x00027a90
        /*11d0*/ 	.word	0x00000003
        /*11d4*/ 	.word	0x0002a840
        /*11d8*/ 	.short	0x010a
        /*11da*/ 	.byte	0x3f
	.zero		1


	//   ....[100]....
        /*11dc*/ 	.word	0x00027ae0
        /*11e0*/ 	.word	0x00000005
        /*11e4*/ 	.word	0x0002a840
        /*11e8*/ 	.short	0x010a
        /*11ea*/ 	.byte	0x3f
	.zero		1


	//   ....[101]....
        /*11ec*/ 	.word	0x00027b30
        /*11f0*/ 	.word	0x00000003
        /*11f4*/ 	.word	0x0002a860
        /*11f8*/ 	.short	0x010a
        /*11fa*/ 	.byte	0x3f
	.zero		1


	//----- nvinfo : EIATTR_NUM_MBARRIERS
	.align		4
.L_568:
        /*11fc*/ 	.byte	0x03, 0x38
        /*11fe*/ 	.short	0x0016


	//----- nvinfo : EIATTR_EXIT_INSTR_OFFSETS
	.align		4
        /*1200*/ 	.byte	0x04, 0x1c
        /*1202*/ 	.short	(.L_570 - .L_569)


	//   ....[0]....
.L_569:
        /*1204*/ 	.word	0x00022e10


	//----- nvinfo : EIATTR_MAX_THREADS
	.align		4
.L_570:
        /*1208*/ 	.byte	0x04, 0x05
        /*120a*/ 	.short	(.L_572 - .L_571)
.L_571:
        /*120c*/ 	.word	0x00000180
        /*1210*/ 	.word	0x00000001
        /*1214*/ 	.word	0x00000001


	//----- nvinfo : EIATTR_CRS_STACK_SIZE
	.align		4
.L_572:
        /*1218*/ 	.byte	0x04, 0x1e
        /*121a*/ 	.short	(.L_574 - .L_573)
.L_573:
        /*121c*/ 	.word	0x00000000


	//----- nvinfo : EIATTR_CBANK_PARAM_SIZE
	.align		4
.L_574:
        /*1220*/ 	.byte	0x03, 0x19
        /*1222*/ 	.short	0x0af0


	//----- nvinfo : EIATTR_PARAM_CBANK
	.align		4
        /*1224*/ 	.byte	0x04, 0x0a
        /*1226*/ 	.short	(.L_576 - .L_575)
	.align		4
.L_575:
        /*1228*/ 	.word	index@(.nv.constant0._ZN7cutlass13device_kernelIN5flash11enable_sm90INS1_16FlashAttnFwdSm90INS1_25CollectiveMainloopFwdSm90ILi2EN4cute5tupleIJNS5_1CILi1EEES8_S8_EEENS6_IJNS7_ILi128EEENS7_ILi96EEENS7_ILi192EEEEEELi128ENS_10bfloat16_tEfNS_4arch4Sm90ELb1ELb0ELb0ELb1ELb1ELb1ELb0ELb1ELb1ELb1ELb0ELb0EEENS1_21CollectiveEpilogueFwdINS6_IJSA_SA_SB_EEES9_SE_SG_Li256ELb1ELb1ELb0ELb0EEENS1_36VarlenDynamicPersistentTileSchedulerILi128ELi96ELi256ELi128ELb0ELb1ELb1ELb1ELb1ELb1EEEEEEEEEvNT_6ParamsE)
        /*122c*/ 	.short	0x0210
        /*122e*/ 	.short	0x0af0


	//----- nvinfo : EIATTR_SW_WAR
	.align		4
.L_576:
        /*1230*/ 	.byte	0x04, 0x36
        /*1232*/ 	.short	(.L_578 - .L_577)
.L_577:
        /*1234*/ 	.word	0x00000008
.L_578:


//--------------------- .nv.info._ZN7cutlass13device_kernelIN5flash11enable_sm90INS1_16FlashAttnFwdSm90INS1_25CollectiveMainloopFwdSm90ILi2EN4cute5tupleIJNS5_1CILi1EEES8_S8_EEENS6_IJNS7_ILi64EEESA_SA_EEELi512ENS_10bfloat16_tEfNS_4arch4Sm90ELb0ELb0ELb0ELb0ELb1ELb0ELb0ELb0ELb0ELb1ELb0ELb0EEENS1_21CollectiveEpilogueFwdINS6_IJSA_NS7_ILi512EEESA_EEES9_SC_SE_Li256ELb0ELb1ELb0ELb0EEENS1_29StaticPersistentTileSchedulerILb0EEEEEEEEEvNT_6ParamsE --------------------------
	.section	.nv.info._ZN7cutlass13device_kernelIN5flash11enable_sm90INS1_16FlashAttnFwdSm90INS1_25CollectiveMainloopFwdSm90ILi2EN4cute5tupleIJNS5_1CILi1EEES8_S8_EEENS6_IJNS7_ILi64EEESA_SA_EEELi512ENS_10bfloat16_tEfNS_4arch4Sm90ELb0ELb0ELb0ELb0ELb1ELb0ELb0ELb0ELb0ELb1ELb0ELb0EEENS1_21CollectiveEpilogueFwdINS6_IJSA_NS7_ILi512EEESA_EEES9_SC_SE_Li256ELb0ELb1ELb0ELb0EEENS1_29StaticPersistentTileSchedulerILb0EEEEEEEEEvNT_6ParamsE,"",@"SHT_CUDA_INFO"
	.sectionflags	@""
	.align	4


	//----- nvinfo : EIATTR_CUDA_API_VERSION
	.align		4
        /*0000*/ 	.byte	0x04, 0x37
        /*0002*/ 	.short	(.L_580 - .L_579)
.L_579:
        /*0004*/ 	.word	0x00000082


	//----- nvinfo : EIATTR_KPARAM_INFO
	.align		4
.L_580:
        /*0008*/ 	.byte	0x04, 0x17
        /*000a*/ 	.short	(.L_582 - .L_581)
.L_581:
        /*000c*/ 	.word	0x00000000
        /*0010*/ 	.short	0x0000
        /*0012*/ 	.short	0x0070
        /*0014*/ 	.byte	0x00, 0xf0, 0x01, 0x28


	//----- nvinfo : EIATTR_SPARSE_MMA_MASK
	.align		4
.L_582:
        /*0018*/ 	.byte	0x03, 0x50
        /*001a*/ 	.short	0x0000


	//----- nvinfo : EIATTR_MAXREG_COUNT
	.align		4
        /*001c*/ 	.byte	0x03, 0x1b
        /*001e*/ 	.short	0x00a8


	//----- nvinfo : EIATTR_NUM_BARRIERS
	.align		4
        /*0020*/ 	.byte	0x02, 0x4c
        /*0022*/ 	.byte	0x10
	.zero		1


	//----- nvinfo : EIATTR_EXTERNS
	.align		4
        /*0024*/ 	.byte	0x04, 0x0f
        /*0026*/ 	.short	(.L_584 - .L_583)


	//   ....[0]....
	.align		4
.L_583:
        /*0028*/ 	.word	index@(__assertfail)


	//----- nvinfo : EIATTR_ANNOTATIONS
	.align		4
.L_584:
        /*002c*/ 	.byte	0x04, 0x55
        /*002e*/ 	.short	(.L_586 - .L_585)


	//   ....[0]....
.L_585:
        /* <DEDUP_REMOVED lines=15> */


	//----- nvinfo : EIATTR_MERCURY_ISA_VERSION
	.align		4
.L_586:
        /*0108*/ 	.byte	0x03, 0x5f
        /*010a*/ 	.short	0x0101


	//----- nvinfo : EIATTR_INT_WARP_WIDE_INSTR_OFFSETS
	.align		4
        /*010c*/ 	.byte	0x04, 0x31
        /*010e*/ 	.short	(.L_588 - .L_587)


	//   ....[0]....
.L_587:
        /*0110*/ 	.word	0x000000c0


	//   ....[1]....
        /*0114*/ 	.word	0x000000d0


	//   ....[2]....
        /*0118*/ 	.word	0x00000170


	//----- nvinfo : EIATTR_COOP_GROUP_MASK_REGIDS
	.align		4
.L_588:
        /*011c*/ 	.byte	0x04, 0x29
        /*011e*/ 	.short	(.L_590 - .L_589)


	//   ....[0]....
.L_589:
        /*0120*/ 	.word	0xffffffff


	//   ....[1]....
        /*0124*/ 	.word	0xffffffff


	//   ....[2]....
        /*0128*/ 	.word	0xffffffff


	//   ....[3]....
        /*012c*/ 	.word	0xffffffff


	//   ....[4]....
        /*0130*/ 	.word	0xffffffff


	//   ....[5]....
        /*0134*/ 	.word	0xffffffff


	//   ....[6]....
        /*0138*/ 	.word	0xffffffff


	//   ....[7]....
        /*013c*/ 	.word	0xffffffff


	//   ....[8]....
        /*0140*/ 	.word	0xffffffff


	//   ....[9]....
        /*0144*/ 	.word	0xffffffff


	//   ....[10]....
        /*0148*/ 	.word	0xffffffff


	//   ....[11]....
        /*014c*/ 	.word	0xffffffff


	//   ....[12]....
        /*0150*/ 	.word	0xffffffff


	//   ....[13]....
        /*0154*/ 	.word	0xffffffff


	//   ....[14]....
        /*0158*/ 	.word	0xffffffff


	//   ....[15]....
        /*015c*/ 	.word	0xffffffff


	//   ....[16]....
        /*0160*/ 	.word	0xffffffff


	//   ....[17]....
        /*0164*/ 	.word	0xffffffff


	//   ....[18]....
        /*0168*/ 	.word	0xffffffff


	//   ....[19]....
        /*016c*/ 	.word	0xffffffff


	//   ....[20]....
        /*0170*/ 	.word	0xffffffff


	//   ....[21]....
        /*0174*/ 	.word	0xffffffff


	//   ....[22]....
        /*0178*/ 	.word	0xffffffff


	//   ....[23]....
        /*017c*/ 	.word	0xffffffff


	//   ....[24]....
        /*0180*/ 	.word	0xffffffff


	//   ....[25]....
        /*0184*/ 	.word	0xffffffff


	//   ....[26]....
        /*0188*/ 	.word	0xffffffff


	//   ....[27]....
        /*018c*/ 	.word	0xffffffff


	//   ....[28]....
        /*0190*/ 	.word	0xffffffff


	//   ....[29]....
        /*0194*/ 	.word	0xffffffff


	//   ....[30]....
        /*0198*/ 	.word	0xffffffff


	//   ....[31]....
        /*019c*/ 	.word	0xffffffff


	//   ....[32]....
        /*01a0*/ 	.word	0xffffffff


	//   ....[33]....
        /*01a4*/ 	.word	0xffffffff


	//   ....[34]....
        /*01a8*/ 	.word	0xffffffff


	//   ....[35]....
        /*01ac*/ 	.word	0xffffffff


	//   ....[36]....
        /*01b0*/ 	.word	0xffffffff


	//   ....[37]....
        /*01b4*/ 	.word	0xffffffff


	//   ....[38]....
        /*01b8*/ 	.word	0xffffffff


	//   ....[39]....
        /*01bc*/ 	.word	0xffffffff


	//   ....[40]....
        /*01c0*/ 	.word	0xffffffff


	//   ....[41]....
        /*01c4*/ 	.word	0xffffffff


	//   ....[42]....
        /*01c8*/ 	.word	0xffffffff


	//   ....[43]....
        /*01cc*/ 	.word	0xffffffff


	//   ....[44]....
        /*01d0*/ 	.word	0xffffffff


	//   ....[45]....
        /*01d4*/ 	.word	0xffffffff


	//   ....[46]....
        /*01d8*/ 	.word	0xffffffff


	//   ....[47]....
        /*01dc*/ 	.word	0xffffffff


	//   ....[48]....
        /*01e0*/ 	.word	0xffffffff


	//   ....[49]....
        /*01e4*/ 	.word	0xffffffff


	//   ....[50]....
        /*01e8*/ 	.word	0xffffffff


	//   ....[51]....
        /*01ec*/ 	.word	0xffffffff


	//   ....[52]....
        /*01f0*/ 	.word	0xffffffff


	//   ....[53]....
        /*01f4*/ 	.word	0xffffffff


	//   ....[54]....
        /*01f8*/ 	.word	0xffffffff


	//   ....[55]....
        /*01fc*/ 	.word	0xffffffff


	//   ....[56]....
        /*0200*/ 	.word	0xffffffff


	//   ....[57]....
        /*0204*/ 	.word	0xffffffff


	//   ....[58]....
        /*0208*/ 	.word	0xffffffff


	//   ....[59]....
        /*020c*/ 	.word	0xffffffff


	//   ....[60]....
        /*0210*/ 	.word	0xffffffff


	//   ....[61]....
        /*0214*/ 	.word	0xffffffff


	//   ....[62]....
        /*0218*/ 	.word	0xffffffff


	//   ....[63]....
        /*021c*/ 	.word	0xffffffff


	//   ....[64]....
        /*0220*/ 	.word	0xffffffff


	//   ....[65]....
        /*0224*/ 	.word	0xffffffff


	//   ....[66]....
        /*0228*/ 	.word	0xffffffff


	//   ....[67]....
        /*022c*/ 	.word	0xffffffff


	//   ....[68]....
        /*0230*/ 	.word	0xffffffff


	//   ....[69]....
        /*0234*/ 	.word	0xffffffff


	//   ....[70]....
        /*0238*/ 	.word	0xffffffff


	//   ....[71]....
        /*023c*/ 	.word	0xffffffff


	//   ....[72]....
        /*0240*/ 	.word	0x0500000f


	//   ....[73]....
        /*0244*/ 	.word	0x0500000f


	//   ....[74]....
        /*0248*/ 	.word	0x0500000f


	//   ....[75]....
        /*024c*/ 	.word	0x0500000f


	//   ....[76]....
        /*0250*/ 	.word	0x0500000f


	//   ....[77]....
        /*0254*/ 	.word	0x0500000f


	//   ....[78]....
        /*0258*/ 	.word	0x0500000f


	//   ....[79]....
        /*025c*/ 	.word	0x0500000f


	//   ....[80]....
        /*0260*/ 	.word	0x0500000f


	//   ....[81]....
        /*0264*/ 	.word	0x0500000f


	//   ....[82]....
        /*0268*/ 	.word	0x0500000f


	//   ....[83]....
        /*026c*/ 	.word	0x0500000f


	//   ....[84]....
        /*0270*/ 	.word	0x0500000f


	//   ....[85]....
        /*0274*/ 	.word	0x0500000f


	//   ....[86]....
        /*0278*/ 	.word	0x0500000f


	//   ....[87]....
        /*027c*/ 	.word	0x0500000f


	//   ....[88]....
        /*0280*/ 	.word	0x0500000f


	//   ....[89]....
        /*0284*/ 	.word	0x0500000f


	//   ....[90]....
        /*0288*/ 	.word	0x0500000f


	//   ....[91]....
        /*028c*/ 	.word	0x0500000f


	//   ....[92]....
        /*0290*/ 	.word	0x0500000f


	//   ....[93]....
        /*0294*/ 	.word	0x0500000f


	//   ....[94]....
        /*0298*/ 	.word	0x0500000f


	//   ....[95]....
        /*029c*/ 	.word	0x0500000f


	//   ....[96]....
        /*02a0*/ 	.word	0x0500000f


	//   ....[97]....
        /*02a4*/ 	.word	0x0500000f


	//   ....[98]....
        /*02a8*/ 	.word	0x0500000f


	//   ....[99]....
        /*02ac*/ 	.word	0x0500000f


	//   ....[100]....
        /*02b0*/ 	.word	0x0500000f


	//   ....[101]....
        /*02b4*/ 	.word	0x0500000f


	//   ....[102]....
        /*02b8*/ 	.word	0x0500000f


	//   ....[103]....
        /*02bc*/ 	.word	0x0500000f


	//   ....[104]....
        /*02c0*/ 	.word	0x0500000f


	//   ....[105]....
        /*02c4*/ 	.word	0x0500000f


	//   ....[106]....
        /*02c8*/ 	.word	0x0500000f


	//   ....[107]....
        /*02cc*/ 	.word	0x0500000f


	//   ....[108]....
        /*02d0*/ 	.word	0x0500000f


	//   ....[109]....
        /*02d4*/ 	.word	0x0500000f


	//   ....[110]....
        /*02d8*/ 	.word	0x0500000f


	//   ....[111]....
        /*02dc*/ 	.word	0x0500000f


	//   ....[112]....
        /*02e0*/ 	.word	0x0500000f


	//   ....[113]....
        /*02e4*/ 	.word	0x0500000f


	//----- nvinfo : EIATTR_COOP_GROUP_INSTR_OFFSETS
	.align		4
.L_590:
        /*02e8*/ 	.byte	0x04, 0x28
        /*02ea*/ 	.short	(.L_592 - .L_591)


	//   ....[0]....
.L_591:
        /*02ec*/ 	.word	0x00000070


	//   ....[1]....
        /*02f0*/ 	.word	0x000000b0


	//   ....[2]....
        /*02f4*/ 	.word	0x00000290


	//   ....[3]....
        /*02f8*/ 	.word	0x000003f0


	//   ....[4]....
        /*02fc*/ 	.word	0x00000510


	//   ....[5]....
        /*0300*/ 	.word	0x00000670


	//   ....[6]....
        /*0304*/ 	.word	0x000010e0


	//   ....[7]....
        /*0308*/ 	.word	0x000029b0


	//   ....[8]....
        /*030c*/ 	.word	0x000033b0


	//   ....[9]....
        /*0310*/ 	.word	0x00003420


	//   ....[10]....
        /*0314*/ 	.word	0x00003600


	//   ....[11]....
        /*0318*/ 	.word	0x000036e0


	//   ....[12]....
        /*031c*/ 	.word	0x00003f50


	//   ....[13]....
        /*0320*/ 	.word	0x00004470


	//   ....[14]....
        /*0324*/ 	.word	0x000044a0


	//   ....[15]....
        /*0328*/ 	.word	0x000046e0


	//   ....[16]....
        /*032c*/ 	.word	0x00004880


	//   ....[17]....
        /*0330*/ 	.word	0x00005890


	//   ....[18]....
        /*0334*/ 	.word	0x00005940


	//   ....[19]....
        /*0338*/ 	.word	0x00005980


	//   ....[20]....
        /*033c*/ 	.word	0x00005a10


	//   ....[21]....
        /*0340*/ 	.word	0x00005a40


	//   ....[22]....
        /*0344*/ 	.word	0x00006470


	//   ....[23]....
        /*0348*/ 	.word	0x00007770


	//   ....[24]....
        /*034c*/ 	.word	0x000077a0


	//   ....[25]....
        /*0350*/ 	.word	0x000077d0


	//   ....[26]....
        /*0354*/ 	.word	0x000077e0


	//   ....[27]....
        /*0358*/ 	.word	0x00007e00


	//   ....[28]....
        /*035c*/ 	.word	0x00007e20


	//   ....[29]....
        /*0360*/ 	.word	0x00008070


	//   ....[30]....
        /*0364*/ 	.word	0x000080a0


	//   ....[31]....
        /*0368*/ 	.word	0x00009ad0


	//   ....[32]....
        /*036c*/ 	.word	0x00009b00


	//   ....[33]....
        /*0370*/ 	.word	0x00009b20


	//   ....[34]....
        /*0374*/ 	.word	0x00009b60


	//   ....[35]....
        /*0378*/ 	.word	0x00009bd0


	//   ....[36]....
        /*037c*/ 	.word	0x00009bf0


	//   ....[37]....
        /*0380*/ 	.word	0x00009c10


	//   ....[38]....
        /*0384*/ 	.word	0x00009c30


	//   ....[39]....
        /*0388*/ 	.word	0x0000a260


	//   ....[40]....
        /*038c*/ 	.word	0x0000a280


	//   ....[41]....
        /*0390*/ 	.word	0x0000a2b0


	//   ....[42]....
        /*0394*/ 	.word	0x0000a2f0


	//   ....[43]....
        /*0398*/ 	.word	0x0000a340


	//   ....[44]....
        /*039c*/ 	.word	0x0000a360


	//   ....[45]....
        /*03a0*/ 	.word	0x0000a390


	//   ....[46]....
        /*03a4*/ 	.word	0x0000a3b0


	//   ....[47]....
        /*03a8*/ 	.word	0x0000a880


	//   ....[48]....
        /*03ac*/ 	.word	0x0000a8b0


	//   ....[49]....
        /*03b0*/ 	.word	0x0000a990


	//   ....[50]....
        /*03b4*/ 	.word	0x0000a9d0


	//   ....[51]....
        /*03b8*/ 	.word	0x0000aa70


	//   ....[52]....
        /*03bc*/ 	.word	0x0000aaa0


	//   ....[53]....
        /*03c0*/ 	.word	0x0000adb0


	//   ....[54]....
        /*03c4*/ 	.word	0x0000ae20


	//   ....[55]....
        /*03c8*/ 	.word	0x0000b4d0


	//   ....[56]....
        /*03cc*/ 	.word	0x0000b4f0


	//   ....[57]....
        /*03d0*/ 	.word	0x0000b500


	//   ....[58]....
        /*03d4*/ 	.word	0x0000b510


	//   ....[59]....
        /*03d8*/ 	.word	0x0000b530


	//   ....[60]....
        /*03dc*/ 	.word	0x0000b590


	//   ....[61]....
        /*03e0*/ 	.word	0x0000b5a0


	//   ....[62]....
        /*03e4*/ 	.word	0x0000b5b0


	//   ....[63]....
        /*03e8*/ 	.word	0x0000b910


	//   ....[64]....
        /*03ec*/ 	.word	0x0000b940


	//   ....[65]....
        /*03f0*/ 	.word	0x0000b990


	//   ....[66]....
        /*03f4*/ 	.word	0x0000b9b0


	//   ....[67]....
        /*03f8*/ 	.word	0x0000ba40


	//   ....[68]....
        /*03fc*/ 	.word	0x0000ba60


	//   ....[69]....
        /*0400*/ 	.word	0x0000ba80


	//   ....[70]....
        /*0404*/ 	.word	0x0000baa0


	//   ....[71]....
        /*0408*/ 	.word	0x0000c040


	//   ....[72]....
        /*040c*/ 	.word	0x0000c5d0


	//   ....[73]....
        /*0410*/ 	.word	0x0000c6c0


	//   ....[74]....
        /*0414*/ 	.word	0x0000c760


	//   ....[75]....
        /*0418*/ 	.word	0x0000c7d0


	//   ....[76]....
        /*041c*/ 	.word	0x0000c8b0


	//   ....[77]....
        /*0420*/ 	.word	0x0000c920


	//   ....[78]....
        /*0424*/ 	.word	0x0000c9f0


	//   ....[79]....
        /*0428*/ 	.word	0x0000ca60


	//   ....[80]....
        /*042c*/ 	.word	0x0000cb20


	//   ....[81]....
        /*0430*/ 	.word	0x0000cbd0


	//   ....[82]....
        /*0434*/ 	.word	0x0000cc20


	//   ....[83]....
        /*0438*/ 	.word	0x0000cca0


	//   ....[84]....
        /*043c*/ 	.word	0x0000cd40


	//   ....[85]....
        /*0440*/ 	.word	0x0000cda0


	//   ....[86]....
        /*0444*/ 	.word	0x0000ce60


	//   ....[87]....
        /*0448*/ 	.word	0x0000cec0


	//   ....[88]....
        /*044c*/ 	.word	0x0000cf60


	//   ....[89]....
        /*0450*/ 	.word	0x0000d0a0


	//   ....[90]....
        /*0454*/ 	.word	0x0000d170


	//   ....[91]....
        /*0458*/ 	.word	0x0000d300


	//   ....[92]....
        /*045c*/ 	.word	0x0000d440


	//   ....[93]....
        /*0460*/ 	.word	0x0000d550


	//   ....[94]....
        /*0464*/ 	.word	0x0000d690


	//   ....[95]....
        /*0468*/ 	.word	0x0000d7a0


	//   ....[96]....
        /*046c*/ 	.word	0x0000d870


	//   ....[97]....
        /*0470*/ 	.word	0x0000d950


	//   ....[98]....
        /*0474*/ 	.word	0x0000d9f0


	//   ....[99]....
        /*0478*/ 	.word	0x0000da50


	//   ....[100]....
        /*047c*/ 	.word	0x0000daf0


	//   ....[101]....
        /*0480*/ 	.word	0x0000db50


	//   ....[102]....
        /*0484*/ 	.word	0x0000dc00


	//   ....[103]....
        /*0488*/ 	.word	0x0000dc60


	//   ....[104]....
        /*048c*/ 	.word	0x0000dd10


	//   ....[105]....
        /*0490*/ 	.word	0x0000ddf0


	//   ....[106]....
        /*0494*/ 	.word	0x0000dec0


	//   ....[107]....
        /*0498*/ 	.word	0x0000df90


	//   ....[108]....
        /*049c*/ 	.word	0x0000e0a0


	//   ....[109]....
        /*04a0*/ 	.word	0x0000e1b0


	//   ....[110]....
        /*04a4*/ 	.word	0x0000e290


	//   ....[111]....
        /*04a8*/ 	.word	0x0000e390


	//   ....[112]....
        /*04ac*/ 	.word	0x0000e460


	//   ....[113]....
        /*04b0*/ 	.word	0x0000e570


	//----- nvinfo : EIATTR_REG_RECONFIG
	.align		4
.L_592:
        /*04b4*/ 	.byte	0x01, 0x54
	.zero		2


	//----- nvinfo : EIATTR_SYSCALL_OFFSETS
	.align		4
        /*04b8*/ 	.byte	0x04, 0x46
        /*04ba*/ 	.short	(.L_594 - .L_593)


	//   ....[0]....
.L_593:
        /*04bc*/ 	.word	0x00002b70


	//   ....[1]....
        /*04c0*/ 	.word	0x00009380


	//   ....[2]....
        /*04c4*/ 	.word	0x000094c0


	//   ....[3]....
        /*04c8*/ 	.word	0x000095b0


	//   ....[4]....
        /*04cc*/ 	.word	0x00009f60


	//----- nvinfo : EIATTR_MBARRIER_INSTR_OFFSETS
	.align		4
.L_594:
        /*04d0*/ 	.byte	0x04, 0x39
        /*04d2*/ 	.short	(.L_596 - .L_595)


	//   ....[0]....
.L_595:
        /*04d4*/ 	.word	0x00000180
        /*04d8*/ 	.word	0x000000ff
        /*04dc*/ 	.word	0x00028c00
        /*04e0*/ 	.short	0x0100
        /*04e2*/ 	.byte	0x08
	.zero		1


	//   ....[1]....
        /*04e4*/ 	.word	0x00000190
        /*04e8*/ 	.word	0x000000ff
        /*04ec*/ 	.word	0x00028c20
        /*04f0*/ 	.short	0x0100
        /*04f2*/ 	.byte	0x08
	.zero		1


	//   ....[2]....
        /*04f4*/ 	.word	0x00000240
        /*04f8*/ 	.word	0x000000ff
        /*04fc*/ 	.word	0x00028c30
        /*0500*/ 	.short	0x0100
        /*0502*/ 	.byte	0x06
	.zero		1


	//   ....[3]....
        /*0504*/ 	.word	0x00000250
        /*0508*/ 	.word	0x000000ff
        /*050c*/ 	.word	0x00028c40
        /*0510*/ 	.short	0x0100
        /*0512*/ 	.byte	0x06
	.zero		1


	//   ....[4]....
        /*0514*/ 	.word	0x00000260
        /*0518*/ 	.word	0x000000ff
        /*051c*/ 	.word	0x00028c38
        /*0520*/ 	.short	0x0100
        /*0522*/ 	.byte	0x06
	.zero		1


	//   ....[5]....
        /*0524*/ 	.word	0x00000270
        /*0528*/ 	.word	0x000000ff
        /*052c*/ 	.word	0x00028c48
        /*0530*/ 	.short	0x0100
        /*0532*/ 	.byte	0x06
	.zero		1


	//   ....[6]....
        /*0534*/ 	.word	0x000003a0
        /*0538*/ 	.word	0x000000ff
        /*053c*/ 	.word	0x00028c50
        /*0540*/ 	.short	0x0100
        /*0542*/ 	.byte	0x08
	.zero		1


	//   ....[7]....
        /*0544*/ 	.word	0x000003b0
        /*0548*/ 	.word	0x000000ff
        /*054c*/ 	.word	0x00028c60
        /*0550*/ 	.short	0x0100
        /*0552*/ 	.byte	0x08
	.zero		1


	//   ....[8]....
        /*0554*/ 	.word	0x000003c0
        /*0558*/ 	.word	0x000000ff
        /*055c*/ 	.word	0x00028c58
        /*0560*/ 	.short	0x0100
        /*0562*/ 	.byte	0x08
	.zero		1


	//   ....[9]....
        /*0564*/ 	.word	0x000003d0
        /*0568*/ 	.word	0x000000ff
        /*056c*/ 	.word	0x00028c68
        /*0570*/ 	.short	0x0100
        /*0572*/ 	.byte	0x08
	.zero		1


	//   ....[10]....
        /*0574*/ 	.word	0x000004c0
        /*0578*/ 	.word	0x000000ff
        /*057c*/ 	.word	0x00028c70
        /*0580*/ 	.short	0x0100
        /*0582*/ 	.byte	0x06
	.zero		1


	//   ....[11]....
        /*0584*/ 	.word	0x000004d0
        /*0588*/ 	.word	0x000000ff
        /*058c*/ 	.word	0x00028c80
        /*0590*/ 	.short	0x0100
        /*0592*/ 	.byte	0x06
	.zero		1


	//   ....[12]....
        /*0594*/ 	.word	0x000004e0
        /*0598*/ 	.word	0x000000ff
        /*059c*/ 	.word	0x00028c78
        /*05a0*/ 	.short	0x0100
        /*05a2*/ 	.byte	0x06
	.zero		1


	//   ....[13]....
        /*05a4*/ 	.word	0x000004f0
        /*05a8*/ 	.word	0x000000ff
        /*05ac*/ 	.word	0x00028c88
        /*05b0*/ 	.short	0x0100
        /*05b2*/ 	.byte	0x06
	.zero		1


	//   ....[14]....
        /*05b4*/ 	.word	0x00000620
        /*05b8*/ 	.word	0x000000ff
        /*05bc*/ 	.word	0x00028c90
        /*05c0*/ 	.short	0x0100
        /*05c2*/ 	.byte	0x08
	.zero		1


	//   ....[15]....
        /*05c4*/ 	.word	0x00000630
        /*05c8*/ 	.word	0x000000ff
        /*05cc*/ 	.word	0x00028ca0
        /*05d0*/ 	.short	0x0100
        /*05d2*/ 	.byte	0x08
	.zero		1


	//   ....[16]....
        /*05d4*/ 	.word	0x00000640
        /*05d8*/ 	.word	0x000000ff
        /*05dc*/ 	.word	0x00028c98
        /*05e0*/ 	.short	0x0100
        /*05e2*/ 	.byte	0x08
	.zero		1


	//   ....[17]....
        /*05e4*/ 	.word	0x00000650
        /*05e8*/ 	.word	0x000000ff
        /*05ec*/ 	.word	0x00028ca8
        /*05f0*/ 	.short	0x0100
        /*05f2*/ 	.byte	0x08
	.zero		1


	//   ....[18]....
        /*05f4*/ 	.word	0x00000790
        /*05f8*/ 	.word	0x000000ff
        /*05fc*/ 	.word	0x00028cb0
        /*0600*/ 	.short	0x0100
        /*0602*/ 	.byte	0x08
	.zero		1


	//   ....[19]....
        /*0604*/ 	.word	0x000007a0
        /*0608*/ 	.word	0x000000ff
        /*060c*/ 	.word	0x00028cc0
        /*0610*/ 	.short	0x0100
        /*0612*/ 	.byte	0x08
	.zero		1


	//   ....[20]....
        /*0614*/ 	.word	0x000007b0
        /*0618*/ 	.word	0x000000ff
        /*061c*/ 	.word	0x00028cb8
        /*0620*/ 	.short	0x0100
        /*0622*/ 	.byte	0x08
	.zero		1


	//   ....[21]....
        /*0624*/ 	.word	0x000007c0
        /*0628*/ 	.word	0x000000ff
        /*062c*/ 	.word	0x00028cc8
        /*0630*/ 	.short	0x0100
        /*0632*/ 	.byte	0x08
	.zero		1


	//   ....[22]....
        /*0634*/ 	.word	0x000011f0
        /*0638*/ 	.word	0x000000ff
        /*063c*/ 	.word	0x00028c50
        /*0640*/ 	.short	0x010a
        /*0642*/ 	.byte	0x10
	.zero		1


	//   ....[23]....
        /*0644*/ 	.word	0x000014d0
        /*0648*/ 	.word	0x000000ff
        /*064c*/ 	.word	0x00000000
        /*0650*/ 	.short	0x0101
        /*0652*/ 	.byte	0x06
	.zero		1


	//   ....[24]....
        /*0654*/ 	.word	0x00001e10
        /*0658*/ 	.word	0x000000ff
        /*065c*/ 	.word	0x00028c50
        /*0660*/ 	.short	0x010a
        /*0662*/ 	.byte	0x06
	.zero		1


	//   ....[25]....
        /*0664*/ 	.word	0x00001e50
        /*0668*/ 	.word	0x000000ff
        /*066c*/ 	.word	0x00028c50
        /*0670*/ 	.short	0x010a
        /*0672*/ 	.byte	0x06
	.zero		1


	//   ....[26]....
        /*0674*/ 	.word	0x000020b0
        /*0678*/ 	.word	0x000000ff
        /*067c*/ 	.word	0x00000000
        /*0680*/ 	.short	0x0101
        /*0682*/ 	.byte	0x06
	.zero		1


	//   ....[27]....
        /*0684*/ 	.word	0x00002bf0
        /*0688*/ 	.word	0x000000ff
        /*068c*/ 	.word	0x00028c00
        /*0690*/ 	.short	0x010a
        /*0692*/ 	.byte	0x2a
	.zero		1


	//   ....[28]....
        /*0694*/ 	.word	0x00002c70
        /*0698*/ 	.word	0x00000007
        /*069c*/ 	.word	0x00028c30
        /*06a0*/ 	.short	0x010a
        /*06a2*/ 	.byte	0x3f
	.zero		1


	//   ....[29]....
        /*06a4*/ 	.word	0x00002cb0
        /*06a8*/ 	.word	0x00000007
        /*06ac*/ 	.word	0x00028c30
        /*06b0*/ 	.short	0x010a
        /*06b2*/ 	.byte	0x3f
	.zero		1


	//   ....[30]....
        /*06b4*/ 	.word	0x00003080
        /*06b8*/ 	.word	0x000000ff
        /*06bc*/ 	.word	0x00000000
        /*06c0*/ 	.short	0x0101
        /*06c2*/ 	.byte	0x06
	.zero		1


	//   ....[31]....
        /*06c4*/ 	.word	0x00003d00
        /*06c8*/ 	.word	0x00000007
        /*06cc*/ 	.word	0x00028c50
        /*06d0*/ 	.short	0x010a
        /*06d2*/ 	.byte	0x3f
	.zero		1


	//   ....[32]....
        /*06d4*/ 	.word	0x00003d50
        /*06d8*/ 	.word	0x00000007
        /*06dc*/ 	.word	0x00028c50
        /*06e0*/ 	.short	0x010a
        /*06e2*/ 	.byte	0x3f
	.zero		1


	//   ....[33]....
        /*06e4*/ 	.word	0x00003fe0
        /*06e8*/ 	.word	0x000000ff
        /*06ec*/ 	.word	0x00000000
        /*06f0*/ 	.short	0x0101
        /*06f2*/ 	.byte	0x06
	.zero		1


	//   ....[34]....
        /*06f4*/ 	.word	0x00004120
        /*06f8*/ 	.word	0x000000ff
        /*06fc*/ 	.word	0x00028c30
        /*0700*/ 	.short	0x010a
        /*0702*/ 	.byte	0x15
	.zero		1


	//   ....[35]....
        /*0704*/ 	.word	0x00004160
        /*0708*/ 	.word	0x000000ff
        /*070c*/ 	.word	0x00028c30
        /*0710*/ 	.short	0x010a
        /*0712*/ 	.byte	0x15
	.zero		1


	//   ....[36]....
        /*0714*/ 	.word	0x000043a0
        /*0718*/ 	.word	0x000000ff
        /*071c*/ 	.word	0x00000000
        /*0720*/ 	.short	0x0101
        /*0722*/ 	.byte	0x06
	.zero		1


	//   ....[37]....
        /*0724*/ 	.word	0x00005650
        /*0728*/ 	.word	0x000000ff
        /*072c*/ 	.word	0x00028c50
        /*0730*/ 	.short	0x010a
        /*0732*/ 	.byte	0x15
	.zero		1


	//   ....[38]....
        /*0734*/ 	.word	0x00005690
        /*0738*/ 	.word	0x000000ff
        /*073c*/ 	.word	0x00028c50
        /*0740*/ 	.short	0x010a
        /*0742*/ 	.byte	0x15
	.zero		1


	//   ....[39]....
        /*0744*/ 	.word	0x00005920
        /*0748*/ 	.word	0x000000ff
        /*074c*/ 	.word	0x00000000
        /*0750*/ 	.short	0x0101
        /*0752*/ 	.byte	0x15
	.zero		1


	//   ....[40]....
        /*0754*/ 	.word	0x00007e30
        /*0758*/ 	.word	0x000000ff
        /*075c*/ 	.word	0x00000000
        /*0760*/ 	.short	0x0101
        /*0762*/ 	.byte	0x04
	.zero		1


	//   ....[41]....
        /*0764*/ 	.word	0x000098d0
        /*0768*/ 	.word	0x00000013
        /*076c*/ 	.word	0x00028c40
        /*0770*/ 	.short	0x010a
        /*0772*/ 	.byte	0x3f
	.zero		1


	//   ....[42]....
        /*0774*/ 	.word	0x00009d40
        /*0778*/ 	.word	0x00000013
        /*077c*/ 	.word	0x00028c30
        /*0780*/ 	.short	0x0107
        /*0782*/ 	.byte	0x3f
	.zero		1


	//   ....[43]....
        /*0784*/ 	.word	0x00009e00
        /*0788*/ 	.word	0x00000013
        /*078c*/ 	.word	0x00028c30
        /*0790*/ 	.short	0x0101
        /*0792*/ 	.byte	0x3f
	.zero		1


	//   ....[44]....
        /*0794*/ 	.word	0x0000a470
        /*0798*/ 	.word	0x000000ff
        /*079c*/ 	.word	0x00028c00
        /*07a0*/ 	.short	0x0107
        /*07a2*/ 	.byte	0x27
	.zero		1


	//   ....[45]....
        /*07a4*/ 	.word	0x0000a4d0
        /*07a8*/ 	.word	0x000000ff
        /*07ac*/ 	.word	0x00028c00
        /*07b0*/ 	.short	0x0101
        /*07b2*/ 	.byte	0x27
	.zero		1


	//   ....[46]....
        /*07b4*/ 	.word	0x0000a4f0
        /*07b8*/ 	.word	0x000000ff
        /*07bc*/ 	.word	0x00028c20
        /*07c0*/ 	.short	0x010a
        /*07c2*/ 	.byte	0x27
	.zero		1


	//   ....[47]....
        /*07c4*/ 	.word	0x0000a580
        /*07c8*/ 	.word	0x00000013
        /*07cc*/ 	.word	0x00028c60
        /*07d0*/ 	.short	0x010a
        /*07d2*/ 	.byte	0x3f
	.zero		1


	//   ....[48]....
        /*07d4*/ 	.word	0x0000afb0
        /*07d8*/ 	.word	0x00000013
        /*07dc*/ 	.word	0x00028c50
        /*07e0*/ 	.short	0x0107
        /*07e2*/ 	.byte	0x3f
	.zero		1


	//   ....[49]....
        /*07e4*/ 	.word	0x0000b090
        /*07e8*/ 	.word	0x00000013
        /*07ec*/ 	.word	0x00028c50
        /*07f0*/ 	.short	0x0101
        /*07f2*/ 	.byte	0x3f
	.zero		1


	//   ....[50]....
        /*07f4*/ 	.word	0x0000b330
        /*07f8*/ 	.word	0x00000009
        /*07fc*/ 	.word	0x00028c40
        /*0800*/ 	.short	0x010a
        /*0802*/ 	.byte	0x3f
	.zero		1


	//   ....[51]....
        /*0804*/ 	.word	0x0000b660
        /*0808*/ 	.word	0x00000009
        /*080c*/ 	.word	0x00028c30
        /*0810*/ 	.short	0x0107
        /*0812*/ 	.byte	0x3f
	.zero		1


	//   ....[52]....
        /*0814*/ 	.word	0x0000b720
        /*0818*/ 	.word	0x00000009
        /*081c*/ 	.word	0x00028c30
        /*0820*/ 	.short	0x0101
        /*0822*/ 	.byte	0x3f
	.zero		1


	//   ....[53]....
        /*0824*/ 	.word	0x0000b750
        /*0828*/ 	.word	0x00000009
        /*082c*/ 	.word	0x00028c60
        /*0830*/ 	.short	0x010a
        /*0832*/ 	.byte	0x3f
	.zero		1


	//   ....[54]....
        /*0834*/ 	.word	0x0000bd60
        /*0838*/ 	.word	0x00000009
        /*083c*/ 	.word	0x00028c50
        /*0840*/ 	.short	0x0107
        /*0842*/ 	.byte	0x3f
	.zero		1


	//   ....[55]....
        /*0844*/ 	.word	0x0000be30
        /*0848*/ 	.word	0x00000009
        /*084c*/ 	.word	0x00028c50
        /*0850*/ 	.short	0x0101
        /*0852*/ 	.byte	0x3f
	.zero		1


	//   ....[56]....
        /*0854*/ 	.word	0x0000bfc0
        /*0858*/ 	.word	0x00000004
        /*085c*/ 	.word	0x00028c20
        /*0860*/ 	.short	0x010a
        /*0862*/ 	.byte	0x3f
	.zero		1


	//   ....[57]....
        /*0864*/ 	.word	0x0000c140
        /*0868*/ 	.word	0x00000005
        /*086c*/ 	.word	0x00028c40
        /*0870*/ 	.short	0x010a
        /*0872*/ 	.byte	0x3f
	.zero		1


	//   ....[58]....
        /*0874*/ 	.word	0x0000c1e0
        /*0878*/ 	.word	0x00000011
        /*087c*/ 	.word	0x00028c40
        /*0880*/ 	.short	0x010a
        /*0882*/ 	.byte	0x3f
	.zero		1


	//   ....[59]....
        /*0884*/ 	.word	0x0000c220
        /*0888*/ 	.word	0x00000005
        /*088c*/ 	.word	0x00028c60
        /*0890*/ 	.short	0x010a
        /*0892*/ 	.byte	0x3f
	.zero		1


	//   ....[60]....
        /*0894*/ 	.word	0x0000c260
        /*0898*/ 	.word	0x00000011
        /*089c*/ 	.word	0x00028c60
        /*08a0*/ 	.short	0x010a
        /*08a2*/ 	.byte	0x3f
	.zero		1


	//   ....[61]....
        /*08a4*/ 	.word	0x0000c2d0
        /*08a8*/ 	.word	0x00000003
        /*08ac*/ 	.word	0x00028c50
        /*08b0*/ 	.short	0x010a
        /*08b2*/ 	.byte	0x3f
	.zero		1


	//   ....[62]....
        /*08b4*/ 	.word	0x0000c330
        /*08b8*/ 	.word	0x00000004
        /*08bc*/ 	.word	0x00028c50
        /*08c0*/ 	.short	0x010a
        /*08c2*/ 	.byte	0x3f
	.zero		1


	//   ....[63]....
        /*08c4*/ 	.word	0x0000c390
        /*08c8*/ 	.word	0x00000003
        /*08cc*/ 	.word	0x00028c00
        /*08d0*/ 	.short	0x010a
        /*08d2*/ 	.byte	0x3f
	.zero		1


	//   ....[64]....
        /*08d4*/ 	.word	0x0000c3e0
        /*08d8*/ 	.word	0x00000007
        /*08dc*/ 	.word	0x00028c30
        /*08e0*/ 	.short	0x010a
        /*08e2*/ 	.byte	0x3f
	.zero		1


	//   ....[65]....
        /*08e4*/ 	.word	0x0000c430
        /*08e8*/ 	.word	0x00000007
        /*08ec*/ 	.word	0x00028c50
        /*08f0*/ 	.short	0x010a
        /*08f2*/ 	.byte	0x3f
	.zero		1


	//   ....[66]....
        /*08f4*/ 	.word	0x0000c490
        /*08f8*/ 	.word	0x00000003
        /*08fc*/ 	.word	0x00028c30
        /*0900*/ 	.short	0x010a
        /*0902*/ 	.byte	0x3f
	.zero		1


	//   ....[67]....
        /*0904*/ 	.word	0x0000c4f0
        /*0908*/ 	.word	0x00000007
        /*090c*/ 	.word	0x00028c50
        /*0910*/ 	.short	0x010a
        /*0912*/ 	.byte	0x3f
	.zero		1


	//   ....[68]....
        /*0914*/ 	.word	0x0000c610
        /*0918*/ 	.word	0x00000013
        /*091c*/ 	.word	0x00028c40
        /*0920*/ 	.short	0x010a
        /*0922*/ 	.byte	0x3f
	.zero		1


	//   ....[69]....
        /*0924*/ 	.word	0x0000cfa0
        /*0928*/ 	.word	0x00000003
        /*092c*/ 	.word	0x00028c20
        /*0930*/ 	.short	0x010a
        /*0932*/ 	.byte	0x3f
	.zero		1


	//   ....[70]....
        /*0934*/ 	.word	0x0000cff0
        /*0938*/ 	.word	0x00000013
        /*093c*/ 	.word	0x00028c60
        /*0940*/ 	.short	0x010a
        /*0942*/ 	.byte	0x3f
	.zero		1


	//   ....[71]....
        /*0944*/ 	.word	0x0000d8a0
        /*0948*/ 	.word	0x00000009
        /*094c*/ 	.word	0x00028c40
        /*0950*/ 	.short	0x010a
        /*0952*/ 	.byte	0x3f
	.zero		1


	//   ....[72]....
        /*0954*/ 	.word	0x0000dd40
        /*0958*/ 	.word	0x00000009
        /*095c*/ 	.word	0x00028c60
        /*0960*/ 	.short	0x010a
        /*0962*/ 	.byte	0x3f
	.zero		1


	//   ....[73]....
        /*0964*/ 	.word	0x0000e490
        /*0968*/ 	.word	0x00000004
        /*096c*/ 	.word	0x00028c20
        /*0970*/ 	.short	0x010a
        /*0972*/ 	.byte	0x3f
	.zero		1


	//   ....[74]....
        /*0974*/ 	.word	0x0000e630
        /*0978*/ 	.word	0x00000005
        /*097c*/ 	.word	0x00028c40
        /*0980*/ 	.short	0x010a
        /*0982*/ 	.byte	0x3f
	.zero		1


	//   ....[75]....
        /*0984*/ 	.word	0x0000e680
        /*0988*/ 	.word	0x00000011
        /*098c*/ 	.word	0x00028c40
        /*0990*/ 	.short	0x010a
        /*0992*/ 	.byte	0x3f
	.zero		1


	//   ....[76]....
        /*0994*/ 	.word	0x0000e6d0
        /*0998*/ 	.word	0x00000005
        /*099c*/ 	.word	0x00028c60
        /*09a0*/ 	.short	0x010a
        /*09a2*/ 	.byte	0x3f
	.zero		1


	//----- nvinfo : EIATTR_NUM_MBARRIERS
	.align		4
.L_596:
        /*09a4*/ 	.byte	0x03, 0x38
        /*09a6*/ 	.short	0x0016


	//----- nvinfo : EIATTR_EXIT_INSTR_OFFSETS
	.align		4
        /*09a8*/ 	.byte	0x04, 0x1c
        /*09aa*/ 	.short	(.L_598 - .L_597)


	//   ....[0]....
.L_597:
        /*09ac*/ 	.word	0x00000920


	//   ....[1]....
        /*09b0*/ 	.word	0x000082f0


	//   ....[2]....
        /*09b4*/ 	.word	0x0000c2b0


	//----- nvinfo : EIATTR_MAX_THREADS
	.align		4
.L_598:
        /*09b8*/ 	.byte	0x04, 0x05
        /*09ba*/ 	.short	(.L_600 - .L_599)
.L_599:
        /*09bc*/ 	.word	0x00000180
        /*09c0*/ 	.word	0x00000001
        /*09c4*/ 	.word	0x00000001


	//----- nvinfo : EIATTR_CRS_STACK_SIZE
	.align		4
.L_600:
        /*09c8*/ 	.byte	0x04, 0x1e
        /*09ca*/ 	.short	(.L_602 - .L_601)
.L_601:
        /*09cc*/ 	.word	0x00000000


	//----- nvinfo : EIATTR_CBANK_PARAM_SIZE
	.align		4
.L_602:
        /*09d0*/ 	.byte	0x03, 0x19
        /*09d2*/ 	.short	0x0a70


	//----- nvinfo : EIATTR_PARAM_CBANK
	.align		4
        /*09d4*/ 	.byte	0x04, 0x0a
        /*09d6*/ 	.short	(.L_604 - .L_603)
	.align		4
.L_603:
        /*09d8*/ 	.word	index@(.nv.constant0._ZN7cutlass13device_kernelIN5flash11enable_sm90INS1_16FlashAttnFwdSm90INS1_25CollectiveMainloopFwdSm90ILi2EN4cute5tupleIJNS5_1CILi1EEES8_S8_EEENS6_IJNS7_ILi64EEESA_SA_EEELi512ENS_10bfloat16_tEfNS_4arch4Sm90ELb0ELb0ELb0ELb0ELb1ELb0ELb0ELb0ELb0ELb1ELb0ELb0EEENS1_21CollectiveEpilogueFwdINS6_IJSA_NS7_ILi512EEESA_EEES9_SC_SE_Li256ELb0ELb1ELb0ELb0EEENS1_29StaticPersistentTileSchedulerILb0EEEEEEEEEvNT_6ParamsE)
        /*09dc*/ 	.short	0x0210
        /*09de*/ 	.short	0x0a70


	//----- nvinfo : EIATTR_SW_WAR
	.align		4
.L_604:
        /*09e0*/ 	.byte	0x04, 0x36
        /*09e2*/ 	.short	(.L_606 - .L_605)
.L_605:
        /*09e4*/ 	.word	0x00000008
.L_606:


//--------------------- .nv.info._ZN7cutlass13device_kernelIN5flash11enable_sm90INS1_16FlashAttnFwdSm90INS1_25CollectiveMainloopFwdSm90ILi2EN4cute5tupleIJNS5_1CILi1EEES8_S8_EEENS6_IJNS7_ILi64EEESA_SA_EEELi512ENS_10bfloat16_tEfNS_4arch4Sm90ELb0ELb0ELb0ELb0ELb1ELb0ELb1ELb0ELb0ELb1ELb0ELb0EEENS1_21CollectiveEpilogueFwdINS6_IJSA_NS7_ILi512EEESA_EEES9_SC_SE_Li256ELb0ELb1ELb0ELb0EEENS1_29StaticPersistentTileSchedulerILb0EEEEEEEEEvNT_6ParamsE --------------------------
	.section	.nv.info._ZN7cutlass13device_kernelIN5flash11enable_sm90INS1_16FlashAttnFwdSm90INS1_25CollectiveMainloopFwdSm90ILi2EN4cute5tupleIJNS5_1CILi1EEES8_S8_EEENS6_IJNS7_ILi64EEESA_SA_EEELi512ENS_10bfloat16_tEfNS_4arch4Sm90ELb0ELb0ELb0ELb0ELb1ELb0ELb1ELb0ELb0ELb1ELb0ELb0EEENS1_21CollectiveEpilogueFwdINS6_IJSA_NS7_ILi512EEESA_EEES9_SC_SE_Li256ELb0ELb1ELb0ELb0EEENS1_29StaticPersistentTileSchedulerILb0EEEEEEEEEvNT_6ParamsE,"",@"SHT_CUDA_INFO"
	.sectionflags	@""
	.align	4


	//----- nvinfo : EIATTR_CUDA_API_VERSION
	.align		4
        /*0000*/ 	.byte	0x04, 0x37
        /*0002*/ 	.short	(.L_608 - .L_607)
.L_607:
        /*0004*/ 	.word	0x00000082


	//----- nvinfo : EIATTR_KPARAM_INFO
	.align		4
.L_608:
        /*0008*/ 	.byte	0x04, 0x17
        /*000a*/ 	.short	(.L_610 - .L_609)
.L_609:
        /*000c*/ 	.word	0x00000000
        /*0010*/ 	.short	0x0000
        /*0012*/ 	.short	0x0070
        /*0014*/ 	.byte	0x00, 0xf0, 0x01, 0x2c


	//----- nvinfo : EIATTR_SPARSE_MMA_MASK
	.align		4
.L_610:
        /*0018*/ 	.byte	0x03, 0x50
        /*001a*/ 	.short	0x0000


	//----- nvinfo : EIATTR_MAXREG_COUNT
	.align		4
        /*001c*/ 	.byte	0x03, 0x1b
        /*001e*/ 	.short	0x00a8


	//----- nvinfo : EIATTR_NUM_BARRIERS
	.align		4
        /*0020*/ 	.byte	0x02, 0x4c
        /*0022*/ 	.byte	0x10
	.zero		1


	//----- nvinfo : EIATTR_EXTERNS
	.align		4
        /*0024*/ 	.byte	0x04, 0x0f
        /*0026*/ 	.short	(.L_612 - .L_611)


	//   ....[0]....
	.align		4
.L_611:
        /*0028*/ 	.word	index@(__assertfail)


	//----- nvinfo : EIATTR_ANNOTATIONS
	.align		4
.L_612:
        /*002c*/ 	.byte	0x04, 0x55
        /*002e*/ 	.short	(.L_614 - .L_613)


	//   ....[0]....
.L_613:
        /* <DEDUP_REMOVED lines=17> */


	//----- nvinfo : EIATTR_MERCURY_ISA_VERSION
	.align		4
.L_614:
        /*0128*/ 	.byte	0x03, 0x5f
        /*012a*/ 	.short	0x0101


	//----- nvinfo : EIATTR_INT_WARP_WIDE_INSTR_OFFSETS
	.align		4
        /*012c*/ 	.byte	0x04, 0x31
        /*012e*/ 	.short	(.L_616 - .L_615)


	//   ....[0]....
.L_615:
        /*0130*/ 	.word	0x000000d0


	//   ....[1]....
        /*0134*/ 	.word	0x000000e0


	//   ....[2]....
        /*0138*/ 	.word	0x000000f0


	//   ....[3]....
        /*013c*/ 	.word	0x00000190


	//----- nvinfo : EIATTR_COOP_GROUP_MASK_REGIDS
	.align		4
.L_616:
        /*0140*/ 	.byte	0x04, 0x29
        /*0142*/ 	.short	(.L_618 - .L_617)


	//   ....[0]....
.L_617:
        /*0144*/ 	.word	0xffffffff


	//   ....[1]....
        /*0148*/ 	.word	0xffffffff


	//   ....[2]....
        /*014c*/ 	.word	0xffffffff


	//   ....[3]....
        /*0150*/ 	.word	0xffffffff


	//   ....[4]....
        /*0154*/ 	.word	0xffffffff


	//   ....[5]....
        /*0158*/ 	.word	0xffffffff


	//   ....[6]....
        /*015c*/ 	.word	0xffffffff


	//   ....[7]....
        /*0160*/ 	.word	0xffffffff


	//   ....[8]....
        /*0164*/ 	.word	0xffffffff


	//   ....[9]....
        /*0168*/ 	.word	0xffffffff


	//   ....[10]....
        /*016c*/ 	.word	0xffffffff


	//   ....[11]....
        /*0170*/ 	.word	0xffffffff


	//   ....[12]....
        /*0174*/ 	.word	0xffffffff


	//   ....[13]....
        /*0178*/ 	.word	0xffffffff


	//   ....[14]....
        /*017c*/ 	.word	0xffffffff


	//   ....[15]....
        /*0180*/ 	.word	0xffffffff


	//   ....[16]....
        /*0184*/ 	.word	0xffffffff


	//   ....[17]....
        /*0188*/ 	.word	0xffffffff


	//   ....[18]....
        /*018c*/ 	.word	0xffffffff


	//   ....[19]....
        /*0190*/ 	.word	0xffffffff


	//   ....[20]....
        /*0194*/ 	.word	0xffffffff


	//   ....[21]....
        /*0198*/ 	.word	0xffffffff


	//   ....[22]....
        /*019c*/ 	.word	0xffffffff


	//   ....[23]....
        /*01a0*/ 	.word	0xffffffff


	//   ....[24]....
        /*01a4*/ 	.word	0xffffffff


	//   ....[25]....
        /*01a8*/ 	.word	0xffffffff


	//   ....[26]....
        /*01ac*/ 	.word	0xffffffff


	//   ....[27]....
        /*01b0*/ 	.word	0xffffffff


	//   ....[28]....
        /*01b4*/ 	.word	0xffffffff


	//   ....[29]....
        /*01b8*/ 	.word	0xffffffff


	//   ....[30]....
        /*01bc*/ 	.word	0xffffffff


	//   ....[31]....
        /*01c0*/ 	.word	0xffffffff


	//   ....[32]....
        /*01c4*/ 	.word	0xffffffff


	//   ....[33]....
        /*01c8*/ 	.word	0xffffffff


	//   ....[34]....
        /*01cc*/ 	.word	0xffffffff


	//   ....[35]....
        /*01d0*/ 	.word	0xffffffff


	//   ....[36]....
        /*01d4*/ 	.word	0xffffffff


	//   ....[37]....
        /*01d8*/ 	.word	0xffffffff


	//   ....[38]....
        /*01dc*/ 	.word	0xffffffff


	//   ....[39]....
        /*01e0*/ 	.word	0xffffffff


	//   ....[40]....
        /*01e4*/ 	.word	0xffffffff


	//   ....[41]....
        /*01e8*/ 	.word	0xffffffff


	//   ....[42]....
        /*01ec*/ 	.word	0xffffffff


	//   ....[43]....
        /*01f0*/ 	.word	0xffffffff


	//   ....[44]....
        /*01f4*/ 	.word	0xffffffff


	//   ....[45]....
        /*01f8*/ 	.word	0xffffffff


	//   ....[46]....
        /*01fc*/ 	.word	0xffffffff


	//   ....[47]....
        /*0200*/ 	.word	0xffffffff


	//   ....[48]....
        /*0204*/ 	.word	0xffffffff


	//   ....[49]....
        /*0208*/ 	.word	0xffffffff


	//   ....[50]....
        /*020c*/ 	.word	0xffffffff


	//   ....[51]....
        /*0210*/ 	.word	0xffffffff


	//   ....[52]....
        /*0214*/ 	.word	0xffffffff


	//   ....[53]....
        /*0218*/ 	.word	0xffffffff


	//   ....[54]....
        /*021c*/ 	.word	0xffffffff


	//   ....[55]....
        /*0220*/ 	.word	0xffffffff


	//   ....[56]....
        /*0224*/ 	.word	0xffffffff


	//   ....[57]....
        /*0228*/ 	.word	0xffffffff


	//   ....[58]....
        /*022c*/ 	.word	0xffffffff


	//   ....[59]....
        /*0230*/ 	.word	0xffffffff


	//   ....[60]....
        /*0234*/ 	.word	0xffffffff


	//   ....[61]....
        /*0238*/ 	.word	0xffffffff


	//   ....[62]....
        /*023c*/ 	.word	0xffffffff


	//   ....[63]....
        /*0240*/ 	.word	0xffffffff


	//   ....[64]....
        /*0244*/ 	.word	0xffffffff


	//   ....[65]....
        /*0248*/ 	.word	0xffffffff


	//   ....[66]....
        /*024c*/ 	.word	0xffffffff


	//   ....[67]....
        /*0250*/ 	.word	0xffffffff


	//   ....[68]....
        /*0254*/ 	.word	0xffffffff


	//   ....[69]....
        /*0258*/ 	.word	0xffffffff


	//   ....[70]....
        /*025c*/ 	.word	0xffffffff


	//   ....[71]....
        /*0260*/ 	.word	0xffffffff


	//   ....[72]....
        /*0264*/ 	.word	0xffffffff


	//   ....[73]....
        /*0268*/ 	.word	0xffffffff


	//   ....[74]....
        /*026c*/ 	.word	0xffffffff


	//   ....[75]....
        /*0270*/ 	.word	0xffffffff


	//   ....[76]....
        /*0274*/ 	.word	0xffffffff


	//   ....[77]....
        /*0278*/ 	.word	0xffffffff


	//   ....[78]....
        /*027c*/ 	.word	0xffffffff


	//   ....[79]....
        /*0280*/ 	.word	0xffffffff


	//   ....[80]....
        /*0284*/ 	.word	0xffffffff


	//   ....[81]....
        /*0288*/ 	.word	0xffffffff


	//   ....[82]....
        /*028c*/ 	.word	0x0500000f


	//   ....[83]....
        /*0290*/ 	.word	0x0500000f


	//   ....[84]....
        /*0294*/ 	.word	0x0500000f


	//   ....[85]....
        /*0298*/ 	.word	0x0500000f


	//   ....[86]....
        /*029c*/ 	.word	0x0500000f


	//   ....[87]....
        /*02a0*/ 	.word	0x0500000f


	//   ....[88]....
        /*02a4*/ 	.word	0x0500000f


	//   ....[89]....
        /*02a8*/ 	.word	0x0500000f


	//   ....[90]....
        /*02ac*/ 	.word	0x0500000f


	//   ....[91]....
        /*02b0*/ 	.word	0x0500000f


	//   ....[92]....
        /*02b4*/ 	.word	0x0500000f


	//   ....[93]....
        /*02b8*/ 	.word	0x0500000f


	//   ....[94]....
        /*02bc*/ 	.word	0x0500000f


	//   ....[95]....
        /*02c0*/ 	.word	0x0500000f


	//   ....[96]....
        /*02c4*/ 	.word	0x0500000f


	//   ....[97]....
        /*02c8*/ 	.word	0x0500000f


	//   ....[98]....
        /*02cc*/ 	.word	0x0500000f


	//   ....[99]....
        /*02d0*/ 	.word	0x0500000f


	//   ....[100]....
        /*02d4*/ 	.word	0x0500000f


	//   ....[101]....
        /*02d8*/ 	.word	0x0500000f


	//   ....[102]....
        /*02dc*/ 	.word	0x0500000f


	//   ....[103]....
        /*02e0*/ 	.word	0x0500000f


	//   ....[104]....
        /*02e4*/ 	.word	0x0500000f


	//   ....[105]....
        /*02e8*/ 	.word	0x0500000f


	//   ....[106]....
        /*02ec*/ 	.word	0x0500000f


	//   ....[107]....
        /*02f0*/ 	.word	0x0500000f


	//   ....[108]....
        /*02f4*/ 	.word	0x0500000f


	//   ....[109]....
        /*02f8*/ 	.word	0x0500000f


	//   ....[110]....
        /*02fc*/ 	.word	0x0500000f


	//   ....[111]....
        /*0300*/ 	.word	0x0500000f


	//   ....[112]....
        /*0304*/ 	.word	0x0500000f


	//   ....[113]....
        /*0308*/ 	.word	0x0500000f


	//   ....[114]....
        /*030c*/ 	.word	0x0500000f


	//   ....[115]....
        /*0310*/ 	.word	0x0500000f


	//   ....[116]....
        /*0314*/ 	.word	0x0500000f


	//   ....[117]....
        /*0318*/ 	.word	0x0500000f


	//   ....[118]....
        /*031c*/ 	.word	0x0500000f


	//   ....[119]....
        /*0320*/ 	.word	0x0500000f


	//   ....[120]....
        /*0324*/ 	.word	0x0500000f


	//   ....[121]....
        /*0328*/ 	.word	0x0500000f


	//   ....[122]....
        /*032c*/ 	.word	0x0500000f


	//   ....[123]....
        /*0330*/ 	.word	0x0500000f


	//   ....[124]....
        /*0334*/ 	.word	0x0500000f


	//   ....[125]....
        /*0338*/ 	.word	0x0500000f


	//   ....[126]....
        /*033c*/ 	.word	0x0500000f


	//   ....[127]....
        /*0340*/ 	.word	0x0500000f


	//   ....[128]....
        /*0344*/ 	.word	0x0500000f


	//   ....[129]....
        /*0348*/ 	.word	0x0500000f


	//   ....[130]....
        /*034c*/ 	.word	0x0500000f


	//   ....[131]....
        /*0350*/ 	.word	0x0500000f


	//----- nvinfo : EIATTR_COOP_GROUP_INSTR_OFFSETS
	.align		4
.L_618:
        /*0354*/ 	.byte	0x04, 0x28
        /*0356*/ 	.short	(.L_620 - .L_619)


	//   ....[0]....
.L_619:
        /*0358*/ 	.word	0x00000080


	//   ....[1]....
        /*035c*/ 	.word	0x00000090


	//   ....[2]....
        /*0360*/ 	.word	0x000002c0


	//   ....[3]....
        /*0364*/ 	.word	0x00000420


	//   ....[4]....
        /*0368*/ 	.word	0x00000540


	//   ....[5]....
        /*036c*/ 	.word	0x000006a0


	//   ....[6]....
        /*0370*/ 	.word	0x000010b0


	//   ....[7]....
        /*0374*/ 	.word	0x00002810


	//   ....[8]....
        /*0378*/ 	.word	0x00002fb0


	//   ....[9]....
        /*037c*/ 	.word	0x000043e0


	//   ....[10]....
        /*0380*/ 	.word	0x00004500


	//   ....[11]....
        /*0384*/ 	.word	0x00004690


	//   ....[12]....
        /*0388*/ 	.word	0x00004740


	//   ....[13]....
        /*038c*/ 	.word	0x00004e90


	//   ....[14]....
        /*0390*/ 	.word	0x00005430


	//   ....[15]....
        /*0394*/ 	.word	0x000065f0


	//   ....[16]....
        /*0398*/ 	.word	0x00006640


	//   ....[17]....
        /*039c*/ 	.word	0x000068f0


	//   ....[18]....
        /*03a0*/ 	.word	0x00006ac0


	//   ....[19]....
        /*03a4*/ 	.word	0x00007940


	//   ....[20]....
        /*03a8*/ 	.word	0x000079f0


	//   ....[21]....
        /*03ac*/ 	.word	0x00007a20


	//   ....[22]....
        /*03b0*/ 	.word	0x00007a90


	//   ....[23]....
        /*03b4*/ 	.word	0x00007ac0


	//   ....[24]....
        /*03b8*/ 	.word	0x00008af0


	//   ....[25]....
        /*03bc*/ 	.word	0x000097b0


	//   ....[26]....
        /*03c0*/ 	.word	0x000097f0


	//   ....[27]....
        /*03c4*/ 	.word	0x00009820


	//   ....[28]....
        /*03c8*/ 	.word	0x00009840


	//   ....[29]....
        /*03cc*/ 	.word	0x00009e70


	//   ....[30]....
        /*03d0*/ 	.word	0x00009e90


	//   ....[31]....
        /*03d4*/ 	.word	0x0000a0d0


	//   ....[32]....
        /*03d8*/ 	.word	0x0000a100


	//   ....[33]....
        /*03dc*/ 	.word	0x0000bde0


	//   ....[34]....
        /*03e0*/ 	.word	0x0000be10


	//   ....[35]....
        /*03e4*/ 	.word	0x0000beb0


	//   ....[36]....
        /*03e8*/ 	.word	0x0000bed0


	//   ....[37]....
        /*03ec*/ 	.word	0x0000bf40


	//   ....[38]....
        /*03f0*/ 	.word	0x0000bf60


	//   ....[39]....
        /*03f4*/ 	.word	0x0000bf70


	//   ....[40]....
        /*03f8*/ 	.word	0x0000bf80


	//   ....[41]....
        /*03fc*/ 	.word	0x0000c620


	//   ....[42]....
        /*0400*/ 	.word	0x0000c650


	//   ....[43]....
        /*0404*/ 	.word	0x0000c710


	//   ....[44]....
        /*0408*/ 	.word	0x0000c720


	//   ....[45]....
        /*040c*/ 	.word	0x0000c7b0


	//   ....[46]....
        /*0410*/ 	.word	0x0000c7c0


	//   ....[47]....
        /*0414*/ 	.word	0x0000c7e0


	//   ....[48]....
        /*0418*/ 	.word	0x0000c820


	//   ....[49]....
        /*041c*/ 	.word	0x0000cd80


	//   ....[50]....
        /*0420*/ 	.word	0x0000cdb0


	//   ....[51]....
        /*0424*/ 	.word	0x0000cdc0


	//   ....[52]....
        /*0428*/ 	.word	0x0000cde0


	//   ....[53]....
        /*042c*/ 	.word	0x0000cf50


	//   ....[54]....
        /*0430*/ 	.word	0x0000cf90


	//   ....[55]....
        /*0434*/ 	.word	0x0000cfb0


	//   ....[56]....
        /*0438*/ 	.word	0x0000d080


	//   ....[57]....
        /*043c*/ 	.word	0x0000d5a0


	//   ....[58]....
        /*0440*/ 	.word	0x0000d5d0


	//   ....[59]....
        /*0444*/ 	.word	0x0000d600


	//   ....[60]....
        /*0448*/ 	.word	0x0000d6c0


	//   ....[61]....
        /*044c*/ 	.word	0x0000d700


	//   ....[62]....
        /*0450*/ 	.word	0x0000d720


	//   ....[63]....
        /*0454*/ 	.word	0x0000d740


	//   ....[64]....
        /*0458*/ 	.word	0x0000dad0


	//   ....[65]....
        /*045c*/ 	.word	0x0000e330


	//   ....[66]....
        /*0460*/ 	.word	0x0000e350


	//   ....[67]....
        /*0464*/ 	.word	0x0000e3a0


	//   ....[68]....
        /*0468*/ 	.word	0x0000e3b0


	//   ....[69]....
        /*046c*/ 	.word	0x0000e3f0


	//   ....[70]....
        /*0470*/ 	.word	0x0000e400


	//   ....[71]....
        /*0474*/ 	.word	0x0000e410


	//   ....[72]....
        /*0478*/ 	.word	0x0000e450


	//   ....[73]....
        /*047c*/ 	.word	0x0000e780


	//   ....[74]....
        /*0480*/ 	.word	0x0000e7b0


	//   ....[75]....
        /*0484*/ 	.word	0x0000e7e0


	//   ....[76]....
        /*0488*/ 	.word	0x0000e820


	//   ....[77]....
        /*048c*/ 	.word	0x0000e840


	//   ....[78]....
        /*0490*/ 	.word	0x0000e900


	//   ....[79]....
        /*0494*/ 	.word	0x0000e920


	//   ....[80]....
        /*0498*/ 	.word	0x0000e9a0


	//   ....[81]....
        /*049c*/ 	.word	0x0000eee0


	//   ....[82]....
        /*04a0*/ 	.word	0x0000f400


	//   ....[83]....
        /*04a4*/ 	.word	0x0000f4f0


	//   ....[84]....
        /*04a8*/ 	.word	0x0000f590


	//   ....[85]....
        /*04ac*/ 	.word	0x0000f600


	//   ....[86]....
        /*04b0*/ 	.word	0x0000f6f0


	//   ....[87]....
        /*04b4*/ 	.word	0x0000f760


	//   ....[88]....
        /*04b8*/ 	.word	0x0000f850


	//   ....[89]....
        /*04bc*/ 	.word	0x0000f8c0


	//   ....[90]....
        /*04c0*/ 	.word	0x0000f960


	//   ....[91]....
        /*04c4*/ 	.word	0x0000fa50


	//   ....[92]....
        /*04c8*/ 	.word	0x0000fad0


	//   ....[93]....
        /*04cc*/ 	.word	0x0000fb30


	//   ....[94]....
        /*04d0*/ 	.word	0x0000fc20


	//   ....[95]....
        /*04d4*/ 	.word	0x0000fca0


	//   ....[96]....
        /*04d8*/ 	.word	0x0000fd80


	//   ....[97]....
        /*04dc*/ 	.word	0x0000fdf0


	//   ....[98]....
        /*04e0*/ 	.word	0x0000feb0


	//   ....[99]....
        /*04e4*/ 	.word	0x0000ff50


	//   ....[100]....
        /*04e8*/ 	.word	0x00010010


	//   ....[101]....
        /*04ec*/ 	.word	0x00010140


	//   ....[102]....
        /*04f0*/ 	.word	0x00010230


	//   ....[103]....
        /*04f4*/ 	.word	0x000103e0


	//   ....[104]....
        /*04f8*/ 	.word	0x00010430


	//   ....[105]....
        /*04fc*/ 	.word	0x00010540


	//   ....[106]....
        /*0500*/ 	.word	0x00010620


	//   ....[107]....
        /*0504*/ 	.word	0x000107a0


	//   ....[108]....
        /*0508*/ 	.word	0x00010890


	//   ....[109]....
        /*050c*/ 	.word	0x000109f0


	//   ....[110]....
        /*0510*/ 	.word	0x00010b30


	//   ....[111]....
        /*0514*/ 	.word	0x00010c40


	//   ....[112]....
        /*0518*/ 	.word	0x00010d80


	//   ....[113]....
        /*051c*/ 	.word	0x00010e80


	//   ....[114]....
        /*0520*/ 	.word	0x00010f50


	//   ....[115]....
        /*0524*/ 	.word	0x00011030


	//   ....[116]....
        /*0528*/ 	.word	0x000110d0


	//   ....[117]....
        /*052c*/ 	.word	0x00011130


	//   ....[118]....
        /*0530*/ 	.word	0x000111e0


	//   ....[119]....
        /*0534*/ 	.word	0x00011240


	//   ....[120]....
        /*0538*/ 	.word	0x000112f0


	//   ....[121]....
        /*053c*/ 	.word	0x00011350


	//   ....[122]....
        /*0540*/ 	.word	0x00011400


	//   ....[123]....
        /*0544*/ 	.word	0x000114f0


	//   ....[124]....
        /*0548*/ 	.word	0x000115c0


	//   ....[125]....
        /*054c*/ 	.word	0x00011690


	//   ....[126]....
        /*0550*/ 	.word	0x000117a0


	//   ....[127]....
        /*0554*/ 	.word	0x000118c0


	//   ....[128]....
        /*0558*/ 	.word	0x000119a0


	//   ....[129]....
        /*055c*/ 	.word	0x00011aa0


	//   ....[130]....
        /*0560*/ 	.word	0x00011b70


	//   ....[131]....
        /*0564*/ 	.word	0x00011c80


	//----- nvinfo : EIATTR_REG_RECONFIG
	.align		4
.L_620:
        /*0568*/ 	.byte	0x01, 0x54
	.zero		2


	//----- nvinfo : EIATTR_SYSCALL_OFFSETS
	.align		4
        /*056c*/ 	.byte	0x04, 0x46
        /*056e*/ 	.short	(.L_622 - .L_621)


	//   ....[0]....
.L_621:
        /*0570*/ 	.word	0x00002a10


	//   ....[1]....
        /*0574*/ 	.word	0x0000b680


	//   ....[2]....
        /*0578*/ 	.word	0x0000b7c0


	//   ....[3]....
        /*057c*/ 	.word	0x0000b8b0


	//   ....[4]....
        /*0580*/ 	.word	0x0000c2c0


	//   ....[5]....
        /*0584*/ 	.word	0x0000ca60


	//----- nvinfo : EIATTR_MBARRIER_INSTR_OFFSETS
	.align		4
.L_622:
        /*0588*/ 	.byte	0x04, 0x39
        /*058a*/ 	.short	(.L_624 - .L_623)


	//   ....[0]....
.L_623:
        /*058c*/ 	.word	0x000001a0
        /*0590*/ 	.word	0x000000ff
        /*0594*/ 	.word	0x00038800
        /*0598*/ 	.short	0x0100
        /*059a*/ 	.byte	0x08
	.zero		1


	//   ....[1]....
        /*059c*/ 	.word	0x000001b0
        /*05a0*/ 	.word	0x000000ff
        /*05a4*/ 	.word	0x00038810
        /*05a8*/ 	.short	0x0100
        /*05aa*/ 	.byte	0x08
	.zero		1


	//   ....[2]....
        /*05ac*/ 	.word	0x000001c0
        /*05b0*/ 	.word	0x000000ff
        /*05b4*/ 	.word	0x00038820
        /*05b8*/ 	.short	0x0100
        /*05ba*/ 	.byte	0x08
	.zero		1


	//   ....[3]....
        /*05bc*/ 	.word	0x00000270
        /*05c0*/ 	.word	0x000000ff
        /*05c4*/ 	.word	0x00038830
        /*05c8*/ 	.short	0x0100
        /*05ca*/ 	.byte	0x06
	.zero		1


	//   ....[4]....
        /*05cc*/ 	.word	0x00000280
        /*05d0*/ 	.word	0x000000ff
        /*05d4*/ 	.word	0x00038840
        /*05d8*/ 	.short	0x0100
        /*05da*/ 	.byte	0x06
	.zero		1


	//   ....[5]....
        /*05dc*/ 	.word	0x00000290
        /*05e0*/ 	.word	0x000000ff
        /*05e4*/ 	.word	0x00038838
        /*05e8*/ 	.short	0x0100
        /*05ea*/ 	.byte	0x06
	.zero		1


	//   ....[6]....
        /*05ec*/ 	.word	0x000002a0
        /*05f0*/ 	.word	0x000000ff
        /*05f4*/ 	.word	0x00038848
        /*05f8*/ 	.short	0x0100
        /*05fa*/ 	.byte	0x06
	.zero		1


	//   ....[7]....
        /*05fc*/ 	.word	0x000003d0
        /*0600*/ 	.word	0x000000ff
        /*0604*/ 	.word	0x00038850
        /*0608*/ 	.short	0x0100
        /*060a*/ 	.byte	0x08
	.zero		1


	//   ....[8]....
        /*060c*/ 	.word	0x000003e0
        /*0610*/ 	.word	0x000000ff
        /*0614*/ 	.word	0x00038860
        /*0618*/ 	.short	0x0100
        /*061a*/ 	.byte	0x08
	.zero		1


	//   ....[9]....
        /*061c*/ 	.word	0x000003f0
        /*0620*/ 	.word	0x000000ff
        /*0624*/ 	.word	0x00038858
        /*0628*/ 	.short	0x0100
        /*062a*/ 	.byte	0x08
	.zero		1


	//   ....[10]....
        /*062c*/ 	.word	0x00000400
        /*0630*/ 	.word	0x000000ff
        /*0634*/ 	.word	0x00038868
        /*0638*/ 	.short	0x0100
        /*063a*/ 	.byte	0x08
	.zero		1


	//   ....[11]....
        /*063c*/ 	.word	0x000004f0
        /*0640*/ 	.word	0x000000ff
        /*0644*/ 	.word	0x00038870
        /*0648*/ 	.short	0x0100
        /*064a*/ 	.byte	0x06
	.zero		1


	//   ....[12]....
        /*064c*/ 	.word	0x00000500
        /*0650*/ 	.word	0x000000ff
        /*0654*/ 	.word	0x00038880
        /*0658*/ 	.short	0x0100
        /*065a*/ 	.byte	0x06
	.zero		1


	//   ....[13]....
        /*065c*/ 	.word	0x00000510
        /*0660*/ 	.word	0x000000ff
        /*0664*/ 	.word	0x00038878
        /*0668*/ 	.short	0x0100
        /*066a*/ 	.byte	0x06
	.zero		1


	//   ....[14]....
        /*066c*/ 	.word	0x00000520
        /*0670*/ 	.word	0x000000ff
        /*0674*/ 	.word	0x00038888
        /*0678*/ 	.short	0x0100
        /*067a*/ 	.byte	0x06
	.zero		1


	//   ....[15]....
        /*067c*/ 	.word	0x00000650
        /*0680*/ 	.word	0x000000ff
        /*0684*/ 	.word	0x00038890
        /*0688*/ 	.short	0x0100
        /*068a*/ 	.byte	0x08
	.zero		1


	//   ....[16]....
        /*068c*/ 	.word	0x00000660
        /*0690*/ 	.word	0x000000ff
        /*0694*/ 	.word	0x000388a0
        /*0698*/ 	.short	0x0100
        /*069a*/ 	.byte	0x08
	.zero		1


	//   ....[17]....
        /*069c*/ 	.word	0x00000670
        /*06a0*/ 	.word	0x000000ff
        /*06a4*/ 	.word	0x00038898
        /*06a8*/ 	.short	0x0100
        /*06aa*/ 	.byte	0x08
	.zero		1


	//   ....[18]....
        /*06ac*/ 	.word	0x00000680
        /*06b0*/ 	.word	0x000000ff
        /*06b4*/ 	.word	0x000388a8
        /*06b8*/ 	.short	0x0100
        /*06ba*/ 	.byte	0x08
	.zero		1


	//   ....[19]....
        /*06bc*/ 	.word	0x000007b0
        /*06c0*/ 	.word	0x000000ff
        /*06c4*/ 	.word	0x000388b0
        /*06c8*/ 	.short	0x0100
        /*06ca*/ 	.byte	0x08
	.zero		1


	//   ....[20]....
        /*06cc*/ 	.word	0x000007c0
        /*06d0*/ 	.word	0x000000ff
        /*06d4*/ 	.word	0x000388c0
        /*06d8*/ 	.short	0x0100
        /*06da*/ 	.byte	0x08
	.zero		1


	//   ....[21]....
        /*06dc*/ 	.word	0x000007d0
        /*06e0*/ 	.word	0x000000ff
        /*06e4*/ 	.word	0x000388b8
        /*06e8*/ 	.short	0x0100
        /*06ea*/ 	.byte	0x08
	.zero		1


	//   ....[22]....
        /*06ec*/ 	.word	0x000007e0
        /*06f0*/ 	.word	0x000000ff
        /*06f4*/ 	.word	0x000388c8
        /*06f8*/ 	.short	0x0100
        /*06fa*/ 	.byte	0x08
	.zero		1


	//   ....[23]....
        /*06fc*/ 	.word	0x00001400
        /*0700*/ 	.word	0x000000ff
        /*0704*/ 	.word	0x00000000
        /*0708*/ 	.short	0x0101
        /*070a*/ 	.byte	0x06
	.zero		1


	//   ....[24]....
        /*070c*/ 	.word	0x00001f00
        /*0710*/ 	.word	0x000000ff
        /*0714*/ 	.word	0x00000000
        /*0718*/ 	.short	0x0101
        /*071a*/ 	.byte	0x06
	.zero		1


	//   ....[25]....
        /*071c*/ 	.word	0x00002a70
        /*0720*/ 	.word	0x000000ff
        /*0724*/ 	.word	0x00038800
        /*0728*/ 	.short	0x010a
        /*072a*/ 	.byte	0x26
	.zero		1


	//   ....[26]....
        /*072c*/ 	.word	0x00002ae0
        /*0730*/ 	.word	0x00000008
        /*0734*/ 	.word	0x00038830
        /*0738*/ 	.short	0x010a
        /*073a*/ 	.byte	0x3f
	.zero		1


	//   ....[27]....
        /*073c*/ 	.word	0x00002b20
        /*0740*/ 	.word	0x00000008
        /*0744*/ 	.word	0x00038830
        /*0748*/ 	.short	0x010a
        /*074a*/ 	.byte	0x3f
	.zero		1


	//   ....[28]....
        /*074c*/ 	.word	0x00002da0
        /*0750*/ 	.word	0x000000ff
        /*0754*/ 	.word	0x00038810
        /*0758*/ 	.short	0x010a
        /*075a*/ 	.byte	0x26
	.zero		1


	//   ....[29]....
        /*075c*/ 	.word	0x00002de0
        /*0760*/ 	.word	0x00000008
        /*0764*/ 	.word	0x00038850
        /*0768*/ 	.short	0x010a
        /*076a*/ 	.byte	0x3f
	.zero		1


	//   ....[30]....
        /*076c*/ 	.word	0x00002e20
        /*0770*/ 	.word	0x00000008
        /*0774*/ 	.word	0x00038850
        /*0778*/ 	.short	0x010a
        /*077a*/ 	.byte	0x3f
	.zero		1


	//   ....[31]....
        /*077c*/ 	.word	0x000040b0
        /*0780*/ 	.word	0x000000ff
        /*0784*/ 	.word	0x00000000
        /*0788*/ 	.short	0x0101
        /*078a*/ 	.byte	0x07
	.zero		1


	//   ....[32]....
        /*078c*/ 	.word	0x00004f10
        /*0790*/ 	.word	0x000000ff
        /*0794*/ 	.word	0x00000000
        /*0798*/ 	.short	0x0101
        /*079a*/ 	.byte	0x07
	.zero		1


	//   ....[33]....
        /*079c*/ 	.word	0x00005020
        /*07a0*/ 	.word	0x000000ff
        /*07a4*/ 	.word	0x00038830
        /*07a8*/ 	.short	0x010a
        /*07aa*/ 	.byte	0x07
	.zero		1


	//   ....[34]....
        /*07ac*/ 	.word	0x00005060
        /*07b0*/ 	.word	0x000000ff
        /*07b4*/ 	.word	0x00038830
        /*07b8*/ 	.short	0x010a
        /*07ba*/ 	.byte	0x07
	.zero		1


	//   ....[35]....
        /*07bc*/ 	.word	0x00005270
        /*07c0*/ 	.word	0x000000ff
        /*07c4*/ 	.word	0x00038850
        /*07c8*/ 	.short	0x010a
        /*07ca*/ 	.byte	0x07
	.zero		1


	//   ....[36]....
        /*07cc*/ 	.word	0x000052b0
        /*07d0*/ 	.word	0x000000ff
        /*07d4*/ 	.word	0x00038850
        /*07d8*/ 	.short	0x010a
        /*07da*/ 	.byte	0x07
	.zero		1


	//   ....[37]....
        /*07dc*/ 	.word	0x000064f0
        /*07e0*/ 	.word	0x000000ff
        /*07e4*/ 	.word	0x00000000
        /*07e8*/ 	.short	0x0101
        /*07ea*/ 	.byte	0x0b
	.zero		1


	//   ....[38]....
        /*07ec*/ 	.word	0x000079d0
        /*07f0*/ 	.word	0x000000ff
        /*07f4*/ 	.word	0x00000000
        /*07f8*/ 	.short	0x0101
        /*07fa*/ 	.byte	0x07
	.zero		1


	//   ....[39]....
        /*07fc*/ 	.word	0x00009e80
        /*0800*/ 	.word	0x000000ff
        /*0804*/ 	.word	0x00000000
        /*0808*/ 	.short	0x0101
        /*080a*/ 	.byte	0x04
	.zero		1


	//   ....[40]....
        /*080c*/ 	.word	0x0000bbd0
        /*0810*/ 	.word	0x00000019
        /*0814*/ 	.word	0x00038840
        /*0818*/ 	.short	0x010a
        /*081a*/ 	.byte	0x3f
	.zero		1


	//   ....[41]....
        /*081c*/ 	.word	0x0000c080
        /*0820*/ 	.word	0x00000019
        /*0824*/ 	.word	0x00038830
        /*0828*/ 	.short	0x0107
        /*082a*/ 	.byte	0x3f
	.zero		1


	//   ....[42]....
        /*082c*/ 	.word	0x0000c140
        /*0830*/ 	.word	0x00000019
        /*0834*/ 	.word	0x00038830
        /*0838*/ 	.short	0x0101
        /*083a*/ 	.byte	0x3f
	.zero		1


	//   ....[43]....
        /*083c*/ 	.word	0x0000c8e0
        /*0840*/ 	.word	0x000000ff
        /*0844*/ 	.word	0x00038800
        /*0848*/ 	.short	0x0107
        /*084a*/ 	.byte	0x25
	.zero		1


	//   ....[44]....
        /*084c*/ 	.word	0x0000c930
        /*0850*/ 	.word	0x000000ff
        /*0854*/ 	.word	0x00038800
        /*0858*/ 	.short	0x0101
        /*085a*/ 	.byte	0x25
	.zero		1


	//   ....[45]....
        /*085c*/ 	.word	0x0000d2a0
        /*0860*/ 	.word	0x000000ff
        /*0864*/ 	.word	0x00038810
        /*0868*/ 	.short	0x0107
        /*086a*/ 	.byte	0x25
	.zero		1


	//   ....[46]....
        /*086c*/ 	.word	0x0000d300
        /*0870*/ 	.word	0x000000ff
        /*0874*/ 	.word	0x00038810
        /*0878*/ 	.short	0x0101
        /*087a*/ 	.byte	0x25
	.zero		1


	//   ....[47]....
        /*087c*/ 	.word	0x0000d320
        /*0880*/ 	.word	0x000000ff
        /*0884*/ 	.word	0x00038820
        /*0888*/ 	.short	0x010a
        /*088a*/ 	.byte	0x25
	.zero		1


	//   ....[48]....
        /*088c*/ 	.word	0x0000d3b0
        /*0890*/ 	.word	0x00000019
        /*0894*/ 	.word	0x00038860
        /*0898*/ 	.short	0x010a
        /*089a*/ 	.byte	0x3f
	.zero		1


	//   ....[49]....
        /*089c*/ 	.word	0x0000de10
        /*08a0*/ 	.word	0x00000019
        /*08a4*/ 	.word	0x00038850
        /*08a8*/ 	.short	0x0107
        /*08aa*/ 	.byte	0x3f
	.zero		1


	//   ....[50]....
        /*08ac*/ 	.word	0x0000def0
        /*08b0*/ 	.word	0x00000019
        /*08b4*/ 	.word	0x00038850
        /*08b8*/ 	.short	0x0101
        /*08ba*/ 	.byte	0x3f
	.zero		1


	//   ....[51]....
        /*08bc*/ 	.word	0x0000e190
        /*08c0*/ 	.word	0x00000008
        /*08c4*/ 	.word	0x00038840
        /*08c8*/ 	.short	0x010a
        /*08ca*/ 	.byte	0x3f
	.zero		1


	//   ....[52]....
        /*08cc*/ 	.word	0x0000e4d0
        /*08d0*/ 	.word	0x00000008
        /*08d4*/ 	.word	0x00038830
        /*08d8*/ 	.short	0x0107
        /*08da*/ 	.byte	0x3f
	.zero		1


	//   ....[53]....
        /*08dc*/ 	.word	0x0000e590
        /*08e0*/ 	.word	0x00000008
        /*08e4*/ 	.word	0x00038830
        /*08e8*/ 	.short	0x0101
        /*08ea*/ 	.byte	0x3f
	.zero		1


	//   ....[54]....
        /*08ec*/ 	.word	0x0000e5c0
        /*08f0*/ 	.word	0x00000008
        /*08f4*/ 	.word	0x00038860
        /*08f8*/ 	.short	0x010a
        /*08fa*/ 	.byte	0x3f
	.zero		1


	//   ....[55]....
        /*08fc*/ 	.word	0x0000ec00
        /*0900*/ 	.word	0x00000008
        /*0904*/ 	.word	0x00038850
        /*0908*/ 	.short	0x0107
        /*090a*/ 	.byte	0x3f
	.zero		1


	//   ....[56]....
        /*090c*/ 	.word	0x0000ecd0
        /*0910*/ 	.word	0x00000008
        /*0914*/ 	.word	0x00038850
        /*0918*/ 	.short	0x0101
        /*091a*/ 	.byte	0x3f
	.zero		1


	//   ....[57]....
        /*091c*/ 	.word	0x0000ee60
        /*0920*/ 	.word	0x00000005
        /*0924*/ 	.word	0x00038820
        /*0928*/ 	.short	0x010a
        /*092a*/ 	.byte	0x3f
	.zero		1


	//   ....[58]....
        /*092c*/ 	.word	0x0000efd0
        /*0930*/ 	.word	0x00000003
        /*0934*/ 	.word	0x00038840
        /*0938*/ 	.short	0x010a
        /*093a*/ 	.byte	0x3f
	.zero		1


	//   ....[59]....
        /*093c*/ 	.word	0x0000f070
        /*0940*/ 	.word	0x00000005
        /*0944*/ 	.word	0x00038840
        /*0948*/ 	.short	0x010a
        /*094a*/ 	.byte	0x3f
	.zero		1


	//   ....[60]....
        /*094c*/ 	.word	0x0000f0b0
        /*0950*/ 	.word	0x00000003
        /*0954*/ 	.word	0x00038860
        /*0958*/ 	.short	0x010a
        /*095a*/ 	.byte	0x3f
	.zero		1


	//   ....[61]....
        /*095c*/ 	.word	0x0000f0f0
        /*0960*/ 	.word	0x00000005
        /*0964*/ 	.word	0x00038860
        /*0968*/ 	.short	0x010a
        /*096a*/ 	.byte	0x3f
	.zero		1


	//   ....[62]....
        /*096c*/ 	.word	0x0000f160
        /*0970*/ 	.word	0x00000000
        /*0974*/ 	.word	0x00038800
        /*0978*/ 	.short	0x010a
        /*097a*/ 	.byte	0x3f
	.zero		1


	//   ....[63]....
        /*097c*/ 	.word	0x0000f1b0
        /*0980*/ 	.word	0x00000008
        /*0984*/ 	.word	0x00038830
        /*0988*/ 	.short	0x010a
        /*098a*/ 	.byte	0x3f
	.zero		1


	//   ....[64]....
        /*098c*/ 	.word	0x0000f210
        /*0990*/ 	.word	0x00000004
        /*0994*/ 	.word	0x00038810
        /*0998*/ 	.short	0x010a
        /*099a*/ 	.byte	0x3f
	.zero		1


	//   ....[65]....
        /*099c*/ 	.word	0x0000f260
        /*09a0*/ 	.word	0x00000008
        /*09a4*/ 	.word	0x00038850
        /*09a8*/ 	.short	0x010a
        /*09aa*/ 	.byte	0x3f
	.zero		1


	//   ....[66]....
        /*09ac*/ 	.word	0x0000f2c0
        /*09b0*/ 	.word	0x00000004
        /*09b4*/ 	.word	0x00038830
        /*09b8*/ 	.short	0x010a
        /*09ba*/ 	.byte	0x3f
	.zero		1


	//   ....[67]....
        /*09bc*/ 	.word	0x0000f320
        /*09c0*/ 	.word	0x00000004
        /*09c4*/ 	.word	0x00038850
        /*09c8*/ 	.short	0x010a
        /*09ca*/ 	.byte	0x3f
	.zero		1


	//   ....[68]....
        /*09cc*/ 	.word	0x0000f440
        /*09d0*/ 	.word	0x00000019
        /*09d4*/ 	.word	0x00038840
        /*09d8*/ 	.short	0x010a
        /*09da*/ 	.byte	0x3f
	.zero		1


	//   ....[69]....
        /*09dc*/ 	.word	0x000106a0
        /*09e0*/ 	.word	0x00000003
        /*09e4*/ 	.word	0x00038820
        /*09e8*/ 	.short	0x010a
        /*09ea*/ 	.byte	0x3f
	.zero		1


	//   ....[70]....
        /*09ec*/ 	.word	0x000106f0
        /*09f0*/ 	.word	0x00000019
        /*09f4*/ 	.word	0x00038860
        /*09f8*/ 	.short	0x010a
        /*09fa*/ 	.byte	0x3f
	.zero		1


	//   ....[71]....
        /*09fc*/ 	.word	0x00010f80
        /*0a00*/ 	.word	0x00000008
        /*0a04*/ 	.word	0x00038840
        /*0a08*/ 	.short	0x010a
        /*0a0a*/ 	.byte	0x3f
	.zero		1


	//   ....[72]....
        /*0a0c*/ 	.word	0x00011440
        /*0a10*/ 	.word	0x00000008
        /*0a14*/ 	.word	0x00038860
        /*0a18*/ 	.short	0x010a
        /*0a1a*/ 	.byte	0x3f
	.zero		1


	//   ....[73]....
        /*0a1c*/ 	.word	0x00011ba0
        /*0a20*/ 	.word	0x00000005
        /*0a24*/ 	.word	0x00038820
        /*0a28*/ 	.short	0x010a
        /*0a2a*/ 	.byte	0x3f
	.zero		1


	//   ....[74]....
        /*0a2c*/ 	.word	0x00011d40
        /*0a30*/ 	.word	0x00000003
        /*0a34*/ 	.word	0x00038840
        /*0a38*/ 	.short	0x010a
        /*0a3a*/ 	.byte	0x3f
	.zero		1


	//   ....[75]....
        /*0a3c*/ 	.word	0x00011d90
        /*0a40*/ 	.word	0x00000005
        /*0a44*/ 	.word	0x00038840
        /*0a48*/ 	.short	0x010a
        /*0a4a*/ 	.byte	0x3f
	.zero		1


	//   ....[76]....
        /*0a4c*/ 	.word	0x00011de0
        /*0a50*/ 	.word	0x00000003
        /*0a54*/ 	.word	0x00038860
        /*0a58*/ 	.short	0x010a
        /*0a5a*/ 	.byte	0x3f
	.zero		1


	//----- nvinfo : EIATTR_NUM_MBARRIERS
	.align		4
.L_624:
        /*0a5c*/ 	.byte	0x03, 0x38
        /*0a5e*/ 	.short	0x0017


	//----- nvinfo : EIATTR_EXIT_INSTR_OFFSETS
	.align		4
        /*0a60*/ 	.byte	0x04, 0x1c
        /*0a62*/ 	.short	(.L_626 - .L_625)


	//   ....[0]....
.L_625:
        /*0a64*/ 	.word	0x00000930


	//   ....[1]....
        /*0a68*/ 	.word	0x0000a350


	//   ....[2]....
        /*0a6c*/ 	.word	0x0000f140


	//----- nvinfo : EIATTR_MAX_THREADS
	.align		4
.L_626:
        /*0a70*/ 	.byte	0x04, 0x05
        /*0a72*/ 	.short	(.L_628 - .L_627)
.L_627:
        /*0a74*/ 	.word	0x00000180
        /*0a78*/ 	.word	0x00000001
        /*0a7c*/ 	.word	0x00000001


	//----- nvinfo : EIATTR_CRS_STACK_SIZE
	.align		4
.L_628:
        /*0a80*/ 	.byte	0x04, 0x1e
        /*0a82*/ 	.short	(.L_630 - .L_629)
.L_629:
        /*0a84*/ 	.word	0x00000000


	//----- nvinfo : EIATTR_CBANK_PARAM_SIZE
	.align		4
.L_630:
        /*0a88*/ 	.byte	0x03, 0x19
        /*0a8a*/ 	.short	0x0b70


	//----- nvinfo : EIATTR_PARAM_CBANK
	.align		4
        /*0a8c*/ 	.byte	0x04, 0x0a
        /*0a8e*/ 	.short	(.L_632 - .L_631)
	.align		4
.L_631:
        /*0a90*/ 	.word	index@(.nv.constant0._ZN7cutlass13device_kernelIN5flash11enable_sm90INS1_16FlashAttnFwdSm90INS1_25CollectiveMainloopFwdSm90ILi2EN4cute5tupleIJNS5_1CILi1EEES8_S8_EEENS6_IJNS7_ILi64EEESA_SA_EEELi512ENS_10bfloat16_tEfNS_4arch4Sm90ELb0ELb0ELb0ELb0ELb1ELb0ELb1ELb0ELb0ELb1ELb0ELb0EEENS1_21CollectiveEpilogueFwdINS6_IJSA_NS7_ILi512EEESA_EEES9_SC_SE_Li256ELb0ELb1ELb0ELb0EEENS1_29StaticPersistentTileSchedulerILb0EEEEEEEEEvNT_6ParamsE)
        /*0a94*/ 	.short	0x0210
        /*0a96*/ 	.short	0x0b70


	//----- nvinfo : EIATTR_SW_WAR
	.align		4
.L_632:
        /*0a98*/ 	.byte	0x04, 0x36
        /*0a9a*/ 	.short	(.L_634 - .L_633)
.L_633:
        /*0a9c*/ 	.word	0x00000008
.L_634:


//--------------------- .nv.info._ZN7cutlass13device_kernelIN5flash11enable_sm90INS1_16FlashAttnFwdSm90INS1_25CollectiveMainloopFwdSm90ILi2EN4cute5tupleIJNS5_1CILi1EEES8_S8_EEENS6_IJNS7_ILi64EEESA_SA_EEELi512ENS_10bfloat16_tEfNS_4arch4Sm90ELb0ELb0ELb0ELb1ELb1ELb0ELb0ELb0ELb0ELb1ELb0ELb0EEENS1_21CollectiveEpilogueFwdINS6_IJSA_NS7_ILi512EEESA_EEES9_SC_SE_Li256ELb1ELb1ELb0ELb0EEENS1_36VarlenDynamicPersistentTileSchedulerILi64ELi64ELi256ELi128ELb0ELb1ELb1ELb0ELb1ELb1EEEEEEEEEvNT_6ParamsE --------------------------
	.section	.nv.info._ZN7cutlass13device_kernelIN5flash11enable_sm90INS1_16FlashAttnFwdSm90INS1_25CollectiveMainloopFwdSm90ILi2EN4cute5tupleIJNS5_1CILi1EEES8_S8_EEENS6_IJNS7_ILi64EEESA_SA_EEELi512ENS_10bfloat16_tEfNS_4arch4Sm90ELb0ELb0ELb0ELb1ELb1ELb0ELb0ELb0ELb0ELb1ELb0ELb0EEENS1_21CollectiveEpilogueFwdINS6_IJSA_NS7_ILi512EEESA_EEES9_SC_SE_Li256ELb1ELb1ELb0ELb0EEENS1_36VarlenDynamicPersistentTileSchedulerILi64ELi64ELi256ELi128ELb0ELb1ELb1ELb0ELb1ELb1EEEEEEEEEvNT_6ParamsE,"",@"SHT_CUDA_INFO"
	.sectionflags	@""
	.align	4


	//----- nvinfo : EIATTR_CUDA_API_VERSION
	.align		4
        /*0000*/ 	.byte	0x04, 0x37
        /*0002*/ 	.short	(.L_636 - .L_635)
.L_635:
        /*0004*/ 	.word	0x00000082


	//----- nvinfo : EIATTR_KPARAM_INFO
	.align		4
.L_636:
        /*0008*/ 	.byte	0x04, 0x17
        /*000a*/ 	.short	(.L_638 - .L_637)
.L_637:
        /*000c*/ 	.word	0x00000000
        /*0010*/ 	.short	0x0000
        /*0012*/ 	.short	0x0070
        /*0014*/ 	.byte	0x00, 0xf0, 0x01, 0x2a


	//----- nvinfo : EIATTR_SPARSE_MMA_MASK
	.align		4
.L_638:
        /*0018*/ 	.byte	0x03, 0x50
        /*001a*/ 	.short	0x0000


	//----- nvinfo : EIATTR_MAXREG_COUNT
	.align		4
        /*001c*/ 	.byte	0x03, 0x1b
        /*001e*/ 	.short	0x00a8


	//----- nvinfo : EIATTR_NUM_BARRIERS
	.align		4
        /*0020*/ 	.byte	0x02, 0x4c
        /*0022*/ 	.byte	0x10
	.zero		1


	//----- nvinfo : EIATTR_EXTERNS
	.align		4
        /*0024*/ 	.byte	0x04, 0x0f
        /*0026*/ 	.short	(.L_640 - .L_639)


	//   ....[0]....
	.align		4
.L_639:
        /*0028*/ 	.word	index@(__assertfail)


	//----- nvinfo : EIATTR_ANNOTATIONS
	.align		4
.L_640:
        /*002c*/ 	.byte	0x04, 0x55
        /*002e*/ 	.short	(.L_642 - .L_641)


	//   ....[0]....
.L_641:
        /* <DEDUP_REMOVED lines=19> */


	//----- nvinfo : EIATTR_MERCURY_ISA_VERSION
	.align		4
.L_642:
        /*0150*/ 	.byte	0x03, 0x5f
        /*0152*/ 	.short	0x0101


	//----- nvinfo : EIATTR_UNUSED_LOAD_BYTE_OFFSET
	.align		4
        /*0154*/ 	.byte	0x04, 0x44
        /*0156*/ 	.short	(.L_644 - .L_643)


	//   ....[0]....
.L_643:
        /*0158*/ 	.word	0x00000950
        /*015c*/ 	.word	0x0000fff0


	//   ....[1]....
        /*0160*/ 	.word	0x00006b60
        /*0164*/ 	.word	0x0000fff0


	//----- nvinfo : EIATTR_INT_WARP_WIDE_INSTR_OFFSETS
	.align		4
.L_644:
        /*0168*/ 	.byte	0x04, 0x31
        /*016a*/ 	.short	(.L_646 - .L_645)


	//   ....[0]....
.L_645:
        /*016c*/ 	.word	0x000000c0


	//   ....[1]....
        /*0170*/ 	.word	0x000000d0


	//   ....[2]....
        /*0174*/ 	.word	0x00000170


	//   ....[3]....
        /*0178*/ 	.word	0x0000ab70


	//   ....[4]....
        /*017c*/ 	.word	0x0000ac00


	//   ....[5]....
        /*0180*/ 	.word	0x0000e090


	//   ....[6]....
        /*0184*/ 	.word	0x0000e120


	//----- nvinfo : EIATTR_COOP_GROUP_MASK_REGIDS
	.align		4
.L_646:
        /*0188*/ 	.byte	0x04, 0x29
        /*018a*/ 	.short	(.L_648 - .L_647)


	//   ....[0]....
.L_647:
        /*018c*/ 	.word	0xffffffff


	//   ....[1]....
        /*0190*/ 	.word	0xffffffff


	//   ....[2]....
        /*0194*/ 	.word	0xffffffff


	//   ....[3]....
        /*0198*/ 	.word	0xffffffff


	//   ....[4]....
        /*019c*/ 	.word	0xffffffff


	//   ....[5]....
        /*01a0*/ 	.word	0xffffffff


	//   ....[6]....
        /*01a4*/ 	.word	0xffffffff


	//   ....[7]....
        /*01a8*/ 	.word	0xffffffff


	//   ....[8]....
        /*01ac*/ 	.word	0xffffffff


	//   ....[9]....
        /*01b0*/ 	.word	0xffffffff


	//   ....[10]....
        /*01b4*/ 	.word	0xffffffff


	//   ....[11]....
        /*01b8*/ 	.word	0xffffffff


	//   ....[12]....
        /*01bc*/ 	.word	0xffffffff


	//   ....[13]....
        /*01c0*/ 	.word	0xffffffff


	//   ....[14]....
        /*01c4*/ 	.word	0xffffffff


	//   ....[15]....
        /*01c8*/ 	.word	0xffffffff


	//   ....[16]....
        /*01cc*/ 	.word	0xffffffff


	//   ....[17]....
        /*01d0*/ 	.word	0xffffffff


	//   ....[18]....
        /*01d4*/ 	.word	0xffffffff


	//   ....[19]....
        /*01d8*/ 	.word	0xffffffff


	//   ....[20]....
        /*01dc*/ 	.word	0xffffffff


	//   ....[21]....
        /*01e0*/ 	.word	0xffffffff


	//   ....[22]....
        /*01e4*/ 	.word	0xffffffff


	//   ....[23]....
        /*01e8*/ 	.word	0xffffffff


	//   ....[24]....
        /*01ec*/ 	.word	0xffffffff


	//   ....[25]....
        /*01f0*/ 	.word	0xffffffff


	//   ....[26]....
        /*01f4*/ 	.word	0xffffffff


	//   ....[27]....
        /*01f8*/ 	.word	0xffffffff


	//   ....[28]....
        /*01fc*/ 	.word	0xffffffff


	//   ....[29]....
        /*0200*/ 	.word	0xffffffff


	//   ....[30]....
        /*0204*/ 	.word	0xffffffff


	//   ....[31]....
        /*0208*/ 	.word	0xffffffff


	//   ....[32]....
        /*020c*/ 	.word	0xffffffff


	//   ....[33]....
        /*0210*/ 	.word	0xffffffff


	//   ....[34]....
        /*0214*/ 	.word	0xffffffff


	//   ....[35]....
        /*0218*/ 	.word	0xffffffff


	//   ....[36]....
        /*021c*/ 	.word	0xffffffff


	//   ....[37]....
        /*0220*/ 	.word	0xffffffff


	//   ....[38]....
        /*0224*/ 	.word	0xffffffff


	//   ....[39]....
        /*0228*/ 	.word	0xffffffff


	//   ....[40]....
        /*022c*/ 	.word	0xffffffff


	//   ....[41]....
        /*0230*/ 	.word	0xffffffff


	//   ....[42]....
        /*0234*/ 	.word	0xffffffff


	//   ....[43]....
        /*0238*/ 	.word	0xffffffff


	//   ....[44]....
        /*023c*/ 	.word	0xffffffff


	//   ....[45]....
        /*0240*/ 	.word	0xffffffff


	//   ....[46]....
        /*0244*/ 	.word	0xffffffff


	//   ....[47]....
        /*0248*/ 	.word	0xffffffff


	//   ....[48]....
        /*024c*/ 	.word	0xffffffff


	//   ....[49]....
        /*0250*/ 	.word	0xffffffff


	//   ....[50]....
        /*0254*/ 	.word	0xffffffff


	//   ....[51]....
        /*0258*/ 	.word	0xffffffff


	//   ....[52]....
        /*025c*/ 	.word	0xffffffff


	//   ....[53]....
        /*0260*/ 	.word	0xffffffff


	//   ....[54]....
        /*0264*/ 	.word	0xffffffff


	//   ....[55]....
        /*0268*/ 	.word	0xffffffff


	//   ....[56]....
        /*026c*/ 	.word	0xffffffff


	//   ....[57]....
        /*0270*/ 	.word	0xffffffff


	//   ....[58]....
        /*0274*/ 	.word	0xffffffff


	//   ....[59]....
        /*0278*/ 	.word	0xffffffff


	//   ....[60]....
        /*027c*/ 	.word	0xffffffff


	//   ....[61]....
        /*0280*/ 	.word	0xffffffff


	//   ....[62]....
        /*0284*/ 	.word	0xffffffff


	//   ....[63]....
        /*0288*/ 	.word	0xffffffff


	//   ....[64]....
        /*028c*/ 	.word	0xffffffff


	//   ....[65]....
        /*0290*/ 	.word	0xffffffff


	//   ....[66]....
        /*0294*/ 	.word	0xffffffff


	//   ....[67]....
        /*0298*/ 	.word	0xffffffff


	//   ....[68]....
        /*029c*/ 	.word	0xffffffff


	//   ....[69]....
        /*02a0*/ 	.word	0xffffffff


	//   ....[70]....
        /*02a4*/ 	.word	0xffffffff


	//   ....[71]....
        /*02a8*/ 	.word	0xffffffff


	//   ....[72]....
        /*02ac*/ 	.word	0xffffffff


	//   ....[73]....
        /*02b0*/ 	.word	0xffffffff


	//   ....[74]....
        /*02b4*/ 	.word	0xffffffff


	//   ....[75]....
        /*02b8*/ 	.word	0xffffffff


	//   ....[76]....
        /*02bc*/ 	.word	0xffffffff


	//   ....[77]....
        /*02c0*/ 	.word	0xffffffff


	//   ....[78]....
        /*02c4*/ 	.word	0xffffffff


	//   ....[79]....
        /*02c8*/ 	.word	0xffffffff


	//   ....[80]....
        /*02cc*/ 	.word	0xffffffff


	//   ....[81]....
        /*02d0*/ 	.word	0xffffffff


	//   ....[82]....
        /*02d4*/ 	.word	0xffffffff


	//   ....[83]....
        /*02d8*/ 	.word	0xffffffff


	//   ....[84]....
        /*02dc*/ 	.word	0xffffffff


	//   ....[85]....
        /*02e0*/ 	.word	0xffffffff


	//   ....[86]....
        /*02e4*/ 	.word	0xffffffff


	//   ....[87]....
        /*02e8*/ 	.word	0xffffffff


	//   ....[88]....
        /*02ec*/ 	.word	0xffffffff


	//   ....[89]....
        /*02f0*/ 	.word	0xffffffff


	//   ....[90]....
        /*02f4*/ 	.word	0xffffffff


	//   ....[91]....
        /*02f8*/ 	.word	0xffffffff


	//   ....[92]....
        /*02fc*/ 	.word	0xffffffff


	//   ....[93]....
        /*0300*/ 	.word	0xffffffff


	//   ....[94]....
        /*0304*/ 	.word	0xffffffff


	//   ....[95]....
        /*0308*/ 	.word	0xffffffff


	//   ....[96]....
        /*030c*/ 	.word	0xffffffff


	//   ....[97]....
        /*0310*/ 	.word	0xffffffff


	//   ....[98]....
        /*0314*/ 	.word	0xffffffff


	//   ....[99]....
        /*0318*/ 	.word	0xffffffff


	//   ....[100]....
        /*031c*/ 	.word	0xffffffff


	//   ....[101]....
        /*0320*/ 	.word	0xffffffff


	//   ....[102]....
        /*0324*/ 	.word	0xffffffff


	//   ....[103]....
        /*0328*/ 	.word	0xffffffff


	//   ....[104]....
        /*032c*/ 	.word	0xffffffff


	//   ....[105]....
        /*0330*/ 	.word	0xffffffff


	//   ....[106]....
        /*0334*/ 	.word	0xffffffff


	//   ....[107]....
        /*0338*/ 	.word	0xffffffff


	//   ....[108]....
        /*033c*/ 	.word	0xffffffff


	//   ....[109]....
        /*0340*/ 	.word	0x0500000f


	//   ....[110]....
        /*0344*/ 	.word	0x0500000f


	//   ....[111]....
        /*0348*/ 	.word	0x0500000f


	//   ....[112]....
        /*034c*/ 	.word	0x0500000f


	//   ....[113]....
        /*0350*/ 	.word	0x0500000f


	//   ....[114]....
        /*0354*/ 	.word	0x0500000f


	//   ....[115]....
        /*0358*/ 	.word	0x0500000f


	//   ....[116]....
        /*035c*/ 	.word	0x0500000f


	//   ....[117]....
        /*0360*/ 	.word	0x0500000f


	//   ....[118]....
        /*0364*/ 	.word	0x0500000f


	//   ....[119]....
        /*0368*/ 	.word	0x0500000f


	//   ....[120]....
        /*036c*/ 	.word	0x0500000f


	//   ....[121]....
        /*0370*/ 	.word	0x0500000f


	//   ....[122]....
        /*0374*/ 	.word	0x0500000f


	//   ....[123]....
        /*0378*/ 	.word	0x0500000f


	//   ....[124]....
        /*037c*/ 	.word	0x0500000f


	//   ....[125]....
        /*0380*/ 	.word	0x0500000f


	//   ....[126]....
        /*0384*/ 	.word	0x0500000f


	//   ....[127]....
        /*0388*/ 	.word	0x0500000f


	//   ....[128]....
        /*038c*/ 	.word	0x0500000f


	//   ....[129]....
        /*0390*/ 	.word	0x0500000f


	//   ....[130]....
        /*0394*/ 	.word	0x0500000f


	//   ....[131]....
        /*0398*/ 	.word	0x0500000f


	//   ....[132]....
        /*039c*/ 	.word	0x0500000f


	//   ....[133]....
        /*03a0*/ 	.word	0x0500000f


	//   ....[134]....
        /*03a4*/ 	.word	0x0500000f


	//   ....[135]....
        /*03a8*/ 	.word	0x0500000f


	//   ....[136]....
        /*03ac*/ 	.word	0x0500000f


	//   ....[137]....
        /*03b0*/ 	.word	0x0500000f


	//   ....[138]....
        /*03b4*/ 	.word	0x0500000f


	//   ....[139]....
        /*03b8*/ 	.word	0x0500000f


	//   ....[140]....
        /*03bc*/ 	.word	0x0500000f


	//   ....[141]....
        /*03c0*/ 	.word	0x0500000f


	//   ....[142]....
        /*03c4*/ 	.word	0x0500000f


	//   ....[143]....
        /*03c8*/ 	.word	0x0500000f


	//   ....[144]....
        /*03cc*/ 	.word	0x0500000f


	//   ....[145]....
        /*03d0*/ 	.word	0x0500000f


	//   ....[146]....
        /*03d4*/ 	.word	0x0500000f


	//   ....[147]....
        /*03d8*/ 	.word	0x0500000f


	//   ....[148]....
        /*03dc*/ 	.word	0x0500000f


	//   ....[149]....
        /*03e0*/ 	.word	0x0500000f


	//   ....[150]....
        /*03e4*/ 	.word	0x0500000f


	//   ....[151]....
        /*03e8*/ 	.word	0x0500000f


	//   ....[152]....
        /*03ec*/ 	.word	0x0500000f


	//   ....[153]....
        /*03f0*/ 	.word	0x0500000f


	//   ....[154]....
        /*03f4*/ 	.word	0x0500000f


	//   ....[155]....
        /*03f8*/ 	.word	0x0500000f


	//   ....[156]....
        /*03fc*/ 	.word	0x0500000f


	//   ....[157]....
        /*0400*/ 	.word	0x0500000f


	//   ....[158]....
        /*0404*/ 	.word	0x0500000f


	//   ....[159]....
        /*0408*/ 	.word	0x0500000f


	//   ....[160]....
        /*040c*/ 	.word	0x0500000f


	//   ....[161]....
        /*0410*/ 	.word	0x0500000f


	//   ....[162]....
        /*0414*/ 	.word	0x0500000f


	//   ....[163]....
        /*0418*/ 	.word	0x0500000f


	//   ....[164]....
        /*041c*/ 	.word	0x0500000f


	//   ....[165]....
        /*0420*/ 	.word	0x0500000f


	//   ....[166]....
        /*0424*/ 	.word	0x0500000f


	//   ....[167]....
        /*0428*/ 	.word	0x0500000f


	//----- nvinfo : EIATTR_COOP_GROUP_INSTR_OFFSETS
	.align		4
.L_648:
        /*042c*/ 	.byte	0x04, 0x28
        /*042e*/ 	.short	(.L_650 - .L_649)


	//   ....[0]....
.L_649:
        /*0430*/ 	.word	0x00000070


	//   ....[1]....
        /*0434*/ 	.word	0x000000b0


	//   ....[2]....
        /*0438*/ 	.word	0x00000290


	//   ....[3]....
        /*043c*/ 	.word	0x000003f0


	//   ....[4]....
        /*0440*/ 	.word	0x00000510


	//   ....[5]....
        /*0444*/ 	.word	0x00000670


	//   ....[6]....
        /*0448*/ 	.word	0x000017c0


	//   ....[7]....
        /*044c*/ 	.word	0x000030d0


	//   ....[8]....
        /*0450*/ 	.word	0x00003ae0


	//   ....[9]....
        /*0454*/ 	.word	0x00003b40


	//   ....[10]....
        /*0458*/ 	.word	0x00003d50


	//   ....[11]....
        /*045c*/ 	.word	0x00003e10


	//   ....[12]....
        /*0460*/ 	.word	0x00004670


	//   ....[13]....
        /*0464*/ 	.word	0x00004ba0


	//   ....[14]....
        /*0468*/ 	.word	0x00004bd0


	//   ....[15]....
        /*046c*/ 	.word	0x00004ea0


	//   ....[16]....
        /*0470*/ 	.word	0x00005070


	//   ....[17]....
        /*0474*/ 	.word	0x00005fb0


	//   ....[18]....
        /*0478*/ 	.word	0x00006060


	//   ....[19]....
        /*047c*/ 	.word	0x000060a0


	//   ....[20]....
        /*0480*/ 	.word	0x00006120


	//   ....[21]....
        /*0484*/ 	.word	0x00006140


	//   ....[22]....
        /*0488*/ 	.word	0x00007a80


	//   ....[23]....
        /*048c*/ 	.word	0x000080c0


	//   ....[24]....
        /*0490*/ 	.word	0x00008100


	//   ....[25]....
        /*0494*/ 	.word	0x00008120


	//   ....[26]....
        /*0498*/ 	.word	0x00008140


	//   ....[27]....
        /*049c*/ 	.word	0x000087f0


	//   ....[28]....
        /*04a0*/ 	.word	0x00008800


	//   ....[29]....
        /*04a4*/ 	.word	0x00008a30


	//   ....[30]....
        /*04a8*/ 	.word	0x00008a50


	//   ....[31]....
        /*04ac*/ 	.word	0x00009640


	//   ....[32]....
        /*04b0*/ 	.word	0x00009660


	//   ....[33]....
        /*04b4*/ 	.word	0x000098a0


	//   ....[34]....
        /*04b8*/ 	.word	0x000098c0


	//   ....[35]....
        /*04bc*/ 	.word	0x00009b70


	//   ....[36]....
        /*04c0*/ 	.word	0x00009d40


	//   ....[37]....
        /*04c4*/ 	.word	0x00009d70


	//   ....[38]....
        /*04c8*/ 	.word	0x00009da0


	//   ....[39]....
        /*04cc*/ 	.word	0x00009dd0


	//   ....[40]....
        /*04d0*/ 	.word	0x00009e00


	//   ....[41]....
        /*04d4*/ 	.word	0x00009e30


	//   ....[42]....
        /*04d8*/ 	.word	0x00009f80


	//   ....[43]....
        /*04dc*/ 	.word	0x00009fb0


	//   ....[44]....
        /*04e0*/ 	.word	0x00009fe0


	//   ....[45]....
        /*04e4*/ 	.word	0x0000a010


	//   ....[46]....
        /*04e8*/ 	.word	0x0000a040


	//   ....[47]....
        /*04ec*/ 	.word	0x0000a070


	//   ....[48]....
        /*04f0*/ 	.word	0x0000a100


	//   ....[49]....
        /*04f4*/ 	.word	0x0000a130


	//   ....[50]....
        /*04f8*/ 	.word	0x0000a1b0


	//   ....[51]....
        /*04fc*/ 	.word	0x0000b900


	//   ....[52]....
        /*0500*/ 	.word	0x0000b920


	//   ....[53]....
        /*0504*/ 	.word	0x0000b9b0


	//   ....[54]....
        /*0508*/ 	.word	0x0000b9d0


	//   ....[55]....
        /*050c*/ 	.word	0x0000ba50


	//   ....[56]....
        /*0510*/ 	.word	0x0000ba70


	//   ....[57]....
        /*0514*/ 	.word	0x0000ba80


	//   ....[58]....
        /*0518*/ 	.word	0x0000ba90


	//   ....[59]....
        /*051c*/ 	.word	0x0000c230


	//   ....[60]....
        /*0520*/ 	.word	0x0000c260


	//   ....[61]....
        /*0524*/ 	.word	0x0000c300


	//   ....[62]....
        /*0528*/ 	.word	0x0000c320


	//   ....[63]....
        /*052c*/ 	.word	0x0000c3a0


	//   ....[64]....
        /*0530*/ 	.word	0x0000c3c0


	//   ....[65]....
        /*0534*/ 	.word	0x0000c3d0


	//   ....[66]....
        /*0538*/ 	.word	0x0000c3e0


	//   ....[67]....
        /*053c*/ 	.word	0x0000c880


	//   ....[68]....
        /*0540*/ 	.word	0x0000c940


	//   ....[69]....
        /*0544*/ 	.word	0x0000ca90


	//   ....[70]....
        /*0548*/ 	.word	0x0000cad0


	//   ....[71]....
        /*054c*/ 	.word	0x0000cae0


	//   ....[72]....
        /*0550*/ 	.word	0x0000caf0


	//   ....[73]....
        /*0554*/ 	.word	0x0000cc40


	//   ....[74]....
        /*0558*/ 	.word	0x0000cd90


	//   ....[75]....
        /*055c*/ 	.word	0x0000d5a0


	//   ....[76]....
        /*0560*/ 	.word	0x0000d5c0


	//   ....[77]....
        /*0564*/ 	.word	0x0000d610


	//   ....[78]....
        /*0568*/ 	.word	0x0000d620


	//   ....[79]....
        /*056c*/ 	.word	0x0000d660


	//   ....[80]....
        /*0570*/ 	.word	0x0000d670


	//   ....[81]....
        /*0574*/ 	.word	0x0000d680


	//   ....[82]....
        /*0578*/ 	.word	0x0000d6c0


	//   ....[83]....
        /*057c*/ 	.word	0x0000d9e0


	//   ....[84]....
        /*0580*/ 	.word	0x0000da20


	//   ....[85]....
        /*0584*/ 	.word	0x0000da40


	//   ....[86]....
        /*0588*/ 	.word	0x0000da60


	//   ....[87]....
        /*058c*/ 	.word	0x0000da90


	//   ....[88]....
        /*0590*/ 	.word	0x0000dab0


	//   ....[89]....
        /*0594*/ 	.word	0x0000dbb0


	//   ....[90]....
        /*0598*/ 	.word	0x0000dd00


	//   ....[91]....
        /*059c*/ 	.word	0x0000e300


	//   ....[92]....
        /*05a0*/ 	.word	0x0000e330


	//   ....[93]....
        /*05a4*/ 	.word	0x0000e360


	//   ....[94]....
        /*05a8*/ 	.word	0x0000e390


	//   ....[95]....
        /*05ac*/ 	.word	0x0000e3c0


	//   ....[96]....
        /*05b0*/ 	.word	0x0000e3f0


	//   ....[97]....
        /*05b4*/ 	.word	0x0000e420


	//   ....[98]....
        /*05b8*/ 	.word	0x0000e450


	//   ....[99]....
        /*05bc*/ 	.word	0x0000e5d0


	//   ....[100]....
        /*05c0*/ 	.word	0x0000e600


	//   ....[101]....
        /*05c4*/ 	.word	0x0000e630


	//   ....[102]....
        /*05c8*/ 	.word	0x0000e660


	//   ....[103]....
        /*05cc*/ 	.word	0x0000e690


	//   ....[104]....
        /*05d0*/ 	.word	0x0000e6c0


	//   ....[105]....
        /*05d4*/ 	.word	0x0000e780


	//   ....[106]....
        /*05d8*/ 	.word	0x0000e7a0


	//   ....[107]....
        /*05dc*/ 	.word	0x0000e810


	//   ....[108]....
        /*05e0*/ 	.word	0x0000ec80


	//   ....[109]....
        /*05e4*/ 	.word	0x0000f200


	//   ....[110]....
        /*05e8*/ 	.word	0x0000f2f0


	//   ....[111]....
        /*05ec*/ 	.word	0x0000f390


	//   ....[112]....
        /*05f0*/ 	.word	0x0000f3f0


	//   ....[113]....
        /*05f4*/ 	.word	0x0000f4e0


	//   ....[114]....
        /*05f8*/ 	.word	0x0000f550


	//   ....[115]....
        /*05fc*/ 	.word	0x0000f640


	//   ....[116]....
        /*0600*/ 	.word	0x0000f6b0


	//   ....[117]....
        /*0604*/ 	.word	0x0000f790


	//   ....[118]....
        /*0608*/ 	.word	0x0000f840


	//   ....[119]....
        /*060c*/ 	.word	0x0000f8b0


	//   ....[120]....
        /*0610*/ 	.word	0x0000f910


	//   ....[121]....
        /*0614*/ 	.word	0x0000fa00


	//   ....[122]....
        /*0618*/ 	.word	0x0000fa60


	//   ....[123]....
        /*061c*/ 	.word	0x0000fb60


	//   ....[124]....
        /*0620*/ 	.word	0x0000fbc0


	//   ....[125]....
        /*0624*/ 	.word	0x0000fc60


	//   ....[126]....
        /*0628*/ 	.word	0x0000fde0


	//   ....[127]....
        /*062c*/ 	.word	0x0000fee0


	//   ....[128]....
        /*0630*/ 	.word	0x00010160


	//   ....[129]....
        /*0634*/ 	.word	0x000101b0


	//   ....[130]....
        /*0638*/ 	.word	0x00010380


	//   ....[131]....
        /*063c*/ 	.word	0x000103d0


	//   ....[132]....
        /*0640*/ 	.word	0x000105a0


	//   ....[133]....
        /*0644*/ 	.word	0x000105f0


	//   ....[134]....
        /*0648*/ 	.word	0x000106e0


	//   ....[135]....
        /*064c*/ 	.word	0x00010780


	//   ....[136]....
        /*0650*/ 	.word	0x000107e0


	//   ....[137]....
        /*0654*/ 	.word	0x00010890


	//   ....[138]....
        /*0658*/ 	.word	0x000108f0


	//   ....[139]....
        /*065c*/ 	.word	0x000109a0


	//   ....[140]....
        /*0660*/ 	.word	0x00010a00


	//   ....[141]....
        /*0664*/ 	.word	0x00010ab0


	//   ....[142]....
        /*0668*/ 	.word	0x00010ba0


	//   ....[143]....
        /*066c*/ 	.word	0x00010c70


	//   ....[144]....
        /*0670*/ 	.word	0x00010d90


	//   ....[145]....
        /*0674*/ 	.word	0x00010e90


	//   ....[146]....
        /*0678*/ 	.word	0x00010fc0


	//   ....[147]....
        /*067c*/ 	.word	0x000110a0


	//   ....[148]....
        /*0680*/ 	.word	0x000111a0


	//   ....[149]....
        /*0684*/ 	.word	0x00011280


	//   ....[150]....
        /*0688*/ 	.word	0x00011310


	//   ....[151]....
        /*068c*/ 	.word	0x000113b0


	//   ....[152]....
        /*0690*/ 	.word	0x000114d0


	//   ....[153]....
        /*0694*/ 	.word	0x00011540


	//   ....[154]....
        /*0698*/ 	.word	0x000115b0


	//   ....[155]....
        /*069c*/ 	.word	0x00011620


	//   ....[156]....
        /*06a0*/ 	.word	0x00011690


	//   ....[157]....
        /*06a4*/ 	.word	0x00011710


	//   ....[158]....
        /*06a8*/ 	.word	0x000117a0


	//   ....[159]....
        /*06ac*/ 	.word	0x00011830


	//   ....[160]....
        /*06b0*/ 	.word	0x000118a0


	//   ....[161]....
        /*06b4*/ 	.word	0x00011910


	//   ....[162]....
        /*06b8*/ 	.word	0x00011980


	//   ....[163]....
        /*06bc*/ 	.word	0x00011a00


	//   ....[164]....
        /*06c0*/ 	.word	0x00011a70


	//   ....[165]....
        /*06c4*/ 	.word	0x00011b10


	//   ....[166]....
        /*06c8*/ 	.word	0x00011ba0


	//   ....[167]....
        /*06cc*/ 	.word	0x00011cc0


	//----- nvinfo : EIATTR_REG_RECONFIG
	.align		4
.L_650:
        /*06d0*/ 	.byte	0x01, 0x54
	.zero		2


	//----- nvinfo : EIATTR_SYSCALL_OFFSETS
	.align		4
        /*06d4*/ 	.byte	0x04, 0x46
        /*06d6*/ 	.short	(.L_652 - .L_651)


	//   ....[0]....
.L_651:
        /*06d8*/ 	.word	0x00003290


	//   ....[1]....
        /*06dc*/ 	.word	0x0000ad60


	//   ....[2]....
        /*06e0*/ 	.word	0x0000aeb0


	//   ....[3]....
        /*06e4*/ 	.word	0x0000afa0


	//   ....[4]....
        /*06e8*/ 	.word	0x0000bed0


	//----- nvinfo : EIATTR_MBARRIER_INSTR_OFFSETS
	.align		4
.L_652:
        /*06ec*/ 	.byte	0x04, 0x39
        /*06ee*/ 	.short	(.L_654 - .L_653)


	//   ....[0]....
.L_653:
        /*06f0*/ 	.word	0x00000180
        /*06f4*/ 	.word	0x000000ff
        /*06f8*/ 	.word	0x00028c00
        /*06fc*/ 	.short	0x0100
        /*06fe*/ 	.byte	0x08
	.zero		1


	//   ....[1]....
        /*0700*/ 	.word	0x00000190
        /*0704*/ 	.word	0x000000ff
        /*0708*/ 	.word	0x00028c20
        /*070c*/ 	.short	0x0100
        /*070e*/ 	.byte	0x08
	.zero		1


	//   ....[2]....
        /*0710*/ 	.word	0x00000240
        /*0714*/ 	.word	0x000000ff
        /*0718*/ 	.word	0x00028c30
        /*071c*/ 	.short	0x0100
        /*071e*/ 	.byte	0x06
	.zero		1


	//   ....[3]....
        /*0720*/ 	.word	0x00000250
        /*0724*/ 	.word	0x000000ff
        /*0728*/ 	.word	0x00028c40
        /*072c*/ 	.short	0x0100
        /*072e*/ 	.byte	0x06
	.zero		1


	//   ....[4]....
        /*0730*/ 	.word	0x00000260
        /*0734*/ 	.word	0x000000ff
        /*0738*/ 	.word	0x00028c38
        /*073c*/ 	.short	0x0100
        /*073e*/ 	.byte	0x06
	.zero		1


	//   ....[5]....
        /*0740*/ 	.word	0x00000270
        /*0744*/ 	.word	0x000000ff
        /*0748*/ 	.word	0x00028c48
        /*074c*/ 	.short	0x0100
        /*074e*/ 	.byte	0x06
	.zero		1


	//   ....[6]....
        /*0750*/ 	.word	0x000003a0
        /*0754*/ 	.word	0x000000ff
        /*0758*/ 	.word	0x00028c50
        /*075c*/ 	.short	0x0100
        /*075e*/ 	.byte	0x08
	.zero		1


	//   ....[7]....
        /*0760*/ 	.word	0x000003b0
        /*0764*/ 	.word	0x000000ff
        /*0768*/ 	.word	0x00028c60
        /*076c*/ 	.short	0x0100
        /*076e*/ 	.byte	0x08
	.zero		1


	//   ....[8]....
        /*0770*/ 	.word	0x000003c0
        /*0774*/ 	.word	0x000000ff
        /*0778*/ 	.word	0x00028c58
        /*077c*/ 	.short	0x0100
        /*077e*/ 	.byte	0x08
	.zero		1


	//   ....[9]....
        /*0780*/ 	.word	0x000003d0
        /*0784*/ 	.word	0x000000ff
        /*0788*/ 	.word	0x00028c68
        /*078c*/ 	.short	0x0100
        /*078e*/ 	.byte	0x08
	.zero		1


	//   ....[10]....
        /*0790*/ 	.word	0x000004c0
        /*0794*/ 	.word	0x000000ff
        /*0798*/ 	.word	0x00028c70
        /*079c*/ 	.short	0x0100
        /*079e*/ 	.byte	0x06
	.zero		1


	//   ....[11]....
        /*07a0*/ 	.word	0x000004d0
        /*07a4*/ 	.word	0x000000ff
        /*07a8*/ 	.word	0x00028c80
        /*07ac*/ 	.short	0x0100
        /*07ae*/ 	.byte	0x06
	.zero		1


	//   ....[12]....
        /*07b0*/ 	.word	0x000004e0
        /*07b4*/ 	.word	0x000000ff
        /*07b8*/ 	.word	0x00028c78
        /*07bc*/ 	.short	0x0100
        /*07be*/ 	.byte	0x06
	.zero		1


	//   ....[13]....
        /*07c0*/ 	.word	0x000004f0
        /*07c4*/ 	.word	0x000000ff
        /*07c8*/ 	.word	0x00028c88
        /*07cc*/ 	.short	0x0100
        /*07ce*/ 	.byte	0x06
	.zero		1


	//   ....[14]....
        /*07d0*/ 	.word	0x00000620
        /*07d4*/ 	.word	0x000000ff
        /*07d8*/ 	.word	0x00028c90
        /*07dc*/ 	.short	0x0100
        /*07de*/ 	.byte	0x08
	.zero		1


	//   ....[15]....
        /*07e0*/ 	.word	0x00000630
        /*07e4*/ 	.word	0x000000ff
        /*07e8*/ 	.word	0x00028ca0
        /*07ec*/ 	.short	0x0100
        /*07ee*/ 	.byte	0x08
	.zero		1


	//   ....[16]....
        /*07f0*/ 	.word	0x00000640
        /*07f4*/ 	.word	0x000000ff
        /*07f8*/ 	.word	0x00028c98
        /*07fc*/ 	.short	0x0100
        /*07fe*/ 	.byte	0x08
	.zero		1


	//   ....[17]....
        /*0800*/ 	.word	0x00000650
        /*0804*/ 	.word	0x000000ff
        /*0808*/ 	.word	0x00028ca8
        /*080c*/ 	.short	0x0100
        /*080e*/ 	.byte	0x08
	.zero		1


	//   ....[18]....
        /*0810*/ 	.word	0x00000790
        /*0814*/ 	.word	0x000000ff
        /*0818*/ 	.word	0x00028cb0
        /*081c*/ 	.short	0x0100
        /*081e*/ 	.byte	0x08
	.zero		1


	//   ....[19]....
        /*0820*/ 	.word	0x000007a0
        /*0824*/ 	.word	0x000000ff
        /*0828*/ 	.word	0x00028cc0
        /*082c*/ 	.short	0x0100
        /*082e*/ 	.byte	0x08
	.zero		1


	//   ....[20]....
        /*0830*/ 	.word	0x000007b0
        /*0834*/ 	.word	0x000000ff
        /*0838*/ 	.word	0x00028cb8
        /*083c*/ 	.short	0x0100
        /*083e*/ 	.byte	0x08
	.zero		1


	//   ....[21]....
        /*0840*/ 	.word	0x000007c0
        /*0844*/ 	.word	0x000000ff
        /*0848*/ 	.word	0x00028cc8
        /*084c*/ 	.short	0x0100
        /*084e*/ 	.byte	0x08
	.zero		1


	//   ....[22]....
        /*0850*/ 	.word	0x000018d0
        /*0854*/ 	.word	0x000000ff
        /*0858*/ 	.word	0x00028c50
        /*085c*/ 	.short	0x010a
        /*085e*/ 	.byte	0x10
	.zero		1


	//   ....[23]....
        /*0860*/ 	.word	0x00001bb0
        /*0864*/ 	.word	0x000000ff
        /*0868*/ 	.word	0x00000000
        /*086c*/ 	.short	0x0101
        /*086e*/ 	.byte	0x06
	.zero		1


	//   ....[24]....
        /*0870*/ 	.word	0x00002510
        /*0874*/ 	.word	0x000000ff
        /*0878*/ 	.word	0x00028c50
        /*087c*/ 	.short	0x010a
        /*087e*/ 	.byte	0x15
	.zero		1


	//   ....[25]....
        /*0880*/ 	.word	0x00002550
        /*0884*/ 	.word	0x000000ff
        /*0888*/ 	.word	0x00028c50
        /*088c*/ 	.short	0x010a
        /*088e*/ 	.byte	0x15
	.zero		1


	//   ....[26]....
        /*0890*/ 	.word	0x00002780
        /*0894*/ 	.word	0x000000ff
        /*0898*/ 	.word	0x00000000
        /*089c*/ 	.short	0x0101
        /*089e*/ 	.byte	0x06
	.zero		1


	//   ....[27]....
        /*08a0*/ 	.word	0x00003310
        /*08a4*/ 	.word	0x000000ff
        /*08a8*/ 	.word	0x00028c00
        /*08ac*/ 	.short	0x010a
        /*08ae*/ 	.byte	0x29
	.zero		1


	//   ....[28]....
        /*08b0*/ 	.word	0x00003390
        /*08b4*/ 	.word	0x00000007
        /*08b8*/ 	.word	0x00028c30
        /*08bc*/ 	.short	0x010a
        /*08be*/ 	.byte	0x3f
	.zero		1


	//   ....[29]....
        /*08c0*/ 	.word	0x000033d0
        /*08c4*/ 	.word	0x00000007
        /*08c8*/ 	.word	0x00028c30
        /*08cc*/ 	.short	0x010a
        /*08ce*/ 	.byte	0x3f
	.zero		1


	//   ....[30]....
        /*08d0*/ 	.word	0x000037a0
        /*08d4*/ 	.word	0x000000ff
        /*08d8*/ 	.word	0x00000000
        /*08dc*/ 	.short	0x0101
        /*08de*/ 	.byte	0x06
	.zero		1


	//   ....[31]....
        /*08e0*/ 	.word	0x00004420
        /*08e4*/ 	.word	0x00000007
        /*08e8*/ 	.word	0x00028c50
        /*08ec*/ 	.short	0x010a
        /*08ee*/ 	.byte	0x3f
	.zero		1


	//   ....[32]....
        /*08f0*/ 	.word	0x00004470
        /*08f4*/ 	.word	0x00000007
        /*08f8*/ 	.word	0x00028c50
        /*08fc*/ 	.short	0x010a
        /*08fe*/ 	.byte	0x3f
	.zero		1


	//   ....[33]....
        /*0900*/ 	.word	0x00004700
        /*0904*/ 	.word	0x000000ff
        /*0908*/ 	.word	0x00000000
        /*090c*/ 	.short	0x0101
        /*090e*/ 	.byte	0x06
	.zero		1


	//   ....[34]....
        /*0910*/ 	.word	0x00004840
        /*0914*/ 	.word	0x000000ff
        /*0918*/ 	.word	0x00028c30
        /*091c*/ 	.short	0x010a
        /*091e*/ 	.byte	0x15
	.zero		1


	//   ....[35]....
        /*0920*/ 	.word	0x00004880
        /*0924*/ 	.word	0x000000ff
        /*0928*/ 	.word	0x00028c30
        /*092c*/ 	.short	0x010a
        /*092e*/ 	.byte	0x15
	.zero		1


	//   ....[36]....
        /*0930*/ 	.word	0x00004ac0
        /*0934*/ 	.word	0x000000ff
        /*0938*/ 	.word	0x00000000
        /*093c*/ 	.short	0x0101
        /*093e*/ 	.byte	0x06
	.zero		1


	//   ....[37]....
        /*0940*/ 	.word	0x00005d70
        /*0944*/ 	.word	0x000000ff
        /*0948*/ 	.word	0x00028c50
        /*094c*/ 	.short	0x010a
        /*094e*/ 	.byte	0x15
	.zero		1


	//   ....[38]....
        /*0950*/ 	.word	0x00005db0
        /*0954*/ 	.word	0x000000ff
        /*0958*/ 	.word	0x00028c50
        /*095c*/ 	.short	0x010a
        /*095e*/ 	.byte	0x15
	.zero		1


	//   ....[39]....
        /*0960*/ 	.word	0x00006040
        /*0964*/ 	.word	0x000000ff
        /*0968*/ 	.word	0x00000000
        /*096c*/ 	.short	0x0101
        /*096e*/ 	.byte	0x15
	.zero		1


	//   ....[40]....
        /*0970*/ 	.word	0x000087e0
        /*0974*/ 	.word	0x000000ff
        /*0978*/ 	.word	0x00000000
        /*097c*/ 	.short	0x0101
        /*097e*/ 	.byte	0x04
	.zero		1


	//   ....[41]....
        /*0980*/ 	.word	0x0000b6b0
        /*0984*/ 	.word	0x0000001b
        /*0988*/ 	.word	0x00028c40
        /*098c*/ 	.short	0x010a
        /*098e*/ 	.byte	0x3f
	.zero		1


	//   ....[42]....
        /*0990*/ 	.word	0x0000bb90
        /*0994*/ 	.word	0x0000001b
        /*0998*/ 	.word	0x00028c30
        /*099c*/ 	.short	0x0107
        /*099e*/ 	.byte	0x3f
	.zero		1


	//   ....[43]....
        /*09a0*/ 	.word	0x0000bc70
        /*09a4*/ 	.word	0x0000001b
        /*09a8*/ 	.word	0x00028c30
        /*09ac*/ 	.short	0x0101
        /*09ae*/ 	.byte	0x3f
	.zero		1


	//   ....[44]....
        /*09b0*/ 	.word	0x0000c4e0
        /*09b4*/ 	.word	0x00000017
        /*09b8*/ 	.word	0x00028c00
        /*09bc*/ 	.short	0x0107
        /*09be*/ 	.byte	0x3f
	.zero		1


	//   ....[45]....
        /*09c0*/ 	.word	0x0000c5d0
        /*09c4*/ 	.word	0x00000017
        /*09c8*/ 	.word	0x00028c00
        /*09cc*/ 	.short	0x0101
        /*09ce*/ 	.byte	0x3f
	.zero		1


	//   ....[46]....
        /*09d0*/ 	.word	0x0000c5f0
        /*09d4*/ 	.word	0x00000017
        /*09d8*/ 	.word	0x00028c20
        /*09dc*/ 	.short	0x010a
        /*09de*/ 	.byte	0x3f
	.zero		1


	//   ....[47]....
        /*09e0*/ 	.word	0x0000c680
        /*09e4*/ 	.word	0x0000001b
        /*09e8*/ 	.word	0x00028c60
        /*09ec*/ 	.short	0x010a
        /*09ee*/ 	.byte	0x3f
	.zero		1


	//   ....[48]....
        /*09f0*/ 	.word	0x0000cfb0
        /*09f4*/ 	.word	0x0000001b
        /*09f8*/ 	.word	0x00028c50
        /*09fc*/ 	.short	0x0107
        /*09fe*/ 	.byte	0x3f
	.zero		1


	//   ....[49]....
        /*0a00*/ 	.word	0x0000d080
        /*0a04*/ 	.word	0x0000001b
        /*0a08*/ 	.word	0x00028c50
        /*0a0c*/ 	.short	0x0101
        /*0a0e*/ 	.byte	0x3f
	.zero		1


	//   ....[50]....
        /*0a10*/ 	.word	0x0000d400
        /*0a14*/ 	.word	0x00000006
        /*0a18*/ 	.word	0x00028c40
        /*0a1c*/ 	.short	0x010a
        /*0a1e*/ 	.byte	0x3f
	.zero		1


	//   ....[51]....
        /*0a20*/ 	.word	0x0000d740
        /*0a24*/ 	.word	0x00000006
        /*0a28*/ 	.word	0x00028c30
        /*0a2c*/ 	.short	0x0107
        /*0a2e*/ 	.byte	0x3f
	.zero		1


	//   ....[52]....
        /*0a30*/ 	.word	0x0000d800
        /*0a34*/ 	.word	0x00000006
        /*0a38*/ 	.word	0x00028c30
        /*0a3c*/ 	.short	0x0101
        /*0a3e*/ 	.byte	0x3f
	.zero		1


	//   ....[53]....
        /*0a40*/ 	.word	0x0000d830
        /*0a44*/ 	.word	0x00000006
        /*0a48*/ 	.word	0x00028c60
        /*0a4c*/ 	.short	0x010a
        /*0a4e*/ 	.byte	0x3f
	.zero		1


	//   ....[54]....
        /*0a50*/ 	.word	0x0000df00
        /*0a54*/ 	.word	0x00000006
        /*0a58*/ 	.word	0x00028c50
        /*0a5c*/ 	.short	0x0107
        /*0a5e*/ 	.byte	0x3f
	.zero		1


	//   ....[55]....
        /*0a60*/ 	.word	0x0000dfc0
        /*0a64*/ 	.word	0x00000006
        /*0a68*/ 	.word	0x00028c50
        /*0a6c*/ 	.short	0x0101
        /*0a6e*/ 	.byte	0x3f
	.zero		1


	//   ....[56]....
        /*0a70*/ 	.word	0x0000ec00
        /*0a74*/ 	.word	0x00000005
        /*0a78*/ 	.word	0x00028c20
        /*0a7c*/ 	.short	0x010a
        /*0a7e*/ 	.byte	0x3f
	.zero		1


	//   ....[57]....
        /*0a80*/ 	.word	0x0000ed80
        /*0a84*/ 	.word	0x00000003
        /*0a88*/ 	.word	0x00028c40
        /*0a8c*/ 	.short	0x010a
        /*0a8e*/ 	.byte	0x3f
	.zero		1


	//   ....[58]....
        /*0a90*/ 	.word	0x0000ee20
        /*0a94*/ 	.word	0x00000005
        /*0a98*/ 	.word	0x00028c40
        /*0a9c*/ 	.short	0x010a
        /*0a9e*/ 	.byte	0x3f
	.zero		1


	//   ....[59]....
        /*0aa0*/ 	.word	0x0000ee60
        /*0aa4*/ 	.word	0x00000003
        /*0aa8*/ 	.word	0x00028c60
        /*0aac*/ 	.short	0x010a
        /*0aae*/ 	.byte	0x3f
	.zero		1


	//   ....[60]....
        /*0ab0*/ 	.word	0x0000eea0
        /*0ab4*/ 	.word	0x00000005
        /*0ab8*/ 	.word	0x00028c60
        /*0abc*/ 	.short	0x010a
        /*0abe*/ 	.byte	0x3f
	.zero		1


	//   ....[61]....
        /*0ac0*/ 	.word	0x0000ef10
        /*0ac4*/ 	.word	0x00000003
        /*0ac8*/ 	.word	0x00028c50
        /*0acc*/ 	.short	0x010a
        /*0ace*/ 	.byte	0x3f
	.zero		1


	//   ....[62]....
        /*0ad0*/ 	.word	0x0000ef70
        /*0ad4*/ 	.word	0x00000004
        /*0ad8*/ 	.word	0x00028c50
        /*0adc*/ 	.short	0x010a
        /*0ade*/ 	.byte	0x3f
	.zero		1


	//   ....[63]....
        /*0ae0*/ 	.word	0x0000efd0
        /*0ae4*/ 	.word	0x00000003
        /*0ae8*/ 	.word	0x00028c00
        /*0aec*/ 	.short	0x010a
        /*0aee*/ 	.byte	0x3f
	.zero		1


	//   ....[64]....
        /*0af0*/ 	.word	0x0000f020
        /*0af4*/ 	.word	0x00000007
        /*0af8*/ 	.word	0x00028c30
        /*0afc*/ 	.short	0x010a
        /*0afe*/ 	.byte	0x3f
	.zero		1


	//   ....[65]....
        /*0b00*/ 	.word	0x0000f070
        /*0b04*/ 	.word	0x00000007
        /*0b08*/ 	.word	0x00028c50
        /*0b0c*/ 	.short	0x010a
        /*0b0e*/ 	.byte	0x3f
	.zero		1


	//   ....[66]....
        /*0b10*/ 	.word	0x0000f0d0
        /*0b14*/ 	.word	0x00000004
        /*0b18*/ 	.word	0x00028c30
        /*0b1c*/ 	.short	0x010a
        /*0b1e*/ 	.byte	0x3f
	.zero		1


	//   ....[67]....
        /*0b20*/ 	.word	0x0000f130
        /*0b24*/ 	.word	0x00000008
        /*0b28*/ 	.word	0x00028c50
        /*0b2c*/ 	.short	0x010a
        /*0b2e*/ 	.byte	0x3f
	.zero		1


	//   ....[68]....
        /*0b30*/ 	.word	0x0000f240
        /*0b34*/ 	.word	0x0000001b
        /*0b38*/ 	.word	0x00028c40
        /*0b3c*/ 	.short	0x010a
        /*0b3e*/ 	.byte	0x3f
	.zero		1


	//   ....[69]....
        /*0b40*/ 	.word	0x0000fce0
        /*0b44*/ 	.word	0x00000017
        /*0b48*/ 	.word	0x00028c20
        /*0b4c*/ 	.short	0x010a
        /*0b4e*/ 	.byte	0x3f
	.zero		1


	//   ....[70]....
        /*0b50*/ 	.word	0x0000fd30
        /*0b54*/ 	.word	0x0000001b
        /*0b58*/ 	.word	0x00028c60
        /*0b5c*/ 	.short	0x010a
        /*0b5e*/ 	.byte	0x3f
	.zero		1


	//   ....[71]....
        /*0b60*/ 	.word	0x00010630
        /*0b64*/ 	.word	0x00000006
        /*0b68*/ 	.word	0x00028c40
        /*0b6c*/ 	.short	0x010a
        /*0b6e*/ 	.byte	0x3f
	.zero		1


	//   ....[72]....
        /*0b70*/ 	.word	0x00010af0
        /*0b74*/ 	.word	0x00000006
        /*0b78*/ 	.word	0x00028c60
        /*0b7c*/ 	.short	0x010a
        /*0b7e*/ 	.byte	0x3f
	.zero		1


	//   ....[73]....
        /*0b80*/ 	.word	0x00011be0
        /*0b84*/ 	.word	0x00000005
        /*0b88*/ 	.word	0x00028c20
        /*0b8c*/ 	.short	0x010a
        /*0b8e*/ 	.byte	0x3f
	.zero		1


	//   ....[74]....
        /*0b90*/ 	.word	0x00011d80
        /*0b94*/ 	.word	0x00000003
        /*0b98*/ 	.word	0x00028c40
        /*0b9c*/ 	.short	0x010a
        /*0b9e*/ 	.byte	0x3f
	.zero		1


	//   ....[75]....
        /*0ba0*/ 	.word	0x00011dd0
        /*0ba4*/ 	.word	0x00000005
        /*0ba8*/ 	.word	0x00028c40
        /*0bac*/ 	.short	0x010a
        /*0bae*/ 	.byte	0x3f
	.zero		1


	//   ....[76]....
        /*0bb0*/ 	.word	0x00011e20
        /*0bb4*/ 	.word	0x00000003
        /*0bb8*/ 	.word	0x00028c60
        /*0bbc*/ 	.short	0x010a
        /*0bbe*/ 	.byte	0x3f
	.zero		1


	//----- nvinfo : EIATTR_NUM_MBARRIERS
	.align		4
.L_654:
        /*0bc0*/ 	.byte	0x03, 0x38
        /*0bc2*/ 	.short	0x0016


	//----- nvinfo : EIATTR_EXIT_INSTR_OFFSETS
	.align		4
        /*0bc4*/ 	.byte	0x04, 0x1c
        /*0bc6*/ 	.short	(.L_656 - .L_655)


	//   ....[0]....
.L_655:
        /*0bc8*/ 	.word	0x00000980


	//   ....[1]....
        /*0bcc*/ 	.word	0x00009b20


	//   ....[2]....
        /*0bd0*/ 	.word	0x0000eef0


	//----- nvinfo : EIATTR_MAX_THREADS
	.align		4
.L_656:
        /*0bd4*/ 	.byte	0x04, 0x05
        /*0bd6*/ 	.short	(.L_658 - .L_657)
.L_657:
        /*0bd8*/ 	.word	0x00000180
        /*0bdc*/ 	.word	0x00000001
        /*0be0*/ 	.word	0x00000001


	//----- nvinfo : EIATTR_CRS_STACK_SIZE
	.align		4
.L_658:
        /*0be4*/ 	.byte	0x04, 0x1e
        /*0be6*/ 	.short	(.L_660 - .L_659)
.L_659:
        /*0be8*/ 	.word	0x00000000


	//----- nvinfo : EIATTR_CBANK_PARAM_SIZE
	.align		4
.L_660:
        /*0bec*/ 	.byte	0x03, 0x19
        /*0bee*/ 	.short	0x0af0


	//----- nvinfo : EIATTR_PARAM_CBANK
	.align		4
        /*0bf0*/ 	.byte	0x04, 0x0a
        /*0bf2*/ 	.short	(.L_662 - .L_661)
	.align		4
.L_661:
        /*0bf4*/ 	.word	index@(.nv.constant0._ZN7cutlass13device_kernelIN5flash11enable_sm90INS1_16FlashAttnFwdSm90INS1_25CollectiveMainloopFwdSm90ILi2EN4cute5tupleIJNS5_1CILi1EEES8_S8_EEENS6_IJNS7_ILi64EEESA_SA_EEELi512ENS_10bfloat16_tEfNS_4arch4Sm90ELb0ELb0ELb0ELb1ELb1ELb0ELb0ELb0ELb0ELb1ELb0ELb0EEENS1_21CollectiveEpilogueFwdINS6_IJSA_NS7_ILi512EEESA_EEES9_SC_SE_Li256ELb1ELb1ELb0ELb0EEENS1_36VarlenDynamicPersistentTileSchedulerILi64ELi64ELi256ELi128ELb0ELb1ELb1ELb0ELb1ELb1EEEEEEEEEvNT_6ParamsE)
        /*0bf8*/ 	.short	0x0210
        /*0bfa*/ 	.short	0x0af0


	//----- nvinfo : EIATTR_SW_WAR
	.align		4
.L_662:
        /*0bfc*/ 	.byte	0x04, 0x36
        /*0bfe*/ 	.short	(.L_664 - .L_663)
.L_663:
        /*0c00*/ 	.word	0x00000008
.L_664:


//--------------------- .nv.info._ZN7cutlass13device_kernelIN5flash11enable_sm90INS1_16FlashAttnFwdSm90INS1_25CollectiveMainloopFwdSm90ILi2EN4cute5tupleIJNS5_1CILi1EEES8_S8_EEENS6_IJNS7_ILi64EEESA_SA_EEELi512ENS_10bfloat16_tEfNS_4arch4Sm90ELb0ELb0ELb0ELb1ELb1ELb1ELb0ELb0ELb0ELb1ELb0ELb0EEENS1_21CollectiveEpilogueFwdINS6_IJSA_NS7_ILi512EEESA_EEES9_SC_SE_Li256ELb1ELb1ELb0ELb0EEENS1_36VarlenDynamicPersistentTileSchedulerILi64ELi64ELi256ELi128ELb0ELb1ELb1ELb0ELb1ELb1EEEEEEEEEvNT_6ParamsE --------------------------
	.section	.nv.info._ZN7cutlass13device_kernelIN5flash11enable_sm90INS1_16FlashAttnFwdSm90INS1_25CollectiveMainloopFwdSm90ILi2EN4cute5tupleIJNS5_1CILi1EEES8_S8_EEENS6_IJNS7_ILi64EEESA_SA_EEELi512ENS_10bfloat16_tEfNS_4arch4Sm90ELb0ELb0ELb0ELb1ELb1ELb1ELb0ELb0ELb0ELb1ELb0ELb0EEENS1_21CollectiveEpilogueFwdINS6_IJSA_NS7_ILi512EEESA_EEES9_SC_SE_Li256ELb1ELb1ELb0ELb0EEENS1_36VarlenDynamicPersistentTileSchedulerILi64ELi64ELi256ELi128ELb0ELb1ELb1ELb0ELb1ELb1EEEEEEEEEvNT_6ParamsE,"",@"SHT_CUDA_INFO"
	.sectionflags	@""
	.align	4


	//----- nvinfo : EIATTR_CUDA_API_VERSION
	.align		4
        /*0000*/ 	.byte	0x04, 0x37
        /*0002*/ 	.short	(.L_666 - .L_665)
.L_665:
        /*0004*/ 	.word	0x00000082


	//----- nvinfo : EIATTR_KPARAM_INFO
	.align		4
.L_666:
        /*0008*/ 	.byte	0x04, 0x17
        /*000a*/ 	.short	(.L_668 - .L_667)
.L_667:
        /*000c*/ 	.word	0x00000000
        /*0010*/ 	.short	0x0000
        /*0012*/ 	.short	0x0070
        /*0014*/ 	.byte	0x00, 0xf0, 0x01, 0x2a


	//----- nvinfo : EIATTR_SPARSE_MMA_MASK
	.align		4
.L_668:
        /*0018*/ 	.byte	0x03, 0x50
        /*001a*/ 	.short	0x0000


	//----- nvinfo : EIATTR_MAXREG_COUNT
	.align		4
        /*001c*/ 	.byte	0x03, 0x1b
        /*001e*/ 	.short	0x00a8


	//----- nvinfo : EIATTR_NUM_BARRIERS
	.align		4
        /*0020*/ 	.byte	0x02, 0x4c
        /*0022*/ 	.byte	0x10
	.zero		1


	//----- nvinfo : EIATTR_EXTERNS
	.align		4
        /*0024*/ 	.byte	0x04, 0x0f
        /*0026*/ 	.short	(.L_670 - .L_669)


	//   ....[0]....
	.align		4
.L_669:
        /*0028*/ 	.word	index@(__assertfail)


	//----- nvinfo : EIATTR_ANNOTATIONS
	.align		4
.L_670:
        /*002c*/ 	.byte	0x04, 0x55
        /*002e*/ 	.short	(.L_672 - .L_671)


	//   ....[0]....
.L_671:
        /* <DEDUP_REMOVED lines=47> */


	//----- nvinfo : EIATTR_MERCURY_ISA_VERSION
	.align		4
.L_672:
        /*0310*/ 	.byte	0x03, 0x5f
        /*0312*/ 	.short	0x0101


	//----- nvinfo : EIATTR_UNUSED_LOAD_BYTE_OFFSET
	.align		4
        /*0314*/ 	.byte	0x04, 0x44
        /*0316*/ 	.short	(.L_674 - .L_673)


	//   ....[0]....
.L_673:
        /*0318*/ 	.word	0x00000a20
        /*031c*/ 	.word	0x0000fff0


	//   ....[1]....
        /*0320*/ 	.word	0x0000cb80
        /*0324*/ 	.word	0x0000fff0


	//----- nvinfo : EIATTR_INT_WARP_WIDE_INSTR_OFFSETS
	.align		4
.L_674:
        /*0328*/ 	.byte	0x04, 0x31
        /*032a*/ 	.short	(.L_676 - .L_675)


	//   ....[0]....
.L_675:
        /*032c*/ 	.word	0x00000130


	//   ....[1]....
        /*0330*/ 	.word	0x00000170


	//   ....[2]....
        /*0334*/ 	.word	0x00000240


	//   ....[3]....
        /*0338*/ 	.word	0x000129b0


	//   ....[4]....
        /*033c*/ 	.word	0x00012a40


	//   ....[5]....
        /*0340*/ 	.word	0x00016020


	//   ....[6]....
        /*0344*/ 	.word	0x000160b0


	//----- nvinfo : EIATTR_COOP_GROUP_MASK_REGIDS
	.align		4
.L_676:
        /*0348*/ 	.byte	0x04, 0x29
        /*034a*/ 	.short	(.L_678 - .L_677)


	//   ....[0]....
.L_677:
        /*034c*/ 	.word	0xffffffff


	//   ....[1]....
        /*0350*/ 	.word	0xffffffff


	//   ....[2]....
        /*0354*/ 	.word	0xffffffff


	//   ....[3]....
        /*0358*/ 	.word	0xffffffff


	//   ....[4]....
        /*035c*/ 	.word	0xffffffff


	//   ....[5]....
        /*0360*/ 	.word	0xffffffff


	//   ....[6]....
        /*0364*/ 	.word	0xffffffff


	//   ....[7]....
        /*0368*/ 	.word	0xffffffff


	//   ....[8]....
        /*036c*/ 	.word	0xffffffff


	//   ....[9]....
        /*0370*/ 	.word	0xffffffff


	//   ....[10]....
        /*0374*/ 	.word	0xffffffff


	//   ....[11]....
        /*0378*/ 	.word	0xffffffff


	//   ....[12]....
        /*037c*/ 	.word	0xffffffff


	//   ....[13]....
        /*0380*/ 	.word	0xffffffff


	//   ....[14]....
        /*0384*/ 	.word	0xffffffff


	//   ....[15]....
        /*0388*/ 	.word	0xffffffff


	//   ....[16]....
        /*038c*/ 	.word	0xffffffff


	//   ....[17]....
        /*0390*/ 	.word	0xffffffff


	//   ....[18]....
        /*0394*/ 	.word	0xffffffff


	//   ....[19]....
        /*0398*/ 	.word	0xffffffff


	//   ....[20]....
        /*039c*/ 	.word	0xffffffff


	//   ....[21]....
        /*03a0*/ 	.word	0xffffffff


	//   ....[22]....
        /*03a4*/ 	.word	0xffffffff


	//   ....[23]....
        /*03a8*/ 	.word	0xffffffff


	//   ....[24]....
        /*03ac*/ 	.word	0xffffffff


	//   ....[25]....
        /*03b0*/ 	.word	0xffffffff


	//   ....[26]....
        /*03b4*/ 	.word	0xffffffff


	//   ....[27]....
        /*03b8*/ 	.word	0xffffffff


	//   ....[28]....
        /*03bc*/ 	.word	0xffffffff


	//   ....[29]....
        /*03c0*/ 	.word	0xffffffff


	//   ....[30]....
        /*03c4*/ 	.word	0xffffffff


	//   ....[31]....
        /*03c8*/ 	.word	0xffffffff


	//   ....[32]....
        /*03cc*/ 	.word	0xffffffff


	//   ....[33]....
        /*03d0*/ 	.word	0xffffffff


	//   ....[34]....
        /*03d4*/ 	.word	0xffffffff


	//   ....[35]....
        /*03d8*/ 	.word	0xffffffff


	//   ....[36]....
        /*03dc*/ 	.word	0xffffffff


	//   ....[37]....
        /*03e0*/ 	.word	0xffffffff


	//   ....[38]....
        /*03e4*/ 	.word	0xffffffff


	//   ....[39]....
        /*03e8*/ 	.word	0xffffffff


	//   ....[40]....
        /*03ec*/ 	.word	0xffffffff


	//   ....[41]....
        /*03f0*/ 	.word	0xffffffff


	//   ....[42]....
        /*03f4*/ 	.word	0xffffffff


	//   ....[43]....
        /*03f8*/ 	.word	0xffffffff


	//   ....[44]....
        /*03fc*/ 	.word	0xffffffff


	//   ....[45]....
        /*0400*/ 	.word	0xffffffff


	//   ....[46]....
        /*0404*/ 	.word	0xffffffff


	//   ....[47]....
        /*0408*/ 	.word	0xffffffff


	//   ....[48]....
        /*040c*/ 	.word	0xffffffff


	//   ....[49]....
        /*0410*/ 	.word	0xffffffff


	//   ....[50]....
        /*0414*/ 	.word	0xffffffff


	//   ....[51]....
        /*0418*/ 	.word	0xffffffff


	//   ....[52]....
        /*041c*/ 	.word	0xffffffff


	//   ....[53]....
        /*0420*/ 	.word	0xffffffff


	//   ....[54]....
        /*0424*/ 	.word	0xffffffff


	//   ....[55]....
        /*0428*/ 	.word	0xffffffff


	//   ....[56]....
        /*042c*/ 	.word	0xffffffff


	//   ....[57]....
        /*0430*/ 	.word	0xffffffff


	//   ....[58]....
        /*0434*/ 	.word	0xffffffff


	//   ....[59]....
        /*0438*/ 	.word	0xffffffff


	//   ....[60]....
        /*043c*/ 	.word	0xffffffff


	//   ....[61]....
        /*0440*/ 	.word	0xffffffff


	//   ....[62]....
        /*0444*/ 	.word	0xffffffff


	//   ....[63]....
        /*0448*/ 	.word	0xffffffff


	//   ....[64]....
        /*044c*/ 	.word	0xffffffff


	//   ....[65]....
        /*0450*/ 	.word	0xffffffff


	//   ....[66]....
        /*0454*/ 	.word	0xffffffff


	//   ....[67]....
        /*0458*/ 	.word	0xffffffff


	//   ....[68]....
        /*045c*/ 	.word	0xffffffff


	//   ....[69]....
        /*0460*/ 	.word	0xffffffff


	//   ....[70]....
        /*0464*/ 	.word	0xffffffff


	//   ....[71]....
        /*0468*/ 	.word	0xffffffff


	//   ....[72]....
        /*046c*/ 	.word	0xffffffff


	//   ....[73]....
        /*0470*/ 	.word	0xffffffff


	//   ....[74]....
        /*0474*/ 	.word	0xffffffff


	//   ....[75]....
        /*0478*/ 	.word	0xffffffff


	//   ....[76]....
        /*047c*/ 	.word	0xffffffff


	//   ....[77]....
        /*0480*/ 	.word	0xffffffff


	//   ....[78]....
        /*0484*/ 	.word	0xffffffff


	//   ....[79]....
        /*0488*/ 	.word	0xffffffff


	//   ....[80]....
        /*048c*/ 	.word	0xffffffff


	//   ....[81]....
        /*0490*/ 	.word	0xffffffff


	//   ....[82]....
        /*0494*/ 	.word	0xffffffff


	//   ....[83]....
        /*0498*/ 	.word	0xffffffff


	//   ....[84]....
        /*049c*/ 	.word	0xffffffff


	//   ....[85]....
        /*04a0*/ 	.word	0xffffffff


	//   ....[86]....
        /*04a4*/ 	.word	0xffffffff


	//   ....[87]....
        /*04a8*/ 	.word	0xffffffff


	//   ....[88]....
        /*04ac*/ 	.word	0xffffffff


	//   ....[89]....
        /*04b0*/ 	.word	0xffffffff


	//   ....[90]....
        /*04b4*/ 	.word	0xffffffff


	//   ....[91]....
        /*04b8*/ 	.word	0xffffffff


	//   ....[92]....
        /*04bc*/ 	.word	0xffffffff


	//   ....[93]....
        /*04c0*/ 	.word	0xffffffff


	//   ....[94]....
        /*04c4*/ 	.word	0xffffffff


	//   ....[95]....
        /*04c8*/ 	.word	0xffffffff


	//   ....[96]....
        /*04cc*/ 	.word	0xffffffff


	//   ....[97]....
        /*04d0*/ 	.word	0xffffffff


	//   ....[98]....
        /*04d4*/ 	.word	0xffffffff


	//   ....[99]....
        /*04d8*/ 	.word	0xffffffff


	//   ....[100]....
        /*04dc*/ 	.word	0xffffffff


	//   ....[101]....
        /*04e0*/ 	.word	0xffffffff


	//   ....[102]....
        /*04e4*/ 	.word	0xffffffff


	//   ....[103]....
        /*04e8*/ 	.word	0xffffffff


	//   ....[104]....
        /*04ec*/ 	.word	0xffffffff


	//   ....[105]....
        /*04f0*/ 	.word	0xffffffff


	//   ....[106]....
        /*04f4*/ 	.word	0xffffffff


	//   ....[107]....
        /*04f8*/ 	.word	0xffffffff


	//   ....[108]....
        /*04fc*/ 	.word	0xffffffff


	//   ....[109]....
        /*0500*/ 	.word	0xffffffff


	//   ....[110]....
        /*0504*/ 	.word	0xffffffff


	//   ....[111]....
        /*0508*/ 	.word	0xffffffff


	//   ....[112]....
        /*050c*/ 	.word	0xffffffff


	//   ....[113]....
        /*0510*/ 	.word	0xffffffff


	//   ....[114]....
        /*0514*/ 	.word	0xffffffff


	//   ....[115]....
        /*0518*/ 	.word	0xffffffff


	//   ....[116]....
        /*051c*/ 	.word	0xffffffff


	//   ....[117]....
        /*0520*/ 	.word	0xffffffff


	//   ....[118]....
        /*0524*/ 	.word	0xffffffff


	//   ....[119]....
        /*0528*/ 	.word	0xffffffff


	//   ....[120]....
        /*052c*/ 	.word	0xffffffff


	//   ....[121]....
        /*0530*/ 	.word	0xffffffff


	//   ....[122]....
        /*0534*/ 	.word	0xffffffff


	//   ....[123]....
        /*0538*/ 	.word	0xffffffff


	//   ....[124]....
        /*053c*/ 	.word	0xffffffff


	//   ....[125]....
        /*0540*/ 	.word	0xffffffff


	//   ....[126]....
        /*0544*/ 	.word	0xffffffff


	//   ....[127]....
        /*0548*/ 	.word	0x0500000f


	//   ....[128]....
        /*054c*/ 	.word	0x0500000f


	//   ....[129]....
        /*0550*/ 	.word	0x0500000f


	//   ....[130]....
        /*0554*/ 	.word	0x0500000f


	//   ....[131]....
        /*0558*/ 	.word	0x0500000f


	//   ....[132]....
        /*055c*/ 	.word	0x0500000f


	//   ....[133]....
        /*0560*/ 	.word	0x0500000f


	//   ....[134]....
        /*0564*/ 	.word	0x0500000f


	//   ....[135]....
        /*0568*/ 	.word	0x0500000f


	//   ....[136]....
        /*056c*/ 	.word	0x0500000f


	//   ....[137]....
        /*0570*/ 	.word	0x0500000f


	//   ....[138]....
        /*0574*/ 	.word	0x0500000f


	//   ....[139]....
        /*0578*/ 	.word	0x0500000f


	//   ....[140]....
        /*057c*/ 	.word	0x0500000f


	//   ....[141]....
        /*0580*/ 	.word	0x0500000f


	//   ....[142]....
        /*0584*/ 	.word	0x0500000f


	//   ....[143]....
        /*0588*/ 	.word	0x0500000f


	//   ....[144]....
        /*058c*/ 	.word	0x0500000f


	//   ....[145]....
        /*0590*/ 	.word	0x0500000f


	//   ....[146]....
        /*0594*/ 	.word	0x0500000f


	//   ....[147]....
        /*0598*/ 	.word	0x0500000f


	//   ....[148]....
        /*059c*/ 	.word	0x0500000f


	//   ....[149]....
        /*05a0*/ 	.word	0x0500000f


	//   ....[150]....
        /*05a4*/ 	.word	0x0500000f


	//   ....[151]....
        /*05a8*/ 	.word	0x0500000f


	//   ....[152]....
        /*05ac*/ 	.word	0x0500000f


	//   ....[153]....
        /*05b0*/ 	.word	0x0500000f


	//   ....[154]....
        /*05b4*/ 	.word	0x0500000f


	//   ....[155]....
        /*05b8*/ 	.word	0x0500000f


	//   ....[156]....
        /*05bc*/ 	.word	0x0500000f


	//   ....[157]....
        /*05c0*/ 	.word	0x0500000f


	//   ....[158]....
        /*05c4*/ 	.word	0x0500000f


	//   ....[159]....
        /*05c8*/ 	.word	0x0500000f


	//   ....[160]....
        /*05cc*/ 	.word	0x0500000f


	//   ....[161]....
        /*05d0*/ 	.word	0x0500000f


	//   ....[162]....
        /*05d4*/ 	.word	0x0500000f


	//   ....[163]....
        /*05d8*/ 	.word	0x0500000f


	//   ....[164]....
        /*05dc*/ 	.word	0x0500000f


	//   ....[165]....
        /*05e0*/ 	.word	0x0500000f


	//   ....[166]....
        /*05e4*/ 	.word	0x0500000f


	//   ....[167]....
        /*05e8*/ 	.word	0x0500000f


	//   ....[168]....
        /*05ec*/ 	.word	0x0500000f


	//   ....[169]....
        /*05f0*/ 	.word	0x0500000f


	//   ....[170]....
        /*05f4*/ 	.word	0x0500000f


	//   ....[171]....
        /*05f8*/ 	.word	0x0500000f


	//   ....[172]....
        /*05fc*/ 	.word	0x0500000f


	//   ....[173]....
        /*0600*/ 	.word	0x0500000f


	//   ....[174]....
        /*0604*/ 	.word	0x0500000f


	//   ....[175]....
        /*0608*/ 	.word	0x0500000f


	//   ....[176]....
        /*060c*/ 	.word	0x0500000f


	//   ....[177]....
        /*0610*/ 	.word	0x0500000f


	//   ....[178]....
        /*0614*/ 	.word	0x0500000f


	//   ....[179]....
        /*0618*/ 	.word	0x0500000f


	//   ....[180]....
        /*061c*/ 	.word	0x0500000f


	//   ....[181]....
        /*0620*/ 	.word	0x0500000f


	//   ....[182]....
        /*0624*/ 	.word	0x0500000f


	//   ....[183]....
        /*0628*/ 	.word	0x0500000f


	//   ....[184]....
        /*062c*/ 	.word	0x0500000f


	//   ....[185]....
        /*0630*/ 	.word	0x0500000f


	//   ....[186]....
        /*0634*/ 	.word	0x0500000f


	//   ....[187]....
        /*0638*/ 	.word	0x0500000f


	//   ....[188]....
        /*063c*/ 	.word	0x0500000f


	//   ....[189]....
        /*0640*/ 	.word	0x0500000f


	//   ....[190]....
        /*0644*/ 	.word	0x0500000f


	//   ....[191]....
        /*0648*/ 	.word	0x0500000f


	//   ....[192]....
        /*064c*/ 	.word	0x0500000f


	//   ....[193]....
        /*0650*/ 	.word	0x0500000f


	//   ....[194]....
        /*0654*/ 	.word	0x0500000f


	//   ....[195]....
        /*0658*/ 	.word	0x0500000f


	//   ....[196]....
        /*065c*/ 	.word	0x0500000f


	//   ....[197]....
        /*0660*/ 	.word	0x0500000f


	//   ....[198]....
        /*0664*/ 	.word	0x0500000f


	//   ....[199]....
        /*0668*/ 	.word	0x0500000f


	//   ....[200]....
        /*066c*/ 	.word	0x0500000f


	//----- nvinfo : EIATTR_COOP_GROUP_INSTR_OFFSETS
	.align		4
.L_678:
        /*0670*/ 	.byte	0x04, 0x28
        /*0672*/ 	.short	(.L_680 - .L_679)


	//   ....[0]....
.L_679:
        /*0674*/ 	.word	0x00000060


	//   ....[1]....
        /*0678*/ 	.word	0x00000140


	//   ....[2]....
        /*067c*/ 	.word	0x00000180


	//   ....[3]....
        /*0680*/ 	.word	0x00000370


	//   ....[4]....
        /*0684*/ 	.word	0x000004d0


	//   ....[5]....
        /*0688*/ 	.word	0x000005f0


	//   ....[6]....
        /*068c*/ 	.word	0x00000750


	//   ....[7]....
        /*0690*/ 	.word	0x00002a20


	//   ....[8]....
        /*0694*/ 	.word	0x00002a30


	//   ....[9]....
        /*0698*/ 	.word	0x000034e0


	//   ....[10]....
        /*069c*/ 	.word	0x000034f0


	//   ....[11]....
        /*06a0*/ 	.word	0x00003ee0


	//   ....[12]....
        /*06a4*/ 	.word	0x00003ef0


	//   ....[13]....
        /*06a8*/ 	.word	0x000042d0


	//   ....[14]....
        /*06ac*/ 	.word	0x000042e0


	//   ....[15]....
        /*06b0*/ 	.word	0x00004fe0


	//   ....[16]....
        /*06b4*/ 	.word	0x00006ac0


	//   ....[17]....
        /*06b8*/ 	.word	0x00007080


	//   ....[18]....
        /*06bc*/ 	.word	0x00007090


	//   ....[19]....
        /*06c0*/ 	.word	0x000070a0


	//   ....[20]....
        /*06c4*/ 	.word	0x000070b0


	//   ....[21]....
        /*06c8*/ 	.word	0x00008080


	//   ....[22]....
        /*06cc*/ 	.word	0x00008090


	//   ....[23]....
        /*06d0*/ 	.word	0x000080a0


	//   ....[24]....
        /*06d4*/ 	.word	0x000080b0


	//   ....[25]....
        /*06d8*/ 	.word	0x00009890


	//   ....[26]....
        /*06dc*/ 	.word	0x00009970


	//   ....[27]....
        /*06e0*/ 	.word	0x00009b10


	//   ....[28]....
        /*06e4*/ 	.word	0x00009be0


	//   ....[29]....
        /*06e8*/ 	.word	0x0000a510


	//   ....[30]....
        /*06ec*/ 	.word	0x0000aad0


	//   ....[31]....
        /*06f0*/ 	.word	0x0000aaf0


	//   ....[32]....
        /*06f4*/ 	.word	0x0000b0c0


	//   ....[33]....
        /*06f8*/ 	.word	0x0000b290


	//   ....[34]....
        /*06fc*/ 	.word	0x0000bfb0


	//   ....[35]....
        /*0700*/ 	.word	0x0000c090


	//   ....[36]....
        /*0704*/ 	.word	0x0000c0a0


	//   ....[37]....
        /*0708*/ 	.word	0x0000c0d0


	//   ....[38]....
        /*070c*/ 	.word	0x0000c0e0


	//   ....[39]....
        /*0710*/ 	.word	0x0000dc70


	//   ....[40]....
        /*0714*/ 	.word	0x0000e150


	//   ....[41]....
        /*0718*/ 	.word	0x0000e170


	//   ....[42]....
        /*071c*/ 	.word	0x0000e1a0


	//   ....[43]....
        /*0720*/ 	.word	0x0000e1b0


	//   ....[44]....
        /*0724*/ 	.word	0x0000e900


	//   ....[45]....
        /*0728*/ 	.word	0x0000e940


	//   ....[46]....
        /*072c*/ 	.word	0x0000ebe0


	//   ....[47]....
        /*0730*/ 	.word	0x0000ec00


	//   ....[48]....
        /*0734*/ 	.word	0x0000f8b0


	//   ....[49]....
        /*0738*/ 	.word	0x0000f8f0


	//   ....[50]....
        /*073c*/ 	.word	0x0000fb90


	//   ....[51]....
        /*0740*/ 	.word	0x0000fbb0


	//   ....[52]....
        /*0744*/ 	.word	0x0000fe60


	//   ....[53]....
        /*0748*/ 	.word	0x00010010


	//   ....[54]....
        /*074c*/ 	.word	0x00010040


	//   ....[55]....
        /*0750*/ 	.word	0x00010070


	//   ....[56]....
        /*0754*/ 	.word	0x000100a0


	//   ....[57]....
        /*0758*/ 	.word	0x000100d0


	//   ....[58]....
        /*075c*/ 	.word	0x00010100


	//   ....[59]....
        /*0760*/ 	.word	0x00010270


	//   ....[60]....
        /*0764*/ 	.word	0x000102a0


	//   ....[61]....
        /*0768*/ 	.word	0x000102d0


	//   ....[62]....
        /*076c*/ 	.word	0x00010300


	//   ....[63]....
        /*0770*/ 	.word	0x00010330


	//   ....[64]....
        /*0774*/ 	.word	0x00010360


	//   ....[65]....
        /*0778*/ 	.word	0x000103f0


	//   ....[66]....
        /*077c*/ 	.word	0x00010420


	//   ....[67]....
        /*0780*/ 	.word	0x000104a0


	//   ....[68]....
        /*0784*/ 	.word	0x00010fd0


	//   ....[69]....
        /*0788*/ 	.word	0x000137e0


	//   ....[70]....
        /*078c*/ 	.word	0x00013800


	//   ....[71]....
        /*0790*/ 	.word	0x00013890


	//   ....[72]....
        /*0794*/ 	.word	0x000138b0


	//   ....[73]....
        /*0798*/ 	.word	0x00013930


	//   ....[74]....
        /*079c*/ 	.word	0x00013950


	//   ....[75]....
        /*07a0*/ 	.word	0x00013960


	//   ....[76]....
        /*07a4*/ 	.word	0x00013970


	//   ....[77]....
        /*07a8*/ 	.word	0x00014190


	//   ....[78]....
        /*07ac*/ 	.word	0x000141c0


	//   ....[79]....
        /*07b0*/ 	.word	0x00014260


	//   ....[80]....
        /*07b4*/ 	.word	0x00014280


	//   ....[81]....
        /*07b8*/ 	.word	0x00014300


	//   ....[82]....
        /*07bc*/ 	.word	0x00014320


	//   ....[83]....
        /*07c0*/ 	.word	0x00014330


	//   ....[84]....
        /*07c4*/ 	.word	0x000143a0


	//   ....[85]....
        /*07c8*/ 	.word	0x000147f0


	//   ....[86]....
        /*07cc*/ 	.word	0x000148b0


	//   ....[87]....
        /*07d0*/ 	.word	0x00014a00


	//   ....[88]....
        /*07d4*/ 	.word	0x00014a40


	//   ....[89]....
        /*07d8*/ 	.word	0x00014a50


	//   ....[90]....
        /*07dc*/ 	.word	0x00014a60


	//   ....[91]....
        /*07e0*/ 	.word	0x00014bb0


	//   ....[92]....
        /*07e4*/ 	.word	0x00014d00


	//   ....[93]....
        /*07e8*/ 	.word	0x00015530


	//   ....[94]....
        /*07ec*/ 	.word	0x00015550


	//   ....[95]....
        /*07f0*/ 	.word	0x000155a0


	//   ....[96]....
        /*07f4*/ 	.word	0x000155b0


	//   ....[97]....
        /*07f8*/ 	.word	0x000155f0


	//   ....[98]....
        /*07fc*/ 	.word	0x00015600


	//   ....[99]....
        /*0800*/ 	.word	0x00015610


	//   ....[100]....
        /*0804*/ 	.word	0x00015650


	//   ....[101]....
        /*0808*/ 	.word	0x00015970


	//   ....[102]....
        /*080c*/ 	.word	0x000159b0


	//   ....[103]....
        /*0810*/ 	.word	0x000159d0


	//   ....[104]....
        /*0814*/ 	.word	0x000159f0


	//   ....[105]....
        /*0818*/ 	.word	0x00015a20


	//   ....[106]....
        /*081c*/ 	.word	0x00015a40


	//   ....[107]....
        /*0820*/ 	.word	0x00015b40


	//   ....[108]....
        /*0824*/ 	.word	0x00015c90


	//   ....[109]....
        /*0828*/ 	.word	0x00016280


	//   ....[110]....
        /*082c*/ 	.word	0x000162b0


	//   ....[111]....
        /*0830*/ 	.word	0x000162f0


	//   ....[112]....
        /*0834*/ 	.word	0x00016320


	//   ....[113]....
        /*0838*/ 	.word	0x00016350


	//   ....[114]....
        /*083c*/ 	.word	0x00016380


	//   ....[115]....
        /*0840*/ 	.word	0x000163b0


	//   ....[116]....
        /*0844*/ 	.word	0x000163e0


	//   ....[117]....
        /*0848*/ 	.word	0x00016560


	//   ....[118]....
        /*084c*/ 	.word	0x00016590


	//   ....[119]....
        /*0850*/ 	.word	0x000165c0


	//   ....[120]....
        /*0854*/ 	.word	0x000165f0


	//   ....[121]....
        /*0858*/ 	.word	0x00016620


	//   ....[122]....
        /*085c*/ 	.word	0x00016650


	//   ....[123]....
        /*0860*/ 	.word	0x00016710


	//   ....[124]....
        /*0864*/ 	.word	0x00016730


	//   ....[125]....
        /*0868*/ 	.word	0x000167a0


	//   ....[126]....
        /*086c*/ 	.word	0x00016c10


	//   ....[127]....
        /*0870*/ 	.word	0x00016f20


	//   ....[128]....
        /*0874*/ 	.word	0x00016fb0


	//   ....[129]....
        /*0878*/ 	.word	0x00017090


	//   ....[130]....
        /*087c*/ 	.word	0x00017120


	//   ....[131]....
        /*0880*/ 	.word	0x00017200


	//   ....[132]....
        /*0884*/ 	.word	0x00017290


	//   ....[133]....
        /*0888*/ 	.word	0x00017410


	//   ....[134]....
        /*088c*/ 	.word	0x000174a0


	//   ....[135]....
        /*0890*/ 	.word	0x000174f0


	//   ....[136]....
        /*0894*/ 	.word	0x00017540


	//   ....[137]....
        /*0898*/ 	.word	0x00017620


	//   ....[138]....
        /*089c*/ 	.word	0x000176b0


	//   ....[139]....
        /*08a0*/ 	.word	0x00017700


	//   ....[140]....
        /*08a4*/ 	.word	0x00017750


	//   ....[141]....
        /*08a8*/ 	.word	0x000179a0


	//   ....[142]....
        /*08ac*/ 	.word	0x00017c80


	//   ....[143]....
        /*08b0*/ 	.word	0x00017d70


	//   ....[144]....
        /*08b4*/ 	.word	0x00017e10


	//   ....[145]....
        /*08b8*/ 	.word	0x00017e70


	//   ....[146]....
        /*08bc*/ 	.word	0x00017f60


	//   ....[147]....
        /*08c0*/ 	.word	0x00017fd0


	//   ....[148]....
        /*08c4*/ 	.word	0x000180c0


	//   ....[149]....
        /*08c8*/ 	.word	0x00018130


	//   ....[150]....
        /*08cc*/ 	.word	0x000181d0


	//   ....[151]....
        /*08d0*/ 	.word	0x000182c0


	//   ....[152]....
        /*08d4*/ 	.word	0x00018330


	//   ....[153]....
        /*08d8*/ 	.word	0x00018390


	//   ....[154]....
        /*08dc*/ 	.word	0x00018480


	//   ....[155]....
        /*08e0*/ 	.word	0x000184e0


	//   ....[156]....
        /*08e4*/ 	.word	0x000185e0


	//   ....[157]....
        /*08e8*/ 	.word	0x00018640


	//   ....[158]....
        /*08ec*/ 	.word	0x00018720


	//   ....[159]....
        /*08f0*/ 	.word	0x00018860


	//   ....[160]....
        /*08f4*/ 	.word	0x00018950


	//   ....[161]....
        /*08f8*/ 	.word	0x00018be0


	//   ....[162]....
        /*08fc*/ 	.word	0x00018c30


	//   ....[163]....
        /*0900*/ 	.word	0x00018e00


	//   ....[164]....
        /*0904*/ 	.word	0x00018e50


	//   ....[165]....
        /*0908*/ 	.word	0x00019020


	//   ....[166]....
        /*090c*/ 	.word	0x00019070


	//   ....[167]....
        /*0910*/ 	.word	0x00019160


	//   ....[168]....
        /*0914*/ 	.word	0x00019200


	//   ....[169]....
        /*0918*/ 	.word	0x00019260


	//   ....[170]....
        /*091c*/ 	.word	0x00019310


	//   ....[171]....
        /*0920*/ 	.word	0x00019370


	//   ....[172]....
        /*0924*/ 	.word	0x00019420


	//   ....[173]....
        /*0928*/ 	.word	0x00019480


	//   ....[174]....
        /*092c*/ 	.word	0x00019530


	//   ....[175]....
        /*0930*/ 	.word	0x00019620


	//   ....[176]....
        /*0934*/ 	.word	0x00019700


	//   ....[177]....
        /*0938*/ 	.word	0x00019810


	//   ....[178]....
        /*093c*/ 	.word	0x00019910


	//   ....[179]....
        /*0940*/ 	.word	0x00019a40


	//   ....[180]....
        /*0944*/ 	.word	0x00019b20


	//   ....[181]....
        /*0948*/ 	.word	0x00019c20


	//   ....[182]....
        /*094c*/ 	.word	0x00019d00


	//   ....[183]....
        /*0950*/ 	.word	0x00019d90


	//   ....[184]....
        /*0954*/ 	.word	0x00019e30


	//   ....[185]....
        /*0958*/ 	.word	0x00019f50


	//   ....[186]....
        /*095c*/ 	.word	0x00019fc0


	//   ....[187]....
        /*0960*/ 	.word	0x0001a030


	//   ....[188]....
        /*0964*/ 	.word	0x0001a0a0


	//   ....[189]....
        /*0968*/ 	.word	0x0001a110


	//   ....[190]....
        /*096c*/ 	.word	0x0001a190


	//   ....[191]....
        /*0970*/ 	.word	0x0001a220


	//   ....[192]....
        /*0974*/ 	.word	0x0001a2b0


	//   ....[193]....
        /*0978*/ 	.word	0x0001a320


	//   ....[194]....
        /*097c*/ 	.word	0x0001a390


	//   ....[195]....
        /*0980*/ 	.word	0x0001a400


	//   ....[196]....
        /*0984*/ 	.word	0x0001a480


	//   ....[197]....
        /*0988*/ 	.word	0x0001a4f0


	//   ....[198]....
        /*098c*/ 	.word	0x0001a590


	//   ....[199]....
        /*0990*/ 	.word	0x0001a620


	//   ....[200]....
        /*0994*/ 	.word	0x0001a740


	//----- nvinfo : EIATTR_REG_RECONFIG
	.align		4
.L_680:
        /*0998*/ 	.byte	0x01, 0x54
	.zero		2


	//----- nvinfo : EIATTR_SYSCALL_OFFSETS
	.align		4
        /*099c*/ 	.byte	0x04, 0x46
        /*099e*/ 	.short	(.L_682 - .L_681)


	//   ....[0]....
.L_681:
        /*09a0*/ 	.word	0x00001ca0


	//   ....[1]....
        /*09a4*/ 	.word	0x00001df0


	//   ....[2]....
        /*09a8*/ 	.word	0x00006c60


	//   ....[3]....
        /*09ac*/ 	.word	0x00006ff0


	//   ....[4]....
        /*09b0*/ 	.word	0x00012ba0


	//   ....[5]....
        /*09b4*/ 	.word	0x00012cf0


	//   ....[6]....
        /*09b8*/ 	.word	0x00012de0


	//   ....[7]....
        /*09bc*/ 	.word	0x00013dd0


	//----- nvinfo : EIATTR_MBARRIER_INSTR_OFFSETS
	.align		4
.L_682:
        /*09c0*/ 	.byte	0x04, 0x39
        /*09c2*/ 	.short	(.L_684 - .L_683)


	//   ....[0]....
.L_683:
        /*09c4*/ 	.word	0x00000260
        /*09c8*/ 	.word	0x000000ff
        /*09cc*/ 	.word	0x00028c00
        /*09d0*/ 	.short	0x0100
        /*09d2*/ 	.byte	0x08
	.zero		1


	//   ....[1]....
        /*09d4*/ 	.word	0x00000270
        /*09d8*/ 	.word	0x000000ff
        /*09dc*/ 	.word	0x00028c20
        /*09e0*/ 	.short	0x0100
        /*09e2*/ 	.byte	0x08
	.zero		1


	//   ....[2]....
        /*09e4*/ 	.word	0x00000320
        /*09e8*/ 	.word	0x000000ff
        /*09ec*/ 	.word	0x00028c30
        /*09f0*/ 	.short	0x0100
        /*09f2*/ 	.byte	0x06
	.zero		1


	//   ....[3]....
        /*09f4*/ 	.word	0x00000330
        /*09f8*/ 	.word	0x000000ff
        /*09fc*/ 	.word	0x00028c40
        /*0a00*/ 	.short	0x0100
        /*0a02*/ 	.byte	0x06
	.zero		1


	//   ....[4]....
        /*0a04*/ 	.word	0x00000340
        /*0a08*/ 	.word	0x000000ff
        /*0a0c*/ 	.word	0x00028c38
        /*0a10*/ 	.short	0x0100
        /*0a12*/ 	.byte	0x06
	.zero		1


	//   ....[5]....
        /*0a14*/ 	.word	0x00000350
        /*0a18*/ 	.word	0x000000ff
        /*0a1c*/ 	.word	0x00028c48
        /*0a20*/ 	.short	0x0100
        /*0a22*/ 	.byte	0x06
	.zero		1


	//   ....[6]....
        /*0a24*/ 	.word	0x00000480
        /*0a28*/ 	.word	0x000000ff
        /*0a2c*/ 	.word	0x00028c50
        /*0a30*/ 	.short	0x0100
        /*0a32*/ 	.byte	0x08
	.zero		1


	//   ....[7]....
        /*0a34*/ 	.word	0x00000490
        /*0a38*/ 	.word	0x000000ff
        /*0a3c*/ 	.word	0x00028c60
        /*0a40*/ 	.short	0x0100
        /*0a42*/ 	.byte	0x08
	.zero		1


	//   ....[8]....
        /*0a44*/ 	.word	0x000004a0
        /*0a48*/ 	.word	0x000000ff
        /*0a4c*/ 	.word	0x00028c58
        /*0a50*/ 	.short	0x0100
        /*0a52*/ 	.byte	0x08
	.zero		1


	//   ....[9]....
        /*0a54*/ 	.word	0x000004b0
        /*0a58*/ 	.word	0x000000ff
        /*0a5c*/ 	.word	0x00028c68
        /*0a60*/ 	.short	0x0100
        /*0a62*/ 	.byte	0x08
	.zero		1


	//   ....[10]....
        /*0a64*/ 	.word	0x000005a0
        /*0a68*/ 	.word	0x000000ff
        /*0a6c*/ 	.word	0x00028c70
        /*0a70*/ 	.short	0x0100
        /*0a72*/ 	.byte	0x06
	.zero		1


	//   ....[11]....
        /*0a74*/ 	.word	0x000005b0
        /*0a78*/ 	.word	0x000000ff
        /*0a7c*/ 	.word	0x00028c80
        /*0a80*/ 	.short	0x0100
        /*0a82*/ 	.byte	0x06
	.zero		1


	//   ....[12]....
        /*0a84*/ 	.word	0x000005c0
        /*0a88*/ 	.word	0x000000ff
        /*0a8c*/ 	.word	0x00028c78
        /*0a90*/ 	.short	0x0100
        /*0a92*/ 	.byte	0x06
	.zero		1


	//   ....[13]....
        /*0a94*/ 	.word	0x000005d0
        /*0a98*/ 	.word	0x000000ff
        /*0a9c*/ 	.word	0x00028c88
        /*0aa0*/ 	.short	0x0100
        /*0aa2*/ 	.byte	0x06
	.zero		1


	//   ....[14]....
        /*0aa4*/ 	.word	0x00000700
        /*0aa8*/ 	.word	0x000000ff
        /*0aac*/ 	.word	0x00028c90
        /*0ab0*/ 	.short	0x0100
        /*0ab2*/ 	.byte	0x08
	.zero		1


	//   ....[15]....
        /*0ab4*/ 	.word	0x00000710
        /*0ab8*/ 	.word	0x000000ff
        /*0abc*/ 	.word	0x00028ca0
        /*0ac0*/ 	.short	0x0100
        /*0ac2*/ 	.byte	0x08
	.zero		1


	//   ....[16]....
        /*0ac4*/ 	.word	0x00000720
        /*0ac8*/ 	.word	0x000000ff
        /*0acc*/ 	.word	0x00028c98
        /*0ad0*/ 	.short	0x0100
        /*0ad2*/ 	.byte	0x08
	.zero		1


	//   ....[17]....
        /*0ad4*/ 	.word	0x00000730
        /*0ad8*/ 	.word	0x000000ff
        /*0adc*/ 	.word	0x00028ca8
        /*0ae0*/ 	.short	0x0100
        /*0ae2*/ 	.byte	0x08
	.zero		1


	//   ....[18]....
        /*0ae4*/ 	.word	0x00000860
        /*0ae8*/ 	.word	0x000000ff
        /*0aec*/ 	.word	0x00028cb0
        /*0af0*/ 	.short	0x0100
        /*0af2*/ 	.byte	0x08
	.zero		1


	//   ....[19]....
        /*0af4*/ 	.word	0x00000870
        /*0af8*/ 	.word	0x000000ff
        /*0afc*/ 	.word	0x00028cc0
        /*0b00*/ 	.short	0x0100
        /*0b02*/ 	.byte	0x08
	.zero		1


	//   ....[20]....
        /*0b04*/ 	.word	0x00000880
        /*0b08*/ 	.word	0x000000ff
        /*0b0c*/ 	.word	0x00028cb8
        /*0b10*/ 	.short	0x0100
        /*0b12*/ 	.byte	0x08
	.zero		1


	//   ....[21]....
        /*0b14*/ 	.word	0x00000890
        /*0b18*/ 	.word	0x000000ff
        /*0b1c*/ 	.word	0x00028cc8
        /*0b20*/ 	.short	0x0100
        /*0b22*/ 	.byte	0x08
	.zero		1


	//   ....[22]....
        /*0b24*/ 	.word	0x000029d0
        /*0b28*/ 	.word	0x00000040
        /*0b2c*/ 	.word	0x00028c90
        /*0b30*/ 	.short	0x010a
        /*0b32*/ 	.byte	0x3f
	.zero		1


	//   ....[23]....
        /*0b34*/ 	.word	0x00003490
        /*0b38*/ 	.word	0x00000040
        /*0b3c*/ 	.word	0x00028c90
        /*0b40*/ 	.short	0x010a
        /*0b42*/ 	.byte	0x3f
	.zero		1


	//   ....[24]....
        /*0b44*/ 	.word	0x00003d30
        /*0b48*/ 	.word	0x00000040
        /*0b4c*/ 	.word	0x00028c90
        /*0b50*/ 	.short	0x010a
        /*0b52*/ 	.byte	0x3f
	.zero		1


	//   ....[25]....
        /*0b54*/ 	.word	0x00004110
        /*0b58*/ 	.word	0x00000004
        /*0b5c*/ 	.word	0x00000000
        /*0b60*/ 	.short	0x0101
        /*0b62*/ 	.byte	0x3f
	.zero		1


	//   ....[26]....
        /*0b64*/ 	.word	0x00004150
        /*0b68*/ 	.word	0x00000040
        /*0b6c*/ 	.word	0x00028cb0
        /*0b70*/ 	.short	0x010a
        /*0b72*/ 	.byte	0x3f
	.zero		1


	//   ....[27]....
        /*0b74*/ 	.word	0x00004980
        /*0b78*/ 	.word	0x00000040
        /*0b7c*/ 	.word	0x00000000
        /*0b80*/ 	.short	0x0101
        /*0b82*/ 	.byte	0x3f
	.zero		1


	//   ....[28]....
        /*0b84*/ 	.word	0x000050d0
        /*0b88*/ 	.word	0x00000003
        /*0b8c*/ 	.word	0x00028c50
        /*0b90*/ 	.short	0x010a
        /*0b92*/ 	.byte	0x3f
	.zero		1


	//   ....[29]....
        /*0b94*/ 	.word	0x00005480
        /*0b98*/ 	.word	0x0000000a
        /*0b9c*/ 	.word	0x00000000
        /*0ba0*/ 	.short	0x0101
        /*0ba2*/ 	.byte	0x3f
	.zero		1


	//   ....[30]....
        /*0ba4*/ 	.word	0x00005db0
        /*0ba8*/ 	.word	0x00000003
        /*0bac*/ 	.word	0x00028c50
        /*0bb0*/ 	.short	0x010a
        /*0bb2*/ 	.byte	0x3f
	.zero		1


	//   ....[31]....
        /*0bb4*/ 	.word	0x00005e00
        /*0bb8*/ 	.word	0x00000003
        /*0bbc*/ 	.word	0x00028c50
        /*0bc0*/ 	.short	0x010a
        /*0bc2*/ 	.byte	0x3f
	.zero		1


	//   ....[32]....
        /*0bc4*/ 	.word	0x00006110
        /*0bc8*/ 	.word	0x0000000a
        /*0bcc*/ 	.word	0x00000000
        /*0bd0*/ 	.short	0x0101
        /*0bd2*/ 	.byte	0x3f
	.zero		1


	//   ....[33]....
        /*0bd4*/ 	.word	0x00006d00
        /*0bd8*/ 	.word	0x00000002
        /*0bdc*/ 	.word	0x00028c00
        /*0be0*/ 	.short	0x010a
        /*0be2*/ 	.byte	0x3f
	.zero		1


	//   ....[34]....
        /*0be4*/ 	.word	0x00006d50
        /*0be8*/ 	.word	0x00000002
        /*0bec*/ 	.word	0x00028c00
        /*0bf0*/ 	.short	0x010a
        /*0bf2*/ 	.byte	0x3f
	.zero		1


	//   ....[35]....
        /*0bf4*/ 	.word	0x00007310
        /*0bf8*/ 	.word	0x00000002
        /*0bfc*/ 	.word	0x00028c00
        /*0c00*/ 	.short	0x010a
        /*0c02*/ 	.byte	0x3f
	.zero		1


	//   ....[36]....
        /*0c04*/ 	.word	0x00008280
        /*0c08*/ 	.word	0x00000002
        /*0c0c*/ 	.word	0x00028c00
        /*0c10*/ 	.short	0x010a
        /*0c12*/ 	.byte	0x3f
	.zero		1


	//   ....[37]....
        /*0c14*/ 	.word	0x000090e0
        /*0c18*/ 	.word	0x0000000e
        /*0c1c*/ 	.word	0x00028c30
        /*0c20*/ 	.short	0x010a
        /*0c22*/ 	.byte	0x3f
	.zero		1


	//   ....[38]....
        /*0c24*/ 	.word	0x00009190
        /*0c28*/ 	.word	0x0000000e
        /*0c2c*/ 	.word	0x00028c30
        /*0c30*/ 	.short	0x010a
        /*0c32*/ 	.byte	0x3f
	.zero		1


	//   ....[39]....
        /*0c34*/ 	.word	0x00009e40
        /*0c38*/ 	.word	0x0000000a
        /*0c3c*/ 	.word	0x00000000
        /*0c40*/ 	.short	0x0101
        /*0c42*/ 	.byte	0x3f
	.zero		1


	//   ....[40]....
        /*0c44*/ 	.word	0x0000a220
        /*0c48*/ 	.word	0x0000000e
        /*0c4c*/ 	.word	0x00028c50
        /*0c50*/ 	.short	0x010a
        /*0c52*/ 	.byte	0x3f
	.zero		1


	//   ....[41]....
        /*0c54*/ 	.word	0x0000a2b0
        /*0c58*/ 	.word	0x0000000e
        /*0c5c*/ 	.word	0x00028c50
        /*0c60*/ 	.short	0x010a
        /*0c62*/ 	.byte	0x3f
	.zero		1


	//   ....[42]....
        /*0c64*/ 	.word	0x0000a590
        /*0c68*/ 	.word	0x0000000e
        /*0c6c*/ 	.word	0x00000000
        /*0c70*/ 	.short	0x0101
        /*0c72*/ 	.byte	0x3f
	.zero		1


	//   ....[43]....
        /*0c74*/ 	.word	0x0000a6b0
        /*0c78*/ 	.word	0x00000015
        /*0c7c*/ 	.word	0x00028c30
        /*0c80*/ 	.short	0x010a
        /*0c82*/ 	.byte	0x3f
	.zero		1


	//   ....[44]....
        /*0c84*/ 	.word	0x0000a760
        /*0c88*/ 	.word	0x00000015
        /*0c8c*/ 	.word	0x00028c30
        /*0c90*/ 	.short	0x010a
        /*0c92*/ 	.byte	0x3f
	.zero		1


	//   ....[45]....
        /*0c94*/ 	.word	0x0000acb0
        /*0c98*/ 	.word	0x00000014
        /*0c9c*/ 	.word	0x00000000
        /*0ca0*/ 	.short	0x0101
        /*0ca2*/ 	.byte	0x3f
	.zero		1


	//   ....[46]....
        /*0ca4*/ 	.word	0x0000bce0
        /*0ca8*/ 	.word	0x00000015
        /*0cac*/ 	.word	0x00028c50
        /*0cb0*/ 	.short	0x010a
        /*0cb2*/ 	.byte	0x3f
	.zero		1


	//   ....[47]....
        /*0cb4*/ 	.word	0x0000bd30
        /*0cb8*/ 	.word	0x00000015
        /*0cbc*/ 	.word	0x00028c50
        /*0cc0*/ 	.short	0x010a
        /*0cc2*/ 	.byte	0x3f
	.zero		1


	//   ....[48]....
        /*0cc4*/ 	.word	0x0000c040
        /*0cc8*/ 	.word	0x00000015
        /*0ccc*/ 	.word	0x00000000
        /*0cd0*/ 	.short	0x0101
        /*0cd2*/ 	.byte	0x3f
	.zero		1


	//   ....[49]....
        /*0cd4*/ 	.word	0x0000e8e0
        /*0cd8*/ 	.word	0x00000000
        /*0cdc*/ 	.word	0x00000000
        /*0ce0*/ 	.short	0x0101
        /*0ce2*/ 	.byte	0x3f
	.zero		1


	//   ....[50]....
        /*0ce4*/ 	.word	0x000110b0
        /*0ce8*/ 	.word	0x00000017
        /*0cec*/ 	.word	0x00028c20
        /*0cf0*/ 	.short	0x010a
        /*0cf2*/ 	.byte	0x3f
	.zero		1


	//   ....[51]....
        /*0cf4*/ 	.word	0x00011140
        /*0cf8*/ 	.word	0x00000003
        /*0cfc*/ 	.word	0x00028ca0
        /*0d00*/ 	.short	0x010a
        /*0d02*/ 	.byte	0x3f
	.zero		1


	//   ....[52]....
        /*0d04*/ 	.word	0x00011390
        /*0d08*/ 	.word	0x00000003
        /*0d0c*/ 	.word	0x00028cc0
        /*0d10*/ 	.short	0x010a
        /*0d12*/ 	.byte	0x3f
	.zero		1


	//   ....[53]....
        /*0d14*/ 	.word	0x00011d60
        /*0d18*/ 	.word	0x00000006
        /*0d1c*/ 	.word	0x00028ca0
        /*0d20*/ 	.short	0x010a
        /*0d22*/ 	.byte	0x3f
	.zero		1


	//   ....[54]....
        /*0d24*/ 	.word	0x00011fa0
        /*0d28*/ 	.word	0x00000006
        /*0d2c*/ 	.word	0x00028cc0
        /*0d30*/ 	.short	0x010a
        /*0d32*/ 	.byte	0x3f
	.zero		1


	//   ....[55]....
        /*0d34*/ 	.word	0x00013570
        /*0d38*/ 	.word	0x0000001b
        /*0d3c*/ 	.word	0x00028c40
        /*0d40*/ 	.short	0x010a
        /*0d42*/ 	.byte	0x3f
	.zero		1


	//   ....[56]....
        /*0d44*/ 	.word	0x00013a70
        /*0d48*/ 	.word	0x0000001b
        /*0d4c*/ 	.word	0x00028c30
        /*0d50*/ 	.short	0x0107
        /*0d52*/ 	.byte	0x3f
	.zero		1


	//   ....[57]....
        /*0d54*/ 	.word	0x00013b40
        /*0d58*/ 	.word	0x0000001b
        /*0d5c*/ 	.word	0x00028c30
        /*0d60*/ 	.short	0x0101
        /*0d62*/ 	.byte	0x3f
	.zero		1


	//   ....[58]....
        /*0d64*/ 	.word	0x00014440
        /*0d68*/ 	.word	0x00000017
        /*0d6c*/ 	.word	0x00028c00
        /*0d70*/ 	.short	0x0107
        /*0d72*/ 	.byte	0x3f
	.zero		1


	//   ....[59]....
        /*0d74*/ 	.word	0x00014530
        /*0d78*/ 	.word	0x00000017
        /*0d7c*/ 	.word	0x00028c00
        /*0d80*/ 	.short	0x0101
        /*0d82*/ 	.byte	0x3f
	.zero		1


	//   ....[60]....
        /*0d84*/ 	.word	0x00014550
        /*0d88*/ 	.word	0x00000017
        /*0d8c*/ 	.word	0x00028c20
        /*0d90*/ 	.short	0x010a
        /*0d92*/ 	.byte	0x3f
	.zero		1


	//   ....[61]....
        /*0d94*/ 	.word	0x000145e0
        /*0d98*/ 	.word	0x0000001b
        /*0d9c*/ 	.word	0x00028c60
        /*0da0*/ 	.short	0x010a
        /*0da2*/ 	.byte	0x3f
	.zero		1


	//   ....[62]....
        /*0da4*/ 	.word	0x00014f20
        /*0da8*/ 	.word	0x0000001b
        /*0dac*/ 	.word	0x00028c50
        /*0db0*/ 	.short	0x0107
        /*0db2*/ 	.byte	0x3f
	.zero		1


	//   ....[63]....
        /*0db4*/ 	.word	0x00014ff0
        /*0db8*/ 	.word	0x0000001b
        /*0dbc*/ 	.word	0x00028c50
        /*0dc0*/ 	.short	0x0101
        /*0dc2*/ 	.byte	0x3f
	.zero		1


	//   ....[64]....
        /*0dc4*/ 	.word	0x00015390
        /*0dc8*/ 	.word	0x00000006
        /*0dcc*/ 	.word	0x00028c40
        /*0dd0*/ 	.short	0x010a
        /*0dd2*/ 	.byte	0x3f
	.zero		1


	//   ....[65]....
        /*0dd4*/ 	.word	0x000156d0
        /*0dd8*/ 	.word	0x00000006
        /*0ddc*/ 	.word	0x00028c30
        /*0de0*/ 	.short	0x0107
        /*0de2*/ 	.byte	0x3f
	.zero		1


	//   ....[66]....
        /*0de4*/ 	.word	0x00015790
        /*0de8*/ 	.word	0x00000006
        /*0dec*/ 	.word	0x00028c30
        /*0df0*/ 	.short	0x0101
        /*0df2*/ 	.byte	0x3f
	.zero		1


	//   ....[67]....
        /*0df4*/ 	.word	0x000157c0
        /*0df8*/ 	.word	0x00000006
        /*0dfc*/ 	.word	0x00028c60
        /*0e00*/ 	.short	0x010a
        /*0e02*/ 	.byte	0x3f
	.zero		1


	//   ....[68]....
        /*0e04*/ 	.word	0x00015e90
        /*0e08*/ 	.word	0x00000006
        /*0e0c*/ 	.word	0x00028c50
        /*0e10*/ 	.short	0x0107
        /*0e12*/ 	.byte	0x3f
	.zero		1


	//   ....[69]....
        /*0e14*/ 	.word	0x00015f50
        /*0e18*/ 	.word	0x00000006
        /*0e1c*/ 	.word	0x00028c50
        /*0e20*/ 	.short	0x0101
        /*0e22*/ 	.byte	0x3f
	.zero		1


	//   ....[70]....
        /*0e24*/ 	.word	0x00016b90
        /*0e28*/ 	.word	0x00000004
        /*0e2c*/ 	.word	0x00028c20
        /*0e30*/ 	.short	0x010a
        /*0e32*/ 	.byte	0x3f
	.zero		1


	//   ....[71]....
        /*0e34*/ 	.word	0x00016cf0
        /*0e38*/ 	.word	0x00000005
        /*0e3c*/ 	.word	0x00028c40
        /*0e40*/ 	.short	0x010a
        /*0e42*/ 	.byte	0x3f
	.zero		1


	//   ....[72]....
        /*0e44*/ 	.word	0x00016d90
        /*0e48*/ 	.word	0x00000019
        /*0e4c*/ 	.word	0x00028c40
        /*0e50*/ 	.short	0x010a
        /*0e52*/ 	.byte	0x3f
	.zero		1


	//   ....[73]....
        /*0e54*/ 	.word	0x00016dd0
        /*0e58*/ 	.word	0x00000005
        /*0e5c*/ 	.word	0x00028c60
        /*0e60*/ 	.short	0x010a
        /*0e62*/ 	.byte	0x3f
	.zero		1


	//   ....[74]....
        /*0e64*/ 	.word	0x00016e10
        /*0e68*/ 	.word	0x00000019
        /*0e6c*/ 	.word	0x00028c60
        /*0e70*/ 	.short	0x010a
        /*0e72*/ 	.byte	0x3f
	.zero		1


	//   ....[75]....
        /*0e74*/ 	.word	0x00016e70
        /*0e78*/ 	.word	0x00000040
        /*0e7c*/ 	.word	0x00028c90
        /*0e80*/ 	.short	0x010a
        /*0e82*/ 	.byte	0x3f
	.zero		1


	//   ....[76]....
        /*0e84*/ 	.word	0x00016fe0
        /*0e88*/ 	.word	0x00000040
        /*0e8c*/ 	.word	0x00028c90
        /*0e90*/ 	.short	0x010a
        /*0e92*/ 	.byte	0x3f
	.zero		1


	//   ....[77]....
        /*0e94*/ 	.word	0x00017160
        /*0e98*/ 	.word	0x00000040
        /*0e9c*/ 	.word	0x00028c90
        /*0ea0*/ 	.short	0x010a
        /*0ea2*/ 	.byte	0x3f
	.zero		1


	//   ....[78]....
        /*0ea4*/ 	.word	0x000172c0
        /*0ea8*/ 	.word	0x00000040
        /*0eac*/ 	.word	0x00028cb0
        /*0eb0*/ 	.short	0x010a
        /*0eb2*/ 	.byte	0x3f
	.zero		1


	//   ....[79]....
        /*0eb4*/ 	.word	0x00017310
        /*0eb8*/ 	.word	0x00000003
        /*0ebc*/ 	.word	0x00028c50
        /*0ec0*/ 	.short	0x010a
        /*0ec2*/ 	.byte	0x3f
	.zero		1


	//   ....[80]....
        /*0ec4*/ 	.word	0x00017360
        /*0ec8*/ 	.word	0x00000003
        /*0ecc*/ 	.word	0x00028c50
        /*0ed0*/ 	.short	0x010a
        /*0ed2*/ 	.byte	0x3f
	.zero		1


	//   ....[81]....
        /*0ed4*/ 	.word	0x00017570
        /*0ed8*/ 	.word	0x00000002
        /*0edc*/ 	.word	0x00028c00
        /*0ee0*/ 	.short	0x010a
        /*0ee2*/ 	.byte	0x3f
	.zero		1


	//   ....[82]....
        /*0ee4*/ 	.word	0x00017780
        /*0ee8*/ 	.word	0x00000002
        /*0eec*/ 	.word	0x00028c00
        /*0ef0*/ 	.short	0x010a
        /*0ef2*/ 	.byte	0x3f
	.zero		1


	//   ....[83]....
        /*0ef4*/ 	.word	0x000177d0
        /*0ef8*/ 	.word	0x0000000e
        /*0efc*/ 	.word	0x00028c30
        /*0f00*/ 	.short	0x010a
        /*0f02*/ 	.byte	0x3f
	.zero		1


	//   ....[84]....
        /*0f04*/ 	.word	0x00017820
        /*0f08*/ 	.word	0x0000000e
        /*0f0c*/ 	.word	0x00028c50
        /*0f10*/ 	.short	0x010a
        /*0f12*/ 	.byte	0x3f
	.zero		1


	//   ....[85]....
        /*0f14*/ 	.word	0x00017870
        /*0f18*/ 	.word	0x00000015
        /*0f1c*/ 	.word	0x00028c30
        /*0f20*/ 	.short	0x010a
        /*0f22*/ 	.byte	0x3f
	.zero		1


	//   ....[86]....
        /*0f24*/ 	.word	0x000178c0
        /*0f28*/ 	.word	0x00000015
        /*0f2c*/ 	.word	0x00028c50
        /*0f30*/ 	.short	0x010a
        /*0f32*/ 	.byte	0x3f
	.zero		1


	//   ....[87]....
        /*0f34*/ 	.word	0x00017a60
        /*0f38*/ 	.word	0x00000017
        /*0f3c*/ 	.word	0x00028c20
        /*0f40*/ 	.short	0x010a
        /*0f42*/ 	.byte	0x3f
	.zero		1


	//   ....[88]....
        /*0f44*/ 	.word	0x00017ab0
        /*0f48*/ 	.word	0x00000003
        /*0f4c*/ 	.word	0x00028ca0
        /*0f50*/ 	.short	0x010a
        /*0f52*/ 	.byte	0x3f
	.zero		1


	//   ....[89]....
        /*0f54*/ 	.word	0x00017b00
        /*0f58*/ 	.word	0x00000003
        /*0f5c*/ 	.word	0x00028cc0
        /*0f60*/ 	.short	0x010a
        /*0f62*/ 	.byte	0x3f
	.zero		1


	//   ....[90]....
        /*0f64*/ 	.word	0x00017b50
        /*0f68*/ 	.word	0x00000006
        /*0f6c*/ 	.word	0x00028ca0
        /*0f70*/ 	.short	0x010a
        /*0f72*/ 	.byte	0x3f
	.zero		1


	//   ....[91]....
        /*0f74*/ 	.word	0x00017ba0
        /*0f78*/ 	.word	0x00000006
        /*0f7c*/ 	.word	0x00028cc0
        /*0f80*/ 	.short	0x010a
        /*0f82*/ 	.byte	0x3f
	.zero		1


	//   ....[92]....
        /*0f84*/ 	.word	0x00017cc0
        /*0f88*/ 	.word	0x0000001b
        /*0f8c*/ 	.word	0x00028c40
        /*0f90*/ 	.short	0x010a
        /*0f92*/ 	.byte	0x3f
	.zero		1


	//   ....[93]....
        /*0f94*/ 	.word	0x00018760
        /*0f98*/ 	.word	0x00000017
        /*0f9c*/ 	.word	0x00028c20
        /*0fa0*/ 	.short	0x010a
        /*0fa2*/ 	.byte	0x3f
	.zero		1


	//   ....[94]....
        /*0fa4*/ 	.word	0x000187b0
        /*0fa8*/ 	.word	0x0000001b
        /*0fac*/ 	.word	0x00028c60
        /*0fb0*/ 	.short	0x010a
        /*0fb2*/ 	.byte	0x3f
	.zero		1


	//   ....[95]....
        /*0fb4*/ 	.word	0x000190b0
        /*0fb8*/ 	.word	0x00000006
        /*0fbc*/ 	.word	0x00028c40
        /*0fc0*/ 	.short	0x010a
        /*0fc2*/ 	.byte	0x3f
	.zero		1


	//   ....[96]....
        /*0fc4*/ 	.word	0x00019570
        /*0fc8*/ 	.word	0x00000006
        /*0fcc*/ 	.word	0x00028c60
        /*0fd0*/ 	.short	0x010a
        /*0fd2*/ 	.byte	0x3f
	.zero		1


	//   ....[97]....
        /*0fd4*/ 	.word	0x0001a660
        /*0fd8*/ 	.word	0x00000004
        /*0fdc*/ 	.word	0x00028c20
        /*0fe0*/ 	.short	0x010a
        /*0fe2*/ 	.byte	0x3f
	.zero		1


	//   ....[98]....
        /*0fe4*/ 	.word	0x0001a800
        /*0fe8*/ 	.word	0x00000005
        /*0fec*/ 	.word	0x00028c40
        /*0ff0*/ 	.short	0x010a
        /*0ff2*/ 	.byte	0x3f
	.zero		1


	//   ....[99]....
        /*0ff4*/ 	.word	0x0001a850
        /*0ff8*/ 	.word	0x00000019
        /*0ffc*/ 	.word	0x00028c40
        /*1000*/ 	.short	0x010a
        /*1002*/ 	.byte	0x3f
	.zero		1


	//   ....[100]....
        /*1004*/ 	.word	0x0001a8a0
        /*1008*/ 	.word	0x00000005
        /*100c*/ 	.word	0x00028c60
        /*1010*/ 	.short	0x010a
        /*1012*/ 	.byte	0x3f
	.zero		1


	//----- nvinfo : EIATTR_NUM_MBARRIERS
	.align		4
.L_684:
        /*1014*/ 	.byte	0x03, 0x38
        /*1016*/ 	.short	0x0016


	//----- nvinfo : EIATTR_EXIT_INSTR_OFFSETS
	.align		4
        /*1018*/ 	.byte	0x04, 0x1c
        /*101a*/ 	.short	(.L_686 - .L_685)


	//   ....[0]....
.L_685:
        /*101c*/ 	.word	0x00016e60


	//----- nvinfo : EIATTR_MAX_THREADS
	.align		4
.L_686:
        /*1020*/ 	.byte	0x04, 0x05
        /*1022*/ 	.short	(.L_688 - .L_687)
.L_687:
        /*1024*/ 	.word	0x00000180
        /*1028*/ 	.word	0x00000001
        /*102c*/ 	.word	0x00000001


	//----- nvinfo : EIATTR_CRS_STACK_SIZE
	.align		4
.L_688:
        /*1030*/ 	.byte	0x04, 0x1e
        /*1032*/ 	.short	(.L_690 - .L_689)
.L_689:
        /*1034*/ 	.word	0x00000000


	//----- nvinfo : EIATTR_CBANK_PARAM_SIZE
	.align		4
.L_690:
        /*1038*/ 	.byte	0x03, 0x19
        /*103a*/ 	.short	0x0af0


	//----- nvinfo : EIATTR_PARAM_CBANK
	.align		4
        /*103c*/ 	.byte	0x04, 0x0a
        /*103e*/ 	.short	(.L_692 - .L_691)
	.align		4
.L_691:
        /*1040*/ 	.word	index@(.nv.constant0._ZN7cutlass13device_kernelIN5flash11enable_sm90INS1_16FlashAttnFwdSm90INS1_25CollectiveMainloopFwdSm90ILi2EN4cute5tupleIJNS5_1CILi1EEES8_S8_EEENS6_IJNS7_ILi64EEESA_SA_EEELi512ENS_10bfloat16_tEfNS_4arch4Sm90ELb0ELb0ELb0ELb1ELb1ELb1ELb0ELb0ELb0ELb1ELb0ELb0EEENS1_21CollectiveEpilogueFwdINS6_IJSA_NS7_ILi512EEESA_EEES9_SC_SE_Li256ELb1ELb1ELb0ELb0EEENS1_36VarlenDynamicPersistentTileSchedulerILi64ELi64ELi256ELi128ELb0ELb1ELb1ELb0ELb1ELb1EEEEEEEEEvNT_6ParamsE)
        /*1044*/ 	.short	0x0210
        /*1046*/ 	.short	0x0af0


	//----- nvinfo : EIATTR_SW_WAR
	.align		4
.L_692:
        /*1048*/ 	.byte	0x04, 0x36
        /*104a*/ 	.short	(.L_694 - .L_693)
.L_693:
        /*104c*/ 	.word	0x00000008
.L_694:


//--------------------- .nv.info._ZN7cutlass13device_kernelIN5flash11enable_sm90INS1_16FlashAttnFwdSm90INS1_25CollectiveMainloopFwdSm90ILi2EN4cute5tupleIJNS5_1CILi1EEES8_S8_EEENS6_IJNS7_ILi64EEESA_SA_EEELi512ENS_10bfloat16_tEfNS_4arch4Sm90ELb0ELb0ELb0ELb1ELb1ELb0ELb1ELb0ELb0ELb1ELb0ELb0EEENS1_21CollectiveEpilogueFwdINS6_IJSA_NS7_ILi512EEESA_EEES9_SC_SE_Li256ELb1ELb1ELb0ELb0EEENS1_36VarlenDynamicPersistentTileSchedulerILi64ELi64ELi256ELi128ELb0ELb1ELb1ELb0ELb1ELb1EEEEEEEEEvNT_6ParamsE --------------------------
	.section	.nv.info._ZN7cutlass13device_kernelIN5flash11enable_sm90INS1_16FlashAttnFwdSm90INS1_25CollectiveMainloopFwdSm90ILi2EN4cute5tupleIJNS5_1CILi1EEES8_S8_EEENS6_IJNS7_ILi64EEESA_SA_EEELi512ENS_10bfloat16_tEfNS_4arch4Sm90ELb0ELb0ELb0ELb1ELb1ELb0ELb1ELb0ELb0ELb1ELb0ELb0EEENS1_21CollectiveEpilogueFwdINS6_IJSA_NS7_ILi512EEESA_EEES9_SC_SE_Li256ELb1ELb1ELb0ELb0EEENS1_36VarlenDynamicPersistentTileSchedulerILi64ELi64ELi256ELi128ELb0ELb1ELb1ELb0ELb1ELb1EEEEEEEEEvNT_6ParamsE,"",@"SHT_CUDA_INFO"
	.sectionflags	@""
	.align	4


	//----- nvinfo : EIATTR_CUDA_API_VERSION
	.align		4
        /*0000*/ 	.byte	0x04, 0x37
        /*0002*/ 	.short	(.L_696 - .L_695)
.L_695:
        /*0004*/ 	.word	0x00000082


	//----- nvinfo : EIATTR_KPARAM_INFO
	.align		4
.L_696:
        /*0008*/ 	.byte	0x04, 0x17
        /*000a*/ 	.short	(.L_698 - .L_697)
.L_697:
        /*000c*/ 	.word	0x00000000
        /*0010*/ 	.short	0x0000
        /*0012*/ 	.short	0x0070
        /*0014*/ 	.byte	0x00, 0xf0, 0x01, 0x2e


	//----- nvinfo : EIATTR_SPARSE_MMA_MASK
	.align		4
.L_698:
        /*0018*/ 	.byte	0x03, 0x50
        /*001a*/ 	.short	0x0000


	//----- nvinfo : EIATTR_MAXREG_COUNT
	.align		4
        /*001c*/ 	.byte	0x03, 0x1b
        /*001e*/ 	.short	0x00a8


	//----- nvinfo : EIATTR_NUM_BARRIERS
	.align		4
        /*0020*/ 	.byte	0x02, 0x4c
        /*0022*/ 	.byte	0x10
	.zero		1


	//----- nvinfo : EIATTR_EXTERNS
	.align		4
        /*0024*/ 	.byte	0x04, 0x0f
        /*0026*/ 	.short	(.L_700 - .L_699)


	//   ....[0]....
	.align		4
.L_699:
        /*0028*/ 	.word	index@(__assertfail)


	//----- nvinfo : EIATTR_ANNOTATIONS
	.align		4
.L_700:
        /*002c*/ 	.byte	0x04, 0x55
        /*002e*/ 	.short	(.L_702 - .L_701)


	//   ....[0]....
.L_701:
        /* <DEDUP_REMOVED lines=18> */


	//----- nvinfo : EIATTR_MERCURY_ISA_VERSION
	.align		4
.L_702:
        /*0140*/ 	.byte	0x03, 0x5f
        /*0142*/ 	.short	0x0101


	//----- nvinfo : EIATTR_UNUSED_LOAD_BYTE_OFFSET
	.align		4
        /*0144*/ 	.byte	0x04, 0x44
        /*0146*/ 	.short	(.L_704 - .L_703)


	//   ....[0]....
.L_703:
        /*0148*/ 	.word	0x00000970
        /*014c*/ 	.word	0x0000fff0


	//   ....[1]....
        /*0150*/ 	.word	0x00008a60
        /*0154*/ 	.word	0x0000fff0


	//----- nvinfo : EIATTR_INT_WARP_WIDE_INSTR_OFFSETS
	.align		4
.L_704:
        /*0158*/ 	.byte	0x04, 0x31
        /*015a*/ 	.short	(.L_706 - .L_705)


	//   ....[0]....
.L_705:
        /*015c*/ 	.word	0x000000c0


	//   ....[1]....
        /*0160*/ 	.word	0x000000d0


	//   ....[2]....
        /*0164*/ 	.word	0x000000e0


	//   ....[3]....
        /*0168*/ 	.word	0x00000180


	//   ....[4]....
        /*016c*/ 	.word	0x0000c8e0


	//   ....[5]....
        /*0170*/ 	.word	0x0000c970


	//   ....[6]....
        /*0174*/ 	.word	0x00010cd0


	//   ....[7]....
        /*0178*/ 	.word	0x00010d60


	//----- nvinfo : EIATTR_COOP_GROUP_MASK_REGIDS
	.align		4
.L_706:
        /*017c*/ 	.byte	0x04, 0x29
        /*017e*/ 	.short	(.L_708 - .L_707)


	//   ....[0]....
.L_707:
        /*0180*/ 	.word	0xffffffff


	//   ....[1]....
        /*0184*/ 	.word	0xffffffff


	//   ....[2]....
        /*0188*/ 	.word	0xffffffff


	//   ....[3]....
        /*018c*/ 	.word	0xffffffff


	//   ....[4]....
        /*0190*/ 	.word	0xffffffff


	//   ....[5]....
        /*0194*/ 	.word	0xffffffff


	//   ....[6]....
        /*0198*/ 	.word	0xffffffff


	//   ....[7]....
        /*019c*/ 	.word	0xffffffff


	//   ....[8]....
        /*01a0*/ 	.word	0xffffffff


	//   ....[9]....
        /*01a4*/ 	.word	0xffffffff


	//   ....[10]....
        /*01a8*/ 	.word	0xffffffff


	//   ....[11]....
        /*01ac*/ 	.word	0xffffffff


	//   ....[12]....
        /*01b0*/ 	.word	0xffffffff


	//   ....[13]....
        /*01b4*/ 	.word	0xffffffff


	//   ....[14]....
        /*01b8*/ 	.word	0xffffffff


	//   ....[15]....
        /*01bc*/ 	.word	0xffffffff


	//   ....[16]....
        /*01c0*/ 	.word	0xffffffff


	//   ....[17]....
        /*01c4*/ 	.word	0xffffffff


	//   ....[18]....
        /*01c8*/ 	.word	0xffffffff


	//   ....[19]....
        /*01cc*/ 	.word	0xffffffff


	//   ....[20]....
        /*01d0*/ 	.word	0xffffffff


	//   ....[21]....
        /*01d4*/ 	.word	0xffffffff


	//   ....[22]....
        /*01d8*/ 	.word	0xffffffff


	//   ....[23]....
        /*01dc*/ 	.word	0xffffffff


	//   ....[24]....
        /*01e0*/ 	.word	0xffffffff


	//   ....[25]....
        /*01e4*/ 	.word	0xffffffff


	//   ....[26]....
        /*01e8*/ 	.word	0xffffffff


	//   ....[27]....
        /*01ec*/ 	.word	0xffffffff


	//   ....[28]....
        /*01f0*/ 	.word	0xffffffff


	//   ....[29]....
        /*01f4*/ 	.word	0xffffffff


	//   ....[30]....
        /*01f8*/ 	.word	0xffffffff


	//   ....[31]....
        /*01fc*/ 	.word	0xffffffff


	//   ....[32]....
        /*0200*/ 	.word	0xffffffff


	//   ....[33]....
        /*0204*/ 	.word	0xffffffff


	//   ....[34]....
        /*0208*/ 	.word	0xffffffff


	//   ....[35]....
        /*020c*/ 	.word	0xffffffff


	//   ....[36]....
        /*0210*/ 	.word	0xffffffff


	//   ....[37]....
        /*0214*/ 	.word	0xffffffff


	//   ....[38]....
        /*0218*/ 	.word	0xffffffff


	//   ....[39]....
        /*021c*/ 	.word	0xffffffff


	//   ....[40]....
        /*0220*/ 	.word	0xffffffff


	//   ....[41]....
        /*0224*/ 	.word	0xffffffff


	//   ....[42]....
        /*0228*/ 	.word	0xffffffff


	//   ....[43]....
        /*022c*/ 	.word	0xffffffff


	//   ....[44]....
        /*0230*/ 	.word	0xffffffff


	//   ....[45]....
        /*0234*/ 	.word	0xffffffff


	//   ....[46]....
        /*0238*/ 	.word	0xffffffff


	//   ....[47]....
        /*023c*/ 	.word	0xffffffff


	//   ....[48]....
        /*0240*/ 	.word	0xffffffff


	//   ....[49]....
        /*0244*/ 	.word	0xffffffff


	//   ....[50]....
        /*0248*/ 	.word	0xffffffff


	//   ....[51]....
        /*024c*/ 	.word	0xffffffff


	//   ....[52]....
        /*0250*/ 	.word	0xffffffff


	//   ....[53]....
        /*0254*/ 	.word	0xffffffff


	//   ....[54]....
        /*0258*/ 	.word	0xffffffff


	//   ....[55]....
        /*025c*/ 	.word	0xffffffff


	//   ....[56]....
        /*0260*/ 	.word	0xffffffff


	//   ....[57]....
        /*0264*/ 	.word	0xffffffff


	//   ....[58]....
        /*0268*/ 	.word	0xffffffff


	//   ....[59]....
        /*026c*/ 	.word	0xffffffff


	//   ....[60]....
        /*0270*/ 	.word	0xffffffff


	//   ....[61]....
        /*0274*/ 	.word	0xffffffff


	//   ....[62]....
        /*0278*/ 	.word	0xffffffff


	//   ....[63]....
        /*027c*/ 	.word	0xffffffff


	//   ....[64]....
        /*0280*/ 	.word	0xffffffff


	//   ....[65]....
        /*0284*/ 	.word	0xffffffff


	//   ....[66]....
        /*0288*/ 	.word	0xffffffff


	//   ....[67]....
        /*028c*/ 	.word	0xffffffff


	//   ....[68]....
        /*0290*/ 	.word	0xffffffff


	//   ....[69]....
        /*0294*/ 	.word	0xffffffff


	//   ....[70]....
        /*0298*/ 	.word	0xffffffff


	//   ....[71]....
        /*029c*/ 	.word	0xffffffff


	//   ....[72]....
        /*02a0*/ 	.word	0xffffffff


	//   ....[73]....
        /*02a4*/ 	.word	0xffffffff


	//   ....[74]....
        /*02a8*/ 	.word	0xffffffff


	//   ....[75]....
        /*02ac*/ 	.word	0xffffffff


	//   ....[76]....
        /*02b0*/ 	.word	0xffffffff


	//   ....[77]....
        /*02b4*/ 	.word	0xffffffff


	//   ....[78]....
        /*02b8*/ 	.word	0xffffffff


	//   ....[79]....
        /*02bc*/ 	.word	0xffffffff


	//   ....[80]....
        /*02c0*/ 	.word	0xffffffff


	//   ....[81]....
        /*02c4*/ 	.word	0xffffffff


	//   ....[82]....
        /*02c8*/ 	.word	0xffffffff


	//   ....[83]....
        /*02cc*/ 	.word	0xffffffff


	//   ....[84]....
        /*02d0*/ 	.word	0xffffffff


	//   ....[85]....
        /*02d4*/ 	.word	0xffffffff


	//   ....[86]....
        /*02d8*/ 	.word	0xffffffff


	//   ....[87]....
        /*02dc*/ 	.word	0xffffffff


	//   ....[88]....
        /*02e0*/ 	.word	0xffffffff


	//   ....[89]....
        /*02e4*/ 	.word	0xffffffff


	//   ....[90]....
        /*02e8*/ 	.word	0xffffffff


	//   ....[91]....
        /*02ec*/ 	.word	0xffffffff


	//   ....[92]....
        /*02f0*/ 	.word	0xffffffff


	//   ....[93]....
        /*02f4*/ 	.word	0xffffffff


	//   ....[94]....
        /*02f8*/ 	.word	0xffffffff


	//   ....[95]....
        /*02fc*/ 	.word	0xffffffff


	//   ....[96]....
        /*0300*/ 	.word	0xffffffff


	//   ....[97]....
        /*0304*/ 	.word	0xffffffff


	//   ....[98]....
        /*0308*/ 	.word	0xffffffff


	//   ....[99]....
        /*030c*/ 	.word	0xffffffff


	//   ....[100]....
        /*0310*/ 	.word	0xffffffff


	//   ....[101]....
        /*0314*/ 	.word	0xffffffff


	//   ....[102]....
        /*0318*/ 	.word	0xffffffff


	//   ....[103]....
        /*031c*/ 	.word	0xffffffff


	//   ....[104]....
        /*0320*/ 	.word	0xffffffff


	//   ....[105]....
        /*0324*/ 	.word	0xffffffff


	//   ....[106]....
        /*0328*/ 	.word	0xffffffff


	//   ....[107]....
        /*032c*/ 	.word	0xffffffff


	//   ....[108]....
        /*0330*/ 	.word	0xffffffff


	//   ....[109]....
        /*0334*/ 	.word	0xffffffff


	//   ....[110]....
        /*0338*/ 	.word	0xffffffff


	//   ....[111]....
        /*033c*/ 	.word	0xffffffff


	//   ....[112]....
        /*0340*/ 	.word	0xffffffff


	//   ....[113]....
        /*0344*/ 	.word	0xffffffff


	//   ....[114]....
        /*0348*/ 	.word	0xffffffff


	//   ....[115]....
        /*034c*/ 	.word	0xffffffff


	//   ....[116]....
        /*0350*/ 	.word	0xffffffff


	//   ....[117]....
        /*0354*/ 	.word	0xffffffff


	//   ....[118]....
        /*0358*/ 	.word	0xffffffff


	//   ....[119]....
        /*035c*/ 	.word	0x0500000f


	//   ....[120]....
        /*0360*/ 	.word	0x0500000f


	//   ....[121]....
        /*0364*/ 	.word	0x0500000f


	//   ....[122]....
        /*0368*/ 	.word	0x0500000f


	//   ....[123]....
        /*036c*/ 	.word	0x0500000f


	//   ....[124]....
        /*0370*/ 	.word	0x0500000f


	//   ....[125]....
        /*0374*/ 	.word	0x0500000f


	//   ....[126]....
        /*0378*/ 	.word	0x0500000f


	//   ....[127]....
        /*037c*/ 	.word	0x0500000f


	//   ....[128]....
        /*0380*/ 	.word	0x0500000f


	//   ....[129]....
        /*0384*/ 	.word	0x0500000f


	//   ....[130]....
        /*0388*/ 	.word	0x0500000f


	//   ....[131]....
        /*038c*/ 	.word	0x0500000f


	//   ....[132]....
        /*0390*/ 	.word	0x0500000f


	//   ....[133]....
        /*0394*/ 	.word	0x0500000f


	//   ....[134]....
        /*0398*/ 	.word	0x0500000f


	//   ....[135]....
        /*039c*/ 	.word	0x0500000f


	//   ....[136]....
        /*03a0*/ 	.word	0x0500000f


	//   ....[137]....
        /*03a4*/ 	.word	0x0500000f


	//   ....[138]....
        /*03a8*/ 	.word	0x0500000f


	//   ....[139]....
        /*03ac*/ 	.word	0x0500000f


	//   ....[140]....
        /*03b0*/ 	.word	0x0500000f


	//   ....[141]....
        /*03b4*/ 	.word	0x0500000f


	//   ....[142]....
        /*03b8*/ 	.word	0x0500000f


	//   ....[143]....
        /*03bc*/ 	.word	0x0500000f


	//   ....[144]....
        /*03c0*/ 	.word	0x0500000f


	//   ....[145]....
        /*03c4*/ 	.word	0x0500000f


	//   ....[146]....
        /*03c8*/ 	.word	0x0500000f


	//   ....[147]....
        /*03cc*/ 	.word	0x0500000f


	//   ....[148]....
        /*03d0*/ 	.word	0x0500000f


	//   ....[149]....
        /*03d4*/ 	.word	0x0500000f


	//   ....[150]....
        /*03d8*/ 	.word	0x0500000f


	//   ....[151]....
        /*03dc*/ 	.word	0x0500000f


	//   ....[152]....
        /*03e0*/ 	.word	0x0500000f


	//   ....[153]....
        /*03e4*/ 	.word	0x0500000f


	//   ....[154]....
        /*03e8*/ 	.word	0x0500000f


	//   ....[155]....
        /*03ec*/ 	.word	0x0500000f


	//   ....[156]....
        /*03f0*/ 	.word	0x0500000f


	//   ....[157]....
        /*03f4*/ 	.word	0x0500000f


	//   ....[158]....
        /*03f8*/ 	.word	0x0500000f


	//   ....[159]....
        /*03fc*/ 	.word	0x0500000f


	//   ....[160]....
        /*0400*/ 	.word	0x0500000f


	//   ....[161]....
        /*0404*/ 	.word	0x0500000f


	//   ....[162]....
        /*0408*/ 	.word	0x0500000f


	//   ....[163]....
        /*040c*/ 	.word	0x0500000f


	//   ....[164]....
        /*0410*/ 	.word	0x0500000f


	//   ....[165]....
        /*0414*/ 	.word	0x0500000f


	//   ....[166]....
        /*0418*/ 	.word	0x0500000f


	//   ....[167]....
        /*041c*/ 	.word	0x0500000f


	//   ....[168]....
        /*0420*/ 	.word	0x0500000f


	//   ....[169]....
        /*0424*/ 	.word	0x0500000f


	//   ....[170]....
        /*0428*/ 	.word	0x0500000f


	//   ....[171]....
        /*042c*/ 	.word	0x0500000f


	//   ....[172]....
        /*0430*/ 	.word	0x0500000f


	//   ....[173]....
        /*0434*/ 	.word	0x0500000f


	//   ....[174]....
        /*0438*/ 	.word	0x0500000f


	//   ....[175]....
        /*043c*/ 	.word	0x0500000f


	//   ....[176]....
        /*0440*/ 	.word	0x0500000f


	//   ....[177]....
        /*0444*/ 	.word	0x0500000f


	//   ....[178]....
        /*0448*/ 	.word	0x0500000f


	//   ....[179]....
        /*044c*/ 	.word	0x0500000f


	//   ....[180]....
        /*0450*/ 	.word	0x0500000f


	//   ....[181]....
        /*0454*/ 	.word	0x0500000f


	//   ....[182]....
        /*0458*/ 	.word	0x0500000f


	//   ....[183]....
        /*045c*/ 	.word	0x0500000f


	//   ....[184]....
        /*0460*/ 	.word	0x0500000f


	//   ....[185]....
        /*0464*/ 	.word	0x0500000f


	//----- nvinfo : EIATTR_COOP_GROUP_INSTR_OFFSETS
	.align		4
.L_708:
        /*0468*/ 	.byte	0x04, 0x28
        /*046a*/ 	.short	(.L_710 - .L_709)


	//   ....[0]....
.L_709:
        /*046c*/ 	.word	0x00000080


	//   ....[1]....
        /*0470*/ 	.word	0x00000090


	//   ....[2]....
        /*0474*/ 	.word	0x000002b0


	//   ....[3]....
        /*0478*/ 	.word	0x00000410


	//   ....[4]....
        /*047c*/ 	.word	0x00000530


	//   ....[5]....
        /*0480*/ 	.word	0x00000690


	//   ....[6]....
        /*0484*/ 	.word	0x000016f0


	//   ....[7]....
        /*0488*/ 	.word	0x00002e50


	//   ....[8]....
        /*048c*/ 	.word	0x000035c0


	//   ....[9]....
        /*0490*/ 	.word	0x00004a20


	//   ....[10]....
        /*0494*/ 	.word	0x00004a80


	//   ....[11]....
        /*0498*/ 	.word	0x00004cb0


	//   ....[12]....
        /*049c*/ 	.word	0x00004d30


	//   ....[13]....
        /*04a0*/ 	.word	0x00005490


	//   ....[14]....
        /*04a4*/ 	.word	0x00005a10


	//   ....[15]....
        /*04a8*/ 	.word	0x00006b70


	//   ....[16]....
        /*04ac*/ 	.word	0x00006ba0


	//   ....[17]....
        /*04b0*/ 	.word	0x00006de0


	//   ....[18]....
        /*04b4*/ 	.word	0x00006f30


	//   ....[19]....
        /*04b8*/ 	.word	0x00007eb0


	//   ....[20]....
        /*04bc*/ 	.word	0x00007f60


	//   ....[21]....
        /*04c0*/ 	.word	0x00007f90


	//   ....[22]....
        /*04c4*/ 	.word	0x00008010


	//   ....[23]....
        /*04c8*/ 	.word	0x00008040


	//   ....[24]....
        /*04cc*/ 	.word	0x00009a60


	//   ....[25]....
        /*04d0*/ 	.word	0x00009f10


	//   ....[26]....
        /*04d4*/ 	.word	0x00009f40


	//   ....[27]....
        /*04d8*/ 	.word	0x00009f60


	//   ....[28]....
        /*04dc*/ 	.word	0x00009f90


	//   ....[29]....
        /*04e0*/ 	.word	0x0000a610


	//   ....[30]....
        /*04e4*/ 	.word	0x0000a630


	//   ....[31]....
        /*04e8*/ 	.word	0x0000a860


	//   ....[32]....
        /*04ec*/ 	.word	0x0000a880


	//   ....[33]....
        /*04f0*/ 	.word	0x0000b3b0


	//   ....[34]....
        /*04f4*/ 	.word	0x0000b3e0


	//   ....[35]....
        /*04f8*/ 	.word	0x0000b620


	//   ....[36]....
        /*04fc*/ 	.word	0x0000b640


	//   ....[37]....
        /*0500*/ 	.word	0x0000b8f0


	//   ....[38]....
        /*0504*/ 	.word	0x0000bac0


	//   ....[39]....
        /*0508*/ 	.word	0x0000baf0


	//   ....[40]....
        /*050c*/ 	.word	0x0000bb20


	//   ....[41]....
        /*0510*/ 	.word	0x0000bb50


	//   ....[42]....
        /*0514*/ 	.word	0x0000bb80


	//   ....[43]....
        /*0518*/ 	.word	0x0000bbb0


	//   ....[44]....
        /*051c*/ 	.word	0x0000bd00


	//   ....[45]....
        /*0520*/ 	.word	0x0000bd30


	//   ....[46]....
        /*0524*/ 	.word	0x0000bd60


	//   ....[47]....
        /*0528*/ 	.word	0x0000bd90


	//   ....[48]....
        /*052c*/ 	.word	0x0000bdc0


	//   ....[49]....
        /*0530*/ 	.word	0x0000bdf0


	//   ....[50]....
        /*0534*/ 	.word	0x0000be80


	//   ....[51]....
        /*0538*/ 	.word	0x0000beb0


	//   ....[52]....
        /*053c*/ 	.word	0x0000bf30


	//   ....[53]....
        /*0540*/ 	.word	0x0000d700


	//   ....[54]....
        /*0544*/ 	.word	0x0000d720


	//   ....[55]....
        /*0548*/ 	.word	0x0000d7b0


	//   ....[56]....
        /*054c*/ 	.word	0x0000d7d0


	//   ....[57]....
        /*0550*/ 	.word	0x0000d850


	//   ....[58]....
        /*0554*/ 	.word	0x0000d870


	//   ....[59]....
        /*0558*/ 	.word	0x0000d880


	//   ....[60]....
        /*055c*/ 	.word	0x0000d890


	//   ....[61]....
        /*0560*/ 	.word	0x0000e020


	//   ....[62]....
        /*0564*/ 	.word	0x0000e060


	//   ....[63]....
        /*0568*/ 	.word	0x0000e120


	//   ....[64]....
        /*056c*/ 	.word	0x0000e140


	//   ....[65]....
        /*0570*/ 	.word	0x0000e1e0


	//   ....[66]....
        /*0574*/ 	.word	0x0000e200


	//   ....[67]....
        /*0578*/ 	.word	0x0000e210


	//   ....[68]....
        /*057c*/ 	.word	0x0000e290


	//   ....[69]....
        /*0580*/ 	.word	0x0000eb00


	//   ....[70]....
        /*0584*/ 	.word	0x0000eb20


	//   ....[71]....
        /*0588*/ 	.word	0x0000ecc0


	//   ....[72]....
        /*058c*/ 	.word	0x0000ecf0


	//   ....[73]....
        /*0590*/ 	.word	0x0000ee00


	//   ....[74]....
        /*0594*/ 	.word	0x0000ee10


	//   ....[75]....
        /*0598*/ 	.word	0x0000ee40


	//   ....[76]....
        /*059c*/ 	.word	0x0000ee50


	//   ....[77]....
        /*05a0*/ 	.word	0x0000f480


	//   ....[78]....
        /*05a4*/ 	.word	0x0000f4e0


	//   ....[79]....
        /*05a8*/ 	.word	0x0000f6a0


	//   ....[80]....
        /*05ac*/ 	.word	0x0000f6e0


	//   ....[81]....
        /*05b0*/ 	.word	0x0000f6f0


	//   ....[82]....
        /*05b4*/ 	.word	0x0000f700


	//   ....[83]....
        /*05b8*/ 	.word	0x0000f850


	//   ....[84]....
        /*05bc*/ 	.word	0x0000f9a0


	//   ....[85]....
        /*05c0*/ 	.word	0x000101e0


	//   ....[86]....
        /*05c4*/ 	.word	0x00010200


	//   ....[87]....
        /*05c8*/ 	.word	0x00010250


	//   ....[88]....
        /*05cc*/ 	.word	0x00010260


	//   ....[89]....
        /*05d0*/ 	.word	0x000102a0


	//   ....[90]....
        /*05d4*/ 	.word	0x000102b0


	//   ....[91]....
        /*05d8*/ 	.word	0x000102c0


	//   ....[92]....
        /*05dc*/ 	.word	0x00010300


	//   ....[93]....
        /*05e0*/ 	.word	0x00010620


	//   ....[94]....
        /*05e4*/ 	.word	0x00010660


	//   ....[95]....
        /*05e8*/ 	.word	0x00010680


	//   ....[96]....
        /*05ec*/ 	.word	0x000106a0


	//   ....[97]....
        /*05f0*/ 	.word	0x000106d0


	//   ....[98]....
        /*05f4*/ 	.word	0x000106f0


	//   ....[99]....
        /*05f8*/ 	.word	0x000107f0


	//   ....[100]....
        /*05fc*/ 	.word	0x00010940


	//   ....[101]....
        /*0600*/ 	.word	0x00010f40


	//   ....[102]....
        /*0604*/ 	.word	0x00010f70


	//   ....[103]....
        /*0608*/ 	.word	0x00010fa0


	//   ....[104]....
        /*060c*/ 	.word	0x00010fd0


	//   ....[105]....
        /*0610*/ 	.word	0x00011000


	//   ....[106]....
        /*0614*/ 	.word	0x00011030


	//   ....[107]....
        /*0618*/ 	.word	0x00011060


	//   ....[108]....
        /*061c*/ 	.word	0x00011090


	//   ....[109]....
        /*0620*/ 	.word	0x00011210


	//   ....[110]....
        /*0624*/ 	.word	0x00011240


	//   ....[111]....
        /*0628*/ 	.word	0x00011270


	//   ....[112]....
        /*062c*/ 	.word	0x000112a0


	//   ....[113]....
        /*0630*/ 	.word	0x000112d0


	//   ....[114]....
        /*0634*/ 	.word	0x00011300


	//   ....[115]....
        /*0638*/ 	.word	0x000113c0


	//   ....[116]....
        /*063c*/ 	.word	0x000113e0


	//   ....[117]....
        /*0640*/ 	.word	0x00011450


	//   ....[118]....
        /*0644*/ 	.word	0x000118c0


	//   ....[119]....
        /*0648*/ 	.word	0x00011de0


	//   ....[120]....
        /*064c*/ 	.word	0x00011ed0


	//   ....[121]....
        /*0650*/ 	.word	0x00011f70


	//   ....[122]....
        /*0654*/ 	.word	0x00011fd0


	//   ....[123]....
        /*0658*/ 	.word	0x000120c0


	//   ....[124]....
        /*065c*/ 	.word	0x00012130


	//   ....[125]....
        /*0660*/ 	.word	0x00012220


	//   ....[126]....
        /*0664*/ 	.word	0x00012290


	//   ....[127]....
        /*0668*/ 	.word	0x00012330


	//   ....[128]....
        /*066c*/ 	.word	0x00012430


	//   ....[129]....
        /*0670*/ 	.word	0x000124c0


	//   ....[130]....
        /*0674*/ 	.word	0x00012520


	//   ....[131]....
        /*0678*/ 	.word	0x00012610


	//   ....[132]....
        /*067c*/ 	.word	0x00012690


	//   ....[133]....
        /*0680*/ 	.word	0x00012790


	//   ....[134]....
        /*0684*/ 	.word	0x00012800


	//   ....[135]....
        /*0688*/ 	.word	0x000128e0


	//   ....[136]....
        /*068c*/ 	.word	0x00012bf0


	//   ....[137]....
        /*0690*/ 	.word	0x00012cb0


	//   ....[138]....
        /*0694*/ 	.word	0x00012f20


	//   ....[139]....
        /*0698*/ 	.word	0x00012f70


	//   ....[140]....
        /*069c*/ 	.word	0x00013180


	//   ....[141]....
        /*06a0*/ 	.word	0x000131d0


	//   ....[142]....
        /*06a4*/ 	.word	0x00013380


	//   ....[143]....
        /*06a8*/ 	.word	0x000133d0


	//   ....[144]....
        /*06ac*/ 	.word	0x00013510


	//   ....[145]....
        /*06b0*/ 	.word	0x00013610


	//   ....[146]....
        /*06b4*/ 	.word	0x00013880


	//   ....[147]....
        /*06b8*/ 	.word	0x000138d0


	//   ....[148]....
        /*06bc*/ 	.word	0x00013aa0


	//   ....[149]....
        /*06c0*/ 	.word	0x00013af0


	//   ....[150]....
        /*06c4*/ 	.word	0x00013cc0


	//   ....[151]....
        /*06c8*/ 	.word	0x00013d10


	//   ....[152]....
        /*06cc*/ 	.word	0x00013e00


	//   ....[153]....
        /*06d0*/ 	.word	0x00013ea0


	//   ....[154]....
        /*06d4*/ 	.word	0x00013f00


	//   ....[155]....
        /*06d8*/ 	.word	0x00013fb0


	//   ....[156]....
        /*06dc*/ 	.word	0x00014010


	//   ....[157]....
        /*06e0*/ 	.word	0x000140c0


	//   ....[158]....
        /*06e4*/ 	.word	0x00014120


	//   ....[159]....
        /*06e8*/ 	.word	0x000141d0


	//   ....[160]....
        /*06ec*/ 	.word	0x000142c0


	//   ....[161]....
        /*06f0*/ 	.word	0x000143a0


	//   ....[162]....
        /*06f4*/ 	.word	0x000144b0


	//   ....[163]....
        /*06f8*/ 	.word	0x000145b0


	//   ....[164]....
        /*06fc*/ 	.word	0x000146e0


	//   ....[165]....
        /*0700*/ 	.word	0x000147c0


	//   ....[166]....
        /*0704*/ 	.word	0x000148c0


	//   ....[167]....
        /*0708*/ 	.word	0x000149a0


	//   ....[168]....
        /*070c*/ 	.word	0x00014a30


	//   ....[169]....
        /*0710*/ 	.word	0x00014ad0


	//   ....[170]....
        /*0714*/ 	.word	0x00014bf0


	//   ....[171]....
        /*0718*/ 	.word	0x00014c60


	//   ....[172]....
        /*071c*/ 	.word	0x00014cd0


	//   ....[173]....
        /*0720*/ 	.word	0x00014d40


	//   ....[174]....
        /*0724*/ 	.word	0x00014db0


	//   ....[175]....
        /*0728*/ 	.word	0x00014e30


	//   ....[176]....
        /*072c*/ 	.word	0x00014ec0


	//   ....[177]....
        /*0730*/ 	.word	0x00014f50


	//   ....[178]....
        /*0734*/ 	.word	0x00014fc0


	//   ....[179]....
        /*0738*/ 	.word	0x00015030


	//   ....[180]....
        /*073c*/ 	.word	0x000150a0


	//   ....[181]....
        /*0740*/ 	.word	0x00015120


	//   ....[182]....
        /*0744*/ 	.word	0x00015190


	//   ....[183]....
        /*0748*/ 	.word	0x00015230


	//   ....[184]....
        /*074c*/ 	.word	0x000152c0


	//   ....[185]....
        /*0750*/ 	.word	0x000153e0


	//----- nvinfo : EIATTR_REG_RECONFIG
	.align		4
.L_710:
        /*0754*/ 	.byte	0x01, 0x54
	.zero		2


	//----- nvinfo : EIATTR_SYSCALL_OFFSETS
	.align		4
        /*0758*/ 	.byte	0x04, 0x46
        /*075a*/ 	.short	(.L_712 - .L_711)


	//   ....[0]....
.L_711:
        /*075c*/ 	.word	0x00003010


	//   ....[1]....
        /*0760*/ 	.word	0x0000cad0


	//   ....[2]....
        /*0764*/ 	.word	0x0000cc20


	//   ....[3]....
        /*0768*/ 	.word	0x0000cd10


	//   ....[4]....
        /*076c*/ 	.word	0x0000dc30


	//   ....[5]....
        /*0770*/ 	.word	0x0000e510


	//----- nvinfo : EIATTR_MBARRIER_INSTR_OFFSETS
	.align		4
.L_712:
        /*0774*/ 	.byte	0x04, 0x39
        /*0776*/ 	.short	(.L_714 - .L_713)


	//   ....[0]....
.L_713:
        /*0778*/ 	.word	0x00000190
        /*077c*/ 	.word	0x000000ff
        /*0780*/ 	.word	0x00038800
        /*0784*/ 	.short	0x0100
        /*0786*/ 	.byte	0x08
	.zero		1


	//   ....[1]....
        /*0788*/ 	.word	0x000001a0
        /*078c*/ 	.word	0x000000ff
        /*0790*/ 	.word	0x00038810
        /*0794*/ 	.short	0x0100
        /*0796*/ 	.byte	0x08
	.zero		1


	//   ....[2]....
        /*0798*/ 	.word	0x000001b0
        /*079c*/ 	.word	0x000000ff
        /*07a0*/ 	.word	0x00038820
        /*07a4*/ 	.short	0x0100
        /*07a6*/ 	.byte	0x08
	.zero		1


	//   ....[3]....
        /*07a8*/ 	.word	0x00000260
        /*07ac*/ 	.word	0x000000ff
        /*07b0*/ 	.word	0x00038830
        /*07b4*/ 	.short	0x0100
        /*07b6*/ 	.byte	0x06
	.zero		1


	//   ....[4]....
        /*07b8*/ 	.word	0x00000270
        /*07bc*/ 	.word	0x000000ff
        /*07c0*/ 	.word	0x00038840
        /*07c4*/ 	.short	0x0100
        /*07c6*/ 	.byte	0x06
	.zero		1


	//   ....[5]....
        /*07c8*/ 	.word	0x00000280
        /*07cc*/ 	.word	0x000000ff
        /*07d0*/ 	.word	0x00038838
        /*07d4*/ 	.short	0x0100
        /*07d6*/ 	.byte	0x06
	.zero		1


	//   ....[6]....
        /*07d8*/ 	.word	0x00000290
        /*07dc*/ 	.word	0x000000ff
        /*07e0*/ 	.word	0x00038848
        /*07e4*/ 	.short	0x0100
        /*07e6*/ 	.byte	0x06
	.zero		1


	//   ....[7]....
        /*07e8*/ 	.word	0x000003c0
        /*07ec*/ 	.word	0x000000ff
        /*07f0*/ 	.word	0x00038850
        /*07f4*/ 	.short	0x0100
        /*07f6*/ 	.byte	0x08
	.zero		1


	//   ....[8]....
        /*07f8*/ 	.word	0x000003d0
        /*07fc*/ 	.word	0x000000ff
        /*0800*/ 	.word	0x00038860
        /*0804*/ 	.short	0x0100
        /*0806*/ 	.byte	0x08
	.zero		1


	//   ....[9]....
        /*0808*/ 	.word	0x000003e0
        /*080c*/ 	.word	0x000000ff
        /*0810*/ 	.word	0x00038858
        /*0814*/ 	.short	0x0100
        /*0816*/ 	.byte	0x08
	.zero		1


	//   ....[10]....
        /*0818*/ 	.word	0x000003f0
        /*081c*/ 	.word	0x000000ff
        /*0820*/ 	.word	0x00038868
        /*0824*/ 	.short	0x0100
        /*0826*/ 	.byte	0x08
	.zero		1


	//   ....[11]....
        /*0828*/ 	.word	0x000004e0
        /*082c*/ 	.word	0x000000ff
        /*0830*/ 	.word	0x00038870
        /*0834*/ 	.short	0x0100
        /*0836*/ 	.byte	0x06
	.zero		1


	//   ....[12]....
        /*0838*/ 	.word	0x000004f0
        /*083c*/ 	.word	0x000000ff
        /*0840*/ 	.word	0x00038880
        /*0844*/ 	.short	0x0100
        /*0846*/ 	.byte	0x06
	.zero		1


	//   ....[13]....
        /*0848*/ 	.word	0x00000500
        /*084c*/ 	.word	0x000000ff
        /*0850*/ 	.word	0x00038878
        /*0854*/ 	.short	0x0100
        /*0856*/ 	.byte	0x06
	.zero		1


	//   ....[14]....
        /*0858*/ 	.word	0x00000510
        /*085c*/ 	.word	0x000000ff
        /*0860*/ 	.word	0x00038888
        /*0864*/ 	.short	0x0100
        /*0866*/ 	.byte	0x06
	.zero		1


	//   ....[15]....
        /*0868*/ 	.word	0x00000640
        /*086c*/ 	.word	0x000000ff
        /*0870*/ 	.word	0x00038890
        /*0874*/ 	.short	0x0100
        /*0876*/ 	.byte	0x08
	.zero		1


	//   ....[16]....
        /*0878*/ 	.word	0x00000650
        /*087c*/ 	.word	0x000000ff
        /*0880*/ 	.word	0x000388a0
        /*0884*/ 	.short	0x0100
        /*0886*/ 	.byte	0x08
	.zero		1


	//   ....[17]....
        /*0888*/ 	.word	0x00000660
        /*088c*/ 	.word	0x000000ff
        /*0890*/ 	.word	0x00038898
        /*0894*/ 	.short	0x0100
        /*0896*/ 	.byte	0x08
	.zero		1


	//   ....[18]....
        /*0898*/ 	.word	0x00000670
        /*089c*/ 	.word	0x000000ff
        /*08a0*/ 	.word	0x000388a8
        /*08a4*/ 	.short	0x0100
        /*08a6*/ 	.byte	0x08
	.zero		1


	//   ....[19]....
        /*08a8*/ 	.word	0x000007b0
        /*08ac*/ 	.word	0x000000ff
        /*08b0*/ 	.word	0x000388b0
        /*08b4*/ 	.short	0x0100
        /*08b6*/ 	.byte	0x08
	.zero		1


	//   ....[20]....
        /*08b8*/ 	.word	0x000007c0
        /*08bc*/ 	.word	0x000000ff
        /*08c0*/ 	.word	0x000388c0
        /*08c4*/ 	.short	0x0100
        /*08c6*/ 	.byte	0x08
	.zero		1


	//   ....[21]....
        /*08c8*/ 	.word	0x000007d0
        /*08cc*/ 	.word	0x000000ff
        /*08d0*/ 	.word	0x000388b8
        /*08d4*/ 	.short	0x0100
        /*08d6*/ 	.byte	0x08
	.zero		1


	//   ....[22]....
        /*08d8*/ 	.word	0x000007e0
        /*08dc*/ 	.word	0x000000ff
        /*08e0*/ 	.word	0x000388c8
        /*08e4*/ 	.short	0x0100
        /*08e6*/ 	.byte	0x08
	.zero		1


	//   ....[23]....
        /*08e8*/ 	.word	0x00001a50
        /*08ec*/ 	.word	0x000000ff
        /*08f0*/ 	.word	0x00000000
        /*08f4*/ 	.short	0x0101
        /*08f6*/ 	.byte	0x06
	.zero		1


	//   ....[24]....
        /*08f8*/ 	.word	0x00002520
        /*08fc*/ 	.word	0x000000ff
        /*0900*/ 	.word	0x00000000
        /*0904*/ 	.short	0x0101
        /*0906*/ 	.byte	0x06
	.zero		1


	//   ....[25]....
        /*0908*/ 	.word	0x00003080
        /*090c*/ 	.word	0x000000ff
        /*0910*/ 	.word	0x00038800
        /*0914*/ 	.short	0x010a
        /*0916*/ 	.byte	0x28
	.zero		1


	//   ....[26]....
        /*0918*/ 	.word	0x000030f0
        /*091c*/ 	.word	0x00000007
        /*0920*/ 	.word	0x00038830
        /*0924*/ 	.short	0x010a
        /*0926*/ 	.byte	0x3f
	.zero		1


	//   ....[27]....
        /*0928*/ 	.word	0x00003130
        /*092c*/ 	.word	0x00000007
        /*0930*/ 	.word	0x00038830
        /*0934*/ 	.short	0x010a
        /*0936*/ 	.byte	0x3f
	.zero		1


	//   ....[28]....
        /*0938*/ 	.word	0x000033b0
        /*093c*/ 	.word	0x000000ff
        /*0940*/ 	.word	0x00038810
        /*0944*/ 	.short	0x010a
        /*0946*/ 	.byte	0x28
	.zero		1


	//   ....[29]....
        /*0948*/ 	.word	0x000033f0
        /*094c*/ 	.word	0x00000007
        /*0950*/ 	.word	0x00038850
        /*0954*/ 	.short	0x010a
        /*0956*/ 	.byte	0x3f
	.zero		1


	//   ....[30]....
        /*0958*/ 	.word	0x00003430
        /*095c*/ 	.word	0x00000007
        /*0960*/ 	.word	0x00038850
        /*0964*/ 	.short	0x010a
        /*0966*/ 	.byte	0x3f
	.zero		1


	//   ....[31]....
        /*0968*/ 	.word	0x000046f0
        /*096c*/ 	.word	0x000000ff
        /*0970*/ 	.word	0x00000000
        /*0974*/ 	.short	0x0101
        /*0976*/ 	.byte	0x05
	.zero		1


	//   ....[32]....
        /*0978*/ 	.word	0x00005510
        /*097c*/ 	.word	0x000000ff
        /*0980*/ 	.word	0x00000000
        /*0984*/ 	.short	0x0101
        /*0986*/ 	.byte	0x05
	.zero		1


	//   ....[33]....
        /*0988*/ 	.word	0x00005620
        /*098c*/ 	.word	0x000000ff
        /*0990*/ 	.word	0x00038830
        /*0994*/ 	.short	0x010a
        /*0996*/ 	.byte	0x05
	.zero		1


	//   ....[34]....
        /*0998*/ 	.word	0x00005660
        /*099c*/ 	.word	0x000000ff
        /*09a0*/ 	.word	0x00038830
        /*09a4*/ 	.short	0x010a
        /*09a6*/ 	.byte	0x05
	.zero		1


	//   ....[35]....
        /*09a8*/ 	.word	0x00005840
        /*09ac*/ 	.word	0x000000ff
        /*09b0*/ 	.word	0x00038850
        /*09b4*/ 	.short	0x010a
        /*09b6*/ 	.byte	0x05
	.zero		1


	//   ....[36]....
        /*09b8*/ 	.word	0x00005880
        /*09bc*/ 	.word	0x000000ff
        /*09c0*/ 	.word	0x00038850
        /*09c4*/ 	.short	0x010a
        /*09c6*/ 	.byte	0x05
	.zero		1


	//   ....[37]....
        /*09c8*/ 	.word	0x00006a90
        /*09cc*/ 	.word	0x000000ff
        /*09d0*/ 	.word	0x00000000
        /*09d4*/ 	.short	0x0101
        /*09d6*/ 	.byte	0x0a
	.zero		1


	//   ....[38]....
        /*09d8*/ 	.word	0x00007f40
        /*09dc*/ 	.word	0x000000ff
        /*09e0*/ 	.word	0x00000000
        /*09e4*/ 	.short	0x0101
        /*09e6*/ 	.byte	0x05
	.zero		1


	//   ....[39]....
        /*09e8*/ 	.word	0x0000a620
        /*09ec*/ 	.word	0x000000ff
        /*09f0*/ 	.word	0x00000000
        /*09f4*/ 	.short	0x0101
        /*09f6*/ 	.byte	0x06
	.zero		1


	//   ....[40]....
        /*09f8*/ 	.word	0x0000d460
        /*09fc*/ 	.word	0x0000001e
        /*0a00*/ 	.word	0x00038840
        /*0a04*/ 	.short	0x010a
        /*0a06*/ 	.byte	0x3f
	.zero		1


	//   ....[41]....
        /*0a08*/ 	.word	0x0000d990
        /*0a0c*/ 	.word	0x0000001e
        /*0a10*/ 	.word	0x00038830
        /*0a14*/ 	.short	0x0107
        /*0a16*/ 	.byte	0x3f
	.zero		1


	//   ....[42]....
        /*0a18*/ 	.word	0x0000da70
        /*0a1c*/ 	.word	0x0000001e
        /*0a20*/ 	.word	0x00038830
        /*0a24*/ 	.short	0x0101
        /*0a26*/ 	.byte	0x3f
	.zero		1


	//   ....[43]....
        /*0a28*/ 	.word	0x0000e350
        /*0a2c*/ 	.word	0x00000017
        /*0a30*/ 	.word	0x00038800
        /*0a34*/ 	.short	0x0107
        /*0a36*/ 	.byte	0x3f
	.zero		1


	//   ....[44]....
        /*0a38*/ 	.word	0x0000e3e0
        /*0a3c*/ 	.word	0x00000017
        /*0a40*/ 	.word	0x00038800
        /*0a44*/ 	.short	0x0101
        /*0a46*/ 	.byte	0x3f
	.zero		1


	//   ....[45]....
        /*0a48*/ 	.word	0x0000f0f0
        /*0a4c*/ 	.word	0x00000017
        /*0a50*/ 	.word	0x00038810
        /*0a54*/ 	.short	0x0107
        /*0a56*/ 	.byte	0x3f
	.zero		1


	//   ....[46]....
        /*0a58*/ 	.word	0x0000f1f0
        /*0a5c*/ 	.word	0x00000017
        /*0a60*/ 	.word	0x00038810
        /*0a64*/ 	.short	0x0101
        /*0a66*/ 	.byte	0x3f
	.zero		1


	//   ....[47]....
        /*0a68*/ 	.word	0x0000f210
        /*0a6c*/ 	.word	0x00000017
        /*0a70*/ 	.word	0x00038820
        /*0a74*/ 	.short	0x010a
        /*0a76*/ 	.byte	0x3f
	.zero		1


	//   ....[48]....
        /*0a78*/ 	.word	0x0000f2a0
        /*0a7c*/ 	.word	0x0000001e
        /*0a80*/ 	.word	0x00038860
        /*0a84*/ 	.short	0x010a
        /*0a86*/ 	.byte	0x3f
	.zero		1


	//   ....[49]....
        /*0a88*/ 	.word	0x0000fbc0
        /*0a8c*/ 	.word	0x0000001e
        /*0a90*/ 	.word	0x00038850
        /*0a94*/ 	.short	0x0107
        /*0a96*/ 	.byte	0x3f
	.zero		1


	//   ....[50]....
        /*0a98*/ 	.word	0x0000fc90
        /*0a9c*/ 	.word	0x0000001e
        /*0aa0*/ 	.word	0x00038850
        /*0aa4*/ 	.short	0x0101
        /*0aa6*/ 	.byte	0x3f
	.zero		1


	//   ....[51]....
        /*0aa8*/ 	.word	0x00010040
        /*0aac*/ 	.word	0x00000006
        /*0ab0*/ 	.word	0x00038840
        /*0ab4*/ 	.short	0x010a
        /*0ab6*/ 	.byte	0x3f
	.zero		1


	//   ....[52]....
        /*0ab8*/ 	.word	0x00010380
        /*0abc*/ 	.word	0x00000006
        /*0ac0*/ 	.word	0x00038830
        /*0ac4*/ 	.short	0x0107
        /*0ac6*/ 	.byte	0x3f
	.zero		1


	//   ....[53]....
        /*0ac8*/ 	.word	0x00010440
        /*0acc*/ 	.word	0x00000006
        /*0ad0*/ 	.word	0x00038830
        /*0ad4*/ 	.short	0x0101
        /*0ad6*/ 	.byte	0x3f
	.zero		1


	//   ....[54]....
        /*0ad8*/ 	.word	0x00010470
        /*0adc*/ 	.word	0x00000006
        /*0ae0*/ 	.word	0x00038860
        /*0ae4*/ 	.short	0x010a
        /*0ae6*/ 	.byte	0x3f
	.zero		1


	//   ....[55]....
        /*0ae8*/ 	.word	0x00010b40
        /*0aec*/ 	.word	0x00000006
        /*0af0*/ 	.word	0x00038850
        /*0af4*/ 	.short	0x0107
        /*0af6*/ 	.byte	0x3f
	.zero		1


	//   ....[56]....
        /*0af8*/ 	.word	0x00010c00
        /*0afc*/ 	.word	0x00000006
        /*0b00*/ 	.word	0x00038850
        /*0b04*/ 	.short	0x0101
        /*0b06*/ 	.byte	0x3f
	.zero		1


	//   ....[57]....
        /*0b08*/ 	.word	0x00011840
        /*0b0c*/ 	.word	0x00000007
        /*0b10*/ 	.word	0x00038820
        /*0b14*/ 	.short	0x010a
        /*0b16*/ 	.byte	0x3f
	.zero		1


	//   ....[58]....
        /*0b18*/ 	.word	0x000119c0
        /*0b1c*/ 	.word	0x00000005
        /*0b20*/ 	.word	0x00038840
        /*0b24*/ 	.short	0x010a
        /*0b26*/ 	.byte	0x3f
	.zero		1


	//   ....[59]....
        /*0b28*/ 	.word	0x00011a60
        /*0b2c*/ 	.word	0x00000003
        /*0b30*/ 	.word	0x00038840
        /*0b34*/ 	.short	0x010a
        /*0b36*/ 	.byte	0x3f
	.zero		1


	//   ....[60]....
        /*0b38*/ 	.word	0x00011aa0
        /*0b3c*/ 	.word	0x00000005
        /*0b40*/ 	.word	0x00038860
        /*0b44*/ 	.short	0x010a
        /*0b46*/ 	.byte	0x3f
	.zero		1


	//   ....[61]....
        /*0b48*/ 	.word	0x00011ae0
        /*0b4c*/ 	.word	0x00000003
        /*0b50*/ 	.word	0x00038860
        /*0b54*/ 	.short	0x010a
        /*0b56*/ 	.byte	0x3f
	.zero		1


	//   ....[62]....
        /*0b58*/ 	.word	0x00011b50
        /*0b5c*/ 	.word	0x00000000
        /*0b60*/ 	.word	0x00038800
        /*0b64*/ 	.short	0x010a
        /*0b66*/ 	.byte	0x3f
	.zero		1


	//   ....[63]....
        /*0b68*/ 	.word	0x00011ba0
        /*0b6c*/ 	.word	0x00000007
        /*0b70*/ 	.word	0x00038830
        /*0b74*/ 	.short	0x010a
        /*0b76*/ 	.byte	0x3f
	.zero		1


	//   ....[64]....
        /*0b78*/ 	.word	0x00011c00
        /*0b7c*/ 	.word	0x00000006
        /*0b80*/ 	.word	0x00038810
        /*0b84*/ 	.short	0x010a
        /*0b86*/ 	.byte	0x3f
	.zero		1


	//   ....[65]....
        /*0b88*/ 	.word	0x00011c50
        /*0b8c*/ 	.word	0x00000007
        /*0b90*/ 	.word	0x00038850
        /*0b94*/ 	.short	0x010a
        /*0b96*/ 	.byte	0x3f
	.zero		1


	//   ....[66]....
        /*0b98*/ 	.word	0x00011cb0
        /*0b9c*/ 	.word	0x00000004
        /*0ba0*/ 	.word	0x00038830
        /*0ba4*/ 	.short	0x010a
        /*0ba6*/ 	.byte	0x3f
	.zero		1


	//   ....[67]....
        /*0ba8*/ 	.word	0x00011d10
        /*0bac*/ 	.word	0x00000004
        /*0bb0*/ 	.word	0x00038850
        /*0bb4*/ 	.short	0x010a
        /*0bb6*/ 	.byte	0x3f
	.zero		1


	//   ....[68]....
        /*0bb8*/ 	.word	0x00011e20
        /*0bbc*/ 	.word	0x0000001e
        /*0bc0*/ 	.word	0x00038840
        /*0bc4*/ 	.short	0x010a
        /*0bc6*/ 	.byte	0x3f
	.zero		1


	//   ....[69]....
        /*0bc8*/ 	.word	0x00013410
        /*0bcc*/ 	.word	0x00000017
        /*0bd0*/ 	.word	0x00038820
        /*0bd4*/ 	.short	0x010a
        /*0bd6*/ 	.byte	0x3f
	.zero		1


	//   ....[70]....
        /*0bd8*/ 	.word	0x00013460
        /*0bdc*/ 	.word	0x0000001e
        /*0be0*/ 	.word	0x00038860
        /*0be4*/ 	.short	0x010a
        /*0be6*/ 	.byte	0x3f
	.zero		1


	//   ....[71]....
        /*0be8*/ 	.word	0x00013d50
        /*0bec*/ 	.word	0x00000006
        /*0bf0*/ 	.word	0x00038840
        /*0bf4*/ 	.short	0x010a
        /*0bf6*/ 	.byte	0x3f
	.zero		1


	//   ....[72]....
        /*0bf8*/ 	.word	0x00014210
        /*0bfc*/ 	.word	0x00000006
        /*0c00*/ 	.word	0x00038860
        /*0c04*/ 	.short	0x010a
        /*0c06*/ 	.byte	0x3f
	.zero		1


	//   ....[73]....
        /*0c08*/ 	.word	0x00015300
        /*0c0c*/ 	.word	0x00000007
        /*0c10*/ 	.word	0x00038820
        /*0c14*/ 	.short	0x010a
        /*0c16*/ 	.byte	0x3f
	.zero		1


	//   ....[74]....
        /*0c18*/ 	.word	0x000154a0
        /*0c1c*/ 	.word	0x00000005
        /*0c20*/ 	.word	0x00038840
        /*0c24*/ 	.short	0x010a
        /*0c26*/ 	.byte	0x3f
	.zero		1


	//   ....[75]....
        /*0c28*/ 	.word	0x000154f0
        /*0c2c*/ 	.word	0x00000003
        /*0c30*/ 	.word	0x00038840
        /*0c34*/ 	.short	0x010a
        /*0c36*/ 	.byte	0x3f
	.zero		1


	//   ....[76]....
        /*0c38*/ 	.word	0x00015540
        /*0c3c*/ 	.word	0x00000005
        /*0c40*/ 	.word	0x00038860
        /*0c44*/ 	.short	0x010a
        /*0c46*/ 	.byte	0x3f
	.zero		1


	//----- nvinfo : EIATTR_NUM_MBARRIERS
	.align		4
.L_714:
        /*0c48*/ 	.byte	0x03, 0x38
        /*0c4a*/ 	.short	0x0017


	//----- nvinfo : EIATTR_EXIT_INSTR_OFFSETS
	.align		4
        /*0c4c*/ 	.byte	0x04, 0x1c
        /*0c4e*/ 	.short	(.L_716 - .L_715)


	//   ....[0]....
.L_715:
        /*0c50*/ 	.word	0x000009a0


	//   ....[1]....
        /*0c54*/ 	.word	0x0000b8a0


	//   ....[2]....
        /*0c58*/ 	.word	0x00011b30


	//----- nvinfo : EIATTR_MAX_THREADS
	.align		4
.L_716:
        /*0c5c*/ 	.byte	0x04, 0x05
        /*0c5e*/ 	.short	(.L_718 - .L_717)
.L_717:
        /*0c60*/ 	.word	0x00000180
        /*0c64*/ 	.word	0x00000001
        /*0c68*/ 	.word	0x00000001


	//----- nvinfo : EIATTR_CRS_STACK_SIZE
	.align		4
.L_718:
        /*0c6c*/ 	.byte	0x04, 0x1e
        /*0c6e*/ 	.short	(.L_720 - .L_719)
.L_719:
        /*0c70*/ 	.word	0x00000000


	//----- nvinfo : EIATTR_CBANK_PARAM_SIZE
	.align		4
.L_720:
        /*0c74*/ 	.byte	0x03, 0x19
        /*0c76*/ 	.short	0x0bf0


	//----- nvinfo : EIATTR_PARAM_CBANK
	.align		4
        /*0c78*/ 	.byte	0x04, 0x0a
        /*0c7a*/ 	.short	(.L_722 - .L_721)
	.align		4
.L_721:
        /*0c7c*/ 	.word	index@(.nv.constant0._ZN7cutlass13device_kernelIN5flash11enable_sm90INS1_16FlashAttnFwdSm90INS1_25CollectiveMainloopFwdSm90ILi2EN4cute5tupleIJNS5_1CILi1EEES8_S8_EEENS6_IJNS7_ILi64EEESA_SA_EEELi512ENS_10bfloat16_tEfNS_4arch4Sm90ELb0ELb0ELb0ELb1ELb1ELb0ELb1ELb0ELb0ELb1ELb0ELb0EEENS1_21CollectiveEpilogueFwdINS6_IJSA_NS7_ILi512EEESA_EEES9_SC_SE_Li256ELb1ELb1ELb0ELb0EEENS1_36VarlenDynamicPersistentTileSchedulerILi64ELi64ELi256ELi128ELb0ELb1ELb1ELb0ELb1ELb1EEEEEEEEEvNT_6ParamsE)
        /*0c80*/ 	.short	0x0210
        /*0c82*/ 	.short	0x0bf0


	//----- nvinfo : EIATTR_SW_WAR
	.align		4
.L_722:
        /*0c84*/ 	.byte	0x04, 0x36
        /*0c86*/ 	.short	(.L_724 - .L_723)
.L_723:
        /*0c88*/ 	.word	0x00000008
.L_724:


//--------------------- .nv.info._ZN7cutlass13device_kernelIN5flash11enable_sm90INS1_16FlashAttnFwdSm90INS1_25CollectiveMainloopFwdSm90ILi2EN4cute5tupleIJNS5_1CILi1EEES8_S8_EEENS6_IJNS7_ILi64EEESA_SA_EEELi512ENS_10bfloat16_tEfNS_4arch4Sm90ELb0ELb0ELb0ELb1ELb1ELb1ELb1ELb0ELb0ELb1ELb0ELb0EEENS1_21CollectiveEpilogueFwdINS6_IJSA_NS7_ILi512EEESA_EEES9_SC_SE_Li256ELb1ELb1ELb0ELb0EEENS1_36VarlenDynamicPersistentTileSchedulerILi64ELi64ELi256ELi128ELb0ELb1ELb1ELb0ELb1ELb1EEEEEEEEEvNT_6ParamsE --------------------------
	.section	.nv.info._ZN7cutlass13device_kernelIN5flash11enable_sm90INS1_16FlashAttnFwdSm90INS1_25CollectiveMainloopFwdSm90ILi2EN4cute5tupleIJNS5_1CILi1EEES8_S8_EEENS6_IJNS7_ILi64EEESA_SA_EEELi512ENS_10bfloat16_tEfNS_4arch4Sm90ELb0ELb0ELb0ELb1ELb1ELb1ELb1ELb0ELb0ELb1ELb0ELb0EEENS1_21CollectiveEpilogueFwdINS6_IJSA_NS7_ILi512EEESA_EEES9_SC_SE_Li256ELb1ELb1ELb0ELb0EEENS1_36VarlenDynamicPersistentTileSchedulerILi64ELi64ELi256ELi128ELb0ELb1ELb1ELb0ELb1ELb1EEEEEEEEEvNT_6ParamsE,"",@"SHT_CUDA_INFO"
	.sectionflags	@""
	.align	4


	//----- nvinfo : EIATTR_CUDA_API_VERSION
	.align		4
        /*0000*/ 	.byte	0x04, 0x37
        /*0002*/ 	.short	(.L_726 - .L_725)
.L_725:
        /*0004*/ 	.word	0x00000082


	//----- nvinfo : EIATTR_KPARAM_INFO
	.align		4
.L_726:
        /*0008*/ 	.byte	0x04, 0x17
        /*000a*/ 	.short	(.L_728 - .L_727)
.L_727:
        /*000c*/ 	.word	0x00000000
        /*0010*/ 	.short	0x0000
        /*0012*/ 	.short	0x0070
        /*0014*/ 	.byte	0x00, 0xf0, 0x01, 0x2e


	//----- nvinfo : EIATTR_SPARSE_MMA_MASK
	.align		4
.L_728:
        /*0018*/ 	.byte	0x03, 0x50
        /*001a*/ 	.short	0x0000


	//----- nvinfo : EIATTR_MAXREG_COUNT
	.align		4
        /*001c*/ 	.byte	0x03, 0x1b
        /*001e*/ 	.short	0x00a8


	//----- nvinfo : EIATTR_NUM_BARRIERS
	.align		4
        /*0020*/ 	.byte	0x02, 0x4c
        /*0022*/ 	.byte	0x10
	.zero		1


	//----- nvinfo : EIATTR_EXTERNS
	.align		4
        /*0024*/ 	.byte	0x04, 0x0f
        /*0026*/ 	.short	(.L_730 - .L_729)


	//   ....[0]....
	.align		4
.L_729:
        /*0028*/ 	.word	index@(__assertfail)


	//----- nvinfo : EIATTR_ANNOTATIONS
	.align		4
.L_730:
        /*002c*/ 	.byte	0x04, 0x55
        /*002e*/ 	.short	(.L_732 - .L_731)


	//   ....[0]....
.L_731:
        /* <DEDUP_REMOVED lines=66> */


	//----- nvinfo : EIATTR_MERCURY_ISA_VERSION
	.align		4
.L_732:
        /*0440*/ 	.byte	0x03, 0x5f
        /*0442*/ 	.short	0x0101


	//----- nvinfo : EIATTR_UNUSED_LOAD_BYTE_OFFSET
	.align		4
        /*0444*/ 	.byte	0x04, 0x44
        /*0446*/ 	.short	(.L_734 - .L_733)


	//   ....[0]....
.L_733:
        /*0448*/ 	.word	0x00000a50
        /*044c*/ 	.word	0x0000fff0


	//   ....[1]....
        /*0450*/ 	.word	0x0000fd40
        /*0454*/ 	.word	0x0000fff0


	//----- nvinfo : EIATTR_INT_WARP_WIDE_INSTR_OFFSETS
	.align		4
.L_734:
        /*0458*/ 	.byte	0x04, 0x31
        /*045a*/ 	.short	(.L_736 - .L_735)


	//   ....[0]....
.L_735:
        /*045c*/ 	.word	0x00000130


	//   ....[1]....
        /*0460*/ 	.word	0x00000170


	//   ....[2]....
        /*0464*/ 	.word	0x000001e0


	//   ....[3]....
        /*0468*/ 	.word	0x00000250


	//   ....[4]....
        /*046c*/ 	.word	0x00015b80


	//   ....[5]....
        /*0470*/ 	.word	0x00015c10


	//   ....[6]....
        /*0474*/ 	.word	0x0001a130


	//   ....[7]....
        /*0478*/ 	.word	0x0001a1c0


	//----- nvinfo : EIATTR_COOP_GROUP_MASK_REGIDS
	.align		4
.L_736:
        /*047c*/ 	.byte	0x04, 0x29
        /*047e*/ 	.short	(.L_738 - .L_737)


	//   ....[0]....
.L_737:
        /*0480*/ 	.word	0xffffffff


	//   ....[1]....
        /*0484*/ 	.word	0xffffffff


	//   ....[2]....
        /*0488*/ 	.word	0xffffffff


	//   ....[3]....
        /*048c*/ 	.word	0xffffffff


	//   ....[4]....
        /*0490*/ 	.word	0xffffffff


	//   ....[5]....
        /*0494*/ 	.word	0xffffffff


	//   ....[6]....
        /*0498*/ 	.word	0xffffffff


	//   ....[7]....
        /*049c*/ 	.word	0xffffffff


	//   ....[8]....
        /*04a0*/ 	.word	0xffffffff


	//   ....[9]....
        /*04a4*/ 	.word	0xffffffff


	//   ....[10]....
        /*04a8*/ 	.word	0xffffffff


	//   ....[11]....
        /*04ac*/ 	.word	0xffffffff


	//   ....[12]....
        /*04b0*/ 	.word	0xffffffff


	//   ....[13]....
        /*04b4*/ 	.word	0xffffffff


	//   ....[14]....
        /*04b8*/ 	.word	0xffffffff


	//   ....[15]....
        /*04bc*/ 	.word	0xffffffff


	//   ....[16]....
        /*04c0*/ 	.word	0xffffffff


	//   ....[17]....
        /*04c4*/ 	.word	0xffffffff


	//   ....[18]....
        /*04c8*/ 	.word	0xffffffff


	//   ....[19]....
        /*04cc*/ 	.word	0xffffffff


	//   ....[20]....
        /*04d0*/ 	.word	0xffffffff


	//   ....[21]....
        /*04d4*/ 	.word	0xffffffff


	//   ....[22]....
        /*04d8*/ 	.word	0xffffffff


	//   ....[23]....
        /*04dc*/ 	.word	0xffffffff


	//   ....[24]....
        /*04e0*/ 	.word	0xffffffff


	//   ....[25]....
        /*04e4*/ 	.word	0xffffffff


	//   ....[26]....
        /*04e8*/ 	.word	0xffffffff


	//   ....[27]....
        /*04ec*/ 	.word	0xffffffff


	//   ....[28]....
        /*04f0*/ 	.word	0xffffffff


	//   ....[29]....
        /*04f4*/ 	.word	0xffffffff


	//   ....[30]....
        /*04f8*/ 	.word	0xffffffff


	//   ....[31]....
        /*04fc*/ 	.word	0xffffffff


	//   ....[32]....
        /*0500*/ 	.word	0xffffffff


	//   ....[33]....
        /*0504*/ 	.word	0xffffffff


	//   ....[34]....
        /*0508*/ 	.word	0xffffffff


	//   ....[35]....
        /*050c*/ 	.word	0xffffffff


	//   ....[36]....
        /*0510*/ 	.word	0xffffffff


	//   ....[37]....
        /*0514*/ 	.word	0xffffffff


	//   ....[38]....
        /*0518*/ 	.word	0xffffffff


	//   ....[39]....
        /*051c*/ 	.word	0xffffffff


	//   ....[40]....
        /*0520*/ 	.word	0xffffffff


	//   ....[41]....
        /*0524*/ 	.word	0xffffffff


	//   ....[42]....
        /*0528*/ 	.word	0xffffffff


	//   ....[43]....
        /*052c*/ 	.word	0xffffffff


	//   ....[44]....
        /*0530*/ 	.word	0xffffffff


	//   ....[45]....
        /*0534*/ 	.word	0xffffffff


	//   ....[46]....
        /*0538*/ 	.word	0xffffffff


	//   ....[47]....
        /*053c*/ 	.word	0xffffffff


	//   ....[48]....
        /*0540*/ 	.word	0xffffffff


	//   ....[49]....
        /*0544*/ 	.word	0xffffffff


	//   ....[50]....
        /*0548*/ 	.word	0xffffffff


	//   ....[51]....
        /*054c*/ 	.word	0xffffffff


	//   ....[52]....
        /*0550*/ 	.word	0xffffffff


	//   ....[53]....
        /*0554*/ 	.word	0xffffffff


	//   ....[54]....
        /*0558*/ 	.word	0xffffffff


	//   ....[55]....
        /*055c*/ 	.word	0xffffffff


	//   ....[56]....
        /*0560*/ 	.word	0xffffffff


	//   ....[57]....
        /*0564*/ 	.word	0xffffffff


	//   ....[58]....
        /*0568*/ 	.word	0xffffffff


	//   ....[59]....
        /*056c*/ 	.word	0xffffffff


	//   ....[60]....
        /*0570*/ 	.word	0xffffffff


	//   ....[61]....
        /*0574*/ 	.word	0xffffffff


	//   ....[62]....
        /*0578*/ 	.word	0xffffffff


	//   ....[63]....
        /*057c*/ 	.word	0xffffffff


	//   ....[64]....
        /*0580*/ 	.word	0xffffffff


	//   ....[65]....
        /*0584*/ 	.word	0xffffffff


	//   ....[66]....
        /*0588*/ 	.word	0xffffffff


	//   ....[67]....
        /*058c*/ 	.word	0xffffffff


	//   ....[68]....
        /*0590*/ 	.word	0xffffffff


	//   ....[69]....
        /*0594*/ 	.word	0xffffffff


	//   ....[70]....
        /*0598*/ 	.word	0xffffffff


	//   ....[71]....
        /*059c*/ 	.word	0xffffffff


	//   ....[72]....
        /*05a0*/ 	.word	0xffffffff


	//   ....[73]....
        /*05a4*/ 	.word	0xffffffff


	//   ....[74]....
        /*05a8*/ 	.word	0xffffffff


	//   ....[75]....
        /*05ac*/ 	.word	0xffffffff


	//   ....[76]....
        /*05b0*/ 	.word	0xffffffff


	//   ....[77]....
        /*05b4*/ 	.word	0xffffffff


	//   ....[78]....
        /*05b8*/ 	.word	0xffffffff


	//   ....[79]....
        /*05bc*/ 	.word	0xffffffff


	//   ....[80]....
        /*05c0*/ 	.word	0xffffffff


	//   ....[81]....
        /*05c4*/ 	.word	0xffffffff


	//   ....[82]....
        /*05c8*/ 	.word	0xffffffff


	//   ....[83]....
        /*05cc*/ 	.word	0xffffffff


	//   ....[84]....
        /*05d0*/ 	.word	0xffffffff


	//   ....[85]....
        /*05d4*/ 	.word	0xffffffff


	//   ....[86]....
        /*05d8*/ 	.word	0xffffffff


	//   ....[87]....
        /*05dc*/ 	.word	0xffffffff


	//   ....[88]....
        /*05e0*/ 	.word	0xffffffff


	//   ....[89]....
        /*05e4*/ 	.word	0xffffffff


	//   ....[90]....
        /*05e8*/ 	.word	0xffffffff


	//   ....[91]....
        /*05ec*/ 	.word	0xffffffff


	//   ....[92]....
        /*05f0*/ 	.word	0xffffffff


	//   ....[93]....
        /*05f4*/ 	.word	0xffffffff


	//   ....[94]....
        /*05f8*/ 	.word	0xffffffff


	//   ....[95]....
        /*05fc*/ 	.word	0xffffffff


	//   ....[96]....
        /*0600*/ 	.word	0xffffffff


	//   ....[97]....
        /*0604*/ 	.word	0xffffffff


	//   ....[98]....
        /*0608*/ 	.word	0xffffffff


	//   ....[99]....
        /*060c*/ 	.word	0xffffffff


	//   ....[100]....
        /*0610*/ 	.word	0xffffffff


	//   ....[101]....
        /*0614*/ 	.word	0xffffffff


	//   ....[102]....
        /*0618*/ 	.word	0xffffffff


	//   ....[103]....
        /*061c*/ 	.word	0xffffffff


	//   ....[104]....
        /*0620*/ 	.word	0xffffffff


	//   ....[105]....
        /*0624*/ 	.word	0xffffffff


	//   ....[106]....
        /*0628*/ 	.word	0xffffffff


	//   ....[107]....
        /*062c*/ 	.word	0xffffffff


	//   ....[108]....
        /*0630*/ 	.word	0xffffffff


	//   ....[109]....
        /*0634*/ 	.word	0xffffffff


	//   ....[110]....
        /*0638*/ 	.word	0xffffffff


	//   ....[111]....
        /*063c*/ 	.word	0xffffffff


	//   ....[112]....
        /*0640*/ 	.word	0xffffffff


	//   ....[113]....
        /*0644*/ 	.word	0xffffffff


	//   ....[114]....
        /*0648*/ 	.word	0xffffffff


	//   ....[115]....
        /*064c*/ 	.word	0xffffffff


	//   ....[116]....
        /*0650*/ 	.word	0xffffffff


	//   ....[117]....
        /*0654*/ 	.word	0xffffffff


	//   ....[118]....
        /*0658*/ 	.word	0xffffffff


	//   ....[119]....
        /*065c*/ 	.word	0xffffffff


	//   ....[120]....
        /*0660*/ 	.word	0xffffffff


	//   ....[121]....
        /*0664*/ 	.word	0xffffffff


	//   ....[122]....
        /*0668*/ 	.word	0xffffffff


	//   ....[123]....
        /*066c*/ 	.word	0xffffffff


	//   ....[124]....
        /*0670*/ 	.word	0xffffffff


	//   ....[125]....
        /*0674*/ 	.word	0xffffffff


	//   ....[126]....
        /*0678*/ 	.word	0xffffffff


	//   ....[127]....
        /*067c*/ 	.word	0xffffffff


	//   ....[128]....
        /*0680*/ 	.word	0xffffffff


	//   ....[129]....
        /*0684*/ 	.word	0xffffffff


	//   ....[130]....
        /*0688*/ 	.word	0xffffffff


	//   ....[131]....
        /*068c*/ 	.word	0xffffffff


	//   ....[132]....
        /*0690*/ 	.word	0xffffffff


	//   ....[133]....
        /*0694*/ 	.word	0xffffffff


	//   ....[134]....
        /*0698*/ 	.word	0xffffffff


	//   ....[135]....
        /*069c*/ 	.word	0xffffffff


	//   ....[136]....
        /*06a0*/ 	.word	0xffffffff


	//   ....[137]....
        /*06a4*/ 	.word	0x0500000f


	//   ....[138]....
        /*06a8*/ 	.word	0x0500000f


	//   ....[139]....
        /*06ac*/ 	.word	0x0500000f


	//   ....[140]....
        /*06b0*/ 	.word	0x0500000f


	//   ....[141]....
        /*06b4*/ 	.word	0x0500000f


	//   ....[142]....
        /*06b8*/ 	.word	0x0500000f


	//   ....[143]....
        /*06bc*/ 	.word	0x0500000f


	//   ....[144]....
        /*06c0*/ 	.word	0x0500000f


	//   ....[145]....
        /*06c4*/ 	.word	0x0500000f


	//   ....[146]....
        /*06c8*/ 	.word	0x0500000f


	//   ....[147]....
        /*06cc*/ 	.word	0x0500000f


	//   ....[148]....
        /*06d0*/ 	.word	0x0500000f


	//   ....[149]....
        /*06d4*/ 	.word	0x0500000f


	//   ....[150]....
        /*06d8*/ 	.word	0x0500000f


	//   ....[151]....
        /*06dc*/ 	.word	0x0500000f


	//   ....[152]....
        /*06e0*/ 	.word	0x0500000f


	//   ....[153]....
        /*06e4*/ 	.word	0x0500000f


	//   ....[154]....
        /*06e8*/ 	.word	0x0500000f


	//   ....[155]....
        /*06ec*/ 	.word	0x0500000f


	//   ....[156]....
        /*06f0*/ 	.word	0x0500000f


	//   ....[157]....
        /*06f4*/ 	.word	0x0500000f


	//   ....[158]....
        /*06f8*/ 	.word	0x0500000f


	//   ....[159]....
        /*06fc*/ 	.word	0x0500000f


	//   ....[160]....
        /*0700*/ 	.word	0x0500000f


	//   ....[161]....
        /*0704*/ 	.word	0x0500000f


	//   ....[162]....
        /*0708*/ 	.word	0x0500000f


	//   ....[163]....
        /*070c*/ 	.word	0x0500000f


	//   ....[164]....
        /*0710*/ 	.word	0x0500000f


	//   ....[165]....
        /*0714*/ 	.word	0x0500000f


	//   ....[166]....
        /*0718*/ 	.word	0x0500000f


	//   ....[167]....
        /*071c*/ 	.word	0x0500000f


	//   ....[168]....
        /*0720*/ 	.word	0x0500000f


	//   ....[169]....
        /*0724*/ 	.word	0x0500000f


	//   ....[170]....
        /*0728*/ 	.word	0x0500000f


	//   ....[171]....
        /*072c*/ 	.word	0x0500000f


	//   ....[172]....
        /*0730*/ 	.word	0x0500000f


	//   ....[173]....
        /*0734*/ 	.word	0x0500000f


	//   ....[174]....
        /*0738*/ 	.word	0x0500000f


	//   ....[175]....
        /*073c*/ 	.word	0x0500000f


	//   ....[176]....
        /*0740*/ 	.word	0x0500000f


	//   ....[177]....
        /*0744*/ 	.word	0x0500000f


	//   ....[178]....
        /*0748*/ 	.word	0x0500000f


	//   ....[179]....
        /*074c*/ 	.word	0x0500000f


	//   ....[180]....
        /*0750*/ 	.word	0x0500000f


	//   ....[181]....
        /*0754*/ 	.word	0x0500000f


	//   ....[182]....
        /*0758*/ 	.word	0x0500000f


	//   ....[183]....
        /*075c*/ 	.word	0x0500000f


	//   ....[184]....
        /*0760*/ 	.word	0x0500000f


	//   ....[185]....
        /*0764*/ 	.word	0x0500000f


	//   ....[186]....
        /*0768*/ 	.word	0x0500000f


	//   ....[187]....
        /*076c*/ 	.word	0x0500000f


	//   ....[188]....
        /*0770*/ 	.word	0x0500000f


	//   ....[189]....
        /*0774*/ 	.word	0x0500000f


	//   ....[190]....
        /*0778*/ 	.word	0x0500000f


	//   ....[191]....
        /*077c*/ 	.word	0x0500000f


	//   ....[192]....
        /*0780*/ 	.word	0x0500000f


	//   ....[193]....
        /*0784*/ 	.word	0x0500000f


	//   ....[194]....
        /*0788*/ 	.word	0x0500000f


	//   ....[195]....
        /*078c*/ 	.word	0x0500000f


	//   ....[196]....
        /*0790*/ 	.word	0x0500000f


	//   ....[197]....
        /*0794*/ 	.word	0x0500000f


	//   ....[198]....
        /*0798*/ 	.word	0x0500000f


	//   ....[199]....
        /*079c*/ 	.word	0x0500000f


	//   ....[200]....
        /*07a0*/ 	.word	0x0500000f


	//   ....[201]....
        /*07a4*/ 	.word	0x0500000f


	//   ....[202]....
        /*07a8*/ 	.word	0x0500000f


	//   ....[203]....
        /*07ac*/ 	.word	0x0500000f


	//   ....[204]....
        /*07b0*/ 	.word	0x0500000f


	//   ....[205]....
        /*07b4*/ 	.word	0x0500000f


	//   ....[206]....
        /*07b8*/ 	.word	0x0500000f


	//   ....[207]....
        /*07bc*/ 	.word	0x0500000f


	//   ....[208]....
        /*07c0*/ 	.word	0x0500000f


	//   ....[209]....
        /*07c4*/ 	.word	0x0500000f


	//   ....[210]....
        /*07c8*/ 	.word	0x0500000f


	//   ....[211]....
        /*07cc*/ 	.word	0x0500000f


	//   ....[212]....
        /*07d0*/ 	.word	0x0500000f


	//   ....[213]....
        /*07d4*/ 	.word	0x0500000f


	//   ....[214]....
        /*07d8*/ 	.word	0x0500000f


	//   ....[215]....
        /*07dc*/ 	.word	0x0500000f


	//   ....[216]....
        /*07e0*/ 	.word	0x0500000f


	//   ....[217]....
        /*07e4*/ 	.word	0x0500000f


	//   ....[218]....
        /*07e8*/ 	.word	0x0500000f


	//----- nvinfo : EIATTR_COOP_GROUP_INSTR_OFFSETS
	.align		4
.L_738:
        /*07ec*/ 	.byte	0x04, 0x28
        /*07ee*/ 	.short	(.L_740 - .L_739)


	//   ....[0]....
.L_739:
        /*07f0*/ 	.word	0x00000060


	//   ....[1]....
        /*07f4*/ 	.word	0x00000140


	//   ....[2]....
        /*07f8*/ 	.word	0x00000180


	//   ....[3]....
        /*07fc*/ 	.word	0x00000390


	//   ....[4]....
        /*0800*/ 	.word	0x000004f0


	//   ....[5]....
        /*0804*/ 	.word	0x00000610


	//   ....[6]....
        /*0808*/ 	.word	0x00000770


	//   ....[7]....
        /*080c*/ 	.word	0x00002ae0


	//   ....[8]....
        /*0810*/ 	.word	0x00002af0


	//   ....[9]....
        /*0814*/ 	.word	0x000035a0


	//   ....[10]....
        /*0818*/ 	.word	0x000035b0


	//   ....[11]....
        /*081c*/ 	.word	0x00003fa0


	//   ....[12]....
        /*0820*/ 	.word	0x00003fb0


	//   ....[13]....
        /*0824*/ 	.word	0x00004390


	//   ....[14]....
        /*0828*/ 	.word	0x000043a0


	//   ....[15]....
        /*082c*/ 	.word	0x000051f0


	//   ....[16]....
        /*0830*/ 	.word	0x00006aa0


	//   ....[17]....
        /*0834*/ 	.word	0x00007060


	//   ....[18]....
        /*0838*/ 	.word	0x00007070


	//   ....[19]....
        /*083c*/ 	.word	0x00007080


	//   ....[20]....
        /*0840*/ 	.word	0x00007090


	//   ....[21]....
        /*0844*/ 	.word	0x00008060


	//   ....[22]....
        /*0848*/ 	.word	0x00008070


	//   ....[23]....
        /*084c*/ 	.word	0x00008080


	//   ....[24]....
        /*0850*/ 	.word	0x00008090


	//   ....[25]....
        /*0854*/ 	.word	0x00009760


	//   ....[26]....
        /*0858*/ 	.word	0x0000b260


	//   ....[27]....
        /*085c*/ 	.word	0x0000b330


	//   ....[28]....
        /*0860*/ 	.word	0x0000b4e0


	//   ....[29]....
        /*0864*/ 	.word	0x0000b580


	//   ....[30]....
        /*0868*/ 	.word	0x0000be10


	//   ....[31]....
        /*086c*/ 	.word	0x0000c540


	//   ....[32]....
        /*0870*/ 	.word	0x0000dd40


	//   ....[33]....
        /*0874*/ 	.word	0x0000dd60


	//   ....[34]....
        /*0878*/ 	.word	0x0000e520


	//   ....[35]....
        /*087c*/ 	.word	0x0000e650


	//   ....[36]....
        /*0880*/ 	.word	0x0000f170


	//   ....[37]....
        /*0884*/ 	.word	0x0000f260


	//   ....[38]....
        /*0888*/ 	.word	0x0000f270


	//   ....[39]....
        /*088c*/ 	.word	0x0000f2a0


	//   ....[40]....
        /*0890*/ 	.word	0x0000f2b0


	//   ....[41]....
        /*0894*/ 	.word	0x00010e30


	//   ....[42]....
        /*0898*/ 	.word	0x00011300


	//   ....[43]....
        /*089c*/ 	.word	0x00011330


	//   ....[44]....
        /*08a0*/ 	.word	0x00011360


	//   ....[45]....
        /*08a4*/ 	.word	0x00011370


	//   ....[46]....
        /*08a8*/ 	.word	0x00011ae0


	//   ....[47]....
        /*08ac*/ 	.word	0x00011b10


	//   ....[48]....
        /*08b0*/ 	.word	0x00011da0


	//   ....[49]....
        /*08b4*/ 	.word	0x00011dc0


	//   ....[50]....
        /*08b8*/ 	.word	0x00012a70


	//   ....[51]....
        /*08bc*/ 	.word	0x00012ab0


	//   ....[52]....
        /*08c0*/ 	.word	0x00012d50


	//   ....[53]....
        /*08c4*/ 	.word	0x00012d70


	//   ....[54]....
        /*08c8*/ 	.word	0x00013020


	//   ....[55]....
        /*08cc*/ 	.word	0x000131d0


	//   ....[56]....
        /*08d0*/ 	.word	0x00013200


	//   ....[57]....
        /*08d4*/ 	.word	0x00013230


	//   ....[58]....
        /*08d8*/ 	.word	0x00013260


	//   ....[59]....
        /*08dc*/ 	.word	0x00013290


	//   ....[60]....
        /*08e0*/ 	.word	0x000132c0


	//   ....[61]....
        /*08e4*/ 	.word	0x00013430


	//   ....[62]....
        /*08e8*/ 	.word	0x00013460


	//   ....[63]....
        /*08ec*/ 	.word	0x00013490


	//   ....[64]....
        /*08f0*/ 	.word	0x000134c0


	//   ....[65]....
        /*08f4*/ 	.word	0x000134f0


	//   ....[66]....
        /*08f8*/ 	.word	0x00013520


	//   ....[67]....
        /*08fc*/ 	.word	0x000135b0


	//   ....[68]....
        /*0900*/ 	.word	0x000135e0


	//   ....[69]....
        /*0904*/ 	.word	0x00013660


	//   ....[70]....
        /*0908*/ 	.word	0x000141a0


	//   ....[71]....
        /*090c*/ 	.word	0x000169b0


	//   ....[72]....
        /*0910*/ 	.word	0x000169d0


	//   ....[73]....
        /*0914*/ 	.word	0x00016a60


	//   ....[74]....
        /*0918*/ 	.word	0x00016a80


	//   ....[75]....
        /*091c*/ 	.word	0x00016b00


	//   ....[76]....
        /*0920*/ 	.word	0x00016b20


	//   ....[77]....
        /*0924*/ 	.word	0x00016b30


	//   ....[78]....
        /*0928*/ 	.word	0x00016b40


	//   ....[79]....
        /*092c*/ 	.word	0x00017310


	//   ....[80]....
        /*0930*/ 	.word	0x00017340


	//   ....[81]....
        /*0934*/ 	.word	0x000173f0


	//   ....[82]....
        /*0938*/ 	.word	0x00017400


	//   ....[83]....
        /*093c*/ 	.word	0x00017410


	//   ....[84]....
        /*0940*/ 	.word	0x00017420


	//   ....[85]....
        /*0944*/ 	.word	0x000174a0


	//   ....[86]....
        /*0948*/ 	.word	0x000174b0


	//   ....[87]....
        /*094c*/ 	.word	0x00017e20


	//   ....[88]....
        /*0950*/ 	.word	0x00017eb0


	//   ....[89]....
        /*0954*/ 	.word	0x00017f30


	//   ....[90]....
        /*0958*/ 	.word	0x00018080


	//   ....[91]....
        /*095c*/ 	.word	0x000180e0


	//   ....[92]....
        /*0960*/ 	.word	0x00018100


	//   ....[93]....
        /*0964*/ 	.word	0x00018110


	//   ....[94]....
        /*0968*/ 	.word	0x000183a0


	//   ....[95]....
        /*096c*/ 	.word	0x00018900


	//   ....[96]....
        /*0970*/ 	.word	0x00018930


	//   ....[97]....
        /*0974*/ 	.word	0x00018b20


	//   ....[98]....
        /*0978*/ 	.word	0x00018b60


	//   ....[99]....
        /*097c*/ 	.word	0x00018b70


	//   ....[100]....
        /*0980*/ 	.word	0x00018b80


	//   ....[101]....
        /*0984*/ 	.word	0x00018cd0


	//   ....[102]....
        /*0988*/ 	.word	0x00018e20


	//   ....[103]....
        /*098c*/ 	.word	0x00019640


	//   ....[104]....
        /*0990*/ 	.word	0x00019660


	//   ....[105]....
        /*0994*/ 	.word	0x000196b0


	//   ....[106]....
        /*0998*/ 	.word	0x000196c0


	//   ....[107]....
        /*099c*/ 	.word	0x00019700


	//   ....[108]....
        /*09a0*/ 	.word	0x00019710


	//   ....[109]....
        /*09a4*/ 	.word	0x00019720


	//   ....[110]....
        /*09a8*/ 	.word	0x00019760


	//   ....[111]....
        /*09ac*/ 	.word	0x00019a80


	//   ....[112]....
        /*09b0*/ 	.word	0x00019ac0


	//   ....[113]....
        /*09b4*/ 	.word	0x00019ae0


	//   ....[114]....
        /*09b8*/ 	.word	0x00019b00


	//   ....[115]....
        /*09bc*/ 	.word	0x00019b30


	//   ....[116]....
        /*09c0*/ 	.word	0x00019b50


	//   ....[117]....
        /*09c4*/ 	.word	0x00019c50


	//   ....[118]....
        /*09c8*/ 	.word	0x00019da0


	//   ....[119]....
        /*09cc*/ 	.word	0x0001a390


	//   ....[120]....
        /*09d0*/ 	.word	0x0001a3c0


	//   ....[121]....
        /*09d4*/ 	.word	0x0001a400


	//   ....[122]....
        /*09d8*/ 	.word	0x0001a430


	//   ....[123]....
        /*09dc*/ 	.word	0x0001a460


	//   ....[124]....
        /*09e0*/ 	.word	0x0001a490


	//   ....[125]....
        /*09e4*/ 	.word	0x0001a4c0


	//   ....[126]....
        /*09e8*/ 	.word	0x0001a4f0


	//   ....[127]....
        /*09ec*/ 	.word	0x0001a670


	//   ....[128]....
        /*09f0*/ 	.word	0x0001a6a0


	//   ....[129]....
        /*09f4*/ 	.word	0x0001a6d0


	//   ....[130]....
        /*09f8*/ 	.word	0x0001a700


	//   ....[131]....
        /*09fc*/ 	.word	0x0001a730


	//   ....[132]....
        /*0a00*/ 	.word	0x0001a760


	//   ....[133]....
        /*0a04*/ 	.word	0x0001a820


	//   ....[134]....
        /*0a08*/ 	.word	0x0001a840


	//   ....[135]....
        /*0a0c*/ 	.word	0x0001a8b0


	//   ....[136]....
        /*0a10*/ 	.word	0x0001ad20


	//   ....[137]....
        /*0a14*/ 	.word	0x0001b040


	//   ....[138]....
        /*0a18*/ 	.word	0x0001b0d0


	//   ....[139]....
        /*0a1c*/ 	.word	0x0001b1b0


	//   ....[140]....
        /*0a20*/ 	.word	0x0001b240


	//   ....[141]....
        /*0a24*/ 	.word	0x0001b320


	//   ....[142]....
        /*0a28*/ 	.word	0x0001b3b0


	//   ....[143]....
        /*0a2c*/ 	.word	0x0001b490


	//   ....[144]....
        /*0a30*/ 	.word	0x0001b520


	//   ....[145]....
        /*0a34*/ 	.word	0x0001b570


	//   ....[146]....
        /*0a38*/ 	.word	0x0001b5c0


	//   ....[147]....
        /*0a3c*/ 	.word	0x0001b6a0


	//   ....[148]....
        /*0a40*/ 	.word	0x0001b730


	//   ....[149]....
        /*0a44*/ 	.word	0x0001b780


	//   ....[150]....
        /*0a48*/ 	.word	0x0001b7d0


	//   ....[151]....
        /*0a4c*/ 	.word	0x0001ba70


	//   ....[152]....
        /*0a50*/ 	.word	0x0001bd50


	//   ....[153]....
        /*0a54*/ 	.word	0x0001be40


	//   ....[154]....
        /*0a58*/ 	.word	0x0001bee0


	//   ....[155]....
        /*0a5c*/ 	.word	0x0001bf40


	//   ....[156]....
        /*0a60*/ 	.word	0x0001c030


	//   ....[157]....
        /*0a64*/ 	.word	0x0001c0a0


	//   ....[158]....
        /*0a68*/ 	.word	0x0001c190


	//   ....[159]....
        /*0a6c*/ 	.word	0x0001c200


	//   ....[160]....
        /*0a70*/ 	.word	0x0001c2a0


	//   ....[161]....
        /*0a74*/ 	.word	0x0001c390


	//   ....[162]....
        /*0a78*/ 	.word	0x0001c430


	//   ....[163]....
        /*0a7c*/ 	.word	0x0001c490


	//   ....[164]....
        /*0a80*/ 	.word	0x0001c550


	//   ....[165]....
        /*0a84*/ 	.word	0x0001c5b0


	//   ....[166]....
        /*0a88*/ 	.word	0x0001c650


	//   ....[167]....
        /*0a8c*/ 	.word	0x0001c700


	//   ....[168]....
        /*0a90*/ 	.word	0x0001c7a0


	//   ....[169]....
        /*0a94*/ 	.word	0x0001cad0


	//   ....[170]....
        /*0a98*/ 	.word	0x0001cb90


	//   ....[171]....
        /*0a9c*/ 	.word	0x0001ce00


	//   ....[172]....
        /*0aa0*/ 	.word	0x0001ce80


	//   ....[173]....
        /*0aa4*/ 	.word	0x0001d090


	//   ....[174]....
        /*0aa8*/ 	.word	0x0001d0e0


	//   ....[175]....
        /*0aac*/ 	.word	0x0001d250


	//   ....[176]....
        /*0ab0*/ 	.word	0x0001d2e0


	//   ....[177]....
        /*0ab4*/ 	.word	0x0001d420


	//   ....[178]....
        /*0ab8*/ 	.word	0x0001d520


	//   ....[179]....
        /*0abc*/ 	.word	0x0001d790


	//   ....[180]....
        /*0ac0*/ 	.word	0x0001d7e0


	//   ....[181]....
        /*0ac4*/ 	.word	0x0001d9b0


	//   ....[182]....
        /*0ac8*/ 	.word	0x0001da00


	//   ....[183]....
        /*0acc*/ 	.word	0x0001dbd0


	//   ....[184]....
        /*0ad0*/ 	.word	0x0001dc20


	//   ....[185]....
        /*0ad4*/ 	.word	0x0001dd10


	//   ....[186]....
        /*0ad8*/ 	.word	0x0001ddb0


	//   ....[187]....
        /*0adc*/ 	.word	0x0001de10


	//   ....[188]....
        /*0ae0*/ 	.word	0x0001dec0


	//   ....[189]....
        /*0ae4*/ 	.word	0x0001df20


	//   ....[190]....
        /*0ae8*/ 	.word	0x0001dfd0


	//   ....[191]....
        /*0aec*/ 	.word	0x0001e030


	//   ....[192]....
        /*0af0*/ 	.word	0x0001e0e0


	//   ....[193]....
        /*0af4*/ 	.word	0x0001e1d0


	//   ....[194]....
        /*0af8*/ 	.word	0x0001e2b0


	//   ....[195]....
        /*0afc*/ 	.word	0x0001e3c0


	//   ....[196]....
        /*0b00*/ 	.word	0x0001e4c0


	//   ....[197]....
        /*0b04*/ 	.word	0x0001e5f0


	//   ....[198]....
        /*0b08*/ 	.word	0x0001e6d0


	//   ....[199]....
        /*0b0c*/ 	.word	0x0001e7d0


	//   ....[200]....
        /*0b10*/ 	.word	0x0001e8b0


	//   ....[201]....
        /*0b14*/ 	.word	0x0001e940


	//   ....[202]....
        /*0b18*/ 	.word	0x0001e9e0


	//   ....[203]....
        /*0b1c*/ 	.word	0x0001eb00


	//   ....[204]....
        /*0b20*/ 	.word	0x0001eb70


	//   ....[205]....
        /*0b24*/ 	.word	0x0001ebe0


	//   ....[206]....
        /*0b28*/ 	.word	0x0001ec50


	//   ....[207]....
        /*0b2c*/ 	.word	0x0001ecc0


	//   ....[208]....
        /*0b30*/ 	.word	0x0001ed40


	//   ....[209]....
        /*0b34*/ 	.word	0x0001edd0


	//   ....[210]....
        /*0b38*/ 	.word	0x0001ee60


	//   ....[211]....
        /*0b3c*/ 	.word	0x0001eed0


	//   ....[212]....
        /*0b40*/ 	.word	0x0001ef40


	//   ....[213]....
        /*0b44*/ 	.word	0x0001efb0


	//   ....[214]....
        /*0b48*/ 	.word	0x0001f030


	//   ....[215]....
        /*0b4c*/ 	.word	0x0001f0a0


	//   ....[216]....
        /*0b50*/ 	.word	0x0001f140


	//   ....[217]....
        /*0b54*/ 	.word	0x0001f1d0


	//   ....[218]....
        /*0b58*/ 	.word	0x0001f2f0


	//----- nvinfo : EIATTR_REG_RECONFIG
	.align		4
.L_740:
        /*0b5c*/ 	.byte	0x01, 0x54
	.zero		2


	//----- nvinfo : EIATTR_SYSCALL_OFFSETS
	.align		4
        /*0b60*/ 	.byte	0x04, 0x46
        /*0b62*/ 	.short	(.L_742 - .L_741)


	//   ....[0]....
.L_741:
        /*0b64*/ 	.word	0x00001d60


	//   ....[1]....
        /*0b68*/ 	.word	0x00001eb0


	//   ....[2]....
        /*0b6c*/ 	.word	0x00006c40


	//   ....[3]....
        /*0b70*/ 	.word	0x00006fd0


	//   ....[4]....
        /*0b74*/ 	.word	0x00015d70


	//   ....[5]....
        /*0b78*/ 	.word	0x00015ec0


	//   ....[6]....
        /*0b7c*/ 	.word	0x00015fb0


	//   ....[7]....
        /*0b80*/ 	.word	0x00016f10


	//   ....[8]....
        /*0b84*/ 	.word	0x00017780


	//----- nvinfo : EIATTR_MBARRIER_INSTR_OFFSETS
	.align		4
.L_742:
        /*0b88*/ 	.byte	0x04, 0x39
        /*0b8a*/ 	.short	(.L_744 - .L_743)


	//   ....[0]....
.L_743:
        /*0b8c*/ 	.word	0x00000270
        /*0b90*/ 	.word	0x000000ff
        /*0b94*/ 	.word	0x00038800
        /*0b98*/ 	.short	0x0100
        /*0b9a*/ 	.byte	0x08
	.zero		1


	//   ....[1]....
        /*0b9c*/ 	.word	0x00000280
        /*0ba0*/ 	.word	0x000000ff
        /*0ba4*/ 	.word	0x00038810
        /*0ba8*/ 	.short	0x0100
        /*0baa*/ 	.byte	0x08
	.zero		1


	//   ....[2]....
        /*0bac*/ 	.word	0x00000290
        /*0bb0*/ 	.word	0x000000ff
        /*0bb4*/ 	.word	0x00038820
        /*0bb8*/ 	.short	0x0100
        /*0bba*/ 	.byte	0x08
	.zero		1


	//   ....[3]....
        /*0bbc*/ 	.word	0x00000340
        /*0bc0*/ 	.word	0x000000ff
        /*0bc4*/ 	.word	0x00038830
        /*0bc8*/ 	.short	0x0100
        /*0bca*/ 	.byte	0x06
	.zero		1


	//   ....[4]....
        /*0bcc*/ 	.word	0x00000350
        /*0bd0*/ 	.word	0x000000ff
        /*0bd4*/ 	.word	0x00038840
        /*0bd8*/ 	.short	0x0100
        /*0bda*/ 	.byte	0x06
	.zero		1


	//   ....[5]....
        /*0bdc*/ 	.word	0x00000360
        /*0be0*/ 	.word	0x000000ff
        /*0be4*/ 	.word	0x00038838
        /*0be8*/ 	.short	0x0100
        /*0bea*/ 	.byte	0x06
	.zero		1


	//   ....[6]....
        /*0bec*/ 	.word	0x00000370
        /*0bf0*/ 	.word	0x000000ff
        /*0bf4*/ 	.word	0x00038848
        /*0bf8*/ 	.short	0x0100
        /*0bfa*/ 	.byte	0x06
	.zero		1


	//   ....[7]....
        /*0bfc*/ 	.word	0x000004a0
        /*0c00*/ 	.word	0x000000ff
        /*0c04*/ 	.word	0x00038850
        /*0c08*/ 	.short	0x0100
        /*0c0a*/ 	.byte	0x08
	.zero		1


	//   ....[8]....
        /*0c0c*/ 	.word	0x000004b0
        /*0c10*/ 	.word	0x000000ff
        /*0c14*/ 	.word	0x00038860
        /*0c18*/ 	.short	0x0100
        /*0c1a*/ 	.byte	0x08
	.zero		1


	//   ....[9]....
        /*0c1c*/ 	.word	0x000004c0
        /*0c20*/ 	.word	0x000000ff
        /*0c24*/ 	.word	0x00038858
        /*0c28*/ 	.short	0x0100
        /*0c2a*/ 	.byte	0x08
	.zero		1


	//   ....[10]....
        /*0c2c*/ 	.word	0x000004d0
        /*0c30*/ 	.word	0x000000ff
        /*0c34*/ 	.word	0x00038868
        /*0c38*/ 	.short	0x0100
        /*0c3a*/ 	.byte	0x08
	.zero		1


	//   ....[11]....
        /*0c3c*/ 	.word	0x000005c0
        /*0c40*/ 	.word	0x000000ff
        /*0c44*/ 	.word	0x00038870
        /*0c48*/ 	.short	0x0100
        /*0c4a*/ 	.byte	0x06
	.zero		1


	//   ....[12]....
        /*0c4c*/ 	.word	0x000005d0
        /*0c50*/ 	.word	0x000000ff
        /*0c54*/ 	.word	0x00038880
        /*0c58*/ 	.short	0x0100
        /*0c5a*/ 	.byte	0x06
	.zero		1


	//   ....[13]....
        /*0c5c*/ 	.word	0x000005e0
        /*0c60*/ 	.word	0x000000ff
        /*0c64*/ 	.word	0x00038878
        /*0c68*/ 	.short	0x0100
        /*0c6a*/ 	.byte	0x06
	.zero		1


	//   ....[14]....
        /*0c6c*/ 	.word	0x000005f0
        /*0c70*/ 	.word	0x000000ff
        /*0c74*/ 	.word	0x00038888
        /*0c78*/ 	.short	0x0100
        /*0c7a*/ 	.byte	0x06
	.zero		1


	//   ....[15]....
        /*0c7c*/ 	.word	0x00000720
        /*0c80*/ 	.word	0x000000ff
        /*0c84*/ 	.word	0x00038890
        /*0c88*/ 	.short	0x0100
        /*0c8a*/ 	.byte	0x08
	.zero		1


	//   ....[16]....
        /*0c8c*/ 	.word	0x00000730
        /*0c90*/ 	.word	0x000000ff
        /*0c94*/ 	.word	0x000388a0
        /*0c98*/ 	.short	0x0100
        /*0c9a*/ 	.byte	0x08
	.zero		1


	//   ....[17]....
        /*0c9c*/ 	.word	0x00000740
        /*0ca0*/ 	.word	0x000000ff
        /*0ca4*/ 	.word	0x00038898
        /*0ca8*/ 	.short	0x0100
        /*0caa*/ 	.byte	0x08
	.zero		1


	//   ....[18]....
        /*0cac*/ 	.word	0x00000750
        /*0cb0*/ 	.word	0x000000ff
        /*0cb4*/ 	.word	0x000388a8
        /*0cb8*/ 	.short	0x0100
        /*0cba*/ 	.byte	0x08
	.zero		1


	//   ....[19]....
        /*0cbc*/ 	.word	0x00000880
        /*0cc0*/ 	.word	0x000000ff
        /*0cc4*/ 	.word	0x000388b0
        /*0cc8*/ 	.short	0x0100
        /*0cca*/ 	.byte	0x08
	.zero		1


	//   ....[20]....
        /*0ccc*/ 	.word	0x00000890
        /*0cd0*/ 	.word	0x000000ff
        /*0cd4*/ 	.word	0x000388c0
        /*0cd8*/ 	.short	0x0100
        /*0cda*/ 	.byte	0x08
	.zero		1


	//   ....[21]....
        /*0cdc*/ 	.word	0x000008a0
        /*0ce0*/ 	.word	0x000000ff
        /*0ce4*/ 	.word	0x000388b8
        /*0ce8*/ 	.short	0x0100
        /*0cea*/ 	.byte	0x08
	.zero		1


	//   ....[22]....
        /*0cec*/ 	.word	0x000008b0
        /*0cf0*/ 	.word	0x000000ff
        /*0cf4*/ 	.word	0x000388c8
        /*0cf8*/ 	.short	0x0100
        /*0cfa*/ 	.byte	0x08
	.zero		1


	//   ....[23]....
        /*0cfc*/ 	.word	0x00002a90
        /*0d00*/ 	.word	0x00000040
        /*0d04*/ 	.word	0x00038890
        /*0d08*/ 	.short	0x010a
        /*0d0a*/ 	.byte	0x3f
	.zero		1


	//   ....[24]....
        /*0d0c*/ 	.word	0x00003550
        /*0d10*/ 	.word	0x00000040
        /*0d14*/ 	.word	0x00038890
        /*0d18*/ 	.short	0x010a
        /*0d1a*/ 	.byte	0x3f
	.zero		1


	//   ....[25]....
        /*0d1c*/ 	.word	0x00003df0
        /*0d20*/ 	.word	0x00000040
        /*0d24*/ 	.word	0x00038890
        /*0d28*/ 	.short	0x010a
        /*0d2a*/ 	.byte	0x3f
	.zero		1


	//   ....[26]....
        /*0d2c*/ 	.word	0x000041d0
        /*0d30*/ 	.word	0x00000004
        /*0d34*/ 	.word	0x00000000
        /*0d38*/ 	.short	0x0101
        /*0d3a*/ 	.byte	0x3f
	.zero		1


	//   ....[27]....
        /*0d3c*/ 	.word	0x00004210
        /*0d40*/ 	.word	0x00000040
        /*0d44*/ 	.word	0x000388b0
        /*0d48*/ 	.short	0x010a
        /*0d4a*/ 	.byte	0x3f
	.zero		1


	//   ....[28]....
        /*0d4c*/ 	.word	0x00004ac0
        /*0d50*/ 	.word	0x00000040
        /*0d54*/ 	.word	0x00000000
        /*0d58*/ 	.short	0x0101
        /*0d5a*/ 	.byte	0x3f
	.zero		1


	//   ....[29]....
        /*0d5c*/ 	.word	0x00005540
        /*0d60*/ 	.word	0x00000003
        /*0d64*/ 	.word	0x00000000
        /*0d68*/ 	.short	0x0101
        /*0d6a*/ 	.byte	0x3f
	.zero		1


	//   ....[30]....
        /*0d6c*/ 	.word	0x00006110
        /*0d70*/ 	.word	0x00000003
        /*0d74*/ 	.word	0x00000000
        /*0d78*/ 	.short	0x0101
        /*0d7a*/ 	.byte	0x3f
	.zero		1


	//   ....[31]....
        /*0d7c*/ 	.word	0x00006ce0
        /*0d80*/ 	.word	0x00000002
        /*0d84*/ 	.word	0x00038800
        /*0d88*/ 	.short	0x010a
        /*0d8a*/ 	.byte	0x3f
	.zero		1


	//   ....[32]....
        /*0d8c*/ 	.word	0x00006d30
        /*0d90*/ 	.word	0x00000002
        /*0d94*/ 	.word	0x00038800
        /*0d98*/ 	.short	0x010a
        /*0d9a*/ 	.byte	0x3f
	.zero		1


	//   ....[33]....
        /*0d9c*/ 	.word	0x000072f0
        /*0da0*/ 	.word	0x00000002
        /*0da4*/ 	.word	0x00038800
        /*0da8*/ 	.short	0x010a
        /*0daa*/ 	.byte	0x3f
	.zero		1


	//   ....[34]....
        /*0dac*/ 	.word	0x00008260
        /*0db0*/ 	.word	0x00000002
        /*0db4*/ 	.word	0x00038800
        /*0db8*/ 	.short	0x010a
        /*0dba*/ 	.byte	0x3f
	.zero		1


	//   ....[35]....
        /*0dbc*/ 	.word	0x000090c0
        /*0dc0*/ 	.word	0x0000000d
        /*0dc4*/ 	.word	0x00038830
        /*0dc8*/ 	.short	0x010a
        /*0dca*/ 	.byte	0x3f
	.zero		1


	//   ....[36]....
        /*0dcc*/ 	.word	0x00009170
        /*0dd0*/ 	.word	0x0000000d
        /*0dd4*/ 	.word	0x00038830
        /*0dd8*/ 	.short	0x010a
        /*0dda*/ 	.byte	0x3f
	.zero		1


	//   ....[37]....
        /*0ddc*/ 	.word	0x00009480
        /*0de0*/ 	.word	0x00000002
        /*0de4*/ 	.word	0x00038810
        /*0de8*/ 	.short	0x010a
        /*0dea*/ 	.byte	0x3f
	.zero		1


	//   ....[38]....
        /*0dec*/ 	.word	0x000094d0
        /*0df0*/ 	.word	0x0000000d
        /*0df4*/ 	.word	0x00038850
        /*0df8*/ 	.short	0x010a
        /*0dfa*/ 	.byte	0x3f
	.zero		1


	//   ....[39]....
        /*0dfc*/ 	.word	0x00009580
        /*0e00*/ 	.word	0x0000000d
        /*0e04*/ 	.word	0x00038850
        /*0e08*/ 	.short	0x010a
        /*0e0a*/ 	.byte	0x3f
	.zero		1


	//   ....[40]....
        /*0e0c*/ 	.word	0x0000b710
        /*0e10*/ 	.word	0x0000000c
        /*0e14*/ 	.word	0x00000000
        /*0e18*/ 	.short	0x0101
        /*0e1a*/ 	.byte	0x3f
	.zero		1


	//   ....[41]....
        /*0e1c*/ 	.word	0x0000bea0
        /*0e20*/ 	.word	0x0000000d
        /*0e24*/ 	.word	0x00000000
        /*0e28*/ 	.short	0x0101
        /*0e2a*/ 	.byte	0x3f
	.zero		1


	//   ....[42]....
        /*0e2c*/ 	.word	0x0000bfc0
        /*0e30*/ 	.word	0x0000000e
        /*0e34*/ 	.word	0x00038830
        /*0e38*/ 	.short	0x010a
        /*0e3a*/ 	.byte	0x3f
	.zero		1


	//   ....[43]....
        /*0e3c*/ 	.word	0x0000c070
        /*0e40*/ 	.word	0x0000000e
        /*0e44*/ 	.word	0x00038830
        /*0e48*/ 	.short	0x010a
        /*0e4a*/ 	.byte	0x3f
	.zero		1


	//   ....[44]....
        /*0e4c*/ 	.word	0x0000c2e0
        /*0e50*/ 	.word	0x0000000e
        /*0e54*/ 	.word	0x00038850
        /*0e58*/ 	.short	0x010a
        /*0e5a*/ 	.byte	0x3f
	.zero		1


	//   ....[45]....
        /*0e5c*/ 	.word	0x0000c350
        /*0e60*/ 	.word	0x0000000e
        /*0e64*/ 	.word	0x00038850
        /*0e68*/ 	.short	0x010a
        /*0e6a*/ 	.byte	0x3f
	.zero		1


	//   ....[46]....
        /*0e6c*/ 	.word	0x0000e090
        /*0e70*/ 	.word	0x00000099
        /*0e74*/ 	.word	0x00000000
        /*0e78*/ 	.short	0x0101
        /*0e7a*/ 	.byte	0x3f
	.zero		1


	//   ....[47]....
        /*0e7c*/ 	.word	0x0000f200
        /*0e80*/ 	.word	0x0000000e
        /*0e84*/ 	.word	0x00000000
        /*0e88*/ 	.short	0x0101
        /*0e8a*/ 	.byte	0x3f
	.zero		1


	//   ....[48]....
        /*0e8c*/ 	.word	0x00011ac0
        /*0e90*/ 	.word	0x00000000
        /*0e94*/ 	.word	0x00000000
        /*0e98*/ 	.short	0x0101
        /*0e9a*/ 	.byte	0x3f
	.zero		1


	//   ....[49]....
        /*0e9c*/ 	.word	0x00014280
        /*0ea0*/ 	.word	0x00000017
        /*0ea4*/ 	.word	0x00038820
        /*0ea8*/ 	.short	0x010a
        /*0eaa*/ 	.byte	0x3f
	.zero		1


	//   ....[50]....
        /*0eac*/ 	.word	0x00014310
        /*0eb0*/ 	.word	0x00000003
        /*0eb4*/ 	.word	0x000388a0
        /*0eb8*/ 	.short	0x010a
        /*0eba*/ 	.byte	0x3f
	.zero		1


	//   ....[51]....
        /*0ebc*/ 	.word	0x00014560
        /*0ec0*/ 	.word	0x00000003
        /*0ec4*/ 	.word	0x000388c0
        /*0ec8*/ 	.short	0x010a
        /*0eca*/ 	.byte	0x3f
	.zero		1


	//   ....[52]....
        /*0ecc*/ 	.word	0x00014f30
        /*0ed0*/ 	.word	0x00000006
        /*0ed4*/ 	.word	0x000388a0
        /*0ed8*/ 	.short	0x010a
        /*0eda*/ 	.byte	0x3f
	.zero		1


	//   ....[53]....
        /*0edc*/ 	.word	0x00015170
        /*0ee0*/ 	.word	0x00000006
        /*0ee4*/ 	.word	0x000388c0
        /*0ee8*/ 	.short	0x010a
        /*0eea*/ 	.byte	0x3f
	.zero		1


	//   ....[54]....
        /*0eec*/ 	.word	0x00016730
        /*0ef0*/ 	.word	0x0000001b
        /*0ef4*/ 	.word	0x00038840
        /*0ef8*/ 	.short	0x010a
        /*0efa*/ 	.byte	0x3f
	.zero		1


	//   ....[55]....
        /*0efc*/ 	.word	0x00016c40
        /*0f00*/ 	.word	0x0000001b
        /*0f04*/ 	.word	0x00038830
        /*0f08*/ 	.short	0x0107
        /*0f0a*/ 	.byte	0x3f
	.zero		1


	//   ....[56]....
        /*0f0c*/ 	.word	0x00016d10
        /*0f10*/ 	.word	0x0000001b
        /*0f14*/ 	.word	0x00038830
        /*0f18*/ 	.short	0x0101
        /*0f1a*/ 	.byte	0x3f
	.zero		1


	//   ....[57]....
        /*0f1c*/ 	.word	0x000175c0
        /*0f20*/ 	.word	0x00000017
        /*0f24*/ 	.word	0x00038800
        /*0f28*/ 	.short	0x0107
        /*0f2a*/ 	.byte	0x3f
	.zero		1


	//   ....[58]....
        /*0f2c*/ 	.word	0x00017650
        /*0f30*/ 	.word	0x00000017
        /*0f34*/ 	.word	0x00038800
        /*0f38*/ 	.short	0x0101
        /*0f3a*/ 	.byte	0x3f
	.zero		1


	//   ....[59]....
        /*0f3c*/ 	.word	0x00018560
        /*0f40*/ 	.word	0x00000017
        /*0f44*/ 	.word	0x00038810
        /*0f48*/ 	.short	0x0107
        /*0f4a*/ 	.byte	0x3f
	.zero		1


	//   ....[60]....
        /*0f4c*/ 	.word	0x00018660
        /*0f50*/ 	.word	0x00000017
        /*0f54*/ 	.word	0x00038810
        /*0f58*/ 	.short	0x0101
        /*0f5a*/ 	.byte	0x3f
	.zero		1


	//   ....[61]....
        /*0f5c*/ 	.word	0x00018680
        /*0f60*/ 	.word	0x00000017
        /*0f64*/ 	.word	0x00038820
        /*0f68*/ 	.short	0x010a
        /*0f6a*/ 	.byte	0x3f
	.zero		1


	//   ....[62]....
        /*0f6c*/ 	.word	0x00018710
        /*0f70*/ 	.word	0x0000001b
        /*0f74*/ 	.word	0x00038860
        /*0f78*/ 	.short	0x010a
        /*0f7a*/ 	.byte	0x3f
	.zero		1


	//   ....[63]....
        /*0f7c*/ 	.word	0x00019040
        /*0f80*/ 	.word	0x0000001b
        /*0f84*/ 	.word	0x00038850
        /*0f88*/ 	.short	0x0107
        /*0f8a*/ 	.byte	0x3f
	.zero		1


	//   ....[64]....
        /*0f8c*/ 	.word	0x00019110
        /*0f90*/ 	.word	0x0000001b
        /*0f94*/ 	.word	0x00038850
        /*0f98*/ 	.short	0x0101
        /*0f9a*/ 	.byte	0x3f
	.zero		1


	//   ....[65]....
        /*0f9c*/ 	.word	0x000194a0
        /*0fa0*/ 	.word	0x00000006
        /*0fa4*/ 	.word	0x00038840
        /*0fa8*/ 	.short	0x010a
        /*0faa*/ 	.byte	0x3f
	.zero		1


	//   ....[66]....
        /*0fac*/ 	.word	0x000197e0
        /*0fb0*/ 	.word	0x00000006
        /*0fb4*/ 	.word	0x00038830
        /*0fb8*/ 	.short	0x0107
        /*0fba*/ 	.byte	0x3f
	.zero		1


	//   ....[67]....
        /*0fbc*/ 	.word	0x000198a0
        /*0fc0*/ 	.word	0x00000006
        /*0fc4*/ 	.word	0x00038830
        /*0fc8*/ 	.short	0x0101
        /*0fca*/ 	.byte	0x3f
	.zero		1


	//   ....[68]....
        /*0fcc*/ 	.word	0x000198d0
        /*0fd0*/ 	.word	0x00000006
        /*0fd4*/ 	.word	0x00038860
        /*0fd8*/ 	.short	0x010a
        /*0fda*/ 	.byte	0x3f
	.zero		1


	//   ....[69]....
        /*0fdc*/ 	.word	0x00019fa0
        /*0fe0*/ 	.word	0x00000006
        /*0fe4*/ 	.word	0x00038850
        /*0fe8*/ 	.short	0x0107
        /*0fea*/ 	.byte	0x3f
	.zero		1


	//   ....[70]....
        /*0fec*/ 	.word	0x0001a060
        /*0ff0*/ 	.word	0x00000006
        /*0ff4*/ 	.word	0x00038850
        /*0ff8*/ 	.short	0x0101
        /*0ffa*/ 	.byte	0x3f
	.zero		1


	//   ....[71]....
        /*0ffc*/ 	.word	0x0001aca0
        /*1000*/ 	.word	0x00000004
        /*1004*/ 	.word	0x00038820
        /*1008*/ 	.short	0x010a
        /*100a*/ 	.byte	0x3f
	.zero		1


	//   ....[72]....
        /*100c*/ 	.word	0x0001ae10
        /*1010*/ 	.word	0x00000005
        /*1014*/ 	.word	0x00038840
        /*1018*/ 	.short	0x010a
        /*101a*/ 	.byte	0x3f
	.zero		1


	//   ....[73]....
        /*101c*/ 	.word	0x0001aeb0
        /*1020*/ 	.word	0x00000019
        /*1024*/ 	.word	0x00038840
        /*1028*/ 	.short	0x010a
        /*102a*/ 	.byte	0x3f
	.zero		1


	//   ....[74]....
        /*102c*/ 	.word	0x0001aef0
        /*1030*/ 	.word	0x00000005
        /*1034*/ 	.word	0x00038860
        /*1038*/ 	.short	0x010a
        /*103a*/ 	.byte	0x3f
	.zero		1


	//   ....[75]....
        /*103c*/ 	.word	0x0001af30
        /*1040*/ 	.word	0x00000019
        /*1044*/ 	.word	0x00038860
        /*1048*/ 	.short	0x010a
        /*104a*/ 	.byte	0x3f
	.zero		1


	//   ....[76]....
        /*104c*/ 	.word	0x0001af90
        /*1050*/ 	.word	0x00000040
        /*1054*/ 	.word	0x00038890
        /*1058*/ 	.short	0x010a
        /*105a*/ 	.byte	0x3f
	.zero		1


	//   ....[77]....
        /*105c*/ 	.word	0x0001b100
        /*1060*/ 	.word	0x00000040
        /*1064*/ 	.word	0x00038890
        /*1068*/ 	.short	0x010a
        /*106a*/ 	.byte	0x3f
	.zero		1


	//   ....[78]....
        /*106c*/ 	.word	0x0001b280
        /*1070*/ 	.word	0x00000040
        /*1074*/ 	.word	0x00038890
        /*1078*/ 	.short	0x010a
        /*107a*/ 	.byte	0x3f
	.zero		1


	//   ....[79]....
        /*107c*/ 	.word	0x0001b3e0
        /*1080*/ 	.word	0x00000040
        /*1084*/ 	.word	0x000388b0
        /*1088*/ 	.short	0x010a
        /*108a*/ 	.byte	0x3f
	.zero		1


	//   ....[80]....
        /*108c*/ 	.word	0x0001b5f0
        /*1090*/ 	.word	0x00000002
        /*1094*/ 	.word	0x00038800
        /*1098*/ 	.short	0x010a
        /*109a*/ 	.byte	0x3f
	.zero		1


	//   ....[81]....
        /*109c*/ 	.word	0x0001b800
        /*10a0*/ 	.word	0x00000002
        /*10a4*/ 	.word	0x00038800
        /*10a8*/ 	.short	0x010a
        /*10aa*/ 	.byte	0x3f
	.zero		1


	//   ....[82]....
        /*10ac*/ 	.word	0x0001b850
        /*10b0*/ 	.word	0x0000000d
        /*10b4*/ 	.word	0x00038830
        /*10b8*/ 	.short	0x010a
        /*10ba*/ 	.byte	0x3f
	.zero		1


	//   ....[83]....
        /*10bc*/ 	.word	0x0001b8a0
        /*10c0*/ 	.word	0x00000002
        /*10c4*/ 	.word	0x00038810
        /*10c8*/ 	.short	0x010a
        /*10ca*/ 	.byte	0x3f
	.zero		1


	//   ....[84]....
        /*10cc*/ 	.word	0x0001b8f0
        /*10d0*/ 	.word	0x0000000d
        /*10d4*/ 	.word	0x00038850
        /*10d8*/ 	.short	0x010a
        /*10da*/ 	.byte	0x3f
	.zero		1


	//   ....[85]....
        /*10dc*/ 	.word	0x0001b940
        /*10e0*/ 	.word	0x0000000e
        /*10e4*/ 	.word	0x00038830
        /*10e8*/ 	.short	0x010a
        /*10ea*/ 	.byte	0x3f
	.zero		1


	//   ....[86]....
        /*10ec*/ 	.word	0x0001b990
        /*10f0*/ 	.word	0x0000000e
        /*10f4*/ 	.word	0x00038850
        /*10f8*/ 	.short	0x010a
        /*10fa*/ 	.byte	0x3f
	.zero		1


	//   ....[87]....
        /*10fc*/ 	.word	0x0001bb30
        /*1100*/ 	.word	0x00000017
        /*1104*/ 	.word	0x00038820
        /*1108*/ 	.short	0x010a
        /*110a*/ 	.byte	0x3f
	.zero		1


	//   ....[88]....
        /*110c*/ 	.word	0x0001bb80
        /*1110*/ 	.word	0x00000003
        /*1114*/ 	.word	0x000388a0
        /*1118*/ 	.short	0x010a
        /*111a*/ 	.byte	0x3f
	.zero		1


	//   ....[89]....
        /*111c*/ 	.word	0x0001bbd0
        /*1120*/ 	.word	0x00000003
        /*1124*/ 	.word	0x000388c0
        /*1128*/ 	.short	0x010a
        /*112a*/ 	.byte	0x3f
	.zero		1


	//   ....[90]....
        /*112c*/ 	.word	0x0001bc20
        /*1130*/ 	.word	0x00000006
        /*1134*/ 	.word	0x000388a0
        /*1138*/ 	.short	0x010a
        /*113a*/ 	.byte	0x3f
	.zero		1


	//   ....[91]....
        /*113c*/ 	.word	0x0001bc70
        /*1140*/ 	.word	0x00000006
        /*1144*/ 	.word	0x000388c0
        /*1148*/ 	.short	0x010a
        /*114a*/ 	.byte	0x3f
	.zero		1


	//   ....[92]....
        /*114c*/ 	.word	0x0001bd90
        /*1150*/ 	.word	0x0000001b
        /*1154*/ 	.word	0x00038840
        /*1158*/ 	.short	0x010a
        /*115a*/ 	.byte	0x3f
	.zero		1


	//   ....[93]....
        /*115c*/ 	.word	0x0001d320
        /*1160*/ 	.word	0x00000017
        /*1164*/ 	.word	0x00038820
        /*1168*/ 	.short	0x010a
        /*116a*/ 	.byte	0x3f
	.zero		1


	//   ....[94]....
        /*116c*/ 	.word	0x0001d370
        /*1170*/ 	.word	0x0000001b
        /*1174*/ 	.word	0x00038860
        /*1178*/ 	.short	0x010a
        /*117a*/ 	.byte	0x3f
	.zero		1


	//   ....[95]....
        /*117c*/ 	.word	0x0001dc60
        /*1180*/ 	.word	0x00000006
        /*1184*/ 	.word	0x00038840
        /*1188*/ 	.short	0x010a
        /*118a*/ 	.byte	0x3f
	.zero		1


	//   ....[96]....
        /*118c*/ 	.word	0x0001e120
        /*1190*/ 	.word	0x00000006
        /*1194*/ 	.word	0x00038860
        /*1198*/ 	.short	0x010a
        /*119a*/ 	.byte	0x3f
	.zero		1


	//   ....[97]....
        /*119c*/ 	.word	0x0001f210
        /*11a0*/ 	.word	0x00000004
        /*11a4*/ 	.word	0x00038820
        /*11a8*/ 	.short	0x010a
        /*11aa*/ 	.byte	0x3f
	.zero		1


	//   ....[98]....
        /*11ac*/ 	.word	0x0001f3b0
        /*11b0*/ 	.word	0x00000005
        /*11b4*/ 	.word	0x00038840
        /*11b8*/ 	.short	0x010a
        /*11ba*/ 	.byte	0x3f
	.zero		1


	//   ....[99]....
        /*11bc*/ 	.word	0x0001f400
        /*11c0*/ 	.word	0x00000019
        /*11c4*/ 	.word	0x00038840
        /*11c8*/ 	.short	0x010a
        /*11ca*/ 	.byte	0x3f
	.zero		1


	//   ....[100]....
        /*11cc*/ 	.word	0x0001f450
        /*11d0*/ 	.word	0x00000005
        /*11d4*/ 	.word	0x00038860
        /*11d8*/ 	.short	0x010a
        /*11da*/ 	.byte	0x3f
	.zero		1


	//----- nvinfo : EIATTR_NUM_MBARRIERS
	.align		4
.L_744:
        /*11dc*/ 	.byte	0x03, 0x38
        /*11de*/ 	.short	0x0017


	//----- nvinfo : EIATTR_EXIT_INSTR_OFFSETS
	.align		4
        /*11e0*/ 	.byte	0x04, 0x1c
        /*11e2*/ 	.short	(.L_746 - .L_745)


	//   ....[0]....
.L_745:
        /*11e4*/ 	.word	0x0001af80


	//----- nvinfo : EIATTR_MAX_THREADS
	.align		4
.L_746:
        /*11e8*/ 	.byte	0x04, 0x05
        /*11ea*/ 	.short	(.L_748 - .L_747)
.L_747:
        /*11ec*/ 	.word	0x00000180
        /*11f0*/ 	.word	0x00000001
        /*11f4*/ 	.word	0x00000001


	//----- nvinfo : EIATTR_CRS_STACK_SIZE
	.align		4
.L_748:
        /*11f8*/ 	.byte	0x04, 0x1e
        /*11fa*/ 	.short	(.L_750 - .L_749)
.L_749:
        /*11fc*/ 	.word	0x00000000


	//----- nvinfo : EIATTR_CBANK_PARAM_SIZE
	.align		4
.L_750:
        /*1200*/ 	.byte	0x03, 0x19
        /*1202*/ 	.short	0x0bf0


	//----- nvinfo : EIATTR_PARAM_CBANK
	.align		4
        /*1204*/ 	.byte	0x04, 0x0a
        /*1206*/ 	.short	(.L_752 - .L_751)
	.align		4
.L_751:
        /*1208*/ 	.word	index@(.nv.constant0._ZN7cutlass13device_kernelIN5flash11enable_sm90INS1_16FlashAttnFwdSm90INS1_25CollectiveMainloopFwdSm90ILi2EN4cute5tupleIJNS5_1CILi1EEES8_S8_EEENS6_IJNS7_ILi64EEESA_SA_EEELi512ENS_10bfloat16_tEfNS_4arch4Sm90ELb0ELb0ELb0ELb1ELb1ELb1ELb1ELb0ELb0ELb1ELb0ELb0EEENS1_21CollectiveEpilogueFwdINS6_IJSA_NS7_ILi512EEESA_EEES9_SC_SE_Li256ELb1ELb1ELb0ELb0EEENS1_36VarlenDynamicPersistentTileSchedulerILi64ELi64ELi256ELi128ELb0ELb1ELb1ELb0ELb1ELb1EEEEEEEEEvNT_6ParamsE)
        /*120c*/ 	.short	0x0210
        /*120e*/ 	.short	0x0bf0


	//----- nvinfo : EIATTR_SW_WAR
	.align		4
.L_752:
        /*1210*/ 	.byte	0x04, 0x36
        /*1212*/ 	.short	(.L_754 - .L_753)
.L_753:
        /*1214*/ 	.word	0x00000008
.L_754:


//--------------------- .nv.info._ZN7cutlass13device_kernelIN5flash11enable_sm90INS1_16FlashAttnFwdSm90INS1_25CollectiveMainloopFwdSm90ILi2EN4cute5tupleIJNS5_1CILi1EEES8_S8_EEENS6_IJNS7_ILi64EEESA_SA_EEELi512ENS_10bfloat16_tEfNS_4arch4Sm90ELb0ELb1ELb0ELb0ELb1ELb0ELb0ELb0ELb0ELb1ELb0ELb0EEENS1_21CollectiveEpilogueFwdINS6_IJSA_NS7_ILi512EEESA_EEES9_SC_SE_Li256ELb0ELb1ELb0ELb0EEENS1_30DynamicPersistentTileSchedulerILi256ELi128ELb0ELb1ELb1EEEEEEEEEvNT_6ParamsE --------------------------
	.section	.nv.info._ZN7cutlass13device_kernelIN5flash11enable_sm90INS1_16FlashAttnFwdSm90INS1_25CollectiveMainloopFwdSm90ILi2EN4cute5tupleIJNS5_1CILi1EEES8_S8_EEENS6_IJNS7_ILi64EEESA_SA_EEELi512ENS_10bfloat16_tEfNS_4arch4Sm90ELb0ELb1ELb0ELb0ELb1ELb0ELb0ELb0ELb0ELb1ELb0ELb0EEENS1_21CollectiveEpilogueFwdINS6_IJSA_NS7_ILi512EEESA_EEES9_SC_SE_Li256ELb0ELb1ELb0ELb0EEENS1_30DynamicPersistentTileSchedulerILi256ELi128ELb0ELb1ELb1EEEEEEEEEvNT_6ParamsE,"",@"SHT_CUDA_INFO"
	.sectionflags	@""
	.align	4


	//----- nvinfo : EIATTR_CUDA_API_VERSION
	.align		4
        /*0000*/ 	.byte	0x04, 0x37
        /*0002*/ 	.short	(.L_756 - .L_755)
.L_755:
        /*0004*/ 	.word	0x00000082


	//----- nvinfo : EIATTR_KPARAM_INFO
	.align		4
.L_756:
        /*0008*/ 	.byte	0x04, 0x17
        /*000a*/ 	.short	(.L_758 - .L_757)
.L_757:
        /*000c*/ 	.word	0x00000000
        /*0010*/ 	.short	0x0000
        /*0012*/ 	.short	0x0070
        /*0014*/ 	.byte	0x00, 0xf0, 0x01, 0x2a


	//----- nvinfo : EIATTR_SPARSE_MMA_MASK
	.align		4
.L_758:
        /*0018*/ 	.byte	0x03, 0x50
        /*001a*/ 	.short	0x0000


	//----- nvinfo : EIATTR_MAXREG_COUNT
	.align		4
        /*001c*/ 	.byte	0x03, 0x1b
        /*001e*/ 	.short	0x00a8


	//----- nvinfo : EIATTR_NUM_BARRIERS
	.align		4
        /*0020*/ 	.byte	0x02, 0x4c
        /*0022*/ 	.byte	0x10
	.zero		1


	//----- nvinfo : EIATTR_EXTERNS
	.align		4
        /*0024*/ 	.byte	0x04, 0x0f
        /*0026*/ 	.short	(.L_760 - .L_759)


	//   ....[0]....
	.align		4
.L_759:
        /*0028*/ 	.word	index@(__assertfail)


	//----- nvinfo : EIATTR_ANNOTATIONS
	.align		4
.L_760:
        /*002c*/ 	.byte	0x04, 0x55
        /*002e*/ 	.short	(.L_762 - .L_761)


	//   ....[0]....
.L_761:
        /*0030*/ 	.word	0x00000001
        /*0034*/ 	.byte	0xd0, 0xf9, 0x00, 0x00, 0x01, 0x00, 0x00, 0x00, 0xe0, 0xfa, 0x00, 0x00, 0x01, 0x00, 0x00, 0x00
        /*0044*/ 	.byte	0xe0, 0xfe, 0x00, 0x00, 0x01, 0x00, 0x00, 0x00, 0x30, 0x11, 0x01, 0x00, 0x01, 0x00, 0x00, 0x00
        /*0054*/ 	.byte	0xf0, 0x16, 0x01, 0x00, 0x01, 0x00, 0x00, 0x00, 0xd0, 0x1c, 0x01, 0x00, 0x01, 0x00, 0x00, 0x00
        /*0064*/ 	.byte	0xf0, 0x1c, 0x01, 0x00, 0x01, 0x00, 0x00, 0x00, 0x30, 0x1e, 0x01, 0x00, 0x01, 0x00, 0x00, 0x00
        /*0074*/ 	.byte	0xe0, 0x38, 0x01, 0x00


	//----- nvinfo : EIATTR_MERCURY_ISA_VERSION
	.align		4
.L_762:
        /*0078*/ 	.byte	0x03, 0x5f
        /*007a*/ 	.short	0x0101


	//----- nvinfo : EIATTR_INT_WARP_WIDE_INSTR_OFFSETS
	.align		4
        /*007c*/ 	.byte	0x04, 0x31
        /*007e*/ 	.short	(.L_764 - .L_763)


	//   ....[0]....
.L_763:
        /*0080*/ 	.word	0x000000c0


	//   ....[1]....
        /*0084*/ 	.word	0x000000d0


	//   ....[2]....
        /*0088*/ 	.word	0x00000170


	//   ....[3]....
        /*008c*/ 	.word	0x00010850


	//   ....[4]....
        /*0090*/ 	.word	0x000108e0


	//   ....[5]....
        /*0094*/ 	.word	0x00013670


	//   ....[6]....
        /*0098*/ 	.word	0x00013700


	//----- nvinfo : EIATTR_COOP_GROUP_MASK_REGIDS
	.align		4
.L_764:
        /*009c*/ 	.byte	0x04, 0x29
        /*009e*/ 	.short	(.L_766 - .L_765)


	//   ....[0]....
.L_765:
        /*00a0*/ 	.word	0xffffffff


	//   ....[1]....
        /*00a4*/ 	.word	0xffffffff


	//   ....[2]....
        /*00a8*/ 	.word	0xffffffff


	//   ....[3]....
        /*00ac*/ 	.word	0xffffffff


	//   ....[4]....
        /*00b0*/ 	.word	0xffffffff


	//   ....[5]....
        /*00b4*/ 	.word	0xffffffff


	//   ....[6]....
        /*00b8*/ 	.word	0xffffffff


	//   ....[7]....
        /*00bc*/ 	.word	0xffffffff


	//   ....[8]....
        /*00c0*/ 	.word	0xffffffff


	//   ....[9]....
        /*00c4*/ 	.word	0xffffffff


	//   ....[10]....
        /*00c8*/ 	.word	0xffffffff


	//   ....[11]....
        /*00cc*/ 	.word	0xffffffff


	//   ....[12]....
        /*00d0*/ 	.word	0xffffffff


	//   ....[13]....
        /*00d4*/ 	.word	0xffffffff


	//   ....[14]....
        /*00d8*/ 	.word	0xffffffff


	//   ....[15]....
        /*00dc*/ 	.word	0xffffffff


	//   ....[16]....
        /*00e0*/ 	.word	0xffffffff


	//   ....[17]....
        /*00e4*/ 	.word	0xffffffff


	//   ....[18]....
        /*00e8*/ 	.word	0xffffffff


	//   ....[19]....
        /*00ec*/ 	.word	0xffffffff


	//   ....[20]....
        /*00f0*/ 	.word	0xffffffff


	//   ....[21]....
        /*00f4*/ 	.word	0xffffffff


	//   ....[22]....
        /*00f8*/ 	.word	0xffffffff


	//   ....[23]....
        /*00fc*/ 	.word	0xffffffff


	//   ....[24]....
        /*0100*/ 	.word	0xffffffff


	//   ....[25]....
        /*0104*/ 	.word	0xffffffff


	//   ....[26]....
        /*0108*/ 	.word	0xffffffff


	//   ....[27]....
        /*010c*/ 	.word	0xffffffff


	//   ....[28]....
        /*0110*/ 	.word	0xffffffff


	//   ....[29]....
        /*0114*/ 	.word	0xffffffff


	//   ....[30]....
        /*0118*/ 	.word	0xffffffff


	//   ....[31]....
        /*011c*/ 	.word	0xffffffff


	//   ....[32]....
        /*0120*/ 	.word	0xffffffff


	//   ....[33]....
        /*0124*/ 	.word	0xffffffff


	//   ....[34]....
        /*0128*/ 	.word	0xffffffff


	//   ....[35]....
        /*012c*/ 	.word	0xffffffff


	//   ....[36]....
        /*0130*/ 	.word	0xffffffff


	//   ....[37]....
        /*0134*/ 	.word	0xffffffff


	//   ....[38]....
        /*0138*/ 	.word	0xffffffff


	//   ....[39]....
        /*013c*/ 	.word	0xffffffff


	//   ....[40]....
        /*0140*/ 	.word	0xffffffff


	//   ....[41]....
        /*0144*/ 	.word	0xffffffff


	//   ....[42]....
        /*0148*/ 	.word	0xffffffff


	//   ....[43]....
        /*014c*/ 	.word	0xffffffff


	//   ....[44]....
        /*0150*/ 	.word	0xffffffff


	//   ....[45]....
        /*0154*/ 	.word	0xffffffff


	//   ....[46]....
        /*0158*/ 	.word	0xffffffff


	//   ....[47]....
        /*015c*/ 	.word	0xffffffff


	//   ....[48]....
        /*0160*/ 	.word	0xffffffff


	//   ....[49]....
        /*0164*/ 	.word	0xffffffff


	//   ....[50]....
        /*0168*/ 	.word	0xffffffff


	//   ....[51]....
        /*016c*/ 	.word	0xffffffff


	//   ....[52]....
        /*0170*/ 	.word	0xffffffff


	//   ....[53]....
        /*0174*/ 	.word	0xffffffff


	//   ....[54]....
        /*0178*/ 	.word	0xffffffff


	//   ....[55]....
        /*017c*/ 	.word	0xffffffff


	//   ....[56]....
        /*0180*/ 	.word	0xffffffff


	//   ....[57]....
        /*0184*/ 	.word	0xffffffff


	//   ....[58]....
        /*0188*/ 	.word	0xffffffff


	//   ....[59]....
        /*018c*/ 	.word	0xffffffff


	//   ....[60]....
        /*0190*/ 	.word	0xffffffff


	//   ....[61]....
        /*0194*/ 	.word	0xffffffff


	//   ....[62]....
        /*0198*/ 	.word	0xffffffff


	//   ....[63]....
        /*019c*/ 	.word	0xffffffff


	//   ....[64]....
        /*01a0*/ 	.word	0xffffffff


	//   ....[65]....
        /*01a4*/ 	.word	0xffffffff


	//   ....[66]....
        /*01a8*/ 	.word	0xffffffff


	//   ....[67]....
        /*01ac*/ 	.word	0xffffffff


	//   ....[68]....
        /*01b0*/ 	.word	0xffffffff


	//   ....[69]....
        /*01b4*/ 	.word	0xffffffff


	//   ....[70]....
        /*01b8*/ 	.word	0xffffffff


	//   ....[71]....
        /*01bc*/ 	.word	0xffffffff


	//   ....[72]....
        /*01c0*/ 	.word	0xffffffff


	//   ....[73]....
        /*01c4*/ 	.word	0xffffffff


	//   ....[74]....
        /*01c8*/ 	.word	0xffffffff


	//   ....[75]....
        /*01cc*/ 	.word	0xffffffff


	//   ....[76]....
        /*01d0*/ 	.word	0xffffffff


	//   ....[77]....
        /*01d4*/ 	.word	0xffffffff


	//   ....[78]....
        /*01d8*/ 	.word	0xffffffff


	//   ....[79]....
        /*01dc*/ 	.word	0xffffffff


	//   ....[80]....
        /*01e0*/ 	.word	0xffffffff


	//   ....[81]....
        /*01e4*/ 	.word	0xffffffff


	//   ....[82]....
        /*01e8*/ 	.word	0xffffffff


	//   ....[83]....
        /*01ec*/ 	.word	0xffffffff


	//   ....[84]....
        /*01f0*/ 	.word	0xffffffff


	//   ....[85]....
        /*01f4*/ 	.word	0xffffffff


	//   ....[86]....
        /*01f8*/ 	.word	0xffffffff


	//   ....[87]....
        /*01fc*/ 	.word	0xffffffff


	//   ....[88]....
        /*0200*/ 	.word	0xffffffff


	//   ....[89]....
        /*0204*/ 	.word	0xffffffff


	//   ....[90]....
        /*0208*/ 	.word	0xffffffff


	//   ....[91]....
        /*020c*/ 	.word	0xffffffff


	//   ....[92]....
        /*0210*/ 	.word	0xffffffff


	//   ....[93]....
        /*0214*/ 	.word	0xffffffff


	//   ....[94]....
        /*0218*/ 	.word	0x0500000f


	//   ....[95]....
        /*021c*/ 	.word	0x0500000f


	//   ....[96]....
        /*0220*/ 	.word	0x0500000f


	//   ....[97]....
        /*0224*/ 	.word	0x0500000f


	//   ....[98]....
        /*0228*/ 	.word	0x0500000f


	//   ....[99]....
        /*022c*/ 	.word	0x0500000f


	//   ....[100]....
        /*0230*/ 	.word	0x0500000f


	//   ....[101]....
        /*0234*/ 	.word	0x0500000f


	//   ....[102]....
        /*0238*/ 	.word	0x0500000f


	//   ....[103]....
        /*023c*/ 	.word	0x0500000f


	//   ....[104]....
        /*0240*/ 	.word	0x0500000f


	//   ....[105]....
        /*0244*/ 	.word	0x0500000f


	//   ....[106]....
        /*0248*/ 	.word	0x0500000f


	//   ....[107]....
        /*024c*/ 	.word	0x0500000f


	//   ....[108]....
        /*0250*/ 	.word	0x0500000f


	//   ....[109]....
        /*0254*/ 	.word	0x0500000f


	//   ....[110]....
        /*0258*/ 	.word	0x0500000f


	//   ....[111]....
        /*025c*/ 	.word	0x0500000f


	//   ....[112]....
        /*0260*/ 	.word	0x0500000f


	//   ....[113]....
        /*0264*/ 	.word	0x0500000f


	//   ....[114]....
        /*0268*/ 	.word	0x0500000f


	//   ....[115]....
        /*026c*/ 	.word	0x0500000f


	//   ....[116]....
        /*0270*/ 	.word	0x0500000f


	//   ....[117]....
        /*0274*/ 	.word	0x0500000f


	//   ....[118]....
        /*0278*/ 	.word	0x0500000f


	//   ....[119]....
        /*027c*/ 	.word	0x0500000f


	//   ....[120]....
        /*0280*/ 	.word	0x0500000f


	//   ....[121]....
        /*0284*/ 	.word	0x0500000f


	//   ....[122]....
        /*0288*/ 	.word	0x0500000f


	//   ....[123]....
        /*028c*/ 	.word	0x0500000f


	//   ....[124]....
        /*0290*/ 	.word	0x0500000f


	//   ....[125]....
        /*0294*/ 	.word	0x0500000f


	//   ....[126]....
        /*0298*/ 	.word	0x0500000f


	//   ....[127]....
        /*029c*/ 	.word	0x0500000f


	//   ....[128]....
        /*02a0*/ 	.word	0x0500000f


	//   ....[129]....
        /*02a4*/ 	.word	0x0500000f


	//   ....[130]....
        /*02a8*/ 	.word	0x0500000f


	//   ....[131]....
        /*02ac*/ 	.word	0x0500000f


	//   ....[132]....
        /*02b0*/ 	.word	0x0500000f


	//   ....[133]....
        /*02b4*/ 	.word	0x0500000f


	//   ....[134]....
        /*02b8*/ 	.word	0x0500000f


	//   ....[135]....
        /*02bc*/ 	.word	0x0500000f


	//   ....[136]....
        /*02c0*/ 	.word	0x0500000f


	//----- nvinfo : EIATTR_COOP_GROUP_INSTR_OFFSETS
	.align		4
.L_766:
        /*02c4*/ 	.byte	0x04, 0x28
        /*02c6*/ 	.short	(.L_768 - .L_767)


	//   ....[0]....
.L_767:
        /*02c8*/ 	.word	0x00000070


	//   ....[1]....
        /*02cc*/ 	.word	0x000000b0


	//   ....[2]....
        /*02d0*/ 	.word	0x00000290


	//   ....[3]....
        /*02d4*/ 	.word	0x000003f0


	//   ....[4]....
        /*02d8*/ 	.word	0x00000510


	//   ....[5]....
        /*02dc*/ 	.word	0x00000670


	//   ....[6]....
        /*02e0*/ 	.word	0x00001b50


	//   ....[7]....
        /*02e4*/ 	.word	0x00003cc0


	//   ....[8]....
        /*02e8*/ 	.word	0x000043c0


	//   ....[9]....
        /*02ec*/ 	.word	0x00004630


	//   ....[10]....
        /*02f0*/ 	.word	0x00004f70


	//   ....[11]....
        /*02f4*/ 	.word	0x00005070


	//   ....[12]....
        /*02f8*/ 	.word	0x000053c0


	//   ....[13]....
        /*02fc*/ 	.word	0x00005490


	//   ....[14]....
        /*0300*/ 	.word	0x00005cd0


	//   ....[15]....
        /*0304*/ 	.word	0x000063c0


	//   ....[16]....
        /*0308*/ 	.word	0x00006600


	//   ....[17]....
        /*030c*/ 	.word	0x00006cf0


	//   ....[18]....
        /*0310*/ 	.word	0x00006df0


	//   ....[19]....
        /*0314*/ 	.word	0x000071a0


	//   ....[20]....
        /*0318*/ 	.word	0x000072b0


	//   ....[21]....
        /*031c*/ 	.word	0x00008360


	//   ....[22]....
        /*0320*/ 	.word	0x00008aa0


	//   ....[23]....
        /*0324*/ 	.word	0x00008ad0


	//   ....[24]....
        /*0328*/ 	.word	0x00008d70


	//   ....[25]....
        /*032c*/ 	.word	0x00008f40


	//   ....[26]....
        /*0330*/ 	.word	0x00009eb0


	//   ....[27]....
        /*0334*/ 	.word	0x0000a350


	//   ....[28]....
        /*0338*/ 	.word	0x0000a580


	//   ....[29]....
        /*033c*/ 	.word	0x0000ac70


	//   ....[30]....
        /*0340*/ 	.word	0x0000ad70


	//   ....[31]....
        /*0344*/ 	.word	0x0000b160


	//   ....[32]....
        /*0348*/ 	.word	0x0000b2f0


	//   ....[33]....
        /*034c*/ 	.word	0x0000c2e0


	//   ....[34]....
        /*0350*/ 	.word	0x0000c3b0


	//   ....[35]....
        /*0354*/ 	.word	0x0000c3f0


	//   ....[36]....
        /*0358*/ 	.word	0x0000c480


	//   ....[37]....
        /*035c*/ 	.word	0x0000c4c0


	//   ....[38]....
        /*0360*/ 	.word	0x0000d760


	//   ....[39]....
        /*0364*/ 	.word	0x0000e1d0


	//   ....[40]....
        /*0368*/ 	.word	0x0000e200


	//   ....[41]....
        /*036c*/ 	.word	0x0000e230


	//   ....[42]....
        /*0370*/ 	.word	0x0000e250


	//   ....[43]....
        /*0374*/ 	.word	0x0000e8a0


	//   ....[44]....
        /*0378*/ 	.word	0x0000e8b0


	//   ....[45]....
        /*037c*/ 	.word	0x0000eae0


	//   ....[46]....
        /*0380*/ 	.word	0x0000eb00


	//   ....[47]....
        /*0384*/ 	.word	0x0000f470


	//   ....[48]....
        /*0388*/ 	.word	0x0000f4b0


	//   ....[49]....
        /*038c*/ 	.word	0x0000f6f0


	//   ....[50]....
        /*0390*/ 	.word	0x0000f710


	//   ....[51]....
        /*0394*/ 	.word	0x0000fa00


	//   ....[52]....
        /*0398*/ 	.word	0x00011290


	//   ....[53]....
        /*039c*/ 	.word	0x000112b0


	//   ....[54]....
        /*03a0*/ 	.word	0x000112f0


	//   ....[55]....
        /*03a4*/ 	.word	0x00011320


	//   ....[56]....
        /*03a8*/ 	.word	0x00011370


	//   ....[57]....
        /*03ac*/ 	.word	0x000113a0


	//   ....[58]....
        /*03b0*/ 	.word	0x000113c0


	//   ....[59]....
        /*03b4*/ 	.word	0x00011400


	//   ....[60]....
        /*03b8*/ 	.word	0x00011a30


	//   ....[61]....
        /*03bc*/ 	.word	0x00011a50


	//   ....[62]....
        /*03c0*/ 	.word	0x00011ab0


	//   ....[63]....
        /*03c4*/ 	.word	0x00011af0


	//   ....[64]....
        /*03c8*/ 	.word	0x00011b30


	//   ....[65]....
        /*03cc*/ 	.word	0x00011b60


	//   ....[66]....
        /*03d0*/ 	.word	0x00011b70


	//   ....[67]....
        /*03d4*/ 	.word	0x00011bb0


	//   ....[68]....
        /*03d8*/ 	.word	0x00012010


	//   ....[69]....
        /*03dc*/ 	.word	0x00012040


	//   ....[70]....
        /*03e0*/ 	.word	0x00012070


	//   ....[71]....
        /*03e4*/ 	.word	0x000120d0


	//   ....[72]....
        /*03e8*/ 	.word	0x00012220


	//   ....[73]....
        /*03ec*/ 	.word	0x00012240


	//   ....[74]....
        /*03f0*/ 	.word	0x00012250


	//   ....[75]....
        /*03f4*/ 	.word	0x000123a0


	//   ....[76]....
        /*03f8*/ 	.word	0x00012c00


	//   ....[77]....
        /*03fc*/ 	.word	0x00012c20


	//   ....[78]....
        /*0400*/ 	.word	0x00012c40


	//   ....[79]....
        /*0404*/ 	.word	0x00012c70


	//   ....[80]....
        /*0408*/ 	.word	0x00012c90


	//   ....[81]....
        /*040c*/ 	.word	0x00012cc0


	//   ....[82]....
        /*0410*/ 	.word	0x00012ce0


	//   ....[83]....
        /*0414*/ 	.word	0x00012cf0


	//   ....[84]....
        /*0418*/ 	.word	0x00013030


	//   ....[85]....
        /*041c*/ 	.word	0x00013070


	//   ....[86]....
        /*0420*/ 	.word	0x000130a0


	//   ....[87]....
        /*0424*/ 	.word	0x000130e0


	//   ....[88]....
        /*0428*/ 	.word	0x00013100


	//   ....[89]....
        /*042c*/ 	.word	0x000131b0


	//   ....[90]....
        /*0430*/ 	.word	0x000131d0


	//   ....[91]....
        /*0434*/ 	.word	0x000131e0


	//   ....[92]....
        /*0438*/ 	.word	0x00013820


	//   ....[93]....
        /*043c*/ 	.word	0x00013a00


	//   ....[94]....
        /*0440*/ 	.word	0x00014100


	//   ....[95]....
        /*0444*/ 	.word	0x000141e0


	//   ....[96]....
        /*0448*/ 	.word	0x00014280


	//   ....[97]....
        /*044c*/ 	.word	0x00014300


	//   ....[98]....
        /*0450*/ 	.word	0x000143b0


	//   ....[99]....
        /*0454*/ 	.word	0x00014430


	//   ....[100]....
        /*0458*/ 	.word	0x000144e0


	//   ....[101]....
        /*045c*/ 	.word	0x00014560


	//   ....[102]....
        /*0460*/ 	.word	0x000145f0


	//   ....[103]....
        /*0464*/ 	.word	0x00014680


	//   ....[104]....
        /*0468*/ 	.word	0x000146f0


	//   ....[105]....
        /*046c*/ 	.word	0x00014770


	//   ....[106]....
        /*0470*/ 	.word	0x00014820


	//   ....[107]....
        /*0474*/ 	.word	0x000148a0


	//   ....[108]....
        /*0478*/ 	.word	0x00014940


	//   ....[109]....
        /*047c*/ 	.word	0x000149c0


	//   ....[110]....
        /*0480*/ 	.word	0x00014a50


	//   ....[111]....
        /*0484*/ 	.word	0x00014b80


	//   ....[112]....
        /*0488*/ 	.word	0x00014c80


	//   ....[113]....
        /*048c*/ 	.word	0x00014ea0


	//   ....[114]....
        /*0490*/ 	.word	0x00014ef0


	//   ....[115]....
        /*0494*/ 	.word	0x000150b0


	//   ....[116]....
        /*0498*/ 	.word	0x00015100


	//   ....[117]....
        /*049c*/ 	.word	0x000152c0


	//   ....[118]....
        /*04a0*/ 	.word	0x00015310


	//   ....[119]....
        /*04a4*/ 	.word	0x000153f0


	//   ....[120]....
        /*04a8*/ 	.word	0x00015490


	//   ....[121]....
        /*04ac*/ 	.word	0x000154f0


	//   ....[122]....
        /*04b0*/ 	.word	0x00015590


	//   ....[123]....
        /*04b4*/ 	.word	0x000155f0


	//   ....[124]....
        /*04b8*/ 	.word	0x00015690


	//   ....[125]....
        /*04bc*/ 	.word	0x000156f0


	//   ....[126]....
        /*04c0*/ 	.word	0x00015790


	//   ....[127]....
        /*04c4*/ 	.word	0x00015870


	//   ....[128]....
        /*04c8*/ 	.word	0x00015940


	//   ....[129]....
        /*04cc*/ 	.word	0x00015a30


	//   ....[130]....
        /*04d0*/ 	.word	0x00015b40


	//   ....[131]....
        /*04d4*/ 	.word	0x00015c50


	//   ....[132]....
        /*04d8*/ 	.word	0x00015d30


	//   ....[133]....
        /*04dc*/ 	.word	0x00015e40


	//   ....[134]....
        /*04e0*/ 	.word	0x00015f20


	//   ....[135]....
        /*04e4*/ 	.word	0x00015fb0


	//   ....[136]....
        /*04e8*/ 	.word	0x000160d0


	//----- nvinfo : EIATTR_REG_RECONFIG
	.align		4
.L_768:
        /*04ec*/ 	.byte	0x01, 0x54
	.zero		2


	//----- nvinfo : EIATTR_SYSCALL_OFFSETS
	.align		4
        /*04f0*/ 	.byte	0x04, 0x46
        /*04f2*/ 	.short	(.L_770 - .L_769)


	//   ....[0]....
.L_769:
        /*04f4*/ 	.word	0x00003e90


	//   ....[1]....
        /*04f8*/ 	.word	0x00010a40


	//   ....[2]....
        /*04fc*/ 	.word	0x00010b90


	//   ....[3]....
        /*0500*/ 	.word	0x00010c80


	//   ....[4]....
        /*0504*/ 	.word	0x000116d0


	//----- nvinfo : EIATTR_MBARRIER_INSTR_OFFSETS
	.align		4
.L_770:
        /*0508*/ 	.byte	0x04, 0x39
        /*050a*/ 	.short	(.L_772 - .L_771)


	//   ....[0]....
.L_771:
        /*050c*/ 	.word	0x00000180
        /*0510*/ 	.word	0x000000ff
        /*0514*/ 	.word	0x00028c00
        /*0518*/ 	.short	0x0100
        /*051a*/ 	.byte	0x08
	.zero		1


	//   ....[1]....
        /*051c*/ 	.word	0x00000190
        /*0520*/ 	.word	0x000000ff
        /*0524*/ 	.word	0x00028c20
        /*0528*/ 	.short	0x0100
        /*052a*/ 	.byte	0x08
	.zero		1


	//   ....[2]....
        /*052c*/ 	.word	0x00000240
        /*0530*/ 	.word	0x000000ff
        /*0534*/ 	.word	0x00028c30
        /*0538*/ 	.short	0x0100
        /*053a*/ 	.byte	0x06
	.zero		1


	//   ....[3]....
        /*053c*/ 	.word	0x00000250
        /*0540*/ 	.word	0x000000ff
        /*0544*/ 	.word	0x00028c40
        /*0548*/ 	.short	0x0100
        /*054a*/ 	.byte	0x06
	.zero		1


	//   ....[4]....
        /*054c*/ 	.word	0x00000260
        /*0550*/ 	.word	0x000000ff
        /*0554*/ 	.word	0x00028c38
        /*0558*/ 	.short	0x0100
        /*055a*/ 	.byte	0x06
	.zero		1


	//   ....[5]....
        /*055c*/ 	.word	0x00000270
        /*0560*/ 	.word	0x000000ff
        /*0564*/ 	.word	0x00028c48
        /*0568*/ 	.short	0x0100
        /*056a*/ 	.byte	0x06
	.zero		1


	//   ....[6]....
        /*056c*/ 	.word	0x000003a0
        /*0570*/ 	.word	0x000000ff
        /*0574*/ 	.word	0x00028c50
        /*0578*/ 	.short	0x0100
        /*057a*/ 	.byte	0x08
	.zero		1


	//   ....[7]....
        /*057c*/ 	.word	0x000003b0
        /*0580*/ 	.word	0x000000ff
        /*0584*/ 	.word	0x00028c60
        /*0588*/ 	.short	0x0100
        /*058a*/ 	.byte	0x08
	.zero		1


	//   ....[8]....
        /*058c*/ 	.word	0x000003c0
        /*0590*/ 	.word	0x000000ff
        /*0594*/ 	.word	0x00028c58
        /*0598*/ 	.short	0x0100
        /*059a*/ 	.byte	0x08
	.zero		1


	//   ....[9]....
        /*059c*/ 	.word	0x000003d0
        /*05a0*/ 	.word	0x000000ff
        /*05a4*/ 	.word	0x00028c68
        /*05a8*/ 	.short	0x0100
        /*05aa*/ 	.byte	0x08
	.zero		1


	//   ....[10]....
        /*05ac*/ 	.word	0x000004c0
        /*05b0*/ 	.word	0x000000ff
        /*05b4*/ 	.word	0x00028c70
        /*05b8*/ 	.short	0x0100
        /*05ba*/ 	.byte	0x06
	.zero		1


	//   ....[11]....
        /*05bc*/ 	.word	0x000004d0
        /*05c0*/ 	.word	0x000000ff
        /*05c4*/ 	.word	0x00028c80
        /*05c8*/ 	.short	0x0100
        /*05ca*/ 	.byte	0x06
	.zero		1


	//   ....[12]....
        /*05cc*/ 	.word	0x000004e0
        /*05d0*/ 	.word	0x000000ff
        /*05d4*/ 	.word	0x00028c78
        /*05d8*/ 	.short	0x0100
        /*05da*/ 	.byte	0x06
	.zero		1


	//   ....[13]....
        /*05dc*/ 	.word	0x000004f0
        /*05e0*/ 	.word	0x000000ff
        /*05e4*/ 	.word	0x00028c88
        /*05e8*/ 	.short	0x0100
        /*05ea*/ 	.byte	0x06
	.zero		1


	//   ....[14]....
        /*05ec*/ 	.word	0x00000620
        /*05f0*/ 	.word	0x000000ff
        /*05f4*/ 	.word	0x00028c90
        /*05f8*/ 	.short	0x0100
        /*05fa*/ 	.byte	0x08
	.zero		1


	//   ....[15]....
        /*05fc*/ 	.word	0x00000630
        /*0600*/ 	.word	0x000000ff
        /*0604*/ 	.word	0x00028ca0
        /*0608*/ 	.short	0x0100
        /*060a*/ 	.byte	0x08
	.zero		1


	//   ....[16]....
        /*060c*/ 	.word	0x00000640
        /*0610*/ 	.word	0x000000ff
        /*0614*/ 	.word	0x00028c98
        /*0618*/ 	.short	0x0100
        /*061a*/ 	.byte	0x08
	.zero		1


	//   ....[17]....
        /*061c*/ 	.word	0x00000650
        /*0620*/ 	.word	0x000000ff
        /*0624*/ 	.word	0x00028ca8
        /*0628*/ 	.short	0x0100
        /*062a*/ 	.byte	0x08
	.zero		1


	//   ....[18]....
        /*062c*/ 	.word	0x00000790
        /*0630*/ 	.word	0x000000ff
        /*0634*/ 	.word	0x00028cb0
        /*0638*/ 	.short	0x0100
        /*063a*/ 	.byte	0x08
	.zero		1


	//   ....[19]....
        /*063c*/ 	.word	0x000007a0
        /*0640*/ 	.word	0x000000ff
        /*0644*/ 	.word	0x00028cc0
        /*0648*/ 	.short	0x0100
        /*064a*/ 	.byte	0x08
	.zero		1


	//   ....[20]....
        /*064c*/ 	.word	0x000007b0
        /*0650*/ 	.word	0x000000ff
        /*0654*/ 	.word	0x00028cb8
        /*0658*/ 	.short	0x0100
        /*065a*/ 	.byte	0x08
	.zero		1


	//   ....[21]....
        /*065c*/ 	.word	0x000007c0
        /*0660*/ 	.word	0x000000ff
        /*0664*/ 	.word	0x00028cc8
        /*0668*/ 	.short	0x0100
        /*066a*/ 	.byte	0x08
	.zero		1


	//   ....[22]....
        /*066c*/ 	.word	0x00001c60
        /*0670*/ 	.word	0x000000ff
        /*0674*/ 	.word	0x00028c50
        /*0678*/ 	.short	0x010a
        /*067a*/ 	.byte	0x15
	.zero		1


	//   ....[23]....
        /*067c*/ 	.word	0x00001f20
        /*0680*/ 	.word	0x000000ff
        /*0684*/ 	.word	0x00000000
        /*0688*/ 	.short	0x0101
        /*068a*/ 	.byte	0x06
	.zero		1


	//   ....[24]....
        /*068c*/ 	.word	0x00002860
        /*0690*/ 	.word	0x000000ff
        /*0694*/ 	.word	0x00028c50
        /*0698*/ 	.short	0x010a
        /*069a*/ 	.byte	0x15
	.zero		1


	//   ....[25]....
        /*069c*/ 	.word	0x000028a0
        /*06a0*/ 	.word	0x000000ff
        /*06a4*/ 	.word	0x00028c50
        /*06a8*/ 	.short	0x010a
        /*06aa*/ 	.byte	0x15
	.zero		1


	//   ....[26]....
        /*06ac*/ 	.word	0x00002a80
        /*06b0*/ 	.word	0x000000ff
        /*06b4*/ 	.word	0x00000000
        /*06b8*/ 	.short	0x0101
        /*06ba*/ 	.byte	0x06
	.zero		1


	//   ....[27]....
        /*06bc*/ 	.word	0x00003f10
        /*06c0*/ 	.word	0x000000ff
        /*06c4*/ 	.word	0x00028c00
        /*06c8*/ 	.short	0x010a
        /*06ca*/ 	.byte	0x2a
	.zero		1


	//   ....[28]....
        /*06cc*/ 	.word	0x00003f90
        /*06d0*/ 	.word	0x00000009
        /*06d4*/ 	.word	0x00028c30
        /*06d8*/ 	.short	0x010a
        /*06da*/ 	.byte	0x3f
	.zero		1


	//   ....[29]....
        /*06dc*/ 	.word	0x00003fd0
        /*06e0*/ 	.word	0x00000009
        /*06e4*/ 	.word	0x00028c30
        /*06e8*/ 	.short	0x010a
        /*06ea*/ 	.byte	0x3f
	.zero		1


	//   ....[30]....
        /*06ec*/ 	.word	0x000043d0
        /*06f0*/ 	.word	0x000000ff
        /*06f4*/ 	.word	0x00000000
        /*06f8*/ 	.short	0x0101
        /*06fa*/ 	.byte	0x06
	.zero		1


	//   ....[31]....
        /*06fc*/ 	.word	0x00005a90
        /*0700*/ 	.word	0x00000009
        /*0704*/ 	.word	0x00028c50
        /*0708*/ 	.short	0x010a
        /*070a*/ 	.byte	0x3f
	.zero		1


	//   ....[32]....
        /*070c*/ 	.word	0x00005ad0
        /*0710*/ 	.word	0x00000009
        /*0714*/ 	.word	0x00028c50
        /*0718*/ 	.short	0x010a
        /*071a*/ 	.byte	0x3f
	.zero		1


	//   ....[33]....
        /*071c*/ 	.word	0x00005e00
        /*0720*/ 	.word	0x000000ff
        /*0724*/ 	.word	0x00000000
        /*0728*/ 	.short	0x0101
        /*072a*/ 	.byte	0x0e
	.zero		1


	//   ....[34]....
        /*072c*/ 	.word	0x00006100
        /*0730*/ 	.word	0x000000ff
        /*0734*/ 	.word	0x00028c30
        /*0738*/ 	.short	0x010a
        /*073a*/ 	.byte	0x15
	.zero		1


	//   ....[35]....
        /*073c*/ 	.word	0x00006140
        /*0740*/ 	.word	0x000000ff
        /*0744*/ 	.word	0x00028c30
        /*0748*/ 	.short	0x010a
        /*074a*/ 	.byte	0x15
	.zero		1


	//   ....[36]....
        /*074c*/ 	.word	0x00006400
        /*0750*/ 	.word	0x000000ff
        /*0754*/ 	.word	0x00000000
        /*0758*/ 	.short	0x0101
        /*075a*/ 	.byte	0x06
	.zero		1


	//   ....[37]....
        /*075c*/ 	.word	0x00008120
        /*0760*/ 	.word	0x000000ff
        /*0764*/ 	.word	0x00028c50
        /*0768*/ 	.short	0x010a
        /*076a*/ 	.byte	0x15
	.zero		1


	//   ....[38]....
        /*076c*/ 	.word	0x00008160
        /*0770*/ 	.word	0x000000ff
        /*0774*/ 	.word	0x00028c50
        /*0778*/ 	.short	0x010a
        /*077a*/ 	.byte	0x15
	.zero		1


	//   ....[39]....
        /*077c*/ 	.word	0x00008410
        /*0780*/ 	.word	0x000000ff
        /*0784*/ 	.word	0x00000000
        /*0788*/ 	.short	0x0101
        /*078a*/ 	.byte	0x15
	.zero		1


	//   ....[40]....
        /*078c*/ 	.word	0x00008780
        /*0790*/ 	.word	0x000000ff
        /*0794*/ 	.word	0x00028c30
        /*0798*/ 	.short	0x010a
        /*079a*/ 	.byte	0x15
	.zero		1


	//   ....[41]....
        /*079c*/ 	.word	0x000087c0
        /*07a0*/ 	.word	0x000000ff
        /*07a4*/ 	.word	0x00028c30
        /*07a8*/ 	.short	0x010a
        /*07aa*/ 	.byte	0x15
	.zero		1


	//   ....[42]....
        /*07ac*/ 	.word	0x000089c0
        /*07b0*/ 	.word	0x000000ff
        /*07b4*/ 	.word	0x00000000
        /*07b8*/ 	.short	0x0101
        /*07ba*/ 	.byte	0x06
	.zero		1


	//   ....[43]....
        /*07bc*/ 	.word	0x00009c70
        /*07c0*/ 	.word	0x000000ff
        /*07c4*/ 	.word	0x00028c50
        /*07c8*/ 	.short	0x010a
        /*07ca*/ 	.byte	0x15
	.zero		1


	//   ....[44]....
        /*07cc*/ 	.word	0x00009cb0
        /*07d0*/ 	.word	0x000000ff
        /*07d4*/ 	.word	0x00028c50
        /*07d8*/ 	.short	0x010a
        /*07da*/ 	.byte	0x15
	.zero		1


	//   ....[45]....
        /*07dc*/ 	.word	0x00009f40
        /*07e0*/ 	.word	0x000000ff
        /*07e4*/ 	.word	0x00000000
        /*07e8*/ 	.short	0x0101
        /*07ea*/ 	.byte	0x15
	.zero		1


	//   ....[46]....
        /*07ec*/ 	.word	0x0000a0a0
        /*07f0*/ 	.word	0x000000ff
        /*07f4*/ 	.word	0x00028c30
        /*07f8*/ 	.short	0x010a
        /*07fa*/ 	.byte	0x15
	.zero		1


	//   ....[47]....
        /*07fc*/ 	.word	0x0000a0e0
        /*0800*/ 	.word	0x000000ff
        /*0804*/ 	.word	0x00028c30
        /*0808*/ 	.short	0x010a
        /*080a*/ 	.byte	0x15
	.zero		1


	//   ....[48]....
        /*080c*/ 	.word	0x0000a380
        /*0810*/ 	.word	0x000000ff
        /*0814*/ 	.word	0x00000000
        /*0818*/ 	.short	0x0101
        /*081a*/ 	.byte	0x06
	.zero		1


	//   ....[49]....
        /*081c*/ 	.word	0x0000c0a0
        /*0820*/ 	.word	0x000000ff
        /*0824*/ 	.word	0x00028c50
        /*0828*/ 	.short	0x010a
        /*082a*/ 	.byte	0x15
	.zero		1


	//   ....[50]....
        /*082c*/ 	.word	0x0000c0e0
        /*0830*/ 	.word	0x000000ff
        /*0834*/ 	.word	0x00028c50
        /*0838*/ 	.short	0x010a
        /*083a*/ 	.byte	0x15
	.zero		1


	//   ....[51]....
        /*083c*/ 	.word	0x0000c390
        /*0840*/ 	.word	0x000000ff
        /*0844*/ 	.word	0x00000000
        /*0848*/ 	.short	0x0101
        /*084a*/ 	.byte	0x15
	.zero		1


	//   ....[52]....
        /*084c*/ 	.word	0x0000e870
        /*0850*/ 	.word	0x000000ff
        /*0854*/ 	.word	0x00000000
        /*0858*/ 	.short	0x0101
        /*085a*/ 	.byte	0x05
	.zero		1


	//   ....[53]....
        /*085c*/ 	.word	0x00011080
        /*0860*/ 	.word	0x00000019
        /*0864*/ 	.word	0x00028c40
        /*0868*/ 	.short	0x010a
        /*086a*/ 	.byte	0x3f
	.zero		1


	//   ....[54]....
        /*086c*/ 	.word	0x000114b0
        /*0870*/ 	.word	0x00000019
        /*0874*/ 	.word	0x00028c30
        /*0878*/ 	.short	0x0107
        /*087a*/ 	.byte	0x3f
	.zero		1


	//   ....[55]....
        /*087c*/ 	.word	0x00011580
        /*0880*/ 	.word	0x00000019
        /*0884*/ 	.word	0x00028c30
        /*0888*/ 	.short	0x0101
        /*088a*/ 	.byte	0x3f
	.zero		1


	//   ....[56]....
        /*088c*/ 	.word	0x00011c60
        /*0890*/ 	.word	0x00000011
        /*0894*/ 	.word	0x00028c00
        /*0898*/ 	.short	0x0107
        /*089a*/ 	.byte	0x3f
	.zero		1


	//   ....[57]....
        /*089c*/ 	.word	0x00011d50
        /*08a0*/ 	.word	0x00000011
        /*08a4*/ 	.word	0x00028c00
        /*08a8*/ 	.short	0x0101
        /*08aa*/ 	.byte	0x3f
	.zero		1


	//   ....[58]....
        /*08ac*/ 	.word	0x00011d70
        /*08b0*/ 	.word	0x00000011
        /*08b4*/ 	.word	0x00028c20
        /*08b8*/ 	.short	0x010a
        /*08ba*/ 	.byte	0x3f
	.zero		1


	//   ....[59]....
        /*08bc*/ 	.word	0x00011e00
        /*08c0*/ 	.word	0x00000019
        /*08c4*/ 	.word	0x00028c60
        /*08c8*/ 	.short	0x010a
        /*08ca*/ 	.byte	0x3f
	.zero		1


	//   ....[60]....
        /*08cc*/ 	.word	0x00012660
        /*08d0*/ 	.word	0x00000019
        /*08d4*/ 	.word	0x00028c50
        /*08d8*/ 	.short	0x0107
        /*08da*/ 	.byte	0x3f
	.zero		1


	//   ....[61]....
        /*08dc*/ 	.word	0x00012730
        /*08e0*/ 	.word	0x00000019
        /*08e4*/ 	.word	0x00028c50
        /*08e8*/ 	.short	0x0101
        /*08ea*/ 	.byte	0x3f
	.zero		1


	//   ....[62]....
        /*08ec*/ 	.word	0x00012a60
        /*08f0*/ 	.word	0x00000008
        /*08f4*/ 	.word	0x00028c40
        /*08f8*/ 	.short	0x010a
        /*08fa*/ 	.byte	0x3f
	.zero		1


	//   ....[63]....
        /*08fc*/ 	.word	0x00012d90
        /*0900*/ 	.word	0x00000008
        /*0904*/ 	.word	0x00028c30
        /*0908*/ 	.short	0x0107
        /*090a*/ 	.byte	0x3f
	.zero		1


	//   ....[64]....
        /*090c*/ 	.word	0x00012e50
        /*0910*/ 	.word	0x00000008
        /*0914*/ 	.word	0x00028c30
        /*0918*/ 	.short	0x0101
        /*091a*/ 	.byte	0x3f
	.zero		1


	//   ....[65]....
        /*091c*/ 	.word	0x00012e80
        /*0920*/ 	.word	0x00000008
        /*0924*/ 	.word	0x00028c60
        /*0928*/ 	.short	0x010a
        /*092a*/ 	.byte	0x3f
	.zero		1


	//   ....[66]....
        /*092c*/ 	.word	0x000134e0
        /*0930*/ 	.word	0x00000008
        /*0934*/ 	.word	0x00028c50
        /*0938*/ 	.short	0x0107
        /*093a*/ 	.byte	0x3f
	.zero		1


	//   ....[67]....
        /*093c*/ 	.word	0x000135a0
        /*0940*/ 	.word	0x00000008
        /*0944*/ 	.word	0x00028c50
        /*0948*/ 	.short	0x0101
        /*094a*/ 	.byte	0x3f
	.zero		1


	//   ....[68]....
        /*094c*/ 	.word	0x00013980
        /*0950*/ 	.word	0x00000007
        /*0954*/ 	.word	0x00028c20
        /*0958*/ 	.short	0x010a
        /*095a*/ 	.byte	0x3f
	.zero		1


	//   ....[69]....
        /*095c*/ 	.word	0x00013b00
        /*0960*/ 	.word	0x00000005
        /*0964*/ 	.word	0x00028c40
        /*0968*/ 	.short	0x010a
        /*096a*/ 	.byte	0x3f
	.zero		1


	//   ....[70]....
        /*096c*/ 	.word	0x00013ba0
        /*0970*/ 	.word	0x00000003
        /*0974*/ 	.word	0x00028c40
        /*0978*/ 	.short	0x010a
        /*097a*/ 	.byte	0x3f
	.zero		1


	//   ....[71]....
        /*097c*/ 	.word	0x00013be0
        /*0980*/ 	.word	0x00000005
        /*0984*/ 	.word	0x00028c60
        /*0988*/ 	.short	0x010a
        /*098a*/ 	.byte	0x3f
	.zero		1


	//   ....[72]....
        /*098c*/ 	.word	0x00013c20
        /*0990*/ 	.word	0x00000003
        /*0994*/ 	.word	0x00028c60
        /*0998*/ 	.short	0x010a
        /*099a*/ 	.byte	0x3f
	.zero		1


	//   ....[73]....
        /*099c*/ 	.word	0x00013c90
        /*09a0*/ 	.word	0x00000003
        /*09a4*/ 	.word	0x00028c50
        /*09a8*/ 	.short	0x010a
        /*09aa*/ 	.byte	0x3f
	.zero		1


	//   ....[74]....
        /*09ac*/ 	.word	0x00013cf0
        /*09b0*/ 	.word	0x00000003
        /*09b4*/ 	.word	0x00028c50
        /*09b8*/ 	.short	0x010a
        /*09ba*/ 	.byte	0x3f
	.zero		1


	//   ....[75]....
        /*09bc*/ 	.word	0x00013d50
        /*09c0*/ 	.word	0x00000003
        /*09c4*/ 	.word	0x00028c00
        /*09c8*/ 	.short	0x010a
        /*09ca*/ 	.byte	0x3f
	.zero		1


	//   ....[76]....
        /*09cc*/ 	.word	0x00013da0
        /*09d0*/ 	.word	0x00000009
        /*09d4*/ 	.word	0x00028c30
        /*09d8*/ 	.short	0x010a
        /*09da*/ 	.byte	0x3f
	.zero		1


	//   ....[77]....
        /*09dc*/ 	.word	0x00013df0
        /*09e0*/ 	.word	0x00000009
        /*09e4*/ 	.word	0x00028c50
        /*09e8*/ 	.short	0x010a
        /*09ea*/ 	.byte	0x3f
	.zero		1


	//   ....[78]....
        /*09ec*/ 	.word	0x00013e50
        /*09f0*/ 	.word	0x00000006
        /*09f4*/ 	.word	0x00028c30
        /*09f8*/ 	.short	0x010a
        /*09fa*/ 	.byte	0x3f
	.zero		1


	//   ....[79]....
        /*09fc*/ 	.word	0x00013eb0
        /*0a00*/ 	.word	0x0000000a
        /*0a04*/ 	.word	0x00028c50
        /*0a08*/ 	.short	0x010a
        /*0a0a*/ 	.byte	0x3f
	.zero		1


	//   ....[80]....
        /*0a0c*/ 	.word	0x00013f10
        /*0a10*/ 	.word	0x00000006
        /*0a14*/ 	.word	0x00028c30
        /*0a18*/ 	.short	0x010a
        /*0a1a*/ 	.byte	0x3f
	.zero		1


	//   ....[81]....
        /*0a1c*/ 	.word	0x00013f70
        /*0a20*/ 	.word	0x00000008
        /*0a24*/ 	.word	0x00028c50
        /*0a28*/ 	.short	0x010a
        /*0a2a*/ 	.byte	0x3f
	.zero		1


	//   ....[82]....
        /*0a2c*/ 	.word	0x00013fd0
        /*0a30*/ 	.word	0x00000005
        /*0a34*/ 	.word	0x00028c30
        /*0a38*/ 	.short	0x010a
        /*0a3a*/ 	.byte	0x3f
	.zero		1


	//   ....[83]....
        /*0a3c*/ 	.word	0x00014030
        /*0a40*/ 	.word	0x00000007
        /*0a44*/ 	.word	0x00028c50
        /*0a48*/ 	.short	0x010a
        /*0a4a*/ 	.byte	0x3f
	.zero		1


	//   ....[84]....
        /*0a4c*/ 	.word	0x00014130
        /*0a50*/ 	.word	0x00000019
        /*0a54*/ 	.word	0x00028c40
        /*0a58*/ 	.short	0x010a
        /*0a5a*/ 	.byte	0x3f
	.zero		1


	//   ....[85]....
        /*0a5c*/ 	.word	0x00014a80
        /*0a60*/ 	.word	0x00000011
        /*0a64*/ 	.word	0x00028c20
        /*0a68*/ 	.short	0x010a
        /*0a6a*/ 	.byte	0x3f
	.zero		1


	//   ....[86]....
        /*0a6c*/ 	.word	0x00014ad0
        /*0a70*/ 	.word	0x00000019
        /*0a74*/ 	.word	0x00028c60
        /*0a78*/ 	.short	0x010a
        /*0a7a*/ 	.byte	0x3f
	.zero		1


	//   ....[87]....
        /*0a7c*/ 	.word	0x00015340
        /*0a80*/ 	.word	0x00000008
        /*0a84*/ 	.word	0x00028c40
        /*0a88*/ 	.short	0x010a
        /*0a8a*/ 	.byte	0x3f
	.zero		1


	//   ....[88]....
        /*0a8c*/ 	.word	0x000157c0
        /*0a90*/ 	.word	0x00000008
        /*0a94*/ 	.word	0x00028c60
        /*0a98*/ 	.short	0x010a
        /*0a9a*/ 	.byte	0x3f
	.zero		1


	//   ....[89]....
        /*0a9c*/ 	.word	0x00015ff0
        /*0aa0*/ 	.word	0x00000007
        /*0aa4*/ 	.word	0x00028c20
        /*0aa8*/ 	.short	0x010a
        /*0aaa*/ 	.byte	0x3f
	.zero		1


	//   ....[90]....
        /*0aac*/ 	.word	0x00016190
        /*0ab0*/ 	.word	0x00000005
        /*0ab4*/ 	.word	0x00028c40
        /*0ab8*/ 	.short	0x010a
        /*0aba*/ 	.byte	0x3f
	.zero		1


	//   ....[91]....
        /*0abc*/ 	.word	0x000161e0
        /*0ac0*/ 	.word	0x00000003
        /*0ac4*/ 	.word	0x00028c40
        /*0ac8*/ 	.short	0x010a
        /*0aca*/ 	.byte	0x3f
	.zero		1


	//   ....[92]....
        /*0acc*/ 	.word	0x00016230
        /*0ad0*/ 	.word	0x00000005
        /*0ad4*/ 	.word	0x00028c60
        /*0ad8*/ 	.short	0x010a
        /*0ada*/ 	.byte	0x3f
	.zero		1


	//----- nvinfo : EIATTR_NUM_MBARRIERS
	.align		4
.L_772:
        /*0adc*/ 	.byte	0x03, 0x38
        /*0ade*/ 	.short	0x0016


	//----- nvinfo : EIATTR_EXIT_INSTR_OFFSETS
	.align		4
        /*0ae0*/ 	.byte	0x04, 0x1c
        /*0ae2*/ 	.short	(.L_774 - .L_773)


	//   ....[0]....
.L_773:
        /*0ae4*/ 	.word	0x00000930


	//   ....[1]....
        /*0ae8*/ 	.word	0x0000f970


	//   ....[2]....
        /*0aec*/ 	.word	0x00013c70


	//----- nvinfo : EIATTR_MAX_THREADS
	.align		4
.L_774:
        /*0af0*/ 	.byte	0x04, 0x05
        /*0af2*/ 	.short	(.L_776 - .L_775)
.L_775:
        /*0af4*/ 	.word	0x00000180
        /*0af8*/ 	.word	0x00000001
        /*0afc*/ 	.word	0x00000001


	//----- nvinfo : EIATTR_CRS_STACK_SIZE
	.align		4
.L_776:
        /*0b00*/ 	.byte	0x04, 0x1e
        /*0b02*/ 	.short	(.L_778 - .L_777)
.L_777:
        /*0b04*/ 	.word	0x00000000


	//----- nvinfo : EIATTR_CBANK_PARAM_SIZE
	.align		4
.L_778:
        /*0b08*/ 	.byte	0x03, 0x19
        /*0b0a*/ 	.short	0x0af0


	//----- nvinfo : EIATTR_PARAM_CBANK
	.align		4
        /*0b0c*/ 	.byte	0x04, 0x0a
        /*0b0e*/ 	.short	(.L_780 - .L_779)
	.align		4
.L_779:
        /*0b10*/ 	.word	index@(.nv.constant0._ZN7cutlass13device_kernelIN5flash11enable_sm90INS1_16FlashAttnFwdSm90INS1_25CollectiveMainloopFwdSm90ILi2EN4cute5tupleIJNS5_1CILi1EEES8_S8_EEENS6_IJNS7_ILi64EEESA_SA_EEELi512ENS_10bfloat16_tEfNS_4arch4Sm90ELb0ELb1ELb0ELb0ELb1ELb0ELb0ELb0ELb0ELb1ELb0ELb0EEENS1_21CollectiveEpilogueFwdINS6_IJSA_NS7_ILi512EEESA_EEES9_SC_SE_Li256ELb0ELb1ELb0ELb0EEENS1_30DynamicPersistentTileSchedulerILi256ELi128ELb0ELb1ELb1EEEEEEEEEvNT_6ParamsE)
        /*0b14*/ 	.short	0x0210
        /*0b16*/ 	.short	0x0af0


	//----- nvinfo : EIATTR_SW_WAR
	.align		4
.L_780:
        /*0b18*/ 	.byte	0x04, 0x36
        /*0b1a*/ 	.short	(.L_782 - .L_781)
.L_781:
        /*0b1c*/ 	.word	0x00000008
.L_782:


//--------------------- .nv.info._ZN7cutlass13device_kernelIN5flash11enable_sm90INS1_16FlashAttnFwdSm90INS1_25CollectiveMainloopFwdSm90ILi2EN4cute5tupleIJNS5_1CILi1EEES8_S8_EEENS6_IJNS7_ILi64EEESA_SA_EEELi512ENS_10bfloat16_tEfNS_4arch4Sm90ELb0ELb1ELb0ELb0ELb1ELb0ELb1ELb0ELb0ELb1ELb0ELb0EEENS1_21CollectiveEpilogueFwdINS6_IJSA_NS7_ILi512EEESA_EEES9_SC_SE_Li256ELb0ELb1ELb0ELb0EEENS1_30DynamicPersistentTileSchedulerILi256ELi128ELb0ELb1ELb1EEEEEEEEEvNT_6ParamsE --------------------------
	.section	.nv.info._ZN7cutlass13device_kernelIN5flash11enable_sm90INS1_16FlashAttnFwdSm90INS1_25CollectiveMainloopFwdSm90ILi2EN4cute5tupleIJNS5_1CILi1EEES8_S8_EEENS6_IJNS7_ILi64EEESA_SA_EEELi512ENS_10bfloat16_tEfNS_4arch4Sm90ELb0ELb1ELb0ELb0ELb1ELb0ELb1ELb0ELb0ELb1ELb0ELb0EEENS1_21CollectiveEpilogueFwdINS6_IJSA_NS7_ILi512EEESA_EEES9_SC_SE_Li256ELb0ELb1ELb0ELb0EEENS1_30DynamicPersistentTileSchedulerILi256ELi128ELb0ELb1ELb1EEEEEEEEEvNT_6ParamsE,"",@"SHT_CUDA_INFO"
	.sectionflags	@""
	.align	4


	//----- nvinfo : EIATTR_CUDA_API_VERSION
	.align		4
        /*0000*/ 	.byte	0x04, 0x37
        /*0002*/ 	.short	(.L_784 - .L_783)
.L_783:
        /*0004*/ 	.word	0x00000082


	//----- nvinfo : EIATTR_KPARAM_INFO
	.align		4
.L_784:
        /*0008*/ 	.byte	0x04, 0x17
        /*000a*/ 	.short	(.L_786 - .L_785)
.L_785:
        /*000c*/ 	.word	0x00000000
        /*0010*/ 	.short	0x0000
        /*0012*/ 	.short	0x0070
        /*0014*/ 	.byte	0x00, 0xf0, 0x01, 0x2e


	//----- nvinfo : EIATTR_SPARSE_MMA_MASK
	.align		4
.L_786:
        /*0018*/ 	.byte	0x03, 0x50
        /*001a*/ 	.short	0x0000


	//----- nvinfo : EIATTR_MAXREG_COUNT
	.align		4
        /*001c*/ 	.byte	0x03, 0x1b
        /*001e*/ 	.short	0x00a8


	//----- nvinfo : EIATTR_NUM_BARRIERS
	.align		4
        /*0020*/ 	.byte	0x02, 0x4c
        /*0022*/ 	.byte	0x10
	.zero		1


	//----- nvinfo : EIATTR_EXTERNS
	.align		4
        /*0024*/ 	.byte	0x04, 0x0f
        /*0026*/ 	.short	(.L_788 - .L_787)


	//   ....[0]....
	.align		4
.L_787:
        /*0028*/ 	.word	index@(__assertfail)


	//----- nvinfo : EIATTR_ANNOTATIONS
	.align		4
.L_788:
        /*002c*/ 	.byte	0x04, 0x55
        /*002e*/ 	.short	(.L_790 - .L_789)


	//   ....[0]....
.L_789:
        /* <DEDUP_REMOVED lines=12> */


	//----- nvinfo : EIATTR_MERCURY_ISA_VERSION
	.align		4
.L_790:
        /*00d8*/ 	.byte	0x03, 0x5f
        /*00da*/ 	.short	0x0101


	//----- nvinfo : EIATTR_INT_WARP_WIDE_INSTR_OFFSETS
	.align		4
        /*00dc*/ 	.byte	0x04, 0x31
        /*00de*/ 	.short	(.L_792 - .L_791)


	//   ....[0]....
.L_791:
        /*00e0*/ 	.word	0x000000c0


	//   ....[1]....
        /*00e4*/ 	.word	0x000000d0


	//   ....[2]....
        /*00e8*/ 	.word	0x000000e0


	//   ....[3]....
        /*00ec*/ 	.word	0x00000180


	//   ....[4]....
        /*00f0*/ 	.word	0x00025390


	//   ....[5]....
        /*00f4*/ 	.word	0x00025420


	//   ....[6]....
        /*00f8*/ 	.word	0x00028d30


	//   ....[7]....
        /*00fc*/ 	.word	0x00028dc0


	//----- nvinfo : EIATTR_COOP_GROUP_MASK_REGIDS
	.align		4
.L_792:
        /*0100*/ 	.byte	0x04, 0x29
        /*0102*/ 	.short	(.L_794 - .L_793)


	//   ....[0]....
.L_793:
        /*0104*/ 	.word	0xffffffff


	//   ....[1]....
        /*0108*/ 	.word	0xffffffff


	//   ....[2]....
        /*010c*/ 	.word	0xffffffff


	//   ....[3]....
        /*0110*/ 	.word	0xffffffff


	//   ....[4]....
        /*0114*/ 	.word	0xffffffff


	//   ....[5]....
        /*0118*/ 	.word	0xffffffff


	//   ....[6]....
        /*011c*/ 	.word	0xffffffff


	//   ....[7]....
        /*0120*/ 	.word	0xffffffff


	//   ....[8]....
        /*0124*/ 	.word	0xffffffff


	//   ....[9]....
        /*0128*/ 	.word	0xffffffff


	//   ....[10]....
        /*012c*/ 	.word	0xffffffff


	//   ....[11]....
        /*0130*/ 	.word	0xffffffff


	//   ....[12]....
        /*0134*/ 	.word	0xffffffff


	//   ....[13]....
        /*0138*/ 	.word	0xffffffff


	//   ....[14]....
        /*013c*/ 	.word	0xffffffff


	//   ....[15]....
        /*0140*/ 	.word	0xffffffff


	//   ....[16]....
        /*0144*/ 	.word	0xffffffff


	//   ....[17]....
        /*0148*/ 	.word	0xffffffff


	//   ....[18]....
        /*014c*/ 	.word	0xffffffff


	//   ....[19]....
        /*0150*/ 	.word	0xffffffff


	//   ....[20]....
        /*0154*/ 	.word	0xffffffff


	//   ....[21]....
        /*0158*/ 	.word	0xffffffff


	//   ....[22]....
        /*015c*/ 	.word	0xffffffff


	//   ....[23]....
        /*0160*/ 	.word	0xffffffff


	//   ....[24]....
        /*0164*/ 	.word	0xffffffff


	//   ....[25]....
        /*0168*/ 	.word	0xffffffff


	//   ....[26]....
        /*016c*/ 	.word	0xffffffff


	//   ....[27]....
        /*0170*/ 	.word	0xffffffff


	//   ....[28]....
        /*0174*/ 	.word	0xffffffff


	//   ....[29]....
        /*0178*/ 	.word	0xffffffff


	//   ....[30]....
        /*017c*/ 	.word	0xffffffff


	//   ....[31]....
        /*0180*/ 	.word	0xffffffff


	//   ....[32]....
        /*0184*/ 	.word	0xffffffff


	//   ....[33]....
        /*0188*/ 	.word	0xffffffff


	//   ....[34]....
        /*018c*/ 	.word	0xffffffff


	//   ....[35]....
        /*0190*/ 	.word	0xffffffff


	//   ....[36]....
        /*0194*/ 	.word	0xffffffff


	//   ....[37]....
        /*0198*/ 	.word	0xffffffff


	//   ....[38]....
        /*019c*/ 	.word	0xffffffff


	//   ....[39]....
        /*01a0*/ 	.word	0xffffffff


	//   ....[40]....
        /*01a4*/ 	.word	0xffffffff


	//   ....[41]....
        /*01a8*/ 	.word	0xffffffff


	//   ....[42]....
        /*01ac*/ 	.word	0xffffffff


	//   ....[43]....
        /*01b0*/ 	.word	0xffffffff


	//   ....[44]....
        /*01b4*/ 	.word	0xffffffff


	//   ....[45]....
        /*01b8*/ 	.word	0xffffffff


	//   ....[46]....
        /*01bc*/ 	.word	0xffffffff


	//   ....[47]....
        /*01c0*/ 	.word	0xffffffff


	//   ....[48]....
        /*01c4*/ 	.word	0xffffffff


	//   ....[49]....
        /*01c8*/ 	.word	0xffffffff


	//   ....[50]....
        /*01cc*/ 	.word	0xffffffff


	//   ....[51]....
        /*01d0*/ 	.word	0xffffffff


	//   ....[52]....
        /*01d4*/ 	.word	0xffffffff


	//   ....[53]....
        /*01d8*/ 	.word	0xffffffff


	//   ....[54]....
        /*01dc*/ 	.word	0xffffffff


	//   ....[55]....
        /*01e0*/ 	.word	0xffffffff


	//   ....[56]....
        /*01e4*/ 	.word	0xffffffff


	//   ....[57]....
        /*01e8*/ 	.word	0xffffffff


	//   ....[58]....
        /*01ec*/ 	.word	0xffffffff


	//   ....[59]....
        /*01f0*/ 	.word	0xffffffff


	//   ....[60]....
        /*01f4*/ 	.word	0xffffffff


	//   ....[61]....
        /*01f8*/ 	.word	0xffffffff


	//   ....[62]....
        /*01fc*/ 	.word	0xffffffff


	//   ....[63]....
        /*0200*/ 	.word	0xffffffff


	//   ....[64]....
        /*0204*/ 	.word	0xffffffff


	//   ....[65]....
        /*0208*/ 	.word	0xffffffff


	//   ....[66]....
        /*020c*/ 	.word	0xffffffff


	//   ....[67]....
        /*0210*/ 	.word	0xffffffff


	//   ....[68]....
        /*0214*/ 	.word	0xffffffff


	//   ....[69]....
        /*0218*/ 	.word	0xffffffff


	//   ....[70]....
        /*021c*/ 	.word	0xffffffff


	//   ....[71]....
        /*0220*/ 	.word	0xffffffff


	//   ....[72]....
        /*0224*/ 	.word	0xffffffff


	//   ....[73]....
        /*0228*/ 	.word	0xffffffff


	//   ....[74]....
        /*022c*/ 	.word	0xffffffff


	//   ....[75]....
        /*0230*/ 	.word	0xffffffff


	//   ....[76]....
        /*0234*/ 	.word	0xffffffff


	//   ....[77]....
        /*0238*/ 	.word	0xffffffff


	//   ....[78]....
        /*023c*/ 	.word	0xffffffff


	//   ....[79]....
        /*0240*/ 	.word	0xffffffff


	//   ....[80]....
        /*0244*/ 	.word	0xffffffff


	//   ....[81]....
        /*0248*/ 	.word	0xffffffff


	//   ....[82]....
        /*024c*/ 	.word	0xffffffff


	//   ....[83]....
        /*0250*/ 	.word	0xffffffff


	//   ....[84]....
        /*0254*/ 	.word	0xffffffff


	//   ....[85]....
        /*0258*/ 	.word	0xffffffff


	//   ....[86]....
        /*025c*/ 	.word	0xffffffff


	//   ....[87]....
        /*0260*/ 	.word	0xffffffff


	//   ....[88]....
        /*0264*/ 	.word	0xffffffff


	//   ....[89]....
        /*0268*/ 	.word	0xffffffff


	//   ....[90]....
        /*026c*/ 	.word	0xffffffff


	//   ....[91]....
        /*0270*/ 	.word	0xffffffff


	//   ....[92]....
        /*0274*/ 	.word	0xffffffff


	//   ....[93]....
        /*0278*/ 	.word	0xffffffff


	//   ....[94]....
        /*027c*/ 	.word	0xffffffff


	//   ....[95]....
        /*0280*/ 	.word	0xffffffff


	//   ....[96]....
        /*0284*/ 	.word	0xffffffff


	//   ....[97]....
        /*0288*/ 	.word	0xffffffff


	//   ....[98]....
        /*028c*/ 	.word	0x0500000f


	//   ....[99]....
        /*0290*/ 	.word	0x0500000f


	//   ....[100]....
        /*0294*/ 	.word	0x0500000f


	//   ....[101]....
        /*0298*/ 	.word	0x0500000f


	//   ....[102]....
        /*029c*/ 	.word	0x0500000f


	//   ....[103]....
        /*02a0*/ 	.word	0x0500000f


	//   ....[104]....
        /*02a4*/ 	.word	0x0500000f


	//   ....[105]....
        /*02a8*/ 	.word	0x0500000f


	//   ....[106]....
        /*02ac*/ 	.word	0x0500000f


	//   ....[107]....
        /*02b0*/ 	.word	0x0500000f


	//   ....[108]....
        /*02b4*/ 	.word	0x0500000f


	//   ....[109]....
        /*02b8*/ 	.word	0x0500000f


	//   ....[110]....
        /*02bc*/ 	.word	0x0500000f


	//   ....[111]....
        /*02c0*/ 	.word	0x0500000f


	//   ....[112]....
        /*02c4*/ 	.word	0x0500000f


	//   ....[113]....
        /*02c8*/ 	.word	0x0500000f


	//   ....[114]....
        /*02cc*/ 	.word	0x0500000f


	//   ....[115]....
        /*02d0*/ 	.word	0x0500000f


	//   ....[116]....
        /*02d4*/ 	.word	0x0500000f


	//   ....[117]....
        /*02d8*/ 	.word	0x0500000f


	//   ....[118]....
        /*02dc*/ 	.word	0x0500000f


	//   ....[119]....
        /*02e0*/ 	.word	0x0500000f


	//   ....[120]....
        /*02e4*/ 	.word	0x0500000f


	//   ....[121]....
        /*02e8*/ 	.word	0x0500000f


	//   ....[122]....
        /*02ec*/ 	.word	0x0500000f


	//   ....[123]....
        /*02f0*/ 	.word	0x0500000f


	//   ....[124]....
        /*02f4*/ 	.word	0x0500000f


	//   ....[125]....
        /*02f8*/ 	.word	0x0500000f


	//   ....[126]....
        /*02fc*/ 	.word	0x0500000f


	//   ....[127]....
        /*0300*/ 	.word	0x0500000f


	//   ....[128]....
        /*0304*/ 	.word	0x0500000f


	//   ....[129]....
        /*0308*/ 	.word	0x0500000f


	//   ....[130]....
        /*030c*/ 	.word	0x0500000f


	//   ....[131]....
        /*0310*/ 	.word	0x0500000f


	//   ....[132]....
        /*0314*/ 	.word	0x0500000f


	//   ....[133]....
        /*0318*/ 	.word	0x0500000f


	//   ....[134]....
        /*031c*/ 	.word	0x0500000f


	//   ....[135]....
        /*0320*/ 	.word	0x0500000f


	//   ....[136]....
        /*0324*/ 	.word	0x0500000f


	//   ....[137]....
        /*0328*/ 	.word	0x0500000f


	//   ....[138]....
        /*032c*/ 	.word	0x0500000f


	//   ....[139]....
        /*0330*/ 	.word	0x0500000f


	//   ....[140]....
        /*0334*/ 	.word	0x0500000f


	//   ....[141]....
        /*0338*/ 	.word	0x0500000f


	//   ....[142]....
        /*033c*/ 	.word	0x0500000f


	//   ....[143]....
        /*0340*/ 	.word	0x0500000f


	//   ....[144]....
        /*0344*/ 	.word	0x0500000f


	//   ....[145]....
        /*0348*/ 	.word	0x0500000f


	//   ....[146]....
        /*034c*/ 	.word	0x0500000f


	//   ....[147]....
        /*0350*/ 	.word	0x0500000f


	//   ....[148]....
        /*0354*/ 	.word	0x0500000f


	//   ....[149]....
        /*0358*/ 	.word	0xffffffff


	//   ....[150]....
        /*035c*/ 	.word	0xffffffff


	//   ....[151]....
        /*0360*/ 	.word	0xffffffff


	//   ....[152]....
        /*0364*/ 	.word	0xffffffff


	//   ....[153]....
        /*0368*/ 	.word	0xffffffff


	//   ....[154]....
        /*036c*/ 	.word	0xffffffff


	//   ....[155]....
        /*0370*/ 	.word	0xffffffff


	//   ....[156]....
        /*0374*/ 	.word	0xffffffff


	//----- nvinfo : EIATTR_COOP_GROUP_INSTR_OFFSETS
	.align		4
.L_794:
        /*0378*/ 	.byte	0x04, 0x28
        /*037a*/ 	.short	(.L_796 - .L_795)


	//   ....[0]....
.L_795:
        /*037c*/ 	.word	0x00000080


	//   ....[1]....
        /*0380*/ 	.word	0x00000090


	//   ....[2]....
        /*0384*/ 	.word	0x000002b0


	//   ....[3]....
        /*0388*/ 	.word	0x00000410


	//   ....[4]....
        /*038c*/ 	.word	0x00000530


	//   ....[5]....
        /*0390*/ 	.word	0x00000690


	//   ....[6]....
        /*0394*/ 	.word	0x000021c0


	//   ....[7]....
        /*0398*/ 	.word	0x00009c50


	//   ....[8]....
        /*039c*/ 	.word	0x0000bd00


	//   ....[9]....
        /*03a0*/ 	.word	0x0000cf10


	//   ....[10]....
        /*03a4*/ 	.word	0x0000d150


	//   ....[11]....
        /*03a8*/ 	.word	0x0000dc00


	//   ....[12]....
        /*03ac*/ 	.word	0x0000dea0


	//   ....[13]....
        /*03b0*/ 	.word	0x0000e350


	//   ....[14]....
        /*03b4*/ 	.word	0x0000e450


	//   ....[15]....
        /*03b8*/ 	.word	0x00011000


	//   ....[16]....
        /*03bc*/ 	.word	0x00012960


	//   ....[17]....
        /*03c0*/ 	.word	0x00013be0


	//   ....[18]....
        /*03c4*/ 	.word	0x00013c20


	//   ....[19]....
        /*03c8*/ 	.word	0x00013c60


	//   ....[20]....
        /*03cc*/ 	.word	0x00013c80


	//   ....[21]....
        /*03d0*/ 	.word	0x00018300


	//   ....[22]....
        /*03d4*/ 	.word	0x000196c0


	//   ....[23]....
        /*03d8*/ 	.word	0x0001a920


	//   ....[24]....
        /*03dc*/ 	.word	0x0001ab30


	//   ....[25]....
        /*03e0*/ 	.word	0x0001b710


	//   ....[26]....
        /*03e4*/ 	.word	0x0001b770


	//   ....[27]....
        /*03e8*/ 	.word	0x0001b7b0


	//   ....[28]....
        /*03ec*/ 	.word	0x0001b7d0


	//   ....[29]....
        /*03f0*/ 	.word	0x0001fed0


	//   ....[30]....
        /*03f4*/ 	.word	0x00020060


	//   ....[31]....
        /*03f8*/ 	.word	0x00020080


	//   ....[32]....
        /*03fc*/ 	.word	0x000200c0


	//   ....[33]....
        /*0400*/ 	.word	0x000200e0


	//   ....[34]....
        /*0404*/ 	.word	0x00021a80


	//   ....[35]....
        /*0408*/ 	.word	0x00022a50


	//   ....[36]....
        /*040c*/ 	.word	0x00022a80


	//   ....[37]....
        /*0410*/ 	.word	0x00022ac0


	//   ....[38]....
        /*0414*/ 	.word	0x00022ad0


	//   ....[39]....
        /*0418*/ 	.word	0x00023130


	//   ....[40]....
        /*041c*/ 	.word	0x00023140


	//   ....[41]....
        /*0420*/ 	.word	0x00023370


	//   ....[42]....
        /*0424*/ 	.word	0x00023390


	//   ....[43]....
        /*0428*/ 	.word	0x00023d40


	//   ....[44]....
        /*042c*/ 	.word	0x00023d60


	//   ....[45]....
        /*0430*/ 	.word	0x00023fa0


	//   ....[46]....
        /*0434*/ 	.word	0x00023fc0


	//   ....[47]....
        /*0438*/ 	.word	0x000242b0


	//   ....[48]....
        /*043c*/ 	.word	0x00025e30


	//   ....[49]....
        /*0440*/ 	.word	0x00025e50


	//   ....[50]....
        /*0444*/ 	.word	0x00025e70


	//   ....[51]....
        /*0448*/ 	.word	0x00025ec0


	//   ....[52]....
        /*044c*/ 	.word	0x00025ef0


	//   ....[53]....
        /*0450*/ 	.word	0x00025f40


	//   ....[54]....
        /*0454*/ 	.word	0x00025f70


	//   ....[55]....
        /*0458*/ 	.word	0x00025f80


	//   ....[56]....
        /*045c*/ 	.word	0x00026620


	//   ....[57]....
        /*0460*/ 	.word	0x00026650


	//   ....[58]....
        /*0464*/ 	.word	0x000266a0


	//   ....[59]....
        /*0468*/ 	.word	0x00026700


	//   ....[60]....
        /*046c*/ 	.word	0x00026720


	//   ....[61]....
        /*0470*/ 	.word	0x000267a0


	//   ....[62]....
        /*0474*/ 	.word	0x000267c0


	//   ....[63]....
        /*0478*/ 	.word	0x000267e0


	//   ....[64]....
        /*047c*/ 	.word	0x00026e30


	//   ....[65]....
        /*0480*/ 	.word	0x00026e60


	//   ....[66]....
        /*0484*/ 	.word	0x00026e70


	//   ....[67]....
        /*0488*/ 	.word	0x00026f10


	//   ....[68]....
        /*048c*/ 	.word	0x00027020


	//   ....[69]....
        /*0490*/ 	.word	0x00027030


	//   ....[70]....
        /*0494*/ 	.word	0x00027040


	//   ....[71]....
        /*0498*/ 	.word	0x00027150


	//   ....[72]....
        /*049c*/ 	.word	0x000276e0


	//   ....[73]....
        /*04a0*/ 	.word	0x00027710


	//   ....[74]....
        /*04a4*/ 	.word	0x00027740


	//   ....[75]....
        /*04a8*/ 	.word	0x000277a0


	//   ....[76]....
        /*04ac*/ 	.word	0x000278f0


	//   ....[77]....
        /*04b0*/ 	.word	0x00027910


	//   ....[78]....
        /*04b4*/ 	.word	0x00027920


	//   ....[79]....
        /*04b8*/ 	.word	0x00027a70


	//   ....[80]....
        /*04bc*/ 	.word	0x000282c0


	//   ....[81]....
        /*04c0*/ 	.word	0x000282e0


	//   ....[82]....
        /*04c4*/ 	.word	0x00028300


	//   ....[83]....
        /*04c8*/ 	.word	0x00028330


	//   ....[84]....
        /*04cc*/ 	.word	0x00028340


	//   ....[85]....
        /*04d0*/ 	.word	0x00028380


	//   ....[86]....
        /*04d4*/ 	.word	0x00028390


	//   ....[87]....
        /*04d8*/ 	.word	0x000283a0


	//   ....[88]....
        /*04dc*/ 	.word	0x000286e0


	//   ....[89]....
        /*04e0*/ 	.word	0x00028720


	//   ....[90]....
        /*04e4*/ 	.word	0x00028740


	//   ....[91]....
        /*04e8*/ 	.word	0x000287a0


	//   ....[92]....
        /*04ec*/ 	.word	0x000287d0


	//   ....[93]....
        /*04f0*/ 	.word	0x00028880


	//   ....[94]....
        /*04f4*/ 	.word	0x000288a0


	//   ....[95]....
        /*04f8*/ 	.word	0x000288b0


	//   ....[96]....
        /*04fc*/ 	.word	0x00028ee0


	//   ....[97]....
        /*0500*/ 	.word	0x000290c0


	//   ....[98]....
        /*0504*/ 	.word	0x00029660


	//   ....[99]....
        /*0508*/ 	.word	0x00029740


	//   ....[100]....
        /*050c*/ 	.word	0x000297e0


	//   ....[101]....
        /*0510*/ 	.word	0x00029840


	//   ....[102]....
        /*0514*/ 	.word	0x00029900


	//   ....[103]....
        /*0518*/ 	.word	0x00029970


	//   ....[104]....
        /*051c*/ 	.word	0x00029a30


	//   ....[105]....
        /*0520*/ 	.word	0x00029aa0


	//   ....[106]....
        /*0524*/ 	.word	0x00029b50


	//   ....[107]....
        /*0528*/ 	.word	0x00029bf0


	//   ....[108]....
        /*052c*/ 	.word	0x00029c70


	//   ....[109]....
        /*0530*/ 	.word	0x00029cd0


	//   ....[110]....
        /*0534*/ 	.word	0x00029db0


	//   ....[111]....
        /*0538*/ 	.word	0x00029e20


	//   ....[112]....
        /*053c*/ 	.word	0x00029f00


	//   ....[113]....
        /*0540*/ 	.word	0x00029f60


	//   ....[114]....
        /*0544*/ 	.word	0x0002a010


	//   ....[115]....
        /*0548*/ 	.word	0x0002a0a0


	//   ....[116]....
        /*054c*/ 	.word	0x0002a140


	//   ....[117]....
        /*0550*/ 	.word	0x0002a260


	//   ....[118]....
        /*0554*/ 	.word	0x0002a350


	//   ....[119]....
        /*0558*/ 	.word	0x0002a500


	//   ....[120]....
        /*055c*/ 	.word	0x0002a550


	//   ....[121]....
        /*0560*/ 	.word	0x0002a660


	//   ....[122]....
        /*0564*/ 	.word	0x0002a740


	//   ....[123]....
        /*0568*/ 	.word	0x0002a8b0


	//   ....[124]....
        /*056c*/ 	.word	0x0002a9b0


	//   ....[125]....
        /*0570*/ 	.word	0x0002abd0


	//   ....[126]....
        /*0574*/ 	.word	0x0002ac20


	//   ....[127]....
        /*0578*/ 	.word	0x0002ade0


	//   ....[128]....
        /*057c*/ 	.word	0x0002ae30


	//   ....[129]....
        /*0580*/ 	.word	0x0002aff0


	//   ....[130]....
        /*0584*/ 	.word	0x0002b040


	//   ....[131]....
        /*0588*/ 	.word	0x0002b120


	//   ....[132]....
        /*058c*/ 	.word	0x0002b1c0


	//   ....[133]....
        /*0590*/ 	.word	0x0002b220


	//   ....[134]....
        /*0594*/ 	.word	0x0002b2c0


	//   ....[135]....
        /*0598*/ 	.word	0x0002b320


	//   ....[136]....
        /*059c*/ 	.word	0x0002b3d0


	//   ....[137]....
        /*05a0*/ 	.word	0x0002b430


	//   ....[138]....
        /*05a4*/ 	.word	0x0002b4e0


	//   ....[139]....
        /*05a8*/ 	.word	0x0002b5c0


	//   ....[140]....
        /*05ac*/ 	.word	0x0002b6a0


	//   ....[141]....
        /*05b0*/ 	.word	0x0002b780


	//   ....[142]....
        /*05b4*/ 	.word	0x0002b890


	//   ....[143]....
        /*05b8*/ 	.word	0x0002b9a0


	//   ....[144]....
        /*05bc*/ 	.word	0x0002ba80


	//   ....[145]....
        /*05c0*/ 	.word	0x0002bb90


	//   ....[146]....
        /*05c4*/ 	.word	0x0002bc70


	//   ....[147]....
        /*05c8*/ 	.word	0x0002bd00


	//   ....[148]....
        /*05cc*/ 	.word	0x0002be20


	//   ....[149]....
        /*05d0*/ 	.word	0x0002de20


	//   ....[150]....
        /*05d4*/ 	.word	0x0002f520


	//   ....[151]....
        /*05d8*/ 	.word	0x0002f7d0


	//   ....[152]....
        /*05dc*/ 	.word	0x00030510


	//   ....[153]....
        /*05e0*/ 	.word	0x00030550


	//   ....[154]....
        /*05e4*/ 	.word	0x000305c0


	//   ....[155]....
        /*05e8*/ 	.word	0x000305e0


	//   ....[156]....
        /*05ec*/ 	.word	0x0003d700


	//----- nvinfo : EIATTR_REG_RECONFIG
	.align		4
.L_796:
        /*05f0*/ 	.byte	0x01, 0x54
	.zero		2


	//----- nvinfo : EIATTR_SYSCALL_OFFSETS
	.align		4
        /*05f4*/ 	.byte	0x04, 0x46
        /*05f6*/ 	.short	(.L_798 - .L_797)


	//   ....[0]....
.L_797:
        /*05f8*/ 	.word	0x0000a200


	//   ....[1]....
        /*05fc*/ 	.word	0x00025580


	//   ....[2]....
        /*0600*/ 	.word	0x000256d0


	//   ....[3]....
        /*0604*/ 	.word	0x000257c0


	//   ....[4]....
        /*0608*/ 	.word	0x00026270


	//   ....[5]....
        /*060c*/ 	.word	0x00026b00


	//----- nvinfo : EIATTR_MBARRIER_INSTR_OFFSETS
	.align		4
.L_798:
        /*0610*/ 	.byte	0x04, 0x39
        /*0612*/ 	.short	(.L_800 - .L_799)


	//   ....[0]....
.L_799:
        /*0614*/ 	.word	0x00000190
        /*0618*/ 	.word	0x000000ff
        /*061c*/ 	.word	0x00038800
        /*0620*/ 	.short	0x0100
        /*0622*/ 	.byte	0x08
	.zero		1


	//   ....[1]....
        /*0624*/ 	.word	0x000001a0
        /*0628*/ 	.word	0x000000ff
        /*062c*/ 	.word	0x00038810
        /*0630*/ 	.short	0x0100
        /*0632*/ 	.byte	0x08
	.zero		1


	//   ....[2]....
        /*0634*/ 	.word	0x000001b0
        /*0638*/ 	.word	0x000000ff
        /*063c*/ 	.word	0x00038820
        /*0640*/ 	.short	0x0100
        /*0642*/ 	.byte	0x08
	.zero		1


	//   ....[3]....
        /*0644*/ 	.word	0x00000260
        /*0648*/ 	.word	0x000000ff
        /*064c*/ 	.word	0x00038830
        /*0650*/ 	.short	0x0100
        /*0652*/ 	.byte	0x06
	.zero		1


	//   ....[4]....
        /*0654*/ 	.word	0x00000270
        /*0658*/ 	.word	0x000000ff
        /*065c*/ 	.word	0x00038840
        /*0660*/ 	.short	0x0100
        /*0662*/ 	.byte	0x06
	.zero		1


	//   ....[5]....
        /*0664*/ 	.word	0x00000280
        /*0668*/ 	.word	0x000000ff
        /*066c*/ 	.word	0x00038838
        /*0670*/ 	.short	0x0100
        /*0672*/ 	.byte	0x06
	.zero		1


	//   ....[6]....
        /*0674*/ 	.word	0x00000290
        /*0678*/ 	.word	0x000000ff
        /*067c*/ 	.word	0x00038848
        /*0680*/ 	.short	0x0100
        /*0682*/ 	.byte	0x06
	.zero		1


	//   ....[7]....
        /*0684*/ 	.word	0x000003c0
        /*0688*/ 	.word	0x000000ff
        /*068c*/ 	.word	0x00038850
        /*0690*/ 	.short	0x0100
        /*0692*/ 	.byte	0x08
	.zero		1


	//   ....[8]....
        /*0694*/ 	.word	0x000003d0
        /*0698*/ 	.word	0x000000ff
        /*069c*/ 	.word	0x00038860
        /*06a0*/ 	.short	0x0100
        /*06a2*/ 	.byte	0x08
	.zero		1


	//   ....[9]....
        /*06a4*/ 	.word	0x000003e0
        /*06a8*/ 	.word	0x000000ff
        /*06ac*/ 	.word	0x00038858
        /*06b0*/ 	.short	0x0100
        /*06b2*/ 	.byte	0x08
	.zero		1


	//   ....[10]....
        /*06b4*/ 	.word	0x000003f0
        /*06b8*/ 	.word	0x000000ff
        /*06bc*/ 	.word	0x00038868
        /*06c0*/ 	.short	0x0100
        /*06c2*/ 	.byte	0x08
	.zero		1


	//   ....[11]....
        /*06c4*/ 	.word	0x000004e0
        /*06c8*/ 	.word	0x000000ff
        /*06cc*/ 	.word	0x00038870
        /*06d0*/ 	.short	0x0100
        /*06d2*/ 	.byte	0x06
	.zero		1


	//   ....[12]....
        /*06d4*/ 	.word	0x000004f0
        /*06d8*/ 	.word	0x000000ff
        /*06dc*/ 	.word	0x00038880
        /*06e0*/ 	.short	0x0100
        /*06e2*/ 	.byte	0x06
	.zero		1


	//   ....[13]....
        /*06e4*/ 	.word	0x00000500
        /*06e8*/ 	.word	0x000000ff
        /*06ec*/ 	.word	0x00038878
        /*06f0*/ 	.short	0x0100
        /*06f2*/ 	.byte	0x06
	.zero		1


	//   ....[14]....
        /*06f4*/ 	.word	0x00000510
        /*06f8*/ 	.word	0x000000ff
        /*06fc*/ 	.word	0x00038888
        /*0700*/ 	.short	0x0100
        /*0702*/ 	.byte	0x06
	.zero		1


	//   ....[15]....
        /*0704*/ 	.word	0x00000640
        /*0708*/ 	.word	0x000000ff
        /*070c*/ 	.word	0x00038890
        /*0710*/ 	.short	0x0100
        /*0712*/ 	.byte	0x08
	.zero		1


	//   ....[16]....
        /*0714*/ 	.word	0x00000650
        /*0718*/ 	.word	0x000000ff
        /*071c*/ 	.word	0x000388a0
        /*0720*/ 	.short	0x0100
        /*0722*/ 	.byte	0x08
	.zero		1


	//   ....[17]....
        /*0724*/ 	.word	0x00000660
        /*0728*/ 	.word	0x000000ff
        /*072c*/ 	.word	0x00038898
        /*0730*/ 	.short	0x0100
        /*0732*/ 	.byte	0x08
	.zero		1


	//   ....[18]....
        /*0734*/ 	.word	0x00000670
        /*0738*/ 	.word	0x000000ff
        /*073c*/ 	.word	0x000388a8
        /*0740*/ 	.short	0x0100
        /*0742*/ 	.byte	0x08
	.zero		1


	//   ....[19]....
        /*0744*/ 	.word	0x000007d0
        /*0748*/ 	.word	0x000000ff
        /*074c*/ 	.word	0x000388b0
        /*0750*/ 	.short	0x0100
        /*0752*/ 	.byte	0x08
	.zero		1


	//   ....[20]....
        /*0754*/ 	.word	0x000007e0
        /*0758*/ 	.word	0x000000ff
        /*075c*/ 	.word	0x000388c0
        /*0760*/ 	.short	0x0100
        /*0762*/ 	.byte	0x08
	.zero		1


	//   ....[21]....
        /*0764*/ 	.word	0x000007f0
        /*0768*/ 	.word	0x000000ff
        /*076c*/ 	.word	0x000388b8
        /*0770*/ 	.short	0x0100
        /*0772*/ 	.byte	0x08
	.zero		1


	//   ....[22]....
        /*0774*/ 	.word	0x00000800
        /*0778*/ 	.word	0x000000ff
        /*077c*/ 	.word	0x000388c8
        /*0780*/ 	.short	0x0100
        /*0782*/ 	.byte	0x08
	.zero		1


	//   ....[23]....
        /*0784*/ 	.word	0x00004570
        /*0788*/ 	.word	0x00000004
        /*078c*/ 	.word	0x00000000
        /*0790*/ 	.short	0x0101
        /*0792*/ 	.byte	0x3f
	.zero		1


	//   ....[24]....
        /*0794*/ 	.word	0x00008300
        /*0798*/ 	.word	0x00000006
        /*079c*/ 	.word	0x00000000
        /*07a0*/ 	.short	0x0101
        /*07a2*/ 	.byte	0x3f
	.zero		1


	//   ....[25]....
        /*07a4*/ 	.word	0x0000a6f0
        /*07a8*/ 	.word	0x000000ff
        /*07ac*/ 	.word	0x00038800
        /*07b0*/ 	.short	0x010a
        /*07b2*/ 	.byte	0x2c
	.zero		1


	//   ....[26]....
        /*07b4*/ 	.word	0x0000ab70
        /*07b8*/ 	.word	0x0000000a
        /*07bc*/ 	.word	0x00000000
        /*07c0*/ 	.short	0x010a
        /*07c2*/ 	.byte	0x3f
	.zero		1


	//   ....[27]....
        /*07c4*/ 	.word	0x0000abd0
        /*07c8*/ 	.word	0x0000000a
        /*07cc*/ 	.word	0x00000000
        /*07d0*/ 	.short	0x010a
        /*07d2*/ 	.byte	0x3f
	.zero		1


	//   ....[28]....
        /*07d4*/ 	.word	0x0000af80
        /*07d8*/ 	.word	0x000000ff
        /*07dc*/ 	.word	0x00038810
        /*07e0*/ 	.short	0x010a
        /*07e2*/ 	.byte	0x2c
	.zero		1


	//   ....[29]....
        /*07e4*/ 	.word	0x0000b080
        /*07e8*/ 	.word	0x0000000a
        /*07ec*/ 	.word	0x00000000
        /*07f0*/ 	.short	0x010a
        /*07f2*/ 	.byte	0x3f
	.zero		1


	//   ....[30]....
        /*07f4*/ 	.word	0x0000b0e0
        /*07f8*/ 	.word	0x0000000a
        /*07fc*/ 	.word	0x00000000
        /*0800*/ 	.short	0x010a
        /*0802*/ 	.byte	0x3f
	.zero		1


	//   ....[31]....
        /*0804*/ 	.word	0x0000ccd0
        /*0808*/ 	.word	0x00000003
        /*080c*/ 	.word	0x00000000
        /*0810*/ 	.short	0x0101
        /*0812*/ 	.byte	0x3f
	.zero		1


	//   ....[32]....
        /*0814*/ 	.word	0x00011110
        /*0818*/ 	.word	0x00000000
        /*081c*/ 	.word	0x00000000
        /*0820*/ 	.short	0x0101
        /*0822*/ 	.byte	0x3f
	.zero		1


	//   ....[33]....
        /*0824*/ 	.word	0x00011880
        /*0828*/ 	.word	0x00000006
        /*082c*/ 	.word	0x00000000
        /*0830*/ 	.short	0x010a
        /*0832*/ 	.byte	0x3f
	.zero		1


	//   ....[34]....
        /*0834*/ 	.word	0x00011920
        /*0838*/ 	.word	0x00000008
        /*083c*/ 	.word	0x00000000
        /*0840*/ 	.short	0x010a
        /*0842*/ 	.byte	0x3f
	.zero		1


	//   ....[35]....
        /*0844*/ 	.word	0x00011d40
        /*0848*/ 	.word	0x0000000e
        /*084c*/ 	.word	0x00000000
        /*0850*/ 	.short	0x010a
        /*0852*/ 	.byte	0x3f
	.zero		1


	//   ....[36]....
        /*0854*/ 	.word	0x00011da0
        /*0858*/ 	.word	0x0000000e
        /*085c*/ 	.word	0x00000000
        /*0860*/ 	.short	0x010a
        /*0862*/ 	.byte	0x3f
	.zero		1


	//   ....[37]....
        /*0864*/ 	.word	0x00013990
        /*0868*/ 	.word	0x00000003
        /*086c*/ 	.word	0x00000000
        /*0870*/ 	.short	0x0101
        /*0872*/ 	.byte	0x3f
	.zero		1


	//   ....[38]....
        /*0874*/ 	.word	0x00018410
        /*0878*/ 	.word	0x00000003
        /*087c*/ 	.word	0x00000000
        /*0880*/ 	.short	0x0101
        /*0882*/ 	.byte	0x3f
	.zero		1


	//   ....[39]....
        /*0884*/ 	.word	0x000185e0
        /*0888*/ 	.word	0x00000006
        /*088c*/ 	.word	0x00000000
        /*0890*/ 	.short	0x010a
        /*0892*/ 	.byte	0x3f
	.zero		1


	//   ....[40]....
        /*0894*/ 	.word	0x00018680
        /*0898*/ 	.word	0x00000008
        /*089c*/ 	.word	0x00000000
        /*08a0*/ 	.short	0x010a
        /*08a2*/ 	.byte	0x3f
	.zero		1


	//   ....[41]....
        /*08a4*/ 	.word	0x00018aa0
        /*08a8*/ 	.word	0x0000000e
        /*08ac*/ 	.word	0x00000000
        /*08b0*/ 	.short	0x010a
        /*08b2*/ 	.byte	0x3f
	.zero		1


	//   ....[42]....
        /*08b4*/ 	.word	0x00018b00
        /*08b8*/ 	.word	0x0000000e
        /*08bc*/ 	.word	0x00000000
        /*08c0*/ 	.short	0x010a
        /*08c2*/ 	.byte	0x3f
	.zero		1


	//   ....[43]....
        /*08c4*/ 	.word	0x0001a6f0
        /*08c8*/ 	.word	0x00000003
        /*08cc*/ 	.word	0x00000000
        /*08d0*/ 	.short	0x0101
        /*08d2*/ 	.byte	0x3f
	.zero		1


	//   ....[44]....
        /*08d4*/ 	.word	0x0001ffe0
        /*08d8*/ 	.word	0x00000003
        /*08dc*/ 	.word	0x00000000
        /*08e0*/ 	.short	0x0101
        /*08e2*/ 	.byte	0x3f
	.zero		1


	//   ....[45]....
        /*08e4*/ 	.word	0x00023110
        /*08e8*/ 	.word	0x000000ff
        /*08ec*/ 	.word	0x00000000
        /*08f0*/ 	.short	0x0101
        /*08f2*/ 	.byte	0x05
	.zero		1


	//   ....[46]....
        /*08f4*/ 	.word	0x00025be0
        /*08f8*/ 	.word	0x0000001b
        /*08fc*/ 	.word	0x00038840
        /*0900*/ 	.short	0x010a
        /*0902*/ 	.byte	0x3f
	.zero		1


	//   ....[47]....
        /*0904*/ 	.word	0x00026050
        /*0908*/ 	.word	0x0000001b
        /*090c*/ 	.word	0x00038830
        /*0910*/ 	.short	0x0107
        /*0912*/ 	.byte	0x3f
	.zero		1


	//   ....[48]....
        /*0914*/ 	.word	0x00026100
        /*0918*/ 	.word	0x0000001b
        /*091c*/ 	.word	0x00038830
        /*0920*/ 	.short	0x0101
        /*0922*/ 	.byte	0x3f
	.zero		1


	//   ....[49]....
        /*0924*/ 	.word	0x000268d0
        /*0928*/ 	.word	0x00000011
        /*092c*/ 	.word	0x00038800
        /*0930*/ 	.short	0x0107
        /*0932*/ 	.byte	0x3f
	.zero		1


	//   ....[50]....
        /*0934*/ 	.word	0x00026970
        /*0938*/ 	.word	0x00000011
        /*093c*/ 	.word	0x00038800
        /*0940*/ 	.short	0x0101
        /*0942*/ 	.byte	0x3f
	.zero		1


	//   ....[51]....
        /*0944*/ 	.word	0x00027330
        /*0948*/ 	.word	0x00000011
        /*094c*/ 	.word	0x00038810
        /*0950*/ 	.short	0x0107
        /*0952*/ 	.byte	0x3f
	.zero		1


	//   ....[52]....
        /*0954*/ 	.word	0x00027420
        /*0958*/ 	.word	0x00000011
        /*095c*/ 	.word	0x00038810
        /*0960*/ 	.short	0x0101
        /*0962*/ 	.byte	0x3f
	.zero		1


	//   ....[53]....
        /*0964*/ 	.word	0x00027440
        /*0968*/ 	.word	0x00000011
        /*096c*/ 	.word	0x00038820
        /*0970*/ 	.short	0x010a
        /*0972*/ 	.byte	0x3f
	.zero		1


	//   ....[54]....
        /*0974*/ 	.word	0x000274c0
        /*0978*/ 	.word	0x0000001b
        /*097c*/ 	.word	0x00038860
        /*0980*/ 	.short	0x010a
        /*0982*/ 	.byte	0x3f
	.zero		1


	//   ....[55]....
        /*0984*/ 	.word	0x00027d30
        /*0988*/ 	.word	0x0000001b
        /*098c*/ 	.word	0x00038850
        /*0990*/ 	.short	0x0107
        /*0992*/ 	.byte	0x3f
	.zero		1


	//   ....[56]....
        /*0994*/ 	.word	0x00027df0
        /*0998*/ 	.word	0x0000001b
        /*099c*/ 	.word	0x00038850
        /*09a0*/ 	.short	0x0101
        /*09a2*/ 	.byte	0x3f
	.zero		1


	//   ....[57]....
        /*09a4*/ 	.word	0x00028120
        /*09a8*/ 	.word	0x00000008
        /*09ac*/ 	.word	0x00038840
        /*09b0*/ 	.short	0x010a
        /*09b2*/ 	.byte	0x3f
	.zero		1


	//   ....[58]....
        /*09b4*/ 	.word	0x00028450
        /*09b8*/ 	.word	0x00000008
        /*09bc*/ 	.word	0x00038830
        /*09c0*/ 	.short	0x0107
        /*09c2*/ 	.byte	0x3f
	.zero		1


	//   ....[59]....
        /*09c4*/ 	.word	0x00028500
        /*09c8*/ 	.word	0x00000008
        /*09cc*/ 	.word	0x00038830
        /*09d0*/ 	.short	0x0101
        /*09d2*/ 	.byte	0x3f
	.zero		1


	//   ....[60]....
        /*09d4*/ 	.word	0x00028530
        /*09d8*/ 	.word	0x00000008
        /*09dc*/ 	.word	0x00038860
        /*09e0*/ 	.short	0x010a
        /*09e2*/ 	.byte	0x3f
	.zero		1


	//   ....[61]....
        /*09e4*/ 	.word	0x00028bb0
        /*09e8*/ 	.word	0x00000008
        /*09ec*/ 	.word	0x00038850
        /*09f0*/ 	.short	0x0107
        /*09f2*/ 	.byte	0x3f
	.zero		1


	//   ....[62]....
        /*09f4*/ 	.word	0x00028c60
        /*09f8*/ 	.word	0x00000008
        /*09fc*/ 	.word	0x00038850
        /*0a00*/ 	.short	0x0101
        /*0a02*/ 	.byte	0x3f
	.zero		1


	//   ....[63]....
        /*0a04*/ 	.word	0x00029040
        /*0a08*/ 	.word	0x00000005
        /*0a0c*/ 	.word	0x00038820
        /*0a10*/ 	.short	0x010a
        /*0a12*/ 	.byte	0x3f
	.zero		1


	//   ....[64]....
        /*0a14*/ 	.word	0x000291c0
        /*0a18*/ 	.word	0x00000003
        /*0a1c*/ 	.word	0x00038840
        /*0a20*/ 	.short	0x010a
        /*0a22*/ 	.byte	0x3f
	.zero		1


	//   ....[65]....
        /*0a24*/ 	.word	0x00029260
        /*0a28*/ 	.word	0x00000005
        /*0a2c*/ 	.word	0x00038840
        /*0a30*/ 	.short	0x010a
        /*0a32*/ 	.byte	0x3f
	.zero		1


	//   ....[66]....
        /*0a34*/ 	.word	0x000292a0
        /*0a38*/ 	.word	0x00000003
        /*0a3c*/ 	.word	0x00038860
        /*0a40*/ 	.short	0x010a
        /*0a42*/ 	.byte	0x3f
	.zero		1


	//   ....[67]....
        /*0a44*/ 	.word	0x000292e0
        /*0a48*/ 	.word	0x00000005
        /*0a4c*/ 	.word	0x00038860
        /*0a50*/ 	.short	0x010a
        /*0a52*/ 	.byte	0x3f
	.zero		1


	//   ....[68]....
        /*0a54*/ 	.word	0x00029350
        /*0a58*/ 	.word	0x00000003
        /*0a5c*/ 	.word	0x00038800
        /*0a60*/ 	.short	0x010a
        /*0a62*/ 	.byte	0x3f
	.zero		1


	//   ....[69]....
        /*0a64*/ 	.word	0x000293a0
        /*0a68*/ 	.word	0x0000000a
        /*0a6c*/ 	.word	0x00000000
        /*0a70*/ 	.short	0x010a
        /*0a72*/ 	.byte	0x3f
	.zero		1


	//   ....[70]....
        /*0a74*/ 	.word	0x00029400
        /*0a78*/ 	.word	0x00000008
        /*0a7c*/ 	.word	0x00038810
        /*0a80*/ 	.short	0x010a
        /*0a82*/ 	.byte	0x3f
	.zero		1


	//   ....[71]....
        /*0a84*/ 	.word	0x00029450
        /*0a88*/ 	.word	0x0000000a
        /*0a8c*/ 	.word	0x00000000
        /*0a90*/ 	.short	0x010a
        /*0a92*/ 	.byte	0x3f
	.zero		1


	//   ....[72]....
        /*0a94*/ 	.word	0x000294a0
        /*0a98*/ 	.word	0x00000008
        /*0a9c*/ 	.word	0x00000000
        /*0aa0*/ 	.short	0x010a
        /*0aa2*/ 	.byte	0x3f
	.zero		1


	//   ....[73]....
        /*0aa4*/ 	.word	0x000294f0
        /*0aa8*/ 	.word	0x0000000e
        /*0aac*/ 	.word	0x00000000
        /*0ab0*/ 	.short	0x010a
        /*0ab2*/ 	.byte	0x3f
	.zero		1


	//   ....[74]....
        /*0ab4*/ 	.word	0x00029540
        /*0ab8*/ 	.word	0x00000008
        /*0abc*/ 	.word	0x00000000
        /*0ac0*/ 	.short	0x010a
        /*0ac2*/ 	.byte	0x3f
	.zero		1


	//   ....[75]....
        /*0ac4*/ 	.word	0x00029590
        /*0ac8*/ 	.word	0x0000000e
        /*0acc*/ 	.word	0x00000000
        /*0ad0*/ 	.short	0x010a
        /*0ad2*/ 	.byte	0x3f
	.zero		1


	//   ....[76]....
        /*0ad4*/ 	.word	0x00029690
        /*0ad8*/ 	.word	0x0000001b
        /*0adc*/ 	.word	0x00038840
        /*0ae0*/ 	.short	0x010a
        /*0ae2*/ 	.byte	0x3f
	.zero		1


	//   ....[77]....
        /*0ae4*/ 	.word	0x0002a7b0
        /*0ae8*/ 	.word	0x00000011
        /*0aec*/ 	.word	0x00038820
        /*0af0*/ 	.short	0x010a
        /*0af2*/ 	.byte	0x3f
	.zero		1


	//   ....[78]....
        /*0af4*/ 	.word	0x0002a800
        /*0af8*/ 	.word	0x0000001b
        /*0afc*/ 	.word	0x00038860
        /*0b00*/ 	.short	0x010a
        /*0b02*/ 	.byte	0x3f
	.zero		1


	//   ....[79]....
        /*0b04*/ 	.word	0x0002b070
        /*0b08*/ 	.word	0x00000008
        /*0b0c*/ 	.word	0x00038840
        /*0b10*/ 	.short	0x010a
        /*0b12*/ 	.byte	0x3f
	.zero		1


	//   ....[80]....
        /*0b14*/ 	.word	0x0002b510
        /*0b18*/ 	.word	0x00000008
        /*0b1c*/ 	.word	0x00038860
        /*0b20*/ 	.short	0x010a
        /*0b22*/ 	.byte	0x3f
	.zero		1


	//   ....[81]....
        /*0b24*/ 	.word	0x0002bd40
        /*0b28*/ 	.word	0x00000005
        /*0b2c*/ 	.word	0x00038820
        /*0b30*/ 	.short	0x010a
        /*0b32*/ 	.byte	0x3f
	.zero		1


	//   ....[82]....
        /*0b34*/ 	.word	0x0002bee0
        /*0b38*/ 	.word	0x00000003
        /*0b3c*/ 	.word	0x00038840
        /*0b40*/ 	.short	0x010a
        /*0b42*/ 	.byte	0x3f
	.zero		1


	//   ....[83]....
        /*0b44*/ 	.word	0x0002bf30
        /*0b48*/ 	.word	0x00000005
        /*0b4c*/ 	.word	0x00038840
        /*0b50*/ 	.short	0x010a
        /*0b52*/ 	.byte	0x3f
	.zero		1


	//   ....[84]....
        /*0b54*/ 	.word	0x0002bf80
        /*0b58*/ 	.word	0x00000003
        /*0b5c*/ 	.word	0x00038860
        /*0b60*/ 	.short	0x010a
        /*0b62*/ 	.byte	0x3f
	.zero		1


	//   ....[85]....
        /*0b64*/ 	.word	0x0002c340
        /*0b68*/ 	.word	0x0000001a
        /*0b6c*/ 	.word	0x00000000
        /*0b70*/ 	.short	0x010a
        /*0b72*/ 	.byte	0x3f
	.zero		1


	//   ....[86]....
        /*0b74*/ 	.word	0x0002c480
        /*0b78*/ 	.word	0x00000009
        /*0b7c*/ 	.word	0x00000000
        /*0b80*/ 	.short	0x010a
        /*0b82*/ 	.byte	0x3f
	.zero		1


	//   ....[87]....
        /*0b84*/ 	.word	0x0002cae0
        /*0b88*/ 	.word	0x0000003a
        /*0b8c*/ 	.word	0x00000000
        /*0b90*/ 	.short	0x010a
        /*0b92*/ 	.byte	0x3f
	.zero		1


	//   ....[88]....
        /*0b94*/ 	.word	0x0002cc20
        /*0b98*/ 	.word	0x00000038
        /*0b9c*/ 	.word	0x00000000
        /*0ba0*/ 	.short	0x010a
        /*0ba2*/ 	.byte	0x3f
	.zero		1


	//   ....[89]....
        /*0ba4*/ 	.word	0x0002f140
        /*0ba8*/ 	.word	0x00000009
        /*0bac*/ 	.word	0x00000000
        /*0bb0*/ 	.short	0x0101
        /*0bb2*/ 	.byte	0x3f
	.zero		1


	//   ....[90]....
        /*0bb4*/ 	.word	0x0003d8a0
        /*0bb8*/ 	.word	0x00000005
        /*0bbc*/ 	.word	0x00000000
        /*0bc0*/ 	.short	0x0101
        /*0bc2*/ 	.byte	0x3f
	.zero		1


	//   ....[91]....
        /*0bc4*/ 	.word	0x0003d8d0
        /*0bc8*/ 	.word	0x00000009
        /*0bcc*/ 	.word	0x00000000
        /*0bd0*/ 	.short	0x010a
        /*0bd2*/ 	.byte	0x3f
	.zero		1


	//   ....[92]....
        /*0bd4*/ 	.word	0x0003d920
        /*0bd8*/ 	.word	0x00000038
        /*0bdc*/ 	.word	0x00000000
        /*0be0*/ 	.short	0x010a
        /*0be2*/ 	.byte	0x3f
	.zero		1


	//----- nvinfo : EIATTR_NUM_MBARRIERS
	.align		4
.L_800:
        /*0be4*/ 	.byte	0x03, 0x38
        /*0be6*/ 	.short	0x0017


	//----- nvinfo : EIATTR_EXIT_INSTR_OFFSETS
	.align		4
        /*0be8*/ 	.byte	0x04, 0x1c
        /*0bea*/ 	.short	(.L_802 - .L_801)


	//   ....[0]....
.L_801:
        /*0bec*/ 	.word	0x00000a40


	//   ....[1]....
        /*0bf0*/ 	.word	0x00024220


	//   ....[2]....
        /*0bf4*/ 	.word	0x00029330


	//----- nvinfo : EIATTR_MAX_THREADS
	.align		4
.L_802:
        /*0bf8*/ 	.byte	0x04, 0x05
        /*0bfa*/ 	.short	(.L_804 - .L_803)
.L_803:
        /*0bfc*/ 	.word	0x00000180
        /*0c00*/ 	.word	0x00000001
        /*0c04*/ 	.word	0x00000001


	//----- nvinfo : EIATTR_CRS_STACK_SIZE
	.align		4
.L_804:
        /*0c08*/ 	.byte	0x04, 0x1e
        /*0c0a*/ 	.short	(.L_806 - .L_805)
.L_805:
        /*0c0c*/ 	.word	0x00000000


	//----- nvinfo : EIATTR_CBANK_PARAM_SIZE
	.align		4
.L_806:
        /*0c10*/ 	.byte	0x03, 0x19
        /*0c12*/ 	.short	0x0bf0


	//----- nvinfo : EIATTR_PARAM_CBANK
	.align		4
        /*0c14*/ 	.byte	0x04, 0x0a
        /*0c16*/ 	.short	(.L_808 - .L_807)
	.align		4
.L_807:
        /*0c18*/ 	.word	index@(.nv.constant0._ZN7cutlass13device_kernelIN5flash11enable_sm90INS1_16FlashAttnFwdSm90INS1_25CollectiveMainloopFwdSm90ILi2EN4cute5tupleIJNS5_1CILi1EEES8_S8_EEENS6_IJNS7_ILi64EEESA_SA_EEELi512ENS_10bfloat16_tEfNS_4arch4Sm90ELb0ELb1ELb0ELb0ELb1ELb0ELb1ELb0ELb0ELb1ELb0ELb0EEENS1_21CollectiveEpilogueFwdINS6_IJSA_NS7_ILi512EEESA_EEES9_SC_SE_Li256ELb0ELb1ELb0ELb0EEENS1_30DynamicPersistentTileSchedulerILi256ELi128ELb0ELb1ELb1EEEEEEEEEvNT_6ParamsE)
        /*0c1c*/ 	.short	0x0210
        /*0c1e*/ 	.short	0x0bf0


	//----- nvinfo : EIATTR_SW_WAR
	.align		4
.L_808:
        /*0c20*/ 	.byte	0x04, 0x36
        /*0c22*/ 	.short	(.L_810 - .L_809)
.L_809:
        /*0c24*/ 	.word	0x00000008
.L_810:


//--------------------- .nv.info._ZN7cutlass13device_kernelIN5flash11enable_sm90INS1_16FlashAttnFwdSm90INS1_25CollectiveMainloopFwdSm90ILi2EN4cute5tupleIJNS5_1CILi1EEES8_S8_EEENS6_IJNS7_ILi64EEESA_SA_EEELi512ENS_10bfloat16_tEfNS_4arch4Sm90ELb0ELb1ELb0ELb1ELb1ELb0ELb0ELb0ELb0ELb1ELb0ELb0EEENS1_21CollectiveEpilogueFwdINS6_IJSA_NS7_ILi512EEESA_EEES9_SC_SE_Li256ELb1ELb1ELb0ELb0EEENS1_36VarlenDynamicPersistentTileSchedulerILi64ELi64ELi256ELi128ELb0ELb1ELb1ELb1ELb0ELb1EEEEEEEEEvNT_6ParamsE --------------------------
	.section	.nv.info._ZN7cutlass13device_kernelIN5flash11enable_sm90INS1_16FlashAttnFwdSm90INS1_25CollectiveMainloopFwdSm90ILi2EN4cute5tupleIJNS5_1CILi1EEES8_S8_EEENS6_IJNS7_ILi64EEESA_SA_EEELi512ENS_10bfloat16_tEfNS_4arch4Sm90ELb0ELb1ELb0ELb1ELb1ELb0ELb0ELb0ELb0ELb1ELb0ELb0EEENS1_21CollectiveEpilogueFwdINS6_IJSA_NS7_ILi512EEESA_EEES9_SC_SE_Li256ELb1ELb1ELb0ELb0EEENS1_36VarlenDynamicPersistentTileSchedulerILi64ELi64ELi256ELi128ELb0ELb1ELb1ELb1ELb0ELb1EEEEEEEEEvNT_6ParamsE,"",@"SHT_CUDA_INFO"
	.sectionflags	@""
	.align	4


	//----- nvinfo : EIATTR_CUDA_API_VERSION
	.align		4
        /*0000*/ 	.byte	0x04, 0x37
        /*0002*/ 	.short	(.L_812 - .L_811)
.L_811:
        /*0004*/ 	.word	0x00000082


	//----- nvinfo : EIATTR_KPARAM_INFO
	.align		4
.L_812:
        /*0008*/ 	.byte	0x04, 0x17
        /*000a*/ 	.short	(.L_814 - .L_813)
.L_813:
        /*000c*/ 	.word	0x00000000
        /*0010*/ 	.short	0x0000
        /*0012*/ 	.short	0x0070
        /*0014*/ 	.byte	0x00, 0xf0, 0x01, 0x2a


	//----- nvinfo : EIATTR_SPARSE_MMA_MASK
	.align		4
.L_814:
        /*0018*/ 	.byte	0x03, 0x50
        /*001a*/ 	.short	0x0000


	//----- nvinfo : EIATTR_MAXREG_COUNT
	.align		4
        /*001c*/ 	.byte	0x03, 0x1b
        /*001e*/ 	.short	0x00a8


	//----- nvinfo : EIATTR_NUM_BARRIERS
	.align		4
        /*0020*/ 	.byte	0x02, 0x4c
        /*0022*/ 	.byte	0x10
	.zero		1


	//----- nvinfo : EIATTR_EXTERNS
	.align		4
        /*0024*/ 	.byte	0x04, 0x0f
        /*0026*/ 	.short	(.L_816 - .L_815)


	//   ....[0]....
	.align		4
.L_815:
        /*0028*/ 	.word	index@(__assertfail)


	//----- nvinfo : EIATTR_ANNOTATIONS
	.align		4
.L_816:
        /*002c*/ 	.byte	0x04, 0x55
        /*002e*/ 	.short	(.L_818 - .L_817)


	//   ....[0]....
.L_817:
        /* <DEDUP_REMOVED lines=10> */


	//----- nvinfo : EIATTR_MERCURY_ISA_VERSION
	.align		4
.L_818:
        /*00b8*/ 	.byte	0x03, 0x5f
        /*00ba*/ 	.short	0x0101


	//----- nvinfo : EIATTR_UNUSED_LOAD_BYTE_OFFSET
	.align		4
        /*00bc*/ 	.byte	0x04, 0x44
        /*00be*/ 	.short	(.L_820 - .L_819)


	//   ....[0]....
.L_819:
        /*00c0*/ 	.word	0x00000940
        /*00c4*/ 	.word	0x0000fff0


	//   ....[1]....
        /*00c8*/ 	.word	0x0000cf30
        /*00cc*/ 	.word	0x0000fff0


	//----- nvinfo : EIATTR_INT_WARP_WIDE_INSTR_OFFSETS
	.align		4
.L_820:
        /*00d0*/ 	.byte	0x04, 0x31
        /*00d2*/ 	.short	(.L_822 - .L_821)


	//   ....[0]....
.L_821:
        /*00d4*/ 	.word	0x000000c0


	//   ....[1]....
        /*00d8*/ 	.word	0x000000d0


	//   ....[2]....
        /*00dc*/ 	.word	0x00000170


	//   ....[3]....
        /*00e0*/ 	.word	0x00011480


	//   ....[4]....
        /*00e4*/ 	.word	0x00011510


	//   ....[5]....
        /*00e8*/ 	.word	0x000149d0


	//   ....[6]....
        /*00ec*/ 	.word	0x00014a60


	//----- nvinfo : EIATTR_COOP_GROUP_MASK_REGIDS
	.align		4
.L_822:
        /*00f0*/ 	.byte	0x04, 0x29
        /*00f2*/ 	.short	(.L_824 - .L_823)


	//   ....[0]....
.L_823:
        /*00f4*/ 	.word	0xffffffff


	//   ....[1]....
        /*00f8*/ 	.word	0xffffffff


	//   ....[2]....
        /*00fc*/ 	.word	0xffffffff


	//   ....[3]....
        /*0100*/ 	.word	0xffffffff


	//   ....[4]....
        /*0104*/ 	.word	0xffffffff


	//   ....[5]....
        /*0108*/ 	.word	0xffffffff


	//   ....[6]....
        /*010c*/ 	.word	0xffffffff


	//   ....[7]....
        /*0110*/ 	.word	0xffffffff


	//   ....[8]....
        /*0114*/ 	.word	0xffffffff


	//   ....[9]....
        /*0118*/ 	.word	0xffffffff


	//   ....[10]....
        /*011c*/ 	.word	0xffffffff


	//   ....[11]....
        /*0120*/ 	.word	0xffffffff


	//   ....[12]....
        /*0124*/ 	.word	0xffffffff


	//   ....[13]....
        /*0128*/ 	.word	0xffffffff


	//   ....[14]....
        /*012c*/ 	.word	0xffffffff


	//   ....[15]....
        /*0130*/ 	.word	0xffffffff


	//   ....[16]....
        /*0134*/ 	.word	0xffffffff


	//   ....[17]....
        /*0138*/ 	.word	0xffffffff


	//   ....[18]....
        /*013c*/ 	.word	0xffffffff


	//   ....[19]....
        /*0140*/ 	.word	0xffffffff


	//   ....[20]....
        /*0144*/ 	.word	0xffffffff


	//   ....[21]....
        /*0148*/ 	.word	0xffffffff


	//   ....[22]....
        /*014c*/ 	.word	0xffffffff


	//   ....[23]....
        /*0150*/ 	.word	0xffffffff


	//   ....[24]....
        /*0154*/ 	.word	0xffffffff


	//   ....[25]....
        /*0158*/ 	.word	0xffffffff


	//   ....[26]....
        /*015c*/ 	.word	0xffffffff


	//   ....[27]....
        /*0160*/ 	.word	0xffffffff


	//   ....[28]....
        /*0164*/ 	.word	0xffffffff


	//   ....[29]....
        /*0168*/ 	.word	0xffffffff


	//   ....[30]....
        /*016c*/ 	.word	0xffffffff


	//   ....[31]....
        /*0170*/ 	.word	0xffffffff


	//   ....[32]....
        /*0174*/ 	.word	0xffffffff


	//   ....[33]....
        /*0178*/ 	.word	0xffffffff


	//   ....[34]....
        /*017c*/ 	.word	0xffffffff


	//   ....[35]....
        /*0180*/ 	.word	0xffffffff


	//   ....[36]....
        /*0184*/ 	.word	0xffffffff


	//   ....[37]....
        /*0188*/ 	.word	0xffffffff


	//   ....[38]....
        /*018c*/ 	.word	0xffffffff


	//   ....[39]....
        /*0190*/ 	.word	0xffffffff


	//   ....[40]....
        /*0194*/ 	.word	0xffffffff


	//   ....[41]....
        /*0198*/ 	.word	0xffffffff


	//   ....[42]....
        /*019c*/ 	.word	0xffffffff


	//   ....[43]....
        /*01a0*/ 	.word	0xffffffff


	//   ....[44]....
        /*01a4*/ 	.word	0xffffffff


	//   ....[45]....
        /*01a8*/ 	.word	0xffffffff


	//   ....[46]....
        /*01ac*/ 	.word	0xffffffff


	//   ....[47]....
        /*01b0*/ 	.word	0xffffffff


	//   ....[48]....
        /*01b4*/ 	.word	0xffffffff


	//   ....[49]....
        /*01b8*/ 	.word	0xffffffff


	//   ....[50]....
        /*01bc*/ 	.word	0xffffffff


	//   ....[51]....
        /*01c0*/ 	.word	0xffffffff


	//   ....[52]....
        /*01c4*/ 	.word	0xffffffff


	//   ....[53]....
        /*01c8*/ 	.word	0xffffffff


	//   ....[54]....
        /*01cc*/ 	.word	0xffffffff


	//   ....[55]....
        /*01d0*/ 	.word	0xffffffff


	//   ....[56]....
        /*01d4*/ 	.word	0xffffffff


	//   ....[57]....
        /*01d8*/ 	.word	0xffffffff


	//   ....[58]....
        /*01dc*/ 	.word	0xffffffff


	//   ....[59]....
        /*01e0*/ 	.word	0xffffffff


	//   ....[60]....
        /*01e4*/ 	.word	0xffffffff


	//   ....[61]....
        /*01e8*/ 	.word	0xffffffff


	//   ....[62]....
        /*01ec*/ 	.word	0xffffffff


	//   ....[63]....
        /*01f0*/ 	.word	0xffffffff


	//   ....[64]....
        /*01f4*/ 	.word	0xffffffff


	//   ....[65]....
        /*01f8*/ 	.word	0xffffffff


	//   ....[66]....
        /*01fc*/ 	.word	0xffffffff


	//   ....[67]....
        /*0200*/ 	.word	0xffffffff


	//   ....[68]....
        /*0204*/ 	.word	0xffffffff


	//   ....[69]....
        /*0208*/ 	.word	0xffffffff


	//   ....[70]....
        /*020c*/ 	.word	0xffffffff


	//   ....[71]....
        /*0210*/ 	.word	0xffffffff


	//   ....[72]....
        /*0214*/ 	.word	0xffffffff


	//   ....[73]....
        /*0218*/ 	.word	0xffffffff


	//   ....[74]....
        /*021c*/ 	.word	0xffffffff


	//   ....[75]....
        /*0220*/ 	.word	0xffffffff


	//   ....[76]....
        /*0224*/ 	.word	0xffffffff


	//   ....[77]....
        /*0228*/ 	.word	0xffffffff


	//   ....[78]....
        /*022c*/ 	.word	0xffffffff


	//   ....[79]....
        /*0230*/ 	.word	0xffffffff


	//   ....[80]....
        /*0234*/ 	.word	0xffffffff


	//   ....[81]....
        /*0238*/ 	.word	0xffffffff


	//   ....[82]....
        /*023c*/ 	.word	0xffffffff


	//   ....[83]....
        /*0240*/ 	.word	0xffffffff


	//   ....[84]....
        /*0244*/ 	.word	0xffffffff


	//   ....[85]....
        /*0248*/ 	.word	0xffffffff


	//   ....[86]....
        /*024c*/ 	.word	0xffffffff


	//   ....[87]....
        /*0250*/ 	.word	0xffffffff


	//   ....[88]....
        /*0254*/ 	.word	0xffffffff


	//   ....[89]....
        /*0258*/ 	.word	0xffffffff


	//   ....[90]....
        /*025c*/ 	.word	0xffffffff


	//   ....[91]....
        /*0260*/ 	.word	0xffffffff


	//   ....[92]....
        /*0264*/ 	.word	0xffffffff


	//   ....[93]....
        /*0268*/ 	.word	0xffffffff


	//   ....[94]....
        /*026c*/ 	.word	0xffffffff


	//   ....[95]....
        /*0270*/ 	.word	0xffffffff


	//   ....[96]....
        /*0274*/ 	.word	0xffffffff


	//   ....[97]....
        /*0278*/ 	.word	0xffffffff


	//   ....[98]....
        /*027c*/ 	.word	0xffffffff


	//   ....[99]....
        /*0280*/ 	.word	0xffffffff


	//   ....[100]....
        /*0284*/ 	.word	0xffffffff


	//   ....[101]....
        /*0288*/ 	.word	0xffffffff


	//   ....[102]....
        /*028c*/ 	.word	0xffffffff


	//   ....[103]....
        /*0290*/ 	.word	0xffffffff


	//   ....[104]....
        /*0294*/ 	.word	0xffffffff


	//   ....[105]....
        /*0298*/ 	.word	0xffffffff


	//   ....[106]....
        /*029c*/ 	.word	0xffffffff


	//   ....[107]....
        /*02a0*/ 	.word	0xffffffff


	//   ....[108]....
        /*02a4*/ 	.word	0xffffffff


	//   ....[109]....
        /*02a8*/ 	.word	0xffffffff


	//   ....[110]....
        /*02ac*/ 	.word	0xffffffff


	//   ....[111]....
        /*02b0*/ 	.word	0xffffffff


	//   ....[112]....
        /*02b4*/ 	.word	0xffffffff


	//   ....[113]....
        /*02b8*/ 	.word	0xffffffff


	//   ....[114]....
        /*02bc*/ 	.word	0xffffffff


	//   ....[115]....
        /*02c0*/ 	.word	0xffffffff


	//   ....[116]....
        /*02c4*/ 	.word	0xffffffff


	//   ....[117]....
        /*02c8*/ 	.word	0xffffffff


	//   ....[118]....
        /*02cc*/ 	.word	0xffffffff


	//   ....[119]....
        /*02d0*/ 	.word	0xffffffff


	//   ....[120]....
        /*02d4*/ 	.word	0xffffffff


	//   ....[121]....
        /*02d8*/ 	.word	0xffffffff


	//   ....[122]....
        /*02dc*/ 	.word	0xffffffff


	//   ....[123]....
        /*02e0*/ 	.word	0xffffffff


	//   ....[124]....
        /*02e4*/ 	.word	0xffffffff


	//   ....[125]....
        /*02e8*/ 	.word	0x0500000f


	//   ....[126]....
        /*02ec*/ 	.word	0x0500000f


	//   ....[127]....
        /*02f0*/ 	.word	0x0500000f


	//   ....[128]....
        /*02f4*/ 	.word	0x0500000f


	//   ....[129]....
        /*02f8*/ 	.word	0x0500000f


	//   ....[130]....
        /*02fc*/ 	.word	0x0500000f


	//   ....[131]....
        /*0300*/ 	.word	0x0500000f


	//   ....[132]....
        /*0304*/ 	.word	0x0500000f


	//   ....[133]....
        /*0308*/ 	.word	0x0500000f


	//   ....[134]....
        /*030c*/ 	.word	0x0500000f


	//   ....[135]....
        /*0310*/ 	.word	0x0500000f


	//   ....[136]....
        /*0314*/ 	.word	0x0500000f


	//   ....[137]....
        /*0318*/ 	.word	0x0500000f


	//   ....[138]....
        /*031c*/ 	.word	0x0500000f


	//   ....[139]....
        /*0320*/ 	.word	0x0500000f


	//   ....[140]....
        /*0324*/ 	.word	0x0500000f


	//   ....[141]....
        /*0328*/ 	.word	0x0500000f


	//   ....[142]....
        /*032c*/ 	.word	0x0500000f


	//   ....[143]....
        /*0330*/ 	.word	0x0500000f


	//   ....[144]....
        /*0334*/ 	.word	0x0500000f


	//   ....[145]....
        /*0338*/ 	.word	0x0500000f


	//   ....[146]....
        /*033c*/ 	.word	0x0500000f


	//   ....[147]....
        /*0340*/ 	.word	0x0500000f


	//   ....[148]....
        /*0344*/ 	.word	0x0500000f


	//   ....[149]....
        /*0348*/ 	.word	0x0500000f


	//   ....[150]....
        /*034c*/ 	.word	0x0500000f


	//   ....[151]....
        /*0350*/ 	.word	0x0500000f


	//   ....[152]....
        /*0354*/ 	.word	0x0500000f


	//   ....[153]....
        /*0358*/ 	.word	0x0500000f


	//   ....[154]....
        /*035c*/ 	.word	0x0500000f


	//   ....[155]....
        /*0360*/ 	.word	0x0500000f


	//   ....[156]....
        /*0364*/ 	.word	0x0500000f


	//   ....[157]....
        /*0368*/ 	.word	0x0500000f


	//   ....[158]....
        /*036c*/ 	.word	0x0500000f


	//   ....[159]....
        /*0370*/ 	.word	0x0500000f


	//   ....[160]....
        /*0374*/ 	.word	0x0500000f


	//   ....[161]....
        /*0378*/ 	.word	0x0500000f


	//   ....[162]....
        /*037c*/ 	.word	0x0500000f


	//   ....[163]....
        /*0380*/ 	.word	0x0500000f


	//   ....[164]....
        /*0384*/ 	.word	0x0500000f


	//   ....[165]....
        /*0388*/ 	.word	0x0500000f


	//   ....[166]....
        /*038c*/ 	.word	0x0500000f


	//   ....[167]....
        /*0390*/ 	.word	0x0500000f


	//   ....[168]....
        /*0394*/ 	.word	0x0500000f


	//   ....[169]....
        /*0398*/ 	.word	0x0500000f


	//   ....[170]....
        /*039c*/ 	.word	0x0500000f


	//   ....[171]....
        /*03a0*/ 	.word	0x0500000f


	//   ....[172]....
        /*03a4*/ 	.word	0x0500000f


	//   ....[173]....
        /*03a8*/ 	.word	0x0500000f


	//   ....[174]....
        /*03ac*/ 	.word	0x0500000f


	//   ....[175]....
        /*03b0*/ 	.word	0x0500000f


	//   ....[176]....
        /*03b4*/ 	.word	0x0500000f


	//   ....[177]....
        /*03b8*/ 	.word	0x0500000f


	//   ....[178]....
        /*03bc*/ 	.word	0x0500000f


	//   ....[179]....
        /*03c0*/ 	.word	0x0500000f


	//   ....[180]....
        /*03c4*/ 	.word	0x0500000f


	//   ....[181]....
        /*03c8*/ 	.word	0x0500000f


	//   ....[182]....
        /*03cc*/ 	.word	0x0500000f


	//   ....[183]....
        /*03d0*/ 	.word	0x0500000f


	//----- nvinfo : EIATTR_COOP_GROUP_INSTR_OFFSETS
	.align		4
.L_824:
        /*03d4*/ 	.byte	0x04, 0x28
        /*03d6*/ 	.short	(.L_826 - .L_825)


	//   ....[0]....
.L_825:
        /*03d8*/ 	.word	0x00000070


	//   ....[1]....
        /*03dc*/ 	.word	0x000000b0


	//   ....[2]....
        /*03e0*/ 	.word	0x00000290


	//   ....[3]....
        /*03e4*/ 	.word	0x000003f0


	//   ....[4]....
        /*03e8*/ 	.word	0x00000510


	//   ....[5]....
        /*03ec*/ 	.word	0x00000670


	//   ....[6]....
        /*03f0*/ 	.word	0x00001cc0


	//   ....[7]....
        /*03f4*/ 	.word	0x00003df0


	//   ....[8]....
        /*03f8*/ 	.word	0x00004510


	//   ....[9]....
        /*03fc*/ 	.word	0x00004b90


	//   ....[10]....
        /*0400*/ 	.word	0x00005060


	//   ....[11]....
        /*0404*/ 	.word	0x00005160


	//   ....[12]....
        /*0408*/ 	.word	0x000054f0


	//   ....[13]....
        /*040c*/ 	.word	0x00005560


	//   ....[14]....
        /*0410*/ 	.word	0x00005dc0


	//   ....[15]....
        /*0414*/ 	.word	0x00006460


	//   ....[16]....
        /*0418*/ 	.word	0x00006680


	//   ....[17]....
        /*041c*/ 	.word	0x00006d70


	//   ....[18]....
        /*0420*/ 	.word	0x00006e70


	//   ....[19]....
        /*0424*/ 	.word	0x00007240


	//   ....[20]....
        /*0428*/ 	.word	0x000072c0


	//   ....[21]....
        /*042c*/ 	.word	0x000083e0


	//   ....[22]....
        /*0430*/ 	.word	0x00008b40


	//   ....[23]....
        /*0434*/ 	.word	0x00008b70


	//   ....[24]....
        /*0438*/ 	.word	0x00008dd0


	//   ....[25]....
        /*043c*/ 	.word	0x00008fa0


	//   ....[26]....
        /*0440*/ 	.word	0x00009f50


	//   ....[27]....
        /*0444*/ 	.word	0x0000a3e0


	//   ....[28]....
        /*0448*/ 	.word	0x0000a600


	//   ....[29]....
        /*044c*/ 	.word	0x0000acf0


	//   ....[30]....
        /*0450*/ 	.word	0x0000adf0


	//   ....[31]....
        /*0454*/ 	.word	0x0000b1c0


	//   ....[32]....
        /*0458*/ 	.word	0x0000b240


	//   ....[33]....
        /*045c*/ 	.word	0x0000c360


	//   ....[34]....
        /*0460*/ 	.word	0x0000c430


	//   ....[35]....
        /*0464*/ 	.word	0x0000c470


	//   ....[36]....
        /*0468*/ 	.word	0x0000c510


	//   ....[37]....
        /*046c*/ 	.word	0x0000c540


	//   ....[38]....
        /*0470*/ 	.word	0x0000de50


	//   ....[39]....
        /*0474*/ 	.word	0x0000e490


	//   ....[40]....
        /*0478*/ 	.word	0x0000e4c0


	//   ....[41]....
        /*047c*/ 	.word	0x0000e4e0


	//   ....[42]....
        /*0480*/ 	.word	0x0000e500


	//   ....[43]....
        /*0484*/ 	.word	0x0000eb90


	//   ....[44]....
        /*0488*/ 	.word	0x0000eba0


	//   ....[45]....
        /*048c*/ 	.word	0x0000edd0


	//   ....[46]....
        /*0490*/ 	.word	0x0000edf0


	//   ....[47]....
        /*0494*/ 	.word	0x0000f990


	//   ....[48]....
        /*0498*/ 	.word	0x0000f9c0


	//   ....[49]....
        /*049c*/ 	.word	0x0000fc00


	//   ....[50]....
        /*04a0*/ 	.word	0x0000fc20


	//   ....[51]....
        /*04a4*/ 	.word	0x0000fee0


	//   ....[52]....
        /*04a8*/ 	.word	0x00010090


	//   ....[53]....
        /*04ac*/ 	.word	0x000100c0


	//   ....[54]....
        /*04b0*/ 	.word	0x000100f0


	//   ....[55]....
        /*04b4*/ 	.word	0x00010120


	//   ....[56]....
        /*04b8*/ 	.word	0x00010150


	//   ....[57]....
        /*04bc*/ 	.word	0x00010180


	//   ....[58]....
        /*04c0*/ 	.word	0x000102d0


	//   ....[59]....
        /*04c4*/ 	.word	0x00010300


	//   ....[60]....
        /*04c8*/ 	.word	0x00010330


	//   ....[61]....
        /*04cc*/ 	.word	0x00010360


	//   ....[62]....
        /*04d0*/ 	.word	0x00010390


	//   ....[63]....
        /*04d4*/ 	.word	0x000103c0


	//   ....[64]....
        /*04d8*/ 	.word	0x00010450


	//   ....[65]....
        /*04dc*/ 	.word	0x000104b0


	//   ....[66]....
        /*04e0*/ 	.word	0x00010540


	//   ....[67]....
        /*04e4*/ 	.word	0x000122a0


	//   ....[68]....
        /*04e8*/ 	.word	0x000122c0


	//   ....[69]....
        /*04ec*/ 	.word	0x00012350


	//   ....[70]....
        /*04f0*/ 	.word	0x00012370


	//   ....[71]....
        /*04f4*/ 	.word	0x000123f0


	//   ....[72]....
        /*04f8*/ 	.word	0x00012410


	//   ....[73]....
        /*04fc*/ 	.word	0x00012420


	//   ....[74]....
        /*0500*/ 	.word	0x00012430


	//   ....[75]....
        /*0504*/ 	.word	0x00012b70


	//   ....[76]....
        /*0508*/ 	.word	0x00012ba0


	//   ....[77]....
        /*050c*/ 	.word	0x00012c40


	//   ....[78]....
        /*0510*/ 	.word	0x00012c60


	//   ....[79]....
        /*0514*/ 	.word	0x00012ce0


	//   ....[80]....
        /*0518*/ 	.word	0x00012d00


	//   ....[81]....
        /*051c*/ 	.word	0x00012d10


	//   ....[82]....
        /*0520*/ 	.word	0x00012d20


	//   ....[83]....
        /*0524*/ 	.word	0x00013190


	//   ....[84]....
        /*0528*/ 	.word	0x000131c0


	//   ....[85]....
        /*052c*/ 	.word	0x000133b0


	//   ....[86]....
        /*0530*/ 	.word	0x000133f0


	//   ....[87]....
        /*0534*/ 	.word	0x00013400


	//   ....[88]....
        /*0538*/ 	.word	0x00013410


	//   ....[89]....
        /*053c*/ 	.word	0x00013560


	//   ....[90]....
        /*0540*/ 	.word	0x000136b0


	//   ....[91]....
        /*0544*/ 	.word	0x00013ee0


	//   ....[92]....
        /*0548*/ 	.word	0x00013f00


	//   ....[93]....
        /*054c*/ 	.word	0x00013f50


	//   ....[94]....
        /*0550*/ 	.word	0x00013f60


	//   ....[95]....
        /*0554*/ 	.word	0x00013fa0


	//   ....[96]....
        /*0558*/ 	.word	0x00013fb0


	//   ....[97]....
        /*055c*/ 	.word	0x00013fc0


	//   ....[98]....
        /*0560*/ 	.word	0x00014000


	//   ....[99]....
        /*0564*/ 	.word	0x00014320


	//   ....[100]....
        /*0568*/ 	.word	0x00014360


	//   ....[101]....
        /*056c*/ 	.word	0x00014380


	//   ....[102]....
        /*0570*/ 	.word	0x000143a0


	//   ....[103]....
        /*0574*/ 	.word	0x000143d0


	//   ....[104]....
        /*0578*/ 	.word	0x000143f0


	//   ....[105]....
        /*057c*/ 	.word	0x000144f0


	//   ....[106]....
        /*0580*/ 	.word	0x00014640


	//   ....[107]....
        /*0584*/ 	.word	0x00014c40


	//   ....[108]....
        /*0588*/ 	.word	0x00014c90


	//   ....[109]....
        /*058c*/ 	.word	0x00014cc0


	//   ....[110]....
        /*0590*/ 	.word	0x00014cf0


	//   ....[111]....
        /*0594*/ 	.word	0x00014d00


	//   ....[112]....
        /*0598*/ 	.word	0x00014d30


	//   ....[113]....
        /*059c*/ 	.word	0x00014d60


	//   ....[114]....
        /*05a0*/ 	.word	0x00014d90


	//   ....[115]....
        /*05a4*/ 	.word	0x00014f10


	//   ....[116]....
        /*05a8*/ 	.word	0x00014f40


	//   ....[117]....
        /*05ac*/ 	.word	0x00014f70


	//   ....[118]....
        /*05b0*/ 	.word	0x00014fa0


	//   ....[119]....
        /*05b4*/ 	.word	0x00014fd0


	//   ....[120]....
        /*05b8*/ 	.word	0x00015000


	//   ....[121]....
        /*05bc*/ 	.word	0x000150c0


	//   ....[122]....
        /*05c0*/ 	.word	0x000150e0


	//   ....[123]....
        /*05c4*/ 	.word	0x00015150


	//   ....[124]....
        /*05c8*/ 	.word	0x000157f0


	//   ....[125]....
        /*05cc*/ 	.word	0x00015f00


	//   ....[126]....
        /*05d0*/ 	.word	0x00015ff0


	//   ....[127]....
        /*05d4*/ 	.word	0x00016090


	//   ....[128]....
        /*05d8*/ 	.word	0x000160f0


	//   ....[129]....
        /*05dc*/ 	.word	0x000161e0


	//   ....[130]....
        /*05e0*/ 	.word	0x00016250


	//   ....[131]....
        /*05e4*/ 	.word	0x00016340


	//   ....[132]....
        /*05e8*/ 	.word	0x000163b0


	//   ....[133]....
        /*05ec*/ 	.word	0x00016450


	//   ....[134]....
        /*05f0*/ 	.word	0x00016540


	//   ....[135]....
        /*05f4*/ 	.word	0x000165b0


	//   ....[136]....
        /*05f8*/ 	.word	0x00016610


	//   ....[137]....
        /*05fc*/ 	.word	0x00016700


	//   ....[138]....
        /*0600*/ 	.word	0x00016760


	//   ....[139]....
        /*0604*/ 	.word	0x00016860


	//   ....[140]....
        /*0608*/ 	.word	0x000168c0


	//   ....[141]....
        /*060c*/ 	.word	0x00016960


	//   ....[142]....
        /*0610*/ 	.word	0x00016ae0


	//   ....[143]....
        /*0614*/ 	.word	0x00016be0


	//   ....[144]....
        /*0618*/ 	.word	0x00016e50


	//   ....[145]....
        /*061c*/ 	.word	0x00016ea0


	//   ....[146]....
        /*0620*/ 	.word	0x00017070


	//   ....[147]....
        /*0624*/ 	.word	0x000170c0


	//   ....[148]....
        /*0628*/ 	.word	0x00017290


	//   ....[149]....
        /*062c*/ 	.word	0x000172e0


	//   ....[150]....
        /*0630*/ 	.word	0x000173d0


	//   ....[151]....
        /*0634*/ 	.word	0x00017470


	//   ....[152]....
        /*0638*/ 	.word	0x000174d0


	//   ....[153]....
        /*063c*/ 	.word	0x00017580


	//   ....[154]....
        /*0640*/ 	.word	0x000175e0


	//   ....[155]....
        /*0644*/ 	.word	0x00017690


	//   ....[156]....
        /*0648*/ 	.word	0x000176f0


	//   ....[157]....
        /*064c*/ 	.word	0x000177a0


	//   ....[158]....
        /*0650*/ 	.word	0x00017890


	//   ....[159]....
        /*0654*/ 	.word	0x00017970


	//   ....[160]....
        /*0658*/ 	.word	0x00017a80


	//   ....[161]....
        /*065c*/ 	.word	0x00017b80


	//   ....[162]....
        /*0660*/ 	.word	0x00017cb0


	//   ....[163]....
        /*0664*/ 	.word	0x00017d90


	//   ....[164]....
        /*0668*/ 	.word	0x00017e90


	//   ....[165]....
        /*066c*/ 	.word	0x00017f70


	//   ....[166]....
        /*0670*/ 	.word	0x00018000


	//   ....[167]....
        /*0674*/ 	.word	0x000180a0


	//   ....[168]....
        /*0678*/ 	.word	0x000181c0


	//   ....[169]....
        /*067c*/ 	.word	0x00018230


	//   ....[170]....
        /*0680*/ 	.word	0x000182a0


	//   ....[171]....
        /*0684*/ 	.word	0x00018310


	//   ....[172]....
        /*0688*/ 	.word	0x00018380


	//   ....[173]....
        /*068c*/ 	.word	0x00018400


	//   ....[174]....
        /*0690*/ 	.word	0x00018490


	//   ....[175]....
        /*0694*/ 	.word	0x00018520


	//   ....[176]....
        /*0698*/ 	.word	0x00018590


	//   ....[177]....
        /*069c*/ 	.word	0x00018600


	//   ....[178]....
        /*06a0*/ 	.word	0x00018670


	//   ....[179]....
        /*06a4*/ 	.word	0x000186f0


	//   ....[180]....
        /*06a8*/ 	.word	0x00018760


	//   ....[181]....
        /*06ac*/ 	.word	0x00018800


	//   ....[182]....
        /*06b0*/ 	.word	0x00018890


	//   ....[183]....
        /*06b4*/ 	.word	0x000189b0


	//----- nvinfo : EIATTR_REG_RECONFIG
	.align		4
.L_826:
        /*06b8*/ 	.byte	0x01, 0x54
	.zero		2


	//----- nvinfo : EIATTR_SYSCALL_OFFSETS
	.align		4
        /*06bc*/ 	.byte	0x04, 0x46
        /*06be*/ 	.short	(.L_828 - .L_827)


	//   ....[0]....
.L_827:
        /*06c0*/ 	.word	0x00003fc0


	//   ....[1]....
        /*06c4*/ 	.word	0x00011670


	//   ....[2]....
        /*06c8*/ 	.word	0x000117c0


	//   ....[3]....
        /*06cc*/ 	.word	0x000118b0


	//   ....[4]....
        /*06d0*/ 	.word	0x00012750


	//----- nvinfo : EIATTR_MBARRIER_INSTR_OFFSETS
	.align		4
.L_828:
        /*06d4*/ 	.byte	0x04, 0x39
        /*06d6*/ 	.short	(.L_830 - .L_829)


	//   ....[0]....
.L_829:
        /*06d8*/ 	.word	0x00000180
        /*06dc*/ 	.word	0x000000ff
        /*06e0*/ 	.word	0x00028c00
        /*06e4*/ 	.short	0x0100
        /*06e6*/ 	.byte	0x08
	.zero		1


	//   ....[1]....
        /*06e8*/ 	.word	0x00000190
        /*06ec*/ 	.word	0x000000ff
        /*06f0*/ 	.word	0x00028c20
        /*06f4*/ 	.short	0x0100
        /*06f6*/ 	.byte	0x08
	.zero		1


	//   ....[2]....
        /*06f8*/ 	.word	0x00000240
        /*06fc*/ 	.word	0x000000ff
        /*0700*/ 	.word	0x00028c30
        /*0704*/ 	.short	0x0100
        /*0706*/ 	.byte	0x06
	.zero		1


	//   ....[3]....
        /*0708*/ 	.word	0x00000250
        /*070c*/ 	.word	0x000000ff
        /*0710*/ 	.word	0x00028c40
        /*0714*/ 	.short	0x0100
        /*0716*/ 	.byte	0x06
	.zero		1


	//   ....[4]....
        /*0718*/ 	.word	0x00000260
        /*071c*/ 	.word	0x000000ff
        /*0720*/ 	.word	0x00028c38
        /*0724*/ 	.short	0x0100
        /*0726*/ 	.byte	0x06
	.zero		1


	//   ....[5]....
        /*0728*/ 	.word	0x00000270
        /*072c*/ 	.word	0x000000ff
        /*0730*/ 	.word	0x00028c48
        /*0734*/ 	.short	0x0100
        /*0736*/ 	.byte	0x06
	.zero		1


	//   ....[6]....
        /*0738*/ 	.word	0x000003a0
        /*073c*/ 	.word	0x000000ff
        /*0740*/ 	.word	0x00028c50
        /*0744*/ 	.short	0x0100
        /*0746*/ 	.byte	0x08
	.zero		1


	//   ....[7]....
        /*0748*/ 	.word	0x000003b0
        /*074c*/ 	.word	0x000000ff
        /*0750*/ 	.word	0x00028c60
        /*0754*/ 	.short	0x0100
        /*0756*/ 	.byte	0x08
	.zero		1


	//   ....[8]....
        /*0758*/ 	.word	0x000003c0
        /*075c*/ 	.word	0x000000ff
        /*0760*/ 	.word	0x00028c58
        /*0764*/ 	.short	0x0100
        /*0766*/ 	.byte	0x08
	.zero		1


	//   ....[9]....
        /*0768*/ 	.word	0x000003d0
        /*076c*/ 	.word	0x000000ff
        /*0770*/ 	.word	0x00028c68
        /*0774*/ 	.short	0x0100
        /*0776*/ 	.byte	0x08
	.zero		1


	//   ....[10]....
        /*0778*/ 	.word	0x000004c0
        /*077c*/ 	.word	0x000000ff
        /*0780*/ 	.word	0x00028c70
        /*0784*/ 	.short	0x0100
        /*0786*/ 	.byte	0x06
	.zero		1


	//   ....[11]....
        /*0788*/ 	.word	0x000004d0
        /*078c*/ 	.word	0x000000ff
        /*0790*/ 	.word	0x00028c80
        /*0794*/ 	.short	0x0100
        /*0796*/ 	.byte	0x06
	.zero		1


	//   ....[12]....
        /*0798*/ 	.word	0x000004e0
        /*079c*/ 	.word	0x000000ff
        /*07a0*/ 	.word	0x00028c78
        /*07a4*/ 	.short	0x0100
        /*07a6*/ 	.byte	0x06
	.zero		1


	//   ....[13]....
        /*07a8*/ 	.word	0x000004f0
        /*07ac*/ 	.word	0x000000ff
        /*07b0*/ 	.word	0x00028c88
        /*07b4*/ 	.short	0x0100
        /*07b6*/ 	.byte	0x06
	.zero		1


	//   ....[14]....
        /*07b8*/ 	.word	0x00000620
        /*07bc*/ 	.word	0x000000ff
        /*07c0*/ 	.word	0x00028c90
        /*07c4*/ 	.short	0x0100
        /*07c6*/ 	.byte	0x08
	.zero		1


	//   ....[15]....
        /*07c8*/ 	.word	0x00000630
        /*07cc*/ 	.word	0x000000ff
        /*07d0*/ 	.word	0x00028ca0
        /*07d4*/ 	.short	0x0100
        /*07d6*/ 	.byte	0x08
	.zero		1


	//   ....[16]....
        /*07d8*/ 	.word	0x00000640
        /*07dc*/ 	.word	0x000000ff
        /*07e0*/ 	.word	0x00028c98
        /*07e4*/ 	.short	0x0100
        /*07e6*/ 	.byte	0x08
	.zero		1


	//   ....[17]....
        /*07e8*/ 	.word	0x00000650
        /*07ec*/ 	.word	0x000000ff
        /*07f0*/ 	.word	0x00028ca8
        /*07f4*/ 	.short	0x0100
        /*07f6*/ 	.byte	0x08
	.zero		1


	//   ....[18]....
        /*07f8*/ 	.word	0x00000790
        /*07fc*/ 	.word	0x000000ff
        /*0800*/ 	.word	0x00028cb0
        /*0804*/ 	.short	0x0100
        /*0806*/ 	.byte	0x08
	.zero		1


	//   ....[19]....
        /*0808*/ 	.word	0x000007a0
        /*080c*/ 	.word	0x000000ff
        /*0810*/ 	.word	0x00028cc0
        /*0814*/ 	.short	0x0100
        /*0816*/ 	.byte	0x08
	.zero		1


	//   ....[20]....
        /*0818*/ 	.word	0x000007b0
        /*081c*/ 	.word	0x000000ff
        /*0820*/ 	.word	0x00028cb8
        /*0824*/ 	.short	0x0100
        /*0826*/ 	.byte	0x08
	.zero		1


	//   ....[21]....
        /*0828*/ 	.word	0x000007c0
        /*082c*/ 	.word	0x000000ff
        /*0830*/ 	.word	0x00028cc8
        /*0834*/ 	.short	0x0100
        /*0836*/ 	.byte	0x08
	.zero		1


	//   ....[22]....
        /*0838*/ 	.word	0x00001dd0
        /*083c*/ 	.word	0x000000ff
        /*0840*/ 	.word	0x00028c50
        /*0844*/ 	.short	0x010a
        /*0846*/ 	.byte	0x15
	.zero		1


	//   ....[23]....
        /*0848*/ 	.word	0x00002090
        /*084c*/ 	.word	0x000000ff
        /*0850*/ 	.word	0x00000000
        /*0854*/ 	.short	0x0101
        /*0856*/ 	.byte	0x06
	.zero		1


	//   ....[24]....
        /*0858*/ 	.word	0x000029d0
        /*085c*/ 	.word	0x000000ff
        /*0860*/ 	.word	0x00028c50
        /*0864*/ 	.short	0x010a
        /*0866*/ 	.byte	0x15
	.zero		1


	//   ....[25]....
        /*0868*/ 	.word	0x00002a10
        /*086c*/ 	.word	0x000000ff
        /*0870*/ 	.word	0x00028c50
        /*0874*/ 	.short	0x010a
        /*0876*/ 	.byte	0x15
	.zero		1


	//   ....[26]....
        /*0878*/ 	.word	0x00002bf0
        /*087c*/ 	.word	0x000000ff
        /*0880*/ 	.word	0x00000000
        /*0884*/ 	.short	0x0101
        /*0886*/ 	.byte	0x06
	.zero		1


	//   ....[27]....
        /*0888*/ 	.word	0x00004040
        /*088c*/ 	.word	0x000000ff
        /*0890*/ 	.word	0x00028c00
        /*0894*/ 	.short	0x010a
        /*0896*/ 	.byte	0x29
	.zero		1


	//   ....[28]....
        /*0898*/ 	.word	0x000040c0
        /*089c*/ 	.word	0x00000007
        /*08a0*/ 	.word	0x00028c30
        /*08a4*/ 	.short	0x010a
        /*08a6*/ 	.byte	0x3f
	.zero		1


	//   ....[29]....
        /*08a8*/ 	.word	0x00004100
        /*08ac*/ 	.word	0x00000007
        /*08b0*/ 	.word	0x00028c30
        /*08b4*/ 	.short	0x010a
        /*08b6*/ 	.byte	0x3f
	.zero		1


	//   ....[30]....
        /*08b8*/ 	.word	0x000044f0
        /*08bc*/ 	.word	0x000000ff
        /*08c0*/ 	.word	0x00000000
        /*08c4*/ 	.short	0x0101
        /*08c6*/ 	.byte	0x06
	.zero		1


	//   ....[31]....
        /*08c8*/ 	.word	0x00005b80
        /*08cc*/ 	.word	0x00000007
        /*08d0*/ 	.word	0x00028c50
        /*08d4*/ 	.short	0x010a
        /*08d6*/ 	.byte	0x3f
	.zero		1


	//   ....[32]....
        /*08d8*/ 	.word	0x00005bc0
        /*08dc*/ 	.word	0x00000007
        /*08e0*/ 	.word	0x00028c50
        /*08e4*/ 	.short	0x010a
        /*08e6*/ 	.byte	0x3f
	.zero		1


	//   ....[33]....
        /*08e8*/ 	.word	0x00005ea0
        /*08ec*/ 	.word	0x000000ff
        /*08f0*/ 	.word	0x00000000
        /*08f4*/ 	.short	0x0101
        /*08f6*/ 	.byte	0x0b
	.zero		1


	//   ....[34]....
        /*08f8*/ 	.word	0x000061b0
        /*08fc*/ 	.word	0x000000ff
        /*0900*/ 	.word	0x00028c30
        /*0904*/ 	.short	0x010a
        /*0906*/ 	.byte	0x15
	.zero		1


	//   ....[35]....
        /*0908*/ 	.word	0x000061f0
        /*090c*/ 	.word	0x000000ff
        /*0910*/ 	.word	0x00028c30
        /*0914*/ 	.short	0x010a
        /*0916*/ 	.byte	0x15
	.zero		1


	//   ....[36]....
        /*0918*/ 	.word	0x00006480
        /*091c*/ 	.word	0x000000ff
        /*0920*/ 	.word	0x00000000
        /*0924*/ 	.short	0x0101
        /*0926*/ 	.byte	0x06
	.zero		1


	//   ....[37]....
        /*0928*/ 	.word	0x000081a0
        /*092c*/ 	.word	0x000000ff
        /*0930*/ 	.word	0x00028c50
        /*0934*/ 	.short	0x010a
        /*0936*/ 	.byte	0x15
	.zero		1


	//   ....[38]....
        /*0938*/ 	.word	0x000081e0
        /*093c*/ 	.word	0x000000ff
        /*0940*/ 	.word	0x00028c50
        /*0944*/ 	.short	0x010a
        /*0946*/ 	.byte	0x15
	.zero		1


	//   ....[39]....
        /*0948*/ 	.word	0x00008490
        /*094c*/ 	.word	0x000000ff
        /*0950*/ 	.word	0x00000000
        /*0954*/ 	.short	0x0101
        /*0956*/ 	.byte	0x15
	.zero		1


	//   ....[40]....
        /*0958*/ 	.word	0x00008820
        /*095c*/ 	.word	0x000000ff
        /*0960*/ 	.word	0x00028c30
        /*0964*/ 	.short	0x010a
        /*0966*/ 	.byte	0x16
	.zero		1


	//   ....[41]....
        /*0968*/ 	.word	0x00008860
        /*096c*/ 	.word	0x000000ff
        /*0970*/ 	.word	0x00028c30
        /*0974*/ 	.short	0x010a
        /*0976*/ 	.byte	0x16
	.zero		1


	//   ....[42]....
        /*0978*/ 	.word	0x00008a60
        /*097c*/ 	.word	0x000000ff
        /*0980*/ 	.word	0x00000000
        /*0984*/ 	.short	0x0101
        /*0986*/ 	.byte	0x06
	.zero		1


	//   ....[43]....
        /*0988*/ 	.word	0x00009d10
        /*098c*/ 	.word	0x000000ff
        /*0990*/ 	.word	0x00028c50
        /*0994*/ 	.short	0x010a
        /*0996*/ 	.byte	0x16
	.zero		1


	//   ....[44]....
        /*0998*/ 	.word	0x00009d50
        /*099c*/ 	.word	0x000000ff
        /*09a0*/ 	.word	0x00028c50
        /*09a4*/ 	.short	0x010a
        /*09a6*/ 	.byte	0x16
	.zero		1


	//   ....[45]....
        /*09a8*/ 	.word	0x00009fe0
        /*09ac*/ 	.word	0x000000ff
        /*09b0*/ 	.word	0x00000000
        /*09b4*/ 	.short	0x0101
        /*09b6*/ 	.byte	0x16
	.zero		1


	//   ....[46]....
        /*09b8*/ 	.word	0x0000a130
        /*09bc*/ 	.word	0x000000ff
        /*09c0*/ 	.word	0x00028c30
        /*09c4*/ 	.short	0x010a
        /*09c6*/ 	.byte	0x15
	.zero		1


	//   ....[47]....
        /*09c8*/ 	.word	0x0000a170
        /*09cc*/ 	.word	0x000000ff
        /*09d0*/ 	.word	0x00028c30
        /*09d4*/ 	.short	0x010a
        /*09d6*/ 	.byte	0x15
	.zero		1


	//   ....[48]....
        /*09d8*/ 	.word	0x0000a400
        /*09dc*/ 	.word	0x000000ff
        /*09e0*/ 	.word	0x00000000
        /*09e4*/ 	.short	0x0101
        /*09e6*/ 	.byte	0x06
	.zero		1


	//   ....[49]....
        /*09e8*/ 	.word	0x0000c120
        /*09ec*/ 	.word	0x000000ff
        /*09f0*/ 	.word	0x00028c50
        /*09f4*/ 	.short	0x010a
        /*09f6*/ 	.byte	0x15
	.zero		1


	//   ....[50]....
        /*09f8*/ 	.word	0x0000c160
        /*09fc*/ 	.word	0x000000ff
        /*0a00*/ 	.word	0x00028c50
        /*0a04*/ 	.short	0x010a
        /*0a06*/ 	.byte	0x15
	.zero		1


	//   ....[51]....
        /*0a08*/ 	.word	0x0000c410
        /*0a0c*/ 	.word	0x000000ff
        /*0a10*/ 	.word	0x00000000
        /*0a14*/ 	.short	0x0101
        /*0a16*/ 	.byte	0x15
	.zero		1


	//   ....[52]....
        /*0a18*/ 	.word	0x0000eb70
        /*0a1c*/ 	.word	0x000000ff
        /*0a20*/ 	.word	0x00000000
        /*0a24*/ 	.short	0x0101
        /*0a26*/ 	.byte	0x04
	.zero		1


	//   ....[53]....
        /*0a28*/ 	.word	0x00012060
        /*0a2c*/ 	.word	0x0000001b
        /*0a30*/ 	.word	0x00028c40
        /*0a34*/ 	.short	0x010a
        /*0a36*/ 	.byte	0x3f
	.zero		1


	//   ....[54]....
        /*0a38*/ 	.word	0x00012530
        /*0a3c*/ 	.word	0x0000001b
        /*0a40*/ 	.word	0x00028c30
        /*0a44*/ 	.short	0x0107
        /*0a46*/ 	.byte	0x3f
	.zero		1


	//   ....[55]....
        /*0a48*/ 	.word	0x00012600
        /*0a4c*/ 	.word	0x0000001b
        /*0a50*/ 	.word	0x00028c30
        /*0a54*/ 	.short	0x0101
        /*0a56*/ 	.byte	0x3f
	.zero		1


	//   ....[56]....
        /*0a58*/ 	.word	0x00012e20
        /*0a5c*/ 	.word	0x00000017
        /*0a60*/ 	.word	0x00028c00
        /*0a64*/ 	.short	0x0107
        /*0a66*/ 	.byte	0x3f
	.zero		1


	//   ....[57]....
        /*0a68*/ 	.word	0x00012f10
        /*0a6c*/ 	.word	0x00000017
        /*0a70*/ 	.word	0x00028c00
        /*0a74*/ 	.short	0x0101
        /*0a76*/ 	.byte	0x3f
	.zero		1


	//   ....[58]....
        /*0a78*/ 	.word	0x00012f30
        /*0a7c*/ 	.word	0x00000017
        /*0a80*/ 	.word	0x00028c20
        /*0a84*/ 	.short	0x010a
        /*0a86*/ 	.byte	0x3f
	.zero		1


	//   ....[59]....
        /*0a88*/ 	.word	0x00012fc0
        /*0a8c*/ 	.word	0x0000001b
        /*0a90*/ 	.word	0x00028c60
        /*0a94*/ 	.short	0x010a
        /*0a96*/ 	.byte	0x3f
	.zero		1


	//   ....[60]....
        /*0a98*/ 	.word	0x000138d0
        /*0a9c*/ 	.word	0x0000001b
        /*0aa0*/ 	.word	0x00028c50
        /*0aa4*/ 	.short	0x0107
        /*0aa6*/ 	.byte	0x3f
	.zero		1


	//   ....[61]....
        /*0aa8*/ 	.word	0x000139a0
        /*0aac*/ 	.word	0x0000001b
        /*0ab0*/ 	.word	0x00028c50
        /*0ab4*/ 	.short	0x0101
        /*0ab6*/ 	.byte	0x3f
	.zero		1


	//   ....[62]....
        /*0ab8*/ 	.word	0x00013d40
        /*0abc*/ 	.word	0x00000006
        /*0ac0*/ 	.word	0x00028c40
        /*0ac4*/ 	.short	0x010a
        /*0ac6*/ 	.byte	0x3f
	.zero		1


	//   ....[63]....
        /*0ac8*/ 	.word	0x00014080
        /*0acc*/ 	.word	0x00000006
        /*0ad0*/ 	.word	0x00028c30
        /*0ad4*/ 	.short	0x0107
        /*0ad6*/ 	.byte	0x3f
	.zero		1


	//   ....[64]....
        /*0ad8*/ 	.word	0x00014140
        /*0adc*/ 	.word	0x00000006
        /*0ae0*/ 	.word	0x00028c30
        /*0ae4*/ 	.short	0x0101
        /*0ae6*/ 	.byte	0x3f
	.zero		1


	//   ....[65]....
        /*0ae8*/ 	.word	0x00014170
        /*0aec*/ 	.word	0x00000006
        /*0af0*/ 	.word	0x00028c60
        /*0af4*/ 	.short	0x010a
        /*0af6*/ 	.byte	0x3f
	.zero		1


	//   ....[66]....
        /*0af8*/ 	.word	0x00014840
        /*0afc*/ 	.word	0x00000006
        /*0b00*/ 	.word	0x00028c50
        /*0b04*/ 	.short	0x0107
        /*0b06*/ 	.byte	0x3f
	.zero		1


	//   ....[67]....
        /*0b08*/ 	.word	0x00014900
        /*0b0c*/ 	.word	0x00000006
        /*0b10*/ 	.word	0x00028c50
        /*0b14*/ 	.short	0x0101
        /*0b16*/ 	.byte	0x3f
	.zero		1


	//   ....[68]....
        /*0b18*/ 	.word	0x00015770
        /*0b1c*/ 	.word	0x00000005
        /*0b20*/ 	.word	0x00028c20
        /*0b24*/ 	.short	0x010a
        /*0b26*/ 	.byte	0x3f
	.zero		1


	//   ....[69]....
        /*0b28*/ 	.word	0x000158f0
        /*0b2c*/ 	.word	0x00000003
        /*0b30*/ 	.word	0x00028c40
        /*0b34*/ 	.short	0x010a
        /*0b36*/ 	.byte	0x3f
	.zero		1


	//   ....[70]....
        /*0b38*/ 	.word	0x00015990
        /*0b3c*/ 	.word	0x00000005
        /*0b40*/ 	.word	0x00028c40
        /*0b44*/ 	.short	0x010a
        /*0b46*/ 	.byte	0x3f
	.zero		1


	//   ....[71]....
        /*0b48*/ 	.word	0x000159d0
        /*0b4c*/ 	.word	0x00000003
        /*0b50*/ 	.word	0x00028c60
        /*0b54*/ 	.short	0x010a
        /*0b56*/ 	.byte	0x3f
	.zero		1


	//   ....[72]....
        /*0b58*/ 	.word	0x00015a10
        /*0b5c*/ 	.word	0x00000005
        /*0b60*/ 	.word	0x00028c60
        /*0b64*/ 	.short	0x010a
        /*0b66*/ 	.byte	0x3f
	.zero		1


	//   ....[73]....
        /*0b68*/ 	.word	0x00015a80
        /*0b6c*/ 	.word	0x00000006
        /*0b70*/ 	.word	0x00028c50
        /*0b74*/ 	.short	0x010a
        /*0b76*/ 	.byte	0x3f
	.zero		1


	//   ....[74]....
        /*0b78*/ 	.word	0x00015ae0
        /*0b7c*/ 	.word	0x00000005
        /*0b80*/ 	.word	0x00028c50
        /*0b84*/ 	.short	0x010a
        /*0b86*/ 	.byte	0x3f
	.zero		1


	//   ....[75]....
        /*0b88*/ 	.word	0x00015b40
        /*0b8c*/ 	.word	0x00000003
        /*0b90*/ 	.word	0x00028c00
        /*0b94*/ 	.short	0x010a
        /*0b96*/ 	.byte	0x3f
	.zero		1


	//   ....[76]....
        /*0b98*/ 	.word	0x00015b90
        /*0b9c*/ 	.word	0x00000007
        /*0ba0*/ 	.word	0x00028c30
        /*0ba4*/ 	.short	0x010a
        /*0ba6*/ 	.byte	0x3f
	.zero		1


	//   ....[77]....
        /*0ba8*/ 	.word	0x00015be0
        /*0bac*/ 	.word	0x00000007
        /*0bb0*/ 	.word	0x00028c50
        /*0bb4*/ 	.short	0x010a
        /*0bb6*/ 	.byte	0x3f
	.zero		1


	//   ....[78]....
        /*0bb8*/ 	.word	0x00015c40
        /*0bbc*/ 	.word	0x00000005
        /*0bc0*/ 	.word	0x00028c30
        /*0bc4*/ 	.short	0x010a
        /*0bc6*/ 	.byte	0x3f
	.zero		1


	//   ....[79]....
        /*0bc8*/ 	.word	0x00015ca0
        /*0bcc*/ 	.word	0x00000007
        /*0bd0*/ 	.word	0x00028c50
        /*0bd4*/ 	.short	0x010a
        /*0bd6*/ 	.byte	0x3f
	.zero		1


	//   ....[80]....
        /*0bd8*/ 	.word	0x00015d00
        /*0bdc*/ 	.word	0x00000006
        /*0be0*/ 	.word	0x00028c30
        /*0be4*/ 	.short	0x010a
        /*0be6*/ 	.byte	0x3f
	.zero		1


	//   ....[81]....
        /*0be8*/ 	.word	0x00015d60
        /*0bec*/ 	.word	0x00000008
        /*0bf0*/ 	.word	0x00028c50
        /*0bf4*/ 	.short	0x010a
        /*0bf6*/ 	.byte	0x3f
	.zero		1


	//   ....[82]....
        /*0bf8*/ 	.word	0x00015dc0
        /*0bfc*/ 	.word	0x00000005
        /*0c00*/ 	.word	0x00028c30
        /*0c04*/ 	.short	0x010a
        /*0c06*/ 	.byte	0x3f
	.zero		1


	//   ....[83]....
        /*0c08*/ 	.word	0x00015e20
        /*0c0c*/ 	.word	0x00000007
        /*0c10*/ 	.word	0x00028c50
        /*0c14*/ 	.short	0x010a
        /*0c16*/ 	.byte	0x3f
	.zero		1


	//   ....[84]....
        /*0c18*/ 	.word	0x00015f40
        /*0c1c*/ 	.word	0x0000001b
        /*0c20*/ 	.word	0x00028c40
        /*0c24*/ 	.short	0x010a
        /*0c26*/ 	.byte	0x3f
	.zero		1


	//   ....[85]....
        /*0c28*/ 	.word	0x000169e0
        /*0c2c*/ 	.word	0x00000017
        /*0c30*/ 	.word	0x00028c20
        /*0c34*/ 	.short	0x010a
        /*0c36*/ 	.byte	0x3f
	.zero		1


	//   ....[86]....
        /*0c38*/ 	.word	0x00016a30
        /*0c3c*/ 	.word	0x0000001b
        /*0c40*/ 	.word	0x00028c60
        /*0c44*/ 	.short	0x010a
        /*0c46*/ 	.byte	0x3f
	.zero		1


	//   ....[87]....
        /*0c48*/ 	.word	0x00017320
        /*0c4c*/ 	.word	0x00000006
        /*0c50*/ 	.word	0x00028c40
        /*0c54*/ 	.short	0x010a
        /*0c56*/ 	.byte	0x3f
	.zero		1


	//   ....[88]....
        /*0c58*/ 	.word	0x000177e0
        /*0c5c*/ 	.word	0x00000006
        /*0c60*/ 	.word	0x00028c60
        /*0c64*/ 	.short	0x010a
        /*0c66*/ 	.byte	0x3f
	.zero		1


	//   ....[89]....
        /*0c68*/ 	.word	0x000188d0
        /*0c6c*/ 	.word	0x00000005
        /*0c70*/ 	.word	0x00028c20
        /*0c74*/ 	.short	0x010a
        /*0c76*/ 	.byte	0x3f
	.zero		1


	//   ....[90]....
        /*0c78*/ 	.word	0x00018a70
        /*0c7c*/ 	.word	0x00000003
        /*0c80*/ 	.word	0x00028c40
        /*0c84*/ 	.short	0x010a
        /*0c86*/ 	.byte	0x3f
	.zero		1


	//   ....[91]....
        /*0c88*/ 	.word	0x00018ac0
        /*0c8c*/ 	.word	0x00000005
        /*0c90*/ 	.word	0x00028c40
        /*0c94*/ 	.short	0x010a
        /*0c96*/ 	.byte	0x3f
	.zero		1


	//   ....[92]....
        /*0c98*/ 	.word	0x00018b10
        /*0c9c*/ 	.word	0x00000003
        /*0ca0*/ 	.word	0x00028c60
        /*0ca4*/ 	.short	0x010a
        /*0ca6*/ 	.byte	0x3f
	.zero		1


	//----- nvinfo : EIATTR_NUM_MBARRIERS
	.align		4
.L_830:
        /*0ca8*/ 	.byte	0x03, 0x38
        /*0caa*/ 	.short	0x0016


	//----- nvinfo : EIATTR_EXIT_INSTR_OFFSETS
	.align		4
        /*0cac*/ 	.byte	0x04, 0x1c
        /*0cae*/ 	.short	(.L_832 - .L_831)


	//   ....[0]....
.L_831:
        /*0cb0*/ 	.word	0x00000970


	//   ....[1]....
        /*0cb4*/ 	.word	0x0000fe80


	//   ....[2]....
        /*0cb8*/ 	.word	0x00015a60


	//----- nvinfo : EIATTR_MAX_THREADS
	.align		4
.L_832:
        /*0cbc*/ 	.byte	0x04, 0x05
        /*0cbe*/ 	.short	(.L_834 - .L_833)
.L_833:
        /*0cc0*/ 	.word	0x00000180
        /*0cc4*/ 	.word	0x00000001
        /*0cc8*/ 	.word	0x00000001


	//----- nvinfo : EIATTR_CRS_STACK_SIZE
	.align		4
.L_834:
        /*0ccc*/ 	.byte	0x04, 0x1e
        /*0cce*/ 	.short	(.L_836 - .L_835)
.L_835:
        /*0cd0*/ 	.word	0x00000000


	//----- nvinfo : EIATTR_CBANK_PARAM_SIZE
	.align		4
.L_836:
        /*0cd4*/ 	.byte	0x03, 0x19
        /*0cd6*/ 	.short	0x0af0


	//----- nvinfo : EIATTR_PARAM_CBANK
	.align		4
        /*0cd8*/ 	.byte	0x04, 0x0a
        /*0cda*/ 	.short	(.L_838 - .L_837)
	.align		4
.L_837:
        /*0cdc*/ 	.word	index@(.nv.constant0._ZN7cutlass13device_kernelIN5flash11enable_sm90INS1_16FlashAttnFwdSm90INS1_25CollectiveMainloopFwdSm90ILi2EN4cute5tupleIJNS5_1CILi1EEES8_S8_EEENS6_IJNS7_ILi64EEESA_SA_EEELi512ENS_10bfloat16_tEfNS_4arch4Sm90ELb0ELb1ELb0ELb1ELb1ELb0ELb0ELb0ELb0ELb1ELb0ELb0EEENS1_21CollectiveEpilogueFwdINS6_IJSA_NS7_ILi512EEESA_EEES9_SC_SE_Li256ELb1ELb1ELb0ELb0EEENS1_36VarlenDynamicPersistentTileSchedulerILi64ELi64ELi256ELi128ELb0ELb1ELb1ELb1ELb0ELb1EEEEEEEEEvNT_6ParamsE)
        /*0ce0*/ 	.short	0x0210
        /*0ce2*/ 	.short	0x0af0


	//----- nvinfo : EIATTR_SW_WAR
	.align		4
.L_838:
        /*0ce4*/ 	.byte	0x04, 0x36
        /*0ce6*/ 	.short	(.L_840 - .L_839)
.L_839:
        /*0ce8*/ 	.word	0x00000008
.L_840:


//--------------------- .nv.info._ZN7cutlass13device_kernelIN5flash11enable_sm90INS1_16FlashAttnFwdSm90INS1_25CollectiveMainloopFwdSm90ILi2EN4cute5tupleIJNS5_1CILi1EEES8_S8_EEENS6_IJNS7_ILi64EEESA_SA_EEELi512ENS_10bfloat16_tEfNS_4arch4Sm90ELb0ELb1ELb0ELb1ELb1ELb1ELb0ELb0ELb0ELb1ELb0ELb0EEENS1_21CollectiveEpilogueFwdINS6_IJSA_NS7_ILi512EEESA_EEES9_SC_SE_Li256ELb1ELb1ELb0ELb0EEENS1_36VarlenDynamicPersistentTileSchedulerILi64ELi64ELi256ELi128ELb0ELb1ELb1ELb1ELb0ELb1EEEEEEEEEvNT_6ParamsE --------------------------
	.section	.nv.info._ZN7cutlass13device_kernelIN5flash11enable_sm90INS1_16FlashAttnFwdSm90INS1_25CollectiveMainloopFwdSm90ILi2EN4cute5tupleIJNS5_1CILi1EEES8_S8_EEENS6_IJNS7_ILi64EEESA_SA_EEELi512ENS_10bfloat16_tEfNS_4arch4Sm90ELb0ELb1ELb0ELb1ELb1ELb1ELb0ELb0ELb0ELb1ELb0ELb0EEENS1_21CollectiveEpilogueFwdINS6_IJSA_NS7_ILi512EEESA_EEES9_SC_SE_Li256ELb1ELb1ELb0ELb0EEENS1_36VarlenDynamicPersistentTileSchedulerILi64ELi64ELi256ELi128ELb0ELb1ELb1ELb1ELb0ELb1EEEEEEEEEvNT_6ParamsE,"",@"SHT_CUDA_INFO"
	.sectionflags	@""
	.align	4


	//----- nvinfo : EIATTR_CUDA_API_VERSION
	.align		4
        /*0000*/ 	.byte	0x04, 0x37
        /*0002*/ 	.short	(.L_842 - .L_841)
.L_841:
        /*0004*/ 	.word	0x00000082


	//----- nvinfo : EIATTR_KPARAM_INFO
	.align		4
.L_842:
        /*0008*/ 	.byte	0x04, 0x17
        /*000a*/ 	.short	(.L_844 - .L_843)
.L_843:
        /*000c*/ 	.word	0x00000000
        /*0010*/ 	.short	0x0000
        /*0012*/ 	.short	0x0070
        /*0014*/ 	.byte	0x00, 0xf0, 0x01, 0x2a


	//----- nvinfo : EIATTR_SPARSE_MMA_MASK
	.align		4
.L_844:
        /*0018*/ 	.byte	0x03, 0x50
        /*001a*/ 	.short	0x0000


	//----- nvinfo : EIATTR_MAXREG_COUNT
	.align		4
        /*001c*/ 	.byte	0x03, 0x1b
        /*001e*/ 	.short	0x00a8


	//----- nvinfo : EIATTR_NUM_BARRIERS
	.align		4
        /*0020*/ 	.byte	0x02, 0x4c
        /*0022*/ 	.byte	0x10
	.zero		1


	//----- nvinfo : EIATTR_EXTERNS
	.align		4
        /*0024*/ 	.byte	0x04, 0x0f
        /*0026*/ 	.short	(.L_846 - .L_845)


	//   ....[0]....
	.align		4
.L_845:
        /*0028*/ 	.word	index@(__assertfail)


	//----- nvinfo : EIATTR_ANNOTATIONS
	.align		4
.L_846:
        /*002c*/ 	.byte	0x04, 0x55
        /*002e*/ 	.short	(.L_848 - .L_847)


	//   ....[0]....
.L_847:
        /* <DEDUP_REMOVED lines=50> */


	//----- nvinfo : EIATTR_MERCURY_ISA_VERSION
	.align		4
.L_848:
        /*0340*/ 	.byte	0x03, 0x5f
        /*0342*/ 	.short	0x0101


	//----- nvinfo : EIATTR_UNUSED_LOAD_BYTE_OFFSET
	.align		4
        /*0344*/ 	.byte	0x04, 0x44
        /*0346*/ 	.short	(.L_850 - .L_849)


	//   ....[0]....
.L_849:
        /*0348*/ 	.word	0x00000a20
        /*034c*/ 	.word	0x0000fff0


	//   ....[1]....
        /*0350*/ 	.word	0x00014700
        /*0354*/ 	.word	0x0000fff0


	//----- nvinfo : EIATTR_INT_WARP_WIDE_INSTR_OFFSETS
	.align		4
.L_850:
        /*0358*/ 	.byte	0x04, 0x31
        /*035a*/ 	.short	(.L_852 - .L_851)


	//   ....[0]....
.L_851:
        /*035c*/ 	.word	0x00000130


	//   ....[1]....
        /*0360*/ 	.word	0x00000170


	//   ....[2]....
        /*0364*/ 	.word	0x000001e0


	//   ....[3]....
        /*0368*/ 	.word	0x0001ae90


	//   ....[4]....
        /*036c*/ 	.word	0x0001af20


	//   ....[5]....
        /*0370*/ 	.word	0x0001e4d0


	//   ....[6]....
        /*0374*/ 	.word	0x0001e560


	//----- nvinfo : EIATTR_COOP_GROUP_MASK_REGIDS
	.align		4
.L_852:
        /*0378*/ 	.byte	0x04, 0x29
        /*037a*/ 	.short	(.L_854 - .L_853)


	//   ....[0]....
.L_853:
        /*037c*/ 	.word	0xffffffff


	//   ....[1]....
        /*0380*/ 	.word	0xffffffff


	//   ....[2]....
        /*0384*/ 	.word	0xffffffff


	//   ....[3]....
        /*0388*/ 	.word	0xffffffff


	//   ....[4]....
        /*038c*/ 	.word	0xffffffff


	//   ....[5]....
        /*0390*/ 	.word	0xffffffff


	//   ....[6]....
        /*0394*/ 	.word	0xffffffff


	//   ....[7]....
        /*0398*/ 	.word	0xffffffff


	//   ....[8]....
        /*039c*/ 	.word	0xffffffff


	//   ....[9]....
        /*03a0*/ 	.word	0xffffffff


	//   ....[10]....
        /*03a4*/ 	.word	0xffffffff


	//   ....[11]....
        /*03a8*/ 	.word	0xffffffff


	//   ....[12]....
        /*03ac*/ 	.word	0xffffffff


	//   ....[13]....
        /*03b0*/ 	.word	0xffffffff


	//   ....[14]....
        /*03b4*/ 	.word	0xffffffff


	//   ....[15]....
        /*03b8*/ 	.word	0xffffffff


	//   ....[16]....
        /*03bc*/ 	.word	0xffffffff


	//   ....[17]....
        /*03c0*/ 	.word	0xffffffff


	//   ....[18]....
        /*03c4*/ 	.word	0xffffffff


	//   ....[19]....
        /*03c8*/ 	.word	0xffffffff


	//   ....[20]....
        /*03cc*/ 	.word	0xffffffff


	//   ....[21]....
        /*03d0*/ 	.word	0xffffffff


	//   ....[22]....
        /*03d4*/ 	.word	0xffffffff


	//   ....[23]....
        /*03d8*/ 	.word	0xffffffff


	//   ....[24]....
        /*03dc*/ 	.word	0xffffffff


	//   ....[25]....
        /*03e0*/ 	.word	0xffffffff


	//   ....[26]....
        /*03e4*/ 	.word	0xffffffff


	//   ....[27]....
        /*03e8*/ 	.word	0xffffffff


	//   ....[28]....
        /*03ec*/ 	.word	0xffffffff


	//   ....[29]....
        /*03f0*/ 	.word	0xffffffff


	//   ....[30]....
        /*03f4*/ 	.word	0xffffffff


	//   ....[31]....
        /*03f8*/ 	.word	0xffffffff


	//   ....[32]....
        /*03fc*/ 	.word	0xffffffff


	//   ....[33]....
        /*0400*/ 	.word	0xffffffff


	//   ....[34]....
        /*0404*/ 	.word	0xffffffff


	//   ....[35]....
        /*0408*/ 	.word	0xffffffff


	//   ....[36]....
        /*040c*/ 	.word	0xffffffff


	//   ....[37]....
        /*0410*/ 	.word	0xffffffff


	//   ....[38]....
        /*0414*/ 	.word	0xffffffff


	//   ....[39]....
        /*0418*/ 	.word	0xffffffff


	//   ....[40]....
        /*041c*/ 	.word	0xffffffff


	//   ....[41]....
        /*0420*/ 	.word	0xffffffff


	//   ....[42]....
        /*0424*/ 	.word	0xffffffff


	//   ....[43]....
        /*0428*/ 	.word	0xffffffff


	//   ....[44]....
        /*042c*/ 	.word	0xffffffff


	//   ....[45]....
        /*0430*/ 	.word	0xffffffff


	//   ....[46]....
        /*0434*/ 	.word	0xffffffff


	//   ....[47]....
        /*0438*/ 	.word	0xffffffff


	//   ....[48]....
        /*043c*/ 	.word	0xffffffff


	//   ....[49]....
        /*0440*/ 	.word	0xffffffff


	//   ....[50]....
        /*0444*/ 	.word	0xffffffff


	//   ....[51]....
        /*0448*/ 	.word	0xffffffff


	//   ....[52]....
        /*044c*/ 	.word	0xffffffff


	//   ....[53]....
        /*0450*/ 	.word	0xffffffff


	//   ....[54]....
        /*0454*/ 	.word	0xffffffff


	//   ....[55]....
        /*0458*/ 	.word	0xffffffff


	//   ....[56]....
        /*045c*/ 	.word	0xffffffff


	//   ....[57]....
        /*0460*/ 	.word	0xffffffff


	//   ....[58]....
        /*0464*/ 	.word	0xffffffff


	//   ....[59]....
        /*0468*/ 	.word	0xffffffff


	//   ....[60]....
        /*046c*/ 	.word	0xffffffff


	//   ....[61]....
        /*0470*/ 	.word	0xffffffff


	//   ....[62]....
        /*0474*/ 	.word	0xffffffff


	//   ....[63]....
        /*0478*/ 	.word	0xffffffff


	//   ....[64]....
        /*047c*/ 	.word	0xffffffff


	//   ....[65]....
        /*0480*/ 	.word	0xffffffff


	//   ....[66]....
        /*0484*/ 	.word	0xffffffff


	//   ....[67]....
        /*0488*/ 	.word	0xffffffff


	//   ....[68]....
        /*048c*/ 	.word	0xffffffff


	//   ....[69]....
        /*0490*/ 	.word	0xffffffff


	//   ....[70]....
        /*0494*/ 	.word	0xffffffff


	//   ....[71]....
        /*0498*/ 	.word	0xffffffff


	//   ....[72]....
        /*049c*/ 	.word	0xffffffff


	//   ....[73]....
        /*04a0*/ 	.word	0xffffffff


	//   ....[74]....
        /*04a4*/ 	.word	0xffffffff


	//   ....[75]....
        /*04a8*/ 	.word	0xffffffff


	//   ....[76]....
        /*04ac*/ 	.word	0xffffffff


	//   ....[77]....
        /*04b0*/ 	.word	0xffffffff


	//   ....[78]....
        /*04b4*/ 	.word	0xffffffff


	//   ....[79]....
        /*04b8*/ 	.word	0xffffffff


	//   ....[80]....
        /*04bc*/ 	.word	0xffffffff


	//   ....[81]....
        /*04c0*/ 	.word	0xffffffff


	//   ....[82]....
        /*04c4*/ 	.word	0xffffffff


	//   ....[83]....
        /*04c8*/ 	.word	0xffffffff


	//   ....[84]....
        /*04cc*/ 	.word	0xffffffff


	//   ....[85]....
        /*04d0*/ 	.word	0xffffffff


	//   ....[86]....
        /*04d4*/ 	.word	0xffffffff


	//   ....[87]....
        /*04d8*/ 	.word	0xffffffff


	//   ....[88]....
        /*04dc*/ 	.word	0xffffffff


	//   ....[89]....
        /*04e0*/ 	.word	0xffffffff


	//   ....[90]....
        /*04e4*/ 	.word	0xffffffff


	//   ....[91]....
        /*04e8*/ 	.word	0xffffffff


	//   ....[92]....
        /*04ec*/ 	.word	0xffffffff


	//   ....[93]....
        /*04f0*/ 	.word	0xffffffff


	//   ....[94]....
        /*04f4*/ 	.word	0xffffffff


	//   ....[95]....
        /*04f8*/ 	.word	0xffffffff


	//   ....[96]....
        /*04fc*/ 	.word	0xffffffff


	//   ....[97]....
        /*0500*/ 	.word	0xffffffff


	//   ....[98]....
        /*0504*/ 	.word	0xffffffff


	//   ....[99]....
        /*0508*/ 	.word	0xffffffff


	//   ....[100]....
        /*050c*/ 	.word	0xffffffff


	//   ....[101]....
        /*0510*/ 	.word	0xffffffff


	//   ....[102]....
        /*0514*/ 	.word	0xffffffff


	//   ....[103]....
        /*0518*/ 	.word	0xffffffff


	//   ....[104]....
        /*051c*/ 	.word	0xffffffff


	//   ....[105]....
        /*0520*/ 	.word	0xffffffff


	//   ....[106]....
        /*0524*/ 	.word	0xffffffff


	//   ....[107]....
        /*0528*/ 	.word	0xffffffff


	//   ....[108]....
        /*052c*/ 	.word	0xffffffff


	//   ....[109]....
        /*0530*/ 	.word	0xffffffff


	//   ....[110]....
        /*0534*/ 	.word	0xffffffff


	//   ....[111]....
        /*0538*/ 	.word	0xffffffff


	//   ....[112]....
        /*053c*/ 	.word	0xffffffff


	//   ....[113]....
        /*0540*/ 	.word	0xffffffff


	//   ....[114]....
        /*0544*/ 	.word	0xffffffff


	//   ....[115]....
        /*0548*/ 	.word	0xffffffff


	//   ....[116]....
        /*054c*/ 	.word	0xffffffff


	//   ....[117]....
        /*0550*/ 	.word	0xffffffff


	//   ....[118]....
        /*0554*/ 	.word	0xffffffff


	//   ....[119]....
        /*0558*/ 	.word	0xffffffff


	//   ....[120]....
        /*055c*/ 	.word	0xffffffff


	//   ....[121]....
        /*0560*/ 	.word	0xffffffff


	//   ....[122]....
        /*0564*/ 	.word	0xffffffff


	//   ....[123]....
        /*0568*/ 	.word	0xffffffff


	//   ....[124]....
        /*056c*/ 	.word	0xffffffff


	//   ....[125]....
        /*0570*/ 	.word	0xffffffff


	//   ....[126]....
        /*0574*/ 	.word	0xffffffff


	//   ....[127]....
        /*0578*/ 	.word	0xffffffff


	//   ....[128]....
        /*057c*/ 	.word	0xffffffff


	//   ....[129]....
        /*0580*/ 	.word	0xffffffff


	//   ....[130]....
        /*0584*/ 	.word	0xffffffff


	//   ....[131]....
        /*0588*/ 	.word	0xffffffff


	//   ....[132]....
        /*058c*/ 	.word	0xffffffff


	//   ....[133]....
        /*0590*/ 	.word	0xffffffff


	//   ....[134]....
        /*0594*/ 	.word	0xffffffff


	//   ....[135]....
        /*0598*/ 	.word	0xffffffff


	//   ....[136]....
        /*059c*/ 	.word	0xffffffff


	//   ....[137]....
        /*05a0*/ 	.word	0xffffffff


	//   ....[138]....
        /*05a4*/ 	.word	0xffffffff


	//   ....[139]....
        /*05a8*/ 	.word	0xffffffff


	//   ....[140]....
        /*05ac*/ 	.word	0xffffffff


	//   ....[141]....
        /*05b0*/ 	.word	0xffffffff


	//   ....[142]....
        /*05b4*/ 	.word	0xffffffff


	//   ....[143]....
        /*05b8*/ 	.word	0xffffffff


	//   ....[144]....
        /*05bc*/ 	.word	0xffffffff


	//   ....[145]....
        /*05c0*/ 	.word	0xffffffff


	//   ....[146]....
        /*05c4*/ 	.word	0xffffffff


	//   ....[147]....
        /*05c8*/ 	.word	0xffffffff


	//   ....[148]....
        /*05cc*/ 	.word	0xffffffff


	//   ....[149]....
        /*05d0*/ 	.word	0xffffffff


	//   ....[150]....
        /*05d4*/ 	.word	0xffffffff


	//   ....[151]....
        /*05d8*/ 	.word	0x0500000f


	//   ....[152]....
        /*05dc*/ 	.word	0x0500000f


	//   ....[153]....
        /*05e0*/ 	.word	0x0500000f


	//   ....[154]....
        /*05e4*/ 	.word	0x0500000f


	//   ....[155]....
        /*05e8*/ 	.word	0x0500000f


	//   ....[156]....
        /*05ec*/ 	.word	0x0500000f


	//   ....[157]....
        /*05f0*/ 	.word	0x0500000f


	//   ....[158]....
        /*05f4*/ 	.word	0x0500000f


	//   ....[159]....
        /*05f8*/ 	.word	0x0500000f


	//   ....[160]....
        /*05fc*/ 	.word	0x0500000f


	//   ....[161]....
        /*0600*/ 	.word	0x0500000f


	//   ....[162]....
        /*0604*/ 	.word	0x0500000f


	//   ....[163]....
        /*0608*/ 	.word	0x0500000f


	//   ....[164]....
        /*060c*/ 	.word	0x0500000f


	//   ....[165]....
        /*0610*/ 	.word	0x0500000f


	//   ....[166]....
        /*0614*/ 	.word	0x0500000f


	//   ....[167]....
        /*0618*/ 	.word	0x0500000f


	//   ....[168]....
        /*061c*/ 	.word	0x0500000f


	//   ....[169]....
        /*0620*/ 	.word	0x0500000f


	//   ....[170]....
        /*0624*/ 	.word	0x0500000f


	//   ....[171]....
        /*0628*/ 	.word	0x0500000f


	//   ....[172]....
        /*062c*/ 	.word	0x0500000f


	//   ....[173]....
        /*0630*/ 	.word	0x0500000f


	//   ....[174]....
        /*0634*/ 	.word	0x0500000f


	//   ....[175]....
        /*0638*/ 	.word	0x0500000f


	//   ....[176]....
        /*063c*/ 	.word	0x0500000f


	//   ....[177]....
        /*0640*/ 	.word	0x0500000f


	//   ....[178]....
        /*0644*/ 	.word	0x0500000f


	//   ....[179]....
        /*0648*/ 	.word	0x0500000f


	//   ....[180]....
        /*064c*/ 	.word	0x0500000f


	//   ....[181]....
        /*0650*/ 	.word	0x0500000f


	//   ....[182]....
        /*0654*/ 	.word	0x0500000f


	//   ....[183]....
        /*0658*/ 	.word	0x0500000f


	//   ....[184]....
        /*065c*/ 	.word	0x0500000f


	//   ....[185]....
        /*0660*/ 	.word	0x0500000f


	//   ....[186]....
        /*0664*/ 	.word	0x0500000f


	//   ....[187]....
        /*0668*/ 	.word	0x0500000f


	//   ....[188]....
        /*066c*/ 	.word	0x0500000f


	//   ....[189]....
        /*0670*/ 	.word	0x0500000f


	//   ....[190]....
        /*0674*/ 	.word	0x0500000f


	//   ....[191]....
        /*0678*/ 	.word	0x0500000f


	//   ....[192]....
        /*067c*/ 	.word	0x0500000f


	//   ....[193]....
        /*0680*/ 	.word	0x0500000f


	//   ....[194]....
        /*0684*/ 	.word	0x0500000f


	//   ....[195]....
        /*0688*/ 	.word	0x0500000f


	//   ....[196]....
        /*068c*/ 	.word	0x0500000f


	//   ....[197]....
        /*0690*/ 	.word	0x0500000f


	//   ....[198]....
        /*0694*/ 	.word	0x0500000f


	//   ....[199]....
        /*0698*/ 	.word	0x0500000f


	//   ....[200]....
        /*069c*/ 	.word	0x0500000f


	//   ....[201]....
        /*06a0*/ 	.word	0x0500000f


	//   ....[202]....
        /*06a4*/ 	.word	0x0500000f


	//   ....[203]....
        /*06a8*/ 	.word	0x0500000f


	//   ....[204]....
        /*06ac*/ 	.word	0x0500000f


	//   ....[205]....
        /*06b0*/ 	.word	0x0500000f


	//   ....[206]....
        /*06b4*/ 	.word	0x0500000f


	//   ....[207]....
        /*06b8*/ 	.word	0x0500000f


	//   ....[208]....
        /*06bc*/ 	.word	0x0500000f


	//   ....[209]....
        /*06c0*/ 	.word	0x0500000f


	//   ....[210]....
        /*06c4*/ 	.word	0x0500000f


	//   ....[211]....
        /*06c8*/ 	.word	0x0500000f


	//   ....[212]....
        /*06cc*/ 	.word	0x0500000f


	//   ....[213]....
        /*06d0*/ 	.word	0x0500000f


	//   ....[214]....
        /*06d4*/ 	.word	0x0500000f


	//   ....[215]....
        /*06d8*/ 	.word	0x0500000f


	//   ....[216]....
        /*06dc*/ 	.word	0x0500000f


	//   ....[217]....
        /*06e0*/ 	.word	0x0500000f


	//   ....[218]....
        /*06e4*/ 	.word	0x0500000f


	//   ....[219]....
        /*06e8*/ 	.word	0x0500000f


	//   ....[220]....
        /*06ec*/ 	.word	0x0500000f


	//   ....[221]....
        /*06f0*/ 	.word	0x0500000f


	//   ....[222]....
        /*06f4*/ 	.word	0x0500000f


	//   ....[223]....
        /*06f8*/ 	.word	0x0500000f


	//   ....[224]....
        /*06fc*/ 	.word	0x0500000f


	//   ....[225]....
        /*0700*/ 	.word	0x0500000f


	//   ....[226]....
        /*0704*/ 	.word	0x0500000f


	//   ....[227]....
        /*0708*/ 	.word	0x0500000f


	//   ....[228]....
        /*070c*/ 	.word	0x0500000f


	//   ....[229]....
        /*0710*/ 	.word	0x0500000f


	//   ....[230]....
        /*0714*/ 	.word	0x0500000f


	//   ....[231]....
        /*0718*/ 	.word	0x0500000f


	//   ....[232]....
        /*071c*/ 	.word	0x0500000f


	//----- nvinfo : EIATTR_COOP_GROUP_INSTR_OFFSETS
	.align		4
.L_854:
        /*0720*/ 	.byte	0x04, 0x28
        /*0722*/ 	.short	(.L_856 - .L_855)


	//   ....[0]....
.L_855:
        /*0724*/ 	.word	0x00000060


	//   ....[1]....
        /*0728*/ 	.word	0x00000140


	//   ....[2]....
        /*072c*/ 	.word	0x00000190


	//   ....[3]....
        /*0730*/ 	.word	0x00000380


	//   ....[4]....
        /*0734*/ 	.word	0x000004e0


	//   ....[5]....
        /*0738*/ 	.word	0x00000600


	//   ....[6]....
        /*073c*/ 	.word	0x00000760


	//   ....[7]....
        /*0740*/ 	.word	0x00002ea0


	//   ....[8]....
        /*0744*/ 	.word	0x00002eb0


	//   ....[9]....
        /*0748*/ 	.word	0x00003970


	//   ....[10]....
        /*074c*/ 	.word	0x00003980


	//   ....[11]....
        /*0750*/ 	.word	0x000043d0


	//   ....[12]....
        /*0754*/ 	.word	0x000043e0


	//   ....[13]....
        /*0758*/ 	.word	0x000047b0


	//   ....[14]....
        /*075c*/ 	.word	0x000047d0


	//   ....[15]....
        /*0760*/ 	.word	0x00005940


	//   ....[16]....
        /*0764*/ 	.word	0x00007cf0


	//   ....[17]....
        /*0768*/ 	.word	0x00008480


	//   ....[18]....
        /*076c*/ 	.word	0x00008490


	//   ....[19]....
        /*0770*/ 	.word	0x000084a0


	//   ....[20]....
        /*0774*/ 	.word	0x000084b0


	//   ....[21]....
        /*0778*/ 	.word	0x000087b0


	//   ....[22]....
        /*077c*/ 	.word	0x000087c0


	//   ....[23]....
        /*0780*/ 	.word	0x000087d0


	//   ....[24]....
        /*0784*/ 	.word	0x000087e0


	//   ....[25]....
        /*0788*/ 	.word	0x00009b90


	//   ....[26]....
        /*078c*/ 	.word	0x00009bb0


	//   ....[27]....
        /*0790*/ 	.word	0x00009bc0


	//   ....[28]....
        /*0794*/ 	.word	0x00009bd0


	//   ....[29]....
        /*0798*/ 	.word	0x00009cc0


	//   ....[30]....
        /*079c*/ 	.word	0x00009ce0


	//   ....[31]....
        /*07a0*/ 	.word	0x00009d70


	//   ....[32]....
        /*07a4*/ 	.word	0x00009da0


	//   ....[33]....
        /*07a8*/ 	.word	0x0000b540


	//   ....[34]....
        /*07ac*/ 	.word	0x0000bc20


	//   ....[35]....
        /*07b0*/ 	.word	0x0000c120


	//   ....[36]....
        /*07b4*/ 	.word	0x0000c230


	//   ....[37]....
        /*07b8*/ 	.word	0x0000c510


	//   ....[38]....
        /*07bc*/ 	.word	0x0000c5d0


	//   ....[39]....
        /*07c0*/ 	.word	0x0000cef0


	//   ....[40]....
        /*07c4*/ 	.word	0x0000d620


	//   ....[41]....
        /*07c8*/ 	.word	0x0000d870


	//   ....[42]....
        /*07cc*/ 	.word	0x0000dfb0


	//   ....[43]....
        /*07d0*/ 	.word	0x0000e0d0


	//   ....[44]....
        /*07d4*/ 	.word	0x0000e640


	//   ....[45]....
        /*07d8*/ 	.word	0x0000e6a0


	//   ....[46]....
        /*07dc*/ 	.word	0x0000f810


	//   ....[47]....
        /*07e0*/ 	.word	0x000100b0


	//   ....[48]....
        /*07e4*/ 	.word	0x000100d0


	//   ....[49]....
        /*07e8*/ 	.word	0x000106a0


	//   ....[50]....
        /*07ec*/ 	.word	0x00010870


	//   ....[51]....
        /*07f0*/ 	.word	0x00011590


	//   ....[52]....
        /*07f4*/ 	.word	0x00011b20


	//   ....[53]....
        /*07f8*/ 	.word	0x00011d30


	//   ....[54]....
        /*07fc*/ 	.word	0x00012410


	//   ....[55]....
        /*0800*/ 	.word	0x000124c0


	//   ....[56]....
        /*0804*/ 	.word	0x00012ae0


	//   ....[57]....
        /*0808*/ 	.word	0x00012cb0


	//   ....[58]....
        /*080c*/ 	.word	0x00013b00


	//   ....[59]....
        /*0810*/ 	.word	0x00013c00


	//   ....[60]....
        /*0814*/ 	.word	0x00013c10


	//   ....[61]....
        /*0818*/ 	.word	0x00013c50


	//   ....[62]....
        /*081c*/ 	.word	0x00013c60


	//   ....[63]....
        /*0820*/ 	.word	0x00015780


	//   ....[64]....
        /*0824*/ 	.word	0x00015c80


	//   ....[65]....
        /*0828*/ 	.word	0x00015ca0


	//   ....[66]....
        /*082c*/ 	.word	0x00015cd0


	//   ....[67]....
        /*0830*/ 	.word	0x00015ce0


	//   ....[68]....
        /*0834*/ 	.word	0x00016430


	//   ....[69]....
        /*0838*/ 	.word	0x00016470


	//   ....[70]....
        /*083c*/ 	.word	0x00016710


	//   ....[71]....
        /*0840*/ 	.word	0x00016730


	//   ....[72]....
        /*0844*/ 	.word	0x000173a0


	//   ....[73]....
        /*0848*/ 	.word	0x000173e0


	//   ....[74]....
        /*084c*/ 	.word	0x00017680


	//   ....[75]....
        /*0850*/ 	.word	0x000176a0


	//   ....[76]....
        /*0854*/ 	.word	0x00017950


	//   ....[77]....
        /*0858*/ 	.word	0x00017b00


	//   ....[78]....
        /*085c*/ 	.word	0x00017b30


	//   ....[79]....
        /*0860*/ 	.word	0x00017b60


	//   ....[80]....
        /*0864*/ 	.word	0x00017b90


	//   ....[81]....
        /*0868*/ 	.word	0x00017bc0


	//   ....[82]....
        /*086c*/ 	.word	0x00017bf0


	//   ....[83]....
        /*0870*/ 	.word	0x00017d60


	//   ....[84]....
        /*0874*/ 	.word	0x00017d90


	//   ....[85]....
        /*0878*/ 	.word	0x00017dc0


	//   ....[86]....
        /*087c*/ 	.word	0x00017df0


	//   ....[87]....
        /*0880*/ 	.word	0x00017e20


	//   ....[88]....
        /*0884*/ 	.word	0x00017e50


	//   ....[89]....
        /*0888*/ 	.word	0x00017ee0


	//   ....[90]....
        /*088c*/ 	.word	0x00017f40


	//   ....[91]....
        /*0890*/ 	.word	0x00017fd0


	//   ....[92]....
        /*0894*/ 	.word	0x000190a0


	//   ....[93]....
        /*0898*/ 	.word	0x0001bcb0


	//   ....[94]....
        /*089c*/ 	.word	0x0001bcd0


	//   ....[95]....
        /*08a0*/ 	.word	0x0001bd60


	//   ....[96]....
        /*08a4*/ 	.word	0x0001bd80


	//   ....[97]....
        /*08a8*/ 	.word	0x0001be00


	//   ....[98]....
        /*08ac*/ 	.word	0x0001be20


	//   ....[99]....
        /*08b0*/ 	.word	0x0001be30


	//   ....[100]....
        /*08b4*/ 	.word	0x0001be40


	//   ....[101]....
        /*08b8*/ 	.word	0x0001c650


	//   ....[102]....
        /*08bc*/ 	.word	0x0001c680


	//   ....[103]....
        /*08c0*/ 	.word	0x0001c720


	//   ....[104]....
        /*08c4*/ 	.word	0x0001c740


	//   ....[105]....
        /*08c8*/ 	.word	0x0001c7c0


	//   ....[106]....
        /*08cc*/ 	.word	0x0001c7e0


	//   ....[107]....
        /*08d0*/ 	.word	0x0001c7f0


	//   ....[108]....
        /*08d4*/ 	.word	0x0001c860


	//   ....[109]....
        /*08d8*/ 	.word	0x0001ccb0


	//   ....[110]....
        /*08dc*/ 	.word	0x0001cd70


	//   ....[111]....
        /*08e0*/ 	.word	0x0001cec0


	//   ....[112]....
        /*08e4*/ 	.word	0x0001cf00


	//   ....[113]....
        /*08e8*/ 	.word	0x0001cf10


	//   ....[114]....
        /*08ec*/ 	.word	0x0001cf20


	//   ....[115]....
        /*08f0*/ 	.word	0x0001d070


	//   ....[116]....
        /*08f4*/ 	.word	0x0001d1c0


	//   ....[117]....
        /*08f8*/ 	.word	0x0001d9e0


	//   ....[118]....
        /*08fc*/ 	.word	0x0001da00


	//   ....[119]....
        /*0900*/ 	.word	0x0001da50


	//   ....[120]....
        /*0904*/ 	.word	0x0001da60


	//   ....[121]....
        /*0908*/ 	.word	0x0001daa0


	//   ....[122]....
        /*090c*/ 	.word	0x0001dab0


	//   ....[123]....
        /*0910*/ 	.word	0x0001dac0


	//   ....[124]....
        /*0914*/ 	.word	0x0001db00


	//   ....[125]....
        /*0918*/ 	.word	0x0001de20


	//   ....[126]....
        /*091c*/ 	.word	0x0001de60


	//   ....[127]....
        /*0920*/ 	.word	0x0001de80


	//   ....[128]....
        /*0924*/ 	.word	0x0001dea0


	//   ....[129]....
        /*0928*/ 	.word	0x0001ded0


	//   ....[130]....
        /*092c*/ 	.word	0x0001def0


	//   ....[131]....
        /*0930*/ 	.word	0x0001dff0


	//   ....[132]....
        /*0934*/ 	.word	0x0001e140


	//   ....[133]....
        /*0938*/ 	.word	0x0001e740


	//   ....[134]....
        /*093c*/ 	.word	0x0001e790


	//   ....[135]....
        /*0940*/ 	.word	0x0001e7c0


	//   ....[136]....
        /*0944*/ 	.word	0x0001e7f0


	//   ....[137]....
        /*0948*/ 	.word	0x0001e800


	//   ....[138]....
        /*094c*/ 	.word	0x0001e830


	//   ....[139]....
        /*0950*/ 	.word	0x0001e860


	//   ....[140]....
        /*0954*/ 	.word	0x0001e890


	//   ....[141]....
        /*0958*/ 	.word	0x0001ea10


	//   ....[142]....
        /*095c*/ 	.word	0x0001ea40


	//   ....[143]....
        /*0960*/ 	.word	0x0001ea70


	//   ....[144]....
        /*0964*/ 	.word	0x0001eaa0


	//   ....[145]....
        /*0968*/ 	.word	0x0001ead0


	//   ....[146]....
        /*096c*/ 	.word	0x0001eb00


	//   ....[147]....
        /*0970*/ 	.word	0x0001ebc0


	//   ....[148]....
        /*0974*/ 	.word	0x0001ebe0


	//   ....[149]....
        /*0978*/ 	.word	0x0001ec50


	//   ....[150]....
        /*097c*/ 	.word	0x0001f2f0


	//   ....[151]....
        /*0980*/ 	.word	0x0001f610


	//   ....[152]....
        /*0984*/ 	.word	0x0001f6a0


	//   ....[153]....
        /*0988*/ 	.word	0x0001f780


	//   ....[154]....
        /*098c*/ 	.word	0x0001f810


	//   ....[155]....
        /*0990*/ 	.word	0x0001f8f0


	//   ....[156]....
        /*0994*/ 	.word	0x0001f980


	//   ....[157]....
        /*0998*/ 	.word	0x0001fb00


	//   ....[158]....
        /*099c*/ 	.word	0x0001fb90


	//   ....[159]....
        /*09a0*/ 	.word	0x0001fbe0


	//   ....[160]....
        /*09a4*/ 	.word	0x0001fc30


	//   ....[161]....
        /*09a8*/ 	.word	0x0001fcc0


	//   ....[162]....
        /*09ac*/ 	.word	0x0001fd50


	//   ....[163]....
        /*09b0*/ 	.word	0x0001fda0


	//   ....[164]....
        /*09b4*/ 	.word	0x0001fdf0


	//   ....[165]....
        /*09b8*/ 	.word	0x0001fee0


	//   ....[166]....
        /*09bc*/ 	.word	0x0001ff90


	//   ....[167]....
        /*09c0*/ 	.word	0x00020010


	//   ....[168]....
        /*09c4*/ 	.word	0x00020080


	//   ....[169]....
        /*09c8*/ 	.word	0x000201b0


	//   ....[170]....
        /*09cc*/ 	.word	0x000202d0


	//   ....[171]....
        /*09d0*/ 	.word	0x000203a0


	//   ....[172]....
        /*09d4*/ 	.word	0x000203f0


	//   ....[173]....
        /*09d8*/ 	.word	0x00020780


	//   ....[174]....
        /*09dc*/ 	.word	0x00020a60


	//   ....[175]....
        /*09e0*/ 	.word	0x00020b50


	//   ....[176]....
        /*09e4*/ 	.word	0x00020bf0


	//   ....[177]....
        /*09e8*/ 	.word	0x00020c50


	//   ....[178]....
        /*09ec*/ 	.word	0x00020d40


	//   ....[179]....
        /*09f0*/ 	.word	0x00020db0


	//   ....[180]....
        /*09f4*/ 	.word	0x00020ea0


	//   ....[181]....
        /*09f8*/ 	.word	0x00020f10


	//   ....[182]....
        /*09fc*/ 	.word	0x00020fb0


	//   ....[183]....
        /*0a00*/ 	.word	0x000210a0


	//   ....[184]....
        /*0a04*/ 	.word	0x00021110


	//   ....[185]....
        /*0a08*/ 	.word	0x00021170


	//   ....[186]....
        /*0a0c*/ 	.word	0x00021260


	//   ....[187]....
        /*0a10*/ 	.word	0x000212c0


	//   ....[188]....
        /*0a14*/ 	.word	0x000213c0


	//   ....[189]....
        /*0a18*/ 	.word	0x00021420


	//   ....[190]....
        /*0a1c*/ 	.word	0x00021500


	//   ....[191]....
        /*0a20*/ 	.word	0x00021640


	//   ....[192]....
        /*0a24*/ 	.word	0x00021740


	//   ....[193]....
        /*0a28*/ 	.word	0x000219c0


	//   ....[194]....
        /*0a2c*/ 	.word	0x00021a10


	//   ....[195]....
        /*0a30*/ 	.word	0x00021be0


	//   ....[196]....
        /*0a34*/ 	.word	0x00021c30


	//   ....[197]....
        /*0a38*/ 	.word	0x00021e00


	//   ....[198]....
        /*0a3c*/ 	.word	0x00021e50


	//   ....[199]....
        /*0a40*/ 	.word	0x00021f40


	//   ....[200]....
        /*0a44*/ 	.word	0x00021fe0


	//   ....[201]....
        /*0a48*/ 	.word	0x00022040


	//   ....[202]....
        /*0a4c*/ 	.word	0x000220f0


	//   ....[203]....
        /*0a50*/ 	.word	0x00022150


	//   ....[204]....
        /*0a54*/ 	.word	0x00022200


	//   ....[205]....
        /*0a58*/ 	.word	0x00022260


	//   ....[206]....
        /*0a5c*/ 	.word	0x00022310


	//   ....[207]....
        /*0a60*/ 	.word	0x00022400


	//   ....[208]....
        /*0a64*/ 	.word	0x000224e0


	//   ....[209]....
        /*0a68*/ 	.word	0x000225f0


	//   ....[210]....
        /*0a6c*/ 	.word	0x000226f0


	//   ....[211]....
        /*0a70*/ 	.word	0x00022820


	//   ....[212]....
        /*0a74*/ 	.word	0x00022900


	//   ....[213]....
        /*0a78*/ 	.word	0x00022a00


	//   ....[214]....
        /*0a7c*/ 	.word	0x00022ae0


	//   ....[215]....
        /*0a80*/ 	.word	0x00022b70


	//   ....[216]....
        /*0a84*/ 	.word	0x00022c10


	//   ....[217]....
        /*0a88*/ 	.word	0x00022d30


	//   ....[218]....
        /*0a8c*/ 	.word	0x00022da0


	//   ....[219]....
        /*0a90*/ 	.word	0x00022e10


	//   ....[220]....
        /*0a94*/ 	.word	0x00022e80


	//   ....[221]....
        /*0a98*/ 	.word	0x00022ef0


	//   ....[222]....
        /*0a9c*/ 	.word	0x00022f70


	//   ....[223]....
        /*0aa0*/ 	.word	0x00023000


	//   ....[224]....
        /*0aa4*/ 	.word	0x00023090


	//   ....[225]....
        /*0aa8*/ 	.word	0x00023100


	//   ....[226]....
        /*0aac*/ 	.word	0x00023170


	//   ....[227]....
        /*0ab0*/ 	.word	0x000231e0


	//   ....[228]....
        /*0ab4*/ 	.word	0x00023260


	//   ....[229]....
        /*0ab8*/ 	.word	0x000232d0


	//   ....[230]....
        /*0abc*/ 	.word	0x00023370


	//   ....[231]....
        /*0ac0*/ 	.word	0x00023400


	//   ....[232]....
        /*0ac4*/ 	.word	0x00023520


	//----- nvinfo : EIATTR_REG_RECONFIG
	.align		4
.L_856:
        /*0ac8*/ 	.byte	0x01, 0x54
	.zero		2


	//----- nvinfo : EIATTR_SYSCALL_OFFSETS
	.align		4
        /*0acc*/ 	.byte	0x04, 0x46
        /*0ace*/ 	.short	(.L_858 - .L_857)


	//   ....[0]....
.L_857:
        /*0ad0*/ 	.word	0x000020b0


	//   ....[1]....
        /*0ad4*/ 	.word	0x00002200


	//   ....[2]....
        /*0ad8*/ 	.word	0x00007ea0


	//   ....[3]....
        /*0adc*/ 	.word	0x000081d0


	//   ....[4]....
        /*0ae0*/ 	.word	0x0001b080


	//   ....[5]....
        /*0ae4*/ 	.word	0x0001b1d0


	//   ....[6]....
        /*0ae8*/ 	.word	0x0001b2c0


	//   ....[7]....
        /*0aec*/ 	.word	0x0001c290


	//----- nvinfo : EIATTR_MBARRIER_INSTR_OFFSETS
	.align		4
.L_858:
        /*0af0*/ 	.byte	0x04, 0x39
        /*0af2*/ 	.short	(.L_860 - .L_859)


	//   ....[0]....
.L_859:
        /*0af4*/ 	.word	0x00000270
        /*0af8*/ 	.word	0x000000ff
        /*0afc*/ 	.word	0x00028c00
        /*0b00*/ 	.short	0x0100
        /*0b02*/ 	.byte	0x08
	.zero		1


	//   ....[1]....
        /*0b04*/ 	.word	0x00000280
        /*0b08*/ 	.word	0x000000ff
        /*0b0c*/ 	.word	0x00028c20
        /*0b10*/ 	.short	0x0100
        /*0b12*/ 	.byte	0x08
	.zero		1


	//   ....[2]....
        /*0b14*/ 	.word	0x00000330
        /*0b18*/ 	.word	0x000000ff
        /*0b1c*/ 	.word	0x00028c30
        /*0b20*/ 	.short	0x0100
        /*0b22*/ 	.byte	0x06
	.zero		1


	//   ....[3]....
        /*0b24*/ 	.word	0x00000340
        /*0b28*/ 	.word	0x000000ff
        /*0b2c*/ 	.word	0x00028c40
        /*0b30*/ 	.short	0x0100
        /*0b32*/ 	.byte	0x06
	.zero		1


	//   ....[4]....
        /*0b34*/ 	.word	0x00000350
        /*0b38*/ 	.word	0x000000ff
        /*0b3c*/ 	.word	0x00028c38
        /*0b40*/ 	.short	0x0100
        /*0b42*/ 	.byte	0x06
	.zero		1


	//   ....[5]....
        /*0b44*/ 	.word	0x00000360
        /*0b48*/ 	.word	0x000000ff
        /*0b4c*/ 	.word	0x00028c48
        /*0b50*/ 	.short	0x0100
        /*0b52*/ 	.byte	0x06
	.zero		1


	//   ....[6]....
        /*0b54*/ 	.word	0x00000490
        /*0b58*/ 	.word	0x000000ff
        /*0b5c*/ 	.word	0x00028c50
        /*0b60*/ 	.short	0x0100
        /*0b62*/ 	.byte	0x08
	.zero		1


	//   ....[7]....
        /*0b64*/ 	.word	0x000004a0
        /*0b68*/ 	.word	0x000000ff
        /*0b6c*/ 	.word	0x00028c60
        /*0b70*/ 	.short	0x0100
        /*0b72*/ 	.byte	0x08
	.zero		1


	//   ....[8]....
        /*0b74*/ 	.word	0x000004b0
        /*0b78*/ 	.word	0x000000ff
        /*0b7c*/ 	.word	0x00028c58
        /*0b80*/ 	.short	0x0100
        /*0b82*/ 	.byte	0x08
	.zero		1


	//   ....[9]....
        /*0b84*/ 	.word	0x000004c0
        /*0b88*/ 	.word	0x000000ff
        /*0b8c*/ 	.word	0x00028c68
        /*0b90*/ 	.short	0x0100
        /*0b92*/ 	.byte	0x08
	.zero		1


	//   ....[10]....
        /*0b94*/ 	.word	0x000005b0
        /*0b98*/ 	.word	0x000000ff
        /*0b9c*/ 	.word	0x00028c70
        /*0ba0*/ 	.short	0x0100
        /*0ba2*/ 	.byte	0x06
	.zero		1


	//   ....[11]....
        /*0ba4*/ 	.word	0x000005c0
        /*0ba8*/ 	.word	0x000000ff
        /*0bac*/ 	.word	0x00028c80
        /*0bb0*/ 	.short	0x0100
        /*0bb2*/ 	.byte	0x06
	.zero		1


	//   ....[12]....
        /*0bb4*/ 	.word	0x000005d0
        /*0bb8*/ 	.word	0x000000ff
        /*0bbc*/ 	.word	0x00028c78
        /*0bc0*/ 	.short	0x0100
        /*0bc2*/ 	.byte	0x06
	.zero		1


	//   ....[13]....
        /*0bc4*/ 	.word	0x000005e0
        /*0bc8*/ 	.word	0x000000ff
        /*0bcc*/ 	.word	0x00028c88
        /*0bd0*/ 	.short	0x0100
        /*0bd2*/ 	.byte	0x06
	.zero		1


	//   ....[14]....
        /*0bd4*/ 	.word	0x00000710
        /*0bd8*/ 	.word	0x000000ff
        /*0bdc*/ 	.word	0x00028c90
        /*0be0*/ 	.short	0x0100
        /*0be2*/ 	.byte	0x08
	.zero		1


	//   ....[15]....
        /*0be4*/ 	.word	0x00000720
        /*0be8*/ 	.word	0x000000ff
        /*0bec*/ 	.word	0x00028ca0
        /*0bf0*/ 	.short	0x0100
        /*0bf2*/ 	.byte	0x08
	.zero		1


	//   ....[16]....
        /*0bf4*/ 	.word	0x00000730
        /*0bf8*/ 	.word	0x000000ff
        /*0bfc*/ 	.word	0x00028c98
        /*0c00*/ 	.short	0x0100
        /*0c02*/ 	.byte	0x08
	.zero		1


	//   ....[17]....
        /*0c04*/ 	.word	0x00000740
        /*0c08*/ 	.word	0x000000ff
        /*0c0c*/ 	.word	0x00028ca8
        /*0c10*/ 	.short	0x0100
        /*0c12*/ 	.byte	0x08
	.zero		1


	//   ....[18]....
        /*0c14*/ 	.word	0x00000870
        /*0c18*/ 	.word	0x000000ff
        /*0c1c*/ 	.word	0x00028cb0
        /*0c20*/ 	.short	0x0100
        /*0c22*/ 	.byte	0x08
	.zero		1


	//   ....[19]....
        /*0c24*/ 	.word	0x00000880
        /*0c28*/ 	.word	0x000000ff
        /*0c2c*/ 	.word	0x00028cc0
        /*0c30*/ 	.short	0x0100
        /*0c32*/ 	.byte	0x08
	.zero		1


	//   ....[20]....
        /*0c34*/ 	.word	0x00000890
        /*0c38*/ 	.word	0x000000ff
        /*0c3c*/ 	.word	0x00028cb8
        /*0c40*/ 	.short	0x0100
        /*0c42*/ 	.byte	0x08
	.zero		1


	//   ....[21]....
        /*0c44*/ 	.word	0x000008a0
        /*0c48*/ 	.word	0x000000ff
        /*0c4c*/ 	.word	0x00028cc8
        /*0c50*/ 	.short	0x0100
        /*0c52*/ 	.byte	0x08
	.zero		1


	//   ....[22]....
        /*0c54*/ 	.word	0x00002e50
        /*0c58*/ 	.word	0x0000003f
        /*0c5c*/ 	.word	0x00028c90
        /*0c60*/ 	.short	0x010a
        /*0c62*/ 	.byte	0x3f
	.zero		1


	//   ....[23]....
        /*0c64*/ 	.word	0x00003920
        /*0c68*/ 	.word	0x0000003f
        /*0c6c*/ 	.word	0x00028c90
        /*0c70*/ 	.short	0x010a
        /*0c72*/ 	.byte	0x3f
	.zero		1


	//   ....[24]....
        /*0c74*/ 	.word	0x00004220
        /*0c78*/ 	.word	0x0000003f
        /*0c7c*/ 	.word	0x00028c90
        /*0c80*/ 	.short	0x010a
        /*0c82*/ 	.byte	0x3f
	.zero		1


	//   ....[25]....
        /*0c84*/ 	.word	0x00004600
        /*0c88*/ 	.word	0x00000004
        /*0c8c*/ 	.word	0x00000000
        /*0c90*/ 	.short	0x0101
        /*0c92*/ 	.byte	0x3f
	.zero		1


	//   ....[26]....
        /*0c94*/ 	.word	0x00004640
        /*0c98*/ 	.word	0x0000003f
        /*0c9c*/ 	.word	0x00028cb0
        /*0ca0*/ 	.short	0x010a
        /*0ca2*/ 	.byte	0x3f
	.zero		1


	//   ....[27]....
        /*0ca4*/ 	.word	0x00004f20
        /*0ca8*/ 	.word	0x0000003f
        /*0cac*/ 	.word	0x00000000
        /*0cb0*/ 	.short	0x0101
        /*0cb2*/ 	.byte	0x3f
	.zero		1


	//   ....[28]....
        /*0cb4*/ 	.word	0x00005a60
        /*0cb8*/ 	.word	0x00000003
        /*0cbc*/ 	.word	0x00028c50
        /*0cc0*/ 	.short	0x010a
        /*0cc2*/ 	.byte	0x3f
	.zero		1


	//   ....[29]....
        /*0cc4*/ 	.word	0x00005e20
        /*0cc8*/ 	.word	0x0000000e
        /*0ccc*/ 	.word	0x00000000
        /*0cd0*/ 	.short	0x0101
        /*0cd2*/ 	.byte	0x3f
	.zero		1


	//   ....[30]....
        /*0cd4*/ 	.word	0x00006740
        /*0cd8*/ 	.word	0x00000007
        /*0cdc*/ 	.word	0x00028c50
        /*0ce0*/ 	.short	0x010a
        /*0ce2*/ 	.byte	0x3f
	.zero		1


	//   ....[31]....
        /*0ce4*/ 	.word	0x00006790
        /*0ce8*/ 	.word	0x00000007
        /*0cec*/ 	.word	0x00028c50
        /*0cf0*/ 	.short	0x010a
        /*0cf2*/ 	.byte	0x3f
	.zero		1


	//   ....[32]....
        /*0cf4*/ 	.word	0x00006a80
        /*0cf8*/ 	.word	0x0000000e
        /*0cfc*/ 	.word	0x00000000
        /*0d00*/ 	.short	0x0101
        /*0d02*/ 	.byte	0x3f
	.zero		1


	//   ....[33]....
        /*0d04*/ 	.word	0x00007f40
        /*0d08*/ 	.word	0x00000002
        /*0d0c*/ 	.word	0x00028c00
        /*0d10*/ 	.short	0x010a
        /*0d12*/ 	.byte	0x3f
	.zero		1


	//   ....[34]....
        /*0d14*/ 	.word	0x00007f90
        /*0d18*/ 	.word	0x00000002
        /*0d1c*/ 	.word	0x00028c00
        /*0d20*/ 	.short	0x010a
        /*0d22*/ 	.byte	0x3f
	.zero		1


	//   ....[35]....
        /*0d24*/ 	.word	0x00008a50
        /*0d28*/ 	.word	0x00000002
        /*0d2c*/ 	.word	0x00028c00
        /*0d30*/ 	.short	0x010a
        /*0d32*/ 	.byte	0x3f
	.zero		1


	//   ....[36]....
        /*0d34*/ 	.word	0x0000a020
        /*0d38*/ 	.word	0x00000002
        /*0d3c*/ 	.word	0x00028c00
        /*0d40*/ 	.short	0x010a
        /*0d42*/ 	.byte	0x3f
	.zero		1


	//   ....[37]....
        /*0d44*/ 	.word	0x0000b030
        /*0d48*/ 	.word	0x0000000f
        /*0d4c*/ 	.word	0x00028c30
        /*0d50*/ 	.short	0x010a
        /*0d52*/ 	.byte	0x3f
	.zero		1


	//   ....[38]....
        /*0d54*/ 	.word	0x0000b0e0
        /*0d58*/ 	.word	0x0000000f
        /*0d5c*/ 	.word	0x00028c30
        /*0d60*/ 	.short	0x010a
        /*0d62*/ 	.byte	0x3f
	.zero		1


	//   ....[39]....
        /*0d64*/ 	.word	0x0000b580
        /*0d68*/ 	.word	0x00000000
        /*0d6c*/ 	.word	0x00000000
        /*0d70*/ 	.short	0x0101
        /*0d72*/ 	.byte	0x3f
	.zero		1


	//   ....[40]....
        /*0d74*/ 	.word	0x0000cbe0
        /*0d78*/ 	.word	0x0000000f
        /*0d7c*/ 	.word	0x00028c50
        /*0d80*/ 	.short	0x010a
        /*0d82*/ 	.byte	0x3f
	.zero		1


	//   ....[41]....
        /*0d84*/ 	.word	0x0000cc90
        /*0d88*/ 	.word	0x0000000f
        /*0d8c*/ 	.word	0x00028c50
        /*0d90*/ 	.short	0x010a
        /*0d92*/ 	.byte	0x3f
	.zero		1


	//   ....[42]....
        /*0d94*/ 	.word	0x0000cf80
        /*0d98*/ 	.word	0x0000000f
        /*0d9c*/ 	.word	0x00000000
        /*0da0*/ 	.short	0x0101
        /*0da2*/ 	.byte	0x3f
	.zero		1


	//   ....[43]....
        /*0da4*/ 	.word	0x0000d2a0
        /*0da8*/ 	.word	0x000000d1
        /*0dac*/ 	.word	0x00028c30
        /*0db0*/ 	.short	0x010a
        /*0db2*/ 	.byte	0x3f
	.zero		1


	//   ....[44]....
        /*0db4*/ 	.word	0x0000d310
        /*0db8*/ 	.word	0x000000d1
        /*0dbc*/ 	.word	0x00028c30
        /*0dc0*/ 	.short	0x010a
        /*0dc2*/ 	.byte	0x3f
	.zero		1


	//   ....[45]....
        /*0dc4*/ 	.word	0x0000d640
        /*0dc8*/ 	.word	0x00000007
        /*0dcc*/ 	.word	0x00000000
        /*0dd0*/ 	.short	0x0101
        /*0dd2*/ 	.byte	0x3f
	.zero		1


	//   ....[46]....
        /*0dd4*/ 	.word	0x0000f550
        /*0dd8*/ 	.word	0x000000d1
        /*0ddc*/ 	.word	0x00028c50
        /*0de0*/ 	.short	0x010a
        /*0de2*/ 	.byte	0x3f
	.zero		1


	//   ....[47]....
        /*0de4*/ 	.word	0x0000f5a0
        /*0de8*/ 	.word	0x000000d1
        /*0dec*/ 	.word	0x00028c50
        /*0df0*/ 	.short	0x010a
        /*0df2*/ 	.byte	0x3f
	.zero		1


	//   ....[48]....
        /*0df4*/ 	.word	0x0000f8c0
        /*0df8*/ 	.word	0x000000d1
        /*0dfc*/ 	.word	0x00000000
        /*0e00*/ 	.short	0x0101
        /*0e02*/ 	.byte	0x3f
	.zero		1


	//   ....[49]....
        /*0e04*/ 	.word	0x0000fcc0
        /*0e08*/ 	.word	0x0000000f
        /*0e0c*/ 	.word	0x00028c30
        /*0e10*/ 	.short	0x010a
        /*0e12*/ 	.byte	0x3f
	.zero		1


	//   ....[50]....
        /*0e14*/ 	.word	0x0000fd30
        /*0e18*/ 	.word	0x0000000f
        /*0e1c*/ 	.word	0x00028c30
        /*0e20*/ 	.short	0x010a
        /*0e22*/ 	.byte	0x3f
	.zero		1


	//   ....[51]....
        /*0e24*/ 	.word	0x00010290
        /*0e28*/ 	.word	0x0000000e
        /*0e2c*/ 	.word	0x00000000
        /*0e30*/ 	.short	0x0101
        /*0e32*/ 	.byte	0x3f
	.zero		1


	//   ....[52]....
        /*0e34*/ 	.word	0x000112c0
        /*0e38*/ 	.word	0x0000000f
        /*0e3c*/ 	.word	0x00028c50
        /*0e40*/ 	.short	0x010a
        /*0e42*/ 	.byte	0x3f
	.zero		1


	//   ....[53]....
        /*0e44*/ 	.word	0x00011310
        /*0e48*/ 	.word	0x0000000f
        /*0e4c*/ 	.word	0x00028c50
        /*0e50*/ 	.short	0x010a
        /*0e52*/ 	.byte	0x3f
	.zero		1


	//   ....[54]....
        /*0e54*/ 	.word	0x00011620
        /*0e58*/ 	.word	0x0000000f
        /*0e5c*/ 	.word	0x00000000
        /*0e60*/ 	.short	0x0101
        /*0e62*/ 	.byte	0x3f
	.zero		1


	//   ....[55]....
        /*0e64*/ 	.word	0x00011770
        /*0e68*/ 	.word	0x00000014
        /*0e6c*/ 	.word	0x00028c30
        /*0e70*/ 	.short	0x010a
        /*0e72*/ 	.byte	0x3f
	.zero		1


	//   ....[56]....
        /*0e74*/ 	.word	0x000117e0
        /*0e78*/ 	.word	0x00000014
        /*0e7c*/ 	.word	0x00028c30
        /*0e80*/ 	.short	0x010a
        /*0e82*/ 	.byte	0x3f
	.zero		1


	//   ....[57]....
        /*0e84*/ 	.word	0x00011b60
        /*0e88*/ 	.word	0x00000006
        /*0e8c*/ 	.word	0x00000000
        /*0e90*/ 	.short	0x0101
        /*0e92*/ 	.byte	0x3f
	.zero		1


	//   ....[58]....
        /*0e94*/ 	.word	0x00013840
        /*0e98*/ 	.word	0x00000014
        /*0e9c*/ 	.word	0x00028c50
        /*0ea0*/ 	.short	0x010a
        /*0ea2*/ 	.byte	0x3f
	.zero		1


	//   ....[59]....
        /*0ea4*/ 	.word	0x00013890
        /*0ea8*/ 	.word	0x00000014
        /*0eac*/ 	.word	0x00028c50
        /*0eb0*/ 	.short	0x010a
        /*0eb2*/ 	.byte	0x3f
	.zero		1


	//   ....[60]....
        /*0eb4*/ 	.word	0x00013ba0
        /*0eb8*/ 	.word	0x00000014
        /*0ebc*/ 	.word	0x00000000
        /*0ec0*/ 	.short	0x0101
        /*0ec2*/ 	.byte	0x3f
	.zero		1


	//   ....[61]....
        /*0ec4*/ 	.word	0x00016410
        /*0ec8*/ 	.word	0x00000000
        /*0ecc*/ 	.word	0x00000000
        /*0ed0*/ 	.short	0x0101
        /*0ed2*/ 	.byte	0x3f
	.zero		1


	//   ....[62]....
        /*0ed4*/ 	.word	0x00019180
        /*0ed8*/ 	.word	0x00000017
        /*0edc*/ 	.word	0x00028c20
        /*0ee0*/ 	.short	0x010a
        /*0ee2*/ 	.byte	0x3f
	.zero		1


	//   ....[63]....
        /*0ee4*/ 	.word	0x00019210
        /*0ee8*/ 	.word	0x0000000c
        /*0eec*/ 	.word	0x00028ca0
        /*0ef0*/ 	.short	0x010a
        /*0ef2*/ 	.byte	0x3f
	.zero		1


	//   ....[64]....
        /*0ef4*/ 	.word	0x00019460
        /*0ef8*/ 	.word	0x0000000c
        /*0efc*/ 	.word	0x00028cc0
        /*0f00*/ 	.short	0x010a
        /*0f02*/ 	.byte	0x3f
	.zero		1


	//   ....[65]....
        /*0f04*/ 	.word	0x00019e30
        /*0f08*/ 	.word	0x0000000a
        /*0f0c*/ 	.word	0x00028ca0
        /*0f10*/ 	.short	0x010a
        /*0f12*/ 	.byte	0x3f
	.zero		1


	//   ....[66]....
        /*0f14*/ 	.word	0x0001a070
        /*0f18*/ 	.word	0x0000000a
        /*0f1c*/ 	.word	0x00028cc0
        /*0f20*/ 	.short	0x010a
        /*0f22*/ 	.byte	0x3f
	.zero		1


	//   ....[67]....
        /*0f24*/ 	.word	0x0001ba90
        /*0f28*/ 	.word	0x0000001b
        /*0f2c*/ 	.word	0x00028c40
        /*0f30*/ 	.short	0x010a
        /*0f32*/ 	.byte	0x3f
	.zero		1


	//   ....[68]....
        /*0f34*/ 	.word	0x0001bf40
        /*0f38*/ 	.word	0x0000001b
        /*0f3c*/ 	.word	0x00028c30
        /*0f40*/ 	.short	0x0107
        /*0f42*/ 	.byte	0x3f
	.zero		1


	//   ....[69]....
        /*0f44*/ 	.word	0x0001c010
        /*0f48*/ 	.word	0x0000001b
        /*0f4c*/ 	.word	0x00028c30
        /*0f50*/ 	.short	0x0101
        /*0f52*/ 	.byte	0x3f
	.zero		1


	//   ....[70]....
        /*0f54*/ 	.word	0x0001c900
        /*0f58*/ 	.word	0x00000017
        /*0f5c*/ 	.word	0x00028c00
        /*0f60*/ 	.short	0x0107
        /*0f62*/ 	.byte	0x3f
	.zero		1


	//   ....[71]....
        /*0f64*/ 	.word	0x0001c9f0
        /*0f68*/ 	.word	0x00000017
        /*0f6c*/ 	.word	0x00028c00
        /*0f70*/ 	.short	0x0101
        /*0f72*/ 	.byte	0x3f
	.zero		1


	//   ....[72]....
        /*0f74*/ 	.word	0x0001ca10
        /*0f78*/ 	.word	0x00000017
        /*0f7c*/ 	.word	0x00028c20
        /*0f80*/ 	.short	0x010a
        /*0f82*/ 	.byte	0x3f
	.zero		1


	//   ....[73]....
        /*0f84*/ 	.word	0x0001caa0
        /*0f88*/ 	.word	0x0000001b
        /*0f8c*/ 	.word	0x00028c60
        /*0f90*/ 	.short	0x010a
        /*0f92*/ 	.byte	0x3f
	.zero		1


	//   ....[74]....
        /*0f94*/ 	.word	0x0001d3e0
        /*0f98*/ 	.word	0x0000001b
        /*0f9c*/ 	.word	0x00028c50
        /*0fa0*/ 	.short	0x0107
        /*0fa2*/ 	.byte	0x3f
	.zero		1


	//   ....[75]....
        /*0fa4*/ 	.word	0x0001d4b0
        /*0fa8*/ 	.word	0x0000001b
        /*0fac*/ 	.word	0x00028c50
        /*0fb0*/ 	.short	0x0101
        /*0fb2*/ 	.byte	0x3f
	.zero		1


	//   ....[76]....
        /*0fb4*/ 	.word	0x0001d840
        /*0fb8*/ 	.word	0x00000006
        /*0fbc*/ 	.word	0x00028c40
        /*0fc0*/ 	.short	0x010a
        /*0fc2*/ 	.byte	0x3f
	.zero		1


	//   ....[77]....
        /*0fc4*/ 	.word	0x0001db80
        /*0fc8*/ 	.word	0x00000006
        /*0fcc*/ 	.word	0x00028c30
        /*0fd0*/ 	.short	0x0107
        /*0fd2*/ 	.byte	0x3f
	.zero		1


	//   ....[78]....
        /*0fd4*/ 	.word	0x0001dc40
        /*0fd8*/ 	.word	0x00000006
        /*0fdc*/ 	.word	0x00028c30
        /*0fe0*/ 	.short	0x0101
        /*0fe2*/ 	.byte	0x3f
	.zero		1


	//   ....[79]....
        /*0fe4*/ 	.word	0x0001dc70
        /*0fe8*/ 	.word	0x00000006
        /*0fec*/ 	.word	0x00028c60
        /*0ff0*/ 	.short	0x010a
        /*0ff2*/ 	.byte	0x3f
	.zero		1


	//   ....[80]....
        /*0ff4*/ 	.word	0x0001e340
        /*0ff8*/ 	.word	0x00000006
        /*0ffc*/ 	.word	0x00028c50
        /*1000*/ 	.short	0x0107
        /*1002*/ 	.byte	0x3f
	.zero		1


	//   ....[81]....
        /*1004*/ 	.word	0x0001e400
        /*1008*/ 	.word	0x00000006
        /*100c*/ 	.word	0x00028c50
        /*1010*/ 	.short	0x0101
        /*1012*/ 	.byte	0x3f
	.zero		1


	//   ....[82]....
        /*1014*/ 	.word	0x0001f270
        /*1018*/ 	.word	0x00000004
        /*101c*/ 	.word	0x00028c20
        /*1020*/ 	.short	0x010a
        /*1022*/ 	.byte	0x3f
	.zero		1


	//   ....[83]....
        /*1024*/ 	.word	0x0001f3e0
        /*1028*/ 	.word	0x00000005
        /*102c*/ 	.word	0x00028c40
        /*1030*/ 	.short	0x010a
        /*1032*/ 	.byte	0x3f
	.zero		1


	//   ....[84]....
        /*1034*/ 	.word	0x0001f480
        /*1038*/ 	.word	0x00000019
        /*103c*/ 	.word	0x00028c40
        /*1040*/ 	.short	0x010a
        /*1042*/ 	.byte	0x3f
	.zero		1


	//   ....[85]....
        /*1044*/ 	.word	0x0001f4c0
        /*1048*/ 	.word	0x00000005
        /*104c*/ 	.word	0x00028c60
        /*1050*/ 	.short	0x010a
        /*1052*/ 	.byte	0x3f
	.zero		1


	//   ....[86]....
        /*1054*/ 	.word	0x0001f500
        /*1058*/ 	.word	0x00000019
        /*105c*/ 	.word	0x00028c60
        /*1060*/ 	.short	0x010a
        /*1062*/ 	.byte	0x3f
	.zero		1


	//   ....[87]....
        /*1064*/ 	.word	0x0001f560
        /*1068*/ 	.word	0x0000003f
        /*106c*/ 	.word	0x00028c90
        /*1070*/ 	.short	0x010a
        /*1072*/ 	.byte	0x3f
	.zero		1


	//   ....[88]....
        /*1074*/ 	.word	0x0001f6d0
        /*1078*/ 	.word	0x0000003f
        /*107c*/ 	.word	0x00028c90
        /*1080*/ 	.short	0x010a
        /*1082*/ 	.byte	0x3f
	.zero		1


	//   ....[89]....
        /*1084*/ 	.word	0x0001f850
        /*1088*/ 	.word	0x0000003f
        /*108c*/ 	.word	0x00028c90
        /*1090*/ 	.short	0x010a
        /*1092*/ 	.byte	0x3f
	.zero		1


	//   ....[90]....
        /*1094*/ 	.word	0x0001f9b0
        /*1098*/ 	.word	0x0000003f
        /*109c*/ 	.word	0x00028cb0
        /*10a0*/ 	.short	0x010a
        /*10a2*/ 	.byte	0x3f
	.zero		1


	//   ....[91]....
        /*10a4*/ 	.word	0x0001fa00
        /*10a8*/ 	.word	0x00000003
        /*10ac*/ 	.word	0x00028c50
        /*10b0*/ 	.short	0x010a
        /*10b2*/ 	.byte	0x3f
	.zero		1


	//   ....[92]....
        /*10b4*/ 	.word	0x0001fa50
        /*10b8*/ 	.word	0x00000007
        /*10bc*/ 	.word	0x00028c50
        /*10c0*/ 	.short	0x010a
        /*10c2*/ 	.byte	0x3f
	.zero		1


	//   ....[93]....
        /*10c4*/ 	.word	0x0001fe20
        /*10c8*/ 	.word	0x00000002
        /*10cc*/ 	.word	0x00028c00
        /*10d0*/ 	.short	0x010a
        /*10d2*/ 	.byte	0x3f
	.zero		1


	//   ....[94]....
        /*10d4*/ 	.word	0x00020420
        /*10d8*/ 	.word	0x00000002
        /*10dc*/ 	.word	0x00028c00
        /*10e0*/ 	.short	0x010a
        /*10e2*/ 	.byte	0x3f
	.zero		1


	//   ....[95]....
        /*10e4*/ 	.word	0x00020470
        /*10e8*/ 	.word	0x0000000f
        /*10ec*/ 	.word	0x00028c30
        /*10f0*/ 	.short	0x010a
        /*10f2*/ 	.byte	0x3f
	.zero		1


	//   ....[96]....
        /*10f4*/ 	.word	0x000204c0
        /*10f8*/ 	.word	0x0000000f
        /*10fc*/ 	.word	0x00028c50
        /*1100*/ 	.short	0x010a
        /*1102*/ 	.byte	0x3f
	.zero		1


	//   ....[97]....
        /*1104*/ 	.word	0x00020510
        /*1108*/ 	.word	0x000000d1
        /*110c*/ 	.word	0x00028c30
        /*1110*/ 	.short	0x010a
        /*1112*/ 	.byte	0x3f
	.zero		1


	//   ....[98]....
        /*1114*/ 	.word	0x00020560
        /*1118*/ 	.word	0x000000d1
        /*111c*/ 	.word	0x00028c50
        /*1120*/ 	.short	0x010a
        /*1122*/ 	.byte	0x3f
	.zero		1


	//   ....[99]....
        /*1124*/ 	.word	0x000205b0
        /*1128*/ 	.word	0x0000000f
        /*112c*/ 	.word	0x00028c30
        /*1130*/ 	.short	0x010a
        /*1132*/ 	.byte	0x3f
	.zero		1


	//   ....[100]....
        /*1134*/ 	.word	0x00020600
        /*1138*/ 	.word	0x0000000f
        /*113c*/ 	.word	0x00028c50
        /*1140*/ 	.short	0x010a
        /*1142*/ 	.byte	0x3f
	.zero		1


	//   ....[101]....
        /*1144*/ 	.word	0x00020650
        /*1148*/ 	.word	0x00000014
        /*114c*/ 	.word	0x00028c30
        /*1150*/ 	.short	0x010a
        /*1152*/ 	.byte	0x3f
	.zero		1


	//   ....[102]....
        /*1154*/ 	.word	0x000206a0
        /*1158*/ 	.word	0x00000014
        /*115c*/ 	.word	0x00028c50
        /*1160*/ 	.short	0x010a
        /*1162*/ 	.byte	0x3f
	.zero		1


	//   ....[103]....
        /*1164*/ 	.word	0x00020840
        /*1168*/ 	.word	0x00000017
        /*116c*/ 	.word	0x00028c20
        /*1170*/ 	.short	0x010a
        /*1172*/ 	.byte	0x3f
	.zero		1


	//   ....[104]....
        /*1174*/ 	.word	0x00020890
        /*1178*/ 	.word	0x0000000c
        /*117c*/ 	.word	0x00028ca0
        /*1180*/ 	.short	0x010a
        /*1182*/ 	.byte	0x3f
	.zero		1


	//   ....[105]....
        /*1184*/ 	.word	0x000208e0
        /*1188*/ 	.word	0x0000000c
        /*118c*/ 	.word	0x00028cc0
        /*1190*/ 	.short	0x010a
        /*1192*/ 	.byte	0x3f
	.zero		1


	//   ....[106]....
        /*1194*/ 	.word	0x00020930
        /*1198*/ 	.word	0x0000000a
        /*119c*/ 	.word	0x00028ca0
        /*11a0*/ 	.short	0x010a
        /*11a2*/ 	.byte	0x3f
	.zero		1


	//   ....[107]....
        /*11a4*/ 	.word	0x00020980
        /*11a8*/ 	.word	0x0000000a
        /*11ac*/ 	.word	0x00028cc0
        /*11b0*/ 	.short	0x010a
        /*11b2*/ 	.byte	0x3f
	.zero		1


	//   ....[108]....
        /*11b4*/ 	.word	0x00020aa0
        /*11b8*/ 	.word	0x0000001b
        /*11bc*/ 	.word	0x00028c40
        /*11c0*/ 	.short	0x010a
        /*11c2*/ 	.byte	0x3f
	.zero		1


	//   ....[109]....
        /*11c4*/ 	.word	0x00021540
        /*11c8*/ 	.word	0x00000017
        /*11cc*/ 	.word	0x00028c20
        /*11d0*/ 	.short	0x010a
        /*11d2*/ 	.byte	0x3f
	.zero		1


	//   ....[110]....
        /*11d4*/ 	.word	0x00021590
        /*11d8*/ 	.word	0x0000001b
        /*11dc*/ 	.word	0x00028c60
        /*11e0*/ 	.short	0x010a
        /*11e2*/ 	.byte	0x3f
	.zero		1


	//   ....[111]....
        /*11e4*/ 	.word	0x00021e90
        /*11e8*/ 	.word	0x00000006
        /*11ec*/ 	.word	0x00028c40
        /*11f0*/ 	.short	0x010a
        /*11f2*/ 	.byte	0x3f
	.zero		1


	//   ....[112]....
        /*11f4*/ 	.word	0x00022350
        /*11f8*/ 	.word	0x00000006
        /*11fc*/ 	.word	0x00028c60
        /*1200*/ 	.short	0x010a
        /*1202*/ 	.byte	0x3f
	.zero		1


	//   ....[113]....
        /*1204*/ 	.word	0x00023440
        /*1208*/ 	.word	0x00000004
        /*120c*/ 	.word	0x00028c20
        /*1210*/ 	.short	0x010a
        /*1212*/ 	.byte	0x3f
	.zero		1


	//   ....[114]....
        /*1214*/ 	.word	0x000235e0
        /*1218*/ 	.word	0x00000005
        /*121c*/ 	.word	0x00028c40
        /*1220*/ 	.short	0x010a
        /*1222*/ 	.byte	0x3f
	.zero		1


	//   ....[115]....
        /*1224*/ 	.word	0x00023630
        /*1228*/ 	.word	0x00000019
        /*122c*/ 	.word	0x00028c40
        /*1230*/ 	.short	0x010a
        /*1232*/ 	.byte	0x3f
	.zero		1


	//   ....[116]....
        /*1234*/ 	.word	0x00023680
        /*1238*/ 	.word	0x00000005
        /*123c*/ 	.word	0x00028c60
        /*1240*/ 	.short	0x010a
        /*1242*/ 	.byte	0x3f
	.zero		1


	//----- nvinfo : EIATTR_NUM_MBARRIERS
	.align		4
.L_860:
        /*1244*/ 	.byte	0x03, 0x38
        /*1246*/ 	.short	0x0016


	//----- nvinfo : EIATTR_EXIT_INSTR_OFFSETS
	.align		4
        /*1248*/ 	.byte	0x04, 0x1c
        /*124a*/ 	.short	(.L_862 - .L_861)


	//   ....[0]....
.L_861:
        /*124c*/ 	.word	0x0001f550


	//----- nvinfo : EIATTR_MAX_THREADS
	.align		4
.L_862:
        /*1250*/ 	.byte	0x04, 0x05
        /*1252*/ 	.short	(.L_864 - .L_863)
.L_863:
        /*1254*/ 	.word	0x00000180
        /*1258*/ 	.word	0x00000001
        /*125c*/ 	.word	0x00000001


	//----- nvinfo : EIATTR_CRS_STACK_SIZE
	.align		4
.L_864:
        /*1260*/ 	.byte	0x04, 0x1e
        /*1262*/ 	.short	(.L_866 - .L_865)
.L_865:
        /*1264*/ 	.word	0x00000000


	//----- nvinfo : EIATTR_CBANK_PARAM_SIZE
	.align		4
.L_866:
        /*1268*/ 	.byte	0x03, 0x19
        /*126a*/ 	.short	0x0af0


	//----- nvinfo : EIATTR_PARAM_CBANK
	.align		4
        /*126c*/ 	.byte	0x04, 0x0a
        /*126e*/ 	.short	(.L_868 - .L_867)
	.align		4
.L_867:
        /*1270*/ 	.word	index@(.nv.constant0._ZN7cutlass13device_kernelIN5flash11enable_sm90INS1_16FlashAttnFwdSm90INS1_25CollectiveMainloopFwdSm90ILi2EN4cute5tupleIJNS5_1CILi1EEES8_S8_EEENS6_IJNS7_ILi64EEESA_SA_EEELi512ENS_10bfloat16_tEfNS_4arch4Sm90ELb0ELb1ELb0ELb1ELb1ELb1ELb0ELb0ELb0ELb1ELb0ELb0EEENS1_21CollectiveEpilogueFwdINS6_IJSA_NS7_ILi512EEESA_EEES9_SC_SE_Li256ELb1ELb1ELb0ELb0EEENS1_36VarlenDynamicPersistentTileSchedulerILi64ELi64ELi256ELi128ELb0ELb1ELb1ELb1ELb0ELb1EEEEEEEEEvNT_6ParamsE)
        /*1274*/ 	.short	0x0210
        /*1276*/ 	.short	0x0af0


	//----- nvinfo : EIATTR_SW_WAR
	.align		4
.L_868:
        /*1278*/ 	.byte	0x04, 0x36
        /*127a*/ 	.short	(.L_870 - .L_869)
.L_869:
        /*127c*/ 	.word	0x00000008
.L_870:


//--------------------- .nv.info._ZN7cutlass13device_kernelIN5flash11enable_sm90INS1_16FlashAttnFwdSm90INS1_25CollectiveMainloopFwdSm90ILi2EN4cute5tupleIJNS5_1CILi1EEES8_S8_EEENS6_IJNS7_ILi64EEESA_SA_EEELi512ENS_10bfloat16_tEfNS_4arch4Sm90ELb0ELb1ELb0ELb1ELb1ELb0ELb1ELb0ELb0ELb1ELb0ELb0EEENS1_21CollectiveEpilogueFwdINS6_IJSA_NS7_ILi512EEESA_EEES9_SC_SE_Li256ELb1ELb1ELb0ELb0EEENS1_36VarlenDynamicPersistentTileSchedulerILi64ELi64ELi256ELi128ELb0ELb1ELb1ELb1ELb0ELb1EEEEEEEEEvNT_6ParamsE --------------------------
	.section	.nv.info._ZN7cutlass13device_kernelIN5flash11enable_sm90INS1_16FlashAttnFwdSm90INS1_25CollectiveMainloopFwdSm90ILi2EN4cute5tupleIJNS5_1CILi1EEES8_S8_EEENS6_IJNS7_ILi64EEESA_SA_EEELi512ENS_10bfloat16_tEfNS_4arch4Sm90ELb0ELb1ELb0ELb1ELb1ELb0ELb1ELb0ELb0ELb1ELb0ELb0EEENS1_21CollectiveEpilogueFwdINS6_IJSA_NS7_ILi512EEESA_EEES9_SC_SE_Li256ELb1ELb1ELb0ELb0EEENS1_36VarlenDynamicPersistentTileSchedulerILi64ELi64ELi256ELi128ELb0ELb1ELb1ELb1ELb0ELb1EEEEEEEEEvNT_6ParamsE,"",@"SHT_CUDA_INFO"
	.sectionflags	@""
	.align	4


	//----- nvinfo : EIATTR_CUDA_API_VERSION
	.align		4
        /*0000*/ 	.byte	0x04, 0x37
        /*0002*/ 	.short	(.L_872 - .L_871)
.L_871:
        /*0004*/ 	.word	0x00000082


	//----- nvinfo : EIATTR_KPARAM_INFO
	.align		4
.L_872:
        /*0008*/ 	.byte	0x04, 0x17
        /*000a*/ 	.short	(.L_874 - .L_873)
.L_873:
        /*000c*/ 	.word	0x00000000
        /*0010*/ 	.short	0x0000
        /*0012*/ 	.short	0x0070
        /*0014*/ 	.byte	0x00, 0xf0, 0x01, 0x2e


	//----- nvinfo : EIATTR_SPARSE_MMA_MASK
	.align		4
.L_874:
        /*0018*/ 	.byte	0x03, 0x50
        /*001a*/ 	.short	0x0000


	//----- nvinfo : EIATTR_MAXREG_COUNT
	.align		4
        /*001c*/ 	.byte	0x03, 0x1b
        /*001e*/ 	.short	0x00a8


	//----- nvinfo : EIATTR_NUM_BARRIERS
	.align		4
        /*0020*/ 	.byte	0x02, 0x4c
        /*0022*/ 	.byte	0x10
	.zero		1


	//----- nvinfo : EIATTR_EXTERNS
	.align		4
        /*0024*/ 	.byte	0x04, 0x0f
        /*0026*/ 	.short	(.L_876 - .L_875)


	//   ....[0]....
	.align		4
.L_875:
        /*0028*/ 	.word	index@(__assertfail)


	//----- nvinfo : EIATTR_ANNOTATIONS
	.align		4
.L_876:
        /*002c*/ 	.byte	0x04, 0x55
        /*002e*/ 	.short	(.L_878 - .L_877)


	//   ....[0]....
.L_877:
        /* <DEDUP_REMOVED lines=19> */


	//----- nvinfo : EIATTR_MERCURY_ISA_VERSION
	.align		4
.L_878:
        /*0148*/ 	.byte	0x03, 0x5f
        /*014a*/ 	.short	0x0101


	//----- nvinfo : EIATTR_UNUSED_LOAD_BYTE_OFFSET
	.align		4
        /*014c*/ 	.byte	0x04, 0x44
        /*014e*/ 	.short	(.L_880 - .L_879)


	//   ....[0]....
.L_879:
        /*0150*/ 	.word	0x00000a70
        /*0154*/ 	.word	0x0000fff0


	//   ....[1]....
        /*0158*/ 	.word	0x00021640
        /*015c*/ 	.word	0x0000fff0


	//----- nvinfo : EIATTR_INT_WARP_WIDE_INSTR_OFFSETS
	.align		4
.L_880:
        /*0160*/ 	.byte	0x04, 0x31
        /*0162*/ 	.short	(.L_882 - .L_881)


	//   ....[0]....
.L_881:
        /*0164*/ 	.word	0x000000c0


	//   ....[1]....
        /*0168*/ 	.word	0x000000d0


	//   ....[2]....
        /*016c*/ 	.word	0x000000e0


	//   ....[3]....
        /*0170*/ 	.word	0x00000180


	//   ....[4]....
        /*0174*/ 	.word	0x00025e30


	//   ....[5]....
        /*0178*/ 	.word	0x00025ec0


	//   ....[6]....
        /*017c*/ 	.word	0x0002a190


	//   ....[7]....
        /*0180*/ 	.word	0x0002a220


	//----- nvinfo : EIATTR_COOP_GROUP_MASK_REGIDS
	.align		4
.L_882:
        /*0184*/ 	.byte	0x04, 0x29
        /*0186*/ 	.short	(.L_884 - .L_883)


	//   ....[0]....
.L_883:
        /*0188*/ 	.word	0xffffffff


	//   ....[1]....
        /*018c*/ 	.word	0xffffffff


	//   ....[2]....
        /*0190*/ 	.word	0xffffffff


	//   ....[3]....
        /*0194*/ 	.word	0xffffffff


	//   ....[4]....
        /*0198*/ 	.word	0xffffffff


	//   ....[5]....
        /*019c*/ 	.word	0xffffffff


	//   ....[6]....
        /*01a0*/ 	.word	0xffffffff


	//   ....[7]....
        /*01a4*/ 	.word	0xffffffff


	//   ....[8]....
        /*01a8*/ 	.word	0xffffffff


	//   ....[9]....
        /*01ac*/ 	.word	0xffffffff


	//   ....[10]....
        /*01b0*/ 	.word	0xffffffff


	//   ....[11]....
        /*01b4*/ 	.word	0xffffffff


	//   ....[12]....
        /*01b8*/ 	.word	0xffffffff


	//   ....[13]....
        /*01bc*/ 	.word	0xffffffff


	//   ....[14]....
        /*01c0*/ 	.word	0xffffffff


	//   ....[15]....
        /*01c4*/ 	.word	0xffffffff


	//   ....[16]....
        /*01c8*/ 	.word	0xffffffff


	//   ....[17]....
        /*01cc*/ 	.word	0xffffffff


	//   ....[18]....
        /*01d0*/ 	.word	0xffffffff


	//   ....[19]....
        /*01d4*/ 	.word	0xffffffff


	//   ....[20]....
        /*01d8*/ 	.word	0xffffffff


	//   ....[21]....
        /*01dc*/ 	.word	0xffffffff


	//   ....[22]....
        /*01e0*/ 	.word	0xffffffff


	//   ....[23]....
        /*01e4*/ 	.word	0xffffffff


	//   ....[24]....
        /*01e8*/ 	.word	0xffffffff


	//   ....[25]....
        /*01ec*/ 	.word	0xffffffff


	//   ....[26]....
        /*01f0*/ 	.word	0xffffffff


	//   ....[27]....
        /*01f4*/ 	.word	0xffffffff


	//   ....[28]....
        /*01f8*/ 	.word	0xffffffff


	//   ....[29]....
        /*01fc*/ 	.word	0xffffffff


	//   ....[30]....
        /*0200*/ 	.word	0xffffffff


	//   ....[31]....
        /*0204*/ 	.word	0xffffffff


	//   ....[32]....
        /*0208*/ 	.word	0xffffffff


	//   ....[33]....
        /*020c*/ 	.word	0xffffffff


	//   ....[34]....
        /*0210*/ 	.word	0xffffffff


	//   ....[35]....
        /*0214*/ 	.word	0xffffffff


	//   ....[36]....
        /*0218*/ 	.word	0xffffffff


	//   ....[37]....
        /*021c*/ 	.word	0xffffffff


	//   ....[38]....
        /*0220*/ 	.word	0xffffffff


	//   ....[39]....
        /*0224*/ 	.word	0xffffffff


	//   ....[40]....
        /*0228*/ 	.word	0xffffffff


	//   ....[41]....
        /*022c*/ 	.word	0xffffffff


	//   ....[42]....
        /*0230*/ 	.word	0xffffffff


	//   ....[43]....
        /*0234*/ 	.word	0xffffffff


	//   ....[44]....
        /*0238*/ 	.word	0xffffffff


	//   ....[45]....
        /*023c*/ 	.word	0xffffffff


	//   ....[46]....
        /*0240*/ 	.word	0xffffffff


	//   ....[47]....
        /*0244*/ 	.word	0xffffffff


	//   ....[48]....
        /*0248*/ 	.word	0xffffffff


	//   ....[49]....
        /*024c*/ 	.word	0xffffffff


	//   ....[50]....
        /*0250*/ 	.word	0xffffffff


	//   ....[51]....
        /*0254*/ 	.word	0xffffffff


	//   ....[52]....
        /*0258*/ 	.word	0xffffffff


	//   ....[53]....
        /*025c*/ 	.word	0xffffffff


	//   ....[54]....
        /*0260*/ 	.word	0xffffffff


	//   ....[55]....
        /*0264*/ 	.word	0xffffffff


	//   ....[56]....
        /*0268*/ 	.word	0xffffffff


	//   ....[57]....
        /*026c*/ 	.word	0xffffffff


	//   ....[58]....
        /*0270*/ 	.word	0xffffffff


	//   ....[59]....
        /*0274*/ 	.word	0xffffffff


	//   ....[60]....
        /*0278*/ 	.word	0xffffffff


	//   ....[61]....
        /*027c*/ 	.word	0xffffffff


	//   ....[62]....
        /*0280*/ 	.word	0xffffffff


	//   ....[63]....
        /*0284*/ 	.word	0xffffffff


	//   ....[64]....
        /*0288*/ 	.word	0xffffffff


	//   ....[65]....
        /*028c*/ 	.word	0xffffffff


	//   ....[66]....
        /*0290*/ 	.word	0xffffffff


	//   ....[67]....
        /*0294*/ 	.word	0xffffffff


	//   ....[68]....
        /*0298*/ 	.word	0xffffffff


	//   ....[69]....
        /*029c*/ 	.word	0xffffffff


	//   ....[70]....
        /*02a0*/ 	.word	0xffffffff


	//   ....[71]....
        /*02a4*/ 	.word	0xffffffff


	//   ....[72]....
        /*02a8*/ 	.word	0xffffffff


	//   ....[73]....
        /*02ac*/ 	.word	0xffffffff


	//   ....[74]....
        /*02b0*/ 	.word	0xffffffff


	//   ....[75]....
        /*02b4*/ 	.word	0xffffffff


	//   ....[76]....
        /*02b8*/ 	.word	0xffffffff


	//   ....[77]....
        /*02bc*/ 	.word	0xffffffff


	//   ....[78]....
        /*02c0*/ 	.word	0xffffffff


	//   ....[79]....
        /*02c4*/ 	.word	0xffffffff


	//   ....[80]....
        /*02c8*/ 	.word	0xffffffff


	//   ....[81]....
        /*02cc*/ 	.word	0xffffffff


	//   ....[82]....
        /*02d0*/ 	.word	0xffffffff


	//   ....[83]....
        /*02d4*/ 	.word	0xffffffff


	//   ....[84]....
        /*02d8*/ 	.word	0xffffffff


	//   ....[85]....
        /*02dc*/ 	.word	0xffffffff


	//   ....[86]....
        /*02e0*/ 	.word	0xffffffff


	//   ....[87]....
        /*02e4*/ 	.word	0xffffffff


	//   ....[88]....
        /*02e8*/ 	.word	0xffffffff


	//   ....[89]....
        /*02ec*/ 	.word	0xffffffff


	//   ....[90]....
        /*02f0*/ 	.word	0xffffffff


	//   ....[91]....
        /*02f4*/ 	.word	0xffffffff


	//   ....[92]....
        /*02f8*/ 	.word	0xffffffff


	//   ....[93]....
        /*02fc*/ 	.word	0xffffffff


	//   ....[94]....
        /*0300*/ 	.word	0xffffffff


	//   ....[95]....
        /*0304*/ 	.word	0xffffffff


	//   ....[96]....
        /*0308*/ 	.word	0xffffffff


	//   ....[97]....
        /*030c*/ 	.word	0xffffffff


	//   ....[98]....
        /*0310*/ 	.word	0xffffffff


	//   ....[99]....
        /*0314*/ 	.word	0xffffffff


	//   ....[100]....
        /*0318*/ 	.word	0xffffffff


	//   ....[101]....
        /*031c*/ 	.word	0xffffffff


	//   ....[102]....
        /*0320*/ 	.word	0xffffffff


	//   ....[103]....
        /*0324*/ 	.word	0xffffffff


	//   ....[104]....
        /*0328*/ 	.word	0xffffffff


	//   ....[105]....
        /*032c*/ 	.word	0xffffffff


	//   ....[106]....
        /*0330*/ 	.word	0xffffffff


	//   ....[107]....
        /*0334*/ 	.word	0xffffffff


	//   ....[108]....
        /*0338*/ 	.word	0xffffffff


	//   ....[109]....
        /*033c*/ 	.word	0xffffffff


	//   ....[110]....
        /*0340*/ 	.word	0xffffffff


	//   ....[111]....
        /*0344*/ 	.word	0xffffffff


	//   ....[112]....
        /*0348*/ 	.word	0xffffffff


	//   ....[113]....
        /*034c*/ 	.word	0xffffffff


	//   ....[114]....
        /*0350*/ 	.word	0xffffffff


	//   ....[115]....
        /*0354*/ 	.word	0xffffffff


	//   ....[116]....
        /*0358*/ 	.word	0xffffffff


	//   ....[117]....
        /*035c*/ 	.word	0xffffffff


	//   ....[118]....
        /*0360*/ 	.word	0xffffffff


	//   ....[119]....
        /*0364*/ 	.word	0xffffffff


	//   ....[120]....
        /*0368*/ 	.word	0xffffffff


	//   ....[121]....
        /*036c*/ 	.word	0xffffffff


	//   ....[122]....
        /*0370*/ 	.word	0xffffffff


	//   ....[123]....
        /*0374*/ 	.word	0xffffffff


	//   ....[124]....
        /*0378*/ 	.word	0xffffffff


	//   ....[125]....
        /*037c*/ 	.word	0xffffffff


	//   ....[126]....
        /*0380*/ 	.word	0xffffffff


	//   ....[127]....
        /*0384*/ 	.word	0xffffffff


	//   ....[128]....
        /*0388*/ 	.word	0xffffffff


	//   ....[129]....
        /*038c*/ 	.word	0x0500000f


	//   ....[130]....
        /*0390*/ 	.word	0x0500000f


	//   ....[131]....
        /*0394*/ 	.word	0x0500000f


	//   ....[132]....
        /*0398*/ 	.word	0x0500000f


	//   ....[133]....
        /*039c*/ 	.word	0x0500000f


	//   ....[134]....
        /*03a0*/ 	.word	0x0500000f


	//   ....[135]....
        /*03a4*/ 	.word	0x0500000f


	//   ....[136]....
        /*03a8*/ 	.word	0x0500000f


	//   ....[137]....
        /*03ac*/ 	.word	0x0500000f


	//   ....[138]....
        /*03b0*/ 	.word	0x0500000f


	//   ....[139]....
        /*03b4*/ 	.word	0x0500000f


	//   ....[140]....
        /*03b8*/ 	.word	0x0500000f


	//   ....[141]....
        /*03bc*/ 	.word	0x0500000f


	//   ....[142]....
        /*03c0*/ 	.word	0x0500000f


	//   ....[143]....
        /*03c4*/ 	.word	0x0500000f


	//   ....[144]....
        /*03c8*/ 	.word	0x0500000f


	//   ....[145]....
        /*03cc*/ 	.word	0x0500000f


	//   ....[146]....
        /*03d0*/ 	.word	0x0500000f


	//   ....[147]....
        /*03d4*/ 	.word	0x0500000f


	//   ....[148]....
        /*03d8*/ 	.word	0x0500000f


	//   ....[149]....
        /*03dc*/ 	.word	0x0500000f


	//   ....[150]....
        /*03e0*/ 	.word	0x0500000f


	//   ....[151]....
        /*03e4*/ 	.word	0x0500000f


	//   ....[152]....
        /*03e8*/ 	.word	0x0500000f


	//   ....[153]....
        /*03ec*/ 	.word	0x0500000f


	//   ....[154]....
        /*03f0*/ 	.word	0x0500000f


	//   ....[155]....
        /*03f4*/ 	.word	0x0500000f


	//   ....[156]....
        /*03f8*/ 	.word	0x0500000f


	//   ....[157]....
        /*03fc*/ 	.word	0x0500000f


	//   ....[158]....
        /*0400*/ 	.word	0x0500000f


	//   ....[159]....
        /*0404*/ 	.word	0x0500000f


	//   ....[160]....
        /*0408*/ 	.word	0x0500000f


	//   ....[161]....
        /*040c*/ 	.word	0x0500000f


	//   ....[162]....
        /*0410*/ 	.word	0x0500000f


	//   ....[163]....
        /*0414*/ 	.word	0x0500000f


	//   ....[164]....
        /*0418*/ 	.word	0x0500000f


	//   ....[165]....
        /*041c*/ 	.word	0x0500000f


	//   ....[166]....
        /*0420*/ 	.word	0x0500000f


	//   ....[167]....
        /*0424*/ 	.word	0x0500000f


	//   ....[168]....
        /*0428*/ 	.word	0x0500000f


	//   ....[169]....
        /*042c*/ 	.word	0x0500000f


	//   ....[170]....
        /*0430*/ 	.word	0x0500000f


	//   ....[171]....
        /*0434*/ 	.word	0x0500000f


	//   ....[172]....
        /*0438*/ 	.word	0x0500000f


	//   ....[173]....
        /*043c*/ 	.word	0x0500000f


	//   ....[174]....
        /*0440*/ 	.word	0x0500000f


	//   ....[175]....
        /*0444*/ 	.word	0x0500000f


	//   ....[176]....
        /*0448*/ 	.word	0x0500000f


	//   ....[177]....
        /*044c*/ 	.word	0x0500000f


	//   ....[178]....
        /*0450*/ 	.word	0x0500000f


	//   ....[179]....
        /*0454*/ 	.word	0x0500000f


	//   ....[180]....
        /*0458*/ 	.word	0x0500000f


	//   ....[181]....
        /*045c*/ 	.word	0x0500000f


	//   ....[182]....
        /*0460*/ 	.word	0x0500000f


	//   ....[183]....
        /*0464*/ 	.word	0x0500000f


	//   ....[184]....
        /*0468*/ 	.word	0x0500000f


	//   ....[185]....
        /*046c*/ 	.word	0x0500000f


	//   ....[186]....
        /*0470*/ 	.word	0x0500000f


	//   ....[187]....
        /*0474*/ 	.word	0x0500000f


	//   ....[188]....
        /*0478*/ 	.word	0x0500000f


	//   ....[189]....
        /*047c*/ 	.word	0x0500000f


	//   ....[190]....
        /*0480*/ 	.word	0x0500000f


	//   ....[191]....
        /*0484*/ 	.word	0x0500000f


	//   ....[192]....
        /*0488*/ 	.word	0x0500000f


	//   ....[193]....
        /*048c*/ 	.word	0x0500000f


	//   ....[194]....
        /*0490*/ 	.word	0x0500000f


	//   ....[195]....
        /*0494*/ 	.word	0x0500000f


	//   ....[196]....
        /*0498*/ 	.word	0xffffffff


	//   ....[197]....
        /*049c*/ 	.word	0xffffffff


	//   ....[198]....
        /*04a0*/ 	.word	0xffffffff


	//   ....[199]....
        /*04a4*/ 	.word	0xffffffff


	//   ....[200]....
        /*04a8*/ 	.word	0xffffffff


	//   ....[201]....
        /*04ac*/ 	.word	0xffffffff


	//   ....[202]....
        /*04b0*/ 	.word	0xffffffff


	//   ....[203]....
        /*04b4*/ 	.word	0xffffffff


	//----- nvinfo : EIATTR_COOP_GROUP_INSTR_OFFSETS
	.align		4
.L_884:
        /*04b8*/ 	.byte	0x04, 0x28
        /*04ba*/ 	.short	(.L_886 - .L_885)


	//   ....[0]....
.L_885:
        /*04bc*/ 	.word	0x00000080


	//   ....[1]....
        /*04c0*/ 	.word	0x00000090


	//   ....[2]....
        /*04c4*/ 	.word	0x000002b0


	//   ....[3]....
        /*04c8*/ 	.word	0x00000410


	//   ....[4]....
        /*04cc*/ 	.word	0x00000530


	//   ....[5]....
        /*04d0*/ 	.word	0x00000690


	//   ....[6]....
        /*04d4*/ 	.word	0x00002320


	//   ....[7]....
        /*04d8*/ 	.word	0x00009d50


	//   ....[8]....
        /*04dc*/ 	.word	0x0000bdf0


	//   ....[9]....
        /*04e0*/ 	.word	0x0000d000


	//   ....[10]....
        /*04e4*/ 	.word	0x0000d240


	//   ....[11]....
        /*04e8*/ 	.word	0x0000dcf0


	//   ....[12]....
        /*04ec*/ 	.word	0x0000df90


	//   ....[13]....
        /*04f0*/ 	.word	0x0000e430


	//   ....[14]....
        /*04f4*/ 	.word	0x0000e530


	//   ....[15]....
        /*04f8*/ 	.word	0x000110e0


	//   ....[16]....
        /*04fc*/ 	.word	0x00012a40


	//   ....[17]....
        /*0500*/ 	.word	0x00013cc0


	//   ....[18]....
        /*0504*/ 	.word	0x00013d00


	//   ....[19]....
        /*0508*/ 	.word	0x00013d40


	//   ....[20]....
        /*050c*/ 	.word	0x00013d60


	//   ....[21]....
        /*0510*/ 	.word	0x000183e0


	//   ....[22]....
        /*0514*/ 	.word	0x000197c0


	//   ....[23]....
        /*0518*/ 	.word	0x0001aa20


	//   ....[24]....
        /*051c*/ 	.word	0x0001ac30


	//   ....[25]....
        /*0520*/ 	.word	0x0001b810


	//   ....[26]....
        /*0524*/ 	.word	0x0001b870


	//   ....[27]....
        /*0528*/ 	.word	0x0001b8b0


	//   ....[28]....
        /*052c*/ 	.word	0x0001b8d0


	//   ....[29]....
        /*0530*/ 	.word	0x0001ffd0


	//   ....[30]....
        /*0534*/ 	.word	0x00020180


	//   ....[31]....
        /*0538*/ 	.word	0x000201a0


	//   ....[32]....
        /*053c*/ 	.word	0x000201e0


	//   ....[33]....
        /*0540*/ 	.word	0x00020200


	//   ....[34]....
        /*0544*/ 	.word	0x00022760


	//   ....[35]....
        /*0548*/ 	.word	0x00022dc0


	//   ....[36]....
        /*054c*/ 	.word	0x00022de0


	//   ....[37]....
        /*0550*/ 	.word	0x00022e10


	//   ....[38]....
        /*0554*/ 	.word	0x00022e20


	//   ....[39]....
        /*0558*/ 	.word	0x000234c0


	//   ....[40]....
        /*055c*/ 	.word	0x000234d0


	//   ....[41]....
        /*0560*/ 	.word	0x00023700


	//   ....[42]....
        /*0564*/ 	.word	0x00023720


	//   ....[43]....
        /*0568*/ 	.word	0x000242e0


	//   ....[44]....
        /*056c*/ 	.word	0x00024320


	//   ....[45]....
        /*0570*/ 	.word	0x00024560


	//   ....[46]....
        /*0574*/ 	.word	0x00024580


	//   ....[47]....
        /*0578*/ 	.word	0x00024830


	//   ....[48]....
        /*057c*/ 	.word	0x00024a00


	//   ....[49]....
        /*0580*/ 	.word	0x00024a30


	//   ....[50]....
        /*0584*/ 	.word	0x00024a60


	//   ....[51]....
        /*0588*/ 	.word	0x00024a90


	//   ....[52]....
        /*058c*/ 	.word	0x00024ac0


	//   ....[53]....
        /*0590*/ 	.word	0x00024af0


	//   ....[54]....
        /*0594*/ 	.word	0x00024c40


	//   ....[55]....
        /*0598*/ 	.word	0x00024c70


	//   ....[56]....
        /*059c*/ 	.word	0x00024ca0


	//   ....[57]....
        /*05a0*/ 	.word	0x00024cd0


	//   ....[58]....
        /*05a4*/ 	.word	0x00024d00


	//   ....[59]....
        /*05a8*/ 	.word	0x00024d30


	//   ....[60]....
        /*05ac*/ 	.word	0x00024dc0


	//   ....[61]....
        /*05b0*/ 	.word	0x00024e20


	//   ....[62]....
        /*05b4*/ 	.word	0x00024eb0


	//   ....[63]....
        /*05b8*/ 	.word	0x00026c20


	//   ....[64]....
        /*05bc*/ 	.word	0x00026c40


	//   ....[65]....
        /*05c0*/ 	.word	0x00026cd0


	//   ....[66]....
        /*05c4*/ 	.word	0x00026cf0


	//   ....[67]....
        /*05c8*/ 	.word	0x00026d70


	//   ....[68]....
        /*05cc*/ 	.word	0x00026d90


	//   ....[69]....
        /*05d0*/ 	.word	0x00026da0


	//   ....[70]....
        /*05d4*/ 	.word	0x00026db0


	//   ....[71]....
        /*05d8*/ 	.word	0x00027550


	//   ....[72]....
        /*05dc*/ 	.word	0x00027590


	//   ....[73]....
        /*05e0*/ 	.word	0x00027640


	//   ....[74]....
        /*05e4*/ 	.word	0x00027650


	//   ....[75]....
        /*05e8*/ 	.word	0x000276e0


	//   ....[76]....
        /*05ec*/ 	.word	0x000276f0


	//   ....[77]....
        /*05f0*/ 	.word	0x00027710


	//   ....[78]....
        /*05f4*/ 	.word	0x00027750


	//   ....[79]....
        /*05f8*/ 	.word	0x00027fd0


	//   ....[80]....
        /*05fc*/ 	.word	0x00027ff0


	//   ....[81]....
        /*0600*/ 	.word	0x00028190


	//   ....[82]....
        /*0604*/ 	.word	0x000281c0


	//   ....[83]....
        /*0608*/ 	.word	0x000282d0


	//   ....[84]....
        /*060c*/ 	.word	0x000282e0


	//   ....[85]....
        /*0610*/ 	.word	0x00028310


	//   ....[86]....
        /*0614*/ 	.word	0x00028320


	//   ....[87]....
        /*0618*/ 	.word	0x00028950


	//   ....[88]....
        /*061c*/ 	.word	0x000289b0


	//   ....[89]....
        /*0620*/ 	.word	0x00028b70


	//   ....[90]....
        /*0624*/ 	.word	0x00028bb0


	//   ....[91]....
        /*0628*/ 	.word	0x00028bc0


	//   ....[92]....
        /*062c*/ 	.word	0x00028bd0


	//   ....[93]....
        /*0630*/ 	.word	0x00028d20


	//   ....[94]....
        /*0634*/ 	.word	0x00028e70


	//   ....[95]....
        /*0638*/ 	.word	0x000296a0


	//   ....[96]....
        /*063c*/ 	.word	0x000296c0


	//   ....[97]....
        /*0640*/ 	.word	0x00029710


	//   ....[98]....
        /*0644*/ 	.word	0x00029720


	//   ....[99]....
        /*0648*/ 	.word	0x00029760


	//   ....[100]....
        /*064c*/ 	.word	0x00029770


	//   ....[101]....
        /*0650*/ 	.word	0x00029780


	//   ....[102]....
        /*0654*/ 	.word	0x000297c0


	//   ....[103]....
        /*0658*/ 	.word	0x00029ae0


	//   ....[104]....
        /*065c*/ 	.word	0x00029b20


	//   ....[105]....
        /*0660*/ 	.word	0x00029b40


	//   ....[106]....
        /*0664*/ 	.word	0x00029b60


	//   ....[107]....
        /*0668*/ 	.word	0x00029b90


	//   ....[108]....
        /*066c*/ 	.word	0x00029bb0


	//   ....[109]....
        /*0670*/ 	.word	0x00029cb0


	//   ....[110]....
        /*0674*/ 	.word	0x00029e00


	//   ....[111]....
        /*0678*/ 	.word	0x0002a400


	//   ....[112]....
        /*067c*/ 	.word	0x0002a450


	//   ....[113]....
        /*0680*/ 	.word	0x0002a480


	//   ....[114]....
        /*0684*/ 	.word	0x0002a4b0


	//   ....[115]....
        /*0688*/ 	.word	0x0002a4c0


	//   ....[116]....
        /*068c*/ 	.word	0x0002a4f0


	//   ....[117]....
        /*0690*/ 	.word	0x0002a520


	//   ....[118]....
        /*0694*/ 	.word	0x0002a550


	//   ....[119]....
        /*0698*/ 	.word	0x0002a6d0


	//   ....[120]....
        /*069c*/ 	.word	0x0002a700


	//   ....[121]....
        /*06a0*/ 	.word	0x0002a730


	//   ....[122]....
        /*06a4*/ 	.word	0x0002a760


	//   ....[123]....
        /*06a8*/ 	.word	0x0002a790


	//   ....[124]....
        /*06ac*/ 	.word	0x0002a7c0


	//   ....[125]....
        /*06b0*/ 	.word	0x0002a880


	//   ....[126]....
        /*06b4*/ 	.word	0x0002a8a0


	//   ....[127]....
        /*06b8*/ 	.word	0x0002a910


	//   ....[128]....
        /*06bc*/ 	.word	0x0002afb0


	//   ....[129]....
        /*06c0*/ 	.word	0x0002b550


	//   ....[130]....
        /*06c4*/ 	.word	0x0002b640


	//   ....[131]....
        /*06c8*/ 	.word	0x0002b6e0


	//   ....[132]....
        /*06cc*/ 	.word	0x0002b740


	//   ....[133]....
        /*06d0*/ 	.word	0x0002b830


	//   ....[134]....
        /*06d4*/ 	.word	0x0002b8a0


	//   ....[135]....
        /*06d8*/ 	.word	0x0002b990


	//   ....[136]....
        /*06dc*/ 	.word	0x0002ba00


	//   ....[137]....
        /*06e0*/ 	.word	0x0002baa0


	//   ....[138]....
        /*06e4*/ 	.word	0x0002bba0


	//   ....[139]....
        /*06e8*/ 	.word	0x0002bc30


	//   ....[140]....
        /*06ec*/ 	.word	0x0002bc90


	//   ....[141]....
        /*06f0*/ 	.word	0x0002bd60


	//   ....[142]....
        /*06f4*/ 	.word	0x0002bde0


	//   ....[143]....
        /*06f8*/ 	.word	0x0002bec0


	//   ....[144]....
        /*06fc*/ 	.word	0x0002bf30


	//   ....[145]....
        /*0700*/ 	.word	0x0002bff0


	//   ....[146]....
        /*0704*/ 	.word	0x0002c300


	//   ....[147]....
        /*0708*/ 	.word	0x0002c3c0


	//   ....[148]....
        /*070c*/ 	.word	0x0002c630


	//   ....[149]....
        /*0710*/ 	.word	0x0002c680


	//   ....[150]....
        /*0714*/ 	.word	0x0002c890


	//   ....[151]....
        /*0718*/ 	.word	0x0002c8e0


	//   ....[152]....
        /*071c*/ 	.word	0x0002ca90


	//   ....[153]....
        /*0720*/ 	.word	0x0002cae0


	//   ....[154]....
        /*0724*/ 	.word	0x0002cc20


	//   ....[155]....
        /*0728*/ 	.word	0x0002cd20


	//   ....[156]....
        /*072c*/ 	.word	0x0002cf90


	//   ....[157]....
        /*0730*/ 	.word	0x0002cfe0


	//   ....[158]....
        /*0734*/ 	.word	0x0002d1b0


	//   ....[159]....
        /*0738*/ 	.word	0x0002d200


	//   ....[160]....
        /*073c*/ 	.word	0x0002d3d0


	//   ....[161]....
        /*0740*/ 	.word	0x0002d420


	//   ....[162]....
        /*0744*/ 	.word	0x0002d510


	//   ....[163]....
        /*0748*/ 	.word	0x0002d5b0


	//   ....[164]....
        /*074c*/ 	.word	0x0002d610


	//   ....[165]....
        /*0750*/ 	.word	0x0002d6c0


	//   ....[166]....
        /*0754*/ 	.word	0x0002d720


	//   ....[167]....
        /*0758*/ 	.word	0x0002d7d0


	//   ....[168]....
        /*075c*/ 	.word	0x0002d830


	//   ....[169]....
        /*0760*/ 	.word	0x0002d8e0


	//   ....[170]....
        /*0764*/ 	.word	0x0002d9d0


	//   ....[171]....
        /*0768*/ 	.word	0x0002dab0


	//   ....[172]....
        /*076c*/ 	.word	0x0002dbc0


	//   ....[173]....
        /*0770*/ 	.word	0x0002dcc0


	//   ....[174]....
        /*0774*/ 	.word	0x0002ddf0


	//   ....[175]....
        /*0778*/ 	.word	0x0002ded0


	//   ....[176]....
        /*077c*/ 	.word	0x0002dfd0


	//   ....[177]....
        /*0780*/ 	.word	0x0002e0b0


	//   ....[178]....
        /*0784*/ 	.word	0x0002e140


	//   ....[179]....
        /*0788*/ 	.word	0x0002e1e0


	//   ....[180]....
        /*078c*/ 	.word	0x0002e300


	//   ....[181]....
        /*0790*/ 	.word	0x0002e370


	//   ....[182]....
        /*0794*/ 	.word	0x0002e3e0


	//   ....[183]....
        /*0798*/ 	.word	0x0002e450


	//   ....[184]....
        /*079c*/ 	.word	0x0002e4c0


	//   ....[185]....
        /*07a0*/ 	.word	0x0002e540


	//   ....[186]....
        /*07a4*/ 	.word	0x0002e5d0


	//   ....[187]....
        /*07a8*/ 	.word	0x0002e660


	//   ....[188]....
        /*07ac*/ 	.word	0x0002e6d0


	//   ....[189]....
        /*07b0*/ 	.word	0x0002e740


	//   ....[190]....
        /*07b4*/ 	.word	0x0002e7b0


	//   ....[191]....
        /*07b8*/ 	.word	0x0002e830


	//   ....[192]....
        /*07bc*/ 	.word	0x0002e8a0


	//   ....[193]....
        /*07c0*/ 	.word	0x0002e940


	//   ....[194]....
        /*07c4*/ 	.word	0x0002e9d0


	//   ....[195]....
        /*07c8*/ 	.word	0x0002eaf0


	//   ....[196]....
        /*07cc*/ 	.word	0x00030af0


	//   ....[197]....
        /*07d0*/ 	.word	0x000321f0


	//   ....[198]....
        /*07d4*/ 	.word	0x000324a0


	//   ....[199]....
        /*07d8*/ 	.word	0x000331e0


	//   ....[200]....
        /*07dc*/ 	.word	0x00033220


	//   ....[201]....
        /*07e0*/ 	.word	0x00033290


	//   ....[202]....
        /*07e4*/ 	.word	0x000332b0


	//   ....[203]....
        /*07e8*/ 	.word	0x000403b0


	//----- nvinfo : EIATTR_REG_RECONFIG
	.align		4
.L_886:
        /*07ec*/ 	.byte	0x01, 0x54
	.zero		2


	//----- nvinfo : EIATTR_SYSCALL_OFFSETS
	.align		4
        /*07f0*/ 	.byte	0x04, 0x46
        /*07f2*/ 	.short	(.L_888 - .L_887)


	//   ....[0]....
.L_887:
        /*07f4*/ 	.word	0x0000a300


	//   ....[1]....
        /*07f8*/ 	.word	0x00026020


	//   ....[2]....
        /*07fc*/ 	.word	0x00026170


	//   ....[3]....
        /*0800*/ 	.word	0x00026260


	//   ....[4]....
        /*0804*/ 	.word	0x00027150


	//   ....[5]....
        /*0808*/ 	.word	0x000279e0


	//----- nvinfo : EIATTR_MBARRIER_INSTR_OFFSETS
	.align		4
.L_888:
        /*080c*/ 	.byte	0x04, 0x39
        /*080e*/ 	.short	(.L_890 - .L_889)


	//   ....[0]....
.L_889:
        /*0810*/ 	.word	0x00000190
        /*0814*/ 	.word	0x000000ff
        /*0818*/ 	.word	0x00038800
        /*081c*/ 	.short	0x0100
        /*081e*/ 	.byte	0x08
	.zero		1


	//   ....[1]....
        /*0820*/ 	.word	0x000001a0
        /*0824*/ 	.word	0x000000ff
        /*0828*/ 	.word	0x00038810
        /*082c*/ 	.short	0x0100
        /*082e*/ 	.byte	0x08
	.zero		1


	//   ....[2]....
        /*0830*/ 	.word	0x000001b0
        /*0834*/ 	.word	0x000000ff
        /*0838*/ 	.word	0x00038820
        /*083c*/ 	.short	0x0100
        /*083e*/ 	.byte	0x08
	.zero		1


	//   ....[3]....
        /*0840*/ 	.word	0x00000260
        /*0844*/ 	.word	0x000000ff
        /*0848*/ 	.word	0x00038830
        /*084c*/ 	.short	0x0100
        /*084e*/ 	.byte	0x06
	.zero		1


	//   ....[4]....
        /*0850*/ 	.word	0x00000270
        /*0854*/ 	.word	0x000000ff
        /*0858*/ 	.word	0x00038840
        /*085c*/ 	.short	0x0100
        /*085e*/ 	.byte	0x06
	.zero		1


	//   ....[5]....
        /*0860*/ 	.word	0x00000280
        /*0864*/ 	.word	0x000000ff
        /*0868*/ 	.word	0x00038838
        /*086c*/ 	.short	0x0100
        /*086e*/ 	.byte	0x06
	.zero		1


	//   ....[6]....
        /*0870*/ 	.word	0x00000290
        /*0874*/ 	.word	0x000000ff
        /*0878*/ 	.word	0x00038848
        /*087c*/ 	.short	0x0100
        /*087e*/ 	.byte	0x06
	.zero		1


	//   ....[7]....
        /*0880*/ 	.word	0x000003c0
        /*0884*/ 	.word	0x000000ff
        /*0888*/ 	.word	0x00038850
        /*088c*/ 	.short	0x0100
        /*088e*/ 	.byte	0x08
	.zero		1


	//   ....[8]....
        /*0890*/ 	.word	0x000003d0
        /*0894*/ 	.word	0x000000ff
        /*0898*/ 	.word	0x00038860
        /*089c*/ 	.short	0x0100
        /*089e*/ 	.byte	0x08
	.zero		1


	//   ....[9]....
        /*08a0*/ 	.word	0x000003e0
        /*08a4*/ 	.word	0x000000ff
        /*08a8*/ 	.word	0x00038858
        /*08ac*/ 	.short	0x0100
        /*08ae*/ 	.byte	0x08
	.zero		1


	//   ....[10]....
        /*08b0*/ 	.word	0x000003f0
        /*08b4*/ 	.word	0x000000ff
        /*08b8*/ 	.word	0x00038868
        /*08bc*/ 	.short	0x0100
        /*08be*/ 	.byte	0x08
	.zero		1


	//   ....[11]....
        /*08c0*/ 	.word	0x000004e0
        /*08c4*/ 	.word	0x000000ff
        /*08c8*/ 	.word	0x00038870
        /*08cc*/ 	.short	0x0100
        /*08ce*/ 	.byte	0x06
	.zero		1


	//   ....[12]....
        /*08d0*/ 	.word	0x000004f0
        /*08d4*/ 	.word	0x000000ff
        /*08d8*/ 	.word	0x00038880
        /*08dc*/ 	.short	0x0100
        /*08de*/ 	.byte	0x06
	.zero		1


	//   ....[13]....
        /*08e0*/ 	.word	0x00000500
        /*08e4*/ 	.word	0x000000ff
        /*08e8*/ 	.word	0x00038878
        /*08ec*/ 	.short	0x0100
        /*08ee*/ 	.byte	0x06
	.zero		1


	//   ....[14]....
        /*08f0*/ 	.word	0x00000510
        /*08f4*/ 	.word	0x000000ff
        /*08f8*/ 	.word	0x00038888
        /*08fc*/ 	.short	0x0100
        /*08fe*/ 	.byte	0x06
	.zero		1


	//   ....[15]....
        /*0900*/ 	.word	0x00000640
        /*0904*/ 	.word	0x000000ff
        /*0908*/ 	.word	0x00038890
        /*090c*/ 	.short	0x0100
        /*090e*/ 	.byte	0x08
	.zero		1


	//   ....[16]....
        /*0910*/ 	.word	0x00000650
        /*0914*/ 	.word	0x000000ff
        /*0918*/ 	.word	0x000388a0
        /*091c*/ 	.short	0x0100
        /*091e*/ 	.byte	0x08
	.zero		1


	//   ....[17]....
        /*0920*/ 	.word	0x00000660
        /*0924*/ 	.word	0x000000ff
        /*0928*/ 	.word	0x00038898
        /*092c*/ 	.short	0x0100
        /*092e*/ 	.byte	0x08
	.zero		1


	//   ....[18]....
        /*0930*/ 	.word	0x00000670
        /*0934*/ 	.word	0x000000ff
        /*0938*/ 	.word	0x000388a8
        /*093c*/ 	.short	0x0100
        /*093e*/ 	.byte	0x08
	.zero		1


	//   ....[19]....
        /*0940*/ 	.word	0x000007b0
        /*0944*/ 	.word	0x000000ff
        /*0948*/ 	.word	0x000388b0
        /*094c*/ 	.short	0x0100
        /*094e*/ 	.byte	0x08
	.zero		1


	//   ....[20]....
        /*0950*/ 	.word	0x000007c0
        /*0954*/ 	.word	0x000000ff
        /*0958*/ 	.word	0x000388c0
        /*095c*/ 	.short	0x0100
        /*095e*/ 	.byte	0x08
	.zero		1


	//   ....[21]....
        /*0960*/ 	.word	0x000007d0
        /*0964*/ 	.word	0x000000ff
        /*0968*/ 	.word	0x000388b8
        /*096c*/ 	.short	0x0100
        /*096e*/ 	.byte	0x08
	.zero		1


	//   ....[22]....
        /*0970*/ 	.word	0x000007e0
        /*0974*/ 	.word	0x000000ff
        /*0978*/ 	.word	0x000388c8
        /*097c*/ 	.short	0x0100
        /*097e*/ 	.byte	0x08
	.zero		1


	//   ....[23]....
        /*0980*/ 	.word	0x000046d0
        /*0984*/ 	.word	0x00000004
        /*0988*/ 	.word	0x00000000
        /*098c*/ 	.short	0x0101
        /*098e*/ 	.byte	0x3f
	.zero		1


	//   ....[24]....
        /*0990*/ 	.word	0x00008460
        /*0994*/ 	.word	0x00000006
        /*0998*/ 	.word	0x00000000
        /*099c*/ 	.short	0x0101
        /*099e*/ 	.byte	0x3f
	.zero		1


	//   ....[25]....
        /*09a0*/ 	.word	0x0000a7f0
        /*09a4*/ 	.word	0x000000ff
        /*09a8*/ 	.word	0x00038800
        /*09ac*/ 	.short	0x010a
        /*09ae*/ 	.byte	0x2e
	.zero		1


	//   ....[26]....
        /*09b0*/ 	.word	0x0000ac60
        /*09b4*/ 	.word	0x0000000a
        /*09b8*/ 	.word	0x00000000
        /*09bc*/ 	.short	0x010a
        /*09be*/ 	.byte	0x3f
	.zero		1


	//   ....[27]....
        /*09c0*/ 	.word	0x0000acc0
        /*09c4*/ 	.word	0x0000000a
        /*09c8*/ 	.word	0x00000000
        /*09cc*/ 	.short	0x010a
        /*09ce*/ 	.byte	0x3f
	.zero		1


	//   ....[28]....
        /*09d0*/ 	.word	0x0000b070
        /*09d4*/ 	.word	0x000000ff
        /*09d8*/ 	.word	0x00038810
        /*09dc*/ 	.short	0x010a
        /*09de*/ 	.byte	0x2e
	.zero		1


	//   ....[29]....
        /*09e0*/ 	.word	0x0000b170
        /*09e4*/ 	.word	0x0000000a
        /*09e8*/ 	.word	0x00000000
        /*09ec*/ 	.short	0x010a
        /*09ee*/ 	.byte	0x3f
	.zero		1


	//   ....[30]....
        /*09f0*/ 	.word	0x0000b1d0
        /*09f4*/ 	.word	0x0000000a
        /*09f8*/ 	.word	0x00000000
        /*09fc*/ 	.short	0x010a
        /*09fe*/ 	.byte	0x3f
	.zero		1


	//   ....[31]....
        /*0a00*/ 	.word	0x0000cdc0
        /*0a04*/ 	.word	0x00000003
        /*0a08*/ 	.word	0x00000000
        /*0a0c*/ 	.short	0x0101
        /*0a0e*/ 	.byte	0x3f
	.zero		1


	//   ....[32]....
        /*0a10*/ 	.word	0x000111f0
        /*0a14*/ 	.word	0x00000000
        /*0a18*/ 	.word	0x00000000
        /*0a1c*/ 	.short	0x0101
        /*0a1e*/ 	.byte	0x3f
	.zero		1


	//   ....[33]....
        /*0a20*/ 	.word	0x00011960
        /*0a24*/ 	.word	0x00000006
        /*0a28*/ 	.word	0x00000000
        /*0a2c*/ 	.short	0x010a
        /*0a2e*/ 	.byte	0x3f
	.zero		1


	//   ....[34]....
        /*0a30*/ 	.word	0x00011a00
        /*0a34*/ 	.word	0x00000008
        /*0a38*/ 	.word	0x00000000
        /*0a3c*/ 	.short	0x010a
        /*0a3e*/ 	.byte	0x3f
	.zero		1


	//   ....[35]....
        /*0a40*/ 	.word	0x00011e20
        /*0a44*/ 	.word	0x0000000e
        /*0a48*/ 	.word	0x00000000
        /*0a4c*/ 	.short	0x010a
        /*0a4e*/ 	.byte	0x3f
	.zero		1


	//   ....[36]....
        /*0a50*/ 	.word	0x00011e80
        /*0a54*/ 	.word	0x0000000e
        /*0a58*/ 	.word	0x00000000
        /*0a5c*/ 	.short	0x010a
        /*0a5e*/ 	.byte	0x3f
	.zero		1


	//   ....[37]....
        /*0a60*/ 	.word	0x00013a70
        /*0a64*/ 	.word	0x00000003
        /*0a68*/ 	.word	0x00000000
        /*0a6c*/ 	.short	0x0101
        /*0a6e*/ 	.byte	0x3f
	.zero		1


	//   ....[38]....
        /*0a70*/ 	.word	0x000184f0
        /*0a74*/ 	.word	0x00000003
        /*0a78*/ 	.word	0x00000000
        /*0a7c*/ 	.short	0x0101
        /*0a7e*/ 	.byte	0x3f
	.zero		1


	//   ....[39]....
        /*0a80*/ 	.word	0x000186e0
        /*0a84*/ 	.word	0x00000006
        /*0a88*/ 	.word	0x00000000
        /*0a8c*/ 	.short	0x010a
        /*0a8e*/ 	.byte	0x3f
	.zero		1


	//   ....[40]....
        /*0a90*/ 	.word	0x00018780
        /*0a94*/ 	.word	0x00000008
        /*0a98*/ 	.word	0x00000000
        /*0a9c*/ 	.short	0x010a
        /*0a9e*/ 	.byte	0x3f
	.zero		1


	//   ....[41]....
        /*0aa0*/ 	.word	0x00018ba0
        /*0aa4*/ 	.word	0x0000000e
        /*0aa8*/ 	.word	0x00000000
        /*0aac*/ 	.short	0x010a
        /*0aae*/ 	.byte	0x3f
	.zero		1


	//   ....[42]....
        /*0ab0*/ 	.word	0x00018c00
        /*0ab4*/ 	.word	0x0000000e
        /*0ab8*/ 	.word	0x00000000
        /*0abc*/ 	.short	0x010a
        /*0abe*/ 	.byte	0x3f
	.zero		1


	//   ....[43]....
        /*0ac0*/ 	.word	0x0001a7f0
        /*0ac4*/ 	.word	0x00000003
        /*0ac8*/ 	.word	0x00000000
        /*0acc*/ 	.short	0x0101
        /*0ace*/ 	.byte	0x3f
	.zero		1


	//   ....[44]....
        /*0ad0*/ 	.word	0x00020100
        /*0ad4*/ 	.word	0x00000003
        /*0ad8*/ 	.word	0x00000000
        /*0adc*/ 	.short	0x0101
        /*0ade*/ 	.byte	0x3f
	.zero		1


	//   ....[45]....
        /*0ae0*/ 	.word	0x00023470
        /*0ae4*/ 	.word	0x000000ff
        /*0ae8*/ 	.word	0x00000000
        /*0aec*/ 	.short	0x0101
        /*0aee*/ 	.byte	0x04
	.zero		1


	//   ....[46]....
        /*0af0*/ 	.word	0x000269d0
        /*0af4*/ 	.word	0x00000011
        /*0af8*/ 	.word	0x00038840
        /*0afc*/ 	.short	0x010a
        /*0afe*/ 	.byte	0x3f
	.zero		1


	//   ....[47]....
        /*0b00*/ 	.word	0x00026eb0
        /*0b04*/ 	.word	0x00000011
        /*0b08*/ 	.word	0x00038830
        /*0b0c*/ 	.short	0x0107
        /*0b0e*/ 	.byte	0x3f
	.zero		1


	//   ....[48]....
        /*0b10*/ 	.word	0x00026f90
        /*0b14*/ 	.word	0x00000011
        /*0b18*/ 	.word	0x00038830
        /*0b1c*/ 	.short	0x0101
        /*0b1e*/ 	.byte	0x3f
	.zero		1


	//   ....[49]....
        /*0b20*/ 	.word	0x00027820
        /*0b24*/ 	.word	0x00000017
        /*0b28*/ 	.word	0x00038800
        /*0b2c*/ 	.short	0x0107
        /*0b2e*/ 	.byte	0x3f
	.zero		1


	//   ....[50]....
        /*0b30*/ 	.word	0x000278b0
        /*0b34*/ 	.word	0x00000017
        /*0b38*/ 	.word	0x00038800
        /*0b3c*/ 	.short	0x0101
        /*0b3e*/ 	.byte	0x3f
	.zero		1


	//   ....[51]....
        /*0b40*/ 	.word	0x000285c0
        /*0b44*/ 	.word	0x00000017
        /*0b48*/ 	.word	0x00038810
        /*0b4c*/ 	.short	0x0107
        /*0b4e*/ 	.byte	0x3f
	.zero		1


	//   ....[52]....
        /*0b50*/ 	.word	0x000286c0
        /*0b54*/ 	.word	0x00000017
        /*0b58*/ 	.word	0x00038810
        /*0b5c*/ 	.short	0x0101
        /*0b5e*/ 	.byte	0x3f
	.zero		1


	//   ....[53]....
        /*0b60*/ 	.word	0x000286e0
        /*0b64*/ 	.word	0x00000017
        /*0b68*/ 	.word	0x00038820
        /*0b6c*/ 	.short	0x010a
        /*0b6e*/ 	.byte	0x3f
	.zero		1


	//   ....[54]....
        /*0b70*/ 	.word	0x00028770
        /*0b74*/ 	.word	0x00000011
        /*0b78*/ 	.word	0x00038860
        /*0b7c*/ 	.short	0x010a
        /*0b7e*/ 	.byte	0x3f
	.zero		1


	//   ....[55]....
        /*0b80*/ 	.word	0x00029090
        /*0b84*/ 	.word	0x00000011
        /*0b88*/ 	.word	0x00038850
        /*0b8c*/ 	.short	0x0107
        /*0b8e*/ 	.byte	0x3f
	.zero		1


	//   ....[56]....
        /*0b90*/ 	.word	0x00029160
        /*0b94*/ 	.word	0x00000011
        /*0b98*/ 	.word	0x00038850
        /*0b9c*/ 	.short	0x0101
        /*0b9e*/ 	.byte	0x3f
	.zero		1


	//   ....[57]....
        /*0ba0*/ 	.word	0x00029500
        /*0ba4*/ 	.word	0x00000006
        /*0ba8*/ 	.word	0x00038840
        /*0bac*/ 	.short	0x010a
        /*0bae*/ 	.byte	0x3f
	.zero		1


	//   ....[58]....
        /*0bb0*/ 	.word	0x00029840
        /*0bb4*/ 	.word	0x00000006
        /*0bb8*/ 	.word	0x00038830
        /*0bbc*/ 	.short	0x0107
        /*0bbe*/ 	.byte	0x3f
	.zero		1


	//   ....[59]....
        /*0bc0*/ 	.word	0x00029900
        /*0bc4*/ 	.word	0x00000006
        /*0bc8*/ 	.word	0x00038830
        /*0bcc*/ 	.short	0x0101
        /*0bce*/ 	.byte	0x3f
	.zero		1


	//   ....[60]....
        /*0bd0*/ 	.word	0x00029930
        /*0bd4*/ 	.word	0x00000006
        /*0bd8*/ 	.word	0x00038860
        /*0bdc*/ 	.short	0x010a
        /*0bde*/ 	.byte	0x3f
	.zero		1


	//   ....[61]....
        /*0be0*/ 	.word	0x0002a000
        /*0be4*/ 	.word	0x00000006
        /*0be8*/ 	.word	0x00038850
        /*0bec*/ 	.short	0x0107
        /*0bee*/ 	.byte	0x3f
	.zero		1


	//   ....[62]....
        /*0bf0*/ 	.word	0x0002a0c0
        /*0bf4*/ 	.word	0x00000006
        /*0bf8*/ 	.word	0x00038850
        /*0bfc*/ 	.short	0x0101
        /*0bfe*/ 	.byte	0x3f
	.zero		1


	//   ....[63]....
        /*0c00*/ 	.word	0x0002af30
        /*0c04*/ 	.word	0x00000007
        /*0c08*/ 	.word	0x00038820
        /*0c0c*/ 	.short	0x010a
        /*0c0e*/ 	.byte	0x3f
	.zero		1


	//   ....[64]....
        /*0c10*/ 	.word	0x0002b0b0
        /*0c14*/ 	.word	0x00000005
        /*0c18*/ 	.word	0x00038840
        /*0c1c*/ 	.short	0x010a
        /*0c1e*/ 	.byte	0x3f
	.zero		1


	//   ....[65]....
        /*0c20*/ 	.word	0x0002b150
        /*0c24*/ 	.word	0x00000003
        /*0c28*/ 	.word	0x00038840
        /*0c2c*/ 	.short	0x010a
        /*0c2e*/ 	.byte	0x3f
	.zero		1


	//   ....[66]....
        /*0c30*/ 	.word	0x0002b190
        /*0c34*/ 	.word	0x00000005
        /*0c38*/ 	.word	0x00038860
        /*0c3c*/ 	.short	0x010a
        /*0c3e*/ 	.byte	0x3f
	.zero		1


	//   ....[67]....
        /*0c40*/ 	.word	0x0002b1d0
        /*0c44*/ 	.word	0x00000003
        /*0c48*/ 	.word	0x00038860
        /*0c4c*/ 	.short	0x010a
        /*0c4e*/ 	.byte	0x3f
	.zero		1


	//   ....[68]....
        /*0c50*/ 	.word	0x0002b240
        /*0c54*/ 	.word	0x00000003
        /*0c58*/ 	.word	0x00038800
        /*0c5c*/ 	.short	0x010a
        /*0c5e*/ 	.byte	0x3f
	.zero		1


	//   ....[69]....
        /*0c60*/ 	.word	0x0002b290
        /*0c64*/ 	.word	0x0000000a
        /*0c68*/ 	.word	0x00000000
        /*0c6c*/ 	.short	0x010a
        /*0c6e*/ 	.byte	0x3f
	.zero		1


	//   ....[70]....
        /*0c70*/ 	.word	0x0002b2f0
        /*0c74*/ 	.word	0x00000008
        /*0c78*/ 	.word	0x00038810
        /*0c7c*/ 	.short	0x010a
        /*0c7e*/ 	.byte	0x3f
	.zero		1


	//   ....[71]....
        /*0c80*/ 	.word	0x0002b340
        /*0c84*/ 	.word	0x0000000a
        /*0c88*/ 	.word	0x00000000
        /*0c8c*/ 	.short	0x010a
        /*0c8e*/ 	.byte	0x3f
	.zero		1


	//   ....[72]....
        /*0c90*/ 	.word	0x0002b390
        /*0c94*/ 	.word	0x00000008
        /*0c98*/ 	.word	0x00000000
        /*0c9c*/ 	.short	0x010a
        /*0c9e*/ 	.byte	0x3f
	.zero		1


	//   ....[73]....
        /*0ca0*/ 	.word	0x0002b3e0
        /*0ca4*/ 	.word	0x0000000e
        /*0ca8*/ 	.word	0x00000000
        /*0cac*/ 	.short	0x010a
        /*0cae*/ 	.byte	0x3f
	.zero		1


	//   ....[74]....
        /*0cb0*/ 	.word	0x0002b430
        /*0cb4*/ 	.word	0x00000008
        /*0cb8*/ 	.word	0x00000000
        /*0cbc*/ 	.short	0x010a
        /*0cbe*/ 	.byte	0x3f
	.zero		1


	//   ....[75]....
        /*0cc0*/ 	.word	0x0002b480
        /*0cc4*/ 	.word	0x0000000e
        /*0cc8*/ 	.word	0x00000000
        /*0ccc*/ 	.short	0x010a
        /*0cce*/ 	.byte	0x3f
	.zero		1


	//   ....[76]....
        /*0cd0*/ 	.word	0x0002b590
        /*0cd4*/ 	.word	0x00000011
        /*0cd8*/ 	.word	0x00038840
        /*0cdc*/ 	.short	0x010a
        /*0cde*/ 	.byte	0x3f
	.zero		1


	//   ....[77]....
        /*0ce0*/ 	.word	0x0002cb20
        /*0ce4*/ 	.word	0x00000017
        /*0ce8*/ 	.word	0x00038820
        /*0cec*/ 	.short	0x010a
        /*0cee*/ 	.byte	0x3f
	.zero		1


	//   ....[78]....
        /*0cf0*/ 	.word	0x0002cb70
        /*0cf4*/ 	.word	0x00000011
        /*0cf8*/ 	.word	0x00038860
        /*0cfc*/ 	.short	0x010a
        /*0cfe*/ 	.byte	0x3f
	.zero		1


	//   ....[79]....
        /*0d00*/ 	.word	0x0002d460
        /*0d04*/ 	.word	0x00000006
        /*0d08*/ 	.word	0x00038840
        /*0d0c*/ 	.short	0x010a
        /*0d0e*/ 	.byte	0x3f
	.zero		1


	//   ....[80]....
        /*0d10*/ 	.word	0x0002d920
        /*0d14*/ 	.word	0x00000006
        /*0d18*/ 	.word	0x00038860
        /*0d1c*/ 	.short	0x010a
        /*0d1e*/ 	.byte	0x3f
	.zero		1


	//   ....[81]....
        /*0d20*/ 	.word	0x0002ea10
        /*0d24*/ 	.word	0x00000007
        /*0d28*/ 	.word	0x00038820
        /*0d2c*/ 	.short	0x010a
        /*0d2e*/ 	.byte	0x3f
	.zero		1


	//   ....[82]....
        /*0d30*/ 	.word	0x0002ebb0
        /*0d34*/ 	.word	0x00000005
        /*0d38*/ 	.word	0x00038840
        /*0d3c*/ 	.short	0x010a
        /*0d3e*/ 	.byte	0x3f
	.zero		1


	//   ....[83]....
        /*0d40*/ 	.word	0x0002ec00
        /*0d44*/ 	.word	0x00000003
        /*0d48*/ 	.word	0x00038840
        /*0d4c*/ 	.short	0x010a
        /*0d4e*/ 	.byte	0x3f
	.zero		1


	//   ....[84]....
        /*0d50*/ 	.word	0x0002ec50
        /*0d54*/ 	.word	0x00000005
        /*0d58*/ 	.word	0x00038860
        /*0d5c*/ 	.short	0x010a
        /*0d5e*/ 	.byte	0x3f
	.zero		1


	//   ....[85]....
        /*0d60*/ 	.word	0x0002f010
        /*0d64*/ 	.word	0x0000001a
        /*0d68*/ 	.word	0x00000000
        /*0d6c*/ 	.short	0x010a
        /*0d6e*/ 	.byte	0x3f
	.zero		1


	//   ....[86]....
        /*0d70*/ 	.word	0x0002f150
        /*0d74*/ 	.word	0x00000009
        /*0d78*/ 	.word	0x00000000
        /*0d7c*/ 	.short	0x010a
        /*0d7e*/ 	.byte	0x3f
	.zero		1


	//   ....[87]....
        /*0d80*/ 	.word	0x0002f7b0
        /*0d84*/ 	.word	0x0000003a
        /*0d88*/ 	.word	0x00000000
        /*0d8c*/ 	.short	0x010a
        /*0d8e*/ 	.byte	0x3f
	.zero		1


	//   ....[88]....
        /*0d90*/ 	.word	0x0002f8f0
        /*0d94*/ 	.word	0x00000038
        /*0d98*/ 	.word	0x00000000
        /*0d9c*/ 	.short	0x010a
        /*0d9e*/ 	.byte	0x3f
	.zero		1


	//   ....[89]....
        /*0da0*/ 	.word	0x00031e10
        /*0da4*/ 	.word	0x00000009
        /*0da8*/ 	.word	0x00000000
        /*0dac*/ 	.short	0x0101
        /*0dae*/ 	.byte	0x3f
	.zero		1


	//   ....[90]....
        /*0db0*/ 	.word	0x00040550
        /*0db4*/ 	.word	0x00000005
        /*0db8*/ 	.word	0x00000000
        /*0dbc*/ 	.short	0x0101
        /*0dbe*/ 	.byte	0x3f
	.zero		1


	//   ....[91]....
        /*0dc0*/ 	.word	0x00040580
        /*0dc4*/ 	.word	0x00000009
        /*0dc8*/ 	.word	0x00000000
        /*0dcc*/ 	.short	0x010a
        /*0dce*/ 	.byte	0x3f
	.zero		1


	//   ....[92]....
        /*0dd0*/ 	.word	0x000405d0
        /*0dd4*/ 	.word	0x00000038
        /*0dd8*/ 	.word	0x00000000
        /*0ddc*/ 	.short	0x010a
        /*0dde*/ 	.byte	0x3f
	.zero		1


	//----- nvinfo : EIATTR_NUM_MBARRIERS
	.align		4
.L_890:
        /*0de0*/ 	.byte	0x03, 0x38
        /*0de2*/ 	.short	0x0017


	//----- nvinfo : EIATTR_EXIT_INSTR_OFFSETS
	.align		4
        /*0de4*/ 	.byte	0x04, 0x1c
        /*0de6*/ 	.short	(.L_892 - .L_891)


	//   ....[0]....
.L_891:
        /*0de8*/ 	.word	0x00000aa0


	//   ....[1]....
        /*0dec*/ 	.word	0x000247e0


	//   ....[2]....
        /*0df0*/ 	.word	0x0002b220


	//----- nvinfo : EIATTR_MAX_THREADS
	.align		4
.L_892:
        /*0df4*/ 	.byte	0x04, 0x05
        /*0df6*/ 	.short	(.L_894 - .L_893)
.L_893:
        /*0df8*/ 	.word	0x00000180
        /*0dfc*/ 	.word	0x00000001
        /*0e00*/ 	.word	0x00000001


	//----- nvinfo : EIATTR_CRS_STACK_SIZE
	.align		4
.L_894:
        /*0e04*/ 	.byte	0x04, 0x1e
        /*0e06*/ 	.short	(.L_896 - .L_895)
.L_895:
        /*0e08*/ 	.word	0x00000000


	//----- nvinfo : EIATTR_CBANK_PARAM_SIZE
	.align		4
.L_896:
        /*0e0c*/ 	.byte	0x03, 0x19
        /*0e0e*/ 	.short	0x0bf0


	//----- nvinfo : EIATTR_PARAM_CBANK
	.align		4
        /*0e10*/ 	.byte	0x04, 0x0a
        /*0e12*/ 	.short	(.L_898 - .L_897)
	.align		4
.L_897:
        /*0e14*/ 	.word	index@(.nv.constant0._ZN7cutlass13device_kernelIN5flash11enable_sm90INS1_16FlashAttnFwdSm90INS1_25CollectiveMainloopFwdSm90ILi2EN4cute5tupleIJNS5_1CILi1EEES8_S8_EEENS6_IJNS7_ILi64EEESA_SA_EEELi512ENS_10bfloat16_tEfNS_4arch4Sm90ELb0ELb1ELb0ELb1ELb1ELb0ELb1ELb0ELb0ELb1ELb0ELb0EEENS1_21CollectiveEpilogueFwdINS6_IJSA_NS7_ILi512EEESA_EEES9_SC_SE_Li256ELb1ELb1ELb0ELb0EEENS1_36VarlenDynamicPersistentTileSchedulerILi64ELi64ELi256ELi128ELb0ELb1ELb1ELb1ELb0ELb1EEEEEEEEEvNT_6ParamsE)
        /*0e18*/ 	.short	0x0210
        /*0e1a*/ 	.short	0x0bf0


	//----- nvinfo : EIATTR_SW_WAR
	.align		4
.L_898:
        /*0e1c*/ 	.byte	0x04, 0x36
        /*0e1e*/ 	.short	(.L_900 - .L_899)
.L_899:
        /*0e20*/ 	.word	0x00000008
.L_900:


//--------------------- .nv.info._ZN7cutlass13device_kernelIN5flash11enable_sm90INS1_16FlashAttnFwdSm90INS1_25CollectiveMainloopFwdSm90ILi2EN4cute5tupleIJNS5_1CILi1EEES8_S8_EEENS6_IJNS7_ILi64EEESA_SA_EEELi512ENS_10bfloat16_tEfNS_4arch4Sm90ELb0ELb1ELb0ELb1ELb1ELb1ELb1ELb0ELb0ELb1ELb0ELb0EEENS1_21CollectiveEpilogueFwdINS6_IJSA_NS7_ILi512EEESA_EEES9_SC_SE_Li256ELb1ELb1ELb0ELb0EEENS1_36VarlenDynamicPersistentTileSchedulerILi64ELi64ELi256ELi128ELb0ELb1ELb1ELb1ELb0ELb1EEEEEEEEEvNT_6ParamsE --------------------------
	.section	.nv.info._ZN7cutlass13device_kernelIN5flash11enable_sm90INS1_16FlashAttnFwdSm90INS1_25CollectiveMainloopFwdSm90ILi2EN4cute5tupleIJNS5_1CILi1EEES8_S8_EEENS6_IJNS7_ILi64EEESA_SA_EEELi512ENS_10bfloat16_tEfNS_4arch4Sm90ELb0ELb1ELb0ELb1ELb1ELb1ELb1ELb0ELb0ELb1ELb0ELb0EEENS1_21CollectiveEpilogueFwdINS6_IJSA_NS7_ILi512EEESA_EEES9_SC_SE_Li256ELb1ELb1ELb0ELb0EEENS1_36VarlenDynamicPersistentTileSchedulerILi64ELi64ELi256ELi128ELb0ELb1ELb1ELb1ELb0ELb1EEEEEEEEEvNT_6ParamsE,"",@"SHT_CUDA_INFO"
	.sectionflags	@""
	.align	4


	//----- nvinfo : EIATTR_CUDA_API_VERSION
	.align		4
        /*0000*/ 	.byte	0x04, 0x37
        /*0002*/ 	.short	(.L_902 - .L_901)
.L_901:
        /*0004*/ 	.word	0x00000082


	//----- nvinfo : EIATTR_KPARAM_INFO
	.align		4
.L_902:
        /*0008*/ 	.byte	0x04, 0x17
        /*000a*/ 	.short	(.L_904 - .L_903)
.L_903:
        /*000c*/ 	.word	0x00000000
        /*0010*/ 	.short	0x0000
        /*0012*/ 	.short	0x0070
        /*0014*/ 	.byte	0x00, 0xf0, 0x01, 0x2e


	//----- nvinfo : EIATTR_SPARSE_MMA_MASK
	.align		4
.L_904:
        /*0018*/ 	.byte	0x03, 0x50
        /*001a*/ 	.short	0x0000


	//----- nvinfo : EIATTR_MAXREG_COUNT
	.align		4
        /*001c*/ 	.byte	0x03, 0x1b
        /*001e*/ 	.short	0x00a8


	//----- nvinfo : EIATTR_NUM_BARRIERS
	.align		4
        /*0020*/ 	.byte	0x02, 0x4c
        /*0022*/ 	.byte	0x10
	.zero		1


	//----- nvinfo : EIATTR_EXTERNS
	.align		4
        /*0024*/ 	.byte	0x04, 0x0f
        /*0026*/ 	.short	(.L_906 - .L_905)


	//   ....[0]....
	.align		4
.L_905:
        /*0028*/ 	.word	index@(__assertfail)


	//----- nvinfo : EIATTR_ANNOTATIONS
	.align		4
.L_906:
        /*002c*/ 	.byte	0x04, 0x55
        /*002e*/ 	.short	(.L_908 - .L_907)


	//   ....[0]....
.L_907:
        /* <DEDUP_REMOVED lines=47> */


	//----- nvinfo : EIATTR_MERCURY_ISA_VERSION
	.align		4
.L_908:
        /*0308*/ 	.byte	0x03, 0x5f
        /*030a*/ 	.short	0x0101


	//----- nvinfo : EIATTR_UNUSED_LOAD_BYTE_OFFSET
	.align		4
        /*030c*/ 	.byte	0x04, 0x44
        /*030e*/ 	.short	(.L_910 - .L_909)


	//   ....[0]....
.L_909:
        /*0310*/ 	.word	0x00000ae0
        /*0314*/ 	.word	0x0000fff0


	//   ....[1]....
        /*0318*/ 	.word	0x000294e0
        /*031c*/ 	.word	0x0000fff0


	//----- nvinfo : EIATTR_INT_WARP_WIDE_INSTR_OFFSETS
	.align		4
.L_910:
        /*0320*/ 	.byte	0x04, 0x31
        /*0322*/ 	.short	(.L_912 - .L_911)


	//   ....[0]....
.L_911:
        /*0324*/ 	.word	0x00000180


	//   ....[1]....
        /*0328*/ 	.word	0x000001c0


	//   ....[2]....
        /*032c*/ 	.word	0x00000230


	//   ....[3]....
        /*0330*/ 	.word	0x000002a0


	//   ....[4]....
        /*0334*/ 	.word	0x0002faf0


	//   ....[5]....
        /*0338*/ 	.word	0x0002fb80


	//   ....[6]....
        /*033c*/ 	.word	0x00034070


	//   ....[7]....
        /*0340*/ 	.word	0x00034100


	//----- nvinfo : EIATTR_COOP_GROUP_MASK_REGIDS
	.align		4
.L_912:
        /*0344*/ 	.byte	0x04, 0x29
        /*0346*/ 	.short	(.L_914 - .L_913)


	//   ....[0]....
.L_913:
        /*0348*/ 	.word	0xffffffff


	//   ....[1]....
        /*034c*/ 	.word	0xffffffff


	//   ....[2]....
        /*0350*/ 	.word	0xffffffff


	//   ....[3]....
        /*0354*/ 	.word	0xffffffff


	//   ....[4]....
        /*0358*/ 	.word	0xffffffff


	//   ....[5]....
        /*035c*/ 	.word	0xffffffff


	//   ....[6]....
        /*0360*/ 	.word	0xffffffff


	//   ....[7]....
        /*0364*/ 	.word	0xffffffff


	//   ....[8]....
        /*0368*/ 	.word	0xffffffff


	//   ....[9]....
        /*036c*/ 	.word	0xffffffff


	//   ....[10]....
        /*0370*/ 	.word	0xffffffff


	//   ....[11]....
        /*0374*/ 	.word	0xffffffff


	//   ....[12]....
        /*0378*/ 	.word	0xffffffff


	//   ....[13]....
        /*037c*/ 	.word	0xffffffff


	//   ....[14]....
        /*0380*/ 	.word	0xffffffff


	//   ....[15]....
        /*0384*/ 	.word	0xffffffff


	//   ....[16]....
        /*0388*/ 	.word	0xffffffff


	//   ....[17]....
        /*038c*/ 	.word	0xffffffff


	//   ....[18]....
        /*0390*/ 	.word	0xffffffff


	//   ....[19]....
        /*0394*/ 	.word	0xffffffff


	//   ....[20]....
        /*0398*/ 	.word	0xffffffff


	//   ....[21]....
        /*039c*/ 	.word	0xffffffff


	//   ....[22]....
        /*03a0*/ 	.word	0xffffffff


	//   ....[23]....
        /*03a4*/ 	.word	0xffffffff


	//   ....[24]....
        /*03a8*/ 	.word	0xffffffff


	//   ....[25]....
        /*03ac*/ 	.word	0xffffffff


	//   ....[26]....
        /*03b0*/ 	.word	0xffffffff


	//   ....[27]....
        /*03b4*/ 	.word	0xffffffff


	//   ....[28]....
        /*03b8*/ 	.word	0xffffffff


	//   ....[29]....
        /*03bc*/ 	.word	0xffffffff


	//   ....[30]....
        /*03c0*/ 	.word	0xffffffff


	//   ....[31]....
        /*03c4*/ 	.word	0xffffffff


	//   ....[32]....
        /*03c8*/ 	.word	0xffffffff


	//   ....[33]....
        /*03cc*/ 	.word	0xffffffff


	//   ....[34]....
        /*03d0*/ 	.word	0xffffffff


	//   ....[35]....
        /*03d4*/ 	.word	0xffffffff


	//   ....[36]....
        /*03d8*/ 	.word	0xffffffff


	//   ....[37]....
        /*03dc*/ 	.word	0xffffffff


	//   ....[38]....
        /*03e0*/ 	.word	0xffffffff


	//   ....[39]....
        /*03e4*/ 	.word	0xffffffff


	//   ....[40]....
        /*03e8*/ 	.word	0xffffffff


	//   ....[41]....
        /*03ec*/ 	.word	0xffffffff


	//   ....[42]....
        /*03f0*/ 	.word	0xffffffff


	//   ....[43]....
        /*03f4*/ 	.word	0xffffffff


	//   ....[44]....
        /*03f8*/ 	.word	0xffffffff


	//   ....[45]....
        /*03fc*/ 	.word	0xffffffff


	//   ....[46]....
        /*0400*/ 	.word	0xffffffff


	//   ....[47]....
        /*0404*/ 	.word	0xffffffff


	//   ....[48]....
        /*0408*/ 	.word	0xffffffff


	//   ....[49]....
        /*040c*/ 	.word	0xffffffff


	//   ....[50]....
        /*0410*/ 	.word	0xffffffff


	//   ....[51]....
        /*0414*/ 	.word	0xffffffff


	//   ....[52]....
        /*0418*/ 	.word	0xffffffff


	//   ....[53]....
        /*041c*/ 	.word	0xffffffff


	//   ....[54]....
        /*0420*/ 	.word	0xffffffff


	//   ....[55]....
        /*0424*/ 	.word	0xffffffff


	//   ....[56]....
        /*0428*/ 	.word	0xffffffff


	//   ....[57]....
        /*042c*/ 	.word	0xffffffff


	//   ....[58]....
        /*0430*/ 	.word	0xffffffff


	//   ....[59]....
        /*0434*/ 	.word	0xffffffff


	//   ....[60]....
        /*0438*/ 	.word	0xffffffff


	//   ....[61]....
        /*043c*/ 	.word	0xffffffff


	//   ....[62]....
        /*0440*/ 	.word	0xffffffff


	//   ....[63]....
        /*0444*/ 	.word	0xffffffff


	//   ....[64]....
        /*0448*/ 	.word	0xffffffff


	//   ....[65]....
        /*044c*/ 	.word	0xffffffff


	//   ....[66]....
        /*0450*/ 	.word	0xffffffff


	//   ....[67]....
        /*0454*/ 	.word	0xffffffff


	//   ....[68]....
        /*0458*/ 	.word	0xffffffff


	//   ....[69]....
        /*045c*/ 	.word	0xffffffff


	//   ....[70]....
        /*0460*/ 	.word	0xffffffff


	//   ....[71]....
        /*0464*/ 	.word	0xffffffff


	//   ....[72]....
        /*0468*/ 	.word	0xffffffff


	//   ....[73]....
        /*046c*/ 	.word	0xffffffff


	//   ....[74]....
        /*0470*/ 	.word	0xffffffff


	//   ....[75]....
        /*0474*/ 	.word	0xffffffff


	//   ....[76]....
        /*0478*/ 	.word	0xffffffff


	//   ....[77]....
        /*047c*/ 	.word	0xffffffff


	//   ....[78]....
        /*0480*/ 	.word	0xffffffff


	//   ....[79]....
        /*0484*/ 	.word	0xffffffff


	//   ....[80]....
        /*0488*/ 	.word	0xffffffff


	//   ....[81]....
        /*048c*/ 	.word	0xffffffff


	//   ....[82]....
        /*0490*/ 	.word	0xffffffff


	//   ....[83]....
        /*0494*/ 	.word	0xffffffff


	//   ....[84]....
        /*0498*/ 	.word	0xffffffff


	//   ....[85]....
        /*049c*/ 	.word	0xffffffff


	//   ....[86]....
        /*04a0*/ 	.word	0xffffffff


	//   ....[87]....
        /*04a4*/ 	.word	0xffffffff


	//   ....[88]....
        /*04a8*/ 	.word	0xffffffff


	//   ....[89]....
        /*04ac*/ 	.word	0xffffffff


	//   ....[90]....
        /*04b0*/ 	.word	0xffffffff


	//   ....[91]....
        /*04b4*/ 	.word	0xffffffff


	//   ....[92]....
        /*04b8*/ 	.word	0xffffffff


	//   ....[93]....
        /*04bc*/ 	.word	0xffffffff


	//   ....[94]....
        /*04c0*/ 	.word	0xffffffff


	//   ....[95]....
        /*04c4*/ 	.word	0xffffffff


	//   ....[96]....
        /*04c8*/ 	.word	0xffffffff


	//   ....[97]....
        /*04cc*/ 	.word	0xffffffff


	//   ....[98]....
        /*04d0*/ 	.word	0xffffffff


	//   ....[99]....
        /*04d4*/ 	.word	0xffffffff


	//   ....[100]....
        /*04d8*/ 	.word	0xffffffff


	//   ....[101]....
        /*04dc*/ 	.word	0xffffffff


	//   ....[102]....
        /*04e0*/ 	.word	0xffffffff


	//   ....[103]....
        /*04e4*/ 	.word	0xffffffff


	//   ....[104]....
        /*04e8*/ 	.word	0xffffffff


	//   ....[105]....
        /*04ec*/ 	.word	0xffffffff


	//   ....[106]....
        /*04f0*/ 	.word	0xffffffff


	//   ....[107]....
        /*04f4*/ 	.word	0xffffffff


	//   ....[108]....
        /*04f8*/ 	.word	0xffffffff


	//   ....[109]....
        /*04fc*/ 	.word	0xffffffff


	//   ....[110]....
        /*0500*/ 	.word	0xffffffff


	//   ....[111]....
        /*0504*/ 	.word	0xffffffff


	//   ....[112]....
        /*0508*/ 	.word	0xffffffff


	//   ....[113]....
        /*050c*/ 	.word	0xffffffff


	//   ....[114]....
        /*0510*/ 	.word	0xffffffff


	//   ....[115]....
        /*0514*/ 	.word	0xffffffff


	//   ....[116]....
        /*0518*/ 	.word	0xffffffff


	//   ....[117]....
        /*051c*/ 	.word	0xffffffff


	//   ....[118]....
        /*0520*/ 	.word	0xffffffff


	//   ....[119]....
        /*0524*/ 	.word	0xffffffff


	//   ....[120]....
        /*0528*/ 	.word	0xffffffff


	//   ....[121]....
        /*052c*/ 	.word	0xffffffff


	//   ....[122]....
        /*0530*/ 	.word	0xffffffff


	//   ....[123]....
        /*0534*/ 	.word	0xffffffff


	//   ....[124]....
        /*0538*/ 	.word	0xffffffff


	//   ....[125]....
        /*053c*/ 	.word	0xffffffff


	//   ....[126]....
        /*0540*/ 	.word	0xffffffff


	//   ....[127]....
        /*0544*/ 	.word	0xffffffff


	//   ....[128]....
        /*0548*/ 	.word	0xffffffff


	//   ....[129]....
        /*054c*/ 	.word	0xffffffff


	//   ....[130]....
        /*0550*/ 	.word	0xffffffff


	//   ....[131]....
        /*0554*/ 	.word	0xffffffff


	//   ....[132]....
        /*0558*/ 	.word	0xffffffff


	//   ....[133]....
        /*055c*/ 	.word	0xffffffff


	//   ....[134]....
        /*0560*/ 	.word	0xffffffff


	//   ....[135]....
        /*0564*/ 	.word	0xffffffff


	//   ....[136]....
        /*0568*/ 	.word	0xffffffff


	//   ....[137]....
        /*056c*/ 	.word	0xffffffff


	//   ....[138]....
        /*0570*/ 	.word	0xffffffff


	//   ....[139]....
        /*0574*/ 	.word	0xffffffff


	//   ....[140]....
        /*0578*/ 	.word	0xffffffff


	//   ....[141]....
        /*057c*/ 	.word	0xffffffff


	//   ....[142]....
        /*0580*/ 	.word	0xffffffff


	//   ....[143]....
        /*0584*/ 	.word	0xffffffff


	//   ....[144]....
        /*0588*/ 	.word	0xffffffff


	//   ....[145]....
        /*058c*/ 	.word	0xffffffff


	//   ....[146]....
        /*0590*/ 	.word	0xffffffff


	//   ....[147]....
        /*0594*/ 	.word	0xffffffff


	//   ....[148]....
        /*0598*/ 	.word	0xffffffff


	//   ....[149]....
        /*059c*/ 	.word	0xffffffff


	//   ....[150]....
        /*05a0*/ 	.word	0xffffffff


	//   ....[151]....
        /*05a4*/ 	.word	0xffffffff


	//   ....[152]....
        /*05a8*/ 	.word	0xffffffff


	//   ....[153]....
        /*05ac*/ 	.word	0xffffffff


	//   ....[154]....
        /*05b0*/ 	.word	0xffffffff


	//   ....[155]....
        /*05b4*/ 	.word	0x0500000f


	//   ....[156]....
        /*05b8*/ 	.word	0x0500000f


	//   ....[157]....
        /*05bc*/ 	.word	0x0500000f


	//   ....[158]....
        /*05c0*/ 	.word	0x0500000f


	//   ....[159]....
        /*05c4*/ 	.word	0x0500000f


	//   ....[160]....
        /*05c8*/ 	.word	0x0500000f


	//   ....[161]....
        /*05cc*/ 	.word	0x0500000f


	//   ....[162]....
        /*05d0*/ 	.word	0x0500000f


	//   ....[163]....
        /*05d4*/ 	.word	0x0500000f


	//   ....[164]....
        /*05d8*/ 	.word	0x0500000f


	//   ....[165]....
        /*05dc*/ 	.word	0x0500000f


	//   ....[166]....
        /*05e0*/ 	.word	0x0500000f


	//   ....[167]....
        /*05e4*/ 	.word	0x0500000f


	//   ....[168]....
        /*05e8*/ 	.word	0x0500000f


	//   ....[169]....
        /*05ec*/ 	.word	0x0500000f


	//   ....[170]....
        /*05f0*/ 	.word	0x0500000f


	//   ....[171]....
        /*05f4*/ 	.word	0x0500000f


	//   ....[172]....
        /*05f8*/ 	.word	0x0500000f


	//   ....[173]....
        /*05fc*/ 	.word	0x0500000f


	//   ....[174]....
        /*0600*/ 	.word	0x0500000f


	//   ....[175]....
        /*0604*/ 	.word	0x0500000f


	//   ....[176]....
        /*0608*/ 	.word	0x0500000f


	//   ....[177]....
        /*060c*/ 	.word	0x0500000f


	//   ....[178]....
        /*0610*/ 	.word	0x0500000f


	//   ....[179]....
        /*0614*/ 	.word	0x0500000f


	//   ....[180]....
        /*0618*/ 	.word	0x0500000f


	//   ....[181]....
        /*061c*/ 	.word	0x0500000f


	//   ....[182]....
        /*0620*/ 	.word	0x0500000f


	//   ....[183]....
        /*0624*/ 	.word	0x0500000f


	//   ....[184]....
        /*0628*/ 	.word	0x0500000f


	//   ....[185]....
        /*062c*/ 	.word	0x0500000f


	//   ....[186]....
        /*0630*/ 	.word	0x0500000f


	//   ....[187]....
        /*0634*/ 	.word	0x0500000f


	//   ....[188]....
        /*0638*/ 	.word	0x0500000f


	//   ....[189]....
        /*063c*/ 	.word	0x0500000f


	//   ....[190]....
        /*0640*/ 	.word	0x0500000f


	//   ....[191]....
        /*0644*/ 	.word	0x0500000f


	//   ....[192]....
        /*0648*/ 	.word	0x0500000f


	//   ....[193]....
        /*064c*/ 	.word	0x0500000f


	//   ....[194]....
        /*0650*/ 	.word	0x0500000f


	//   ....[195]....
        /*0654*/ 	.word	0x0500000f


	//   ....[196]....
        /*0658*/ 	.word	0x0500000f


	//   ....[197]....
        /*065c*/ 	.word	0x0500000f


	//   ....[198]....
        /*0660*/ 	.word	0x0500000f


	//   ....[199]....
        /*0664*/ 	.word	0x0500000f


	//   ....[200]....
        /*0668*/ 	.word	0x0500000f


	//   ....[201]....
        /*066c*/ 	.word	0x0500000f


	//   ....[202]....
        /*0670*/ 	.word	0x0500000f


	//   ....[203]....
        /*0674*/ 	.word	0x0500000f


	//   ....[204]....
        /*0678*/ 	.word	0x0500000f


	//   ....[205]....
        /*067c*/ 	.word	0x0500000f


	//   ....[206]....
        /*0680*/ 	.word	0x0500000f


	//   ....[207]....
        /*0684*/ 	.word	0x0500000f


	//   ....[208]....
        /*0688*/ 	.word	0x0500000f


	//   ....[209]....
        /*068c*/ 	.word	0x0500000f


	//   ....[210]....
        /*0690*/ 	.word	0x0500000f


	//   ....[211]....
        /*0694*/ 	.word	0x0500000f


	//   ....[212]....
        /*0698*/ 	.word	0x0500000f


	//   ....[213]....
        /*069c*/ 	.word	0x0500000f


	//   ....[214]....
        /*06a0*/ 	.word	0x0500000f


	//   ....[215]....
        /*06a4*/ 	.word	0x0500000f


	//   ....[216]....
        /*06a8*/ 	.word	0x0500000f


	//   ....[217]....
        /*06ac*/ 	.word	0x0500000f


	//   ....[218]....
        /*06b0*/ 	.word	0x0500000f


	//   ....[219]....
        /*06b4*/ 	.word	0x0500000f


	//   ....[220]....
        /*06b8*/ 	.word	0x0500000f


	//   ....[221]....
        /*06bc*/ 	.word	0x0500000f


	//   ....[222]....
        /*06c0*/ 	.word	0x0500000f


	//   ....[223]....
        /*06c4*/ 	.word	0x0500000f


	//   ....[224]....
        /*06c8*/ 	.word	0x0500000f


	//   ....[225]....
        /*06cc*/ 	.word	0x0500000f


	//   ....[226]....
        /*06d0*/ 	.word	0x0500000f


	//   ....[227]....
        /*06d4*/ 	.word	0x0500000f


	//   ....[228]....
        /*06d8*/ 	.word	0x0500000f


	//   ....[229]....
        /*06dc*/ 	.word	0x0500000f


	//   ....[230]....
        /*06e0*/ 	.word	0x0500000f


	//   ....[231]....
        /*06e4*/ 	.word	0x0500000f


	//   ....[232]....
        /*06e8*/ 	.word	0x0500000f


	//   ....[233]....
        /*06ec*/ 	.word	0x0500000f


	//   ....[234]....
        /*06f0*/ 	.word	0x0500000f


	//   ....[235]....
        /*06f4*/ 	.word	0x0500000f


	//   ....[236]....
        /*06f8*/ 	.word	0x0500000f


	//   ....[237]....
        /*06fc*/ 	.word	0x0500000f


	//   ....[238]....
        /*0700*/ 	.word	0x0500000f


	//   ....[239]....
        /*0704*/ 	.word	0x0500000f


	//   ....[240]....
        /*0708*/ 	.word	0x0500000f


	//   ....[241]....
        /*070c*/ 	.word	0x0500000f


	//   ....[242]....
        /*0710*/ 	.word	0x0500000f


	//   ....[243]....
        /*0714*/ 	.word	0x0500000f


	//   ....[244]....
        /*0718*/ 	.word	0x0500000f


	//   ....[245]....
        /*071c*/ 	.word	0xffffffff


	//   ....[246]....
        /*0720*/ 	.word	0xffffffff


	//   ....[247]....
        /*0724*/ 	.word	0xffffffff


	//   ....[248]....
        /*0728*/ 	.word	0xffffffff


	//   ....[249]....
        /*072c*/ 	.word	0xffffffff


	//   ....[250]....
        /*0730*/ 	.word	0xffffffff


	//   ....[251]....
        /*0734*/ 	.word	0xffffffff


	//   ....[252]....
        /*0738*/ 	.word	0xffffffff


	//----- nvinfo : EIATTR_COOP_GROUP_INSTR_OFFSETS
	.align		4
.L_914:
        /*073c*/ 	.byte	0x04, 0x28
        /*073e*/ 	.short	(.L_916 - .L_915)


	//   ....[0]....
.L_915:
        /*0740*/ 	.word	0x000000c0


	//   ....[1]....
        /*0744*/ 	.word	0x00000190


	//   ....[2]....
        /*0748*/ 	.word	0x000001e0


	//   ....[3]....
        /*074c*/ 	.word	0x00000400


	//   ....[4]....
        /*0750*/ 	.word	0x00000560


	//   ....[5]....
        /*0754*/ 	.word	0x00000680


	//   ....[6]....
        /*0758*/ 	.word	0x000007e0


	//   ....[7]....
        /*075c*/ 	.word	0x00002d90


	//   ....[8]....
        /*0760*/ 	.word	0x00002da0


	//   ....[9]....
        /*0764*/ 	.word	0x00003840


	//   ....[10]....
        /*0768*/ 	.word	0x00003850


	//   ....[11]....
        /*076c*/ 	.word	0x00004240


	//   ....[12]....
        /*0770*/ 	.word	0x00004250


	//   ....[13]....
        /*0774*/ 	.word	0x00004610


	//   ....[14]....
        /*0778*/ 	.word	0x00004630


	//   ....[15]....
        /*077c*/ 	.word	0x00005c80


	//   ....[16]....
        /*0780*/ 	.word	0x0000d8e0


	//   ....[17]....
        /*0784*/ 	.word	0x0000e880


	//   ....[18]....
        /*0788*/ 	.word	0x0000e890


	//   ....[19]....
        /*078c*/ 	.word	0x0000e8a0


	//   ....[20]....
        /*0790*/ 	.word	0x0000e8b0


	//   ....[21]....
        /*0794*/ 	.word	0x0000ebf0


	//   ....[22]....
        /*0798*/ 	.word	0x0000ec00


	//   ....[23]....
        /*079c*/ 	.word	0x0000ec10


	//   ....[24]....
        /*07a0*/ 	.word	0x0000ec20


	//   ....[25]....
        /*07a4*/ 	.word	0x0000ff50


	//   ....[26]....
        /*07a8*/ 	.word	0x0000ff70


	//   ....[27]....
        /*07ac*/ 	.word	0x0000ff80


	//   ....[28]....
        /*07b0*/ 	.word	0x0000ff90


	//   ....[29]....
        /*07b4*/ 	.word	0x00010070


	//   ....[30]....
        /*07b8*/ 	.word	0x00010090


	//   ....[31]....
        /*07bc*/ 	.word	0x000100a0


	//   ....[32]....
        /*07c0*/ 	.word	0x00010120


	//   ....[33]....
        /*07c4*/ 	.word	0x00012bd0


	//   ....[34]....
        /*07c8*/ 	.word	0x00013de0


	//   ....[35]....
        /*07cc*/ 	.word	0x00013ff0


	//   ....[36]....
        /*07d0*/ 	.word	0x00014be0


	//   ....[37]....
        /*07d4*/ 	.word	0x00014c20


	//   ....[38]....
        /*07d8*/ 	.word	0x00014c70


	//   ....[39]....
        /*07dc*/ 	.word	0x00014c90


	//   ....[40]....
        /*07e0*/ 	.word	0x000193a0


	//   ....[41]....
        /*07e4*/ 	.word	0x0001a9b0


	//   ....[42]....
        /*07e8*/ 	.word	0x0001bbc0


	//   ....[43]....
        /*07ec*/ 	.word	0x0001bc00


	//   ....[44]....
        /*07f0*/ 	.word	0x0001bc50


	//   ....[45]....
        /*07f4*/ 	.word	0x0001bc70


	//   ....[46]....
        /*07f8*/ 	.word	0x00020300


	//   ....[47]....
        /*07fc*/ 	.word	0x000216c0


	//   ....[48]....
        /*0800*/ 	.word	0x000228c0


	//   ....[49]....
        /*0804*/ 	.word	0x00022ad0


	//   ....[50]....
        /*0808*/ 	.word	0x000236c0


	//   ....[51]....
        /*080c*/ 	.word	0x00023700


	//   ....[52]....
        /*0810*/ 	.word	0x00023750


	//   ....[53]....
        /*0814*/ 	.word	0x00023770


	//   ....[54]....
        /*0818*/ 	.word	0x00027e80


	//   ....[55]....
        /*081c*/ 	.word	0x00028020


	//   ....[56]....
        /*0820*/ 	.word	0x00028040


	//   ....[57]....
        /*0824*/ 	.word	0x00028080


	//   ....[58]....
        /*0828*/ 	.word	0x000280a0


	//   ....[59]....
        /*082c*/ 	.word	0x0002a890


	//   ....[60]....
        /*0830*/ 	.word	0x0002abd0


	//   ....[61]....
        /*0834*/ 	.word	0x0002abf0


	//   ....[62]....
        /*0838*/ 	.word	0x0002ac20


	//   ....[63]....
        /*083c*/ 	.word	0x0002ac30


	//   ....[64]....
        /*0840*/ 	.word	0x0002b290


	//   ....[65]....
        /*0844*/ 	.word	0x0002b2b0


	//   ....[66]....
        /*0848*/ 	.word	0x0002b4e0


	//   ....[67]....
        /*084c*/ 	.word	0x0002b500


	//   ....[68]....
        /*0850*/ 	.word	0x0002c040


	//   ....[69]....
        /*0854*/ 	.word	0x0002c060


	//   ....[70]....
        /*0858*/ 	.word	0x0002c290


	//   ....[71]....
        /*085c*/ 	.word	0x0002c2b0


	//   ....[72]....
        /*0860*/ 	.word	0x0002c550


	//   ....[73]....
        /*0864*/ 	.word	0x0002c720


	//   ....[74]....
        /*0868*/ 	.word	0x0002c750


	//   ....[75]....
        /*086c*/ 	.word	0x0002c780


	//   ....[76]....
        /*0870*/ 	.word	0x0002c7b0


	//   ....[77]....
        /*0874*/ 	.word	0x0002c7e0


	//   ....[78]....
        /*0878*/ 	.word	0x0002c810


	//   ....[79]....
        /*087c*/ 	.word	0x0002c980


	//   ....[80]....
        /*0880*/ 	.word	0x0002c9b0


	//   ....[81]....
        /*0884*/ 	.word	0x0002c9e0


	//   ....[82]....
        /*0888*/ 	.word	0x0002ca10


	//   ....[83]....
        /*088c*/ 	.word	0x0002ca40


	//   ....[84]....
        /*0890*/ 	.word	0x0002ca70


	//   ....[85]....
        /*0894*/ 	.word	0x0002cb00


	//   ....[86]....
        /*0898*/ 	.word	0x0002cb60


	//   ....[87]....
        /*089c*/ 	.word	0x0002cbf0


	//   ....[88]....
        /*08a0*/ 	.word	0x0002dd00


	//   ....[89]....
        /*08a4*/ 	.word	0x00030900


	//   ....[90]....
        /*08a8*/ 	.word	0x00030920


	//   ....[91]....
        /*08ac*/ 	.word	0x000309b0


	//   ....[92]....
        /*08b0*/ 	.word	0x000309d0


	//   ....[93]....
        /*08b4*/ 	.word	0x00030a50


	//   ....[94]....
        /*08b8*/ 	.word	0x00030a70


	//   ....[95]....
        /*08bc*/ 	.word	0x00030a80


	//   ....[96]....
        /*08c0*/ 	.word	0x00030a90


	//   ....[97]....
        /*08c4*/ 	.word	0x00031270


	//   ....[98]....
        /*08c8*/ 	.word	0x000312a0


	//   ....[99]....
        /*08cc*/ 	.word	0x00031350


	//   ....[100]....
        /*08d0*/ 	.word	0x00031360


	//   ....[101]....
        /*08d4*/ 	.word	0x00031370


	//   ....[102]....
        /*08d8*/ 	.word	0x00031380


	//   ....[103]....
        /*08dc*/ 	.word	0x00031400


	//   ....[104]....
        /*08e0*/ 	.word	0x00031410


	//   ....[105]....
        /*08e4*/ 	.word	0x00031d70


	//   ....[106]....
        /*08e8*/ 	.word	0x00031e00


	//   ....[107]....
        /*08ec*/ 	.word	0x00031e80


	//   ....[108]....
        /*08f0*/ 	.word	0x00031fd0


	//   ....[109]....
        /*08f4*/ 	.word	0x00032030


	//   ....[110]....
        /*08f8*/ 	.word	0x00032050


	//   ....[111]....
        /*08fc*/ 	.word	0x00032060


	//   ....[112]....
        /*0900*/ 	.word	0x000322f0


	//   ....[113]....
        /*0904*/ 	.word	0x00032850


	//   ....[114]....
        /*0908*/ 	.word	0x000328b0


	//   ....[115]....
        /*090c*/ 	.word	0x00032aa0


	//   ....[116]....
        /*0910*/ 	.word	0x00032ab0


	//   ....[117]....
        /*0914*/ 	.word	0x00032ad0


	//   ....[118]....
        /*0918*/ 	.word	0x00032b00


	//   ....[119]....
        /*091c*/ 	.word	0x00032b20


	//   ....[120]....
        /*0920*/ 	.word	0x00032d70


	//   ....[121]....
        /*0924*/ 	.word	0x00033580


	//   ....[122]....
        /*0928*/ 	.word	0x000335a0


	//   ....[123]....
        /*092c*/ 	.word	0x000335f0


	//   ....[124]....
        /*0930*/ 	.word	0x00033600


	//   ....[125]....
        /*0934*/ 	.word	0x00033640


	//   ....[126]....
        /*0938*/ 	.word	0x00033650


	//   ....[127]....
        /*093c*/ 	.word	0x00033660


	//   ....[128]....
        /*0940*/ 	.word	0x000336a0


	//   ....[129]....
        /*0944*/ 	.word	0x000339c0


	//   ....[130]....
        /*0948*/ 	.word	0x00033a00


	//   ....[131]....
        /*094c*/ 	.word	0x00033a20


	//   ....[132]....
        /*0950*/ 	.word	0x00033a40


	//   ....[133]....
        /*0954*/ 	.word	0x00033a70


	//   ....[134]....
        /*0958*/ 	.word	0x00033a90


	//   ....[135]....
        /*095c*/ 	.word	0x00033b90


	//   ....[136]....
        /*0960*/ 	.word	0x00033ce0


	//   ....[137]....
        /*0964*/ 	.word	0x000342e0


	//   ....[138]....
        /*0968*/ 	.word	0x00034330


	//   ....[139]....
        /*096c*/ 	.word	0x00034360


	//   ....[140]....
        /*0970*/ 	.word	0x00034390


	//   ....[141]....
        /*0974*/ 	.word	0x000343a0


	//   ....[142]....
        /*0978*/ 	.word	0x000343d0


	//   ....[143]....
        /*097c*/ 	.word	0x00034400


	//   ....[144]....
        /*0980*/ 	.word	0x00034430


	//   ....[145]....
        /*0984*/ 	.word	0x000345b0


	//   ....[146]....
        /*0988*/ 	.word	0x000345e0


	//   ....[147]....
        /*098c*/ 	.word	0x00034610


	//   ....[148]....
        /*0990*/ 	.word	0x00034640


	//   ....[149]....
        /*0994*/ 	.word	0x00034670


	//   ....[150]....
        /*0998*/ 	.word	0x000346a0


	//   ....[151]....
        /*099c*/ 	.word	0x00034760


	//   ....[152]....
        /*09a0*/ 	.word	0x00034780


	//   ....[153]....
        /*09a4*/ 	.word	0x000347f0


	//   ....[154]....
        /*09a8*/ 	.word	0x00034e90


	//   ....[155]....
        /*09ac*/ 	.word	0x000351b0


	//   ....[156]....
        /*09b0*/ 	.word	0x00035240


	//   ....[157]....
        /*09b4*/ 	.word	0x00035320


	//   ....[158]....
        /*09b8*/ 	.word	0x000353b0


	//   ....[159]....
        /*09bc*/ 	.word	0x00035490


	//   ....[160]....
        /*09c0*/ 	.word	0x00035520


	//   ....[161]....
        /*09c4*/ 	.word	0x00035600


	//   ....[162]....
        /*09c8*/ 	.word	0x00035690


	//   ....[163]....
        /*09cc*/ 	.word	0x000356e0


	//   ....[164]....
        /*09d0*/ 	.word	0x00035730


	//   ....[165]....
        /*09d4*/ 	.word	0x000357d0


	//   ....[166]....
        /*09d8*/ 	.word	0x00035860


	//   ....[167]....
        /*09dc*/ 	.word	0x000358b0


	//   ....[168]....
        /*09e0*/ 	.word	0x00035900


	//   ....[169]....
        /*09e4*/ 	.word	0x000359f0


	//   ....[170]....
        /*09e8*/ 	.word	0x00035aa0


	//   ....[171]....
        /*09ec*/ 	.word	0x00035b20


	//   ....[172]....
        /*09f0*/ 	.word	0x00035b90


	//   ....[173]....
        /*09f4*/ 	.word	0x00035ca0


	//   ....[174]....
        /*09f8*/ 	.word	0x00035dc0


	//   ....[175]....
        /*09fc*/ 	.word	0x00035ea0


	//   ....[176]....
        /*0a00*/ 	.word	0x00035ef0


	//   ....[177]....
        /*0a04*/ 	.word	0x000361e0


	//   ....[178]....
        /*0a08*/ 	.word	0x000364b0


	//   ....[179]....
        /*0a0c*/ 	.word	0x000365a0


	//   ....[180]....
        /*0a10*/ 	.word	0x00036640


	//   ....[181]....
        /*0a14*/ 	.word	0x000366a0


	//   ....[182]....
        /*0a18*/ 	.word	0x00036790


	//   ....[183]....
        /*0a1c*/ 	.word	0x00036800


	//   ....[184]....
        /*0a20*/ 	.word	0x000368f0


	//   ....[185]....
        /*0a24*/ 	.word	0x00036960


	//   ....[186]....
        /*0a28*/ 	.word	0x00036a00


	//   ....[187]....
        /*0a2c*/ 	.word	0x00036af0


	//   ....[188]....
        /*0a30*/ 	.word	0x00036b90


	//   ....[189]....
        /*0a34*/ 	.word	0x00036bf0


	//   ....[190]....
        /*0a38*/ 	.word	0x00036cb0


	//   ....[191]....
        /*0a3c*/ 	.word	0x00036d10


	//   ....[192]....
        /*0a40*/ 	.word	0x00036db0


	//   ....[193]....
        /*0a44*/ 	.word	0x00036e60


	//   ....[194]....
        /*0a48*/ 	.word	0x00036f00


	//   ....[195]....
        /*0a4c*/ 	.word	0x00037230


	//   ....[196]....
        /*0a50*/ 	.word	0x000372f0


	//   ....[197]....
        /*0a54*/ 	.word	0x00037560


	//   ....[198]....
        /*0a58*/ 	.word	0x000375e0


	//   ....[199]....
        /*0a5c*/ 	.word	0x000377f0


	//   ....[200]....
        /*0a60*/ 	.word	0x00037840


	//   ....[201]....
        /*0a64*/ 	.word	0x000379b0


	//   ....[202]....
        /*0a68*/ 	.word	0x00037a40


	//   ....[203]....
        /*0a6c*/ 	.word	0x00037b80


	//   ....[204]....
        /*0a70*/ 	.word	0x00037c80


	//   ....[205]....
        /*0a74*/ 	.word	0x00037ef0


	//   ....[206]....
        /*0a78*/ 	.word	0x00037f40


	//   ....[207]....
        /*0a7c*/ 	.word	0x00038110


	//   ....[208]....
        /*0a80*/ 	.word	0x00038160


	//   ....[209]....
        /*0a84*/ 	.word	0x00038330


	//   ....[210]....
        /*0a88*/ 	.word	0x00038380


	//   ....[211]....
        /*0a8c*/ 	.word	0x00038470


	//   ....[212]....
        /*0a90*/ 	.word	0x00038510


	//   ....[213]....
        /*0a94*/ 	.word	0x00038570


	//   ....[214]....
        /*0a98*/ 	.word	0x00038620


	//   ....[215]....
        /*0a9c*/ 	.word	0x00038680


	//   ....[216]....
        /*0aa0*/ 	.word	0x00038730


	//   ....[217]....
        /*0aa4*/ 	.word	0x00038790


	//   ....[218]....
        /*0aa8*/ 	.word	0x00038840


	//   ....[219]....
        /*0aac*/ 	.word	0x00038930


	//   ....[220]....
        /*0ab0*/ 	.word	0x00038a10


	//   ....[221]....
        /*0ab4*/ 	.word	0x00038b20


	//   ....[222]....
        /*0ab8*/ 	.word	0x00038c20


	//   ....[223]....
        /*0abc*/ 	.word	0x00038d50


	//   ....[224]....
        /*0ac0*/ 	.word	0x00038e30


	//   ....[225]....
        /*0ac4*/ 	.word	0x00038f30


	//   ....[226]....
        /*0ac8*/ 	.word	0x00039010


	//   ....[227]....
        /*0acc*/ 	.word	0x000390a0


	//   ....[228]....
        /*0ad0*/ 	.word	0x00039140


	//   ....[229]....
        /*0ad4*/ 	.word	0x00039260


	//   ....[230]....
        /*0ad8*/ 	.word	0x000392d0


	//   ....[231]....
        /*0adc*/ 	.word	0x00039340


	//   ....[232]....
        /*0ae0*/ 	.word	0x000393b0


	//   ....[233]....
        /*0ae4*/ 	.word	0x00039420


	//   ....[234]....
        /*0ae8*/ 	.word	0x000394a0


	//   ....[235]....
        /*0aec*/ 	.word	0x00039530


	//   ....[236]....
        /*0af0*/ 	.word	0x000395c0


	//   ....[237]....
        /*0af4*/ 	.word	0x00039630


	//   ....[238]....
        /*0af8*/ 	.word	0x000396a0


	//   ....[239]....
        /*0afc*/ 	.word	0x00039710


	//   ....[240]....
        /*0b00*/ 	.word	0x00039790


	//   ....[241]....
        /*0b04*/ 	.word	0x00039800


	//   ....[242]....
        /*0b08*/ 	.word	0x000398a0


	//   ....[243]....
        /*0b0c*/ 	.word	0x00039930


	//   ....[244]....
        /*0b10*/ 	.word	0x00039a50


	//   ....[245]....
        /*0b14*/ 	.word	0x0003b990


	//   ....[246]....
        /*0b18*/ 	.word	0x0003d010


	//   ....[247]....
        /*0b1c*/ 	.word	0x0003d310


	//   ....[248]....
        /*0b20*/ 	.word	0x0003e020


	//   ....[249]....
        /*0b24*/ 	.word	0x0003e070


	//   ....[250]....
        /*0b28*/ 	.word	0x0003e090


	//   ....[251]....
        /*0b2c*/ 	.word	0x0003e0a0


	//   ....[252]....
        /*0b30*/ 	.word	0x00048cf0


	//----- nvinfo : EIATTR_REG_RECONFIG
	.align		4
.L_916:
        /*0b34*/ 	.byte	0x01, 0x54
	.zero		2


	//----- nvinfo : EIATTR_SYSCALL_OFFSETS
	.align		4
        /*0b38*/ 	.byte	0x04, 0x46
        /*0b3a*/ 	.short	(.L_918 - .L_917)


	//   ....[0]....
.L_917:
        /*0b3c*/ 	.word	0x00002050


	//   ....[1]....
        /*0b40*/ 	.word	0x000021a0


	//   ....[2]....
        /*0b44*/ 	.word	0x0000dd20


	//   ....[3]....
        /*0b48*/ 	.word	0x0000e630


	//   ....[4]....
        /*0b4c*/ 	.word	0x0002fce0


	//   ....[5]....
        /*0b50*/ 	.word	0x0002fe30


	//   ....[6]....
        /*0b54*/ 	.word	0x0002ff20


	//   ....[7]....
        /*0b58*/ 	.word	0x00030e60


	//   ....[8]....
        /*0b5c*/ 	.word	0x000316e0


	//----- nvinfo : EIATTR_MBARRIER_INSTR_OFFSETS
	.align		4
.L_918:
        /*0b60*/ 	.byte	0x04, 0x39
        /*0b62*/ 	.short	(.L_920 - .L_919)


	//   ....[0]....
.L_919:
        /*0b64*/ 	.word	0x000002d0
        /*0b68*/ 	.word	0x000000ff
        /*0b6c*/ 	.word	0x00038800
        /*0b70*/ 	.short	0x0100
        /*0b72*/ 	.byte	0x08
	.zero		1


	//   ....[1]....
        /*0b74*/ 	.word	0x000002f0
        /*0b78*/ 	.word	0x000000ff
        /*0b7c*/ 	.word	0x00038810
        /*0b80*/ 	.short	0x0100
        /*0b82*/ 	.byte	0x08
	.zero		1


	//   ....[2]....
        /*0b84*/ 	.word	0x00000300
        /*0b88*/ 	.word	0x000000ff
        /*0b8c*/ 	.word	0x00038820
        /*0b90*/ 	.short	0x0100
        /*0b92*/ 	.byte	0x08
	.zero		1


	//   ....[3]....
        /*0b94*/ 	.word	0x000003b0
        /*0b98*/ 	.word	0x000000ff
        /*0b9c*/ 	.word	0x00038830
        /*0ba0*/ 	.short	0x0100
        /*0ba2*/ 	.byte	0x06
	.zero		1


	//   ....[4]....
        /*0ba4*/ 	.word	0x000003c0
        /*0ba8*/ 	.word	0x000000ff
        /*0bac*/ 	.word	0x00038840
        /*0bb0*/ 	.short	0x0100
        /*0bb2*/ 	.byte	0x06
	.zero		1


	//   ....[5]....
        /*0bb4*/ 	.word	0x000003d0
        /*0bb8*/ 	.word	0x000000ff
        /*0bbc*/ 	.word	0x00038838
        /*0bc0*/ 	.short	0x0100
        /*0bc2*/ 	.byte	0x06
	.zero		1


	//   ....[6]....
        /*0bc4*/ 	.word	0x000003e0
        /*0bc8*/ 	.word	0x000000ff
        /*0bcc*/ 	.word	0x00038848
        /*0bd0*/ 	.short	0x0100
        /*0bd2*/ 	.byte	0x06
	.zero		1


	//   ....[7]....
        /*0bd4*/ 	.word	0x00000510
        /*0bd8*/ 	.word	0x000000ff
        /*0bdc*/ 	.word	0x00038850
        /*0be0*/ 	.short	0x0100
        /*0be2*/ 	.byte	0x08
	.zero		1


	//   ....[8]....
        /*0be4*/ 	.word	0x00000520
        /*0be8*/ 	.word	0x000000ff
        /*0bec*/ 	.word	0x00038860
        /*0bf0*/ 	.short	0x0100
        /*0bf2*/ 	.byte	0x08
	.zero		1


	//   ....[9]....
        /*0bf4*/ 	.word	0x00000530
        /*0bf8*/ 	.word	0x000000ff
        /*0bfc*/ 	.word	0x00038858
        /*0c00*/ 	.short	0x0100
        /*0c02*/ 	.byte	0x08
	.zero		1


	//   ....[10]....
        /*0c04*/ 	.word	0x00000540
        /*0c08*/ 	.word	0x000000ff
        /*0c0c*/ 	.word	0x00038868
        /*0c10*/ 	.short	0x0100
        /*0c12*/ 	.byte	0x08
	.zero		1


	//   ....[11]....
        /*0c14*/ 	.word	0x00000630
        /*0c18*/ 	.word	0x000000ff
        /*0c1c*/ 	.word	0x00038870
        /*0c20*/ 	.short	0x0100
        /*0c22*/ 	.byte	0x06
	.zero		1


	//   ....[12]....
        /*0c24*/ 	.word	0x00000640
        /*0c28*/ 	.word	0x000000ff
        /*0c2c*/ 	.word	0x00038880
        /*0c30*/ 	.short	0x0100
        /*0c32*/ 	.byte	0x06
	.zero		1


	//   ....[13]....
        /*0c34*/ 	.word	0x00000650
        /*0c38*/ 	.word	0x000000ff
        /*0c3c*/ 	.word	0x00038878
        /*0c40*/ 	.short	0x0100
        /*0c42*/ 	.byte	0x06
	.zero		1


	//   ....[14]....
        /*0c44*/ 	.word	0x00000660
        /*0c48*/ 	.word	0x000000ff
        /*0c4c*/ 	.word	0x00038888
        /*0c50*/ 	.short	0x0100
        /*0c52*/ 	.byte	0x06
	.zero		1


	//   ....[15]....
        /*0c54*/ 	.word	0x00000790
        /*0c58*/ 	.word	0x000000ff
        /*0c5c*/ 	.word	0x00038890
        /*0c60*/ 	.short	0x0100
        /*0c62*/ 	.byte	0x08
	.zero		1


	//   ....[16]....
        /*0c64*/ 	.word	0x000007a0
        /*0c68*/ 	.word	0x000000ff
        /*0c6c*/ 	.word	0x000388a0
        /*0c70*/ 	.short	0x0100
        /*0c72*/ 	.byte	0x08
	.zero		1


	//   ....[17]....
        /*0c74*/ 	.word	0x000007b0
        /*0c78*/ 	.word	0x000000ff
        /*0c7c*/ 	.word	0x00038898
        /*0c80*/ 	.short	0x0100
        /*0c82*/ 	.byte	0x08
	.zero		1


	//   ....[18]....
        /*0c84*/ 	.word	0x000007c0
        /*0c88*/ 	.word	0x000000ff
        /*0c8c*/ 	.word	0x000388a8
        /*0c90*/ 	.short	0x0100
        /*0c92*/ 	.byte	0x08
	.zero		1


	//   ....[19]....
        /*0c94*/ 	.word	0x000008f0
        /*0c98*/ 	.word	0x000000ff
        /*0c9c*/ 	.word	0x000388b0
        /*0ca0*/ 	.short	0x0100
        /*0ca2*/ 	.byte	0x08
	.zero		1


	//   ....[20]....
        /*0ca4*/ 	.word	0x00000900
        /*0ca8*/ 	.word	0x000000ff
        /*0cac*/ 	.word	0x000388c0
        /*0cb0*/ 	.short	0x0100
        /*0cb2*/ 	.byte	0x08
	.zero		1


	//   ....[21]....
        /*0cb4*/ 	.word	0x00000910
        /*0cb8*/ 	.word	0x000000ff
        /*0cbc*/ 	.word	0x000388b8
        /*0cc0*/ 	.short	0x0100
        /*0cc2*/ 	.byte	0x08
	.zero		1


	//   ....[22]....
        /*0cc4*/ 	.word	0x00000920
        /*0cc8*/ 	.word	0x000000ff
        /*0ccc*/ 	.word	0x000388c8
        /*0cd0*/ 	.short	0x0100
        /*0cd2*/ 	.byte	0x08
	.zero		1


	//   ....[23]....
        /*0cd4*/ 	.word	0x00002d40
        /*0cd8*/ 	.word	0x0000003d
        /*0cdc*/ 	.word	0x00038890
        /*0ce0*/ 	.short	0x010a
        /*0ce2*/ 	.byte	0x3f
	.zero		1


	//   ....[24]....
        /*0ce4*/ 	.word	0x000037f0
        /*0ce8*/ 	.word	0x0000003d
        /*0cec*/ 	.word	0x00038890
        /*0cf0*/ 	.short	0x010a
        /*0cf2*/ 	.byte	0x3f
	.zero		1


	//   ....[25]....
        /*0cf4*/ 	.word	0x00004090
        /*0cf8*/ 	.word	0x0000003d
        /*0cfc*/ 	.word	0x00038890
        /*0d00*/ 	.short	0x010a
        /*0d02*/ 	.byte	0x3f
	.zero		1


	//   ....[26]....
        /*0d04*/ 	.word	0x00004470
        /*0d08*/ 	.word	0x00000004
        /*0d0c*/ 	.word	0x00000000
        /*0d10*/ 	.short	0x0101
        /*0d12*/ 	.byte	0x3f
	.zero		1


	//   ....[27]....
        /*0d14*/ 	.word	0x000044a0
        /*0d18*/ 	.word	0x0000003d
        /*0d1c*/ 	.word	0x000388b0
        /*0d20*/ 	.short	0x010a
        /*0d22*/ 	.byte	0x3f
	.zero		1


	//   ....[28]....
        /*0d24*/ 	.word	0x00004cb0
        /*0d28*/ 	.word	0x0000003d
        /*0d2c*/ 	.word	0x00000000
        /*0d30*/ 	.short	0x0101
        /*0d32*/ 	.byte	0x3f
	.zero		1


	//   ....[29]....
        /*0d34*/ 	.word	0x000080b0
        /*0d38*/ 	.word	0x0000000c
        /*0d3c*/ 	.word	0x00000000
        /*0d40*/ 	.short	0x0101
        /*0d42*/ 	.byte	0x3f
	.zero		1


	//   ....[30]....
        /*0d44*/ 	.word	0x0000bec0
        /*0d48*/ 	.word	0x0000000c
        /*0d4c*/ 	.word	0x00000000
        /*0d50*/ 	.short	0x0101
        /*0d52*/ 	.byte	0x3f
	.zero		1


	//   ....[31]....
        /*0d54*/ 	.word	0x0000e3b0
        /*0d58*/ 	.word	0x00000002
        /*0d5c*/ 	.word	0x00038800
        /*0d60*/ 	.short	0x010a
        /*0d62*/ 	.byte	0x3f
	.zero		1


	//   ....[32]....
        /*0d64*/ 	.word	0x0000e400
        /*0d68*/ 	.word	0x00000002
        /*0d6c*/ 	.word	0x00038800
        /*0d70*/ 	.short	0x010a
        /*0d72*/ 	.byte	0x3f
	.zero		1


	//   ....[33]....
        /*0d74*/ 	.word	0x0000ee80
        /*0d78*/ 	.word	0x00000002
        /*0d7c*/ 	.word	0x00038800
        /*0d80*/ 	.short	0x010a
        /*0d82*/ 	.byte	0x3f
	.zero		1


	//   ....[34]....
        /*0d84*/ 	.word	0x000103e0
        /*0d88*/ 	.word	0x00000002
        /*0d8c*/ 	.word	0x00038800
        /*0d90*/ 	.short	0x010a
        /*0d92*/ 	.byte	0x3f
	.zero		1


	//   ....[35]....
        /*0d94*/ 	.word	0x00011af0
        /*0d98*/ 	.word	0x00000004
        /*0d9c*/ 	.word	0x00000000
        /*0da0*/ 	.short	0x010a
        /*0da2*/ 	.byte	0x3f
	.zero		1


	//   ....[36]....
        /*0da4*/ 	.word	0x00011b90
        /*0da8*/ 	.word	0x00000006
        /*0dac*/ 	.word	0x00000000
        /*0db0*/ 	.short	0x010a
        /*0db2*/ 	.byte	0x3f
	.zero		1


	//   ....[37]....
        /*0db4*/ 	.word	0x00011fb0
        /*0db8*/ 	.word	0x00000002
        /*0dbc*/ 	.word	0x00000000
        /*0dc0*/ 	.short	0x010a
        /*0dc2*/ 	.byte	0x3f
	.zero		1


	//   ....[38]....
        /*0dc4*/ 	.word	0x00012010
        /*0dc8*/ 	.word	0x00000002
        /*0dcc*/ 	.word	0x00000000
        /*0dd0*/ 	.short	0x010a
        /*0dd2*/ 	.byte	0x3f
	.zero		1


	//   ....[39]....
        /*0dd4*/ 	.word	0x00013bb0
        /*0dd8*/ 	.word	0x0000000e
        /*0ddc*/ 	.word	0x00000000
        /*0de0*/ 	.short	0x0101
        /*0de2*/ 	.byte	0x3f
	.zero		1


	//   ....[40]....
        /*0de4*/ 	.word	0x000194b0
        /*0de8*/ 	.word	0x00000002
        /*0dec*/ 	.word	0x00000000
        /*0df0*/ 	.short	0x0101
        /*0df2*/ 	.byte	0x3f
	.zero		1


	//   ....[41]....
        /*0df4*/ 	.word	0x000198d0
        /*0df8*/ 	.word	0x00000004
        /*0dfc*/ 	.word	0x00000000
        /*0e00*/ 	.short	0x010a
        /*0e02*/ 	.byte	0x3f
	.zero		1


	//   ....[42]....
        /*0e04*/ 	.word	0x00019970
        /*0e08*/ 	.word	0x00000006
        /*0e0c*/ 	.word	0x00000000
        /*0e10*/ 	.short	0x010a
        /*0e12*/ 	.byte	0x3f
	.zero		1


	//   ....[43]....
        /*0e14*/ 	.word	0x00019d90
        /*0e18*/ 	.word	0x0000000c
        /*0e1c*/ 	.word	0x00000000
        /*0e20*/ 	.short	0x010a
        /*0e22*/ 	.byte	0x3f
	.zero		1


	//   ....[44]....
        /*0e24*/ 	.word	0x00019df0
        /*0e28*/ 	.word	0x0000000c
        /*0e2c*/ 	.word	0x00000000
        /*0e30*/ 	.short	0x010a
        /*0e32*/ 	.byte	0x3f
	.zero		1


	//   ....[45]....
        /*0e34*/ 	.word	0x0001b980
        /*0e38*/ 	.word	0x0000000c
        /*0e3c*/ 	.word	0x00000000
        /*0e40*/ 	.short	0x0101
        /*0e42*/ 	.byte	0x3f
	.zero		1


	//   ....[46]....
        /*0e44*/ 	.word	0x00020410
        /*0e48*/ 	.word	0x00000002
        /*0e4c*/ 	.word	0x00000000
        /*0e50*/ 	.short	0x0101
        /*0e52*/ 	.byte	0x3f
	.zero		1


	//   ....[47]....
        /*0e54*/ 	.word	0x000205e0
        /*0e58*/ 	.word	0x00000004
        /*0e5c*/ 	.word	0x00000000
        /*0e60*/ 	.short	0x010a
        /*0e62*/ 	.byte	0x3f
	.zero		1


	//   ....[48]....
        /*0e64*/ 	.word	0x00020680
        /*0e68*/ 	.word	0x00000006
        /*0e6c*/ 	.word	0x00000000
        /*0e70*/ 	.short	0x010a
        /*0e72*/ 	.byte	0x3f
	.zero		1


	//   ....[49]....
        /*0e74*/ 	.word	0x00020aa0
        /*0e78*/ 	.word	0x0000000c
        /*0e7c*/ 	.word	0x00000000
        /*0e80*/ 	.short	0x010a
        /*0e82*/ 	.byte	0x3f
	.zero		1


	//   ....[50]....
        /*0e84*/ 	.word	0x00020b00
        /*0e88*/ 	.word	0x0000000c
        /*0e8c*/ 	.word	0x00000000
        /*0e90*/ 	.short	0x010a
        /*0e92*/ 	.byte	0x3f
	.zero		1


	//   ....[51]....
        /*0e94*/ 	.word	0x00022690
        /*0e98*/ 	.word	0x0000000c
        /*0e9c*/ 	.word	0x00000000
        /*0ea0*/ 	.short	0x0101
        /*0ea2*/ 	.byte	0x3f
	.zero		1


	//   ....[52]....
        /*0ea4*/ 	.word	0x00027f90
        /*0ea8*/ 	.word	0x00000002
        /*0eac*/ 	.word	0x00000000
        /*0eb0*/ 	.short	0x0101
        /*0eb2*/ 	.byte	0x3f
	.zero		1


	//   ....[53]....
        /*0eb4*/ 	.word	0x0002b280
        /*0eb8*/ 	.word	0x00000003
        /*0ebc*/ 	.word	0x00000000
        /*0ec0*/ 	.short	0x0101
        /*0ec2*/ 	.byte	0x3f
	.zero		1


	//   ....[54]....
        /*0ec4*/ 	.word	0x0002dde0
        /*0ec8*/ 	.word	0x00000017
        /*0ecc*/ 	.word	0x00038820
        /*0ed0*/ 	.short	0x010a
        /*0ed2*/ 	.byte	0x3f
	.zero		1


	//   ....[55]....
        /*0ed4*/ 	.word	0x0002de90
        /*0ed8*/ 	.word	0x00000003
        /*0edc*/ 	.word	0x000388a0
        /*0ee0*/ 	.short	0x010a
        /*0ee2*/ 	.byte	0x3f
	.zero		1


	//   ....[56]....
        /*0ee4*/ 	.word	0x0002e0c0
        /*0ee8*/ 	.word	0x00000003
        /*0eec*/ 	.word	0x000388c0
        /*0ef0*/ 	.short	0x010a
        /*0ef2*/ 	.byte	0x3f
	.zero		1


	//   ....[57]....
        /*0ef4*/ 	.word	0x0002eab0
        /*0ef8*/ 	.word	0x0000000a
        /*0efc*/ 	.word	0x000388a0
        /*0f00*/ 	.short	0x010a
        /*0f02*/ 	.byte	0x3f
	.zero		1


	//   ....[58]....
        /*0f04*/ 	.word	0x0002ecd0
        /*0f08*/ 	.word	0x0000000a
        /*0f0c*/ 	.word	0x000388c0
        /*0f10*/ 	.short	0x010a
        /*0f12*/ 	.byte	0x3f
	.zero		1


	//   ....[59]....
        /*0f14*/ 	.word	0x000306d0
        /*0f18*/ 	.word	0x00000011
        /*0f1c*/ 	.word	0x00038840
        /*0f20*/ 	.short	0x010a
        /*0f22*/ 	.byte	0x3f
	.zero		1


	//   ....[60]....
        /*0f24*/ 	.word	0x00030b90
        /*0f28*/ 	.word	0x00000011
        /*0f2c*/ 	.word	0x00038830
        /*0f30*/ 	.short	0x0107
        /*0f32*/ 	.byte	0x3f
	.zero		1


	//   ....[61]....
        /*0f34*/ 	.word	0x00030c60
        /*0f38*/ 	.word	0x00000011
        /*0f3c*/ 	.word	0x00038830
        /*0f40*/ 	.short	0x0101
        /*0f42*/ 	.byte	0x3f
	.zero		1


	//   ....[62]....
        /*0f44*/ 	.word	0x00031520
        /*0f48*/ 	.word	0x00000017
        /*0f4c*/ 	.word	0x00038800
        /*0f50*/ 	.short	0x0107
        /*0f52*/ 	.byte	0x3f
	.zero		1


	//   ....[63]....
        /*0f54*/ 	.word	0x000315b0
        /*0f58*/ 	.word	0x00000017
        /*0f5c*/ 	.word	0x00038800
        /*0f60*/ 	.short	0x0101
        /*0f62*/ 	.byte	0x3f
	.zero		1


	//   ....[64]....
        /*0f64*/ 	.word	0x000324b0
        /*0f68*/ 	.word	0x00000017
        /*0f6c*/ 	.word	0x00038810
        /*0f70*/ 	.short	0x0107
        /*0f72*/ 	.byte	0x3f
	.zero		1


	//   ....[65]....
        /*0f74*/ 	.word	0x000325b0
        /*0f78*/ 	.word	0x00000017
        /*0f7c*/ 	.word	0x00038810
        /*0f80*/ 	.short	0x0101
        /*0f82*/ 	.byte	0x3f
	.zero		1


	//   ....[66]....
        /*0f84*/ 	.word	0x000325d0
        /*0f88*/ 	.word	0x00000017
        /*0f8c*/ 	.word	0x00038820
        /*0f90*/ 	.short	0x010a
        /*0f92*/ 	.byte	0x3f
	.zero		1


	//   ....[67]....
        /*0f94*/ 	.word	0x00032660
        /*0f98*/ 	.word	0x00000011
        /*0f9c*/ 	.word	0x00038860
        /*0fa0*/ 	.short	0x010a
        /*0fa2*/ 	.byte	0x3f
	.zero		1


	//   ....[68]....
        /*0fa4*/ 	.word	0x00032f90
        /*0fa8*/ 	.word	0x00000011
        /*0fac*/ 	.word	0x00038850
        /*0fb0*/ 	.short	0x0107
        /*0fb2*/ 	.byte	0x3f
	.zero		1


	//   ....[69]....
        /*0fb4*/ 	.word	0x00033060
        /*0fb8*/ 	.word	0x00000011
        /*0fbc*/ 	.word	0x00038850
        /*0fc0*/ 	.short	0x0101
        /*0fc2*/ 	.byte	0x3f
	.zero		1


	//   ....[70]....
        /*0fc4*/ 	.word	0x000333e0
        /*0fc8*/ 	.word	0x00000006
        /*0fcc*/ 	.word	0x00038840
        /*0fd0*/ 	.short	0x010a
        /*0fd2*/ 	.byte	0x3f
	.zero		1


	//   ....[71]....
        /*0fd4*/ 	.word	0x00033720
        /*0fd8*/ 	.word	0x00000006
        /*0fdc*/ 	.word	0x00038830
        /*0fe0*/ 	.short	0x0107
        /*0fe2*/ 	.byte	0x3f
	.zero		1


	//   ....[72]....
        /*0fe4*/ 	.word	0x000337e0
        /*0fe8*/ 	.word	0x00000006
        /*0fec*/ 	.word	0x00038830
        /*0ff0*/ 	.short	0x0101
        /*0ff2*/ 	.byte	0x3f
	.zero		1


	//   ....[73]....
        /*0ff4*/ 	.word	0x00033810
        /*0ff8*/ 	.word	0x00000006
        /*0ffc*/ 	.word	0x00038860
        /*1000*/ 	.short	0x010a
        /*1002*/ 	.byte	0x3f
	.zero		1


	//   ....[74]....
        /*1004*/ 	.word	0x00033ee0
        /*1008*/ 	.word	0x00000006
        /*100c*/ 	.word	0x00038850
        /*1010*/ 	.short	0x0107
        /*1012*/ 	.byte	0x3f
	.zero		1


	//   ....[75]....
        /*1014*/ 	.word	0x00033fa0
        /*1018*/ 	.word	0x00000006
        /*101c*/ 	.word	0x00038850
        /*1020*/ 	.short	0x0101
        /*1022*/ 	.byte	0x3f
	.zero		1


	//   ....[76]....
        /*1024*/ 	.word	0x00034e10
        /*1028*/ 	.word	0x00000004
        /*102c*/ 	.word	0x00038820
        /*1030*/ 	.short	0x010a
        /*1032*/ 	.byte	0x3f
	.zero		1


	//   ....[77]....
        /*1034*/ 	.word	0x00034f80
        /*1038*/ 	.word	0x00000005
        /*103c*/ 	.word	0x00038840
        /*1040*/ 	.short	0x010a
        /*1042*/ 	.byte	0x3f
	.zero		1


	//   ....[78]....
        /*1044*/ 	.word	0x00035020
        /*1048*/ 	.word	0x00000019
        /*104c*/ 	.word	0x00038840
        /*1050*/ 	.short	0x010a
        /*1052*/ 	.byte	0x3f
	.zero		1


	//   ....[79]....
        /*1054*/ 	.word	0x00035060
        /*1058*/ 	.word	0x00000005
        /*105c*/ 	.word	0x00038860
        /*1060*/ 	.short	0x010a
        /*1062*/ 	.byte	0x3f
	.zero		1


	//   ....[80]....
        /*1064*/ 	.word	0x000350a0
        /*1068*/ 	.word	0x00000019
        /*106c*/ 	.word	0x00038860
        /*1070*/ 	.short	0x010a
        /*1072*/ 	.byte	0x3f
	.zero		1


	//   ....[81]....
        /*1074*/ 	.word	0x00035100
        /*1078*/ 	.word	0x0000003d
        /*107c*/ 	.word	0x00038890
        /*1080*/ 	.short	0x010a
        /*1082*/ 	.byte	0x3f
	.zero		1


	//   ....[82]....
        /*1084*/ 	.word	0x00035270
        /*1088*/ 	.word	0x0000003d
        /*108c*/ 	.word	0x00038890
        /*1090*/ 	.short	0x010a
        /*1092*/ 	.byte	0x3f
	.zero		1


	//   ....[83]....
        /*1094*/ 	.word	0x000353f0
        /*1098*/ 	.word	0x0000003d
        /*109c*/ 	.word	0x00038890
        /*10a0*/ 	.short	0x010a
        /*10a2*/ 	.byte	0x3f
	.zero		1


	//   ....[84]....
        /*10a4*/ 	.word	0x00035550
        /*10a8*/ 	.word	0x0000003d
        /*10ac*/ 	.word	0x000388b0
        /*10b0*/ 	.short	0x010a
        /*10b2*/ 	.byte	0x3f
	.zero		1


	//   ....[85]....
        /*10b4*/ 	.word	0x00035930
        /*10b8*/ 	.word	0x00000002
        /*10bc*/ 	.word	0x00038800
        /*10c0*/ 	.short	0x010a
        /*10c2*/ 	.byte	0x3f
	.zero		1


	//   ....[86]....
        /*10c4*/ 	.word	0x00035f20
        /*10c8*/ 	.word	0x00000002
        /*10cc*/ 	.word	0x00038800
        /*10d0*/ 	.short	0x010a
        /*10d2*/ 	.byte	0x3f
	.zero		1


	//   ....[87]....
        /*10d4*/ 	.word	0x00035f70
        /*10d8*/ 	.word	0x00000006
        /*10dc*/ 	.word	0x00000000
        /*10e0*/ 	.short	0x010a
        /*10e2*/ 	.byte	0x3f
	.zero		1


	//   ....[88]....
        /*10e4*/ 	.word	0x00035fc0
        /*10e8*/ 	.word	0x00000002
        /*10ec*/ 	.word	0x00000000
        /*10f0*/ 	.short	0x010a
        /*10f2*/ 	.byte	0x3f
	.zero		1


	//   ....[89]....
        /*10f4*/ 	.word	0x00036010
        /*10f8*/ 	.word	0x00000006
        /*10fc*/ 	.word	0x00000000
        /*1100*/ 	.short	0x010a
        /*1102*/ 	.byte	0x3f
	.zero		1


	//   ....[90]....
        /*1104*/ 	.word	0x00036060
        /*1108*/ 	.word	0x0000000c
        /*110c*/ 	.word	0x00000000
        /*1110*/ 	.short	0x010a
        /*1112*/ 	.byte	0x3f
	.zero		1


	//   ....[91]....
        /*1114*/ 	.word	0x000360b0
        /*1118*/ 	.word	0x00000006
        /*111c*/ 	.word	0x00000000
        /*1120*/ 	.short	0x010a
        /*1122*/ 	.byte	0x3f
	.zero		1


	//   ....[92]....
        /*1124*/ 	.word	0x00036100
        /*1128*/ 	.word	0x0000000c
        /*112c*/ 	.word	0x00000000
        /*1130*/ 	.short	0x010a
        /*1132*/ 	.byte	0x3f
	.zero		1


	//   ....[93]....
        /*1134*/ 	.word	0x000362a0
        /*1138*/ 	.word	0x00000017
        /*113c*/ 	.word	0x00038820
        /*1140*/ 	.short	0x010a
        /*1142*/ 	.byte	0x3f
	.zero		1


	//   ....[94]....
        /*1144*/ 	.word	0x000362f0
        /*1148*/ 	.word	0x00000003
        /*114c*/ 	.word	0x000388a0
        /*1150*/ 	.short	0x010a
        /*1152*/ 	.byte	0x3f
	.zero		1


	//   ....[95]....
        /*1154*/ 	.word	0x00036340
        /*1158*/ 	.word	0x00000003
        /*115c*/ 	.word	0x000388c0
        /*1160*/ 	.short	0x010a
        /*1162*/ 	.byte	0x3f
	.zero		1


	//   ....[96]....
        /*1164*/ 	.word	0x00036390
        /*1168*/ 	.word	0x0000000a
        /*116c*/ 	.word	0x000388a0
        /*1170*/ 	.short	0x010a
        /*1172*/ 	.byte	0x3f
	.zero		1


	//   ....[97]....
        /*1174*/ 	.word	0x000363e0
        /*1178*/ 	.word	0x0000000a
        /*117c*/ 	.word	0x000388c0
        /*1180*/ 	.short	0x010a
        /*1182*/ 	.byte	0x3f
	.zero		1


	//   ....[98]....
        /*1184*/ 	.word	0x000364f0
        /*1188*/ 	.word	0x00000011
        /*118c*/ 	.word	0x00038840
        /*1190*/ 	.short	0x010a
        /*1192*/ 	.byte	0x3f
	.zero		1


	//   ....[99]....
        /*1194*/ 	.word	0x00037a80
        /*1198*/ 	.word	0x00000017
        /*119c*/ 	.word	0x00038820
        /*11a0*/ 	.short	0x010a
        /*11a2*/ 	.byte	0x3f
	.zero		1


	//   ....[100]....
        /*11a4*/ 	.word	0x00037ad0
        /*11a8*/ 	.word	0x00000011
        /*11ac*/ 	.word	0x00038860
        /*11b0*/ 	.short	0x010a
        /*11b2*/ 	.byte	0x3f
	.zero		1


	//   ....[101]....
        /*11b4*/ 	.word	0x000383c0
        /*11b8*/ 	.word	0x00000006
        /*11bc*/ 	.word	0x00038840
        /*11c0*/ 	.short	0x010a
        /*11c2*/ 	.byte	0x3f
	.zero		1


	//   ....[102]....
        /*11c4*/ 	.word	0x00038880
        /*11c8*/ 	.word	0x00000006
        /*11cc*/ 	.word	0x00038860
        /*11d0*/ 	.short	0x010a
        /*11d2*/ 	.byte	0x3f
	.zero		1


	//   ....[103]....
        /*11d4*/ 	.word	0x00039970
        /*11d8*/ 	.word	0x00000004
        /*11dc*/ 	.word	0x00038820
        /*11e0*/ 	.short	0x010a
        /*11e2*/ 	.byte	0x3f
	.zero		1


	//   ....[104]....
        /*11e4*/ 	.word	0x00039b10
        /*11e8*/ 	.word	0x00000005
        /*11ec*/ 	.word	0x00038840
        /*11f0*/ 	.short	0x010a
        /*11f2*/ 	.byte	0x3f
	.zero		1


	//   ....[105]....
        /*11f4*/ 	.word	0x00039b60
        /*11f8*/ 	.word	0x00000019
        /*11fc*/ 	.word	0x00038840
        /*1200*/ 	.short	0x010a
        /*1202*/ 	.byte	0x3f
	.zero		1


	//   ....[106]....
        /*1204*/ 	.word	0x00039bb0
        /*1208*/ 	.word	0x00000005
        /*120c*/ 	.word	0x00038860
        /*1210*/ 	.short	0x010a
        /*1212*/ 	.byte	0x3f
	.zero		1


	//   ....[107]....
        /*1214*/ 	.word	0x00039dd0
        /*1218*/ 	.word	0x0000000d
        /*121c*/ 	.word	0x00000000
        /*1220*/ 	.short	0x010a
        /*1222*/ 	.byte	0x3f
	.zero		1


	//   ....[108]....
        /*1224*/ 	.word	0x00039f10
        /*1228*/ 	.word	0x0000000a
        /*122c*/ 	.word	0x00000000
        /*1230*/ 	.short	0x010a
        /*1232*/ 	.byte	0x3f
	.zero		1


	//   ....[109]....
        /*1234*/ 	.word	0x0003a4d0
        /*1238*/ 	.word	0x0000000a
        /*123c*/ 	.word	0x00038810
        /*1240*/ 	.short	0x010a
        /*1242*/ 	.byte	0x3f
	.zero		1


	//   ....[110]....
        /*1244*/ 	.word	0x0003a650
        /*1248*/ 	.word	0x0000000e
        /*124c*/ 	.word	0x00000000
        /*1250*/ 	.short	0x010a
        /*1252*/ 	.byte	0x3f
	.zero		1


	//   ....[111]....
        /*1254*/ 	.word	0x0003a790
        /*1258*/ 	.word	0x0000000a
        /*125c*/ 	.word	0x00000000
        /*1260*/ 	.short	0x010a
        /*1262*/ 	.byte	0x3f
	.zero		1


	//   ....[112]....
        /*1264*/ 	.word	0x0003cc60
        /*1268*/ 	.word	0x00000008
        /*126c*/ 	.word	0x00000000
        /*1270*/ 	.short	0x0101
        /*1272*/ 	.byte	0x3f
	.zero		1


	//   ....[113]....
        /*1274*/ 	.word	0x00048ea0
        /*1278*/ 	.word	0x00000000
        /*127c*/ 	.word	0x00000000
        /*1280*/ 	.short	0x0101
        /*1282*/ 	.byte	0x3f
	.zero		1


	//   ....[114]....
        /*1284*/ 	.word	0x00048ec0
        /*1288*/ 	.word	0x0000000a
        /*128c*/ 	.word	0x00000000
        /*1290*/ 	.short	0x010a
        /*1292*/ 	.byte	0x3f
	.zero		1


	//   ....[115]....
        /*1294*/ 	.word	0x00048f10
        /*1298*/ 	.word	0x0000000a
        /*129c*/ 	.word	0x00038810
        /*12a0*/ 	.short	0x010a
        /*12a2*/ 	.byte	0x3f
	.zero		1


	//   ....[116]....
        /*12a4*/ 	.word	0x00048f60
        /*12a8*/ 	.word	0x0000000a
        /*12ac*/ 	.word	0x00000000
        /*12b0*/ 	.short	0x010a
        /*12b2*/ 	.byte	0x3f
	.zero		1


	//----- nvinfo : EIATTR_NUM_MBARRIERS
	.align		4
.L_920:
        /*12b4*/ 	.byte	0x03, 0x38
        /*12b6*/ 	.short	0x0017


	//----- nvinfo : EIATTR_EXIT_INSTR_OFFSETS
	.align		4
        /*12b8*/ 	.byte	0x04, 0x1c
        /*12ba*/ 	.short	(.L_922 - .L_921)


	//   ....[0]....
.L_921:
        /*12bc*/ 	.word	0x000350f0


	//----- nvinfo : EIATTR_MAX_THREADS
	.align		4
.L_922:
        /*12c0*/ 	.byte	0x04, 0x05
        /*12c2*/ 	.short	(.L_924 - .L_923)
.L_923:
        /*12c4*/ 	.word	0x00000180
        /*12c8*/ 	.word	0x00000001
        /*12cc*/ 	.word	0x00000001


	//----- nvinfo : EIATTR_CRS_STACK_SIZE
	.align		4
.L_924:
        /*12d0*/ 	.byte	0x04, 0x1e
        /*12d2*/ 	.short	(.L_926 - .L_925)
.L_925:
        /*12d4*/ 	.word	0x00000000


	//----- nvinfo : EIATTR_CBANK_PARAM_SIZE
	.align		4
.L_926:
        /*12d8*/ 	.byte	0x03, 0x19
        /*12da*/ 	.short	0x0bf0


	//----- nvinfo : EIATTR_PARAM_CBANK
	.align		4
        /*12dc*/ 	.byte	0x04, 0x0a
        /*12de*/ 	.short	(.L_928 - .L_927)
	.align		4
.L_927:
        /*12e0*/ 	.word	index@(.nv.constant0._ZN7cutlass13device_kernelIN5flash11enable_sm90INS1_16FlashAttnFwdSm90INS1_25CollectiveMainloopFwdSm90ILi2EN4cute5tupleIJNS5_1CILi1EEES8_S8_EEENS6_IJNS7_ILi64EEESA_SA_EEELi512ENS_10bfloat16_tEfNS_4arch4Sm90ELb0ELb1ELb0ELb1ELb1ELb1ELb1ELb0ELb0ELb1ELb0ELb0EEENS1_21CollectiveEpilogueFwdINS6_IJSA_NS7_ILi512EEESA_EEES9_SC_SE_Li256ELb1ELb1ELb0ELb0EEENS1_36VarlenDynamicPersistentTileSchedulerILi64ELi64ELi256ELi128ELb0ELb1ELb1ELb1ELb0ELb1EEEEEEEEEvNT_6ParamsE)
        /*12e4*/ 	.short	0x0210
        /*12e6*/ 	.short	0x0bf0


	//----- nvinfo : EIATTR_SW_WAR
	.align		4
.L_928:
        /*12e8*/ 	.byte	0x04, 0x36
        /*12ea*/ 	.short	(.L_930 - .L_929)
.L_929:
        /*12ec*/ 	.word	0x00000008
.L_930:


//--------------------- .nv.info._ZN7cutlass13device_kernelIN5flash11enable_sm90INS1_16FlashAttnFwdSm90INS1_25CollectiveMainloopFwdSm90ILi2EN4cute5tupleIJNS5_1CILi1EEES8_S8_EEENS6_IJNS7_ILi64EEESA_SA_EEELi512ENS_10bfloat16_tEfNS_4arch4Sm90ELb1ELb0ELb0ELb0ELb1ELb0ELb0ELb0ELb0ELb1ELb0ELb0EEENS1_21CollectiveEpilogueFwdINS6_IJSA_NS7_ILi512EEESA_EEES9_SC_SE_Li256ELb0ELb1ELb0ELb0EEENS1_30DynamicPersistentTileSchedulerILi256ELi128ELb0ELb1ELb1EEEEEEEEEvNT_6ParamsE --------------------------
	.section	.nv.info._ZN7cutlass13device_kernelIN5flash11enable_sm90INS1_16FlashAttnFwdSm90INS1_25CollectiveMainloopFwdSm90ILi2EN4cute5tupleIJNS5_1CILi1EEES8_S8_EEENS6_IJNS7_ILi64EEESA_SA_EEELi512ENS_10bfloat16_tEfNS_4arch4Sm90ELb1ELb0ELb0ELb0ELb1ELb0ELb0ELb0ELb0ELb1ELb0ELb0EEENS1_21CollectiveEpilogueFwdINS6_IJSA_NS7_ILi512EEESA_EEES9_SC_SE_Li256ELb0ELb1ELb0ELb0EEENS1_30DynamicPersistentTileSchedulerILi256ELi128ELb0ELb1ELb1EEEEEEEEEvNT_6ParamsE,"",@"SHT_CUDA_INFO"
	.sectionflags	@""
	.align	4


	//----- nvinfo : EIATTR_CUDA_API_VERSION
	.align		4
        /*0000*/ 	.byte	0x04, 0x37
        /*0002*/ 	.short	(.L_932 - .L_931)
.L_931:
        /*0004*/ 	.word	0x00000082


	//----- nvinfo : EIATTR_KPARAM_INFO
	.align		4
.L_932:
        /*0008*/ 	.byte	0x04, 0x17
        /*000a*/ 	.short	(.L_934 - .L_933)
.L_933:
        /*000c*/ 	.word	0x00000000
        /*0010*/ 	.short	0x0000
        /*0012*/ 	.short	0x0070
        /*0014*/ 	.byte	0x00, 0xf0, 0x01, 0x2a


	//----- nvinfo : EIATTR_SPARSE_MMA_MASK
	.align		4
.L_934:
        /*0018*/ 	.byte	0x03, 0x50
        /*001a*/ 	.short	0x0000


	//----- nvinfo : EIATTR_MAXREG_COUNT
	.align		4
        /*001c*/ 	.byte	0x03, 0x1b
        /*001e*/ 	.short	0x00a8


	//----- nvinfo : EIATTR_NUM_BARRIERS
	.align		4
        /*0020*/ 	.byte	0x02, 0x4c
        /*0022*/ 	.byte	0x10
	.zero		1


	//----- nvinfo : EIATTR_EXTERNS
	.align		4
        /*0024*/ 	.byte	0x04, 0x0f
        /*0026*/ 	.short	(.L_936 - .L_935)


	//   ....[0]....
	.align		4
.L_935:
        /*0028*/ 	.word	index@(__assertfail)


	//----- nvinfo : EIATTR_ANNOTATIONS
	.align		4
.L_936:
        /*002c*/ 	.byte	0x04, 0x55
        /*002e*/ 	.short	(.L_938 - .L_937)


	//   ....[0]....
.L_937:
        /*0030*/ 	.word	0x00000001
        /*0034*/ 	.byte	0xd0, 0xbc, 0x00, 0x00, 0x01, 0x00, 0x00, 0x00, 0xe0, 0xbd, 0x00, 0x00, 0x01, 0x00, 0x00, 0x00
        /*0044*/ 	.byte	0xd0, 0xc1, 0x00, 0x00, 0x01, 0x00, 0x00, 0x00, 0x90, 0xd0, 0x00, 0x00, 0x01, 0x00, 0x00, 0x00
        /*0054*/ 	.byte	0x50, 0xd6, 0x00, 0x00, 0x01, 0x00, 0x00, 0x00, 0x50, 0xdc, 0x00, 0x00, 0x01, 0x00, 0x00, 0x00
        /*0064*/ 	.byte	0x70, 0xdc, 0x00, 0x00, 0x01, 0x00, 0x00, 0x00, 0xb0, 0xdd, 0x00, 0x00, 0x01, 0x00, 0x00, 0x00
        /*0074*/ 	.byte	0x60, 0xf8, 0x00, 0x00


	//----- nvinfo : EIATTR_MERCURY_ISA_VERSION
	.align		4
.L_938:
        /*0078*/ 	.byte	0x03, 0x5f
        /*007a*/ 	.short	0x0101


	//----- nvinfo : EIATTR_INT_WARP_WIDE_INSTR_OFFSETS
	.align		4
        /*007c*/ 	.byte	0x04, 0x31
        /*007e*/ 	.short	(.L_940 - .L_939)


	//   ....[0]....
.L_939:
        /*0080*/ 	.word	0x000000c0


	//   ....[1]....
        /*0084*/ 	.word	0x000000d0


	//   ....[2]....
        /*0088*/ 	.word	0x00000170


	//   ....[3]....
        /*008c*/ 	.word	0x0000c7b0


	//   ....[4]....
        /*0090*/ 	.word	0x0000c840


	//   ....[5]....
        /*0094*/ 	.word	0x0000f5f0


	//   ....[6]....
        /*0098*/ 	.word	0x0000f680


	//----- nvinfo : EIATTR_COOP_GROUP_MASK_REGIDS
	.align		4
.L_940:
        /*009c*/ 	.byte	0x04, 0x29
        /*009e*/ 	.short	(.L_942 - .L_941)


	//   ....[0]....
.L_941:
        /*00a0*/ 	.word	0xffffffff


	//   ....[1]....
        /*00a4*/ 	.word	0xffffffff


	//   ....[2]....
        /*00a8*/ 	.word	0xffffffff


	//   ....[3]....
        /*00ac*/ 	.word	0xffffffff


	//   ....[4]....
        /*00b0*/ 	.word	0xffffffff


	//   ....[5]....
        /*00b4*/ 	.word	0xffffffff


	//   ....[6]....
        /*00b8*/ 	.word	0xffffffff


	//   ....[7]....
        /*00bc*/ 	.word	0xffffffff


	//   ....[8]....
        /*00c0*/ 	.word	0xffffffff


	//   ....[9]....
        /*00c4*/ 	.word	0xffffffff


	//   ....[10]....
        /*00c8*/ 	.word	0xffffffff


	//   ....[11]....
        /*00cc*/ 	.word	0xffffffff


	//   ....[12]....
        /*00d0*/ 	.word	0xffffffff


	//   ....[13]....
        /*00d4*/ 	.word	0xffffffff


	//   ....[14]....
        /*00d8*/ 	.word	0xffffffff


	//   ....[15]....
        /*00dc*/ 	.word	0xffffffff


	//   ....[16]....
        /*00e0*/ 	.word	0xffffffff


	//   ....[17]....
        /*00e4*/ 	.word	0xffffffff


	//   ....[18]....
        /*00e8*/ 	.word	0xffffffff


	//   ....[19]....
        /*00ec*/ 	.word	0xffffffff


	//   ....[20]....
        /*00f0*/ 	.word	0xffffffff


	//   ....[21]....
        /*00f4*/ 	.word	0xffffffff


	//   ....[22]....
        /*00f8*/ 	.word	0xffffffff


	//   ....[23]....
        /*00fc*/ 	.word	0xffffffff


	//   ....[24]....
        /*0100*/ 	.word	0xffffffff


	//   ....[25]....
        /*0104*/ 	.word	0xffffffff


	//   ....[26]....
        /*0108*/ 	.word	0xffffffff


	//   ....[27]....
        /*010c*/ 	.word	0xffffffff


	//   ....[28]....
        /*0110*/ 	.word	0xffffffff


	//   ....[29]....
        /*0114*/ 	.word	0xffffffff


	//   ....[30]....
        /*0118*/ 	.word	0xffffffff


	//   ....[31]....
        /*011c*/ 	.word	0xffffffff


	//   ....[32]....
        /*0120*/ 	.word	0xffffffff


	//   ....[33]....
        /*0124*/ 	.word	0xffffffff


	//   ....[34]....
        /*0128*/ 	.word	0xffffffff


	//   ....[35]....
        /*012c*/ 	.word	0xffffffff


	//   ....[36]....
        /*0130*/ 	.word	0xffffffff


	//   ....[37]....
        /*0134*/ 	.word	0xffffffff


	//   ....[38]....
        /*0138*/ 	.word	0xffffffff


	//   ....[39]....
        /*013c*/ 	.word	0xffffffff


	//   ....[40]....
        /*0140*/ 	.word	0xffffffff


	//   ....[41]....
        /*0144*/ 	.word	0xffffffff


	//   ....[42]....
        /*0148*/ 	.word	0xffffffff


	//   ....[43]....
        /*014c*/ 	.word	0xffffffff


	//   ....[44]....
        /*0150*/ 	.word	0xffffffff


	//   ....[45]....
        /*0154*/ 	.word	0xffffffff


	//   ....[46]....
        /*0158*/ 	.word	0xffffffff


	//   ....[47]....
        /*015c*/ 	.word	0xffffffff


	//   ....[48]....
        /*0160*/ 	.word	0xffffffff


	//   ....[49]....
        /*0164*/ 	.word	0xffffffff


	//   ....[50]....
        /*0168*/ 	.word	0xffffffff


	//   ....[51]....
        /*016c*/ 	.word	0xffffffff


	//   ....[52]....
        /*0170*/ 	.word	0xffffffff


	//   ....[53]....
        /*0174*/ 	.word	0xffffffff


	//   ....[54]....
        /*0178*/ 	.word	0xffffffff


	//   ....[55]....
        /*017c*/ 	.word	0xffffffff


	//   ....[56]....
        /*0180*/ 	.word	0xffffffff


	//   ....[57]....
        /*0184*/ 	.word	0xffffffff


	//   ....[58]....
        /*0188*/ 	.word	0xffffffff


	//   ....[59]....
        /*018c*/ 	.word	0xffffffff


	//   ....[60]....
        /*0190*/ 	.word	0xffffffff


	//   ....[61]....
        /*0194*/ 	.word	0xffffffff


	//   ....[62]....
        /*0198*/ 	.word	0xffffffff


	//   ....[63]....
        /*019c*/ 	.word	0xffffffff


	//   ....[64]....
        /*01a0*/ 	.word	0xffffffff


	//   ....[65]....
        /*01a4*/ 	.word	0xffffffff


	//   ....[66]....
        /*01a8*/ 	.word	0xffffffff


	//   ....[67]....
        /*01ac*/ 	.word	0xffffffff


	//   ....[68]....
        /*01b0*/ 	.word	0xffffffff


	//   ....[69]....
        /*01b4*/ 	.word	0xffffffff


	//   ....[70]....
        /*01b8*/ 	.word	0xffffffff


	//   ....[71]....
        /*01bc*/ 	.word	0xffffffff


	//   ....[72]....
        /*01c0*/ 	.word	0xffffffff


	//   ....[73]....
        /*01c4*/ 	.word	0xffffffff


	//   ....[74]....
        /*01c8*/ 	.word	0xffffffff


	//   ....[75]....
        /*01cc*/ 	.word	0xffffffff


	//   ....[76]....
        /*01d0*/ 	.word	0xffffffff


	//   ....[77]....
        /*01d4*/ 	.word	0xffffffff


	//   ....[78]....
        /*01d8*/ 	.word	0xffffffff


	//   ....[79]....
        /*01dc*/ 	.word	0xffffffff


	//   ....[80]....
        /*01e0*/ 	.word	0xffffffff


	//   ....[81]....
        /*01e4*/ 	.word	0xffffffff


	//   ....[82]....
        /*01e8*/ 	.word	0xffffffff


	//   ....[83]....
        /*01ec*/ 	.word	0xffffffff


	//   ....[84]....
        /*01f0*/ 	.word	0xffffffff


	//   ....[85]....
        /*01f4*/ 	.word	0xffffffff


	//   ....[86]....
        /*01f8*/ 	.word	0xffffffff


	//   ....[87]....
        /*01fc*/ 	.word	0x0500000f


	//   ....[88]....
        /*0200*/ 	.word	0x0500000f


	//   ....[89]....
        /*0204*/ 	.word	0x0500000f


	//   ....[90]....
        /*0208*/ 	.word	0x0500000f


	//   ....[91]....
        /*020c*/ 	.word	0x0500000f


	//   ....[92]....
        /*0210*/ 	.word	0x0500000f


	//   ....[93]....
        /*0214*/ 	.word	0x0500000f


	//   ....[94]....
        /*0218*/ 	.word	0x0500000f


	//   ....[95]....
        /*021c*/ 	.word	0x0500000f


	//   ....[96]....
        /*0220*/ 	.word	0x0500000f


	//   ....[97]....
        /*0224*/ 	.word	0x0500000f


	//   ....[98]....
        /*0228*/ 	.word	0x0500000f


	//   ....[99]....
        /*022c*/ 	.word	0x0500000f


	//   ....[100]....
        /*0230*/ 	.word	0x0500000f


	//   ....[101]....
        /*0234*/ 	.word	0x0500000f


	//   ....[102]....
        /*0238*/ 	.word	0x0500000f


	//   ....[103]....
        /*023c*/ 	.word	0x0500000f


	//   ....[104]....
        /*0240*/ 	.word	0x0500000f


	//   ....[105]....
        /*0244*/ 	.word	0x0500000f


	//   ....[106]....
        /*0248*/ 	.word	0x0500000f


	//   ....[107]....
        /*024c*/ 	.word	0x0500000f


	//   ....[108]....
        /*0250*/ 	.word	0x0500000f


	//   ....[109]....
        /*0254*/ 	.word	0x0500000f


	//   ....[110]....
        /*0258*/ 	.word	0x0500000f


	//   ....[111]....
        /*025c*/ 	.word	0x0500000f


	//   ....[112]....
        /*0260*/ 	.word	0x0500000f


	//   ....[113]....
        /*0264*/ 	.word	0x0500000f


	//   ....[114]....
        /*0268*/ 	.word	0x0500000f


	//   ....[115]....
        /*026c*/ 	.word	0x0500000f


	//   ....[116]....
        /*0270*/ 	.word	0x0500000f


	//   ....[117]....
        /*0274*/ 	.word	0x0500000f


	//   ....[118]....
        /*0278*/ 	.word	0x0500000f


	//   ....[119]....
        /*027c*/ 	.word	0x0500000f


	//   ....[120]....
        /*0280*/ 	.word	0x0500000f


	//   ....[121]....
        /*0284*/ 	.word	0x0500000f


	//   ....[122]....
        /*0288*/ 	.word	0x0500000f


	//   ....[123]....
        /*028c*/ 	.word	0x0500000f


	//   ....[124]....
        /*0290*/ 	.word	0x0500000f


	//   ....[125]....
        /*0294*/ 	.word	0x0500000f


	//   ....[126]....
        /*0298*/ 	.word	0x0500000f


	//   ....[127]....
        /*029c*/ 	.word	0x0500000f


	//   ....[128]....
        /*02a0*/ 	.word	0x0500000f


	//   ....[129]....
        /*02a4*/ 	.word	0x0500000f


	//----- nvinfo : EIATTR_COOP_GROUP_INSTR_OFFSETS
	.align		4
.L_942:
        /*02a8*/ 	.byte	0x04, 0x28
        /*02aa*/ 	.short	(.L_944 - .L_943)


	//   ....[0]....
.L_943:
        /*02ac*/ 	.word	0x00000070


	//   ....[1]....
        /*02b0*/ 	.word	0x000000b0


	//   ....[2]....
        /*02b4*/ 	.word	0x00000290


	//   ....[3]....
        /*02b8*/ 	.word	0x000003f0


	//   ....[4]....
        /*02bc*/ 	.word	0x00000510


	//   ....[5]....
        /*02c0*/ 	.word	0x00000670


	//   ....[6]....
        /*02c4*/ 	.word	0x00001830


	//   ....[7]....
        /*02c8*/ 	.word	0x00003610


	//   ....[8]....
        /*02cc*/ 	.word	0x00003c90


	//   ....[9]....
        /*02d0*/ 	.word	0x00003cc0


	//   ....[10]....
        /*02d4*/ 	.word	0x00004090


	//   ....[11]....
        /*02d8*/ 	.word	0x00004190


	//   ....[12]....
        /*02dc*/ 	.word	0x000043c0


	//   ....[13]....
        /*02e0*/ 	.word	0x00004510


	//   ....[14]....
        /*02e4*/ 	.word	0x00004dc0


	//   ....[15]....
        /*02e8*/ 	.word	0x000052d0


	//   ....[16]....
        /*02ec*/ 	.word	0x000052f0


	//   ....[17]....
        /*02f0*/ 	.word	0x00005680


	//   ....[18]....
        /*02f4*/ 	.word	0x00005780


	//   ....[19]....
        /*02f8*/ 	.word	0x000059d0


	//   ....[20]....
        /*02fc*/ 	.word	0x00005b30


	//   ....[21]....
        /*0300*/ 	.word	0x00006ce0


	//   ....[22]....
        /*0304*/ 	.word	0x000071e0


	//   ....[23]....
        /*0308*/ 	.word	0x00007210


	//   ....[24]....
        /*030c*/ 	.word	0x00007460


	//   ....[25]....
        /*0310*/ 	.word	0x00007630


	//   ....[26]....
        /*0314*/ 	.word	0x000085f0


	//   ....[27]....
        /*0318*/ 	.word	0x000086c0


	//   ....[28]....
        /*031c*/ 	.word	0x00008700


	//   ....[29]....
        /*0320*/ 	.word	0x00008790


	//   ....[30]....
        /*0324*/ 	.word	0x000087d0


	//   ....[31]....
        /*0328*/ 	.word	0x00009210


	//   ....[32]....
        /*032c*/ 	.word	0x0000a4e0


	//   ....[33]....
        /*0330*/ 	.word	0x0000a510


	//   ....[34]....
        /*0334*/ 	.word	0x0000a540


	//   ....[35]....
        /*0338*/ 	.word	0x0000a560


	//   ....[36]....
        /*033c*/ 	.word	0x0000abb0


	//   ....[37]....
        /*0340*/ 	.word	0x0000abc0


	//   ....[38]....
        /*0344*/ 	.word	0x0000adf0


	//   ....[39]....
        /*0348*/ 	.word	0x0000ae10


	//   ....[40]....
        /*034c*/ 	.word	0x0000b7a0


	//   ....[41]....
        /*0350*/ 	.word	0x0000b7c0


	//   ....[42]....
        /*0354*/ 	.word	0x0000b9f0


	//   ....[43]....
        /*0358*/ 	.word	0x0000ba10


	//   ....[44]....
        /*035c*/ 	.word	0x0000bd00


	//   ....[45]....
        /*0360*/ 	.word	0x0000d1f0


	//   ....[46]....
        /*0364*/ 	.word	0x0000d210


	//   ....[47]....
        /*0368*/ 	.word	0x0000d250


	//   ....[48]....
        /*036c*/ 	.word	0x0000d280


	//   ....[49]....
        /*0370*/ 	.word	0x0000d2d0


	//   ....[50]....
        /*0374*/ 	.word	0x0000d300


	//   ....[51]....
        /*0378*/ 	.word	0x0000d320


	//   ....[52]....
        /*037c*/ 	.word	0x0000d360


	//   ....[53]....
        /*0380*/ 	.word	0x0000d9a0


	//   ....[54]....
        /*0384*/ 	.word	0x0000d9c0


	//   ....[55]....
        /*0388*/ 	.word	0x0000da30


	//   ....[56]....
        /*038c*/ 	.word	0x0000da70


	//   ....[57]....
        /*0390*/ 	.word	0x0000dab0


	//   ....[58]....
        /*0394*/ 	.word	0x0000dae0


	//   ....[59]....
        /*0398*/ 	.word	0x0000daf0


	//   ....[60]....
        /*039c*/ 	.word	0x0000db30


	//   ....[61]....
        /*03a0*/ 	.word	0x0000df90


	//   ....[62]....
        /*03a4*/ 	.word	0x0000dfc0


	//   ....[63]....
        /*03a8*/ 	.word	0x0000dff0


	//   ....[64]....
        /*03ac*/ 	.word	0x0000e050


	//   ....[65]....
        /*03b0*/ 	.word	0x0000e1a0


	//   ....[66]....
        /*03b4*/ 	.word	0x0000e1c0


	//   ....[67]....
        /*03b8*/ 	.word	0x0000e1d0


	//   ....[68]....
        /*03bc*/ 	.word	0x0000e320


	//   ....[69]....
        /*03c0*/ 	.word	0x0000eb80


	//   ....[70]....
        /*03c4*/ 	.word	0x0000eba0


	//   ....[71]....
        /*03c8*/ 	.word	0x0000ebc0


	//   ....[72]....
        /*03cc*/ 	.word	0x0000ebf0


	//   ....[73]....
        /*03d0*/ 	.word	0x0000ec10


	//   ....[74]....
        /*03d4*/ 	.word	0x0000ec40


	//   ....[75]....
        /*03d8*/ 	.word	0x0000ec60


	//   ....[76]....
        /*03dc*/ 	.word	0x0000ec70


	//   ....[77]....
        /*03e0*/ 	.word	0x0000efb0


	//   ....[78]....
        /*03e4*/ 	.word	0x0000eff0


	//   ....[79]....
        /*03e8*/ 	.word	0x0000f020


	//   ....[80]....
        /*03ec*/ 	.word	0x0000f060


	//   ....[81]....
        /*03f0*/ 	.word	0x0000f080


	//   ....[82]....
        /*03f4*/ 	.word	0x0000f130


	//   ....[83]....
        /*03f8*/ 	.word	0x0000f150


	//   ....[84]....
        /*03fc*/ 	.word	0x0000f160


	//   ....[85]....
        /*0400*/ 	.word	0x0000f7a0


	//   ....[86]....
        /*0404*/ 	.word	0x0000f980


	//   ....[87]....
        /*0408*/ 	.word	0x0000ffc0


	//   ....[88]....
        /*040c*/ 	.word	0x000100a0


	//   ....[89]....
        /*0410*/ 	.word	0x00010140


	//   ....[90]....
        /*0414*/ 	.word	0x000101c0


	//   ....[91]....
        /*0418*/ 	.word	0x00010270


	//   ....[92]....
        /*041c*/ 	.word	0x000102f0


	//   ....[93]....
        /*0420*/ 	.word	0x000103a0


	//   ....[94]....
        /*0424*/ 	.word	0x00010420


	//   ....[95]....
        /*0428*/ 	.word	0x000104b0


	//   ....[96]....
        /*042c*/ 	.word	0x00010540


	//   ....[97]....
        /*0430*/ 	.word	0x000105c0


	//   ....[98]....
        /*0434*/ 	.word	0x00010640


	//   ....[99]....
        /*0438*/ 	.word	0x000106f0


	//   ....[100]....
        /*043c*/ 	.word	0x00010770


	//   ....[101]....
        /*0440*/ 	.word	0x00010810


	//   ....[102]....
        /*0444*/ 	.word	0x00010890


	//   ....[103]....
        /*0448*/ 	.word	0x00010920


	//   ....[104]....
        /*044c*/ 	.word	0x00010a50


	//   ....[105]....
        /*0450*/ 	.word	0x00010b40


	//   ....[106]....
        /*0454*/ 	.word	0x00010d70


	//   ....[107]....
        /*0458*/ 	.word	0x00010dc0


	//   ....[108]....
        /*045c*/ 	.word	0x00010f80


	//   ....[109]....
        /*0460*/ 	.word	0x00010fd0


	//   ....[110]....
        /*0464*/ 	.word	0x00011190


	//   ....[111]....
        /*0468*/ 	.word	0x000111e0


	//   ....[112]....
        /*046c*/ 	.word	0x000112c0


	//   ....[113]....
        /*0470*/ 	.word	0x00011360


	//   ....[114]....
        /*0474*/ 	.word	0x000113c0


	//   ....[115]....
        /*0478*/ 	.word	0x00011460


	//   ....[116]....
        /*047c*/ 	.word	0x000114c0


	//   ....[117]....
        /*0480*/ 	.word	0x00011560


	//   ....[118]....
        /*0484*/ 	.word	0x000115c0


	//   ....[119]....
        /*0488*/ 	.word	0x00011660


	//   ....[120]....
        /*048c*/ 	.word	0x00011740


	//   ....[121]....
        /*0490*/ 	.word	0x00011810


	//   ....[122]....
        /*0494*/ 	.word	0x00011900


	//   ....[123]....
        /*0498*/ 	.word	0x00011a10


	//   ....[124]....
        /*049c*/ 	.word	0x00011b20


	//   ....[125]....
        /*04a0*/ 	.word	0x00011c00


	//   ....[126]....
        /*04a4*/ 	.word	0x00011d10


	//   ....[127]....
        /*04a8*/ 	.word	0x00011df0


	//   ....[128]....
        /*04ac*/ 	.word	0x00011e80


	//   ....[129]....
        /*04b0*/ 	.word	0x00011fa0


	//----- nvinfo : EIATTR_REG_RECONFIG
	.align		4
.L_944:
        /*04b4*/ 	.byte	0x01, 0x54
	.zero		2


	//----- nvinfo : EIATTR_SYSCALL_OFFSETS
	.align		4
        /*04b8*/ 	.byte	0x04, 0x46
        /*04ba*/ 	.short	(.L_946 - .L_945)


	//   ....[0]....
.L_945:
        /*04bc*/ 	.word	0x000037e0


	//   ....[1]....
        /*04c0*/ 	.word	0x0000c9a0


	//   ....[2]....
        /*04c4*/ 	.word	0x0000caf0


	//   ....[3]....
        /*04c8*/ 	.word	0x0000cbe0


	//   ....[4]....
        /*04cc*/ 	.word	0x0000d630


	//----- nvinfo : EIATTR_MBARRIER_INSTR_OFFSETS
	.align		4
.L_946:
        /*04d0*/ 	.byte	0x04, 0x39
        /*04d2*/ 	.short	(.L_948 - .L_947)


	//   ....[0]....
.L_947:
        /*04d4*/ 	.word	0x00000180
        /*04d8*/ 	.word	0x000000ff
        /*04dc*/ 	.word	0x00028c00
        /*04e0*/ 	.short	0x0100
        /*04e2*/ 	.byte	0x08
	.zero		1


	//   ....[1]....
        /*04e4*/ 	.word	0x00000190
        /*04e8*/ 	.word	0x000000ff
        /*04ec*/ 	.word	0x00028c20
        /*04f0*/ 	.short	0x0100
        /*04f2*/ 	.byte	0x08
	.zero		1


	//   ....[2]....
        /*04f4*/ 	.word	0x00000240
        /*04f8*/ 	.word	0x000000ff
        /*04fc*/ 	.word	0x00028c30
        /*0500*/ 	.short	0x0100
        /*0502*/ 	.byte	0x06
	.zero		1


	//   ....[3]....
        /*0504*/ 	.word	0x00000250
        /*0508*/ 	.word	0x000000ff
        /*050c*/ 	.word	0x00028c40
        /*0510*/ 	.short	0x0100
        /*0512*/ 	.byte	0x06
	.zero		1


	//   ....[4]....
        /*0514*/ 	.word	0x00000260
        /*0518*/ 	.word	0x000000ff
        /*051c*/ 	.word	0x00028c38
        /*0520*/ 	.short	0x0100
        /*0522*/ 	.byte	0x06
	.zero		1


	//   ....[5]....
        /*0524*/ 	.word	0x00000270
        /*0528*/ 	.word	0x000000ff
        /*052c*/ 	.word	0x00028c48
        /*0530*/ 	.short	0x0100
        /*0532*/ 	.byte	0x06
	.zero		1


	//   ....[6]....
        /*0534*/ 	.word	0x000003a0
        /*0538*/ 	.word	0x000000ff
        /*053c*/ 	.word	0x00028c50
        /*0540*/ 	.short	0x0100
        /*0542*/ 	.byte	0x08
	.zero		1


	//   ....[7]....
        /*0544*/ 	.word	0x000003b0
        /*0548*/ 	.word	0x000000ff
        /*054c*/ 	.word	0x00028c60
        /*0550*/ 	.short	0x0100
        /*0552*/ 	.byte	0x08
	.zero		1


	//   ....[8]....
        /*0554*/ 	.word	0x000003c0
        /*0558*/ 	.word	0x000000ff
        /*055c*/ 	.word	0x00028c58
        /*0560*/ 	.short	0x0100
        /*0562*/ 	.byte	0x08
	.zero		1


	//   ....[9]....
        /*0564*/ 	.word	0x000003d0
        /*0568*/ 	.word	0x000000ff
        /*056c*/ 	.word	0x00028c68
        /*0570*/ 	.short	0x0100
        /*0572*/ 	.byte	0x08
	.zero		1


	//   ....[10]....
        /*0574*/ 	.word	0x000004c0
        /*0578*/ 	.word	0x000000ff
        /*057c*/ 	.word	0x00028c70
        /*0580*/ 	.short	0x0100
        /*0582*/ 	.byte	0x06
	.zero		1


	//   ....[11]....
        /*0584*/ 	.word	0x000004d0
        /*0588*/ 	.word	0x000000ff
        /*058c*/ 	.word	0x00028c80
        /*0590*/ 	.short	0x0100
        /*0592*/ 	.byte	0x06
	.zero		1


	//   ....[12]....
        /*0594*/ 	.word	0x000004e0
        /*0598*/ 	.word	0x000000ff
        /*059c*/ 	.word	0x00028c78
        /*05a0*/ 	.short	0x0100
        /*05a2*/ 	.byte	0x06
	.zero		1


	//   ....[13]....
        /*05a4*/ 	.word	0x000004f0
        /*05a8*/ 	.word	0x000000ff
        /*05ac*/ 	.word	0x00028c88
        /*05b0*/ 	.short	0x0100
        /*05b2*/ 	.byte	0x06
	.zero		1


	//   ....[14]....
        /*05b4*/ 	.word	0x00000620
        /*05b8*/ 	.word	0x000000ff
        /*05bc*/ 	.word	0x00028c90
        /*05c0*/ 	.short	0x0100
        /*05c2*/ 	.byte	0x08
	.zero		1


	//   ....[15]....
        /*05c4*/ 	.word	0x00000630
        /*05c8*/ 	.word	0x000000ff
        /*05cc*/ 	.word	0x00028ca0
        /*05d0*/ 	.short	0x0100
        /*05d2*/ 	.byte	0x08
	.zero		1


	//   ....[16]....
        /*05d4*/ 	.word	0x00000640
        /*05d8*/ 	.word	0x000000ff
        /*05dc*/ 	.word	0x00028c98
        /*05e0*/ 	.short	0x0100
        /*05e2*/ 	.byte	0x08
	.zero		1


	//   ....[17]....
        /*05e4*/ 	.word	0x00000650
        /*05e8*/ 	.word	0x000000ff
        /*05ec*/ 	.word	0x00028ca8
        /*05f0*/ 	.short	0x0100
        /*05f2*/ 	.byte	0x08
	.zero		1


	//   ....[18]....
        /*05f4*/ 	.word	0x00000790
        /*05f8*/ 	.word	0x000000ff
        /*05fc*/ 	.word	0x00028cb0
        /*0600*/ 	.short	0x0100
        /*0602*/ 	.byte	0x08
	.zero		1


	//   ....[19]....
        /*0604*/ 	.word	0x000007a0
        /*0608*/ 	.word	0x000000ff
        /*060c*/ 	.word	0x00028cc0
        /*0610*/ 	.short	0x0100
        /*0612*/ 	.byte	0x08
	.zero		1


	//   ....[20]....
        /*0614*/ 	.word	0x000007b0
        /*0618*/ 	.word	0x000000ff
        /*061c*/ 	.word	0x00028cb8
        /*0620*/ 	.short	0x0100
        /*0622*/ 	.byte	0x08
	.zero		1


	//   ....[21]....
        /*0624*/ 	.word	0x000007c0
        /*0628*/ 	.word	0x000000ff
        /*062c*/ 	.word	0x00028cc8
        /*0630*/ 	.short	0x0100
        /*0632*/ 	.byte	0x08
	.zero		1


	//   ....[22]....
        /*0634*/ 	.word	0x00001940
        /*0638*/ 	.word	0x000000ff
        /*063c*/ 	.word	0x00028c50
        /*0640*/ 	.short	0x010a
        /*0642*/ 	.byte	0x15
	.zero		1


	//   ....[23]....
        /*0644*/ 	.word	0x00001bf0
        /*0648*/ 	.word	0x000000ff
        /*064c*/ 	.word	0x00000000
        /*0650*/ 	.short	0x0101
        /*0652*/ 	.byte	0x06
	.zero		1


	//   ....[24]....
        /*0654*/ 	.word	0x00002540
        /*0658*/ 	.word	0x000000ff
        /*065c*/ 	.word	0x00028c50
        /*0660*/ 	.short	0x010a
        /*0662*/ 	.byte	0x15
	.zero		1


	//   ....[25]....
        /*0664*/ 	.word	0x00002580
        /*0668*/ 	.word	0x000000ff
        /*066c*/ 	.word	0x00028c50
        /*0670*/ 	.short	0x010a
        /*0672*/ 	.byte	0x15
	.zero		1


	//   ....[26]....
        /*0674*/ 	.word	0x00002760
        /*0678*/ 	.word	0x000000ff
        /*067c*/ 	.word	0x00000000
        /*0680*/ 	.short	0x0101
        /*0682*/ 	.byte	0x06
	.zero		1


	//   ....[27]....
        /*0684*/ 	.word	0x00003860
        /*0688*/ 	.word	0x000000ff
        /*068c*/ 	.word	0x00028c00
        /*0690*/ 	.short	0x010a
        /*0692*/ 	.byte	0x2a
	.zero		1


	//   ....[28]....
        /*0694*/ 	.word	0x000038e0
        /*0698*/ 	.word	0x00000007
        /*069c*/ 	.word	0x00028c30
        /*06a0*/ 	.short	0x010a
        /*06a2*/ 	.byte	0x3f
	.zero		1


	//   ....[29]....
        /*06a4*/ 	.word	0x00003920
        /*06a8*/ 	.word	0x00000007
        /*06ac*/ 	.word	0x00028c30
        /*06b0*/ 	.short	0x010a
        /*06b2*/ 	.byte	0x3f
	.zero		1


	//   ....[30]....
        /*06b4*/ 	.word	0x00003dc0
        /*06b8*/ 	.word	0x000000ff
        /*06bc*/ 	.word	0x00000000
        /*06c0*/ 	.short	0x0101
        /*06c2*/ 	.byte	0x06
	.zero		1


	//   ....[31]....
        /*06c4*/ 	.word	0x00004b80
        /*06c8*/ 	.word	0x00000007
        /*06cc*/ 	.word	0x00028c50
        /*06d0*/ 	.short	0x010a
        /*06d2*/ 	.byte	0x3f
	.zero		1


	//   ....[32]....
        /*06d4*/ 	.word	0x00004bc0
        /*06d8*/ 	.word	0x00000007
        /*06dc*/ 	.word	0x00028c50
        /*06e0*/ 	.short	0x010a
        /*06e2*/ 	.byte	0x3f
	.zero		1


	//   ....[33]....
        /*06e4*/ 	.word	0x00004ed0
        /*06e8*/ 	.word	0x000000ff
        /*06ec*/ 	.word	0x00000000
        /*06f0*/ 	.short	0x0101
        /*06f2*/ 	.byte	0x06
	.zero		1


	//   ....[34]....
        /*06f4*/ 	.word	0x00005040
        /*06f8*/ 	.word	0x000000ff
        /*06fc*/ 	.word	0x00028c30
        /*0700*/ 	.short	0x010a
        /*0702*/ 	.byte	0x17
	.zero		1


	//   ....[35]....
        /*0704*/ 	.word	0x00005080
        /*0708*/ 	.word	0x000000ff
        /*070c*/ 	.word	0x00028c30
        /*0710*/ 	.short	0x010a
        /*0712*/ 	.byte	0x17
	.zero		1


	//   ....[36]....
        /*0714*/ 	.word	0x00005330
        /*0718*/ 	.word	0x000000ff
        /*071c*/ 	.word	0x00000000
        /*0720*/ 	.short	0x0101
        /*0722*/ 	.byte	0x06
	.zero		1


	//   ....[37]....
        /*0724*/ 	.word	0x00006aa0
        /*0728*/ 	.word	0x000000ff
        /*072c*/ 	.word	0x00028c50
        /*0730*/ 	.short	0x010a
        /*0732*/ 	.byte	0x17
	.zero		1


	//   ....[38]....
        /*0734*/ 	.word	0x00006ae0
        /*0738*/ 	.word	0x000000ff
        /*073c*/ 	.word	0x00028c50
        /*0740*/ 	.short	0x010a
        /*0742*/ 	.byte	0x17
	.zero		1


	//   ....[39]....
        /*0744*/ 	.word	0x00006da0
        /*0748*/ 	.word	0x000000ff
        /*074c*/ 	.word	0x00000000
        /*0750*/ 	.short	0x0101
        /*0752*/ 	.byte	0x17
	.zero		1


	//   ....[40]....
        /*0754*/ 	.word	0x00006ec0
        /*0758*/ 	.word	0x000000ff
        /*075c*/ 	.word	0x00028c30
        /*0760*/ 	.short	0x010a
        /*0762*/ 	.byte	0x16
	.zero		1


	//   ....[41]....
        /*0764*/ 	.word	0x00006f00
        /*0768*/ 	.word	0x000000ff
        /*076c*/ 	.word	0x00028c30
        /*0770*/ 	.short	0x010a
        /*0772*/ 	.byte	0x16
	.zero		1


	//   ....[42]....
        /*0774*/ 	.word	0x00007100
        /*0778*/ 	.word	0x000000ff
        /*077c*/ 	.word	0x00000000
        /*0780*/ 	.short	0x0101
        /*0782*/ 	.byte	0x06
	.zero		1


	//   ....[43]....
        /*0784*/ 	.word	0x000083b0
        /*0788*/ 	.word	0x000000ff
        /*078c*/ 	.word	0x00028c50
        /*0790*/ 	.short	0x010a
        /*0792*/ 	.byte	0x16
	.zero		1


	//   ....[44]....
        /*0794*/ 	.word	0x000083f0
        /*0798*/ 	.word	0x000000ff
        /*079c*/ 	.word	0x00028c50
        /*07a0*/ 	.short	0x010a
        /*07a2*/ 	.byte	0x16
	.zero		1


	//   ....[45]....
        /*07a4*/ 	.word	0x000086a0
        /*07a8*/ 	.word	0x000000ff
        /*07ac*/ 	.word	0x00000000
        /*07b0*/ 	.short	0x0101
        /*07b2*/ 	.byte	0x16
	.zero		1


	//   ....[46]....
        /*07b4*/ 	.word	0x0000ab80
        /*07b8*/ 	.word	0x000000ff
        /*07bc*/ 	.word	0x00000000
        /*07c0*/ 	.short	0x0101
        /*07c2*/ 	.byte	0x05
	.zero		1


	//   ....[47]....
        /*07c4*/ 	.word	0x0000cfe0
        /*07c8*/ 	.word	0x00000019
        /*07cc*/ 	.word	0x00028c40
        /*07d0*/ 	.short	0x010a
        /*07d2*/ 	.byte	0x3f
	.zero		1


	//   ....[48]....
        /*07d4*/ 	.word	0x0000d410
        /*07d8*/ 	.word	0x00000019
        /*07dc*/ 	.word	0x00028c30
        /*07e0*/ 	.short	0x0107
        /*07e2*/ 	.byte	0x3f
	.zero		1


	//   ....[49]....
        /*07e4*/ 	.word	0x0000d4e0
        /*07e8*/ 	.word	0x00000019
        /*07ec*/ 	.word	0x00028c30
        /*07f0*/ 	.short	0x0101
        /*07f2*/ 	.byte	0x3f
	.zero		1


	//   ....[50]....
        /*07f4*/ 	.word	0x0000dbe0
        /*07f8*/ 	.word	0x00000011
        /*07fc*/ 	.word	0x00028c00
        /*0800*/ 	.short	0x0107
        /*0802*/ 	.byte	0x3f
	.zero		1


	//   ....[51]....
        /*0804*/ 	.word	0x0000dcd0
        /*0808*/ 	.word	0x00000011
        /*080c*/ 	.word	0x00028c00
        /*0810*/ 	.short	0x0101
        /*0812*/ 	.byte	0x3f
	.zero		1


	//   ....[52]....
        /*0814*/ 	.word	0x0000dcf0
        /*0818*/ 	.word	0x00000011
        /*081c*/ 	.word	0x00028c20
        /*0820*/ 	.short	0x010a
        /*0822*/ 	.byte	0x3f
	.zero		1


	//   ....[53]....
        /*0824*/ 	.word	0x0000dd80
        /*0828*/ 	.word	0x00000019
        /*082c*/ 	.word	0x00028c60
        /*0830*/ 	.short	0x010a
        /*0832*/ 	.byte	0x3f
	.zero		1


	//   ....[54]....
        /*0834*/ 	.word	0x0000e5e0
        /*0838*/ 	.word	0x00000019
        /*083c*/ 	.word	0x00028c50
        /*0840*/ 	.short	0x0107
        /*0842*/ 	.byte	0x3f
	.zero		1


	//   ....[55]....
        /*0844*/ 	.word	0x0000e6b0
        /*0848*/ 	.word	0x00000019
        /*084c*/ 	.word	0x00028c50
        /*0850*/ 	.short	0x0101
        /*0852*/ 	.byte	0x3f
	.zero		1


	//   ....[56]....
        /*0854*/ 	.word	0x0000e9e0
        /*0858*/ 	.word	0x00000008
        /*085c*/ 	.word	0x00028c40
        /*0860*/ 	.short	0x010a
        /*0862*/ 	.byte	0x3f
	.zero		1


	//   ....[57]....
        /*0864*/ 	.word	0x0000ed10
        /*0868*/ 	.word	0x00000008
        /*086c*/ 	.word	0x00028c30
        /*0870*/ 	.short	0x0107
        /*0872*/ 	.byte	0x3f
	.zero		1


	//   ....[58]....
        /*0874*/ 	.word	0x0000edd0
        /*0878*/ 	.word	0x00000008
        /*087c*/ 	.word	0x00028c30
        /*0880*/ 	.short	0x0101
        /*0882*/ 	.byte	0x3f
	.zero		1


	//   ....[59]....
        /*0884*/ 	.word	0x0000ee00
        /*0888*/ 	.word	0x00000008
        /*088c*/ 	.word	0x00028c60
        /*0890*/ 	.short	0x010a
        /*0892*/ 	.byte	0x3f
	.zero		1


	//   ....[60]....
        /*0894*/ 	.word	0x0000f460
        /*0898*/ 	.word	0x00000008
        /*089c*/ 	.word	0x00028c50
        /*08a0*/ 	.short	0x0107
        /*08a2*/ 	.byte	0x3f
	.zero		1


	//   ....[61]....
        /*08a4*/ 	.word	0x0000f520
        /*08a8*/ 	.word	0x00000008
        /*08ac*/ 	.word	0x00028c50
        /*08b0*/ 	.short	0x0101
        /*08b2*/ 	.byte	0x3f
	.zero		1


	//   ....[62]....
        /*08b4*/ 	.word	0x0000f900
        /*08b8*/ 	.word	0x00000007
        /*08bc*/ 	.word	0x00028c20
        /*08c0*/ 	.short	0x010a
        /*08c2*/ 	.byte	0x3f
	.zero		1


	//   ....[63]....
        /*08c4*/ 	.word	0x0000fa80
        /*08c8*/ 	.word	0x00000005
        /*08cc*/ 	.word	0x00028c40
        /*08d0*/ 	.short	0x010a
        /*08d2*/ 	.byte	0x3f
	.zero		1


	//   ....[64]....
        /*08d4*/ 	.word	0x0000fb20
        /*08d8*/ 	.word	0x00000003
        /*08dc*/ 	.word	0x00028c40
        /*08e0*/ 	.short	0x010a
        /*08e2*/ 	.byte	0x3f
	.zero		1


	//   ....[65]....
        /*08e4*/ 	.word	0x0000fb60
        /*08e8*/ 	.word	0x00000005
        /*08ec*/ 	.word	0x00028c60
        /*08f0*/ 	.short	0x010a
        /*08f2*/ 	.byte	0x3f
	.zero		1


	//   ....[66]....
        /*08f4*/ 	.word	0x0000fba0
        /*08f8*/ 	.word	0x00000003
        /*08fc*/ 	.word	0x00028c60
        /*0900*/ 	.short	0x010a
        /*0902*/ 	.byte	0x3f
	.zero		1


	//   ....[67]....
        /*0904*/ 	.word	0x0000fc10
        /*0908*/ 	.word	0x00000003
        /*090c*/ 	.word	0x00028c50
        /*0910*/ 	.short	0x010a
        /*0912*/ 	.byte	0x3f
	.zero		1


	//   ....[68]....
        /*0914*/ 	.word	0x0000fc70
        /*0918*/ 	.word	0x00000003
        /*091c*/ 	.word	0x00028c50
        /*0920*/ 	.short	0x010a
        /*0922*/ 	.byte	0x3f
	.zero		1


	//   ....[69]....
        /*0924*/ 	.word	0x0000fcd0
        /*0928*/ 	.word	0x00000003
        /*092c*/ 	.word	0x00028c00
        /*0930*/ 	.short	0x010a
        /*0932*/ 	.byte	0x3f
	.zero		1


	//   ....[70]....
        /*0934*/ 	.word	0x0000fd20
        /*0938*/ 	.word	0x00000007
        /*093c*/ 	.word	0x00028c30
        /*0940*/ 	.short	0x010a
        /*0942*/ 	.byte	0x3f
	.zero		1


	//   ....[71]....
        /*0944*/ 	.word	0x0000fd70
        /*0948*/ 	.word	0x00000007
        /*094c*/ 	.word	0x00028c50
        /*0950*/ 	.short	0x010a
        /*0952*/ 	.byte	0x3f
	.zero		1


	//   ....[72]....
        /*0954*/ 	.word	0x0000fdd0
        /*0958*/ 	.word	0x00000006
        /*095c*/ 	.word	0x00028c30
        /*0960*/ 	.short	0x010a
        /*0962*/ 	.byte	0x3f
	.zero		1


	//   ....[73]....
        /*0964*/ 	.word	0x0000fe30
        /*0968*/ 	.word	0x00000008
        /*096c*/ 	.word	0x00028c50
        /*0970*/ 	.short	0x010a
        /*0972*/ 	.byte	0x3f
	.zero		1


	//   ....[74]....
        /*0974*/ 	.word	0x0000fe90
        /*0978*/ 	.word	0x00000006
        /*097c*/ 	.word	0x00028c30
        /*0980*/ 	.short	0x010a
        /*0982*/ 	.byte	0x3f
	.zero		1


	//   ....[75]....
        /*0984*/ 	.word	0x0000fef0
        /*0988*/ 	.word	0x00000008
        /*098c*/ 	.word	0x00028c50
        /*0990*/ 	.short	0x010a
        /*0992*/ 	.byte	0x3f
	.zero		1


	//   ....[76]....
        /*0994*/ 	.word	0x0000fff0
        /*0998*/ 	.word	0x00000019
        /*099c*/ 	.word	0x00028c40
        /*09a0*/ 	.short	0x010a
        /*09a2*/ 	.byte	0x3f
	.zero		1


	//   ....[77]....
        /*09a4*/ 	.word	0x00010950
        /*09a8*/ 	.word	0x00000011
        /*09ac*/ 	.word	0x00028c20
        /*09b0*/ 	.short	0x010a
        /*09b2*/ 	.byte	0x3f
	.zero		1


	//   ....[78]....
        /*09b4*/ 	.word	0x000109a0
        /*09b8*/ 	.word	0x00000019
        /*09bc*/ 	.word	0x00028c60
        /*09c0*/ 	.short	0x010a
        /*09c2*/ 	.byte	0x3f
	.zero		1


	//   ....[79]....
        /*09c4*/ 	.word	0x00011210
        /*09c8*/ 	.word	0x00000008
        /*09cc*/ 	.word	0x00028c40
        /*09d0*/ 	.short	0x010a
        /*09d2*/ 	.byte	0x3f
	.zero		1


	//   ....[80]....
        /*09d4*/ 	.word	0x00011690
        /*09d8*/ 	.word	0x00000008
        /*09dc*/ 	.word	0x00028c60
        /*09e0*/ 	.short	0x010a
        /*09e2*/ 	.byte	0x3f
	.zero		1


	//   ....[81]....
        /*09e4*/ 	.word	0x00011ec0
        /*09e8*/ 	.word	0x00000007
        /*09ec*/ 	.word	0x00028c20
        /*09f0*/ 	.short	0x010a
        /*09f2*/ 	.byte	0x3f
	.zero		1


	//   ....[82]....
        /*09f4*/ 	.word	0x00012060
        /*09f8*/ 	.word	0x00000005
        /*09fc*/ 	.word	0x00028c40
        /*0a00*/ 	.short	0x010a
        /*0a02*/ 	.byte	0x3f
	.zero		1


	//   ....[83]....
        /*0a04*/ 	.word	0x000120b0
        /*0a08*/ 	.word	0x00000003
        /*0a0c*/ 	.word	0x00028c40
        /*0a10*/ 	.short	0x010a
        /*0a12*/ 	.byte	0x3f
	.zero		1


	//   ....[84]....
        /*0a14*/ 	.word	0x00012100
        /*0a18*/ 	.word	0x00000005
        /*0a1c*/ 	.word	0x00028c60
        /*0a20*/ 	.short	0x010a
        /*0a22*/ 	.byte	0x3f
	.zero		1


	//----- nvinfo : EIATTR_NUM_MBARRIERS
	.align		4
.L_948:
        /*0a24*/ 	.byte	0x03, 0x38
        /*0a26*/ 	.short	0x0016


	//----- nvinfo : EIATTR_EXIT_INSTR_OFFSETS
	.align		4
        /*0a28*/ 	.byte	0x04, 0x1c
        /*0a2a*/ 	.short	(.L_950 - .L_949)


	//   ....[0]....
.L_949:
        /*0a2c*/ 	.word	0x00000930


	//   ....[1]....
        /*0a30*/ 	.word	0x0000bc70


	//   ....[2]....
        /*0a34*/ 	.word	0x0000fbf0


	//----- nvinfo : EIATTR_MAX_THREADS
	.align		4
.L_950:
        /*0a38*/ 	.byte	0x04, 0x05
        /*0a3a*/ 	.short	(.L_952 - .L_951)
.L_951:
        /*0a3c*/ 	.word	0x00000180
        /*0a40*/ 	.word	0x00000001
        /*0a44*/ 	.word	0x00000001


	//----- nvinfo : EIATTR_CRS_STACK_SIZE
	.align		4
.L_952:
        /*0a48*/ 	.byte	0x04, 0x1e
        /*0a4a*/ 	.short	(.L_954 - .L_953)
.L_953:
        /*0a4c*/ 	.word	0x00000000


	//----- nvinfo : EIATTR_CBANK_PARAM_SIZE
	.align		4
.L_954:
        /*0a50*/ 	.byte	0x03, 0x19
        /*0a52*/ 	.short	0x0af0


	//----- nvinfo : EIATTR_PARAM_CBANK
	.align		4
        /*0a54*/ 	.byte	0x04, 0x0a
        /*0a56*/ 	.short	(.L_956 - .L_955)
	.align		4
.L_955:
        /*0a58*/ 	.word	index@(.nv.constant0._ZN7cutlass13device_kernelIN5flash11enable_sm90INS1_16FlashAttnFwdSm90INS1_25CollectiveMainloopFwdSm90ILi2EN4cute5tupleIJNS5_1CILi1EEES8_S8_EEENS6_IJNS7_ILi64EEESA_SA_EEELi512ENS_10bfloat16_tEfNS_4arch4Sm90ELb1ELb0ELb0ELb0ELb1ELb0ELb0ELb0ELb0ELb1ELb0ELb0EEENS1_21CollectiveEpilogueFwdINS6_IJSA_NS7_ILi512EEESA_EEES9_SC_SE_Li256ELb0ELb1ELb0ELb0EEENS1_30DynamicPersistentTileSchedulerILi256ELi128ELb0ELb1ELb1EEEEEEEEEvNT_6ParamsE)
        /*0a5c*/ 	.short	0x0210
        /*0a5e*/ 	.short	0x0af0


	//----- nvinfo : EIATTR_SW_WAR
	.align		4
.L_956:
        /*0a60*/ 	.byte	0x04, 0x36
        /*0a62*/ 	.short	(.L_958 - .L_957)
.L_957:
        /*0a64*/ 	.word	0x00000008
.L_958:


//--------------------- .nv.info._ZN7cutlass13device_kernelIN5flash11enable_sm90INS1_16FlashAttnFwdSm90INS1_25CollectiveMainloopFwdSm90ILi2EN4cute5tupleIJNS5_1CILi1EEES8_S8_EEENS6_IJNS7_ILi64EEESA_SA_EEELi512ENS_10bfloat16_tEfNS_4arch4Sm90ELb1ELb0ELb0ELb0ELb1ELb0ELb1ELb0ELb0ELb1ELb0ELb0EEENS1_21CollectiveEpilogueFwdINS6_IJSA_NS7_ILi512EEESA_EEES9_SC_SE_Li256ELb0ELb1ELb0ELb0EEENS1_30DynamicPersistentTileSchedulerILi256ELi128ELb0ELb1ELb1EEEEEEEEEvNT_6ParamsE --------------------------
	.section	.nv.info._ZN7cutlass13device_kernelIN5flash11enable_sm90INS1_16FlashAttnFwdSm90INS1_25CollectiveMainloopFwdSm90ILi2EN4cute5tupleIJNS5_1CILi1EEES8_S8_EEENS6_IJNS7_ILi64EEESA_SA_EEELi512ENS_10bfloat16_tEfNS_4arch4Sm90ELb1ELb0ELb0ELb0ELb1ELb0ELb1ELb0ELb0ELb1ELb0ELb0EEENS1_21CollectiveEpilogueFwdINS6_IJSA_NS7_ILi512EEESA_EEES9_SC_SE_Li256ELb0ELb1ELb0ELb0EEENS1_30DynamicPersistentTileSchedulerILi256ELi128ELb0ELb1ELb1EEEEEEEEEvNT_6ParamsE,"",@"SHT_CUDA_INFO"
	.sectionflags	@""
	.align	4


	//----- nvinfo : EIATTR_CUDA_API_VERSION
	.align		4
        /*0000*/ 	.byte	0x04, 0x37
        /*0002*/ 	.short	(.L_960 - .L_959)
.L_959:
        /*0004*/ 	.word	0x00000082


	//----- nvinfo : EIATTR_KPARAM_INFO
	.align		4
.L_960:
        /*0008*/ 	.byte	0x04, 0x17
        /*000a*/ 	.short	(.L_962 - .L_961)
.L_961:
        /*000c*/ 	.word	0x00000000
        /*0010*/ 	.short	0x0000
        /*0012*/ 	.short	0x0070
        /*0014*/ 	.byte	0x00, 0xf0, 0x01, 0x2e


	//----- nvinfo : EIATTR_SPARSE_MMA_MASK
	.align		4
.L_962:
        /*0018*/ 	.byte	0x03, 0x50
        /*001a*/ 	.short	0x0000


	//----- nvinfo : EIATTR_MAXREG_COUNT
	.align		4
        /*001c*/ 	.byte	0x03, 0x1b
        /*001e*/ 	.short	0x00a8


	//----- nvinfo : EIATTR_NUM_BARRIERS
	.align		4
        /*0020*/ 	.byte	0x02, 0x4c
        /*0022*/ 	.byte	0x10
	.zero		1


	//----- nvinfo : EIATTR_EXTERNS
	.align		4
        /*0024*/ 	.byte	0x04, 0x0f
        /*0026*/ 	.short	(.L_964 - .L_963)


	//   ....[0]....
	.align		4
.L_963:
        /*0028*/ 	.word	index@(__assertfail)


	//----- nvinfo : EIATTR_ANNOTATIONS
	.align		4
.L_964:
        /*002c*/ 	.byte	0x04, 0x55
        /*002e*/ 	.short	(.L_966 - .L_965)


	//   ....[0]....
.L_965:
        /*0030*/ 	.word	0x00000001
        /*0034*/ 	.byte	0xb0, 0xf9, 0x00, 0x00, 0x01, 0x00, 0x00, 0x00, 0xb0, 0xfa, 0x00, 0x00, 0x01, 0x00, 0x00, 0x00
        /*0044*/ 	.byte	0xf0, 0x01, 0x01, 0x00, 0x01, 0x00, 0x00, 0x00, 0x20, 0x02, 0x01, 0x00, 0x01, 0x00, 0x00, 0x00
        /*0054*/ 	.byte	0x10, 0x10, 0x01, 0x00, 0x01, 0x00, 0x00, 0x00, 0x20, 0x10, 0x01, 0x00, 0x01, 0x00, 0x00, 0x00
        /*0064*/ 	.byte	0x80, 0x1e, 0x01, 0x00, 0x01, 0x00, 0x00, 0x00, 0x90, 0x1e, 0x01, 0x00, 0x01, 0x00, 0x00, 0x00
        /*0074*/ 	.byte	0x10, 0x27, 0x01, 0x00, 0x01, 0x00, 0x00, 0x00, 0x30, 0x27, 0x01, 0x00, 0x01, 0x00, 0x00, 0x00
        /*0084*/ 	.byte	0x70, 0x28, 0x01, 0x00, 0x01, 0x00, 0x00, 0x00, 0x90, 0x28, 0x01, 0x00, 0x01, 0x00, 0x00, 0x00
        /*0094*/ 	.byte	0x80, 0x43, 0x01, 0x00


	//----- nvinfo : EIATTR_MERCURY_ISA_VERSION
	.align		4
.L_966:
        /*0098*/ 	.byte	0x03, 0x5f
        /*009a*/ 	.short	0x0101


	//----- nvinfo : EIATTR_INT_WARP_WIDE_INSTR_OFFSETS
	.align		4
        /*009c*/ 	.byte	0x04, 0x31
        /*009e*/ 	.short	(.L_968 - .L_967)


	//   ....[0]....
.L_967:
        /*00a0*/ 	.word	0x000000c0


	//   ....[1]....
        /*00a4*/ 	.word	0x000000d0


	//   ....[2]....
        /*00a8*/ 	.word	0x000000e0


	//   ....[3]....
        /*00ac*/ 	.word	0x00000180


	//   ....[4]....
        /*00b0*/ 	.word	0x00010730


	//   ....[5]....
        /*00b4*/ 	.word	0x000107c0


	//   ....[6]....
        /*00b8*/ 	.word	0x00014110


	//   ....[7]....
        /*00bc*/ 	.word	0x000141a0


	//----- nvinfo : EIATTR_COOP_GROUP_MASK_REGIDS
	.align		4
.L_968:
        /*00c0*/ 	.byte	0x04, 0x29
        /*00c2*/ 	.short	(.L_970 - .L_969)


	//   ....[0]....
.L_969:
        /*00c4*/ 	.word	0xffffffff


	//   ....[1]....
        /*00c8*/ 	.word	0xffffffff


	//   ....[2]....
        /*00cc*/ 	.word	0xffffffff


	//   ....[3]....
        /*00d0*/ 	.word	0xffffffff


	//   ....[4]....
        /*00d4*/ 	.word	0xffffffff


	//   ....[5]....
        /*00d8*/ 	.word	0xffffffff


	//   ....[6]....
        /*00dc*/ 	.word	0xffffffff


	//   ....[7]....
        /*00e0*/ 	.word	0xffffffff


	//   ....[8]....
        /*00e4*/ 	.word	0xffffffff


	//   ....[9]....
        /*00e8*/ 	.word	0xffffffff


	//   ....[10]....
        /*00ec*/ 	.word	0xffffffff


	//   ....[11]....
        /*00f0*/ 	.word	0xffffffff


	//   ....[12]....
        /*00f4*/ 	.word	0xffffffff


	//   ....[13]....
        /*00f8*/ 	.word	0xffffffff


	//   ....[14]....
        /*00fc*/ 	.word	0xffffffff


	//   ....[15]....
        /*0100*/ 	.word	0xffffffff


	//   ....[16]....
        /*0104*/ 	.word	0xffffffff


	//   ....[17]....
        /*0108*/ 	.word	0xffffffff


	//   ....[18]....
        /*010c*/ 	.word	0xffffffff


	//   ....[19]....
        /*0110*/ 	.word	0xffffffff


	//   ....[20]....
        /*0114*/ 	.word	0xffffffff


	//   ....[21]....
        /*0118*/ 	.word	0xffffffff


	//   ....[22]....
        /*011c*/ 	.word	0xffffffff


	//   ....[23]....
        /*0120*/ 	.word	0xffffffff


	//   ....[24]....
        /*0124*/ 	.word	0xffffffff


	//   ....[25]....
        /*0128*/ 	.word	0xffffffff


	//   ....[26]....
        /*012c*/ 	.word	0xffffffff


	//   ....[27]....
        /*0130*/ 	.word	0xffffffff


	//   ....[28]....
        /*0134*/ 	.word	0xffffffff


	//   ....[29]....
        /*0138*/ 	.word	0xffffffff


	//   ....[30]....
        /*013c*/ 	.word	0xffffffff


	//   ....[31]....
        /*0140*/ 	.word	0xffffffff


	//   ....[32]....
        /*0144*/ 	.word	0xffffffff


	//   ....[33]....
        /*0148*/ 	.word	0xffffffff


	//   ....[34]....
        /*014c*/ 	.word	0xffffffff


	//   ....[35]....
        /*0150*/ 	.word	0xffffffff


	//   ....[36]....
        /*0154*/ 	.word	0xffffffff


	//   ....[37]....
        /*0158*/ 	.word	0xffffffff


	//   ....[38]....
        /*015c*/ 	.word	0xffffffff


	//   ....[39]....
        /*0160*/ 	.word	0xffffffff


	//   ....[40]....
        /*0164*/ 	.word	0xffffffff


	//   ....[41]....
        /*0168*/ 	.word	0xffffffff


	//   ....[42]....
        /*016c*/ 	.word	0xffffffff


	//   ....[43]....
        /*0170*/ 	.word	0xffffffff


	//   ....[44]....
        /*0174*/ 	.word	0xffffffff


	//   ....[45]....
        /*0178*/ 	.word	0xffffffff


	//   ....[46]....
        /*017c*/ 	.word	0xffffffff


	//   ....[47]....
        /*0180*/ 	.word	0xffffffff


	//   ....[48]....
        /*0184*/ 	.word	0xffffffff


	//   ....[49]....
        /*0188*/ 	.word	0xffffffff


	//   ....[50]....
        /*018c*/ 	.word	0xffffffff


	//   ....[51]....
        /*0190*/ 	.word	0xffffffff


	//   ....[52]....
        /*0194*/ 	.word	0xffffffff


	//   ....[53]....
        /*0198*/ 	.word	0xffffffff


	//   ....[54]....
        /*019c*/ 	.word	0xffffffff


	//   ....[55]....
        /*01a0*/ 	.word	0xffffffff


	//   ....[56]....
        /*01a4*/ 	.word	0xffffffff


	//   ....[57]....
        /*01a8*/ 	.word	0xffffffff


	//   ....[58]....
        /*01ac*/ 	.word	0xffffffff


	//   ....[59]....
        /*01b0*/ 	.word	0xffffffff


	//   ....[60]....
        /*01b4*/ 	.word	0xffffffff


	//   ....[61]....
        /*01b8*/ 	.word	0xffffffff


	//   ....[62]....
        /*01bc*/ 	.word	0xffffffff


	//   ....[63]....
        /*01c0*/ 	.word	0xffffffff


	//   ....[64]....
        /*01c4*/ 	.word	0xffffffff


	//   ....[65]....
        /*01c8*/ 	.word	0xffffffff


	//   ....[66]....
        /*01cc*/ 	.word	0xffffffff


	//   ....[67]....
        /*01d0*/ 	.word	0xffffffff


	//   ....[68]....
        /*01d4*/ 	.word	0xffffffff


	//   ....[69]....
        /*01d8*/ 	.word	0xffffffff


	//   ....[70]....
        /*01dc*/ 	.word	0xffffffff


	//   ....[71]....
        /*01e0*/ 	.word	0xffffffff


	//   ....[72]....
        /*01e4*/ 	.word	0xffffffff


	//   ....[73]....
        /*01e8*/ 	.word	0xffffffff


	//   ....[74]....
        /*01ec*/ 	.word	0xffffffff


	//   ....[75]....
        /*01f0*/ 	.word	0xffffffff


	//   ....[76]....
        /*01f4*/ 	.word	0xffffffff


	//   ....[77]....
        /*01f8*/ 	.word	0xffffffff


	//   ....[78]....
        /*01fc*/ 	.word	0xffffffff


	//   ....[79]....
        /*0200*/ 	.word	0xffffffff


	//   ....[80]....
        /*0204*/ 	.word	0xffffffff


	//   ....[81]....
        /*0208*/ 	.word	0xffffffff


	//   ....[82]....
        /*020c*/ 	.word	0xffffffff


	//   ....[83]....
        /*0210*/ 	.word	0xffffffff


	//   ....[84]....
        /*0214*/ 	.word	0xffffffff


	//   ....[85]....
        /*0218*/ 	.word	0xffffffff


	//   ....[86]....
        /*021c*/ 	.word	0xffffffff


	//   ....[87]....
        /*0220*/ 	.word	0xffffffff


	//   ....[88]....
        /*0224*/ 	.word	0xffffffff


	//   ....[89]....
        /*0228*/ 	.word	0xffffffff


	//   ....[90]....
        /*022c*/ 	.word	0xffffffff


	//   ....[91]....
        /*0230*/ 	.word	0xffffffff


	//   ....[92]....
        /*0234*/ 	.word	0xffffffff


	//   ....[93]....
        /*0238*/ 	.word	0xffffffff


	//   ....[94]....
        /*023c*/ 	.word	0xffffffff


	//   ....[95]....
        /*0240*/ 	.word	0xffffffff


	//   ....[96]....
        /*0244*/ 	.word	0xffffffff


	//   ....[97]....
        /*0248*/ 	.word	0xffffffff


	//   ....[98]....
        /*024c*/ 	.word	0x0500000f


	//   ....[99]....
        /*0250*/ 	.word	0x0500000f


	//   ....[100]....
        /*0254*/ 	.word	0x0500000f


	//   ....[101]....
        /*0258*/ 	.word	0x0500000f


	//   ....[102]....
        /*025c*/ 	.word	0x0500000f


	//   ....[103]....
        /*0260*/ 	.word	0x0500000f


	//   ....[104]....
        /*0264*/ 	.word	0x0500000f


	//   ....[105]....
        /*0268*/ 	.word	0x0500000f


	//   ....[106]....
        /*026c*/ 	.word	0x0500000f


	//   ....[107]....
        /*0270*/ 	.word	0x0500000f


	//   ....[108]....
        /*0274*/ 	.word	0x0500000f


	//   ....[109]....
        /*0278*/ 	.word	0x0500000f


	//   ....[110]....
        /*027c*/ 	.word	0x0500000f


	//   ....[111]....
        /*0280*/ 	.word	0x0500000f


	//   ....[112]....
        /*0284*/ 	.word	0x0500000f


	//   ....[113]....
        /*0288*/ 	.word	0x0500000f


	//   ....[114]....
        /*028c*/ 	.word	0x0500000f


	//   ....[115]....
        /*0290*/ 	.word	0x0500000f


	//   ....[116]....
        /*0294*/ 	.word	0x0500000f


	//   ....[117]....
        /*0298*/ 	.word	0x0500000f


	//   ....[118]....
        /*029c*/ 	.word	0x0500000f


	//   ....[119]....
        /*02a0*/ 	.word	0x0500000f


	//   ....[120]....
        /*02a4*/ 	.word	0x0500000f


	//   ....[121]....
        /*02a8*/ 	.word	0x0500000f


	//   ....[122]....
        /*02ac*/ 	.word	0x0500000f


	//   ....[123]....
        /*02b0*/ 	.word	0x0500000f


	//   ....[124]....
        /*02b4*/ 	.word	0x0500000f


	//   ....[125]....
        /*02b8*/ 	.word	0x0500000f


	//   ....[126]....
        /*02bc*/ 	.word	0x0500000f


	//   ....[127]....
        /*02c0*/ 	.word	0x0500000f


	//   ....[128]....
        /*02c4*/ 	.word	0x0500000f


	//   ....[129]....
        /*02c8*/ 	.word	0x0500000f


	//   ....[130]....
        /*02cc*/ 	.word	0x0500000f


	//   ....[131]....
        /*02d0*/ 	.word	0x0500000f


	//   ....[132]....
        /*02d4*/ 	.word	0x0500000f


	//   ....[133]....
        /*02d8*/ 	.word	0x0500000f


	//   ....[134]....
        /*02dc*/ 	.word	0x0500000f


	//   ....[135]....
        /*02e0*/ 	.word	0x0500000f


	//   ....[136]....
        /*02e4*/ 	.word	0x0500000f


	//   ....[137]....
        /*02e8*/ 	.word	0x0500000f


	//   ....[138]....
        /*02ec*/ 	.word	0x0500000f


	//   ....[139]....
        /*02f0*/ 	.word	0x0500000f


	//   ....[140]....
        /*02f4*/ 	.word	0x0500000f


	//   ....[141]....
        /*02f8*/ 	.word	0x0500000f


	//   ....[142]....
        /*02fc*/ 	.word	0x0500000f


	//   ....[143]....
        /*0300*/ 	.word	0x0500000f


	//   ....[144]....
        /*0304*/ 	.word	0x0500000f


	//   ....[145]....
        /*0308*/ 	.word	0x0500000f


	//   ....[146]....
        /*030c*/ 	.word	0x0500000f


	//   ....[147]....
        /*0310*/ 	.word	0x0500000f


	//   ....[148]....
        /*0314*/ 	.word	0x0500000f


	//----- nvinfo : EIATTR_COOP_GROUP_INSTR_OFFSETS
	.align		4
.L_970:
        /*0318*/ 	.byte	0x04, 0x28
        /*031a*/ 	.short	(.L_972 - .L_971)


	//   ....[0]....
.L_971:
        /*031c*/ 	.word	0x00000080


	//   ....[1]....
        /*0320*/ 	.word	0x00000090


	//   ....[2]....
        /*0324*/ 	.word	0x000002b0


	//   ....[3]....
        /*0328*/ 	.word	0x00000410


	//   ....[4]....
        /*032c*/ 	.word	0x00000530


	//   ....[5]....
        /*0330*/ 	.word	0x00000690


	//   ....[6]....
        /*0334*/ 	.word	0x00001860


	//   ....[7]....
        /*0338*/ 	.word	0x000035b0


	//   ....[8]....
        /*033c*/ 	.word	0x00004540


	//   ....[9]....
        /*0340*/ 	.word	0x00005200


	//   ....[10]....
        /*0344*/ 	.word	0x00005220


	//   ....[11]....
        /*0348*/ 	.word	0x00005570


	//   ....[12]....
        /*034c*/ 	.word	0x000056a0


	//   ....[13]....
        /*0350*/ 	.word	0x000058d0


	//   ....[14]....
        /*0354*/ 	.word	0x00005a00


	//   ....[15]....
        /*0358*/ 	.word	0x00006250


	//   ....[16]....
        /*035c*/ 	.word	0x00006fd0


	//   ....[17]....
        /*0360*/ 	.word	0x00007c10


	//   ....[18]....
        /*0364*/ 	.word	0x00007c30


	//   ....[19]....
        /*0368*/ 	.word	0x00007f60


	//   ....[20]....
        /*036c*/ 	.word	0x00008060


	//   ....[21]....
        /*0370*/ 	.word	0x000083d0


	//   ....[22]....
        /*0374*/ 	.word	0x00008440


	//   ....[23]....
        /*0378*/ 	.word	0x00009590


	//   ....[24]....
        /*037c*/ 	.word	0x0000a260


	//   ....[25]....
        /*0380*/ 	.word	0x0000af50


	//   ....[26]....
        /*0384*/ 	.word	0x0000af80


	//   ....[27]....
        /*0388*/ 	.word	0x0000b1c0


	//   ....[28]....
        /*038c*/ 	.word	0x0000b390


	//   ....[29]....
        /*0390*/ 	.word	0x0000c300


	//   ....[30]....
        /*0394*/ 	.word	0x0000c3d0


	//   ....[31]....
        /*0398*/ 	.word	0x0000c400


	//   ....[32]....
        /*039c*/ 	.word	0x0000c460


	//   ....[33]....
        /*03a0*/ 	.word	0x0000c480


	//   ....[34]....
        /*03a4*/ 	.word	0x0000d680


	//   ....[35]....
        /*03a8*/ 	.word	0x0000e1c0


	//   ....[36]....
        /*03ac*/ 	.word	0x0000e1f0


	//   ....[37]....
        /*03b0*/ 	.word	0x0000e220


	//   ....[38]....
        /*03b4*/ 	.word	0x0000e240


	//   ....[39]....
        /*03b8*/ 	.word	0x0000e880


	//   ....[40]....
        /*03bc*/ 	.word	0x0000e8a0


	//   ....[41]....
        /*03c0*/ 	.word	0x0000ead0


	//   ....[42]....
        /*03c4*/ 	.word	0x0000eaf0


	//   ....[43]....
        /*03c8*/ 	.word	0x0000f470


	//   ....[44]....
        /*03cc*/ 	.word	0x0000f490


	//   ....[45]....
        /*03d0*/ 	.word	0x0000f6d0


	//   ....[46]....
        /*03d4*/ 	.word	0x0000f6f0


	//   ....[47]....
        /*03d8*/ 	.word	0x0000f9e0


	//   ....[48]....
        /*03dc*/ 	.word	0x000111d0


	//   ....[49]....
        /*03e0*/ 	.word	0x000111f0


	//   ....[50]....
        /*03e4*/ 	.word	0x00011210


	//   ....[51]....
        /*03e8*/ 	.word	0x00011260


	//   ....[52]....
        /*03ec*/ 	.word	0x00011290


	//   ....[53]....
        /*03f0*/ 	.word	0x000112e0


	//   ....[54]....
        /*03f4*/ 	.word	0x00011310


	//   ....[55]....
        /*03f8*/ 	.word	0x00011320


	//   ....[56]....
        /*03fc*/ 	.word	0x000119e0


	//   ....[57]....
        /*0400*/ 	.word	0x00011a10


	//   ....[58]....
        /*0404*/ 	.word	0x00011a60


	//   ....[59]....
        /*0408*/ 	.word	0x00011ad0


	//   ....[60]....
        /*040c*/ 	.word	0x00011af0


	//   ....[61]....
        /*0410*/ 	.word	0x00011b70


	//   ....[62]....
        /*0414*/ 	.word	0x00011b90


	//   ....[63]....
        /*0418*/ 	.word	0x00011bb0


	//   ....[64]....
        /*041c*/ 	.word	0x000121b0


	//   ....[65]....
        /*0420*/ 	.word	0x000121e0


	//   ....[66]....
        /*0424*/ 	.word	0x00012240


	//   ....[67]....
        /*0428*/ 	.word	0x00012330


	//   ....[68]....
        /*042c*/ 	.word	0x00012350


	//   ....[69]....
        /*0430*/ 	.word	0x00012450


	//   ....[70]....
        /*0434*/ 	.word	0x00012460


	//   ....[71]....
        /*0438*/ 	.word	0x00012490


	//   ....[72]....
        /*043c*/ 	.word	0x00012a60


	//   ....[73]....
        /*0440*/ 	.word	0x00012a90


	//   ....[74]....
        /*0444*/ 	.word	0x00012ac0


	//   ....[75]....
        /*0448*/ 	.word	0x00012b20


	//   ....[76]....
        /*044c*/ 	.word	0x00012c70


	//   ....[77]....
        /*0450*/ 	.word	0x00012c90


	//   ....[78]....
        /*0454*/ 	.word	0x00012ca0


	//   ....[79]....
        /*0458*/ 	.word	0x00012df0


	//   ....[80]....
        /*045c*/ 	.word	0x00013670


	//   ....[81]....
        /*0460*/ 	.word	0x00013690


	//   ....[82]....
        /*0464*/ 	.word	0x000136e0


	//   ....[83]....
        /*0468*/ 	.word	0x000136f0


	//   ....[84]....
        /*046c*/ 	.word	0x00013730


	//   ....[85]....
        /*0470*/ 	.word	0x00013740


	//   ....[86]....
        /*0474*/ 	.word	0x00013750


	//   ....[87]....
        /*0478*/ 	.word	0x00013790


	//   ....[88]....
        /*047c*/ 	.word	0x00013ab0


	//   ....[89]....
        /*0480*/ 	.word	0x00013af0


	//   ....[90]....
        /*0484*/ 	.word	0x00013b10


	//   ....[91]....
        /*0488*/ 	.word	0x00013b80


	//   ....[92]....
        /*048c*/ 	.word	0x00013ba0


	//   ....[93]....
        /*0490*/ 	.word	0x00013bc0


	//   ....[94]....
        /*0494*/ 	.word	0x00013c60


	//   ....[95]....
        /*0498*/ 	.word	0x00013c80


	//   ....[96]....
        /*049c*/ 	.word	0x000142c0


	//   ....[97]....
        /*04a0*/ 	.word	0x000144a0


	//   ....[98]....
        /*04a4*/ 	.word	0x00014a20


	//   ....[99]....
        /*04a8*/ 	.word	0x00014b00


	//   ....[100]....
        /*04ac*/ 	.word	0x00014ba0


	//   ....[101]....
        /*04b0*/ 	.word	0x00014c00


	//   ....[102]....
        /*04b4*/ 	.word	0x00014cc0


	//   ....[103]....
        /*04b8*/ 	.word	0x00014d30


	//   ....[104]....
        /*04bc*/ 	.word	0x00014df0


	//   ....[105]....
        /*04c0*/ 	.word	0x00014e60


	//   ....[106]....
        /*04c4*/ 	.word	0x00014f10


	//   ....[107]....
        /*04c8*/ 	.word	0x00014fb0


	//   ....[108]....
        /*04cc*/ 	.word	0x00015040


	//   ....[109]....
        /*04d0*/ 	.word	0x000150a0


	//   ....[110]....
        /*04d4*/ 	.word	0x00015180


	//   ....[111]....
        /*04d8*/ 	.word	0x000151f0


	//   ....[112]....
        /*04dc*/ 	.word	0x000152d0


	//   ....[113]....
        /*04e0*/ 	.word	0x00015330


	//   ....[114]....
        /*04e4*/ 	.word	0x000153e0


	//   ....[115]....
        /*04e8*/ 	.word	0x00015470


	//   ....[116]....
        /*04ec*/ 	.word	0x00015520


	//   ....[117]....
        /*04f0*/ 	.word	0x00015620


	//   ....[118]....
        /*04f4*/ 	.word	0x00015710


	//   ....[119]....
        /*04f8*/ 	.word	0x000158c0


	//   ....[120]....
        /*04fc*/ 	.word	0x00015910


	//   ....[121]....
        /*0500*/ 	.word	0x00015a20


	//   ....[122]....
        /*0504*/ 	.word	0x00015b00


	//   ....[123]....
        /*0508*/ 	.word	0x00015c70


	//   ....[124]....
        /*050c*/ 	.word	0x00015d70


	//   ....[125]....
        /*0510*/ 	.word	0x00015f90


	//   ....[126]....
        /*0514*/ 	.word	0x00015fe0


	//   ....[127]....
        /*0518*/ 	.word	0x000161a0


	//   ....[128]....
        /*051c*/ 	.word	0x000161f0


	//   ....[129]....
        /*0520*/ 	.word	0x000163b0


	//   ....[130]....
        /*0524*/ 	.word	0x00016400


	//   ....[131]....
        /*0528*/ 	.word	0x000164e0


	//   ....[132]....
        /*052c*/ 	.word	0x00016580


	//   ....[133]....
        /*0530*/ 	.word	0x000165e0


	//   ....[134]....
        /*0534*/ 	.word	0x00016690


	//   ....[135]....
        /*0538*/ 	.word	0x000166f0


	//   ....[136]....
        /*053c*/ 	.word	0x000167a0


	//   ....[137]....
        /*0540*/ 	.word	0x00016800


	//   ....[138]....
        /*0544*/ 	.word	0x000168b0


	//   ....[139]....
        /*0548*/ 	.word	0x000169a0


	//   ....[140]....
        /*054c*/ 	.word	0x00016a80


	//   ....[141]....
        /*0550*/ 	.word	0x00016b60


	//   ....[142]....
        /*0554*/ 	.word	0x00016c70


	//   ....[143]....
        /*0558*/ 	.word	0x00016d90


	//   ....[144]....
        /*055c*/ 	.word	0x00016e70


	//   ....[145]....
        /*0560*/ 	.word	0x00016f80


	//   ....[146]....
        /*0564*/ 	.word	0x00017060


	//   ....[147]....
        /*0568*/ 	.word	0x000170f0


	//   ....[148]....
        /*056c*/ 	.word	0x00017210


	//----- nvinfo : EIATTR_REG_RECONFIG
	.align		4
.L_972:
        /*0570*/ 	.byte	0x01, 0x54
	.zero		2


	//----- nvinfo : EIATTR_SYSCALL_OFFSETS
	.align		4
        /*0574*/ 	.byte	0x04, 0x46
        /*0576*/ 	.short	(.L_974 - .L_973)


	//   ....[0]....
.L_973:
        /*0578*/ 	.word	0x00003760


	//   ....[1]....
        /*057c*/ 	.word	0x00010920


	//   ....[2]....
        /*0580*/ 	.word	0x00010a70


	//   ....[3]....
        /*0584*/ 	.word	0x00010b60


	//   ....[4]....
        /*0588*/ 	.word	0x00011620


	//   ....[5]....
        /*058c*/ 	.word	0x00011e60


	//----- nvinfo : EIATTR_MBARRIER_INSTR_OFFSETS
	.align		4
.L_974:
        /*0590*/ 	.byte	0x04, 0x39
        /*0592*/ 	.short	(.L_976 - .L_975)


	//   ....[0]....
.L_975:
        /*0594*/ 	.word	0x00000190
        /*0598*/ 	.word	0x000000ff
        /*059c*/ 	.word	0x00038800
        /*05a0*/ 	.short	0x0100
        /*05a2*/ 	.byte	0x08
	.zero		1


	//   ....[1]....
        /*05a4*/ 	.word	0x000001a0
        /*05a8*/ 	.word	0x000000ff
        /*05ac*/ 	.word	0x00038810
        /*05b0*/ 	.short	0x0100
        /*05b2*/ 	.byte	0x08
	.zero		1


	//   ....[2]....
        /*05b4*/ 	.word	0x000001b0
        /*05b8*/ 	.word	0x000000ff
        /*05bc*/ 	.word	0x00038820
        /*05c0*/ 	.short	0x0100
        /*05c2*/ 	.byte	0x08
	.zero		1


	//   ....[3]....
        /*05c4*/ 	.word	0x00000260
        /*05c8*/ 	.word	0x000000ff
        /*05cc*/ 	.word	0x00038830
        /*05d0*/ 	.short	0x0100
        /*05d2*/ 	.byte	0x06
	.zero		1


	//   ....[4]....
        /*05d4*/ 	.word	0x00000270
        /*05d8*/ 	.word	0x000000ff
        /*05dc*/ 	.word	0x00038840
        /*05e0*/ 	.short	0x0100
        /*05e2*/ 	.byte	0x06
	.zero		1


	//   ....[5]....
        /*05e4*/ 	.word	0x00000280
        /*05e8*/ 	.word	0x000000ff
        /*05ec*/ 	.word	0x00038838
        /*05f0*/ 	.short	0x0100
        /*05f2*/ 	.byte	0x06
	.zero		1


	//   ....[6]....
        /*05f4*/ 	.word	0x00000290
        /*05f8*/ 	.word	0x000000ff
        /*05fc*/ 	.word	0x00038848
        /*0600*/ 	.short	0x0100
        /*0602*/ 	.byte	0x06
	.zero		1


	//   ....[7]....
        /*0604*/ 	.word	0x000003c0
        /*0608*/ 	.word	0x000000ff
        /*060c*/ 	.word	0x00038850
        /*0610*/ 	.short	0x0100
        /*0612*/ 	.byte	0x08
	.zero		1


	//   ....[8]....
        /*0614*/ 	.word	0x000003d0
        /*0618*/ 	.word	0x000000ff
        /*061c*/ 	.word	0x00038860
        /*0620*/ 	.short	0x0100
        /*0622*/ 	.byte	0x08
	.zero		1


	//   ....[9]....
        /*0624*/ 	.word	0x000003e0
        /*0628*/ 	.word	0x000000ff
        /*062c*/ 	.word	0x00038858
        /*0630*/ 	.short	0x0100
        /*0632*/ 	.byte	0x08
	.zero		1


	//   ....[10]....
        /*0634*/ 	.word	0x000003f0
        /*0638*/ 	.word	0x000000ff
        /*063c*/ 	.word	0x00038868
        /*0640*/ 	.short	0x0100
        /*0642*/ 	.byte	0x08
	.zero		1


	//   ....[11]....
        /*0644*/ 	.word	0x000004e0
        /*0648*/ 	.word	0x000000ff
        /*064c*/ 	.word	0x00038870
        /*0650*/ 	.short	0x0100
        /*0652*/ 	.byte	0x06
	.zero		1


	//   ....[12]....
        /*0654*/ 	.word	0x000004f0
        /*0658*/ 	.word	0x000000ff
        /*065c*/ 	.word	0x00038880
        /*0660*/ 	.short	0x0100
        /*0662*/ 	.byte	0x06
	.zero		1


	//   ....[13]....
        /*0664*/ 	.word	0x00000500
        /*0668*/ 	.word	0x000000ff
        /*066c*/ 	.word	0x00038878
        /*0670*/ 	.short	0x0100
        /*0672*/ 	.byte	0x06
	.zero		1


	//   ....[14]....
        /*0674*/ 	.word	0x00000510
        /*0678*/ 	.word	0x000000ff
        /*067c*/ 	.word	0x00038888
        /*0680*/ 	.short	0x0100
        /*0682*/ 	.byte	0x06
	.zero		1


	//   ....[15]....
        /*0684*/ 	.word	0x00000640
        /*0688*/ 	.word	0x000000ff
        /*068c*/ 	.word	0x00038890
        /*0690*/ 	.short	0x0100
        /*0692*/ 	.byte	0x08
	.zero		1


	//   ....[16]....
        /*0694*/ 	.word	0x00000650
        /*0698*/ 	.word	0x000000ff
        /*069c*/ 	.word	0x000388a0
        /*06a0*/ 	.short	0x0100
        /*06a2*/ 	.byte	0x08
	.zero		1


	//   ....[17]....
        /*06a4*/ 	.word	0x00000660
        /*06a8*/ 	.word	0x000000ff
        /*06ac*/ 	.word	0x00038898
        /*06b0*/ 	.short	0x0100
        /*06b2*/ 	.byte	0x08
	.zero		1


	//   ....[18]....
        /*06b4*/ 	.word	0x00000670
        /*06b8*/ 	.word	0x000000ff
        /*06bc*/ 	.word	0x000388a8
        /*06c0*/ 	.short	0x0100
        /*06c2*/ 	.byte	0x08
	.zero		1


	//   ....[19]....
        /*06c4*/ 	.word	0x000007b0
        /*06c8*/ 	.word	0x000000ff
        /*06cc*/ 	.word	0x000388b0
        /*06d0*/ 	.short	0x0100
        /*06d2*/ 	.byte	0x08
	.zero		1


	//   ....[20]....
        /*06d4*/ 	.word	0x000007c0
        /*06d8*/ 	.word	0x000000ff
        /*06dc*/ 	.word	0x000388c0
        /*06e0*/ 	.short	0x0100
        /*06e2*/ 	.byte	0x08
	.zero		1


	//   ....[21]....
        /*06e4*/ 	.word	0x000007d0
        /*06e8*/ 	.word	0x000000ff
        /*06ec*/ 	.word	0x000388b8
        /*06f0*/ 	.short	0x0100
        /*06f2*/ 	.byte	0x08
	.zero		1


	//   ....[22]....
        /*06f4*/ 	.word	0x000007e0
        /*06f8*/ 	.word	0x000000ff
        /*06fc*/ 	.word	0x000388c8
        /*0700*/ 	.short	0x0100
        /*0702*/ 	.byte	0x08
	.zero		1


	//   ....[23]....
        /*0704*/ 	.word	0x00001c30
        /*0708*/ 	.word	0x00000000
        /*070c*/ 	.word	0x00000000
        /*0710*/ 	.short	0x0101
        /*0712*/ 	.byte	0x3f
	.zero		1


	//   ....[24]....
        /*0714*/ 	.word	0x00002730
        /*0718*/ 	.word	0x00000000
        /*071c*/ 	.word	0x00000000
        /*0720*/ 	.short	0x0101
        /*0722*/ 	.byte	0x3f
	.zero		1


	//   ....[25]....
        /*0724*/ 	.word	0x000037e0
        /*0728*/ 	.word	0x00000011
        /*072c*/ 	.word	0x00038800
        /*0730*/ 	.short	0x010a
        /*0732*/ 	.byte	0x3f
	.zero		1


	//   ....[26]....
        /*0734*/ 	.word	0x00003840
        /*0738*/ 	.word	0x00000009
        /*073c*/ 	.word	0x00038830
        /*0740*/ 	.short	0x010a
        /*0742*/ 	.byte	0x3f
	.zero		1


	//   ....[27]....
        /*0744*/ 	.word	0x000038b0
        /*0748*/ 	.word	0x00000009
        /*074c*/ 	.word	0x00038830
        /*0750*/ 	.short	0x010a
        /*0752*/ 	.byte	0x3f
	.zero		1


	//   ....[28]....
        /*0754*/ 	.word	0x00003b30
        /*0758*/ 	.word	0x00000011
        /*075c*/ 	.word	0x00038810
        /*0760*/ 	.short	0x010a
        /*0762*/ 	.byte	0x3f
	.zero		1


	//   ....[29]....
        /*0764*/ 	.word	0x00003b70
        /*0768*/ 	.word	0x00000009
        /*076c*/ 	.word	0x00038850
        /*0770*/ 	.short	0x010a
        /*0772*/ 	.byte	0x3f
	.zero		1


	//   ....[30]....
        /*0774*/ 	.word	0x00003c40
        /*0778*/ 	.word	0x00000009
        /*077c*/ 	.word	0x00038850
        /*0780*/ 	.short	0x010a
        /*0782*/ 	.byte	0x3f
	.zero		1


	//   ....[31]....
        /*0784*/ 	.word	0x00005c20
        /*0788*/ 	.word	0x00000018
        /*078c*/ 	.word	0x00000000
        /*0790*/ 	.short	0x0101
        /*0792*/ 	.byte	0x3f
	.zero		1


	//   ....[32]....
        /*0794*/ 	.word	0x00006380
        /*0798*/ 	.word	0x0000000a
        /*079c*/ 	.word	0x00000000
        /*07a0*/ 	.short	0x0101
        /*07a2*/ 	.byte	0x3f
	.zero		1


	//   ....[33]....
        /*07a4*/ 	.word	0x000064d0
        /*07a8*/ 	.word	0x00000009
        /*07ac*/ 	.word	0x00038830
        /*07b0*/ 	.short	0x010a
        /*07b2*/ 	.byte	0x3f
	.zero		1


	//   ....[34]....
        /*07b4*/ 	.word	0x00006520
        /*07b8*/ 	.word	0x00000009
        /*07bc*/ 	.word	0x00038830
        /*07c0*/ 	.short	0x010a
        /*07c2*/ 	.byte	0x3f
	.zero		1


	//   ....[35]....
        /*07c4*/ 	.word	0x000066a0
        /*07c8*/ 	.word	0x00000009
        /*07cc*/ 	.word	0x00038850
        /*07d0*/ 	.short	0x010a
        /*07d2*/ 	.byte	0x3f
	.zero		1


	//   ....[36]....
        /*07d4*/ 	.word	0x000066f0
        /*07d8*/ 	.word	0x00000009
        /*07dc*/ 	.word	0x00038850
        /*07e0*/ 	.short	0x010a
        /*07e2*/ 	.byte	0x3f
	.zero		1


	//   ....[37]....
        /*07e4*/ 	.word	0x00008680
        /*07e8*/ 	.word	0x00000098
        /*07ec*/ 	.word	0x00000000
        /*07f0*/ 	.short	0x0101
        /*07f2*/ 	.byte	0x3f
	.zero		1


	//   ....[38]....
        /*07f4*/ 	.word	0x00009640
        /*07f8*/ 	.word	0x0000000a
        /*07fc*/ 	.word	0x00000000
        /*0800*/ 	.short	0x0101
        /*0802*/ 	.byte	0x3f
	.zero		1


	//   ....[39]....
        /*0804*/ 	.word	0x00009760
        /*0808*/ 	.word	0x00000009
        /*080c*/ 	.word	0x00038830
        /*0810*/ 	.short	0x010a
        /*0812*/ 	.byte	0x3f
	.zero		1


	//   ....[40]....
        /*0814*/ 	.word	0x000097b0
        /*0818*/ 	.word	0x00000009
        /*081c*/ 	.word	0x00038830
        /*0820*/ 	.short	0x010a
        /*0822*/ 	.byte	0x3f
	.zero		1


	//   ....[41]....
        /*0824*/ 	.word	0x00009930
        /*0828*/ 	.word	0x00000009
        /*082c*/ 	.word	0x00038850
        /*0830*/ 	.short	0x010a
        /*0832*/ 	.byte	0x3f
	.zero		1


	//   ....[42]....
        /*0834*/ 	.word	0x00009980
        /*0838*/ 	.word	0x00000009
        /*083c*/ 	.word	0x00038850
        /*0840*/ 	.short	0x010a
        /*0842*/ 	.byte	0x3f
	.zero		1


	//   ....[43]....
        /*0844*/ 	.word	0x0000b710
        /*0848*/ 	.word	0x0000009a
        /*084c*/ 	.word	0x00000000
        /*0850*/ 	.short	0x0101
        /*0852*/ 	.byte	0x3f
	.zero		1


	//   ....[44]....
        /*0854*/ 	.word	0x0000c3a0
        /*0858*/ 	.word	0x0000000a
        /*085c*/ 	.word	0x00000000
        /*0860*/ 	.short	0x0101
        /*0862*/ 	.byte	0x3f
	.zero		1


	//   ....[45]....
        /*0864*/ 	.word	0x0000e870
        /*0868*/ 	.word	0x00000000
        /*086c*/ 	.word	0x00000000
        /*0870*/ 	.short	0x0101
        /*0872*/ 	.byte	0x3f
	.zero		1


	//   ....[46]....
        /*0874*/ 	.word	0x00010f80
        /*0878*/ 	.word	0x0000001b
        /*087c*/ 	.word	0x00038840
        /*0880*/ 	.short	0x010a
        /*0882*/ 	.byte	0x3f
	.zero		1


	//   ....[47]....
        /*0884*/ 	.word	0x000113f0
        /*0888*/ 	.word	0x0000001b
        /*088c*/ 	.word	0x00038830
        /*0890*/ 	.short	0x0107
        /*0892*/ 	.byte	0x3f
	.zero		1


	//   ....[48]....
        /*0894*/ 	.word	0x000114b0
        /*0898*/ 	.word	0x0000001b
        /*089c*/ 	.word	0x00038830
        /*08a0*/ 	.short	0x0101
        /*08a2*/ 	.byte	0x3f
	.zero		1


	//   ....[49]....
        /*08a4*/ 	.word	0x00011ca0
        /*08a8*/ 	.word	0x00000011
        /*08ac*/ 	.word	0x00038800
        /*08b0*/ 	.short	0x0107
        /*08b2*/ 	.byte	0x3f
	.zero		1


	//   ....[50]....
        /*08b4*/ 	.word	0x00011d30
        /*08b8*/ 	.word	0x00000011
        /*08bc*/ 	.word	0x00038800
        /*08c0*/ 	.short	0x0101
        /*08c2*/ 	.byte	0x3f
	.zero		1


	//   ....[51]....
        /*08c4*/ 	.word	0x000126a0
        /*08c8*/ 	.word	0x00000011
        /*08cc*/ 	.word	0x00038810
        /*08d0*/ 	.short	0x0107
        /*08d2*/ 	.byte	0x3f
	.zero		1


	//   ....[52]....
        /*08d4*/ 	.word	0x00012790
        /*08d8*/ 	.word	0x00000011
        /*08dc*/ 	.word	0x00038810
        /*08e0*/ 	.short	0x0101
        /*08e2*/ 	.byte	0x3f
	.zero		1


	//   ....[53]....
        /*08e4*/ 	.word	0x000127b0
        /*08e8*/ 	.word	0x00000011
        /*08ec*/ 	.word	0x00038820
        /*08f0*/ 	.short	0x010a
        /*08f2*/ 	.byte	0x3f
	.zero		1


	//   ....[54]....
        /*08f4*/ 	.word	0x00012840
        /*08f8*/ 	.word	0x0000001b
        /*08fc*/ 	.word	0x00038860
        /*0900*/ 	.short	0x010a
        /*0902*/ 	.byte	0x3f
	.zero		1


	//   ....[55]....
        /*0904*/ 	.word	0x000130b0
        /*0908*/ 	.word	0x0000001b
        /*090c*/ 	.word	0x00038850
        /*0910*/ 	.short	0x0107
        /*0912*/ 	.byte	0x3f
	.zero		1


	//   ....[56]....
        /*0914*/ 	.word	0x00013180
        /*0918*/ 	.word	0x0000001b
        /*091c*/ 	.word	0x00038850
        /*0920*/ 	.short	0x0101
        /*0922*/ 	.byte	0x3f
	.zero		1


	//   ....[57]....
        /*0924*/ 	.word	0x000134d0
        /*0928*/ 	.word	0x00000008
        /*092c*/ 	.word	0x00038840
        /*0930*/ 	.short	0x010a
        /*0932*/ 	.byte	0x3f
	.zero		1


	//   ....[58]....
        /*0934*/ 	.word	0x00013810
        /*0938*/ 	.word	0x00000008
        /*093c*/ 	.word	0x00038830
        /*0940*/ 	.short	0x0107
        /*0942*/ 	.byte	0x3f
	.zero		1


	//   ....[59]....
        /*0944*/ 	.word	0x000138d0
        /*0948*/ 	.word	0x00000008
        /*094c*/ 	.word	0x00038830
        /*0950*/ 	.short	0x0101
        /*0952*/ 	.byte	0x3f
	.zero		1


	//   ....[60]....
        /*0954*/ 	.word	0x00013900
        /*0958*/ 	.word	0x00000008
        /*095c*/ 	.word	0x00038860
        /*0960*/ 	.short	0x010a
        /*0962*/ 	.byte	0x3f
	.zero		1


	//   ....[61]....
        /*0964*/ 	.word	0x00013f80
        /*0968*/ 	.word	0x00000008
        /*096c*/ 	.word	0x00038850
        /*0970*/ 	.short	0x0107
        /*0972*/ 	.byte	0x3f
	.zero		1


	//   ....[62]....
        /*0974*/ 	.word	0x00014040
        /*0978*/ 	.word	0x00000008
        /*097c*/ 	.word	0x00038850
        /*0980*/ 	.short	0x0101
        /*0982*/ 	.byte	0x3f
	.zero		1


	//   ....[63]....
        /*0984*/ 	.word	0x00014420
        /*0988*/ 	.word	0x00000005
        /*098c*/ 	.word	0x00038820
        /*0990*/ 	.short	0x010a
        /*0992*/ 	.byte	0x3f
	.zero		1


	//   ....[64]....
        /*0994*/ 	.word	0x000145a0
        /*0998*/ 	.word	0x00000003
        /*099c*/ 	.word	0x00038840
        /*09a0*/ 	.short	0x010a
        /*09a2*/ 	.byte	0x3f
	.zero		1


	//   ....[65]....
        /*09a4*/ 	.word	0x00014640
        /*09a8*/ 	.word	0x00000005
        /*09ac*/ 	.word	0x00038840
        /*09b0*/ 	.short	0x010a
        /*09b2*/ 	.byte	0x3f
	.zero		1


	//   ....[66]....
        /*09b4*/ 	.word	0x00014680
        /*09b8*/ 	.word	0x00000003
        /*09bc*/ 	.word	0x00038860
        /*09c0*/ 	.short	0x010a
        /*09c2*/ 	.byte	0x3f
	.zero		1


	//   ....[67]....
        /*09c4*/ 	.word	0x000146c0
        /*09c8*/ 	.word	0x00000005
        /*09cc*/ 	.word	0x00038860
        /*09d0*/ 	.short	0x010a
        /*09d2*/ 	.byte	0x3f
	.zero		1


	//   ....[68]....
        /*09d4*/ 	.word	0x00014720
        /*09d8*/ 	.word	0x00000011
        /*09dc*/ 	.word	0x00038800
        /*09e0*/ 	.short	0x010a
        /*09e2*/ 	.byte	0x3f
	.zero		1


	//   ....[69]....
        /*09e4*/ 	.word	0x00014770
        /*09e8*/ 	.word	0x00000009
        /*09ec*/ 	.word	0x00038830
        /*09f0*/ 	.short	0x010a
        /*09f2*/ 	.byte	0x3f
	.zero		1


	//   ....[70]....
        /*09f4*/ 	.word	0x000147c0
        /*09f8*/ 	.word	0x00000011
        /*09fc*/ 	.word	0x00038810
        /*0a00*/ 	.short	0x010a
        /*0a02*/ 	.byte	0x3f
	.zero		1


	//   ....[71]....
        /*0a04*/ 	.word	0x00014810
        /*0a08*/ 	.word	0x00000009
        /*0a0c*/ 	.word	0x00038850
        /*0a10*/ 	.short	0x010a
        /*0a12*/ 	.byte	0x3f
	.zero		1


	//   ....[72]....
        /*0a14*/ 	.word	0x00014860
        /*0a18*/ 	.word	0x00000009
        /*0a1c*/ 	.word	0x00038830
        /*0a20*/ 	.short	0x010a
        /*0a22*/ 	.byte	0x3f
	.zero		1


	//   ....[73]....
        /*0a24*/ 	.word	0x000148b0
        /*0a28*/ 	.word	0x00000009
        /*0a2c*/ 	.word	0x00038850
        /*0a30*/ 	.short	0x010a
        /*0a32*/ 	.byte	0x3f
	.zero		1


	//   ....[74]....
        /*0a34*/ 	.word	0x00014900
        /*0a38*/ 	.word	0x00000009
        /*0a3c*/ 	.word	0x00038830
        /*0a40*/ 	.short	0x010a
        /*0a42*/ 	.byte	0x3f
	.zero		1


	//   ....[75]....
        /*0a44*/ 	.word	0x00014950
        /*0a48*/ 	.word	0x00000009
        /*0a4c*/ 	.word	0x00038850
        /*0a50*/ 	.short	0x010a
        /*0a52*/ 	.byte	0x3f
	.zero		1


	//   ....[76]....
        /*0a54*/ 	.word	0x00014a50
        /*0a58*/ 	.word	0x0000001b
        /*0a5c*/ 	.word	0x00038840
        /*0a60*/ 	.short	0x010a
        /*0a62*/ 	.byte	0x3f
	.zero		1


	//   ....[77]....
        /*0a64*/ 	.word	0x00015b70
        /*0a68*/ 	.word	0x00000011
        /*0a6c*/ 	.word	0x00038820
        /*0a70*/ 	.short	0x010a
        /*0a72*/ 	.byte	0x3f
	.zero		1


	//   ....[78]....
        /*0a74*/ 	.word	0x00015bc0
        /*0a78*/ 	.word	0x0000001b
        /*0a7c*/ 	.word	0x00038860
        /*0a80*/ 	.short	0x010a
        /*0a82*/ 	.byte	0x3f
	.zero		1


	//   ....[79]....
        /*0a84*/ 	.word	0x00016430
        /*0a88*/ 	.word	0x00000008
        /*0a8c*/ 	.word	0x00038840
        /*0a90*/ 	.short	0x010a
        /*0a92*/ 	.byte	0x3f
	.zero		1


	//   ....[80]....
        /*0a94*/ 	.word	0x000168f0
        /*0a98*/ 	.word	0x00000008
        /*0a9c*/ 	.word	0x00038860
        /*0aa0*/ 	.short	0x010a
        /*0aa2*/ 	.byte	0x3f
	.zero		1


	//   ....[81]....
        /*0aa4*/ 	.word	0x00017130
        /*0aa8*/ 	.word	0x00000005
        /*0aac*/ 	.word	0x00038820
        /*0ab0*/ 	.short	0x010a
        /*0ab2*/ 	.byte	0x3f
	.zero		1


	//   ....[82]....
        /*0ab4*/ 	.word	0x000172d0
        /*0ab8*/ 	.word	0x00000003
        /*0abc*/ 	.word	0x00038840
        /*0ac0*/ 	.short	0x010a
        /*0ac2*/ 	.byte	0x3f
	.zero		1


	//   ....[83]....
        /*0ac4*/ 	.word	0x00017320
        /*0ac8*/ 	.word	0x00000005
        /*0acc*/ 	.word	0x00038840
        /*0ad0*/ 	.short	0x010a
        /*0ad2*/ 	.byte	0x3f
	.zero		1


	//   ....[84]....
        /*0ad4*/ 	.word	0x00017370
        /*0ad8*/ 	.word	0x00000003
        /*0adc*/ 	.word	0x00038860
        /*0ae0*/ 	.short	0x010a
        /*0ae2*/ 	.byte	0x3f
	.zero		1


	//----- nvinfo : EIATTR_NUM_MBARRIERS
	.align		4
.L_976:
        /*0ae4*/ 	.byte	0x03, 0x38
        /*0ae6*/ 	.short	0x0017


	//----- nvinfo : EIATTR_EXIT_INSTR_OFFSETS
	.align		4
        /*0ae8*/ 	.byte	0x04, 0x1c
        /*0aea*/ 	.short	(.L_978 - .L_977)


	//   ....[0]....
.L_977:
        /*0aec*/ 	.word	0x00000960


	//   ....[1]....
        /*0af0*/ 	.word	0x0000f950


	//   ....[2]....
        /*0af4*/ 	.word	0x00014710


	//----- nvinfo : EIATTR_MAX_THREADS
	.align		4
.L_978:
        /*0af8*/ 	.byte	0x04, 0x05
        /*0afa*/ 	.short	(.L_980 - .L_979)
.L_979:
        /*0afc*/ 	.word	0x00000180
        /*0b00*/ 	.word	0x00000001
        /*0b04*/ 	.word	0x00000001


	//----- nvinfo : EIATTR_CRS_STACK_SIZE
	.align		4
.L_980:
        /*0b08*/ 	.byte	0x04, 0x1e
        /*0b0a*/ 	.short	(.L_982 - .L_981)
.L_981:
        /*0b0c*/ 	.word	0x00000000


	//----- nvinfo : EIATTR_CBANK_PARAM_SIZE
	.align		4
.L_982:
        /*0b10*/ 	.byte	0x03, 0x19
        /*0b12*/ 	.short	0x0bf0


	//----- nvinfo : EIATTR_PARAM_CBANK
	.align		4
        /*0b14*/ 	.byte	0x04, 0x0a
        /*0b16*/ 	.short	(.L_984 - .L_983)
	.align		4
.L_983:
        /*0b18*/ 	.word	index@(.nv.constant0._ZN7cutlass13device_kernelIN5flash11enable_sm90INS1_16FlashAttnFwdSm90INS1_25CollectiveMainloopFwdSm90ILi2EN4cute5tupleIJNS5_1CILi1EEES8_S8_EEENS6_IJNS7_ILi64EEESA_SA_EEELi512ENS_10bfloat16_tEfNS_4arch4Sm90ELb1ELb0ELb0ELb0ELb1ELb0ELb1ELb0ELb0ELb1ELb0ELb0EEENS1_21CollectiveEpilogueFwdINS6_IJSA_NS7_ILi512EEESA_EEES9_SC_SE_Li256ELb0ELb1ELb0ELb0EEENS1_30DynamicPersistentTileSchedulerILi256ELi128ELb0ELb1ELb1EEEEEEEEEvNT_6ParamsE)
        /*0b1c*/ 	.short	0x0210
        /*0b1e*/ 	.short	0x0bf0


	//----- nvinfo : EIATTR_SW_WAR
	.align		4
.L_984:
        /*0b20*/ 	.byte	0x04, 0x36
        /*0b22*/ 	.short	(.L_986 - .L_985)
.L_985:
        /*0b24*/ 	.word	0x00000008
.L_986:


//--------------------- .nv.info._ZN7cutlass13device_kernelIN5flash11enable_sm90INS1_16FlashAttnFwdSm90INS1_25CollectiveMainloopFwdSm90ILi2EN4cute5tupleIJNS5_1CILi1EEES8_S8_EEENS6_IJNS7_ILi64EEESA_SA_EEELi512ENS_10bfloat16_tEfNS_4arch4Sm90ELb1ELb0ELb0ELb1ELb1ELb0ELb0ELb0ELb0ELb1ELb0ELb0EEENS1_21CollectiveEpilogueFwdINS6_IJSA_NS7_ILi512EEESA_EEES9_SC_SE_Li256ELb1ELb1ELb0ELb0EEENS1_36VarlenDynamicPersistentTileSchedulerILi64ELi64ELi256ELi128ELb0ELb1ELb1ELb1ELb1ELb1EEEEEEEEEvNT_6ParamsE --------------------------
	.section	.nv.info._ZN7cutlass13device_kernelIN5flash11enable_sm90INS1_16FlashAttnFwdSm90INS1_25CollectiveMainloopFwdSm90ILi2EN4cute5tupleIJNS5_1CILi1EEES8_S8_EEENS6_IJNS7_ILi64EEESA_SA_EEELi512ENS_10bfloat16_tEfNS_4arch4Sm90ELb1ELb0ELb0ELb1ELb1ELb0ELb0ELb0ELb0ELb1ELb0ELb0EEENS1_21CollectiveEpilogueFwdINS6_IJSA_NS7_ILi512EEESA_EEES9_SC_SE_Li256ELb1ELb1ELb0ELb0EEENS1_36VarlenDynamicPersistentTileSchedulerILi64ELi64ELi256ELi128ELb0ELb1ELb1ELb1ELb1ELb1EEEEEEEEEvNT_6ParamsE,"",@"SHT_CUDA_INFO"
	.sectionflags	@""
	.align	4


	//----- nvinfo : EIATTR_CUDA_API_VERSION
	.align		4
        /*0000*/ 	.byte	0x04, 0x37
        /*0002*/ 	.short	(.L_988 - .L_987)
.L_987:
        /*0004*/ 	.word	0x00000082


	//----- nvinfo : EIATTR_KPARAM_INFO
	.align		4
.L_988:
        /*0008*/ 	.byte	0x04, 0x17
        /*000a*/ 	.short	(.L_990 - .L_989)
.L_989:
        /*000c*/ 	.word	0x00000000
        /*0010*/ 	.short	0x0000
        /*0012*/ 	.short	0x0070
        /*0014*/ 	.byte	0x00, 0xf0, 0x01, 0x2a


	//----- nvinfo : EIATTR_SPARSE_MMA_MASK
	.align		4
.L_990:
        /*0018*/ 	.byte	0x03, 0x50
        /*001a*/ 	.short	0x0000


	//----- nvinfo : EIATTR_MAXREG_COUNT
	.align		4
        /*001c*/ 	.byte	0x03, 0x1b
        /*001e*/ 	.short	0x00a8


	//----- nvinfo : EIATTR_NUM_BARRIERS
	.align		4
        /*0020*/ 	.byte	0x02, 0x4c
        /*0022*/ 	.byte	0x10
	.zero		1


	//----- nvinfo : EIATTR_EXTERNS
	.align		4
        /*0024*/ 	.byte	0x04, 0x0f
        /*0026*/ 	.short	(.L_992 - .L_991)


	//   ....[0]....
	.align		4
.L_991:
        /*0028*/ 	.word	index@(__assertfail)


	//----- nvinfo : EIATTR_ANNOTATIONS
	.align		4
.L_992:
        /*002c*/ 	.byte	0x04, 0x55
        /*002e*/ 	.short	(.L_994 - .L_993)


	//   ....[0]....
.L_993:
        /* <DEDUP_REMOVED lines=18> */


	//----- nvinfo : EIATTR_MERCURY_ISA_VERSION
	.align		4
.L_994:
        /*0138*/ 	.byte	0x03, 0x5f
        /*013a*/ 	.short	0x0101


	//----- nvinfo : EIATTR_UNUSED_LOAD_BYTE_OFFSET
	.align		4
        /*013c*/ 	.byte	0x04, 0x44
        /*013e*/ 	.short	(.L_996 - .L_995)


	//   ....[0]....
.L_995:
        /*0140*/ 	.word	0x00000940
        /*0144*/ 	.word	0x0000fff0


	//   ....[1]....
        /*0148*/ 	.word	0x000092e0
        /*014c*/ 	.word	0x0000fff0


	//----- nvinfo : EIATTR_INT_WARP_WIDE_INSTR_OFFSETS
	.align		4
.L_996:
        /*0150*/ 	.byte	0x04, 0x31
        /*0152*/ 	.short	(.L_998 - .L_997)


	//   ....[0]....
.L_997:
        /*0154*/ 	.word	0x000000c0


	//   ....[1]....
        /*0158*/ 	.word	0x000000d0


	//   ....[2]....
        /*015c*/ 	.word	0x00000170


	//   ....[3]....
        /*0160*/ 	.word	0x0000d590


	//   ....[4]....
        /*0164*/ 	.word	0x0000d620


	//   ....[5]....
        /*0168*/ 	.word	0x00010a90


	//   ....[6]....
        /*016c*/ 	.word	0x00010b20


	//----- nvinfo : EIATTR_COOP_GROUP_MASK_REGIDS
	.align		4
.L_998:
        /*0170*/ 	.byte	0x04, 0x29
        /*0172*/ 	.short	(.L_1000 - .L_999)


	//   ....[0]....
.L_999:
        /*0174*/ 	.word	0xffffffff


	//   ....[1]....
        /*0178*/ 	.word	0xffffffff


	//   ....[2]....
        /*017c*/ 	.word	0xffffffff


	//   ....[3]....
        /*0180*/ 	.word	0xffffffff


	//   ....[4]....
        /*0184*/ 	.word	0xffffffff


	//   ....[5]....
        /*0188*/ 	.word	0xffffffff


	//   ....[6]....
        /*018c*/ 	.word	0xffffffff


	//   ....[7]....
        /*0190*/ 	.word	0xffffffff


	//   ....[8]....
        /*0194*/ 	.word	0xffffffff


	//   ....[9]....
        /*0198*/ 	.word	0xffffffff


	//   ....[10]....
        /*019c*/ 	.word	0xffffffff


	//   ....[11]....
        /*01a0*/ 	.word	0xffffffff


	//   ....[12]....
        /*01a4*/ 	.word	0xffffffff


	//   ....[13]....
        /*01a8*/ 	.word	0xffffffff


	//   ....[14]....
        /*01ac*/ 	.word	0xffffffff


	//   ....[15]....
        /*01b0*/ 	.word	0xffffffff


	//   ....[16]....
        /*01b4*/ 	.word	0xffffffff


	//   ....[17]....
        /*01b8*/ 	.word	0xffffffff


	//   ....[18]....
        /*01bc*/ 	.word	0xffffffff


	//   ....[19]....
        /*01c0*/ 	.word	0xffffffff


	//   ....[20]....
        /*01c4*/ 	.word	0xffffffff


	//   ....[21]....
        /*01c8*/ 	.word	0xffffffff


	//   ....[22]....
        /*01cc*/ 	.word	0xffffffff


	//   ....[23]....
        /*01d0*/ 	.word	0xffffffff


	//   ....[24]....
        /*01d4*/ 	.word	0xffffffff


	//   ....[25]....
        /*01d8*/ 	.word	0xffffffff


	//   ....[26]....
        /*01dc*/ 	.word	0xffffffff


	//   ....[27]....
        /*01e0*/ 	.word	0xffffffff


	//   ....[28]....
        /*01e4*/ 	.word	0xffffffff


	//   ....[29]....
        /*01e8*/ 	.word	0xffffffff


	//   ....[30]....
        /*01ec*/ 	.word	0xffffffff


	//   ....[31]....
        /*01f0*/ 	.word	0xffffffff


	//   ....[32]....
        /*01f4*/ 	.word	0xffffffff


	//   ....[33]....
        /*01f8*/ 	.word	0xffffffff


	//   ....[34]....
        /*01fc*/ 	.word	0xffffffff


	//   ....[35]....
        /*0200*/ 	.word	0xffffffff


	//   ....[36]....
        /*0204*/ 	.word	0xffffffff


	//   ....[37]....
        /*0208*/ 	.word	0xffffffff


	//   ....[38]....
        /*020c*/ 	.word	0xffffffff


	//   ....[39]....
        /*0210*/ 	.word	0xffffffff


	//   ....[40]....
        /*0214*/ 	.word	0xffffffff


	//   ....[41]....
        /*0218*/ 	.word	0xffffffff


	//   ....[42]....
        /*021c*/ 	.word	0xffffffff


	//   ....[43]....
        /*0220*/ 	.word	0xffffffff


	//   ....[44]....
        /*0224*/ 	.word	0xffffffff


	//   ....[45]....
        /*0228*/ 	.word	0xffffffff


	//   ....[46]....
        /*022c*/ 	.word	0xffffffff


	//   ....[47]....
        /*0230*/ 	.word	0xffffffff


	//   ....[48]....
        /*0234*/ 	.word	0xffffffff


	//   ....[49]....
        /*0238*/ 	.word	0xffffffff


	//   ....[50]....
        /*023c*/ 	.word	0xffffffff


	//   ....[51]....
        /*0240*/ 	.word	0xffffffff


	//   ....[52]....
        /*0244*/ 	.word	0xffffffff


	//   ....[53]....
        /*0248*/ 	.word	0xffffffff


	//   ....[54]....
        /*024c*/ 	.word	0xffffffff


	//   ....[55]....
        /*0250*/ 	.word	0xffffffff


	//   ....[56]....
        /*0254*/ 	.word	0xffffffff


	//   ....[57]....
        /*0258*/ 	.word	0xffffffff


	//   ....[58]....
        /*025c*/ 	.word	0xffffffff


	//   ....[59]....
        /*0260*/ 	.word	0xffffffff


	//   ....[60]....
        /*0264*/ 	.word	0xffffffff


	//   ....[61]....
        /*0268*/ 	.word	0xffffffff


	//   ....[62]....
        /*026c*/ 	.word	0xffffffff


	//   ....[63]....
        /*0270*/ 	.word	0xffffffff


	//   ....[64]....
        /*0274*/ 	.word	0xffffffff


	//   ....[65]....
        /*0278*/ 	.word	0xffffffff


	//   ....[66]....
        /*027c*/ 	.word	0xffffffff


	//   ....[67]....
        /*0280*/ 	.word	0xffffffff


	//   ....[68]....
        /*0284*/ 	.word	0xffffffff


	//   ....[69]....
        /*0288*/ 	.word	0xffffffff


	//   ....[70]....
        /*028c*/ 	.word	0xffffffff


	//   ....[71]....
        /*0290*/ 	.word	0xffffffff


	//   ....[72]....
        /*0294*/ 	.word	0xffffffff


	//   ....[73]....
        /*0298*/ 	.word	0xffffffff


	//   ....[74]....
        /*029c*/ 	.word	0xffffffff


	//   ....[75]....
        /*02a0*/ 	.word	0xffffffff


	//   ....[76]....
        /*02a4*/ 	.word	0xffffffff


	//   ....[77]....
        /*02a8*/ 	.word	0xffffffff


	//   ....[78]....
        /*02ac*/ 	.word	0xffffffff


	//   ....[79]....
        /*02b0*/ 	.word	0xffffffff


	//   ....[80]....
        /*02b4*/ 	.word	0xffffffff


	//   ....[81]....
        /*02b8*/ 	.word	0xffffffff


	//   ....[82]....
        /*02bc*/ 	.word	0xffffffff


	//   ....[83]....
        /*02c0*/ 	.word	0xffffffff


	//   ....[84]....
        /*02c4*/ 	.word	0xffffffff


	//   ....[85]....
        /*02c8*/ 	.word	0xffffffff


	//   ....[86]....
        /*02cc*/ 	.word	0xffffffff


	//   ....[87]....
        /*02d0*/ 	.word	0xffffffff


	//   ....[88]....
        /*02d4*/ 	.word	0xffffffff


	//   ....[89]....
        /*02d8*/ 	.word	0xffffffff


	//   ....[90]....
        /*02dc*/ 	.word	0xffffffff


	//   ....[91]....
        /*02e0*/ 	.word	0xffffffff


	//   ....[92]....
        /*02e4*/ 	.word	0xffffffff


	//   ....[93]....
        /*02e8*/ 	.word	0xffffffff


	//   ....[94]....
        /*02ec*/ 	.word	0xffffffff


	//   ....[95]....
        /*02f0*/ 	.word	0xffffffff


	//   ....[96]....
        /*02f4*/ 	.word	0xffffffff


	//   ....[97]....
        /*02f8*/ 	.word	0xffffffff


	//   ....[98]....
        /*02fc*/ 	.word	0xffffffff


	//   ....[99]....
        /*0300*/ 	.word	0xffffffff


	//   ....[100]....
        /*0304*/ 	.word	0xffffffff


	//   ....[101]....
        /*0308*/ 	.word	0xffffffff


	//   ....[102]....
        /*030c*/ 	.word	0xffffffff


	//   ....[103]....
        /*0310*/ 	.word	0xffffffff


	//   ....[104]....
        /*0314*/ 	.word	0xffffffff


	//   ....[105]....
        /*0318*/ 	.word	0xffffffff


	//   ....[106]....
        /*031c*/ 	.word	0xffffffff


	//   ....[107]....
        /*0320*/ 	.word	0xffffffff


	//   ....[108]....
        /*0324*/ 	.word	0xffffffff


	//   ....[109]....
        /*0328*/ 	.word	0xffffffff


	//   ....[110]....
        /*032c*/ 	.word	0xffffffff


	//   ....[111]....
        /*0330*/ 	.word	0xffffffff


	//   ....[112]....
        /*0334*/ 	.word	0xffffffff


	//   ....[113]....
        /*0338*/ 	.word	0xffffffff


	//   ....[114]....
        /*033c*/ 	.word	0xffffffff


	//   ....[115]....
        /*0340*/ 	.word	0xffffffff


	//   ....[116]....
        /*0344*/ 	.word	0xffffffff


	//   ....[117]....
        /*0348*/ 	.word	0xffffffff


	//   ....[118]....
        /*034c*/ 	.word	0x0500000f


	//   ....[119]....
        /*0350*/ 	.word	0x0500000f


	//   ....[120]....
        /*0354*/ 	.word	0x0500000f


	//   ....[121]....
        /*0358*/ 	.word	0x0500000f


	//   ....[122]....
        /*035c*/ 	.word	0x0500000f


	//   ....[123]....
        /*0360*/ 	.word	0x0500000f


	//   ....[124]....
        /*0364*/ 	.word	0x0500000f


	//   ....[125]....
        /*0368*/ 	.word	0x0500000f


	//   ....[126]....
        /*036c*/ 	.word	0x0500000f


	//   ....[127]....
        /*0370*/ 	.word	0x0500000f


	//   ....[128]....
        /*0374*/ 	.word	0x0500000f


	//   ....[129]....
        /*0378*/ 	.word	0x0500000f


	//   ....[130]....
        /*037c*/ 	.word	0x0500000f


	//   ....[131]....
        /*0380*/ 	.word	0x0500000f


	//   ....[132]....
        /*0384*/ 	.word	0x0500000f


	//   ....[133]....
        /*0388*/ 	.word	0x0500000f


	//   ....[134]....
        /*038c*/ 	.word	0x0500000f


	//   ....[135]....
        /*0390*/ 	.word	0x0500000f


	//   ....[136]....
        /*0394*/ 	.word	0x0500000f


	//   ....[137]....
        /*0398*/ 	.word	0x0500000f


	//   ....[138]....
        /*039c*/ 	.word	0x0500000f


	//   ....[139]....
        /*03a0*/ 	.word	0x0500000f


	//   ....[140]....
        /*03a4*/ 	.word	0x0500000f


	//   ....[141]....
        /*03a8*/ 	.word	0x0500000f


	//   ....[142]....
        /*03ac*/ 	.word	0x0500000f


	//   ....[143]....
        /*03b0*/ 	.word	0x0500000f


	//   ....[144]....
        /*03b4*/ 	.word	0x0500000f


	//   ....[145]....
        /*03b8*/ 	.word	0x0500000f


	//   ....[146]....
        /*03bc*/ 	.word	0x0500000f


	//   ....[147]....
        /*03c0*/ 	.word	0x0500000f


	//   ....[148]....
        /*03c4*/ 	.word	0x0500000f


	//   ....[149]....
        /*03c8*/ 	.word	0x0500000f


	//   ....[150]....
        /*03cc*/ 	.word	0x0500000f


	//   ....[151]....
        /*03d0*/ 	.word	0x0500000f


	//   ....[152]....
        /*03d4*/ 	.word	0x0500000f


	//   ....[153]....
        /*03d8*/ 	.word	0x0500000f


	//   ....[154]....
        /*03dc*/ 	.word	0x0500000f


	//   ....[155]....
        /*03e0*/ 	.word	0x0500000f


	//   ....[156]....
        /*03e4*/ 	.word	0x0500000f


	//   ....[157]....
        /*03e8*/ 	.word	0x0500000f


	//   ....[158]....
        /*03ec*/ 	.word	0x0500000f


	//   ....[159]....
        /*03f0*/ 	.word	0x0500000f


	//   ....[160]....
        /*03f4*/ 	.word	0x0500000f


	//   ....[161]....
        /*03f8*/ 	.word	0x0500000f


	//   ....[162]....
        /*03fc*/ 	.word	0x0500000f


	//   ....[163]....
        /*0400*/ 	.word	0x0500000f


	//   ....[164]....
        /*0404*/ 	.word	0x0500000f


	//   ....[165]....
        /*0408*/ 	.word	0x0500000f


	//   ....[166]....
        /*040c*/ 	.word	0x0500000f


	//   ....[167]....
        /*0410*/ 	.word	0x0500000f


	//   ....[168]....
        /*0414*/ 	.word	0x0500000f


	//   ....[169]....
        /*0418*/ 	.word	0x0500000f


	//   ....[170]....
        /*041c*/ 	.word	0x0500000f


	//   ....[171]....
        /*0420*/ 	.word	0x0500000f


	//   ....[172]....
        /*0424*/ 	.word	0x0500000f


	//   ....[173]....
        /*0428*/ 	.word	0x0500000f


	//   ....[174]....
        /*042c*/ 	.word	0x0500000f


	//   ....[175]....
        /*0430*/ 	.word	0x0500000f


	//   ....[176]....
        /*0434*/ 	.word	0x0500000f


	//----- nvinfo : EIATTR_COOP_GROUP_INSTR_OFFSETS
	.align		4
.L_1000:
        /*0438*/ 	.byte	0x04, 0x28
        /*043a*/ 	.short	(.L_1002 - .L_1001)


	//   ....[0]....
.L_1001:
        /*043c*/ 	.word	0x00000070


	//   ....[1]....
        /*0440*/ 	.word	0x000000b0


	//   ....[2]....
        /*0444*/ 	.word	0x00000290


	//   ....[3]....
        /*0448*/ 	.word	0x000003f0


	//   ....[4]....
        /*044c*/ 	.word	0x00000510


	//   ....[5]....
        /*0450*/ 	.word	0x00000670


	//   ....[6]....
        /*0454*/ 	.word	0x000019e0


	//   ....[7]....
        /*0458*/ 	.word	0x00003780


	//   ....[8]....
        /*045c*/ 	.word	0x00003de0


	//   ....[9]....
        /*0460*/ 	.word	0x00003e10


	//   ....[10]....
        /*0464*/ 	.word	0x000041d0


	//   ....[11]....
        /*0468*/ 	.word	0x000042d0


	//   ....[12]....
        /*046c*/ 	.word	0x00004500


	//   ....[13]....
        /*0470*/ 	.word	0x00004650


	//   ....[14]....
        /*0474*/ 	.word	0x00004f00


	//   ....[15]....
        /*0478*/ 	.word	0x000053f0


	//   ....[16]....
        /*047c*/ 	.word	0x00005410


	//   ....[17]....
        /*0480*/ 	.word	0x000057b0


	//   ....[18]....
        /*0484*/ 	.word	0x000058b0


	//   ....[19]....
        /*0488*/ 	.word	0x00005af0


	//   ....[20]....
        /*048c*/ 	.word	0x00005c50


	//   ....[21]....
        /*0490*/ 	.word	0x00006e00


	//   ....[22]....
        /*0494*/ 	.word	0x00007300


	//   ....[23]....
        /*0498*/ 	.word	0x00007330


	//   ....[24]....
        /*049c*/ 	.word	0x00007580


	//   ....[25]....
        /*04a0*/ 	.word	0x00007750


	//   ....[26]....
        /*04a4*/ 	.word	0x00008710


	//   ....[27]....
        /*04a8*/ 	.word	0x000087e0


	//   ....[28]....
        /*04ac*/ 	.word	0x00008820


	//   ....[29]....
        /*04b0*/ 	.word	0x000088c0


	//   ....[30]....
        /*04b4*/ 	.word	0x000088f0


	//   ....[31]....
        /*04b8*/ 	.word	0x0000a200


	//   ....[32]....
        /*04bc*/ 	.word	0x0000a830


	//   ....[33]....
        /*04c0*/ 	.word	0x0000a860


	//   ....[34]....
        /*04c4*/ 	.word	0x0000a880


	//   ....[35]....
        /*04c8*/ 	.word	0x0000a8a0


	//   ....[36]....
        /*04cc*/ 	.word	0x0000af30


	//   ....[37]....
        /*04d0*/ 	.word	0x0000af40


	//   ....[38]....
        /*04d4*/ 	.word	0x0000b170


	//   ....[39]....
        /*04d8*/ 	.word	0x0000b190


	//   ....[40]....
        /*04dc*/ 	.word	0x0000bd40


	//   ....[41]....
        /*04e0*/ 	.word	0x0000bd70


	//   ....[42]....
        /*04e4*/ 	.word	0x0000bfb0


	//   ....[43]....
        /*04e8*/ 	.word	0x0000bfd0


	//   ....[44]....
        /*04ec*/ 	.word	0x0000c290


	//   ....[45]....
        /*04f0*/ 	.word	0x0000c440


	//   ....[46]....
        /*04f4*/ 	.word	0x0000c470


	//   ....[47]....
        /*04f8*/ 	.word	0x0000c4a0


	//   ....[48]....
        /*04fc*/ 	.word	0x0000c4d0


	//   ....[49]....
        /*0500*/ 	.word	0x0000c500


	//   ....[50]....
        /*0504*/ 	.word	0x0000c530


	//   ....[51]....
        /*0508*/ 	.word	0x0000c680


	//   ....[52]....
        /*050c*/ 	.word	0x0000c6b0


	//   ....[53]....
        /*0510*/ 	.word	0x0000c6e0


	//   ....[54]....
        /*0514*/ 	.word	0x0000c710


	//   ....[55]....
        /*0518*/ 	.word	0x0000c740


	//   ....[56]....
        /*051c*/ 	.word	0x0000c770


	//   ....[57]....
        /*0520*/ 	.word	0x0000c800


	//   ....[58]....
        /*0524*/ 	.word	0x0000c860


	//   ....[59]....
        /*0528*/ 	.word	0x0000c8f0


	//   ....[60]....
        /*052c*/ 	.word	0x0000e320


	//   ....[61]....
        /*0530*/ 	.word	0x0000e340


	//   ....[62]....
        /*0534*/ 	.word	0x0000e3d0


	//   ....[63]....
        /*0538*/ 	.word	0x0000e3f0


	//   ....[64]....
        /*053c*/ 	.word	0x0000e470


	//   ....[65]....
        /*0540*/ 	.word	0x0000e490


	//   ....[66]....
        /*0544*/ 	.word	0x0000e4a0


	//   ....[67]....
        /*0548*/ 	.word	0x0000e4b0


	//   ....[68]....
        /*054c*/ 	.word	0x0000ec30


	//   ....[69]....
        /*0550*/ 	.word	0x0000ec60


	//   ....[70]....
        /*0554*/ 	.word	0x0000ed00


	//   ....[71]....
        /*0558*/ 	.word	0x0000ed20


	//   ....[72]....
        /*055c*/ 	.word	0x0000eda0


	//   ....[73]....
        /*0560*/ 	.word	0x0000edc0


	//   ....[74]....
        /*0564*/ 	.word	0x0000edd0


	//   ....[75]....
        /*0568*/ 	.word	0x0000ede0


	//   ....[76]....
        /*056c*/ 	.word	0x0000f280


	//   ....[77]....
        /*0570*/ 	.word	0x0000f340


	//   ....[78]....
        /*0574*/ 	.word	0x0000f490


	//   ....[79]....
        /*0578*/ 	.word	0x0000f4d0


	//   ....[80]....
        /*057c*/ 	.word	0x0000f4e0


	//   ....[81]....
        /*0580*/ 	.word	0x0000f4f0


	//   ....[82]....
        /*0584*/ 	.word	0x0000f640


	//   ....[83]....
        /*0588*/ 	.word	0x0000f790


	//   ....[84]....
        /*058c*/ 	.word	0x0000ffa0


	//   ....[85]....
        /*0590*/ 	.word	0x0000ffc0


	//   ....[86]....
        /*0594*/ 	.word	0x00010010


	//   ....[87]....
        /*0598*/ 	.word	0x00010020


	//   ....[88]....
        /*059c*/ 	.word	0x00010060


	//   ....[89]....
        /*05a0*/ 	.word	0x00010070


	//   ....[90]....
        /*05a4*/ 	.word	0x00010080


	//   ....[91]....
        /*05a8*/ 	.word	0x000100c0


	//   ....[92]....
        /*05ac*/ 	.word	0x000103e0


	//   ....[93]....
        /*05b0*/ 	.word	0x00010420


	//   ....[94]....
        /*05b4*/ 	.word	0x00010440


	//   ....[95]....
        /*05b8*/ 	.word	0x00010460


	//   ....[96]....
        /*05bc*/ 	.word	0x00010490


	//   ....[97]....
        /*05c0*/ 	.word	0x000104b0


	//   ....[98]....
        /*05c4*/ 	.word	0x000105b0


	//   ....[99]....
        /*05c8*/ 	.word	0x00010700


	//   ....[100]....
        /*05cc*/ 	.word	0x00010d00


	//   ....[101]....
        /*05d0*/ 	.word	0x00010d50


	//   ....[102]....
        /*05d4*/ 	.word	0x00010d80


	//   ....[103]....
        /*05d8*/ 	.word	0x00010db0


	//   ....[104]....
        /*05dc*/ 	.word	0x00010dc0


	//   ....[105]....
        /*05e0*/ 	.word	0x00010df0


	//   ....[106]....
        /*05e4*/ 	.word	0x00010e20


	//   ....[107]....
        /*05e8*/ 	.word	0x00010e50


	//   ....[108]....
        /*05ec*/ 	.word	0x00010fd0


	//   ....[109]....
        /*05f0*/ 	.word	0x00011000


	//   ....[110]....
        /*05f4*/ 	.word	0x00011030


	//   ....[111]....
        /*05f8*/ 	.word	0x00011060


	//   ....[112]....
        /*05fc*/ 	.word	0x00011090


	//   ....[113]....
        /*0600*/ 	.word	0x000110c0


	//   ....[114]....
        /*0604*/ 	.word	0x00011180


	//   ....[115]....
        /*0608*/ 	.word	0x000111a0


	//   ....[116]....
        /*060c*/ 	.word	0x00011210


	//   ....[117]....
        /*0610*/ 	.word	0x000118b0


	//   ....[118]....
        /*0614*/ 	.word	0x00011f00


	//   ....[119]....
        /*0618*/ 	.word	0x00011ff0


	//   ....[120]....
        /*061c*/ 	.word	0x00012090


	//   ....[121]....
        /*0620*/ 	.word	0x000120f0


	//   ....[122]....
        /*0624*/ 	.word	0x000121e0


	//   ....[123]....
        /*0628*/ 	.word	0x00012250


	//   ....[124]....
        /*062c*/ 	.word	0x00012340


	//   ....[125]....
        /*0630*/ 	.word	0x000123b0


	//   ....[126]....
        /*0634*/ 	.word	0x00012490


	//   ....[127]....
        /*0638*/ 	.word	0x00012540


	//   ....[128]....
        /*063c*/ 	.word	0x000125b0


	//   ....[129]....
        /*0640*/ 	.word	0x00012610


	//   ....[130]....
        /*0644*/ 	.word	0x00012700


	//   ....[131]....
        /*0648*/ 	.word	0x00012760


	//   ....[132]....
        /*064c*/ 	.word	0x00012860


	//   ....[133]....
        /*0650*/ 	.word	0x000128c0


	//   ....[134]....
        /*0654*/ 	.word	0x000129a0


	//   ....[135]....
        /*0658*/ 	.word	0x00012ae0


	//   ....[136]....
        /*065c*/ 	.word	0x00012bd0


	//   ....[137]....
        /*0660*/ 	.word	0x00012e60


	//   ....[138]....
        /*0664*/ 	.word	0x00012eb0


	//   ....[139]....
        /*0668*/ 	.word	0x00013080


	//   ....[140]....
        /*066c*/ 	.word	0x000130d0


	//   ....[141]....
        /*0670*/ 	.word	0x000132a0


	//   ....[142]....
        /*0674*/ 	.word	0x000132f0


	//   ....[143]....
        /*0678*/ 	.word	0x000133e0


	//   ....[144]....
        /*067c*/ 	.word	0x00013480


	//   ....[145]....
        /*0680*/ 	.word	0x000134e0


	//   ....[146]....
        /*0684*/ 	.word	0x00013590


	//   ....[147]....
        /*0688*/ 	.word	0x000135f0


	//   ....[148]....
        /*068c*/ 	.word	0x000136a0


	//   ....[149]....
        /*0690*/ 	.word	0x00013700


	//   ....[150]....
        /*0694*/ 	.word	0x000137b0


	//   ....[151]....
        /*0698*/ 	.word	0x000138a0


	//   ....[152]....
        /*069c*/ 	.word	0x00013970


	//   ....[153]....
        /*06a0*/ 	.word	0x00013a90


	//   ....[154]....
        /*06a4*/ 	.word	0x00013b90


	//   ....[155]....
        /*06a8*/ 	.word	0x00013cc0


	//   ....[156]....
        /*06ac*/ 	.word	0x00013da0


	//   ....[157]....
        /*06b0*/ 	.word	0x00013ea0


	//   ....[158]....
        /*06b4*/ 	.word	0x00013f80


	//   ....[159]....
        /*06b8*/ 	.word	0x00014010


	//   ....[160]....
        /*06bc*/ 	.word	0x000140b0


	//   ....[161]....
        /*06c0*/ 	.word	0x000141d0


	//   ....[162]....
        /*06c4*/ 	.word	0x00014240


	//   ....[163]....
        /*06c8*/ 	.word	0x000142b0


	//   ....[164]....
        /*06cc*/ 	.word	0x00014320


	//   ....[165]....
        /*06d0*/ 	.word	0x00014390


	//   ....[166]....
        /*06d4*/ 	.word	0x00014410


	//   ....[167]....
        /*06d8*/ 	.word	0x000144a0


	//   ....[168]....
        /*06dc*/ 	.word	0x00014530


	//   ....[169]....
        /*06e0*/ 	.word	0x000145a0


	//   ....[170]....
        /*06e4*/ 	.word	0x00014610


	//   ....[171]....
        /*06e8*/ 	.word	0x00014680


	//   ....[172]....
        /*06ec*/ 	.word	0x00014700


	//   ....[173]....
        /*06f0*/ 	.word	0x00014770


	//   ....[174]....
        /*06f4*/ 	.word	0x00014810


	//   ....[175]....
        /*06f8*/ 	.word	0x000148a0


	//   ....[176]....
        /*06fc*/ 	.word	0x000149c0


	//----- nvinfo : EIATTR_REG_RECONFIG
	.align		4
.L_1002:
        /*0700*/ 	.byte	0x01, 0x54
	.zero		2


	//----- nvinfo : EIATTR_SYSCALL_OFFSETS
	.align		4
        /*0704*/ 	.byte	0x04, 0x46
        /*0706*/ 	.short	(.L_1004 - .L_1003)


	//   ....[0]....
.L_1003:
        /*0708*/ 	.word	0x00003950


	//   ....[1]....
        /*070c*/ 	.word	0x0000d780


	//   ....[2]....
        /*0710*/ 	.word	0x0000d8d0


	//   ....[3]....
        /*0714*/ 	.word	0x0000d9c0


	//   ....[4]....
        /*0718*/ 	.word	0x0000e8d0


	//----- nvinfo : EIATTR_MBARRIER_INSTR_OFFSETS
	.align		4
.L_1004:
        /*071c*/ 	.byte	0x04, 0x39
        /*071e*/ 	.short	(.L_1006 - .L_1005)


	//   ....[0]....
.L_1005:
        /*0720*/ 	.word	0x00000180
        /*0724*/ 	.word	0x000000ff
        /*0728*/ 	.word	0x00028c00
        /*072c*/ 	.short	0x0100
        /*072e*/ 	.byte	0x08
	.zero		1


	//   ....[1]....
        /*0730*/ 	.word	0x00000190
        /*0734*/ 	.word	0x000000ff
        /*0738*/ 	.word	0x00028c20
        /*073c*/ 	.short	0x0100
        /*073e*/ 	.byte	0x08
	.zero		1


	//   ....[2]....
        /*0740*/ 	.word	0x00000240
        /*0744*/ 	.word	0x000000ff
        /*0748*/ 	.word	0x00028c30
        /*074c*/ 	.short	0x0100
        /*074e*/ 	.byte	0x06
	.zero		1


	//   ....[3]....
        /*0750*/ 	.word	0x00000250
        /*0754*/ 	.word	0x000000ff
        /*0758*/ 	.word	0x00028c40
        /*075c*/ 	.short	0x0100
        /*075e*/ 	.byte	0x06
	.zero		1


	//   ....[4]....
        /*0760*/ 	.word	0x00000260
        /*0764*/ 	.word	0x000000ff
        /*0768*/ 	.word	0x00028c38
        /*076c*/ 	.short	0x0100
        /*076e*/ 	.byte	0x06
	.zero		1


	//   ....[5]....
        /*0770*/ 	.word	0x00000270
        /*0774*/ 	.word	0x000000ff
        /*0778*/ 	.word	0x00028c48
        /*077c*/ 	.short	0x0100
        /*077e*/ 	.byte	0x06
	.zero		1


	//   ....[6]....
        /*0780*/ 	.word	0x000003a0
        /*0784*/ 	.word	0x000000ff
        /*0788*/ 	.word	0x00028c50
        /*078c*/ 	.short	0x0100
        /*078e*/ 	.byte	0x08
	.zero		1


	//   ....[7]....
        /*0790*/ 	.word	0x000003b0
        /*0794*/ 	.word	0x000000ff
        /*0798*/ 	.word	0x00028c60
        /*079c*/ 	.short	0x0100
        /*079e*/ 	.byte	0x08
	.zero		1


	//   ....[8]....
        /*07a0*/ 	.word	0x000003c0
        /*07a4*/ 	.word	0x000000ff
        /*07a8*/ 	.word	0x00028c58
        /*07ac*/ 	.short	0x0100
        /*07ae*/ 	.byte	0x08
	.zero		1


	//   ....[9]....
        /*07b0*/ 	.word	0x000003d0
        /*07b4*/ 	.word	0x000000ff
        /*07b8*/ 	.word	0x00028c68
        /*07bc*/ 	.short	0x0100
        /*07be*/ 	.byte	0x08
	.zero		1


	//   ....[10]....
        /*07c0*/ 	.word	0x000004c0
        /*07c4*/ 	.word	0x000000ff
        /*07c8*/ 	.word	0x00028c70
        /*07cc*/ 	.short	0x0100
        /*07ce*/ 	.byte	0x06
	.zero		1


	//   ....[11]....
        /*07d0*/ 	.word	0x000004d0
        /*07d4*/ 	.word	0x000000ff
        /*07d8*/ 	.word	0x00028c80
        /*07dc*/ 	.short	0x0100
        /*07de*/ 	.byte	0x06
	.zero		1


	//   ....[12]....
        /*07e0*/ 	.word	0x000004e0
        /*07e4*/ 	.word	0x000000ff
        /*07e8*/ 	.word	0x00028c78
        /*07ec*/ 	.short	0x0100
        /*07ee*/ 	.byte	0x06
	.zero		1


	//   ....[13]....
        /*07f0*/ 	.word	0x000004f0
        /*07f4*/ 	.word	0x000000ff
        /*07f8*/ 	.word	0x00028c88
        /*07fc*/ 	.short	0x0100
        /*07fe*/ 	.byte	0x06
	.zero		1


	//   ....[14]....
        /*0800*/ 	.word	0x00000620
        /*0804*/ 	.word	0x000000ff
        /*0808*/ 	.word	0x00028c90
        /*080c*/ 	.short	0x0100
        /*080e*/ 	.byte	0x08
	.zero		1


	//   ....[15]....
        /*0810*/ 	.word	0x00000630
        /*0814*/ 	.word	0x000000ff
        /*0818*/ 	.word	0x00028ca0
        /*081c*/ 	.short	0x0100
        /*081e*/ 	.byte	0x08
	.zero		1


	//   ....[16]....
        /*0820*/ 	.word	0x00000640
        /*0824*/ 	.word	0x000000ff
        /*0828*/ 	.word	0x00028c98
        /*082c*/ 	.short	0x0100
        /*082e*/ 	.byte	0x08
	.zero		1


	//   ....[17]....
        /*0830*/ 	.word	0x00000650
        /*0834*/ 	.word	0x000000ff
        /*0838*/ 	.word	0x00028ca8
        /*083c*/ 	.short	0x0100
        /*083e*/ 	.byte	0x08
	.zero		1


	//   ....[18]....
        /*0840*/ 	.word	0x00000790
        /*0844*/ 	.word	0x000000ff
        /*0848*/ 	.word	0x00028cb0
        /*084c*/ 	.short	0x0100
        /*084e*/ 	.byte	0x08
	.zero		1


	//   ....[19]....
        /*0850*/ 	.word	0x000007a0
        /*0854*/ 	.word	0x000000ff
        /*0858*/ 	.word	0x00028cc0
        /*085c*/ 	.short	0x0100
        /*085e*/ 	.byte	0x08
	.zero		1


	//   ....[20]....
        /*0860*/ 	.word	0x000007b0
        /*0864*/ 	.word	0x000000ff
        /*0868*/ 	.word	0x00028cb8
        /*086c*/ 	.short	0x0100
        /*086e*/ 	.byte	0x08
	.zero		1


	//   ....[21]....
        /*0870*/ 	.word	0x000007c0
        /*0874*/ 	.word	0x000000ff
        /*0878*/ 	.word	0x00028cc8
        /*087c*/ 	.short	0x0100
        /*087e*/ 	.byte	0x08
	.zero		1


	//   ....[22]....
        /*0880*/ 	.word	0x00001af0
        /*0884*/ 	.word	0x000000ff
        /*0888*/ 	.word	0x00028c50
        /*088c*/ 	.short	0x010a
        /*088e*/ 	.byte	0x15
	.zero		1


	//   ....[23]....
        /*0890*/ 	.word	0x00001da0
        /*0894*/ 	.word	0x000000ff
        /*0898*/ 	.word	0x00000000
        /*089c*/ 	.short	0x0101
        /*089e*/ 	.byte	0x06
	.zero		1


	//   ....[24]....
        /*08a0*/ 	.word	0x000026f0
        /*08a4*/ 	.word	0x000000ff
        /*08a8*/ 	.word	0x00028c50
        /*08ac*/ 	.short	0x010a
        /*08ae*/ 	.byte	0x15
	.zero		1


	//   ....[25]....
        /*08b0*/ 	.word	0x00002730
        /*08b4*/ 	.word	0x000000ff
        /*08b8*/ 	.word	0x00028c50
        /*08bc*/ 	.short	0x010a
        /*08be*/ 	.byte	0x15
	.zero		1


	//   ....[26]....
        /*08c0*/ 	.word	0x00002910
        /*08c4*/ 	.word	0x000000ff
        /*08c8*/ 	.word	0x00000000
        /*08cc*/ 	.short	0x0101
        /*08ce*/ 	.byte	0x06
	.zero		1


	//   ....[27]....
        /*08d0*/ 	.word	0x000039d0
        /*08d4*/ 	.word	0x000000ff
        /*08d8*/ 	.word	0x00028c00
        /*08dc*/ 	.short	0x010a
        /*08de*/ 	.byte	0x29
	.zero		1


	//   ....[28]....
        /*08e0*/ 	.word	0x00003a50
        /*08e4*/ 	.word	0x00000007
        /*08e8*/ 	.word	0x00028c30
        /*08ec*/ 	.short	0x010a
        /*08ee*/ 	.byte	0x3f
	.zero		1


	//   ....[29]....
        /*08f0*/ 	.word	0x00003a90
        /*08f4*/ 	.word	0x00000007
        /*08f8*/ 	.word	0x00028c30
        /*08fc*/ 	.short	0x010a
        /*08fe*/ 	.byte	0x3f
	.zero		1


	//   ....[30]....
        /*0900*/ 	.word	0x00003ec0
        /*0904*/ 	.word	0x000000ff
        /*0908*/ 	.word	0x00000000
        /*090c*/ 	.short	0x0101
        /*090e*/ 	.byte	0x06
	.zero		1


	//   ....[31]....
        /*0910*/ 	.word	0x00004cc0
        /*0914*/ 	.word	0x00000007
        /*0918*/ 	.word	0x00028c50
        /*091c*/ 	.short	0x010a
        /*091e*/ 	.byte	0x3f
	.zero		1


	//   ....[32]....
        /*0920*/ 	.word	0x00004d00
        /*0924*/ 	.word	0x00000007
        /*0928*/ 	.word	0x00028c50
        /*092c*/ 	.short	0x010a
        /*092e*/ 	.byte	0x3f
	.zero		1


	//   ....[33]....
        /*0930*/ 	.word	0x00005000
        /*0934*/ 	.word	0x000000ff
        /*0938*/ 	.word	0x00000000
        /*093c*/ 	.short	0x0101
        /*093e*/ 	.byte	0x06
	.zero		1


	//   ....[34]....
        /*0940*/ 	.word	0x00005160
        /*0944*/ 	.word	0x000000ff
        /*0948*/ 	.word	0x00028c30
        /*094c*/ 	.short	0x010a
        /*094e*/ 	.byte	0x17
	.zero		1


	//   ....[35]....
        /*0950*/ 	.word	0x000051a0
        /*0954*/ 	.word	0x000000ff
        /*0958*/ 	.word	0x00028c30
        /*095c*/ 	.short	0x010a
        /*095e*/ 	.byte	0x17
	.zero		1


	//   ....[36]....
        /*0960*/ 	.word	0x00005450
        /*0964*/ 	.word	0x000000ff
        /*0968*/ 	.word	0x00000000
        /*096c*/ 	.short	0x0101
        /*096e*/ 	.byte	0x06
	.zero		1


	//   ....[37]....
        /*0970*/ 	.word	0x00006bc0
        /*0974*/ 	.word	0x000000ff
        /*0978*/ 	.word	0x00028c50
        /*097c*/ 	.short	0x010a
        /*097e*/ 	.byte	0x17
	.zero		1


	//   ....[38]....
        /*0980*/ 	.word	0x00006c00
        /*0984*/ 	.word	0x000000ff
        /*0988*/ 	.word	0x00028c50
        /*098c*/ 	.short	0x010a
        /*098e*/ 	.byte	0x17
	.zero		1


	//   ....[39]....
        /*0990*/ 	.word	0x00006ec0
        /*0994*/ 	.word	0x000000ff
        /*0998*/ 	.word	0x00000000
        /*099c*/ 	.short	0x0101
        /*099e*/ 	.byte	0x17
	.zero		1


	//   ....[40]....
        /*09a0*/ 	.word	0x00006fe0
        /*09a4*/ 	.word	0x000000ff
        /*09a8*/ 	.word	0x00028c30
        /*09ac*/ 	.short	0x010a
        /*09ae*/ 	.byte	0x16
	.zero		1


	//   ....[41]....
        /*09b0*/ 	.word	0x00007020
        /*09b4*/ 	.word	0x000000ff
        /*09b8*/ 	.word	0x00028c30
        /*09bc*/ 	.short	0x010a
        /*09be*/ 	.byte	0x16
	.zero		1


	//   ....[42]....
        /*09c0*/ 	.word	0x00007220
        /*09c4*/ 	.word	0x000000ff
        /*09c8*/ 	.word	0x00000000
        /*09cc*/ 	.short	0x0101
        /*09ce*/ 	.byte	0x06
	.zero		1


	//   ....[43]....
        /*09d0*/ 	.word	0x000084d0
        /*09d4*/ 	.word	0x000000ff
        /*09d8*/ 	.word	0x00028c50
        /*09dc*/ 	.short	0x010a
        /*09de*/ 	.byte	0x16
	.zero		1


	//   ....[44]....
        /*09e0*/ 	.word	0x00008510
        /*09e4*/ 	.word	0x000000ff
        /*09e8*/ 	.word	0x00028c50
        /*09ec*/ 	.short	0x010a
        /*09ee*/ 	.byte	0x16
	.zero		1


	//   ....[45]....
        /*09f0*/ 	.word	0x000087c0
        /*09f4*/ 	.word	0x000000ff
        /*09f8*/ 	.word	0x00000000
        /*09fc*/ 	.short	0x0101
        /*09fe*/ 	.byte	0x16
	.zero		1


	//   ....[46]....
        /*0a00*/ 	.word	0x0000af00
        /*0a04*/ 	.word	0x000000ff
        /*0a08*/ 	.word	0x00000000
        /*0a0c*/ 	.short	0x0101
        /*0a0e*/ 	.byte	0x04
	.zero		1


	//   ....[47]....
        /*0a10*/ 	.word	0x0000e0e0
        /*0a14*/ 	.word	0x0000001b
        /*0a18*/ 	.word	0x00028c40
        /*0a1c*/ 	.short	0x010a
        /*0a1e*/ 	.byte	0x3f
	.zero		1


	//   ....[48]....
        /*0a20*/ 	.word	0x0000e5b0
        /*0a24*/ 	.word	0x0000001b
        /*0a28*/ 	.word	0x00028c30
        /*0a2c*/ 	.short	0x0107
        /*0a2e*/ 	.byte	0x3f
	.zero		1


	//   ....[49]....
        /*0a30*/ 	.word	0x0000e690
        /*0a34*/ 	.word	0x0000001b
        /*0a38*/ 	.word	0x00028c30
        /*0a3c*/ 	.short	0x0101
        /*0a3e*/ 	.byte	0x3f
	.zero		1


	//   ....[50]....
        /*0a40*/ 	.word	0x0000eee0
        /*0a44*/ 	.word	0x00000017
        /*0a48*/ 	.word	0x00028c00
        /*0a4c*/ 	.short	0x0107
        /*0a4e*/ 	.byte	0x3f
	.zero		1


	//   ....[51]....
        /*0a50*/ 	.word	0x0000efd0
        /*0a54*/ 	.word	0x00000017
        /*0a58*/ 	.word	0x00028c00
        /*0a5c*/ 	.short	0x0101
        /*0a5e*/ 	.byte	0x3f
	.zero		1


	//   ....[52]....
        /*0a60*/ 	.word	0x0000eff0
        /*0a64*/ 	.word	0x00000017
        /*0a68*/ 	.word	0x00028c20
        /*0a6c*/ 	.short	0x010a
        /*0a6e*/ 	.byte	0x3f
	.zero		1


	//   ....[53]....
        /*0a70*/ 	.word	0x0000f080
        /*0a74*/ 	.word	0x0000001b
        /*0a78*/ 	.word	0x00028c60
        /*0a7c*/ 	.short	0x010a
        /*0a7e*/ 	.byte	0x3f
	.zero		1


	//   ....[54]....
        /*0a80*/ 	.word	0x0000f9b0
        /*0a84*/ 	.word	0x0000001b
        /*0a88*/ 	.word	0x00028c50
        /*0a8c*/ 	.short	0x0107
        /*0a8e*/ 	.byte	0x3f
	.zero		1


	//   ....[55]....
        /*0a90*/ 	.word	0x0000fa80
        /*0a94*/ 	.word	0x0000001b
        /*0a98*/ 	.word	0x00028c50
        /*0a9c*/ 	.short	0x0101
        /*0a9e*/ 	.byte	0x3f
	.zero		1


	//   ....[56]....
        /*0aa0*/ 	.word	0x0000fe00
        /*0aa4*/ 	.word	0x00000006
        /*0aa8*/ 	.word	0x00028c40
        /*0aac*/ 	.short	0x010a
        /*0aae*/ 	.byte	0x3f
	.zero		1


	//   ....[57]....
        /*0ab0*/ 	.word	0x00010140
        /*0ab4*/ 	.word	0x00000006
        /*0ab8*/ 	.word	0x00028c30
        /*0abc*/ 	.short	0x0107
        /*0abe*/ 	.byte	0x3f
	.zero		1


	//   ....[58]....
        /*0ac0*/ 	.word	0x00010200
        /*0ac4*/ 	.word	0x00000006
        /*0ac8*/ 	.word	0x00028c30
        /*0acc*/ 	.short	0x0101
        /*0ace*/ 	.byte	0x3f
	.zero		1


	//   ....[59]....
        /*0ad0*/ 	.word	0x00010230
        /*0ad4*/ 	.word	0x00000006
        /*0ad8*/ 	.word	0x00028c60
        /*0adc*/ 	.short	0x010a
        /*0ade*/ 	.byte	0x3f
	.zero		1


	//   ....[60]....
        /*0ae0*/ 	.word	0x00010900
        /*0ae4*/ 	.word	0x00000006
        /*0ae8*/ 	.word	0x00028c50
        /*0aec*/ 	.short	0x0107
        /*0aee*/ 	.byte	0x3f
	.zero		1


	//   ....[61]....
        /*0af0*/ 	.word	0x000109c0
        /*0af4*/ 	.word	0x00000006
        /*0af8*/ 	.word	0x00028c50
        /*0afc*/ 	.short	0x0101
        /*0afe*/ 	.byte	0x3f
	.zero		1


	//   ....[62]....
        /*0b00*/ 	.word	0x00011830
        /*0b04*/ 	.word	0x00000005
        /*0b08*/ 	.word	0x00028c20
        /*0b0c*/ 	.short	0x010a
        /*0b0e*/ 	.byte	0x3f
	.zero		1


	//   ....[63]....
        /*0b10*/ 	.word	0x000119b0
        /*0b14*/ 	.word	0x00000003
        /*0b18*/ 	.word	0x00028c40
        /*0b1c*/ 	.short	0x010a
        /*0b1e*/ 	.byte	0x3f
	.zero		1


	//   ....[64]....
        /*0b20*/ 	.word	0x00011a50
        /*0b24*/ 	.word	0x00000005
        /*0b28*/ 	.word	0x00028c40
        /*0b2c*/ 	.short	0x010a
        /*0b2e*/ 	.byte	0x3f
	.zero		1


	//   ....[65]....
        /*0b30*/ 	.word	0x00011a90
        /*0b34*/ 	.word	0x00000003
        /*0b38*/ 	.word	0x00028c60
        /*0b3c*/ 	.short	0x010a
        /*0b3e*/ 	.byte	0x3f
	.zero		1


	//   ....[66]....
        /*0b40*/ 	.word	0x00011ad0
        /*0b44*/ 	.word	0x00000005
        /*0b48*/ 	.word	0x00028c60
        /*0b4c*/ 	.short	0x010a
        /*0b4e*/ 	.byte	0x3f
	.zero		1


	//   ....[67]....
        /*0b50*/ 	.word	0x00011b40
        /*0b54*/ 	.word	0x00000004
        /*0b58*/ 	.word	0x00028c50
        /*0b5c*/ 	.short	0x010a
        /*0b5e*/ 	.byte	0x3f
	.zero		1


	//   ....[68]....
        /*0b60*/ 	.word	0x00011ba0
        /*0b64*/ 	.word	0x00000004
        /*0b68*/ 	.word	0x00028c50
        /*0b6c*/ 	.short	0x010a
        /*0b6e*/ 	.byte	0x3f
	.zero		1


	//   ....[69]....
        /*0b70*/ 	.word	0x00011c00
        /*0b74*/ 	.word	0x00000003
        /*0b78*/ 	.word	0x00028c00
        /*0b7c*/ 	.short	0x010a
        /*0b7e*/ 	.byte	0x3f
	.zero		1


	//   ....[70]....
        /*0b80*/ 	.word	0x00011c50
        /*0b84*/ 	.word	0x00000007
        /*0b88*/ 	.word	0x00028c30
        /*0b8c*/ 	.short	0x010a
        /*0b8e*/ 	.byte	0x3f
	.zero		1


	//   ....[71]....
        /*0b90*/ 	.word	0x00011ca0
        /*0b94*/ 	.word	0x00000007
        /*0b98*/ 	.word	0x00028c50
        /*0b9c*/ 	.short	0x010a
        /*0b9e*/ 	.byte	0x3f
	.zero		1


	//   ....[72]....
        /*0ba0*/ 	.word	0x00011d00
        /*0ba4*/ 	.word	0x00000006
        /*0ba8*/ 	.word	0x00028c30
        /*0bac*/ 	.short	0x010a
        /*0bae*/ 	.byte	0x3f
	.zero		1


	//   ....[73]....
        /*0bb0*/ 	.word	0x00011d60
        /*0bb4*/ 	.word	0x00000008
        /*0bb8*/ 	.word	0x00028c50
        /*0bbc*/ 	.short	0x010a
        /*0bbe*/ 	.byte	0x3f
	.zero		1


	//   ....[74]....
        /*0bc0*/ 	.word	0x00011dc0
        /*0bc4*/ 	.word	0x00000006
        /*0bc8*/ 	.word	0x00028c30
        /*0bcc*/ 	.short	0x010a
        /*0bce*/ 	.byte	0x3f
	.zero		1


	//   ....[75]....
        /*0bd0*/ 	.word	0x00011e20
        /*0bd4*/ 	.word	0x00000008
        /*0bd8*/ 	.word	0x00028c50
        /*0bdc*/ 	.short	0x010a
        /*0bde*/ 	.byte	0x3f
	.zero		1


	//   ....[76]....
        /*0be0*/ 	.word	0x00011f40
        /*0be4*/ 	.word	0x0000001b
        /*0be8*/ 	.word	0x00028c40
        /*0bec*/ 	.short	0x010a
        /*0bee*/ 	.byte	0x3f
	.zero		1


	//   ....[77]....
        /*0bf0*/ 	.word	0x000129e0
        /*0bf4*/ 	.word	0x00000017
        /*0bf8*/ 	.word	0x00028c20
        /*0bfc*/ 	.short	0x010a
        /*0bfe*/ 	.byte	0x3f
	.zero		1


	//   ....[78]....
        /*0c00*/ 	.word	0x00012a30
        /*0c04*/ 	.word	0x0000001b
        /*0c08*/ 	.word	0x00028c60
        /*0c0c*/ 	.short	0x010a
        /*0c0e*/ 	.byte	0x3f
	.zero		1


	//   ....[79]....
        /*0c10*/ 	.word	0x00013330
        /*0c14*/ 	.word	0x00000006
        /*0c18*/ 	.word	0x00028c40
        /*0c1c*/ 	.short	0x010a
        /*0c1e*/ 	.byte	0x3f
	.zero		1


	//   ....[80]....
        /*0c20*/ 	.word	0x000137f0
        /*0c24*/ 	.word	0x00000006
        /*0c28*/ 	.word	0x00028c60
        /*0c2c*/ 	.short	0x010a
        /*0c2e*/ 	.byte	0x3f
	.zero		1


	//   ....[81]....
        /*0c30*/ 	.word	0x000148e0
        /*0c34*/ 	.word	0x00000005
        /*0c38*/ 	.word	0x00028c20
        /*0c3c*/ 	.short	0x010a
        /*0c3e*/ 	.byte	0x3f
	.zero		1


	//   ....[82]....
        /*0c40*/ 	.word	0x00014a80
        /*0c44*/ 	.word	0x00000003
        /*0c48*/ 	.word	0x00028c40
        /*0c4c*/ 	.short	0x010a
        /*0c4e*/ 	.byte	0x3f
	.zero		1


	//   ....[83]....
        /*0c50*/ 	.word	0x00014ad0
        /*0c54*/ 	.word	0x00000005
        /*0c58*/ 	.word	0x00028c40
        /*0c5c*/ 	.short	0x010a
        /*0c5e*/ 	.byte	0x3f
	.zero		1


	//   ....[84]....
        /*0c60*/ 	.word	0x00014b20
        /*0c64*/ 	.word	0x00000003
        /*0c68*/ 	.word	0x00028c60
        /*0c6c*/ 	.short	0x010a
        /*0c6e*/ 	.byte	0x3f
	.zero		1


	//----- nvinfo : EIATTR_NUM_MBARRIERS
	.align		4
.L_1006:
        /*0c70*/ 	.byte	0x03, 0x38
        /*0c72*/ 	.short	0x0016


	//----- nvinfo : EIATTR_EXIT_INSTR_OFFSETS
	.align		4
        /*0c74*/ 	.byte	0x04, 0x1c
        /*0c76*/ 	.short	(.L_1008 - .L_1007)


	//   ....[0]....
.L_1007:
        /*0c78*/ 	.word	0x00000970


	//   ....[1]....
        /*0c7c*/ 	.word	0x0000c230


	//   ....[2]....
        /*0c80*/ 	.word	0x00011b20


	//----- nvinfo : EIATTR_MAX_THREADS
	.align		4
.L_1008:
        /*0c84*/ 	.byte	0x04, 0x05
        /*0c86*/ 	.short	(.L_1010 - .L_1009)
.L_1009:
        /*0c88*/ 	.word	0x00000180
        /*0c8c*/ 	.word	0x00000001
        /*0c90*/ 	.word	0x00000001


	//----- nvinfo : EIATTR_CRS_STACK_SIZE
	.align		4
.L_1010:
        /*0c94*/ 	.byte	0x04, 0x1e
        /*0c96*/ 	.short	(.L_1012 - .L_1011)
.L_1011:
        /*0c98*/ 	.word	0x00000000


	//----- nvinfo : EIATTR_CBANK_PARAM_SIZE
	.align		4
.L_1012:
        /*0c9c*/ 	.byte	0x03, 0x19
        /*0c9e*/ 	.short	0x0af0


	//----- nvinfo : EIATTR_PARAM_CBANK
	.align		4
        /*0ca0*/ 	.byte	0x04, 0x0a
        /*0ca2*/ 	.short	(.L_1014 - .L_1013)
	.align		4
.L_1013:
        /*0ca4*/ 	.word	index@(.nv.constant0._ZN7cutlass13device_kernelIN5flash11enable_sm90INS1_16FlashAttnFwdSm90INS1_25CollectiveMainloopFwdSm90ILi2EN4cute5tupleIJNS5_1CILi1EEES8_S8_EEENS6_IJNS7_ILi64EEESA_SA_EEELi512ENS_10bfloat16_tEfNS_4arch4Sm90ELb1ELb0ELb0ELb1ELb1ELb0ELb0ELb0ELb0ELb1ELb0ELb0EEENS1_21CollectiveEpilogueFwdINS6_IJSA_NS7_ILi512EEESA_EEES9_SC_SE_Li256ELb1ELb1ELb0ELb0EEENS1_36VarlenDynamicPersistentTileSchedulerILi64ELi64ELi256ELi128ELb0ELb1ELb1ELb1ELb1ELb1EEEEEEEEEvNT_6ParamsE)
        /*0ca8*/ 	.short	0x0210
        /*0caa*/ 	.short	0x0af0


	//----- nvinfo : EIATTR_SW_WAR
	.align		4
.L_1014:
        /*0cac*/ 	.byte	0x04, 0x36
        /*0cae*/ 	.short	(.L_1016 - .L_1015)
.L_1015:
        /*0cb0*/ 	.word	0x00000008
.L_1016:


//--------------------- .nv.info._ZN7cutlass13device_kernelIN5flash11enable_sm90INS1_16FlashAttnFwdSm90INS1_25CollectiveMainloopFwdSm90ILi2EN4cute5tupleIJNS5_1CILi1EEES8_S8_EEENS6_IJNS7_ILi64EEESA_SA_EEELi512ENS_10bfloat16_tEfNS_4arch4Sm90ELb1ELb0ELb0ELb1ELb1ELb1ELb0ELb0ELb0ELb1ELb0ELb0EEENS1_21CollectiveEpilogueFwdINS6_IJSA_NS7_ILi512EEESA_EEES9_SC_SE_Li256ELb1ELb1ELb0ELb0EEENS1_36VarlenDynamicPersistentTileSchedulerILi64ELi64ELi256ELi128ELb0ELb1ELb1ELb1ELb1ELb1EEEEEEEEEvNT_6ParamsE --------------------------
	.section	.nv.info._ZN7cutlass13device_kernelIN5flash11enable_sm90INS1_16FlashAttnFwdSm90INS1_25CollectiveMainloopFwdSm90ILi2EN4cute5tupleIJNS5_1CILi1EEES8_S8_EEENS6_IJNS7_ILi64EEESA_SA_EEELi512ENS_10bfloat16_tEfNS_4arch4Sm90ELb1ELb0ELb0ELb1ELb1ELb1ELb0ELb0ELb0ELb1ELb0ELb0EEENS1_21CollectiveEpilogueFwdINS6_IJSA_NS7_ILi512EEESA_EEES9_SC_SE_Li256ELb1ELb1ELb0ELb0EEENS1_36VarlenDynamicPersistentTileSchedulerILi64ELi64ELi256ELi128ELb0ELb1ELb1ELb1ELb1ELb1EEEEEEEEEvNT_6ParamsE,"",@"SHT_CUDA_INFO"
	.sectionflags	@""
	.align	4


	//----- nvinfo : EIATTR_CUDA_API_VERSION
	.align		4
        /*0000*/ 	.byte	0x04, 0x37
        /*0002*/ 	.short	(.L_1018 - .L_1017)
.L_1017:
        /*0004*/ 	.word	0x00000082


	//----- nvinfo : EIATTR_KPARAM_INFO
	.align		4
.L_1018:
        /*0008*/ 	.byte	0x04, 0x17
        /*000a*/ 	.short	(.L_1020 - .L_1019)
.L_1019:
        /*000c*/ 	.word	0x00000000
        /*0010*/ 	.short	0x0000
        /*0012*/ 	.short	0x0070
        /*0014*/ 	.byte	0x00, 0xf0, 0x01, 0x2a


	//----- nvinfo : EIATTR_SPARSE_MMA_MASK
	.align		4
.L_1020:
        /*0018*/ 	.byte	0x03, 0x50
        /*001a*/ 	.short	0x0000


	//----- nvinfo : EIATTR_MAXREG_COUNT
	.align		4
        /*001c*/ 	.byte	0x03, 0x1b
        /*001e*/ 	.short	0x00a8


	//----- nvinfo : EIATTR_NUM_BARRIERS
	.align		4
        /*0020*/ 	.byte	0x02, 0x4c
        /*0022*/ 	.byte	0x10
	.zero		1


	//----- nvinfo : EIATTR_EXTERNS
	.align		4
        /*0024*/ 	.byte	0x04, 0x0f
        /*0026*/ 	.short	(.L_1022 - .L_1021)


	//   ....[0]....
	.align		4
.L_1021:
        /*0028*/ 	.word	index@(__assertfail)


	//----- nvinfo : EIATTR_ANNOTATIONS
	.align		4
.L_1022:
        /*002c*/ 	.byte	0x04, 0x55
        /*002e*/ 	.short	(.L_1024 - .L_1023)


	//   ....[0]....
.L_1023:
        /* <DEDUP_REMOVED lines=50> */


	//----- nvinfo : EIATTR_MERCURY_ISA_VERSION
	.align		4
.L_1024:
        /*0340*/ 	.byte	0x03, 0x5f
        /*0342*/ 	.short	0x0101


	//----- nvinfo : EIATTR_UNUSED_LOAD_BYTE_OFFSET
	.align		4
        /*0344*/ 	.byte	0x04, 0x44
        /*0346*/ 	.short	(.L_1026 - .L_1025)


	//   ....[0]....
.L_1025:
        /*0348*/ 	.word	0x00000a10
        /*034c*/ 	.word	0x0000fff0


	//   ....[1]....
        /*0350*/ 	.word	0x00010220
        /*0354*/ 	.word	0x0000fff0


	//----- nvinfo : EIATTR_INT_WARP_WIDE_INSTR_OFFSETS
	.align		4
.L_1026:
        /*0358*/ 	.byte	0x04, 0x31
        /*035a*/ 	.short	(.L_1028 - .L_1027)


	//   ....[0]....
.L_1027:
        /*035c*/ 	.word	0x00000130


	//   ....[1]....
        /*0360*/ 	.word	0x00000160


	//   ....[2]....
        /*0364*/ 	.word	0x00000230


	//   ....[3]....
        /*0368*/ 	.word	0x000163e0


	//   ....[4]....
        /*036c*/ 	.word	0x00016470


	//   ....[5]....
        /*0370*/ 	.word	0x00019a30


	//   ....[6]....
        /*0374*/ 	.word	0x00019ac0


	//----- nvinfo : EIATTR_COOP_GROUP_MASK_REGIDS
	.align		4
.L_1028:
        /*0378*/ 	.byte	0x04, 0x29
        /*037a*/ 	.short	(.L_1030 - .L_1029)


	//   ....[0]....
.L_1029:
        /*037c*/ 	.word	0xffffffff


	//   ....[1]....
        /*0380*/ 	.word	0xffffffff


	//   ....[2]....
        /*0384*/ 	.word	0xffffffff


	//   ....[3]....
        /*0388*/ 	.word	0xffffffff


	//   ....[4]....
        /*038c*/ 	.word	0xffffffff


	//   ....[5]....
        /*0390*/ 	.word	0xffffffff


	//   ....[6]....
        /*0394*/ 	.word	0xffffffff


	//   ....[7]....
        /*0398*/ 	.word	0xffffffff


	//   ....[8]....
        /*039c*/ 	.word	0xffffffff


	//   ....[9]....
        /*03a0*/ 	.word	0xffffffff


	//   ....[10]....
        /*03a4*/ 	.word	0xffffffff


	//   ....[11]....
        /*03a8*/ 	.word	0xffffffff


	//   ....[12]....
        /*03ac*/ 	.word	0xffffffff


	//   ....[13]....
        /*03b0*/ 	.word	0xffffffff


	//   ....[14]....
        /*03b4*/ 	.word	0xffffffff


	//   ....[15]....
        /*03b8*/ 	.word	0xffffffff


	//   ....[16]....
        /*03bc*/ 	.word	0xffffffff


	//   ....[17]....
        /*03c0*/ 	.word	0xffffffff


	//   ....[18]....
        /*03c4*/ 	.word	0xffffffff


	//   ....[19]....
        /*03c8*/ 	.word	0xffffffff


	//   ....[20]....
        /*03cc*/ 	.word	0xffffffff


	//   ....[21]....
        /*03d0*/ 	.word	0xffffffff


	//   ....[22]....
        /*03d4*/ 	.word	0xffffffff


	//   ....[23]....
        /*03d8*/ 	.word	0xffffffff


	//   ....[24]....
        /*03dc*/ 	.word	0xffffffff


	//   ....[25]....
        /*03e0*/ 	.word	0xffffffff


	//   ....[26]....
        /*03e4*/ 	.word	0xffffffff


	//   ....[27]....
        /*03e8*/ 	.word	0xffffffff


	//   ....[28]....
        /*03ec*/ 	.word	0xffffffff


	//   ....[29]....
        /*03f0*/ 	.word	0xffffffff


	//   ....[30]....
        /*03f4*/ 	.word	0xffffffff


	//   ....[31]....
        /*03f8*/ 	.word	0xffffffff


	//   ....[32]....
        /*03fc*/ 	.word	0xffffffff


	//   ....[33]....
        /*0400*/ 	.word	0xffffffff


	//   ....[34]....
        /*0404*/ 	.word	0xffffffff


	//   ....[35]....
        /*0408*/ 	.word	0xffffffff


	//   ....[36]....
        /*040c*/ 	.word	0xffffffff


	//   ....[37]....
        /*0410*/ 	.word	0xffffffff


	//   ....[38]....
        /*0414*/ 	.word	0xffffffff


	//   ....[39]....
        /*0418*/ 	.word	0xffffffff


	//   ....[40]....
        /*041c*/ 	.word	0xffffffff


	//   ....[41]....
        /*0420*/ 	.word	0xffffffff


	//   ....[42]....
        /*0424*/ 	.word	0xffffffff


	//   ....[43]....
        /*0428*/ 	.word	0xffffffff


	//   ....[44]....
        /*042c*/ 	.word	0xffffffff


	//   ....[45]....
        /*0430*/ 	.word	0xffffffff


	//   ....[46]....
        /*0434*/ 	.word	0xffffffff


	//   ....[47]....
        /*0438*/ 	.word	0xffffffff


	//   ....[48]....
        /*043c*/ 	.word	0xffffffff


	//   ....[49]....
        /*0440*/ 	.word	0xffffffff


	//   ....[50]....
        /*0444*/ 	.word	0xffffffff


	//   ....[51]....
        /*0448*/ 	.word	0xffffffff


	//   ....[52]....
        /*044c*/ 	.word	0xffffffff


	//   ....[53]....
        /*0450*/ 	.word	0xffffffff


	//   ....[54]....
        /*0454*/ 	.word	0xffffffff


	//   ....[55]....
        /*0458*/ 	.word	0xffffffff


	//   ....[56]....
        /*045c*/ 	.word	0xffffffff


	//   ....[57]....
        /*0460*/ 	.word	0xffffffff


	//   ....[58]....
        /*0464*/ 	.word	0xffffffff


	//   ....[59]....
        /*0468*/ 	.word	0xffffffff


	//   ....[60]....
        /*046c*/ 	.word	0xffffffff


	//   ....[61]....
        /*0470*/ 	.word	0xffffffff


	//   ....[62]....
        /*0474*/ 	.word	0xffffffff


	//   ....[63]....
        /*0478*/ 	.word	0xffffffff


	//   ....[64]....
        /*047c*/ 	.word	0xffffffff


	//   ....[65]....
        /*0480*/ 	.word	0xffffffff


	//   ....[66]....
        /*0484*/ 	.word	0xffffffff


	//   ....[67]....
        /*0488*/ 	.word	0xffffffff


	//   ....[68]....
        /*048c*/ 	.word	0xffffffff


	//   ....[69]....
        /*0490*/ 	.word	0xffffffff


	//   ....[70]....
        /*0494*/ 	.word	0xffffffff


	//   ....[71]....
        /*0498*/ 	.word	0xffffffff


	//   ....[72]....
        /*049c*/ 	.word	0xffffffff


	//   ....[73]....
        /*04a0*/ 	.word	0xffffffff


	//   ....[74]....
        /*04a4*/ 	.word	0xffffffff


	//   ....[75]....
        /*04a8*/ 	.word	0xffffffff


	//   ....[76]....
        /*04ac*/ 	.word	0xffffffff


	//   ....[77]....
        /*04b0*/ 	.word	0xffffffff


	//   ....[78]....
        /*04b4*/ 	.word	0xffffffff


	//   ....[79]....
        /*04b8*/ 	.word	0xffffffff


	//   ....[80]....
        /*04bc*/ 	.word	0xffffffff


	//   ....[81]....
        /*04c0*/ 	.word	0xffffffff


	//   ....[82]....
        /*04c4*/ 	.word	0xffffffff


	//   ....[83]....
        /*04c8*/ 	.word	0xffffffff


	//   ....[84]....
        /*04cc*/ 	.word	0xffffffff


	//   ....[85]....
        /*04d0*/ 	.word	0xffffffff


	//   ....[86]....
        /*04d4*/ 	.word	0xffffffff


	//   ....[87]....
        /*04d8*/ 	.word	0xffffffff


	//   ....[88]....
        /*04dc*/ 	.word	0xffffffff


	//   ....[89]....
        /*04e0*/ 	.word	0xffffffff


	//   ....[90]....
        /*04e4*/ 	.word	0xffffffff


	//   ....[91]....
        /*04e8*/ 	.word	0xffffffff


	//   ....[92]....
        /*04ec*/ 	.word	0xffffffff


	//   ....[93]....
        /*04f0*/ 	.word	0xffffffff


	//   ....[94]....
        /*04f4*/ 	.word	0xffffffff


	//   ....[95]....
        /*04f8*/ 	.word	0xffffffff


	//   ....[96]....
        /*04fc*/ 	.word	0xffffffff


	//   ....[97]....
        /*0500*/ 	.word	0xffffffff


	//   ....[98]....
        /*0504*/ 	.word	0xffffffff


	//   ....[99]....
        /*0508*/ 	.word	0xffffffff


	//   ....[100]....
        /*050c*/ 	.word	0xffffffff


	//   ....[101]....
        /*0510*/ 	.word	0xffffffff


	//   ....[102]....
        /*0514*/ 	.word	0xffffffff


	//   ....[103]....
        /*0518*/ 	.word	0xffffffff


	//   ....[104]....
        /*051c*/ 	.word	0xffffffff


	//   ....[105]....
        /*0520*/ 	.word	0xffffffff


	//   ....[106]....
        /*0524*/ 	.word	0xffffffff


	//   ....[107]....
        /*0528*/ 	.word	0xffffffff


	//   ....[108]....
        /*052c*/ 	.word	0xffffffff


	//   ....[109]....
        /*0530*/ 	.word	0xffffffff


	//   ....[110]....
        /*0534*/ 	.word	0xffffffff


	//   ....[111]....
        /*0538*/ 	.word	0xffffffff


	//   ....[112]....
        /*053c*/ 	.word	0xffffffff


	//   ....[113]....
        /*0540*/ 	.word	0xffffffff


	//   ....[114]....
        /*0544*/ 	.word	0xffffffff


	//   ....[115]....
        /*0548*/ 	.word	0xffffffff


	//   ....[116]....
        /*054c*/ 	.word	0xffffffff


	//   ....[117]....
        /*0550*/ 	.word	0xffffffff


	//   ....[118]....
        /*0554*/ 	.word	0xffffffff


	//   ....[119]....
        /*0558*/ 	.word	0xffffffff


	//   ....[120]....
        /*055c*/ 	.word	0xffffffff


	//   ....[121]....
        /*0560*/ 	.word	0xffffffff


	//   ....[122]....
        /*0564*/ 	.word	0xffffffff


	//   ....[123]....
        /*0568*/ 	.word	0xffffffff


	//   ....[124]....
        /*056c*/ 	.word	0xffffffff


	//   ....[125]....
        /*0570*/ 	.word	0xffffffff


	//   ....[126]....
        /*0574*/ 	.word	0xffffffff


	//   ....[127]....
        /*0578*/ 	.word	0xffffffff


	//   ....[128]....
        /*057c*/ 	.word	0xffffffff


	//   ....[129]....
        /*0580*/ 	.word	0xffffffff


	//   ....[130]....
        /*0584*/ 	.word	0xffffffff


	//   ....[131]....
        /*0588*/ 	.word	0xffffffff


	//   ....[132]....
        /*058c*/ 	.word	0xffffffff


	//   ....[133]....
        /*0590*/ 	.word	0xffffffff


	//   ....[134]....
        /*0594*/ 	.word	0xffffffff


	//   ....[135]....
        /*0598*/ 	.word	0xffffffff


	//   ....[136]....
        /*059c*/ 	.word	0xffffffff


	//   ....[137]....
        /*05a0*/ 	.word	0xffffffff


	//   ....[138]....
        /*05a4*/ 	.word	0xffffffff


	//   ....[139]....
        /*05a8*/ 	.word	0xffffffff


	//   ....[140]....
        /*05ac*/ 	.word	0xffffffff


	//   ....[141]....
        /*05b0*/ 	.word	0xffffffff


	//   ....[142]....
        /*05b4*/ 	.word	0xffffffff


	//   ....[143]....
        /*05b8*/ 	.word	0xffffffff


	//   ....[144]....
        /*05bc*/ 	.word	0x0500000f


	//   ....[145]....
        /*05c0*/ 	.word	0x0500000f


	//   ....[146]....
        /*05c4*/ 	.word	0x0500000f


	//   ....[147]....
        /*05c8*/ 	.word	0x0500000f


	//   ....[148]....
        /*05cc*/ 	.word	0x0500000f


	//   ....[149]....
        /*05d0*/ 	.word	0x0500000f


	//   ....[150]....
        /*05d4*/ 	.word	0x0500000f


	//   ....[151]....
        /*05d8*/ 	.word	0x0500000f


	//   ....[152]....
        /*05dc*/ 	.word	0x0500000f


	//   ....[153]....
        /*05e0*/ 	.word	0x0500000f


	//   ....[154]....
        /*05e4*/ 	.word	0x0500000f


	//   ....[155]....
        /*05e8*/ 	.word	0x0500000f


	//   ....[156]....
        /*05ec*/ 	.word	0x0500000f


	//   ....[157]....
        /*05f0*/ 	.word	0x0500000f


	//   ....[158]....
        /*05f4*/ 	.word	0x0500000f


	//   ....[159]....
        /*05f8*/ 	.word	0x0500000f


	//   ....[160]....
        /*05fc*/ 	.word	0x0500000f


	//   ....[161]....
        /*0600*/ 	.word	0x0500000f


	//   ....[162]....
        /*0604*/ 	.word	0x0500000f


	//   ....[163]....
        /*0608*/ 	.word	0x0500000f


	//   ....[164]....
        /*060c*/ 	.word	0x0500000f


	//   ....[165]....
        /*0610*/ 	.word	0x0500000f


	//   ....[166]....
        /*0614*/ 	.word	0x0500000f


	//   ....[167]....
        /*0618*/ 	.word	0x0500000f


	//   ....[168]....
        /*061c*/ 	.word	0x0500000f


	//   ....[169]....
        /*0620*/ 	.word	0x0500000f


	//   ....[170]....
        /*0624*/ 	.word	0x0500000f


	//   ....[171]....
        /*0628*/ 	.word	0x0500000f


	//   ....[172]....
        /*062c*/ 	.word	0x0500000f


	//   ....[173]....
        /*0630*/ 	.word	0x0500000f


	//   ....[174]....
        /*0634*/ 	.word	0x0500000f


	//   ....[175]....
        /*0638*/ 	.word	0x0500000f


	//   ....[176]....
        /*063c*/ 	.word	0x0500000f


	//   ....[177]....
        /*0640*/ 	.word	0x0500000f


	//   ....[178]....
        /*0644*/ 	.word	0x0500000f


	//   ....[179]....
        /*0648*/ 	.word	0x0500000f


	//   ....[180]....
        /*064c*/ 	.word	0x0500000f


	//   ....[181]....
        /*0650*/ 	.word	0x0500000f


	//   ....[182]....
        /*0654*/ 	.word	0x0500000f


	//   ....[183]....
        /*0658*/ 	.word	0x0500000f


	//   ....[184]....
        /*065c*/ 	.word	0x0500000f


	//   ....[185]....
        /*0660*/ 	.word	0x0500000f


	//   ....[186]....
        /*0664*/ 	.word	0x0500000f


	//   ....[187]....
        /*0668*/ 	.word	0x0500000f


	//   ....[188]....
        /*066c*/ 	.word	0x0500000f


	//   ....[189]....
        /*0670*/ 	.word	0x0500000f


	//   ....[190]....
        /*0674*/ 	.word	0x0500000f


	//   ....[191]....
        /*0678*/ 	.word	0x0500000f


	//   ....[192]....
        /*067c*/ 	.word	0x0500000f


	//   ....[193]....
        /*0680*/ 	.word	0x0500000f


	//   ....[194]....
        /*0684*/ 	.word	0x0500000f


	//   ....[195]....
        /*0688*/ 	.word	0x0500000f


	//   ....[196]....
        /*068c*/ 	.word	0x0500000f


	//   ....[197]....
        /*0690*/ 	.word	0x0500000f


	//   ....[198]....
        /*0694*/ 	.word	0x0500000f


	//   ....[199]....
        /*0698*/ 	.word	0x0500000f


	//   ....[200]....
        /*069c*/ 	.word	0x0500000f


	//   ....[201]....
        /*06a0*/ 	.word	0x0500000f


	//   ....[202]....
        /*06a4*/ 	.word	0x0500000f


	//   ....[203]....
        /*06a8*/ 	.word	0x0500000f


	//   ....[204]....
        /*06ac*/ 	.word	0x0500000f


	//   ....[205]....
        /*06b0*/ 	.word	0x0500000f


	//   ....[206]....
        /*06b4*/ 	.word	0x0500000f


	//   ....[207]....
        /*06b8*/ 	.word	0x0500000f


	//   ....[208]....
        /*06bc*/ 	.word	0x0500000f


	//   ....[209]....
        /*06c0*/ 	.word	0x0500000f


	//   ....[210]....
        /*06c4*/ 	.word	0x0500000f


	//   ....[211]....
        /*06c8*/ 	.word	0x0500000f


	//   ....[212]....
        /*06cc*/ 	.word	0x0500000f


	//   ....[213]....
        /*06d0*/ 	.word	0x0500000f


	//   ....[214]....
        /*06d4*/ 	.word	0x0500000f


	//   ....[215]....
        /*06d8*/ 	.word	0x0500000f


	//   ....[216]....
        /*06dc*/ 	.word	0x0500000f


	//   ....[217]....
        /*06e0*/ 	.word	0x0500000f


	//   ....[218]....
        /*06e4*/ 	.word	0x0500000f


	//   ....[219]....
        /*06e8*/ 	.word	0x0500000f


	//   ....[220]....
        /*06ec*/ 	.word	0x0500000f


	//   ....[221]....
        /*06f0*/ 	.word	0x0500000f


	//   ....[222]....
        /*06f4*/ 	.word	0x0500000f


	//   ....[223]....
        /*06f8*/ 	.word	0x0500000f


	//   ....[224]....
        /*06fc*/ 	.word	0x0500000f


	//   ....[225]....
        /*0700*/ 	.word	0x0500000f


	//----- nvinfo : EIATTR_COOP_GROUP_INSTR_OFFSETS
	.align		4
.L_1030:
        /*0704*/ 	.byte	0x04, 0x28
        /*0706*/ 	.short	(.L_1032 - .L_1031)


	//   ....[0]....
.L_1031:
        /*0708*/ 	.word	0x00000060


	//   ....[1]....
        /*070c*/ 	.word	0x00000120


	//   ....[2]....
        /*0710*/ 	.word	0x000001f0


	//   ....[3]....
        /*0714*/ 	.word	0x00000370


	//   ....[4]....
        /*0718*/ 	.word	0x000004d0


	//   ....[5]....
        /*071c*/ 	.word	0x000005f0


	//   ....[6]....
        /*0720*/ 	.word	0x00000750


	//   ....[7]....
        /*0724*/ 	.word	0x00002b00


	//   ....[8]....
        /*0728*/ 	.word	0x00002b10


	//   ....[9]....
        /*072c*/ 	.word	0x000035d0


	//   ....[10]....
        /*0730*/ 	.word	0x000035e0


	//   ....[11]....
        /*0734*/ 	.word	0x00003fe0


	//   ....[12]....
        /*0738*/ 	.word	0x00003ff0


	//   ....[13]....
        /*073c*/ 	.word	0x000043d0


	//   ....[14]....
        /*0740*/ 	.word	0x000043e0


	//   ....[15]....
        /*0744*/ 	.word	0x000051c0


	//   ....[16]....
        /*0748*/ 	.word	0x000071c0


	//   ....[17]....
        /*074c*/ 	.word	0x00007950


	//   ....[18]....
        /*0750*/ 	.word	0x00007960


	//   ....[19]....
        /*0754*/ 	.word	0x00007970


	//   ....[20]....
        /*0758*/ 	.word	0x00007980


	//   ....[21]....
        /*075c*/ 	.word	0x00007ca0


	//   ....[22]....
        /*0760*/ 	.word	0x00007cb0


	//   ....[23]....
        /*0764*/ 	.word	0x00007cc0


	//   ....[24]....
        /*0768*/ 	.word	0x00007cd0


	//   ....[25]....
        /*076c*/ 	.word	0x00009040


	//   ....[26]....
        /*0770*/ 	.word	0x00009060


	//   ....[27]....
        /*0774*/ 	.word	0x00009070


	//   ....[28]....
        /*0778*/ 	.word	0x00009080


	//   ....[29]....
        /*077c*/ 	.word	0x00009170


	//   ....[30]....
        /*0780*/ 	.word	0x00009190


	//   ....[31]....
        /*0784*/ 	.word	0x00009220


	//   ....[32]....
        /*0788*/ 	.word	0x00009250


	//   ....[33]....
        /*078c*/ 	.word	0x0000a8f0


	//   ....[34]....
        /*0790*/ 	.word	0x0000a910


	//   ....[35]....
        /*0794*/ 	.word	0x0000ad60


	//   ....[36]....
        /*0798*/ 	.word	0x0000aed0


	//   ....[37]....
        /*079c*/ 	.word	0x0000afa0


	//   ....[38]....
        /*07a0*/ 	.word	0x0000b0e0


	//   ....[39]....
        /*07a4*/ 	.word	0x0000bab0


	//   ....[40]....
        /*07a8*/ 	.word	0x0000c090


	//   ....[41]....
        /*07ac*/ 	.word	0x0000c0b0


	//   ....[42]....
        /*07b0*/ 	.word	0x0000c610


	//   ....[43]....
        /*07b4*/ 	.word	0x0000c650


	//   ....[44]....
        /*07b8*/ 	.word	0x0000cb80


	//   ....[45]....
        /*07bc*/ 	.word	0x0000cd50


	//   ....[46]....
        /*07c0*/ 	.word	0x0000db90


	//   ....[47]....
        /*07c4*/ 	.word	0x0000e160


	//   ....[48]....
        /*07c8*/ 	.word	0x0000e190


	//   ....[49]....
        /*07cc*/ 	.word	0x0000e750


	//   ....[50]....
        /*07d0*/ 	.word	0x0000e920


	//   ....[51]....
        /*07d4*/ 	.word	0x0000f640


	//   ....[52]....
        /*07d8*/ 	.word	0x0000f730


	//   ....[53]....
        /*07dc*/ 	.word	0x0000f740


	//   ....[54]....
        /*07e0*/ 	.word	0x0000f780


	//   ....[55]....
        /*07e4*/ 	.word	0x0000f790


	//   ....[56]....
        /*07e8*/ 	.word	0x00011300


	//   ....[57]....
        /*07ec*/ 	.word	0x000117d0


	//   ....[58]....
        /*07f0*/ 	.word	0x000117f0


	//   ....[59]....
        /*07f4*/ 	.word	0x00011820


	//   ....[60]....
        /*07f8*/ 	.word	0x00011830


	//   ....[61]....
        /*07fc*/ 	.word	0x00011f70


	//   ....[62]....
        /*0800*/ 	.word	0x00011fe0


	//   ....[63]....
        /*0804*/ 	.word	0x00012260


	//   ....[64]....
        /*0808*/ 	.word	0x00012280


	//   ....[65]....
        /*080c*/ 	.word	0x00012f00


	//   ....[66]....
        /*0810*/ 	.word	0x00012f40


	//   ....[67]....
        /*0814*/ 	.word	0x000131f0


	//   ....[68]....
        /*0818*/ 	.word	0x00013210


	//   ....[69]....
        /*081c*/ 	.word	0x000134c0


	//   ....[70]....
        /*0820*/ 	.word	0x00013670


	//   ....[71]....
        /*0824*/ 	.word	0x000136a0


	//   ....[72]....
        /*0828*/ 	.word	0x000136d0


	//   ....[73]....
        /*082c*/ 	.word	0x00013700


	//   ....[74]....
        /*0830*/ 	.word	0x00013730


	//   ....[75]....
        /*0834*/ 	.word	0x00013760


	//   ....[76]....
        /*0838*/ 	.word	0x000138d0


	//   ....[77]....
        /*083c*/ 	.word	0x00013900


	//   ....[78]....
        /*0840*/ 	.word	0x00013930


	//   ....[79]....
        /*0844*/ 	.word	0x00013960


	//   ....[80]....
        /*0848*/ 	.word	0x00013990


	//   ....[81]....
        /*084c*/ 	.word	0x000139c0


	//   ....[82]....
        /*0850*/ 	.word	0x00013a50


	//   ....[83]....
        /*0854*/ 	.word	0x00013ab0


	//   ....[84]....
        /*0858*/ 	.word	0x00013b40


	//   ....[85]....
        /*085c*/ 	.word	0x00014940


	//   ....[86]....
        /*0860*/ 	.word	0x00017200


	//   ....[87]....
        /*0864*/ 	.word	0x00017220


	//   ....[88]....
        /*0868*/ 	.word	0x000172b0


	//   ....[89]....
        /*086c*/ 	.word	0x000172d0


	//   ....[90]....
        /*0870*/ 	.word	0x00017350


	//   ....[91]....
        /*0874*/ 	.word	0x00017370


	//   ....[92]....
        /*0878*/ 	.word	0x00017380


	//   ....[93]....
        /*087c*/ 	.word	0x00017390


	//   ....[94]....
        /*0880*/ 	.word	0x00017bb0


	//   ....[95]....
        /*0884*/ 	.word	0x00017be0


	//   ....[96]....
        /*0888*/ 	.word	0x00017c80


	//   ....[97]....
        /*088c*/ 	.word	0x00017ca0


	//   ....[98]....
        /*0890*/ 	.word	0x00017d20


	//   ....[99]....
        /*0894*/ 	.word	0x00017d40


	//   ....[100]....
        /*0898*/ 	.word	0x00017d50


	//   ....[101]....
        /*089c*/ 	.word	0x00017dc0


	//   ....[102]....
        /*08a0*/ 	.word	0x00018210


	//   ....[103]....
        /*08a4*/ 	.word	0x000182d0


	//   ....[104]....
        /*08a8*/ 	.word	0x00018420


	//   ....[105]....
        /*08ac*/ 	.word	0x00018460


	//   ....[106]....
        /*08b0*/ 	.word	0x00018470


	//   ....[107]....
        /*08b4*/ 	.word	0x00018480


	//   ....[108]....
        /*08b8*/ 	.word	0x000185d0


	//   ....[109]....
        /*08bc*/ 	.word	0x00018720


	//   ....[110]....
        /*08c0*/ 	.word	0x00018f40


	//   ....[111]....
        /*08c4*/ 	.word	0x00018f60


	//   ....[112]....
        /*08c8*/ 	.word	0x00018fb0


	//   ....[113]....
        /*08cc*/ 	.word	0x00018fc0


	//   ....[114]....
        /*08d0*/ 	.word	0x00019000


	//   ....[115]....
        /*08d4*/ 	.word	0x00019010


	//   ....[116]....
        /*08d8*/ 	.word	0x00019020


	//   ....[117]....
        /*08dc*/ 	.word	0x00019060


	//   ....[118]....
        /*08e0*/ 	.word	0x00019380


	//   ....[119]....
        /*08e4*/ 	.word	0x000193c0


	//   ....[120]....
        /*08e8*/ 	.word	0x000193e0


	//   ....[121]....
        /*08ec*/ 	.word	0x00019400


	//   ....[122]....
        /*08f0*/ 	.word	0x00019430


	//   ....[123]....
        /*08f4*/ 	.word	0x00019450


	//   ....[124]....
        /*08f8*/ 	.word	0x00019550


	//   ....[125]....
        /*08fc*/ 	.word	0x000196a0


	//   ....[126]....
        /*0900*/ 	.word	0x00019c90


	//   ....[127]....
        /*0904*/ 	.word	0x00019cc0


	//   ....[128]....
        /*0908*/ 	.word	0x00019d00


	//   ....[129]....
        /*090c*/ 	.word	0x00019d30


	//   ....[130]....
        /*0910*/ 	.word	0x00019d60


	//   ....[131]....
        /*0914*/ 	.word	0x00019d90


	//   ....[132]....
        /*0918*/ 	.word	0x00019dc0


	//   ....[133]....
        /*091c*/ 	.word	0x00019df0


	//   ....[134]....
        /*0920*/ 	.word	0x00019f70


	//   ....[135]....
        /*0924*/ 	.word	0x00019fa0


	//   ....[136]....
        /*0928*/ 	.word	0x00019fd0


	//   ....[137]....
        /*092c*/ 	.word	0x0001a000


	//   ....[138]....
        /*0930*/ 	.word	0x0001a030


	//   ....[139]....
        /*0934*/ 	.word	0x0001a060


	//   ....[140]....
        /*0938*/ 	.word	0x0001a120


	//   ....[141]....
        /*093c*/ 	.word	0x0001a140


	//   ....[142]....
        /*0940*/ 	.word	0x0001a1b0


	//   ....[143]....
        /*0944*/ 	.word	0x0001a850


	//   ....[144]....
        /*0948*/ 	.word	0x0001ab60


	//   ....[145]....
        /*094c*/ 	.word	0x0001abf0


	//   ....[146]....
        /*0950*/ 	.word	0x0001acd0


	//   ....[147]....
        /*0954*/ 	.word	0x0001ad60


	//   ....[148]....
        /*0958*/ 	.word	0x0001ae40


	//   ....[149]....
        /*095c*/ 	.word	0x0001aed0


	//   ....[150]....
        /*0960*/ 	.word	0x0001b050


	//   ....[151]....
        /*0964*/ 	.word	0x0001b0e0


	//   ....[152]....
        /*0968*/ 	.word	0x0001b130


	//   ....[153]....
        /*096c*/ 	.word	0x0001b180


	//   ....[154]....
        /*0970*/ 	.word	0x0001b210


	//   ....[155]....
        /*0974*/ 	.word	0x0001b2a0


	//   ....[156]....
        /*0978*/ 	.word	0x0001b2f0


	//   ....[157]....
        /*097c*/ 	.word	0x0001b340


	//   ....[158]....
        /*0980*/ 	.word	0x0001b430


	//   ....[159]....
        /*0984*/ 	.word	0x0001b4e0


	//   ....[160]....
        /*0988*/ 	.word	0x0001b560


	//   ....[161]....
        /*098c*/ 	.word	0x0001b5d0


	//   ....[162]....
        /*0990*/ 	.word	0x0001b700


	//   ....[163]....
        /*0994*/ 	.word	0x0001b820


	//   ....[164]....
        /*0998*/ 	.word	0x0001b8f0


	//   ....[165]....
        /*099c*/ 	.word	0x0001b940


	//   ....[166]....
        /*09a0*/ 	.word	0x0001bc30


	//   ....[167]....
        /*09a4*/ 	.word	0x0001bf10


	//   ....[168]....
        /*09a8*/ 	.word	0x0001c000


	//   ....[169]....
        /*09ac*/ 	.word	0x0001c0a0


	//   ....[170]....
        /*09b0*/ 	.word	0x0001c100


	//   ....[171]....
        /*09b4*/ 	.word	0x0001c1f0


	//   ....[172]....
        /*09b8*/ 	.word	0x0001c260


	//   ....[173]....
        /*09bc*/ 	.word	0x0001c350


	//   ....[174]....
        /*09c0*/ 	.word	0x0001c3c0


	//   ....[175]....
        /*09c4*/ 	.word	0x0001c460


	//   ....[176]....
        /*09c8*/ 	.word	0x0001c550


	//   ....[177]....
        /*09cc*/ 	.word	0x0001c5c0


	//   ....[178]....
        /*09d0*/ 	.word	0x0001c620


	//   ....[179]....
        /*09d4*/ 	.word	0x0001c710


	//   ....[180]....
        /*09d8*/ 	.word	0x0001c770


	//   ....[181]....
        /*09dc*/ 	.word	0x0001c870


	//   ....[182]....
        /*09e0*/ 	.word	0x0001c8d0


	//   ....[183]....
        /*09e4*/ 	.word	0x0001c9b0


	//   ....[184]....
        /*09e8*/ 	.word	0x0001caf0


	//   ....[185]....
        /*09ec*/ 	.word	0x0001cbf0


	//   ....[186]....
        /*09f0*/ 	.word	0x0001ce70


	//   ....[187]....
        /*09f4*/ 	.word	0x0001cec0


	//   ....[188]....
        /*09f8*/ 	.word	0x0001d090


	//   ....[189]....
        /*09fc*/ 	.word	0x0001d0e0


	//   ....[190]....
        /*0a00*/ 	.word	0x0001d2b0


	//   ....[191]....
        /*0a04*/ 	.word	0x0001d300


	//   ....[192]....
        /*0a08*/ 	.word	0x0001d3f0


	//   ....[193]....
        /*0a0c*/ 	.word	0x0001d490


	//   ....[194]....
        /*0a10*/ 	.word	0x0001d4f0


	//   ....[195]....
        /*0a14*/ 	.word	0x0001d5a0


	//   ....[196]....
        /*0a18*/ 	.word	0x0001d600


	//   ....[197]....
        /*0a1c*/ 	.word	0x0001d6b0


	//   ....[198]....
        /*0a20*/ 	.word	0x0001d710


	//   ....[199]....
        /*0a24*/ 	.word	0x0001d7c0


	//   ....[200]....
        /*0a28*/ 	.word	0x0001d8b0


	//   ....[201]....
        /*0a2c*/ 	.word	0x0001d980


	//   ....[202]....
        /*0a30*/ 	.word	0x0001daa0


	//   ....[203]....
        /*0a34*/ 	.word	0x0001dba0


	//   ....[204]....
        /*0a38*/ 	.word	0x0001dcd0


	//   ....[205]....
        /*0a3c*/ 	.word	0x0001ddb0


	//   ....[206]....
        /*0a40*/ 	.word	0x0001deb0


	//   ....[207]....
        /*0a44*/ 	.word	0x0001df90


	//   ....[208]....
        /*0a48*/ 	.word	0x0001e020


	//   ....[209]....
        /*0a4c*/ 	.word	0x0001e0c0


	//   ....[210]....
        /*0a50*/ 	.word	0x0001e1e0


	//   ....[211]....
        /*0a54*/ 	.word	0x0001e250


	//   ....[212]....
        /*0a58*/ 	.word	0x0001e2c0


	//   ....[213]....
        /*0a5c*/ 	.word	0x0001e330


	//   ....[214]....
        /*0a60*/ 	.word	0x0001e3a0


	//   ....[215]....
        /*0a64*/ 	.word	0x0001e420


	//   ....[216]....
        /*0a68*/ 	.word	0x0001e4b0


	//   ....[217]....
        /*0a6c*/ 	.word	0x0001e540


	//   ....[218]....
        /*0a70*/ 	.word	0x0001e5b0


	//   ....[219]....
        /*0a74*/ 	.word	0x0001e620


	//   ....[220]....
        /*0a78*/ 	.word	0x0001e690


	//   ....[221]....
        /*0a7c*/ 	.word	0x0001e710


	//   ....[222]....
        /*0a80*/ 	.word	0x0001e780


	//   ....[223]....
        /*0a84*/ 	.word	0x0001e820


	//   ....[224]....
        /*0a88*/ 	.word	0x0001e8b0


	//   ....[225]....
        /*0a8c*/ 	.word	0x0001e9e0


	//----- nvinfo : EIATTR_REG_RECONFIG
	.align		4
.L_1032:
        /*0a90*/ 	.byte	0x01, 0x54
	.zero		2


	//----- nvinfo : EIATTR_SYSCALL_OFFSETS
	.align		4
        /*0a94*/ 	.byte	0x04, 0x46
        /*0a96*/ 	.short	(.L_1034 - .L_1033)


	//   ....[0]....
.L_1033:
        /*0a98*/ 	.word	0x00001da0


	//   ....[1]....
        /*0a9c*/ 	.word	0x00001ef0


	//   ....[2]....
        /*0aa0*/ 	.word	0x00007370


	//   ....[3]....
        /*0aa4*/ 	.word	0x000076a0


	//   ....[4]....
        /*0aa8*/ 	.word	0x000165d0


	//   ....[5]....
        /*0aac*/ 	.word	0x00016720


	//   ....[6]....
        /*0ab0*/ 	.word	0x00016810


	//   ....[7]....
        /*0ab4*/ 	.word	0x000177f0


	//----- nvinfo : EIATTR_MBARRIER_INSTR_OFFSETS
	.align		4
.L_1034:
        /*0ab8*/ 	.byte	0x04, 0x39
        /*0aba*/ 	.short	(.L_1036 - .L_1035)


	//   ....[0]....
.L_1035:
        /*0abc*/ 	.word	0x00000250
        /*0ac0*/ 	.word	0x000000ff
        /*0ac4*/ 	.word	0x00028c00
        /*0ac8*/ 	.short	0x0100
        /*0aca*/ 	.byte	0x08
	.zero		1


	//   ....[1]....
        /*0acc*/ 	.word	0x00000270
        /*0ad0*/ 	.word	0x000000ff
        /*0ad4*/ 	.word	0x00028c20
        /*0ad8*/ 	.short	0x0100
        /*0ada*/ 	.byte	0x08
	.zero		1


	//   ....[2]....
        /*0adc*/ 	.word	0x00000320
        /*0ae0*/ 	.word	0x000000ff
        /*0ae4*/ 	.word	0x00028c30
        /*0ae8*/ 	.short	0x0100
        /*0aea*/ 	.byte	0x06
	.zero		1


	//   ....[3]....
        /*0aec*/ 	.word	0x00000330
        /*0af0*/ 	.word	0x000000ff
        /*0af4*/ 	.word	0x00028c40
        /*0af8*/ 	.short	0x0100
        /*0afa*/ 	.byte	0x06
	.zero		1


	//   ....[4]....
        /*0afc*/ 	.word	0x00000340
        /*0b00*/ 	.word	0x000000ff
        /*0b04*/ 	.word	0x00028c38
        /*0b08*/ 	.short	0x0100
        /*0b0a*/ 	.byte	0x06
	.zero		1


	//   ....[5]....
        /*0b0c*/ 	.word	0x00000350
        /*0b10*/ 	.word	0x000000ff
        /*0b14*/ 	.word	0x00028c48
        /*0b18*/ 	.short	0x0100
        /*0b1a*/ 	.byte	0x06
	.zero		1


	//   ....[6]....
        /*0b1c*/ 	.word	0x00000480
        /*0b20*/ 	.word	0x000000ff
        /*0b24*/ 	.word	0x00028c50
        /*0b28*/ 	.short	0x0100
        /*0b2a*/ 	.byte	0x08
	.zero		1


	//   ....[7]....
        /*0b2c*/ 	.word	0x00000490
        /*0b30*/ 	.word	0x000000ff
        /*0b34*/ 	.word	0x00028c60
        /*0b38*/ 	.short	0x0100
        /*0b3a*/ 	.byte	0x08
	.zero		1


	//   ....[8]....
        /*0b3c*/ 	.word	0x000004a0
        /*0b40*/ 	.word	0x000000ff
        /*0b44*/ 	.word	0x00028c58
        /*0b48*/ 	.short	0x0100
        /*0b4a*/ 	.byte	0x08
	.zero		1


	//   ....[9]....
        /*0b4c*/ 	.word	0x000004b0
        /*0b50*/ 	.word	0x000000ff
        /*0b54*/ 	.word	0x00028c68
        /*0b58*/ 	.short	0x0100
        /*0b5a*/ 	.byte	0x08
	.zero		1


	//   ....[10]....
        /*0b5c*/ 	.word	0x000005a0
        /*0b60*/ 	.word	0x000000ff
        /*0b64*/ 	.word	0x00028c70
        /*0b68*/ 	.short	0x0100
        /*0b6a*/ 	.byte	0x06
	.zero		1


	//   ....[11]....
        /*0b6c*/ 	.word	0x000005b0
        /*0b70*/ 	.word	0x000000ff
        /*0b74*/ 	.word	0x00028c80
        /*0b78*/ 	.short	0x0100
        /*0b7a*/ 	.byte	0x06
	.zero		1


	//   ....[12]....
        /*0b7c*/ 	.word	0x000005c0
        /*0b80*/ 	.word	0x000000ff
        /*0b84*/ 	.word	0x00028c78
        /*0b88*/ 	.short	0x0100
        /*0b8a*/ 	.byte	0x06
	.zero		1


	//   ....[13]....
        /*0b8c*/ 	.word	0x000005d0
        /*0b90*/ 	.word	0x000000ff
        /*0b94*/ 	.word	0x00028c88
        /*0b98*/ 	.short	0x0100
        /*0b9a*/ 	.byte	0x06
	.zero		1


	//   ....[14]....
        /*0b9c*/ 	.word	0x00000700
        /*0ba0*/ 	.word	0x000000ff
        /*0ba4*/ 	.word	0x00028c90
        /*0ba8*/ 	.short	0x0100
        /*0baa*/ 	.byte	0x08
	.zero		1


	//   ....[15]....
        /*0bac*/ 	.word	0x00000710
        /*0bb0*/ 	.word	0x000000ff
        /*0bb4*/ 	.word	0x00028ca0
        /*0bb8*/ 	.short	0x0100
        /*0bba*/ 	.byte	0x08
	.zero		1


	//   ....[16]....
        /*0bbc*/ 	.word	0x00000720
        /*0bc0*/ 	.word	0x000000ff
        /*0bc4*/ 	.word	0x00028c98
        /*0bc8*/ 	.short	0x0100
        /*0bca*/ 	.byte	0x08
	.zero		1


	//   ....[17]....
        /*0bcc*/ 	.word	0x00000730
        /*0bd0*/ 	.word	0x000000ff
        /*0bd4*/ 	.word	0x00028ca8
        /*0bd8*/ 	.short	0x0100
        /*0bda*/ 	.byte	0x08
	.zero		1


	//   ....[18]....
        /*0bdc*/ 	.word	0x00000860
        /*0be0*/ 	.word	0x000000ff
        /*0be4*/ 	.word	0x00028cb0
        /*0be8*/ 	.short	0x0100
        /*0bea*/ 	.byte	0x08
	.zero		1


	//   ....[19]....
        /*0bec*/ 	.word	0x00000870
        /*0bf0*/ 	.word	0x000000ff
        /*0bf4*/ 	.word	0x00028cc0
        /*0bf8*/ 	.short	0x0100
        /*0bfa*/ 	.byte	0x08
	.zero		1


	//   ....[20]....
        /*0bfc*/ 	.word	0x00000880
        /*0c00*/ 	.word	0x000000ff
        /*0c04*/ 	.word	0x00028cb8
        /*0c08*/ 	.short	0x0100
        /*0c0a*/ 	.byte	0x08
	.zero		1


	//   ....[21]....
        /*0c0c*/ 	.word	0x00000890
        /*0c10*/ 	.word	0x000000ff
        /*0c14*/ 	.word	0x00028cc8
        /*0c18*/ 	.short	0x0100
        /*0c1a*/ 	.byte	0x08
	.zero		1


	//   ....[22]....
        /*0c1c*/ 	.word	0x00002ab0
        /*0c20*/ 	.word	0x0000003f
        /*0c24*/ 	.word	0x00028c90
        /*0c28*/ 	.short	0x010a
        /*0c2a*/ 	.byte	0x3f
	.zero		1


	//   ....[23]....
        /*0c2c*/ 	.word	0x00003580
        /*0c30*/ 	.word	0x0000003f
        /*0c34*/ 	.word	0x00028c90
        /*0c38*/ 	.short	0x010a
        /*0c3a*/ 	.byte	0x3f
	.zero		1


	//   ....[24]....
        /*0c3c*/ 	.word	0x00003e30
        /*0c40*/ 	.word	0x0000003f
        /*0c44*/ 	.word	0x00028c90
        /*0c48*/ 	.short	0x010a
        /*0c4a*/ 	.byte	0x3f
	.zero		1


	//   ....[25]....
        /*0c4c*/ 	.word	0x00004210
        /*0c50*/ 	.word	0x00000004
        /*0c54*/ 	.word	0x00000000
        /*0c58*/ 	.short	0x0101
        /*0c5a*/ 	.byte	0x3f
	.zero		1


	//   ....[26]....
        /*0c5c*/ 	.word	0x00004250
        /*0c60*/ 	.word	0x0000003f
        /*0c64*/ 	.word	0x00028cb0
        /*0c68*/ 	.short	0x010a
        /*0c6a*/ 	.byte	0x3f
	.zero		1


	//   ....[27]....
        /*0c6c*/ 	.word	0x00004b00
        /*0c70*/ 	.word	0x0000003f
        /*0c74*/ 	.word	0x00000000
        /*0c78*/ 	.short	0x0101
        /*0c7a*/ 	.byte	0x3f
	.zero		1


	//   ....[28]....
        /*0c7c*/ 	.word	0x000052c0
        /*0c80*/ 	.word	0x00000003
        /*0c84*/ 	.word	0x00028c50
        /*0c88*/ 	.short	0x010a
        /*0c8a*/ 	.byte	0x3f
	.zero		1


	//   ....[29]....
        /*0c8c*/ 	.word	0x00005660
        /*0c90*/ 	.word	0x00000003
        /*0c94*/ 	.word	0x00000000
        /*0c98*/ 	.short	0x0101
        /*0c9a*/ 	.byte	0x3f
	.zero		1


	//   ....[30]....
        /*0c9c*/ 	.word	0x00005f90
        /*0ca0*/ 	.word	0x00000014
        /*0ca4*/ 	.word	0x00028c50
        /*0ca8*/ 	.short	0x010a
        /*0caa*/ 	.byte	0x3f
	.zero		1


	//   ....[31]....
        /*0cac*/ 	.word	0x00005fe0
        /*0cb0*/ 	.word	0x00000014
        /*0cb4*/ 	.word	0x00028c50
        /*0cb8*/ 	.short	0x010a
        /*0cba*/ 	.byte	0x3f
	.zero		1


	//   ....[32]....
        /*0cbc*/ 	.word	0x000062d0
        /*0cc0*/ 	.word	0x0000000d
        /*0cc4*/ 	.word	0x00000000
        /*0cc8*/ 	.short	0x0101
        /*0cca*/ 	.byte	0x3f
	.zero		1


	//   ....[33]....
        /*0ccc*/ 	.word	0x00007410
        /*0cd0*/ 	.word	0x00000002
        /*0cd4*/ 	.word	0x00028c00
        /*0cd8*/ 	.short	0x010a
        /*0cda*/ 	.byte	0x3f
	.zero		1


	//   ....[34]....
        /*0cdc*/ 	.word	0x00007460
        /*0ce0*/ 	.word	0x00000002
        /*0ce4*/ 	.word	0x00028c00
        /*0ce8*/ 	.short	0x010a
        /*0cea*/ 	.byte	0x3f
	.zero		1


	//   ....[35]....
        /*0cec*/ 	.word	0x00007f30
        /*0cf0*/ 	.word	0x00000002
        /*0cf4*/ 	.word	0x00028c00
        /*0cf8*/ 	.short	0x010a
        /*0cfa*/ 	.byte	0x3f
	.zero		1


	//   ....[36]....
        /*0cfc*/ 	.word	0x000094d0
        /*0d00*/ 	.word	0x00000002
        /*0d04*/ 	.word	0x00028c00
        /*0d08*/ 	.short	0x010a
        /*0d0a*/ 	.byte	0x3f
	.zero		1


	//   ....[37]....
        /*0d0c*/ 	.word	0x0000a480
        /*0d10*/ 	.word	0x00000014
        /*0d14*/ 	.word	0x00028c30
        /*0d18*/ 	.short	0x010a
        /*0d1a*/ 	.byte	0x3f
	.zero		1


	//   ....[38]....
        /*0d1c*/ 	.word	0x0000a530
        /*0d20*/ 	.word	0x00000014
        /*0d24*/ 	.word	0x00028c30
        /*0d28*/ 	.short	0x010a
        /*0d2a*/ 	.byte	0x3f
	.zero		1


	//   ....[39]....
        /*0d2c*/ 	.word	0x0000b1f0
        /*0d30*/ 	.word	0x00000003
        /*0d34*/ 	.word	0x00000000
        /*0d38*/ 	.short	0x0101
        /*0d3a*/ 	.byte	0x3f
	.zero		1


	//   ....[40]....
        /*0d3c*/ 	.word	0x0000b7c0
        /*0d40*/ 	.word	0x00000014
        /*0d44*/ 	.word	0x00028c50
        /*0d48*/ 	.short	0x010a
        /*0d4a*/ 	.byte	0x3f
	.zero		1


	//   ....[41]....
        /*0d4c*/ 	.word	0x0000b850
        /*0d50*/ 	.word	0x00000014
        /*0d54*/ 	.word	0x00028c50
        /*0d58*/ 	.short	0x010a
        /*0d5a*/ 	.byte	0x3f
	.zero		1


	//   ....[42]....
        /*0d5c*/ 	.word	0x0000bb50
        /*0d60*/ 	.word	0x00000014
        /*0d64*/ 	.word	0x00000000
        /*0d68*/ 	.short	0x0101
        /*0d6a*/ 	.byte	0x3f
	.zero		1


	//   ....[43]....
        /*0d6c*/ 	.word	0x0000bd00
        /*0d70*/ 	.word	0x000000ba
        /*0d74*/ 	.word	0x00028c30
        /*0d78*/ 	.short	0x010a
        /*0d7a*/ 	.byte	0x3f
	.zero		1


	//   ....[44]....
        /*0d7c*/ 	.word	0x0000bd70
        /*0d80*/ 	.word	0x000000ba
        /*0d84*/ 	.word	0x00028c30
        /*0d88*/ 	.short	0x010a
        /*0d8a*/ 	.byte	0x3f
	.zero		1


	//   ....[45]....
        /*0d8c*/ 	.word	0x0000c770
        /*0d90*/ 	.word	0x0000000e
        /*0d94*/ 	.word	0x00000000
        /*0d98*/ 	.short	0x0101
        /*0d9a*/ 	.byte	0x3f
	.zero		1


	//   ....[46]....
        /*0d9c*/ 	.word	0x0000d8d0
        /*0da0*/ 	.word	0x000000ba
        /*0da4*/ 	.word	0x00028c50
        /*0da8*/ 	.short	0x010a
        /*0daa*/ 	.byte	0x3f
	.zero		1


	//   ....[47]....
        /*0dac*/ 	.word	0x0000d920
        /*0db0*/ 	.word	0x000000ba
        /*0db4*/ 	.word	0x00028c50
        /*0db8*/ 	.short	0x010a
        /*0dba*/ 	.byte	0x3f
	.zero		1


	//   ....[48]....
        /*0dbc*/ 	.word	0x0000dc40
        /*0dc0*/ 	.word	0x000000ba
        /*0dc4*/ 	.word	0x00000000
        /*0dc8*/ 	.short	0x0101
        /*0dca*/ 	.byte	0x3f
	.zero		1


	//   ....[49]....
        /*0dcc*/ 	.word	0x0000dd80
        /*0dd0*/ 	.word	0x000000d7
        /*0dd4*/ 	.word	0x00028c30
        /*0dd8*/ 	.short	0x010a
        /*0dda*/ 	.byte	0x3f
	.zero		1


	//   ....[50]....
        /*0ddc*/ 	.word	0x0000ddf0
        /*0de0*/ 	.word	0x000000d7
        /*0de4*/ 	.word	0x00028c30
        /*0de8*/ 	.short	0x010a
        /*0dea*/ 	.byte	0x3f
	.zero		1


	//   ....[51]....
        /*0dec*/ 	.word	0x0000e340
        /*0df0*/ 	.word	0x0000000d
        /*0df4*/ 	.word	0x00000000
        /*0df8*/ 	.short	0x0101
        /*0dfa*/ 	.byte	0x3f
	.zero		1


	//   ....[52]....
        /*0dfc*/ 	.word	0x0000f370
        /*0e00*/ 	.word	0x000000d7
        /*0e04*/ 	.word	0x00028c50
        /*0e08*/ 	.short	0x010a
        /*0e0a*/ 	.byte	0x3f
	.zero		1


	//   ....[53]....
        /*0e0c*/ 	.word	0x0000f3c0
        /*0e10*/ 	.word	0x000000d7
        /*0e14*/ 	.word	0x00028c50
        /*0e18*/ 	.short	0x010a
        /*0e1a*/ 	.byte	0x3f
	.zero		1


	//   ....[54]....
        /*0e1c*/ 	.word	0x0000f6f0
        /*0e20*/ 	.word	0x000000d7
        /*0e24*/ 	.word	0x00000000
        /*0e28*/ 	.short	0x0101
        /*0e2a*/ 	.byte	0x3f
	.zero		1


	//   ....[55]....
        /*0e2c*/ 	.word	0x00011f50
        /*0e30*/ 	.word	0x00000003
        /*0e34*/ 	.word	0x00000000
        /*0e38*/ 	.short	0x0101
        /*0e3a*/ 	.byte	0x3f
	.zero		1


	//   ....[56]....
        /*0e3c*/ 	.word	0x00014a20
        /*0e40*/ 	.word	0x00000017
        /*0e44*/ 	.word	0x00028c20
        /*0e48*/ 	.short	0x010a
        /*0e4a*/ 	.byte	0x3f
	.zero		1


	//   ....[57]....
        /*0e4c*/ 	.word	0x00014ab0
        /*0e50*/ 	.word	0x00000003
        /*0e54*/ 	.word	0x00028ca0
        /*0e58*/ 	.short	0x010a
        /*0e5a*/ 	.byte	0x3f
	.zero		1


	//   ....[58]....
        /*0e5c*/ 	.word	0x00014d00
        /*0e60*/ 	.word	0x00000003
        /*0e64*/ 	.word	0x00028cc0
        /*0e68*/ 	.short	0x010a
        /*0e6a*/ 	.byte	0x3f
	.zero		1


	//   ....[59]....
        /*0e6c*/ 	.word	0x000156d0
        /*0e70*/ 	.word	0x00000008
        /*0e74*/ 	.word	0x00028ca0
        /*0e78*/ 	.short	0x010a
        /*0e7a*/ 	.byte	0x3f
	.zero		1


	//   ....[60]....
        /*0e7c*/ 	.word	0x00015910
        /*0e80*/ 	.word	0x00000008
        /*0e84*/ 	.word	0x00028cc0
        /*0e88*/ 	.short	0x010a
        /*0e8a*/ 	.byte	0x3f
	.zero		1


	//   ....[61]....
        /*0e8c*/ 	.word	0x00016fe0
        /*0e90*/ 	.word	0x0000001f
        /*0e94*/ 	.word	0x00028c40
        /*0e98*/ 	.short	0x010a
        /*0e9a*/ 	.byte	0x3f
	.zero		1


	//   ....[62]....
        /*0e9c*/ 	.word	0x00017490
        /*0ea0*/ 	.word	0x0000001f
        /*0ea4*/ 	.word	0x00028c30
        /*0ea8*/ 	.short	0x0107
        /*0eaa*/ 	.byte	0x3f
	.zero		1


	//   ....[63]....
        /*0eac*/ 	.word	0x00017560
        /*0eb0*/ 	.word	0x0000001f
        /*0eb4*/ 	.word	0x00028c30
        /*0eb8*/ 	.short	0x0101
        /*0eba*/ 	.byte	0x3f
	.zero		1


	//   ....[64]....
        /*0ebc*/ 	.word	0x00017e60
        /*0ec0*/ 	.word	0x00000017
        /*0ec4*/ 	.word	0x00028c00
        /*0ec8*/ 	.short	0x0107
        /*0eca*/ 	.byte	0x3f
	.zero		1


	//   ....[65]....
        /*0ecc*/ 	.word	0x00017f50
        /*0ed0*/ 	.word	0x00000017
        /*0ed4*/ 	.word	0x00028c00
        /*0ed8*/ 	.short	0x0101
        /*0eda*/ 	.byte	0x3f
	.zero		1


	//   ....[66]....
        /*0edc*/ 	.word	0x00017f70
        /*0ee0*/ 	.word	0x00000017
        /*0ee4*/ 	.word	0x00028c20
        /*0ee8*/ 	.short	0x010a
        /*0eea*/ 	.byte	0x3f
	.zero		1


	//   ....[67]....
        /*0eec*/ 	.word	0x00018000
        /*0ef0*/ 	.word	0x0000001f
        /*0ef4*/ 	.word	0x00028c60
        /*0ef8*/ 	.short	0x010a
        /*0efa*/ 	.byte	0x3f
	.zero		1


	//   ....[68]....
        /*0efc*/ 	.word	0x00018940
        /*0f00*/ 	.word	0x0000001f
        /*0f04*/ 	.word	0x00028c50
        /*0f08*/ 	.short	0x0107
        /*0f0a*/ 	.byte	0x3f
	.zero		1


	//   ....[69]....
        /*0f0c*/ 	.word	0x00018a10
        /*0f10*/ 	.word	0x0000001f
        /*0f14*/ 	.word	0x00028c50
        /*0f18*/ 	.short	0x0101
        /*0f1a*/ 	.byte	0x3f
	.zero		1


	//   ....[70]....
        /*0f1c*/ 	.word	0x00018da0
        /*0f20*/ 	.word	0x00000006
        /*0f24*/ 	.word	0x00028c40
        /*0f28*/ 	.short	0x010a
        /*0f2a*/ 	.byte	0x3f
	.zero		1


	//   ....[71]....
        /*0f2c*/ 	.word	0x000190e0
        /*0f30*/ 	.word	0x00000006
        /*0f34*/ 	.word	0x00028c30
        /*0f38*/ 	.short	0x0107
        /*0f3a*/ 	.byte	0x3f
	.zero		1


	//   ....[72]....
        /*0f3c*/ 	.word	0x000191a0
        /*0f40*/ 	.word	0x00000006
        /*0f44*/ 	.word	0x00028c30
        /*0f48*/ 	.short	0x0101
        /*0f4a*/ 	.byte	0x3f
	.zero		1


	//   ....[73]....
        /*0f4c*/ 	.word	0x000191d0
        /*0f50*/ 	.word	0x00000006
        /*0f54*/ 	.word	0x00028c60
        /*0f58*/ 	.short	0x010a
        /*0f5a*/ 	.byte	0x3f
	.zero		1


	//   ....[74]....
        /*0f5c*/ 	.word	0x000198a0
        /*0f60*/ 	.word	0x00000006
        /*0f64*/ 	.word	0x00028c50
        /*0f68*/ 	.short	0x0107
        /*0f6a*/ 	.byte	0x3f
	.zero		1


	//   ....[75]....
        /*0f6c*/ 	.word	0x00019960
        /*0f70*/ 	.word	0x00000006
        /*0f74*/ 	.word	0x00028c50
        /*0f78*/ 	.short	0x0101
        /*0f7a*/ 	.byte	0x3f
	.zero		1


	//   ....[76]....
        /*0f7c*/ 	.word	0x0001a7d0
        /*0f80*/ 	.word	0x00000004
        /*0f84*/ 	.word	0x00028c20
        /*0f88*/ 	.short	0x010a
        /*0f8a*/ 	.byte	0x3f
	.zero		1


	//   ....[77]....
        /*0f8c*/ 	.word	0x0001a930
        /*0f90*/ 	.word	0x00000005
        /*0f94*/ 	.word	0x00028c40
        /*0f98*/ 	.short	0x010a
        /*0f9a*/ 	.byte	0x3f
	.zero		1


	//   ....[78]....
        /*0f9c*/ 	.word	0x0001a9d0
        /*0fa0*/ 	.word	0x00000019
        /*0fa4*/ 	.word	0x00028c40
        /*0fa8*/ 	.short	0x010a
        /*0faa*/ 	.byte	0x3f
	.zero		1


	//   ....[79]....
        /*0fac*/ 	.word	0x0001aa10
        /*0fb0*/ 	.word	0x00000005
        /*0fb4*/ 	.word	0x00028c60
        /*0fb8*/ 	.short	0x010a
        /*0fba*/ 	.byte	0x3f
	.zero		1


	//   ....[80]....
        /*0fbc*/ 	.word	0x0001aa50
        /*0fc0*/ 	.word	0x00000019
        /*0fc4*/ 	.word	0x00028c60
        /*0fc8*/ 	.short	0x010a
        /*0fca*/ 	.byte	0x3f
	.zero		1


	//   ....[81]....
        /*0fcc*/ 	.word	0x0001aab0
        /*0fd0*/ 	.word	0x0000003f
        /*0fd4*/ 	.word	0x00028c90
        /*0fd8*/ 	.short	0x010a
        /*0fda*/ 	.byte	0x3f
	.zero		1


	//   ....[82]....
        /*0fdc*/ 	.word	0x0001ac20
        /*0fe0*/ 	.word	0x0000003f
        /*0fe4*/ 	.word	0x00028c90
        /*0fe8*/ 	.short	0x010a
        /*0fea*/ 	.byte	0x3f
	.zero		1


	//   ....[83]....
        /*0fec*/ 	.word	0x0001ada0
        /*0ff0*/ 	.word	0x0000003f
        /*0ff4*/ 	.word	0x00028c90
        /*0ff8*/ 	.short	0x010a
        /*0ffa*/ 	.byte	0x3f
	.zero		1


	//   ....[84]....
        /*0ffc*/ 	.word	0x0001af00
        /*1000*/ 	.word	0x0000003f
        /*1004*/ 	.word	0x00028cb0
        /*1008*/ 	.short	0x010a
        /*100a*/ 	.byte	0x3f
	.zero		1


	//   ....[85]....
        /*100c*/ 	.word	0x0001af50
        /*1010*/ 	.word	0x00000003
        /*1014*/ 	.word	0x00028c50
        /*1018*/ 	.short	0x010a
        /*101a*/ 	.byte	0x3f
	.zero		1


	//   ....[86]....
        /*101c*/ 	.word	0x0001afa0
        /*1020*/ 	.word	0x00000014
        /*1024*/ 	.word	0x00028c50
        /*1028*/ 	.short	0x010a
        /*102a*/ 	.byte	0x3f
	.zero		1


	//   ....[87]....
        /*102c*/ 	.word	0x0001b370
        /*1030*/ 	.word	0x00000002
        /*1034*/ 	.word	0x00028c00
        /*1038*/ 	.short	0x010a
        /*103a*/ 	.byte	0x3f
	.zero		1


	//   ....[88]....
        /*103c*/ 	.word	0x0001b970
        /*1040*/ 	.word	0x00000002
        /*1044*/ 	.word	0x00028c00
        /*1048*/ 	.short	0x010a
        /*104a*/ 	.byte	0x3f
	.zero		1


	//   ....[89]....
        /*104c*/ 	.word	0x0001b9c0
        /*1050*/ 	.word	0x00000014
        /*1054*/ 	.word	0x00028c30
        /*1058*/ 	.short	0x010a
        /*105a*/ 	.byte	0x3f
	.zero		1


	//   ....[90]....
        /*105c*/ 	.word	0x0001ba10
        /*1060*/ 	.word	0x00000014
        /*1064*/ 	.word	0x00028c50
        /*1068*/ 	.short	0x010a
        /*106a*/ 	.byte	0x3f
	.zero		1


	//   ....[91]....
        /*106c*/ 	.word	0x0001ba60
        /*1070*/ 	.word	0x000000ba
        /*1074*/ 	.word	0x00028c30
        /*1078*/ 	.short	0x010a
        /*107a*/ 	.byte	0x3f
	.zero		1


	//   ....[92]....
        /*107c*/ 	.word	0x0001bab0
        /*1080*/ 	.word	0x000000ba
        /*1084*/ 	.word	0x00028c50
        /*1088*/ 	.short	0x010a
        /*108a*/ 	.byte	0x3f
	.zero		1


	//   ....[93]....
        /*108c*/ 	.word	0x0001bb00
        /*1090*/ 	.word	0x000000d7
        /*1094*/ 	.word	0x00028c30
        /*1098*/ 	.short	0x010a
        /*109a*/ 	.byte	0x3f
	.zero		1


	//   ....[94]....
        /*109c*/ 	.word	0x0001bb50
        /*10a0*/ 	.word	0x000000d7
        /*10a4*/ 	.word	0x00028c50
        /*10a8*/ 	.short	0x010a
        /*10aa*/ 	.byte	0x3f
	.zero		1


	//   ....[95]....
        /*10ac*/ 	.word	0x0001bcf0
        /*10b0*/ 	.word	0x00000017
        /*10b4*/ 	.word	0x00028c20
        /*10b8*/ 	.short	0x010a
        /*10ba*/ 	.byte	0x3f
	.zero		1


	//   ....[96]....
        /*10bc*/ 	.word	0x0001bd40
        /*10c0*/ 	.word	0x00000003
        /*10c4*/ 	.word	0x00028ca0
        /*10c8*/ 	.short	0x010a
        /*10ca*/ 	.byte	0x3f
	.zero		1


	//   ....[97]....
        /*10cc*/ 	.word	0x0001bd90
        /*10d0*/ 	.word	0x00000003
        /*10d4*/ 	.word	0x00028cc0
        /*10d8*/ 	.short	0x010a
        /*10da*/ 	.byte	0x3f
	.zero		1


	//   ....[98]....
        /*10dc*/ 	.word	0x0001bde0
        /*10e0*/ 	.word	0x00000008
        /*10e4*/ 	.word	0x00028ca0
        /*10e8*/ 	.short	0x010a
        /*10ea*/ 	.byte	0x3f
	.zero		1


	//   ....[99]....
        /*10ec*/ 	.word	0x0001be30
        /*10f0*/ 	.word	0x00000008
        /*10f4*/ 	.word	0x00028cc0
        /*10f8*/ 	.short	0x010a
        /*10fa*/ 	.byte	0x3f
	.zero		1


	//   ....[100]....
        /*10fc*/ 	.word	0x0001bf50
        /*1100*/ 	.word	0x0000001f
        /*1104*/ 	.word	0x00028c40
        /*1108*/ 	.short	0x010a
        /*110a*/ 	.byte	0x3f
	.zero		1


	//   ....[101]....
        /*110c*/ 	.word	0x0001c9f0
        /*1110*/ 	.word	0x00000017
        /*1114*/ 	.word	0x00028c20
        /*1118*/ 	.short	0x010a
        /*111a*/ 	.byte	0x3f
	.zero		1


	//   ....[102]....
        /*111c*/ 	.word	0x0001ca40
        /*1120*/ 	.word	0x0000001f
        /*1124*/ 	.word	0x00028c60
        /*1128*/ 	.short	0x010a
        /*112a*/ 	.byte	0x3f
	.zero		1


	//   ....[103]....
        /*112c*/ 	.word	0x0001d340
        /*1130*/ 	.word	0x00000006
        /*1134*/ 	.word	0x00028c40
        /*1138*/ 	.short	0x010a
        /*113a*/ 	.byte	0x3f
	.zero		1


	//   ....[104]....
        /*113c*/ 	.word	0x0001d800
        /*1140*/ 	.word	0x00000006
        /*1144*/ 	.word	0x00028c60
        /*1148*/ 	.short	0x010a
        /*114a*/ 	.byte	0x3f
	.zero		1


	//   ....[105]....
        /*114c*/ 	.word	0x0001e900
        /*1150*/ 	.word	0x00000004
        /*1154*/ 	.word	0x00028c20
        /*1158*/ 	.short	0x010a
        /*115a*/ 	.byte	0x3f
	.zero		1


	//   ....[106]....
        /*115c*/ 	.word	0x0001eaa0
        /*1160*/ 	.word	0x00000005
        /*1164*/ 	.word	0x00028c40
        /*1168*/ 	.short	0x010a
        /*116a*/ 	.byte	0x3f
	.zero		1


	//   ....[107]....
        /*116c*/ 	.word	0x0001eaf0
        /*1170*/ 	.word	0x00000019
        /*1174*/ 	.word	0x00028c40
        /*1178*/ 	.short	0x010a
        /*117a*/ 	.byte	0x3f
	.zero		1


	//   ....[108]....
        /*117c*/ 	.word	0x0001eb40
        /*1180*/ 	.word	0x00000005
        /*1184*/ 	.word	0x00028c60
        /*1188*/ 	.short	0x010a
        /*118a*/ 	.byte	0x3f
	.zero		1


	//----- nvinfo : EIATTR_NUM_MBARRIERS
	.align		4
.L_1036:
        /*118c*/ 	.byte	0x03, 0x38
        /*118e*/ 	.short	0x0016


	//----- nvinfo : EIATTR_EXIT_INSTR_OFFSETS
	.align		4
        /*1190*/ 	.byte	0x04, 0x1c
        /*1192*/ 	.short	(.L_1038 - .L_1037)


	//   ....[0]....
.L_1037:
        /*1194*/ 	.word	0x0001aaa0


	//----- nvinfo : EIATTR_MAX_THREADS
	.align		4
.L_1038:
        /*1198*/ 	.byte	0x04, 0x05
        /*119a*/ 	.short	(.L_1040 - .L_1039)
.L_1039:
        /*119c*/ 	.word	0x00000180
        /*11a0*/ 	.word	0x00000001
        /*11a4*/ 	.word	0x00000001


	//----- nvinfo : EIATTR_CRS_STACK_SIZE
	.align		4
.L_1040:
        /*11a8*/ 	.byte	0x04, 0x1e
        /*11aa*/ 	.short	(.L_1042 - .L_1041)
.L_1041:
        /*11ac*/ 	.word	0x00000000


	//----- nvinfo : EIATTR_CBANK_PARAM_SIZE
	.align		4
.L_1042:
        /*11b0*/ 	.byte	0x03, 0x19
        /*11b2*/ 	.short	0x0af0


	//----- nvinfo : EIATTR_PARAM_CBANK
	.align		4
        /*11b4*/ 	.byte	0x04, 0x0a
        /*11b6*/ 	.short	(.L_1044 - .L_1043)
	.align		4
.L_1043:
        /*11b8*/ 	.word	index@(.nv.constant0._ZN7cutlass13device_kernelIN5flash11enable_sm90INS1_16FlashAttnFwdSm90INS1_25CollectiveMainloopFwdSm90ILi2EN4cute5tupleIJNS5_1CILi1EEES8_S8_EEENS6_IJNS7_ILi64EEESA_SA_EEELi512ENS_10bfloat16_tEfNS_4arch4Sm90ELb1ELb0ELb0ELb1ELb1ELb1ELb0ELb0ELb0ELb1ELb0ELb0EEENS1_21CollectiveEpilogueFwdINS6_IJSA_NS7_ILi512EEESA_EEES9_SC_SE_Li256ELb1ELb1ELb0ELb0EEENS1_36VarlenDynamicPersistentTileSchedulerILi64ELi64ELi256ELi128ELb0ELb1ELb1ELb1ELb1ELb1EEEEEEEEEvNT_6ParamsE)
        /*11bc*/ 	.short	0x0210
        /*11be*/ 	.short	0x0af0


	//----- nvinfo : EIATTR_SW_WAR
	.align		4
.L_1044:
        /*11c0*/ 	.byte	0x04, 0x36
        /*11c2*/ 	.short	(.L_1046 - .L_1045)
.L_1045:
        /*11c4*/ 	.word	0x00000008
.L_1046:


//--------------------- .nv.info._ZN7cutlass13device_kernelIN5flash11enable_sm90INS1_16FlashAttnFwdSm90INS1_25CollectiveMainloopFwdSm90ILi2EN4cute5tupleIJNS5_1CILi1EEES8_S8_EEENS6_IJNS7_ILi64EEESA_SA_EEELi512ENS_10bfloat16_tEfNS_4arch4Sm90ELb1ELb0ELb0ELb1ELb1ELb0ELb1ELb0ELb0ELb1ELb0ELb0EEENS1_21CollectiveEpilogueFwdINS6_IJSA_NS7_ILi512EEESA_EEES9_SC_SE_Li256ELb1ELb1ELb0ELb0EEENS1_36VarlenDynamicPersistentTileSchedulerILi64ELi64ELi256ELi128ELb0ELb1ELb1ELb1ELb1ELb1EEEEEEEEEvNT_6ParamsE --------------------------
	.section	.nv.info._ZN7cutlass13device_kernelIN5flash11enable_sm90INS1_16FlashAttnFwdSm90INS1_25CollectiveMainloopFwdSm90ILi2EN4cute5tupleIJNS5_1CILi1EEES8_S8_EEENS6_IJNS7_ILi64EEESA_SA_EEELi512ENS_10bfloat16_tEfNS_4arch4Sm90ELb1ELb0ELb0ELb1ELb1ELb0ELb1ELb0ELb0ELb1ELb0ELb0EEENS1_21CollectiveEpilogueFwdINS6_IJSA_NS7_ILi512EEESA_EEES9_SC_SE_Li256ELb1ELb1ELb0ELb0EEENS1_36VarlenDynamicPersistentTileSchedulerILi64ELi64ELi256ELi128ELb0ELb1ELb1ELb1ELb1ELb1EEEEEEEEEvNT_6ParamsE,"",@"SHT_CUDA_INFO"
	.sectionflags	@""
	.align	4


	//----- nvinfo : EIATTR_CUDA_API_VERSION
	.align		4
        /*0000*/ 	.byte	0x04, 0x37
        /*0002*/ 	.short	(.L_1048 - .L_1047)
.L_1047:
        /*0004*/ 	.word	0x00000082


	//----- nvinfo : EIATTR_KPARAM_INFO
	.align		4
.L_1048:
        /*0008*/ 	.byte	0x04, 0x17
        /*000a*/ 	.short	(.L_1050 - .L_1049)
.L_1049:
        /*000c*/ 	.word	0x00000000
        /*0010*/ 	.short	0x0000
        /*0012*/ 	.short	0x0070
        /*0014*/ 	.byte	0x00, 0xf0, 0x01, 0x2e


	//----- nvinfo : EIATTR_SPARSE_MMA_MASK
	.align		4
.L_1050:
        /*0018*/ 	.byte	0x03, 0x50
        /*001a*/ 	.short	0x0000


	//----- nvinfo : EIATTR_MAXREG_COUNT
	.align		4
        /*001c*/ 	.byte	0x03, 0x1b
        /*001e*/ 	.short	0x00a8


	//----- nvinfo : EIATTR_NUM_BARRIERS
	.align		4
        /*0020*/ 	.byte	0x02, 0x4c
        /*0022*/ 	.byte	0x10
	.zero		1


	//----- nvinfo : EIATTR_EXTERNS
	.align		4
        /*0024*/ 	.byte	0x04, 0x0f
        /*0026*/ 	.short	(.L_1052 - .L_1051)


	//   ....[0]....
	.align		4
.L_1051:
        /*0028*/ 	.word	index@(__assertfail)


	//----- nvinfo : EIATTR_ANNOTATIONS
	.align		4
.L_1052:
        /*002c*/ 	.byte	0x04, 0x55
        /*002e*/ 	.short	(.L_1054 - .L_1053)


	//   ....[0]....
.L_1053:
        /* <DEDUP_REMOVED lines=17> */


	//----- nvinfo : EIATTR_MERCURY_ISA_VERSION
	.align		4
.L_1054:
        /*0130*/ 	.byte	0x03, 0x5f
        /*0132*/ 	.short	0x0101


	//----- nvinfo : EIATTR_UNUSED_LOAD_BYTE_OFFSET
	.align		4
        /*0134*/ 	.byte	0x04, 0x44
        /*0136*/ 	.short	(.L_1056 - .L_1055)


	//   ....[0]....
.L_1055:
        /*0138*/ 	.word	0x00000970
        /*013c*/ 	.word	0x0000fff0


	//   ....[1]....
        /*0140*/ 	.word	0x0000cf90
        /*0144*/ 	.word	0x0000fff0


	//----- nvinfo : EIATTR_INT_WARP_WIDE_INSTR_OFFSETS
	.align		4
.L_1056:
        /*0148*/ 	.byte	0x04, 0x31
        /*014a*/ 	.short	(.L_1058 - .L_1057)


	//   ....[0]....
.L_1057:
        /*014c*/ 	.word	0x000000c0


	//   ....[1]....
        /*0150*/ 	.word	0x000000d0


	//   ....[2]....
        /*0154*/ 	.word	0x000000e0


	//   ....[3]....
        /*0158*/ 	.word	0x00000180


	//   ....[4]....
        /*015c*/ 	.word	0x00011220


	//   ....[5]....
        /*0160*/ 	.word	0x000112b0


	//   ....[6]....
        /*0164*/ 	.word	0x000155c0


	//   ....[7]....
        /*0168*/ 	.word	0x00015650


	//----- nvinfo : EIATTR_COOP_GROUP_MASK_REGIDS
	.align		4
.L_1058:
        /*016c*/ 	.byte	0x04, 0x29
        /*016e*/ 	.short	(.L_1060 - .L_1059)


	//   ....[0]....
.L_1059:
        /*0170*/ 	.word	0xffffffff


	//   ....[1]....
        /*0174*/ 	.word	0xffffffff


	//   ....[2]....
        /*0178*/ 	.word	0xffffffff


	//   ....[3]....
        /*017c*/ 	.word	0xffffffff


	//   ....[4]....
        /*0180*/ 	.word	0xffffffff


	//   ....[5]....
        /*0184*/ 	.word	0xffffffff


	//   ....[6]....
        /*0188*/ 	.word	0xffffffff


	//   ....[7]....
        /*018c*/ 	.word	0xffffffff


	//   ....[8]....
        /*0190*/ 	.word	0xffffffff


	//   ....[9]....
        /*0194*/ 	.word	0xffffffff


	//   ....[10]....
        /*0198*/ 	.word	0xffffffff


	//   ....[11]....
        /*019c*/ 	.word	0xffffffff


	//   ....[12]....
        /*01a0*/ 	.word	0xffffffff


	//   ....[13]....
        /*01a4*/ 	.word	0xffffffff


	//   ....[14]....
        /*01a8*/ 	.word	0xffffffff


	//   ....[15]....
        /*01ac*/ 	.word	0xffffffff


	//   ....[16]....
        /*01b0*/ 	.word	0xffffffff


	//   ....[17]....
        /*01b4*/ 	.word	0xffffffff


	//   ....[18]....
        /*01b8*/ 	.word	0xffffffff


	//   ....[19]....
        /*01bc*/ 	.word	0xffffffff


	//   ....[20]....
        /*01c0*/ 	.word	0xffffffff


	//   ....[21]....
        /*01c4*/ 	.word	0xffffffff


	//   ....[22]....
        /*01c8*/ 	.word	0xffffffff


	//   ....[23]....
        /*01cc*/ 	.word	0xffffffff


	//   ....[24]....
        /*01d0*/ 	.word	0xffffffff


	//   ....[25]....
        /*01d4*/ 	.word	0xffffffff


	//   ....[26]....
        /*01d8*/ 	.word	0xffffffff


	//   ....[27]....
        /*01dc*/ 	.word	0xffffffff


	//   ....[28]....
        /*01e0*/ 	.word	0xffffffff


	//   ....[29]....
        /*01e4*/ 	.word	0xffffffff


	//   ....[30]....
        /*01e8*/ 	.word	0xffffffff


	//   ....[31]....
        /*01ec*/ 	.word	0xffffffff


	//   ....[32]....
        /*01f0*/ 	.word	0xffffffff


	//   ....[33]....
        /*01f4*/ 	.word	0xffffffff


	//   ....[34]....
        /*01f8*/ 	.word	0xffffffff


	//   ....[35]....
        /*01fc*/ 	.word	0xffffffff


	//   ....[36]....
        /*0200*/ 	.word	0xffffffff


	//   ....[37]....
        /*0204*/ 	.word	0xffffffff


	//   ....[38]....
        /*0208*/ 	.word	0xffffffff


	//   ....[39]....
        /*020c*/ 	.word	0xffffffff


	//   ....[40]....
        /*0210*/ 	.word	0xffffffff


	//   ....[41]....
        /*0214*/ 	.word	0xffffffff


	//   ....[42]....
        /*0218*/ 	.word	0xffffffff


	//   ....[43]....
        /*021c*/ 	.word	0xffffffff


	//   ....[44]....
        /*0220*/ 	.word	0xffffffff


	//   ....[45]....
        /*0224*/ 	.word	0xffffffff


	//   ....[46]....
        /*0228*/ 	.word	0xffffffff


	//   ....[47]....
        /*022c*/ 	.word	0xffffffff


	//   ....[48]....
        /*0230*/ 	.word	0xffffffff


	//   ....[49]....
        /*0234*/ 	.word	0xffffffff


	//   ....[50]....
        /*0238*/ 	.word	0xffffffff


	//   ....[51]....
        /*023c*/ 	.word	0xffffffff


	//   ....[52]....
        /*0240*/ 	.word	0xffffffff


	//   ....[53]....
        /*0244*/ 	.word	0xffffffff


	//   ....[54]....
        /*0248*/ 	.word	0xffffffff


	//   ....[55]....
        /*024c*/ 	.word	0xffffffff


	//   ....[56]....
        /*0250*/ 	.word	0xffffffff


	//   ....[57]....
        /*0254*/ 	.word	0xffffffff


	//   ....[58]....
        /*0258*/ 	.word	0xffffffff


	//   ....[59]....
        /*025c*/ 	.word	0xffffffff


	//   ....[60]....
        /*0260*/ 	.word	0xffffffff


	//   ....[61]....
        /*0264*/ 	.word	0xffffffff


	//   ....[62]....
        /*0268*/ 	.word	0xffffffff


	//   ....[63]....
        /*026c*/ 	.word	0xffffffff


	//   ....[64]....
        /*0270*/ 	.word	0xffffffff


	//   ....[65]....
        /*0274*/ 	.word	0xffffffff


	//   ....[66]....
        /*0278*/ 	.word	0xffffffff


	//   ....[67]....
        /*027c*/ 	.word	0xffffffff


	//   ....[68]....
        /*0280*/ 	.word	0xffffffff


	//   ....[69]....
        /*0284*/ 	.word	0xffffffff


	//   ....[70]....
        /*0288*/ 	.word	0xffffffff


	//   ....[71]....
        /*028c*/ 	.word	0xffffffff


	//   ....[72]....
        /*0290*/ 	.word	0xffffffff


	//   ....[73]....
        /*0294*/ 	.word	0xffffffff


	//   ....[74]....
        /*0298*/ 	.word	0xffffffff


	//   ....[75]....
        /*029c*/ 	.word	0xffffffff


	//   ....[76]....
        /*02a0*/ 	.word	0xffffffff


	//   ....[77]....
        /*02a4*/ 	.word	0xffffffff


	//   ....[78]....
        /*02a8*/ 	.word	0xffffffff


	//   ....[79]....
        /*02ac*/ 	.word	0xffffffff


	//   ....[80]....
        /*02b0*/ 	.word	0xffffffff


	//   ....[81]....
        /*02b4*/ 	.word	0xffffffff


	//   ....[82]....
        /*02b8*/ 	.word	0xffffffff


	//   ....[83]....
        /*02bc*/ 	.word	0xffffffff


	//   ....[84]....
        /*02c0*/ 	.word	0xffffffff


	//   ....[85]....
        /*02c4*/ 	.word	0xffffffff


	//   ....[86]....
        /*02c8*/ 	.word	0xffffffff


	//   ....[87]....
        /*02cc*/ 	.word	0xffffffff


	//   ....[88]....
        /*02d0*/ 	.word	0xffffffff


	//   ....[89]....
        /*02d4*/ 	.word	0xffffffff


	//   ....[90]....
        /*02d8*/ 	.word	0xffffffff


	//   ....[91]....
        /*02dc*/ 	.word	0xffffffff


	//   ....[92]....
        /*02e0*/ 	.word	0xffffffff


	//   ....[93]....
        /*02e4*/ 	.word	0xffffffff


	//   ....[94]....
        /*02e8*/ 	.word	0xffffffff


	//   ....[95]....
        /*02ec*/ 	.word	0xffffffff


	//   ....[96]....
        /*02f0*/ 	.word	0xffffffff


	//   ....[97]....
        /*02f4*/ 	.word	0xffffffff


	//   ....[98]....
        /*02f8*/ 	.word	0xffffffff


	//   ....[99]....
        /*02fc*/ 	.word	0xffffffff


	//   ....[100]....
        /*0300*/ 	.word	0xffffffff


	//   ....[101]....
        /*0304*/ 	.word	0xffffffff


	//   ....[102]....
        /*0308*/ 	.word	0xffffffff


	//   ....[103]....
        /*030c*/ 	.word	0xffffffff


	//   ....[104]....
        /*0310*/ 	.word	0xffffffff


	//   ....[105]....
        /*0314*/ 	.word	0xffffffff


	//   ....[106]....
        /*0318*/ 	.word	0xffffffff


	//   ....[107]....
        /*031c*/ 	.word	0xffffffff


	//   ....[108]....
        /*0320*/ 	.word	0xffffffff


	//   ....[109]....
        /*0324*/ 	.word	0xffffffff


	//   ....[110]....
        /*0328*/ 	.word	0xffffffff


	//   ....[111]....
        /*032c*/ 	.word	0xffffffff


	//   ....[112]....
        /*0330*/ 	.word	0xffffffff


	//   ....[113]....
        /*0334*/ 	.word	0xffffffff


	//   ....[114]....
        /*0338*/ 	.word	0xffffffff


	//   ....[115]....
        /*033c*/ 	.word	0xffffffff


	//   ....[116]....
        /*0340*/ 	.word	0xffffffff


	//   ....[117]....
        /*0344*/ 	.word	0xffffffff


	//   ....[118]....
        /*0348*/ 	.word	0xffffffff


	//   ....[119]....
        /*034c*/ 	.word	0xffffffff


	//   ....[120]....
        /*0350*/ 	.word	0xffffffff


	//   ....[121]....
        /*0354*/ 	.word	0xffffffff


	//   ....[122]....
        /*0358*/ 	.word	0xffffffff


	//   ....[123]....
        /*035c*/ 	.word	0xffffffff


	//   ....[124]....
        /*0360*/ 	.word	0xffffffff


	//   ....[125]....
        /*0364*/ 	.word	0xffffffff


	//   ....[126]....
        /*0368*/ 	.word	0xffffffff


	//   ....[127]....
        /*036c*/ 	.word	0xffffffff


	//   ....[128]....
        /*0370*/ 	.word	0xffffffff


	//   ....[129]....
        /*0374*/ 	.word	0x0500000f


	//   ....[130]....
        /*0378*/ 	.word	0x0500000f


	//   ....[131]....
        /*037c*/ 	.word	0x0500000f


	//   ....[132]....
        /*0380*/ 	.word	0x0500000f


	//   ....[133]....
        /*0384*/ 	.word	0x0500000f


	//   ....[134]....
        /*0388*/ 	.word	0x0500000f


	//   ....[135]....
        /*038c*/ 	.word	0x0500000f


	//   ....[136]....
        /*0390*/ 	.word	0x0500000f


	//   ....[137]....
        /*0394*/ 	.word	0x0500000f


	//   ....[138]....
        /*0398*/ 	.word	0x0500000f


	//   ....[139]....
        /*039c*/ 	.word	0x0500000f


	//   ....[140]....
        /*03a0*/ 	.word	0x0500000f


	//   ....[141]....
        /*03a4*/ 	.word	0x0500000f


	//   ....[142]....
        /*03a8*/ 	.word	0x0500000f


	//   ....[143]....
        /*03ac*/ 	.word	0x0500000f


	//   ....[144]....
        /*03b0*/ 	.word	0x0500000f


	//   ....[145]....
        /*03b4*/ 	.word	0x0500000f


	//   ....[146]....
        /*03b8*/ 	.word	0x0500000f


	//   ....[147]....
        /*03bc*/ 	.word	0x0500000f


	//   ....[148]....
        /*03c0*/ 	.word	0x0500000f


	//   ....[149]....
        /*03c4*/ 	.word	0x0500000f


	//   ....[150]....
        /*03c8*/ 	.word	0x0500000f


	//   ....[151]....
        /*03cc*/ 	.word	0x0500000f


	//   ....[152]....
        /*03d0*/ 	.word	0x0500000f


	//   ....[153]....
        /*03d4*/ 	.word	0x0500000f


	//   ....[154]....
        /*03d8*/ 	.word	0x0500000f


	//   ....[155]....
        /*03dc*/ 	.word	0x0500000f


	//   ....[156]....
        /*03e0*/ 	.word	0x0500000f


	//   ....[157]....
        /*03e4*/ 	.word	0x0500000f


	//   ....[158]....
        /*03e8*/ 	.word	0x0500000f


	//   ....[159]....
        /*03ec*/ 	.word	0x0500000f


	//   ....[160]....
        /*03f0*/ 	.word	0x0500000f


	//   ....[161]....
        /*03f4*/ 	.word	0x0500000f


	//   ....[162]....
        /*03f8*/ 	.word	0x0500000f


	//   ....[163]....
        /*03fc*/ 	.word	0x0500000f


	//   ....[164]....
        /*0400*/ 	.word	0x0500000f


	//   ....[165]....
        /*0404*/ 	.word	0x0500000f


	//   ....[166]....
        /*0408*/ 	.word	0x0500000f


	//   ....[167]....
        /*040c*/ 	.word	0x0500000f


	//   ....[168]....
        /*0410*/ 	.word	0x0500000f


	//   ....[169]....
        /*0414*/ 	.word	0x0500000f


	//   ....[170]....
        /*0418*/ 	.word	0x0500000f


	//   ....[171]....
        /*041c*/ 	.word	0x0500000f


	//   ....[172]....
        /*0420*/ 	.word	0x0500000f


	//   ....[173]....
        /*0424*/ 	.word	0x0500000f


	//   ....[174]....
        /*0428*/ 	.word	0x0500000f


	//   ....[175]....
        /*042c*/ 	.word	0x0500000f


	//   ....[176]....
        /*0430*/ 	.word	0x0500000f


	//   ....[177]....
        /*0434*/ 	.word	0x0500000f


	//   ....[178]....
        /*0438*/ 	.word	0x0500000f


	//   ....[179]....
        /*043c*/ 	.word	0x0500000f


	//   ....[180]....
        /*0440*/ 	.word	0x0500000f


	//   ....[181]....
        /*0444*/ 	.word	0x0500000f


	//   ....[182]....
        /*0448*/ 	.word	0x0500000f


	//   ....[183]....
        /*044c*/ 	.word	0x0500000f


	//   ....[184]....
        /*0450*/ 	.word	0x0500000f


	//   ....[185]....
        /*0454*/ 	.word	0x0500000f


	//   ....[186]....
        /*0458*/ 	.word	0x0500000f


	//   ....[187]....
        /*045c*/ 	.word	0x0500000f


	//   ....[188]....
        /*0460*/ 	.word	0x0500000f


	//   ....[189]....
        /*0464*/ 	.word	0x0500000f


	//   ....[190]....
        /*0468*/ 	.word	0x0500000f


	//   ....[191]....
        /*046c*/ 	.word	0x0500000f


	//   ....[192]....
        /*0470*/ 	.word	0x0500000f


	//   ....[193]....
        /*0474*/ 	.word	0x0500000f


	//   ....[194]....
        /*0478*/ 	.word	0x0500000f


	//   ....[195]....
        /*047c*/ 	.word	0x0500000f


	//----- nvinfo : EIATTR_COOP_GROUP_INSTR_OFFSETS
	.align		4
.L_1060:
        /*0480*/ 	.byte	0x04, 0x28
        /*0482*/ 	.short	(.L_1062 - .L_1061)


	//   ....[0]....
.L_1061:
        /*0484*/ 	.word	0x00000080


	//   ....[1]....
        /*0488*/ 	.word	0x00000090


	//   ....[2]....
        /*048c*/ 	.word	0x000002b0


	//   ....[3]....
        /*0490*/ 	.word	0x00000410


	//   ....[4]....
        /*0494*/ 	.word	0x00000530


	//   ....[5]....
        /*0498*/ 	.word	0x00000690


	//   ....[6]....
        /*049c*/ 	.word	0x000019c0


	//   ....[7]....
        /*04a0*/ 	.word	0x00003710


	//   ....[8]....
        /*04a4*/ 	.word	0x00004690


	//   ....[9]....
        /*04a8*/ 	.word	0x00005300


	//   ....[10]....
        /*04ac*/ 	.word	0x00005330


	//   ....[11]....
        /*04b0*/ 	.word	0x00005680


	//   ....[12]....
        /*04b4*/ 	.word	0x00005780


	//   ....[13]....
        /*04b8*/ 	.word	0x000059c0


	//   ....[14]....
        /*04bc*/ 	.word	0x00005b00


	//   ....[15]....
        /*04c0*/ 	.word	0x00006360


	//   ....[16]....
        /*04c4*/ 	.word	0x000070b0


	//   ....[17]....
        /*04c8*/ 	.word	0x00007cf0


	//   ....[18]....
        /*04cc*/ 	.word	0x00007d10


	//   ....[19]....
        /*04d0*/ 	.word	0x00008040


	//   ....[20]....
        /*04d4*/ 	.word	0x00008140


	//   ....[21]....
        /*04d8*/ 	.word	0x000084b0


	//   ....[22]....
        /*04dc*/ 	.word	0x00008510


	//   ....[23]....
        /*04e0*/ 	.word	0x00009670


	//   ....[24]....
        /*04e4*/ 	.word	0x0000a340


	//   ....[25]....
        /*04e8*/ 	.word	0x0000b020


	//   ....[26]....
        /*04ec*/ 	.word	0x0000b050


	//   ....[27]....
        /*04f0*/ 	.word	0x0000b290


	//   ....[28]....
        /*04f4*/ 	.word	0x0000b460


	//   ....[29]....
        /*04f8*/ 	.word	0x0000c3d0


	//   ....[30]....
        /*04fc*/ 	.word	0x0000c4a0


	//   ....[31]....
        /*0500*/ 	.word	0x0000c4c0


	//   ....[32]....
        /*0504*/ 	.word	0x0000c520


	//   ....[33]....
        /*0508*/ 	.word	0x0000c540


	//   ....[34]....
        /*050c*/ 	.word	0x0000de80


	//   ....[35]....
        /*0510*/ 	.word	0x0000e4a0


	//   ....[36]....
        /*0514*/ 	.word	0x0000e4d0


	//   ....[37]....
        /*0518*/ 	.word	0x0000e4f0


	//   ....[38]....
        /*051c*/ 	.word	0x0000e520


	//   ....[39]....
        /*0520*/ 	.word	0x0000eba0


	//   ....[40]....
        /*0524*/ 	.word	0x0000ebc0


	//   ....[41]....
        /*0528*/ 	.word	0x0000ee00


	//   ....[42]....
        /*052c*/ 	.word	0x0000ee20


	//   ....[43]....
        /*0530*/ 	.word	0x0000f9d0


	//   ....[44]....
        /*0534*/ 	.word	0x0000fa00


	//   ....[45]....
        /*0538*/ 	.word	0x0000fc40


	//   ....[46]....
        /*053c*/ 	.word	0x0000fc60


	//   ....[47]....
        /*0540*/ 	.word	0x0000ff00


	//   ....[48]....
        /*0544*/ 	.word	0x000100d0


	//   ....[49]....
        /*0548*/ 	.word	0x00010100


	//   ....[50]....
        /*054c*/ 	.word	0x00010130


	//   ....[51]....
        /*0550*/ 	.word	0x00010160


	//   ....[52]....
        /*0554*/ 	.word	0x00010190


	//   ....[53]....
        /*0558*/ 	.word	0x000101c0


	//   ....[54]....
        /*055c*/ 	.word	0x00010310


	//   ....[55]....
        /*0560*/ 	.word	0x00010340


	//   ....[56]....
        /*0564*/ 	.word	0x00010370


	//   ....[57]....
        /*0568*/ 	.word	0x000103a0


	//   ....[58]....
        /*056c*/ 	.word	0x000103d0


	//   ....[59]....
        /*0570*/ 	.word	0x00010400


	//   ....[60]....
        /*0574*/ 	.word	0x00010490


	//   ....[61]....
        /*0578*/ 	.word	0x000104f0


	//   ....[62]....
        /*057c*/ 	.word	0x00010580


	//   ....[63]....
        /*0580*/ 	.word	0x00012010


	//   ....[64]....
        /*0584*/ 	.word	0x00012030


	//   ....[65]....
        /*0588*/ 	.word	0x000120c0


	//   ....[66]....
        /*058c*/ 	.word	0x000120e0


	//   ....[67]....
        /*0590*/ 	.word	0x00012160


	//   ....[68]....
        /*0594*/ 	.word	0x00012180


	//   ....[69]....
        /*0598*/ 	.word	0x00012190


	//   ....[70]....
        /*059c*/ 	.word	0x000121a0


	//   ....[71]....
        /*05a0*/ 	.word	0x00012930


	//   ....[72]....
        /*05a4*/ 	.word	0x00012960


	//   ....[73]....
        /*05a8*/ 	.word	0x00012a20


	//   ....[74]....
        /*05ac*/ 	.word	0x00012a40


	//   ....[75]....
        /*05b0*/ 	.word	0x00012ae0


	//   ....[76]....
        /*05b4*/ 	.word	0x00012b00


	//   ....[77]....
        /*05b8*/ 	.word	0x00012b10


	//   ....[78]....
        /*05bc*/ 	.word	0x00012b90


	//   ....[79]....
        /*05c0*/ 	.word	0x00013400


	//   ....[80]....
        /*05c4*/ 	.word	0x00013420


	//   ....[81]....
        /*05c8*/ 	.word	0x000135c0


	//   ....[82]....
        /*05cc*/ 	.word	0x000135f0


	//   ....[83]....
        /*05d0*/ 	.word	0x00013700


	//   ....[84]....
        /*05d4*/ 	.word	0x00013710


	//   ....[85]....
        /*05d8*/ 	.word	0x00013740


	//   ....[86]....
        /*05dc*/ 	.word	0x00013750


	//   ....[87]....
        /*05e0*/ 	.word	0x00013d80


	//   ....[88]....
        /*05e4*/ 	.word	0x00013de0


	//   ....[89]....
        /*05e8*/ 	.word	0x00013fa0


	//   ....[90]....
        /*05ec*/ 	.word	0x00013fe0


	//   ....[91]....
        /*05f0*/ 	.word	0x00013ff0


	//   ....[92]....
        /*05f4*/ 	.word	0x00014000


	//   ....[93]....
        /*05f8*/ 	.word	0x00014150


	//   ....[94]....
        /*05fc*/ 	.word	0x000142a0


	//   ....[95]....
        /*0600*/ 	.word	0x00014ad0


	//   ....[96]....
        /*0604*/ 	.word	0x00014af0


	//   ....[97]....
        /*0608*/ 	.word	0x00014b40


	//   ....[98]....
        /*060c*/ 	.word	0x00014b50


	//   ....[99]....
        /*0610*/ 	.word	0x00014b90


	//   ....[100]....
        /*0614*/ 	.word	0x00014ba0


	//   ....[101]....
        /*0618*/ 	.word	0x00014bb0


	//   ....[102]....
        /*061c*/ 	.word	0x00014bf0


	//   ....[103]....
        /*0620*/ 	.word	0x00014f10


	//   ....[104]....
        /*0624*/ 	.word	0x00014f50


	//   ....[105]....
        /*0628*/ 	.word	0x00014f70


	//   ....[106]....
        /*062c*/ 	.word	0x00014f90


	//   ....[107]....
        /*0630*/ 	.word	0x00014fc0


	//   ....[108]....
        /*0634*/ 	.word	0x00014fe0


	//   ....[109]....
        /*0638*/ 	.word	0x000150e0


	//   ....[110]....
        /*063c*/ 	.word	0x00015230


	//   ....[111]....
        /*0640*/ 	.word	0x00015830


	//   ....[112]....
        /*0644*/ 	.word	0x00015880


	//   ....[113]....
        /*0648*/ 	.word	0x000158b0


	//   ....[114]....
        /*064c*/ 	.word	0x000158e0


	//   ....[115]....
        /*0650*/ 	.word	0x000158f0


	//   ....[116]....
        /*0654*/ 	.word	0x00015920


	//   ....[117]....
        /*0658*/ 	.word	0x00015950


	//   ....[118]....
        /*065c*/ 	.word	0x00015980


	//   ....[119]....
        /*0660*/ 	.word	0x00015b00


	//   ....[120]....
        /*0664*/ 	.word	0x00015b30


	//   ....[121]....
        /*0668*/ 	.word	0x00015b60


	//   ....[122]....
        /*066c*/ 	.word	0x00015b90


	//   ....[123]....
        /*0670*/ 	.word	0x00015bc0


	//   ....[124]....
        /*0674*/ 	.word	0x00015bf0


	//   ....[125]....
        /*0678*/ 	.word	0x00015cb0


	//   ....[126]....
        /*067c*/ 	.word	0x00015cd0


	//   ....[127]....
        /*0680*/ 	.word	0x00015d40


	//   ....[128]....
        /*0684*/ 	.word	0x000163e0


	//   ....[129]....
        /*0688*/ 	.word	0x00016960


	//   ....[130]....
        /*068c*/ 	.word	0x00016a50


	//   ....[131]....
        /*0690*/ 	.word	0x00016af0


	//   ....[132]....
        /*0694*/ 	.word	0x00016b50


	//   ....[133]....
        /*0698*/ 	.word	0x00016c40


	//   ....[134]....
        /*069c*/ 	.word	0x00016cb0


	//   ....[135]....
        /*06a0*/ 	.word	0x00016da0


	//   ....[136]....
        /*06a4*/ 	.word	0x00016e10


	//   ....[137]....
        /*06a8*/ 	.word	0x00016eb0


	//   ....[138]....
        /*06ac*/ 	.word	0x00016fb0


	//   ....[139]....
        /*06b0*/ 	.word	0x00017040


	//   ....[140]....
        /*06b4*/ 	.word	0x000170a0


	//   ....[141]....
        /*06b8*/ 	.word	0x00017190


	//   ....[142]....
        /*06bc*/ 	.word	0x00017210


	//   ....[143]....
        /*06c0*/ 	.word	0x00017310


	//   ....[144]....
        /*06c4*/ 	.word	0x00017380


	//   ....[145]....
        /*06c8*/ 	.word	0x00017460


	//   ....[146]....
        /*06cc*/ 	.word	0x00017770


	//   ....[147]....
        /*06d0*/ 	.word	0x00017830


	//   ....[148]....
        /*06d4*/ 	.word	0x00017aa0


	//   ....[149]....
        /*06d8*/ 	.word	0x00017af0


	//   ....[150]....
        /*06dc*/ 	.word	0x00017d00


	//   ....[151]....
        /*06e0*/ 	.word	0x00017d50


	//   ....[152]....
        /*06e4*/ 	.word	0x00017f00


	//   ....[153]....
        /*06e8*/ 	.word	0x00017f50


	//   ....[154]....
        /*06ec*/ 	.word	0x00018090


	//   ....[155]....
        /*06f0*/ 	.word	0x00018190


	//   ....[156]....
        /*06f4*/ 	.word	0x00018400


	//   ....[157]....
        /*06f8*/ 	.word	0x00018450


	//   ....[158]....
        /*06fc*/ 	.word	0x00018620


	//   ....[159]....
        /*0700*/ 	.word	0x00018670


	//   ....[160]....
        /*0704*/ 	.word	0x00018840


	//   ....[161]....
        /*0708*/ 	.word	0x00018890


	//   ....[162]....
        /*070c*/ 	.word	0x00018980


	//   ....[163]....
        /*0710*/ 	.word	0x00018a20


	//   ....[164]....
        /*0714*/ 	.word	0x00018a80


	//   ....[165]....
        /*0718*/ 	.word	0x00018b30


	//   ....[166]....
        /*071c*/ 	.word	0x00018b90


	//   ....[167]....
        /*0720*/ 	.word	0x00018c40


	//   ....[168]....
        /*0724*/ 	.word	0x00018ca0


	//   ....[169]....
        /*0728*/ 	.word	0x00018d50


	//   ....[170]....
        /*072c*/ 	.word	0x00018e40


	//   ....[171]....
        /*0730*/ 	.word	0x00018f20


	//   ....[172]....
        /*0734*/ 	.word	0x00019030


	//   ....[173]....
        /*0738*/ 	.word	0x00019130


	//   ....[174]....
        /*073c*/ 	.word	0x00019260


	//   ....[175]....
        /*0740*/ 	.word	0x00019340


	//   ....[176]....
        /*0744*/ 	.word	0x00019440


	//   ....[177]....
        /*0748*/ 	.word	0x00019520


	//   ....[178]....
        /*074c*/ 	.word	0x000195b0


	//   ....[179]....
        /*0750*/ 	.word	0x00019650


	//   ....[180]....
        /*0754*/ 	.word	0x00019770


	//   ....[181]....
        /*0758*/ 	.word	0x000197e0


	//   ....[182]....
        /*075c*/ 	.word	0x00019850


	//   ....[183]....
        /*0760*/ 	.word	0x000198c0


	//   ....[184]....
        /*0764*/ 	.word	0x00019930


	//   ....[185]....
        /*0768*/ 	.word	0x000199b0


	//   ....[186]....
        /*076c*/ 	.word	0x00019a40


	//   ....[187]....
        /*0770*/ 	.word	0x00019ad0


	//   ....[188]....
        /*0774*/ 	.word	0x00019b40


	//   ....[189]....
        /*0778*/ 	.word	0x00019bb0


	//   ....[190]....
        /*077c*/ 	.word	0x00019c20


	//   ....[191]....
        /*0780*/ 	.word	0x00019ca0


	//   ....[192]....
        /*0784*/ 	.word	0x00019d10


	//   ....[193]....
        /*0788*/ 	.word	0x00019db0


	//   ....[194]....
        /*078c*/ 	.word	0x00019e40


	//   ....[195]....
        /*0790*/ 	.word	0x00019f60


	//----- nvinfo : EIATTR_REG_RECONFIG
	.align		4
.L_1062:
        /*0794*/ 	.byte	0x01, 0x54
	.zero		2


	//----- nvinfo : EIATTR_SYSCALL_OFFSETS
	.align		4
        /*0798*/ 	.byte	0x04, 0x46
        /*079a*/ 	.short	(.L_1064 - .L_1063)


	//   ....[0]....
.L_1063:
        /*079c*/ 	.word	0x000038c0


	//   ....[1]....
        /*07a0*/ 	.word	0x00011410


	//   ....[2]....
        /*07a4*/ 	.word	0x00011560


	//   ....[3]....
        /*07a8*/ 	.word	0x00011650


	//   ....[4]....
        /*07ac*/ 	.word	0x00012540


	//   ....[5]....
        /*07b0*/ 	.word	0x00012e10


	//----- nvinfo : EIATTR_MBARRIER_INSTR_OFFSETS
	.align		4
.L_1064:
        /*07b4*/ 	.byte	0x04, 0x39
        /*07b6*/ 	.short	(.L_1066 - .L_1065)


	//   ....[0]....
.L_1065:
        /*07b8*/ 	.word	0x00000190
        /*07bc*/ 	.word	0x000000ff
        /*07c0*/ 	.word	0x00038800
        /*07c4*/ 	.short	0x0100
        /*07c6*/ 	.byte	0x08
	.zero		1


	//   ....[1]....
        /*07c8*/ 	.word	0x000001a0
        /*07cc*/ 	.word	0x000000ff
        /*07d0*/ 	.word	0x00038810
        /*07d4*/ 	.short	0x0100
        /*07d6*/ 	.byte	0x08
	.zero		1


	//   ....[2]....
        /*07d8*/ 	.word	0x000001b0
        /*07dc*/ 	.word	0x000000ff
        /*07e0*/ 	.word	0x00038820
        /*07e4*/ 	.short	0x0100
        /*07e6*/ 	.byte	0x08
	.zero		1


	//   ....[3]....
        /*07e8*/ 	.word	0x00000260
        /*07ec*/ 	.word	0x000000ff
        /*07f0*/ 	.word	0x00038830
        /*07f4*/ 	.short	0x0100
        /*07f6*/ 	.byte	0x06
	.zero		1


	//   ....[4]....
        /*07f8*/ 	.word	0x00000270
        /*07fc*/ 	.word	0x000000ff
        /*0800*/ 	.word	0x00038840
        /*0804*/ 	.short	0x0100
        /*0806*/ 	.byte	0x06
	.zero		1


	//   ....[5]....
        /*0808*/ 	.word	0x00000280
        /*080c*/ 	.word	0x000000ff
        /*0810*/ 	.word	0x00038838
        /*0814*/ 	.short	0x0100
        /*0816*/ 	.byte	0x06
	.zero		1


	//   ....[6]....
        /*0818*/ 	.word	0x00000290
        /*081c*/ 	.word	0x000000ff
        /*0820*/ 	.word	0x00038848
        /*0824*/ 	.short	0x0100
        /*0826*/ 	.byte	0x06
	.zero		1


	//   ....[7]....
        /*0828*/ 	.word	0x000003c0
        /*082c*/ 	.word	0x000000ff
        /*0830*/ 	.word	0x00038850
        /*0834*/ 	.short	0x0100
        /*0836*/ 	.byte	0x08
	.zero		1


	//   ....[8]....
        /*0838*/ 	.word	0x000003d0
        /*083c*/ 	.word	0x000000ff
        /*0840*/ 	.word	0x00038860
        /*0844*/ 	.short	0x0100
        /*0846*/ 	.byte	0x08
	.zero		1


	//   ....[9]....
        /*0848*/ 	.word	0x000003e0
        /*084c*/ 	.word	0x000000ff
        /*0850*/ 	.word	0x00038858
        /*0854*/ 	.short	0x0100
        /*0856*/ 	.byte	0x08
	.zero		1


	//   ....[10]....
        /*0858*/ 	.word	0x000003f0
        /*085c*/ 	.word	0x000000ff
        /*0860*/ 	.word	0x00038868
        /*0864*/ 	.short	0x0100
        /*0866*/ 	.byte	0x08
	.zero		1


	//   ....[11]....
        /*0868*/ 	.word	0x000004e0
        /*086c*/ 	.word	0x000000ff
        /*0870*/ 	.word	0x00038870
        /*0874*/ 	.short	0x0100
        /*0876*/ 	.byte	0x06
	.zero		1


	//   ....[12]....
        /*0878*/ 	.word	0x000004f0
        /*087c*/ 	.word	0x000000ff
        /*0880*/ 	.word	0x00038880
        /*0884*/ 	.short	0x0100
        /*0886*/ 	.byte	0x06
	.zero		1


	//   ....[13]....
        /*0888*/ 	.word	0x00000500
        /*088c*/ 	.word	0x000000ff
        /*0890*/ 	.word	0x00038878
        /*0894*/ 	.short	0x0100
        /*0896*/ 	.byte	0x06
	.zero		1


	//   ....[14]....
        /*0898*/ 	.word	0x00000510
        /*089c*/ 	.word	0x000000ff
        /*08a0*/ 	.word	0x00038888
        /*08a4*/ 	.short	0x0100
        /*08a6*/ 	.byte	0x06
	.zero		1


	//   ....[15]....
        /*08a8*/ 	.word	0x00000640
        /*08ac*/ 	.word	0x000000ff
        /*08b0*/ 	.word	0x00038890
        /*08b4*/ 	.short	0x0100
        /*08b6*/ 	.byte	0x08
	.zero		1


	//   ....[16]....
        /*08b8*/ 	.word	0x00000650
        /*08bc*/ 	.word	0x000000ff
        /*08c0*/ 	.word	0x000388a0
        /*08c4*/ 	.short	0x0100
        /*08c6*/ 	.byte	0x08
	.zero		1


	//   ....[17]....
        /*08c8*/ 	.word	0x00000660
        /*08cc*/ 	.word	0x000000ff
        /*08d0*/ 	.word	0x00038898
        /*08d4*/ 	.short	0x0100
        /*08d6*/ 	.byte	0x08
	.zero		1


	//   ....[18]....
        /*08d8*/ 	.word	0x00000670
        /*08dc*/ 	.word	0x000000ff
        /*08e0*/ 	.word	0x000388a8
        /*08e4*/ 	.short	0x0100
        /*08e6*/ 	.byte	0x08
	.zero		1


	//   ....[19]....
        /*08e8*/ 	.word	0x000007b0
        /*08ec*/ 	.word	0x000000ff
        /*08f0*/ 	.word	0x000388b0
        /*08f4*/ 	.short	0x0100
        /*08f6*/ 	.byte	0x08
	.zero		1


	//   ....[20]....
        /*08f8*/ 	.word	0x000007c0
        /*08fc*/ 	.word	0x000000ff
        /*0900*/ 	.word	0x000388c0
        /*0904*/ 	.short	0x0100
        /*0906*/ 	.byte	0x08
	.zero		1


	//   ....[21]....
        /*0908*/ 	.word	0x000007d0
        /*090c*/ 	.word	0x000000ff
        /*0910*/ 	.word	0x000388b8
        /*0914*/ 	.short	0x0100
        /*0916*/ 	.byte	0x08
	.zero		1


	//   ....[22]....
        /*0918*/ 	.word	0x000007e0
        /*091c*/ 	.word	0x000000ff
        /*0920*/ 	.word	0x000388c8
        /*0924*/ 	.short	0x0100
        /*0926*/ 	.byte	0x08
	.zero		1


	//   ....[23]....
        /*0928*/ 	.word	0x00001d90
        /*092c*/ 	.word	0x00000003
        /*0930*/ 	.word	0x00000000
        /*0934*/ 	.short	0x0101
        /*0936*/ 	.byte	0x3f
	.zero		1


	//   ....[24]....
        /*0938*/ 	.word	0x00002890
        /*093c*/ 	.word	0x00000003
        /*0940*/ 	.word	0x00000000
        /*0944*/ 	.short	0x0101
        /*0946*/ 	.byte	0x3f
	.zero		1


	//   ....[25]....
        /*0948*/ 	.word	0x00003940
        /*094c*/ 	.word	0x00000011
        /*0950*/ 	.word	0x00038800
        /*0954*/ 	.short	0x010a
        /*0956*/ 	.byte	0x3f
	.zero		1


	//   ....[26]....
        /*0958*/ 	.word	0x000039a0
        /*095c*/ 	.word	0x00000009
        /*0960*/ 	.word	0x00038830
        /*0964*/ 	.short	0x010a
        /*0966*/ 	.byte	0x3f
	.zero		1


	//   ....[27]....
        /*0968*/ 	.word	0x00003a10
        /*096c*/ 	.word	0x00000009
        /*0970*/ 	.word	0x00038830
        /*0974*/ 	.short	0x010a
        /*0976*/ 	.byte	0x3f
	.zero		1


	//   ....[28]....
        /*0978*/ 	.word	0x00003c90
        /*097c*/ 	.word	0x00000011
        /*0980*/ 	.word	0x00038810
        /*0984*/ 	.short	0x010a
        /*0986*/ 	.byte	0x3f
	.zero		1


	//   ....[29]....
        /*0988*/ 	.word	0x00003cd0
        /*098c*/ 	.word	0x00000009
        /*0990*/ 	.word	0x00038850
        /*0994*/ 	.short	0x010a
        /*0996*/ 	.byte	0x3f
	.zero		1


	//   ....[30]....
        /*0998*/ 	.word	0x00003da0
        /*099c*/ 	.word	0x00000009
        /*09a0*/ 	.word	0x00038850
        /*09a4*/ 	.short	0x010a
        /*09a6*/ 	.byte	0x3f
	.zero		1


	//   ....[31]....
        /*09a8*/ 	.word	0x00005bf0
        /*09ac*/ 	.word	0x00000019
        /*09b0*/ 	.word	0x00000000
        /*09b4*/ 	.short	0x0101
        /*09b6*/ 	.byte	0x3f
	.zero		1


	//   ....[32]....
        /*09b8*/ 	.word	0x00006410
        /*09bc*/ 	.word	0x00000009
        /*09c0*/ 	.word	0x00000000
        /*09c4*/ 	.short	0x0101
        /*09c6*/ 	.byte	0x3f
	.zero		1


	//   ....[33]....
        /*09c8*/ 	.word	0x000065b0
        /*09cc*/ 	.word	0x00000009
        /*09d0*/ 	.word	0x00038830
        /*09d4*/ 	.short	0x010a
        /*09d6*/ 	.byte	0x3f
	.zero		1


	//   ....[34]....
        /*09d8*/ 	.word	0x00006600
        /*09dc*/ 	.word	0x00000009
        /*09e0*/ 	.word	0x00038830
        /*09e4*/ 	.short	0x010a
        /*09e6*/ 	.byte	0x3f
	.zero		1


	//   ....[35]....
        /*09e8*/ 	.word	0x00006780
        /*09ec*/ 	.word	0x00000009
        /*09f0*/ 	.word	0x00038850
        /*09f4*/ 	.short	0x010a
        /*09f6*/ 	.byte	0x3f
	.zero		1


	//   ....[36]....
        /*09f8*/ 	.word	0x000067d0
        /*09fc*/ 	.word	0x00000009
        /*0a00*/ 	.word	0x00038850
        /*0a04*/ 	.short	0x010a
        /*0a06*/ 	.byte	0x3f
	.zero		1


	//   ....[37]....
        /*0a08*/ 	.word	0x00008770
        /*0a0c*/ 	.word	0x00000099
        /*0a10*/ 	.word	0x00000000
        /*0a14*/ 	.short	0x0101
        /*0a16*/ 	.byte	0x3f
	.zero		1


	//   ....[38]....
        /*0a18*/ 	.word	0x00009730
        /*0a1c*/ 	.word	0x00000009
        /*0a20*/ 	.word	0x00000000
        /*0a24*/ 	.short	0x0101
        /*0a26*/ 	.byte	0x3f
	.zero		1


	//   ....[39]....
        /*0a28*/ 	.word	0x00009840
        /*0a2c*/ 	.word	0x00000009
        /*0a30*/ 	.word	0x00038830
        /*0a34*/ 	.short	0x010a
        /*0a36*/ 	.byte	0x3f
	.zero		1


	//   ....[40]....
        /*0a38*/ 	.word	0x00009890
        /*0a3c*/ 	.word	0x00000009
        /*0a40*/ 	.word	0x00038830
        /*0a44*/ 	.short	0x010a
        /*0a46*/ 	.byte	0x3f
	.zero		1


	//   ....[41]....
        /*0a48*/ 	.word	0x00009a10
        /*0a4c*/ 	.word	0x00000009
        /*0a50*/ 	.word	0x00038850
        /*0a54*/ 	.short	0x010a
        /*0a56*/ 	.byte	0x3f
	.zero		1


	//   ....[42]....
        /*0a58*/ 	.word	0x00009a60
        /*0a5c*/ 	.word	0x00000009
        /*0a60*/ 	.word	0x00038850
        /*0a64*/ 	.short	0x010a
        /*0a66*/ 	.byte	0x3f
	.zero		1


	//   ....[43]....
        /*0a68*/ 	.word	0x0000b800
        /*0a6c*/ 	.word	0x00000099
        /*0a70*/ 	.word	0x00000000
        /*0a74*/ 	.short	0x0101
        /*0a76*/ 	.byte	0x3f
	.zero		1


	//   ....[44]....
        /*0a78*/ 	.word	0x0000c480
        /*0a7c*/ 	.word	0x00000009
        /*0a80*/ 	.word	0x00000000
        /*0a84*/ 	.short	0x0101
        /*0a86*/ 	.byte	0x3f
	.zero		1


	//   ....[45]....
        /*0a88*/ 	.word	0x0000ebd0
        /*0a8c*/ 	.word	0x00000000
        /*0a90*/ 	.word	0x00000000
        /*0a94*/ 	.short	0x0101
        /*0a96*/ 	.byte	0x3f
	.zero		1


	//   ....[46]....
        /*0a98*/ 	.word	0x00011dc0
        /*0a9c*/ 	.word	0x0000001b
        /*0aa0*/ 	.word	0x00038840
        /*0aa4*/ 	.short	0x010a
        /*0aa6*/ 	.byte	0x3f
	.zero		1


	//   ....[47]....
        /*0aa8*/ 	.word	0x000122a0
        /*0aac*/ 	.word	0x0000001b
        /*0ab0*/ 	.word	0x00038830
        /*0ab4*/ 	.short	0x0107
        /*0ab6*/ 	.byte	0x3f
	.zero		1


	//   ....[48]....
        /*0ab8*/ 	.word	0x00012380
        /*0abc*/ 	.word	0x0000001b
        /*0ac0*/ 	.word	0x00038830
        /*0ac4*/ 	.short	0x0101
        /*0ac6*/ 	.byte	0x3f
	.zero		1


	//   ....[49]....
        /*0ac8*/ 	.word	0x00012c50
        /*0acc*/ 	.word	0x00000017
        /*0ad0*/ 	.word	0x00038800
        /*0ad4*/ 	.short	0x0107
        /*0ad6*/ 	.byte	0x3f
	.zero		1


	//   ....[50]....
        /*0ad8*/ 	.word	0x00012ce0
        /*0adc*/ 	.word	0x00000017
        /*0ae0*/ 	.word	0x00038800
        /*0ae4*/ 	.short	0x0101
        /*0ae6*/ 	.byte	0x3f
	.zero		1


	//   ....[51]....
        /*0ae8*/ 	.word	0x000139f0
        /*0aec*/ 	.word	0x00000017
        /*0af0*/ 	.word	0x00038810
        /*0af4*/ 	.short	0x0107
        /*0af6*/ 	.byte	0x3f
	.zero		1


	//   ....[52]....
        /*0af8*/ 	.word	0x00013af0
        /*0afc*/ 	.word	0x00000017
        /*0b00*/ 	.word	0x00038810
        /*0b04*/ 	.short	0x0101
        /*0b06*/ 	.byte	0x3f
	.zero		1


	//   ....[53]....
        /*0b08*/ 	.word	0x00013b10
        /*0b0c*/ 	.word	0x00000017
        /*0b10*/ 	.word	0x00038820
        /*0b14*/ 	.short	0x010a
        /*0b16*/ 	.byte	0x3f
	.zero		1


	//   ....[54]....
        /*0b18*/ 	.word	0x00013ba0
        /*0b1c*/ 	.word	0x0000001b
        /*0b20*/ 	.word	0x00038860
        /*0b24*/ 	.short	0x010a
        /*0b26*/ 	.byte	0x3f
	.zero		1


	//   ....[55]....
        /*0b28*/ 	.word	0x000144c0
        /*0b2c*/ 	.word	0x0000001b
        /*0b30*/ 	.word	0x00038850
        /*0b34*/ 	.short	0x0107
        /*0b36*/ 	.byte	0x3f
	.zero		1


	//   ....[56]....
        /*0b38*/ 	.word	0x00014590
        /*0b3c*/ 	.word	0x0000001b
        /*0b40*/ 	.word	0x00038850
        /*0b44*/ 	.short	0x0101
        /*0b46*/ 	.byte	0x3f
	.zero		1


	//   ....[57]....
        /*0b48*/ 	.word	0x00014930
        /*0b4c*/ 	.word	0x00000006
        /*0b50*/ 	.word	0x00038840
        /*0b54*/ 	.short	0x010a
        /*0b56*/ 	.byte	0x3f
	.zero		1


	//   ....[58]....
        /*0b58*/ 	.word	0x00014c70
        /*0b5c*/ 	.word	0x00000006
        /*0b60*/ 	.word	0x00038830
        /*0b64*/ 	.short	0x0107
        /*0b66*/ 	.byte	0x3f
	.zero		1


	//   ....[59]....
        /*0b68*/ 	.word	0x00014d30
        /*0b6c*/ 	.word	0x00000006
        /*0b70*/ 	.word	0x00038830
        /*0b74*/ 	.short	0x0101
        /*0b76*/ 	.byte	0x3f
	.zero		1


	//   ....[60]....
        /*0b78*/ 	.word	0x00014d60
        /*0b7c*/ 	.word	0x00000006
        /*0b80*/ 	.word	0x00038860
        /*0b84*/ 	.short	0x010a
        /*0b86*/ 	.byte	0x3f
	.zero		1


	//   ....[61]....
        /*0b88*/ 	.word	0x00015430
        /*0b8c*/ 	.word	0x00000006
        /*0b90*/ 	.word	0x00038850
        /*0b94*/ 	.short	0x0107
        /*0b96*/ 	.byte	0x3f
	.zero		1


	//   ....[62]....
        /*0b98*/ 	.word	0x000154f0
        /*0b9c*/ 	.word	0x00000006
        /*0ba0*/ 	.word	0x00038850
        /*0ba4*/ 	.short	0x0101
        /*0ba6*/ 	.byte	0x3f
	.zero		1


	//   ....[63]....
        /*0ba8*/ 	.word	0x00016360
        /*0bac*/ 	.word	0x00000007
        /*0bb0*/ 	.word	0x00038820
        /*0bb4*/ 	.short	0x010a
        /*0bb6*/ 	.byte	0x3f
	.zero		1


	//   ....[64]....
        /*0bb8*/ 	.word	0x000164e0
        /*0bbc*/ 	.word	0x00000005
        /*0bc0*/ 	.word	0x00038840
        /*0bc4*/ 	.short	0x010a
        /*0bc6*/ 	.byte	0x3f
	.zero		1


	//   ....[65]....
        /*0bc8*/ 	.word	0x00016580
        /*0bcc*/ 	.word	0x00000003
        /*0bd0*/ 	.word	0x00038840
        /*0bd4*/ 	.short	0x010a
        /*0bd6*/ 	.byte	0x3f
	.zero		1


	//   ....[66]....
        /*0bd8*/ 	.word	0x000165c0
        /*0bdc*/ 	.word	0x00000005
        /*0be0*/ 	.word	0x00038860
        /*0be4*/ 	.short	0x010a
        /*0be6*/ 	.byte	0x3f
	.zero		1


	//   ....[67]....
        /*0be8*/ 	.word	0x00016600
        /*0bec*/ 	.word	0x00000003
        /*0bf0*/ 	.word	0x00038860
        /*0bf4*/ 	.short	0x010a
        /*0bf6*/ 	.byte	0x3f
	.zero		1


	//   ....[68]....
        /*0bf8*/ 	.word	0x00016660
        /*0bfc*/ 	.word	0x00000011
        /*0c00*/ 	.word	0x00038800
        /*0c04*/ 	.short	0x010a
        /*0c06*/ 	.byte	0x3f
	.zero		1


	//   ....[69]....
        /*0c08*/ 	.word	0x000166b0
        /*0c0c*/ 	.word	0x00000009
        /*0c10*/ 	.word	0x00038830
        /*0c14*/ 	.short	0x010a
        /*0c16*/ 	.byte	0x3f
	.zero		1


	//   ....[70]....
        /*0c18*/ 	.word	0x00016700
        /*0c1c*/ 	.word	0x00000011
        /*0c20*/ 	.word	0x00038810
        /*0c24*/ 	.short	0x010a
        /*0c26*/ 	.byte	0x3f
	.zero		1


	//   ....[71]....
        /*0c28*/ 	.word	0x00016750
        /*0c2c*/ 	.word	0x00000009
        /*0c30*/ 	.word	0x00038850
        /*0c34*/ 	.short	0x010a
        /*0c36*/ 	.byte	0x3f
	.zero		1


	//   ....[72]....
        /*0c38*/ 	.word	0x000167a0
        /*0c3c*/ 	.word	0x00000009
        /*0c40*/ 	.word	0x00038830
        /*0c44*/ 	.short	0x010a
        /*0c46*/ 	.byte	0x3f
	.zero		1


	//   ....[73]....
        /*0c48*/ 	.word	0x000167f0
        /*0c4c*/ 	.word	0x00000009
        /*0c50*/ 	.word	0x00038850
        /*0c54*/ 	.short	0x010a
        /*0c56*/ 	.byte	0x3f
	.zero		1


	//   ....[74]....
        /*0c58*/ 	.word	0x00016840
        /*0c5c*/ 	.word	0x00000009
        /*0c60*/ 	.word	0x00038830
        /*0c64*/ 	.short	0x010a
        /*0c66*/ 	.byte	0x3f
	.zero		1


	//   ....[75]....
        /*0c68*/ 	.word	0x00016890
        /*0c6c*/ 	.word	0x00000009
        /*0c70*/ 	.word	0x00038850
        /*0c74*/ 	.short	0x010a
        /*0c76*/ 	.byte	0x3f
	.zero		1


	//   ....[76]....
        /*0c78*/ 	.word	0x000169a0
        /*0c7c*/ 	.word	0x0000001b
        /*0c80*/ 	.word	0x00038840
        /*0c84*/ 	.short	0x010a
        /*0c86*/ 	.byte	0x3f
	.zero		1


	//   ....[77]....
        /*0c88*/ 	.word	0x00017f90
        /*0c8c*/ 	.word	0x00000017
        /*0c90*/ 	.word	0x00038820
        /*0c94*/ 	.short	0x010a
        /*0c96*/ 	.byte	0x3f
	.zero		1


	//   ....[78]....
        /*0c98*/ 	.word	0x00017fe0
        /*0c9c*/ 	.word	0x0000001b
        /*0ca0*/ 	.word	0x00038860
        /*0ca4*/ 	.short	0x010a
        /*0ca6*/ 	.byte	0x3f
	.zero		1


	//   ....[79]....
        /*0ca8*/ 	.word	0x000188d0
        /*0cac*/ 	.word	0x00000006
        /*0cb0*/ 	.word	0x00038840
        /*0cb4*/ 	.short	0x010a
        /*0cb6*/ 	.byte	0x3f
	.zero		1


	//   ....[80]....
        /*0cb8*/ 	.word	0x00018d90
        /*0cbc*/ 	.word	0x00000006
        /*0cc0*/ 	.word	0x00038860
        /*0cc4*/ 	.short	0x010a
        /*0cc6*/ 	.byte	0x3f
	.zero		1


	//   ....[81]....
        /*0cc8*/ 	.word	0x00019e80
        /*0ccc*/ 	.word	0x00000007
        /*0cd0*/ 	.word	0x00038820
        /*0cd4*/ 	.short	0x010a
        /*0cd6*/ 	.byte	0x3f
	.zero		1


	//   ....[82]....
        /*0cd8*/ 	.word	0x0001a020
        /*0cdc*/ 	.word	0x00000005
        /*0ce0*/ 	.word	0x00038840
        /*0ce4*/ 	.short	0x010a
        /*0ce6*/ 	.byte	0x3f
	.zero		1


	//   ....[83]....
        /*0ce8*/ 	.word	0x0001a070
        /*0cec*/ 	.word	0x00000003
        /*0cf0*/ 	.word	0x00038840
        /*0cf4*/ 	.short	0x010a
        /*0cf6*/ 	.byte	0x3f
	.zero		1


	//   ....[84]....
        /*0cf8*/ 	.word	0x0001a0c0
        /*0cfc*/ 	.word	0x00000005
        /*0d00*/ 	.word	0x00038860
        /*0d04*/ 	.short	0x010a
        /*0d06*/ 	.byte	0x3f
	.zero		1


	//----- nvinfo : EIATTR_NUM_MBARRIERS
	.align		4
.L_1066:
        /*0d08*/ 	.byte	0x03, 0x38
        /*0d0a*/ 	.short	0x0017


	//----- nvinfo : EIATTR_EXIT_INSTR_OFFSETS
	.align		4
        /*0d0c*/ 	.byte	0x04, 0x1c
        /*0d0e*/ 	.short	(.L_1068 - .L_1067)


	//   ....[0]....
.L_1067:
        /*0d10*/ 	.word	0x000009a0


	//   ....[1]....
        /*0d14*/ 	.word	0x0000feb0


	//   ....[2]....
        /*0d18*/ 	.word	0x00016650


	//----- nvinfo : EIATTR_MAX_THREADS
	.align		4
.L_1068:
        /*0d1c*/ 	.byte	0x04, 0x05
        /*0d1e*/ 	.short	(.L_1070 - .L_1069)
.L_1069:
        /*0d20*/ 	.word	0x00000180
        /*0d24*/ 	.word	0x00000001
        /*0d28*/ 	.word	0x00000001


	//----- nvinfo : EIATTR_CRS_STACK_SIZE
	.align		4
.L_1070:
        /*0d2c*/ 	.byte	0x04, 0x1e
        /*0d2e*/ 	.short	(.L_1072 - .L_1071)
.L_1071:
        /*0d30*/ 	.word	0x00000000


	//----- nvinfo : EIATTR_CBANK_PARAM_SIZE
	.align		4
.L_1072:
        /*0d34*/ 	.byte	0x03, 0x19
        /*0d36*/ 	.short	0x0bf0


	//----- nvinfo : EIATTR_PARAM_CBANK
	.align		4
        /*0d38*/ 	.byte	0x04, 0x0a
        /*0d3a*/ 	.short	(.L_1074 - .L_1073)
	.align		4
.L_1073:
        /*0d3c*/ 	.word	index@(.nv.constant0._ZN7cutlass13device_kernelIN5flash11enable_sm90INS1_16FlashAttnFwdSm90INS1_25CollectiveMainloopFwdSm90ILi2EN4cute5tupleIJNS5_1CILi1EEES8_S8_EEENS6_IJNS7_ILi64EEESA_SA_EEELi512ENS_10bfloat16_tEfNS_4arch4Sm90ELb1ELb0ELb0ELb1ELb1ELb0ELb1ELb0ELb0ELb1ELb0ELb0EEENS1_21CollectiveEpilogueFwdINS6_IJSA_NS7_ILi512EEESA_EEES9_SC_SE_Li256ELb1ELb1ELb0ELb0EEENS1_36VarlenDynamicPersistentTileSchedulerILi64ELi64ELi256ELi128ELb0ELb1ELb1ELb1ELb1ELb1EEEEEEEEEvNT_6ParamsE)
        /*0d40*/ 	.short	0x0210
        /*0d42*/ 	.short	0x0bf0


	//----- nvinfo : EIATTR_SW_WAR
	.align		4
.L_1074:
        /*0d44*/ 	.byte	0x04, 0x36
        /*0d46*/ 	.short	(.L_1076 - .L_1075)
.L_1075:
        /*0d48*/ 	.word	0x00000008
.L_1076:


//--------------------- .nv.info._ZN7cutlass13device_kernelIN5flash11enable_sm90INS1_16FlashAttnFwdSm90INS1_25CollectiveMainloopFwdSm90ILi2EN4cute5tupleIJNS5_1CILi1EEES8_S8_EEENS6_IJNS7_ILi64EEESA_SA_EEELi512ENS_10bfloat16_tEfNS_4arch4Sm90ELb1ELb0ELb0ELb1ELb1ELb1ELb1ELb0ELb0ELb1ELb0ELb0EEENS1_21CollectiveEpilogueFwdINS6_IJSA_NS7_ILi512EEESA_EEES9_SC_SE_Li256ELb1ELb1ELb0ELb0EEENS1_36VarlenDynamicPersistentTileSchedulerILi64ELi64ELi256ELi128ELb0ELb1ELb1ELb1ELb1ELb1EEEEEEEEEvNT_6ParamsE --------------------------
	.section	.nv.info._ZN7cutlass13device_kernelIN5flash11enable_sm90INS1_16FlashAttnFwdSm90INS1_25CollectiveMainloopFwdSm90ILi2EN4cute5tupleIJNS5_1CILi1EEES8_S8_EEENS6_IJNS7_ILi64EEESA_SA_EEELi512ENS_10bfloat16_tEfNS_4arch4Sm90ELb1ELb0ELb0ELb1ELb1ELb1ELb1ELb0ELb0ELb1ELb0ELb0EEENS1_21CollectiveEpilogueFwdINS6_IJSA_NS7_ILi512EEESA_EEES9_SC_SE_Li256ELb1ELb1ELb0ELb0EEENS1_36VarlenDynamicPersistentTileSchedulerILi64ELi64ELi256ELi128ELb0ELb1ELb1ELb1ELb1ELb1EEEEEEEEEvNT_6ParamsE,"",@"SHT_CUDA_INFO"
	.sectionflags	@""
	.align	4


	//----- nvinfo : EIATTR_CUDA_API_VERSION
	.align		4
        /*0000*/ 	.byte	0x04, 0x37
        /*0002*/ 	.short	(.L_1078 - .L_1077)
.L_1077:
        /*0004*/ 	.word	0x00000082


	//----- nvinfo : EIATTR_KPARAM_INFO
	.align		4
.L_1078:
        /*0008*/ 	.byte	0x04, 0x17
        /*000a*/ 	.short	(.L_1080 - .L_1079)
.L_1079:
        /*000c*/ 	.word	0x00000000
        /*0010*/ 	.short	0x0000
        /*0012*/ 	.short	0x0070
        /*0014*/ 	.byte	0x00, 0xf0, 0x01, 0x2e


	//----- nvinfo : EIATTR_SPARSE_MMA_MASK
	.align		4
.L_1080:
        /*0018*/ 	.byte	0x03, 0x50
        /*001a*/ 	.short	0x0000


	//----- nvinfo : EIATTR_MAXREG_COUNT
	.align		4
        /*001c*/ 	.byte	0x03, 0x1b
        /*001e*/ 	.short	0x00a8


	//----- nvinfo : EIATTR_NUM_BARRIERS
	.align		4
        /*0020*/ 	.byte	0x02, 0x4c
        /*0022*/ 	.byte	0x10
	.zero		1


	//----- nvinfo : EIATTR_EXTERNS
	.align		4
        /*0024*/ 	.byte	0x04, 0x0f
        /*0026*/ 	.short	(.L_1082 - .L_1081)


	//   ....[0]....
	.align		4
.L_1081:
        /*0028*/ 	.word	index@(__assertfail)


	//----- nvinfo : EIATTR_ANNOTATIONS
	.align		4
.L_1082:
        /*002c*/ 	.byte	0x04, 0x55
        /*002e*/ 	.short	(.L_1084 - .L_1083)


	//   ....[0]....
.L_1083:
        /* <DEDUP_REMOVED lines=68> */


	//----- nvinfo : EIATTR_MERCURY_ISA_VERSION
	.align		4
.L_1084:
        /*0460*/ 	.byte	0x03, 0x5f
        /*0462*/ 	.short	0x0101


	//----- nvinfo : EIATTR_UNUSED_LOAD_BYTE_OFFSET
	.align		4
        /*0464*/ 	.byte	0x04, 0x44
        /*0466*/ 	.short	(.L_1086 - .L_1085)


	//   ....[0]....
.L_1085:
        /*0468*/ 	.word	0x00000a50
        /*046c*/ 	.word	0x0000fff0


	//   ....[1]....
        /*0470*/ 	.word	0x00014ca0
        /*0474*/ 	.word	0x0000fff0


	//----- nvinfo : EIATTR_INT_WARP_WIDE_INSTR_OFFSETS
	.align		4
.L_1086:
        /*0478*/ 	.byte	0x04, 0x31
        /*047a*/ 	.short	(.L_1088 - .L_1087)


	//   ....[0]....
.L_1087:
        /*047c*/ 	.word	0x00000130


	//   ....[1]....
        /*0480*/ 	.word	0x00000170


	//   ....[2]....
        /*0484*/ 	.word	0x000001e0


	//   ....[3]....
        /*0488*/ 	.word	0x00000250


	//   ....[4]....
        /*048c*/ 	.word	0x0001ae80


	//   ....[5]....
        /*0490*/ 	.word	0x0001af10


	//   ....[6]....
        /*0494*/ 	.word	0x0001f410


	//   ....[7]....
        /*0498*/ 	.word	0x0001f4a0


	//----- nvinfo : EIATTR_COOP_GROUP_MASK_REGIDS
	.align		4
.L_1088:
        /*049c*/ 	.byte	0x04, 0x29
        /*049e*/ 	.short	(.L_1090 - .L_1089)


	//   ....[0]....
.L_1089:
        /*04a0*/ 	.word	0xffffffff


	//   ....[1]....
        /*04a4*/ 	.word	0xffffffff


	//   ....[2]....
        /*04a8*/ 	.word	0xffffffff


	//   ....[3]....
        /*04ac*/ 	.word	0xffffffff


	//   ....[4]....
        /*04b0*/ 	.word	0xffffffff


	//   ....[5]....
        /*04b4*/ 	.word	0xffffffff


	//   ....[6]....
        /*04b8*/ 	.word	0xffffffff


	//   ....[7]....
        /*04bc*/ 	.word	0xffffffff


	//   ....[8]....
        /*04c0*/ 	.word	0xffffffff


	//   ....[9]....
        /*04c4*/ 	.word	0xffffffff


	//   ....[10]....
        /*04c8*/ 	.word	0xffffffff


	//   ....[11]....
        /*04cc*/ 	.word	0xffffffff


	//   ....[12]....
        /*04d0*/ 	.word	0xffffffff


	//   ....[13]....
        /*04d4*/ 	.word	0xffffffff


	//   ....[14]....
        /*04d8*/ 	.word	0xffffffff


	//   ....[15]....
        /*04dc*/ 	.word	0xffffffff


	//   ....[16]....
        /*04e0*/ 	.word	0xffffffff


	//   ....[17]....
        /*04e4*/ 	.word	0xffffffff


	//   ....[18]....
        /*04e8*/ 	.word	0xffffffff


	//   ....[19]....
        /*04ec*/ 	.word	0xffffffff


	//   ....[20]....
        /*04f0*/ 	.word	0xffffffff


	//   ....[21]....
        /*04f4*/ 	.word	0xffffffff


	//   ....[22]....
        /*04f8*/ 	.word	0xffffffff


	//   ....[23]....
        /*04fc*/ 	.word	0xffffffff


	//   ....[24]....
        /*0500*/ 	.word	0xffffffff


	//   ....[25]....
        /*0504*/ 	.word	0xffffffff


	//   ....[26]....
        /*0508*/ 	.word	0xffffffff


	//   ....[27]....
        /*050c*/ 	.word	0xffffffff


	//   ....[28]....
        /*0510*/ 	.word	0xffffffff


	//   ....[29]....
        /*0514*/ 	.word	0xffffffff


	//   ....[30]....
        /*0518*/ 	.word	0xffffffff


	//   ....[31]....
        /*051c*/ 	.word	0xffffffff


	//   ....[32]....
        /*0520*/ 	.word	0xffffffff


	//   ....[33]....
        /*0524*/ 	.word	0xffffffff


	//   ....[34]....
        /*0528*/ 	.word	0xffffffff


	//   ....[35]....
        /*052c*/ 	.word	0xffffffff


	//   ....[36]....
        /*0530*/ 	.word	0xffffffff


	//   ....[37]....
        /*0534*/ 	.word	0xffffffff


	//   ....[38]....
        /*0538*/ 	.word	0xffffffff


	//   ....[39]....
        /*053c*/ 	.word	0xffffffff


	//   ....[40]....
        /*0540*/ 	.word	0xffffffff


	//   ....[41]....
        /*0544*/ 	.word	0xffffffff


	//   ....[42]....
        /*0548*/ 	.word	0xffffffff


	//   ....[43]....
        /*054c*/ 	.word	0xffffffff


	//   ....[44]....
        /*0550*/ 	.word	0xffffffff


	//   ....[45]....
        /*0554*/ 	.word	0xffffffff


	//   ....[46]....
        /*0558*/ 	.word	0xffffffff


	//   ....[47]....
        /*055c*/ 	.word	0xffffffff


	//   ....[48]....
        /*0560*/ 	.word	0xffffffff


	//   ....[49]....
        /*0564*/ 	.word	0xffffffff


	//   ....[50]....
        /*0568*/ 	.word	0xffffffff


	//   ....[51]....
        /*056c*/ 	.word	0xffffffff


	//   ....[52]....
        /*0570*/ 	.word	0xffffffff


	//   ....[53]....
        /*0574*/ 	.word	0xffffffff


	//   ....[54]....
        /*0578*/ 	.word	0xffffffff


	//   ....[55]....
        /*057c*/ 	.word	0xffffffff


	//   ....[56]....
        /*0580*/ 	.word	0xffffffff


	//   ....[57]....
        /*0584*/ 	.word	0xffffffff


	//   ....[58]....
        /*0588*/ 	.word	0xffffffff


	//   ....[59]....
        /*058c*/ 	.word	0xffffffff


	//   ....[60]....
        /*0590*/ 	.word	0xffffffff


	//   ....[61]....
        /*0594*/ 	.word	0xffffffff


	//   ....[62]....
        /*0598*/ 	.word	0xffffffff


	//   ....[63]....
        /*059c*/ 	.word	0xffffffff


	//   ....[64]....
        /*05a0*/ 	.word	0xffffffff


	//   ....[65]....
        /*05a4*/ 	.word	0xffffffff


	//   ....[66]....
        /*05a8*/ 	.word	0xffffffff


	//   ....[67]....
        /*05ac*/ 	.word	0xffffffff


	//   ....[68]....
        /*05b0*/ 	.word	0xffffffff


	//   ....[69]....
        /*05b4*/ 	.word	0xffffffff


	//   ....[70]....
        /*05b8*/ 	.word	0xffffffff


	//   ....[71]....
        /*05bc*/ 	.word	0xffffffff


	//   ....[72]....
        /*05c0*/ 	.word	0xffffffff


	//   ....[73]....
        /*05c4*/ 	.word	0xffffffff


	//   ....[74]....
        /*05c8*/ 	.word	0xffffffff


	//   ....[75]....
        /*05cc*/ 	.word	0xffffffff


	//   ....[76]....
        /*05d0*/ 	.word	0xffffffff


	//   ....[77]....
        /*05d4*/ 	.word	0xffffffff


	//   ....[78]....
        /*05d8*/ 	.word	0xffffffff


	//   ....[79]....
        /*05dc*/ 	.word	0xffffffff


	//   ....[80]....
        /*05e0*/ 	.word	0xffffffff


	//   ....[81]....
        /*05e4*/ 	.word	0xffffffff


	//   ....[82]....
        /*05e8*/ 	.word	0xffffffff


	//   ....[83]....
        /*05ec*/ 	.word	0xffffffff


	//   ....[84]....
        /*05f0*/ 	.word	0xffffffff


	//   ....[85]....
        /*05f4*/ 	.word	0xffffffff


	//   ....[86]....
        /*05f8*/ 	.word	0xffffffff


	//   ....[87]....
        /*05fc*/ 	.word	0xffffffff


	//   ....[88]....
        /*0600*/ 	.word	0xffffffff


	//   ....[89]....
        /*0604*/ 	.word	0xffffffff


	//   ....[90]....
        /*0608*/ 	.word	0xffffffff


	//   ....[91]....
        /*060c*/ 	.word	0xffffffff


	//   ....[92]....
        /*0610*/ 	.word	0xffffffff


	//   ....[93]....
        /*0614*/ 	.word	0xffffffff


	//   ....[94]....
        /*0618*/ 	.word	0xffffffff


	//   ....[95]....
        /*061c*/ 	.word	0xffffffff


	//   ....[96]....
        /*0620*/ 	.word	0xffffffff


	//   ....[97]....
        /*0624*/ 	.word	0xffffffff


	//   ....[98]....
        /*0628*/ 	.word	0xffffffff


	//   ....[99]....
        /*062c*/ 	.word	0xffffffff


	//   ....[100]....
        /*0630*/ 	.word	0xffffffff


	//   ....[101]....
        /*0634*/ 	.word	0xffffffff


	//   ....[102]....
        /*0638*/ 	.word	0xffffffff


	//   ....[103]....
        /*063c*/ 	.word	0xffffffff


	//   ....[104]....
        /*0640*/ 	.word	0xffffffff


	//   ....[105]....
        /*0644*/ 	.word	0xffffffff


	//   ....[106]....
        /*0648*/ 	.word	0xffffffff


	//   ....[107]....
        /*064c*/ 	.word	0xffffffff


	//   ....[108]....
        /*0650*/ 	.word	0xffffffff


	//   ....[109]....
        /*0654*/ 	.word	0xffffffff


	//   ....[110]....
        /*0658*/ 	.word	0xffffffff


	//   ....[111]....
        /*065c*/ 	.word	0xffffffff


	//   ....[112]....
        /*0660*/ 	.word	0xffffffff


	//   ....[113]....
        /*0664*/ 	.word	0xffffffff


	//   ....[114]....
        /*0668*/ 	.word	0xffffffff


	//   ....[115]....
        /*066c*/ 	.word	0xffffffff


	//   ....[116]....
        /*0670*/ 	.word	0xffffffff


	//   ....[117]....
        /*0674*/ 	.word	0xffffffff


	//   ....[118]....
        /*0678*/ 	.word	0xffffffff


	//   ....[119]....
        /*067c*/ 	.word	0xffffffff


	//   ....[120]....
        /*0680*/ 	.word	0xffffffff


	//   ....[121]....
        /*0684*/ 	.word	0xffffffff


	//   ....[122]....
        /*0688*/ 	.word	0xffffffff


	//   ....[123]....
        /*068c*/ 	.word	0xffffffff


	//   ....[124]....
        /*0690*/ 	.word	0xffffffff


	//   ....[125]....
        /*0694*/ 	.word	0xffffffff


	//   ....[126]....
        /*0698*/ 	.word	0xffffffff


	//   ....[127]....
        /*069c*/ 	.word	0xffffffff


	//   ....[128]....
        /*06a0*/ 	.word	0xffffffff


	//   ....[129]....
        /*06a4*/ 	.word	0xffffffff


	//   ....[130]....
        /*06a8*/ 	.word	0xffffffff


	//   ....[131]....
        /*06ac*/ 	.word	0xffffffff


	//   ....[132]....
        /*06b0*/ 	.word	0xffffffff


	//   ....[133]....
        /*06b4*/ 	.word	0xffffffff


	//   ....[134]....
        /*06b8*/ 	.word	0xffffffff


	//   ....[135]....
        /*06bc*/ 	.word	0xffffffff


	//   ....[136]....
        /*06c0*/ 	.word	0xffffffff


	//   ....[137]....
        /*06c4*/ 	.word	0xffffffff


	//   ....[138]....
        /*06c8*/ 	.word	0xffffffff


	//   ....[139]....
        /*06cc*/ 	.word	0xffffffff


	//   ....[140]....
        /*06d0*/ 	.word	0xffffffff


	//   ....[141]....
        /*06d4*/ 	.word	0xffffffff


	//   ....[142]....
        /*06d8*/ 	.word	0xffffffff


	//   ....[143]....
        /*06dc*/ 	.word	0xffffffff


	//   ....[144]....
        /*06e0*/ 	.word	0xffffffff


	//   ....[145]....
        /*06e4*/ 	.word	0xffffffff


	//   ....[146]....
        /*06e8*/ 	.word	0xffffffff


	//   ....[147]....
        /*06ec*/ 	.word	0xffffffff


	//   ....[148]....
        /*06f0*/ 	.word	0xffffffff


	//   ....[149]....
        /*06f4*/ 	.word	0xffffffff


	//   ....[150]....
        /*06f8*/ 	.word	0xffffffff


	//   ....[151]....
        /*06fc*/ 	.word	0xffffffff


	//   ....[152]....
        /*0700*/ 	.word	0xffffffff


	//   ....[153]....
        /*0704*/ 	.word	0xffffffff


	//   ....[154]....
        /*0708*/ 	.word	0xffffffff


	//   ....[155]....
        /*070c*/ 	.word	0x0500000f


	//   ....[156]....
        /*0710*/ 	.word	0x0500000f


	//   ....[157]....
        /*0714*/ 	.word	0x0500000f


	//   ....[158]....
        /*0718*/ 	.word	0x0500000f


	//   ....[159]....
        /*071c*/ 	.word	0x0500000f


	//   ....[160]....
        /*0720*/ 	.word	0x0500000f


	//   ....[161]....
        /*0724*/ 	.word	0x0500000f


	//   ....[162]....
        /*0728*/ 	.word	0x0500000f


	//   ....[163]....
        /*072c*/ 	.word	0x0500000f


	//   ....[164]....
        /*0730*/ 	.word	0x0500000f


	//   ....[165]....
        /*0734*/ 	.word	0x0500000f


	//   ....[166]....
        /*0738*/ 	.word	0x0500000f


	//   ....[167]....
        /*073c*/ 	.word	0x0500000f


	//   ....[168]....
        /*0740*/ 	.word	0x0500000f


	//   ....[169]....
        /*0744*/ 	.word	0x0500000f


	//   ....[170]....
        /*0748*/ 	.word	0x0500000f


	//   ....[171]....
        /*074c*/ 	.word	0x0500000f


	//   ....[172]....
        /*0750*/ 	.word	0x0500000f


	//   ....[173]....
        /*0754*/ 	.word	0x0500000f


	//   ....[174]....
        /*0758*/ 	.word	0x0500000f


	//   ....[175]....
        /*075c*/ 	.word	0x0500000f


	//   ....[176]....
        /*0760*/ 	.word	0x0500000f


	//   ....[177]....
        /*0764*/ 	.word	0x0500000f


	//   ....[178]....
        /*0768*/ 	.word	0x0500000f


	//   ....[179]....
        /*076c*/ 	.word	0x0500000f


	//   ....[180]....
        /*0770*/ 	.word	0x0500000f


	//   ....[181]....
        /*0774*/ 	.word	0x0500000f


	//   ....[182]....
        /*0778*/ 	.word	0x0500000f


	//   ....[183]....
        /*077c*/ 	.word	0x0500000f


	//   ....[184]....
        /*0780*/ 	.word	0x0500000f


	//   ....[185]....
        /*0784*/ 	.word	0x0500000f


	//   ....[186]....
        /*0788*/ 	.word	0x0500000f


	//   ....[187]....
        /*078c*/ 	.word	0x0500000f


	//   ....[188]....
        /*0790*/ 	.word	0x0500000f


	//   ....[189]....
        /*0794*/ 	.word	0x0500000f


	//   ....[190]....
        /*0798*/ 	.word	0x0500000f


	//   ....[191]....
        /*079c*/ 	.word	0x0500000f


	//   ....[192]....
        /*07a0*/ 	.word	0x0500000f


	//   ....[193]....
        /*07a4*/ 	.word	0x0500000f


	//   ....[194]....
        /*07a8*/ 	.word	0x0500000f


	//   ....[195]....
        /*07ac*/ 	.word	0x0500000f


	//   ....[196]....
        /*07b0*/ 	.word	0x0500000f


	//   ....[197]....
        /*07b4*/ 	.word	0x0500000f


	//   ....[198]....
        /*07b8*/ 	.word	0x0500000f


	//   ....[199]....
        /*07bc*/ 	.word	0x0500000f


	//   ....[200]....
        /*07c0*/ 	.word	0x0500000f


	//   ....[201]....
        /*07c4*/ 	.word	0x0500000f


	//   ....[202]....
        /*07c8*/ 	.word	0x0500000f


	//   ....[203]....
        /*07cc*/ 	.word	0x0500000f


	//   ....[204]....
        /*07d0*/ 	.word	0x0500000f


	//   ....[205]....
        /*07d4*/ 	.word	0x0500000f


	//   ....[206]....
        /*07d8*/ 	.word	0x0500000f


	//   ....[207]....
        /*07dc*/ 	.word	0x0500000f


	//   ....[208]....
        /*07e0*/ 	.word	0x0500000f


	//   ....[209]....
        /*07e4*/ 	.word	0x0500000f


	//   ....[210]....
        /*07e8*/ 	.word	0x0500000f


	//   ....[211]....
        /*07ec*/ 	.word	0x0500000f


	//   ....[212]....
        /*07f0*/ 	.word	0x0500000f


	//   ....[213]....
        /*07f4*/ 	.word	0x0500000f


	//   ....[214]....
        /*07f8*/ 	.word	0x0500000f


	//   ....[215]....
        /*07fc*/ 	.word	0x0500000f


	//   ....[216]....
        /*0800*/ 	.word	0x0500000f


	//   ....[217]....
        /*0804*/ 	.word	0x0500000f


	//   ....[218]....
        /*0808*/ 	.word	0x0500000f


	//   ....[219]....
        /*080c*/ 	.word	0x0500000f


	//   ....[220]....
        /*0810*/ 	.word	0x0500000f


	//   ....[221]....
        /*0814*/ 	.word	0x0500000f


	//   ....[222]....
        /*0818*/ 	.word	0x0500000f


	//   ....[223]....
        /*081c*/ 	.word	0x0500000f


	//   ....[224]....
        /*0820*/ 	.word	0x0500000f


	//   ....[225]....
        /*0824*/ 	.word	0x0500000f


	//   ....[226]....
        /*0828*/ 	.word	0x0500000f


	//   ....[227]....
        /*082c*/ 	.word	0x0500000f


	//   ....[228]....
        /*0830*/ 	.word	0x0500000f


	//   ....[229]....
        /*0834*/ 	.word	0x0500000f


	//   ....[230]....
        /*0838*/ 	.word	0x0500000f


	//   ....[231]....
        /*083c*/ 	.word	0x0500000f


	//   ....[232]....
        /*0840*/ 	.word	0x0500000f


	//   ....[233]....
        /*0844*/ 	.word	0x0500000f


	//   ....[234]....
        /*0848*/ 	.word	0x0500000f


	//   ....[235]....
        /*084c*/ 	.word	0x0500000f


	//   ....[236]....
        /*0850*/ 	.word	0x0500000f


	//   ....[237]....
        /*0854*/ 	.word	0x0500000f


	//   ....[238]....
        /*0858*/ 	.word	0x0500000f


	//   ....[239]....
        /*085c*/ 	.word	0x0500000f


	//   ....[240]....
        /*0860*/ 	.word	0x0500000f


	//   ....[241]....
        /*0864*/ 	.word	0x0500000f


	//   ....[242]....
        /*0868*/ 	.word	0x0500000f


	//   ....[243]....
        /*086c*/ 	.word	0x0500000f


	//   ....[244]....
        /*0870*/ 	.word	0x0500000f


	//----- nvinfo : EIATTR_COOP_GROUP_INSTR_OFFSETS
	.align		4
.L_1090:
        /*0874*/ 	.byte	0x04, 0x28
        /*0876*/ 	.short	(.L_1092 - .L_1091)


	//   ....[0]....
.L_1091:
        /*0878*/ 	.word	0x00000060


	//   ....[1]....
        /*087c*/ 	.word	0x00000140


	//   ....[2]....
        /*0880*/ 	.word	0x00000180


	//   ....[3]....
        /*0884*/ 	.word	0x00000390


	//   ....[4]....
        /*0888*/ 	.word	0x000004f0


	//   ....[5]....
        /*088c*/ 	.word	0x00000610


	//   ....[6]....
        /*0890*/ 	.word	0x00000770


	//   ....[7]....
        /*0894*/ 	.word	0x00002c40


	//   ....[8]....
        /*0898*/ 	.word	0x00002c50


	//   ....[9]....
        /*089c*/ 	.word	0x00003700


	//   ....[10]....
        /*08a0*/ 	.word	0x00003710


	//   ....[11]....
        /*08a4*/ 	.word	0x00004150


	//   ....[12]....
        /*08a8*/ 	.word	0x00004160


	//   ....[13]....
        /*08ac*/ 	.word	0x00004540


	//   ....[14]....
        /*08b0*/ 	.word	0x00004550


	//   ....[15]....
        /*08b4*/ 	.word	0x000053c0


	//   ....[16]....
        /*08b8*/ 	.word	0x00007210


	//   ....[17]....
        /*08bc*/ 	.word	0x000079a0


	//   ....[18]....
        /*08c0*/ 	.word	0x000079b0


	//   ....[19]....
        /*08c4*/ 	.word	0x000079c0


	//   ....[20]....
        /*08c8*/ 	.word	0x000079d0


	//   ....[21]....
        /*08cc*/ 	.word	0x00007cc0


	//   ....[22]....
        /*08d0*/ 	.word	0x00007cd0


	//   ....[23]....
        /*08d4*/ 	.word	0x00007ce0


	//   ....[24]....
        /*08d8*/ 	.word	0x00007cf0


	//   ....[25]....
        /*08dc*/ 	.word	0x00009080


	//   ....[26]....
        /*08e0*/ 	.word	0x000090a0


	//   ....[27]....
        /*08e4*/ 	.word	0x000090b0


	//   ....[28]....
        /*08e8*/ 	.word	0x000090c0


	//   ....[29]....
        /*08ec*/ 	.word	0x000091d0


	//   ....[30]....
        /*08f0*/ 	.word	0x000091e0


	//   ....[31]....
        /*08f4*/ 	.word	0x000091f0


	//   ....[32]....
        /*08f8*/ 	.word	0x00009200


	//   ....[33]....
        /*08fc*/ 	.word	0x0000abc0


	//   ....[34]....
        /*0900*/ 	.word	0x0000c380


	//   ....[35]....
        /*0904*/ 	.word	0x0000c5b0


	//   ....[36]....
        /*0908*/ 	.word	0x0000c710


	//   ....[37]....
        /*090c*/ 	.word	0x0000c850


	//   ....[38]....
        /*0910*/ 	.word	0x0000ca70


	//   ....[39]....
        /*0914*/ 	.word	0x0000ca90


	//   ....[40]....
        /*0918*/ 	.word	0x0000d480


	//   ....[41]....
        /*091c*/ 	.word	0x0000e520


	//   ....[42]....
        /*0920*/ 	.word	0x0000f330


	//   ....[43]....
        /*0924*/ 	.word	0x0000f340


	//   ....[44]....
        /*0928*/ 	.word	0x0000f6b0


	//   ....[45]....
        /*092c*/ 	.word	0x0000f6d0


	//   ....[46]....
        /*0930*/ 	.word	0x0000fcb0


	//   ....[47]....
        /*0934*/ 	.word	0x0000fcd0


	//   ....[48]....
        /*0938*/ 	.word	0x00010db0


	//   ....[49]....
        /*093c*/ 	.word	0x00011df0


	//   ....[50]....
        /*0940*/ 	.word	0x00012c80


	//   ....[51]....
        /*0944*/ 	.word	0x00012ca0


	//   ....[52]....
        /*0948*/ 	.word	0x00013270


	//   ....[53]....
        /*094c*/ 	.word	0x00013440


	//   ....[54]....
        /*0950*/ 	.word	0x000140b0


	//   ....[55]....
        /*0954*/ 	.word	0x000141a0


	//   ....[56]....
        /*0958*/ 	.word	0x000141b0


	//   ....[57]....
        /*095c*/ 	.word	0x000141f0


	//   ....[58]....
        /*0960*/ 	.word	0x00014200


	//   ....[59]....
        /*0964*/ 	.word	0x00015d80


	//   ....[60]....
        /*0968*/ 	.word	0x00016250


	//   ....[61]....
        /*096c*/ 	.word	0x00016280


	//   ....[62]....
        /*0970*/ 	.word	0x000162b0


	//   ....[63]....
        /*0974*/ 	.word	0x000162c0


	//   ....[64]....
        /*0978*/ 	.word	0x00016a00


	//   ....[65]....
        /*097c*/ 	.word	0x00016a70


	//   ....[66]....
        /*0980*/ 	.word	0x00016cf0


	//   ....[67]....
        /*0984*/ 	.word	0x00016d10


	//   ....[68]....
        /*0988*/ 	.word	0x000179d0


	//   ....[69]....
        /*098c*/ 	.word	0x00017a00


	//   ....[70]....
        /*0990*/ 	.word	0x00017c80


	//   ....[71]....
        /*0994*/ 	.word	0x00017ca0


	//   ....[72]....
        /*0998*/ 	.word	0x00017f50


	//   ....[73]....
        /*099c*/ 	.word	0x00018100


	//   ....[74]....
        /*09a0*/ 	.word	0x00018130


	//   ....[75]....
        /*09a4*/ 	.word	0x00018160


	//   ....[76]....
        /*09a8*/ 	.word	0x00018190


	//   ....[77]....
        /*09ac*/ 	.word	0x000181c0


	//   ....[78]....
        /*09b0*/ 	.word	0x000181f0


	//   ....[79]....
        /*09b4*/ 	.word	0x00018360


	//   ....[80]....
        /*09b8*/ 	.word	0x00018390


	//   ....[81]....
        /*09bc*/ 	.word	0x000183c0


	//   ....[82]....
        /*09c0*/ 	.word	0x000183f0


	//   ....[83]....
        /*09c4*/ 	.word	0x00018420


	//   ....[84]....
        /*09c8*/ 	.word	0x00018450


	//   ....[85]....
        /*09cc*/ 	.word	0x000184e0


	//   ....[86]....
        /*09d0*/ 	.word	0x00018540


	//   ....[87]....
        /*09d4*/ 	.word	0x000185d0


	//   ....[88]....
        /*09d8*/ 	.word	0x000193e0


	//   ....[89]....
        /*09dc*/ 	.word	0x0001bca0


	//   ....[90]....
        /*09e0*/ 	.word	0x0001bcc0


	//   ....[91]....
        /*09e4*/ 	.word	0x0001bd50


	//   ....[92]....
        /*09e8*/ 	.word	0x0001bd70


	//   ....[93]....
        /*09ec*/ 	.word	0x0001bdf0


	//   ....[94]....
        /*09f0*/ 	.word	0x0001be10


	//   ....[95]....
        /*09f4*/ 	.word	0x0001be20


	//   ....[96]....
        /*09f8*/ 	.word	0x0001be30


	//   ....[97]....
        /*09fc*/ 	.word	0x0001c600


	//   ....[98]....
        /*0a00*/ 	.word	0x0001c630


	//   ....[99]....
        /*0a04*/ 	.word	0x0001c6e0


	//   ....[100]....
        /*0a08*/ 	.word	0x0001c6f0


	//   ....[101]....
        /*0a0c*/ 	.word	0x0001c700


	//   ....[102]....
        /*0a10*/ 	.word	0x0001c710


	//   ....[103]....
        /*0a14*/ 	.word	0x0001c790


	//   ....[104]....
        /*0a18*/ 	.word	0x0001c7a0


	//   ....[105]....
        /*0a1c*/ 	.word	0x0001d110


	//   ....[106]....
        /*0a20*/ 	.word	0x0001d1a0


	//   ....[107]....
        /*0a24*/ 	.word	0x0001d220


	//   ....[108]....
        /*0a28*/ 	.word	0x0001d370


	//   ....[109]....
        /*0a2c*/ 	.word	0x0001d3d0


	//   ....[110]....
        /*0a30*/ 	.word	0x0001d3f0


	//   ....[111]....
        /*0a34*/ 	.word	0x0001d400


	//   ....[112]....
        /*0a38*/ 	.word	0x0001d690


	//   ....[113]....
        /*0a3c*/ 	.word	0x0001dbf0


	//   ....[114]....
        /*0a40*/ 	.word	0x0001dc20


	//   ....[115]....
        /*0a44*/ 	.word	0x0001de10


	//   ....[116]....
        /*0a48*/ 	.word	0x0001de50


	//   ....[117]....
        /*0a4c*/ 	.word	0x0001de60


	//   ....[118]....
        /*0a50*/ 	.word	0x0001de70


	//   ....[119]....
        /*0a54*/ 	.word	0x0001dfc0


	//   ....[120]....
        /*0a58*/ 	.word	0x0001e110


	//   ....[121]....
        /*0a5c*/ 	.word	0x0001e920


	//   ....[122]....
        /*0a60*/ 	.word	0x0001e940


	//   ....[123]....
        /*0a64*/ 	.word	0x0001e990


	//   ....[124]....
        /*0a68*/ 	.word	0x0001e9a0


	//   ....[125]....
        /*0a6c*/ 	.word	0x0001e9e0


	//   ....[126]....
        /*0a70*/ 	.word	0x0001e9f0


	//   ....[127]....
        /*0a74*/ 	.word	0x0001ea00


	//   ....[128]....
        /*0a78*/ 	.word	0x0001ea40


	//   ....[129]....
        /*0a7c*/ 	.word	0x0001ed60


	//   ....[130]....
        /*0a80*/ 	.word	0x0001eda0


	//   ....[131]....
        /*0a84*/ 	.word	0x0001edc0


	//   ....[132]....
        /*0a88*/ 	.word	0x0001ede0


	//   ....[133]....
        /*0a8c*/ 	.word	0x0001ee10


	//   ....[134]....
        /*0a90*/ 	.word	0x0001ee30


	//   ....[135]....
        /*0a94*/ 	.word	0x0001ef30


	//   ....[136]....
        /*0a98*/ 	.word	0x0001f080


	//   ....[137]....
        /*0a9c*/ 	.word	0x0001f670


	//   ....[138]....
        /*0aa0*/ 	.word	0x0001f6a0


	//   ....[139]....
        /*0aa4*/ 	.word	0x0001f6e0


	//   ....[140]....
        /*0aa8*/ 	.word	0x0001f710


	//   ....[141]....
        /*0aac*/ 	.word	0x0001f740


	//   ....[142]....
        /*0ab0*/ 	.word	0x0001f770


	//   ....[143]....
        /*0ab4*/ 	.word	0x0001f7a0


	//   ....[144]....
        /*0ab8*/ 	.word	0x0001f7d0


	//   ....[145]....
        /*0abc*/ 	.word	0x0001f950


	//   ....[146]....
        /*0ac0*/ 	.word	0x0001f980


	//   ....[147]....
        /*0ac4*/ 	.word	0x0001f9b0


	//   ....[148]....
        /*0ac8*/ 	.word	0x0001f9e0


	//   ....[149]....
        /*0acc*/ 	.word	0x0001fa10


	//   ....[150]....
        /*0ad0*/ 	.word	0x0001fa40


	//   ....[151]....
        /*0ad4*/ 	.word	0x0001fb00


	//   ....[152]....
        /*0ad8*/ 	.word	0x0001fb20


	//   ....[153]....
        /*0adc*/ 	.word	0x0001fb90


	//   ....[154]....
        /*0ae0*/ 	.word	0x00020230


	//   ....[155]....
        /*0ae4*/ 	.word	0x00020550


	//   ....[156]....
        /*0ae8*/ 	.word	0x000205e0


	//   ....[157]....
        /*0aec*/ 	.word	0x000206c0


	//   ....[158]....
        /*0af0*/ 	.word	0x00020750


	//   ....[159]....
        /*0af4*/ 	.word	0x00020830


	//   ....[160]....
        /*0af8*/ 	.word	0x000208c0


	//   ....[161]....
        /*0afc*/ 	.word	0x000209a0


	//   ....[162]....
        /*0b00*/ 	.word	0x00020a30


	//   ....[163]....
        /*0b04*/ 	.word	0x00020a80


	//   ....[164]....
        /*0b08*/ 	.word	0x00020ad0


	//   ....[165]....
        /*0b0c*/ 	.word	0x00020b60


	//   ....[166]....
        /*0b10*/ 	.word	0x00020bf0


	//   ....[167]....
        /*0b14*/ 	.word	0x00020c40


	//   ....[168]....
        /*0b18*/ 	.word	0x00020c90


	//   ....[169]....
        /*0b1c*/ 	.word	0x00020d90


	//   ....[170]....
        /*0b20*/ 	.word	0x00020e40


	//   ....[171]....
        /*0b24*/ 	.word	0x00020ec0


	//   ....[172]....
        /*0b28*/ 	.word	0x00020f50


	//   ....[173]....
        /*0b2c*/ 	.word	0x00021070


	//   ....[174]....
        /*0b30*/ 	.word	0x000211a0


	//   ....[175]....
        /*0b34*/ 	.word	0x00021270


	//   ....[176]....
        /*0b38*/ 	.word	0x000212c0


	//   ....[177]....
        /*0b3c*/ 	.word	0x00021600


	//   ....[178]....
        /*0b40*/ 	.word	0x000218e0


	//   ....[179]....
        /*0b44*/ 	.word	0x000219d0


	//   ....[180]....
        /*0b48*/ 	.word	0x00021a70


	//   ....[181]....
        /*0b4c*/ 	.word	0x00021ad0


	//   ....[182]....
        /*0b50*/ 	.word	0x00021bc0


	//   ....[183]....
        /*0b54*/ 	.word	0x00021c30


	//   ....[184]....
        /*0b58*/ 	.word	0x00021d20


	//   ....[185]....
        /*0b5c*/ 	.word	0x00021d90


	//   ....[186]....
        /*0b60*/ 	.word	0x00021e30


	//   ....[187]....
        /*0b64*/ 	.word	0x00021f20


	//   ....[188]....
        /*0b68*/ 	.word	0x00021fc0


	//   ....[189]....
        /*0b6c*/ 	.word	0x00022020


	//   ....[190]....
        /*0b70*/ 	.word	0x000220e0


	//   ....[191]....
        /*0b74*/ 	.word	0x00022140


	//   ....[192]....
        /*0b78*/ 	.word	0x000221e0


	//   ....[193]....
        /*0b7c*/ 	.word	0x00022290


	//   ....[194]....
        /*0b80*/ 	.word	0x00022330


	//   ....[195]....
        /*0b84*/ 	.word	0x00022660


	//   ....[196]....
        /*0b88*/ 	.word	0x00022720


	//   ....[197]....
        /*0b8c*/ 	.word	0x00022990


	//   ....[198]....
        /*0b90*/ 	.word	0x00022a10


	//   ....[199]....
        /*0b94*/ 	.word	0x00022c20


	//   ....[200]....
        /*0b98*/ 	.word	0x00022c70


	//   ....[201]....
        /*0b9c*/ 	.word	0x00022de0


	//   ....[202]....
        /*0ba0*/ 	.word	0x00022e70


	//   ....[203]....
        /*0ba4*/ 	.word	0x00022fb0


	//   ....[204]....
        /*0ba8*/ 	.word	0x000230b0


	//   ....[205]....
        /*0bac*/ 	.word	0x00023320


	//   ....[206]....
        /*0bb0*/ 	.word	0x00023370


	//   ....[207]....
        /*0bb4*/ 	.word	0x00023540


	//   ....[208]....
        /*0bb8*/ 	.word	0x00023590


	//   ....[209]....
        /*0bbc*/ 	.word	0x00023760


	//   ....[210]....
        /*0bc0*/ 	.word	0x000237b0


	//   ....[211]....
        /*0bc4*/ 	.word	0x000238a0


	//   ....[212]....
        /*0bc8*/ 	.word	0x00023940


	//   ....[213]....
        /*0bcc*/ 	.word	0x000239a0


	//   ....[214]....
        /*0bd0*/ 	.word	0x00023a50


	//   ....[215]....
        /*0bd4*/ 	.word	0x00023ab0


	//   ....[216]....
        /*0bd8*/ 	.word	0x00023b60


	//   ....[217]....
        /*0bdc*/ 	.word	0x00023bc0


	//   ....[218]....
        /*0be0*/ 	.word	0x00023c70


	//   ....[219]....
        /*0be4*/ 	.word	0x00023d60


	//   ....[220]....
        /*0be8*/ 	.word	0x00023e40


	//   ....[221]....
        /*0bec*/ 	.word	0x00023f50


	//   ....[222]....
        /*0bf0*/ 	.word	0x00024050


	//   ....[223]....
        /*0bf4*/ 	.word	0x00024180


	//   ....[224]....
        /*0bf8*/ 	.word	0x00024260


	//   ....[225]....
        /*0bfc*/ 	.word	0x00024360


	//   ....[226]....
        /*0c00*/ 	.word	0x00024440


	//   ....[227]....
        /*0c04*/ 	.word	0x000244d0


	//   ....[228]....
        /*0c08*/ 	.word	0x00024570


	//   ....[229]....
        /*0c0c*/ 	.word	0x00024690


	//   ....[230]....
        /*0c10*/ 	.word	0x00024700


	//   ....[231]....
        /*0c14*/ 	.word	0x00024770


	//   ....[232]....
        /*0c18*/ 	.word	0x000247e0


	//   ....[233]....
        /*0c1c*/ 	.word	0x00024850


	//   ....[234]....
        /*0c20*/ 	.word	0x000248d0


	//   ....[235]....
        /*0c24*/ 	.word	0x00024960


	//   ....[236]....
        /*0c28*/ 	.word	0x000249f0


	//   ....[237]....
        /*0c2c*/ 	.word	0x00024a60


	//   ....[238]....
        /*0c30*/ 	.word	0x00024ad0


	//   ....[239]....
        /*0c34*/ 	.word	0x00024b40


	//   ....[240]....
        /*0c38*/ 	.word	0x00024bc0


	//   ....[241]....
        /*0c3c*/ 	.word	0x00024c30


	//   ....[242]....
        /*0c40*/ 	.word	0x00024cd0


	//   ....[243]....
        /*0c44*/ 	.word	0x00024d60


	//   ....[244]....
        /*0c48*/ 	.word	0x00024e90


	//----- nvinfo : EIATTR_REG_RECONFIG
	.align		4
.L_1092:
        /*0c4c*/ 	.byte	0x01, 0x54
	.zero		2


	//----- nvinfo : EIATTR_SYSCALL_OFFSETS
	.align		4
        /*0c50*/ 	.byte	0x04, 0x46
        /*0c52*/ 	.short	(.L_1094 - .L_1093)


	//   ....[0]....
.L_1093:
        /*0c54*/ 	.word	0x00001e50


	//   ....[1]....
        /*0c58*/ 	.word	0x00001fa0


	//   ....[2]....
        /*0c5c*/ 	.word	0x000073c0


	//   ....[3]....
        /*0c60*/ 	.word	0x000076f0


	//   ....[4]....
        /*0c64*/ 	.word	0x0001b070


	//   ....[5]....
        /*0c68*/ 	.word	0x0001b1c0


	//   ....[6]....
        /*0c6c*/ 	.word	0x0001b2b0


	//   ....[7]....
        /*0c70*/ 	.word	0x0001c200


	//   ....[8]....
        /*0c74*/ 	.word	0x0001ca70


	//----- nvinfo : EIATTR_MBARRIER_INSTR_OFFSETS
	.align		4
.L_1094:
        /*0c78*/ 	.byte	0x04, 0x39
        /*0c7a*/ 	.short	(.L_1096 - .L_1095)


	//   ....[0]....
.L_1095:
        /*0c7c*/ 	.word	0x00000270
        /*0c80*/ 	.word	0x000000ff
        /*0c84*/ 	.word	0x00038800
        /*0c88*/ 	.short	0x0100
        /*0c8a*/ 	.byte	0x08
	.zero		1


	//   ....[1]....
        /*0c8c*/ 	.word	0x00000280
        /*0c90*/ 	.word	0x000000ff
        /*0c94*/ 	.word	0x00038810
        /*0c98*/ 	.short	0x0100
        /*0c9a*/ 	.byte	0x08
	.zero		1


	//   ....[2]....
        /*0c9c*/ 	.word	0x00000290
        /*0ca0*/ 	.word	0x000000ff
        /*0ca4*/ 	.word	0x00038820
        /*0ca8*/ 	.short	0x0100
        /*0caa*/ 	.byte	0x08
	.zero		1


	//   ....[3]....
        /*0cac*/ 	.word	0x00000340
        /*0cb0*/ 	.word	0x000000ff
        /*0cb4*/ 	.word	0x00038830
        /*0cb8*/ 	.short	0x0100
        /*0cba*/ 	.byte	0x06
	.zero		1


	//   ....[4]....
        /*0cbc*/ 	.word	0x00000350
        /*0cc0*/ 	.word	0x000000ff
        /*0cc4*/ 	.word	0x00038840
        /*0cc8*/ 	.short	0x0100
        /*0cca*/ 	.byte	0x06
	.zero		1


	//   ....[5]....
        /*0ccc*/ 	.word	0x00000360
        /*0cd0*/ 	.word	0x000000ff
        /*0cd4*/ 	.word	0x00038838
        /*0cd8*/ 	.short	0x0100
        /*0cda*/ 	.byte	0x06
	.zero		1


	//   ....[6]....
        /*0cdc*/ 	.word	0x00000370
        /*0ce0*/ 	.word	0x000000ff
        /*0ce4*/ 	.word	0x00038848
        /*0ce8*/ 	.short	0x0100
        /*0cea*/ 	.byte	0x06
	.zero		1


	//   ....[7]....
        /*0cec*/ 	.word	0x000004a0
        /*0cf0*/ 	.word	0x000000ff
        /*0cf4*/ 	.word	0x00038850
        /*0cf8*/ 	.short	0x0100
        /*0cfa*/ 	.byte	0x08
	.zero		1


	//   ....[8]....
        /*0cfc*/ 	.word	0x000004b0
        /*0d00*/ 	.word	0x000000ff
        /*0d04*/ 	.word	0x00038860
        /*0d08*/ 	.short	0x0100
        /*0d0a*/ 	.byte	0x08
	.zero		1


	//   ....[9]....
        /*0d0c*/ 	.word	0x000004c0
        /*0d10*/ 	.word	0x000000ff
        /*0d14*/ 	.word	0x00038858
        /*0d18*/ 	.short	0x0100
        /*0d1a*/ 	.byte	0x08
	.zero		1


	//   ....[10]....
        /*0d1c*/ 	.word	0x000004d0
        /*0d20*/ 	.word	0x000000ff
        /*0d24*/ 	.word	0x00038868
        /*0d28*/ 	.short	0x0100
        /*0d2a*/ 	.byte	0x08
	.zero		1


	//   ....[11]....
        /*0d2c*/ 	.word	0x000005c0
        /*0d30*/ 	.word	0x000000ff
        /*0d34*/ 	.word	0x00038870
        /*0d38*/ 	.short	0x0100
        /*0d3a*/ 	.byte	0x06
	.zero		1


	//   ....[12]....
        /*0d3c*/ 	.word	0x000005d0
        /*0d40*/ 	.word	0x000000ff
        /*0d44*/ 	.word	0x00038880
        /*0d48*/ 	.short	0x0100
        /*0d4a*/ 	.byte	0x06
	.zero		1


	//   ....[13]....
        /*0d4c*/ 	.word	0x000005e0
        /*0d50*/ 	.word	0x000000ff
        /*0d54*/ 	.word	0x00038878
        /*0d58*/ 	.short	0x0100
        /*0d5a*/ 	.byte	0x06
	.zero		1


	//   ....[14]....
        /*0d5c*/ 	.word	0x000005f0
        /*0d60*/ 	.word	0x000000ff
        /*0d64*/ 	.word	0x00038888
        /*0d68*/ 	.short	0x0100
        /*0d6a*/ 	.byte	0x06
	.zero		1


	//   ....[15]....
        /*0d6c*/ 	.word	0x00000720
        /*0d70*/ 	.word	0x000000ff
        /*0d74*/ 	.word	0x00038890
        /*0d78*/ 	.short	0x0100
        /*0d7a*/ 	.byte	0x08
	.zero		1


	//   ....[16]....
        /*0d7c*/ 	.word	0x00000730
        /*0d80*/ 	.word	0x000000ff
        /*0d84*/ 	.word	0x000388a0
        /*0d88*/ 	.short	0x0100
        /*0d8a*/ 	.byte	0x08
	.zero		1


	//   ....[17]....
        /*0d8c*/ 	.word	0x00000740
        /*0d90*/ 	.word	0x000000ff
        /*0d94*/ 	.word	0x00038898
        /*0d98*/ 	.short	0x0100
        /*0d9a*/ 	.byte	0x08
	.zero		1


	//   ....[18]....
        /*0d9c*/ 	.word	0x00000750
        /*0da0*/ 	.word	0x000000ff
        /*0da4*/ 	.word	0x000388a8
        /*0da8*/ 	.short	0x0100
        /*0daa*/ 	.byte	0x08
	.zero		1


	//   ....[19]....
        /*0dac*/ 	.word	0x00000880
        /*0db0*/ 	.word	0x000000ff
        /*0db4*/ 	.word	0x000388b0
        /*0db8*/ 	.short	0x0100
        /*0dba*/ 	.byte	0x08
	.zero		1


	//   ....[20]....
        /*0dbc*/ 	.word	0x00000890
        /*0dc0*/ 	.word	0x000000ff
        /*0dc4*/ 	.word	0x000388c0
        /*0dc8*/ 	.short	0x0100
        /*0dca*/ 	.byte	0x08
	.zero		1


	//   ....[21]....
        /*0dcc*/ 	.word	0x000008a0
        /*0dd0*/ 	.word	0x000000ff
        /*0dd4*/ 	.word	0x000388b8
        /*0dd8*/ 	.short	0x0100
        /*0dda*/ 	.byte	0x08
	.zero		1


	//   ....[22]....
        /*0ddc*/ 	.word	0x000008b0
        /*0de0*/ 	.word	0x000000ff
        /*0de4*/ 	.word	0x000388c8
        /*0de8*/ 	.short	0x0100
        /*0dea*/ 	.byte	0x08
	.zero		1


	//   ....[23]....
        /*0dec*/ 	.word	0x00002bf0
        /*0df0*/ 	.word	0x0000003e
        /*0df4*/ 	.word	0x00038890
        /*0df8*/ 	.short	0x010a
        /*0dfa*/ 	.byte	0x3f
	.zero		1


	//   ....[24]....
        /*0dfc*/ 	.word	0x000036b0
        /*0e00*/ 	.word	0x0000003e
        /*0e04*/ 	.word	0x00038890
        /*0e08*/ 	.short	0x010a
        /*0e0a*/ 	.byte	0x3f
	.zero		1


	//   ....[25]....
        /*0e0c*/ 	.word	0x00003fa0
        /*0e10*/ 	.word	0x0000003e
        /*0e14*/ 	.word	0x00038890
        /*0e18*/ 	.short	0x010a
        /*0e1a*/ 	.byte	0x3f
	.zero		1


	//   ....[26]....
        /*0e1c*/ 	.word	0x00004380
        /*0e20*/ 	.word	0x00000004
        /*0e24*/ 	.word	0x00000000
        /*0e28*/ 	.short	0x0101
        /*0e2a*/ 	.byte	0x3f
	.zero		1


	//   ....[27]....
        /*0e2c*/ 	.word	0x000043c0
        /*0e30*/ 	.word	0x0000003e
        /*0e34*/ 	.word	0x000388b0
        /*0e38*/ 	.short	0x010a
        /*0e3a*/ 	.byte	0x3f
	.zero		1


	//   ....[28]....
        /*0e3c*/ 	.word	0x00004ca0
        /*0e40*/ 	.word	0x0000003e
        /*0e44*/ 	.word	0x00000000
        /*0e48*/ 	.short	0x0101
        /*0e4a*/ 	.byte	0x3f
	.zero		1


	//   ....[29]....
        /*0e4c*/ 	.word	0x00005780
        /*0e50*/ 	.word	0x00000005
        /*0e54*/ 	.word	0x00000000
        /*0e58*/ 	.short	0x0101
        /*0e5a*/ 	.byte	0x3f
	.zero		1


	//   ....[30]....
        /*0e5c*/ 	.word	0x00006330
        /*0e60*/ 	.word	0x00000004
        /*0e64*/ 	.word	0x00000000
        /*0e68*/ 	.short	0x0101
        /*0e6a*/ 	.byte	0x3f
	.zero		1


	//   ....[31]....
        /*0e6c*/ 	.word	0x00007460
        /*0e70*/ 	.word	0x00000012
        /*0e74*/ 	.word	0x00038800
        /*0e78*/ 	.short	0x010a
        /*0e7a*/ 	.byte	0x3f
	.zero		1


	//   ....[32]....
        /*0e7c*/ 	.word	0x000074b0
        /*0e80*/ 	.word	0x00000012
        /*0e84*/ 	.word	0x00038800
        /*0e88*/ 	.short	0x010a
        /*0e8a*/ 	.byte	0x3f
	.zero		1


	//   ....[33]....
        /*0e8c*/ 	.word	0x00007f30
        /*0e90*/ 	.word	0x00000012
        /*0e94*/ 	.word	0x00038800
        /*0e98*/ 	.short	0x010a
        /*0e9a*/ 	.byte	0x3f
	.zero		1


	//   ....[34]....
        /*0e9c*/ 	.word	0x00009530
        /*0ea0*/ 	.word	0x00000012
        /*0ea4*/ 	.word	0x00038800
        /*0ea8*/ 	.short	0x010a
        /*0eaa*/ 	.byte	0x3f
	.zero		1


	//   ....[35]....
        /*0eac*/ 	.word	0x0000a530
        /*0eb0*/ 	.word	0x00000014
        /*0eb4*/ 	.word	0x00038830
        /*0eb8*/ 	.short	0x010a
        /*0eba*/ 	.byte	0x3f
	.zero		1


	//   ....[36]....
        /*0ebc*/ 	.word	0x0000a5e0
        /*0ec0*/ 	.word	0x00000014
        /*0ec4*/ 	.word	0x00038830
        /*0ec8*/ 	.short	0x010a
        /*0eca*/ 	.byte	0x3f
	.zero		1


	//   ....[37]....
        /*0ecc*/ 	.word	0x0000a8f0
        /*0ed0*/ 	.word	0x00000012
        /*0ed4*/ 	.word	0x00038810
        /*0ed8*/ 	.short	0x010a
        /*0eda*/ 	.byte	0x3f
	.zero		1


	//   ....[38]....
        /*0edc*/ 	.word	0x0000a940
        /*0ee0*/ 	.word	0x00000014
        /*0ee4*/ 	.word	0x00038850
        /*0ee8*/ 	.short	0x010a
        /*0eea*/ 	.byte	0x3f
	.zero		1


	//   ....[39]....
        /*0eec*/ 	.word	0x0000a9b0
        /*0ef0*/ 	.word	0x00000014
        /*0ef4*/ 	.word	0x00038850
        /*0ef8*/ 	.short	0x010a
        /*0efa*/ 	.byte	0x3f
	.zero		1


	//   ....[40]....
        /*0efc*/ 	.word	0x0000cf10
        /*0f00*/ 	.word	0x00000000
        /*0f04*/ 	.word	0x00000000
        /*0f08*/ 	.short	0x0101
        /*0f0a*/ 	.byte	0x3f
	.zero		1


	//   ....[41]....
        /*0f0c*/ 	.word	0x0000d530
        /*0f10*/ 	.word	0x00000014
        /*0f14*/ 	.word	0x00000000
        /*0f18*/ 	.short	0x0101
        /*0f1a*/ 	.byte	0x3f
	.zero		1


	//   ....[42]....
        /*0f1c*/ 	.word	0x0000d6c0
        /*0f20*/ 	.word	0x00000015
        /*0f24*/ 	.word	0x00038830
        /*0f28*/ 	.short	0x010a
        /*0f2a*/ 	.byte	0x3f
	.zero		1


	//   ....[43]....
        /*0f2c*/ 	.word	0x0000d730
        /*0f30*/ 	.word	0x00000015
        /*0f34*/ 	.word	0x00038830
        /*0f38*/ 	.short	0x010a
        /*0f3a*/ 	.byte	0x3f
	.zero		1


	//   ....[44]....
        /*0f3c*/ 	.word	0x0000d9a0
        /*0f40*/ 	.word	0x00000015
        /*0f44*/ 	.word	0x00038850
        /*0f48*/ 	.short	0x010a
        /*0f4a*/ 	.byte	0x3f
	.zero		1


	//   ....[45]....
        /*0f4c*/ 	.word	0x0000d9f0
        /*0f50*/ 	.word	0x00000015
        /*0f54*/ 	.word	0x00038850
        /*0f58*/ 	.short	0x010a
        /*0f5a*/ 	.byte	0x3f
	.zero		1


	//   ....[46]....
        /*0f5c*/ 	.word	0x0000faf0
        /*0f60*/ 	.word	0x0000000d
        /*0f64*/ 	.word	0x00000000
        /*0f68*/ 	.short	0x0101
        /*0f6a*/ 	.byte	0x3f
	.zero		1


	//   ....[47]....
        /*0f6c*/ 	.word	0x00010e60
        /*0f70*/ 	.word	0x00000015
        /*0f74*/ 	.word	0x00000000
        /*0f78*/ 	.short	0x0101
        /*0f7a*/ 	.byte	0x3f
	.zero		1


	//   ....[48]....
        /*0f7c*/ 	.word	0x00010f90
        /*0f80*/ 	.word	0x00000015
        /*0f84*/ 	.word	0x00038830
        /*0f88*/ 	.short	0x010a
        /*0f8a*/ 	.byte	0x3f
	.zero		1


	//   ....[49]....
        /*0f8c*/ 	.word	0x00011000
        /*0f90*/ 	.word	0x00000015
        /*0f94*/ 	.word	0x00038830
        /*0f98*/ 	.short	0x010a
        /*0f9a*/ 	.byte	0x3f
	.zero		1


	//   ....[50]....
        /*0f9c*/ 	.word	0x00011270
        /*0fa0*/ 	.word	0x00000015
        /*0fa4*/ 	.word	0x00038850
        /*0fa8*/ 	.short	0x010a
        /*0faa*/ 	.byte	0x3f
	.zero		1


	//   ....[51]....
        /*0fac*/ 	.word	0x000112c0
        /*0fb0*/ 	.word	0x00000015
        /*0fb4*/ 	.word	0x00038850
        /*0fb8*/ 	.short	0x010a
        /*0fba*/ 	.byte	0x3f
	.zero		1


	//   ....[52]....
        /*0fbc*/ 	.word	0x00012e60
        /*0fc0*/ 	.word	0x0000000f
        /*0fc4*/ 	.word	0x00000000
        /*0fc8*/ 	.short	0x0101
        /*0fca*/ 	.byte	0x3f
	.zero		1


	//   ....[53]....
        /*0fcc*/ 	.word	0x00014160
        /*0fd0*/ 	.word	0x00000015
        /*0fd4*/ 	.word	0x00000000
        /*0fd8*/ 	.short	0x0101
        /*0fda*/ 	.byte	0x3f
	.zero		1


	//   ....[54]....
        /*0fdc*/ 	.word	0x000169e0
        /*0fe0*/ 	.word	0x00000000
        /*0fe4*/ 	.word	0x00000000
        /*0fe8*/ 	.short	0x0101
        /*0fea*/ 	.byte	0x3f
	.zero		1


	//   ....[55]....
        /*0fec*/ 	.word	0x000194c0
        /*0ff0*/ 	.word	0x00000017
        /*0ff4*/ 	.word	0x00038820
        /*0ff8*/ 	.short	0x010a
        /*0ffa*/ 	.byte	0x3f
	.zero		1


	//   ....[56]....
        /*0ffc*/ 	.word	0x00019550
        /*1000*/ 	.word	0x00000003
        /*1004*/ 	.word	0x000388a0
        /*1008*/ 	.short	0x010a
        /*100a*/ 	.byte	0x3f
	.zero		1


	//   ....[57]....
        /*100c*/ 	.word	0x000197a0
        /*1010*/ 	.word	0x00000003
        /*1014*/ 	.word	0x000388c0
        /*1018*/ 	.short	0x010a
        /*101a*/ 	.byte	0x3f
	.zero		1


	//   ....[58]....
        /*101c*/ 	.word	0x0001a170
        /*1020*/ 	.word	0x00000008
        /*1024*/ 	.word	0x000388a0
        /*1028*/ 	.short	0x010a
        /*102a*/ 	.byte	0x3f
	.zero		1


	//   ....[59]....
        /*102c*/ 	.word	0x0001a3b0
        /*1030*/ 	.word	0x00000008
        /*1034*/ 	.word	0x000388c0
        /*1038*/ 	.short	0x010a
        /*103a*/ 	.byte	0x3f
	.zero		1


	//   ....[60]....
        /*103c*/ 	.word	0x0001ba70
        /*1040*/ 	.word	0x0000001f
        /*1044*/ 	.word	0x00038840
        /*1048*/ 	.short	0x010a
        /*104a*/ 	.byte	0x3f
	.zero		1


	//   ....[61]....
        /*104c*/ 	.word	0x0001bf30
        /*1050*/ 	.word	0x0000001f
        /*1054*/ 	.word	0x00038830
        /*1058*/ 	.short	0x0107
        /*105a*/ 	.byte	0x3f
	.zero		1


	//   ....[62]....
        /*105c*/ 	.word	0x0001c000
        /*1060*/ 	.word	0x0000001f
        /*1064*/ 	.word	0x00038830
        /*1068*/ 	.short	0x0101
        /*106a*/ 	.byte	0x3f
	.zero		1


	//   ....[63]....
        /*106c*/ 	.word	0x0001c8b0
        /*1070*/ 	.word	0x00000017
        /*1074*/ 	.word	0x00038800
        /*1078*/ 	.short	0x0107
        /*107a*/ 	.byte	0x3f
	.zero		1


	//   ....[64]....
        /*107c*/ 	.word	0x0001c940
        /*1080*/ 	.word	0x00000017
        /*1084*/ 	.word	0x00038800
        /*1088*/ 	.short	0x0101
        /*108a*/ 	.byte	0x3f
	.zero		1


	//   ....[65]....
        /*108c*/ 	.word	0x0001d850
        /*1090*/ 	.word	0x00000017
        /*1094*/ 	.word	0x00038810
        /*1098*/ 	.short	0x0107
        /*109a*/ 	.byte	0x3f
	.zero		1


	//   ....[66]....
        /*109c*/ 	.word	0x0001d950
        /*10a0*/ 	.word	0x00000017
        /*10a4*/ 	.word	0x00038810
        /*10a8*/ 	.short	0x0101
        /*10aa*/ 	.byte	0x3f
	.zero		1


	//   ....[67]....
        /*10ac*/ 	.word	0x0001d970
        /*10b0*/ 	.word	0x00000017
        /*10b4*/ 	.word	0x00038820
        /*10b8*/ 	.short	0x010a
        /*10ba*/ 	.byte	0x3f
	.zero		1


	//   ....[68]....
        /*10bc*/ 	.word	0x0001da00
        /*10c0*/ 	.word	0x0000001f
        /*10c4*/ 	.word	0x00038860
        /*10c8*/ 	.short	0x010a
        /*10ca*/ 	.byte	0x3f
	.zero		1


	//   ....[69]....
        /*10cc*/ 	.word	0x0001e330
        /*10d0*/ 	.word	0x0000001f
        /*10d4*/ 	.word	0x00038850
        /*10d8*/ 	.short	0x0107
        /*10da*/ 	.byte	0x3f
	.zero		1


	//   ....[70]....
        /*10dc*/ 	.word	0x0001e400
        /*10e0*/ 	.word	0x0000001f
        /*10e4*/ 	.word	0x00038850
        /*10e8*/ 	.short	0x0101
        /*10ea*/ 	.byte	0x3f
	.zero		1


	//   ....[71]....
        /*10ec*/ 	.word	0x0001e780
        /*10f0*/ 	.word	0x00000006
        /*10f4*/ 	.word	0x00038840
        /*10f8*/ 	.short	0x010a
        /*10fa*/ 	.byte	0x3f
	.zero		1


	//   ....[72]....
        /*10fc*/ 	.word	0x0001eac0
        /*1100*/ 	.word	0x00000006
        /*1104*/ 	.word	0x00038830
        /*1108*/ 	.short	0x0107
        /*110a*/ 	.byte	0x3f
	.zero		1


	//   ....[73]....
        /*110c*/ 	.word	0x0001eb80
        /*1110*/ 	.word	0x00000006
        /*1114*/ 	.word	0x00038830
        /*1118*/ 	.short	0x0101
        /*111a*/ 	.byte	0x3f
	.zero		1


	//   ....[74]....
        /*111c*/ 	.word	0x0001ebb0
        /*1120*/ 	.word	0x00000006
        /*1124*/ 	.word	0x00038860
        /*1128*/ 	.short	0x010a
        /*112a*/ 	.byte	0x3f
	.zero		1


	//   ....[75]....
        /*112c*/ 	.word	0x0001f280
        /*1130*/ 	.word	0x00000006
        /*1134*/ 	.word	0x00038850
        /*1138*/ 	.short	0x0107
        /*113a*/ 	.byte	0x3f
	.zero		1


	//   ....[76]....
        /*113c*/ 	.word	0x0001f340
        /*1140*/ 	.word	0x00000006
        /*1144*/ 	.word	0x00038850
        /*1148*/ 	.short	0x0101
        /*114a*/ 	.byte	0x3f
	.zero		1


	//   ....[77]....
        /*114c*/ 	.word	0x000201b0
        /*1150*/ 	.word	0x00000004
        /*1154*/ 	.word	0x00038820
        /*1158*/ 	.short	0x010a
        /*115a*/ 	.byte	0x3f
	.zero		1


	//   ....[78]....
        /*115c*/ 	.word	0x00020320
        /*1160*/ 	.word	0x00000005
        /*1164*/ 	.word	0x00038840
        /*1168*/ 	.short	0x010a
        /*116a*/ 	.byte	0x3f
	.zero		1


	//   ....[79]....
        /*116c*/ 	.word	0x000203c0
        /*1170*/ 	.word	0x00000019
        /*1174*/ 	.word	0x00038840
        /*1178*/ 	.short	0x010a
        /*117a*/ 	.byte	0x3f
	.zero		1


	//   ....[80]....
        /*117c*/ 	.word	0x00020400
        /*1180*/ 	.word	0x00000005
        /*1184*/ 	.word	0x00038860
        /*1188*/ 	.short	0x010a
        /*118a*/ 	.byte	0x3f
	.zero		1


	//   ....[81]....
        /*118c*/ 	.word	0x00020440
        /*1190*/ 	.word	0x00000019
        /*1194*/ 	.word	0x00038860
        /*1198*/ 	.short	0x010a
        /*119a*/ 	.byte	0x3f
	.zero		1


	//   ....[82]....
        /*119c*/ 	.word	0x000204a0
        /*11a0*/ 	.word	0x0000003e
        /*11a4*/ 	.word	0x00038890
        /*11a8*/ 	.short	0x010a
        /*11aa*/ 	.byte	0x3f
	.zero		1


	//   ....[83]....
        /*11ac*/ 	.word	0x00020610
        /*11b0*/ 	.word	0x0000003e
        /*11b4*/ 	.word	0x00038890
        /*11b8*/ 	.short	0x010a
        /*11ba*/ 	.byte	0x3f
	.zero		1


	//   ....[84]....
        /*11bc*/ 	.word	0x00020790
        /*11c0*/ 	.word	0x0000003e
        /*11c4*/ 	.word	0x00038890
        /*11c8*/ 	.short	0x010a
        /*11ca*/ 	.byte	0x3f
	.zero		1


	//   ....[85]....
        /*11cc*/ 	.word	0x000208f0
        /*11d0*/ 	.word	0x0000003e
        /*11d4*/ 	.word	0x000388b0
        /*11d8*/ 	.short	0x010a
        /*11da*/ 	.byte	0x3f
	.zero		1


	//   ....[86]....
        /*11dc*/ 	.word	0x00020cd0
        /*11e0*/ 	.word	0x00000012
        /*11e4*/ 	.word	0x00038800
        /*11e8*/ 	.short	0x010a
        /*11ea*/ 	.byte	0x3f
	.zero		1


	//   ....[87]....
        /*11ec*/ 	.word	0x000212f0
        /*11f0*/ 	.word	0x00000012
        /*11f4*/ 	.word	0x00038800
        /*11f8*/ 	.short	0x010a
        /*11fa*/ 	.byte	0x3f
	.zero		1


	//   ....[88]....
        /*11fc*/ 	.word	0x00021340
        /*1200*/ 	.word	0x00000014
        /*1204*/ 	.word	0x00038830
        /*1208*/ 	.short	0x010a
        /*120a*/ 	.byte	0x3f
	.zero		1


	//   ....[89]....
        /*120c*/ 	.word	0x00021390
        /*1210*/ 	.word	0x00000012
        /*1214*/ 	.word	0x00038810
        /*1218*/ 	.short	0x010a
        /*121a*/ 	.byte	0x3f
	.zero		1


	//   ....[90]....
        /*121c*/ 	.word	0x000213e0
        /*1220*/ 	.word	0x00000014
        /*1224*/ 	.word	0x00038850
        /*1228*/ 	.short	0x010a
        /*122a*/ 	.byte	0x3f
	.zero		1


	//   ....[91]....
        /*122c*/ 	.word	0x00021430
        /*1230*/ 	.word	0x00000015
        /*1234*/ 	.word	0x00038830
        /*1238*/ 	.short	0x010a
        /*123a*/ 	.byte	0x3f
	.zero		1


	//   ....[92]....
        /*123c*/ 	.word	0x00021480
        /*1240*/ 	.word	0x00000015
        /*1244*/ 	.word	0x00038850
        /*1248*/ 	.short	0x010a
        /*124a*/ 	.byte	0x3f
	.zero		1


	//   ....[93]....
        /*124c*/ 	.word	0x000214d0
        /*1250*/ 	.word	0x00000015
        /*1254*/ 	.word	0x00038830
        /*1258*/ 	.short	0x010a
        /*125a*/ 	.byte	0x3f
	.zero		1


	//   ....[94]....
        /*125c*/ 	.word	0x00021520
        /*1260*/ 	.word	0x00000015
        /*1264*/ 	.word	0x00038850
        /*1268*/ 	.short	0x010a
        /*126a*/ 	.byte	0x3f
	.zero		1


	//   ....[95]....
        /*126c*/ 	.word	0x000216c0
        /*1270*/ 	.word	0x00000017
        /*1274*/ 	.word	0x00038820
        /*1278*/ 	.short	0x010a
        /*127a*/ 	.byte	0x3f
	.zero		1


	//   ....[96]....
        /*127c*/ 	.word	0x00021710
        /*1280*/ 	.word	0x00000003
        /*1284*/ 	.word	0x000388a0
        /*1288*/ 	.short	0x010a
        /*128a*/ 	.byte	0x3f
	.zero		1


	//   ....[97]....
        /*128c*/ 	.word	0x00021760
        /*1290*/ 	.word	0x00000003
        /*1294*/ 	.word	0x000388c0
        /*1298*/ 	.short	0x010a
        /*129a*/ 	.byte	0x3f
	.zero		1


	//   ....[98]....
        /*129c*/ 	.word	0x000217b0
        /*12a0*/ 	.word	0x00000008
        /*12a4*/ 	.word	0x000388a0
        /*12a8*/ 	.short	0x010a
        /*12aa*/ 	.byte	0x3f
	.zero		1


	//   ....[99]....
        /*12ac*/ 	.word	0x00021800
        /*12b0*/ 	.word	0x00000008
        /*12b4*/ 	.word	0x000388c0
        /*12b8*/ 	.short	0x010a
        /*12ba*/ 	.byte	0x3f
	.zero		1


	//   ....[100]....
        /*12bc*/ 	.word	0x00021920
        /*12c0*/ 	.word	0x0000001f
        /*12c4*/ 	.word	0x00038840
        /*12c8*/ 	.short	0x010a
        /*12ca*/ 	.byte	0x3f
	.zero		1


	//   ....[101]....
        /*12cc*/ 	.word	0x00022eb0
        /*12d0*/ 	.word	0x00000017
        /*12d4*/ 	.word	0x00038820
        /*12d8*/ 	.short	0x010a
        /*12da*/ 	.byte	0x3f
	.zero		1


	//   ....[102]....
        /*12dc*/ 	.word	0x00022f00
        /*12e0*/ 	.word	0x0000001f
        /*12e4*/ 	.word	0x00038860
        /*12e8*/ 	.short	0x010a
        /*12ea*/ 	.byte	0x3f
	.zero		1


	//   ....[103]....
        /*12ec*/ 	.word	0x000237f0
        /*12f0*/ 	.word	0x00000006
        /*12f4*/ 	.word	0x00038840
        /*12f8*/ 	.short	0x010a
        /*12fa*/ 	.byte	0x3f
	.zero		1


	//   ....[104]....
        /*12fc*/ 	.word	0x00023cb0
        /*1300*/ 	.word	0x00000006
        /*1304*/ 	.word	0x00038860
        /*1308*/ 	.short	0x010a
        /*130a*/ 	.byte	0x3f
	.zero		1


	//   ....[105]....
        /*130c*/ 	.word	0x00024db0
        /*1310*/ 	.word	0x00000004
        /*1314*/ 	.word	0x00038820
        /*1318*/ 	.short	0x010a
        /*131a*/ 	.byte	0x3f
	.zero		1


	//   ....[106]....
        /*131c*/ 	.word	0x00024f50
        /*1320*/ 	.word	0x00000005
        /*1324*/ 	.word	0x00038840
        /*1328*/ 	.short	0x010a
        /*132a*/ 	.byte	0x3f
	.zero		1


	//   ....[107]....
        /*132c*/ 	.word	0x00024fa0
        /*1330*/ 	.word	0x00000019
        /*1334*/ 	.word	0x00038840
        /*1338*/ 	.short	0x010a
        /*133a*/ 	.byte	0x3f
	.zero		1


	//   ....[108]....
        /*133c*/ 	.word	0x00024ff0
        /*1340*/ 	.word	0x00000005
        /*1344*/ 	.word	0x00038860
        /*1348*/ 	.short	0x010a
        /*134a*/ 	.byte	0x3f
	.zero		1


	//----- nvinfo : EIATTR_NUM_MBARRIERS
	.align		4
.L_1096:
        /*134c*/ 	.byte	0x03, 0x38
        /*134e*/ 	.short	0x0017


	//----- nvinfo : EIATTR_EXIT_INSTR_OFFSETS
	.align		4
        /*1350*/ 	.byte	0x04, 0x1c
        /*1352*/ 	.short	(.L_1098 - .L_1097)


	//   ....[0]....
.L_1097:
        /*1354*/ 	.word	0x00020490


	//----- nvinfo : EIATTR_MAX_THREADS
	.align		4
.L_1098:
        /*1358*/ 	.byte	0x04, 0x05
        /*135a*/ 	.short	(.L_1100 - .L_1099)
.L_1099:
        /*135c*/ 	.word	0x00000180
        /*1360*/ 	.word	0x00000001
        /*1364*/ 	.word	0x00000001


	//----- nvinfo : EIATTR_CRS_STACK_SIZE
	.align		4
.L_1100:
        /*1368*/ 	.byte	0x04, 0x1e
        /*136a*/ 	.short	(.L_1102 - .L_1101)
.L_1101:
        /*136c*/ 	.word	0x00000000


	//----- nvinfo : EIATTR_CBANK_PARAM_SIZE
	.align		4
.L_1102:
        /*1370*/ 	.byte	0x03, 0x19
        /*1372*/ 	.short	0x0bf0


	//----- nvinfo : EIATTR_PARAM_CBANK
	.align		4
        /*1374*/ 	.byte	0x04, 0x0a
        /*1376*/ 	.short	(.L_1104 - .L_1103)
	.align		4
.L_1103:
        /*1378*/ 	.word	index@(.nv.constant0._ZN7cutlass13device_kernelIN5flash11enable_sm90INS1_16FlashAttnFwdSm90INS1_25CollectiveMainloopFwdSm90ILi2EN4cute5tupleIJNS5_1CILi1EEES8_S8_EEENS6_IJNS7_ILi64EEESA_SA_EEELi512ENS_10bfloat16_tEfNS_4arch4Sm90ELb1ELb0ELb0ELb1ELb1ELb1ELb1ELb0ELb0ELb1ELb0ELb0EEENS1_21CollectiveEpilogueFwdINS6_IJSA_NS7_ILi512EEESA_EEES9_SC_SE_Li256ELb1ELb1ELb0ELb0EEENS1_36VarlenDynamicPersistentTileSchedulerILi64ELi64ELi256ELi128ELb0ELb1ELb1ELb1ELb1ELb1EEEEEEEEEvNT_6ParamsE)
        /*137c*/ 	.short	0x0210
        /*137e*/ 	.short	0x0bf0


	//----- nvinfo : EIATTR_SW_WAR
	.align		4
.L_1104:
        /*1380*/ 	.byte	0x04, 0x36
        /*1382*/ 	.short	(.L_1106 - .L_1105)
.L_1105:
        /*1384*/ 	.word	0x00000008
.L_1106:


//--------------------- .nv.info._ZN7cutlass13device_kernelIN5flash11enable_sm90INS1_16FlashAttnFwdSm90INS1_25CollectiveMainloopFwdSm90ILi2EN4cute5tupleIJNS5_1CILi1EEES8_S8_EEENS6_IJNS7_ILi128EEENS7_ILi96EEENS7_ILi64EEEEEELi256ENS_10bfloat16_tEfNS_4arch4Sm90ELb0ELb0ELb0ELb0ELb1ELb0ELb0ELb1ELb0ELb1ELb0ELb0EEENS1_21CollectiveEpilogueFwdINS6_IJSA_NS7_ILi256EEESB_EEES9_SE_SG_Li256ELb0ELb1ELb0ELb0EEENS1_29StaticPersistentTileSchedulerILb0EEEEEEEEEvNT_6ParamsE --------------------------
	.section	.nv.info._ZN7cutlass13device_kernelIN5flash11enable_sm90INS1_16FlashAttnFwdSm90INS1_25CollectiveMainloopFwdSm90ILi2EN4cute5tupleIJNS5_1CILi1EEES8_S8_EEENS6_IJNS7_ILi128EEENS7_ILi96EEENS7_ILi64EEEEEELi256ENS_10bfloat16_tEfNS_4arch4Sm90ELb0ELb0ELb0ELb0ELb1ELb0ELb0ELb1ELb0ELb1ELb0ELb0EEENS1_21CollectiveEpilogueFwdINS6_IJSA_NS7_ILi256EEESB_EEES9_SE_SG_Li256ELb0ELb1ELb0ELb0EEENS1_29StaticPersistentTileSchedulerILb0EEEEEEEEEvNT_6ParamsE,"",@"SHT_CUDA_INFO"
	.sectionflags	@""
	.align	4


	//----- nvinfo : EIATTR_CUDA_API_VERSION
	.align		4
        /*0000*/ 	.byte	0x04, 0x37
        /*0002*/ 	.short	(.L_1108 - .L_1107)
.L_1107:
        /*0004*/ 	.word	0x00000082


	//----- nvinfo : EIATTR_KPARAM_INFO
	.align		4
.L_1108:
        /*0008*/ 	.byte	0x04, 0x17
        /*000a*/ 	.short	(.L_1110 - .L_1109)
.L_1109:
        /*000c*/ 	.word	0x00000000
        /*0010*/ 	.short	0x0000
        /*0012*/ 	.short	0x0070
        /*0014*/ 	.byte	0x00, 0xf0, 0x01, 0x28


	//----- nvinfo : EIATTR_SPARSE_MMA_MASK
	.align		4
.L_1110:
        /*0018*/ 	.byte	0x03, 0x50
        /*001a*/ 	.short	0x0000


	//----- nvinfo : EIATTR_MAXREG_COUNT
	.align		4
        /*001c*/ 	.byte	0x03, 0x1b
        /*001e*/ 	.short	0x00a8


	//----- nvinfo : EIATTR_NUM_BARRIERS
	.align		4
        /*0020*/ 	.byte	0x02, 0x4c
        /*0022*/ 	.byte	0x10
	.zero		1


	//----- nvinfo : EIATTR_EXTERNS
	.align		4
        /*0024*/ 	.byte	0x04, 0x0f
        /*0026*/ 	.short	(.L_1112 - .L_1111)


	//   ....[0]....
	.align		4
.L_1111:
        /*0028*/ 	.word	index@(__assertfail)


	//----- nvinfo : EIATTR_ANNOTATIONS
	.align		4
.L_1112:
        /*002c*/ 	.byte	0x04, 0x55
        /*002e*/ 	.short	(.L_1114 - .L_1113)


	//   ....[0]....
.L_1113:
        /* <DEDUP_REMOVED lines=10> */


	//----- nvinfo : EIATTR_MERCURY_ISA_VERSION
	.align		4
.L_1114:
        /*00c0*/ 	.byte	0x03, 0x5f
        /*00c2*/ 	.short	0x0101


	//----- nvinfo : EIATTR_INT_WARP_WIDE_INSTR_OFFSETS
	.align		4
        /*00c4*/ 	.byte	0x04, 0x31
        /*00c6*/ 	.short	(.L_1116 - .L_1115)


	//   ....[0]....
.L_1115:
        /*00c8*/ 	.word	0x000000c0


	//   ....[1]....
        /*00cc*/ 	.word	0x000000d0


	//   ....[2]....
        /*00d0*/ 	.word	0x00000170


	//----- nvinfo : EIATTR_COOP_GROUP_MASK_REGIDS
	.align		4
.L_1116:
        /*00d4*/ 	.byte	0x04, 0x29
        /*00d6*/ 	.short	(.L_1118 - .L_1117)


	//   ....[0]....
.L_1117:
        /*00d8*/ 	.word	0xffffffff


	//   ....[1]....
        /*00dc*/ 	.word	0xffffffff


	//   ....[2]....
        /*00e0*/ 	.word	0xffffffff


	//   ....[3]....
        /*00e4*/ 	.word	0xffffffff


	//   ....[4]....
        /*00e8*/ 	.word	0xffffffff


	//   ....[5]....
        /*00ec*/ 	.word	0xffffffff


	//   ....[6]....
        /*00f0*/ 	.word	0xffffffff


	//   ....[7]....
        /*00f4*/ 	.word	0xffffffff


	//   ....[8]....
        /*00f8*/ 	.word	0xffffffff


	//   ....[9]....
        /*00fc*/ 	.word	0xffffffff


	//   ....[10]....
        /*0100*/ 	.word	0xffffffff


	//   ....[11]....
        /*0104*/ 	.word	0xffffffff


	//   ....[12]....
        /*0108*/ 	.word	0xffffffff


	//   ....[13]....
        /*010c*/ 	.word	0xffffffff


	//   ....[14]....
        /*0110*/ 	.word	0xffffffff


	//   ....[15]....
        /*0114*/ 	.word	0xffffffff


	//   ....[16]....
        /*0118*/ 	.word	0xffffffff


	//   ....[17]....
        /*011c*/ 	.word	0xffffffff


	//   ....[18]....
        /*0120*/ 	.word	0xffffffff


	//   ....[19]....
        /*0124*/ 	.word	0xffffffff


	//   ....[20]....
        /*0128*/ 	.word	0xffffffff


	//   ....[21]....
        /*012c*/ 	.word	0xffffffff


	//   ....[22]....
        /*0130*/ 	.word	0xffffffff


	//   ....[23]....
        /*0134*/ 	.word	0xffffffff


	//   ....[24]....
        /*0138*/ 	.word	0xffffffff


	//   ....[25]....
        /*013c*/ 	.word	0xffffffff


	//   ....[26]....
        /*0140*/ 	.word	0xffffffff


	//   ....[27]....
        /*0144*/ 	.word	0xffffffff


	//   ....[28]....
        /*0148*/ 	.word	0xffffffff


	//   ....[29]....
        /*014c*/ 	.word	0xffffffff


	//   ....[30]....
        /*0150*/ 	.word	0xffffffff


	//   ....[31]....
        /*0154*/ 	.word	0xffffffff


	//   ....[32]....
        /*0158*/ 	.word	0xffffffff


	//   ....[33]....
        /*015c*/ 	.word	0xffffffff


	//   ....[34]....
        /*0160*/ 	.word	0xffffffff


	//   ....[35]....
        /*0164*/ 	.word	0xffffffff


	//   ....[36]....
        /*0168*/ 	.word	0xffffffff


	//   ....[37]....
        /*016c*/ 	.word	0xffffffff


	//   ....[38]....
        /*0170*/ 	.word	0xffffffff


	//   ....[39]....
        /*0174*/ 	.word	0xffffffff


	//   ....[40]....
        /*0178*/ 	.word	0xffffffff


	//   ....[41]....
        /*017c*/ 	.word	0xffffffff


	//   ....[42]....
        /*0180*/ 	.word	0xffffffff


	//   ....[43]....
        /*0184*/ 	.word	0xffffffff


	//   ....[44]....
        /*0188*/ 	.word	0xffffffff


	//   ....[45]....
        /*018c*/ 	.word	0xffffffff


	//   ....[46]....
        /*0190*/ 	.word	0xffffffff


	//   ....[47]....
        /*0194*/ 	.word	0xffffffff


	//   ....[48]....
        /*0198*/ 	.word	0xffffffff


	//   ....[49]....
        /*019c*/ 	.word	0xffffffff


	//   ....[50]....
        /*01a0*/ 	.word	0xffffffff


	//   ....[51]....
        /*01a4*/ 	.word	0xffffffff


	//   ....[52]....
        /*01a8*/ 	.word	0xffffffff


	//   ....[53]....
        /*01ac*/ 	.word	0xffffffff


	//   ....[54]....
        /*01b0*/ 	.word	0xffffffff


	//   ....[55]....
        /*01b4*/ 	.word	0xffffffff


	//   ....[56]....
        /*01b8*/ 	.word	0xffffffff


	//   ....[57]....
        /*01bc*/ 	.word	0xffffffff


	//   ....[58]....
        /*01c0*/ 	.word	0xffffffff


	//   ....[59]....
        /*01c4*/ 	.word	0xffffffff


	//   ....[60]....
        /*01c8*/ 	.word	0xffffffff


	//   ....[61]....
        /*01cc*/ 	.word	0xffffffff


	//   ....[62]....
        /*01d0*/ 	.word	0xffffffff


	//   ....[63]....
        /*01d4*/ 	.word	0xffffffff


	//   ....[64]....
        /*01d8*/ 	.word	0xffffffff


	//   ....[65]....
        /*01dc*/ 	.word	0xffffffff


	//   ....[66]....
        /*01e0*/ 	.word	0xffffffff


	//   ....[67]....
        /*01e4*/ 	.word	0xffffffff


	//   ....[68]....
        /*01e8*/ 	.word	0xffffffff


	//   ....[69]....
        /*01ec*/ 	.word	0xffffffff


	//   ....[70]....
        /*01f0*/ 	.word	0xffffffff


	//   ....[71]....
        /*01f4*/ 	.word	0xffffffff


	//   ....[72]....
        /*01f8*/ 	.word	0xffffffff


	//   ....[73]....
        /*01fc*/ 	.word	0xffffffff


	//   ....[74]....
        /*0200*/ 	.word	0xffffffff


	//   ....[75]....
        /*0204*/ 	.word	0xffffffff


	//   ....[76]....
        /*0208*/ 	.word	0xffffffff


	//   ....[77]....
        /*020c*/ 	.word	0xffffffff


	//   ....[78]....
        /*0210*/ 	.word	0xffffffff


	//   ....[79]....
        /*0214*/ 	.word	0xffffffff


	//   ....[80]....
        /*0218*/ 	.word	0xffffffff


	//   ....[81]....
        /*021c*/ 	.word	0xffffffff


	//   ....[82]....
        /*0220*/ 	.word	0xffffffff


	//   ....[83]....
        /*0224*/ 	.word	0xffffffff


	//   ....[84]....
        /*0228*/ 	.word	0xffffffff


	//   ....[85]....
        /*022c*/ 	.word	0xffffffff


	//   ....[86]....
        /*0230*/ 	.word	0xffffffff


	//   ....[87]....
        /*0234*/ 	.word	0xffffffff


	//   ....[88]....
        /*0238*/ 	.word	0xffffffff


	//   ....[89]....
        /*023c*/ 	.word	0xffffffff


	//   ....[90]....
        /*0240*/ 	.word	0xffffffff


	//   ....[91]....
        /*0244*/ 	.word	0xffffffff


	//   ....[92]....
        /*0248*/ 	.word	0xffffffff


	//   ....[93]....
        /*024c*/ 	.word	0xffffffff


	//   ....[94]....
        /*0250*/ 	.word	0xffffffff


	//   ....[95]....
        /*0254*/ 	.word	0xffffffff


	//   ....[96]....
        /*0258*/ 	.word	0x0500000f


	//   ....[97]....
        /*025c*/ 	.word	0x0500000f


	//   ....[98]....
        /*0260*/ 	.word	0x0500000f


	//   ....[99]....
        /*0264*/ 	.word	0x0500000f


	//   ....[100]....
        /*0268*/ 	.word	0x0500000f


	//   ....[101]....
        /*026c*/ 	.word	0x0500000f


	//   ....[102]....
        /*0270*/ 	.word	0x0500000f


	//   ....[103]....
        /*0274*/ 	.word	0x0500000f


	//   ....[104]....
        /*0278*/ 	.word	0x0500000f


	//   ....[105]....
        /*027c*/ 	.word	0x0500000f


	//   ....[106]....
        /*0280*/ 	.word	0x0500000f


	//   ....[107]....
        /*0284*/ 	.word	0x0500000f


	//   ....[108]....
        /*0288*/ 	.word	0x0500000f


	//   ....[109]....
        /*028c*/ 	.word	0x0500000f


	//   ....[110]....
        /*0290*/ 	.word	0x0500000f


	//   ....[111]....
        /*0294*/ 	.word	0x0500000f


	//   ....[112]....
        /*0298*/ 	.word	0x0500000f


	//   ....[113]....
        /*029c*/ 	.word	0x0500000f


	//   ....[114]....
        /*02a0*/ 	.word	0x0500000f


	//   ....[115]....
        /*02a4*/ 	.word	0x0500000f


	//   ....[116]....
        /*02a8*/ 	.word	0x0500000f


	//   ....[117]....
        /*02ac*/ 	.word	0x0500000f


	//   ....[118]....
        /*02b0*/ 	.word	0x0500000f


	//   ....[119]....
        /*02b4*/ 	.word	0x0500000f


	//   ....[120]....
        /*02b8*/ 	.word	0x0500000f


	//   ....[121]....
        /*02bc*/ 	.word	0x0500000f


	//   ....[122]....
        /*02c0*/ 	.word	0x0500000f


	//   ....[123]....
        /*02c4*/ 	.word	0x0500000f


	//   ....[124]....
        /*02c8*/ 	.word	0x0500000f


	//   ....[125]....
        /*02cc*/ 	.word	0x0500000f


	//   ....[126]....
        /*02d0*/ 	.word	0x0500000f


	//   ....[127]....
        /*02d4*/ 	.word	0x0500000f


	//   ....[128]....
        /*02d8*/ 	.word	0x0500000f


	//   ....[129]....
        /*02dc*/ 	.word	0x0500000f


	//   ....[130]....
        /*02e0*/ 	.word	0x0500000f


	//   ....[131]....
        /*02e4*/ 	.word	0x0500000f


	//   ....[132]....
        /*02e8*/ 	.word	0x0500000f


	//   ....[133]....
        /*02ec*/ 	.word	0x0500000f


	//   ....[134]....
        /*02f0*/ 	.word	0x0500000f


	//   ....[135]....
        /*02f4*/ 	.word	0x0500000f


	//   ....[136]....
        /*02f8*/ 	.word	0x0500000f


	//   ....[137]....
        /*02fc*/ 	.word	0x0500000f


	//   ....[138]....
        /*0300*/ 	.word	0x0500000f


	//   ....[139]....
        /*0304*/ 	.word	0x0500000f


	//   ....[140]....
        /*0308*/ 	.word	0x0500000f


	//   ....[141]....
        /*030c*/ 	.word	0x0500000f


	//   ....[142]....
        /*0310*/ 	.word	0x0500000f


	//   ....[143]....
        /*0314*/ 	.word	0x0500000f


	//   ....[144]....
        /*0318*/ 	.word	0x0500000f


	//   ....[145]....
        /*031c*/ 	.word	0x0500000f


	//   ....[146]....
        /*0320*/ 	.word	0x0500000f


	//   ....[147]....
        /*0324*/ 	.word	0x0500000f


	//   ....[148]....
        /*0328*/ 	.word	0x0500000f


	//   ....[149]....
        /*032c*/ 	.word	0x0500000f


	//   ....[150]....
        /*0330*/ 	.word	0x0500000f


	//   ....[151]....
        /*0334*/ 	.word	0x0500000f


	//   ....[152]....
        /*0338*/ 	.word	0x0500000f


	//   ....[153]....
        /*033c*/ 	.word	0x0500000f


	//   ....[154]....
        /*0340*/ 	.word	0x0500000f


	//   ....[155]....
        /*0344*/ 	.word	0x0500000f


	//   ....[156]....
        /*0348*/ 	.word	0x0500000f


	//   ....[157]....
        /*034c*/ 	.word	0x0500000f


	//   ....[158]....
        /*0350*/ 	.word	0x0500000f


	//   ....[159]....
        /*0354*/ 	.word	0x0500000f


	//   ....[160]....
        /*0358*/ 	.word	0x0500000f


	//   ....[161]....
        /*035c*/ 	.word	0x0500000f


	//----- nvinfo : EIATTR_COOP_GROUP_INSTR_OFFSETS
	.align		4
.L_1118:
        /*0360*/ 	.byte	0x04, 0x28
        /*0362*/ 	.short	(.L_1120 - .L_1119)


	//   ....[0]....
.L_1119:
        /*0364*/ 	.word	0x00000080


	//   ....[1]....
        /*0368*/ 	.word	0x00000090


	//   ....[2]....
        /*036c*/ 	.word	0x000002d0


	//   ....[3]....
        /*0370*/ 	.word	0x00000430


	//   ....[4]....
        /*0374*/ 	.word	0x00000550


	//   ....[5]....
        /*0378*/ 	.word	0x000006b0


	//   ....[6]....
        /*037c*/ 	.word	0x00000ce0


	//   ....[7]....
        /*0380*/ 	.word	0x00001a70


	//   ....[8]....
        /*0384*/ 	.word	0x00001ad0


	//   ....[9]....
        /*0388*/ 	.word	0x00001f00


	//   ....[10]....
        /*038c*/ 	.word	0x00001f80


	//   ....[11]....
        /*0390*/ 	.word	0x00003050


	//   ....[12]....
        /*0394*/ 	.word	0x00003070


	//   ....[13]....
        /*0398*/ 	.word	0x00003630


	//   ....[14]....
        /*039c*/ 	.word	0x00003800


	//   ....[15]....
        /*03a0*/ 	.word	0x000048d0


	//   ....[16]....
        /*03a4*/ 	.word	0x00004910


	//   ....[17]....
        /*03a8*/ 	.word	0x000049d0


	//   ....[18]....
        /*03ac*/ 	.word	0x00004a00


	//   ....[19]....
        /*03b0*/ 	.word	0x00006430


	//   ....[20]....
        /*03b4*/ 	.word	0x00006460


	//   ....[21]....
        /*03b8*/ 	.word	0x000065a0


	//   ....[22]....
        /*03bc*/ 	.word	0x00006630


	//   ....[23]....
        /*03c0*/ 	.word	0x00006ab0


	//   ....[24]....
        /*03c4*/ 	.word	0x00006af0


	//   ....[25]....
        /*03c8*/ 	.word	0x00006c40


	//   ....[26]....
        /*03cc*/ 	.word	0x00006c60


	//   ....[27]....
        /*03d0*/ 	.word	0x00006d90


	//   ....[28]....
        /*03d4*/ 	.word	0x00006db0


	//   ....[29]....
        /*03d8*/ 	.word	0x00006ef0


	//   ....[30]....
        /*03dc*/ 	.word	0x00006f30


	//   ....[31]....
        /*03e0*/ 	.word	0x00008560


	//   ....[32]....
        /*03e4*/ 	.word	0x00008590


	//   ....[33]....
        /*03e8*/ 	.word	0x000085c0


	//   ....[34]....
        /*03ec*/ 	.word	0x000085d0


	//   ....[35]....
        /*03f0*/ 	.word	0x00008610


	//   ....[36]....
        /*03f4*/ 	.word	0x00008650


	//   ....[37]....
        /*03f8*/ 	.word	0x00008670


	//   ....[38]....
        /*03fc*/ 	.word	0x000086d0


	//   ....[39]....
        /*0400*/ 	.word	0x000086f0


	//   ....[40]....
        /*0404*/ 	.word	0x00008710


	//   ....[41]....
        /*0408*/ 	.word	0x00008750


	//   ....[42]....
        /*040c*/ 	.word	0x00008780


	//   ....[43]....
        /*0410*/ 	.word	0x00008de0


	//   ....[44]....
        /*0414*/ 	.word	0x00008e00


	//   ....[45]....
        /*0418*/ 	.word	0x00008e30


	//   ....[46]....
        /*041c*/ 	.word	0x00008e70


	//   ....[47]....
        /*0420*/ 	.word	0x00008ec0


	//   ....[48]....
        /*0424*/ 	.word	0x00008ee0


	//   ....[49]....
        /*0428*/ 	.word	0x00008f30


	//   ....[50]....
        /*042c*/ 	.word	0x00008f50


	//   ....[51]....
        /*0430*/ 	.word	0x00008fa0


	//   ....[52]....
        /*0434*/ 	.word	0x00008fc0


	//   ....[53]....
        /*0438*/ 	.word	0x00009010


	//   ....[54]....
        /*043c*/ 	.word	0x00009030


	//   ....[55]....
        /*0440*/ 	.word	0x00009080


	//   ....[56]....
        /*0444*/ 	.word	0x000090a0


	//   ....[57]....
        /*0448*/ 	.word	0x000090e0


	//   ....[58]....
        /*044c*/ 	.word	0x00009100


	//   ....[59]....
        /*0450*/ 	.word	0x00009490


	//   ....[60]....
        /*0454*/ 	.word	0x00009580


	//   ....[61]....
        /*0458*/ 	.word	0x00009710


	//   ....[62]....
        /*045c*/ 	.word	0x00009740


	//   ....[63]....
        /*0460*/ 	.word	0x00009790


	//   ....[64]....
        /*0464*/ 	.word	0x000097e0


	//   ....[65]....
        /*0468*/ 	.word	0x00009830


	//   ....[66]....
        /*046c*/ 	.word	0x000098a0


	//   ....[67]....
        /*0470*/ 	.word	0x000098b0


	//   ....[68]....
        /*0474*/ 	.word	0x000098e0


	//   ....[69]....
        /*0478*/ 	.word	0x00009900


	//   ....[70]....
        /*047c*/ 	.word	0x00009930


	//   ....[71]....
        /*0480*/ 	.word	0x0000a0c0


	//   ....[72]....
        /*0484*/ 	.word	0x0000a0e0


	//   ....[73]....
        /*0488*/ 	.word	0x0000a0f0


	//   ....[74]....
        /*048c*/ 	.word	0x0000a100


	//   ....[75]....
        /*0490*/ 	.word	0x0000a120


	//   ....[76]....
        /*0494*/ 	.word	0x0000a150


	//   ....[77]....
        /*0498*/ 	.word	0x0000a170


	//   ....[78]....
        /*049c*/ 	.word	0x0000a1a0


	//   ....[79]....
        /*04a0*/ 	.word	0x0000a1c0


	//   ....[80]....
        /*04a4*/ 	.word	0x0000a1f0


	//   ....[81]....
        /*04a8*/ 	.word	0x0000a220


	//   ....[82]....
        /*04ac*/ 	.word	0x0000a240


	//   ....[83]....
        /*04b0*/ 	.word	0x0000a5b0


	//   ....[84]....
        /*04b4*/ 	.word	0x0000a5d0


	//   ....[85]....
        /*04b8*/ 	.word	0x0000a5e0


	//   ....[86]....
        /*04bc*/ 	.word	0x0000a600


	//   ....[87]....
        /*04c0*/ 	.word	0x0000a620


	//   ....[88]....
        /*04c4*/ 	.word	0x0000a680


	//   ....[89]....
        /*04c8*/ 	.word	0x0000a6a0


	//   ....[90]....
        /*04cc*/ 	.word	0x0000a700


	//   ....[91]....
        /*04d0*/ 	.word	0x0000a720


	//   ....[92]....
        /*04d4*/ 	.word	0x0000a780


	//   ....[93]....
        /*04d8*/ 	.word	0x0000a7a0


	//   ....[94]....
        /*04dc*/ 	.word	0x0000a800


	//   ....[95]....
        /*04e0*/ 	.word	0x0000abc0


	//   ....[96]....
        /*04e4*/ 	.word	0x0000b0d0


	//   ....[97]....
        /*04e8*/ 	.word	0x0000b1c0


	//   ....[98]....
        /*04ec*/ 	.word	0x0000b260


	//   ....[99]....
        /*04f0*/ 	.word	0x0000b2d0


	//   ....[100]....
        /*04f4*/ 	.word	0x0000b380


	//   ....[101]....
        /*04f8*/ 	.word	0x0000b480


	//   ....[102]....
        /*04fc*/ 	.word	0x0000b4d0


	//   ....[103]....
        /*0500*/ 	.word	0x0000b5d0


	//   ....[104]....
        /*0504*/ 	.word	0x0000b620


	//   ....[105]....
        /*0508*/ 	.word	0x0000b680


	//   ....[106]....
        /*050c*/ 	.word	0x0000b750


	//   ....[107]....
        /*0510*/ 	.word	0x0000b840


	//   ....[108]....
        /*0514*/ 	.word	0x0000b890


	//   ....[109]....
        /*0518*/ 	.word	0x0000b920


	//   ....[110]....
        /*051c*/ 	.word	0x0000b990


	//   ....[111]....
        /*0520*/ 	.word	0x0000ba10


	//   ....[112]....
        /*0524*/ 	.word	0x0000bab0


	//   ....[113]....
        /*0528*/ 	.word	0x0000bb10


	//   ....[114]....
        /*052c*/ 	.word	0x0000bbd0


	//   ....[115]....
        /*0530*/ 	.word	0x0000bc30


	//   ....[116]....
        /*0534*/ 	.word	0x0000bcf0


	//   ....[117]....
        /*0538*/ 	.word	0x0000bd50


	//   ....[118]....
        /*053c*/ 	.word	0x0000be10


	//   ....[119]....
        /*0540*/ 	.word	0x0000be70


	//   ....[120]....
        /*0544*/ 	.word	0x0000bf30


	//   ....[121]....
        /*0548*/ 	.word	0x0000bf90


	//   ....[122]....
        /*054c*/ 	.word	0x0000c050


	//   ....[123]....
        /*0550*/ 	.word	0x0000c0b0


	//   ....[124]....
        /*0554*/ 	.word	0x0000c150


	//   ....[125]....
        /*0558*/ 	.word	0x0000c290


	//   ....[126]....
        /*055c*/ 	.word	0x0000c380


	//   ....[127]....
        /*0560*/ 	.word	0x0000c410


	//   ....[128]....
        /*0564*/ 	.word	0x0000c540


	//   ....[129]....
        /*0568*/ 	.word	0x0000c5a0


	//   ....[130]....
        /*056c*/ 	.word	0x0000c6c0


	//   ....[131]....
        /*0570*/ 	.word	0x0000c720


	//   ....[132]....
        /*0574*/ 	.word	0x0000c840


	//   ....[133]....
        /*0578*/ 	.word	0x0000c8a0


	//   ....[134]....
        /*057c*/ 	.word	0x0000c9b0


	//   ....[135]....
        /*0580*/ 	.word	0x0000ca10


	//   ....[136]....
        /*0584*/ 	.word	0x0000caf0


	//   ....[137]....
        /*0588*/ 	.word	0x0000cbd0


	//   ....[138]....
        /*058c*/ 	.word	0x0000cc70


	//   ....[139]....
        /*0590*/ 	.word	0x0000ccd0


	//   ....[140]....
        /*0594*/ 	.word	0x0000cd70


	//   ....[141]....
        /*0598*/ 	.word	0x0000cdd0


	//   ....[142]....
        /*059c*/ 	.word	0x0000ce70


	//   ....[143]....
        /*05a0*/ 	.word	0x0000ced0


	//   ....[144]....
        /*05a4*/ 	.word	0x0000cf80


	//   ....[145]....
        /*05a8*/ 	.word	0x0000cfe0


	//   ....[146]....
        /*05ac*/ 	.word	0x0000d090


	//   ....[147]....
        /*05b0*/ 	.word	0x0000d0f0


	//   ....[148]....
        /*05b4*/ 	.word	0x0000d1a0


	//   ....[149]....
        /*05b8*/ 	.word	0x0000d280


	//   ....[150]....
        /*05bc*/ 	.word	0x0000d320


	//   ....[151]....
        /*05c0*/ 	.word	0x0000d380


	//   ....[152]....
        /*05c4*/ 	.word	0x0000d450


	//   ....[153]....
        /*05c8*/ 	.word	0x0000d4b0


	//   ....[154]....
        /*05cc*/ 	.word	0x0000d580


	//   ....[155]....
        /*05d0*/ 	.word	0x0000d5e0


	//   ....[156]....
        /*05d4*/ 	.word	0x0000d6b0


	//   ....[157]....
        /*05d8*/ 	.word	0x0000d710


	//   ....[158]....
        /*05dc*/ 	.word	0x0000d7e0


	//   ....[159]....
        /*05e0*/ 	.word	0x0000d840


	//   ....[160]....
        /*05e4*/ 	.word	0x0000d920


	//   ....[161]....
        /*05e8*/ 	.word	0x0000da30


	//----- nvinfo : EIATTR_REG_RECONFIG
	.align		4
.L_1120:
        /*05ec*/ 	.byte	0x01, 0x54
	.zero		2


	//----- nvinfo : EIATTR_SYSCALL_OFFSETS
	.align		4
        /*05f0*/ 	.byte	0x04, 0x46
        /*05f2*/ 	.short	(.L_1122 - .L_1121)


	//   ....[0]....
.L_1121:
        /*05f4*/ 	.word	0x00001040


	//   ....[1]....
        /*05f8*/ 	.word	0x00007e20


	//   ....[2]....
        /*05fc*/ 	.word	0x00007f60


	//   ....[3]....
        /*0600*/ 	.word	0x00008050


	//   ....[4]....
        /*0604*/ 	.word	0x00008ae0


	//----- nvinfo : EIATTR_MBARRIER_INSTR_OFFSETS
	.align		4
.L_1122:
        /*0608*/ 	.byte	0x04, 0x39
        /*060a*/ 	.short	(.L_1124 - .L_1123)


	//   ....[0]....
.L_1123:
        /*060c*/ 	.word	0x00000180
        /*0610*/ 	.word	0x000000ff
        /*0614*/ 	.word	0x00022800
        /*0618*/ 	.short	0x0100
        /*061a*/ 	.byte	0x08
	.zero		1


	//   ....[1]....
        /*061c*/ 	.word	0x00000190
        /*0620*/ 	.word	0x000000ff
        /*0624*/ 	.word	0x00022820
        /*0628*/ 	.short	0x0100
        /*062a*/ 	.byte	0x08
	.zero		1


	//   ....[2]....
        /*062c*/ 	.word	0x00000280
        /*0630*/ 	.word	0x000000ff
        /*0634*/ 	.word	0x00022830
        /*0638*/ 	.short	0x0100
        /*063a*/ 	.byte	0x08
	.zero		1


	//   ....[3]....
        /*063c*/ 	.word	0x00000290
        /*0640*/ 	.word	0x000000ff
        /*0644*/ 	.word	0x00022840
        /*0648*/ 	.short	0x0100
        /*064a*/ 	.byte	0x08
	.zero		1


	//   ....[4]....
        /*064c*/ 	.word	0x000002a0
        /*0650*/ 	.word	0x000000ff
        /*0654*/ 	.word	0x00022838
        /*0658*/ 	.short	0x0100
        /*065a*/ 	.byte	0x08
	.zero		1


	//   ....[5]....
        /*065c*/ 	.word	0x000002b0
        /*0660*/ 	.word	0x000000ff
        /*0664*/ 	.word	0x00022848
        /*0668*/ 	.short	0x0100
        /*066a*/ 	.byte	0x08
	.zero		1


	//   ....[6]....
        /*066c*/ 	.word	0x000003e0
        /*0670*/ 	.word	0x000000ff
        /*0674*/ 	.word	0x00022850
        /*0678*/ 	.short	0x0100
        /*067a*/ 	.byte	0x08
	.zero		1


	//   ....[7]....
        /*067c*/ 	.word	0x000003f0
        /*0680*/ 	.word	0x000000ff
        /*0684*/ 	.word	0x00022860
        /*0688*/ 	.short	0x0100
        /*068a*/ 	.byte	0x08
	.zero		1


	//   ....[8]....
        /*068c*/ 	.word	0x00000400
        /*0690*/ 	.word	0x000000ff
        /*0694*/ 	.word	0x00022858
        /*0698*/ 	.short	0x0100
        /*069a*/ 	.byte	0x08
	.zero		1


	//   ....[9]....
        /*069c*/ 	.word	0x00000410
        /*06a0*/ 	.word	0x000000ff
        /*06a4*/ 	.word	0x00022868
        /*06a8*/ 	.short	0x0100
        /*06aa*/ 	.byte	0x08
	.zero		1


	//   ....[10]....
        /*06ac*/ 	.word	0x00000500
        /*06b0*/ 	.word	0x000000ff
        /*06b4*/ 	.word	0x00022870
        /*06b8*/ 	.short	0x0100
        /*06ba*/ 	.byte	0x06
	.zero		1


	//   ....[11]....
        /*06bc*/ 	.word	0x00000510
        /*06c0*/ 	.word	0x000000ff
        /*06c4*/ 	.word	0x00022880
        /*06c8*/ 	.short	0x0100
        /*06ca*/ 	.byte	0x06
	.zero		1


	//   ....[12]....
        /*06cc*/ 	.word	0x00000520
        /*06d0*/ 	.word	0x000000ff
        /*06d4*/ 	.word	0x00022878
        /*06d8*/ 	.short	0x0100
        /*06da*/ 	.byte	0x06
	.zero		1


	//   ....[13]....
        /*06dc*/ 	.word	0x00000530
        /*06e0*/ 	.word	0x000000ff
        /*06e4*/ 	.word	0x00022888
        /*06e8*/ 	.short	0x0100
        /*06ea*/ 	.byte	0x06
	.zero		1


	//   ....[14]....
        /*06ec*/ 	.word	0x00000660
        /*06f0*/ 	.word	0x000000ff
        /*06f4*/ 	.word	0x00022890
        /*06f8*/ 	.short	0x0100
        /*06fa*/ 	.byte	0x08
	.zero		1


	//   ....[15]....
        /*06fc*/ 	.word	0x00000670
        /*0700*/ 	.word	0x000000ff
        /*0704*/ 	.word	0x000228a0
        /*0708*/ 	.short	0x0100
        /*070a*/ 	.byte	0x08
	.zero		1


	//   ....[16]....
        /*070c*/ 	.word	0x00000680
        /*0710*/ 	.word	0x000000ff
        /*0714*/ 	.word	0x00022898
        /*0718*/ 	.short	0x0100
        /*071a*/ 	.byte	0x08
	.zero		1


	//   ....[17]....
        /*071c*/ 	.word	0x00000690
        /*0720*/ 	.word	0x000000ff
        /*0724*/ 	.word	0x000228a8
        /*0728*/ 	.short	0x0100
        /*072a*/ 	.byte	0x08
	.zero		1


	//   ....[18]....
        /*072c*/ 	.word	0x000007d0
        /*0730*/ 	.word	0x000000ff
        /*0734*/ 	.word	0x000228b0
        /*0738*/ 	.short	0x0100
        /*073a*/ 	.byte	0x08
	.zero		1


	//   ....[19]....
        /*073c*/ 	.word	0x000007e0
        /*0740*/ 	.word	0x000000ff
        /*0744*/ 	.word	0x000228c0
        /*0748*/ 	.short	0x0100
        /*074a*/ 	.byte	0x08
	.zero		1


	//   ....[20]....
        /*074c*/ 	.word	0x000007f0
        /*0750*/ 	.word	0x000000ff
        /*0754*/ 	.word	0x000228b8
        /*0758*/ 	.short	0x0100
        /*075a*/ 	.byte	0x08
	.zero		1


	//   ....[21]....
        /*075c*/ 	.word	0x00000800
        /*0760*/ 	.word	0x000000ff
        /*0764*/ 	.word	0x000228c8
        /*0768*/ 	.short	0x0100
        /*076a*/ 	.byte	0x08
	.zero		1


	//   ....[22]....
        /*076c*/ 	.word	0x00001090
        /*0770*/ 	.word	0x000000ff
        /*0774*/ 	.word	0x00022800
        /*0778*/ 	.short	0x010a
        /*077a*/ 	.byte	0x29
	.zero		1


	//   ....[23]....
        /*077c*/ 	.word	0x00001160
        /*0780*/ 	.word	0x000000ff
        /*0784*/ 	.word	0x00022830
        /*0788*/ 	.short	0x010a
        /*078a*/ 	.byte	0x16
	.zero		1


	//   ....[24]....
        /*078c*/ 	.word	0x000011a0
        /*0790*/ 	.word	0x000000ff
        /*0794*/ 	.word	0x00022830
        /*0798*/ 	.short	0x010a
        /*079a*/ 	.byte	0x16
	.zero		1


	//   ....[25]....
        /*079c*/ 	.word	0x000014d0
        /*07a0*/ 	.word	0x000000ff
        /*07a4*/ 	.word	0x00000000
        /*07a8*/ 	.short	0x0101
        /*07aa*/ 	.byte	0x06
	.zero		1


	//   ....[26]....
        /*07ac*/ 	.word	0x00002780
        /*07b0*/ 	.word	0x000000ff
        /*07b4*/ 	.word	0x00022850
        /*07b8*/ 	.short	0x010a
        /*07ba*/ 	.byte	0x16
	.zero		1


	//   ....[27]....
        /*07bc*/ 	.word	0x000027c0
        /*07c0*/ 	.word	0x000000ff
        /*07c4*/ 	.word	0x00022850
        /*07c8*/ 	.short	0x010a
        /*07ca*/ 	.byte	0x16
	.zero		1


	//   ....[28]....
        /*07cc*/ 	.word	0x00002ae0
        /*07d0*/ 	.word	0x000000ff
        /*07d4*/ 	.word	0x00000000
        /*07d8*/ 	.short	0x0101
        /*07da*/ 	.byte	0x16
	.zero		1


	//   ....[29]....
        /*07dc*/ 	.word	0x00002c80
        /*07e0*/ 	.word	0x000000ff
        /*07e4*/ 	.word	0x00022830
        /*07e8*/ 	.short	0x010a
        /*07ea*/ 	.byte	0x19
	.zero		1


	//   ....[30]....
        /*07ec*/ 	.word	0x00002cd0
        /*07f0*/ 	.word	0x000000ff
        /*07f4*/ 	.word	0x00022830
        /*07f8*/ 	.short	0x010a
        /*07fa*/ 	.byte	0x19
	.zero		1


	//   ....[31]....
        /*07fc*/ 	.word	0x00002f00
        /*0800*/ 	.word	0x000000ff
        /*0804*/ 	.word	0x00000000
        /*0808*/ 	.short	0x0101
        /*080a*/ 	.byte	0x06
	.zero		1


	//   ....[32]....
        /*080c*/ 	.word	0x00004580
        /*0810*/ 	.word	0x000000ff
        /*0814*/ 	.word	0x00022850
        /*0818*/ 	.short	0x010a
        /*081a*/ 	.byte	0x19
	.zero		1


	//   ....[33]....
        /*081c*/ 	.word	0x000045e0
        /*0820*/ 	.word	0x000000ff
        /*0824*/ 	.word	0x00022850
        /*0828*/ 	.short	0x010a
        /*082a*/ 	.byte	0x19
	.zero		1


	//   ....[34]....
        /*082c*/ 	.word	0x000048b0
        /*0830*/ 	.word	0x000000ff
        /*0834*/ 	.word	0x00000000
        /*0838*/ 	.short	0x0101
        /*083a*/ 	.byte	0x19
	.zero		1


	//   ....[35]....
        /*083c*/ 	.word	0x00006ad0
        /*0840*/ 	.word	0x000000ff
        /*0844*/ 	.word	0x00000000
        /*0848*/ 	.short	0x0101
        /*084a*/ 	.byte	0x16
	.zero		1


	//   ....[36]....
        /*084c*/ 	.word	0x00008370
        /*0850*/ 	.word	0x00000016
        /*0854*/ 	.word	0x00022840
        /*0858*/ 	.short	0x010a
        /*085a*/ 	.byte	0x3f
	.zero		1


	//   ....[37]....
        /*085c*/ 	.word	0x000088c0
        /*0860*/ 	.word	0x00000016
        /*0864*/ 	.word	0x00022830
        /*0868*/ 	.short	0x0107
        /*086a*/ 	.byte	0x3f
	.zero		1


	//   ....[38]....
        /*086c*/ 	.word	0x00008980
        /*0870*/ 	.word	0x00000016
        /*0874*/ 	.word	0x00022830
        /*0878*/ 	.short	0x0101
        /*087a*/ 	.byte	0x3f
	.zero		1


	//   ....[39]....
        /*087c*/ 	.word	0x000091b0
        /*0880*/ 	.word	0x000000ff
        /*0884*/ 	.word	0x00022800
        /*0888*/ 	.short	0x0107
        /*088a*/ 	.byte	0x25
	.zero		1


	//   ....[40]....
        /*088c*/ 	.word	0x00009210
        /*0890*/ 	.word	0x000000ff
        /*0894*/ 	.word	0x00022800
        /*0898*/ 	.short	0x0101
        /*089a*/ 	.byte	0x25
	.zero		1


	//   ....[41]....
        /*089c*/ 	.word	0x00009230
        /*08a0*/ 	.word	0x000000ff
        /*08a4*/ 	.word	0x00022820
        /*08a8*/ 	.short	0x010a
        /*08aa*/ 	.byte	0x25
	.zero		1


	//   ....[42]....
        /*08ac*/ 	.word	0x000092c0
        /*08b0*/ 	.word	0x00000016
        /*08b4*/ 	.word	0x00022860
        /*08b8*/ 	.short	0x010a
        /*08ba*/ 	.byte	0x3f
	.zero		1


	//   ....[43]....
        /*08bc*/ 	.word	0x00009ba0
        /*08c0*/ 	.word	0x00000016
        /*08c4*/ 	.word	0x00022850
        /*08c8*/ 	.short	0x0107
        /*08ca*/ 	.byte	0x3f
	.zero		1


	//   ....[44]....
        /*08cc*/ 	.word	0x00009c80
        /*08d0*/ 	.word	0x00000016
        /*08d4*/ 	.word	0x00022850
        /*08d8*/ 	.short	0x0101
        /*08da*/ 	.byte	0x3f
	.zero		1


	//   ....[45]....
        /*08dc*/ 	.word	0x00009f20
        /*08e0*/ 	.word	0x00000012
        /*08e4*/ 	.word	0x00022840
        /*08e8*/ 	.short	0x010a
        /*08ea*/ 	.byte	0x3f
	.zero		1


	//   ....[46]....
        /*08ec*/ 	.word	0x0000a2f0
        /*08f0*/ 	.word	0x00000012
        /*08f4*/ 	.word	0x00022830
        /*08f8*/ 	.short	0x0107
        /*08fa*/ 	.byte	0x3f
	.zero		1


	//   ....[47]....
        /*08fc*/ 	.word	0x0000a3b0
        /*0900*/ 	.word	0x00000012
        /*0904*/ 	.word	0x00022830
        /*0908*/ 	.short	0x0101
        /*090a*/ 	.byte	0x3f
	.zero		1


	//   ....[48]....
        /*090c*/ 	.word	0x0000a3e0
        /*0910*/ 	.word	0x00000012
        /*0914*/ 	.word	0x00022860
        /*0918*/ 	.short	0x010a
        /*091a*/ 	.byte	0x3f
	.zero		1


	//   ....[49]....
        /*091c*/ 	.word	0x0000a900
        /*0920*/ 	.word	0x00000012
        /*0924*/ 	.word	0x00022850
        /*0928*/ 	.short	0x0107
        /*092a*/ 	.byte	0x3f
	.zero		1


	//   ....[50]....
        /*092c*/ 	.word	0x0000a9d0
        /*0930*/ 	.word	0x00000012
        /*0934*/ 	.word	0x00022850
        /*0938*/ 	.short	0x0101
        /*093a*/ 	.byte	0x3f
	.zero		1


	//   ....[51]....
        /*093c*/ 	.word	0x0000ab40
        /*0940*/ 	.word	0x00000004
        /*0944*/ 	.word	0x00022820
        /*0948*/ 	.short	0x010a
        /*094a*/ 	.byte	0x3f
	.zero		1


	//   ....[52]....
        /*094c*/ 	.word	0x0000acc0
        /*0950*/ 	.word	0x00000003
        /*0954*/ 	.word	0x00022840
        /*0958*/ 	.short	0x010a
        /*095a*/ 	.byte	0x3f
	.zero		1


	//   ....[53]....
        /*095c*/ 	.word	0x0000ad60
        /*0960*/ 	.word	0x00000011
        /*0964*/ 	.word	0x00022840
        /*0968*/ 	.short	0x010a
        /*096a*/ 	.byte	0x3f
	.zero		1


	//   ....[54]....
        /*096c*/ 	.word	0x0000ada0
        /*0970*/ 	.word	0x00000003
        /*0974*/ 	.word	0x00022860
        /*0978*/ 	.short	0x010a
        /*097a*/ 	.byte	0x3f
	.zero		1


	//   ....[55]....
        /*097c*/ 	.word	0x0000ade0
        /*0980*/ 	.word	0x00000011
        /*0984*/ 	.word	0x00022860
        /*0988*/ 	.short	0x010a
        /*098a*/ 	.byte	0x3f
	.zero		1


	//   ....[56]....
        /*098c*/ 	.word	0x0000ae50
        /*0990*/ 	.word	0x00000003
        /*0994*/ 	.word	0x00022800
        /*0998*/ 	.short	0x010a
        /*099a*/ 	.byte	0x3f
	.zero		1


	//   ....[57]....
        /*099c*/ 	.word	0x0000aeb0
        /*09a0*/ 	.word	0x00000003
        /*09a4*/ 	.word	0x00022830
        /*09a8*/ 	.short	0x010a
        /*09aa*/ 	.byte	0x3f
	.zero		1


	//   ....[58]....
        /*09ac*/ 	.word	0x0000af10
        /*09b0*/ 	.word	0x00000009
        /*09b4*/ 	.word	0x00022850
        /*09b8*/ 	.short	0x010a
        /*09ba*/ 	.byte	0x3f
	.zero		1


	//   ....[59]....
        /*09bc*/ 	.word	0x0000af80
        /*09c0*/ 	.word	0x00000000
        /*09c4*/ 	.word	0x00022830
        /*09c8*/ 	.short	0x010a
        /*09ca*/ 	.byte	0x3f
	.zero		1


	//   ....[60]....
        /*09cc*/ 	.word	0x0000aff0
        /*09d0*/ 	.word	0x00000008
        /*09d4*/ 	.word	0x00022850
        /*09d8*/ 	.short	0x010a
        /*09da*/ 	.byte	0x3f
	.zero		1


	//   ....[61]....
        /*09dc*/ 	.word	0x0000b110
        /*09e0*/ 	.word	0x00000016
        /*09e4*/ 	.word	0x00022840
        /*09e8*/ 	.short	0x010a
        /*09ea*/ 	.byte	0x3f
	.zero		1


	//   ....[62]....
        /*09ec*/ 	.word	0x0000c190
        /*09f0*/ 	.word	0x00000003
        /*09f4*/ 	.word	0x00022820
        /*09f8*/ 	.short	0x010a
        /*09fa*/ 	.byte	0x3f
	.zero		1


	//   ....[63]....
        /*09fc*/ 	.word	0x0000c1e0
        /*0a00*/ 	.word	0x00000016
        /*0a04*/ 	.word	0x00022860
        /*0a08*/ 	.short	0x010a
        /*0a0a*/ 	.byte	0x3f
	.zero		1


	//   ....[64]....
        /*0a0c*/ 	.word	0x0000cb20
        /*0a10*/ 	.word	0x00000012
        /*0a14*/ 	.word	0x00022840
        /*0a18*/ 	.short	0x010a
        /*0a1a*/ 	.byte	0x3f
	.zero		1


	//   ....[65]....
        /*0a1c*/ 	.word	0x0000d1d0
        /*0a20*/ 	.word	0x00000012
        /*0a24*/ 	.word	0x00022860
        /*0a28*/ 	.short	0x010a
        /*0a2a*/ 	.byte	0x3f
	.zero		1


	//   ....[66]....
        /*0a2c*/ 	.word	0x0000d950
        /*0a30*/ 	.word	0x00000004
        /*0a34*/ 	.word	0x00022820
        /*0a38*/ 	.short	0x010a
        /*0a3a*/ 	.byte	0x3f
	.zero		1


	//   ....[67]....
        /*0a3c*/ 	.word	0x0000daf0
        /*0a40*/ 	.word	0x00000003
        /*0a44*/ 	.word	0x00022840
        /*0a48*/ 	.short	0x010a
        /*0a4a*/ 	.byte	0x3f
	.zero		1


	//   ....[68]....
        /*0a4c*/ 	.word	0x0000db40
        /*0a50*/ 	.word	0x00000011
        /*0a54*/ 	.word	0x00022840
        /*0a58*/ 	.short	0x010a
        /*0a5a*/ 	.byte	0x3f
	.zero		1


	//   ....[69]....
        /*0a5c*/ 	.word	0x0000db90
        /*0a60*/ 	.word	0x00000003
        /*0a64*/ 	.word	0x00022860
        /*0a68*/ 	.short	0x010a
        /*0a6a*/ 	.byte	0x3f
	.zero		1


	//----- nvinfo : EIATTR_NUM_MBARRIERS
	.align		4
.L_1124:
        /*0a6c*/ 	.byte	0x03, 0x38
        /*0a6e*/ 	.short	0x0016


	//----- nvinfo : EIATTR_EXIT_INSTR_OFFSETS
	.align		4
        /*0a70*/ 	.byte	0x04, 0x1c
        /*0a72*/ 	.short	(.L_1126 - .L_1125)


	//   ....[0]....
.L_1125:
        /*0a74*/ 	.word	0x00000950


	//   ....[1]....
        /*0a78*/ 	.word	0x00007090


	//   ....[2]....
        /*0a7c*/ 	.word	0x0000ae30


	//----- nvinfo : EIATTR_MAX_THREADS
	.align		4
.L_1126:
        /*0a80*/ 	.byte	0x04, 0x05
        /*0a82*/ 	.short	(.L_1128 - .L_1127)
.L_1127:
        /*0a84*/ 	.word	0x00000180
        /*0a88*/ 	.word	0x00000001
        /*0a8c*/ 	.word	0x00000001


	//----- nvinfo : EIATTR_CRS_STACK_SIZE
	.align		4
.L_1128:
        /*0a90*/ 	.byte	0x04, 0x1e
        /*0a92*/ 	.short	(.L_1130 - .L_1129)
.L_1129:
        /*0a94*/ 	.word	0x00000000


	//----- nvinfo : EIATTR_CBANK_PARAM_SIZE
	.align		4
.L_1130:
        /*0a98*/ 	.byte	0x03, 0x19
        /*0a9a*/ 	.short	0x0a70


	//----- nvinfo : EIATTR_PARAM_CBANK
	.align		4
        /*0a9c*/ 	.byte	0x04, 0x0a
        /*0a9e*/ 	.short	(.L_1132 - .L_1131)
	.align		4
.L_1131:
        /*0aa0*/ 	.word	index@(.nv.constant0._ZN7cutlass13device_kernelIN5flash11enable_sm90INS1_16FlashAttnFwdSm90INS1_25CollectiveMainloopFwdSm90ILi2EN4cute5tupleIJNS5_1CILi1EEES8_S8_EEENS6_IJNS7_ILi128EEENS7_ILi96EEENS7_ILi64EEEEEELi256ENS_10bfloat16_tEfNS_4arch4Sm90ELb0ELb0ELb0ELb0ELb1ELb0ELb0ELb1ELb0ELb1ELb0ELb0EEENS1_21CollectiveEpilogueFwdINS6_IJSA_NS7_ILi256EEESB_EEES9_SE_SG_Li256ELb0ELb1ELb0ELb0EEENS1_29StaticPersistentTileSchedulerILb0EEEEEEEEEvNT_6ParamsE)
        /*0aa4*/ 	.short	0x0210
        /*0aa6*/ 	.short	0x0a70


	//----- nvinfo : EIATTR_SW_WAR
	.align		4
.L_1132:
        /*0aa8*/ 	.byte	0x04, 0x36
        /*0aaa*/ 	.short	(.L_1134 - .L_1133)
.L_1133:
        /*0aac*/ 	.word	0x00000008
.L_1134:


//--------------------- .nv.info._ZN7cutlass13device_kernelIN5flash11enable_sm90INS1_16FlashAttnFwdSm90INS1_25CollectiveMainloopFwdSm90ILi2EN4cute5tupleIJNS5_1CILi1EEES8_S8_EEENS6_IJNS7_ILi128EEENS7_ILi96EEENS7_ILi64EEEEEELi256ENS_10bfloat16_tEfNS_4arch4Sm90ELb0ELb0ELb0ELb0ELb1ELb0ELb1ELb1ELb0ELb1ELb0ELb0EEENS1_21CollectiveEpilogueFwdINS6_IJSA_NS7_ILi256EEESB_EEES9_SE_SG_Li256ELb0ELb1ELb0ELb0EEENS1_29StaticPersistentTileSchedulerILb0EEEEEEEEEvNT_6ParamsE --------------------------
	.section	.nv.info._ZN7cutlass13device_kernelIN5flash11enable_sm90INS1_16FlashAttnFwdSm90INS1_25CollectiveMainloopFwdSm90ILi2EN4cute5tupleIJNS5_1CILi1EEES8_S8_EEENS6_IJNS7_ILi128EEENS7_ILi96EEENS7_ILi64EEEEEELi256ENS_10bfloat16_tEfNS_4arch4Sm90ELb0ELb0ELb0ELb0ELb1ELb0ELb1ELb1ELb0ELb1ELb0ELb0EEENS1_21CollectiveEpilogueFwdINS6_IJSA_NS7_ILi256EEESB_EEES9_SE_SG_Li256ELb0ELb1ELb0ELb0EEENS1_29StaticPersistentTileSchedulerILb0EEEEEEEEEvNT_6ParamsE,"",@"SHT_CUDA_INFO"
	.sectionflags	@""
	.align	4


	//----- nvinfo : EIATTR_CUDA_API_VERSION
	.align		4
        /*0000*/ 	.byte	0x04, 0x37
        /*0002*/ 	.short	(.L_1136 - .L_1135)
.L_1135:
        /*0004*/ 	.word	0x00000082


	//----- nvinfo : EIATTR_KPARAM_INFO
	.align		4
.L_1136:
        /*0008*/ 	.byte	0x04, 0x17
        /*000a*/ 	.short	(.L_1138 - .L_1137)
.L_1137:
        /*000c*/ 	.word	0x00000000
        /*0010*/ 	.short	0x0000
        /*0012*/ 	.short	0x0070
        /*0014*/ 	.byte	0x00, 0xf0, 0x01, 0x2c


	//----- nvinfo : EIATTR_SPARSE_MMA_MASK
	.align		4
.L_1138:
        /*0018*/ 	.byte	0x03, 0x50
        /*001a*/ 	.short	0x0000


	//----- nvinfo : EIATTR_MAXREG_COUNT
	.align		4
        /*001c*/ 	.byte	0x03, 0x1b
        /*001e*/ 	.short	0x00a8


	//----- nvinfo : EIATTR_NUM_BARRIERS
	.align		4
        /*0020*/ 	.byte	0x02, 0x4c
        /*0022*/ 	.byte	0x10
	.zero		1


	//----- nvinfo : EIATTR_EXTERNS
	.align		4
        /*0024*/ 	.byte	0x04, 0x0f
        /*0026*/ 	.short	(.L_1140 - .L_1139)


	//   ....[0]....
	.align		4
.L_1139:
        /*0028*/ 	.word	index@(__assertfail)


	//----- nvinfo : EIATTR_ANNOTATIONS
	.align		4
.L_1140:
        /*002c*/ 	.byte	0x04, 0x55
        /*002e*/ 	.short	(.L_1142 - .L_1141)


	//   ....[0]....
.L_1141:
        /* <DEDUP_REMOVED lines=12> */


	//----- nvinfo : EIATTR_MERCURY_ISA_VERSION
	.align		4
.L_1142:
        /*00e0*/ 	.byte	0x03, 0x5f
        /*00e2*/ 	.short	0x0101


	//----- nvinfo : EIATTR_INT_WARP_WIDE_INSTR_OFFSETS
	.align		4
        /*00e4*/ 	.byte	0x04, 0x31
        /*00e6*/ 	.short	(.L_1144 - .L_1143)


	//   ....[0]....
.L_1143:
        /*00e8*/ 	.word	0x000000c0


	//   ....[1]....
        /*00ec*/ 	.word	0x000000d0


	//   ....[2]....
        /*00f0*/ 	.word	0x000000e0


	//   ....[3]....
        /*00f4*/ 	.word	0x00000180


	//----- nvinfo : EIATTR_COOP_GROUP_MASK_REGIDS
	.align		4
.L_1144:
        /*00f8*/ 	.byte	0x04, 0x29
        /*00fa*/ 	.short	(.L_1146 - .L_1145)


	//   ....[0]....
.L_1145:
        /*00fc*/ 	.word	0xffffffff


	//   ....[1]....
        /*0100*/ 	.word	0xffffffff


	//   ....[2]....
        /*0104*/ 	.word	0xffffffff


	//   ....[3]....
        /*0108*/ 	.word	0xffffffff


	//   ....[4]....
        /*010c*/ 	.word	0xffffffff


	//   ....[5]....
        /*0110*/ 	.word	0xffffffff


	//   ....[6]....
        /*0114*/ 	.word	0xffffffff


	//   ....[7]....
        /*0118*/ 	.word	0xffffffff


	//   ....[8]....
        /*011c*/ 	.word	0xffffffff


	//   ....[9]....
        /*0120*/ 	.word	0xffffffff


	//   ....[10]....
        /*0124*/ 	.word	0xffffffff


	//   ....[11]....
        /*0128*/ 	.word	0xffffffff


	//   ....[12]....
        /*012c*/ 	.word	0xffffffff


	//   ....[13]....
        /*0130*/ 	.word	0xffffffff


	//   ....[14]....
        /*0134*/ 	.word	0xffffffff


	//   ....[15]....
        /*0138*/ 	.word	0xffffffff


	//   ....[16]....
        /*013c*/ 	.word	0xffffffff


	//   ....[17]....
        /*0140*/ 	.word	0xffffffff


	//   ....[18]....
        /*0144*/ 	.word	0xffffffff


	//   ....[19]....
        /*0148*/ 	.word	0xffffffff


	//   ....[20]....
        /*014c*/ 	.word	0xffffffff


	//   ....[21]....
        /*0150*/ 	.word	0xffffffff


	//   ....[22]....
        /*0154*/ 	.word	0xffffffff


	//   ....[23]....
        /*0158*/ 	.word	0xffffffff


	//   ....[24]....
        /*015c*/ 	.word	0xffffffff


	//   ....[25]....
        /*0160*/ 	.word	0xffffffff


	//   ....[26]....
        /*0164*/ 	.word	0xffffffff


	//   ....[27]....
        /*0168*/ 	.word	0xffffffff


	//   ....[28]....
        /*016c*/ 	.word	0xffffffff


	//   ....[29]....
        /*0170*/ 	.word	0xffffffff


	//   ....[30]....
        /*0174*/ 	.word	0xffffffff


	//   ....[31]....
        /*0178*/ 	.word	0xffffffff


	//   ....[32]....
        /*017c*/ 	.word	0xffffffff


	//   ....[33]....
        /*0180*/ 	.word	0xffffffff


	//   ....[34]....
        /*0184*/ 	.word	0xffffffff


	//   ....[35]....
        /*0188*/ 	.word	0xffffffff


	//   ....[36]....
        /*018c*/ 	.word	0xffffffff


	//   ....[37]....
        /*0190*/ 	.word	0xffffffff


	//   ....[38]....
        /*0194*/ 	.word	0xffffffff


	//   ....[39]....
        /*0198*/ 	.word	0xffffffff


	//   ....[40]....
        /*019c*/ 	.word	0xffffffff


	//   ....[41]....
        /*01a0*/ 	.word	0xffffffff


	//   ....[42]....
        /*01a4*/ 	.word	0xffffffff


	//   ....[43]....
        /*01a8*/ 	.word	0xffffffff


	//   ....[44]....
        /*01ac*/ 	.word	0xffffffff


	//   ....[45]....
        /*01b0*/ 	.word	0xffffffff


	//   ....[46]....
        /*01b4*/ 	.word	0xffffffff


	//   ....[47]....
        /*01b8*/ 	.word	0xffffffff


	//   ....[48]....
        /*01bc*/ 	.word	0xffffffff


	//   ....[49]....
        /*01c0*/ 	.word	0xffffffff


	//   ....[50]....
        /*01c4*/ 	.word	0xffffffff


	//   ....[51]....
        /*01c8*/ 	.word	0xffffffff


	//   ....[52]....
        /*01cc*/ 	.word	0xffffffff


	//   ....[53]....
        /*01d0*/ 	.word	0xffffffff


	//   ....[54]....
        /*01d4*/ 	.word	0xffffffff


	//   ....[55]....
        /*01d8*/ 	.word	0xffffffff


	//   ....[56]....
        /*01dc*/ 	.word	0xffffffff


	//   ....[57]....
        /*01e0*/ 	.word	0xffffffff


	//   ....[58]....
        /*01e4*/ 	.word	0xffffffff


	//   ....[59]....
        /*01e8*/ 	.word	0xffffffff


	//   ....[60]....
        /*01ec*/ 	.word	0xffffffff


	//   ....[61]....
        /*01f0*/ 	.word	0xffffffff


	//   ....[62]....
        /*01f4*/ 	.word	0xffffffff


	//   ....[63]....
        /*01f8*/ 	.word	0xffffffff


	//   ....[64]....
        /*01fc*/ 	.word	0xffffffff


	//   ....[65]....
        /*0200*/ 	.word	0xffffffff


	//   ....[66]....
        /*0204*/ 	.word	0xffffffff


	//   ....[67]....
        /*0208*/ 	.word	0xffffffff


	//   ....[68]....
        /*020c*/ 	.word	0xffffffff


	//   ....[69]....
        /*0210*/ 	.word	0xffffffff


	//   ....[70]....
        /*0214*/ 	.word	0xffffffff


	//   ....[71]....
        /*0218*/ 	.word	0xffffffff


	//   ....[72]....
        /*021c*/ 	.word	0xffffffff


	//   ....[73]....
        /*0220*/ 	.word	0xffffffff


	//   ....[74]....
        /*0224*/ 	.word	0xffffffff


	//   ....[75]....
        /*0228*/ 	.word	0xffffffff


	//   ....[76]....
        /*022c*/ 	.word	0xffffffff


	//   ....[77]....
        /*0230*/ 	.word	0xffffffff


	//   ....[78]....
        /*0234*/ 	.word	0xffffffff


	//   ....[79]....
        /*0238*/ 	.word	0xffffffff


	//   ....[80]....
        /*023c*/ 	.word	0xffffffff


	//   ....[81]....
        /*0240*/ 	.word	0xffffffff


	//   ....[82]....
        /*0244*/ 	.word	0xffffffff


	//   ....[83]....
        /*0248*/ 	.word	0xffffffff


	//   ....[84]....
        /*024c*/ 	.word	0xffffffff


	//   ....[85]....
        /*0250*/ 	.word	0xffffffff


	//   ....[86]....
        /*0254*/ 	.word	0xffffffff


	//   ....[87]....
        /*0258*/ 	.word	0xffffffff


	//   ....[88]....
        /*025c*/ 	.word	0xffffffff


	//   ....[89]....
        /*0260*/ 	.word	0xffffffff


	//   ....[90]....
        /*0264*/ 	.word	0xffffffff


	//   ....[91]....
        /*0268*/ 	.word	0xffffffff


	//   ....[92]....
        /*026c*/ 	.word	0xffffffff


	//   ....[93]....
        /*0270*/ 	.word	0xffffffff


	//   ....[94]....
        /*0274*/ 	.word	0xffffffff


	//   ....[95]....
        /*0278*/ 	.word	0xffffffff


	//   ....[96]....
        /*027c*/ 	.word	0xffffffff


	//   ....[97]....
        /*0280*/ 	.word	0xffffffff


	//   ....[98]....
        /*0284*/ 	.word	0xffffffff


	//   ....[99]....
        /*0288*/ 	.word	0xffffffff


	//   ....[100]....
        /*028c*/ 	.word	0xffffffff


	//   ....[101]....
        /*0290*/ 	.word	0xffffffff


	//   ....[102]....
        /*0294*/ 	.word	0xffffffff


	//   ....[103]....
        /*0298*/ 	.word	0xffffffff


	//   ....[104]....
        /*029c*/ 	.word	0xffffffff


	//   ....[105]....
        /*02a0*/ 	.word	0xffffffff


	//   ....[106]....
        /*02a4*/ 	.word	0xffffffff


	//   ....[107]....
        /*02a8*/ 	.word	0xffffffff


	//   ....[108]....
        /*02ac*/ 	.word	0xffffffff


	//   ....[109]....
        /*02b0*/ 	.word	0xffffffff


	//   ....[110]....
        /*02b4*/ 	.word	0xffffffff


	//   ....[111]....
        /*02b8*/ 	.word	0xffffffff


	//   ....[112]....
        /*02bc*/ 	.word	0x0500000f


	//   ....[113]....
        /*02c0*/ 	.word	0x0500000f


	//   ....[114]....
        /*02c4*/ 	.word	0x0500000f


	//   ....[115]....
        /*02c8*/ 	.word	0x0500000f


	//   ....[116]....
        /*02cc*/ 	.word	0x0500000f


	//   ....[117]....
        /*02d0*/ 	.word	0x0500000f


	//   ....[118]....
        /*02d4*/ 	.word	0x0500000f


	//   ....[119]....
        /*02d8*/ 	.word	0x0500000f


	//   ....[120]....
        /*02dc*/ 	.word	0x0500000f


	//   ....[121]....
        /*02e0*/ 	.word	0x0500000f


	//   ....[122]....
        /*02e4*/ 	.word	0x0500000f


	//   ....[123]....
        /*02e8*/ 	.word	0x0500000f


	//   ....[124]....
        /*02ec*/ 	.word	0x0500000f


	//   ....[125]....
        /*02f0*/ 	.word	0x0500000f


	//   ....[126]....
        /*02f4*/ 	.word	0x0500000f


	//   ....[127]....
        /*02f8*/ 	.word	0x0500000f


	//   ....[128]....
        /*02fc*/ 	.word	0x0500000f


	//   ....[129]....
        /*0300*/ 	.word	0x0500000f


	//   ....[130]....
        /*0304*/ 	.word	0x0500000f


	//   ....[131]....
        /*0308*/ 	.word	0x0500000f


	//   ....[132]....
        /*030c*/ 	.word	0x0500000f


	//   ....[133]....
        /*0310*/ 	.word	0x0500000f


	//   ....[134]....
        /*0314*/ 	.word	0x0500000f


	//   ....[135]....
        /*0318*/ 	.word	0x0500000f


	//   ....[136]....
        /*031c*/ 	.word	0x0500000f


	//   ....[137]....
        /*0320*/ 	.word	0x0500000f


	//   ....[138]....
        /*0324*/ 	.word	0x0500000f


	//   ....[139]....
        /*0328*/ 	.word	0x0500000f


	//   ....[140]....
        /*032c*/ 	.word	0x0500000f


	//   ....[141]....
        /*0330*/ 	.word	0x0500000f


	//   ....[142]....
        /*0334*/ 	.word	0x0500000f


	//   ....[143]....
        /*0338*/ 	.word	0x0500000f


	//   ....[144]....
        /*033c*/ 	.word	0x0500000f


	//   ....[145]....
        /*0340*/ 	.word	0x0500000f


	//   ....[146]....
        /*0344*/ 	.word	0x0500000f


	//   ....[147]....
        /*0348*/ 	.word	0x0500000f


	//   ....[148]....
        /*034c*/ 	.word	0x0500000f


	//   ....[149]....
        /*0350*/ 	.word	0x0500000f


	//   ....[150]....
        /*0354*/ 	.word	0x0500000f


	//   ....[151]....
        /*0358*/ 	.word	0x0500000f


	//   ....[152]....
        /*035c*/ 	.word	0x0500000f


	//   ....[153]....
        /*0360*/ 	.word	0x0500000f


	//   ....[154]....
        /*0364*/ 	.word	0x0500000f


	//   ....[155]....
        /*0368*/ 	.word	0x0500000f


	//   ....[156]....
        /*036c*/ 	.word	0x0500000f


	//   ....[157]....
        /*0370*/ 	.word	0x0500000f


	//   ....[158]....
        /*0374*/ 	.word	0x0500000f


	//   ....[159]....
        /*0378*/ 	.word	0x0500000f


	//   ....[160]....
        /*037c*/ 	.word	0x0500000f


	//   ....[161]....
        /*0380*/ 	.word	0x0500000f


	//   ....[162]....
        /*0384*/ 	.word	0x0500000f


	//   ....[163]....
        /*0388*/ 	.word	0x0500000f


	//   ....[164]....
        /*038c*/ 	.word	0x0500000f


	//   ....[165]....
        /*0390*/ 	.word	0x0500000f


	//   ....[166]....
        /*0394*/ 	.word	0x0500000f


	//   ....[167]....
        /*0398*/ 	.word	0x0500000f


	//   ....[168]....
        /*039c*/ 	.word	0x0500000f


	//   ....[169]....
        /*03a0*/ 	.word	0x0500000f


	//   ....[170]....
        /*03a4*/ 	.word	0x0500000f


	//   ....[171]....
        /*03a8*/ 	.word	0x0500000f


	//   ....[172]....
        /*03ac*/ 	.word	0x0500000f


	//   ....[173]....
        /*03b0*/ 	.word	0x0500000f


	//   ....[174]....
        /*03b4*/ 	.word	0x0500000f


	//   ....[175]....
        /*03b8*/ 	.word	0x0500000f


	//   ....[176]....
        /*03bc*/ 	.word	0x0500000f


	//   ....[177]....
        /*03c0*/ 	.word	0x0500000f


	//   ....[178]....
        /*03c4*/ 	.word	0x0500000f


	//   ....[179]....
        /*03c8*/ 	.word	0x0500000f


	//   ....[180]....
        /*03cc*/ 	.word	0x0500000f


	//   ....[181]....
        /*03d0*/ 	.word	0x0500000f


	//   ....[182]....
        /*03d4*/ 	.word	0x0500000f


	//   ....[183]....
        /*03d8*/ 	.word	0x0500000f


	//   ....[184]....
        /*03dc*/ 	.word	0x0500000f


	//   ....[185]....
        /*03e0*/ 	.word	0x0500000f


	//   ....[186]....
        /*03e4*/ 	.word	0x0500000f


	//   ....[187]....
        /*03e8*/ 	.word	0x0500000f


	//   ....[188]....
        /*03ec*/ 	.word	0x0500000f


	//   ....[189]....
        /*03f0*/ 	.word	0x0500000f


	//   ....[190]....
        /*03f4*/ 	.word	0x0500000f


	//   ....[191]....
        /*03f8*/ 	.word	0x0500000f


	//   ....[192]....
        /*03fc*/ 	.word	0x0500000f


	//   ....[193]....
        /*0400*/ 	.word	0x0500000f


	//----- nvinfo : EIATTR_COOP_GROUP_INSTR_OFFSETS
	.align		4
.L_1146:
        /*0404*/ 	.byte	0x04, 0x28
        /*0406*/ 	.short	(.L_1148 - .L_1147)


	//   ....[0]....
.L_1147:
        /*0408*/ 	.word	0x00000080


	//   ....[1]....
        /*040c*/ 	.word	0x00000090


	//   ....[2]....
        /*0410*/ 	.word	0x000002f0


	//   ....[3]....
        /*0414*/ 	.word	0x00000450


	//   ....[4]....
        /*0418*/ 	.word	0x00000570


	//   ....[5]....
        /*041c*/ 	.word	0x000006d0


	//   ....[6]....
        /*0420*/ 	.word	0x00000d00


	//   ....[7]....
        /*0424*/ 	.word	0x000024b0


	//   ....[8]....
        /*0428*/ 	.word	0x000024d0


	//   ....[9]....
        /*042c*/ 	.word	0x000024f0


	//   ....[10]....
        /*0430*/ 	.word	0x00002510


	//   ....[11]....
        /*0434*/ 	.word	0x00004090


	//   ....[12]....
        /*0438*/ 	.word	0x00004100


	//   ....[13]....
        /*043c*/ 	.word	0x00004110


	//   ....[14]....
        /*0440*/ 	.word	0x00004140


	//   ....[15]....
        /*0444*/ 	.word	0x000056b0


	//   ....[16]....
        /*0448*/ 	.word	0x000056f0


	//   ....[17]....
        /*044c*/ 	.word	0x000057b0


	//   ....[18]....
        /*0450*/ 	.word	0x000057d0


	//   ....[19]....
        /*0454*/ 	.word	0x00007160


	//   ....[20]....
        /*0458*/ 	.word	0x00007190


	//   ....[21]....
        /*045c*/ 	.word	0x00007250


	//   ....[22]....
        /*0460*/ 	.word	0x00007280


	//   ....[23]....
        /*0464*/ 	.word	0x000078b0


	//   ....[24]....
        /*0468*/ 	.word	0x000078f0


	//   ....[25]....
        /*046c*/ 	.word	0x00007a30


	//   ....[26]....
        /*0470*/ 	.word	0x00007a50


	//   ....[27]....
        /*0474*/ 	.word	0x00007b80


	//   ....[28]....
        /*0478*/ 	.word	0x00007ba0


	//   ....[29]....
        /*047c*/ 	.word	0x00007ce0


	//   ....[30]....
        /*0480*/ 	.word	0x00007d20


	//   ....[31]....
        /*0484*/ 	.word	0x00009430


	//   ....[32]....
        /*0488*/ 	.word	0x00009460


	//   ....[33]....
        /*048c*/ 	.word	0x00009490


	//   ....[34]....
        /*0490*/ 	.word	0x000094a0


	//   ....[35]....
        /*0494*/ 	.word	0x000094e0


	//   ....[36]....
        /*0498*/ 	.word	0x00009520


	//   ....[37]....
        /*049c*/ 	.word	0x00009540


	//   ....[38]....
        /*04a0*/ 	.word	0x000095a0


	//   ....[39]....
        /*04a4*/ 	.word	0x000095c0


	//   ....[40]....
        /*04a8*/ 	.word	0x000095e0


	//   ....[41]....
        /*04ac*/ 	.word	0x00009620


	//   ....[42]....
        /*04b0*/ 	.word	0x00009650


	//   ....[43]....
        /*04b4*/ 	.word	0x00009cc0


	//   ....[44]....
        /*04b8*/ 	.word	0x00009cf0


	//   ....[45]....
        /*04bc*/ 	.word	0x00009d40


	//   ....[46]....
        /*04c0*/ 	.word	0x00009d60


	//   ....[47]....
        /*04c4*/ 	.word	0x00009d80


	//   ....[48]....
        /*04c8*/ 	.word	0x00009d90


	//   ....[49]....
        /*04cc*/ 	.word	0x00009da0


	//   ....[50]....
        /*04d0*/ 	.word	0x00009db0


	//   ....[51]....
        /*04d4*/ 	.word	0x00009dc0


	//   ....[52]....
        /*04d8*/ 	.word	0x00009e00


	//   ....[53]....
        /*04dc*/ 	.word	0x00009e30


	//   ....[54]....
        /*04e0*/ 	.word	0x00009ec0


	//   ....[55]....
        /*04e4*/ 	.word	0x00009ff0


	//   ....[56]....
        /*04e8*/ 	.word	0x0000a060


	//   ....[57]....
        /*04ec*/ 	.word	0x0000a1f0


	//   ....[58]....
        /*04f0*/ 	.word	0x0000a210


	//   ....[59]....
        /*04f4*/ 	.word	0x0000a760


	//   ....[60]....
        /*04f8*/ 	.word	0x0000a790


	//   ....[61]....
        /*04fc*/ 	.word	0x0000a7a0


	//   ....[62]....
        /*0500*/ 	.word	0x0000a7e0


	//   ....[63]....
        /*0504*/ 	.word	0x0000a8a0


	//   ....[64]....
        /*0508*/ 	.word	0x0000a900


	//   ....[65]....
        /*050c*/ 	.word	0x0000a980


	//   ....[66]....
        /*0510*/ 	.word	0x0000a9a0


	//   ....[67]....
        /*0514*/ 	.word	0x0000aa30


	//   ....[68]....
        /*0518*/ 	.word	0x0000aa50


	//   ....[69]....
        /*051c*/ 	.word	0x0000aae0


	//   ....[70]....
        /*0520*/ 	.word	0x0000ab00


	//   ....[71]....
        /*0524*/ 	.word	0x0000ab90


	//   ....[72]....
        /*0528*/ 	.word	0x0000abb0


	//   ....[73]....
        /*052c*/ 	.word	0x0000ac40


	//   ....[74]....
        /*0530*/ 	.word	0x0000ac90


	//   ....[75]....
        /*0534*/ 	.word	0x0000b040


	//   ....[76]....
        /*0538*/ 	.word	0x0000b130


	//   ....[77]....
        /*053c*/ 	.word	0x0000b2c0


	//   ....[78]....
        /*0540*/ 	.word	0x0000b2f0


	//   ....[79]....
        /*0544*/ 	.word	0x0000b340


	//   ....[80]....
        /*0548*/ 	.word	0x0000b390


	//   ....[81]....
        /*054c*/ 	.word	0x0000b3e0


	//   ....[82]....
        /*0550*/ 	.word	0x0000b450


	//   ....[83]....
        /*0554*/ 	.word	0x0000b460


	//   ....[84]....
        /*0558*/ 	.word	0x0000b490


	//   ....[85]....
        /*055c*/ 	.word	0x0000b4b0


	//   ....[86]....
        /*0560*/ 	.word	0x0000b4e0


	//   ....[87]....
        /*0564*/ 	.word	0x0000bc70


	//   ....[88]....
        /*0568*/ 	.word	0x0000bc90


	//   ....[89]....
        /*056c*/ 	.word	0x0000bca0


	//   ....[90]....
        /*0570*/ 	.word	0x0000bcb0


	//   ....[91]....
        /*0574*/ 	.word	0x0000bcd0


	//   ....[92]....
        /*0578*/ 	.word	0x0000bd00


	//   ....[93]....
        /*057c*/ 	.word	0x0000bd20


	//   ....[94]....
        /*0580*/ 	.word	0x0000bd50


	//   ....[95]....
        /*0584*/ 	.word	0x0000bd70


	//   ....[96]....
        /*0588*/ 	.word	0x0000bda0


	//   ....[97]....
        /*058c*/ 	.word	0x0000bdd0


	//   ....[98]....
        /*0590*/ 	.word	0x0000bdf0


	//   ....[99]....
        /*0594*/ 	.word	0x0000c160


	//   ....[100]....
        /*0598*/ 	.word	0x0000c180


	//   ....[101]....
        /*059c*/ 	.word	0x0000c190


	//   ....[102]....
        /*05a0*/ 	.word	0x0000c1b0


	//   ....[103]....
        /*05a4*/ 	.word	0x0000c1d0


	//   ....[104]....
        /*05a8*/ 	.word	0x0000c230


	//   ....[105]....
        /*05ac*/ 	.word	0x0000c250


	//   ....[106]....
        /*05b0*/ 	.word	0x0000c2b0


	//   ....[107]....
        /*05b4*/ 	.word	0x0000c2d0


	//   ....[108]....
        /*05b8*/ 	.word	0x0000c330


	//   ....[109]....
        /*05bc*/ 	.word	0x0000c360


	//   ....[110]....
        /*05c0*/ 	.word	0x0000c3b0


	//   ....[111]....
        /*05c4*/ 	.word	0x0000c770


	//   ....[112]....
        /*05c8*/ 	.word	0x0000ccc0


	//   ....[113]....
        /*05cc*/ 	.word	0x0000cdb0


	//   ....[114]....
        /*05d0*/ 	.word	0x0000ce50


	//   ....[115]....
        /*05d4*/ 	.word	0x0000cec0


	//   ....[116]....
        /*05d8*/ 	.word	0x0000cf70


	//   ....[117]....
        /*05dc*/ 	.word	0x0000d070


	//   ....[118]....
        /*05e0*/ 	.word	0x0000d0c0


	//   ....[119]....
        /*05e4*/ 	.word	0x0000d1c0


	//   ....[120]....
        /*05e8*/ 	.word	0x0000d210


	//   ....[121]....
        /*05ec*/ 	.word	0x0000d270


	//   ....[122]....
        /*05f0*/ 	.word	0x0000d340


	//   ....[123]....
        /*05f4*/ 	.word	0x0000d430


	//   ....[124]....
        /*05f8*/ 	.word	0x0000d480


	//   ....[125]....
        /*05fc*/ 	.word	0x0000d540


	//   ....[126]....
        /*0600*/ 	.word	0x0000d5d0


	//   ....[127]....
        /*0604*/ 	.word	0x0000d670


	//   ....[128]....
        /*0608*/ 	.word	0x0000d740


	//   ....[129]....
        /*060c*/ 	.word	0x0000d860


	//   ....[130]....
        /*0610*/ 	.word	0x0000d8d0


	//   ....[131]....
        /*0614*/ 	.word	0x0000d930


	//   ....[132]....
        /*0618*/ 	.word	0x0000da20


	//   ....[133]....
        /*061c*/ 	.word	0x0000dac0


	//   ....[134]....
        /*0620*/ 	.word	0x0000dbc0


	//   ....[135]....
        /*0624*/ 	.word	0x0000dcc0


	//   ....[136]....
        /*0628*/ 	.word	0x0000dd30


	//   ....[137]....
        /*062c*/ 	.word	0x0000dd90


	//   ....[138]....
        /*0630*/ 	.word	0x0000de70


	//   ....[139]....
        /*0634*/ 	.word	0x0000df80


	//   ....[140]....
        /*0638*/ 	.word	0x0000dfd0


	//   ....[141]....
        /*063c*/ 	.word	0x0000e060


	//   ....[142]....
        /*0640*/ 	.word	0x0000e100


	//   ....[143]....
        /*0644*/ 	.word	0x0000e180


	//   ....[144]....
        /*0648*/ 	.word	0x0000e250


	//   ....[145]....
        /*064c*/ 	.word	0x0000e360


	//   ....[146]....
        /*0650*/ 	.word	0x0000e3b0


	//   ....[147]....
        /*0654*/ 	.word	0x0000e420


	//   ....[148]....
        /*0658*/ 	.word	0x0000e510


	//   ....[149]....
        /*065c*/ 	.word	0x0000e620


	//   ....[150]....
        /*0660*/ 	.word	0x0000e670


	//   ....[151]....
        /*0664*/ 	.word	0x0000e6f0


	//   ....[152]....
        /*0668*/ 	.word	0x0000e7d0


	//   ....[153]....
        /*066c*/ 	.word	0x0000e8e0


	//   ....[154]....
        /*0670*/ 	.word	0x0000e930


	//   ....[155]....
        /*0674*/ 	.word	0x0000e9b0


	//   ....[156]....
        /*0678*/ 	.word	0x0000ea80


	//   ....[157]....
        /*067c*/ 	.word	0x0000ebc0


	//   ....[158]....
        /*0680*/ 	.word	0x0000ec90


	//   ....[159]....
        /*0684*/ 	.word	0x0000ed30


	//   ....[160]....
        /*0688*/ 	.word	0x0000ee70


	//   ....[161]....
        /*068c*/ 	.word	0x0000eed0


	//   ....[162]....
        /*0690*/ 	.word	0x0000eff0


	//   ....[163]....
        /*0694*/ 	.word	0x0000f050


	//   ....[164]....
        /*0698*/ 	.word	0x0000f170


	//   ....[165]....
        /*069c*/ 	.word	0x0000f1d0


	//   ....[166]....
        /*06a0*/ 	.word	0x0000f2e0


	//   ....[167]....
        /*06a4*/ 	.word	0x0000f340


	//   ....[168]....
        /*06a8*/ 	.word	0x0000f420


	//   ....[169]....
        /*06ac*/ 	.word	0x0000f500


	//   ....[170]....
        /*06b0*/ 	.word	0x0000f5a0


	//   ....[171]....
        /*06b4*/ 	.word	0x0000f600


	//   ....[172]....
        /*06b8*/ 	.word	0x0000f6a0


	//   ....[173]....
        /*06bc*/ 	.word	0x0000f700


	//   ....[174]....
        /*06c0*/ 	.word	0x0000f7a0


	//   ....[175]....
        /*06c4*/ 	.word	0x0000f800


	//   ....[176]....
        /*06c8*/ 	.word	0x0000f8b0


	//   ....[177]....
        /*06cc*/ 	.word	0x0000f910


	//   ....[178]....
        /*06d0*/ 	.word	0x0000f9c0


	//   ....[179]....
        /*06d4*/ 	.word	0x0000fa20


	//   ....[180]....
        /*06d8*/ 	.word	0x0000fad0


	//   ....[181]....
        /*06dc*/ 	.word	0x0000fbb0


	//   ....[182]....
        /*06e0*/ 	.word	0x0000fc50


	//   ....[183]....
        /*06e4*/ 	.word	0x0000fcb0


	//   ....[184]....
        /*06e8*/ 	.word	0x0000fd80


	//   ....[185]....
        /*06ec*/ 	.word	0x0000fde0


	//   ....[186]....
        /*06f0*/ 	.word	0x0000feb0


	//   ....[187]....
        /*06f4*/ 	.word	0x0000ff10


	//   ....[188]....
        /*06f8*/ 	.word	0x0000ffe0


	//   ....[189]....
        /*06fc*/ 	.word	0x00010040


	//   ....[190]....
        /*0700*/ 	.word	0x00010110


	//   ....[191]....
        /*0704*/ 	.word	0x00010170


	//   ....[192]....
        /*0708*/ 	.word	0x00010250


	//   ....[193]....
        /*070c*/ 	.word	0x00010360


	//----- nvinfo : EIATTR_REG_RECONFIG
	.align		4
.L_1148:
        /*0710*/ 	.byte	0x01, 0x54
	.zero		2


	//----- nvinfo : EIATTR_SYSCALL_OFFSETS
	.align		4
        /*0714*/ 	.byte	0x04, 0x46
        /*0716*/ 	.short	(.L_1150 - .L_1149)


	//   ....[0]....
.L_1149:
        /*0718*/ 	.word	0x00001070


	//   ....[1]....
        /*071c*/ 	.word	0x00008ce0


	//   ....[2]....
        /*0720*/ 	.word	0x00008e20


	//   ....[3]....
        /*0724*/ 	.word	0x00008f10


	//   ....[4]....
        /*0728*/ 	.word	0x000099c0


	//   ....[5]....
        /*072c*/ 	.word	0x0000a480


	//----- nvinfo : EIATTR_MBARRIER_INSTR_OFFSETS
	.align		4
.L_1150:
        /*0730*/ 	.byte	0x04, 0x39
        /*0732*/ 	.short	(.L_1152 - .L_1151)


	//   ....[0]....
.L_1151:
        /*0734*/ 	.word	0x00000190
        /*0738*/ 	.word	0x000000ff
        /*073c*/ 	.word	0x00032400
        /*0740*/ 	.short	0x0100
        /*0742*/ 	.byte	0x08
	.zero		1


	//   ....[1]....
        /*0744*/ 	.word	0x000001a0
        /*0748*/ 	.word	0x000000ff
        /*074c*/ 	.word	0x00032410
        /*0750*/ 	.short	0x0100
        /*0752*/ 	.byte	0x08
	.zero		1


	//   ....[2]....
        /*0754*/ 	.word	0x000001b0
        /*0758*/ 	.word	0x000000ff
        /*075c*/ 	.word	0x00032420
        /*0760*/ 	.short	0x0100
        /*0762*/ 	.byte	0x08
	.zero		1


	//   ....[3]....
        /*0764*/ 	.word	0x000002a0
        /*0768*/ 	.word	0x000000ff
        /*076c*/ 	.word	0x00032430
        /*0770*/ 	.short	0x0100
        /*0772*/ 	.byte	0x08
	.zero		1


	//   ....[4]....
        /*0774*/ 	.word	0x000002b0
        /*0778*/ 	.word	0x000000ff
        /*077c*/ 	.word	0x00032440
        /*0780*/ 	.short	0x0100
        /*0782*/ 	.byte	0x08
	.zero		1


	//   ....[5]....
        /*0784*/ 	.word	0x000002c0
        /*0788*/ 	.word	0x000000ff
        /*078c*/ 	.word	0x00032438
        /*0790*/ 	.short	0x0100
        /*0792*/ 	.byte	0x08
	.zero		1


	//   ....[6]....
        /*0794*/ 	.word	0x000002d0
        /*0798*/ 	.word	0x000000ff
        /*079c*/ 	.word	0x00032448
        /*07a0*/ 	.short	0x0100
        /*07a2*/ 	.byte	0x08
	.zero		1


	//   ....[7]....
        /*07a4*/ 	.word	0x00000400
        /*07a8*/ 	.word	0x000000ff
        /*07ac*/ 	.word	0x00032450
        /*07b0*/ 	.short	0x0100
        /*07b2*/ 	.byte	0x08
	.zero		1


	//   ....[8]....
        /*07b4*/ 	.word	0x00000410
        /*07b8*/ 	.word	0x000000ff
        /*07bc*/ 	.word	0x00032460
        /*07c0*/ 	.short	0x0100
        /*07c2*/ 	.byte	0x08
	.zero		1


	//   ....[9]....
        /*07c4*/ 	.word	0x00000420
        /*07c8*/ 	.word	0x000000ff
        /*07cc*/ 	.word	0x00032458
        /*07d0*/ 	.short	0x0100
        /*07d2*/ 	.byte	0x08
	.zero		1


	//   ....[10]....
        /*07d4*/ 	.word	0x00000430
        /*07d8*/ 	.word	0x000000ff
        /*07dc*/ 	.word	0x00032468
        /*07e0*/ 	.short	0x0100
        /*07e2*/ 	.byte	0x08
	.zero		1


	//   ....[11]....
        /*07e4*/ 	.word	0x00000520
        /*07e8*/ 	.word	0x000000ff
        /*07ec*/ 	.word	0x00032470
        /*07f0*/ 	.short	0x0100
        /*07f2*/ 	.byte	0x06
	.zero		1


	//   ....[12]....
        /*07f4*/ 	.word	0x00000530
        /*07f8*/ 	.word	0x000000ff
        /*07fc*/ 	.word	0x00032480
        /*0800*/ 	.short	0x0100
        /*0802*/ 	.byte	0x06
	.zero		1


	//   ....[13]....
        /*0804*/ 	.word	0x00000540
        /*0808*/ 	.word	0x000000ff
        /*080c*/ 	.word	0x00032478
        /*0810*/ 	.short	0x0100
        /*0812*/ 	.byte	0x06
	.zero		1


	//   ....[14]....
        /*0814*/ 	.word	0x00000550
        /*0818*/ 	.word	0x000000ff
        /*081c*/ 	.word	0x00032488
        /*0820*/ 	.short	0x0100
        /*0822*/ 	.byte	0x06
	.zero		1


	//   ....[15]....
        /*0824*/ 	.word	0x00000680
        /*0828*/ 	.word	0x000000ff
        /*082c*/ 	.word	0x00032490
        /*0830*/ 	.short	0x0100
        /*0832*/ 	.byte	0x08
	.zero		1


	//   ....[16]....
        /*0834*/ 	.word	0x00000690
        /*0838*/ 	.word	0x000000ff
        /*083c*/ 	.word	0x000324a0
        /*0840*/ 	.short	0x0100
        /*0842*/ 	.byte	0x08
	.zero		1


	//   ....[17]....
        /*0844*/ 	.word	0x000006a0
        /*0848*/ 	.word	0x000000ff
        /*084c*/ 	.word	0x00032498
        /*0850*/ 	.short	0x0100
        /*0852*/ 	.byte	0x08
	.zero		1


	//   ....[18]....
        /*0854*/ 	.word	0x000006b0
        /*0858*/ 	.word	0x000000ff
        /*085c*/ 	.word	0x000324a8
        /*0860*/ 	.short	0x0100
        /*0862*/ 	.byte	0x08
	.zero		1


	//   ....[19]....
        /*0864*/ 	.word	0x000007f0
        /*0868*/ 	.word	0x000000ff
        /*086c*/ 	.word	0x000324b0
        /*0870*/ 	.short	0x0100
        /*0872*/ 	.byte	0x08
	.zero		1


	//   ....[20]....
        /*0874*/ 	.word	0x00000800
        /*0878*/ 	.word	0x000000ff
        /*087c*/ 	.word	0x000324c0
        /*0880*/ 	.short	0x0100
        /*0882*/ 	.byte	0x08
	.zero		1


	//   ....[21]....
        /*0884*/ 	.word	0x00000810
        /*0888*/ 	.word	0x000000ff
        /*088c*/ 	.word	0x000324b8
        /*0890*/ 	.short	0x0100
        /*0892*/ 	.byte	0x08
	.zero		1


	//   ....[22]....
        /*0894*/ 	.word	0x00000820
        /*0898*/ 	.word	0x000000ff
        /*089c*/ 	.word	0x000324c8
        /*08a0*/ 	.short	0x0100
        /*08a2*/ 	.byte	0x08
	.zero		1


	//   ....[23]....
        /*08a4*/ 	.word	0x000010c0
        /*08a8*/ 	.word	0x000000ff
        /*08ac*/ 	.word	0x00032400
        /*08b0*/ 	.short	0x010a
        /*08b2*/ 	.byte	0x33
	.zero		1


	//   ....[24]....
        /*08b4*/ 	.word	0x00001190
        /*08b8*/ 	.word	0x000000ff
        /*08bc*/ 	.word	0x00032430
        /*08c0*/ 	.short	0x010a
        /*08c2*/ 	.byte	0x1b
	.zero		1


	//   ....[25]....
        /*08c4*/ 	.word	0x000011d0
        /*08c8*/ 	.word	0x000000ff
        /*08cc*/ 	.word	0x00032430
        /*08d0*/ 	.short	0x010a
        /*08d2*/ 	.byte	0x1b
	.zero		1


	//   ....[26]....
        /*08d4*/ 	.word	0x00001430
        /*08d8*/ 	.word	0x000000ff
        /*08dc*/ 	.word	0x00032410
        /*08e0*/ 	.short	0x010a
        /*08e2*/ 	.byte	0x33
	.zero		1


	//   ....[27]....
        /*08e4*/ 	.word	0x00001470
        /*08e8*/ 	.word	0x000000ff
        /*08ec*/ 	.word	0x00032450
        /*08f0*/ 	.short	0x010a
        /*08f2*/ 	.byte	0x1b
	.zero		1


	//   ....[28]....
        /*08f4*/ 	.word	0x000014b0
        /*08f8*/ 	.word	0x000000ff
        /*08fc*/ 	.word	0x00032450
        /*0900*/ 	.short	0x010a
        /*0902*/ 	.byte	0x1b
	.zero		1


	//   ....[29]....
        /*0904*/ 	.word	0x00001d60
        /*0908*/ 	.word	0x000000ff
        /*090c*/ 	.word	0x00000000
        /*0910*/ 	.short	0x0101
        /*0912*/ 	.byte	0x06
	.zero		1


	//   ....[30]....
        /*0914*/ 	.word	0x00003220
        /*0918*/ 	.word	0x000000ff
        /*091c*/ 	.word	0x00000000
        /*0920*/ 	.short	0x0101
        /*0922*/ 	.byte	0x1b
	.zero		1


	//   ....[31]....
        /*0924*/ 	.word	0x00003380
        /*0928*/ 	.word	0x000000ff
        /*092c*/ 	.word	0x00032430
        /*0930*/ 	.short	0x010a
        /*0932*/ 	.byte	0x1c
	.zero		1


	//   ....[32]....
        /*0934*/ 	.word	0x000033c0
        /*0938*/ 	.word	0x000000ff
        /*093c*/ 	.word	0x00032430
        /*0940*/ 	.short	0x010a
        /*0942*/ 	.byte	0x1c
	.zero		1


	//   ....[33]....
        /*0944*/ 	.word	0x00003540
        /*0948*/ 	.word	0x000000ff
        /*094c*/ 	.word	0x00032450
        /*0950*/ 	.short	0x010a
        /*0952*/ 	.byte	0x1c
	.zero		1


	//   ....[34]....
        /*0954*/ 	.word	0x00003580
        /*0958*/ 	.word	0x000000ff
        /*095c*/ 	.word	0x00032450
        /*0960*/ 	.short	0x010a
        /*0962*/ 	.byte	0x1c
	.zero		1


	//   ....[35]....
        /*0964*/ 	.word	0x00003e00
        /*0968*/ 	.word	0x000000ff
        /*096c*/ 	.word	0x00000000
        /*0970*/ 	.short	0x0101
        /*0972*/ 	.byte	0x06
	.zero		1


	//   ....[36]....
        /*0974*/ 	.word	0x00005690
        /*0978*/ 	.word	0x000000ff
        /*097c*/ 	.word	0x00000000
        /*0980*/ 	.short	0x0101
        /*0982*/ 	.byte	0x1c
	.zero		1


	//   ....[37]....
        /*0984*/ 	.word	0x000078d0
        /*0988*/ 	.word	0x000000cf
        /*098c*/ 	.word	0x00000000
        /*0990*/ 	.short	0x0101
        /*0992*/ 	.byte	0x3f
	.zero		1


	//   ....[38]....
        /*0994*/ 	.word	0x00009230
        /*0998*/ 	.word	0x00000011
        /*099c*/ 	.word	0x00032440
        /*09a0*/ 	.short	0x010a
        /*09a2*/ 	.byte	0x3f
	.zero		1


	//   ....[39]....
        /*09a4*/ 	.word	0x00009790
        /*09a8*/ 	.word	0x00000011
        /*09ac*/ 	.word	0x00032430
        /*09b0*/ 	.short	0x0107
        /*09b2*/ 	.byte	0x3f
	.zero		1


	//   ....[40]....
        /*09b4*/ 	.word	0x00009850
        /*09b8*/ 	.word	0x00000011
        /*09bc*/ 	.word	0x00032430
        /*09c0*/ 	.short	0x0101
        /*09c2*/ 	.byte	0x3f
	.zero		1


	//   ....[41]....
        /*09c4*/ 	.word	0x0000a300
        /*09c8*/ 	.word	0x000000ff
        /*09cc*/ 	.word	0x00032400
        /*09d0*/ 	.short	0x0107
        /*09d2*/ 	.byte	0x25
	.zero		1


	//   ....[42]....
        /*09d4*/ 	.word	0x0000a350
        /*09d8*/ 	.word	0x000000ff
        /*09dc*/ 	.word	0x00032400
        /*09e0*/ 	.short	0x0101
        /*09e2*/ 	.byte	0x25
	.zero		1


	//   ....[43]....
        /*09e4*/ 	.word	0x0000ad50
        /*09e8*/ 	.word	0x000000ff
        /*09ec*/ 	.word	0x00032410
        /*09f0*/ 	.short	0x0107
        /*09f2*/ 	.byte	0x25
	.zero		1


	//   ....[44]....
        /*09f4*/ 	.word	0x0000adb0
        /*09f8*/ 	.word	0x000000ff
        /*09fc*/ 	.word	0x00032410
        /*0a00*/ 	.short	0x0101
        /*0a02*/ 	.byte	0x25
	.zero		1


	//   ....[45]....
        /*0a04*/ 	.word	0x0000add0
        /*0a08*/ 	.word	0x000000ff
        /*0a0c*/ 	.word	0x00032420
        /*0a10*/ 	.short	0x010a
        /*0a12*/ 	.byte	0x25
	.zero		1


	//   ....[46]....
        /*0a14*/ 	.word	0x0000ae60
        /*0a18*/ 	.word	0x00000011
        /*0a1c*/ 	.word	0x00032460
        /*0a20*/ 	.short	0x010a
        /*0a22*/ 	.byte	0x3f
	.zero		1


	//   ....[47]....
        /*0a24*/ 	.word	0x0000b750
        /*0a28*/ 	.word	0x00000011
        /*0a2c*/ 	.word	0x00032450
        /*0a30*/ 	.short	0x0107
        /*0a32*/ 	.byte	0x3f
	.zero		1


	//   ....[48]....
        /*0a34*/ 	.word	0x0000b830
        /*0a38*/ 	.word	0x00000011
        /*0a3c*/ 	.word	0x00032450
        /*0a40*/ 	.short	0x0101
        /*0a42*/ 	.byte	0x3f
	.zero		1


	//   ....[49]....
        /*0a44*/ 	.word	0x0000bad0
        /*0a48*/ 	.word	0x00000011
        /*0a4c*/ 	.word	0x00032440
        /*0a50*/ 	.short	0x010a
        /*0a52*/ 	.byte	0x3f
	.zero		1


	//   ....[50]....
        /*0a54*/ 	.word	0x0000bea0
        /*0a58*/ 	.word	0x00000011
        /*0a5c*/ 	.word	0x00032430
        /*0a60*/ 	.short	0x0107
        /*0a62*/ 	.byte	0x3f
	.zero		1


	//   ....[51]....
        /*0a64*/ 	.word	0x0000bf60
        /*0a68*/ 	.word	0x00000011
        /*0a6c*/ 	.word	0x00032430
        /*0a70*/ 	.short	0x0101
        /*0a72*/ 	.byte	0x3f
	.zero		1


	//   ....[52]....
        /*0a74*/ 	.word	0x0000bf90
        /*0a78*/ 	.word	0x00000011
        /*0a7c*/ 	.word	0x00032460
        /*0a80*/ 	.short	0x010a
        /*0a82*/ 	.byte	0x3f
	.zero		1


	//   ....[53]....
        /*0a84*/ 	.word	0x0000c4b0
        /*0a88*/ 	.word	0x00000011
        /*0a8c*/ 	.word	0x00032450
        /*0a90*/ 	.short	0x0107
        /*0a92*/ 	.byte	0x3f
	.zero		1


	//   ....[54]....
        /*0a94*/ 	.word	0x0000c580
        /*0a98*/ 	.word	0x00000011
        /*0a9c*/ 	.word	0x00032450
        /*0aa0*/ 	.short	0x0101
        /*0aa2*/ 	.byte	0x3f
	.zero		1


	//   ....[55]....
        /*0aa4*/ 	.word	0x0000c6f0
        /*0aa8*/ 	.word	0x00000007
        /*0aac*/ 	.word	0x00032420
        /*0ab0*/ 	.short	0x010a
        /*0ab2*/ 	.byte	0x3f
	.zero		1


	//   ....[56]....
        /*0ab4*/ 	.word	0x0000c870
        /*0ab8*/ 	.word	0x00000005
        /*0abc*/ 	.word	0x00032440
        /*0ac0*/ 	.short	0x010a
        /*0ac2*/ 	.byte	0x3f
	.zero		1


	//   ....[57]....
        /*0ac4*/ 	.word	0x0000c910
        /*0ac8*/ 	.word	0x00000003
        /*0acc*/ 	.word	0x00032440
        /*0ad0*/ 	.short	0x010a
        /*0ad2*/ 	.byte	0x3f
	.zero		1


	//   ....[58]....
        /*0ad4*/ 	.word	0x0000c950
        /*0ad8*/ 	.word	0x00000005
        /*0adc*/ 	.word	0x00032460
        /*0ae0*/ 	.short	0x010a
        /*0ae2*/ 	.byte	0x3f
	.zero		1


	//   ....[59]....
        /*0ae4*/ 	.word	0x0000c990
        /*0ae8*/ 	.word	0x00000003
        /*0aec*/ 	.word	0x00032460
        /*0af0*/ 	.short	0x010a
        /*0af2*/ 	.byte	0x3f
	.zero		1


	//   ....[60]....
        /*0af4*/ 	.word	0x0000ca00
        /*0af8*/ 	.word	0x00000003
        /*0afc*/ 	.word	0x00032400
        /*0b00*/ 	.short	0x010a
        /*0b02*/ 	.byte	0x3f
	.zero		1


	//   ....[61]....
        /*0b04*/ 	.word	0x0000ca60
        /*0b08*/ 	.word	0x00000004
        /*0b0c*/ 	.word	0x00032430
        /*0b10*/ 	.short	0x010a
        /*0b12*/ 	.byte	0x3f
	.zero		1


	//   ....[62]....
        /*0b14*/ 	.word	0x0000cac0
        /*0b18*/ 	.word	0x00000005
        /*0b1c*/ 	.word	0x00032410
        /*0b20*/ 	.short	0x010a
        /*0b22*/ 	.byte	0x3f
	.zero		1


	//   ....[63]....
        /*0b24*/ 	.word	0x0000cb20
        /*0b28*/ 	.word	0x00000000
        /*0b2c*/ 	.word	0x00032450
        /*0b30*/ 	.short	0x010a
        /*0b32*/ 	.byte	0x3f
	.zero		1


	//   ....[64]....
        /*0b34*/ 	.word	0x0000cb80
        /*0b38*/ 	.word	0x00000003
        /*0b3c*/ 	.word	0x00032430
        /*0b40*/ 	.short	0x010a
        /*0b42*/ 	.byte	0x3f
	.zero		1


	//   ....[65]....
        /*0b44*/ 	.word	0x0000cbe0
        /*0b48*/ 	.word	0x00000003
        /*0b4c*/ 	.word	0x00032450
        /*0b50*/ 	.short	0x010a
        /*0b52*/ 	.byte	0x3f
	.zero		1


	//   ....[66]....
        /*0b54*/ 	.word	0x0000cd00
        /*0b58*/ 	.word	0x00000011
        /*0b5c*/ 	.word	0x00032440
        /*0b60*/ 	.short	0x010a
        /*0b62*/ 	.byte	0x3f
	.zero		1


	//   ....[67]....
        /*0b64*/ 	.word	0x0000eac0
        /*0b68*/ 	.word	0x00000003
        /*0b6c*/ 	.word	0x00032420
        /*0b70*/ 	.short	0x010a
        /*0b72*/ 	.byte	0x3f
	.zero		1


	//   ....[68]....
        /*0b74*/ 	.word	0x0000eb10
        /*0b78*/ 	.word	0x00000011
        /*0b7c*/ 	.word	0x00032460
        /*0b80*/ 	.short	0x010a
        /*0b82*/ 	.byte	0x3f
	.zero		1


	//   ....[69]....
        /*0b84*/ 	.word	0x0000f450
        /*0b88*/ 	.word	0x00000011
        /*0b8c*/ 	.word	0x00032440
        /*0b90*/ 	.short	0x010a
        /*0b92*/ 	.byte	0x3f
	.zero		1


	//   ....[70]....
        /*0b94*/ 	.word	0x0000fb00
        /*0b98*/ 	.word	0x00000011
        /*0b9c*/ 	.word	0x00032460
        /*0ba0*/ 	.short	0x010a
        /*0ba2*/ 	.byte	0x3f
	.zero		1


	//   ....[71]....
        /*0ba4*/ 	.word	0x00010280
        /*0ba8*/ 	.word	0x00000007
        /*0bac*/ 	.word	0x00032420
        /*0bb0*/ 	.short	0x010a
        /*0bb2*/ 	.byte	0x3f
	.zero		1


	//   ....[72]....
        /*0bb4*/ 	.word	0x00010420
        /*0bb8*/ 	.word	0x00000005
        /*0bbc*/ 	.word	0x00032440
        /*0bc0*/ 	.short	0x010a
        /*0bc2*/ 	.byte	0x3f
	.zero		1


	//   ....[73]....
        /*0bc4*/ 	.word	0x00010470
        /*0bc8*/ 	.word	0x00000003
        /*0bcc*/ 	.word	0x00032440
        /*0bd0*/ 	.short	0x010a
        /*0bd2*/ 	.byte	0x3f
	.zero		1


	//   ....[74]....
        /*0bd4*/ 	.word	0x000104c0
        /*0bd8*/ 	.word	0x00000005
        /*0bdc*/ 	.word	0x00032460
        /*0be0*/ 	.short	0x010a
        /*0be2*/ 	.byte	0x3f
	.zero		1


	//----- nvinfo : EIATTR_NUM_MBARRIERS
	.align		4
.L_1152:
        /*0be4*/ 	.byte	0x03, 0x38
        /*0be6*/ 	.short	0x0017


	//----- nvinfo : EIATTR_EXIT_INSTR_OFFSETS
	.align		4
        /*0be8*/ 	.byte	0x04, 0x1c
        /*0bea*/ 	.short	(.L_1154 - .L_1153)


	//   ....[0]....
.L_1153:
        /*0bec*/ 	.word	0x00000970


	//   ....[1]....
        /*0bf0*/ 	.word	0x00007e80


	//   ....[2]....
        /*0bf4*/ 	.word	0x0000c9e0


	//----- nvinfo : EIATTR_MAX_THREADS
	.align		4
.L_1154:
        /*0bf8*/ 	.byte	0x04, 0x05
        /*0bfa*/ 	.short	(.L_1156 - .L_1155)
.L_1155:
        /*0bfc*/ 	.word	0x00000180
        /*0c00*/ 	.word	0x00000001
        /*0c04*/ 	.word	0x00000001


	//----- nvinfo : EIATTR_CRS_STACK_SIZE
	.align		4
.L_1156:
        /*0c08*/ 	.byte	0x04, 0x1e
        /*0c0a*/ 	.short	(.L_1158 - .L_1157)
.L_1157:
        /*0c0c*/ 	.word	0x00000000


	//----- nvinfo : EIATTR_CBANK_PARAM_SIZE
	.align		4
.L_1158:
        /*0c10*/ 	.byte	0x03, 0x19
        /*0c12*/ 	.short	0x0b70


	//----- nvinfo : EIATTR_PARAM_CBANK
	.align		4
        /*0c14*/ 	.byte	0x04, 0x0a
        /*0c16*/ 	.short	(.L_1160 - .L_1159)
	.align		4
.L_1159:
        /*0c18*/ 	.word	index@(.nv.constant0._ZN7cutlass13device_kernelIN5flash11enable_sm90INS1_16FlashAttnFwdSm90INS1_25CollectiveMainloopFwdSm90ILi2EN4cute5tupleIJNS5_1CILi1EEES8_S8_EEENS6_IJNS7_ILi128EEENS7_ILi96EEENS7_ILi64EEEEEELi256ENS_10bfloat16_tEfNS_4arch4Sm90ELb0ELb0ELb0ELb0ELb1ELb0ELb1ELb1ELb0ELb1ELb0ELb0EEENS1_21CollectiveEpilogueFwdINS6_IJSA_NS7_ILi256EEESB_EEES9_SE_SG_Li256ELb0ELb1ELb0ELb0EEENS1_29StaticPersistentTileSchedulerILb0EEEEEEEEEvNT_6ParamsE)
        /*0c1c*/ 	.short	0x0210
        /*0c1e*/ 	.short	0x0b70


	//----- nvinfo : EIATTR_SW_WAR
	.align		4
.L_1160:
        /*0c20*/ 	.byte	0x04, 0x36
        /*0c22*/ 	.short	(.L_1162 - .L_1161)
.L_1161:
        /*0c24*/ 	.word	0x00000008
.L_1162:


//--------------------- .nv.info._ZN7cutlass13device_kernelIN5flash11enable_sm90INS1_16FlashAttnFwdSm90INS1_25CollectiveMainloopFwdSm90ILi2EN4cute5tupleIJNS5_1CILi1EEES8_S8_EEENS6_IJNS7_ILi128EEENS7_ILi96EEENS7_ILi64EEEEEELi256ENS_10bfloat16_tEfNS_4arch4Sm90ELb0ELb0ELb0ELb1ELb1ELb0ELb0ELb1ELb0ELb1ELb0ELb0EEENS1_21CollectiveEpilogueFwdINS6_IJSA_NS7_ILi256EEESB_EEES9_SE_SG_Li256ELb1ELb1ELb0ELb0EEENS1_36VarlenDynamicPersistentTileSchedulerILi128ELi96ELi256ELi128ELb0ELb1ELb1ELb0ELb1ELb1EEEEEEEEEvNT_6ParamsE --------------------------
	.section	.nv.info._ZN7cutlass13device_kernelIN5flash11enable_sm90INS1_16FlashAttnFwdSm90INS1_25CollectiveMainloopFwdSm90ILi2EN4cute5tupleIJNS5_1CILi1EEES8_S8_EEENS6_IJNS7_ILi128EEENS7_ILi96EEENS7_ILi64EEEEEELi256ENS_10bfloat16_tEfNS_4arch4Sm90ELb0ELb0ELb0ELb1ELb1ELb0ELb0ELb1ELb0ELb1ELb0ELb0EEENS1_21CollectiveEpilogueFwdINS6_IJSA_NS7_ILi256EEESB_EEES9_SE_SG_Li256ELb1ELb1ELb0ELb0EEENS1_36VarlenDynamicPersistentTileSchedulerILi128ELi96ELi256ELi128ELb0ELb1ELb1ELb0ELb1ELb1EEEEEEEEEvNT_6ParamsE,"",@"SHT_CUDA_INFO"
	.sectionflags	@""
	.align	4


	//----- nvinfo : EIATTR_CUDA_API_VERSION
	.align		4
        /*0000*/ 	.byte	0x04, 0x37
        /*0002*/ 	.short	(.L_1164 - .L_1163)
.L_1163:
        /*0004*/ 	.word	0x00000082


	//----- nvinfo : EIATTR_KPARAM_INFO
	.align		4
.L_1164:
        /*0008*/ 	.byte	0x04, 0x17
        /*000a*/ 	.short	(.L_1166 - .L_1165)
.L_1165:
        /*000c*/ 	.word	0x00000000
        /*0010*/ 	.short	0x0000
        /*0012*/ 	.short	0x0070
        /*0014*/ 	.byte	0x00, 0xf0, 0x01, 0x2a


	//----- nvinfo : EIATTR_SPARSE_MMA_MASK
	.align		4
.L_1166:
        /*0018*/ 	.byte	0x03, 0x50
        /*001a*/ 	.short	0x0000


	//----- nvinfo : EIATTR_MAXREG_COUNT
	.align		4
        /*001c*/ 	.byte	0x03, 0x1b
        /*001e*/ 	.short	0x00a8


	//----- nvinfo : EIATTR_NUM_BARRIERS
	.align		4
        /*0020*/ 	.byte	0x02, 0x4c
        /*0022*/ 	.byte	0x10
	.zero		1


	//----- nvinfo : EIATTR_EXTERNS
	.align		4
        /*0024*/ 	.byte	0x04, 0x0f
        /*0026*/ 	.short	(.L_1168 - .L_1167)


	//   ....[0]....
	.align		4
.L_1167:
        /*0028*/ 	.word	index@(__assertfail)


	//----- nvinfo : EIATTR_ANNOTATIONS
	.align		4
.L_1168:
        /*002c*/ 	.byte	0x04, 0x55
        /*002e*/ 	.short	(.L_1170 - .L_1169)


	//   ....[0]....
.L_1169:
        /* <DEDUP_REMOVED lines=15> */


	//----- nvinfo : EIATTR_MERCURY_ISA_VERSION
	.align		4
.L_1170:
        /*0108*/ 	.byte	0x03, 0x5f
        /*010a*/ 	.short	0x0101


	//----- nvinfo : EIATTR_UNUSED_LOAD_BYTE_OFFSET
	.align		4
        /*010c*/ 	.byte	0x04, 0x44
        /*010e*/ 	.short	(.L_1172 - .L_1171)


	//   ....[0]....
.L_1171:
        /*0110*/ 	.word	0x00000970
        /*0114*/ 	.word	0x0000fff0


	//   ....[1]....
        /*0118*/ 	.word	0x00005a30
        /*011c*/ 	.word	0x0000fff0


	//----- nvinfo : EIATTR_INT_WARP_WIDE_INSTR_OFFSETS
	.align		4
.L_1172:
        /*0120*/ 	.byte	0x04, 0x31
        /*0122*/ 	.short	(.L_1174 - .L_1173)


	//   ....[0]....
.L_1173:
        /*0124*/ 	.word	0x000000c0


	//   ....[1]....
        /*0128*/ 	.word	0x000000d0


	//   ....[2]....
        /*012c*/ 	.word	0x00000170


	//   ....[3]....
        /*0130*/ 	.word	0x000097f0


	//   ....[4]....
        /*0134*/ 	.word	0x00009880


	//   ....[5]....
        /*0138*/ 	.word	0x0000cbd0


	//   ....[6]....
        /*013c*/ 	.word	0x0000cc60


	//----- nvinfo : EIATTR_COOP_GROUP_MASK_REGIDS
	.align		4
.L_1174:
        /*0140*/ 	.byte	0x04, 0x29
        /*0142*/ 	.short	(.L_1176 - .L_1175)


	//   ....[0]....
.L_1175:
        /*0144*/ 	.word	0xffffffff


	//   ....[1]....
        /*0148*/ 	.word	0xffffffff


	//   ....[2]....
        /*014c*/ 	.word	0xffffffff


	//   ....[3]....
        /*0150*/ 	.word	0xffffffff


	//   ....[4]....
        /*0154*/ 	.word	0xffffffff


	//   ....[5]....
        /*0158*/ 	.word	0xffffffff


	//   ....[6]....
        /*015c*/ 	.word	0xffffffff


	//   ....[7]....
        /*0160*/ 	.word	0xffffffff


	//   ....[8]....
        /*0164*/ 	.word	0xffffffff


	//   ....[9]....
        /*0168*/ 	.word	0xffffffff


	//   ....[10]....
        /*016c*/ 	.word	0xffffffff


	//   ....[11]....
        /*0170*/ 	.word	0xffffffff


	//   ....[12]....
        /*0174*/ 	.word	0xffffffff


	//   ....[13]....
        /*0178*/ 	.word	0xffffffff


	//   ....[14]....
        /*017c*/ 	.word	0xffffffff


	//   ....[15]....
        /*0180*/ 	.word	0xffffffff


	//   ....[16]....
        /*0184*/ 	.word	0xffffffff


	//   ....[17]....
        /*0188*/ 	.word	0xffffffff


	//   ....[18]....
        /*018c*/ 	.word	0xffffffff


	//   ....[19]....
        /*0190*/ 	.word	0xffffffff


	//   ....[20]....
        /*0194*/ 	.word	0xffffffff


	//   ....[21]....
        /*0198*/ 	.word	0xffffffff


	//   ....[22]....
        /*019c*/ 	.word	0xffffffff


	//   ....[23]....
        /*01a0*/ 	.word	0xffffffff


	//   ....[24]....
        /*01a4*/ 	.word	0xffffffff


	//   ....[25]....
        /*01a8*/ 	.word	0xffffffff


	//   ....[26]....
        /*01ac*/ 	.word	0xffffffff


	//   ....[27]....
        /*01b0*/ 	.word	0xffffffff


	//   ....[28]....
        /*01b4*/ 	.word	0xffffffff


	//   ....[29]....
        /*01b8*/ 	.word	0xffffffff


	//   ....[30]....
        /*01bc*/ 	.word	0xffffffff


	//   ....[31]....
        /*01c0*/ 	.word	0xffffffff


	//   ....[32]....
        /*01c4*/ 	.word	0xffffffff


	//   ....[33]....
        /*01c8*/ 	.word	0xffffffff


	//   ....[34]....
        /*01cc*/ 	.word	0xffffffff


	//   ....[35]....
        /*01d0*/ 	.word	0xffffffff


	//   ....[36]....
        /*01d4*/ 	.word	0xffffffff


	//   ....[37]....
        /*01d8*/ 	.word	0xffffffff


	//   ....[38]....
        /*01dc*/ 	.word	0xffffffff


	//   ....[39]....
        /*01e0*/ 	.word	0xffffffff


	//   ....[40]....
        /*01e4*/ 	.word	0xffffffff


	//   ....[41]....
        /*01e8*/ 	.word	0xffffffff


	//   ....[42]....
        /*01ec*/ 	.word	0xffffffff


	//   ....[43]....
        /*01f0*/ 	.word	0xffffffff


	//   ....[44]....
        /*01f4*/ 	.word	0xffffffff


	//   ....[45]....
        /*01f8*/ 	.word	0xffffffff


	//   ....[46]....
        /*01fc*/ 	.word	0xffffffff


	//   ....[47]....
        /*0200*/ 	.word	0xffffffff


	//   ....[48]....
        /*0204*/ 	.word	0xffffffff


	//   ....[49]....
        /*0208*/ 	.word	0xffffffff


	//   ....[50]....
        /*020c*/ 	.word	0xffffffff


	//   ....[51]....
        /*0210*/ 	.word	0xffffffff


	//   ....[52]....
        /*0214*/ 	.word	0xffffffff


	//   ....[53]....
        /*0218*/ 	.word	0xffffffff


	//   ....[54]....
        /*021c*/ 	.word	0xffffffff


	//   ....[55]....
        /*0220*/ 	.word	0xffffffff


	//   ....[56]....
        /*0224*/ 	.word	0xffffffff


	//   ....[57]....
        /*0228*/ 	.word	0xffffffff


	//   ....[58]....
        /*022c*/ 	.word	0xffffffff


	//   ....[59]....
        /*0230*/ 	.word	0xffffffff


	//   ....[60]....
        /*0234*/ 	.word	0xffffffff


	//   ....[61]....
        /*0238*/ 	.word	0xffffffff


	//   ....[62]....
        /*023c*/ 	.word	0xffffffff


	//   ....[63]....
        /*0240*/ 	.word	0xffffffff


	//   ....[64]....
        /*0244*/ 	.word	0xffffffff


	//   ....[65]....
        /*0248*/ 	.word	0xffffffff


	//   ....[66]....
        /*024c*/ 	.word	0xffffffff


	//   ....[67]....
        /*0250*/ 	.word	0xffffffff


	//   ....[68]....
        /*0254*/ 	.word	0xffffffff


	//   ....[69]....
        /*0258*/ 	.word	0xffffffff


	//   ....[70]....
        /*025c*/ 	.word	0xffffffff


	//   ....[71]....
        /*0260*/ 	.word	0xffffffff


	//   ....[72]....
        /*0264*/ 	.word	0xffffffff


	//   ....[73]....
        /*0268*/ 	.word	0xffffffff


	//   ....[74]....
        /*026c*/ 	.word	0xffffffff


	//   ....[75]....
        /*0270*/ 	.word	0xffffffff


	//   ....[76]....
        /*0274*/ 	.word	0xffffffff


	//   ....[77]....
        /*0278*/ 	.word	0xffffffff


	//   ....[78]....
        /*027c*/ 	.word	0xffffffff


	//   ....[79]....
        /*0280*/ 	.word	0xffffffff


	//   ....[80]....
        /*0284*/ 	.word	0xffffffff


	//   ....[81]....
        /*0288*/ 	.word	0xffffffff


	//   ....[82]....
        /*028c*/ 	.word	0xffffffff


	//   ....[83]....
        /*0290*/ 	.word	0xffffffff


	//   ....[84]....
        /*0294*/ 	.word	0xffffffff


	//   ....[85]....
        /*0298*/ 	.word	0xffffffff


	//   ....[86]....
        /*029c*/ 	.word	0xffffffff


	//   ....[87]....
        /*02a0*/ 	.word	0xffffffff


	//   ....[88]....
        /*02a4*/ 	.word	0xffffffff


	//   ....[89]....
        /*02a8*/ 	.word	0xffffffff


	//   ....[90]....
        /*02ac*/ 	.word	0xffffffff


	//   ....[91]....
        /*02b0*/ 	.word	0xffffffff


	//   ....[92]....
        /*02b4*/ 	.word	0xffffffff


	//   ....[93]....
        /*02b8*/ 	.word	0xffffffff


	//   ....[94]....
        /*02bc*/ 	.word	0xffffffff


	//   ....[95]....
        /*02c0*/ 	.word	0xffffffff


	//   ....[96]....
        /*02c4*/ 	.word	0xffffffff


	//   ....[97]....
        /*02c8*/ 	.word	0xffffffff


	//   ....[98]....
        /*02cc*/ 	.word	0xffffffff


	//   ....[99]....
        /*02d0*/ 	.word	0xffffffff


	//   ....[100]....
        /*02d4*/ 	.word	0xffffffff


	//   ....[101]....
        /*02d8*/ 	.word	0xffffffff


	//   ....[102]....
        /*02dc*/ 	.word	0xffffffff


	//   ....[103]....
        /*02e0*/ 	.word	0xffffffff


	//   ....[104]....
        /*02e4*/ 	.word	0xffffffff


	//   ....[105]....
        /*02e8*/ 	.word	0xffffffff


	//   ....[106]....
        /*02ec*/ 	.word	0xffffffff


	//   ....[107]....
        /*02f0*/ 	.word	0xffffffff


	//   ....[108]....
        /*02f4*/ 	.word	0xffffffff


	//   ....[109]....
        /*02f8*/ 	.word	0xffffffff


	//   ....[110]....
        /*02fc*/ 	.word	0xffffffff


	//   ....[111]....
        /*0300*/ 	.word	0xffffffff


	//   ....[112]....
        /*0304*/ 	.word	0xffffffff


	//   ....[113]....
        /*0308*/ 	.word	0xffffffff


	//   ....[114]....
        /*030c*/ 	.word	0xffffffff


	//   ....[115]....
        /*0310*/ 	.word	0xffffffff


	//   ....[116]....
        /*0314*/ 	.word	0xffffffff


	//   ....[117]....
        /*0318*/ 	.word	0xffffffff


	//   ....[118]....
        /*031c*/ 	.word	0xffffffff


	//   ....[119]....
        /*0320*/ 	.word	0xffffffff


	//   ....[120]....
        /*0324*/ 	.word	0xffffffff


	//   ....[121]....
        /*0328*/ 	.word	0xffffffff


	//   ....[122]....
        /*032c*/ 	.word	0xffffffff


	//   ....[123]....
        /*0330*/ 	.word	0xffffffff


	//   ....[124]....
        /*0334*/ 	.word	0xffffffff


	//   ....[125]....
        /*0338*/ 	.word	0xffffffff


	//   ....[126]....
        /*033c*/ 	.word	0xffffffff


	//   ....[127]....
        /*0340*/ 	.word	0xffffffff


	//   ....[128]....
        /*0344*/ 	.word	0xffffffff


	//   ....[129]....
        /*0348*/ 	.word	0xffffffff


	//   ....[130]....
        /*034c*/ 	.word	0xffffffff


	//   ....[131]....
        /*0350*/ 	.word	0xffffffff


	//   ....[132]....
        /*0354*/ 	.word	0xffffffff


	//   ....[133]....
        /*0358*/ 	.word	0xffffffff


	//   ....[134]....
        /*035c*/ 	.word	0xffffffff


	//   ....[135]....
        /*0360*/ 	.word	0xffffffff


	//   ....[136]....
        /*0364*/ 	.word	0xffffffff


	//   ....[137]....
        /*0368*/ 	.word	0x0500000f


	//   ....[138]....
        /*036c*/ 	.word	0x0500000f


	//   ....[139]....
        /*0370*/ 	.word	0x0500000f


	//   ....[140]....
        /*0374*/ 	.word	0x0500000f


	//   ....[141]....
        /*0378*/ 	.word	0x0500000f


	//   ....[142]....
        /*037c*/ 	.word	0x0500000f


	//   ....[143]....
        /*0380*/ 	.word	0x0500000f


	//   ....[144]....
        /*0384*/ 	.word	0x0500000f


	//   ....[145]....
        /*0388*/ 	.word	0x0500000f


	//   ....[146]....
        /*038c*/ 	.word	0x0500000f


	//   ....[147]....
        /*0390*/ 	.word	0x0500000f


	//   ....[148]....
        /*0394*/ 	.word	0x0500000f


	//   ....[149]....
        /*0398*/ 	.word	0x0500000f


	//   ....[150]....
        /*039c*/ 	.word	0x0500000f


	//   ....[151]....
        /*03a0*/ 	.word	0x0500000f


	//   ....[152]....
        /*03a4*/ 	.word	0x0500000f


	//   ....[153]....
        /*03a8*/ 	.word	0x0500000f


	//   ....[154]....
        /*03ac*/ 	.word	0x0500000f


	//   ....[155]....
        /*03b0*/ 	.word	0x0500000f


	//   ....[156]....
        /*03b4*/ 	.word	0x0500000f


	//   ....[157]....
        /*03b8*/ 	.word	0x0500000f


	//   ....[158]....
        /*03bc*/ 	.word	0x0500000f


	//   ....[159]....
        /*03c0*/ 	.word	0x0500000f


	//   ....[160]....
        /*03c4*/ 	.word	0x0500000f


	//   ....[161]....
        /*03c8*/ 	.word	0x0500000f


	//   ....[162]....
        /*03cc*/ 	.word	0x0500000f


	//   ....[163]....
        /*03d0*/ 	.word	0x0500000f


	//   ....[164]....
        /*03d4*/ 	.word	0x0500000f


	//   ....[165]....
        /*03d8*/ 	.word	0x0500000f


	//   ....[166]....
        /*03dc*/ 	.word	0x0500000f


	//   ....[167]....
        /*03e0*/ 	.word	0x0500000f


	//   ....[168]....
        /*03e4*/ 	.word	0x0500000f


	//   ....[169]....
        /*03e8*/ 	.word	0x0500000f


	//   ....[170]....
        /*03ec*/ 	.word	0x0500000f


	//   ....[171]....
        /*03f0*/ 	.word	0x0500000f


	//   ....[172]....
        /*03f4*/ 	.word	0x0500000f


	//   ....[173]....
        /*03f8*/ 	.word	0x0500000f


	//   ....[174]....
        /*03fc*/ 	.word	0x0500000f


	//   ....[175]....
        /*0400*/ 	.word	0x0500000f


	//   ....[176]....
        /*0404*/ 	.word	0x0500000f


	//   ....[177]....
        /*0408*/ 	.word	0x0500000f


	//   ....[178]....
        /*040c*/ 	.word	0x0500000f


	//   ....[179]....
        /*0410*/ 	.word	0x0500000f


	//   ....[180]....
        /*0414*/ 	.word	0x0500000f


	//   ....[181]....
        /*0418*/ 	.word	0x0500000f


	//   ....[182]....
        /*041c*/ 	.word	0x0500000f


	//   ....[183]....
        /*0420*/ 	.word	0x0500000f


	//   ....[184]....
        /*0424*/ 	.word	0x0500000f


	//   ....[185]....
        /*0428*/ 	.word	0x0500000f


	//   ....[186]....
        /*042c*/ 	.word	0x0500000f


	//   ....[187]....
        /*0430*/ 	.word	0x0500000f


	//   ....[188]....
        /*0434*/ 	.word	0x0500000f


	//   ....[189]....
        /*0438*/ 	.word	0x0500000f


	//   ....[190]....
        /*043c*/ 	.word	0x0500000f


	//   ....[191]....
        /*0440*/ 	.word	0x0500000f


	//   ....[192]....
        /*0444*/ 	.word	0x0500000f


	//   ....[193]....
        /*0448*/ 	.word	0x0500000f


	//   ....[194]....
        /*044c*/ 	.word	0x0500000f


	//   ....[195]....
        /*0450*/ 	.word	0x0500000f


	//   ....[196]....
        /*0454*/ 	.word	0x0500000f


	//   ....[197]....
        /*0458*/ 	.word	0x0500000f


	//   ....[198]....
        /*045c*/ 	.word	0x0500000f


	//   ....[199]....
        /*0460*/ 	.word	0x0500000f


	//   ....[200]....
        /*0464*/ 	.word	0x0500000f


	//   ....[201]....
        /*0468*/ 	.word	0x0500000f


	//   ....[202]....
        /*046c*/ 	.word	0x0500000f


	//   ....[203]....
        /*0470*/ 	.word	0x0500000f


	//   ....[204]....
        /*0474*/ 	.word	0x0500000f


	//   ....[205]....
        /*0478*/ 	.word	0x0500000f


	//   ....[206]....
        /*047c*/ 	.word	0x0500000f


	//   ....[207]....
        /*0480*/ 	.word	0x0500000f


	//   ....[208]....
        /*0484*/ 	.word	0x0500000f


	//   ....[209]....
        /*0488*/ 	.word	0x0500000f


	//   ....[210]....
        /*048c*/ 	.word	0x0500000f


	//   ....[211]....
        /*0490*/ 	.word	0x0500000f


	//   ....[212]....
        /*0494*/ 	.word	0x0500000f


	//   ....[213]....
        /*0498*/ 	.word	0x0500000f


	//   ....[214]....
        /*049c*/ 	.word	0x0500000f


	//   ....[215]....
        /*04a0*/ 	.word	0x0500000f


	//   ....[216]....
        /*04a4*/ 	.word	0x0500000f


	//   ....[217]....
        /*04a8*/ 	.word	0x0500000f


	//   ....[218]....
        /*04ac*/ 	.word	0x0500000f


	//   ....[219]....
        /*04b0*/ 	.word	0x0500000f


	//----- nvinfo : EIATTR_COOP_GROUP_INSTR_OFFSETS
	.align		4
.L_1176:
        /*04b4*/ 	.byte	0x04, 0x28
        /*04b6*/ 	.short	(.L_1178 - .L_1177)


	//   ....[0]....
.L_1177:
        /*04b8*/ 	.word	0x00000080


	//   ....[1]....
        /*04bc*/ 	.word	0x00000090


	//   ....[2]....
        /*04c0*/ 	.word	0x000002d0


	//   ....[3]....
        /*04c4*/ 	.word	0x00000430


	//   ....[4]....
        /*04c8*/ 	.word	0x00000550


	//   ....[5]....
        /*04cc*/ 	.word	0x000006b0


	//   ....[6]....
        /*04d0*/ 	.word	0x00001590


	//   ....[7]....
        /*04d4*/ 	.word	0x000021c0


	//   ....[8]....
        /*04d8*/ 	.word	0x00002220


	//   ....[9]....
        /*04dc*/ 	.word	0x00002650


	//   ....[10]....
        /*04e0*/ 	.word	0x000026d0


	//   ....[11]....
        /*04e4*/ 	.word	0x00003750


	//   ....[12]....
        /*04e8*/ 	.word	0x00003770


	//   ....[13]....
        /*04ec*/ 	.word	0x00003d40


	//   ....[14]....
        /*04f0*/ 	.word	0x00003f10


	//   ....[15]....
        /*04f4*/ 	.word	0x00004fb0


	//   ....[16]....
        /*04f8*/ 	.word	0x00005030


	//   ....[17]....
        /*04fc*/ 	.word	0x000050a0


	//   ....[18]....
        /*0500*/ 	.word	0x000050c0


	//   ....[19]....
        /*0504*/ 	.word	0x00006b00


	//   ....[20]....
        /*0508*/ 	.word	0x00006b30


	//   ....[21]....
        /*050c*/ 	.word	0x00006c00


	//   ....[22]....
        /*0510*/ 	.word	0x00006c30


	//   ....[23]....
        /*0514*/ 	.word	0x00007440


	//   ....[24]....
        /*0518*/ 	.word	0x00007470


	//   ....[25]....
        /*051c*/ 	.word	0x000075b0


	//   ....[26]....
        /*0520*/ 	.word	0x000075d0


	//   ....[27]....
        /*0524*/ 	.word	0x00007710


	//   ....[28]....
        /*0528*/ 	.word	0x00007730


	//   ....[29]....
        /*052c*/ 	.word	0x00007880


	//   ....[30]....
        /*0530*/ 	.word	0x000078a0


	//   ....[31]....
        /*0534*/ 	.word	0x00008210


	//   ....[32]....
        /*0538*/ 	.word	0x00008240


	//   ....[33]....
        /*053c*/ 	.word	0x00008390


	//   ....[34]....
        /*0540*/ 	.word	0x000083b0


	//   ....[35]....
        /*0544*/ 	.word	0x000084f0


	//   ....[36]....
        /*0548*/ 	.word	0x00008510


	//   ....[37]....
        /*054c*/ 	.word	0x00008660


	//   ....[38]....
        /*0550*/ 	.word	0x00008680


	//   ....[39]....
        /*0554*/ 	.word	0x00008840


	//   ....[40]....
        /*0558*/ 	.word	0x00008a10


	//   ....[41]....
        /*055c*/ 	.word	0x00008a40


	//   ....[42]....
        /*0560*/ 	.word	0x00008a70


	//   ....[43]....
        /*0564*/ 	.word	0x00008aa0


	//   ....[44]....
        /*0568*/ 	.word	0x00008ad0


	//   ....[45]....
        /*056c*/ 	.word	0x00008b00


	//   ....[46]....
        /*0570*/ 	.word	0x00008c50


	//   ....[47]....
        /*0574*/ 	.word	0x00008c80


	//   ....[48]....
        /*0578*/ 	.word	0x00008cb0


	//   ....[49]....
        /*057c*/ 	.word	0x00008ce0


	//   ....[50]....
        /*0580*/ 	.word	0x00008d10


	//   ....[51]....
        /*0584*/ 	.word	0x00008d40


	//   ....[52]....
        /*0588*/ 	.word	0x00008dd0


	//   ....[53]....
        /*058c*/ 	.word	0x00008e00


	//   ....[54]....
        /*0590*/ 	.word	0x00008e80


	//   ....[55]....
        /*0594*/ 	.word	0x0000a390


	//   ....[56]....
        /*0598*/ 	.word	0x0000a3b0


	//   ....[57]....
        /*059c*/ 	.word	0x0000a440


	//   ....[58]....
        /*05a0*/ 	.word	0x0000a460


	//   ....[59]....
        /*05a4*/ 	.word	0x0000a4e0


	//   ....[60]....
        /*05a8*/ 	.word	0x0000a500


	//   ....[61]....
        /*05ac*/ 	.word	0x0000a580


	//   ....[62]....
        /*05b0*/ 	.word	0x0000a5a0


	//   ....[63]....
        /*05b4*/ 	.word	0x0000a620


	//   ....[64]....
        /*05b8*/ 	.word	0x0000a640


	//   ....[65]....
        /*05bc*/ 	.word	0x0000a650


	//   ....[66]....
        /*05c0*/ 	.word	0x0000a660


	//   ....[67]....
        /*05c4*/ 	.word	0x0000ae90


	//   ....[68]....
        /*05c8*/ 	.word	0x0000aec0


	//   ....[69]....
        /*05cc*/ 	.word	0x0000af80


	//   ....[70]....
        /*05d0*/ 	.word	0x0000af90


	//   ....[71]....
        /*05d4*/ 	.word	0x0000b020


	//   ....[72]....
        /*05d8*/ 	.word	0x0000b030


	//   ....[73]....
        /*05dc*/ 	.word	0x0000b0c0


	//   ....[74]....
        /*05e0*/ 	.word	0x0000b0d0


	//   ....[75]....
        /*05e4*/ 	.word	0x0000b160


	//   ....[76]....
        /*05e8*/ 	.word	0x0000b170


	//   ....[77]....
        /*05ec*/ 	.word	0x0000b200


	//   ....[78]....
        /*05f0*/ 	.word	0x0000b210


	//   ....[79]....
        /*05f4*/ 	.word	0x0000b290


	//   ....[80]....
        /*05f8*/ 	.word	0x0000b2a0


	//   ....[81]....
        /*05fc*/ 	.word	0x0000b2b0


	//   ....[82]....
        /*0600*/ 	.word	0x0000b2c0


	//   ....[83]....
        /*0604*/ 	.word	0x0000b740


	//   ....[84]....
        /*0608*/ 	.word	0x0000b770


	//   ....[85]....
        /*060c*/ 	.word	0x0000b7c0


	//   ....[86]....
        /*0610*/ 	.word	0x0000b870


	//   ....[87]....
        /*0614*/ 	.word	0x0000b890


	//   ....[88]....
        /*0618*/ 	.word	0x0000b940


	//   ....[89]....
        /*061c*/ 	.word	0x0000b950


	//   ....[90]....
        /*0620*/ 	.word	0x0000b980


	//   ....[91]....
        /*0624*/ 	.word	0x0000ba10


	//   ....[92]....
        /*0628*/ 	.word	0x0000bab0


	//   ....[93]....
        /*062c*/ 	.word	0x0000bad0


	//   ....[94]....
        /*0630*/ 	.word	0x0000bae0


	//   ....[95]....
        /*0634*/ 	.word	0x0000c210


	//   ....[96]....
        /*0638*/ 	.word	0x0000c230


	//   ....[97]....
        /*063c*/ 	.word	0x0000c240


	//   ....[98]....
        /*0640*/ 	.word	0x0000c280


	//   ....[99]....
        /*0644*/ 	.word	0x0000c290


	//   ....[100]....
        /*0648*/ 	.word	0x0000c2d0


	//   ....[101]....
        /*064c*/ 	.word	0x0000c2e0


	//   ....[102]....
        /*0650*/ 	.word	0x0000c320


	//   ....[103]....
        /*0654*/ 	.word	0x0000c330


	//   ....[104]....
        /*0658*/ 	.word	0x0000c370


	//   ....[105]....
        /*065c*/ 	.word	0x0000c380


	//   ....[106]....
        /*0660*/ 	.word	0x0000c390


	//   ....[107]....
        /*0664*/ 	.word	0x0000c700


	//   ....[108]....
        /*0668*/ 	.word	0x0000c720


	//   ....[109]....
        /*066c*/ 	.word	0x0000c730


	//   ....[110]....
        /*0670*/ 	.word	0x0000c740


	//   ....[111]....
        /*0674*/ 	.word	0x0000c750


	//   ....[112]....
        /*0678*/ 	.word	0x0000c770


	//   ....[113]....
        /*067c*/ 	.word	0x0000c7e0


	//   ....[114]....
        /*0680*/ 	.word	0x0000c810


	//   ....[115]....
        /*0684*/ 	.word	0x0000c820


	//   ....[116]....
        /*0688*/ 	.word	0x0000c890


	//   ....[117]....
        /*068c*/ 	.word	0x0000c8a0


	//   ....[118]....
        /*0690*/ 	.word	0x0000c9a0


	//   ....[119]....
        /*0694*/ 	.word	0x0000ce50


	//   ....[120]....
        /*0698*/ 	.word	0x0000cea0


	//   ....[121]....
        /*069c*/ 	.word	0x0000ced0


	//   ....[122]....
        /*06a0*/ 	.word	0x0000cee0


	//   ....[123]....
        /*06a4*/ 	.word	0x0000cf10


	//   ....[124]....
        /*06a8*/ 	.word	0x0000cf40


	//   ....[125]....
        /*06ac*/ 	.word	0x0000cf70


	//   ....[126]....
        /*06b0*/ 	.word	0x0000cfa0


	//   ....[127]....
        /*06b4*/ 	.word	0x0000d120


	//   ....[128]....
        /*06b8*/ 	.word	0x0000d150


	//   ....[129]....
        /*06bc*/ 	.word	0x0000d180


	//   ....[130]....
        /*06c0*/ 	.word	0x0000d1b0


	//   ....[131]....
        /*06c4*/ 	.word	0x0000d1e0


	//   ....[132]....
        /*06c8*/ 	.word	0x0000d210


	//   ....[133]....
        /*06cc*/ 	.word	0x0000d2d0


	//   ....[134]....
        /*06d0*/ 	.word	0x0000d2f0


	//   ....[135]....
        /*06d4*/ 	.word	0x0000d360


	//   ....[136]....
        /*06d8*/ 	.word	0x0000d7d0


	//   ....[137]....
        /*06dc*/ 	.word	0x0000dcb0


	//   ....[138]....
        /*06e0*/ 	.word	0x0000dda0


	//   ....[139]....
        /*06e4*/ 	.word	0x0000de40


	//   ....[140]....
        /*06e8*/ 	.word	0x0000dea0


	//   ....[141]....
        /*06ec*/ 	.word	0x0000df90


	//   ....[142]....
        /*06f0*/ 	.word	0x0000e000


	//   ....[143]....
        /*06f4*/ 	.word	0x0000e0f0


	//   ....[144]....
        /*06f8*/ 	.word	0x0000e160


	//   ....[145]....
        /*06fc*/ 	.word	0x0000e250


	//   ....[146]....
        /*0700*/ 	.word	0x0000e2c0


	//   ....[147]....
        /*0704*/ 	.word	0x0000e3b0


	//   ....[148]....
        /*0708*/ 	.word	0x0000e420


	//   ....[149]....
        /*070c*/ 	.word	0x0000e4c0


	//   ....[150]....
        /*0710*/ 	.word	0x0000e5b0


	//   ....[151]....
        /*0714*/ 	.word	0x0000e620


	//   ....[152]....
        /*0718*/ 	.word	0x0000e680


	//   ....[153]....
        /*071c*/ 	.word	0x0000e770


	//   ....[154]....
        /*0720*/ 	.word	0x0000e7d0


	//   ....[155]....
        /*0724*/ 	.word	0x0000e8d0


	//   ....[156]....
        /*0728*/ 	.word	0x0000e930


	//   ....[157]....
        /*072c*/ 	.word	0x0000ea30


	//   ....[158]....
        /*0730*/ 	.word	0x0000ea90


	//   ....[159]....
        /*0734*/ 	.word	0x0000eb90


	//   ....[160]....
        /*0738*/ 	.word	0x0000ebf0


	//   ....[161]....
        /*073c*/ 	.word	0x0000ecf0


	//   ....[162]....
        /*0740*/ 	.word	0x0000ed50


	//   ....[163]....
        /*0744*/ 	.word	0x0000ee50


	//   ....[164]....
        /*0748*/ 	.word	0x0000eeb0


	//   ....[165]....
        /*074c*/ 	.word	0x0000ef50


	//   ....[166]....
        /*0750*/ 	.word	0x0000f0d0


	//   ....[167]....
        /*0754*/ 	.word	0x0000f1b0


	//   ....[168]....
        /*0758*/ 	.word	0x0000f260


	//   ....[169]....
        /*075c*/ 	.word	0x0000f370


	//   ....[170]....
        /*0760*/ 	.word	0x0000f3d0


	//   ....[171]....
        /*0764*/ 	.word	0x0000f4e0


	//   ....[172]....
        /*0768*/ 	.word	0x0000f540


	//   ....[173]....
        /*076c*/ 	.word	0x0000f650


	//   ....[174]....
        /*0770*/ 	.word	0x0000f6b0


	//   ....[175]....
        /*0774*/ 	.word	0x0000f7c0


	//   ....[176]....
        /*0778*/ 	.word	0x0000f820


	//   ....[177]....
        /*077c*/ 	.word	0x0000f8e0


	//   ....[178]....
        /*0780*/ 	.word	0x0000fa40


	//   ....[179]....
        /*0784*/ 	.word	0x0000fae0


	//   ....[180]....
        /*0788*/ 	.word	0x0000fb40


	//   ....[181]....
        /*078c*/ 	.word	0x0000fbf0


	//   ....[182]....
        /*0790*/ 	.word	0x0000fc50


	//   ....[183]....
        /*0794*/ 	.word	0x0000fd00


	//   ....[184]....
        /*0798*/ 	.word	0x0000fd60


	//   ....[185]....
        /*079c*/ 	.word	0x0000fe10


	//   ....[186]....
        /*07a0*/ 	.word	0x0000fe70


	//   ....[187]....
        /*07a4*/ 	.word	0x0000ff20


	//   ....[188]....
        /*07a8*/ 	.word	0x0000ff80


	//   ....[189]....
        /*07ac*/ 	.word	0x00010030


	//   ....[190]....
        /*07b0*/ 	.word	0x00010110


	//   ....[191]....
        /*07b4*/ 	.word	0x000101b0


	//   ....[192]....
        /*07b8*/ 	.word	0x00010210


	//   ....[193]....
        /*07bc*/ 	.word	0x000102e0


	//   ....[194]....
        /*07c0*/ 	.word	0x00010340


	//   ....[195]....
        /*07c4*/ 	.word	0x00010410


	//   ....[196]....
        /*07c8*/ 	.word	0x00010470


	//   ....[197]....
        /*07cc*/ 	.word	0x00010550


	//   ....[198]....
        /*07d0*/ 	.word	0x000105b0


	//   ....[199]....
        /*07d4*/ 	.word	0x00010680


	//   ....[200]....
        /*07d8*/ 	.word	0x000106e0


	//   ....[201]....
        /*07dc*/ 	.word	0x000107b0


	//   ....[202]....
        /*07e0*/ 	.word	0x00010840


	//   ....[203]....
        /*07e4*/ 	.word	0x000108e0


	//   ....[204]....
        /*07e8*/ 	.word	0x00010a00


	//   ....[205]....
        /*07ec*/ 	.word	0x00010a70


	//   ....[206]....
        /*07f0*/ 	.word	0x00010ae0


	//   ....[207]....
        /*07f4*/ 	.word	0x00010b50


	//   ....[208]....
        /*07f8*/ 	.word	0x00010bc0


	//   ....[209]....
        /*07fc*/ 	.word	0x00010c40


	//   ....[210]....
        /*0800*/ 	.word	0x00010cd0


	//   ....[211]....
        /*0804*/ 	.word	0x00010d60


	//   ....[212]....
        /*0808*/ 	.word	0x00010dd0


	//   ....[213]....
        /*080c*/ 	.word	0x00010e40


	//   ....[214]....
        /*0810*/ 	.word	0x00010eb0


	//   ....[215]....
        /*0814*/ 	.word	0x00010f30


	//   ....[216]....
        /*0818*/ 	.word	0x00010fa0


	//   ....[217]....
        /*081c*/ 	.word	0x00011040


	//   ....[218]....
        /*0820*/ 	.word	0x000110d0


	//   ....[219]....
        /*0824*/ 	.word	0x000111f0


	//----- nvinfo : EIATTR_REG_RECONFIG
	.align		4
.L_1178:
        /*0828*/ 	.byte	0x01, 0x54
	.zero		2


	//----- nvinfo : EIATTR_SYSCALL_OFFSETS
	.align		4
        /*082c*/ 	.byte	0x04, 0x46
        /*082e*/ 	.short	(.L_1180 - .L_1179)


	//   ....[0]....
.L_1179:
        /*0830*/ 	.word	0x00001770


	//   ....[1]....
        /*0834*/ 	.word	0x000099e0


	//   ....[2]....
        /*0838*/ 	.word	0x00009b30


	//   ....[3]....
        /*083c*/ 	.word	0x00009c20


	//   ....[4]....
        /*0840*/ 	.word	0x0000aaf0


	//----- nvinfo : EIATTR_MBARRIER_INSTR_OFFSETS
	.align		4
.L_1180:
        /*0844*/ 	.byte	0x04, 0x39
        /*0846*/ 	.short	(.L_1182 - .L_1181)


	//   ....[0]....
.L_1181:
        /*0848*/ 	.word	0x00000180
        /*084c*/ 	.word	0x000000ff
        /*0850*/ 	.word	0x00022800
        /*0854*/ 	.short	0x0100
        /*0856*/ 	.byte	0x08
	.zero		1


	//   ....[1]....
        /*0858*/ 	.word	0x00000190
        /*085c*/ 	.word	0x000000ff
        /*0860*/ 	.word	0x00022820
        /*0864*/ 	.short	0x0100
        /*0866*/ 	.byte	0x08
	.zero		1


	//   ....[2]....
        /*0868*/ 	.word	0x00000280
        /*086c*/ 	.word	0x000000ff
        /*0870*/ 	.word	0x00022830
        /*0874*/ 	.short	0x0100
        /*0876*/ 	.byte	0x08
	.zero		1


	//   ....[3]....
        /*0878*/ 	.word	0x00000290
        /*087c*/ 	.word	0x000000ff
        /*0880*/ 	.word	0x00022840
        /*0884*/ 	.short	0x0100
        /*0886*/ 	.byte	0x08
	.zero		1


	//   ....[4]....
        /*0888*/ 	.word	0x000002a0
        /*088c*/ 	.word	0x000000ff
        /*0890*/ 	.word	0x00022838
        /*0894*/ 	.short	0x0100
        /*0896*/ 	.byte	0x08
	.zero		1


	//   ....[5]....
        /*0898*/ 	.word	0x000002b0
        /*089c*/ 	.word	0x000000ff
        /*08a0*/ 	.word	0x00022848
        /*08a4*/ 	.short	0x0100
        /*08a6*/ 	.byte	0x08
	.zero		1


	//   ....[6]....
        /*08a8*/ 	.word	0x000003e0
        /*08ac*/ 	.word	0x000000ff
        /*08b0*/ 	.word	0x00022850
        /*08b4*/ 	.short	0x0100
        /*08b6*/ 	.byte	0x08
	.zero		1


	//   ....[7]....
        /*08b8*/ 	.word	0x000003f0
        /*08bc*/ 	.word	0x000000ff
        /*08c0*/ 	.word	0x00022860
        /*08c4*/ 	.short	0x0100
        /*08c6*/ 	.byte	0x08
	.zero		1


	//   ....[8]....
        /*08c8*/ 	.word	0x00000400
        /*08cc*/ 	.word	0x000000ff
        /*08d0*/ 	.word	0x00022858
        /*08d4*/ 	.short	0x0100
        /*08d6*/ 	.byte	0x08
	.zero		1


	//   ....[9]....
        /*08d8*/ 	.word	0x00000410
        /*08dc*/ 	.word	0x000000ff
        /*08e0*/ 	.word	0x00022868
        /*08e4*/ 	.short	0x0100
        /*08e6*/ 	.byte	0x08
	.zero		1


	//   ....[10]....
        /*08e8*/ 	.word	0x00000500
        /*08ec*/ 	.word	0x000000ff
        /*08f0*/ 	.word	0x00022870
        /*08f4*/ 	.short	0x0100
        /*08f6*/ 	.byte	0x06
	.zero		1


	//   ....[11]....
        /*08f8*/ 	.word	0x00000510
        /*08fc*/ 	.word	0x000000ff
        /*0900*/ 	.word	0x00022880
        /*0904*/ 	.short	0x0100
        /*0906*/ 	.byte	0x06
	.zero		1


	//   ....[12]....
        /*0908*/ 	.word	0x00000520
        /*090c*/ 	.word	0x000000ff
        /*0910*/ 	.word	0x00022878
        /*0914*/ 	.short	0x0100
        /*0916*/ 	.byte	0x06
	.zero		1


	//   ....[13]....
        /*0918*/ 	.word	0x00000530
        /*091c*/ 	.word	0x000000ff
        /*0920*/ 	.word	0x00022888
        /*0924*/ 	.short	0x0100
        /*0926*/ 	.byte	0x06
	.zero		1


	//   ....[14]....
        /*0928*/ 	.word	0x00000660
        /*092c*/ 	.word	0x000000ff
        /*0930*/ 	.word	0x00022890
        /*0934*/ 	.short	0x0100
        /*0936*/ 	.byte	0x08
	.zero		1


	//   ....[15]....
        /*0938*/ 	.word	0x00000670
        /*093c*/ 	.word	0x000000ff
        /*0940*/ 	.word	0x000228a0
        /*0944*/ 	.short	0x0100
        /*0946*/ 	.byte	0x08
	.zero		1


	//   ....[16]....
        /*0948*/ 	.word	0x00000680
        /*094c*/ 	.word	0x000000ff
        /*0950*/ 	.word	0x00022898
        /*0954*/ 	.short	0x0100
        /*0956*/ 	.byte	0x08
	.zero		1


	//   ....[17]....
        /*0958*/ 	.word	0x00000690
        /*095c*/ 	.word	0x000000ff
        /*0960*/ 	.word	0x000228a8
        /*0964*/ 	.short	0x0100
        /*0966*/ 	.byte	0x08
	.zero		1


	//   ....[18]....
        /*0968*/ 	.word	0x000007d0
        /*096c*/ 	.word	0x000000ff
        /*0970*/ 	.word	0x000228b0
        /*0974*/ 	.short	0x0100
        /*0976*/ 	.byte	0x08
	.zero		1


	//   ....[19]....
        /*0978*/ 	.word	0x000007e0
        /*097c*/ 	.word	0x000000ff
        /*0980*/ 	.word	0x000228c0
        /*0984*/ 	.short	0x0100
        /*0986*/ 	.byte	0x08
	.zero		1


	//   ....[20]....
        /*0988*/ 	.word	0x000007f0
        /*098c*/ 	.word	0x000000ff
        /*0990*/ 	.word	0x000228b8
        /*0994*/ 	.short	0x0100
        /*0996*/ 	.byte	0x08
	.zero		1


	//   ....[21]....
        /*0998*/ 	.word	0x00000800
        /*099c*/ 	.word	0x000000ff
        /*09a0*/ 	.word	0x000228c8
        /*09a4*/ 	.short	0x0100
        /*09a6*/ 	.byte	0x08
	.zero		1


	//   ....[22]....
        /*09a8*/ 	.word	0x000017e0
        /*09ac*/ 	.word	0x000000ff
        /*09b0*/ 	.word	0x00022800
        /*09b4*/ 	.short	0x010a
        /*09b6*/ 	.byte	0x2d
	.zero		1


	//   ....[23]....
        /*09b8*/ 	.word	0x000018b0
        /*09bc*/ 	.word	0x000000ff
        /*09c0*/ 	.word	0x00022830
        /*09c4*/ 	.short	0x010a
        /*09c6*/ 	.byte	0x16
	.zero		1


	//   ....[24]....
        /*09c8*/ 	.word	0x000018f0
        /*09cc*/ 	.word	0x000000ff
        /*09d0*/ 	.word	0x00022830
        /*09d4*/ 	.short	0x010a
        /*09d6*/ 	.byte	0x16
	.zero		1


	//   ....[25]....
        /*09d8*/ 	.word	0x00001c20
        /*09dc*/ 	.word	0x000000ff
        /*09e0*/ 	.word	0x00000000
        /*09e4*/ 	.short	0x0101
        /*09e6*/ 	.byte	0x06
	.zero		1


	//   ....[26]....
        /*09e8*/ 	.word	0x00002ed0
        /*09ec*/ 	.word	0x000000ff
        /*09f0*/ 	.word	0x00022850
        /*09f4*/ 	.short	0x010a
        /*09f6*/ 	.byte	0x16
	.zero		1


	//   ....[27]....
        /*09f8*/ 	.word	0x00002f10
        /*09fc*/ 	.word	0x000000ff
        /*0a00*/ 	.word	0x00022850
        /*0a04*/ 	.short	0x010a
        /*0a06*/ 	.byte	0x16
	.zero		1


	//   ....[28]....
        /*0a08*/ 	.word	0x00003230
        /*0a0c*/ 	.word	0x000000ff
        /*0a10*/ 	.word	0x00000000
        /*0a14*/ 	.short	0x0101
        /*0a16*/ 	.byte	0x16
	.zero		1


	//   ....[29]....
        /*0a18*/ 	.word	0x00003390
        /*0a1c*/ 	.word	0x000000ff
        /*0a20*/ 	.word	0x00022830
        /*0a24*/ 	.short	0x010a
        /*0a26*/ 	.byte	0x18
	.zero		1


	//   ....[30]....
        /*0a28*/ 	.word	0x000033d0
        /*0a2c*/ 	.word	0x000000ff
        /*0a30*/ 	.word	0x00022830
        /*0a34*/ 	.short	0x010a
        /*0a36*/ 	.byte	0x18
	.zero		1


	//   ....[31]....
        /*0a38*/ 	.word	0x00003600
        /*0a3c*/ 	.word	0x000000ff
        /*0a40*/ 	.word	0x00000000
        /*0a44*/ 	.short	0x0101
        /*0a46*/ 	.byte	0x06
	.zero		1


	//   ....[32]....
        /*0a48*/ 	.word	0x00004c70
        /*0a4c*/ 	.word	0x000000ff
        /*0a50*/ 	.word	0x00022850
        /*0a54*/ 	.short	0x010a
        /*0a56*/ 	.byte	0x18
	.zero		1


	//   ....[33]....
        /*0a58*/ 	.word	0x00004cc0
        /*0a5c*/ 	.word	0x000000ff
        /*0a60*/ 	.word	0x00022850
        /*0a64*/ 	.short	0x010a
        /*0a66*/ 	.byte	0x18
	.zero		1


	//   ....[34]....
        /*0a68*/ 	.word	0x00004f90
        /*0a6c*/ 	.word	0x000000ff
        /*0a70*/ 	.word	0x00000000
        /*0a74*/ 	.short	0x0101
        /*0a76*/ 	.byte	0x18
	.zero		1


	//   ....[35]....
        /*0a78*/ 	.word	0x00007430
        /*0a7c*/ 	.word	0x00000003
        /*0a80*/ 	.word	0x00000000
        /*0a84*/ 	.short	0x0101
        /*0a86*/ 	.byte	0x3f
	.zero		1


	//   ....[36]....
        /*0a88*/ 	.word	0x0000a100
        /*0a8c*/ 	.word	0x00000021
        /*0a90*/ 	.word	0x00022840
        /*0a94*/ 	.short	0x010a
        /*0a96*/ 	.byte	0x3f
	.zero		1


	//   ....[37]....
        /*0a98*/ 	.word	0x0000a760
        /*0a9c*/ 	.word	0x00000021
        /*0aa0*/ 	.word	0x00022830
        /*0aa4*/ 	.short	0x0107
        /*0aa6*/ 	.byte	0x3f
	.zero		1


	//   ....[38]....
        /*0aa8*/ 	.word	0x0000a840
        /*0aac*/ 	.word	0x00000021
        /*0ab0*/ 	.word	0x00022830
        /*0ab4*/ 	.short	0x0101
        /*0ab6*/ 	.byte	0x3f
	.zero		1


	//   ....[39]....
        /*0ab8*/ 	.word	0x0000b3c0
        /*0abc*/ 	.word	0x00000016
        /*0ac0*/ 	.word	0x00022800
        /*0ac4*/ 	.short	0x0107
        /*0ac6*/ 	.byte	0x3f
	.zero		1


	//   ....[40]....
        /*0ac8*/ 	.word	0x0000b4b0
        /*0acc*/ 	.word	0x00000016
        /*0ad0*/ 	.word	0x00022800
        /*0ad4*/ 	.short	0x0101
        /*0ad6*/ 	.byte	0x3f
	.zero		1


	//   ....[41]....
        /*0ad8*/ 	.word	0x0000b4d0
        /*0adc*/ 	.word	0x00000016
        /*0ae0*/ 	.word	0x00022820
        /*0ae4*/ 	.short	0x010a
        /*0ae6*/ 	.byte	0x3f
	.zero		1


	//   ....[42]....
        /*0ae8*/ 	.word	0x0000b560
        /*0aec*/ 	.word	0x00000021
        /*0af0*/ 	.word	0x00022860
        /*0af4*/ 	.short	0x010a
        /*0af6*/ 	.byte	0x3f
	.zero		1


	//   ....[43]....
        /*0af8*/ 	.word	0x0000bc60
        /*0afc*/ 	.word	0x00000021
        /*0b00*/ 	.word	0x00022850
        /*0b04*/ 	.short	0x0107
        /*0b06*/ 	.byte	0x3f
	.zero		1


	//   ....[44]....
        /*0b08*/ 	.word	0x0000bd30
        /*0b0c*/ 	.word	0x00000021
        /*0b10*/ 	.word	0x00022850
        /*0b14*/ 	.short	0x0101
        /*0b16*/ 	.byte	0x3f
	.zero		1


	//   ....[45]....
        /*0b18*/ 	.word	0x0000c070
        /*0b1c*/ 	.word	0x0000000a
        /*0b20*/ 	.word	0x00022840
        /*0b24*/ 	.short	0x010a
        /*0b26*/ 	.byte	0x3f
	.zero		1


	//   ....[46]....
        /*0b28*/ 	.word	0x0000c440
        /*0b2c*/ 	.word	0x0000000a
        /*0b30*/ 	.word	0x00022830
        /*0b34*/ 	.short	0x0107
        /*0b36*/ 	.byte	0x3f
	.zero		1


	//   ....[47]....
        /*0b38*/ 	.word	0x0000c500
        /*0b3c*/ 	.word	0x0000000a
        /*0b40*/ 	.word	0x00022830
        /*0b44*/ 	.short	0x0101
        /*0b46*/ 	.byte	0x3f
	.zero		1


	//   ....[48]....
        /*0b48*/ 	.word	0x0000c530
        /*0b4c*/ 	.word	0x0000000a
        /*0b50*/ 	.word	0x00022860
        /*0b54*/ 	.short	0x010a
        /*0b56*/ 	.byte	0x3f
	.zero		1


	//   ....[49]....
        /*0b58*/ 	.word	0x0000ca50
        /*0b5c*/ 	.word	0x0000000a
        /*0b60*/ 	.word	0x00022850
        /*0b64*/ 	.short	0x0107
        /*0b66*/ 	.byte	0x3f
	.zero		1


	//   ....[50]....
        /*0b68*/ 	.word	0x0000cb10
        /*0b6c*/ 	.word	0x0000000a
        /*0b70*/ 	.word	0x00022850
        /*0b74*/ 	.short	0x0101
        /*0b76*/ 	.byte	0x3f
	.zero		1


	//   ....[51]....
        /*0b78*/ 	.word	0x0000d750
        /*0b7c*/ 	.word	0x00000007
        /*0b80*/ 	.word	0x00022820
        /*0b84*/ 	.short	0x010a
        /*0b86*/ 	.byte	0x3f
	.zero		1


	//   ....[52]....
        /*0b88*/ 	.word	0x0000d8d0
        /*0b8c*/ 	.word	0x00000005
        /*0b90*/ 	.word	0x00022840
        /*0b94*/ 	.short	0x010a
        /*0b96*/ 	.byte	0x3f
	.zero		1


	//   ....[53]....
        /*0b98*/ 	.word	0x0000d970
        /*0b9c*/ 	.word	0x00000003
        /*0ba0*/ 	.word	0x00022840
        /*0ba4*/ 	.short	0x010a
        /*0ba6*/ 	.byte	0x3f
	.zero		1


	//   ....[54]....
        /*0ba8*/ 	.word	0x0000d9b0
        /*0bac*/ 	.word	0x00000005
        /*0bb0*/ 	.word	0x00022860
        /*0bb4*/ 	.short	0x010a
        /*0bb6*/ 	.byte	0x3f
	.zero		1


	//   ....[55]....
        /*0bb8*/ 	.word	0x0000d9f0
        /*0bbc*/ 	.word	0x00000003
        /*0bc0*/ 	.word	0x00022860
        /*0bc4*/ 	.short	0x010a
        /*0bc6*/ 	.byte	0x3f
	.zero		1


	//   ....[56]....
        /*0bc8*/ 	.word	0x0000da60
        /*0bcc*/ 	.word	0x00000003
        /*0bd0*/ 	.word	0x00022800
        /*0bd4*/ 	.short	0x010a
        /*0bd6*/ 	.byte	0x3f
	.zero		1


	//   ....[57]....
        /*0bd8*/ 	.word	0x0000dac0
        /*0bdc*/ 	.word	0x00000003
        /*0be0*/ 	.word	0x00022830
        /*0be4*/ 	.short	0x010a
        /*0be6*/ 	.byte	0x3f
	.zero		1


	//   ....[58]....
        /*0be8*/ 	.word	0x0000db20
        /*0bec*/ 	.word	0x00000009
        /*0bf0*/ 	.word	0x00022850
        /*0bf4*/ 	.short	0x010a
        /*0bf6*/ 	.byte	0x3f
	.zero		1


	//   ....[59]....
        /*0bf8*/ 	.word	0x0000db80
        /*0bfc*/ 	.word	0x00000003
        /*0c00*/ 	.word	0x00022830
        /*0c04*/ 	.short	0x010a
        /*0c06*/ 	.byte	0x3f
	.zero		1


	//   ....[60]....
        /*0c08*/ 	.word	0x0000dbe0
        /*0c0c*/ 	.word	0x00000009
        /*0c10*/ 	.word	0x00022850
        /*0c14*/ 	.short	0x010a
        /*0c16*/ 	.byte	0x3f
	.zero		1


	//   ....[61]....
        /*0c18*/ 	.word	0x0000dcf0
        /*0c1c*/ 	.word	0x00000021
        /*0c20*/ 	.word	0x00022840
        /*0c24*/ 	.short	0x010a
        /*0c26*/ 	.byte	0x3f
	.zero		1


	//   ....[62]....
        /*0c28*/ 	.word	0x0000efd0
        /*0c2c*/ 	.word	0x00000016
        /*0c30*/ 	.word	0x00022820
        /*0c34*/ 	.short	0x010a
        /*0c36*/ 	.byte	0x3f
	.zero		1


	//   ....[63]....
        /*0c38*/ 	.word	0x0000f020
        /*0c3c*/ 	.word	0x00000021
        /*0c40*/ 	.word	0x00022860
        /*0c44*/ 	.short	0x010a
        /*0c46*/ 	.byte	0x3f
	.zero		1


	//   ....[64]....
        /*0c48*/ 	.word	0x0000f990
        /*0c4c*/ 	.word	0x0000000a
        /*0c50*/ 	.word	0x00022840
        /*0c54*/ 	.short	0x010a
        /*0c56*/ 	.byte	0x3f
	.zero		1


	//   ....[65]....
        /*0c58*/ 	.word	0x00010060
        /*0c5c*/ 	.word	0x0000000a
        /*0c60*/ 	.word	0x00022860
        /*0c64*/ 	.short	0x010a
        /*0c66*/ 	.byte	0x3f
	.zero		1


	//   ....[66]....
        /*0c68*/ 	.word	0x00011110
        /*0c6c*/ 	.word	0x00000007
        /*0c70*/ 	.word	0x00022820
        /*0c74*/ 	.short	0x010a
        /*0c76*/ 	.byte	0x3f
	.zero		1


	//   ....[67]....
        /*0c78*/ 	.word	0x000112b0
        /*0c7c*/ 	.word	0x00000005
        /*0c80*/ 	.word	0x00022840
        /*0c84*/ 	.short	0x010a
        /*0c86*/ 	.byte	0x3f
	.zero		1


	//   ....[68]....
        /*0c88*/ 	.word	0x00011300
        /*0c8c*/ 	.word	0x00000003
        /*0c90*/ 	.word	0x00022840
        /*0c94*/ 	.short	0x010a
        /*0c96*/ 	.byte	0x3f
	.zero		1


	//   ....[69]....
        /*0c98*/ 	.word	0x00011350
        /*0c9c*/ 	.word	0x00000005
        /*0ca0*/ 	.word	0x00022860
        /*0ca4*/ 	.short	0x010a
        /*0ca6*/ 	.byte	0x3f
	.zero		1


	//----- nvinfo : EIATTR_NUM_MBARRIERS
	.align		4
.L_1182:
        /*0ca8*/ 	.byte	0x03, 0x38
        /*0caa*/ 	.short	0x0016


	//----- nvinfo : EIATTR_EXIT_INSTR_OFFSETS
	.align		4
        /*0cac*/ 	.byte	0x04, 0x1c
        /*0cae*/ 	.short	(.L_1184 - .L_1183)


	//   ....[0]....
.L_1183:
        /*0cb0*/ 	.word	0x000009b0


	//   ....[1]....
        /*0cb4*/ 	.word	0x000087f0


	//   ....[2]....
        /*0cb8*/ 	.word	0x0000da40


	//----- nvinfo : EIATTR_MAX_THREADS
	.align		4
.L_1184:
        /*0cbc*/ 	.byte	0x04, 0x05
        /*0cbe*/ 	.short	(.L_1186 - .L_1185)
.L_1185:
        /*0cc0*/ 	.word	0x00000180
        /*0cc4*/ 	.word	0x00000001
        /*0cc8*/ 	.word	0x00000001


	//----- nvinfo : EIATTR_CRS_STACK_SIZE
	.align		4
.L_1186:
        /*0ccc*/ 	.byte	0x04, 0x1e
        /*0cce*/ 	.short	(.L_1188 - .L_1187)
.L_1187:
        /*0cd0*/ 	.word	0x00000000


	//----- nvinfo : EIATTR_CBANK_PARAM_SIZE
	.align		4
.L_1188:
        /*0cd4*/ 	.byte	0x03, 0x19
        /*0cd6*/ 	.short	0x0af0


	//----- nvinfo : EIATTR_PARAM_CBANK
	.align		4
        /*0cd8*/ 	.byte	0x04, 0x0a
        /*0cda*/ 	.short	(.L_1190 - .L_1189)
	.align		4
.L_1189:
        /*0cdc*/ 	.word	index@(.nv.constant0._ZN7cutlass13device_kernelIN5flash11enable_sm90INS1_16FlashAttnFwdSm90INS1_25CollectiveMainloopFwdSm90ILi2EN4cute5tupleIJNS5_1CILi1EEES8_S8_EEENS6_IJNS7_ILi128EEENS7_ILi96EEENS7_ILi64EEEEEELi256ENS_10bfloat16_tEfNS_4arch4Sm90ELb0ELb0ELb0ELb1ELb1ELb0ELb0ELb1ELb0ELb1ELb0ELb0EEENS1_21CollectiveEpilogueFwdINS6_IJSA_NS7_ILi256EEESB_EEES9_SE_SG_Li256ELb1ELb1ELb0ELb0EEENS1_36VarlenDynamicPersistentTileSchedulerILi128ELi96ELi256ELi128ELb0ELb1ELb1ELb0ELb1ELb1EEEEEEEEEvNT_6ParamsE)
        /*0ce0*/ 	.short	0x0210
        /*0ce2*/ 	.short	0x0af0


	//----- nvinfo : EIATTR_SW_WAR
	.align		4
.L_1190:
        /*0ce4*/ 	.byte	0x04, 0x36
        /*0ce6*/ 	.short	(.L_1192 - .L_1191)
.L_1191:
        /*0ce8*/ 	.word	0x00000008
.L_1192:


//--------------------- .nv.info._ZN7cutlass13device_kernelIN5flash11enable_sm90INS1_16FlashAttnFwdSm90INS1_25CollectiveMainloopFwdSm90ILi2EN4cute5tupleIJNS5_1CILi1EEES8_S8_EEENS6_IJNS7_ILi128EEENS7_ILi96EEENS7_ILi64EEEEEELi256ENS_10bfloat16_tEfNS_4arch4Sm90ELb0ELb0ELb0ELb1ELb1ELb1ELb0ELb1ELb0ELb1ELb0ELb0EEENS1_21CollectiveEpilogueFwdINS6_IJSA_NS7_ILi256EEESB_EEES9_SE_SG_Li256ELb1ELb1ELb0ELb0EEENS1_36VarlenDynamicPersistentTileSchedulerILi128ELi96ELi256ELi128ELb0ELb1ELb1ELb0ELb1ELb1EEEEEEEEEvNT_6ParamsE --------------------------
	.section	.nv.info._ZN7cutlass13device_kernelIN5flash11enable_sm90INS1_16FlashAttnFwdSm90INS1_25CollectiveMainloopFwdSm90ILi2EN4cute5tupleIJNS5_1CILi1EEES8_S8_EEENS6_IJNS7_ILi128EEENS7_ILi96EEENS7_ILi64EEEEEELi256ENS_10bfloat16_tEfNS_4arch4Sm90ELb0ELb0ELb0ELb1ELb1ELb1ELb0ELb1ELb0ELb1ELb0ELb0EEENS1_21CollectiveEpilogueFwdINS6_IJSA_NS7_ILi256EEESB_EEES9_SE_SG_Li256ELb1ELb1ELb0ELb0EEENS1_36VarlenDynamicPersistentTileSchedulerILi128ELi96ELi256ELi128ELb0ELb1ELb1ELb0ELb1ELb1EEEEEEEEEvNT_6ParamsE,"",@"SHT_CUDA_INFO"
	.sectionflags	@""
	.align	4


	//----- nvinfo : EIATTR_CUDA_API_VERSION
	.align		4
        /*0000*/ 	.byte	0x04, 0x37
        /*0002*/ 	.short	(.L_1194 - .L_1193)
.L_1193:
        /*0004*/ 	.word	0x00000082


	//----- nvinfo : EIATTR_KPARAM_INFO
	.align		4
.L_1194:
        /*0008*/ 	.byte	0x04, 0x17
        /*000a*/ 	.short	(.L_1196 - .L_1195)
.L_1195:
        /*000c*/ 	.word	0x00000000
        /*0010*/ 	.short	0x0000
        /*0012*/ 	.short	0x0070
        /*0014*/ 	.byte	0x00, 0xf0, 0x01, 0x2a


	//----- nvinfo : EIATTR_SPARSE_MMA_MASK
	.align		4
.L_1196:
        /*0018*/ 	.byte	0x03, 0x50
        /*001a*/ 	.short	0x0000


	//----- nvinfo : EIATTR_MAXREG_COUNT
	.align		4
        /*001c*/ 	.byte	0x03, 0x1b
        /*001e*/ 	.short	0x00a8


	//----- nvinfo : EIATTR_NUM_BARRIERS
	.align		4
        /*0020*/ 	.byte	0x02, 0x4c
        /*0022*/ 	.byte	0x10
	.zero		1


	//----- nvinfo : EIATTR_EXTERNS
	.align		4
        /*0024*/ 	.byte	0x04, 0x0f
        /*0026*/ 	.short	(.L_1198 - .L_1197)


	//   ....[0]....
	.align		4
.L_1197:
        /*0028*/ 	.word	index@(__assertfail)


	//----- nvinfo : EIATTR_ANNOTATIONS
	.align		4
.L_1198:
        /*002c*/ 	.byte	0x04, 0x55
        /*002e*/ 	.short	(.L_1200 - .L_1199)


	//   ....[0]....
.L_1199:
        /* <DEDUP_REMOVED lines=49> */


	//----- nvinfo : EIATTR_MERCURY_ISA_VERSION
	.align		4
.L_1200:
        /*0328*/ 	.byte	0x03, 0x5f
        /*032a*/ 	.short	0x0101


	//----- nvinfo : EIATTR_UNUSED_LOAD_BYTE_OFFSET
	.align		4
        /*032c*/ 	.byte	0x04, 0x44
        /*032e*/ 	.short	(.L_1202 - .L_1201)


	//   ....[0]....
.L_1201:
        /*0330*/ 	.word	0x00000a40
        /*0334*/ 	.word	0x0000fff0


	//   ....[1]....
        /*0338*/ 	.word	0x0000cf40
        /*033c*/ 	.word	0x0000fff0


	//----- nvinfo : EIATTR_INT_WARP_WIDE_INSTR_OFFSETS
	.align		4
.L_1202:
        /*0340*/ 	.byte	0x04, 0x31
        /*0342*/ 	.short	(.L_1204 - .L_1203)


	//   ....[0]....
.L_1203:
        /*0344*/ 	.word	0x00000120


	//   ....[1]....
        /*0348*/ 	.word	0x000001c0


	//   ....[2]....
        /*034c*/ 	.word	0x00000230


	//   ....[3]....
        /*0350*/ 	.word	0x00012540


	//   ....[4]....
        /*0354*/ 	.word	0x000125d0


	//   ....[5]....
        /*0358*/ 	.word	0x000159e0


	//   ....[6]....
        /*035c*/ 	.word	0x00015a70


	//----- nvinfo : EIATTR_COOP_GROUP_MASK_REGIDS
	.align		4
.L_1204:
        /*0360*/ 	.byte	0x04, 0x29
        /*0362*/ 	.short	(.L_1206 - .L_1205)


	//   ....[0]....
.L_1205:
        /*0364*/ 	.word	0xffffffff


	//   ....[1]....
        /*0368*/ 	.word	0xffffffff


	//   ....[2]....
        /*036c*/ 	.word	0xffffffff


	//   ....[3]....
        /*0370*/ 	.word	0xffffffff


	//   ....[4]....
        /*0374*/ 	.word	0xffffffff


	//   ....[5]....
        /*0378*/ 	.word	0xffffffff


	//   ....[6]....
        /*037c*/ 	.word	0xffffffff


	//   ....[7]....
        /*0380*/ 	.word	0xffffffff


	//   ....[8]....
        /*0384*/ 	.word	0xffffffff


	//   ....[9]....
        /*0388*/ 	.word	0xffffffff


	//   ....[10]....
        /*038c*/ 	.word	0xffffffff


	//   ....[11]....
        /*0390*/ 	.word	0xffffffff


	//   ....[12]....
        /*0394*/ 	.word	0xffffffff


	//   ....[13]....
        /*0398*/ 	.word	0xffffffff


	//   ....[14]....
        /*039c*/ 	.word	0xffffffff


	//   ....[15]....
        /*03a0*/ 	.word	0xffffffff


	//   ....[16]....
        /*03a4*/ 	.word	0xffffffff


	//   ....[17]....
        /*03a8*/ 	.word	0xffffffff


	//   ....[18]....
        /*03ac*/ 	.word	0xffffffff


	//   ....[19]....
        /*03b0*/ 	.word	0xffffffff


	//   ....[20]....
        /*03b4*/ 	.word	0xffffffff


	//   ....[21]....
        /*03b8*/ 	.word	0xffffffff


	//   ....[22]....
        /*03bc*/ 	.word	0xffffffff


	//   ....[23]....
        /*03c0*/ 	.word	0xffffffff


	//   ....[24]....
        /*03c4*/ 	.word	0xffffffff


	//   ....[25]....
        /*03c8*/ 	.word	0xffffffff


	//   ....[26]....
        /*03cc*/ 	.word	0xffffffff


	//   ....[27]....
        /*03d0*/ 	.word	0xffffffff


	//   ....[28]....
        /*03d4*/ 	.word	0xffffffff


	//   ....[29]....
        /*03d8*/ 	.word	0xffffffff


	//   ....[30]....
        /*03dc*/ 	.word	0xffffffff


	//   ....[31]....
        /*03e0*/ 	.word	0xffffffff


	//   ....[32]....
        /*03e4*/ 	.word	0xffffffff


	//   ....[33]....
        /*03e8*/ 	.word	0xffffffff


	//   ....[34]....
        /*03ec*/ 	.word	0xffffffff


	//   ....[35]....
        /*03f0*/ 	.word	0xffffffff


	//   ....[36]....
        /*03f4*/ 	.word	0xffffffff


	//   ....[37]....
        /*03f8*/ 	.word	0xffffffff


	//   ....[38]....
        /*03fc*/ 	.word	0xffffffff


	//   ....[39]....
        /*0400*/ 	.word	0xffffffff


	//   ....[40]....
        /*0404*/ 	.word	0xffffffff


	//   ....[41]....
        /*0408*/ 	.word	0xffffffff


	//   ....[42]....
        /*040c*/ 	.word	0xffffffff


	//   ....[43]....
        /*0410*/ 	.word	0xffffffff


	//   ....[44]....
        /*0414*/ 	.word	0xffffffff


	//   ....[45]....
        /*0418*/ 	.word	0xffffffff


	//   ....[46]....
        /*041c*/ 	.word	0xffffffff


	//   ....[47]....
        /*0420*/ 	.word	0xffffffff


	//   ....[48]....
        /*0424*/ 	.word	0xffffffff


	//   ....[49]....
        /*0428*/ 	.word	0xffffffff


	//   ....[50]....
        /*042c*/ 	.word	0xffffffff


	//   ....[51]....
        /*0430*/ 	.word	0xffffffff


	//   ....[52]....
        /*0434*/ 	.word	0xffffffff


	//   ....[53]....
        /*0438*/ 	.word	0xffffffff


	//   ....[54]....
        /*043c*/ 	.word	0xffffffff


	//   ....[55]....
        /*0440*/ 	.word	0xffffffff


	//   ....[56]....
        /*0444*/ 	.word	0xffffffff


	//   ....[57]....
        /*0448*/ 	.word	0xffffffff


	//   ....[58]....
        /*044c*/ 	.word	0xffffffff


	//   ....[59]....
        /*0450*/ 	.word	0xffffffff


	//   ....[60]....
        /*0454*/ 	.word	0xffffffff


	//   ....[61]....
        /*0458*/ 	.word	0xffffffff


	//   ....[62]....
        /*045c*/ 	.word	0xffffffff


	//   ....[63]....
        /*0460*/ 	.word	0xffffffff


	//   ....[64]....
        /*0464*/ 	.word	0xffffffff


	//   ....[65]....
        /*0468*/ 	.word	0xffffffff


	//   ....[66]....
        /*046c*/ 	.word	0xffffffff


	//   ....[67]....
        /*0470*/ 	.word	0xffffffff


	//   ....[68]....
        /*0474*/ 	.word	0xffffffff


	//   ....[69]....
        /*0478*/ 	.word	0xffffffff


	//   ....[70]....
        /*047c*/ 	.word	0xffffffff


	//   ....[71]....
        /*0480*/ 	.word	0xffffffff


	//   ....[72]....
        /*0484*/ 	.word	0xffffffff


	//   ....[73]....
        /*0488*/ 	.word	0xffffffff


	//   ....[74]....
        /*048c*/ 	.word	0xffffffff


	//   ....[75]....
        /*0490*/ 	.word	0xffffffff


	//   ....[76]....
        /*0494*/ 	.word	0xffffffff


	//   ....[77]....
        /*0498*/ 	.word	0xffffffff


	//   ....[78]....
        /*049c*/ 	.word	0xffffffff


	//   ....[79]....
        /*04a0*/ 	.word	0xffffffff


	//   ....[80]....
        /*04a4*/ 	.word	0xffffffff


	//   ....[81]....
        /*04a8*/ 	.word	0xffffffff


	//   ....[82]....
        /*04ac*/ 	.word	0xffffffff


	//   ....[83]....
        /*04b0*/ 	.word	0xffffffff


	//   ....[84]....
        /*04b4*/ 	.word	0xffffffff


	//   ....[85]....
        /*04b8*/ 	.word	0xffffffff


	//   ....[86]....
        /*04bc*/ 	.word	0xffffffff


	//   ....[87]....
        /*04c0*/ 	.word	0xffffffff


	//   ....[88]....
        /*04c4*/ 	.word	0xffffffff


	//   ....[89]....
        /*04c8*/ 	.word	0xffffffff


	//   ....[90]....
        /*04cc*/ 	.word	0xffffffff


	//   ....[91]....
        /*04d0*/ 	.word	0xffffffff


	//   ....[92]....
        /*04d4*/ 	.word	0xffffffff


	//   ....[93]....
        /*04d8*/ 	.word	0xffffffff


	//   ....[94]....
        /*04dc*/ 	.word	0xffffffff


	//   ....[95]....
        /*04e0*/ 	.word	0xffffffff


	//   ....[96]....
        /*04e4*/ 	.word	0xffffffff


	//   ....[97]....
        /*04e8*/ 	.word	0xffffffff


	//   ....[98]....
        /*04ec*/ 	.word	0xffffffff


	//   ....[99]....
        /*04f0*/ 	.word	0xffffffff


	//   ....[100]....
        /*04f4*/ 	.word	0xffffffff


	//   ....[101]....
        /*04f8*/ 	.word	0xffffffff


	//   ....[102]....
        /*04fc*/ 	.word	0xffffffff


	//   ....[103]....
        /*0500*/ 	.word	0xffffffff


	//   ....[104]....
        /*0504*/ 	.word	0xffffffff


	//   ....[105]....
        /*0508*/ 	.word	0xffffffff


	//   ....[106]....
        /*050c*/ 	.word	0xffffffff


	//   ....[107]....
        /*0510*/ 	.word	0xffffffff


	//   ....[108]....
        /*0514*/ 	.word	0xffffffff


	//   ....[109]....
        /*0518*/ 	.word	0xffffffff


	//   ....[110]....
        /*051c*/ 	.word	0xffffffff


	//   ....[111]....
        /*0520*/ 	.word	0xffffffff


	//   ....[112]....
        /*0524*/ 	.word	0xffffffff


	//   ....[113]....
        /*0528*/ 	.word	0xffffffff


	//   ....[114]....
        /*052c*/ 	.word	0xffffffff


	//   ....[115]....
        /*0530*/ 	.word	0xffffffff


	//   ....[116]....
        /*0534*/ 	.word	0xffffffff


	//   ....[117]....
        /*0538*/ 	.word	0xffffffff


	//   ....[118]....
        /*053c*/ 	.word	0xffffffff


	//   ....[119]....
        /*0540*/ 	.word	0xffffffff


	//   ....[120]....
        /*0544*/ 	.word	0xffffffff


	//   ....[121]....
        /*0548*/ 	.word	0xffffffff


	//   ....[122]....
        /*054c*/ 	.word	0xffffffff


	//   ....[123]....
        /*0550*/ 	.word	0xffffffff


	//   ....[124]....
        /*0554*/ 	.word	0xffffffff


	//   ....[125]....
        /*0558*/ 	.word	0xffffffff


	//   ....[126]....
        /*055c*/ 	.word	0xffffffff


	//   ....[127]....
        /*0560*/ 	.word	0xffffffff


	//   ....[128]....
        /*0564*/ 	.word	0xffffffff


	//   ....[129]....
        /*0568*/ 	.word	0xffffffff


	//   ....[130]....
        /*056c*/ 	.word	0xffffffff


	//   ....[131]....
        /*0570*/ 	.word	0xffffffff


	//   ....[132]....
        /*0574*/ 	.word	0xffffffff


	//   ....[133]....
        /*0578*/ 	.word	0xffffffff


	//   ....[134]....
        /*057c*/ 	.word	0xffffffff


	//   ....[135]....
        /*0580*/ 	.word	0xffffffff


	//   ....[136]....
        /*0584*/ 	.word	0xffffffff


	//   ....[137]....
        /*0588*/ 	.word	0xffffffff


	//   ....[138]....
        /*058c*/ 	.word	0xffffffff


	//   ....[139]....
        /*0590*/ 	.word	0xffffffff


	//   ....[140]....
        /*0594*/ 	.word	0xffffffff


	//   ....[141]....
        /*0598*/ 	.word	0xffffffff


	//   ....[142]....
        /*059c*/ 	.word	0xffffffff


	//   ....[143]....
        /*05a0*/ 	.word	0xffffffff


	//   ....[144]....
        /*05a4*/ 	.word	0xffffffff


	//   ....[145]....
        /*05a8*/ 	.word	0xffffffff


	//   ....[146]....
        /*05ac*/ 	.word	0xffffffff


	//   ....[147]....
        /*05b0*/ 	.word	0xffffffff


	//   ....[148]....
        /*05b4*/ 	.word	0xffffffff


	//   ....[149]....
        /*05b8*/ 	.word	0xffffffff


	//   ....[150]....
        /*05bc*/ 	.word	0xffffffff


	//   ....[151]....
        /*05c0*/ 	.word	0xffffffff


	//   ....[152]....
        /*05c4*/ 	.word	0xffffffff


	//   ....[153]....
        /*05c8*/ 	.word	0xffffffff


	//   ....[154]....
        /*05cc*/ 	.word	0xffffffff


	//   ....[155]....
        /*05d0*/ 	.word	0xffffffff


	//   ....[156]....
        /*05d4*/ 	.word	0xffffffff


	//   ....[157]....
        /*05d8*/ 	.word	0xffffffff


	//   ....[158]....
        /*05dc*/ 	.word	0xffffffff


	//   ....[159]....
        /*05e0*/ 	.word	0xffffffff


	//   ....[160]....
        /*05e4*/ 	.word	0xffffffff


	//   ....[161]....
        /*05e8*/ 	.word	0xffffffff


	//   ....[162]....
        /*05ec*/ 	.word	0xffffffff


	//   ....[163]....
        /*05f0*/ 	.word	0x0500000f


	//   ....[164]....
        /*05f4*/ 	.word	0x0500000f


	//   ....[165]....
        /*05f8*/ 	.word	0x0500000f


	//   ....[166]....
        /*05fc*/ 	.word	0x0500000f


	//   ....[167]....
        /*0600*/ 	.word	0x0500000f


	//   ....[168]....
        /*0604*/ 	.word	0x0500000f


	//   ....[169]....
        /*0608*/ 	.word	0x0500000f


	//   ....[170]....
        /*060c*/ 	.word	0x0500000f


	//   ....[171]....
        /*0610*/ 	.word	0x0500000f


	//   ....[172]....
        /*0614*/ 	.word	0x0500000f


	//   ....[173]....
        /*0618*/ 	.word	0x0500000f


	//   ....[174]....
        /*061c*/ 	.word	0x0500000f


	//   ....[175]....
        /*0620*/ 	.word	0x0500000f


	//   ....[176]....
        /*0624*/ 	.word	0x0500000f


	//   ....[177]....
        /*0628*/ 	.word	0x0500000f


	//   ....[178]....
        /*062c*/ 	.word	0x0500000f


	//   ....[179]....
        /*0630*/ 	.word	0x0500000f


	//   ....[180]....
        /*0634*/ 	.word	0x0500000f


	//   ....[181]....
        /*0638*/ 	.word	0x0500000f


	//   ....[182]....
        /*063c*/ 	.word	0x0500000f


	//   ....[183]....
        /*0640*/ 	.word	0x0500000f


	//   ....[184]....
        /*0644*/ 	.word	0x0500000f


	//   ....[185]....
        /*0648*/ 	.word	0x0500000f


	//   ....[186]....
        /*064c*/ 	.word	0x0500000f


	//   ....[187]....
        /*0650*/ 	.word	0x0500000f


	//   ....[188]....
        /*0654*/ 	.word	0x0500000f


	//   ....[189]....
        /*0658*/ 	.word	0x0500000f


	//   ....[190]....
        /*065c*/ 	.word	0x0500000f


	//   ....[191]....
        /*0660*/ 	.word	0x0500000f


	//   ....[192]....
        /*0664*/ 	.word	0x0500000f


	//   ....[193]....
        /*0668*/ 	.word	0x0500000f


	//   ....[194]....
        /*066c*/ 	.word	0x0500000f


	//   ....[195]....
        /*0670*/ 	.word	0x0500000f


	//   ....[196]....
        /*0674*/ 	.word	0x0500000f


	//   ....[197]....
        /*0678*/ 	.word	0x0500000f


	//   ....[198]....
        /*067c*/ 	.word	0x0500000f


	//   ....[199]....
        /*0680*/ 	.word	0x0500000f


	//   ....[200]....
        /*0684*/ 	.word	0x0500000f


	//   ....[201]....
        /*0688*/ 	.word	0x0500000f


	//   ....[202]....
        /*068c*/ 	.word	0x0500000f


	//   ....[203]....
        /*0690*/ 	.word	0x0500000f


	//   ....[204]....
        /*0694*/ 	.word	0x0500000f


	//   ....[205]....
        /*0698*/ 	.word	0x0500000f


	//   ....[206]....
        /*069c*/ 	.word	0x0500000f


	//   ....[207]....
        /*06a0*/ 	.word	0x0500000f


	//   ....[208]....
        /*06a4*/ 	.word	0x0500000f


	//   ....[209]....
        /*06a8*/ 	.word	0x0500000f


	//   ....[210]....
        /*06ac*/ 	.word	0x0500000f


	//   ....[211]....
        /*06b0*/ 	.word	0x0500000f


	//   ....[212]....
        /*06b4*/ 	.word	0x0500000f


	//   ....[213]....
        /*06b8*/ 	.word	0x0500000f


	//   ....[214]....
        /*06bc*/ 	.word	0x0500000f


	//   ....[215]....
        /*06c0*/ 	.word	0x0500000f


	//   ....[216]....
        /*06c4*/ 	.word	0x0500000f


	//   ....[217]....
        /*06c8*/ 	.word	0x0500000f


	//   ....[218]....
        /*06cc*/ 	.word	0x0500000f


	//   ....[219]....
        /*06d0*/ 	.word	0x0500000f


	//   ....[220]....
        /*06d4*/ 	.word	0x0500000f


	//   ....[221]....
        /*06d8*/ 	.word	0x0500000f


	//   ....[222]....
        /*06dc*/ 	.word	0x0500000f


	//   ....[223]....
        /*06e0*/ 	.word	0x0500000f


	//   ....[224]....
        /*06e4*/ 	.word	0x0500000f


	//   ....[225]....
        /*06e8*/ 	.word	0x0500000f


	//   ....[226]....
        /*06ec*/ 	.word	0x0500000f


	//   ....[227]....
        /*06f0*/ 	.word	0x0500000f


	//   ....[228]....
        /*06f4*/ 	.word	0x0500000f


	//   ....[229]....
        /*06f8*/ 	.word	0x0500000f


	//   ....[230]....
        /*06fc*/ 	.word	0x0500000f


	//   ....[231]....
        /*0700*/ 	.word	0x0500000f


	//   ....[232]....
        /*0704*/ 	.word	0x0500000f


	//   ....[233]....
        /*0708*/ 	.word	0x0500000f


	//   ....[234]....
        /*070c*/ 	.word	0x0500000f


	//   ....[235]....
        /*0710*/ 	.word	0x0500000f


	//   ....[236]....
        /*0714*/ 	.word	0x0500000f


	//   ....[237]....
        /*0718*/ 	.word	0x0500000f


	//   ....[238]....
        /*071c*/ 	.word	0x0500000f


	//   ....[239]....
        /*0720*/ 	.word	0x0500000f


	//   ....[240]....
        /*0724*/ 	.word	0x0500000f


	//   ....[241]....
        /*0728*/ 	.word	0x0500000f


	//   ....[242]....
        /*072c*/ 	.word	0x0500000f


	//   ....[243]....
        /*0730*/ 	.word	0x0500000f


	//   ....[244]....
        /*0734*/ 	.word	0x0500000f


	//   ....[245]....
        /*0738*/ 	.word	0x0500000f


	//   ....[246]....
        /*073c*/ 	.word	0x0500000f


	//   ....[247]....
        /*0740*/ 	.word	0x0500000f


	//   ....[248]....
        /*0744*/ 	.word	0x0500000f


	//   ....[249]....
        /*0748*/ 	.word	0x0500000f


	//   ....[250]....
        /*074c*/ 	.word	0x0500000f


	//   ....[251]....
        /*0750*/ 	.word	0x0500000f


	//   ....[252]....
        /*0754*/ 	.word	0x0500000f


	//   ....[253]....
        /*0758*/ 	.word	0x0500000f


	//   ....[254]....
        /*075c*/ 	.word	0x0500000f


	//   ....[255]....
        /*0760*/ 	.word	0x0500000f


	//   ....[0]....
        /*0764*/ 	.word	0x0500000f


	//   ....[1]....
        /*0768*/ 	.word	0x0500000f


	//   ....[2]....
        /*076c*/ 	.word	0x0500000f


	//   ....[3]....
        /*0770*/ 	.word	0x0500000f


	//   ....[4]....
        /*0774*/ 	.word	0x0500000f


	//   ....[5]....
        /*0778*/ 	.word	0x0500000f


	//   ....[6]....
        /*077c*/ 	.word	0x0500000f


	//   ....[7]....
        /*0780*/ 	.word	0x0500000f


	//   ....[8]....
        /*0784*/ 	.word	0x0500000f


	//   ....[9]....
        /*0788*/ 	.word	0x0500000f


	//   ....[10]....
        /*078c*/ 	.word	0x0500000f


	//   ....[11]....
        /*0790*/ 	.word	0x0500000f


	//   ....[12]....
        /*0794*/ 	.word	0x0500000f


	//   ....[13]....
        /*0798*/ 	.word	0x0500000f


	//   ....[14]....
        /*079c*/ 	.word	0x0500000f


	//   ....[15]....
        /*07a0*/ 	.word	0x0500000f


	//   ....[16]....
        /*07a4*/ 	.word	0x0500000f


	//   ....[17]....
        /*07a8*/ 	.word	0x0500000f


	//   ....[18]....
        /*07ac*/ 	.word	0x0500000f


	//   ....[19]....
        /*07b0*/ 	.word	0x0500000f


	//----- nvinfo : EIATTR_COOP_GROUP_INSTR_OFFSETS
	.align		4
.L_1206:
        /*07b4*/ 	.byte	0x04, 0x28
        /*07b6*/ 	.short	(.L_1208 - .L_1207)


	//   ....[0]....
.L_1207:
        /*07b8*/ 	.word	0x00000060


	//   ....[1]....
        /*07bc*/ 	.word	0x00000130


	//   ....[2]....
        /*07c0*/ 	.word	0x000001e0


	//   ....[3]....
        /*07c4*/ 	.word	0x000003a0


	//   ....[4]....
        /*07c8*/ 	.word	0x00000500


	//   ....[5]....
        /*07cc*/ 	.word	0x00000620


	//   ....[6]....
        /*07d0*/ 	.word	0x00000780


	//   ....[7]....
        /*07d4*/ 	.word	0x00002cd0


	//   ....[8]....
        /*07d8*/ 	.word	0x00002ce0


	//   ....[9]....
        /*07dc*/ 	.word	0x00003450


	//   ....[10]....
        /*07e0*/ 	.word	0x00003460


	//   ....[11]....
        /*07e4*/ 	.word	0x000040d0


	//   ....[12]....
        /*07e8*/ 	.word	0x000040e0


	//   ....[13]....
        /*07ec*/ 	.word	0x00004870


	//   ....[14]....
        /*07f0*/ 	.word	0x00004880


	//   ....[15]....
        /*07f4*/ 	.word	0x00005270


	//   ....[16]....
        /*07f8*/ 	.word	0x00005280


	//   ....[17]....
        /*07fc*/ 	.word	0x00005390


	//   ....[18]....
        /*0800*/ 	.word	0x000053a0


	//   ....[19]....
        /*0804*/ 	.word	0x00005760


	//   ....[20]....
        /*0808*/ 	.word	0x00005790


	//   ....[21]....
        /*080c*/ 	.word	0x00005a60


	//   ....[22]....
        /*0810*/ 	.word	0x00005a80


	//   ....[23]....
        /*0814*/ 	.word	0x000063c0


	//   ....[24]....
        /*0818*/ 	.word	0x00006970


	//   ....[25]....
        /*081c*/ 	.word	0x00006980


	//   ....[26]....
        /*0820*/ 	.word	0x00006990


	//   ....[27]....
        /*0824*/ 	.word	0x000069a0


	//   ....[28]....
        /*0828*/ 	.word	0x00007980


	//   ....[29]....
        /*082c*/ 	.word	0x00007990


	//   ....[30]....
        /*0830*/ 	.word	0x000079a0


	//   ....[31]....
        /*0834*/ 	.word	0x000079b0


	//   ....[32]....
        /*0838*/ 	.word	0x000093e0


	//   ....[33]....
        /*083c*/ 	.word	0x00009400


	//   ....[34]....
        /*0840*/ 	.word	0x00009820


	//   ....[35]....
        /*0844*/ 	.word	0x00009890


	//   ....[36]....
        /*0848*/ 	.word	0x0000aaf0


	//   ....[37]....
        /*084c*/ 	.word	0x0000ab10


	//   ....[38]....
        /*0850*/ 	.word	0x0000b400


	//   ....[39]....
        /*0854*/ 	.word	0x0000b530


	//   ....[40]....
        /*0858*/ 	.word	0x0000c4c0


	//   ....[41]....
        /*085c*/ 	.word	0x0000c530


	//   ....[42]....
        /*0860*/ 	.word	0x0000c590


	//   ....[43]....
        /*0864*/ 	.word	0x0000c5b0


	//   ....[44]....
        /*0868*/ 	.word	0x0000e020


	//   ....[45]....
        /*086c*/ 	.word	0x0000e060


	//   ....[46]....
        /*0870*/ 	.word	0x0000e140


	//   ....[47]....
        /*0874*/ 	.word	0x0000e190


	//   ....[48]....
        /*0878*/ 	.word	0x0000ea60


	//   ....[49]....
        /*087c*/ 	.word	0x0000ea80


	//   ....[50]....
        /*0880*/ 	.word	0x0000ebe0


	//   ....[51]....
        /*0884*/ 	.word	0x0000ec00


	//   ....[52]....
        /*0888*/ 	.word	0x0000ed40


	//   ....[53]....
        /*088c*/ 	.word	0x0000ed60


	//   ....[54]....
        /*0890*/ 	.word	0x0000eeb0


	//   ....[55]....
        /*0894*/ 	.word	0x0000eed0


	//   ....[56]....
        /*0898*/ 	.word	0x0000f800


	//   ....[57]....
        /*089c*/ 	.word	0x0000f810


	//   ....[58]....
        /*08a0*/ 	.word	0x0000fa50


	//   ....[59]....
        /*08a4*/ 	.word	0x0000fa60


	//   ....[60]....
        /*08a8*/ 	.word	0x0000fc90


	//   ....[61]....
        /*08ac*/ 	.word	0x0000fca0


	//   ....[62]....
        /*08b0*/ 	.word	0x0000fed0


	//   ....[63]....
        /*08b4*/ 	.word	0x0000fee0


	//   ....[64]....
        /*08b8*/ 	.word	0x00010170


	//   ....[65]....
        /*08bc*/ 	.word	0x00010320


	//   ....[66]....
        /*08c0*/ 	.word	0x00010350


	//   ....[67]....
        /*08c4*/ 	.word	0x00010380


	//   ....[68]....
        /*08c8*/ 	.word	0x000103b0


	//   ....[69]....
        /*08cc*/ 	.word	0x000103e0


	//   ....[70]....
        /*08d0*/ 	.word	0x00010410


	//   ....[71]....
        /*08d4*/ 	.word	0x00010580


	//   ....[72]....
        /*08d8*/ 	.word	0x000105b0


	//   ....[73]....
        /*08dc*/ 	.word	0x000105e0


	//   ....[74]....
        /*08e0*/ 	.word	0x00010610


	//   ....[75]....
        /*08e4*/ 	.word	0x00010640


	//   ....[76]....
        /*08e8*/ 	.word	0x00010670


	//   ....[77]....
        /*08ec*/ 	.word	0x00010700


	//   ....[78]....
        /*08f0*/ 	.word	0x00010730


	//   ....[79]....
        /*08f4*/ 	.word	0x000107b0


	//   ....[80]....
        /*08f8*/ 	.word	0x000112e0


	//   ....[81]....
        /*08fc*/ 	.word	0x00013120


	//   ....[82]....
        /*0900*/ 	.word	0x00013140


	//   ....[83]....
        /*0904*/ 	.word	0x000131d0


	//   ....[84]....
        /*0908*/ 	.word	0x000131f0


	//   ....[85]....
        /*090c*/ 	.word	0x00013270


	//   ....[86]....
        /*0910*/ 	.word	0x00013290


	//   ....[87]....
        /*0914*/ 	.word	0x00013310


	//   ....[88]....
        /*0918*/ 	.word	0x00013330


	//   ....[89]....
        /*091c*/ 	.word	0x000133b0


	//   ....[90]....
        /*0920*/ 	.word	0x000133d0


	//   ....[91]....
        /*0924*/ 	.word	0x000133e0


	//   ....[92]....
        /*0928*/ 	.word	0x000133f0


	//   ....[93]....
        /*092c*/ 	.word	0x00013c70


	//   ....[94]....
        /*0930*/ 	.word	0x00013ca0


	//   ....[95]....
        /*0934*/ 	.word	0x00013d60


	//   ....[96]....
        /*0938*/ 	.word	0x00013d70


	//   ....[97]....
        /*093c*/ 	.word	0x00013e00


	//   ....[98]....
        /*0940*/ 	.word	0x00013e10


	//   ....[99]....
        /*0944*/ 	.word	0x00013ea0


	//   ....[100]....
        /*0948*/ 	.word	0x00013eb0


	//   ....[101]....
        /*094c*/ 	.word	0x00013f40


	//   ....[102]....
        /*0950*/ 	.word	0x00013f50


	//   ....[103]....
        /*0954*/ 	.word	0x00013fe0


	//   ....[104]....
        /*0958*/ 	.word	0x00013ff0


	//   ....[105]....
        /*095c*/ 	.word	0x00014070


	//   ....[106]....
        /*0960*/ 	.word	0x00014080


	//   ....[107]....
        /*0964*/ 	.word	0x00014090


	//   ....[108]....
        /*0968*/ 	.word	0x00014100


	//   ....[109]....
        /*096c*/ 	.word	0x00014510


	//   ....[110]....
        /*0970*/ 	.word	0x00014530


	//   ....[111]....
        /*0974*/ 	.word	0x00014550


	//   ....[112]....
        /*0978*/ 	.word	0x00014660


	//   ....[113]....
        /*097c*/ 	.word	0x00014670


	//   ....[114]....
        /*0980*/ 	.word	0x000146a0


	//   ....[115]....
        /*0984*/ 	.word	0x00014730


	//   ....[116]....
        /*0988*/ 	.word	0x000147e0


	//   ....[117]....
        /*098c*/ 	.word	0x000147f0


	//   ....[118]....
        /*0990*/ 	.word	0x00014820


	//   ....[119]....
        /*0994*/ 	.word	0x00014830


	//   ....[120]....
        /*0998*/ 	.word	0x000148c0


	//   ....[121]....
        /*099c*/ 	.word	0x00015000


	//   ....[122]....
        /*09a0*/ 	.word	0x00015020


	//   ....[123]....
        /*09a4*/ 	.word	0x00015070


	//   ....[124]....
        /*09a8*/ 	.word	0x00015080


	//   ....[125]....
        /*09ac*/ 	.word	0x000150c0


	//   ....[126]....
        /*09b0*/ 	.word	0x000150d0


	//   ....[127]....
        /*09b4*/ 	.word	0x00015110


	//   ....[128]....
        /*09b8*/ 	.word	0x00015120


	//   ....[129]....
        /*09bc*/ 	.word	0x00015160


	//   ....[130]....
        /*09c0*/ 	.word	0x00015170


	//   ....[131]....
        /*09c4*/ 	.word	0x00015180


	//   ....[132]....
        /*09c8*/ 	.word	0x000151c0


	//   ....[133]....
        /*09cc*/ 	.word	0x00015500


	//   ....[134]....
        /*09d0*/ 	.word	0x00015520


	//   ....[135]....
        /*09d4*/ 	.word	0x00015530


	//   ....[136]....
        /*09d8*/ 	.word	0x00015550


	//   ....[137]....
        /*09dc*/ 	.word	0x000155c0


	//   ....[138]....
        /*09e0*/ 	.word	0x000155e0


	//   ....[139]....
        /*09e4*/ 	.word	0x00015640


	//   ....[140]....
        /*09e8*/ 	.word	0x00015660


	//   ....[141]....
        /*09ec*/ 	.word	0x000156c0


	//   ....[142]....
        /*09f0*/ 	.word	0x000156e0


	//   ....[143]....
        /*09f4*/ 	.word	0x00015740


	//   ....[144]....
        /*09f8*/ 	.word	0x00015760


	//   ....[145]....
        /*09fc*/ 	.word	0x00015c50


	//   ....[146]....
        /*0a00*/ 	.word	0x00015c80


	//   ....[147]....
        /*0a04*/ 	.word	0x00015cb0


	//   ....[148]....
        /*0a08*/ 	.word	0x00015ce0


	//   ....[149]....
        /*0a0c*/ 	.word	0x00015d10


	//   ....[150]....
        /*0a10*/ 	.word	0x00015d40


	//   ....[151]....
        /*0a14*/ 	.word	0x00015d70


	//   ....[152]....
        /*0a18*/ 	.word	0x00015da0


	//   ....[153]....
        /*0a1c*/ 	.word	0x00015f20


	//   ....[154]....
        /*0a20*/ 	.word	0x00015f50


	//   ....[155]....
        /*0a24*/ 	.word	0x00015f80


	//   ....[156]....
        /*0a28*/ 	.word	0x00015fb0


	//   ....[157]....
        /*0a2c*/ 	.word	0x00015fe0


	//   ....[158]....
        /*0a30*/ 	.word	0x00016010


	//   ....[159]....
        /*0a34*/ 	.word	0x000160d0


	//   ....[160]....
        /*0a38*/ 	.word	0x000160f0


	//   ....[161]....
        /*0a3c*/ 	.word	0x00016160


	//   ....[162]....
        /*0a40*/ 	.word	0x000165d0


	//   ....[163]....
        /*0a44*/ 	.word	0x000168f0


	//   ....[164]....
        /*0a48*/ 	.word	0x00016980


	//   ....[165]....
        /*0a4c*/ 	.word	0x00016a20


	//   ....[166]....
        /*0a50*/ 	.word	0x00016ab0


	//   ....[167]....
        /*0a54*/ 	.word	0x00016ba0


	//   ....[168]....
        /*0a58*/ 	.word	0x00016c30


	//   ....[169]....
        /*0a5c*/ 	.word	0x00016cd0


	//   ....[170]....
        /*0a60*/ 	.word	0x00016d60


	//   ....[171]....
        /*0a64*/ 	.word	0x00016e50


	//   ....[172]....
        /*0a68*/ 	.word	0x00016ee0


	//   ....[173]....
        /*0a6c*/ 	.word	0x00016f70


	//   ....[174]....
        /*0a70*/ 	.word	0x00017000


	//   ....[175]....
        /*0a74*/ 	.word	0x00017130


	//   ....[176]....
        /*0a78*/ 	.word	0x000171d0


	//   ....[177]....
        /*0a7c*/ 	.word	0x00017260


	//   ....[178]....
        /*0a80*/ 	.word	0x000172b0


	//   ....[179]....
        /*0a84*/ 	.word	0x00017300


	//   ....[180]....
        /*0a88*/ 	.word	0x000173e0


	//   ....[181]....
        /*0a8c*/ 	.word	0x00017470


	//   ....[182]....
        /*0a90*/ 	.word	0x000174c0


	//   ....[183]....
        /*0a94*/ 	.word	0x00017510


	//   ....[184]....
        /*0a98*/ 	.word	0x00017720


	//   ....[185]....
        /*0a9c*/ 	.word	0x00017770


	//   ....[186]....
        /*0aa0*/ 	.word	0x00017800


	//   ....[187]....
        /*0aa4*/ 	.word	0x00017890


	//   ....[188]....
        /*0aa8*/ 	.word	0x00017920


	//   ....[189]....
        /*0aac*/ 	.word	0x000179b0


	//   ....[190]....
        /*0ab0*/ 	.word	0x00017a40


	//   ....[191]....
        /*0ab4*/ 	.word	0x00017ad0


	//   ....[192]....
        /*0ab8*/ 	.word	0x00017b90


	//   ....[193]....
        /*0abc*/ 	.word	0x00017e70


	//   ....[194]....
        /*0ac0*/ 	.word	0x00017f60


	//   ....[195]....
        /*0ac4*/ 	.word	0x00018000


	//   ....[196]....
        /*0ac8*/ 	.word	0x00018060


	//   ....[197]....
        /*0acc*/ 	.word	0x00018150


	//   ....[198]....
        /*0ad0*/ 	.word	0x000181c0


	//   ....[199]....
        /*0ad4*/ 	.word	0x000182b0


	//   ....[200]....
        /*0ad8*/ 	.word	0x00018320


	//   ....[201]....
        /*0adc*/ 	.word	0x00018410


	//   ....[202]....
        /*0ae0*/ 	.word	0x00018480


	//   ....[203]....
        /*0ae4*/ 	.word	0x00018570


	//   ....[204]....
        /*0ae8*/ 	.word	0x000185e0


	//   ....[205]....
        /*0aec*/ 	.word	0x00018680


	//   ....[206]....
        /*0af0*/ 	.word	0x00018770


	//   ....[207]....
        /*0af4*/ 	.word	0x000187e0


	//   ....[208]....
        /*0af8*/ 	.word	0x00018840


	//   ....[209]....
        /*0afc*/ 	.word	0x00018930


	//   ....[210]....
        /*0b00*/ 	.word	0x00018990


	//   ....[211]....
        /*0b04*/ 	.word	0x00018a90


	//   ....[212]....
        /*0b08*/ 	.word	0x00018af0


	//   ....[213]....
        /*0b0c*/ 	.word	0x00018bf0


	//   ....[214]....
        /*0b10*/ 	.word	0x00018c50


	//   ....[215]....
        /*0b14*/ 	.word	0x00018d50


	//   ....[216]....
        /*0b18*/ 	.word	0x00018db0


	//   ....[217]....
        /*0b1c*/ 	.word	0x00018eb0


	//   ....[218]....
        /*0b20*/ 	.word	0x00018f10


	//   ....[219]....
        /*0b24*/ 	.word	0x00019010


	//   ....[220]....
        /*0b28*/ 	.word	0x00019070


	//   ....[221]....
        /*0b2c*/ 	.word	0x00019150


	//   ....[222]....
        /*0b30*/ 	.word	0x00019290


	//   ....[223]....
        /*0b34*/ 	.word	0x00019370


	//   ....[224]....
        /*0b38*/ 	.word	0x000193f0


	//   ....[225]....
        /*0b3c*/ 	.word	0x00019540


	//   ....[226]....
        /*0b40*/ 	.word	0x000195a0


	//   ....[227]....
        /*0b44*/ 	.word	0x000196b0


	//   ....[228]....
        /*0b48*/ 	.word	0x00019710


	//   ....[229]....
        /*0b4c*/ 	.word	0x00019820


	//   ....[230]....
        /*0b50*/ 	.word	0x00019880


	//   ....[231]....
        /*0b54*/ 	.word	0x00019990


	//   ....[232]....
        /*0b58*/ 	.word	0x000199f0


	//   ....[233]....
        /*0b5c*/ 	.word	0x00019ab0


	//   ....[234]....
        /*0b60*/ 	.word	0x00019c10


	//   ....[235]....
        /*0b64*/ 	.word	0x00019cb0


	//   ....[236]....
        /*0b68*/ 	.word	0x00019d10


	//   ....[237]....
        /*0b6c*/ 	.word	0x00019dc0


	//   ....[238]....
        /*0b70*/ 	.word	0x00019e20


	//   ....[239]....
        /*0b74*/ 	.word	0x00019ed0


	//   ....[240]....
        /*0b78*/ 	.word	0x00019f30


	//   ....[241]....
        /*0b7c*/ 	.word	0x00019fe0


	//   ....[242]....
        /*0b80*/ 	.word	0x0001a040


	//   ....[243]....
        /*0b84*/ 	.word	0x0001a0f0


	//   ....[244]....
        /*0b88*/ 	.word	0x0001a150


	//   ....[245]....
        /*0b8c*/ 	.word	0x0001a200


	//   ....[246]....
        /*0b90*/ 	.word	0x0001a2f0


	//   ....[247]....
        /*0b94*/ 	.word	0x0001a390


	//   ....[248]....
        /*0b98*/ 	.word	0x0001a3f0


	//   ....[249]....
        /*0b9c*/ 	.word	0x0001a4c0


	//   ....[250]....
        /*0ba0*/ 	.word	0x0001a520


	//   ....[251]....
        /*0ba4*/ 	.word	0x0001a5f0


	//   ....[252]....
        /*0ba8*/ 	.word	0x0001a650


	//   ....[253]....
        /*0bac*/ 	.word	0x0001a720


	//   ....[254]....
        /*0bb0*/ 	.word	0x0001a780


	//   ....[255]....
        /*0bb4*/ 	.word	0x0001a850


	//   ....[0]....
        /*0bb8*/ 	.word	0x0001a8b0


	//   ....[1]....
        /*0bbc*/ 	.word	0x0001a980


	//   ....[2]....
        /*0bc0*/ 	.word	0x0001aa10


	//   ....[3]....
        /*0bc4*/ 	.word	0x0001aab0


	//   ....[4]....
        /*0bc8*/ 	.word	0x0001abd0


	//   ....[5]....
        /*0bcc*/ 	.word	0x0001ac40


	//   ....[6]....
        /*0bd0*/ 	.word	0x0001acb0


	//   ....[7]....
        /*0bd4*/ 	.word	0x0001ad20


	//   ....[8]....
        /*0bd8*/ 	.word	0x0001ad90


	//   ....[9]....
        /*0bdc*/ 	.word	0x0001ae10


	//   ....[10]....
        /*0be0*/ 	.word	0x0001aea0


	//   ....[11]....
        /*0be4*/ 	.word	0x0001af30


	//   ....[12]....
        /*0be8*/ 	.word	0x0001afa0


	//   ....[13]....
        /*0bec*/ 	.word	0x0001b010


	//   ....[14]....
        /*0bf0*/ 	.word	0x0001b080


	//   ....[15]....
        /*0bf4*/ 	.word	0x0001b100


	//   ....[16]....
        /*0bf8*/ 	.word	0x0001b170


	//   ....[17]....
        /*0bfc*/ 	.word	0x0001b210


	//   ....[18]....
        /*0c00*/ 	.word	0x0001b2a0


	//   ....[19]....
        /*0c04*/ 	.word	0x0001b3c0


	//----- nvinfo : EIATTR_REG_RECONFIG
	.align		4
.L_1208:
        /*0c08*/ 	.byte	0x01, 0x54
	.zero		2


	//----- nvinfo : EIATTR_SYSCALL_OFFSETS
	.align		4
        /*0c0c*/ 	.byte	0x04, 0x46
        /*0c0e*/ 	.short	(.L_1210 - .L_1209)


	//   ....[0]....
.L_1209:
        /*0c10*/ 	.word	0x000018c0


	//   ....[1]....
        /*0c14*/ 	.word	0x00001a10


	//   ....[2]....
        /*0c18*/ 	.word	0x00006560


	//   ....[3]....
        /*0c1c*/ 	.word	0x000068e0


	//   ....[4]....
        /*0c20*/ 	.word	0x00012730


	//   ....[5]....
        /*0c24*/ 	.word	0x00012880


	//   ....[6]....
        /*0c28*/ 	.word	0x00012970


	//   ....[7]....
        /*0c2c*/ 	.word	0x000138a0


	//----- nvinfo : EIATTR_MBARRIER_INSTR_OFFSETS
	.align		4
.L_1210:
        /*0c30*/ 	.byte	0x04, 0x39
        /*0c32*/ 	.short	(.L_1212 - .L_1211)


	//   ....[0]....
.L_1211:
        /*0c34*/ 	.word	0x00000250
        /*0c38*/ 	.word	0x000000ff
        /*0c3c*/ 	.word	0x00022800
        /*0c40*/ 	.short	0x0100
        /*0c42*/ 	.byte	0x08
	.zero		1


	//   ....[1]....
        /*0c44*/ 	.word	0x00000260
        /*0c48*/ 	.word	0x000000ff
        /*0c4c*/ 	.word	0x00022820
        /*0c50*/ 	.short	0x0100
        /*0c52*/ 	.byte	0x08
	.zero		1


	//   ....[2]....
        /*0c54*/ 	.word	0x00000350
        /*0c58*/ 	.word	0x000000ff
        /*0c5c*/ 	.word	0x00022830
        /*0c60*/ 	.short	0x0100
        /*0c62*/ 	.byte	0x08
	.zero		1


	//   ....[3]....
        /*0c64*/ 	.word	0x00000360
        /*0c68*/ 	.word	0x000000ff
        /*0c6c*/ 	.word	0x00022840
        /*0c70*/ 	.short	0x0100
        /*0c72*/ 	.byte	0x08
	.zero		1


	//   ....[4]....
        /*0c74*/ 	.word	0x00000370
        /*0c78*/ 	.word	0x000000ff
        /*0c7c*/ 	.word	0x00022838
        /*0c80*/ 	.short	0x0100
        /*0c82*/ 	.byte	0x08
	.zero		1


	//   ....[5]....
        /*0c84*/ 	.word	0x00000380
        /*0c88*/ 	.word	0x000000ff
        /*0c8c*/ 	.word	0x00022848
        /*0c90*/ 	.short	0x0100
        /*0c92*/ 	.byte	0x08
	.zero		1


	//   ....[6]....
        /*0c94*/ 	.word	0x000004b0
        /*0c98*/ 	.word	0x000000ff
        /*0c9c*/ 	.word	0x00022850
        /*0ca0*/ 	.short	0x0100
        /*0ca2*/ 	.byte	0x08
	.zero		1


	//   ....[7]....
        /*0ca4*/ 	.word	0x000004c0
        /*0ca8*/ 	.word	0x000000ff
        /*0cac*/ 	.word	0x00022860
        /*0cb0*/ 	.short	0x0100
        /*0cb2*/ 	.byte	0x08
	.zero		1


	//   ....[8]....
        /*0cb4*/ 	.word	0x000004d0
        /*0cb8*/ 	.word	0x000000ff
        /*0cbc*/ 	.word	0x00022858
        /*0cc0*/ 	.short	0x0100
        /*0cc2*/ 	.byte	0x08
	.zero		1


	//   ....[9]....
        /*0cc4*/ 	.word	0x000004e0
        /*0cc8*/ 	.word	0x000000ff
        /*0ccc*/ 	.word	0x00022868
        /*0cd0*/ 	.short	0x0100
        /*0cd2*/ 	.byte	0x08
	.zero		1


	//   ....[10]....
        /*0cd4*/ 	.word	0x000005d0
        /*0cd8*/ 	.word	0x000000ff
        /*0cdc*/ 	.word	0x00022870
        /*0ce0*/ 	.short	0x0100
        /*0ce2*/ 	.byte	0x06
	.zero		1


	//   ....[11]....
        /*0ce4*/ 	.word	0x000005e0
        /*0ce8*/ 	.word	0x000000ff
        /*0cec*/ 	.word	0x00022880
        /*0cf0*/ 	.short	0x0100
        /*0cf2*/ 	.byte	0x06
	.zero		1


	//   ....[12]....
        /*0cf4*/ 	.word	0x000005f0
        /*0cf8*/ 	.word	0x000000ff
        /*0cfc*/ 	.word	0x00022878
        /*0d00*/ 	.short	0x0100
        /*0d02*/ 	.byte	0x06
	.zero		1


	//   ....[13]....
        /*0d04*/ 	.word	0x00000600
        /*0d08*/ 	.word	0x000000ff
        /*0d0c*/ 	.word	0x00022888
        /*0d10*/ 	.short	0x0100
        /*0d12*/ 	.byte	0x06
	.zero		1


	//   ....[14]....
        /*0d14*/ 	.word	0x00000730
        /*0d18*/ 	.word	0x000000ff
        /*0d1c*/ 	.word	0x00022890
        /*0d20*/ 	.short	0x0100
        /*0d22*/ 	.byte	0x08
	.zero		1


	//   ....[15]....
        /*0d24*/ 	.word	0x00000740
        /*0d28*/ 	.word	0x000000ff
        /*0d2c*/ 	.word	0x000228a0
        /*0d30*/ 	.short	0x0100
        /*0d32*/ 	.byte	0x08
	.zero		1


	//   ....[16]....
        /*0d34*/ 	.word	0x00000750
        /*0d38*/ 	.word	0x000000ff
        /*0d3c*/ 	.word	0x00022898
        /*0d40*/ 	.short	0x0100
        /*0d42*/ 	.byte	0x08
	.zero		1


	//   ....[17]....
        /*0d44*/ 	.word	0x00000760
        /*0d48*/ 	.word	0x000000ff
        /*0d4c*/ 	.word	0x000228a8
        /*0d50*/ 	.short	0x0100
        /*0d52*/ 	.byte	0x08
	.zero		1


	//   ....[18]....
        /*0d54*/ 	.word	0x00000890
        /*0d58*/ 	.word	0x000000ff
        /*0d5c*/ 	.word	0x000228b0
        /*0d60*/ 	.short	0x0100
        /*0d62*/ 	.byte	0x08
	.zero		1


	//   ....[19]....
        /*0d64*/ 	.word	0x000008a0
        /*0d68*/ 	.word	0x000000ff
        /*0d6c*/ 	.word	0x000228c0
        /*0d70*/ 	.short	0x0100
        /*0d72*/ 	.byte	0x08
	.zero		1


	//   ....[20]....
        /*0d74*/ 	.word	0x000008b0
        /*0d78*/ 	.word	0x000000ff
        /*0d7c*/ 	.word	0x000228b8
        /*0d80*/ 	.short	0x0100
        /*0d82*/ 	.byte	0x08
	.zero		1


	//   ....[21]....
        /*0d84*/ 	.word	0x000008c0
        /*0d88*/ 	.word	0x000000ff
        /*0d8c*/ 	.word	0x000228c8
        /*0d90*/ 	.short	0x0100
        /*0d92*/ 	.byte	0x08
	.zero		1


	//   ....[22]....
        /*0d94*/ 	.word	0x00002c80
        /*0d98*/ 	.word	0x00000059
        /*0d9c*/ 	.word	0x00022890
        /*0da0*/ 	.short	0x010a
        /*0da2*/ 	.byte	0x3f
	.zero		1


	//   ....[23]....
        /*0da4*/ 	.word	0x00004070
        /*0da8*/ 	.word	0x00000059
        /*0dac*/ 	.word	0x00022890
        /*0db0*/ 	.short	0x010a
        /*0db2*/ 	.byte	0x3f
	.zero		1


	//   ....[24]....
        /*0db4*/ 	.word	0x000050b0
        /*0db8*/ 	.word	0x00000059
        /*0dbc*/ 	.word	0x00022890
        /*0dc0*/ 	.short	0x010a
        /*0dc2*/ 	.byte	0x3f
	.zero		1


	//   ....[25]....
        /*0dc4*/ 	.word	0x00005570
        /*0dc8*/ 	.word	0x0000000b
        /*0dcc*/ 	.word	0x00000000
        /*0dd0*/ 	.short	0x0101
        /*0dd2*/ 	.byte	0x3f
	.zero		1


	//   ....[26]....
        /*0dd4*/ 	.word	0x000055b0
        /*0dd8*/ 	.word	0x00000059
        /*0ddc*/ 	.word	0x000228b0
        /*0de0*/ 	.short	0x010a
        /*0de2*/ 	.byte	0x3f
	.zero		1


	//   ....[27]....
        /*0de4*/ 	.word	0x00005df0
        /*0de8*/ 	.word	0x00000059
        /*0dec*/ 	.word	0x00000000
        /*0df0*/ 	.short	0x0101
        /*0df2*/ 	.byte	0x3f
	.zero		1


	//   ....[28]....
        /*0df4*/ 	.word	0x00006600
        /*0df8*/ 	.word	0x00000013
        /*0dfc*/ 	.word	0x00022800
        /*0e00*/ 	.short	0x010a
        /*0e02*/ 	.byte	0x3f
	.zero		1


	//   ....[29]....
        /*0e04*/ 	.word	0x00006650
        /*0e08*/ 	.word	0x00000013
        /*0e0c*/ 	.word	0x00022800
        /*0e10*/ 	.short	0x010a
        /*0e12*/ 	.byte	0x3f
	.zero		1


	//   ....[30]....
        /*0e14*/ 	.word	0x00006c10
        /*0e18*/ 	.word	0x00000013
        /*0e1c*/ 	.word	0x00022800
        /*0e20*/ 	.short	0x010a
        /*0e22*/ 	.byte	0x3f
	.zero		1


	//   ....[31]....
        /*0e24*/ 	.word	0x00007b80
        /*0e28*/ 	.word	0x00000013
        /*0e2c*/ 	.word	0x00022800
        /*0e30*/ 	.short	0x010a
        /*0e32*/ 	.byte	0x3f
	.zero		1


	//   ....[32]....
        /*0e34*/ 	.word	0x000089e0
        /*0e38*/ 	.word	0x00000008
        /*0e3c*/ 	.word	0x00022830
        /*0e40*/ 	.short	0x010a
        /*0e42*/ 	.byte	0x3f
	.zero		1


	//   ....[33]....
        /*0e44*/ 	.word	0x00008a90
        /*0e48*/ 	.word	0x00000008
        /*0e4c*/ 	.word	0x00022830
        /*0e50*/ 	.short	0x010a
        /*0e52*/ 	.byte	0x3f
	.zero		1


	//   ....[34]....
        /*0e54*/ 	.word	0x00009cf0
        /*0e58*/ 	.word	0x00000006
        /*0e5c*/ 	.word	0x00000000
        /*0e60*/ 	.short	0x0101
        /*0e62*/ 	.byte	0x3f
	.zero		1


	//   ....[35]....
        /*0e64*/ 	.word	0x0000a130
        /*0e68*/ 	.word	0x00000008
        /*0e6c*/ 	.word	0x00022850
        /*0e70*/ 	.short	0x010a
        /*0e72*/ 	.byte	0x3f
	.zero		1


	//   ....[36]....
        /*0e74*/ 	.word	0x0000a180
        /*0e78*/ 	.word	0x00000008
        /*0e7c*/ 	.word	0x00022850
        /*0e80*/ 	.short	0x010a
        /*0e82*/ 	.byte	0x3f
	.zero		1


	//   ....[37]....
        /*0e84*/ 	.word	0x0000a540
        /*0e88*/ 	.word	0x00000008
        /*0e8c*/ 	.word	0x00000000
        /*0e90*/ 	.short	0x0101
        /*0e92*/ 	.byte	0x3f
	.zero		1


	//   ....[38]....
        /*0e94*/ 	.word	0x0000a650
        /*0e98*/ 	.word	0x00000009
        /*0e9c*/ 	.word	0x00022830
        /*0ea0*/ 	.short	0x010a
        /*0ea2*/ 	.byte	0x3f
	.zero		1


	//   ....[39]....
        /*0ea4*/ 	.word	0x0000a6c0
        /*0ea8*/ 	.word	0x00000009
        /*0eac*/ 	.word	0x00022830
        /*0eb0*/ 	.short	0x010a
        /*0eb2*/ 	.byte	0x3f
	.zero		1


	//   ....[40]....
        /*0eb4*/ 	.word	0x0000b870
        /*0eb8*/ 	.word	0x0000009d
        /*0ebc*/ 	.word	0x00000000
        /*0ec0*/ 	.short	0x0101
        /*0ec2*/ 	.byte	0x3f
	.zero		1


	//   ....[41]....
        /*0ec4*/ 	.word	0x0000c060
        /*0ec8*/ 	.word	0x00000009
        /*0ecc*/ 	.word	0x00022850
        /*0ed0*/ 	.short	0x010a
        /*0ed2*/ 	.byte	0x3f
	.zero		1


	//   ....[42]....
        /*0ed4*/ 	.word	0x0000c0b0
        /*0ed8*/ 	.word	0x00000009
        /*0edc*/ 	.word	0x00022850
        /*0ee0*/ 	.short	0x010a
        /*0ee2*/ 	.byte	0x3f
	.zero		1


	//   ....[43]....
        /*0ee4*/ 	.word	0x0000c480
        /*0ee8*/ 	.word	0x00000009
        /*0eec*/ 	.word	0x00000000
        /*0ef0*/ 	.short	0x0101
        /*0ef2*/ 	.byte	0x3f
	.zero		1


	//   ....[44]....
        /*0ef4*/ 	.word	0x0000ea50
        /*0ef8*/ 	.word	0x00000003
        /*0efc*/ 	.word	0x00000000
        /*0f00*/ 	.short	0x0101
        /*0f02*/ 	.byte	0x3f
	.zero		1


	//   ....[45]....
        /*0f04*/ 	.word	0x000113c0
        /*0f08*/ 	.word	0x00000016
        /*0f0c*/ 	.word	0x00022820
        /*0f10*/ 	.short	0x010a
        /*0f12*/ 	.byte	0x3f
	.zero		1


	//   ....[46]....
        /*0f14*/ 	.word	0x00011450
        /*0f18*/ 	.word	0x00000003
        /*0f1c*/ 	.word	0x000228a0
        /*0f20*/ 	.short	0x010a
        /*0f22*/ 	.byte	0x3f
	.zero		1


	//   ....[47]....
        /*0f24*/ 	.word	0x000116a0
        /*0f28*/ 	.word	0x00000003
        /*0f2c*/ 	.word	0x000228c0
        /*0f30*/ 	.short	0x010a
        /*0f32*/ 	.byte	0x3f
	.zero		1


	//   ....[48]....
        /*0f34*/ 	.word	0x00011cb0
        /*0f38*/ 	.word	0x00000006
        /*0f3c*/ 	.word	0x000228a0
        /*0f40*/ 	.short	0x010a
        /*0f42*/ 	.byte	0x3f
	.zero		1


	//   ....[49]....
        /*0f44*/ 	.word	0x00011ef0
        /*0f48*/ 	.word	0x00000006
        /*0f4c*/ 	.word	0x000228c0
        /*0f50*/ 	.short	0x010a
        /*0f52*/ 	.byte	0x3f
	.zero		1


	//   ....[50]....
        /*0f54*/ 	.word	0x00012eb0
        /*0f58*/ 	.word	0x00000020
        /*0f5c*/ 	.word	0x00022840
        /*0f60*/ 	.short	0x010a
        /*0f62*/ 	.byte	0x3f
	.zero		1


	//   ....[51]....
        /*0f64*/ 	.word	0x000134f0
        /*0f68*/ 	.word	0x00000020
        /*0f6c*/ 	.word	0x00022830
        /*0f70*/ 	.short	0x0107
        /*0f72*/ 	.byte	0x3f
	.zero		1


	//   ....[52]....
        /*0f74*/ 	.word	0x000135d0
        /*0f78*/ 	.word	0x00000020
        /*0f7c*/ 	.word	0x00022830
        /*0f80*/ 	.short	0x0101
        /*0f82*/ 	.byte	0x3f
	.zero		1


	//   ....[53]....
        /*0f84*/ 	.word	0x000141a0
        /*0f88*/ 	.word	0x00000016
        /*0f8c*/ 	.word	0x00022800
        /*0f90*/ 	.short	0x0107
        /*0f92*/ 	.byte	0x3f
	.zero		1


	//   ....[54]....
        /*0f94*/ 	.word	0x00014290
        /*0f98*/ 	.word	0x00000016
        /*0f9c*/ 	.word	0x00022800
        /*0fa0*/ 	.short	0x0101
        /*0fa2*/ 	.byte	0x3f
	.zero		1


	//   ....[55]....
        /*0fa4*/ 	.word	0x000142b0
        /*0fa8*/ 	.word	0x00000016
        /*0fac*/ 	.word	0x00022820
        /*0fb0*/ 	.short	0x010a
        /*0fb2*/ 	.byte	0x3f
	.zero		1


	//   ....[56]....
        /*0fb4*/ 	.word	0x00014340
        /*0fb8*/ 	.word	0x00000020
        /*0fbc*/ 	.word	0x00022860
        /*0fc0*/ 	.short	0x010a
        /*0fc2*/ 	.byte	0x3f
	.zero		1


	//   ....[57]....
        /*0fc4*/ 	.word	0x00014a40
        /*0fc8*/ 	.word	0x00000020
        /*0fcc*/ 	.word	0x00022850
        /*0fd0*/ 	.short	0x0107
        /*0fd2*/ 	.byte	0x3f
	.zero		1


	//   ....[58]....
        /*0fd4*/ 	.word	0x00014b10
        /*0fd8*/ 	.word	0x00000020
        /*0fdc*/ 	.word	0x00022850
        /*0fe0*/ 	.short	0x0101
        /*0fe2*/ 	.byte	0x3f
	.zero		1


	//   ....[59]....
        /*0fe4*/ 	.word	0x00014e60
        /*0fe8*/ 	.word	0x00000004
        /*0fec*/ 	.word	0x00022840
        /*0ff0*/ 	.short	0x010a
        /*0ff2*/ 	.byte	0x3f
	.zero		1


	//   ....[60]....
        /*0ff4*/ 	.word	0x00015240
        /*0ff8*/ 	.word	0x00000004
        /*0ffc*/ 	.word	0x00022830
        /*1000*/ 	.short	0x0107
        /*1002*/ 	.byte	0x3f
	.zero		1


	//   ....[61]....
        /*1004*/ 	.word	0x00015300
        /*1008*/ 	.word	0x00000004
        /*100c*/ 	.word	0x00022830
        /*1010*/ 	.short	0x0101
        /*1012*/ 	.byte	0x3f
	.zero		1


	//   ....[62]....
        /*1014*/ 	.word	0x00015330
        /*1018*/ 	.word	0x00000004
        /*101c*/ 	.word	0x00022860
        /*1020*/ 	.short	0x010a
        /*1022*/ 	.byte	0x3f
	.zero		1


	//   ....[63]....
        /*1024*/ 	.word	0x00015850
        /*1028*/ 	.word	0x00000004
        /*102c*/ 	.word	0x00022850
        /*1030*/ 	.short	0x0107
        /*1032*/ 	.byte	0x3f
	.zero		1


	//   ....[64]....
        /*1034*/ 	.word	0x00015910
        /*1038*/ 	.word	0x00000004
        /*103c*/ 	.word	0x00022850
        /*1040*/ 	.short	0x0101
        /*1042*/ 	.byte	0x3f
	.zero		1


	//   ....[65]....
        /*1044*/ 	.word	0x00016550
        /*1048*/ 	.word	0x00000004
        /*104c*/ 	.word	0x00022820
        /*1050*/ 	.short	0x010a
        /*1052*/ 	.byte	0x3f
	.zero		1


	//   ....[66]....
        /*1054*/ 	.word	0x000166c0
        /*1058*/ 	.word	0x00000005
        /*105c*/ 	.word	0x00022840
        /*1060*/ 	.short	0x010a
        /*1062*/ 	.byte	0x3f
	.zero		1


	//   ....[67]....
        /*1064*/ 	.word	0x00016760
        /*1068*/ 	.word	0x00000019
        /*106c*/ 	.word	0x00022840
        /*1070*/ 	.short	0x010a
        /*1072*/ 	.byte	0x3f
	.zero		1


	//   ....[68]....
        /*1074*/ 	.word	0x000167a0
        /*1078*/ 	.word	0x00000005
        /*107c*/ 	.word	0x00022860
        /*1080*/ 	.short	0x010a
        /*1082*/ 	.byte	0x3f
	.zero		1


	//   ....[69]....
        /*1084*/ 	.word	0x000167e0
        /*1088*/ 	.word	0x00000019
        /*108c*/ 	.word	0x00022860
        /*1090*/ 	.short	0x010a
        /*1092*/ 	.byte	0x3f
	.zero		1


	//   ....[70]....
        /*1094*/ 	.word	0x00016840
        /*1098*/ 	.word	0x00000059
        /*109c*/ 	.word	0x00022890
        /*10a0*/ 	.short	0x010a
        /*10a2*/ 	.byte	0x3f
	.zero		1


	//   ....[71]....
        /*10a4*/ 	.word	0x00016af0
        /*10a8*/ 	.word	0x00000059
        /*10ac*/ 	.word	0x00022890
        /*10b0*/ 	.short	0x010a
        /*10b2*/ 	.byte	0x3f
	.zero		1


	//   ....[72]....
        /*10b4*/ 	.word	0x00016da0
        /*10b8*/ 	.word	0x00000059
        /*10bc*/ 	.word	0x00022890
        /*10c0*/ 	.short	0x010a
        /*10c2*/ 	.byte	0x3f
	.zero		1


	//   ....[73]....
        /*10c4*/ 	.word	0x00017030
        /*10c8*/ 	.word	0x00000059
        /*10cc*/ 	.word	0x000228b0
        /*10d0*/ 	.short	0x010a
        /*10d2*/ 	.byte	0x3f
	.zero		1


	//   ....[74]....
        /*10d4*/ 	.word	0x00017330
        /*10d8*/ 	.word	0x00000013
        /*10dc*/ 	.word	0x00022800
        /*10e0*/ 	.short	0x010a
        /*10e2*/ 	.byte	0x3f
	.zero		1


	//   ....[75]....
        /*10e4*/ 	.word	0x00017540
        /*10e8*/ 	.word	0x00000013
        /*10ec*/ 	.word	0x00022800
        /*10f0*/ 	.short	0x010a
        /*10f2*/ 	.byte	0x3f
	.zero		1


	//   ....[76]....
        /*10f4*/ 	.word	0x00017590
        /*10f8*/ 	.word	0x00000008
        /*10fc*/ 	.word	0x00022830
        /*1100*/ 	.short	0x010a
        /*1102*/ 	.byte	0x3f
	.zero		1


	//   ....[77]....
        /*1104*/ 	.word	0x000175e0
        /*1108*/ 	.word	0x00000008
        /*110c*/ 	.word	0x00022850
        /*1110*/ 	.short	0x010a
        /*1112*/ 	.byte	0x3f
	.zero		1


	//   ....[78]....
        /*1114*/ 	.word	0x00017630
        /*1118*/ 	.word	0x00000009
        /*111c*/ 	.word	0x00022830
        /*1120*/ 	.short	0x010a
        /*1122*/ 	.byte	0x3f
	.zero		1


	//   ....[79]....
        /*1124*/ 	.word	0x00017680
        /*1128*/ 	.word	0x00000009
        /*112c*/ 	.word	0x00022850
        /*1130*/ 	.short	0x010a
        /*1132*/ 	.byte	0x3f
	.zero		1


	//   ....[80]....
        /*1134*/ 	.word	0x00017c50
        /*1138*/ 	.word	0x00000016
        /*113c*/ 	.word	0x00022820
        /*1140*/ 	.short	0x010a
        /*1142*/ 	.byte	0x3f
	.zero		1


	//   ....[81]....
        /*1144*/ 	.word	0x00017ca0
        /*1148*/ 	.word	0x00000003
        /*114c*/ 	.word	0x000228a0
        /*1150*/ 	.short	0x010a
        /*1152*/ 	.byte	0x3f
	.zero		1


	//   ....[82]....
        /*1154*/ 	.word	0x00017cf0
        /*1158*/ 	.word	0x00000003
        /*115c*/ 	.word	0x000228c0
        /*1160*/ 	.short	0x010a
        /*1162*/ 	.byte	0x3f
	.zero		1


	//   ....[83]....
        /*1164*/ 	.word	0x00017d40
        /*1168*/ 	.word	0x00000006
        /*116c*/ 	.word	0x000228a0
        /*1170*/ 	.short	0x010a
        /*1172*/ 	.byte	0x3f
	.zero		1


	//   ....[84]....
        /*1174*/ 	.word	0x00017d90
        /*1178*/ 	.word	0x00000006
        /*117c*/ 	.word	0x000228c0
        /*1180*/ 	.short	0x010a
        /*1182*/ 	.byte	0x3f
	.zero		1


	//   ....[85]....
        /*1184*/ 	.word	0x00017eb0
        /*1188*/ 	.word	0x00000020
        /*118c*/ 	.word	0x00022840
        /*1190*/ 	.short	0x010a
        /*1192*/ 	.byte	0x3f
	.zero		1


	//   ....[86]....
        /*1194*/ 	.word	0x00019190
        /*1198*/ 	.word	0x00000016
        /*119c*/ 	.word	0x00022820
        /*11a0*/ 	.short	0x010a
        /*11a2*/ 	.byte	0x3f
	.zero		1


	//   ....[87]....
        /*11a4*/ 	.word	0x000191e0
        /*11a8*/ 	.word	0x00000020
        /*11ac*/ 	.word	0x00022860
        /*11b0*/ 	.short	0x010a
        /*11b2*/ 	.byte	0x3f
	.zero		1


	//   ....[88]....
        /*11b4*/ 	.word	0x00019b60
        /*11b8*/ 	.word	0x00000004
        /*11bc*/ 	.word	0x00022840
        /*11c0*/ 	.short	0x010a
        /*11c2*/ 	.byte	0x3f
	.zero		1


	//   ....[89]....
        /*11c4*/ 	.word	0x0001a240
        /*11c8*/ 	.word	0x00000004
        /*11cc*/ 	.word	0x00022860
        /*11d0*/ 	.short	0x010a
        /*11d2*/ 	.byte	0x3f
	.zero		1


	//   ....[90]....
        /*11d4*/ 	.word	0x0001b2e0
        /*11d8*/ 	.word	0x00000004
        /*11dc*/ 	.word	0x00022820
        /*11e0*/ 	.short	0x010a
        /*11e2*/ 	.byte	0x3f
	.zero		1


	//   ....[91]....
        /*11e4*/ 	.word	0x0001b480
        /*11e8*/ 	.word	0x00000005
        /*11ec*/ 	.word	0x00022840
        /*11f0*/ 	.short	0x010a
        /*11f2*/ 	.byte	0x3f
	.zero		1


	//   ....[92]....
        /*11f4*/ 	.word	0x0001b4d0
        /*11f8*/ 	.word	0x00000019
        /*11fc*/ 	.word	0x00022840
        /*1200*/ 	.short	0x010a
        /*1202*/ 	.byte	0x3f
	.zero		1


	//   ....[93]....
        /*1204*/ 	.word	0x0001b520
        /*1208*/ 	.word	0x00000005
        /*120c*/ 	.word	0x00022860
        /*1210*/ 	.short	0x010a
        /*1212*/ 	.byte	0x3f
	.zero		1


	//----- nvinfo : EIATTR_NUM_MBARRIERS
	.align		4
.L_1212:
        /*1214*/ 	.byte	0x03, 0x38
        /*1216*/ 	.short	0x0016


	//----- nvinfo : EIATTR_EXIT_INSTR_OFFSETS
	.align		4
        /*1218*/ 	.byte	0x04, 0x1c
        /*121a*/ 	.short	(.L_1214 - .L_1213)


	//   ....[0]....
.L_1213:
        /*121c*/ 	.word	0x00016830


	//----- nvinfo : EIATTR_MAX_THREADS
	.align		4
.L_1214:
        /*1220*/ 	.byte	0x04, 0x05
        /*1222*/ 	.short	(.L_1216 - .L_1215)
.L_1215:
        /*1224*/ 	.word	0x00000180
        /*1228*/ 	.word	0x00000001
        /*122c*/ 	.word	0x00000001


	//----- nvinfo : EIATTR_CRS_STACK_SIZE
	.align		4
.L_1216:
        /*1230*/ 	.byte	0x04, 0x1e
        /*1232*/ 	.short	(.L_1218 - .L_1217)
.L_1217:
        /*1234*/ 	.word	0x00000000


	//----- nvinfo : EIATTR_CBANK_PARAM_SIZE
	.align		4
.L_1218:
        /*1238*/ 	.byte	0x03, 0x19
        /*123a*/ 	.short	0x0af0


	//----- nvinfo : EIATTR_PARAM_CBANK
	.align		4
        /*123c*/ 	.byte	0x04, 0x0a
        /*123e*/ 	.short	(.L_1220 - .L_1219)
	.align		4
.L_1219:
        /*1240*/ 	.word	index@(.nv.constant0._ZN7cutlass13device_kernelIN5flash11enable_sm90INS1_16FlashAttnFwdSm90INS1_25CollectiveMainloopFwdSm90ILi2EN4cute5tupleIJNS5_1CILi1EEES8_S8_EEENS6_IJNS7_ILi128EEENS7_ILi96EEENS7_ILi64EEEEEELi256ENS_10bfloat16_tEfNS_4arch4Sm90ELb0ELb0ELb0ELb1ELb1ELb1ELb0ELb1ELb0ELb1ELb0ELb0EEENS1_21CollectiveEpilogueFwdINS6_IJSA_NS7_ILi256EEESB_EEES9_SE_SG_Li256ELb1ELb1ELb0ELb0EEENS1_36VarlenDynamicPersistentTileSchedulerILi128ELi96ELi256ELi128ELb0ELb1ELb1ELb0ELb1ELb1EEEEEEEEEvNT_6ParamsE)
        /*1244*/ 	.short	0x0210
        /*1246*/ 	.short	0x0af0


	//----- nvinfo : EIATTR_SW_WAR
	.align		4
.L_1220:
        /*1248*/ 	.byte	0x04, 0x36
        /*124a*/ 	.short	(.L_1222 - .L_1221)
.L_1221:
        /*124c*/ 	.word	0x00000008
.L_1222:


//--------------------- .nv.info._ZN7cutlass13device_kernelIN5flash11enable_sm90INS1_16FlashAttnFwdSm90INS1_25CollectiveMainloopFwdSm90ILi2EN4cute5tupleIJNS5_1CILi1EEES8_S8_EEENS6_IJNS7_ILi128EEENS7_ILi96EEENS7_ILi64EEEEEELi256ENS_10bfloat16_tEfNS_4arch4Sm90ELb0ELb0ELb0ELb1ELb1ELb0ELb1ELb1ELb0ELb1ELb0ELb0EEENS1_21CollectiveEpilogueFwdINS6_IJSA_NS7_ILi256EEESB_EEES9_SE_SG_Li256ELb1ELb1ELb0ELb0EEENS1_36VarlenDynamicPersistentTileSchedulerILi128ELi96ELi256ELi128ELb0ELb1ELb1ELb0ELb1ELb1EEEEEEEEEvNT_6ParamsE --------------------------
	.section	.nv.info._ZN7cutlass13device_kernelIN5flash11enable_sm90INS1_16FlashAttnFwdSm90INS1_25CollectiveMainloopFwdSm90ILi2EN4cute5tupleIJNS5_1CILi1EEES8_S8_EEENS6_IJNS7_ILi128EEENS7_ILi96EEENS7_ILi64EEEEEELi256ENS_10bfloat16_tEfNS_4arch4Sm90ELb0ELb0ELb0ELb1ELb1ELb0ELb1ELb1ELb0ELb1ELb0ELb0EEENS1_21CollectiveEpilogueFwdINS6_IJSA_NS7_ILi256EEESB_EEES9_SE_SG_Li256ELb1ELb1ELb0ELb0EEENS1_36VarlenDynamicPersistentTileSchedulerILi128ELi96ELi256ELi128ELb0ELb1ELb1ELb0ELb1ELb1EEEEEEEEEvNT_6ParamsE,"",@"SHT_CUDA_INFO"
	.sectionflags	@""
	.align	4


	//----- nvinfo : EIATTR_CUDA_API_VERSION
	.align		4
        /*0000*/ 	.byte	0x04, 0x37
        /*0002*/ 	.short	(.L_1224 - .L_1223)
.L_1223:
        /*0004*/ 	.word	0x00000082


	//----- nvinfo : EIATTR_KPARAM_INFO
	.align		4
.L_1224:
        /*0008*/ 	.byte	0x04, 0x17
        /*000a*/ 	.short	(.L_1226 - .L_1225)
.L_1225:
        /*000c*/ 	.word	0x00000000
        /*0010*/ 	.short	0x0000
        /*0012*/ 	.short	0x0070
        /*0014*/ 	.byte	0x00, 0xf0, 0x01, 0x2e


	//----- nvinfo : EIATTR_SPARSE_MMA_MASK
	.align		4
.L_1226:
        /*0018*/ 	.byte	0x03, 0x50
        /*001a*/ 	.short	0x0000


	//----- nvinfo : EIATTR_MAXREG_COUNT
	.align		4
        /*001c*/ 	.byte	0x03, 0x1b
        /*001e*/ 	.short	0x00a8


	//----- nvinfo : EIATTR_NUM_BARRIERS
	.align		4
        /*0020*/ 	.byte	0x02, 0x4c
        /*0022*/ 	.byte	0x10
	.zero		1


	//----- nvinfo : EIATTR_EXTERNS
	.align		4
        /*0024*/ 	.byte	0x04, 0x0f
        /*0026*/ 	.short	(.L_1228 - .L_1227)


	//   ....[0]....
	.align		4
.L_1227:
        /*0028*/ 	.word	index@(__assertfail)


	//----- nvinfo : EIATTR_ANNOTATIONS
	.align		4
.L_1228:
        /*002c*/ 	.byte	0x04, 0x55
        /*002e*/ 	.short	(.L_1230 - .L_1229)


	//   ....[0]....
.L_1229:
        /* <DEDUP_REMOVED lines=18> */


	//----- nvinfo : EIATTR_MERCURY_ISA_VERSION
	.align		4
.L_1230:
        /*0140*/ 	.byte	0x03, 0x5f
        /*0142*/ 	.short	0x0101


	//----- nvinfo : EIATTR_UNUSED_LOAD_BYTE_OFFSET
	.align		4
        /*0144*/ 	.byte	0x04, 0x44
        /*0146*/ 	.short	(.L_1232 - .L_1231)


	//   ....[0]....
.L_1231:
        /*0148*/ 	.word	0x000009b0
        /*014c*/ 	.word	0x0000fff0


	//   ....[1]....
        /*0150*/ 	.word	0x000069b0
        /*0154*/ 	.word	0x0000fff0


	//----- nvinfo : EIATTR_INT_WARP_WIDE_INSTR_OFFSETS
	.align		4
.L_1232:
        /*0158*/ 	.byte	0x04, 0x31
        /*015a*/ 	.short	(.L_1234 - .L_1233)


	//   ....[0]....
.L_1233:
        /*015c*/ 	.word	0x000000c0


	//   ....[1]....
        /*0160*/ 	.word	0x000000d0


	//   ....[2]....
        /*0164*/ 	.word	0x000000e0


	//   ....[3]....
        /*0168*/ 	.word	0x00000180


	//   ....[4]....
        /*016c*/ 	.word	0x0000a890


	//   ....[5]....
        /*0170*/ 	.word	0x0000a920


	//   ....[6]....
        /*0174*/ 	.word	0x0000e7c0


	//   ....[7]....
        /*0178*/ 	.word	0x0000e850


	//----- nvinfo : EIATTR_COOP_GROUP_MASK_REGIDS
	.align		4
.L_1234:
        /*017c*/ 	.byte	0x04, 0x29
        /*017e*/ 	.short	(.L_1236 - .L_1235)


	//   ....[0]....
.L_1235:
        /*0180*/ 	.word	0xffffffff


	//   ....[1]....
        /*0184*/ 	.word	0xffffffff


	//   ....[2]....
        /*0188*/ 	.word	0xffffffff


	//   ....[3]....
        /*018c*/ 	.word	0xffffffff


	//   ....[4]....
        /*0190*/ 	.word	0xffffffff


	//   ....[5]....
        /*0194*/ 	.word	0xffffffff


	//   ....[6]....
        /*0198*/ 	.word	0xffffffff


	//   ....[7]....
        /*019c*/ 	.word	0xffffffff


	//   ....[8]....
        /*01a0*/ 	.word	0xffffffff


	//   ....[9]....
        /*01a4*/ 	.word	0xffffffff


	//   ....[10]....
        /*01a8*/ 	.word	0xffffffff


	//   ....[11]....
        /*01ac*/ 	.word	0xffffffff


	//   ....[12]....
        /*01b0*/ 	.word	0xffffffff


	//   ....[13]....
        /*01b4*/ 	.word	0xffffffff


	//   ....[14]....
        /*01b8*/ 	.word	0xffffffff


	//   ....[15]....
        /*01bc*/ 	.word	0xffffffff


	//   ....[16]....
        /*01c0*/ 	.word	0xffffffff


	//   ....[17]....
        /*01c4*/ 	.word	0xffffffff


	//   ....[18]....
        /*01c8*/ 	.word	0xffffffff


	//   ....[19]....
        /*01cc*/ 	.word	0xffffffff


	//   ....[20]....
        /*01d0*/ 	.word	0xffffffff


	//   ....[21]....
        /*01d4*/ 	.word	0xffffffff


	//   ....[22]....
        /*01d8*/ 	.word	0xffffffff


	//   ....[23]....
        /*01dc*/ 	.word	0xffffffff


	//   ....[24]....
        /*01e0*/ 	.word	0xffffffff


	//   ....[25]....
        /*01e4*/ 	.word	0xffffffff


	//   ....[26]....
        /*01e8*/ 	.word	0xffffffff


	//   ....[27]....
        /*01ec*/ 	.word	0xffffffff


	//   ....[28]....
        /*01f0*/ 	.word	0xffffffff


	//   ....[29]....
        /*01f4*/ 	.word	0xffffffff


	//   ....[30]....
        /*01f8*/ 	.word	0xffffffff


	//   ....[31]....
        /*01fc*/ 	.word	0xffffffff


	//   ....[32]....
        /*0200*/ 	.word	0xffffffff


	//   ....[33]....
        /*0204*/ 	.word	0xffffffff


	//   ....[34]....
        /*0208*/ 	.word	0xffffffff


	//   ....[35]....
        /*020c*/ 	.word	0xffffffff


	//   ....[36]....
        /*0210*/ 	.word	0xffffffff


	//   ....[37]....
        /*0214*/ 	.word	0xffffffff


	//   ....[38]....
        /*0218*/ 	.word	0xffffffff


	//   ....[39]....
        /*021c*/ 	.word	0xffffffff


	//   ....[40]....
        /*0220*/ 	.word	0xffffffff


	//   ....[41]....
        /*0224*/ 	.word	0xffffffff


	//   ....[42]....
        /*0228*/ 	.word	0xffffffff


	//   ....[43]....
        /*022c*/ 	.word	0xffffffff


	//   ....[44]....
        /*0230*/ 	.word	0xffffffff


	//   ....[45]....
        /*0234*/ 	.word	0xffffffff


	//   ....[46]....
        /*0238*/ 	.word	0xffffffff


	//   ....[47]....
        /*023c*/ 	.word	0xffffffff


	//   ....[48]....
        /*0240*/ 	.word	0xffffffff


	//   ....[49]....
        /*0244*/ 	.word	0xffffffff


	//   ....[50]....
        /*0248*/ 	.word	0xffffffff


	//   ....[51]....
        /*024c*/ 	.word	0xffffffff


	//   ....[52]....
        /*0250*/ 	.word	0xffffffff


	//   ....[53]....
        /*0254*/ 	.word	0xffffffff


	//   ....[54]....
        /*0258*/ 	.word	0xffffffff


	//   ....[55]....
        /*025c*/ 	.word	0xffffffff


	//   ....[56]....
        /*0260*/ 	.word	0xffffffff


	//   ....[57]....
        /*0264*/ 	.word	0xffffffff


	//   ....[58]....
        /*0268*/ 	.word	0xffffffff


	//   ....[59]....
        /*026c*/ 	.word	0xffffffff


	//   ....[60]....
        /*0270*/ 	.word	0xffffffff


	//   ....[61]....
        /*0274*/ 	.word	0xffffffff


	//   ....[62]....
        /*0278*/ 	.word	0xffffffff


	//   ....[63]....
        /*027c*/ 	.word	0xffffffff


	//   ....[64]....
        /*0280*/ 	.word	0xffffffff


	//   ....[65]....
        /*0284*/ 	.word	0xffffffff


	//   ....[66]....
        /*0288*/ 	.word	0xffffffff


	//   ....[67]....
        /*028c*/ 	.word	0xffffffff


	//   ....[68]....
        /*0290*/ 	.word	0xffffffff


	//   ....[69]....
        /*0294*/ 	.word	0xffffffff


	//   ....[70]....
        /*0298*/ 	.word	0xffffffff


	//   ....[71]....
        /*029c*/ 	.word	0xffffffff


	//   ....[72]....
        /*02a0*/ 	.word	0xffffffff


	//   ....[73]....
        /*02a4*/ 	.word	0xffffffff


	//   ....[74]....
        /*02a8*/ 	.word	0xffffffff


	//   ....[75]....
        /*02ac*/ 	.word	0xffffffff


	//   ....[76]....
        /*02b0*/ 	.word	0xffffffff


	//   ....[77]....
        /*02b4*/ 	.word	0xffffffff


	//   ....[78]....
        /*02b8*/ 	.word	0xffffffff


	//   ....[79]....
        /*02bc*/ 	.word	0xffffffff


	//   ....[80]....
        /*02c0*/ 	.word	0xffffffff


	//   ....[81]....
        /*02c4*/ 	.word	0xffffffff


	//   ....[82]....
        /*02c8*/ 	.word	0xffffffff


	//   ....[83]....
        /*02cc*/ 	.word	0xffffffff


	//   ....[84]....
        /*02d0*/ 	.word	0xffffffff


	//   ....[85]....
        /*02d4*/ 	.word	0xffffffff


	//   ....[86]....
        /*02d8*/ 	.word	0xffffffff


	//   ....[87]....
        /*02dc*/ 	.word	0xffffffff


	//   ....[88]....
        /*02e0*/ 	.word	0xffffffff


	//   ....[89]....
        /*02e4*/ 	.word	0xffffffff


	//   ....[90]....
        /*02e8*/ 	.word	0xffffffff


	//   ....[91]....
        /*02ec*/ 	.word	0xffffffff


	//   ....[92]....
        /*02f0*/ 	.word	0xffffffff


	//   ....[93]....
        /*02f4*/ 	.word	0xffffffff


	//   ....[94]....
        /*02f8*/ 	.word	0xffffffff


	//   ....[95]....
        /*02fc*/ 	.word	0xffffffff


	//   ....[96]....
        /*0300*/ 	.word	0xffffffff


	//   ....[97]....
        /*0304*/ 	.word	0xffffffff


	//   ....[98]....
        /*0308*/ 	.word	0xffffffff


	//   ....[99]....
        /*030c*/ 	.word	0xffffffff


	//   ....[100]....
        /*0310*/ 	.word	0xffffffff


	//   ....[101]....
        /*0314*/ 	.word	0xffffffff


	//   ....[102]....
        /*0318*/ 	.word	0xffffffff


	//   ....[103]....
        /*031c*/ 	.word	0xffffffff


	//   ....[104]....
        /*0320*/ 	.word	0xffffffff


	//   ....[105]....
        /*0324*/ 	.word	0xffffffff


	//   ....[106]....
        /*0328*/ 	.word	0xffffffff


	//   ....[107]....
        /*032c*/ 	.word	0xffffffff


	//   ....[108]....
        /*0330*/ 	.word	0xffffffff


	//   ....[109]....
        /*0334*/ 	.word	0xffffffff


	//   ....[110]....
        /*0338*/ 	.word	0xffffffff


	//   ....[111]....
        /*033c*/ 	.word	0xffffffff


	//   ....[112]....
        /*0340*/ 	.word	0xffffffff


	//   ....[113]....
        /*0344*/ 	.word	0xffffffff


	//   ....[114]....
        /*0348*/ 	.word	0xffffffff


	//   ....[115]....
        /*034c*/ 	.word	0xffffffff


	//   ....[116]....
        /*0350*/ 	.word	0xffffffff


	//   ....[117]....
        /*0354*/ 	.word	0xffffffff


	//   ....[118]....
        /*0358*/ 	.word	0xffffffff


	//   ....[119]....
        /*035c*/ 	.word	0xffffffff


	//   ....[120]....
        /*0360*/ 	.word	0xffffffff


	//   ....[121]....
        /*0364*/ 	.word	0xffffffff


	//   ....[122]....
        /*0368*/ 	.word	0xffffffff


	//   ....[123]....
        /*036c*/ 	.word	0xffffffff


	//   ....[124]....
        /*0370*/ 	.word	0xffffffff


	//   ....[125]....
        /*0374*/ 	.word	0xffffffff


	//   ....[126]....
        /*0378*/ 	.word	0xffffffff


	//   ....[127]....
        /*037c*/ 	.word	0xffffffff


	//   ....[128]....
        /*0380*/ 	.word	0xffffffff


	//   ....[129]....
        /*0384*/ 	.word	0xffffffff


	//   ....[130]....
        /*0388*/ 	.word	0xffffffff


	//   ....[131]....
        /*038c*/ 	.word	0xffffffff


	//   ....[132]....
        /*0390*/ 	.word	0xffffffff


	//   ....[133]....
        /*0394*/ 	.word	0xffffffff


	//   ....[134]....
        /*0398*/ 	.word	0xffffffff


	//   ....[135]....
        /*039c*/ 	.word	0xffffffff


	//   ....[136]....
        /*03a0*/ 	.word	0xffffffff


	//   ....[137]....
        /*03a4*/ 	.word	0xffffffff


	//   ....[138]....
        /*03a8*/ 	.word	0xffffffff


	//   ....[139]....
        /*03ac*/ 	.word	0xffffffff


	//   ....[140]....
        /*03b0*/ 	.word	0xffffffff


	//   ....[141]....
        /*03b4*/ 	.word	0xffffffff


	//   ....[142]....
        /*03b8*/ 	.word	0xffffffff


	//   ....[143]....
        /*03bc*/ 	.word	0xffffffff


	//   ....[144]....
        /*03c0*/ 	.word	0xffffffff


	//   ....[145]....
        /*03c4*/ 	.word	0xffffffff


	//   ....[146]....
        /*03c8*/ 	.word	0xffffffff


	//   ....[147]....
        /*03cc*/ 	.word	0xffffffff


	//   ....[148]....
        /*03d0*/ 	.word	0xffffffff


	//   ....[149]....
        /*03d4*/ 	.word	0xffffffff


	//   ....[150]....
        /*03d8*/ 	.word	0xffffffff


	//   ....[151]....
        /*03dc*/ 	.word	0xffffffff


	//   ....[152]....
        /*03e0*/ 	.word	0xffffffff


	//   ....[153]....
        /*03e4*/ 	.word	0x0500000f


	//   ....[154]....
        /*03e8*/ 	.word	0x0500000f


	//   ....[155]....
        /*03ec*/ 	.word	0x0500000f


	//   ....[156]....
        /*03f0*/ 	.word	0x0500000f


	//   ....[157]....
        /*03f4*/ 	.word	0x0500000f


	//   ....[158]....
        /*03f8*/ 	.word	0x0500000f


	//   ....[159]....
        /*03fc*/ 	.word	0x0500000f


	//   ....[160]....
        /*0400*/ 	.word	0x0500000f


	//   ....[161]....
        /*0404*/ 	.word	0x0500000f


	//   ....[162]....
        /*0408*/ 	.word	0x0500000f


	//   ....[163]....
        /*040c*/ 	.word	0x0500000f


	//   ....[164]....
        /*0410*/ 	.word	0x0500000f


	//   ....[165]....
        /*0414*/ 	.word	0x0500000f


	//   ....[166]....
        /*0418*/ 	.word	0x0500000f


	//   ....[167]....
        /*041c*/ 	.word	0x0500000f


	//   ....[168]....
        /*0420*/ 	.word	0x0500000f


	//   ....[169]....
        /*0424*/ 	.word	0x0500000f


	//   ....[170]....
        /*0428*/ 	.word	0x0500000f


	//   ....[171]....
        /*042c*/ 	.word	0x0500000f


	//   ....[172]....
        /*0430*/ 	.word	0x0500000f


	//   ....[173]....
        /*0434*/ 	.word	0x0500000f


	//   ....[174]....
        /*0438*/ 	.word	0x0500000f


	//   ....[175]....
        /*043c*/ 	.word	0x0500000f


	//   ....[176]....
        /*0440*/ 	.word	0x0500000f


	//   ....[177]....
        /*0444*/ 	.word	0x0500000f


	//   ....[178]....
        /*0448*/ 	.word	0x0500000f


	//   ....[179]....
        /*044c*/ 	.word	0x0500000f


	//   ....[180]....
        /*0450*/ 	.word	0x0500000f


	//   ....[181]....
        /*0454*/ 	.word	0x0500000f


	//   ....[182]....
        /*0458*/ 	.word	0x0500000f


	//   ....[183]....
        /*045c*/ 	.word	0x0500000f


	//   ....[184]....
        /*0460*/ 	.word	0x0500000f


	//   ....[185]....
        /*0464*/ 	.word	0x0500000f


	//   ....[186]....
        /*0468*/ 	.word	0x0500000f


	//   ....[187]....
        /*046c*/ 	.word	0x0500000f


	//   ....[188]....
        /*0470*/ 	.word	0x0500000f


	//   ....[189]....
        /*0474*/ 	.word	0x0500000f


	//   ....[190]....
        /*0478*/ 	.word	0x0500000f


	//   ....[191]....
        /*047c*/ 	.word	0x0500000f


	//   ....[192]....
        /*0480*/ 	.word	0x0500000f


	//   ....[193]....
        /*0484*/ 	.word	0x0500000f


	//   ....[194]....
        /*0488*/ 	.word	0x0500000f


	//   ....[195]....
        /*048c*/ 	.word	0x0500000f


	//   ....[196]....
        /*0490*/ 	.word	0x0500000f


	//   ....[197]....
        /*0494*/ 	.word	0x0500000f


	//   ....[198]....
        /*0498*/ 	.word	0x0500000f


	//   ....[199]....
        /*049c*/ 	.word	0x0500000f


	//   ....[200]....
        /*04a0*/ 	.word	0x0500000f


	//   ....[201]....
        /*04a4*/ 	.word	0x0500000f


	//   ....[202]....
        /*04a8*/ 	.word	0x0500000f


	//   ....[203]....
        /*04ac*/ 	.word	0x0500000f


	//   ....[204]....
        /*04b0*/ 	.word	0x0500000f


	//   ....[205]....
        /*04b4*/ 	.word	0x0500000f


	//   ....[206]....
        /*04b8*/ 	.word	0x0500000f


	//   ....[207]....
        /*04bc*/ 	.word	0x0500000f


	//   ....[208]....
        /*04c0*/ 	.word	0x0500000f


	//   ....[209]....
        /*04c4*/ 	.word	0x0500000f


	//   ....[210]....
        /*04c8*/ 	.word	0x0500000f


	//   ....[211]....
        /*04cc*/ 	.word	0x0500000f


	//   ....[212]....
        /*04d0*/ 	.word	0x0500000f


	//   ....[213]....
        /*04d4*/ 	.word	0x0500000f


	//   ....[214]....
        /*04d8*/ 	.word	0x0500000f


	//   ....[215]....
        /*04dc*/ 	.word	0x0500000f


	//   ....[216]....
        /*04e0*/ 	.word	0x0500000f


	//   ....[217]....
        /*04e4*/ 	.word	0x0500000f


	//   ....[218]....
        /*04e8*/ 	.word	0x0500000f


	//   ....[219]....
        /*04ec*/ 	.word	0x0500000f


	//   ....[220]....
        /*04f0*/ 	.word	0x0500000f


	//   ....[221]....
        /*04f4*/ 	.word	0x0500000f


	//   ....[222]....
        /*04f8*/ 	.word	0x0500000f


	//   ....[223]....
        /*04fc*/ 	.word	0x0500000f


	//   ....[224]....
        /*0500*/ 	.word	0x0500000f


	//   ....[225]....
        /*0504*/ 	.word	0x0500000f


	//   ....[226]....
        /*0508*/ 	.word	0x0500000f


	//   ....[227]....
        /*050c*/ 	.word	0x0500000f


	//   ....[228]....
        /*0510*/ 	.word	0x0500000f


	//   ....[229]....
        /*0514*/ 	.word	0x0500000f


	//   ....[230]....
        /*0518*/ 	.word	0x0500000f


	//   ....[231]....
        /*051c*/ 	.word	0x0500000f


	//   ....[232]....
        /*0520*/ 	.word	0x0500000f


	//   ....[233]....
        /*0524*/ 	.word	0x0500000f


	//   ....[234]....
        /*0528*/ 	.word	0x0500000f


	//   ....[235]....
        /*052c*/ 	.word	0x0500000f


	//   ....[236]....
        /*0530*/ 	.word	0x0500000f


	//   ....[237]....
        /*0534*/ 	.word	0x0500000f


	//   ....[238]....
        /*0538*/ 	.word	0x0500000f


	//   ....[239]....
        /*053c*/ 	.word	0x0500000f


	//   ....[240]....
        /*0540*/ 	.word	0x0500000f


	//   ....[241]....
        /*0544*/ 	.word	0x0500000f


	//   ....[242]....
        /*0548*/ 	.word	0x0500000f


	//   ....[243]....
        /*054c*/ 	.word	0x0500000f


	//   ....[244]....
        /*0550*/ 	.word	0x0500000f


	//   ....[245]....
        /*0554*/ 	.word	0x0500000f


	//   ....[246]....
        /*0558*/ 	.word	0x0500000f


	//   ....[247]....
        /*055c*/ 	.word	0x0500000f


	//   ....[248]....
        /*0560*/ 	.word	0x0500000f


	//   ....[249]....
        /*0564*/ 	.word	0x0500000f


	//   ....[250]....
        /*0568*/ 	.word	0x0500000f


	//   ....[251]....
        /*056c*/ 	.word	0x0500000f


	//----- nvinfo : EIATTR_COOP_GROUP_INSTR_OFFSETS
	.align		4
.L_1236:
        /*0570*/ 	.byte	0x04, 0x28
        /*0572*/ 	.short	(.L_1238 - .L_1237)


	//   ....[0]....
.L_1237:
        /*0574*/ 	.word	0x00000080


	//   ....[1]....
        /*0578*/ 	.word	0x00000090


	//   ....[2]....
        /*057c*/ 	.word	0x000002f0


	//   ....[3]....
        /*0580*/ 	.word	0x00000450


	//   ....[4]....
        /*0584*/ 	.word	0x00000570


	//   ....[5]....
        /*0588*/ 	.word	0x000006d0


	//   ....[6]....
        /*058c*/ 	.word	0x000015d0


	//   ....[7]....
        /*0590*/ 	.word	0x00002e10


	//   ....[8]....
        /*0594*/ 	.word	0x00002e50


	//   ....[9]....
        /*0598*/ 	.word	0x00002e80


	//   ....[10]....
        /*059c*/ 	.word	0x00002ea0


	//   ....[11]....
        /*05a0*/ 	.word	0x000048d0


	//   ....[12]....
        /*05a4*/ 	.word	0x00004930


	//   ....[13]....
        /*05a8*/ 	.word	0x00004960


	//   ....[14]....
        /*05ac*/ 	.word	0x00004980


	//   ....[15]....
        /*05b0*/ 	.word	0x00005f30


	//   ....[16]....
        /*05b4*/ 	.word	0x00005f70


	//   ....[17]....
        /*05b8*/ 	.word	0x00006010


	//   ....[18]....
        /*05bc*/ 	.word	0x00006040


	//   ....[19]....
        /*05c0*/ 	.word	0x00007ad0


	//   ....[20]....
        /*05c4*/ 	.word	0x00007b00


	//   ....[21]....
        /*05c8*/ 	.word	0x00007b70


	//   ....[22]....
        /*05cc*/ 	.word	0x00007bd0


	//   ....[23]....
        /*05d0*/ 	.word	0x00008400


	//   ....[24]....
        /*05d4*/ 	.word	0x00008440


	//   ....[25]....
        /*05d8*/ 	.word	0x00008590


	//   ....[26]....
        /*05dc*/ 	.word	0x000085b0


	//   ....[27]....
        /*05e0*/ 	.word	0x000086f0


	//   ....[28]....
        /*05e4*/ 	.word	0x00008710


	//   ....[29]....
        /*05e8*/ 	.word	0x00008860


	//   ....[30]....
        /*05ec*/ 	.word	0x00008880


	//   ....[31]....
        /*05f0*/ 	.word	0x000092b0


	//   ....[32]....
        /*05f4*/ 	.word	0x000092d0


	//   ....[33]....
        /*05f8*/ 	.word	0x00009410


	//   ....[34]....
        /*05fc*/ 	.word	0x00009430


	//   ....[35]....
        /*0600*/ 	.word	0x00009570


	//   ....[36]....
        /*0604*/ 	.word	0x00009590


	//   ....[37]....
        /*0608*/ 	.word	0x000096e0


	//   ....[38]....
        /*060c*/ 	.word	0x00009700


	//   ....[39]....
        /*0610*/ 	.word	0x000098c0


	//   ....[40]....
        /*0614*/ 	.word	0x00009a90


	//   ....[41]....
        /*0618*/ 	.word	0x00009ac0


	//   ....[42]....
        /*061c*/ 	.word	0x00009af0


	//   ....[43]....
        /*0620*/ 	.word	0x00009b20


	//   ....[44]....
        /*0624*/ 	.word	0x00009b50


	//   ....[45]....
        /*0628*/ 	.word	0x00009b80


	//   ....[46]....
        /*062c*/ 	.word	0x00009cd0


	//   ....[47]....
        /*0630*/ 	.word	0x00009d00


	//   ....[48]....
        /*0634*/ 	.word	0x00009d30


	//   ....[49]....
        /*0638*/ 	.word	0x00009d60


	//   ....[50]....
        /*063c*/ 	.word	0x00009d90


	//   ....[51]....
        /*0640*/ 	.word	0x00009dc0


	//   ....[52]....
        /*0644*/ 	.word	0x00009e50


	//   ....[53]....
        /*0648*/ 	.word	0x00009e80


	//   ....[54]....
        /*064c*/ 	.word	0x00009f00


	//   ....[55]....
        /*0650*/ 	.word	0x0000b460


	//   ....[56]....
        /*0654*/ 	.word	0x0000b480


	//   ....[57]....
        /*0658*/ 	.word	0x0000b510


	//   ....[58]....
        /*065c*/ 	.word	0x0000b530


	//   ....[59]....
        /*0660*/ 	.word	0x0000b5b0


	//   ....[60]....
        /*0664*/ 	.word	0x0000b5d0


	//   ....[61]....
        /*0668*/ 	.word	0x0000b650


	//   ....[62]....
        /*066c*/ 	.word	0x0000b670


	//   ....[63]....
        /*0670*/ 	.word	0x0000b6f0


	//   ....[64]....
        /*0674*/ 	.word	0x0000b710


	//   ....[65]....
        /*0678*/ 	.word	0x0000b720


	//   ....[66]....
        /*067c*/ 	.word	0x0000b730


	//   ....[67]....
        /*0680*/ 	.word	0x0000beb0


	//   ....[68]....
        /*0684*/ 	.word	0x0000bed0


	//   ....[69]....
        /*0688*/ 	.word	0x0000bef0


	//   ....[70]....
        /*068c*/ 	.word	0x0000bf00


	//   ....[71]....
        /*0690*/ 	.word	0x0000bf30


	//   ....[72]....
        /*0694*/ 	.word	0x0000bf50


	//   ....[73]....
        /*0698*/ 	.word	0x0000bfc0


	//   ....[74]....
        /*069c*/ 	.word	0x0000c040


	//   ....[75]....
        /*06a0*/ 	.word	0x0000c060


	//   ....[76]....
        /*06a4*/ 	.word	0x0000c080


	//   ....[77]....
        /*06a8*/ 	.word	0x0000c140


	//   ....[78]....
        /*06ac*/ 	.word	0x0000c190


	//   ....[79]....
        /*06b0*/ 	.word	0x0000c1b0


	//   ....[80]....
        /*06b4*/ 	.word	0x0000c220


	//   ....[81]....
        /*06b8*/ 	.word	0x0000c300


	//   ....[82]....
        /*06bc*/ 	.word	0x0000c330


	//   ....[83]....
        /*06c0*/ 	.word	0x0000c9c0


	//   ....[84]....
        /*06c4*/ 	.word	0x0000c9f0


	//   ....[85]....
        /*06c8*/ 	.word	0x0000ca00


	//   ....[86]....
        /*06cc*/ 	.word	0x0000ca10


	//   ....[87]....
        /*06d0*/ 	.word	0x0000cad0


	//   ....[88]....
        /*06d4*/ 	.word	0x0000cb20


	//   ....[89]....
        /*06d8*/ 	.word	0x0000cb90


	//   ....[90]....
        /*06dc*/ 	.word	0x0000cc10


	//   ....[91]....
        /*06e0*/ 	.word	0x0000cc70


	//   ....[92]....
        /*06e4*/ 	.word	0x0000cca0


	//   ....[93]....
        /*06e8*/ 	.word	0x0000cd00


	//   ....[94]....
        /*06ec*/ 	.word	0x0000cd30


	//   ....[95]....
        /*06f0*/ 	.word	0x0000cd90


	//   ....[96]....
        /*06f4*/ 	.word	0x0000cdc0


	//   ....[97]....
        /*06f8*/ 	.word	0x0000ce10


	//   ....[98]....
        /*06fc*/ 	.word	0x0000ce40


	//   ....[99]....
        /*0700*/ 	.word	0x0000d370


	//   ....[100]....
        /*0704*/ 	.word	0x0000d390


	//   ....[101]....
        /*0708*/ 	.word	0x0000d3e0


	//   ....[102]....
        /*070c*/ 	.word	0x0000d4a0


	//   ....[103]....
        /*0710*/ 	.word	0x0000d4b0


	//   ....[104]....
        /*0714*/ 	.word	0x0000d4e0


	//   ....[105]....
        /*0718*/ 	.word	0x0000d570


	//   ....[106]....
        /*071c*/ 	.word	0x0000d620


	//   ....[107]....
        /*0720*/ 	.word	0x0000d630


	//   ....[108]....
        /*0724*/ 	.word	0x0000d660


	//   ....[109]....
        /*0728*/ 	.word	0x0000d670


	//   ....[110]....
        /*072c*/ 	.word	0x0000d700


	//   ....[111]....
        /*0730*/ 	.word	0x0000de20


	//   ....[112]....
        /*0734*/ 	.word	0x0000de40


	//   ....[113]....
        /*0738*/ 	.word	0x0000de50


	//   ....[114]....
        /*073c*/ 	.word	0x0000de90


	//   ....[115]....
        /*0740*/ 	.word	0x0000dea0


	//   ....[116]....
        /*0744*/ 	.word	0x0000dee0


	//   ....[117]....
        /*0748*/ 	.word	0x0000def0


	//   ....[118]....
        /*074c*/ 	.word	0x0000df30


	//   ....[119]....
        /*0750*/ 	.word	0x0000df40


	//   ....[120]....
        /*0754*/ 	.word	0x0000df80


	//   ....[121]....
        /*0758*/ 	.word	0x0000df90


	//   ....[122]....
        /*075c*/ 	.word	0x0000dfa0


	//   ....[123]....
        /*0760*/ 	.word	0x0000e300


	//   ....[124]....
        /*0764*/ 	.word	0x0000e320


	//   ....[125]....
        /*0768*/ 	.word	0x0000e330


	//   ....[126]....
        /*076c*/ 	.word	0x0000e340


	//   ....[127]....
        /*0770*/ 	.word	0x0000e350


	//   ....[128]....
        /*0774*/ 	.word	0x0000e370


	//   ....[129]....
        /*0778*/ 	.word	0x0000e3e0


	//   ....[130]....
        /*077c*/ 	.word	0x0000e410


	//   ....[131]....
        /*0780*/ 	.word	0x0000e420


	//   ....[132]....
        /*0784*/ 	.word	0x0000e490


	//   ....[133]....
        /*0788*/ 	.word	0x0000e4a0


	//   ....[134]....
        /*078c*/ 	.word	0x0000e5a0


	//   ....[135]....
        /*0790*/ 	.word	0x0000ea40


	//   ....[136]....
        /*0794*/ 	.word	0x0000ea90


	//   ....[137]....
        /*0798*/ 	.word	0x0000eac0


	//   ....[138]....
        /*079c*/ 	.word	0x0000ead0


	//   ....[139]....
        /*07a0*/ 	.word	0x0000eb00


	//   ....[140]....
        /*07a4*/ 	.word	0x0000eb30


	//   ....[141]....
        /*07a8*/ 	.word	0x0000eb60


	//   ....[142]....
        /*07ac*/ 	.word	0x0000eb90


	//   ....[143]....
        /*07b0*/ 	.word	0x0000ed10


	//   ....[144]....
        /*07b4*/ 	.word	0x0000ed40


	//   ....[145]....
        /*07b8*/ 	.word	0x0000ed70


	//   ....[146]....
        /*07bc*/ 	.word	0x0000eda0


	//   ....[147]....
        /*07c0*/ 	.word	0x0000edd0


	//   ....[148]....
        /*07c4*/ 	.word	0x0000ee00


	//   ....[149]....
        /*07c8*/ 	.word	0x0000eec0


	//   ....[150]....
        /*07cc*/ 	.word	0x0000eee0


	//   ....[151]....
        /*07d0*/ 	.word	0x0000ef50


	//   ....[152]....
        /*07d4*/ 	.word	0x0000f3c0


	//   ....[153]....
        /*07d8*/ 	.word	0x0000f920


	//   ....[154]....
        /*07dc*/ 	.word	0x0000fa10


	//   ....[155]....
        /*07e0*/ 	.word	0x0000fab0


	//   ....[156]....
        /*07e4*/ 	.word	0x0000fb10


	//   ....[157]....
        /*07e8*/ 	.word	0x0000fc00


	//   ....[158]....
        /*07ec*/ 	.word	0x0000fc70


	//   ....[159]....
        /*07f0*/ 	.word	0x0000fd60


	//   ....[160]....
        /*07f4*/ 	.word	0x0000fdd0


	//   ....[161]....
        /*07f8*/ 	.word	0x0000fec0


	//   ....[162]....
        /*07fc*/ 	.word	0x0000ff30


	//   ....[163]....
        /*0800*/ 	.word	0x00010020


	//   ....[164]....
        /*0804*/ 	.word	0x00010090


	//   ....[165]....
        /*0808*/ 	.word	0x00010130


	//   ....[166]....
        /*080c*/ 	.word	0x00010230


	//   ....[167]....
        /*0810*/ 	.word	0x00010280


	//   ....[168]....
        /*0814*/ 	.word	0x000102e0


	//   ....[169]....
        /*0818*/ 	.word	0x00010400


	//   ....[170]....
        /*081c*/ 	.word	0x00010480


	//   ....[171]....
        /*0820*/ 	.word	0x00010570


	//   ....[172]....
        /*0824*/ 	.word	0x00010640


	//   ....[173]....
        /*0828*/ 	.word	0x000106f0


	//   ....[174]....
        /*082c*/ 	.word	0x000107f0


	//   ....[175]....
        /*0830*/ 	.word	0x00010860


	//   ....[176]....
        /*0834*/ 	.word	0x00010970


	//   ....[177]....
        /*0838*/ 	.word	0x000109e0


	//   ....[178]....
        /*083c*/ 	.word	0x00010a60


	//   ....[179]....
        /*0840*/ 	.word	0x00010b30


	//   ....[180]....
        /*0844*/ 	.word	0x00010bc0


	//   ....[181]....
        /*0848*/ 	.word	0x00010c90


	//   ....[182]....
        /*084c*/ 	.word	0x00010d30


	//   ....[183]....
        /*0850*/ 	.word	0x00010dd0


	//   ....[184]....
        /*0854*/ 	.word	0x00010e30


	//   ....[185]....
        /*0858*/ 	.word	0x00010ed0


	//   ....[186]....
        /*085c*/ 	.word	0x00011020


	//   ....[187]....
        /*0860*/ 	.word	0x00011070


	//   ....[188]....
        /*0864*/ 	.word	0x000110d0


	//   ....[189]....
        /*0868*/ 	.word	0x000111c0


	//   ....[190]....
        /*086c*/ 	.word	0x000112c0


	//   ....[191]....
        /*0870*/ 	.word	0x00011310


	//   ....[192]....
        /*0874*/ 	.word	0x00011370


	//   ....[193]....
        /*0878*/ 	.word	0x00011460


	//   ....[194]....
        /*087c*/ 	.word	0x00011560


	//   ....[195]....
        /*0880*/ 	.word	0x000115b0


	//   ....[196]....
        /*0884*/ 	.word	0x00011610


	//   ....[197]....
        /*0888*/ 	.word	0x000116f0


	//   ....[198]....
        /*088c*/ 	.word	0x00011820


	//   ....[199]....
        /*0890*/ 	.word	0x00011900


	//   ....[200]....
        /*0894*/ 	.word	0x00011990


	//   ....[201]....
        /*0898*/ 	.word	0x00011aa0


	//   ....[202]....
        /*089c*/ 	.word	0x00011b00


	//   ....[203]....
        /*08a0*/ 	.word	0x00011c10


	//   ....[204]....
        /*08a4*/ 	.word	0x00011c70


	//   ....[205]....
        /*08a8*/ 	.word	0x00011d80


	//   ....[206]....
        /*08ac*/ 	.word	0x00011de0


	//   ....[207]....
        /*08b0*/ 	.word	0x00011ef0


	//   ....[208]....
        /*08b4*/ 	.word	0x00011f50


	//   ....[209]....
        /*08b8*/ 	.word	0x00012010


	//   ....[210]....
        /*08bc*/ 	.word	0x00012170


	//   ....[211]....
        /*08c0*/ 	.word	0x00012210


	//   ....[212]....
        /*08c4*/ 	.word	0x00012270


	//   ....[213]....
        /*08c8*/ 	.word	0x00012320


	//   ....[214]....
        /*08cc*/ 	.word	0x00012380


	//   ....[215]....
        /*08d0*/ 	.word	0x00012430


	//   ....[216]....
        /*08d4*/ 	.word	0x00012490


	//   ....[217]....
        /*08d8*/ 	.word	0x00012540


	//   ....[218]....
        /*08dc*/ 	.word	0x000125a0


	//   ....[219]....
        /*08e0*/ 	.word	0x00012650


	//   ....[220]....
        /*08e4*/ 	.word	0x000126b0


	//   ....[221]....
        /*08e8*/ 	.word	0x00012760


	//   ....[222]....
        /*08ec*/ 	.word	0x00012840


	//   ....[223]....
        /*08f0*/ 	.word	0x000128e0


	//   ....[224]....
        /*08f4*/ 	.word	0x00012940


	//   ....[225]....
        /*08f8*/ 	.word	0x00012a10


	//   ....[226]....
        /*08fc*/ 	.word	0x00012a70


	//   ....[227]....
        /*0900*/ 	.word	0x00012b40


	//   ....[228]....
        /*0904*/ 	.word	0x00012ba0


	//   ....[229]....
        /*0908*/ 	.word	0x00012c80


	//   ....[230]....
        /*090c*/ 	.word	0x00012ce0


	//   ....[231]....
        /*0910*/ 	.word	0x00012db0


	//   ....[232]....
        /*0914*/ 	.word	0x00012e10


	//   ....[233]....
        /*0918*/ 	.word	0x00012ee0


	//   ....[234]....
        /*091c*/ 	.word	0x00012f70


	//   ....[235]....
        /*0920*/ 	.word	0x00013010


	//   ....[236]....
        /*0924*/ 	.word	0x00013130


	//   ....[237]....
        /*0928*/ 	.word	0x000131a0


	//   ....[238]....
        /*092c*/ 	.word	0x00013210


	//   ....[239]....
        /*0930*/ 	.word	0x00013280


	//   ....[240]....
        /*0934*/ 	.word	0x000132f0


	//   ....[241]....
        /*0938*/ 	.word	0x00013370


	//   ....[242]....
        /*093c*/ 	.word	0x00013400


	//   ....[243]....
        /*0940*/ 	.word	0x00013490


	//   ....[244]....
        /*0944*/ 	.word	0x00013500


	//   ....[245]....
        /*0948*/ 	.word	0x00013570


	//   ....[246]....
        /*094c*/ 	.word	0x000135e0


	//   ....[247]....
        /*0950*/ 	.word	0x00013660


	//   ....[248]....
        /*0954*/ 	.word	0x000136d0


	//   ....[249]....
        /*0958*/ 	.word	0x00013770


	//   ....[250]....
        /*095c*/ 	.word	0x00013800


	//   ....[251]....
        /*0960*/ 	.word	0x00013920


	//----- nvinfo : EIATTR_REG_RECONFIG
	.align		4
.L_1238:
        /*0964*/ 	.byte	0x01, 0x54
	.zero		2


	//----- nvinfo : EIATTR_SYSCALL_OFFSETS
	.align		4
        /*0968*/ 	.byte	0x04, 0x46
        /*096a*/ 	.short	(.L_1240 - .L_1239)


	//   ....[0]....
.L_1239:
        /*096c*/ 	.word	0x00001770


	//   ....[1]....
        /*0970*/ 	.word	0x0000aa80


	//   ....[2]....
        /*0974*/ 	.word	0x0000abd0


	//   ....[3]....
        /*0978*/ 	.word	0x0000acc0


	//   ....[4]....
        /*097c*/ 	.word	0x0000bab0


	//   ....[5]....
        /*0980*/ 	.word	0x0000c610


	//----- nvinfo : EIATTR_MBARRIER_INSTR_OFFSETS
	.align		4
.L_1240:
        /*0984*/ 	.byte	0x04, 0x39
        /*0986*/ 	.short	(.L_1242 - .L_1241)


	//   ....[0]....
.L_1241:
        /*0988*/ 	.word	0x00000190
        /*098c*/ 	.word	0x000000ff
        /*0990*/ 	.word	0x00032400
        /*0994*/ 	.short	0x0100
        /*0996*/ 	.byte	0x08
	.zero		1


	//   ....[1]....
        /*0998*/ 	.word	0x000001a0
        /*099c*/ 	.word	0x000000ff
        /*09a0*/ 	.word	0x00032410
        /*09a4*/ 	.short	0x0100
        /*09a6*/ 	.byte	0x08
	.zero		1


	//   ....[2]....
        /*09a8*/ 	.word	0x000001b0
        /*09ac*/ 	.word	0x000000ff
        /*09b0*/ 	.word	0x00032420
        /*09b4*/ 	.short	0x0100
        /*09b6*/ 	.byte	0x08
	.zero		1


	//   ....[3]....
        /*09b8*/ 	.word	0x000002a0
        /*09bc*/ 	.word	0x000000ff
        /*09c0*/ 	.word	0x00032430
        /*09c4*/ 	.short	0x0100
        /*09c6*/ 	.byte	0x08
	.zero		1


	//   ....[4]....
        /*09c8*/ 	.word	0x000002b0
        /*09cc*/ 	.word	0x000000ff
        /*09d0*/ 	.word	0x00032440
        /*09d4*/ 	.short	0x0100
        /*09d6*/ 	.byte	0x08
	.zero		1


	//   ....[5]....
        /*09d8*/ 	.word	0x000002c0
        /*09dc*/ 	.word	0x000000ff
        /*09e0*/ 	.word	0x00032438
        /*09e4*/ 	.short	0x0100
        /*09e6*/ 	.byte	0x08
	.zero		1


	//   ....[6]....
        /*09e8*/ 	.word	0x000002d0
        /*09ec*/ 	.word	0x000000ff
        /*09f0*/ 	.word	0x00032448
        /*09f4*/ 	.short	0x0100
        /*09f6*/ 	.byte	0x08
	.zero		1


	//   ....[7]....
        /*09f8*/ 	.word	0x00000400
        /*09fc*/ 	.word	0x000000ff
        /*0a00*/ 	.word	0x00032450
        /*0a04*/ 	.short	0x0100
        /*0a06*/ 	.byte	0x08
	.zero		1


	//   ....[8]....
        /*0a08*/ 	.word	0x00000410
        /*0a0c*/ 	.word	0x000000ff
        /*0a10*/ 	.word	0x00032460
        /*0a14*/ 	.short	0x0100
        /*0a16*/ 	.byte	0x08
	.zero		1


	//   ....[9]....
        /*0a18*/ 	.word	0x00000420
        /*0a1c*/ 	.word	0x000000ff
        /*0a20*/ 	.word	0x00032458
        /*0a24*/ 	.short	0x0100
        /*0a26*/ 	.byte	0x08
	.zero		1


	//   ....[10]....
        /*0a28*/ 	.word	0x00000430
        /*0a2c*/ 	.word	0x000000ff
        /*0a30*/ 	.word	0x00032468
        /*0a34*/ 	.short	0x0100
        /*0a36*/ 	.byte	0x08
	.zero		1


	//   ....[11]....
        /*0a38*/ 	.word	0x00000520
        /*0a3c*/ 	.word	0x000000ff
        /*0a40*/ 	.word	0x00032470
        /*0a44*/ 	.short	0x0100
        /*0a46*/ 	.byte	0x06
	.zero		1


	//   ....[12]....
        /*0a48*/ 	.word	0x00000530
        /*0a4c*/ 	.word	0x000000ff
        /*0a50*/ 	.word	0x00032480
        /*0a54*/ 	.short	0x0100
        /*0a56*/ 	.byte	0x06
	.zero		1


	//   ....[13]....
        /*0a58*/ 	.word	0x00000540
        /*0a5c*/ 	.word	0x000000ff
        /*0a60*/ 	.word	0x00032478
        /*0a64*/ 	.short	0x0100
        /*0a66*/ 	.byte	0x06
	.zero		1


	//   ....[14]....
        /*0a68*/ 	.word	0x00000550
        /*0a6c*/ 	.word	0x000000ff
        /*0a70*/ 	.word	0x00032488
        /*0a74*/ 	.short	0x0100
        /*0a76*/ 	.byte	0x06
	.zero		1


	//   ....[15]....
        /*0a78*/ 	.word	0x00000680
        /*0a7c*/ 	.word	0x000000ff
        /*0a80*/ 	.word	0x00032490
        /*0a84*/ 	.short	0x0100
        /*0a86*/ 	.byte	0x08
	.zero		1


	//   ....[16]....
        /*0a88*/ 	.word	0x00000690
        /*0a8c*/ 	.word	0x000000ff
        /*0a90*/ 	.word	0x000324a0
        /*0a94*/ 	.short	0x0100
        /*0a96*/ 	.byte	0x08
	.zero		1


	//   ....[17]....
        /*0a98*/ 	.word	0x000006a0
        /*0a9c*/ 	.word	0x000000ff
        /*0aa0*/ 	.word	0x00032498
        /*0aa4*/ 	.short	0x0100
        /*0aa6*/ 	.byte	0x08
	.zero		1


	//   ....[18]....
        /*0aa8*/ 	.word	0x000006b0
        /*0aac*/ 	.word	0x000000ff
        /*0ab0*/ 	.word	0x000324a8
        /*0ab4*/ 	.short	0x0100
        /*0ab6*/ 	.byte	0x08
	.zero		1


	//   ....[19]....
        /*0ab8*/ 	.word	0x000007f0
        /*0abc*/ 	.word	0x000000ff
        /*0ac0*/ 	.word	0x000324b0
        /*0ac4*/ 	.short	0x0100
        /*0ac6*/ 	.byte	0x08
	.zero		1


	//   ....[20]....
        /*0ac8*/ 	.word	0x00000800
        /*0acc*/ 	.word	0x000000ff
        /*0ad0*/ 	.word	0x000324c0
        /*0ad4*/ 	.short	0x0100
        /*0ad6*/ 	.byte	0x08
	.zero		1


	//   ....[21]....
        /*0ad8*/ 	.word	0x00000810
        /*0adc*/ 	.word	0x000000ff
        /*0ae0*/ 	.word	0x000324b8
        /*0ae4*/ 	.short	0x0100
        /*0ae6*/ 	.byte	0x08
	.zero		1


	//   ....[22]....
        /*0ae8*/ 	.word	0x00000820
        /*0aec*/ 	.word	0x000000ff
        /*0af0*/ 	.word	0x000324c8
        /*0af4*/ 	.short	0x0100
        /*0af6*/ 	.byte	0x08
	.zero		1


	//   ....[23]....
        /*0af8*/ 	.word	0x00001800
        /*0afc*/ 	.word	0x000000ff
        /*0b00*/ 	.word	0x00032400
        /*0b04*/ 	.short	0x010a
        /*0b06*/ 	.byte	0x28
	.zero		1


	//   ....[24]....
        /*0b08*/ 	.word	0x000018d0
        /*0b0c*/ 	.word	0x000000ff
        /*0b10*/ 	.word	0x00032430
        /*0b14*/ 	.short	0x010a
        /*0b16*/ 	.byte	0x34
	.zero		1


	//   ....[25]....
        /*0b18*/ 	.word	0x00001910
        /*0b1c*/ 	.word	0x000000ff
        /*0b20*/ 	.word	0x00032430
        /*0b24*/ 	.short	0x010a
        /*0b26*/ 	.byte	0x34
	.zero		1


	//   ....[26]....
        /*0b28*/ 	.word	0x00001c70
        /*0b2c*/ 	.word	0x000000ff
        /*0b30*/ 	.word	0x00032410
        /*0b34*/ 	.short	0x010a
        /*0b36*/ 	.byte	0x28
	.zero		1


	//   ....[27]....
        /*0b38*/ 	.word	0x00001cb0
        /*0b3c*/ 	.word	0x000000ff
        /*0b40*/ 	.word	0x00032450
        /*0b44*/ 	.short	0x010a
        /*0b46*/ 	.byte	0x34
	.zero		1


	//   ....[28]....
        /*0b48*/ 	.word	0x00001cf0
        /*0b4c*/ 	.word	0x000000ff
        /*0b50*/ 	.word	0x00032450
        /*0b54*/ 	.short	0x010a
        /*0b56*/ 	.byte	0x34
	.zero		1


	//   ....[29]....
        /*0b58*/ 	.word	0x000026c0
        /*0b5c*/ 	.word	0x000000ff
        /*0b60*/ 	.word	0x00000000
        /*0b64*/ 	.short	0x0101
        /*0b66*/ 	.byte	0x05
	.zero		1


	//   ....[30]....
        /*0b68*/ 	.word	0x00003ba0
        /*0b6c*/ 	.word	0x000000ff
        /*0b70*/ 	.word	0x00000000
        /*0b74*/ 	.short	0x0101
        /*0b76*/ 	.byte	0x34
	.zero		1


	//   ....[31]....
        /*0b78*/ 	.word	0x00003ce0
        /*0b7c*/ 	.word	0x000000ff
        /*0b80*/ 	.word	0x00032430
        /*0b84*/ 	.short	0x010a
        /*0b86*/ 	.byte	0x04
	.zero		1


	//   ....[32]....
        /*0b88*/ 	.word	0x00003d20
        /*0b8c*/ 	.word	0x000000ff
        /*0b90*/ 	.word	0x00032430
        /*0b94*/ 	.short	0x010a
        /*0b96*/ 	.byte	0x04
	.zero		1


	//   ....[33]....
        /*0b98*/ 	.word	0x00003f30
        /*0b9c*/ 	.word	0x000000ff
        /*0ba0*/ 	.word	0x00032450
        /*0ba4*/ 	.short	0x010a
        /*0ba6*/ 	.byte	0x04
	.zero		1


	//   ....[34]....
        /*0ba8*/ 	.word	0x00003f70
        /*0bac*/ 	.word	0x000000ff
        /*0bb0*/ 	.word	0x00032450
        /*0bb4*/ 	.short	0x010a
        /*0bb6*/ 	.byte	0x04
	.zero		1


	//   ....[35]....
        /*0bb8*/ 	.word	0x00004630
        /*0bbc*/ 	.word	0x000000ff
        /*0bc0*/ 	.word	0x00000000
        /*0bc4*/ 	.short	0x0101
        /*0bc6*/ 	.byte	0x05
	.zero		1


	//   ....[36]....
        /*0bc8*/ 	.word	0x00005f10
        /*0bcc*/ 	.word	0x000000ff
        /*0bd0*/ 	.word	0x00000000
        /*0bd4*/ 	.short	0x0101
        /*0bd6*/ 	.byte	0x04
	.zero		1


	//   ....[37]....
        /*0bd8*/ 	.word	0x00008430
        /*0bdc*/ 	.word	0x0000009c
        /*0be0*/ 	.word	0x00000000
        /*0be4*/ 	.short	0x0101
        /*0be6*/ 	.byte	0x3f
	.zero		1


	//   ....[38]....
        /*0be8*/ 	.word	0x0000b1c0
        /*0bec*/ 	.word	0x00000019
        /*0bf0*/ 	.word	0x00032440
        /*0bf4*/ 	.short	0x010a
        /*0bf6*/ 	.byte	0x3f
	.zero		1


	//   ....[39]....
        /*0bf8*/ 	.word	0x0000b830
        /*0bfc*/ 	.word	0x00000019
        /*0c00*/ 	.word	0x00032430
        /*0c04*/ 	.short	0x0107
        /*0c06*/ 	.byte	0x3f
	.zero		1


	//   ....[40]....
        /*0c08*/ 	.word	0x0000b900
        /*0c0c*/ 	.word	0x00000019
        /*0c10*/ 	.word	0x00032430
        /*0c14*/ 	.short	0x0101
        /*0c16*/ 	.byte	0x3f
	.zero		1


	//   ....[41]....
        /*0c18*/ 	.word	0x0000c450
        /*0c1c*/ 	.word	0x00000016
        /*0c20*/ 	.word	0x00032400
        /*0c24*/ 	.short	0x0107
        /*0c26*/ 	.byte	0x3f
	.zero		1


	//   ....[42]....
        /*0c28*/ 	.word	0x0000c4e0
        /*0c2c*/ 	.word	0x00000016
        /*0c30*/ 	.word	0x00032400
        /*0c34*/ 	.short	0x0101
        /*0c36*/ 	.byte	0x3f
	.zero		1


	//   ....[43]....
        /*0c38*/ 	.word	0x0000cf60
        /*0c3c*/ 	.word	0x00000016
        /*0c40*/ 	.word	0x00032410
        /*0c44*/ 	.short	0x0107
        /*0c46*/ 	.byte	0x3f
	.zero		1


	//   ....[44]....
        /*0c48*/ 	.word	0x0000d060
        /*0c4c*/ 	.word	0x00000016
        /*0c50*/ 	.word	0x00032410
        /*0c54*/ 	.short	0x0101
        /*0c56*/ 	.byte	0x3f
	.zero		1


	//   ....[45]....
        /*0c58*/ 	.word	0x0000d080
        /*0c5c*/ 	.word	0x00000016
        /*0c60*/ 	.word	0x00032420
        /*0c64*/ 	.short	0x010a
        /*0c66*/ 	.byte	0x3f
	.zero		1


	//   ....[46]....
        /*0c68*/ 	.word	0x0000d100
        /*0c6c*/ 	.word	0x00000019
        /*0c70*/ 	.word	0x00032460
        /*0c74*/ 	.short	0x010a
        /*0c76*/ 	.byte	0x3f
	.zero		1


	//   ....[47]....
        /*0c78*/ 	.word	0x0000d880
        /*0c7c*/ 	.word	0x00000019
        /*0c80*/ 	.word	0x00032450
        /*0c84*/ 	.short	0x0107
        /*0c86*/ 	.byte	0x3f
	.zero		1


	//   ....[48]....
        /*0c88*/ 	.word	0x0000d940
        /*0c8c*/ 	.word	0x00000019
        /*0c90*/ 	.word	0x00032450
        /*0c94*/ 	.short	0x0101
        /*0c96*/ 	.byte	0x3f
	.zero		1


	//   ....[49]....
        /*0c98*/ 	.word	0x0000dc80
        /*0c9c*/ 	.word	0x0000000a
        /*0ca0*/ 	.word	0x00032440
        /*0ca4*/ 	.short	0x010a
        /*0ca6*/ 	.byte	0x3f
	.zero		1


	//   ....[50]....
        /*0ca8*/ 	.word	0x0000e050
        /*0cac*/ 	.word	0x0000000a
        /*0cb0*/ 	.word	0x00032430
        /*0cb4*/ 	.short	0x0107
        /*0cb6*/ 	.byte	0x3f
	.zero		1


	//   ....[51]....
        /*0cb8*/ 	.word	0x0000e100
        /*0cbc*/ 	.word	0x0000000a
        /*0cc0*/ 	.word	0x00032430
        /*0cc4*/ 	.short	0x0101
        /*0cc6*/ 	.byte	0x3f
	.zero		1


	//   ....[52]....
        /*0cc8*/ 	.word	0x0000e130
        /*0ccc*/ 	.word	0x0000000a
        /*0cd0*/ 	.word	0x00032460
        /*0cd4*/ 	.short	0x010a
        /*0cd6*/ 	.byte	0x3f
	.zero		1


	//   ....[53]....
        /*0cd8*/ 	.word	0x0000e650
        /*0cdc*/ 	.word	0x0000000a
        /*0ce0*/ 	.word	0x00032450
        /*0ce4*/ 	.short	0x0107
        /*0ce6*/ 	.byte	0x3f
	.zero		1


	//   ....[54]....
        /*0ce8*/ 	.word	0x0000e700
        /*0cec*/ 	.word	0x0000000a
        /*0cf0*/ 	.word	0x00032450
        /*0cf4*/ 	.short	0x0101
        /*0cf6*/ 	.byte	0x3f
	.zero		1


	//   ....[55]....
        /*0cf8*/ 	.word	0x0000f340
        /*0cfc*/ 	.word	0x00000005
        /*0d00*/ 	.word	0x00032420
        /*0d04*/ 	.short	0x010a
        /*0d06*/ 	.byte	0x3f
	.zero		1


	//   ....[56]....
        /*0d08*/ 	.word	0x0000f4e0
        /*0d0c*/ 	.word	0x00000003
        /*0d10*/ 	.word	0x00032440
        /*0d14*/ 	.short	0x010a
        /*0d16*/ 	.byte	0x3f
	.zero		1


	//   ....[57]....
        /*0d18*/ 	.word	0x0000f580
        /*0d1c*/ 	.word	0x00000005
        /*0d20*/ 	.word	0x00032440
        /*0d24*/ 	.short	0x010a
        /*0d26*/ 	.byte	0x3f
	.zero		1


	//   ....[58]....
        /*0d28*/ 	.word	0x0000f5c0
        /*0d2c*/ 	.word	0x00000003
        /*0d30*/ 	.word	0x00032460
        /*0d34*/ 	.short	0x010a
        /*0d36*/ 	.byte	0x3f
	.zero		1


	//   ....[59]....
        /*0d38*/ 	.word	0x0000f600
        /*0d3c*/ 	.word	0x00000005
        /*0d40*/ 	.word	0x00032460
        /*0d44*/ 	.short	0x010a
        /*0d46*/ 	.byte	0x3f
	.zero		1


	//   ....[60]....
        /*0d48*/ 	.word	0x0000f670
        /*0d4c*/ 	.word	0x00000003
        /*0d50*/ 	.word	0x00032400
        /*0d54*/ 	.short	0x010a
        /*0d56*/ 	.byte	0x3f
	.zero		1


	//   ....[61]....
        /*0d58*/ 	.word	0x0000f6d0
        /*0d5c*/ 	.word	0x00000004
        /*0d60*/ 	.word	0x00032430
        /*0d64*/ 	.short	0x010a
        /*0d66*/ 	.byte	0x3f
	.zero		1


	//   ....[62]....
        /*0d68*/ 	.word	0x0000f730
        /*0d6c*/ 	.word	0x00000005
        /*0d70*/ 	.word	0x00032410
        /*0d74*/ 	.short	0x010a
        /*0d76*/ 	.byte	0x3f
	.zero		1


	//   ....[63]....
        /*0d78*/ 	.word	0x0000f790
        /*0d7c*/ 	.word	0x00000000
        /*0d80*/ 	.word	0x00032450
        /*0d84*/ 	.short	0x010a
        /*0d86*/ 	.byte	0x3f
	.zero		1


	//   ....[64]....
        /*0d88*/ 	.word	0x0000f7f0
        /*0d8c*/ 	.word	0x00000003
        /*0d90*/ 	.word	0x00032430
        /*0d94*/ 	.short	0x010a
        /*0d96*/ 	.byte	0x3f
	.zero		1


	//   ....[65]....
        /*0d98*/ 	.word	0x0000f850
        /*0d9c*/ 	.word	0x00000003
        /*0da0*/ 	.word	0x00032450
        /*0da4*/ 	.short	0x010a
        /*0da6*/ 	.byte	0x3f
	.zero		1


	//   ....[66]....
        /*0da8*/ 	.word	0x0000f960
        /*0dac*/ 	.word	0x00000019
        /*0db0*/ 	.word	0x00032440
        /*0db4*/ 	.short	0x010a
        /*0db6*/ 	.byte	0x3f
	.zero		1


	//   ....[67]....
        /*0db8*/ 	.word	0x00011720
        /*0dbc*/ 	.word	0x00000016
        /*0dc0*/ 	.word	0x00032420
        /*0dc4*/ 	.short	0x010a
        /*0dc6*/ 	.byte	0x3f
	.zero		1


	//   ....[68]....
        /*0dc8*/ 	.word	0x00011770
        /*0dcc*/ 	.word	0x00000019
        /*0dd0*/ 	.word	0x00032460
        /*0dd4*/ 	.short	0x010a
        /*0dd6*/ 	.byte	0x3f
	.zero		1


	//   ....[69]....
        /*0dd8*/ 	.word	0x000120c0
        /*0ddc*/ 	.word	0x0000000a
        /*0de0*/ 	.word	0x00032440
        /*0de4*/ 	.short	0x010a
        /*0de6*/ 	.byte	0x3f
	.zero		1


	//   ....[70]....
        /*0de8*/ 	.word	0x00012790
        /*0dec*/ 	.word	0x0000000a
        /*0df0*/ 	.word	0x00032460
        /*0df4*/ 	.short	0x010a
        /*0df6*/ 	.byte	0x3f
	.zero		1


	//   ....[71]....
        /*0df8*/ 	.word	0x00013840
        /*0dfc*/ 	.word	0x00000005
        /*0e00*/ 	.word	0x00032420
        /*0e04*/ 	.short	0x010a
        /*0e06*/ 	.byte	0x3f
	.zero		1


	//   ....[72]....
        /*0e08*/ 	.word	0x000139e0
        /*0e0c*/ 	.word	0x00000003
        /*0e10*/ 	.word	0x00032440
        /*0e14*/ 	.short	0x010a
        /*0e16*/ 	.byte	0x3f
	.zero		1


	//   ....[73]....
        /*0e18*/ 	.word	0x00013a30
        /*0e1c*/ 	.word	0x00000005
        /*0e20*/ 	.word	0x00032440
        /*0e24*/ 	.short	0x010a
        /*0e26*/ 	.byte	0x3f
	.zero		1


	//   ....[74]....
        /*0e28*/ 	.word	0x00013a80
        /*0e2c*/ 	.word	0x00000003
        /*0e30*/ 	.word	0x00032460
        /*0e34*/ 	.short	0x010a
        /*0e36*/ 	.byte	0x3f
	.zero		1


	//----- nvinfo : EIATTR_NUM_MBARRIERS
	.align		4
.L_1242:
        /*0e38*/ 	.byte	0x03, 0x38
        /*0e3a*/ 	.short	0x0017


	//----- nvinfo : EIATTR_EXIT_INSTR_OFFSETS
	.align		4
        /*0e3c*/ 	.byte	0x04, 0x1c
        /*0e3e*/ 	.short	(.L_1244 - .L_1243)


	//   ....[0]....
.L_1243:
        /*0e40*/ 	.word	0x000009f0


	//   ....[1]....
        /*0e44*/ 	.word	0x00009870


	//   ....[2]....
        /*0e48*/ 	.word	0x0000f650


	//----- nvinfo : EIATTR_MAX_THREADS
	.align		4
.L_1244:
        /*0e4c*/ 	.byte	0x04, 0x05
        /*0e4e*/ 	.short	(.L_1246 - .L_1245)
.L_1245:
        /*0e50*/ 	.word	0x00000180
        /*0e54*/ 	.word	0x00000001
        /*0e58*/ 	.word	0x00000001


	//----- nvinfo : EIATTR_CRS_STACK_SIZE
	.align		4
.L_1246:
        /*0e5c*/ 	.byte	0x04, 0x1e
        /*0e5e*/ 	.short	(.L_1248 - .L_1247)
.L_1247:
        /*0e60*/ 	.word	0x00000000


	//----- nvinfo : EIATTR_CBANK_PARAM_SIZE
	.align		4
.L_1248:
        /*0e64*/ 	.byte	0x03, 0x19
        /*0e66*/ 	.short	0x0bf0


	//----- nvinfo : EIATTR_PARAM_CBANK
	.align		4
        /*0e68*/ 	.byte	0x04, 0x0a
        /*0e6a*/ 	.short	(.L_1250 - .L_1249)
	.align		4
.L_1249:
        /*0e6c*/ 	.word	index@(.nv.constant0._ZN7cutlass13device_kernelIN5flash11enable_sm90INS1_16FlashAttnFwdSm90INS1_25CollectiveMainloopFwdSm90ILi2EN4cute5tupleIJNS5_1CILi1EEES8_S8_EEENS6_IJNS7_ILi128EEENS7_ILi96EEENS7_ILi64EEEEEELi256ENS_10bfloat16_tEfNS_4arch4Sm90ELb0ELb0ELb0ELb1ELb1ELb0ELb1ELb1ELb0ELb1ELb0ELb0EEENS1_21CollectiveEpilogueFwdINS6_IJSA_NS7_ILi256EEESB_EEES9_SE_SG_Li256ELb1ELb1ELb0ELb0EEENS1_36VarlenDynamicPersistentTileSchedulerILi128ELi96ELi256ELi128ELb0ELb1ELb1ELb0ELb1ELb1EEEEEEEEEvNT_6ParamsE)
        /*0e70*/ 	.short	0x0210
        /*0e72*/ 	.short	0x0bf0


	//----- nvinfo : EIATTR_SW_WAR
	.align		4
.L_1250:
        /*0e74*/ 	.byte	0x04, 0x36
        /*0e76*/ 	.short	(.L_1252 - .L_1251)
.L_1251:
        /*0e78*/ 	.word	0x00000008
.L_1252:


//--------------------- .nv.info._ZN7cutlass13device_kernelIN5flash11enable_sm90INS1_16FlashAttnFwdSm90INS1_25CollectiveMainloopFwdSm90ILi2EN4cute5tupleIJNS5_1CILi1EEES8_S8_EEENS6_IJNS7_ILi128EEENS7_ILi96EEENS7_ILi64EEEEEELi256ENS_10bfloat16_tEfNS_4arch4Sm90ELb0ELb0ELb0ELb1ELb1ELb1ELb1ELb1ELb0ELb1ELb0ELb0EEENS1_21CollectiveEpilogueFwdINS6_IJSA_NS7_ILi256EEESB_EEES9_SE_SG_Li256ELb1ELb1ELb0ELb0EEENS1_36VarlenDynamicPersistentTileSchedulerILi128ELi96ELi256ELi128ELb0ELb1ELb1ELb0ELb1ELb1EEEEEEEEEvNT_6ParamsE --------------------------
	.section	.nv.info._ZN7cutlass13device_kernelIN5flash11enable_sm90INS1_16FlashAttnFwdSm90INS1_25CollectiveMainloopFwdSm90ILi2EN4cute5tupleIJNS5_1CILi1EEES8_S8_EEENS6_IJNS7_ILi128EEENS7_ILi96EEENS7_ILi64EEEEEELi256ENS_10bfloat16_tEfNS_4arch4Sm90ELb0ELb0ELb0ELb1ELb1ELb1ELb1ELb1ELb0ELb1ELb0ELb0EEENS1_21CollectiveEpilogueFwdINS6_IJSA_NS7_ILi256EEESB_EEES9_SE_SG_Li256ELb1ELb1ELb0ELb0EEENS1_36VarlenDynamicPersistentTileSchedulerILi128ELi96ELi256ELi128ELb0ELb1ELb1ELb0ELb1ELb1EEEEEEEEEvNT_6ParamsE,"",@"SHT_CUDA_INFO"
	.sectionflags	@""
	.align	4


	//----- nvinfo : EIATTR_CUDA_API_VERSION
	.align		4
        /*0000*/ 	.byte	0x04, 0x37
        /*0002*/ 	.short	(.L_1254 - .L_1253)
.L_1253:
        /*0004*/ 	.word	0x00000082


	//----- nvinfo : EIATTR_KPARAM_INFO
	.align		4
.L_1254:
        /*0008*/ 	.byte	0x04, 0x17
        /*000a*/ 	.short	(.L_1256 - .L_1255)
.L_1255:
        /*000c*/ 	.word	0x00000000
        /*0010*/ 	.short	0x0000
        /*0012*/ 	.short	0x0070
        /*0014*/ 	.byte	0x00, 0xf0, 0x01, 0x2e


	//----- nvinfo : EIATTR_SPARSE_MMA_MASK
	.align		4
.L_1256:
        /*0018*/ 	.byte	0x03, 0x50
        /*001a*/ 	.short	0x0000


	//----- nvinfo : EIATTR_MAXREG_COUNT
	.align		4
        /*001c*/ 	.byte	0x03, 0x1b
        /*001e*/ 	.short	0x00a8


	//----- nvinfo : EIATTR_NUM_BARRIERS
	.align		4
        /*0020*/ 	.byte	0x02, 0x4c
        /*0022*/ 	.byte	0x10
	.zero		1


	//----- nvinfo : EIATTR_EXTERNS
	.align		4
        /*0024*/ 	.byte	0x04, 0x0f
        /*0026*/ 	.short	(.L_1258 - .L_1257)


	//   ....[0]....
	.align		4
.L_1257:
        /*0028*/ 	.word	index@(__assertfail)


	//----- nvinfo : EIATTR_ANNOTATIONS
	.align		4
.L_1258:
        /*002c*/ 	.byte	0x04, 0x55
        /*002e*/ 	.short	(.L_1260 - .L_1259)


	//   ....[0]....
.L_1259:
        /* <DEDUP_REMOVED lines=69> */


	//----- nvinfo : EIATTR_MERCURY_ISA_VERSION
	.align		4
.L_1260:
        /*0470*/ 	.byte	0x03, 0x5f
        /*0472*/ 	.short	0x0101


	//----- nvinfo : EIATTR_UNUSED_LOAD_BYTE_OFFSET
	.align		4
        /*0474*/ 	.byte	0x04, 0x44
        /*0476*/ 	.short	(.L_1262 - .L_1261)


	//   ....[0]....
.L_1261:
        /*0478*/ 	.word	0x00000a70
        /*047c*/ 	.word	0x0000fff0


	//   ....[1]....
        /*0480*/ 	.word	0x0000e570
        /*0484*/ 	.word	0x0000fff0


	//----- nvinfo : EIATTR_INT_WARP_WIDE_INSTR_OFFSETS
	.align		4
.L_1262:
        /*0488*/ 	.byte	0x04, 0x31
        /*048a*/ 	.short	(.L_1264 - .L_1263)


	//   ....[0]....
.L_1263:
        /*048c*/ 	.word	0x00000120


	//   ....[1]....
        /*0490*/ 	.word	0x00000160


	//   ....[2]....
        /*0494*/ 	.word	0x000001d0


	//   ....[3]....
        /*0498*/ 	.word	0x00000240


	//   ....[4]....
        /*049c*/ 	.word	0x00013920


	//   ....[5]....
        /*04a0*/ 	.word	0x000139b0


	//   ....[6]....
        /*04a4*/ 	.word	0x00017970


	//   ....[7]....
        /*04a8*/ 	.word	0x00017a00


	//----- nvinfo : EIATTR_COOP_GROUP_MASK_REGIDS
	.align		4
.L_1264:
        /*04ac*/ 	.byte	0x04, 0x29
        /*04ae*/ 	.short	(.L_1266 - .L_1265)


	//   ....[0]....
.L_1265:
        /*04b0*/ 	.word	0xffffffff


	//   ....[1]....
        /*04b4*/ 	.word	0xffffffff


	//   ....[2]....
        /*04b8*/ 	.word	0xffffffff


	//   ....[3]....
        /*04bc*/ 	.word	0xffffffff


	//   ....[4]....
        /*04c0*/ 	.word	0xffffffff


	//   ....[5]....
        /*04c4*/ 	.word	0xffffffff


	//   ....[6]....
        /*04c8*/ 	.word	0xffffffff


	//   ....[7]....
        /*04cc*/ 	.word	0xffffffff


	//   ....[8]....
        /*04d0*/ 	.word	0xffffffff


	//   ....[9]....
        /*04d4*/ 	.word	0xffffffff


	//   ....[10]....
        /*04d8*/ 	.word	0xffffffff


	//   ....[11]....
        /*04dc*/ 	.word	0xffffffff


	//   ....[12]....
        /*04e0*/ 	.word	0xffffffff


	//   ....[13]....
        /*04e4*/ 	.word	0xffffffff


	//   ....[14]....
        /*04e8*/ 	.word	0xffffffff


	//   ....[15]....
        /*04ec*/ 	.word	0xffffffff


	//   ....[16]....
        /*04f0*/ 	.word	0xffffffff


	//   ....[17]....
        /*04f4*/ 	.word	0xffffffff


	//   ....[18]....
        /*04f8*/ 	.word	0xffffffff


	//   ....[19]....
        /*04fc*/ 	.word	0xffffffff


	//   ....[20]....
        /*0500*/ 	.word	0xffffffff


	//   ....[21]....
        /*0504*/ 	.word	0xffffffff


	//   ....[22]....
        /*0508*/ 	.word	0xffffffff


	//   ....[23]....
        /*050c*/ 	.word	0xffffffff


	//   ....[24]....
        /*0510*/ 	.word	0xffffffff


	//   ....[25]....
        /*0514*/ 	.word	0xffffffff


	//   ....[26]....
        /*0518*/ 	.word	0xffffffff


	//   ....[27]....
        /*051c*/ 	.word	0xffffffff


	//   ....[28]....
        /*0520*/ 	.word	0xffffffff


	//   ....[29]....
        /*0524*/ 	.word	0xffffffff


	//   ....[30]....
        /*0528*/ 	.word	0xffffffff


	//   ....[31]....
        /*052c*/ 	.word	0xffffffff


	//   ....[32]....
        /*0530*/ 	.word	0xffffffff


	//   ....[33]....
        /*0534*/ 	.word	0xffffffff


	//   ....[34]....
        /*0538*/ 	.word	0xffffffff


	//   ....[35]....
        /*053c*/ 	.word	0xffffffff


	//   ....[36]....
        /*0540*/ 	.word	0xffffffff


	//   ....[37]....
        /*0544*/ 	.word	0xffffffff


	//   ....[38]....
        /*0548*/ 	.word	0xffffffff


	//   ....[39]....
        /*054c*/ 	.word	0xffffffff


	//   ....[40]....
        /*0550*/ 	.word	0xffffffff


	//   ....[41]....
        /*0554*/ 	.word	0xffffffff


	//   ....[42]....
        /*0558*/ 	.word	0xffffffff


	//   ....[43]....
        /*055c*/ 	.word	0xffffffff


	//   ....[44]....
        /*0560*/ 	.word	0xffffffff


	//   ....[45]....
        /*0564*/ 	.word	0xffffffff


	//   ....[46]....
        /*0568*/ 	.word	0xffffffff


	//   ....[47]....
        /*056c*/ 	.word	0xffffffff


	//   ....[48]....
        /*0570*/ 	.word	0xffffffff


	//   ....[49]....
        /*0574*/ 	.word	0xffffffff


	//   ....[50]....
        /*0578*/ 	.word	0xffffffff


	//   ....[51]....
        /*057c*/ 	.word	0xffffffff


	//   ....[52]....
        /*0580*/ 	.word	0xffffffff


	//   ....[53]....
        /*0584*/ 	.word	0xffffffff


	//   ....[54]....
        /*0588*/ 	.word	0xffffffff


	//   ....[55]....
        /*058c*/ 	.word	0xffffffff


	//   ....[56]....
        /*0590*/ 	.word	0xffffffff


	//   ....[57]....
        /*0594*/ 	.word	0xffffffff


	//   ....[58]....
        /*0598*/ 	.word	0xffffffff


	//   ....[59]....
        /*059c*/ 	.word	0xffffffff


	//   ....[60]....
        /*05a0*/ 	.word	0xffffffff


	//   ....[61]....
        /*05a4*/ 	.word	0xffffffff


	//   ....[62]....
        /*05a8*/ 	.word	0xffffffff


	//   ....[63]....
        /*05ac*/ 	.word	0xffffffff


	//   ....[64]....
        /*05b0*/ 	.word	0xffffffff


	//   ....[65]....
        /*05b4*/ 	.word	0xffffffff


	//   ....[66]....
        /*05b8*/ 	.word	0xffffffff


	//   ....[67]....
        /*05bc*/ 	.word	0xffffffff


	//   ....[68]....
        /*05c0*/ 	.word	0xffffffff


	//   ....[69]....
        /*05c4*/ 	.word	0xffffffff


	//   ....[70]....
        /*05c8*/ 	.word	0xffffffff


	//   ....[71]....
        /*05cc*/ 	.word	0xffffffff


	//   ....[72]....
        /*05d0*/ 	.word	0xffffffff


	//   ....[73]....
        /*05d4*/ 	.word	0xffffffff


	//   ....[74]....
        /*05d8*/ 	.word	0xffffffff


	//   ....[75]....
        /*05dc*/ 	.word	0xffffffff


	//   ....[76]....
        /*05e0*/ 	.word	0xffffffff


	//   ....[77]....
        /*05e4*/ 	.word	0xffffffff


	//   ....[78]....
        /*05e8*/ 	.word	0xffffffff


	//   ....[79]....
        /*05ec*/ 	.word	0xffffffff


	//   ....[80]....
        /*05f0*/ 	.word	0xffffffff


	//   ....[81]....
        /*05f4*/ 	.word	0xffffffff


	//   ....[82]....
        /*05f8*/ 	.word	0xffffffff


	//   ....[83]....
        /*05fc*/ 	.word	0xffffffff


	//   ....[84]....
        /*0600*/ 	.word	0xffffffff


	//   ....[85]....
        /*0604*/ 	.word	0xffffffff


	//   ....[86]....
        /*0608*/ 	.word	0xffffffff


	//   ....[87]....
        /*060c*/ 	.word	0xffffffff


	//   ....[88]....
        /*0610*/ 	.word	0xffffffff


	//   ....[89]....
        /*0614*/ 	.word	0xffffffff


	//   ....[90]....
        /*0618*/ 	.word	0xffffffff


	//   ....[91]....
        /*061c*/ 	.word	0xffffffff


	//   ....[92]....
        /*0620*/ 	.word	0xffffffff


	//   ....[93]....
        /*0624*/ 	.word	0xffffffff


	//   ....[94]....
        /*0628*/ 	.word	0xffffffff


	//   ....[95]....
        /*062c*/ 	.word	0xffffffff


	//   ....[96]....
        /*0630*/ 	.word	0xffffffff


	//   ....[97]....
        /*0634*/ 	.word	0xffffffff


	//   ....[98]....
        /*0638*/ 	.word	0xffffffff


	//   ....[99]....
        /*063c*/ 	.word	0xffffffff


	//   ....[100]....
        /*0640*/ 	.word	0xffffffff


	//   ....[101]....
        /*0644*/ 	.word	0xffffffff


	//   ....[102]....
        /*0648*/ 	.word	0xffffffff


	//   ....[103]....
        /*064c*/ 	.word	0xffffffff


	//   ....[104]....
        /*0650*/ 	.word	0xffffffff


	//   ....[105]....
        /*0654*/ 	.word	0xffffffff


	//   ....[106]....
        /*0658*/ 	.word	0xffffffff


	//   ....[107]....
        /*065c*/ 	.word	0xffffffff


	//   ....[108]....
        /*0660*/ 	.word	0xffffffff


	//   ....[109]....
        /*0664*/ 	.word	0xffffffff


	//   ....[110]....
        /*0668*/ 	.word	0xffffffff


	//   ....[111]....
        /*066c*/ 	.word	0xffffffff


	//   ....[112]....
        /*0670*/ 	.word	0xffffffff


	//   ....[113]....
        /*0674*/ 	.word	0xffffffff


	//   ....[114]....
        /*0678*/ 	.word	0xffffffff


	//   ....[115]....
        /*067c*/ 	.word	0xffffffff


	//   ....[116]....
        /*0680*/ 	.word	0xffffffff


	//   ....[117]....
        /*0684*/ 	.word	0xffffffff


	//   ....[118]....
        /*0688*/ 	.word	0xffffffff


	//   ....[119]....
        /*068c*/ 	.word	0xffffffff


	//   ....[120]....
        /*0690*/ 	.word	0xffffffff


	//   ....[121]....
        /*0694*/ 	.word	0xffffffff


	//   ....[122]....
        /*0698*/ 	.word	0xffffffff


	//   ....[123]....
        /*069c*/ 	.word	0xffffffff


	//   ....[124]....
        /*06a0*/ 	.word	0xffffffff


	//   ....[125]....
        /*06a4*/ 	.word	0xffffffff


	//   ....[126]....
        /*06a8*/ 	.word	0xffffffff


	//   ....[127]....
        /*06ac*/ 	.word	0xffffffff


	//   ....[128]....
        /*06b0*/ 	.word	0xffffffff


	//   ....[129]....
        /*06b4*/ 	.word	0xffffffff


	//   ....[130]....
        /*06b8*/ 	.word	0xffffffff


	//   ....[131]....
        /*06bc*/ 	.word	0xffffffff


	//   ....[132]....
        /*06c0*/ 	.word	0xffffffff


	//   ....[133]....
        /*06c4*/ 	.word	0xffffffff


	//   ....[134]....
        /*06c8*/ 	.word	0xffffffff


	//   ....[135]....
        /*06cc*/ 	.word	0xffffffff


	//   ....[136]....
        /*06d0*/ 	.word	0xffffffff


	//   ....[137]....
        /*06d4*/ 	.word	0xffffffff


	//   ....[138]....
        /*06d8*/ 	.word	0xffffffff


	//   ....[139]....
        /*06dc*/ 	.word	0xffffffff


	//   ....[140]....
        /*06e0*/ 	.word	0xffffffff


	//   ....[141]....
        /*06e4*/ 	.word	0xffffffff


	//   ....[142]....
        /*06e8*/ 	.word	0xffffffff


	//   ....[143]....
        /*06ec*/ 	.word	0xffffffff


	//   ....[144]....
        /*06f0*/ 	.word	0xffffffff


	//   ....[145]....
        /*06f4*/ 	.word	0xffffffff


	//   ....[146]....
        /*06f8*/ 	.word	0xffffffff


	//   ....[147]....
        /*06fc*/ 	.word	0xffffffff


	//   ....[148]....
        /*0700*/ 	.word	0xffffffff


	//   ....[149]....
        /*0704*/ 	.word	0xffffffff


	//   ....[150]....
        /*0708*/ 	.word	0xffffffff


	//   ....[151]....
        /*070c*/ 	.word	0xffffffff


	//   ....[152]....
        /*0710*/ 	.word	0xffffffff


	//   ....[153]....
        /*0714*/ 	.word	0xffffffff


	//   ....[154]....
        /*0718*/ 	.word	0xffffffff


	//   ....[155]....
        /*071c*/ 	.word	0xffffffff


	//   ....[156]....
        /*0720*/ 	.word	0xffffffff


	//   ....[157]....
        /*0724*/ 	.word	0xffffffff


	//   ....[158]....
        /*0728*/ 	.word	0xffffffff


	//   ....[159]....
        /*072c*/ 	.word	0xffffffff


	//   ....[160]....
        /*0730*/ 	.word	0xffffffff


	//   ....[161]....
        /*0734*/ 	.word	0xffffffff


	//   ....[162]....
        /*0738*/ 	.word	0xffffffff


	//   ....[163]....
        /*073c*/ 	.word	0xffffffff


	//   ....[164]....
        /*0740*/ 	.word	0xffffffff


	//   ....[165]....
        /*0744*/ 	.word	0xffffffff


	//   ....[166]....
        /*0748*/ 	.word	0xffffffff


	//   ....[167]....
        /*074c*/ 	.word	0xffffffff


	//   ....[168]....
        /*0750*/ 	.word	0xffffffff


	//   ....[169]....
        /*0754*/ 	.word	0xffffffff


	//   ....[170]....
        /*0758*/ 	.word	0xffffffff


	//   ....[171]....
        /*075c*/ 	.word	0xffffffff


	//   ....[172]....
        /*0760*/ 	.word	0xffffffff


	//   ....[173]....
        /*0764*/ 	.word	0xffffffff


	//   ....[174]....
        /*0768*/ 	.word	0xffffffff


	//   ....[175]....
        /*076c*/ 	.word	0xffffffff


	//   ....[176]....
        /*0770*/ 	.word	0xffffffff


	//   ....[177]....
        /*0774*/ 	.word	0xffffffff


	//   ....[178]....
        /*0778*/ 	.word	0xffffffff


	//   ....[179]....
        /*077c*/ 	.word	0x0500000f


	//   ....[180]....
        /*0780*/ 	.word	0x0500000f


	//   ....[181]....
        /*0784*/ 	.word	0x0500000f


	//   ....[182]....
        /*0788*/ 	.word	0x0500000f


	//   ....[183]....
        /*078c*/ 	.word	0x0500000f


	//   ....[184]....
        /*0790*/ 	.word	0x0500000f


	//   ....[185]....
        /*0794*/ 	.word	0x0500000f


	//   ....[186]....
        /*0798*/ 	.word	0x0500000f


	//   ....[187]....
        /*079c*/ 	.word	0x0500000f


	//   ....[188]....
        /*07a0*/ 	.word	0x0500000f


	//   ....[189]....
        /*07a4*/ 	.word	0x0500000f


	//   ....[190]....
        /*07a8*/ 	.word	0x0500000f


	//   ....[191]....
        /*07ac*/ 	.word	0x0500000f


	//   ....[192]....
        /*07b0*/ 	.word	0x0500000f


	//   ....[193]....
        /*07b4*/ 	.word	0x0500000f


	//   ....[194]....
        /*07b8*/ 	.word	0x0500000f


	//   ....[195]....
        /*07bc*/ 	.word	0x0500000f


	//   ....[196]....
        /*07c0*/ 	.word	0x0500000f


	//   ....[197]....
        /*07c4*/ 	.word	0x0500000f


	//   ....[198]....
        /*07c8*/ 	.word	0x0500000f


	//   ....[199]....
        /*07cc*/ 	.word	0x0500000f


	//   ....[200]....
        /*07d0*/ 	.word	0x0500000f


	//   ....[201]....
        /*07d4*/ 	.word	0x0500000f


	//   ....[202]....
        /*07d8*/ 	.word	0x0500000f


	//   ....[203]....
        /*07dc*/ 	.word	0x0500000f


	//   ....[204]....
        /*07e0*/ 	.word	0x0500000f


	//   ....[205]....
        /*07e4*/ 	.word	0x0500000f


	//   ....[206]....
        /*07e8*/ 	.word	0x0500000f


	//   ....[207]....
        /*07ec*/ 	.word	0x0500000f


	//   ....[208]....
        /*07f0*/ 	.word	0x0500000f


	//   ....[209]....
        /*07f4*/ 	.word	0x0500000f


	//   ....[210]....
        /*07f8*/ 	.word	0x0500000f


	//   ....[211]....
        /*07fc*/ 	.word	0x0500000f


	//   ....[212]....
        /*0800*/ 	.word	0x0500000f


	//   ....[213]....
        /*0804*/ 	.word	0x0500000f


	//   ....[214]....
        /*0808*/ 	.word	0x0500000f


	//   ....[215]....
        /*080c*/ 	.word	0x0500000f


	//   ....[216]....
        /*0810*/ 	.word	0x0500000f


	//   ....[217]....
        /*0814*/ 	.word	0x0500000f


	//   ....[218]....
        /*0818*/ 	.word	0x0500000f


	//   ....[219]....
        /*081c*/ 	.word	0x0500000f


	//   ....[220]....
        /*0820*/ 	.word	0x0500000f


	//   ....[221]....
        /*0824*/ 	.word	0x0500000f


	//   ....[222]....
        /*0828*/ 	.word	0x0500000f


	//   ....[223]....
        /*082c*/ 	.word	0x0500000f


	//   ....[224]....
        /*0830*/ 	.word	0x0500000f


	//   ....[225]....
        /*0834*/ 	.word	0x0500000f


	//   ....[226]....
        /*0838*/ 	.word	0x0500000f


	//   ....[227]....
        /*083c*/ 	.word	0x0500000f


	//   ....[228]....
        /*0840*/ 	.word	0x0500000f


	//   ....[229]....
        /*0844*/ 	.word	0x0500000f


	//   ....[230]....
        /*0848*/ 	.word	0x0500000f


	//   ....[231]....
        /*084c*/ 	.word	0x0500000f


	//   ....[232]....
        /*0850*/ 	.word	0x0500000f


	//   ....[233]....
        /*0854*/ 	.word	0x0500000f


	//   ....[234]....
        /*0858*/ 	.word	0x0500000f


	//   ....[235]....
        /*085c*/ 	.word	0x0500000f


	//   ....[236]....
        /*0860*/ 	.word	0x0500000f


	//   ....[237]....
        /*0864*/ 	.word	0x0500000f


	//   ....[238]....
        /*0868*/ 	.word	0x0500000f


	//   ....[239]....
        /*086c*/ 	.word	0x0500000f


	//   ....[240]....
        /*0870*/ 	.word	0x0500000f


	//   ....[241]....
        /*0874*/ 	.word	0x0500000f


	//   ....[242]....
        /*0878*/ 	.word	0x0500000f


	//   ....[243]....
        /*087c*/ 	.word	0x0500000f


	//   ....[244]....
        /*0880*/ 	.word	0x0500000f


	//   ....[245]....
        /*0884*/ 	.word	0x0500000f


	//   ....[246]....
        /*0888*/ 	.word	0x0500000f


	//   ....[247]....
        /*088c*/ 	.word	0x0500000f


	//   ....[248]....
        /*0890*/ 	.word	0x0500000f


	//   ....[249]....
        /*0894*/ 	.word	0x0500000f


	//   ....[250]....
        /*0898*/ 	.word	0x0500000f


	//   ....[251]....
        /*089c*/ 	.word	0x0500000f


	//   ....[252]....
        /*08a0*/ 	.word	0x0500000f


	//   ....[253]....
        /*08a4*/ 	.word	0x0500000f


	//   ....[254]....
        /*08a8*/ 	.word	0x0500000f


	//   ....[255]....
        /*08ac*/ 	.word	0x0500000f


	//   ....[0]....
        /*08b0*/ 	.word	0x0500000f


	//   ....[1]....
        /*08b4*/ 	.word	0x0500000f


	//   ....[2]....
        /*08b8*/ 	.word	0x0500000f


	//   ....[3]....
        /*08bc*/ 	.word	0x0500000f


	//   ....[4]....
        /*08c0*/ 	.word	0x0500000f


	//   ....[5]....
        /*08c4*/ 	.word	0x0500000f


	//   ....[6]....
        /*08c8*/ 	.word	0x0500000f


	//   ....[7]....
        /*08cc*/ 	.word	0x0500000f


	//   ....[8]....
        /*08d0*/ 	.word	0x0500000f


	//   ....[9]....
        /*08d4*/ 	.word	0x0500000f


	//   ....[10]....
        /*08d8*/ 	.word	0x0500000f


	//   ....[11]....
        /*08dc*/ 	.word	0x0500000f


	//   ....[12]....
        /*08e0*/ 	.word	0x0500000f


	//   ....[13]....
        /*08e4*/ 	.word	0x0500000f


	//   ....[14]....
        /*08e8*/ 	.word	0x0500000f


	//   ....[15]....
        /*08ec*/ 	.word	0x0500000f


	//   ....[16]....
        /*08f0*/ 	.word	0x0500000f


	//   ....[17]....
        /*08f4*/ 	.word	0x0500000f


	//   ....[18]....
        /*08f8*/ 	.word	0x0500000f


	//   ....[19]....
        /*08fc*/ 	.word	0x0500000f


	//   ....[20]....
        /*0900*/ 	.word	0x0500000f


	//   ....[21]....
        /*0904*/ 	.word	0x0500000f


	//   ....[22]....
        /*0908*/ 	.word	0x0500000f


	//   ....[23]....
        /*090c*/ 	.word	0x0500000f


	//   ....[24]....
        /*0910*/ 	.word	0x0500000f


	//   ....[25]....
        /*0914*/ 	.word	0x0500000f


	//   ....[26]....
        /*0918*/ 	.word	0x0500000f


	//   ....[27]....
        /*091c*/ 	.word	0x0500000f


	//   ....[28]....
        /*0920*/ 	.word	0x0500000f


	//   ....[29]....
        /*0924*/ 	.word	0x0500000f


	//   ....[30]....
        /*0928*/ 	.word	0x0500000f


	//   ....[31]....
        /*092c*/ 	.word	0x0500000f


	//   ....[32]....
        /*0930*/ 	.word	0x0500000f


	//   ....[33]....
        /*0934*/ 	.word	0x0500000f


	//   ....[34]....
        /*0938*/ 	.word	0x0500000f


	//   ....[35]....
        /*093c*/ 	.word	0x0500000f


	//   ....[36]....
        /*0940*/ 	.word	0x0500000f


	//   ....[37]....
        /*0944*/ 	.word	0x0500000f


	//   ....[38]....
        /*0948*/ 	.word	0x0500000f


	//   ....[39]....
        /*094c*/ 	.word	0x0500000f


	//   ....[40]....
        /*0950*/ 	.word	0x0500000f


	//   ....[41]....
        /*0954*/ 	.word	0x0500000f


	//   ....[42]....
        /*0958*/ 	.word	0x0500000f


	//   ....[43]....
        /*095c*/ 	.word	0x0500000f


	//   ....[44]....
        /*0960*/ 	.word	0x0500000f


	//   ....[45]....
        /*0964*/ 	.word	0x0500000f


	//   ....[46]....
        /*0968*/ 	.word	0x0500000f


	//   ....[47]....
        /*096c*/ 	.word	0x0500000f


	//   ....[48]....
        /*0970*/ 	.word	0x0500000f


	//   ....[49]....
        /*0974*/ 	.word	0x0500000f


	//   ....[50]....
        /*0978*/ 	.word	0x0500000f


	//   ....[51]....
        /*097c*/ 	.word	0x0500000f


	//----- nvinfo : EIATTR_COOP_GROUP_INSTR_OFFSETS
	.align		4
.L_1266:
        /*0980*/ 	.byte	0x04, 0x28
        /*0982*/ 	.short	(.L_1268 - .L_1267)


	//   ....[0]....
.L_1267:
        /*0984*/ 	.word	0x00000060


	//   ....[1]....
        /*0988*/ 	.word	0x00000130


	//   ....[2]....
        /*098c*/ 	.word	0x000001f0


	//   ....[3]....
        /*0990*/ 	.word	0x000003c0


	//   ....[4]....
        /*0994*/ 	.word	0x00000520


	//   ....[5]....
        /*0998*/ 	.word	0x00000640


	//   ....[6]....
        /*099c*/ 	.word	0x000007a0


	//   ....[7]....
        /*09a0*/ 	.word	0x00002c90


	//   ....[8]....
        /*09a4*/ 	.word	0x00002ca0


	//   ....[9]....
        /*09a8*/ 	.word	0x00003410


	//   ....[10]....
        /*09ac*/ 	.word	0x00003420


	//   ....[11]....
        /*09b0*/ 	.word	0x00004090


	//   ....[12]....
        /*09b4*/ 	.word	0x000040a0


	//   ....[13]....
        /*09b8*/ 	.word	0x00004890


	//   ....[14]....
        /*09bc*/ 	.word	0x000048a0


	//   ....[15]....
        /*09c0*/ 	.word	0x000052f0


	//   ....[16]....
        /*09c4*/ 	.word	0x00005300


	//   ....[17]....
        /*09c8*/ 	.word	0x00005410


	//   ....[18]....
        /*09cc*/ 	.word	0x00005420


	//   ....[19]....
        /*09d0*/ 	.word	0x000057d0


	//   ....[20]....
        /*09d4*/ 	.word	0x00005800


	//   ....[21]....
        /*09d8*/ 	.word	0x00005ad0


	//   ....[22]....
        /*09dc*/ 	.word	0x00005af0


	//   ....[23]....
        /*09e0*/ 	.word	0x00006490


	//   ....[24]....
        /*09e4*/ 	.word	0x00006a10


	//   ....[25]....
        /*09e8*/ 	.word	0x00006a20


	//   ....[26]....
        /*09ec*/ 	.word	0x00006a30


	//   ....[27]....
        /*09f0*/ 	.word	0x00006a40


	//   ....[28]....
        /*09f4*/ 	.word	0x00007a80


	//   ....[29]....
        /*09f8*/ 	.word	0x00007a90


	//   ....[30]....
        /*09fc*/ 	.word	0x00007aa0


	//   ....[31]....
        /*0a00*/ 	.word	0x00007ab0


	//   ....[32]....
        /*0a04*/ 	.word	0x0000a3f0


	//   ....[33]....
        /*0a08*/ 	.word	0x0000a4d0


	//   ....[34]....
        /*0a0c*/ 	.word	0x0000a4e0


	//   ....[35]....
        /*0a10*/ 	.word	0x0000a530


	//   ....[36]....
        /*0a14*/ 	.word	0x0000c3d0


	//   ....[37]....
        /*0a18*/ 	.word	0x0000c3e0


	//   ....[38]....
        /*0a1c*/ 	.word	0x0000c410


	//   ....[39]....
        /*0a20*/ 	.word	0x0000c420


	//   ....[40]....
        /*0a24*/ 	.word	0x0000daf0


	//   ....[41]....
        /*0a28*/ 	.word	0x0000db50


	//   ....[42]....
        /*0a2c*/ 	.word	0x0000dbb0


	//   ....[43]....
        /*0a30*/ 	.word	0x0000dbd0


	//   ....[44]....
        /*0a34*/ 	.word	0x0000f6a0


	//   ....[45]....
        /*0a38*/ 	.word	0x0000f7c0


	//   ....[46]....
        /*0a3c*/ 	.word	0x0000fac0


	//   ....[47]....
        /*0a40*/ 	.word	0x0000fb00


	//   ....[48]....
        /*0a44*/ 	.word	0x00010040


	//   ....[49]....
        /*0a48*/ 	.word	0x00010090


	//   ....[50]....
        /*0a4c*/ 	.word	0x000101d0


	//   ....[51]....
        /*0a50*/ 	.word	0x000101f0


	//   ....[52]....
        /*0a54*/ 	.word	0x00010330


	//   ....[53]....
        /*0a58*/ 	.word	0x00010350


	//   ....[54]....
        /*0a5c*/ 	.word	0x000104a0


	//   ....[55]....
        /*0a60*/ 	.word	0x000104c0


	//   ....[56]....
        /*0a64*/ 	.word	0x00010e60


	//   ....[57]....
        /*0a68*/ 	.word	0x00010e70


	//   ....[58]....
        /*0a6c*/ 	.word	0x00011010


	//   ....[59]....
        /*0a70*/ 	.word	0x00011020


	//   ....[60]....
        /*0a74*/ 	.word	0x000111b0


	//   ....[61]....
        /*0a78*/ 	.word	0x000111c0


	//   ....[62]....
        /*0a7c*/ 	.word	0x00011350


	//   ....[63]....
        /*0a80*/ 	.word	0x00011360


	//   ....[64]....
        /*0a84*/ 	.word	0x00011540


	//   ....[65]....
        /*0a88*/ 	.word	0x00011710


	//   ....[66]....
        /*0a8c*/ 	.word	0x00011740


	//   ....[67]....
        /*0a90*/ 	.word	0x00011770


	//   ....[68]....
        /*0a94*/ 	.word	0x000117a0


	//   ....[69]....
        /*0a98*/ 	.word	0x000117d0


	//   ....[70]....
        /*0a9c*/ 	.word	0x00011800


	//   ....[71]....
        /*0aa0*/ 	.word	0x00011970


	//   ....[72]....
        /*0aa4*/ 	.word	0x000119a0


	//   ....[73]....
        /*0aa8*/ 	.word	0x000119d0


	//   ....[74]....
        /*0aac*/ 	.word	0x00011a00


	//   ....[75]....
        /*0ab0*/ 	.word	0x00011a30


	//   ....[76]....
        /*0ab4*/ 	.word	0x00011a60


	//   ....[77]....
        /*0ab8*/ 	.word	0x00011af0


	//   ....[78]....
        /*0abc*/ 	.word	0x00011b20


	//   ....[79]....
        /*0ac0*/ 	.word	0x00011ba0


	//   ....[80]....
        /*0ac4*/ 	.word	0x000126c0


	//   ....[81]....
        /*0ac8*/ 	.word	0x00014530


	//   ....[82]....
        /*0acc*/ 	.word	0x00014550


	//   ....[83]....
        /*0ad0*/ 	.word	0x000145e0


	//   ....[84]....
        /*0ad4*/ 	.word	0x00014600


	//   ....[85]....
        /*0ad8*/ 	.word	0x00014680


	//   ....[86]....
        /*0adc*/ 	.word	0x000146a0


	//   ....[87]....
        /*0ae0*/ 	.word	0x00014720


	//   ....[88]....
        /*0ae4*/ 	.word	0x00014740


	//   ....[89]....
        /*0ae8*/ 	.word	0x000147c0


	//   ....[90]....
        /*0aec*/ 	.word	0x000147e0


	//   ....[91]....
        /*0af0*/ 	.word	0x000147f0


	//   ....[92]....
        /*0af4*/ 	.word	0x00014800


	//   ....[93]....
        /*0af8*/ 	.word	0x00014fb0


	//   ....[94]....
        /*0afc*/ 	.word	0x00014fe0


	//   ....[95]....
        /*0b00*/ 	.word	0x000150e0


	//   ....[96]....
        /*0b04*/ 	.word	0x000150f0


	//   ....[97]....
        /*0b08*/ 	.word	0x00015170


	//   ....[98]....
        /*0b0c*/ 	.word	0x00015180


	//   ....[99]....
        /*0b10*/ 	.word	0x00015190


	//   ....[100]....
        /*0b14*/ 	.word	0x00015230


	//   ....[101]....
        /*0b18*/ 	.word	0x00015260


	//   ....[102]....
        /*0b1c*/ 	.word	0x000152e0


	//   ....[103]....
        /*0b20*/ 	.word	0x00015310


	//   ....[104]....
        /*0b24*/ 	.word	0x00015390


	//   ....[105]....
        /*0b28*/ 	.word	0x000153c0


	//   ....[106]....
        /*0b2c*/ 	.word	0x000153e0


	//   ....[107]....
        /*0b30*/ 	.word	0x00015430


	//   ....[108]....
        /*0b34*/ 	.word	0x00015440


	//   ....[109]....
        /*0b38*/ 	.word	0x00015b10


	//   ....[110]....
        /*0b3c*/ 	.word	0x00015b40


	//   ....[111]....
        /*0b40*/ 	.word	0x00015b60


	//   ....[112]....
        /*0b44*/ 	.word	0x00015c30


	//   ....[113]....
        /*0b48*/ 	.word	0x00015c60


	//   ....[114]....
        /*0b4c*/ 	.word	0x00015cd0


	//   ....[115]....
        /*0b50*/ 	.word	0x00015d40


	//   ....[116]....
        /*0b54*/ 	.word	0x00015d50


	//   ....[117]....
        /*0b58*/ 	.word	0x00015dd0


	//   ....[118]....
        /*0b5c*/ 	.word	0x00015de0


	//   ....[119]....
        /*0b60*/ 	.word	0x00015e60


	//   ....[120]....
        /*0b64*/ 	.word	0x00015e70


	//   ....[121]....
        /*0b68*/ 	.word	0x00015ef0


	//   ....[122]....
        /*0b6c*/ 	.word	0x00015f00


	//   ....[123]....
        /*0b70*/ 	.word	0x00015f80


	//   ....[124]....
        /*0b74*/ 	.word	0x00015f90


	//   ....[125]....
        /*0b78*/ 	.word	0x000164c0


	//   ....[126]....
        /*0b7c*/ 	.word	0x000164e0


	//   ....[127]....
        /*0b80*/ 	.word	0x00016510


	//   ....[128]....
        /*0b84*/ 	.word	0x000165f0


	//   ....[129]....
        /*0b88*/ 	.word	0x00016600


	//   ....[130]....
        /*0b8c*/ 	.word	0x00016630


	//   ....[131]....
        /*0b90*/ 	.word	0x000166c0


	//   ....[132]....
        /*0b94*/ 	.word	0x00016770


	//   ....[133]....
        /*0b98*/ 	.word	0x00016780


	//   ....[134]....
        /*0b9c*/ 	.word	0x000167b0


	//   ....[135]....
        /*0ba0*/ 	.word	0x000167c0


	//   ....[136]....
        /*0ba4*/ 	.word	0x00016850


	//   ....[137]....
        /*0ba8*/ 	.word	0x00016f90


	//   ....[138]....
        /*0bac*/ 	.word	0x00016fb0


	//   ....[139]....
        /*0bb0*/ 	.word	0x00017000


	//   ....[140]....
        /*0bb4*/ 	.word	0x00017010


	//   ....[141]....
        /*0bb8*/ 	.word	0x00017050


	//   ....[142]....
        /*0bbc*/ 	.word	0x00017060


	//   ....[143]....
        /*0bc0*/ 	.word	0x000170a0


	//   ....[144]....
        /*0bc4*/ 	.word	0x000170b0


	//   ....[145]....
        /*0bc8*/ 	.word	0x000170f0


	//   ....[146]....
        /*0bcc*/ 	.word	0x00017100


	//   ....[147]....
        /*0bd0*/ 	.word	0x00017110


	//   ....[148]....
        /*0bd4*/ 	.word	0x00017150


	//   ....[149]....
        /*0bd8*/ 	.word	0x00017490


	//   ....[150]....
        /*0bdc*/ 	.word	0x000174b0


	//   ....[151]....
        /*0be0*/ 	.word	0x000174c0


	//   ....[152]....
        /*0be4*/ 	.word	0x000174e0


	//   ....[153]....
        /*0be8*/ 	.word	0x00017550


	//   ....[154]....
        /*0bec*/ 	.word	0x00017570


	//   ....[155]....
        /*0bf0*/ 	.word	0x000175d0


	//   ....[156]....
        /*0bf4*/ 	.word	0x000175f0


	//   ....[157]....
        /*0bf8*/ 	.word	0x00017650


	//   ....[158]....
        /*0bfc*/ 	.word	0x00017670


	//   ....[159]....
        /*0c00*/ 	.word	0x000176d0


	//   ....[160]....
        /*0c04*/ 	.word	0x000176f0


	//   ....[161]....
        /*0c08*/ 	.word	0x00017be0


	//   ....[162]....
        /*0c0c*/ 	.word	0x00017c10


	//   ....[163]....
        /*0c10*/ 	.word	0x00017c40


	//   ....[164]....
        /*0c14*/ 	.word	0x00017c70


	//   ....[165]....
        /*0c18*/ 	.word	0x00017ca0


	//   ....[166]....
        /*0c1c*/ 	.word	0x00017cd0


	//   ....[167]....
        /*0c20*/ 	.word	0x00017d00


	//   ....[168]....
        /*0c24*/ 	.word	0x00017d30


	//   ....[169]....
        /*0c28*/ 	.word	0x00017eb0


	//   ....[170]....
        /*0c2c*/ 	.word	0x00017ee0


	//   ....[171]....
        /*0c30*/ 	.word	0x00017f10


	//   ....[172]....
        /*0c34*/ 	.word	0x00017f40


	//   ....[173]....
        /*0c38*/ 	.word	0x00017f70


	//   ....[174]....
        /*0c3c*/ 	.word	0x00017fa0


	//   ....[175]....
        /*0c40*/ 	.word	0x00018060


	//   ....[176]....
        /*0c44*/ 	.word	0x00018080


	//   ....[177]....
        /*0c48*/ 	.word	0x000180f0


	//   ....[178]....
        /*0c4c*/ 	.word	0x00018560


	//   ....[179]....
        /*0c50*/ 	.word	0x00018880


	//   ....[180]....
        /*0c54*/ 	.word	0x00018910


	//   ....[181]....
        /*0c58*/ 	.word	0x000189b0


	//   ....[182]....
        /*0c5c*/ 	.word	0x00018a40


	//   ....[183]....
        /*0c60*/ 	.word	0x00018b30


	//   ....[184]....
        /*0c64*/ 	.word	0x00018bc0


	//   ....[185]....
        /*0c68*/ 	.word	0x00018c60


	//   ....[186]....
        /*0c6c*/ 	.word	0x00018cf0


	//   ....[187]....
        /*0c70*/ 	.word	0x00018de0


	//   ....[188]....
        /*0c74*/ 	.word	0x00018e70


	//   ....[189]....
        /*0c78*/ 	.word	0x00018f00


	//   ....[190]....
        /*0c7c*/ 	.word	0x00018f90


	//   ....[191]....
        /*0c80*/ 	.word	0x000190c0


	//   ....[192]....
        /*0c84*/ 	.word	0x00019160


	//   ....[193]....
        /*0c88*/ 	.word	0x000191f0


	//   ....[194]....
        /*0c8c*/ 	.word	0x00019240


	//   ....[195]....
        /*0c90*/ 	.word	0x00019290


	//   ....[196]....
        /*0c94*/ 	.word	0x00019370


	//   ....[197]....
        /*0c98*/ 	.word	0x00019400


	//   ....[198]....
        /*0c9c*/ 	.word	0x00019450


	//   ....[199]....
        /*0ca0*/ 	.word	0x000194a0


	//   ....[200]....
        /*0ca4*/ 	.word	0x00019710


	//   ....[201]....
        /*0ca8*/ 	.word	0x00019760


	//   ....[202]....
        /*0cac*/ 	.word	0x000197f0


	//   ....[203]....
        /*0cb0*/ 	.word	0x00019880


	//   ....[204]....
        /*0cb4*/ 	.word	0x00019910


	//   ....[205]....
        /*0cb8*/ 	.word	0x000199a0


	//   ....[206]....
        /*0cbc*/ 	.word	0x00019a30


	//   ....[207]....
        /*0cc0*/ 	.word	0x00019ac0


	//   ....[208]....
        /*0cc4*/ 	.word	0x00019b80


	//   ....[209]....
        /*0cc8*/ 	.word	0x00019e60


	//   ....[210]....
        /*0ccc*/ 	.word	0x00019f50


	//   ....[211]....
        /*0cd0*/ 	.word	0x00019ff0


	//   ....[212]....
        /*0cd4*/ 	.word	0x0001a050


	//   ....[213]....
        /*0cd8*/ 	.word	0x0001a140


	//   ....[214]....
        /*0cdc*/ 	.word	0x0001a1b0


	//   ....[215]....
        /*0ce0*/ 	.word	0x0001a2a0


	//   ....[216]....
        /*0ce4*/ 	.word	0x0001a310


	//   ....[217]....
        /*0ce8*/ 	.word	0x0001a400


	//   ....[218]....
        /*0cec*/ 	.word	0x0001a470


	//   ....[219]....
        /*0cf0*/ 	.word	0x0001a560


	//   ....[220]....
        /*0cf4*/ 	.word	0x0001a5d0


	//   ....[221]....
        /*0cf8*/ 	.word	0x0001a670


	//   ....[222]....
        /*0cfc*/ 	.word	0x0001a760


	//   ....[223]....
        /*0d00*/ 	.word	0x0001a820


	//   ....[224]....
        /*0d04*/ 	.word	0x0001a880


	//   ....[225]....
        /*0d08*/ 	.word	0x0001a970


	//   ....[226]....
        /*0d0c*/ 	.word	0x0001a9d0


	//   ....[227]....
        /*0d10*/ 	.word	0x0001aac0


	//   ....[228]....
        /*0d14*/ 	.word	0x0001ab20


	//   ....[229]....
        /*0d18*/ 	.word	0x0001abc0


	//   ....[230]....
        /*0d1c*/ 	.word	0x0001ac90


	//   ....[231]....
        /*0d20*/ 	.word	0x0001ad30


	//   ....[232]....
        /*0d24*/ 	.word	0x0001ae00


	//   ....[233]....
        /*0d28*/ 	.word	0x0001aea0


	//   ....[234]....
        /*0d2c*/ 	.word	0x0001af70


	//   ....[235]....
        /*0d30*/ 	.word	0x0001b010


	//   ....[236]....
        /*0d34*/ 	.word	0x0001b0c0


	//   ....[237]....
        /*0d38*/ 	.word	0x0001b160


	//   ....[238]....
        /*0d3c*/ 	.word	0x0001b3d0


	//   ....[239]....
        /*0d40*/ 	.word	0x0001b490


	//   ....[240]....
        /*0d44*/ 	.word	0x0001b550


	//   ....[241]....
        /*0d48*/ 	.word	0x0001b640


	//   ....[242]....
        /*0d4c*/ 	.word	0x0001b700


	//   ....[243]....
        /*0d50*/ 	.word	0x0001b7c0


	//   ....[244]....
        /*0d54*/ 	.word	0x0001b880


	//   ....[245]....
        /*0d58*/ 	.word	0x0001b940


	//   ....[246]....
        /*0d5c*/ 	.word	0x0001ba00


	//   ....[247]....
        /*0d60*/ 	.word	0x0001bac0


	//   ....[248]....
        /*0d64*/ 	.word	0x0001bb80


	//   ....[249]....
        /*0d68*/ 	.word	0x0001bc40


	//   ....[250]....
        /*0d6c*/ 	.word	0x0001bd00


	//   ....[251]....
        /*0d70*/ 	.word	0x0001bdb0


	//   ....[252]....
        /*0d74*/ 	.word	0x0001be10


	//   ....[253]....
        /*0d78*/ 	.word	0x0001bef0


	//   ....[254]....
        /*0d7c*/ 	.word	0x0001c030


	//   ....[255]....
        /*0d80*/ 	.word	0x0001c100


	//   ....[0]....
        /*0d84*/ 	.word	0x0001c180


	//   ....[1]....
        /*0d88*/ 	.word	0x0001c2c0


	//   ....[2]....
        /*0d8c*/ 	.word	0x0001c320


	//   ....[3]....
        /*0d90*/ 	.word	0x0001c430


	//   ....[4]....
        /*0d94*/ 	.word	0x0001c490


	//   ....[5]....
        /*0d98*/ 	.word	0x0001c5a0


	//   ....[6]....
        /*0d9c*/ 	.word	0x0001c600


	//   ....[7]....
        /*0da0*/ 	.word	0x0001c710


	//   ....[8]....
        /*0da4*/ 	.word	0x0001c770


	//   ....[9]....
        /*0da8*/ 	.word	0x0001c830


	//   ....[10]....
        /*0dac*/ 	.word	0x0001c990


	//   ....[11]....
        /*0db0*/ 	.word	0x0001ca30


	//   ....[12]....
        /*0db4*/ 	.word	0x0001ca90


	//   ....[13]....
        /*0db8*/ 	.word	0x0001cb40


	//   ....[14]....
        /*0dbc*/ 	.word	0x0001cba0


	//   ....[15]....
        /*0dc0*/ 	.word	0x0001cc50


	//   ....[16]....
        /*0dc4*/ 	.word	0x0001ccb0


	//   ....[17]....
        /*0dc8*/ 	.word	0x0001cd60


	//   ....[18]....
        /*0dcc*/ 	.word	0x0001cdc0


	//   ....[19]....
        /*0dd0*/ 	.word	0x0001ce70


	//   ....[20]....
        /*0dd4*/ 	.word	0x0001ced0


	//   ....[21]....
        /*0dd8*/ 	.word	0x0001cf80


	//   ....[22]....
        /*0ddc*/ 	.word	0x0001d070


	//   ....[23]....
        /*0de0*/ 	.word	0x0001d110


	//   ....[24]....
        /*0de4*/ 	.word	0x0001d170


	//   ....[25]....
        /*0de8*/ 	.word	0x0001d240


	//   ....[26]....
        /*0dec*/ 	.word	0x0001d2a0


	//   ....[27]....
        /*0df0*/ 	.word	0x0001d370


	//   ....[28]....
        /*0df4*/ 	.word	0x0001d3d0


	//   ....[29]....
        /*0df8*/ 	.word	0x0001d4a0


	//   ....[30]....
        /*0dfc*/ 	.word	0x0001d500


	//   ....[31]....
        /*0e00*/ 	.word	0x0001d5d0


	//   ....[32]....
        /*0e04*/ 	.word	0x0001d630


	//   ....[33]....
        /*0e08*/ 	.word	0x0001d700


	//   ....[34]....
        /*0e0c*/ 	.word	0x0001d790


	//   ....[35]....
        /*0e10*/ 	.word	0x0001d830


	//   ....[36]....
        /*0e14*/ 	.word	0x0001d950


	//   ....[37]....
        /*0e18*/ 	.word	0x0001d9c0


	//   ....[38]....
        /*0e1c*/ 	.word	0x0001da30


	//   ....[39]....
        /*0e20*/ 	.word	0x0001daa0


	//   ....[40]....
        /*0e24*/ 	.word	0x0001db10


	//   ....[41]....
        /*0e28*/ 	.word	0x0001db90


	//   ....[42]....
        /*0e2c*/ 	.word	0x0001dc20


	//   ....[43]....
        /*0e30*/ 	.word	0x0001dcb0


	//   ....[44]....
        /*0e34*/ 	.word	0x0001dd20


	//   ....[45]....
        /*0e38*/ 	.word	0x0001dd90


	//   ....[46]....
        /*0e3c*/ 	.word	0x0001de00


	//   ....[47]....
        /*0e40*/ 	.word	0x0001de80


	//   ....[48]....
        /*0e44*/ 	.word	0x0001def0


	//   ....[49]....
        /*0e48*/ 	.word	0x0001df90


	//   ....[50]....
        /*0e4c*/ 	.word	0x0001e020


	//   ....[51]....
        /*0e50*/ 	.word	0x0001e140


	//----- nvinfo : EIATTR_REG_RECONFIG
	.align		4
.L_1268:
        /*0e54*/ 	.byte	0x01, 0x54
	.zero		2


	//----- nvinfo : EIATTR_SYSCALL_OFFSETS
	.align		4
        /*0e58*/ 	.byte	0x04, 0x46
        /*0e5a*/ 	.short	(.L_1270 - .L_1269)


	//   ....[0]....
.L_1269:
        /*0e5c*/ 	.word	0x00001810


	//   ....[1]....
        /*0e60*/ 	.word	0x00001960


	//   ....[2]....
        /*0e64*/ 	.word	0x00006600


	//   ....[3]....
        /*0e68*/ 	.word	0x00006980


	//   ....[4]....
        /*0e6c*/ 	.word	0x00013b10


	//   ....[5]....
        /*0e70*/ 	.word	0x00013c60


	//   ....[6]....
        /*0e74*/ 	.word	0x00013d50


	//   ....[7]....
        /*0e78*/ 	.word	0x00014bc0


	//   ....[8]....
        /*0e7c*/ 	.word	0x00015710


	//----- nvinfo : EIATTR_MBARRIER_INSTR_OFFSETS
	.align		4
.L_1270:
        /*0e80*/ 	.byte	0x04, 0x39
        /*0e82*/ 	.short	(.L_1272 - .L_1271)


	//   ....[0]....
.L_1271:
        /*0e84*/ 	.word	0x00000260
        /*0e88*/ 	.word	0x000000ff
        /*0e8c*/ 	.word	0x00032400
        /*0e90*/ 	.short	0x0100
        /*0e92*/ 	.byte	0x08
	.zero		1


	//   ....[1]....
        /*0e94*/ 	.word	0x00000270
        /*0e98*/ 	.word	0x000000ff
        /*0e9c*/ 	.word	0x00032410
        /*0ea0*/ 	.short	0x0100
        /*0ea2*/ 	.byte	0x08
	.zero		1


	//   ....[2]....
        /*0ea4*/ 	.word	0x00000280
        /*0ea8*/ 	.word	0x000000ff
        /*0eac*/ 	.word	0x00032420
        /*0eb0*/ 	.short	0x0100
        /*0eb2*/ 	.byte	0x08
	.zero		1


	//   ....[3]....
        /*0eb4*/ 	.word	0x00000370
        /*0eb8*/ 	.word	0x000000ff
        /*0ebc*/ 	.word	0x00032430
        /*0ec0*/ 	.short	0x0100
        /*0ec2*/ 	.byte	0x08
	.zero		1


	//   ....[4]....
        /*0ec4*/ 	.word	0x00000380
        /*0ec8*/ 	.word	0x000000ff
        /*0ecc*/ 	.word	0x00032440
        /*0ed0*/ 	.short	0x0100
        /*0ed2*/ 	.byte	0x08
	.zero		1


	//   ....[5]....
        /*0ed4*/ 	.word	0x00000390
        /*0ed8*/ 	.word	0x000000ff
        /*0edc*/ 	.word	0x00032438
        /*0ee0*/ 	.short	0x0100
        /*0ee2*/ 	.byte	0x08
	.zero		1


	//   ....[6]....
        /*0ee4*/ 	.word	0x000003a0
        /*0ee8*/ 	.word	0x000000ff
        /*0eec*/ 	.word	0x00032448
        /*0ef0*/ 	.short	0x0100
        /*0ef2*/ 	.byte	0x08
	.zero		1


	//   ....[7]....
        /*0ef4*/ 	.word	0x000004d0
        /*0ef8*/ 	.word	0x000000ff
        /*0efc*/ 	.word	0x00032450
        /*0f00*/ 	.short	0x0100
        /*0f02*/ 	.byte	0x08
	.zero		1


	//   ....[8]....
        /*0f04*/ 	.word	0x000004e0
        /*0f08*/ 	.word	0x000000ff
        /*0f0c*/ 	.word	0x00032460
        /*0f10*/ 	.short	0x0100
        /*0f12*/ 	.byte	0x08
	.zero		1


	//   ....[9]....
        /*0f14*/ 	.word	0x000004f0
        /*0f18*/ 	.word	0x000000ff
        /*0f1c*/ 	.word	0x00032458
        /*0f20*/ 	.short	0x0100
        /*0f22*/ 	.byte	0x08
	.zero		1


	//   ....[10]....
        /*0f24*/ 	.word	0x00000500
        /*0f28*/ 	.word	0x000000ff
        /*0f2c*/ 	.word	0x00032468
        /*0f30*/ 	.short	0x0100
        /*0f32*/ 	.byte	0x08
	.zero		1


	//   ....[11]....
        /*0f34*/ 	.word	0x000005f0
        /*0f38*/ 	.word	0x000000ff
        /*0f3c*/ 	.word	0x00032470
        /*0f40*/ 	.short	0x0100
        /*0f42*/ 	.byte	0x06
	.zero		1


	//   ....[12]....
        /*0f44*/ 	.word	0x00000600
        /*0f48*/ 	.word	0x000000ff
        /*0f4c*/ 	.word	0x00032480
        /*0f50*/ 	.short	0x0100
        /*0f52*/ 	.byte	0x06
	.zero		1


	//   ....[13]....
        /*0f54*/ 	.word	0x00000610
        /*0f58*/ 	.word	0x000000ff
        /*0f5c*/ 	.word	0x00032478
        /*0f60*/ 	.short	0x0100
        /*0f62*/ 	.byte	0x06
	.zero		1


	//   ....[14]....
        /*0f64*/ 	.word	0x00000620
        /*0f68*/ 	.word	0x000000ff
        /*0f6c*/ 	.word	0x00032488
        /*0f70*/ 	.short	0x0100
        /*0f72*/ 	.byte	0x06
	.zero		1


	//   ....[15]....
        /*0f74*/ 	.word	0x00000750
        /*0f78*/ 	.word	0x000000ff
        /*0f7c*/ 	.word	0x00032490
        /*0f80*/ 	.short	0x0100
        /*0f82*/ 	.byte	0x08
	.zero		1


	//   ....[16]....
        /*0f84*/ 	.word	0x00000760
        /*0f88*/ 	.word	0x000000ff
        /*0f8c*/ 	.word	0x000324a0
        /*0f90*/ 	.short	0x0100
        /*0f92*/ 	.byte	0x08
	.zero		1


	//   ....[17]....
        /*0f94*/ 	.word	0x00000770
        /*0f98*/ 	.word	0x000000ff
        /*0f9c*/ 	.word	0x00032498
        /*0fa0*/ 	.short	0x0100
        /*0fa2*/ 	.byte	0x08
	.zero		1


	//   ....[18]....
        /*0fa4*/ 	.word	0x00000780
        /*0fa8*/ 	.word	0x000000ff
        /*0fac*/ 	.word	0x000324a8
        /*0fb0*/ 	.short	0x0100
        /*0fb2*/ 	.byte	0x08
	.zero		1


	//   ....[19]....
        /*0fb4*/ 	.word	0x000008b0
        /*0fb8*/ 	.word	0x000000ff
        /*0fbc*/ 	.word	0x000324b0
        /*0fc0*/ 	.short	0x0100
        /*0fc2*/ 	.byte	0x08
	.zero		1


	//   ....[20]....
        /*0fc4*/ 	.word	0x000008c0
        /*0fc8*/ 	.word	0x000000ff
        /*0fcc*/ 	.word	0x000324c0
        /*0fd0*/ 	.short	0x0100
        /*0fd2*/ 	.byte	0x08
	.zero		1


	//   ....[21]....
        /*0fd4*/ 	.word	0x000008d0
        /*0fd8*/ 	.word	0x000000ff
        /*0fdc*/ 	.word	0x000324b8
        /*0fe0*/ 	.short	0x0100
        /*0fe2*/ 	.byte	0x08
	.zero		1


	//   ....[22]....
        /*0fe4*/ 	.word	0x000008e0
        /*0fe8*/ 	.word	0x000000ff
        /*0fec*/ 	.word	0x000324c8
        /*0ff0*/ 	.short	0x0100
        /*0ff2*/ 	.byte	0x08
	.zero		1


	//   ....[23]....
        /*0ff4*/ 	.word	0x00002c40
        /*0ff8*/ 	.word	0x00000004
        /*0ffc*/ 	.word	0x00032490
        /*1000*/ 	.short	0x010a
        /*1002*/ 	.byte	0x3f
	.zero		1


	//   ....[24]....
        /*1004*/ 	.word	0x00004030
        /*1008*/ 	.word	0x00000004
        /*100c*/ 	.word	0x00032490
        /*1010*/ 	.short	0x010a
        /*1012*/ 	.byte	0x3f
	.zero		1


	//   ....[25]....
        /*1014*/ 	.word	0x00005130
        /*1018*/ 	.word	0x00000004
        /*101c*/ 	.word	0x00032490
        /*1020*/ 	.short	0x010a
        /*1022*/ 	.byte	0x3f
	.zero		1


	//   ....[26]....
        /*1024*/ 	.word	0x000055e0
        /*1028*/ 	.word	0x0000000b
        /*102c*/ 	.word	0x00000000
        /*1030*/ 	.short	0x0101
        /*1032*/ 	.byte	0x3f
	.zero		1


	//   ....[27]....
        /*1034*/ 	.word	0x00005620
        /*1038*/ 	.word	0x00000004
        /*103c*/ 	.word	0x000324b0
        /*1040*/ 	.short	0x010a
        /*1042*/ 	.byte	0x3f
	.zero		1


	//   ....[28]....
        /*1044*/ 	.word	0x00005e60
        /*1048*/ 	.word	0x00000004
        /*104c*/ 	.word	0x00000000
        /*1050*/ 	.short	0x0101
        /*1052*/ 	.byte	0x3f
	.zero		1


	//   ....[29]....
        /*1054*/ 	.word	0x000066a0
        /*1058*/ 	.word	0x00000013
        /*105c*/ 	.word	0x00032400
        /*1060*/ 	.short	0x010a
        /*1062*/ 	.byte	0x3f
	.zero		1


	//   ....[30]....
        /*1064*/ 	.word	0x000066f0
        /*1068*/ 	.word	0x00000013
        /*106c*/ 	.word	0x00032400
        /*1070*/ 	.short	0x010a
        /*1072*/ 	.byte	0x3f
	.zero		1


	//   ....[31]....
        /*1074*/ 	.word	0x00006cd0
        /*1078*/ 	.word	0x00000013
        /*107c*/ 	.word	0x00032400
        /*1080*/ 	.short	0x010a
        /*1082*/ 	.byte	0x3f
	.zero		1


	//   ....[32]....
        /*1084*/ 	.word	0x00007c80
        /*1088*/ 	.word	0x00000013
        /*108c*/ 	.word	0x00032400
        /*1090*/ 	.short	0x010a
        /*1092*/ 	.byte	0x3f
	.zero		1


	//   ....[33]....
        /*1094*/ 	.word	0x00008b90
        /*1098*/ 	.word	0x00000003
        /*109c*/ 	.word	0x00032430
        /*10a0*/ 	.short	0x010a
        /*10a2*/ 	.byte	0x3f
	.zero		1


	//   ....[34]....
        /*10a4*/ 	.word	0x00008c00
        /*10a8*/ 	.word	0x00000003
        /*10ac*/ 	.word	0x00032430
        /*10b0*/ 	.short	0x010a
        /*10b2*/ 	.byte	0x3f
	.zero		1


	//   ....[35]....
        /*10b4*/ 	.word	0x00008ff0
        /*10b8*/ 	.word	0x00000013
        /*10bc*/ 	.word	0x00032410
        /*10c0*/ 	.short	0x010a
        /*10c2*/ 	.byte	0x3f
	.zero		1


	//   ....[36]....
        /*10c4*/ 	.word	0x00009040
        /*10c8*/ 	.word	0x00000003
        /*10cc*/ 	.word	0x00032450
        /*10d0*/ 	.short	0x010a
        /*10d2*/ 	.byte	0x3f
	.zero		1


	//   ....[37]....
        /*10d4*/ 	.word	0x00009080
        /*10d8*/ 	.word	0x00000003
        /*10dc*/ 	.word	0x00032450
        /*10e0*/ 	.short	0x010a
        /*10e2*/ 	.byte	0x3f
	.zero		1


	//   ....[38]....
        /*10e4*/ 	.word	0x0000a780
        /*10e8*/ 	.word	0x00000009
        /*10ec*/ 	.word	0x00000000
        /*10f0*/ 	.short	0x0101
        /*10f2*/ 	.byte	0x3f
	.zero		1


	//   ....[39]....
        /*10f4*/ 	.word	0x0000b300
        /*10f8*/ 	.word	0x00000003
        /*10fc*/ 	.word	0x00000000
        /*1100*/ 	.short	0x0101
        /*1102*/ 	.byte	0x3f
	.zero		1


	//   ....[40]....
        /*1104*/ 	.word	0x0000b410
        /*1108*/ 	.word	0x00000003
        /*110c*/ 	.word	0x00032430
        /*1110*/ 	.short	0x010a
        /*1112*/ 	.byte	0x3f
	.zero		1


	//   ....[41]....
        /*1114*/ 	.word	0x0000b470
        /*1118*/ 	.word	0x00000003
        /*111c*/ 	.word	0x00032430
        /*1120*/ 	.short	0x010a
        /*1122*/ 	.byte	0x3f
	.zero		1


	//   ....[42]....
        /*1124*/ 	.word	0x0000b720
        /*1128*/ 	.word	0x00000003
        /*112c*/ 	.word	0x00032450
        /*1130*/ 	.short	0x010a
        /*1132*/ 	.byte	0x3f
	.zero		1


	//   ....[43]....
        /*1134*/ 	.word	0x0000b760
        /*1138*/ 	.word	0x00000003
        /*113c*/ 	.word	0x00032450
        /*1140*/ 	.short	0x010a
        /*1142*/ 	.byte	0x3f
	.zero		1


	//   ....[44]....
        /*1144*/ 	.word	0x0000c890
        /*1148*/ 	.word	0x00000009
        /*114c*/ 	.word	0x00000000
        /*1150*/ 	.short	0x0101
        /*1152*/ 	.byte	0x3f
	.zero		1


	//   ....[45]....
        /*1154*/ 	.word	0x0000dab0
        /*1158*/ 	.word	0x00000003
        /*115c*/ 	.word	0x00000000
        /*1160*/ 	.short	0x0101
        /*1162*/ 	.byte	0x3f
	.zero		1


	//   ....[46]....
        /*1164*/ 	.word	0x00010050
        /*1168*/ 	.word	0x00000000
        /*116c*/ 	.word	0x00000000
        /*1170*/ 	.short	0x0101
        /*1172*/ 	.byte	0x3f
	.zero		1


	//   ....[47]....
        /*1174*/ 	.word	0x000127a0
        /*1178*/ 	.word	0x00000017
        /*117c*/ 	.word	0x00032420
        /*1180*/ 	.short	0x010a
        /*1182*/ 	.byte	0x3f
	.zero		1


	//   ....[48]....
        /*1184*/ 	.word	0x00012850
        /*1188*/ 	.word	0x00000003
        /*118c*/ 	.word	0x000324a0
        /*1190*/ 	.short	0x010a
        /*1192*/ 	.byte	0x3f
	.zero		1


	//   ....[49]....
        /*1194*/ 	.word	0x00012a80
        /*1198*/ 	.word	0x00000003
        /*119c*/ 	.word	0x000324c0
        /*11a0*/ 	.short	0x010a
        /*11a2*/ 	.byte	0x3f
	.zero		1


	//   ....[50]....
        /*11a4*/ 	.word	0x000130b0
        /*11a8*/ 	.word	0x00000006
        /*11ac*/ 	.word	0x000324a0
        /*11b0*/ 	.short	0x010a
        /*11b2*/ 	.byte	0x3f
	.zero		1


	//   ....[51]....
        /*11b4*/ 	.word	0x000132d0
        /*11b8*/ 	.word	0x00000006
        /*11bc*/ 	.word	0x000324c0
        /*11c0*/ 	.short	0x010a
        /*11c2*/ 	.byte	0x3f
	.zero		1


	//   ....[52]....
        /*11c4*/ 	.word	0x000142a0
        /*11c8*/ 	.word	0x0000001e
        /*11cc*/ 	.word	0x00032440
        /*11d0*/ 	.short	0x010a
        /*11d2*/ 	.byte	0x3f
	.zero		1


	//   ....[53]....
        /*11d4*/ 	.word	0x00014900
        /*11d8*/ 	.word	0x0000001e
        /*11dc*/ 	.word	0x00032430
        /*11e0*/ 	.short	0x0107
        /*11e2*/ 	.byte	0x3f
	.zero		1


	//   ....[54]....
        /*11e4*/ 	.word	0x000149d0
        /*11e8*/ 	.word	0x0000001e
        /*11ec*/ 	.word	0x00032430
        /*11f0*/ 	.short	0x0101
        /*11f2*/ 	.byte	0x3f
	.zero		1


	//   ....[55]....
        /*11f4*/ 	.word	0x00015550
        /*11f8*/ 	.word	0x00000017
        /*11fc*/ 	.word	0x00032400
        /*1200*/ 	.short	0x0107
        /*1202*/ 	.byte	0x3f
	.zero		1


	//   ....[56]....
        /*1204*/ 	.word	0x000155e0
        /*1208*/ 	.word	0x00000017
        /*120c*/ 	.word	0x00032400
        /*1210*/ 	.short	0x0101
        /*1212*/ 	.byte	0x3f
	.zero		1


	//   ....[57]....
        /*1214*/ 	.word	0x00016080
        /*1218*/ 	.word	0x00000017
        /*121c*/ 	.word	0x00032410
        /*1220*/ 	.short	0x0107
        /*1222*/ 	.byte	0x3f
	.zero		1


	//   ....[58]....
        /*1224*/ 	.word	0x00016180
        /*1228*/ 	.word	0x00000017
        /*122c*/ 	.word	0x00032410
        /*1230*/ 	.short	0x0101
        /*1232*/ 	.byte	0x3f
	.zero		1


	//   ....[59]....
        /*1234*/ 	.word	0x000161a0
        /*1238*/ 	.word	0x00000017
        /*123c*/ 	.word	0x00032420
        /*1240*/ 	.short	0x010a
        /*1242*/ 	.byte	0x3f
	.zero		1


	//   ....[60]....
        /*1244*/ 	.word	0x00016280
        /*1248*/ 	.word	0x0000001e
        /*124c*/ 	.word	0x00032460
        /*1250*/ 	.short	0x010a
        /*1252*/ 	.byte	0x3f
	.zero		1


	//   ....[61]....
        /*1254*/ 	.word	0x000169d0
        /*1258*/ 	.word	0x0000001e
        /*125c*/ 	.word	0x00032450
        /*1260*/ 	.short	0x0107
        /*1262*/ 	.byte	0x3f
	.zero		1


	//   ....[62]....
        /*1264*/ 	.word	0x00016aa0
        /*1268*/ 	.word	0x0000001e
        /*126c*/ 	.word	0x00032450
        /*1270*/ 	.short	0x0101
        /*1272*/ 	.byte	0x3f
	.zero		1


	//   ....[63]....
        /*1274*/ 	.word	0x00016df0
        /*1278*/ 	.word	0x00000004
        /*127c*/ 	.word	0x00032440
        /*1280*/ 	.short	0x010a
        /*1282*/ 	.byte	0x3f
	.zero		1


	//   ....[64]....
        /*1284*/ 	.word	0x000171d0
        /*1288*/ 	.word	0x00000004
        /*128c*/ 	.word	0x00032430
        /*1290*/ 	.short	0x0107
        /*1292*/ 	.byte	0x3f
	.zero		1


	//   ....[65]....
        /*1294*/ 	.word	0x00017290
        /*1298*/ 	.word	0x00000004
        /*129c*/ 	.word	0x00032430
        /*12a0*/ 	.short	0x0101
        /*12a2*/ 	.byte	0x3f
	.zero		1


	//   ....[66]....
        /*12a4*/ 	.word	0x000172c0
        /*12a8*/ 	.word	0x00000004
        /*12ac*/ 	.word	0x00032460
        /*12b0*/ 	.short	0x010a
        /*12b2*/ 	.byte	0x3f
	.zero		1


	//   ....[67]....
        /*12b4*/ 	.word	0x000177e0
        /*12b8*/ 	.word	0x00000004
        /*12bc*/ 	.word	0x00032450
        /*12c0*/ 	.short	0x0107
        /*12c2*/ 	.byte	0x3f
	.zero		1


	//   ....[68]....
        /*12c4*/ 	.word	0x000178a0
        /*12c8*/ 	.word	0x00000004
        /*12cc*/ 	.word	0x00032450
        /*12d0*/ 	.short	0x0101
        /*12d2*/ 	.byte	0x3f
	.zero		1


	//   ....[69]....
        /*12d4*/ 	.word	0x000184e0
        /*12d8*/ 	.word	0x00000005
        /*12dc*/ 	.word	0x00032420
        /*12e0*/ 	.short	0x010a
        /*12e2*/ 	.byte	0x3f
	.zero		1


	//   ....[70]....
        /*12e4*/ 	.word	0x00018650
        /*12e8*/ 	.word	0x00000003
        /*12ec*/ 	.word	0x00032440
        /*12f0*/ 	.short	0x010a
        /*12f2*/ 	.byte	0x3f
	.zero		1


	//   ....[71]....
        /*12f4*/ 	.word	0x000186f0
        /*12f8*/ 	.word	0x00000019
        /*12fc*/ 	.word	0x00032440
        /*1300*/ 	.short	0x010a
        /*1302*/ 	.byte	0x3f
	.zero		1


	//   ....[72]....
        /*1304*/ 	.word	0x00018730
        /*1308*/ 	.word	0x00000003
        /*130c*/ 	.word	0x00032460
        /*1310*/ 	.short	0x010a
        /*1312*/ 	.byte	0x3f
	.zero		1


	//   ....[73]....
        /*1314*/ 	.word	0x00018770
        /*1318*/ 	.word	0x00000019
        /*131c*/ 	.word	0x00032460
        /*1320*/ 	.short	0x010a
        /*1322*/ 	.byte	0x3f
	.zero		1


	//   ....[74]....
        /*1324*/ 	.word	0x000187d0
        /*1328*/ 	.word	0x00000004
        /*132c*/ 	.word	0x00032490
        /*1330*/ 	.short	0x010a
        /*1332*/ 	.byte	0x3f
	.zero		1


	//   ....[75]....
        /*1334*/ 	.word	0x00018a80
        /*1338*/ 	.word	0x00000004
        /*133c*/ 	.word	0x00032490
        /*1340*/ 	.short	0x010a
        /*1342*/ 	.byte	0x3f
	.zero		1


	//   ....[76]....
        /*1344*/ 	.word	0x00018d30
        /*1348*/ 	.word	0x00000004
        /*134c*/ 	.word	0x00032490
        /*1350*/ 	.short	0x010a
        /*1352*/ 	.byte	0x3f
	.zero		1


	//   ....[77]....
        /*1354*/ 	.word	0x00018fc0
        /*1358*/ 	.word	0x00000004
        /*135c*/ 	.word	0x000324b0
        /*1360*/ 	.short	0x010a
        /*1362*/ 	.byte	0x3f
	.zero		1


	//   ....[78]....
        /*1364*/ 	.word	0x000192c0
        /*1368*/ 	.word	0x00000013
        /*136c*/ 	.word	0x00032400
        /*1370*/ 	.short	0x010a
        /*1372*/ 	.byte	0x3f
	.zero		1


	//   ....[79]....
        /*1374*/ 	.word	0x000194e0
        /*1378*/ 	.word	0x00000013
        /*137c*/ 	.word	0x00032400
        /*1380*/ 	.short	0x010a
        /*1382*/ 	.byte	0x3f
	.zero		1


	//   ....[80]....
        /*1384*/ 	.word	0x00019530
        /*1388*/ 	.word	0x00000003
        /*138c*/ 	.word	0x00032430
        /*1390*/ 	.short	0x010a
        /*1392*/ 	.byte	0x3f
	.zero		1


	//   ....[81]....
        /*1394*/ 	.word	0x00019580
        /*1398*/ 	.word	0x00000013
        /*139c*/ 	.word	0x00032410
        /*13a0*/ 	.short	0x010a
        /*13a2*/ 	.byte	0x3f
	.zero		1


	//   ....[82]....
        /*13a4*/ 	.word	0x000195d0
        /*13a8*/ 	.word	0x00000003
        /*13ac*/ 	.word	0x00032450
        /*13b0*/ 	.short	0x010a
        /*13b2*/ 	.byte	0x3f
	.zero		1


	//   ....[83]....
        /*13b4*/ 	.word	0x00019620
        /*13b8*/ 	.word	0x00000003
        /*13bc*/ 	.word	0x00032430
        /*13c0*/ 	.short	0x010a
        /*13c2*/ 	.byte	0x3f
	.zero		1


	//   ....[84]....
        /*13c4*/ 	.word	0x00019670
        /*13c8*/ 	.word	0x00000003
        /*13cc*/ 	.word	0x00032450
        /*13d0*/ 	.short	0x010a
        /*13d2*/ 	.byte	0x3f
	.zero		1


	//   ....[85]....
        /*13d4*/ 	.word	0x00019c40
        /*13d8*/ 	.word	0x00000017
        /*13dc*/ 	.word	0x00032420
        /*13e0*/ 	.short	0x010a
        /*13e2*/ 	.byte	0x3f
	.zero		1


	//   ....[86]....
        /*13e4*/ 	.word	0x00019c90
        /*13e8*/ 	.word	0x00000003
        /*13ec*/ 	.word	0x000324a0
        /*13f0*/ 	.short	0x010a
        /*13f2*/ 	.byte	0x3f
	.zero		1


	//   ....[87]....
        /*13f4*/ 	.word	0x00019ce0
        /*13f8*/ 	.word	0x00000003
        /*13fc*/ 	.word	0x000324c0
        /*1400*/ 	.short	0x010a
        /*1402*/ 	.byte	0x3f
	.zero		1


	//   ....[88]....
        /*1404*/ 	.word	0x00019d30
        /*1408*/ 	.word	0x00000006
        /*140c*/ 	.word	0x000324a0
        /*1410*/ 	.short	0x010a
        /*1412*/ 	.byte	0x3f
	.zero		1


	//   ....[89]....
        /*1414*/ 	.word	0x00019d80
        /*1418*/ 	.word	0x00000006
        /*141c*/ 	.word	0x000324c0
        /*1420*/ 	.short	0x010a
        /*1422*/ 	.byte	0x3f
	.zero		1


	//   ....[90]....
        /*1424*/ 	.word	0x00019ea0
        /*1428*/ 	.word	0x0000001e
        /*142c*/ 	.word	0x00032440
        /*1430*/ 	.short	0x010a
        /*1432*/ 	.byte	0x3f
	.zero		1


	//   ....[91]....
        /*1434*/ 	.word	0x0001bf30
        /*1438*/ 	.word	0x00000017
        /*143c*/ 	.word	0x00032420
        /*1440*/ 	.short	0x010a
        /*1442*/ 	.byte	0x3f
	.zero		1


	//   ....[92]....
        /*1444*/ 	.word	0x0001bf80
        /*1448*/ 	.word	0x0000001e
        /*144c*/ 	.word	0x00032460
        /*1450*/ 	.short	0x010a
        /*1452*/ 	.byte	0x3f
	.zero		1


	//   ....[93]....
        /*1454*/ 	.word	0x0001c8e0
        /*1458*/ 	.word	0x00000004
        /*145c*/ 	.word	0x00032440
        /*1460*/ 	.short	0x010a
        /*1462*/ 	.byte	0x3f
	.zero		1


	//   ....[94]....
        /*1464*/ 	.word	0x0001cfc0
        /*1468*/ 	.word	0x00000004
        /*146c*/ 	.word	0x00032460
        /*1470*/ 	.short	0x010a
        /*1472*/ 	.byte	0x3f
	.zero		1


	//   ....[95]....
        /*1474*/ 	.word	0x0001e060
        /*1478*/ 	.word	0x00000005
        /*147c*/ 	.word	0x00032420
        /*1480*/ 	.short	0x010a
        /*1482*/ 	.byte	0x3f
	.zero		1


	//   ....[96]....
        /*1484*/ 	.word	0x0001e200
        /*1488*/ 	.word	0x00000003
        /*148c*/ 	.word	0x00032440
        /*1490*/ 	.short	0x010a
        /*1492*/ 	.byte	0x3f
	.zero		1


	//   ....[97]....
        /*1494*/ 	.word	0x0001e250
        /*1498*/ 	.word	0x00000019
        /*149c*/ 	.word	0x00032440
        /*14a0*/ 	.short	0x010a
        /*14a2*/ 	.byte	0x3f
	.zero		1


	//   ....[98]....
        /*14a4*/ 	.word	0x0001e2a0
        /*14a8*/ 	.word	0x00000003
        /*14ac*/ 	.word	0x00032460
        /*14b0*/ 	.short	0x010a
        /*14b2*/ 	.byte	0x3f
	.zero		1


	//----- nvinfo : EIATTR_NUM_MBARRIERS
	.align		4
.L_1272:
        /*14b4*/ 	.byte	0x03, 0x38
        /*14b6*/ 	.short	0x0017


	//----- nvinfo : EIATTR_EXIT_INSTR_OFFSETS
	.align		4
        /*14b8*/ 	.byte	0x04, 0x1c
        /*14ba*/ 	.short	(.L_1274 - .L_1273)


	//   ....[0]....
.L_1273:
        /*14bc*/ 	.word	0x000187c0


	//----- nvinfo : EIATTR_MAX_THREADS
	.align		4
.L_1274:
        /*14c0*/ 	.byte	0x04, 0x05
        /*14c2*/ 	.short	(.L_1276 - .L_1275)
.L_1275:
        /*14c4*/ 	.word	0x00000180
        /*14c8*/ 	.word	0x00000001
        /*14cc*/ 	.word	0x00000001


	//----- nvinfo : EIATTR_CRS_STACK_SIZE
	.align		4
.L_1276:
        /*14d0*/ 	.byte	0x04, 0x1e
        /*14d2*/ 	.short	(.L_1278 - .L_1277)
.L_1277:
        /*14d4*/ 	.word	0x00000000


	//----- nvinfo : EIATTR_CBANK_PARAM_SIZE
	.align		4
.L_1278:
        /*14d8*/ 	.byte	0x03, 0x19
        /*14da*/ 	.short	0x0bf0


	//----- nvinfo : EIATTR_PARAM_CBANK
	.align		4
        /*14dc*/ 	.byte	0x04, 0x0a
        /*14de*/ 	.short	(.L_1280 - .L_1279)
	.align		4
.L_1279:
        /*14e0*/ 	.word	index@(.nv.constant0._ZN7cutlass13device_kernelIN5flash11enable_sm90INS1_16FlashAttnFwdSm90INS1_25CollectiveMainloopFwdSm90ILi2EN4cute5tupleIJNS5_1CILi1EEES8_S8_EEENS6_IJNS7_ILi128EEENS7_ILi96EEENS7_ILi64EEEEEELi256ENS_10bfloat16_tEfNS_4arch4Sm90ELb0ELb0ELb0ELb1ELb1ELb1ELb1ELb1ELb0ELb1ELb0ELb0EEENS1_21CollectiveEpilogueFwdINS6_IJSA_NS7_ILi256EEESB_EEES9_SE_SG_Li256ELb1ELb1ELb0ELb0EEENS1_36VarlenDynamicPersistentTileSchedulerILi128ELi96ELi256ELi128ELb0ELb1ELb1ELb0ELb1ELb1EEEEEEEEEvNT_6ParamsE)
        /*14e4*/ 	.short	0x0210
        /*14e6*/ 	.short	0x0bf0


	//----- nvinfo : EIATTR_SW_WAR
	.align		4
.L_1280:
        /*14e8*/ 	.byte	0x04, 0x36
        /*14ea*/ 	.short	(.L_1282 - .L_1281)
.L_1281:
        /*14ec*/ 	.word	0x00000008
.L_1282:


//--------------------- .nv.info._ZN7cutlass13device_kernelIN5flash11enable_sm90INS1_16FlashAttnFwdSm90INS1_25CollectiveMainloopFwdSm90ILi2EN4cute5tupleIJNS5_1CILi1EEES8_S8_EEENS6_IJNS7_ILi128EEENS7_ILi96EEENS7_ILi64EEEEEELi256ENS_10bfloat16_tEfNS_4arch4Sm90ELb0ELb1ELb0ELb0ELb1ELb0ELb0ELb1ELb0ELb1ELb0ELb0EEENS1_21CollectiveEpilogueFwdINS6_IJSA_NS7_ILi256EEESB_EEES9_SE_SG_Li256ELb0ELb1ELb0ELb0EEENS1_30DynamicPersistentTileSchedulerILi256ELi128ELb0ELb1ELb1EEEEEEEEEvNT_6ParamsE --------------------------
	.section	.nv.info._ZN7cutlass13device_kernelIN5flash11enable_sm90INS1_16FlashAttnFwdSm90INS1_25CollectiveMainloopFwdSm90ILi2EN4cute5tupleIJNS5_1CILi1EEES8_S8_EEENS6_IJNS7_ILi128EEENS7_ILi96EEENS7_ILi64EEEEEELi256ENS_10bfloat16_tEfNS_4arch4Sm90ELb0ELb1ELb0ELb0ELb1ELb0ELb0ELb1ELb0ELb1ELb0ELb0EEENS1_21CollectiveEpilogueFwdINS6_IJSA_NS7_ILi256EEESB_EEES9_SE_SG_Li256ELb0ELb1ELb0ELb0EEENS1_30DynamicPersistentTileSchedulerILi256ELi128ELb0ELb1ELb1EEEEEEEEEvNT_6ParamsE,"",@"SHT_CUDA_INFO"
	.sectionflags	@""
	.align	4


	//----- nvinfo : EIATTR_CUDA_API_VERSION
	.align		4
        /*0000*/ 	.byte	0x04, 0x37
        /*0002*/ 	.short	(.L_1284 - .L_1283)
.L_1283:
        /*0004*/ 	.word	0x00000082


	//----- nvinfo : EIATTR_KPARAM_INFO
	.align		4
.L_1284:
        /*0008*/ 	.byte	0x04, 0x17
        /*000a*/ 	.short	(.L_1286 - .L_1285)
.L_1285:
        /*000c*/ 	.word	0x00000000
        /*0010*/ 	.short	0x0000
        /*0012*/ 	.short	0x0070
        /*0014*/ 	.byte	0x00, 0xf0, 0x01, 0x2a


	//----- nvinfo : EIATTR_SPARSE_MMA_MASK
	.align		4
.L_1286:
        /*0018*/ 	.byte	0x03, 0x50
        /*001a*/ 	.short	0x0000


	//----- nvinfo : EIATTR_MAXREG_COUNT
	.align		4
        /*001c*/ 	.byte	0x03, 0x1b
        /*001e*/ 	.short	0x00a8


	//----- nvinfo : EIATTR_NUM_BARRIERS
	.align		4
        /*0020*/ 	.byte	0x02, 0x4c
        /*0022*/ 	.byte	0x10
	.zero		1


	//----- nvinfo : EIATTR_EXTERNS
	.align		4
        /*0024*/ 	.byte	0x04, 0x0f
        /*0026*/ 	.short	(.L_1288 - .L_1287)


	//   ....[0]....
	.align		4
.L_1287:
        /*0028*/ 	.word	index@(__assertfail)


	//----- nvinfo : EIATTR_ANNOTATIONS
	.align		4
.L_1288:
        /*002c*/ 	.byte	0x04, 0x55
        /*002e*/ 	.short	(.L_1290 - .L_1289)


	//   ....[0]....
.L_1289:
        /*0030*/ 	.word	0x00000001
        /*0034*/ 	.byte	0xd0, 0xf9, 0x00, 0x00, 0x01, 0x00, 0x00, 0x00, 0x40, 0xfd, 0x00, 0x00, 0x01, 0x00, 0x00, 0x00
        /*0044*/ 	.byte	0x80, 0xfd, 0x00, 0x00, 0x01, 0x00, 0x00, 0x00, 0xe0, 0x1d, 0x01, 0x00, 0x01, 0x00, 0x00, 0x00
        /*0054*/ 	.byte	0x00, 0x1e, 0x01, 0x00, 0x01, 0x00, 0x00, 0x00, 0xa0, 0x20, 0x01, 0x00, 0x01, 0x00, 0x00, 0x00
        /*0064*/ 	.byte	0xe0, 0x37, 0x01, 0x00, 0x01, 0x00, 0x00, 0x00, 0x80, 0x50, 0x01, 0x00


	//----- nvinfo : EIATTR_MERCURY_ISA_VERSION
	.align		4
.L_1290:
        /*0070*/ 	.byte	0x03, 0x5f
        /*0072*/ 	.short	0x0101


	//----- nvinfo : EIATTR_INT_WARP_WIDE_INSTR_OFFSETS
	.align		4
        /*0074*/ 	.byte	0x04, 0x31
        /*0076*/ 	.short	(.L_1292 - .L_1291)


	//   ....[0]....
.L_1291:
        /*0078*/ 	.word	0x000000c0


	//   ....[1]....
        /*007c*/ 	.word	0x000000d0


	//   ....[2]....
        /*0080*/ 	.word	0x00000170


	//   ....[3]....
        /*0084*/ 	.word	0x00010700


	//   ....[4]....
        /*0088*/ 	.word	0x00010790


	//   ....[5]....
        /*008c*/ 	.word	0x00013570


	//   ....[6]....
        /*0090*/ 	.word	0x00013600


	//----- nvinfo : EIATTR_COOP_GROUP_MASK_REGIDS
	.align		4
.L_1292:
        /*0094*/ 	.byte	0x04, 0x29
        /*0096*/ 	.short	(.L_1294 - .L_1293)


	//   ....[0]....
.L_1293:
        /*0098*/ 	.word	0xffffffff


	//   ....[1]....
        /*009c*/ 	.word	0xffffffff


	//   ....[2]....
        /*00a0*/ 	.word	0xffffffff


	//   ....[3]....
        /*00a4*/ 	.word	0xffffffff


	//   ....[4]....
        /*00a8*/ 	.word	0xffffffff


	//   ....[5]....
        /*00ac*/ 	.word	0xffffffff


	//   ....[6]....
        /*00b0*/ 	.word	0xffffffff


	//   ....[7]....
        /*00b4*/ 	.word	0xffffffff


	//   ....[8]....
        /*00b8*/ 	.word	0xffffffff


	//   ....[9]....
        /*00bc*/ 	.word	0xffffffff


	//   ....[10]....
        /*00c0*/ 	.word	0xffffffff


	//   ....[11]....
        /*00c4*/ 	.word	0xffffffff


	//   ....[12]....
        /*00c8*/ 	.word	0xffffffff


	//   ....[13]....
        /*00cc*/ 	.word	0xffffffff


	//   ....[14]....
        /*00d0*/ 	.word	0xffffffff


	//   ....[15]....
        /*00d4*/ 	.word	0xffffffff


	//   ....[16]....
        /*00d8*/ 	.word	0xffffffff


	//   ....[17]....
        /*00dc*/ 	.word	0xffffffff


	//   ....[18]....
        /*00e0*/ 	.word	0xffffffff


	//   ....[19]....
        /*00e4*/ 	.word	0xffffffff


	//   ....[20]....
        /*00e8*/ 	.word	0xffffffff


	//   ....[21]....
        /*00ec*/ 	.word	0xffffffff


	//   ....[22]....
        /*00f0*/ 	.word	0xffffffff


	//   ....[23]....
        /*00f4*/ 	.word	0xffffffff


	//   ....[24]....
        /*00f8*/ 	.word	0xffffffff


	//   ....[25]....
        /*00fc*/ 	.word	0xffffffff


	//   ....[26]....
        /*0100*/ 	.word	0xffffffff


	//   ....[27]....
        /*0104*/ 	.word	0xffffffff


	//   ....[28]....
        /*0108*/ 	.word	0xffffffff


	//   ....[29]....
        /*010c*/ 	.word	0xffffffff


	//   ....[30]....
        /*0110*/ 	.word	0xffffffff


	//   ....[31]....
        /*0114*/ 	.word	0xffffffff


	//   ....[32]....
        /*0118*/ 	.word	0xffffffff


	//   ....[33]....
        /*011c*/ 	.word	0xffffffff


	//   ....[34]....
        /*0120*/ 	.word	0xffffffff


	//   ....[35]....
        /*0124*/ 	.word	0xffffffff


	//   ....[36]....
        /*0128*/ 	.word	0xffffffff


	//   ....[37]....
        /*012c*/ 	.word	0xffffffff


	//   ....[38]....
        /*0130*/ 	.word	0xffffffff


	//   ....[39]....
        /*0134*/ 	.word	0xffffffff


	//   ....[40]....
        /*0138*/ 	.word	0xffffffff


	//   ....[41]....
        /*013c*/ 	.word	0xffffffff


	//   ....[42]....
        /*0140*/ 	.word	0xffffffff


	//   ....[43]....
        /*0144*/ 	.word	0xffffffff


	//   ....[44]....
        /*0148*/ 	.word	0xffffffff


	//   ....[45]....
        /*014c*/ 	.word	0xffffffff


	//   ....[46]....
        /*0150*/ 	.word	0xffffffff


	//   ....[47]....
        /*0154*/ 	.word	0xffffffff


	//   ....[48]....
        /*0158*/ 	.word	0xffffffff


	//   ....[49]....
        /*015c*/ 	.word	0xffffffff


	//   ....[50]....
        /*0160*/ 	.word	0xffffffff


	//   ....[51]....
        /*0164*/ 	.word	0xffffffff


	//   ....[52]....
        /*0168*/ 	.word	0xffffffff


	//   ....[53]....
        /*016c*/ 	.word	0xffffffff


	//   ....[54]....
        /*0170*/ 	.word	0xffffffff


	//   ....[55]....
        /*0174*/ 	.word	0xffffffff


	//   ....[56]....
        /*0178*/ 	.word	0xffffffff


	//   ....[57]....
        /*017c*/ 	.word	0xffffffff


	//   ....[58]....
        /*0180*/ 	.word	0xffffffff


	//   ....[59]....
        /*0184*/ 	.word	0xffffffff


	//   ....[60]....
        /*0188*/ 	.word	0xffffffff


	//   ....[61]....
        /*018c*/ 	.word	0xffffffff


	//   ....[62]....
        /*0190*/ 	.word	0xffffffff


	//   ....[63]....
        /*0194*/ 	.word	0xffffffff


	//   ....[64]....
        /*0198*/ 	.word	0xffffffff


	//   ....[65]....
        /*019c*/ 	.word	0xffffffff


	//   ....[66]....
        /*01a0*/ 	.word	0xffffffff


	//   ....[67]....
        /*01a4*/ 	.word	0xffffffff


	//   ....[68]....
        /*01a8*/ 	.word	0xffffffff


	//   ....[69]....
        /*01ac*/ 	.word	0xffffffff


	//   ....[70]....
        /*01b0*/ 	.word	0xffffffff


	//   ....[71]....
        /*01b4*/ 	.word	0xffffffff


	//   ....[72]....
        /*01b8*/ 	.word	0xffffffff


	//   ....[73]....
        /*01bc*/ 	.word	0xffffffff


	//   ....[74]....
        /*01c0*/ 	.word	0xffffffff


	//   ....[75]....
        /*01c4*/ 	.word	0xffffffff


	//   ....[76]....
        /*01c8*/ 	.word	0xffffffff


	//   ....[77]....
        /*01cc*/ 	.word	0xffffffff


	//   ....[78]....
        /*01d0*/ 	.word	0xffffffff


	//   ....[79]....
        /*01d4*/ 	.word	0xffffffff


	//   ....[80]....
        /*01d8*/ 	.word	0xffffffff


	//   ....[81]....
        /*01dc*/ 	.word	0xffffffff


	//   ....[82]....
        /*01e0*/ 	.word	0xffffffff


	//   ....[83]....
        /*01e4*/ 	.word	0xffffffff


	//   ....[84]....
        /*01e8*/ 	.word	0xffffffff


	//   ....[85]....
        /*01ec*/ 	.word	0xffffffff


	//   ....[86]....
        /*01f0*/ 	.word	0xffffffff


	//   ....[87]....
        /*01f4*/ 	.word	0xffffffff


	//   ....[88]....
        /*01f8*/ 	.word	0xffffffff


	//   ....[89]....
        /*01fc*/ 	.word	0xffffffff


	//   ....[90]....
        /*0200*/ 	.word	0xffffffff


	//   ....[91]....
        /*0204*/ 	.word	0xffffffff


	//   ....[92]....
        /*0208*/ 	.word	0xffffffff


	//   ....[93]....
        /*020c*/ 	.word	0xffffffff


	//   ....[94]....
        /*0210*/ 	.word	0xffffffff


	//   ....[95]....
        /*0214*/ 	.word	0xffffffff


	//   ....[96]....
        /*0218*/ 	.word	0xffffffff


	//   ....[97]....
        /*021c*/ 	.word	0xffffffff


	//   ....[98]....
        /*0220*/ 	.word	0xffffffff


	//   ....[99]....
        /*0224*/ 	.word	0xffffffff


	//   ....[100]....
        /*0228*/ 	.word	0xffffffff


	//   ....[101]....
        /*022c*/ 	.word	0xffffffff


	//   ....[102]....
        /*0230*/ 	.word	0xffffffff


	//   ....[103]....
        /*0234*/ 	.word	0xffffffff


	//   ....[104]....
        /*0238*/ 	.word	0xffffffff


	//   ....[105]....
        /*023c*/ 	.word	0xffffffff


	//   ....[106]....
        /*0240*/ 	.word	0xffffffff


	//   ....[107]....
        /*0244*/ 	.word	0xffffffff


	//   ....[108]....
        /*0248*/ 	.word	0xffffffff


	//   ....[109]....
        /*024c*/ 	.word	0xffffffff


	//   ....[110]....
        /*0250*/ 	.word	0xffffffff


	//   ....[111]....
        /*0254*/ 	.word	0xffffffff


	//   ....[112]....
        /*0258*/ 	.word	0xffffffff


	//   ....[113]....
        /*025c*/ 	.word	0xffffffff


	//   ....[114]....
        /*0260*/ 	.word	0xffffffff


	//   ....[115]....
        /*0264*/ 	.word	0xffffffff


	//   ....[116]....
        /*0268*/ 	.word	0xffffffff


	//   ....[117]....
        /*026c*/ 	.word	0xffffffff


	//   ....[118]....
        /*0270*/ 	.word	0xffffffff


	//   ....[119]....
        /*0274*/ 	.word	0xffffffff


	//   ....[120]....
        /*0278*/ 	.word	0x0500000f


	//   ....[121]....
        /*027c*/ 	.word	0x0500000f


	//   ....[122]....
        /*0280*/ 	.word	0x0500000f


	//   ....[123]....
        /*0284*/ 	.word	0x0500000f


	//   ....[124]....
        /*0288*/ 	.word	0x0500000f


	//   ....[125]....
        /*028c*/ 	.word	0x0500000f


	//   ....[126]....
        /*0290*/ 	.word	0x0500000f


	//   ....[127]....
        /*0294*/ 	.word	0x0500000f


	//   ....[128]....
        /*0298*/ 	.word	0x0500000f


	//   ....[129]....
        /*029c*/ 	.word	0x0500000f


	//   ....[130]....
        /*02a0*/ 	.word	0x0500000f


	//   ....[131]....
        /*02a4*/ 	.word	0x0500000f


	//   ....[132]....
        /*02a8*/ 	.word	0x0500000f


	//   ....[133]....
        /*02ac*/ 	.word	0x0500000f


	//   ....[134]....
        /*02b0*/ 	.word	0x0500000f


	//   ....[135]....
        /*02b4*/ 	.word	0x0500000f


	//   ....[136]....
        /*02b8*/ 	.word	0x0500000f


	//   ....[137]....
        /*02bc*/ 	.word	0x0500000f


	//   ....[138]....
        /*02c0*/ 	.word	0x0500000f


	//   ....[139]....
        /*02c4*/ 	.word	0x0500000f


	//   ....[140]....
        /*02c8*/ 	.word	0x0500000f


	//   ....[141]....
        /*02cc*/ 	.word	0x0500000f


	//   ....[142]....
        /*02d0*/ 	.word	0x0500000f


	//   ....[143]....
        /*02d4*/ 	.word	0x0500000f


	//   ....[144]....
        /*02d8*/ 	.word	0x0500000f


	//   ....[145]....
        /*02dc*/ 	.word	0x0500000f


	//   ....[146]....
        /*02e0*/ 	.word	0x0500000f


	//   ....[147]....
        /*02e4*/ 	.word	0x0500000f


	//   ....[148]....
        /*02e8*/ 	.word	0x0500000f


	//   ....[149]....
        /*02ec*/ 	.word	0x0500000f


	//   ....[150]....
        /*02f0*/ 	.word	0x0500000f


	//   ....[151]....
        /*02f4*/ 	.word	0x0500000f


	//   ....[152]....
        /*02f8*/ 	.word	0x0500000f


	//   ....[153]....
        /*02fc*/ 	.word	0x0500000f


	//   ....[154]....
        /*0300*/ 	.word	0x0500000f


	//   ....[155]....
        /*0304*/ 	.word	0x0500000f


	//   ....[156]....
        /*0308*/ 	.word	0x0500000f


	//   ....[157]....
        /*030c*/ 	.word	0x0500000f


	//   ....[158]....
        /*0310*/ 	.word	0x0500000f


	//   ....[159]....
        /*0314*/ 	.word	0x0500000f


	//   ....[160]....
        /*0318*/ 	.word	0x0500000f


	//   ....[161]....
        /*031c*/ 	.word	0x0500000f


	//   ....[162]....
        /*0320*/ 	.word	0x0500000f


	//   ....[163]....
        /*0324*/ 	.word	0x0500000f


	//   ....[164]....
        /*0328*/ 	.word	0x0500000f


	//   ....[165]....
        /*032c*/ 	.word	0x0500000f


	//   ....[166]....
        /*0330*/ 	.word	0x0500000f


	//   ....[167]....
        /*0334*/ 	.word	0x0500000f


	//   ....[168]....
        /*0338*/ 	.word	0x0500000f


	//   ....[169]....
        /*033c*/ 	.word	0x0500000f


	//   ....[170]....
        /*0340*/ 	.word	0x0500000f


	//   ....[171]....
        /*0344*/ 	.word	0x0500000f


	//   ....[172]....
        /*0348*/ 	.word	0x0500000f


	//   ....[173]....
        /*034c*/ 	.word	0x0500000f


	//   ....[174]....
        /*0350*/ 	.word	0x0500000f


	//   ....[175]....
        /*0354*/ 	.word	0x0500000f


	//   ....[176]....
        /*0358*/ 	.word	0x0500000f


	//   ....[177]....
        /*035c*/ 	.word	0x0500000f


	//   ....[178]....
        /*0360*/ 	.word	0x0500000f


	//   ....[179]....
        /*0364*/ 	.word	0x0500000f


	//   ....[180]....
        /*0368*/ 	.word	0x0500000f


	//   ....[181]....
        /*036c*/ 	.word	0x0500000f


	//   ....[182]....
        /*0370*/ 	.word	0x0500000f


	//   ....[183]....
        /*0374*/ 	.word	0x0500000f


	//   ....[184]....
        /*0378*/ 	.word	0x0500000f


	//   ....[185]....
        /*037c*/ 	.word	0x0500000f


	//   ....[186]....
        /*0380*/ 	.word	0x0500000f


	//----- nvinfo : EIATTR_COOP_GROUP_INSTR_OFFSETS
	.align		4
.L_1294:
        /*0384*/ 	.byte	0x04, 0x28
        /*0386*/ 	.short	(.L_1296 - .L_1295)


	//   ....[0]....
.L_1295:
        /*0388*/ 	.word	0x00000080


	//   ....[1]....
        /*038c*/ 	.word	0x00000090


	//   ....[2]....
        /*0390*/ 	.word	0x000002d0


	//   ....[3]....
        /*0394*/ 	.word	0x00000430


	//   ....[4]....
        /*0398*/ 	.word	0x00000550


	//   ....[5]....
        /*039c*/ 	.word	0x000006b0


	//   ....[6]....
        /*03a0*/ 	.word	0x00001960


	//   ....[7]....
        /*03a4*/ 	.word	0x000020e0


	//   ....[8]....
        /*03a8*/ 	.word	0x00002300


	//   ....[9]....
        /*03ac*/ 	.word	0x00003030


	//   ....[10]....
        /*03b0*/ 	.word	0x00003140


	//   ....[11]....
        /*03b4*/ 	.word	0x00003770


	//   ....[12]....
        /*03b8*/ 	.word	0x000037d0


	//   ....[13]....
        /*03bc*/ 	.word	0x000049d0


	//   ....[14]....
        /*03c0*/ 	.word	0x00005400


	//   ....[15]....
        /*03c4*/ 	.word	0x00005980


	//   ....[16]....
        /*03c8*/ 	.word	0x00005aa0


	//   ....[17]....
        /*03cc*/ 	.word	0x000060c0


	//   ....[18]....
        /*03d0*/ 	.word	0x00006170


	//   ....[19]....
        /*03d4*/ 	.word	0x00007d50


	//   ....[20]....
        /*03d8*/ 	.word	0x00007d80


	//   ....[21]....
        /*03dc*/ 	.word	0x000081e0


	//   ....[22]....
        /*03e0*/ 	.word	0x000083b0


	//   ....[23]....
        /*03e4*/ 	.word	0x000099e0


	//   ....[24]....
        /*03e8*/ 	.word	0x00009bd0


	//   ....[25]....
        /*03ec*/ 	.word	0x0000a990


	//   ....[26]....
        /*03f0*/ 	.word	0x0000aab0


	//   ....[27]....
        /*03f4*/ 	.word	0x0000b120


	//   ....[28]....
        /*03f8*/ 	.word	0x0000b240


	//   ....[29]....
        /*03fc*/ 	.word	0x0000c5e0


	//   ....[30]....
        /*0400*/ 	.word	0x0000c660


	//   ....[31]....
        /*0404*/ 	.word	0x0000c6d0


	//   ....[32]....
        /*0408*/ 	.word	0x0000c720


	//   ....[33]....
        /*040c*/ 	.word	0x0000e250


	//   ....[34]....
        /*0410*/ 	.word	0x0000e280


	//   ....[35]....
        /*0414*/ 	.word	0x0000e2b0


	//   ....[36]....
        /*0418*/ 	.word	0x0000e310


	//   ....[37]....
        /*041c*/ 	.word	0x0000e820


	//   ....[38]....
        /*0420*/ 	.word	0x0000e850


	//   ....[39]....
        /*0424*/ 	.word	0x0000e990


	//   ....[40]....
        /*0428*/ 	.word	0x0000e9b0


	//   ....[41]....
        /*042c*/ 	.word	0x0000eaf0


	//   ....[42]....
        /*0430*/ 	.word	0x0000eb10


	//   ....[43]....
        /*0434*/ 	.word	0x0000ec60


	//   ....[44]....
        /*0438*/ 	.word	0x0000ec80


	//   ....[45]....
        /*043c*/ 	.word	0x0000f3a0


	//   ....[46]....
        /*0440*/ 	.word	0x0000f3c0


	//   ....[47]....
        /*0444*/ 	.word	0x0000f500


	//   ....[48]....
        /*0448*/ 	.word	0x0000f520


	//   ....[49]....
        /*044c*/ 	.word	0x0000f660


	//   ....[50]....
        /*0450*/ 	.word	0x0000f680


	//   ....[51]....
        /*0454*/ 	.word	0x0000f7d0


	//   ....[52]....
        /*0458*/ 	.word	0x0000f7f0


	//   ....[53]....
        /*045c*/ 	.word	0x0000fa00


	//   ....[54]....
        /*0460*/ 	.word	0x00011150


	//   ....[55]....
        /*0464*/ 	.word	0x00011170


	//   ....[56]....
        /*0468*/ 	.word	0x00011180


	//   ....[57]....
        /*046c*/ 	.word	0x000111c0


	//   ....[58]....
        /*0470*/ 	.word	0x00011210


	//   ....[59]....
        /*0474*/ 	.word	0x00011230


	//   ....[60]....
        /*0478*/ 	.word	0x00011280


	//   ....[61]....
        /*047c*/ 	.word	0x000112a0


	//   ....[62]....
        /*0480*/ 	.word	0x000112f0


	//   ....[63]....
        /*0484*/ 	.word	0x00011310


	//   ....[64]....
        /*0488*/ 	.word	0x00011340


	//   ....[65]....
        /*048c*/ 	.word	0x00011370


	//   ....[66]....
        /*0490*/ 	.word	0x000119a0


	//   ....[67]....
        /*0494*/ 	.word	0x000119c0


	//   ....[68]....
        /*0498*/ 	.word	0x000119f0


	//   ....[69]....
        /*049c*/ 	.word	0x00011a30


	//   ....[70]....
        /*04a0*/ 	.word	0x00011a80


	//   ....[71]....
        /*04a4*/ 	.word	0x00011aa0


	//   ....[72]....
        /*04a8*/ 	.word	0x00011af0


	//   ....[73]....
        /*04ac*/ 	.word	0x00011b10


	//   ....[74]....
        /*04b0*/ 	.word	0x00011b60


	//   ....[75]....
        /*04b4*/ 	.word	0x00011b80


	//   ....[76]....
        /*04b8*/ 	.word	0x00011bd0


	//   ....[77]....
        /*04bc*/ 	.word	0x00011bf0


	//   ....[78]....
        /*04c0*/ 	.word	0x00011c40


	//   ....[79]....
        /*04c4*/ 	.word	0x00011c60


	//   ....[80]....
        /*04c8*/ 	.word	0x00011c90


	//   ....[81]....
        /*04cc*/ 	.word	0x00011cb0


	//   ....[82]....
        /*04d0*/ 	.word	0x000120e0


	//   ....[83]....
        /*04d4*/ 	.word	0x00012130


	//   ....[84]....
        /*04d8*/ 	.word	0x00012150


	//   ....[85]....
        /*04dc*/ 	.word	0x00012220


	//   ....[86]....
        /*04e0*/ 	.word	0x00012230


	//   ....[87]....
        /*04e4*/ 	.word	0x00012260


	//   ....[88]....
        /*04e8*/ 	.word	0x000122f0


	//   ....[89]....
        /*04ec*/ 	.word	0x00012390


	//   ....[90]....
        /*04f0*/ 	.word	0x000123b0


	//   ....[91]....
        /*04f4*/ 	.word	0x00012450


	//   ....[92]....
        /*04f8*/ 	.word	0x00012470


	//   ....[93]....
        /*04fc*/ 	.word	0x00012480


	//   ....[94]....
        /*0500*/ 	.word	0x00012ba0


	//   ....[95]....
        /*0504*/ 	.word	0x00012bc0


	//   ....[96]....
        /*0508*/ 	.word	0x00012bd0


	//   ....[97]....
        /*050c*/ 	.word	0x00012be0


	//   ....[98]....
        /*0510*/ 	.word	0x00012c00


	//   ....[99]....
        /*0514*/ 	.word	0x00012c60


	//   ....[100]....
        /*0518*/ 	.word	0x00012c80


	//   ....[101]....
        /*051c*/ 	.word	0x00012c90


	//   ....[102]....
        /*0520*/ 	.word	0x00012cd0


	//   ....[103]....
        /*0524*/ 	.word	0x00012d00


	//   ....[104]....
        /*0528*/ 	.word	0x00012d10


	//   ....[105]....
        /*052c*/ 	.word	0x00012d30


	//   ....[106]....
        /*0530*/ 	.word	0x00013090


	//   ....[107]....
        /*0534*/ 	.word	0x000130b0


	//   ....[108]....
        /*0538*/ 	.word	0x000130c0


	//   ....[109]....
        /*053c*/ 	.word	0x000130d0


	//   ....[110]....
        /*0540*/ 	.word	0x000130e0


	//   ....[111]....
        /*0544*/ 	.word	0x00013100


	//   ....[112]....
        /*0548*/ 	.word	0x00013170


	//   ....[113]....
        /*054c*/ 	.word	0x00013190


	//   ....[114]....
        /*0550*/ 	.word	0x000131f0


	//   ....[115]....
        /*0554*/ 	.word	0x00013200


	//   ....[116]....
        /*0558*/ 	.word	0x00013270


	//   ....[117]....
        /*055c*/ 	.word	0x000132e0


	//   ....[118]....
        /*0560*/ 	.word	0x00013720


	//   ....[119]....
        /*0564*/ 	.word	0x00013900


	//   ....[120]....
        /*0568*/ 	.word	0x00013f50


	//   ....[121]....
        /*056c*/ 	.word	0x00014030


	//   ....[122]....
        /*0570*/ 	.word	0x000140d0


	//   ....[123]....
        /*0574*/ 	.word	0x00014150


	//   ....[124]....
        /*0578*/ 	.word	0x00014200


	//   ....[125]....
        /*057c*/ 	.word	0x00014260


	//   ....[126]....
        /*0580*/ 	.word	0x00014320


	//   ....[127]....
        /*0584*/ 	.word	0x00014380


	//   ....[128]....
        /*0588*/ 	.word	0x00014440


	//   ....[129]....
        /*058c*/ 	.word	0x000144a0


	//   ....[130]....
        /*0590*/ 	.word	0x00014560


	//   ....[131]....
        /*0594*/ 	.word	0x000145c0


	//   ....[132]....
        /*0598*/ 	.word	0x00014660


	//   ....[133]....
        /*059c*/ 	.word	0x000146f0


	//   ....[134]....
        /*05a0*/ 	.word	0x00014760


	//   ....[135]....
        /*05a4*/ 	.word	0x000147e0


	//   ....[136]....
        /*05a8*/ 	.word	0x00014880


	//   ....[137]....
        /*05ac*/ 	.word	0x000148e0


	//   ....[138]....
        /*05b0*/ 	.word	0x000149a0


	//   ....[139]....
        /*05b4*/ 	.word	0x00014a00


	//   ....[140]....
        /*05b8*/ 	.word	0x00014ac0


	//   ....[141]....
        /*05bc*/ 	.word	0x00014b20


	//   ....[142]....
        /*05c0*/ 	.word	0x00014be0


	//   ....[143]....
        /*05c4*/ 	.word	0x00014c40


	//   ....[144]....
        /*05c8*/ 	.word	0x00014d00


	//   ....[145]....
        /*05cc*/ 	.word	0x00014d60


	//   ....[146]....
        /*05d0*/ 	.word	0x00014e20


	//   ....[147]....
        /*05d4*/ 	.word	0x00014e80


	//   ....[148]....
        /*05d8*/ 	.word	0x00014f20


	//   ....[149]....
        /*05dc*/ 	.word	0x00015050


	//   ....[150]....
        /*05e0*/ 	.word	0x00015120


	//   ....[151]....
        /*05e4*/ 	.word	0x000151b0


	//   ....[152]....
        /*05e8*/ 	.word	0x000152e0


	//   ....[153]....
        /*05ec*/ 	.word	0x00015340


	//   ....[154]....
        /*05f0*/ 	.word	0x00015450


	//   ....[155]....
        /*05f4*/ 	.word	0x000154b0


	//   ....[156]....
        /*05f8*/ 	.word	0x000155c0


	//   ....[157]....
        /*05fc*/ 	.word	0x00015620


	//   ....[158]....
        /*0600*/ 	.word	0x00015730


	//   ....[159]....
        /*0604*/ 	.word	0x00015790


	//   ....[160]....
        /*0608*/ 	.word	0x00015850


	//   ....[161]....
        /*060c*/ 	.word	0x000159b0


	//   ....[162]....
        /*0610*/ 	.word	0x00015a50


	//   ....[163]....
        /*0614*/ 	.word	0x00015ab0


	//   ....[164]....
        /*0618*/ 	.word	0x00015b50


	//   ....[165]....
        /*061c*/ 	.word	0x00015bb0


	//   ....[166]....
        /*0620*/ 	.word	0x00015c60


	//   ....[167]....
        /*0624*/ 	.word	0x00015cc0


	//   ....[168]....
        /*0628*/ 	.word	0x00015d60


	//   ....[169]....
        /*062c*/ 	.word	0x00015dc0


	//   ....[170]....
        /*0630*/ 	.word	0x00015e60


	//   ....[171]....
        /*0634*/ 	.word	0x00015ec0


	//   ....[172]....
        /*0638*/ 	.word	0x00015f60


	//   ....[173]....
        /*063c*/ 	.word	0x00016040


	//   ....[174]....
        /*0640*/ 	.word	0x000160e0


	//   ....[175]....
        /*0644*/ 	.word	0x00016140


	//   ....[176]....
        /*0648*/ 	.word	0x00016210


	//   ....[177]....
        /*064c*/ 	.word	0x00016270


	//   ....[178]....
        /*0650*/ 	.word	0x00016340


	//   ....[179]....
        /*0654*/ 	.word	0x000163a0


	//   ....[180]....
        /*0658*/ 	.word	0x00016470


	//   ....[181]....
        /*065c*/ 	.word	0x000164d0


	//   ....[182]....
        /*0660*/ 	.word	0x000165a0


	//   ....[183]....
        /*0664*/ 	.word	0x00016600


	//   ....[184]....
        /*0668*/ 	.word	0x000166d0


	//   ....[185]....
        /*066c*/ 	.word	0x00016760


	//   ....[186]....
        /*0670*/ 	.word	0x00016880


	//----- nvinfo : EIATTR_REG_RECONFIG
	.align		4
.L_1296:
        /*0674*/ 	.byte	0x01, 0x54
	.zero		2


	//----- nvinfo : EIATTR_SYSCALL_OFFSETS
	.align		4
        /*0678*/ 	.byte	0x04, 0x46
        /*067a*/ 	.short	(.L_1298 - .L_1297)


	//   ....[0]....
.L_1297:
        /*067c*/ 	.word	0x00001b40


	//   ....[1]....
        /*0680*/ 	.word	0x000108f0


	//   ....[2]....
        /*0684*/ 	.word	0x00010a40


	//   ....[3]....
        /*0688*/ 	.word	0x00010b30


	//   ....[4]....
        /*068c*/ 	.word	0x00011650


	//----- nvinfo : EIATTR_MBARRIER_INSTR_OFFSETS
	.align		4
.L_1298:
        /*0690*/ 	.byte	0x04, 0x39
        /*0692*/ 	.short	(.L_1300 - .L_1299)


	//   ....[0]....
.L_1299:
        /*0694*/ 	.word	0x00000180
        /*0698*/ 	.word	0x000000ff
        /*069c*/ 	.word	0x00022800
        /*06a0*/ 	.short	0x0100
        /*06a2*/ 	.byte	0x08
	.zero		1


	//   ....[1]....
        /*06a4*/ 	.word	0x00000190
        /*06a8*/ 	.word	0x000000ff
        /*06ac*/ 	.word	0x00022820
        /*06b0*/ 	.short	0x0100
        /*06b2*/ 	.byte	0x08
	.zero		1


	//   ....[2]....
        /*06b4*/ 	.word	0x00000280
        /*06b8*/ 	.word	0x000000ff
        /*06bc*/ 	.word	0x00022830
        /*06c0*/ 	.short	0x0100
        /*06c2*/ 	.byte	0x08
	.zero		1


	//   ....[3]....
        /*06c4*/ 	.word	0x00000290
        /*06c8*/ 	.word	0x000000ff
        /*06cc*/ 	.word	0x00022840
        /*06d0*/ 	.short	0x0100
        /*06d2*/ 	.byte	0x08
	.zero		1


	//   ....[4]....
        /*06d4*/ 	.word	0x000002a0
        /*06d8*/ 	.word	0x000000ff
        /*06dc*/ 	.word	0x00022838
        /*06e0*/ 	.short	0x0100
        /*06e2*/ 	.byte	0x08
	.zero		1


	//   ....[5]....
        /*06e4*/ 	.word	0x000002b0
        /*06e8*/ 	.word	0x000000ff
        /*06ec*/ 	.word	0x00022848
        /*06f0*/ 	.short	0x0100
        /*06f2*/ 	.byte	0x08
	.zero		1


	//   ....[6]....
        /*06f4*/ 	.word	0x000003e0
        /*06f8*/ 	.word	0x000000ff
        /*06fc*/ 	.word	0x00022850
        /*0700*/ 	.short	0x0100
        /*0702*/ 	.byte	0x08
	.zero		1


	//   ....[7]....
        /*0704*/ 	.word	0x000003f0
        /*0708*/ 	.word	0x000000ff
        /*070c*/ 	.word	0x00022860
        /*0710*/ 	.short	0x0100
        /*0712*/ 	.byte	0x08
	.zero		1


	//   ....[8]....
        /*0714*/ 	.word	0x00000400
        /*0718*/ 	.word	0x000000ff
        /*071c*/ 	.word	0x00022858
        /*0720*/ 	.short	0x0100
        /*0722*/ 	.byte	0x08
	.zero		1


	//   ....[9]....
        /*0724*/ 	.word	0x00000410
        /*0728*/ 	.word	0x000000ff
        /*072c*/ 	.word	0x00022868
        /*0730*/ 	.short	0x0100
        /*0732*/ 	.byte	0x08
	.zero		1


	//   ....[10]....
        /*0734*/ 	.word	0x00000500
        /*0738*/ 	.word	0x000000ff
        /*073c*/ 	.word	0x00022870
        /*0740*/ 	.short	0x0100
        /*0742*/ 	.byte	0x06
	.zero		1


	//   ....[11]....
        /*0744*/ 	.word	0x00000510
        /*0748*/ 	.word	0x000000ff
        /*074c*/ 	.word	0x00022880
        /*0750*/ 	.short	0x0100
        /*0752*/ 	.byte	0x06
	.zero		1


	//   ....[12]....
        /*0754*/ 	.word	0x00000520
        /*0758*/ 	.word	0x000000ff
        /*075c*/ 	.word	0x00022878
        /*0760*/ 	.short	0x0100
        /*0762*/ 	.byte	0x06
	.zero		1


	//   ....[13]....
        /*0764*/ 	.word	0x00000530
        /*0768*/ 	.word	0x000000ff
        /*076c*/ 	.word	0x00022888
        /*0770*/ 	.short	0x0100
        /*0772*/ 	.byte	0x06
	.zero		1


	//   ....[14]....
        /*0774*/ 	.word	0x00000660
        /*0778*/ 	.word	0x000000ff
        /*077c*/ 	.word	0x00022890
        /*0780*/ 	.short	0x0100
        /*0782*/ 	.byte	0x08
	.zero		1


	//   ....[15]....
        /*0784*/ 	.word	0x00000670
        /*0788*/ 	.word	0x000000ff
        /*078c*/ 	.word	0x000228a0
        /*0790*/ 	.short	0x0100
        /*0792*/ 	.byte	0x08
	.zero		1


	//   ....[16]....
        /*0794*/ 	.word	0x00000680
        /*0798*/ 	.word	0x000000ff
        /*079c*/ 	.word	0x00022898
        /*07a0*/ 	.short	0x0100
        /*07a2*/ 	.byte	0x08
	.zero		1


	//   ....[17]....
        /*07a4*/ 	.word	0x00000690
        /*07a8*/ 	.word	0x000000ff
        /*07ac*/ 	.word	0x000228a8
        /*07b0*/ 	.short	0x0100
        /*07b2*/ 	.byte	0x08
	.zero		1


	//   ....[18]....
        /*07b4*/ 	.word	0x000007d0
        /*07b8*/ 	.word	0x000000ff
        /*07bc*/ 	.word	0x000228b0
        /*07c0*/ 	.short	0x0100
        /*07c2*/ 	.byte	0x08
	.zero		1


	//   ....[19]....
        /*07c4*/ 	.word	0x000007e0
        /*07c8*/ 	.word	0x000000ff
        /*07cc*/ 	.word	0x000228c0
        /*07d0*/ 	.short	0x0100
        /*07d2*/ 	.byte	0x08
	.zero		1


	//   ....[20]....
        /*07d4*/ 	.word	0x000007f0
        /*07d8*/ 	.word	0x000000ff
        /*07dc*/ 	.word	0x000228b8
        /*07e0*/ 	.short	0x0100
        /*07e2*/ 	.byte	0x08
	.zero		1


	//   ....[21]....
        /*07e4*/ 	.word	0x00000800
        /*07e8*/ 	.word	0x000000ff
        /*07ec*/ 	.word	0x000228c8
        /*07f0*/ 	.short	0x0100
        /*07f2*/ 	.byte	0x08
	.zero		1


	//   ....[22]....
        /*07f4*/ 	.word	0x00001bf0
        /*07f8*/ 	.word	0x00000007
        /*07fc*/ 	.word	0x00022800
        /*0800*/ 	.short	0x010a
        /*0802*/ 	.byte	0x3f
	.zero		1


	//   ....[23]....
        /*0804*/ 	.word	0x00001cc0
        /*0808*/ 	.word	0x000000ff
        /*080c*/ 	.word	0x00022830
        /*0810*/ 	.short	0x010a
        /*0812*/ 	.byte	0x18
	.zero		1


	//   ....[24]....
        /*0814*/ 	.word	0x00001d00
        /*0818*/ 	.word	0x000000ff
        /*081c*/ 	.word	0x00022830
        /*0820*/ 	.short	0x010a
        /*0822*/ 	.byte	0x18
	.zero		1


	//   ....[25]....
        /*0824*/ 	.word	0x00002080
        /*0828*/ 	.word	0x000000ff
        /*082c*/ 	.word	0x00000000
        /*0830*/ 	.short	0x0101
        /*0832*/ 	.byte	0x05
	.zero		1


	//   ....[26]....
        /*0834*/ 	.word	0x00003fe0
        /*0838*/ 	.word	0x000000ff
        /*083c*/ 	.word	0x00022850
        /*0840*/ 	.short	0x010a
        /*0842*/ 	.byte	0x18
	.zero		1


	//   ....[27]....
        /*0844*/ 	.word	0x00004020
        /*0848*/ 	.word	0x000000ff
        /*084c*/ 	.word	0x00022850
        /*0850*/ 	.short	0x010a
        /*0852*/ 	.byte	0x18
	.zero		1


	//   ....[28]....
        /*0854*/ 	.word	0x00004370
        /*0858*/ 	.word	0x000000ff
        /*085c*/ 	.word	0x00000000
        /*0860*/ 	.short	0x0101
        /*0862*/ 	.byte	0x18
	.zero		1


	//   ....[29]....
        /*0864*/ 	.word	0x000046f0
        /*0868*/ 	.word	0x000000ff
        /*086c*/ 	.word	0x00022830
        /*0870*/ 	.short	0x010a
        /*0872*/ 	.byte	0x19
	.zero		1


	//   ....[30]....
        /*0874*/ 	.word	0x00004730
        /*0878*/ 	.word	0x000000ff
        /*087c*/ 	.word	0x00022830
        /*0880*/ 	.short	0x010a
        /*0882*/ 	.byte	0x19
	.zero		1


	//   ....[31]....
        /*0884*/ 	.word	0x00004980
        /*0888*/ 	.word	0x000000ff
        /*088c*/ 	.word	0x00000000
        /*0890*/ 	.short	0x0101
        /*0892*/ 	.byte	0x0a
	.zero		1


	//   ....[32]....
        /*0894*/ 	.word	0x00007270
        /*0898*/ 	.word	0x000000ff
        /*089c*/ 	.word	0x00022850
        /*08a0*/ 	.short	0x010a
        /*08a2*/ 	.byte	0x19
	.zero		1


	//   ....[33]....
        /*08a4*/ 	.word	0x000072c0
        /*08a8*/ 	.word	0x000000ff
        /*08ac*/ 	.word	0x00022850
        /*08b0*/ 	.short	0x010a
        /*08b2*/ 	.byte	0x19
	.zero		1


	//   ....[34]....
        /*08b4*/ 	.word	0x000075b0
        /*08b8*/ 	.word	0x000000ff
        /*08bc*/ 	.word	0x00000000
        /*08c0*/ 	.short	0x0101
        /*08c2*/ 	.byte	0x19
	.zero		1


	//   ....[35]....
        /*08c4*/ 	.word	0x00007990
        /*08c8*/ 	.word	0x000000ff
        /*08cc*/ 	.word	0x00022830
        /*08d0*/ 	.short	0x010a
        /*08d2*/ 	.byte	0x19
	.zero		1


	//   ....[36]....
        /*08d4*/ 	.word	0x000079d0
        /*08d8*/ 	.word	0x000000ff
        /*08dc*/ 	.word	0x00022830
        /*08e0*/ 	.short	0x010a
        /*08e2*/ 	.byte	0x19
	.zero		1


	//   ....[37]....
        /*08e4*/ 	.word	0x00007c00
        /*08e8*/ 	.word	0x000000ff
        /*08ec*/ 	.word	0x00000000
        /*08f0*/ 	.short	0x0101
        /*08f2*/ 	.byte	0x0a
	.zero		1


	//   ....[38]....
        /*08f4*/ 	.word	0x00009260
        /*08f8*/ 	.word	0x000000ff
        /*08fc*/ 	.word	0x00022850
        /*0900*/ 	.short	0x010a
        /*0902*/ 	.byte	0x19
	.zero		1


	//   ....[39]....
        /*0904*/ 	.word	0x000092b0
        /*0908*/ 	.word	0x000000ff
        /*090c*/ 	.word	0x00022850
        /*0910*/ 	.short	0x010a
        /*0912*/ 	.byte	0x19
	.zero		1


	//   ....[40]....
        /*0914*/ 	.word	0x00009580
        /*0918*/ 	.word	0x000000ff
        /*091c*/ 	.word	0x00000000
        /*0920*/ 	.short	0x0101
        /*0922*/ 	.byte	0x19
	.zero		1


	//   ....[41]....
        /*0924*/ 	.word	0x00009710
        /*0928*/ 	.word	0x000000ff
        /*092c*/ 	.word	0x00022830
        /*0930*/ 	.short	0x010a
        /*0932*/ 	.byte	0x18
	.zero		1


	//   ....[42]....
        /*0934*/ 	.word	0x00009750
        /*0938*/ 	.word	0x000000ff
        /*093c*/ 	.word	0x00022830
        /*0940*/ 	.short	0x010a
        /*0942*/ 	.byte	0x18
	.zero		1


	//   ....[43]....
        /*0944*/ 	.word	0x00009990
        /*0948*/ 	.word	0x000000ff
        /*094c*/ 	.word	0x00000000
        /*0950*/ 	.short	0x0101
        /*0952*/ 	.byte	0x0a
	.zero		1


	//   ....[44]....
        /*0954*/ 	.word	0x0000c280
        /*0958*/ 	.word	0x000000ff
        /*095c*/ 	.word	0x00022850
        /*0960*/ 	.short	0x010a
        /*0962*/ 	.byte	0x18
	.zero		1


	//   ....[45]....
        /*0964*/ 	.word	0x0000c2d0
        /*0968*/ 	.word	0x000000ff
        /*096c*/ 	.word	0x00022850
        /*0970*/ 	.short	0x010a
        /*0972*/ 	.byte	0x18
	.zero		1


	//   ....[46]....
        /*0974*/ 	.word	0x0000c5c0
        /*0978*/ 	.word	0x000000ff
        /*097c*/ 	.word	0x00000000
        /*0980*/ 	.short	0x0101
        /*0982*/ 	.byte	0x18
	.zero		1


	//   ....[47]....
        /*0984*/ 	.word	0x0000e840
        /*0988*/ 	.word	0x000000b0
        /*098c*/ 	.word	0x00000000
        /*0990*/ 	.short	0x0101
        /*0992*/ 	.byte	0x3f
	.zero		1


	//   ....[48]....
        /*0994*/ 	.word	0x00010f30
        /*0998*/ 	.word	0x00000016
        /*099c*/ 	.word	0x00022840
        /*09a0*/ 	.short	0x010a
        /*09a2*/ 	.byte	0x3f
	.zero		1


	//   ....[49]....
        /*09a4*/ 	.word	0x00011430
        /*09a8*/ 	.word	0x00000016
        /*09ac*/ 	.word	0x00022830
        /*09b0*/ 	.short	0x0107
        /*09b2*/ 	.byte	0x3f
	.zero		1


	//   ....[50]....
        /*09b4*/ 	.word	0x00011500
        /*09b8*/ 	.word	0x00000016
        /*09bc*/ 	.word	0x00022830
        /*09c0*/ 	.short	0x0101
        /*09c2*/ 	.byte	0x3f
	.zero		1


	//   ....[51]....
        /*09c4*/ 	.word	0x00011d70
        /*09c8*/ 	.word	0x00000011
        /*09cc*/ 	.word	0x00022800
        /*09d0*/ 	.short	0x0107
        /*09d2*/ 	.byte	0x3f
	.zero		1


	//   ....[52]....
        /*09d4*/ 	.word	0x00011e60
        /*09d8*/ 	.word	0x00000011
        /*09dc*/ 	.word	0x00022800
        /*09e0*/ 	.short	0x0101
        /*09e2*/ 	.byte	0x3f
	.zero		1


	//   ....[53]....
        /*09e4*/ 	.word	0x00011e80
        /*09e8*/ 	.word	0x00000011
        /*09ec*/ 	.word	0x00022820
        /*09f0*/ 	.short	0x010a
        /*09f2*/ 	.byte	0x3f
	.zero		1


	//   ....[54]....
        /*09f4*/ 	.word	0x00011f10
        /*09f8*/ 	.word	0x00000016
        /*09fc*/ 	.word	0x00022860
        /*0a00*/ 	.short	0x010a
        /*0a02*/ 	.byte	0x3f
	.zero		1


	//   ....[55]....
        /*0a04*/ 	.word	0x00012600
        /*0a08*/ 	.word	0x00000016
        /*0a0c*/ 	.word	0x00022850
        /*0a10*/ 	.short	0x0107
        /*0a12*/ 	.byte	0x3f
	.zero		1


	//   ....[56]....
        /*0a14*/ 	.word	0x000126d0
        /*0a18*/ 	.word	0x00000016
        /*0a1c*/ 	.word	0x00022850
        /*0a20*/ 	.short	0x0101
        /*0a22*/ 	.byte	0x3f
	.zero		1


	//   ....[57]....
        /*0a24*/ 	.word	0x00012a00
        /*0a28*/ 	.word	0x0000000a
        /*0a2c*/ 	.word	0x00022840
        /*0a30*/ 	.short	0x010a
        /*0a32*/ 	.byte	0x3f
	.zero		1


	//   ....[58]....
        /*0a34*/ 	.word	0x00012dd0
        /*0a38*/ 	.word	0x0000000a
        /*0a3c*/ 	.word	0x00022830
        /*0a40*/ 	.short	0x0107
        /*0a42*/ 	.byte	0x3f
	.zero		1


	//   ....[59]....
        /*0a44*/ 	.word	0x00012e90
        /*0a48*/ 	.word	0x0000000a
        /*0a4c*/ 	.word	0x00022830
        /*0a50*/ 	.short	0x0101
        /*0a52*/ 	.byte	0x3f
	.zero		1


	//   ....[60]....
        /*0a54*/ 	.word	0x00012ec0
        /*0a58*/ 	.word	0x0000000a
        /*0a5c*/ 	.word	0x00022860
        /*0a60*/ 	.short	0x010a
        /*0a62*/ 	.byte	0x3f
	.zero		1


	//   ....[61]....
        /*0a64*/ 	.word	0x000133e0
        /*0a68*/ 	.word	0x0000000a
        /*0a6c*/ 	.word	0x00022850
        /*0a70*/ 	.short	0x0107
        /*0a72*/ 	.byte	0x3f
	.zero		1


	//   ....[62]....
        /*0a74*/ 	.word	0x000134a0
        /*0a78*/ 	.word	0x0000000a
        /*0a7c*/ 	.word	0x00022850
        /*0a80*/ 	.short	0x0101
        /*0a82*/ 	.byte	0x3f
	.zero		1


	//   ....[63]....
        /*0a84*/ 	.word	0x00013880
        /*0a88*/ 	.word	0x00000005
        /*0a8c*/ 	.word	0x00022820
        /*0a90*/ 	.short	0x010a
        /*0a92*/ 	.byte	0x3f
	.zero		1


	//   ....[64]....
        /*0a94*/ 	.word	0x00013a00
        /*0a98*/ 	.word	0x00000003
        /*0a9c*/ 	.word	0x00022840
        /*0aa0*/ 	.short	0x010a
        /*0aa2*/ 	.byte	0x3f
	.zero		1


	//   ....[65]....
        /*0aa4*/ 	.word	0x00013aa0
        /*0aa8*/ 	.word	0x00000005
        /*0aac*/ 	.word	0x00022840
        /*0ab0*/ 	.short	0x010a
        /*0ab2*/ 	.byte	0x3f
	.zero		1


	//   ....[66]....
        /*0ab4*/ 	.word	0x00013ae0
        /*0ab8*/ 	.word	0x00000003
        /*0abc*/ 	.word	0x00022860
        /*0ac0*/ 	.short	0x010a
        /*0ac2*/ 	.byte	0x3f
	.zero		1


	//   ....[67]....
        /*0ac4*/ 	.word	0x00013b20
        /*0ac8*/ 	.word	0x00000005
        /*0acc*/ 	.word	0x00022860
        /*0ad0*/ 	.short	0x010a
        /*0ad2*/ 	.byte	0x3f
	.zero		1


	//   ....[68]....
        /*0ad4*/ 	.word	0x00013b80
        /*0ad8*/ 	.word	0x00000007
        /*0adc*/ 	.word	0x00022800
        /*0ae0*/ 	.short	0x010a
        /*0ae2*/ 	.byte	0x3f
	.zero		1


	//   ....[69]....
        /*0ae4*/ 	.word	0x00013be0
        /*0ae8*/ 	.word	0x00000000
        /*0aec*/ 	.word	0x00022830
        /*0af0*/ 	.short	0x010a
        /*0af2*/ 	.byte	0x3f
	.zero		1


	//   ....[70]....
        /*0af4*/ 	.word	0x00013c40
        /*0af8*/ 	.word	0x0000000a
        /*0afc*/ 	.word	0x00022850
        /*0b00*/ 	.short	0x010a
        /*0b02*/ 	.byte	0x3f
	.zero		1


	//   ....[71]....
        /*0b04*/ 	.word	0x00013ca0
        /*0b08*/ 	.word	0x00000003
        /*0b0c*/ 	.word	0x00022830
        /*0b10*/ 	.short	0x010a
        /*0b12*/ 	.byte	0x3f
	.zero		1


	//   ....[72]....
        /*0b14*/ 	.word	0x00013d00
        /*0b18*/ 	.word	0x0000000b
        /*0b1c*/ 	.word	0x00022850
        /*0b20*/ 	.short	0x010a
        /*0b22*/ 	.byte	0x3f
	.zero		1


	//   ....[73]....
        /*0b24*/ 	.word	0x00013d60
        /*0b28*/ 	.word	0x00000003
        /*0b2c*/ 	.word	0x00022830
        /*0b30*/ 	.short	0x010a
        /*0b32*/ 	.byte	0x3f
	.zero		1


	//   ....[74]....
        /*0b34*/ 	.word	0x00013dc0
        /*0b38*/ 	.word	0x00000009
        /*0b3c*/ 	.word	0x00022850
        /*0b40*/ 	.short	0x010a
        /*0b42*/ 	.byte	0x3f
	.zero		1


	//   ....[75]....
        /*0b44*/ 	.word	0x00013e20
        /*0b48*/ 	.word	0x00000003
        /*0b4c*/ 	.word	0x00022830
        /*0b50*/ 	.short	0x010a
        /*0b52*/ 	.byte	0x3f
	.zero		1


	//   ....[76]....
        /*0b54*/ 	.word	0x00013e80
        /*0b58*/ 	.word	0x00000009
        /*0b5c*/ 	.word	0x00022850
        /*0b60*/ 	.short	0x010a
        /*0b62*/ 	.byte	0x3f
	.zero		1


	//   ....[77]....
        /*0b64*/ 	.word	0x00013f80
        /*0b68*/ 	.word	0x00000016
        /*0b6c*/ 	.word	0x00022840
        /*0b70*/ 	.short	0x010a
        /*0b72*/ 	.byte	0x3f
	.zero		1


	//   ....[78]....
        /*0b74*/ 	.word	0x00014f50
        /*0b78*/ 	.word	0x00000011
        /*0b7c*/ 	.word	0x00022820
        /*0b80*/ 	.short	0x010a
        /*0b82*/ 	.byte	0x3f
	.zero		1


	//   ....[79]....
        /*0b84*/ 	.word	0x00014fa0
        /*0b88*/ 	.word	0x00000016
        /*0b8c*/ 	.word	0x00022860
        /*0b90*/ 	.short	0x010a
        /*0b92*/ 	.byte	0x3f
	.zero		1


	//   ....[80]....
        /*0b94*/ 	.word	0x00015900
        /*0b98*/ 	.word	0x0000000a
        /*0b9c*/ 	.word	0x00022840
        /*0ba0*/ 	.short	0x010a
        /*0ba2*/ 	.byte	0x3f
	.zero		1


	//   ....[81]....
        /*0ba4*/ 	.word	0x00015f90
        /*0ba8*/ 	.word	0x0000000a
        /*0bac*/ 	.word	0x00022860
        /*0bb0*/ 	.short	0x010a
        /*0bb2*/ 	.byte	0x3f
	.zero		1


	//   ....[82]....
        /*0bb4*/ 	.word	0x000167a0
        /*0bb8*/ 	.word	0x00000005
        /*0bbc*/ 	.word	0x00022820
        /*0bc0*/ 	.short	0x010a
        /*0bc2*/ 	.byte	0x3f
	.zero		1


	//   ....[83]....
        /*0bc4*/ 	.word	0x00016940
        /*0bc8*/ 	.word	0x00000003
        /*0bcc*/ 	.word	0x00022840
        /*0bd0*/ 	.short	0x010a
        /*0bd2*/ 	.byte	0x3f
	.zero		1


	//   ....[84]....
        /*0bd4*/ 	.word	0x00016990
        /*0bd8*/ 	.word	0x00000005
        /*0bdc*/ 	.word	0x00022840
        /*0be0*/ 	.short	0x010a
        /*0be2*/ 	.byte	0x3f
	.zero		1


	//   ....[85]....
        /*0be4*/ 	.word	0x000169e0
        /*0be8*/ 	.word	0x00000003
        /*0bec*/ 	.word	0x00022860
        /*0bf0*/ 	.short	0x010a
        /*0bf2*/ 	.byte	0x3f
	.zero		1


	//----- nvinfo : EIATTR_NUM_MBARRIERS
	.align		4
.L_1300:
        /*0bf4*/ 	.byte	0x03, 0x38
        /*0bf6*/ 	.short	0x0016


	//----- nvinfo : EIATTR_EXIT_INSTR_OFFSETS
	.align		4
        /*0bf8*/ 	.byte	0x04, 0x1c
        /*0bfa*/ 	.short	(.L_1302 - .L_1301)


	//   ....[0]....
.L_1301:
        /*0bfc*/ 	.word	0x00000960


	//   ....[1]....
        /*0c00*/ 	.word	0x0000f970


	//   ....[2]....
        /*0c04*/ 	.word	0x00013b70


	//----- nvinfo : EIATTR_MAX_THREADS
	.align		4
.L_1302:
        /*0c08*/ 	.byte	0x04, 0x05
        /*0c0a*/ 	.short	(.L_1304 - .L_1303)
.L_1303:
        /*0c0c*/ 	.word	0x00000180
        /*0c10*/ 	.word	0x00000001
        /*0c14*/ 	.word	0x00000001


	//----- nvinfo : EIATTR_CRS_STACK_SIZE
	.align		4
.L_1304:
        /*0c18*/ 	.byte	0x04, 0x1e
        /*0c1a*/ 	.short	(.L_1306 - .L_1305)
.L_1305:
        /*0c1c*/ 	.word	0x00000000


	//----- nvinfo : EIATTR_CBANK_PARAM_SIZE
	.align		4
.L_1306:
        /*0c20*/ 	.byte	0x03, 0x19
        /*0c22*/ 	.short	0x0af0


	//----- nvinfo : EIATTR_PARAM_CBANK
	.align		4
        /*0c24*/ 	.byte	0x04, 0x0a
        /*0c26*/ 	.short	(.L_1308 - .L_1307)
	.align		4
.L_1307:
        /*0c28*/ 	.word	index@(.nv.constant0._ZN7cutlass13device_kernelIN5flash11enable_sm90INS1_16FlashAttnFwdSm90INS1_25CollectiveMainloopFwdSm90ILi2EN4cute5tupleIJNS5_1CILi1EEES8_S8_EEENS6_IJNS7_ILi128EEENS7_ILi96EEENS7_ILi64EEEEEELi256ENS_10bfloat16_tEfNS_4arch4Sm90ELb0ELb1ELb0ELb0ELb1ELb0ELb0ELb1ELb0ELb1ELb0ELb0EEENS1_21CollectiveEpilogueFwdINS6_IJSA_NS7_ILi256EEESB_EEES9_SE_SG_Li256ELb0ELb1ELb0ELb0EEENS1_30DynamicPersistentTileSchedulerILi256ELi128ELb0ELb1ELb1EEEEEEEEEvNT_6ParamsE)
        /*0c2c*/ 	.short	0x0210
        /*0c2e*/ 	.short	0x0af0


	//----- nvinfo : EIATTR_SW_WAR
	.align		4
.L_1308:
        /*0c30*/ 	.byte	0x04, 0x36
        /*0c32*/ 	.short	(.L_1310 - .L_1309)
.L_1309:
        /*0c34*/ 	.word	0x00000008
.L_1310:


//--------------------- .nv.info._ZN7cutlass13device_kernelIN5flash11enable_sm90INS1_16FlashAttnFwdSm90INS1_25CollectiveMainloopFwdSm90ILi2EN4cute5tupleIJNS5_1CILi1EEES8_S8_EEENS6_IJNS7_ILi128EEENS7_ILi96EEENS7_ILi64EEEEEELi256ENS_10bfloat16_tEfNS_4arch4Sm90ELb0ELb1ELb0ELb0ELb1ELb0ELb1ELb1ELb0ELb1ELb0ELb0EEENS1_21CollectiveEpilogueFwdINS6_IJSA_NS7_ILi256EEESB_EEES9_SE_SG_Li256ELb0ELb1ELb0ELb0EEENS1_30DynamicPersistentTileSchedulerILi256ELi128ELb0ELb1ELb1EEEEEEEEEvNT_6ParamsE --------------------------
	.section	.nv.info._ZN7cutlass13device_kernelIN5flash11enable_sm90INS1_16FlashAttnFwdSm90INS1_25CollectiveMainloopFwdSm90ILi2EN4cute5tupleIJNS5_1CILi1EEES8_S8_EEENS6_IJNS7_ILi128EEENS7_ILi96EEENS7_ILi64EEEEEELi256ENS_10bfloat16_tEfNS_4arch4Sm90ELb0ELb1ELb0ELb0ELb1ELb0ELb1ELb1ELb0ELb1ELb0ELb0EEENS1_21CollectiveEpilogueFwdINS6_IJSA_NS7_ILi256EEESB_EEES9_SE_SG_Li256ELb0ELb1ELb0ELb0EEENS1_30DynamicPersistentTileSchedulerILi256ELi128ELb0ELb1ELb1EEEEEEEEEvNT_6ParamsE,"",@"SHT_CUDA_INFO"
	.sectionflags	@""
	.align	4


	//----- nvinfo : EIATTR_CUDA_API_VERSION
	.align		4
        /*0000*/ 	.byte	0x04, 0x37
        /*0002*/ 	.short	(.L_1312 - .L_1311)
.L_1311:
        /*0004*/ 	.word	0x00000082


	//----- nvinfo : EIATTR_KPARAM_INFO
	.align		4
.L_1312:
        /*0008*/ 	.byte	0x04, 0x17
        /*000a*/ 	.short	(.L_1314 - .L_1313)
.L_1313:
        /*000c*/ 	.word	0x00000000
        /*0010*/ 	.short	0x0000
        /*0012*/ 	.short	0x0070
        /*0014*/ 	.byte	0x00, 0xf0, 0x01, 0x2e


	//----- nvinfo : EIATTR_SPARSE_MMA_MASK
	.align		4
.L_1314:
        /*0018*/ 	.byte	0x03, 0x50
        /*001a*/ 	.short	0x0000


	//----- nvinfo : EIATTR_MAXREG_COUNT
	.align		4
        /*001c*/ 	.byte	0x03, 0x1b
        /*001e*/ 	.short	0x00a8


	//----- nvinfo : EIATTR_NUM_BARRIERS
	.align		4
        /*0020*/ 	.byte	0x02, 0x4c
        /*0022*/ 	.byte	0x10
	.zero		1


	//----- nvinfo : EIATTR_EXTERNS
	.align		4
        /*0024*/ 	.byte	0x04, 0x0f
        /*0026*/ 	.short	(.L_1316 - .L_1315)


	//   ....[0]....
	.align		4
.L_1315:
        /*0028*/ 	.word	index@(__assertfail)


	//----- nvinfo : EIATTR_ANNOTATIONS
	.align		4
.L_1316:
        /*002c*/ 	.byte	0x04, 0x55
        /*002e*/ 	.short	(.L_1318 - .L_1317)


	//   ....[0]....
.L_1317:
        /* <DEDUP_REMOVED lines=14> */


	//----- nvinfo : EIATTR_MERCURY_ISA_VERSION
	.align		4
.L_1318:
        /*0100*/ 	.byte	0x03, 0x5f
        /*0102*/ 	.short	0x0101


	//----- nvinfo : EIATTR_INT_WARP_WIDE_INSTR_OFFSETS
	.align		4
        /*0104*/ 	.byte	0x04, 0x31
        /*0106*/ 	.short	(.L_1320 - .L_1319)


	//   ....[0]....
.L_1319:
        /*0108*/ 	.word	0x000000c0


	//   ....[1]....
        /*010c*/ 	.word	0x000000d0


	//   ....[2]....
        /*0110*/ 	.word	0x000000e0


	//   ....[3]....
        /*0114*/ 	.word	0x00000180


	//   ....[4]....
        /*0118*/ 	.word	0x00022720


	//   ....[5]....
        /*011c*/ 	.word	0x000227b0


	//   ....[6]....
        /*0120*/ 	.word	0x000262d0


	//   ....[7]....
        /*0124*/ 	.word	0x00026360


	//----- nvinfo : EIATTR_COOP_GROUP_MASK_REGIDS
	.align		4
.L_1320:
        /*0128*/ 	.byte	0x04, 0x29
        /*012a*/ 	.short	(.L_1322 - .L_1321)


	//   ....[0]....
.L_1321:
        /*012c*/ 	.word	0xffffffff


	//   ....[1]....
        /*0130*/ 	.word	0xffffffff


	//   ....[2]....
        /*0134*/ 	.word	0xffffffff


	//   ....[3]....
        /*0138*/ 	.word	0xffffffff


	//   ....[4]....
        /*013c*/ 	.word	0xffffffff


	//   ....[5]....
        /*0140*/ 	.word	0xffffffff


	//   ....[6]....
        /*0144*/ 	.word	0xffffffff


	//   ....[7]....
        /*0148*/ 	.word	0xffffffff


	//   ....[8]....
        /*014c*/ 	.word	0xffffffff


	//   ....[9]....
        /*0150*/ 	.word	0xffffffff


	//   ....[10]....
        /*0154*/ 	.word	0xffffffff


	//   ....[11]....
        /*0158*/ 	.word	0xffffffff


	//   ....[12]....
        /*015c*/ 	.word	0xffffffff


	//   ....[13]....
        /*0160*/ 	.word	0xffffffff


	//   ....[14]....
        /*0164*/ 	.word	0xffffffff


	//   ....[15]....
        /*0168*/ 	.word	0xffffffff


	//   ....[16]....
        /*016c*/ 	.word	0xffffffff


	//   ....[17]....
        /*0170*/ 	.word	0xffffffff


	//   ....[18]....
        /*0174*/ 	.word	0xffffffff


	//   ....[19]....
        /*0178*/ 	.word	0xffffffff


	//   ....[20]....
        /*017c*/ 	.word	0xffffffff


	//   ....[21]....
        /*0180*/ 	.word	0xffffffff


	//   ....[22]....
        /*0184*/ 	.word	0xffffffff


	//   ....[23]....
        /*0188*/ 	.word	0xffffffff


	//   ....[24]....
        /*018c*/ 	.word	0xffffffff


	//   ....[25]....
        /*0190*/ 	.word	0xffffffff


	//   ....[26]....
        /*0194*/ 	.word	0xffffffff


	//   ....[27]....
        /*0198*/ 	.word	0xffffffff


	//   ....[28]....
        /*019c*/ 	.word	0xffffffff


	//   ....[29]....
        /*01a0*/ 	.word	0xffffffff


	//   ....[30]....
        /*01a4*/ 	.word	0xffffffff


	//   ....[31]....
        /*01a8*/ 	.word	0xffffffff


	//   ....[32]....
        /*01ac*/ 	.word	0xffffffff


	//   ....[33]....
        /*01b0*/ 	.word	0xffffffff


	//   ....[34]....
        /*01b4*/ 	.word	0xffffffff


	//   ....[35]....
        /*01b8*/ 	.word	0xffffffff


	//   ....[36]....
        /*01bc*/ 	.word	0xffffffff


	//   ....[37]....
        /*01c0*/ 	.word	0xffffffff


	//   ....[38]....
        /*01c4*/ 	.word	0xffffffff


	//   ....[39]....
        /*01c8*/ 	.word	0xffffffff


	//   ....[40]....
        /*01cc*/ 	.word	0xffffffff


	//   ....[41]....
        /*01d0*/ 	.word	0xffffffff


	//   ....[42]....
        /*01d4*/ 	.word	0xffffffff


	//   ....[43]....
        /*01d8*/ 	.word	0xffffffff


	//   ....[44]....
        /*01dc*/ 	.word	0xffffffff


	//   ....[45]....
        /*01e0*/ 	.word	0xffffffff


	//   ....[46]....
        /*01e4*/ 	.word	0xffffffff


	//   ....[47]....
        /*01e8*/ 	.word	0xffffffff


	//   ....[48]....
        /*01ec*/ 	.word	0xffffffff


	//   ....[49]....
        /*01f0*/ 	.word	0xffffffff


	//   ....[50]....
        /*01f4*/ 	.word	0xffffffff


	//   ....[51]....
        /*01f8*/ 	.word	0xffffffff


	//   ....[52]....
        /*01fc*/ 	.word	0xffffffff


	//   ....[53]....
        /*0200*/ 	.word	0xffffffff


	//   ....[54]....
        /*0204*/ 	.word	0xffffffff


	//   ....[55]....
        /*0208*/ 	.word	0xffffffff


	//   ....[56]....
        /*020c*/ 	.word	0xffffffff


	//   ....[57]....
        /*0210*/ 	.word	0xffffffff


	//   ....[58]....
        /*0214*/ 	.word	0xffffffff


	//   ....[59]....
        /*0218*/ 	.word	0xffffffff


	//   ....[60]....
        /*021c*/ 	.word	0xffffffff


	//   ....[61]....
        /*0220*/ 	.word	0xffffffff


	//   ....[62]....
        /*0224*/ 	.word	0xffffffff


	//   ....[63]....
        /*0228*/ 	.word	0xffffffff


	//   ....[64]....
        /*022c*/ 	.word	0xffffffff


	//   ....[65]....
        /*0230*/ 	.word	0xffffffff


	//   ....[66]....
        /*0234*/ 	.word	0xffffffff


	//   ....[67]....
        /*0238*/ 	.word	0xffffffff


	//   ....[68]....
        /*023c*/ 	.word	0xffffffff


	//   ....[69]....
        /*0240*/ 	.word	0xffffffff


	//   ....[70]....
        /*0244*/ 	.word	0xffffffff


	//   ....[71]....
        /*0248*/ 	.word	0xffffffff


	//   ....[72]....
        /*024c*/ 	.word	0xffffffff


	//   ....[73]....
        /*0250*/ 	.word	0xffffffff


	//   ....[74]....
        /*0254*/ 	.word	0xffffffff


	//   ....[75]....
        /*0258*/ 	.word	0xffffffff


	//   ....[76]....
        /*025c*/ 	.word	0xffffffff


	//   ....[77]....
        /*0260*/ 	.word	0xffffffff


	//   ....[78]....
        /*0264*/ 	.word	0xffffffff


	//   ....[79]....
        /*0268*/ 	.word	0xffffffff


	//   ....[80]....
        /*026c*/ 	.word	0xffffffff


	//   ....[81]....
        /*0270*/ 	.word	0xffffffff


	//   ....[82]....
        /*0274*/ 	.word	0xffffffff


	//   ....[83]....
        /*0278*/ 	.word	0xffffffff


	//   ....[84]....
        /*027c*/ 	.word	0xffffffff


	//   ....[85]....
        /*0280*/ 	.word	0xffffffff


	//   ....[86]....
        /*0284*/ 	.word	0xffffffff


	//   ....[87]....
        /*0288*/ 	.word	0xffffffff


	//   ....[88]....
        /*028c*/ 	.word	0xffffffff


	//   ....[89]....
        /*0290*/ 	.word	0xffffffff


	//   ....[90]....
        /*0294*/ 	.word	0xffffffff


	//   ....[91]....
        /*0298*/ 	.word	0xffffffff


	//   ....[92]....
        /*029c*/ 	.word	0xffffffff


	//   ....[93]....
        /*02a0*/ 	.word	0xffffffff


	//   ....[94]....
        /*02a4*/ 	.word	0xffffffff


	//   ....[95]....
        /*02a8*/ 	.word	0xffffffff


	//   ....[96]....
        /*02ac*/ 	.word	0xffffffff


	//   ....[97]....
        /*02b0*/ 	.word	0xffffffff


	//   ....[98]....
        /*02b4*/ 	.word	0xffffffff


	//   ....[99]....
        /*02b8*/ 	.word	0xffffffff


	//   ....[100]....
        /*02bc*/ 	.word	0xffffffff


	//   ....[101]....
        /*02c0*/ 	.word	0xffffffff


	//   ....[102]....
        /*02c4*/ 	.word	0xffffffff


	//   ....[103]....
        /*02c8*/ 	.word	0xffffffff


	//   ....[104]....
        /*02cc*/ 	.word	0xffffffff


	//   ....[105]....
        /*02d0*/ 	.word	0xffffffff


	//   ....[106]....
        /*02d4*/ 	.word	0xffffffff


	//   ....[107]....
        /*02d8*/ 	.word	0xffffffff


	//   ....[108]....
        /*02dc*/ 	.word	0xffffffff


	//   ....[109]....
        /*02e0*/ 	.word	0xffffffff


	//   ....[110]....
        /*02e4*/ 	.word	0xffffffff


	//   ....[111]....
        /*02e8*/ 	.word	0xffffffff


	//   ....[112]....
        /*02ec*/ 	.word	0xffffffff


	//   ....[113]....
        /*02f0*/ 	.word	0xffffffff


	//   ....[114]....
        /*02f4*/ 	.word	0xffffffff


	//   ....[115]....
        /*02f8*/ 	.word	0xffffffff


	//   ....[116]....
        /*02fc*/ 	.word	0xffffffff


	//   ....[117]....
        /*0300*/ 	.word	0xffffffff


	//   ....[118]....
        /*0304*/ 	.word	0xffffffff


	//   ....[119]....
        /*0308*/ 	.word	0xffffffff


	//   ....[120]....
        /*030c*/ 	.word	0xffffffff


	//   ....[121]....
        /*0310*/ 	.word	0xffffffff


	//   ....[122]....
        /*0314*/ 	.word	0xffffffff


	//   ....[123]....
        /*0318*/ 	.word	0xffffffff


	//   ....[124]....
        /*031c*/ 	.word	0xffffffff


	//   ....[125]....
        /*0320*/ 	.word	0xffffffff


	//   ....[126]....
        /*0324*/ 	.word	0xffffffff


	//   ....[127]....
        /*0328*/ 	.word	0xffffffff


	//   ....[128]....
        /*032c*/ 	.word	0xffffffff


	//   ....[129]....
        /*0330*/ 	.word	0xffffffff


	//   ....[130]....
        /*0334*/ 	.word	0x0500000f


	//   ....[131]....
        /*0338*/ 	.word	0x0500000f


	//   ....[132]....
        /*033c*/ 	.word	0x0500000f


	//   ....[133]....
        /*0340*/ 	.word	0x0500000f


	//   ....[134]....
        /*0344*/ 	.word	0x0500000f


	//   ....[135]....
        /*0348*/ 	.word	0x0500000f


	//   ....[136]....
        /*034c*/ 	.word	0x0500000f


	//   ....[137]....
        /*0350*/ 	.word	0x0500000f


	//   ....[138]....
        /*0354*/ 	.word	0x0500000f


	//   ....[139]....
        /*0358*/ 	.word	0x0500000f


	//   ....[140]....
        /*035c*/ 	.word	0x0500000f


	//   ....[141]....
        /*0360*/ 	.word	0x0500000f


	//   ....[142]....
        /*0364*/ 	.word	0x0500000f


	//   ....[143]....
        /*0368*/ 	.word	0x0500000f


	//   ....[144]....
        /*036c*/ 	.word	0x0500000f


	//   ....[145]....
        /*0370*/ 	.word	0x0500000f


	//   ....[146]....
        /*0374*/ 	.word	0x0500000f


	//   ....[147]....
        /*0378*/ 	.word	0x0500000f


	//   ....[148]....
        /*037c*/ 	.word	0x0500000f


	//   ....[149]....
        /*0380*/ 	.word	0x0500000f


	//   ....[150]....
        /*0384*/ 	.word	0x0500000f


	//   ....[151]....
        /*0388*/ 	.word	0x0500000f


	//   ....[152]....
        /*038c*/ 	.word	0x0500000f


	//   ....[153]....
        /*0390*/ 	.word	0x0500000f


	//   ....[154]....
        /*0394*/ 	.word	0x0500000f


	//   ....[155]....
        /*0398*/ 	.word	0x0500000f


	//   ....[156]....
        /*039c*/ 	.word	0x0500000f


	//   ....[157]....
        /*03a0*/ 	.word	0x0500000f


	//   ....[158]....
        /*03a4*/ 	.word	0x0500000f


	//   ....[159]....
        /*03a8*/ 	.word	0x0500000f


	//   ....[160]....
        /*03ac*/ 	.word	0x0500000f


	//   ....[161]....
        /*03b0*/ 	.word	0x0500000f


	//   ....[162]....
        /*03b4*/ 	.word	0x0500000f


	//   ....[163]....
        /*03b8*/ 	.word	0x0500000f


	//   ....[164]....
        /*03bc*/ 	.word	0x0500000f


	//   ....[165]....
        /*03c0*/ 	.word	0x0500000f


	//   ....[166]....
        /*03c4*/ 	.word	0x0500000f


	//   ....[167]....
        /*03c8*/ 	.word	0x0500000f


	//   ....[168]....
        /*03cc*/ 	.word	0x0500000f


	//   ....[169]....
        /*03d0*/ 	.word	0x0500000f


	//   ....[170]....
        /*03d4*/ 	.word	0x0500000f


	//   ....[171]....
        /*03d8*/ 	.word	0x0500000f


	//   ....[172]....
        /*03dc*/ 	.word	0x0500000f


	//   ....[173]....
        /*03e0*/ 	.word	0x0500000f


	//   ....[174]....
        /*03e4*/ 	.word	0x0500000f


	//   ....[175]....
        /*03e8*/ 	.word	0x0500000f


	//   ....[176]....
        /*03ec*/ 	.word	0x0500000f


	//   ....[177]....
        /*03f0*/ 	.word	0x0500000f


	//   ....[178]....
        /*03f4*/ 	.word	0x0500000f


	//   ....[179]....
        /*03f8*/ 	.word	0x0500000f


	//   ....[180]....
        /*03fc*/ 	.word	0x0500000f


	//   ....[181]....
        /*0400*/ 	.word	0x0500000f


	//   ....[182]....
        /*0404*/ 	.word	0x0500000f


	//   ....[183]....
        /*0408*/ 	.word	0x0500000f


	//   ....[184]....
        /*040c*/ 	.word	0x0500000f


	//   ....[185]....
        /*0410*/ 	.word	0x0500000f


	//   ....[186]....
        /*0414*/ 	.word	0x0500000f


	//   ....[187]....
        /*0418*/ 	.word	0x0500000f


	//   ....[188]....
        /*041c*/ 	.word	0x0500000f


	//   ....[189]....
        /*0420*/ 	.word	0x0500000f


	//   ....[190]....
        /*0424*/ 	.word	0x0500000f


	//   ....[191]....
        /*0428*/ 	.word	0x0500000f


	//   ....[192]....
        /*042c*/ 	.word	0x0500000f


	//   ....[193]....
        /*0430*/ 	.word	0x0500000f


	//   ....[194]....
        /*0434*/ 	.word	0x0500000f


	//   ....[195]....
        /*0438*/ 	.word	0x0500000f


	//   ....[196]....
        /*043c*/ 	.word	0x0500000f


	//   ....[197]....
        /*0440*/ 	.word	0x0500000f


	//   ....[198]....
        /*0444*/ 	.word	0x0500000f


	//   ....[199]....
        /*0448*/ 	.word	0x0500000f


	//   ....[200]....
        /*044c*/ 	.word	0x0500000f


	//   ....[201]....
        /*0450*/ 	.word	0x0500000f


	//   ....[202]....
        /*0454*/ 	.word	0x0500000f


	//   ....[203]....
        /*0458*/ 	.word	0x0500000f


	//   ....[204]....
        /*045c*/ 	.word	0x0500000f


	//   ....[205]....
        /*0460*/ 	.word	0x0500000f


	//   ....[206]....
        /*0464*/ 	.word	0x0500000f


	//   ....[207]....
        /*0468*/ 	.word	0x0500000f


	//   ....[208]....
        /*046c*/ 	.word	0x0500000f


	//   ....[209]....
        /*0470*/ 	.word	0x0500000f


	//   ....[210]....
        /*0474*/ 	.word	0x0500000f


	//   ....[211]....
        /*0478*/ 	.word	0x0500000f


	//   ....[212]....
        /*047c*/ 	.word	0x0500000f


	//   ....[213]....
        /*0480*/ 	.word	0xffffffff


	//   ....[214]....
        /*0484*/ 	.word	0xffffffff


	//   ....[215]....
        /*0488*/ 	.word	0xffffffff


	//   ....[216]....
        /*048c*/ 	.word	0xffffffff


	//   ....[217]....
        /*0490*/ 	.word	0xffffffff


	//   ....[218]....
        /*0494*/ 	.word	0xffffffff


	//----- nvinfo : EIATTR_COOP_GROUP_INSTR_OFFSETS
	.align		4
.L_1322:
        /*0498*/ 	.byte	0x04, 0x28
        /*049a*/ 	.short	(.L_1324 - .L_1323)


	//   ....[0]....
.L_1323:
        /*049c*/ 	.word	0x00000080


	//   ....[1]....
        /*04a0*/ 	.word	0x00000090


	//   ....[2]....
        /*04a4*/ 	.word	0x000002f0


	//   ....[3]....
        /*04a8*/ 	.word	0x00000450


	//   ....[4]....
        /*04ac*/ 	.word	0x00000570


	//   ....[5]....
        /*04b0*/ 	.word	0x000006d0


	//   ....[6]....
        /*04b4*/ 	.word	0x00002010


	//   ....[7]....
        /*04b8*/ 	.word	0x00004270


	//   ....[8]....
        /*04bc*/ 	.word	0x000044d0


	//   ....[9]....
        /*04c0*/ 	.word	0x00005b10


	//   ....[10]....
        /*04c4*/ 	.word	0x00005ba0


	//   ....[11]....
        /*04c8*/ 	.word	0x00005ed0


	//   ....[12]....
        /*04cc*/ 	.word	0x00005f00


	//   ....[13]....
        /*04d0*/ 	.word	0x0000aea0


	//   ....[14]....
        /*04d4*/ 	.word	0x0000af40


	//   ....[15]....
        /*04d8*/ 	.word	0x0000b020


	//   ....[16]....
        /*04dc*/ 	.word	0x0000b040


	//   ....[17]....
        /*04e0*/ 	.word	0x00014840


	//   ....[18]....
        /*04e4*/ 	.word	0x00014a30


	//   ....[19]....
        /*04e8*/ 	.word	0x00015b70


	//   ....[20]....
        /*04ec*/ 	.word	0x00015c10


	//   ....[21]....
        /*04f0*/ 	.word	0x00015ca0


	//   ....[22]....
        /*04f4*/ 	.word	0x00015d00


	//   ....[23]....
        /*04f8*/ 	.word	0x0001e0e0


	//   ....[24]....
        /*04fc*/ 	.word	0x0001e100


	//   ....[25]....
        /*0500*/ 	.word	0x0001e160


	//   ....[26]....
        /*0504*/ 	.word	0x0001e1a0


	//   ....[27]....
        /*0508*/ 	.word	0x0001fd50


	//   ....[28]....
        /*050c*/ 	.word	0x0001fd60


	//   ....[29]....
        /*0510*/ 	.word	0x0001fe70


	//   ....[30]....
        /*0514*/ 	.word	0x0001fea0


	//   ....[31]....
        /*0518*/ 	.word	0x00020730


	//   ....[32]....
        /*051c*/ 	.word	0x00020740


	//   ....[33]....
        /*0520*/ 	.word	0x00020890


	//   ....[34]....
        /*0524*/ 	.word	0x000208b0


	//   ....[35]....
        /*0528*/ 	.word	0x000209f0


	//   ....[36]....
        /*052c*/ 	.word	0x00020a10


	//   ....[37]....
        /*0530*/ 	.word	0x00020b60


	//   ....[38]....
        /*0534*/ 	.word	0x00020b80


	//   ....[39]....
        /*0538*/ 	.word	0x000212c0


	//   ....[40]....
        /*053c*/ 	.word	0x000212e0


	//   ....[41]....
        /*0540*/ 	.word	0x00021420


	//   ....[42]....
        /*0544*/ 	.word	0x00021440


	//   ....[43]....
        /*0548*/ 	.word	0x00021580


	//   ....[44]....
        /*054c*/ 	.word	0x000215a0


	//   ....[45]....
        /*0550*/ 	.word	0x000216f0


	//   ....[46]....
        /*0554*/ 	.word	0x00021710


	//   ....[47]....
        /*0558*/ 	.word	0x00021920


	//   ....[48]....
        /*055c*/ 	.word	0x00023180


	//   ....[49]....
        /*0560*/ 	.word	0x000231a0


	//   ....[50]....
        /*0564*/ 	.word	0x000231b0


	//   ....[51]....
        /*0568*/ 	.word	0x000231f0


	//   ....[52]....
        /*056c*/ 	.word	0x00023240


	//   ....[53]....
        /*0570*/ 	.word	0x00023260


	//   ....[54]....
        /*0574*/ 	.word	0x000232b0


	//   ....[55]....
        /*0578*/ 	.word	0x000232d0


	//   ....[56]....
        /*057c*/ 	.word	0x00023320


	//   ....[57]....
        /*0580*/ 	.word	0x00023340


	//   ....[58]....
        /*0584*/ 	.word	0x00023370


	//   ....[59]....
        /*0588*/ 	.word	0x000233a0


	//   ....[60]....
        /*058c*/ 	.word	0x000239f0


	//   ....[61]....
        /*0590*/ 	.word	0x00023a30


	//   ....[62]....
        /*0594*/ 	.word	0x00023a40


	//   ....[63]....
        /*0598*/ 	.word	0x00023a60


	//   ....[64]....
        /*059c*/ 	.word	0x00023a80


	//   ....[65]....
        /*05a0*/ 	.word	0x00023aa0


	//   ....[66]....
        /*05a4*/ 	.word	0x00023ab0


	//   ....[67]....
        /*05a8*/ 	.word	0x00023ad0


	//   ....[68]....
        /*05ac*/ 	.word	0x00023b00


	//   ....[69]....
        /*05b0*/ 	.word	0x00023b30


	//   ....[70]....
        /*05b4*/ 	.word	0x00023b70


	//   ....[71]....
        /*05b8*/ 	.word	0x00023bd0


	//   ....[72]....
        /*05bc*/ 	.word	0x00023cf0


	//   ....[73]....
        /*05c0*/ 	.word	0x00023d80


	//   ....[74]....
        /*05c4*/ 	.word	0x00023d90


	//   ....[75]....
        /*05c8*/ 	.word	0x00023ea0


	//   ....[76]....
        /*05cc*/ 	.word	0x00024520


	//   ....[77]....
        /*05d0*/ 	.word	0x00024550


	//   ....[78]....
        /*05d4*/ 	.word	0x00024560


	//   ....[79]....
        /*05d8*/ 	.word	0x000245a0


	//   ....[80]....
        /*05dc*/ 	.word	0x00024660


	//   ....[81]....
        /*05e0*/ 	.word	0x000246c0


	//   ....[82]....
        /*05e4*/ 	.word	0x00024740


	//   ....[83]....
        /*05e8*/ 	.word	0x00024760


	//   ....[84]....
        /*05ec*/ 	.word	0x000247f0


	//   ....[85]....
        /*05f0*/ 	.word	0x00024810


	//   ....[86]....
        /*05f4*/ 	.word	0x000248a0


	//   ....[87]....
        /*05f8*/ 	.word	0x000248c0


	//   ....[88]....
        /*05fc*/ 	.word	0x00024950


	//   ....[89]....
        /*0600*/ 	.word	0x00024970


	//   ....[90]....
        /*0604*/ 	.word	0x00024a00


	//   ....[91]....
        /*0608*/ 	.word	0x00024a50


	//   ....[92]....
        /*060c*/ 	.word	0x00024e80


	//   ....[93]....
        /*0610*/ 	.word	0x00024ed0


	//   ....[94]....
        /*0614*/ 	.word	0x00024ef0


	//   ....[95]....
        /*0618*/ 	.word	0x00024fb0


	//   ....[96]....
        /*061c*/ 	.word	0x00024fd0


	//   ....[97]....
        /*0620*/ 	.word	0x00025080


	//   ....[98]....
        /*0624*/ 	.word	0x00025090


	//   ....[99]....
        /*0628*/ 	.word	0x000250c0


	//   ....[100]....
        /*062c*/ 	.word	0x00025150


	//   ....[101]....
        /*0630*/ 	.word	0x000251f0


	//   ....[102]....
        /*0634*/ 	.word	0x00025210


	//   ....[103]....
        /*0638*/ 	.word	0x00025220


	//   ....[104]....
        /*063c*/ 	.word	0x00025920


	//   ....[105]....
        /*0640*/ 	.word	0x00025940


	//   ....[106]....
        /*0644*/ 	.word	0x00025950


	//   ....[107]....
        /*0648*/ 	.word	0x00025960


	//   ....[108]....
        /*064c*/ 	.word	0x00025980


	//   ....[109]....
        /*0650*/ 	.word	0x000259e0


	//   ....[110]....
        /*0654*/ 	.word	0x00025a00


	//   ....[111]....
        /*0658*/ 	.word	0x00025a10


	//   ....[112]....
        /*065c*/ 	.word	0x00025a50


	//   ....[113]....
        /*0660*/ 	.word	0x00025a80


	//   ....[114]....
        /*0664*/ 	.word	0x00025a90


	//   ....[115]....
        /*0668*/ 	.word	0x00025ab0


	//   ....[116]....
        /*066c*/ 	.word	0x00025e00


	//   ....[117]....
        /*0670*/ 	.word	0x00025e20


	//   ....[118]....
        /*0674*/ 	.word	0x00025e30


	//   ....[119]....
        /*0678*/ 	.word	0x00025e40


	//   ....[120]....
        /*067c*/ 	.word	0x00025e50


	//   ....[121]....
        /*0680*/ 	.word	0x00025e70


	//   ....[122]....
        /*0684*/ 	.word	0x00025ee0


	//   ....[123]....
        /*0688*/ 	.word	0x00025f00


	//   ....[124]....
        /*068c*/ 	.word	0x00025f60


	//   ....[125]....
        /*0690*/ 	.word	0x00025f70


	//   ....[126]....
        /*0694*/ 	.word	0x00025fe0


	//   ....[127]....
        /*0698*/ 	.word	0x00026050


	//   ....[128]....
        /*069c*/ 	.word	0x00026480


	//   ....[129]....
        /*06a0*/ 	.word	0x00026660


	//   ....[130]....
        /*06a4*/ 	.word	0x00026c20


	//   ....[131]....
        /*06a8*/ 	.word	0x00026d00


	//   ....[132]....
        /*06ac*/ 	.word	0x00026da0


	//   ....[133]....
        /*06b0*/ 	.word	0x00026e20


	//   ....[134]....
        /*06b4*/ 	.word	0x00026ed0


	//   ....[135]....
        /*06b8*/ 	.word	0x00026f30


	//   ....[136]....
        /*06bc*/ 	.word	0x00026ff0


	//   ....[137]....
        /*06c0*/ 	.word	0x00027050


	//   ....[138]....
        /*06c4*/ 	.word	0x00027110


	//   ....[139]....
        /*06c8*/ 	.word	0x00027170


	//   ....[140]....
        /*06cc*/ 	.word	0x00027230


	//   ....[141]....
        /*06d0*/ 	.word	0x00027290


	//   ....[142]....
        /*06d4*/ 	.word	0x00027330


	//   ....[143]....
        /*06d8*/ 	.word	0x000273e0


	//   ....[144]....
        /*06dc*/ 	.word	0x00027480


	//   ....[145]....
        /*06e0*/ 	.word	0x00027510


	//   ....[146]....
        /*06e4*/ 	.word	0x000275e0


	//   ....[147]....
        /*06e8*/ 	.word	0x000276f0


	//   ....[148]....
        /*06ec*/ 	.word	0x00027770


	//   ....[149]....
        /*06f0*/ 	.word	0x000277d0


	//   ....[150]....
        /*06f4*/ 	.word	0x000278b0


	//   ....[151]....
        /*06f8*/ 	.word	0x00027930


	//   ....[152]....
        /*06fc*/ 	.word	0x00027a30


	//   ....[153]....
        /*0700*/ 	.word	0x00027b30


	//   ....[154]....
        /*0704*/ 	.word	0x00027ba0


	//   ....[155]....
        /*0708*/ 	.word	0x00027c00


	//   ....[156]....
        /*070c*/ 	.word	0x00027cd0


	//   ....[157]....
        /*0710*/ 	.word	0x00027df0


	//   ....[158]....
        /*0714*/ 	.word	0x00027e40


	//   ....[159]....
        /*0718*/ 	.word	0x00027ed0


	//   ....[160]....
        /*071c*/ 	.word	0x00027f70


	//   ....[161]....
        /*0720*/ 	.word	0x00027ff0


	//   ....[162]....
        /*0724*/ 	.word	0x000280c0


	//   ....[163]....
        /*0728*/ 	.word	0x000281d0


	//   ....[164]....
        /*072c*/ 	.word	0x00028220


	//   ....[165]....
        /*0730*/ 	.word	0x00028290


	//   ....[166]....
        /*0734*/ 	.word	0x00028380


	//   ....[167]....
        /*0738*/ 	.word	0x00028490


	//   ....[168]....
        /*073c*/ 	.word	0x000284e0


	//   ....[169]....
        /*0740*/ 	.word	0x00028550


	//   ....[170]....
        /*0744*/ 	.word	0x00028640


	//   ....[171]....
        /*0748*/ 	.word	0x00028750


	//   ....[172]....
        /*074c*/ 	.word	0x000287a0


	//   ....[173]....
        /*0750*/ 	.word	0x00028810


	//   ....[174]....
        /*0754*/ 	.word	0x000288f0


	//   ....[175]....
        /*0758*/ 	.word	0x00028a20


	//   ....[176]....
        /*075c*/ 	.word	0x00028af0


	//   ....[177]....
        /*0760*/ 	.word	0x00028b80


	//   ....[178]....
        /*0764*/ 	.word	0x00028cb0


	//   ....[179]....
        /*0768*/ 	.word	0x00028d10


	//   ....[180]....
        /*076c*/ 	.word	0x00028e20


	//   ....[181]....
        /*0770*/ 	.word	0x00028e80


	//   ....[182]....
        /*0774*/ 	.word	0x00028f90


	//   ....[183]....
        /*0778*/ 	.word	0x00028ff0


	//   ....[184]....
        /*077c*/ 	.word	0x00029100


	//   ....[185]....
        /*0780*/ 	.word	0x00029160


	//   ....[186]....
        /*0784*/ 	.word	0x00029220


	//   ....[187]....
        /*0788*/ 	.word	0x00029380


	//   ....[188]....
        /*078c*/ 	.word	0x00029420


	//   ....[189]....
        /*0790*/ 	.word	0x00029480


	//   ....[190]....
        /*0794*/ 	.word	0x00029520


	//   ....[191]....
        /*0798*/ 	.word	0x00029580


	//   ....[192]....
        /*079c*/ 	.word	0x00029630


	//   ....[193]....
        /*07a0*/ 	.word	0x00029690


	//   ....[194]....
        /*07a4*/ 	.word	0x00029730


	//   ....[195]....
        /*07a8*/ 	.word	0x00029790


	//   ....[196]....
        /*07ac*/ 	.word	0x00029830


	//   ....[197]....
        /*07b0*/ 	.word	0x00029890


	//   ....[198]....
        /*07b4*/ 	.word	0x00029930


	//   ....[199]....
        /*07b8*/ 	.word	0x00029a10


	//   ....[200]....
        /*07bc*/ 	.word	0x00029ab0


	//   ....[201]....
        /*07c0*/ 	.word	0x00029b10


	//   ....[202]....
        /*07c4*/ 	.word	0x00029be0


	//   ....[203]....
        /*07c8*/ 	.word	0x00029c40


	//   ....[204]....
        /*07cc*/ 	.word	0x00029d10


	//   ....[205]....
        /*07d0*/ 	.word	0x00029d70


	//   ....[206]....
        /*07d4*/ 	.word	0x00029e40


	//   ....[207]....
        /*07d8*/ 	.word	0x00029ea0


	//   ....[208]....
        /*07dc*/ 	.word	0x00029f70


	//   ....[209]....
        /*07e0*/ 	.word	0x00029fd0


	//   ....[210]....
        /*07e4*/ 	.word	0x0002a0a0


	//   ....[211]....
        /*07e8*/ 	.word	0x0002a130


	//   ....[212]....
        /*07ec*/ 	.word	0x0002a250


	//   ....[213]....
        /*07f0*/ 	.word	0x0002c730


	//   ....[214]....
        /*07f4*/ 	.word	0x0002d110


	//   ....[215]....
        /*07f8*/ 	.word	0x0002dcb0


	//   ....[216]....
        /*07fc*/ 	.word	0x0002dd10


	//   ....[217]....
        /*0800*/ 	.word	0x0002dd70


	//   ....[218]....
        /*0804*/ 	.word	0x0002dd90


	//----- nvinfo : EIATTR_REG_RECONFIG
	.align		4
.L_1324:
        /*0808*/ 	.byte	0x01, 0x54
	.zero		2


	//----- nvinfo : EIATTR_SYSCALL_OFFSETS
	.align		4
        /*080c*/ 	.byte	0x04, 0x46
        /*080e*/ 	.short	(.L_1326 - .L_1325)


	//   ....[0]....
.L_1325:
        /*0810*/ 	.word	0x00002580


	//   ....[1]....
        /*0814*/ 	.word	0x00022910


	//   ....[2]....
        /*0818*/ 	.word	0x00022a60


	//   ....[3]....
        /*081c*/ 	.word	0x00022b50


	//   ....[4]....
        /*0820*/ 	.word	0x00023680


	//   ....[5]....
        /*0824*/ 	.word	0x000241f0


	//----- nvinfo : EIATTR_MBARRIER_INSTR_OFFSETS
	.align		4
.L_1326:
        /*0828*/ 	.byte	0x04, 0x39
        /*082a*/ 	.short	(.L_1328 - .L_1327)


	//   ....[0]....
.L_1327:
        /*082c*/ 	.word	0x00000190
        /*0830*/ 	.word	0x000000ff
        /*0834*/ 	.word	0x00032400
        /*0838*/ 	.short	0x0100
        /*083a*/ 	.byte	0x08
	.zero		1


	//   ....[1]....
        /*083c*/ 	.word	0x000001a0
        /*0840*/ 	.word	0x000000ff
        /*0844*/ 	.word	0x00032410
        /*0848*/ 	.short	0x0100
        /*084a*/ 	.byte	0x08
	.zero		1


	//   ....[2]....
        /*084c*/ 	.word	0x000001b0
        /*0850*/ 	.word	0x000000ff
        /*0854*/ 	.word	0x00032420
        /*0858*/ 	.short	0x0100
        /*085a*/ 	.byte	0x08
	.zero		1


	//   ....[3]....
        /*085c*/ 	.word	0x000002a0
        /*0860*/ 	.word	0x000000ff
        /*0864*/ 	.word	0x00032430
        /*0868*/ 	.short	0x0100
        /*086a*/ 	.byte	0x08
	.zero		1


	//   ....[4]....
        /*086c*/ 	.word	0x000002b0
        /*0870*/ 	.word	0x000000ff
        /*0874*/ 	.word	0x00032440
        /*0878*/ 	.short	0x0100
        /*087a*/ 	.byte	0x08
	.zero		1


	//   ....[5]....
        /*087c*/ 	.word	0x000002c0
        /*0880*/ 	.word	0x000000ff
        /*0884*/ 	.word	0x00032438
        /*0888*/ 	.short	0x0100
        /*088a*/ 	.byte	0x08
	.zero		1


	//   ....[6]....
        /*088c*/ 	.word	0x000002d0
        /*0890*/ 	.word	0x000000ff
        /*0894*/ 	.word	0x00032448
        /*0898*/ 	.short	0x0100
        /*089a*/ 	.byte	0x08
	.zero		1


	//   ....[7]....
        /*089c*/ 	.word	0x00000400
        /*08a0*/ 	.word	0x000000ff
        /*08a4*/ 	.word	0x00032450
        /*08a8*/ 	.short	0x0100
        /*08aa*/ 	.byte	0x08
	.zero		1


	//   ....[8]....
        /*08ac*/ 	.word	0x00000410
        /*08b0*/ 	.word	0x000000ff
        /*08b4*/ 	.word	0x00032460
        /*08b8*/ 	.short	0x0100
        /*08ba*/ 	.byte	0x08
	.zero		1


	//   ....[9]....
        /*08bc*/ 	.word	0x00000420
        /*08c0*/ 	.word	0x000000ff
        /*08c4*/ 	.word	0x00032458
        /*08c8*/ 	.short	0x0100
        /*08ca*/ 	.byte	0x08
	.zero		1


	//   ....[10]....
        /*08cc*/ 	.word	0x00000430
        /*08d0*/ 	.word	0x000000ff
        /*08d4*/ 	.word	0x00032468
        /*08d8*/ 	.short	0x0100
        /*08da*/ 	.byte	0x08
	.zero		1


	//   ....[11]....
        /*08dc*/ 	.word	0x00000520
        /*08e0*/ 	.word	0x000000ff
        /*08e4*/ 	.word	0x00032470
        /*08e8*/ 	.short	0x0100
        /*08ea*/ 	.byte	0x06
	.zero		1


	//   ....[12]....
        /*08ec*/ 	.word	0x00000530
        /*08f0*/ 	.word	0x000000ff
        /*08f4*/ 	.word	0x00032480
        /*08f8*/ 	.short	0x0100
        /*08fa*/ 	.byte	0x06
	.zero		1


	//   ....[13]....
        /*08fc*/ 	.word	0x00000540
        /*0900*/ 	.word	0x000000ff
        /*0904*/ 	.word	0x00032478
        /*0908*/ 	.short	0x0100
        /*090a*/ 	.byte	0x06
	.zero		1


	//   ....[14]....
        /*090c*/ 	.word	0x00000550
        /*0910*/ 	.word	0x000000ff
        /*0914*/ 	.word	0x00032488
        /*0918*/ 	.short	0x0100
        /*091a*/ 	.byte	0x06
	.zero		1


	//   ....[15]....
        /*091c*/ 	.word	0x00000680
        /*0920*/ 	.word	0x000000ff
        /*0924*/ 	.word	0x00032490
        /*0928*/ 	.short	0x0100
        /*092a*/ 	.byte	0x08
	.zero		1


	//   ....[16]....
        /*092c*/ 	.word	0x00000690
        /*0930*/ 	.word	0x000000ff
        /*0934*/ 	.word	0x000324a0
        /*0938*/ 	.short	0x0100
        /*093a*/ 	.byte	0x08
	.zero		1


	//   ....[17]....
        /*093c*/ 	.word	0x000006a0
        /*0940*/ 	.word	0x000000ff
        /*0944*/ 	.word	0x00032498
        /*0948*/ 	.short	0x0100
        /*094a*/ 	.byte	0x08
	.zero		1


	//   ....[18]....
        /*094c*/ 	.word	0x000006b0
        /*0950*/ 	.word	0x000000ff
        /*0954*/ 	.word	0x000324a8
        /*0958*/ 	.short	0x0100
        /*095a*/ 	.byte	0x08
	.zero		1


	//   ....[19]....
        /*095c*/ 	.word	0x000007f0
        /*0960*/ 	.word	0x000000ff
        /*0964*/ 	.word	0x000324b0
        /*0968*/ 	.short	0x0100
        /*096a*/ 	.byte	0x08
	.zero		1


	//   ....[20]....
        /*096c*/ 	.word	0x00000800
        /*0970*/ 	.word	0x000000ff
        /*0974*/ 	.word	0x000324c0
        /*0978*/ 	.short	0x0100
        /*097a*/ 	.byte	0x08
	.zero		1


	//   ....[21]....
        /*097c*/ 	.word	0x00000810
        /*0980*/ 	.word	0x000000ff
        /*0984*/ 	.word	0x000324b8
        /*0988*/ 	.short	0x0100
        /*098a*/ 	.byte	0x08
	.zero		1


	//   ....[22]....
        /*098c*/ 	.word	0x00000820
        /*0990*/ 	.word	0x000000ff
        /*0994*/ 	.word	0x000324c8
        /*0998*/ 	.short	0x0100
        /*099a*/ 	.byte	0x08
	.zero		1


	//   ....[23]....
        /*099c*/ 	.word	0x000027d0
        /*09a0*/ 	.word	0x000000ff
        /*09a4*/ 	.word	0x00032400
        /*09a8*/ 	.short	0x010a
        /*09aa*/ 	.byte	0x2a
	.zero		1


	//   ....[24]....
        /*09ac*/ 	.word	0x00002c60
        /*09b0*/ 	.word	0x00000018
        /*09b4*/ 	.word	0x00000000
        /*09b8*/ 	.short	0x010a
        /*09ba*/ 	.byte	0x3f
	.zero		1


	//   ....[25]....
        /*09bc*/ 	.word	0x00002cc0
        /*09c0*/ 	.word	0x00000018
        /*09c4*/ 	.word	0x00000000
        /*09c8*/ 	.short	0x010a
        /*09ca*/ 	.byte	0x3f
	.zero		1


	//   ....[26]....
        /*09cc*/ 	.word	0x00003070
        /*09d0*/ 	.word	0x000000ff
        /*09d4*/ 	.word	0x00032410
        /*09d8*/ 	.short	0x010a
        /*09da*/ 	.byte	0x2a
	.zero		1


	//   ....[27]....
        /*09dc*/ 	.word	0x00003170
        /*09e0*/ 	.word	0x00000008
        /*09e4*/ 	.word	0x00000000
        /*09e8*/ 	.short	0x010a
        /*09ea*/ 	.byte	0x3f
	.zero		1


	//   ....[28]....
        /*09ec*/ 	.word	0x000031d0
        /*09f0*/ 	.word	0x00000008
        /*09f4*/ 	.word	0x00000000
        /*09f8*/ 	.short	0x010a
        /*09fa*/ 	.byte	0x3f
	.zero		1


	//   ....[29]....
        /*09fc*/ 	.word	0x00003f10
        /*0a00*/ 	.word	0x0000000c
        /*0a04*/ 	.word	0x00000000
        /*0a08*/ 	.short	0x0101
        /*0a0a*/ 	.byte	0x3f
	.zero		1


	//   ....[30]....
        /*0a0c*/ 	.word	0x00009240
        /*0a10*/ 	.word	0x00000006
        /*0a14*/ 	.word	0x00000000
        /*0a18*/ 	.short	0x0101
        /*0a1a*/ 	.byte	0x3f
	.zero		1


	//   ....[31]....
        /*0a1c*/ 	.word	0x00009990
        /*0a20*/ 	.word	0x00000002
        /*0a24*/ 	.word	0x00000000
        /*0a28*/ 	.short	0x010a
        /*0a2a*/ 	.byte	0x3f
	.zero		1


	//   ....[32]....
        /*0a2c*/ 	.word	0x00009a30
        /*0a30*/ 	.word	0x00000006
        /*0a34*/ 	.word	0x00000000
        /*0a38*/ 	.short	0x010a
        /*0a3a*/ 	.byte	0x3f
	.zero		1


	//   ....[33]....
        /*0a3c*/ 	.word	0x00009e40
        /*0a40*/ 	.word	0x00000002
        /*0a44*/ 	.word	0x00000000
        /*0a48*/ 	.short	0x010a
        /*0a4a*/ 	.byte	0x3f
	.zero		1


	//   ....[34]....
        /*0a4c*/ 	.word	0x00009f10
        /*0a50*/ 	.word	0x00000014
        /*0a54*/ 	.word	0x00000000
        /*0a58*/ 	.short	0x010a
        /*0a5a*/ 	.byte	0x3f
	.zero		1


	//   ....[35]....
        /*0a5c*/ 	.word	0x0000ac50
        /*0a60*/ 	.word	0x00000005
        /*0a64*/ 	.word	0x00000000
        /*0a68*/ 	.short	0x0101
        /*0a6a*/ 	.byte	0x3f
	.zero		1


	//   ....[36]....
        /*0a6c*/ 	.word	0x00013000
        /*0a70*/ 	.word	0x00000000
        /*0a74*/ 	.word	0x00000000
        /*0a78*/ 	.short	0x0101
        /*0a7a*/ 	.byte	0x3f
	.zero		1


	//   ....[37]....
        /*0a7c*/ 	.word	0x000131f0
        /*0a80*/ 	.word	0x00000002
        /*0a84*/ 	.word	0x00000000
        /*0a88*/ 	.short	0x010a
        /*0a8a*/ 	.byte	0x3f
	.zero		1


	//   ....[38]....
        /*0a8c*/ 	.word	0x00013290
        /*0a90*/ 	.word	0x00000006
        /*0a94*/ 	.word	0x00000000
        /*0a98*/ 	.short	0x010a
        /*0a9a*/ 	.byte	0x3f
	.zero		1


	//   ....[39]....
        /*0a9c*/ 	.word	0x000136a0
        /*0aa0*/ 	.word	0x00000002
        /*0aa4*/ 	.word	0x00000000
        /*0aa8*/ 	.short	0x010a
        /*0aaa*/ 	.byte	0x3f
	.zero		1


	//   ....[40]....
        /*0aac*/ 	.word	0x00013770
        /*0ab0*/ 	.word	0x0000000e
        /*0ab4*/ 	.word	0x00000000
        /*0ab8*/ 	.short	0x010a
        /*0aba*/ 	.byte	0x3f
	.zero		1


	//   ....[41]....
        /*0abc*/ 	.word	0x000144b0
        /*0ac0*/ 	.word	0x00000006
        /*0ac4*/ 	.word	0x00000000
        /*0ac8*/ 	.short	0x0101
        /*0aca*/ 	.byte	0x3f
	.zero		1


	//   ....[42]....
        /*0acc*/ 	.word	0x0001dca0
        /*0ad0*/ 	.word	0x00000003
        /*0ad4*/ 	.word	0x00000000
        /*0ad8*/ 	.short	0x0101
        /*0ada*/ 	.byte	0x3f
	.zero		1


	//   ....[43]....
        /*0adc*/ 	.word	0x00020750
        /*0ae0*/ 	.word	0x000000ff
        /*0ae4*/ 	.word	0x00000000
        /*0ae8*/ 	.short	0x0101
        /*0aea*/ 	.byte	0x05
	.zero		1


	//   ....[44]....
        /*0aec*/ 	.word	0x00022f50
        /*0af0*/ 	.word	0x00000018
        /*0af4*/ 	.word	0x00032440
        /*0af8*/ 	.short	0x010a
        /*0afa*/ 	.byte	0x3f
	.zero		1


	//   ....[45]....
        /*0afc*/ 	.word	0x00023460
        /*0b00*/ 	.word	0x00000018
        /*0b04*/ 	.word	0x00032430
        /*0b08*/ 	.short	0x0107
        /*0b0a*/ 	.byte	0x3f
	.zero		1


	//   ....[46]....
        /*0b0c*/ 	.word	0x00023510
        /*0b10*/ 	.word	0x00000018
        /*0b14*/ 	.word	0x00032430
        /*0b18*/ 	.short	0x0101
        /*0b1a*/ 	.byte	0x3f
	.zero		1


	//   ....[47]....
        /*0b1c*/ 	.word	0x00024030
        /*0b20*/ 	.word	0x00000011
        /*0b24*/ 	.word	0x00032400
        /*0b28*/ 	.short	0x0107
        /*0b2a*/ 	.byte	0x3f
	.zero		1


	//   ....[48]....
        /*0b2c*/ 	.word	0x000240c0
        /*0b30*/ 	.word	0x00000011
        /*0b34*/ 	.word	0x00032400
        /*0b38*/ 	.short	0x0101
        /*0b3a*/ 	.byte	0x3f
	.zero		1


	//   ....[49]....
        /*0b3c*/ 	.word	0x00024b10
        /*0b40*/ 	.word	0x00000011
        /*0b44*/ 	.word	0x00032410
        /*0b48*/ 	.short	0x0107
        /*0b4a*/ 	.byte	0x3f
	.zero		1


	//   ....[50]....
        /*0b4c*/ 	.word	0x00024c00
        /*0b50*/ 	.word	0x00000011
        /*0b54*/ 	.word	0x00032410
        /*0b58*/ 	.short	0x0101
        /*0b5a*/ 	.byte	0x3f
	.zero		1


	//   ....[51]....
        /*0b5c*/ 	.word	0x00024c20
        /*0b60*/ 	.word	0x00000011
        /*0b64*/ 	.word	0x00032420
        /*0b68*/ 	.short	0x010a
        /*0b6a*/ 	.byte	0x3f
	.zero		1


	//   ....[52]....
        /*0b6c*/ 	.word	0x00024ca0
        /*0b70*/ 	.word	0x00000018
        /*0b74*/ 	.word	0x00032460
        /*0b78*/ 	.short	0x010a
        /*0b7a*/ 	.byte	0x3f
	.zero		1


	//   ....[53]....
        /*0b7c*/ 	.word	0x000253a0
        /*0b80*/ 	.word	0x00000018
        /*0b84*/ 	.word	0x00032450
        /*0b88*/ 	.short	0x0107
        /*0b8a*/ 	.byte	0x3f
	.zero		1


	//   ....[54]....
        /*0b8c*/ 	.word	0x00025460
        /*0b90*/ 	.word	0x00000018
        /*0b94*/ 	.word	0x00032450
        /*0b98*/ 	.short	0x0101
        /*0b9a*/ 	.byte	0x3f
	.zero		1


	//   ....[55]....
        /*0b9c*/ 	.word	0x00025780
        /*0ba0*/ 	.word	0x0000000a
        /*0ba4*/ 	.word	0x00032440
        /*0ba8*/ 	.short	0x010a
        /*0baa*/ 	.byte	0x3f
	.zero		1


	//   ....[56]....
        /*0bac*/ 	.word	0x00025b50
        /*0bb0*/ 	.word	0x0000000a
        /*0bb4*/ 	.word	0x00032430
        /*0bb8*/ 	.short	0x0107
        /*0bba*/ 	.byte	0x3f
	.zero		1


	//   ....[57]....
        /*0bbc*/ 	.word	0x00025c00
        /*0bc0*/ 	.word	0x0000000a
        /*0bc4*/ 	.word	0x00032430
        /*0bc8*/ 	.short	0x0101
        /*0bca*/ 	.byte	0x3f
	.zero		1


	//   ....[58]....
        /*0bcc*/ 	.word	0x00025c30
        /*0bd0*/ 	.word	0x0000000a
        /*0bd4*/ 	.word	0x00032460
        /*0bd8*/ 	.short	0x010a
        /*0bda*/ 	.byte	0x3f
	.zero		1


	//   ....[59]....
        /*0bdc*/ 	.word	0x00026150
        /*0be0*/ 	.word	0x0000000a
        /*0be4*/ 	.word	0x00032450
        /*0be8*/ 	.short	0x0107
        /*0bea*/ 	.byte	0x3f
	.zero		1


	//   ....[60]....
        /*0bec*/ 	.word	0x00026200
        /*0bf0*/ 	.word	0x0000000a
        /*0bf4*/ 	.word	0x00032450
        /*0bf8*/ 	.short	0x0101
        /*0bfa*/ 	.byte	0x3f
	.zero		1


	//   ....[61]....
        /*0bfc*/ 	.word	0x000265e0
        /*0c00*/ 	.word	0x00000007
        /*0c04*/ 	.word	0x00032420
        /*0c08*/ 	.short	0x010a
        /*0c0a*/ 	.byte	0x3f
	.zero		1


	//   ....[62]....
        /*0c0c*/ 	.word	0x00026780
        /*0c10*/ 	.word	0x00000005
        /*0c14*/ 	.word	0x00032440
        /*0c18*/ 	.short	0x010a
        /*0c1a*/ 	.byte	0x3f
	.zero		1


	//   ....[63]....
        /*0c1c*/ 	.word	0x00026820
        /*0c20*/ 	.word	0x00000003
        /*0c24*/ 	.word	0x00032440
        /*0c28*/ 	.short	0x010a
        /*0c2a*/ 	.byte	0x3f
	.zero		1


	//   ....[64]....
        /*0c2c*/ 	.word	0x00026860
        /*0c30*/ 	.word	0x00000005
        /*0c34*/ 	.word	0x00032460
        /*0c38*/ 	.short	0x010a
        /*0c3a*/ 	.byte	0x3f
	.zero		1


	//   ....[65]....
        /*0c3c*/ 	.word	0x000268a0
        /*0c40*/ 	.word	0x00000003
        /*0c44*/ 	.word	0x00032460
        /*0c48*/ 	.short	0x010a
        /*0c4a*/ 	.byte	0x3f
	.zero		1


	//   ....[66]....
        /*0c4c*/ 	.word	0x00026910
        /*0c50*/ 	.word	0x00000009
        /*0c54*/ 	.word	0x00032400
        /*0c58*/ 	.short	0x010a
        /*0c5a*/ 	.byte	0x3f
	.zero		1


	//   ....[67]....
        /*0c5c*/ 	.word	0x00026960
        /*0c60*/ 	.word	0x00000018
        /*0c64*/ 	.word	0x00000000
        /*0c68*/ 	.short	0x010a
        /*0c6a*/ 	.byte	0x3f
	.zero		1


	//   ....[68]....
        /*0c6c*/ 	.word	0x000269c0
        /*0c70*/ 	.word	0x00000009
        /*0c74*/ 	.word	0x00032410
        /*0c78*/ 	.short	0x010a
        /*0c7a*/ 	.byte	0x3f
	.zero		1


	//   ....[69]....
        /*0c7c*/ 	.word	0x00026a10
        /*0c80*/ 	.word	0x00000008
        /*0c84*/ 	.word	0x00000000
        /*0c88*/ 	.short	0x010a
        /*0c8a*/ 	.byte	0x3f
	.zero		1


	//   ....[70]....
        /*0c8c*/ 	.word	0x00026a60
        /*0c90*/ 	.word	0x00000006
        /*0c94*/ 	.word	0x00000000
        /*0c98*/ 	.short	0x010a
        /*0c9a*/ 	.byte	0x3f
	.zero		1


	//   ....[71]....
        /*0c9c*/ 	.word	0x00026ab0
        /*0ca0*/ 	.word	0x00000014
        /*0ca4*/ 	.word	0x00000000
        /*0ca8*/ 	.short	0x010a
        /*0caa*/ 	.byte	0x3f
	.zero		1


	//   ....[72]....
        /*0cac*/ 	.word	0x00026b00
        /*0cb0*/ 	.word	0x00000006
        /*0cb4*/ 	.word	0x00000000
        /*0cb8*/ 	.short	0x010a
        /*0cba*/ 	.byte	0x3f
	.zero		1


	//   ....[73]....
        /*0cbc*/ 	.word	0x00026b50
        /*0cc0*/ 	.word	0x0000000e
        /*0cc4*/ 	.word	0x00000000
        /*0cc8*/ 	.short	0x010a
        /*0cca*/ 	.byte	0x3f
	.zero		1


	//   ....[74]....
        /*0ccc*/ 	.word	0x00026c50
        /*0cd0*/ 	.word	0x00000018
        /*0cd4*/ 	.word	0x00032440
        /*0cd8*/ 	.short	0x010a
        /*0cda*/ 	.byte	0x3f
	.zero		1


	//   ....[75]....
        /*0cdc*/ 	.word	0x00028920
        /*0ce0*/ 	.word	0x00000011
        /*0ce4*/ 	.word	0x00032420
        /*0ce8*/ 	.short	0x010a
        /*0cea*/ 	.byte	0x3f
	.zero		1


	//   ....[76]....
        /*0cec*/ 	.word	0x00028970
        /*0cf0*/ 	.word	0x00000018
        /*0cf4*/ 	.word	0x00032460
        /*0cf8*/ 	.short	0x010a
        /*0cfa*/ 	.byte	0x3f
	.zero		1


	//   ....[77]....
        /*0cfc*/ 	.word	0x000292d0
        /*0d00*/ 	.word	0x0000000a
        /*0d04*/ 	.word	0x00032440
        /*0d08*/ 	.short	0x010a
        /*0d0a*/ 	.byte	0x3f
	.zero		1


	//   ....[78]....
        /*0d0c*/ 	.word	0x00029960
        /*0d10*/ 	.word	0x0000000a
        /*0d14*/ 	.word	0x00032460
        /*0d18*/ 	.short	0x010a
        /*0d1a*/ 	.byte	0x3f
	.zero		1


	//   ....[79]....
        /*0d1c*/ 	.word	0x0002a170
        /*0d20*/ 	.word	0x00000007
        /*0d24*/ 	.word	0x00032420
        /*0d28*/ 	.short	0x010a
        /*0d2a*/ 	.byte	0x3f
	.zero		1


	//   ....[80]....
        /*0d2c*/ 	.word	0x0002a310
        /*0d30*/ 	.word	0x00000005
        /*0d34*/ 	.word	0x00032440
        /*0d38*/ 	.short	0x010a
        /*0d3a*/ 	.byte	0x3f
	.zero		1


	//   ....[81]....
        /*0d3c*/ 	.word	0x0002a360
        /*0d40*/ 	.word	0x00000003
        /*0d44*/ 	.word	0x00032440
        /*0d48*/ 	.short	0x010a
        /*0d4a*/ 	.byte	0x3f
	.zero		1


	//   ....[82]....
        /*0d4c*/ 	.word	0x0002a3b0
        /*0d50*/ 	.word	0x00000005
        /*0d54*/ 	.word	0x00032460
        /*0d58*/ 	.short	0x010a
        /*0d5a*/ 	.byte	0x3f
	.zero		1


	//   ....[83]....
        /*0d5c*/ 	.word	0x0002a760
        /*0d60*/ 	.word	0x0000000a
        /*0d64*/ 	.word	0x00000000
        /*0d68*/ 	.short	0x010a
        /*0d6a*/ 	.byte	0x3f
	.zero		1


	//   ....[84]....
        /*0d6c*/ 	.word	0x0002a8a0
        /*0d70*/ 	.word	0x00000002
        /*0d74*/ 	.word	0x00000000
        /*0d78*/ 	.short	0x010a
        /*0d7a*/ 	.byte	0x3f
	.zero		1


	//   ....[85]....
        /*0d7c*/ 	.word	0x0002af00
        /*0d80*/ 	.word	0x0000000a
        /*0d84*/ 	.word	0x00000000
        /*0d88*/ 	.short	0x010a
        /*0d8a*/ 	.byte	0x3f
	.zero		1


	//   ....[86]....
        /*0d8c*/ 	.word	0x0002b040
        /*0d90*/ 	.word	0x00000008
        /*0d94*/ 	.word	0x00000000
        /*0d98*/ 	.short	0x010a
        /*0d9a*/ 	.byte	0x3f
	.zero		1


	//   ....[87]....
        /*0d9c*/ 	.word	0x0002c310
        /*0da0*/ 	.word	0x00000006
        /*0da4*/ 	.word	0x00000000
        /*0da8*/ 	.short	0x0101
        /*0daa*/ 	.byte	0x3f
	.zero		1


	//   ....[88]....
        /*0dac*/ 	.word	0x00045a80
        /*0db0*/ 	.word	0x00000000
        /*0db4*/ 	.word	0x00000000
        /*0db8*/ 	.short	0x0101
        /*0dba*/ 	.byte	0x3f
	.zero		1


	//   ....[89]....
        /*0dbc*/ 	.word	0x00045aa0
        /*0dc0*/ 	.word	0x00000002
        /*0dc4*/ 	.word	0x00000000
        /*0dc8*/ 	.short	0x010a
        /*0dca*/ 	.byte	0x3f
	.zero		1


	//   ....[90]....
        /*0dcc*/ 	.word	0x00045af0
        /*0dd0*/ 	.word	0x00000008
        /*0dd4*/ 	.word	0x00000000
        /*0dd8*/ 	.short	0x010a
        /*0dda*/ 	.byte	0x3f
	.zero		1


	//----- nvinfo : EIATTR_NUM_MBARRIERS
	.align		4
.L_1328:
        /*0ddc*/ 	.byte	0x03, 0x38
        /*0dde*/ 	.short	0x0017


	//----- nvinfo : EIATTR_EXIT_INSTR_OFFSETS
	.align		4
        /*0de0*/ 	.byte	0x04, 0x1c
        /*0de2*/ 	.short	(.L_1330 - .L_1329)


	//   ....[0]....
.L_1329:
        /*0de4*/ 	.word	0x00000a60


	//   ....[1]....
        /*0de8*/ 	.word	0x00021890


	//   ....[2]....
        /*0dec*/ 	.word	0x000268f0


	//----- nvinfo : EIATTR_MAX_THREADS
	.align		4
.L_1330:
        /*0df0*/ 	.byte	0x04, 0x05
        /*0df2*/ 	.short	(.L_1332 - .L_1331)
.L_1331:
        /*0df4*/ 	.word	0x00000180
        /*0df8*/ 	.word	0x00000001
        /*0dfc*/ 	.word	0x00000001


	//----- nvinfo : EIATTR_CRS_STACK_SIZE
	.align		4
.L_1332:
        /*0e00*/ 	.byte	0x04, 0x1e
        /*0e02*/ 	.short	(.L_1334 - .L_1333)
.L_1333:
        /*0e04*/ 	.word	0x00000000


	//----- nvinfo : EIATTR_CBANK_PARAM_SIZE
	.align		4
.L_1334:
        /*0e08*/ 	.byte	0x03, 0x19
        /*0e0a*/ 	.short	0x0bf0


	//----- nvinfo : EIATTR_PARAM_CBANK
	.align		4
        /*0e0c*/ 	.byte	0x04, 0x0a
        /*0e0e*/ 	.short	(.L_1336 - .L_1335)
	.align		4
.L_1335:
        /*0e10*/ 	.word	index@(.nv.constant0._ZN7cutlass13device_kernelIN5flash11enable_sm90INS1_16FlashAttnFwdSm90INS1_25CollectiveMainloopFwdSm90ILi2EN4cute5tupleIJNS5_1CILi1EEES8_S8_EEENS6_IJNS7_ILi128EEENS7_ILi96EEENS7_ILi64EEEEEELi256ENS_10bfloat16_tEfNS_4arch4Sm90ELb0ELb1ELb0ELb0ELb1ELb0ELb1ELb1ELb0ELb1ELb0ELb0EEENS1_21CollectiveEpilogueFwdINS6_IJSA_NS7_ILi256EEESB_EEES9_SE_SG_Li256ELb0ELb1ELb0ELb0EEENS1_30DynamicPersistentTileSchedulerILi256ELi128ELb0ELb1ELb1EEEEEEEEEvNT_6ParamsE)
        /*0e14*/ 	.short	0x0210
        /*0e16*/ 	.short	0x0bf0


	//----- nvinfo : EIATTR_SW_WAR
	.align		4
.L_1336:
        /*0e18*/ 	.byte	0x04, 0x36
        /*0e1a*/ 	.short	(.L_1338 - .L_1337)
.L_1337:
        /*0e1c*/ 	.word	0x00000008
.L_1338:


//--------------------- .nv.info._ZN7cutlass13device_kernelIN5flash11enable_sm90INS1_16FlashAttnFwdSm90INS1_25CollectiveMainloopFwdSm90ILi2EN4cute5tupleIJNS5_1CILi1EEES8_S8_EEENS6_IJNS7_ILi128EEENS7_ILi96EEENS7_ILi64EEEEEELi256ENS_10bfloat16_tEfNS_4arch4Sm90ELb0ELb1ELb0ELb1ELb1ELb0ELb0ELb1ELb0ELb1ELb0ELb0EEENS1_21CollectiveEpilogueFwdINS6_IJSA_NS7_ILi256EEESB_EEES9_SE_SG_Li256ELb1ELb1ELb0ELb0EEENS1_36VarlenDynamicPersistentTileSchedulerILi128ELi96ELi256ELi128ELb0ELb1ELb1ELb1ELb0ELb1EEEEEEEEEvNT_6ParamsE --------------------------
	.section	.nv.info._ZN7cutlass13device_kernelIN5flash11enable_sm90INS1_16FlashAttnFwdSm90INS1_25CollectiveMainloopFwdSm90ILi2EN4cute5tupleIJNS5_1CILi1EEES8_S8_EEENS6_IJNS7_ILi128EEENS7_ILi96EEENS7_ILi64EEEEEELi256ENS_10bfloat16_tEfNS_4arch4Sm90ELb0ELb1ELb0ELb1ELb1ELb0ELb0ELb1ELb0ELb1ELb0ELb0EEENS1_21CollectiveEpilogueFwdINS6_IJSA_NS7_ILi256EEESB_EEES9_SE_SG_Li256ELb1ELb1ELb0ELb0EEENS1_36VarlenDynamicPersistentTileSchedulerILi128ELi96ELi256ELi128ELb0ELb1ELb1ELb1ELb0ELb1EEEEEEEEEvNT_6ParamsE,"",@"SHT_CUDA_INFO"
	.sectionflags	@""
	.align	4


	//----- nvinfo : EIATTR_CUDA_API_VERSION
	.align		4
        /*0000*/ 	.byte	0x04, 0x37
        /*0002*/ 	.short	(.L_1340 - .L_1339)
.L_1339:
        /*0004*/ 	.word	0x00000082


	//----- nvinfo : EIATTR_KPARAM_INFO
	.align		4
.L_1340:
        /*0008*/ 	.byte	0x04, 0x17
        /*000a*/ 	.short	(.L_1342 - .L_1341)
.L_1341:
        /*000c*/ 	.word	0x00000000
        /*0010*/ 	.short	0x0000
        /*0012*/ 	.short	0x0070
        /*0014*/ 	.byte	0x00, 0xf0, 0x01, 0x2a


	//----- nvinfo : EIATTR_SPARSE_MMA_MASK
	.align		4
.L_1342:
        /*0018*/ 	.byte	0x03, 0x50
        /*001a*/ 	.short	0x0000


	//----- nvinfo : EIATTR_MAXREG_COUNT
	.align		4
        /*001c*/ 	.byte	0x03, 0x1b
        /*001e*/ 	.short	0x00a8


	//----- nvinfo : EIATTR_NUM_BARRIERS
	.align		4
        /*0020*/ 	.byte	0x02, 0x4c
        /*0022*/ 	.byte	0x10
	.zero		1


	//----- nvinfo : EIATTR_EXTERNS
	.align		4
        /*0024*/ 	.byte	0x04, 0x0f
        /*0026*/ 	.short	(.L_1344 - .L_1343)


	//   ....[0]....
	.align		4
.L_1343:
        /*0028*/ 	.word	index@(__assertfail)


	//----- nvinfo : EIATTR_ANNOTATIONS
	.align		4
.L_1344:
        /*002c*/ 	.byte	0x04, 0x55
        /*002e*/ 	.short	(.L_1346 - .L_1345)


	//   ....[0]....
.L_1345:
        /* <DEDUP_REMOVED lines=9> */


	//----- nvinfo : EIATTR_MERCURY_ISA_VERSION
	.align		4
.L_1346:
        /*00a8*/ 	.byte	0x03, 0x5f
        /*00aa*/ 	.short	0x0101


	//----- nvinfo : EIATTR_UNUSED_LOAD_BYTE_OFFSET
	.align		4
        /*00ac*/ 	.byte	0x04, 0x44
        /*00ae*/ 	.short	(.L_1348 - .L_1347)


	//   ....[0]....
.L_1347:
        /*00b0*/ 	.word	0x00000960
        /*00b4*/ 	.word	0x0000fff0


	//   ....[1]....
        /*00b8*/ 	.word	0x0000d150
        /*00bc*/ 	.word	0x0000fff0


	//----- nvinfo : EIATTR_INT_WARP_WIDE_INSTR_OFFSETS
	.align		4
.L_1348:
        /*00c0*/ 	.byte	0x04, 0x31
        /*00c2*/ 	.short	(.L_1350 - .L_1349)


	//   ....[0]....
.L_1349:
        /*00c4*/ 	.word	0x000000c0


	//   ....[1]....
        /*00c8*/ 	.word	0x000000d0


	//   ....[2]....
        /*00cc*/ 	.word	0x00000170


	//   ....[3]....
        /*00d0*/ 	.word	0x00011470


	//   ....[4]....
        /*00d4*/ 	.word	0x00011500


	//   ....[5]....
        /*00d8*/ 	.word	0x00014800


	//   ....[6]....
        /*00dc*/ 	.word	0x00014890


	//----- nvinfo : EIATTR_COOP_GROUP_MASK_REGIDS
	.align		4
.L_1350:
        /*00e0*/ 	.byte	0x04, 0x29
        /*00e2*/ 	.short	(.L_1352 - .L_1351)


	//   ....[0]....
.L_1351:
        /*00e4*/ 	.word	0xffffffff


	//   ....[1]....
        /*00e8*/ 	.word	0xffffffff


	//   ....[2]....
        /*00ec*/ 	.word	0xffffffff


	//   ....[3]....
        /*00f0*/ 	.word	0xffffffff


	//   ....[4]....
        /*00f4*/ 	.word	0xffffffff


	//   ....[5]....
        /*00f8*/ 	.word	0xffffffff


	//   ....[6]....
        /*00fc*/ 	.word	0xffffffff


	//   ....[7]....
        /*0100*/ 	.word	0xffffffff


	//   ....[8]....
        /*0104*/ 	.word	0xffffffff


	//   ....[9]....
        /*0108*/ 	.word	0xffffffff


	//   ....[10]....
        /*010c*/ 	.word	0xffffffff


	//   ....[11]....
        /*0110*/ 	.word	0xffffffff


	//   ....[12]....
        /*0114*/ 	.word	0xffffffff


	//   ....[13]....
        /*0118*/ 	.word	0xffffffff


	//   ....[14]....
        /*011c*/ 	.word	0xffffffff


	//   ....[15]....
        /*0120*/ 	.word	0xffffffff


	//   ....[16]....
        /*0124*/ 	.word	0xffffffff


	//   ....[17]....
        /*0128*/ 	.word	0xffffffff


	//   ....[18]....
        /*012c*/ 	.word	0xffffffff


	//   ....[19]....
        /*0130*/ 	.word	0xffffffff


	//   ....[20]....
        /*0134*/ 	.word	0xffffffff


	//   ....[21]....
        /*0138*/ 	.word	0xffffffff


	//   ....[22]....
        /*013c*/ 	.word	0xffffffff


	//   ....[23]....
        /*0140*/ 	.word	0xffffffff


	//   ....[24]....
        /*0144*/ 	.word	0xffffffff


	//   ....[25]....
        /*0148*/ 	.word	0xffffffff


	//   ....[26]....
        /*014c*/ 	.word	0xffffffff


	//   ....[27]....
        /*0150*/ 	.word	0xffffffff


	//   ....[28]....
        /*0154*/ 	.word	0xffffffff


	//   ....[29]....
        /*0158*/ 	.word	0xffffffff


	//   ....[30]....
        /*015c*/ 	.word	0xffffffff


	//   ....[31]....
        /*0160*/ 	.word	0xffffffff


	//   ....[32]....
        /*0164*/ 	.word	0xffffffff


	//   ....[33]....
        /*0168*/ 	.word	0xffffffff


	//   ....[34]....
        /*016c*/ 	.word	0xffffffff


	//   ....[35]....
        /*0170*/ 	.word	0xffffffff


	//   ....[36]....
        /*0174*/ 	.word	0xffffffff


	//   ....[37]....
        /*0178*/ 	.word	0xffffffff


	//   ....[38]....
        /*017c*/ 	.word	0xffffffff


	//   ....[39]....
        /*0180*/ 	.word	0xffffffff


	//   ....[40]....
        /*0184*/ 	.word	0xffffffff


	//   ....[41]....
        /*0188*/ 	.word	0xffffffff


	//   ....[42]....
        /*018c*/ 	.word	0xffffffff


	//   ....[43]....
        /*0190*/ 	.word	0xffffffff


	//   ....[44]....
        /*0194*/ 	.word	0xffffffff


	//   ....[45]....
        /*0198*/ 	.word	0xffffffff


	//   ....[46]....
        /*019c*/ 	.word	0xffffffff


	//   ....[47]....
        /*01a0*/ 	.word	0xffffffff


	//   ....[48]....
        /*01a4*/ 	.word	0xffffffff


	//   ....[49]....
        /*01a8*/ 	.word	0xffffffff


	//   ....[50]....
        /*01ac*/ 	.word	0xffffffff


	//   ....[51]....
        /*01b0*/ 	.word	0xffffffff


	//   ....[52]....
        /*01b4*/ 	.word	0xffffffff


	//   ....[53]....
        /*01b8*/ 	.word	0xffffffff


	//   ....[54]....
        /*01bc*/ 	.word	0xffffffff


	//   ....[55]....
        /*01c0*/ 	.word	0xffffffff


	//   ....[56]....
        /*01c4*/ 	.word	0xffffffff


	//   ....[57]....
        /*01c8*/ 	.word	0xffffffff


	//   ....[58]....
        /*01cc*/ 	.word	0xffffffff


	//   ....[59]....
        /*01d0*/ 	.word	0xffffffff


	//   ....[60]....
        /*01d4*/ 	.word	0xffffffff


	//   ....[61]....
        /*01d8*/ 	.word	0xffffffff


	//   ....[62]....
        /*01dc*/ 	.word	0xffffffff


	//   ....[63]....
        /*01e0*/ 	.word	0xffffffff


	//   ....[64]....
        /*01e4*/ 	.word	0xffffffff


	//   ....[65]....
        /*01e8*/ 	.word	0xffffffff


	//   ....[66]....
        /*01ec*/ 	.word	0xffffffff


	//   ....[67]....
        /*01f0*/ 	.word	0xffffffff


	//   ....[68]....
        /*01f4*/ 	.word	0xffffffff


	//   ....[69]....
        /*01f8*/ 	.word	0xffffffff


	//   ....[70]....
        /*01fc*/ 	.word	0xffffffff


	//   ....[71]....
        /*0200*/ 	.word	0xffffffff


	//   ....[72]....
        /*0204*/ 	.word	0xffffffff


	//   ....[73]....
        /*0208*/ 	.word	0xffffffff


	//   ....[74]....
        /*020c*/ 	.word	0xffffffff


	//   ....[75]....
        /*0210*/ 	.word	0xffffffff


	//   ....[76]....
        /*0214*/ 	.word	0xffffffff


	//   ....[77]....
        /*0218*/ 	.word	0xffffffff


	//   ....[78]....
        /*021c*/ 	.word	0xffffffff


	//   ....[79]....
        /*0220*/ 	.word	0xffffffff


	//   ....[80]....
        /*0224*/ 	.word	0xffffffff


	//   ....[81]....
        /*0228*/ 	.word	0xffffffff


	//   ....[82]....
        /*022c*/ 	.word	0xffffffff


	//   ....[83]....
        /*0230*/ 	.word	0xffffffff


	//   ....[84]....
        /*0234*/ 	.word	0xffffffff


	//   ....[85]....
        /*0238*/ 	.word	0xffffffff


	//   ....[86]....
        /*023c*/ 	.word	0xffffffff


	//   ....[87]....
        /*0240*/ 	.word	0xffffffff


	//   ....[88]....
        /*0244*/ 	.word	0xffffffff


	//   ....[89]....
        /*0248*/ 	.word	0xffffffff


	//   ....[90]....
        /*024c*/ 	.word	0xffffffff


	//   ....[91]....
        /*0250*/ 	.word	0xffffffff


	//   ....[92]....
        /*0254*/ 	.word	0xffffffff


	//   ....[93]....
        /*0258*/ 	.word	0xffffffff


	//   ....[94]....
        /*025c*/ 	.word	0xffffffff


	//   ....[95]....
        /*0260*/ 	.word	0xffffffff


	//   ....[96]....
        /*0264*/ 	.word	0xffffffff


	//   ....[97]....
        /*0268*/ 	.word	0xffffffff


	//   ....[98]....
        /*026c*/ 	.word	0xffffffff


	//   ....[99]....
        /*0270*/ 	.word	0xffffffff


	//   ....[100]....
        /*0274*/ 	.word	0xffffffff


	//   ....[101]....
        /*0278*/ 	.word	0xffffffff


	//   ....[102]....
        /*027c*/ 	.word	0xffffffff


	//   ....[103]....
        /*0280*/ 	.word	0xffffffff


	//   ....[104]....
        /*0284*/ 	.word	0xffffffff


	//   ....[105]....
        /*0288*/ 	.word	0xffffffff


	//   ....[106]....
        /*028c*/ 	.word	0xffffffff


	//   ....[107]....
        /*0290*/ 	.word	0xffffffff


	//   ....[108]....
        /*0294*/ 	.word	0xffffffff


	//   ....[109]....
        /*0298*/ 	.word	0xffffffff


	//   ....[110]....
        /*029c*/ 	.word	0xffffffff


	//   ....[111]....
        /*02a0*/ 	.word	0xffffffff


	//   ....[112]....
        /*02a4*/ 	.word	0xffffffff


	//   ....[113]....
        /*02a8*/ 	.word	0xffffffff


	//   ....[114]....
        /*02ac*/ 	.word	0xffffffff


	//   ....[115]....
        /*02b0*/ 	.word	0xffffffff


	//   ....[116]....
        /*02b4*/ 	.word	0xffffffff


	//   ....[117]....
        /*02b8*/ 	.word	0xffffffff


	//   ....[118]....
        /*02bc*/ 	.word	0xffffffff


	//   ....[119]....
        /*02c0*/ 	.word	0xffffffff


	//   ....[120]....
        /*02c4*/ 	.word	0xffffffff


	//   ....[121]....
        /*02c8*/ 	.word	0xffffffff


	//   ....[122]....
        /*02cc*/ 	.word	0xffffffff


	//   ....[123]....
        /*02d0*/ 	.word	0xffffffff


	//   ....[124]....
        /*02d4*/ 	.word	0xffffffff


	//   ....[125]....
        /*02d8*/ 	.word	0xffffffff


	//   ....[126]....
        /*02dc*/ 	.word	0xffffffff


	//   ....[127]....
        /*02e0*/ 	.word	0xffffffff


	//   ....[128]....
        /*02e4*/ 	.word	0xffffffff


	//   ....[129]....
        /*02e8*/ 	.word	0xffffffff


	//   ....[130]....
        /*02ec*/ 	.word	0xffffffff


	//   ....[131]....
        /*02f0*/ 	.word	0xffffffff


	//   ....[132]....
        /*02f4*/ 	.word	0xffffffff


	//   ....[133]....
        /*02f8*/ 	.word	0xffffffff


	//   ....[134]....
        /*02fc*/ 	.word	0xffffffff


	//   ....[135]....
        /*0300*/ 	.word	0xffffffff


	//   ....[136]....
        /*0304*/ 	.word	0xffffffff


	//   ....[137]....
        /*0308*/ 	.word	0xffffffff


	//   ....[138]....
        /*030c*/ 	.word	0xffffffff


	//   ....[139]....
        /*0310*/ 	.word	0xffffffff


	//   ....[140]....
        /*0314*/ 	.word	0xffffffff


	//   ....[141]....
        /*0318*/ 	.word	0xffffffff


	//   ....[142]....
        /*031c*/ 	.word	0xffffffff


	//   ....[143]....
        /*0320*/ 	.word	0xffffffff


	//   ....[144]....
        /*0324*/ 	.word	0xffffffff


	//   ....[145]....
        /*0328*/ 	.word	0xffffffff


	//   ....[146]....
        /*032c*/ 	.word	0xffffffff


	//   ....[147]....
        /*0330*/ 	.word	0xffffffff


	//   ....[148]....
        /*0334*/ 	.word	0xffffffff


	//   ....[149]....
        /*0338*/ 	.word	0xffffffff


	//   ....[150]....
        /*033c*/ 	.word	0xffffffff


	//   ....[151]....
        /*0340*/ 	.word	0x0500000f


	//   ....[152]....
        /*0344*/ 	.word	0x0500000f


	//   ....[153]....
        /*0348*/ 	.word	0x0500000f


	//   ....[154]....
        /*034c*/ 	.word	0x0500000f


	//   ....[155]....
        /*0350*/ 	.word	0x0500000f


	//   ....[156]....
        /*0354*/ 	.word	0x0500000f


	//   ....[157]....
        /*0358*/ 	.word	0x0500000f


	//   ....[158]....
        /*035c*/ 	.word	0x0500000f


	//   ....[159]....
        /*0360*/ 	.word	0x0500000f


	//   ....[160]....
        /*0364*/ 	.word	0x0500000f


	//   ....[161]....
        /*0368*/ 	.word	0x0500000f


	//   ....[162]....
        /*036c*/ 	.word	0x0500000f


	//   ....[163]....
        /*0370*/ 	.word	0x0500000f


	//   ....[164]....
        /*0374*/ 	.word	0x0500000f


	//   ....[165]....
        /*0378*/ 	.word	0x0500000f


	//   ....[166]....
        /*037c*/ 	.word	0x0500000f


	//   ....[167]....
        /*0380*/ 	.word	0x0500000f


	//   ....[168]....
        /*0384*/ 	.word	0x0500000f


	//   ....[169]....
        /*0388*/ 	.word	0x0500000f


	//   ....[170]....
        /*038c*/ 	.word	0x0500000f


	//   ....[171]....
        /*0390*/ 	.word	0x0500000f


	//   ....[172]....
        /*0394*/ 	.word	0x0500000f


	//   ....[173]....
        /*0398*/ 	.word	0x0500000f


	//   ....[174]....
        /*039c*/ 	.word	0x0500000f


	//   ....[175]....
        /*03a0*/ 	.word	0x0500000f


	//   ....[176]....
        /*03a4*/ 	.word	0x0500000f


	//   ....[177]....
        /*03a8*/ 	.word	0x0500000f


	//   ....[178]....
        /*03ac*/ 	.word	0x0500000f


	//   ....[179]....
        /*03b0*/ 	.word	0x0500000f


	//   ....[180]....
        /*03b4*/ 	.word	0x0500000f


	//   ....[181]....
        /*03b8*/ 	.word	0x0500000f


	//   ....[182]....
        /*03bc*/ 	.word	0x0500000f


	//   ....[183]....
        /*03c0*/ 	.word	0x0500000f


	//   ....[184]....
        /*03c4*/ 	.word	0x0500000f


	//   ....[185]....
        /*03c8*/ 	.word	0x0500000f


	//   ....[186]....
        /*03cc*/ 	.word	0x0500000f


	//   ....[187]....
        /*03d0*/ 	.word	0x0500000f


	//   ....[188]....
        /*03d4*/ 	.word	0x0500000f


	//   ....[189]....
        /*03d8*/ 	.word	0x0500000f


	//   ....[190]....
        /*03dc*/ 	.word	0x0500000f


	//   ....[191]....
        /*03e0*/ 	.word	0x0500000f


	//   ....[192]....
        /*03e4*/ 	.word	0x0500000f


	//   ....[193]....
        /*03e8*/ 	.word	0x0500000f


	//   ....[194]....
        /*03ec*/ 	.word	0x0500000f


	//   ....[195]....
        /*03f0*/ 	.word	0x0500000f


	//   ....[196]....
        /*03f4*/ 	.word	0x0500000f


	//   ....[197]....
        /*03f8*/ 	.word	0x0500000f


	//   ....[198]....
        /*03fc*/ 	.word	0x0500000f


	//   ....[199]....
        /*0400*/ 	.word	0x0500000f


	//   ....[200]....
        /*0404*/ 	.word	0x0500000f


	//   ....[201]....
        /*0408*/ 	.word	0x0500000f


	//   ....[202]....
        /*040c*/ 	.word	0x0500000f


	//   ....[203]....
        /*0410*/ 	.word	0x0500000f


	//   ....[204]....
        /*0414*/ 	.word	0x0500000f


	//   ....[205]....
        /*0418*/ 	.word	0x0500000f


	//   ....[206]....
        /*041c*/ 	.word	0x0500000f


	//   ....[207]....
        /*0420*/ 	.word	0x0500000f


	//   ....[208]....
        /*0424*/ 	.word	0x0500000f


	//   ....[209]....
        /*0428*/ 	.word	0x0500000f


	//   ....[210]....
        /*042c*/ 	.word	0x0500000f


	//   ....[211]....
        /*0430*/ 	.word	0x0500000f


	//   ....[212]....
        /*0434*/ 	.word	0x0500000f


	//   ....[213]....
        /*0438*/ 	.word	0x0500000f


	//   ....[214]....
        /*043c*/ 	.word	0x0500000f


	//   ....[215]....
        /*0440*/ 	.word	0x0500000f


	//   ....[216]....
        /*0444*/ 	.word	0x0500000f


	//   ....[217]....
        /*0448*/ 	.word	0x0500000f


	//   ....[218]....
        /*044c*/ 	.word	0x0500000f


	//   ....[219]....
        /*0450*/ 	.word	0x0500000f


	//   ....[220]....
        /*0454*/ 	.word	0x0500000f


	//   ....[221]....
        /*0458*/ 	.word	0x0500000f


	//   ....[222]....
        /*045c*/ 	.word	0x0500000f


	//   ....[223]....
        /*0460*/ 	.word	0x0500000f


	//   ....[224]....
        /*0464*/ 	.word	0x0500000f


	//   ....[225]....
        /*0468*/ 	.word	0x0500000f


	//   ....[226]....
        /*046c*/ 	.word	0x0500000f


	//   ....[227]....
        /*0470*/ 	.word	0x0500000f


	//   ....[228]....
        /*0474*/ 	.word	0x0500000f


	//   ....[229]....
        /*0478*/ 	.word	0x0500000f


	//   ....[230]....
        /*047c*/ 	.word	0x0500000f


	//   ....[231]....
        /*0480*/ 	.word	0x0500000f


	//   ....[232]....
        /*0484*/ 	.word	0x0500000f


	//   ....[233]....
        /*0488*/ 	.word	0x0500000f


	//----- nvinfo : EIATTR_COOP_GROUP_INSTR_OFFSETS
	.align		4
.L_1352:
        /*048c*/ 	.byte	0x04, 0x28
        /*048e*/ 	.short	(.L_1354 - .L_1353)


	//   ....[0]....
.L_1353:
        /*0490*/ 	.word	0x00000080


	//   ....[1]....
        /*0494*/ 	.word	0x00000090


	//   ....[2]....
        /*0498*/ 	.word	0x000002d0


	//   ....[3]....
        /*049c*/ 	.word	0x00000430


	//   ....[4]....
        /*04a0*/ 	.word	0x00000550


	//   ....[5]....
        /*04a4*/ 	.word	0x000006b0


	//   ....[6]....
        /*04a8*/ 	.word	0x00001a80


	//   ....[7]....
        /*04ac*/ 	.word	0x000021e0


	//   ....[8]....
        /*04b0*/ 	.word	0x00002410


	//   ....[9]....
        /*04b4*/ 	.word	0x00003140


	//   ....[10]....
        /*04b8*/ 	.word	0x00003250


	//   ....[11]....
        /*04bc*/ 	.word	0x00003880


	//   ....[12]....
        /*04c0*/ 	.word	0x000038e0


	//   ....[13]....
        /*04c4*/ 	.word	0x00004ad0


	//   ....[14]....
        /*04c8*/ 	.word	0x00005500


	//   ....[15]....
        /*04cc*/ 	.word	0x00005a80


	//   ....[16]....
        /*04d0*/ 	.word	0x00005ba0


	//   ....[17]....
        /*04d4*/ 	.word	0x00006210


	//   ....[18]....
        /*04d8*/ 	.word	0x00006330


	//   ....[19]....
        /*04dc*/ 	.word	0x00007e50


	//   ....[20]....
        /*04e0*/ 	.word	0x00007e80


	//   ....[21]....
        /*04e4*/ 	.word	0x000082c0


	//   ....[22]....
        /*04e8*/ 	.word	0x00008490


	//   ....[23]....
        /*04ec*/ 	.word	0x00009ad0


	//   ....[24]....
        /*04f0*/ 	.word	0x0000a500


	//   ....[25]....
        /*04f4*/ 	.word	0x0000aa80


	//   ....[26]....
        /*04f8*/ 	.word	0x0000aba0


	//   ....[27]....
        /*04fc*/ 	.word	0x0000b210


	//   ....[28]....
        /*0500*/ 	.word	0x0000b330


	//   ....[29]....
        /*0504*/ 	.word	0x0000c6d0


	//   ....[30]....
        /*0508*/ 	.word	0x0000c710


	//   ....[31]....
        /*050c*/ 	.word	0x0000c7c0


	//   ....[32]....
        /*0510*/ 	.word	0x0000c820


	//   ....[33]....
        /*0514*/ 	.word	0x0000e1f0


	//   ....[34]....
        /*0518*/ 	.word	0x0000e230


	//   ....[35]....
        /*051c*/ 	.word	0x0000e270


	//   ....[36]....
        /*0520*/ 	.word	0x0000e2a0


	//   ....[37]....
        /*0524*/ 	.word	0x0000eb40


	//   ....[38]....
        /*0528*/ 	.word	0x0000eb70


	//   ....[39]....
        /*052c*/ 	.word	0x0000ecb0


	//   ....[40]....
        /*0530*/ 	.word	0x0000ecd0


	//   ....[41]....
        /*0534*/ 	.word	0x0000ee10


	//   ....[42]....
        /*0538*/ 	.word	0x0000ee30


	//   ....[43]....
        /*053c*/ 	.word	0x0000ef80


	//   ....[44]....
        /*0540*/ 	.word	0x0000efa0


	//   ....[45]....
        /*0544*/ 	.word	0x0000f8d0


	//   ....[46]....
        /*0548*/ 	.word	0x0000f900


	//   ....[47]....
        /*054c*/ 	.word	0x0000fa50


	//   ....[48]....
        /*0550*/ 	.word	0x0000fa70


	//   ....[49]....
        /*0554*/ 	.word	0x0000fbb0


	//   ....[50]....
        /*0558*/ 	.word	0x0000fbd0


	//   ....[51]....
        /*055c*/ 	.word	0x0000fd20


	//   ....[52]....
        /*0560*/ 	.word	0x0000fd40


	//   ....[53]....
        /*0564*/ 	.word	0x0000ff20


	//   ....[54]....
        /*0568*/ 	.word	0x000100d0


	//   ....[55]....
        /*056c*/ 	.word	0x00010100


	//   ....[56]....
        /*0570*/ 	.word	0x00010130


	//   ....[57]....
        /*0574*/ 	.word	0x00010160


	//   ....[58]....
        /*0578*/ 	.word	0x00010190


	//   ....[59]....
        /*057c*/ 	.word	0x000101c0


	//   ....[60]....
        /*0580*/ 	.word	0x00010310


	//   ....[61]....
        /*0584*/ 	.word	0x00010340


	//   ....[62]....
        /*0588*/ 	.word	0x00010370


	//   ....[63]....
        /*058c*/ 	.word	0x000103a0


	//   ....[64]....
        /*0590*/ 	.word	0x000103d0


	//   ....[65]....
        /*0594*/ 	.word	0x00010400


	//   ....[66]....
        /*0598*/ 	.word	0x00010490


	//   ....[67]....
        /*059c*/ 	.word	0x000104f0


	//   ....[68]....
        /*05a0*/ 	.word	0x00010580


	//   ....[69]....
        /*05a4*/ 	.word	0x00012020


	//   ....[70]....
        /*05a8*/ 	.word	0x00012040


	//   ....[71]....
        /*05ac*/ 	.word	0x000120d0


	//   ....[72]....
        /*05b0*/ 	.word	0x000120f0


	//   ....[73]....
        /*05b4*/ 	.word	0x00012170


	//   ....[74]....
        /*05b8*/ 	.word	0x00012190


	//   ....[75]....
        /*05bc*/ 	.word	0x00012210


	//   ....[76]....
        /*05c0*/ 	.word	0x00012230


	//   ....[77]....
        /*05c4*/ 	.word	0x000122b0


	//   ....[78]....
        /*05c8*/ 	.word	0x000122d0


	//   ....[79]....
        /*05cc*/ 	.word	0x000122e0


	//   ....[80]....
        /*05d0*/ 	.word	0x000122f0


	//   ....[81]....
        /*05d4*/ 	.word	0x00012a20


	//   ....[82]....
        /*05d8*/ 	.word	0x00012a50


	//   ....[83]....
        /*05dc*/ 	.word	0x00012b10


	//   ....[84]....
        /*05e0*/ 	.word	0x00012b20


	//   ....[85]....
        /*05e4*/ 	.word	0x00012bb0


	//   ....[86]....
        /*05e8*/ 	.word	0x00012bc0


	//   ....[87]....
        /*05ec*/ 	.word	0x00012c50


	//   ....[88]....
        /*05f0*/ 	.word	0x00012c60


	//   ....[89]....
        /*05f4*/ 	.word	0x00012cf0


	//   ....[90]....
        /*05f8*/ 	.word	0x00012d00


	//   ....[91]....
        /*05fc*/ 	.word	0x00012d90


	//   ....[92]....
        /*0600*/ 	.word	0x00012da0


	//   ....[93]....
        /*0604*/ 	.word	0x00012e20


	//   ....[94]....
        /*0608*/ 	.word	0x00012e30


	//   ....[95]....
        /*060c*/ 	.word	0x00012e40


	//   ....[96]....
        /*0610*/ 	.word	0x00012e50


	//   ....[97]....
        /*0614*/ 	.word	0x00013360


	//   ....[98]....
        /*0618*/ 	.word	0x00013380


	//   ....[99]....
        /*061c*/ 	.word	0x000133d0


	//   ....[100]....
        /*0620*/ 	.word	0x00013490


	//   ....[101]....
        /*0624*/ 	.word	0x000134a0


	//   ....[102]....
        /*0628*/ 	.word	0x000134d0


	//   ....[103]....
        /*062c*/ 	.word	0x00013560


	//   ....[104]....
        /*0630*/ 	.word	0x00013610


	//   ....[105]....
        /*0634*/ 	.word	0x00013620


	//   ....[106]....
        /*0638*/ 	.word	0x00013650


	//   ....[107]....
        /*063c*/ 	.word	0x00013660


	//   ....[108]....
        /*0640*/ 	.word	0x000136f0


	//   ....[109]....
        /*0644*/ 	.word	0x00013e30


	//   ....[110]....
        /*0648*/ 	.word	0x00013e50


	//   ....[111]....
        /*064c*/ 	.word	0x00013ea0


	//   ....[112]....
        /*0650*/ 	.word	0x00013eb0


	//   ....[113]....
        /*0654*/ 	.word	0x00013ef0


	//   ....[114]....
        /*0658*/ 	.word	0x00013f00


	//   ....[115]....
        /*065c*/ 	.word	0x00013f40


	//   ....[116]....
        /*0660*/ 	.word	0x00013f50


	//   ....[117]....
        /*0664*/ 	.word	0x00013f90


	//   ....[118]....
        /*0668*/ 	.word	0x00013fa0


	//   ....[119]....
        /*066c*/ 	.word	0x00013fb0


	//   ....[120]....
        /*0670*/ 	.word	0x00013ff0


	//   ....[121]....
        /*0674*/ 	.word	0x00014330


	//   ....[122]....
        /*0678*/ 	.word	0x00014350


	//   ....[123]....
        /*067c*/ 	.word	0x00014360


	//   ....[124]....
        /*0680*/ 	.word	0x00014370


	//   ....[125]....
        /*0684*/ 	.word	0x00014390


	//   ....[126]....
        /*0688*/ 	.word	0x00014400


	//   ....[127]....
        /*068c*/ 	.word	0x00014470


	//   ....[128]....
        /*0690*/ 	.word	0x00014490


	//   ....[129]....
        /*0694*/ 	.word	0x000144a0


	//   ....[130]....
        /*0698*/ 	.word	0x00014500


	//   ....[131]....
        /*069c*/ 	.word	0x00014520


	//   ....[132]....
        /*06a0*/ 	.word	0x00014580


	//   ....[133]....
        /*06a4*/ 	.word	0x00014a80


	//   ....[134]....
        /*06a8*/ 	.word	0x00014ab0


	//   ....[135]....
        /*06ac*/ 	.word	0x00014ae0


	//   ....[136]....
        /*06b0*/ 	.word	0x00014b10


	//   ....[137]....
        /*06b4*/ 	.word	0x00014b40


	//   ....[138]....
        /*06b8*/ 	.word	0x00014b70


	//   ....[139]....
        /*06bc*/ 	.word	0x00014ba0


	//   ....[140]....
        /*06c0*/ 	.word	0x00014bd0


	//   ....[141]....
        /*06c4*/ 	.word	0x00014d50


	//   ....[142]....
        /*06c8*/ 	.word	0x00014d80


	//   ....[143]....
        /*06cc*/ 	.word	0x00014db0


	//   ....[144]....
        /*06d0*/ 	.word	0x00014de0


	//   ....[145]....
        /*06d4*/ 	.word	0x00014e10


	//   ....[146]....
        /*06d8*/ 	.word	0x00014e40


	//   ....[147]....
        /*06dc*/ 	.word	0x00014f00


	//   ....[148]....
        /*06e0*/ 	.word	0x00014f20


	//   ....[149]....
        /*06e4*/ 	.word	0x00014f90


	//   ....[150]....
        /*06e8*/ 	.word	0x00015630


	//   ....[151]....
        /*06ec*/ 	.word	0x00015c90


	//   ....[152]....
        /*06f0*/ 	.word	0x00015d80


	//   ....[153]....
        /*06f4*/ 	.word	0x00015e20


	//   ....[154]....
        /*06f8*/ 	.word	0x00015e80


	//   ....[155]....
        /*06fc*/ 	.word	0x00015f70


	//   ....[156]....
        /*0700*/ 	.word	0x00015fe0


	//   ....[157]....
        /*0704*/ 	.word	0x000160d0


	//   ....[158]....
        /*0708*/ 	.word	0x00016140


	//   ....[159]....
        /*070c*/ 	.word	0x00016230


	//   ....[160]....
        /*0710*/ 	.word	0x000162a0


	//   ....[161]....
        /*0714*/ 	.word	0x00016390


	//   ....[162]....
        /*0718*/ 	.word	0x00016400


	//   ....[163]....
        /*071c*/ 	.word	0x000164a0


	//   ....[164]....
        /*0720*/ 	.word	0x00016590


	//   ....[165]....
        /*0724*/ 	.word	0x00016600


	//   ....[166]....
        /*0728*/ 	.word	0x00016660


	//   ....[167]....
        /*072c*/ 	.word	0x00016750


	//   ....[168]....
        /*0730*/ 	.word	0x000167b0


	//   ....[169]....
        /*0734*/ 	.word	0x000168b0


	//   ....[170]....
        /*0738*/ 	.word	0x00016910


	//   ....[171]....
        /*073c*/ 	.word	0x00016a10


	//   ....[172]....
        /*0740*/ 	.word	0x00016a70


	//   ....[173]....
        /*0744*/ 	.word	0x00016b70


	//   ....[174]....
        /*0748*/ 	.word	0x00016bd0


	//   ....[175]....
        /*074c*/ 	.word	0x00016cd0


	//   ....[176]....
        /*0750*/ 	.word	0x00016d30


	//   ....[177]....
        /*0754*/ 	.word	0x00016e30


	//   ....[178]....
        /*0758*/ 	.word	0x00016e90


	//   ....[179]....
        /*075c*/ 	.word	0x00016f30


	//   ....[180]....
        /*0760*/ 	.word	0x000170b0


	//   ....[181]....
        /*0764*/ 	.word	0x00017190


	//   ....[182]....
        /*0768*/ 	.word	0x00017220


	//   ....[183]....
        /*076c*/ 	.word	0x00017330


	//   ....[184]....
        /*0770*/ 	.word	0x00017390


	//   ....[185]....
        /*0774*/ 	.word	0x000174a0


	//   ....[186]....
        /*0778*/ 	.word	0x00017500


	//   ....[187]....
        /*077c*/ 	.word	0x00017610


	//   ....[188]....
        /*0780*/ 	.word	0x00017670


	//   ....[189]....
        /*0784*/ 	.word	0x00017780


	//   ....[190]....
        /*0788*/ 	.word	0x000177e0


	//   ....[191]....
        /*078c*/ 	.word	0x000178a0


	//   ....[192]....
        /*0790*/ 	.word	0x00017a00


	//   ....[193]....
        /*0794*/ 	.word	0x00017aa0


	//   ....[194]....
        /*0798*/ 	.word	0x00017b00


	//   ....[195]....
        /*079c*/ 	.word	0x00017bb0


	//   ....[196]....
        /*07a0*/ 	.word	0x00017c10


	//   ....[197]....
        /*07a4*/ 	.word	0x00017cc0


	//   ....[198]....
        /*07a8*/ 	.word	0x00017d20


	//   ....[199]....
        /*07ac*/ 	.word	0x00017dd0


	//   ....[200]....
        /*07b0*/ 	.word	0x00017e30


	//   ....[201]....
        /*07b4*/ 	.word	0x00017ee0


	//   ....[202]....
        /*07b8*/ 	.word	0x00017f40


	//   ....[203]....
        /*07bc*/ 	.word	0x00017ff0


	//   ....[204]....
        /*07c0*/ 	.word	0x000180e0


	//   ....[205]....
        /*07c4*/ 	.word	0x00018180


	//   ....[206]....
        /*07c8*/ 	.word	0x000181e0


	//   ....[207]....
        /*07cc*/ 	.word	0x000182b0


	//   ....[208]....
        /*07d0*/ 	.word	0x00018310


	//   ....[209]....
        /*07d4*/ 	.word	0x000183e0


	//   ....[210]....
        /*07d8*/ 	.word	0x00018440


	//   ....[211]....
        /*07dc*/ 	.word	0x00018510


	//   ....[212]....
        /*07e0*/ 	.word	0x00018570


	//   ....[213]....
        /*07e4*/ 	.word	0x00018640


	//   ....[214]....
        /*07e8*/ 	.word	0x000186a0


	//   ....[215]....
        /*07ec*/ 	.word	0x00018770


	//   ....[216]....
        /*07f0*/ 	.word	0x00018800


	//   ....[217]....
        /*07f4*/ 	.word	0x000188a0


	//   ....[218]....
        /*07f8*/ 	.word	0x000189c0


	//   ....[219]....
        /*07fc*/ 	.word	0x00018a30


	//   ....[220]....
        /*0800*/ 	.word	0x00018aa0


	//   ....[221]....
        /*0804*/ 	.word	0x00018b10


	//   ....[222]....
        /*0808*/ 	.word	0x00018b80


	//   ....[223]....
        /*080c*/ 	.word	0x00018c00


	//   ....[224]....
        /*0810*/ 	.word	0x00018c90


	//   ....[225]....
        /*0814*/ 	.word	0x00018d20


	//   ....[226]....
        /*0818*/ 	.word	0x00018d90


	//   ....[227]....
        /*081c*/ 	.word	0x00018e00


	//   ....[228]....
        /*0820*/ 	.word	0x00018e70


	//   ....[229]....
        /*0824*/ 	.word	0x00018ef0


	//   ....[230]....
        /*0828*/ 	.word	0x00018f60


	//   ....[231]....
        /*082c*/ 	.word	0x00019000


	//   ....[232]....
        /*0830*/ 	.word	0x00019090


	//   ....[233]....
        /*0834*/ 	.word	0x000191b0


	//----- nvinfo : EIATTR_REG_RECONFIG
	.align		4
.L_1354:
        /*0838*/ 	.byte	0x01, 0x54
	.zero		2


	//----- nvinfo : EIATTR_SYSCALL_OFFSETS
	.align		4
        /*083c*/ 	.byte	0x04, 0x46
        /*083e*/ 	.short	(.L_1356 - .L_1355)


	//   ....[0]....
.L_1355:
        /*0840*/ 	.word	0x00001c60


	//   ....[1]....
        /*0844*/ 	.word	0x00011660


	//   ....[2]....
        /*0848*/ 	.word	0x000117b0


	//   ....[3]....
        /*084c*/ 	.word	0x000118a0


	//   ....[4]....
        /*0850*/ 	.word	0x00012610


	//----- nvinfo : EIATTR_MBARRIER_INSTR_OFFSETS
	.align		4
.L_1356:
        /*0854*/ 	.byte	0x04, 0x39
        /*0856*/ 	.short	(.L_1358 - .L_1357)


	//   ....[0]....
.L_1357:
        /*0858*/ 	.word	0x00000180
        /*085c*/ 	.word	0x000000ff
        /*0860*/ 	.word	0x00022800
        /*0864*/ 	.short	0x0100
        /*0866*/ 	.byte	0x08
	.zero		1


	//   ....[1]....
        /*0868*/ 	.word	0x00000190
        /*086c*/ 	.word	0x000000ff
        /*0870*/ 	.word	0x00022820
        /*0874*/ 	.short	0x0100
        /*0876*/ 	.byte	0x08
	.zero		1


	//   ....[2]....
        /*0878*/ 	.word	0x00000280
        /*087c*/ 	.word	0x000000ff
        /*0880*/ 	.word	0x00022830
        /*0884*/ 	.short	0x0100
        /*0886*/ 	.byte	0x08
	.zero		1


	//   ....[3]....
        /*0888*/ 	.word	0x00000290
        /*088c*/ 	.word	0x000000ff
        /*0890*/ 	.word	0x00022840
        /*0894*/ 	.short	0x0100
        /*0896*/ 	.byte	0x08
	.zero		1


	//   ....[4]....
        /*0898*/ 	.word	0x000002a0
        /*089c*/ 	.word	0x000000ff
        /*08a0*/ 	.word	0x00022838
        /*08a4*/ 	.short	0x0100
        /*08a6*/ 	.byte	0x08
	.zero		1


	//   ....[5]....
        /*08a8*/ 	.word	0x000002b0
        /*08ac*/ 	.word	0x000000ff
        /*08b0*/ 	.word	0x00022848
        /*08b4*/ 	.short	0x0100
        /*08b6*/ 	.byte	0x08
	.zero		1


	//   ....[6]....
        /*08b8*/ 	.word	0x000003e0
        /*08bc*/ 	.word	0x000000ff
        /*08c0*/ 	.word	0x00022850
        /*08c4*/ 	.short	0x0100
        /*08c6*/ 	.byte	0x08
	.zero		1


	//   ....[7]....
        /*08c8*/ 	.word	0x000003f0
        /*08cc*/ 	.word	0x000000ff
        /*08d0*/ 	.word	0x00022860
        /*08d4*/ 	.short	0x0100
        /*08d6*/ 	.byte	0x08
	.zero		1


	//   ....[8]....
        /*08d8*/ 	.word	0x00000400
        /*08dc*/ 	.word	0x000000ff
        /*08e0*/ 	.word	0x00022858
        /*08e4*/ 	.short	0x0100
        /*08e6*/ 	.byte	0x08
	.zero		1


	//   ....[9]....
        /*08e8*/ 	.word	0x00000410
        /*08ec*/ 	.word	0x000000ff
        /*08f0*/ 	.word	0x00022868
        /*08f4*/ 	.short	0x0100
        /*08f6*/ 	.byte	0x08
	.zero		1


	//   ....[10]....
        /*08f8*/ 	.word	0x00000500
        /*08fc*/ 	.word	0x000000ff
        /*0900*/ 	.word	0x00022870
        /*0904*/ 	.short	0x0100
        /*0906*/ 	.byte	0x06
	.zero		1


	//   ....[11]....
        /*0908*/ 	.word	0x00000510
        /*090c*/ 	.word	0x000000ff
        /*0910*/ 	.word	0x00022880
        /*0914*/ 	.short	0x0100
        /*0916*/ 	.byte	0x06
	.zero		1


	//   ....[12]....
        /*0918*/ 	.word	0x00000520
        /*091c*/ 	.word	0x000000ff
        /*0920*/ 	.word	0x00022878
        /*0924*/ 	.short	0x0100
        /*0926*/ 	.byte	0x06
	.zero		1


	//   ....[13]....
        /*0928*/ 	.word	0x00000530
        /*092c*/ 	.word	0x000000ff
        /*0930*/ 	.word	0x00022888
        /*0934*/ 	.short	0x0100
        /*0936*/ 	.byte	0x06
	.zero		1


	//   ....[14]....
        /*0938*/ 	.word	0x00000660
        /*093c*/ 	.word	0x000000ff
        /*0940*/ 	.word	0x00022890
        /*0944*/ 	.short	0x0100
        /*0946*/ 	.byte	0x08
	.zero		1


	//   ....[15]....
        /*0948*/ 	.word	0x00000670
        /*094c*/ 	.word	0x000000ff
        /*0950*/ 	.word	0x000228a0
        /*0954*/ 	.short	0x0100
        /*0956*/ 	.byte	0x08
	.zero		1


	//   ....[16]....
        /*0958*/ 	.word	0x00000680
        /*095c*/ 	.word	0x000000ff
        /*0960*/ 	.word	0x00022898
        /*0964*/ 	.short	0x0100
        /*0966*/ 	.byte	0x08
	.zero		1


	//   ....[17]....
        /*0968*/ 	.word	0x00000690
        /*096c*/ 	.word	0x000000ff
        /*0970*/ 	.word	0x000228a8
        /*0974*/ 	.short	0x0100
        /*0976*/ 	.byte	0x08
	.zero		1


	//   ....[18]....
        /*0978*/ 	.word	0x000007d0
        /*097c*/ 	.word	0x000000ff
        /*0980*/ 	.word	0x000228b0
        /*0984*/ 	.short	0x0100
        /*0986*/ 	.byte	0x08
	.zero		1


	//   ....[19]....
        /*0988*/ 	.word	0x000007e0
        /*098c*/ 	.word	0x000000ff
        /*0990*/ 	.word	0x000228c0
        /*0994*/ 	.short	0x0100
        /*0996*/ 	.byte	0x08
	.zero		1


	//   ....[20]....
        /*0998*/ 	.word	0x000007f0
        /*099c*/ 	.word	0x000000ff
        /*09a0*/ 	.word	0x000228b8
        /*09a4*/ 	.short	0x0100
        /*09a6*/ 	.byte	0x08
	.zero		1


	//   ....[21]....
        /*09a8*/ 	.word	0x00000800
        /*09ac*/ 	.word	0x000000ff
        /*09b0*/ 	.word	0x000228c8
        /*09b4*/ 	.short	0x0100
        /*09b6*/ 	.byte	0x08
	.zero		1


	//   ....[22]....
        /*09b8*/ 	.word	0x00001d10
        /*09bc*/ 	.word	0x00000006
        /*09c0*/ 	.word	0x00022800
        /*09c4*/ 	.short	0x010a
        /*09c6*/ 	.byte	0x3f
	.zero		1


	//   ....[23]....
        /*09c8*/ 	.word	0x00001de0
        /*09cc*/ 	.word	0x000000ff
        /*09d0*/ 	.word	0x00022830
        /*09d4*/ 	.short	0x010a
        /*09d6*/ 	.byte	0x18
	.zero		1


	//   ....[24]....
        /*09d8*/ 	.word	0x00001e20
        /*09dc*/ 	.word	0x000000ff
        /*09e0*/ 	.word	0x00022830
        /*09e4*/ 	.short	0x010a
        /*09e6*/ 	.byte	0x18
	.zero		1


	//   ....[25]....
        /*09e8*/ 	.word	0x00002160
        /*09ec*/ 	.word	0x000000ff
        /*09f0*/ 	.word	0x00000000
        /*09f4*/ 	.short	0x0101
        /*09f6*/ 	.byte	0x05
	.zero		1


	//   ....[26]....
        /*09f8*/ 	.word	0x000040f0
        /*09fc*/ 	.word	0x000000ff
        /*0a00*/ 	.word	0x00022850
        /*0a04*/ 	.short	0x010a
        /*0a06*/ 	.byte	0x18
	.zero		1


	//   ....[27]....
        /*0a08*/ 	.word	0x00004130
        /*0a0c*/ 	.word	0x000000ff
        /*0a10*/ 	.word	0x00022850
        /*0a14*/ 	.short	0x010a
        /*0a16*/ 	.byte	0x18
	.zero		1


	//   ....[28]....
        /*0a18*/ 	.word	0x00004480
        /*0a1c*/ 	.word	0x000000ff
        /*0a20*/ 	.word	0x00000000
        /*0a24*/ 	.short	0x0101
        /*0a26*/ 	.byte	0x18
	.zero		1


	//   ....[29]....
        /*0a28*/ 	.word	0x00004800
        /*0a2c*/ 	.word	0x000000ff
        /*0a30*/ 	.word	0x00022830
        /*0a34*/ 	.short	0x010a
        /*0a36*/ 	.byte	0x19
	.zero		1


	//   ....[30]....
        /*0a38*/ 	.word	0x00004840
        /*0a3c*/ 	.word	0x000000ff
        /*0a40*/ 	.word	0x00022830
        /*0a44*/ 	.short	0x010a
        /*0a46*/ 	.byte	0x19
	.zero		1


	//   ....[31]....
        /*0a48*/ 	.word	0x00004a80
        /*0a4c*/ 	.word	0x000000ff
        /*0a50*/ 	.word	0x00000000
        /*0a54*/ 	.short	0x0101
        /*0a56*/ 	.byte	0x0a
	.zero		1


	//   ....[32]....
        /*0a58*/ 	.word	0x00007370
        /*0a5c*/ 	.word	0x000000ff
        /*0a60*/ 	.word	0x00022850
        /*0a64*/ 	.short	0x010a
        /*0a66*/ 	.byte	0x19
	.zero		1


	//   ....[33]....
        /*0a68*/ 	.word	0x000073c0
        /*0a6c*/ 	.word	0x000000ff
        /*0a70*/ 	.word	0x00022850
        /*0a74*/ 	.short	0x010a
        /*0a76*/ 	.byte	0x19
	.zero		1


	//   ....[34]....
        /*0a78*/ 	.word	0x000076b0
        /*0a7c*/ 	.word	0x000000ff
        /*0a80*/ 	.word	0x00000000
        /*0a84*/ 	.short	0x0101
        /*0a86*/ 	.byte	0x19
	.zero		1


	//   ....[35]....
        /*0a88*/ 	.word	0x00007a90
        /*0a8c*/ 	.word	0x000000ff
        /*0a90*/ 	.word	0x00022830
        /*0a94*/ 	.short	0x010a
        /*0a96*/ 	.byte	0x19
	.zero		1


	//   ....[36]....
        /*0a98*/ 	.word	0x00007ad0
        /*0a9c*/ 	.word	0x000000ff
        /*0aa0*/ 	.word	0x00022830
        /*0aa4*/ 	.short	0x010a
        /*0aa6*/ 	.byte	0x19
	.zero		1


	//   ....[37]....
        /*0aa8*/ 	.word	0x00007d00
        /*0aac*/ 	.word	0x000000ff
        /*0ab0*/ 	.word	0x00000000
        /*0ab4*/ 	.short	0x0101
        /*0ab6*/ 	.byte	0x0a
	.zero		1


	//   ....[38]....
        /*0ab8*/ 	.word	0x00009360
        /*0abc*/ 	.word	0x000000ff
        /*0ac0*/ 	.word	0x00022850
        /*0ac4*/ 	.short	0x010a
        /*0ac6*/ 	.byte	0x19
	.zero		1


	//   ....[39]....
        /*0ac8*/ 	.word	0x000093b0
        /*0acc*/ 	.word	0x000000ff
        /*0ad0*/ 	.word	0x00022850
        /*0ad4*/ 	.short	0x010a
        /*0ad6*/ 	.byte	0x19
	.zero		1


	//   ....[40]....
        /*0ad8*/ 	.word	0x00009680
        /*0adc*/ 	.word	0x000000ff
        /*0ae0*/ 	.word	0x00000000
        /*0ae4*/ 	.short	0x0101
        /*0ae6*/ 	.byte	0x19
	.zero		1


	//   ....[41]....
        /*0ae8*/ 	.word	0x00009800
        /*0aec*/ 	.word	0x000000ff
        /*0af0*/ 	.word	0x00022830
        /*0af4*/ 	.short	0x010a
        /*0af6*/ 	.byte	0x18
	.zero		1


	//   ....[42]....
        /*0af8*/ 	.word	0x00009840
        /*0afc*/ 	.word	0x000000ff
        /*0b00*/ 	.word	0x00022830
        /*0b04*/ 	.short	0x010a
        /*0b06*/ 	.byte	0x18
	.zero		1


	//   ....[43]....
        /*0b08*/ 	.word	0x00009a80
        /*0b0c*/ 	.word	0x000000ff
        /*0b10*/ 	.word	0x00000000
        /*0b14*/ 	.short	0x0101
        /*0b16*/ 	.byte	0x0a
	.zero		1


	//   ....[44]....
        /*0b18*/ 	.word	0x0000c370
        /*0b1c*/ 	.word	0x000000ff
        /*0b20*/ 	.word	0x00022850
        /*0b24*/ 	.short	0x010a
        /*0b26*/ 	.byte	0x18
	.zero		1


	//   ....[45]....
        /*0b28*/ 	.word	0x0000c3c0
        /*0b2c*/ 	.word	0x000000ff
        /*0b30*/ 	.word	0x00022850
        /*0b34*/ 	.short	0x010a
        /*0b36*/ 	.byte	0x18
	.zero		1


	//   ....[46]....
        /*0b38*/ 	.word	0x0000c6b0
        /*0b3c*/ 	.word	0x000000ff
        /*0b40*/ 	.word	0x00000000
        /*0b44*/ 	.short	0x0101
        /*0b46*/ 	.byte	0x18
	.zero		1


	//   ....[47]....
        /*0b48*/ 	.word	0x0000eb30
        /*0b4c*/ 	.word	0x00000011
        /*0b50*/ 	.word	0x00000000
        /*0b54*/ 	.short	0x0101
        /*0b56*/ 	.byte	0x3f
	.zero		1


	//   ....[48]....
        /*0b58*/ 	.word	0x00011da0
        /*0b5c*/ 	.word	0x00000013
        /*0b60*/ 	.word	0x00022840
        /*0b64*/ 	.short	0x010a
        /*0b66*/ 	.byte	0x3f
	.zero		1


	//   ....[49]....
        /*0b68*/ 	.word	0x000123f0
        /*0b6c*/ 	.word	0x00000013
        /*0b70*/ 	.word	0x00022830
        /*0b74*/ 	.short	0x0107
        /*0b76*/ 	.byte	0x3f
	.zero		1


	//   ....[50]....
        /*0b78*/ 	.word	0x000124c0
        /*0b7c*/ 	.word	0x00000013
        /*0b80*/ 	.word	0x00022830
        /*0b84*/ 	.short	0x0101
        /*0b86*/ 	.byte	0x3f
	.zero		1


	//   ....[51]....
        /*0b88*/ 	.word	0x00012f50
        /*0b8c*/ 	.word	0x00000011
        /*0b90*/ 	.word	0x00022800
        /*0b94*/ 	.short	0x0107
        /*0b96*/ 	.byte	0x3f
	.zero		1


	//   ....[52]....
        /*0b98*/ 	.word	0x00013040
        /*0b9c*/ 	.word	0x00000011
        /*0ba0*/ 	.word	0x00022800
        /*0ba4*/ 	.short	0x0101
        /*0ba6*/ 	.byte	0x3f
	.zero		1


	//   ....[53]....
        /*0ba8*/ 	.word	0x00013060
        /*0bac*/ 	.word	0x00000011
        /*0bb0*/ 	.word	0x00022820
        /*0bb4*/ 	.short	0x010a
        /*0bb6*/ 	.byte	0x3f
	.zero		1


	//   ....[54]....
        /*0bb8*/ 	.word	0x000130f0
        /*0bbc*/ 	.word	0x00000013
        /*0bc0*/ 	.word	0x00022860
        /*0bc4*/ 	.short	0x010a
        /*0bc6*/ 	.byte	0x3f
	.zero		1


	//   ....[55]....
        /*0bc8*/ 	.word	0x00013870
        /*0bcc*/ 	.word	0x00000013
        /*0bd0*/ 	.word	0x00022850
        /*0bd4*/ 	.short	0x0107
        /*0bd6*/ 	.byte	0x3f
	.zero		1


	//   ....[56]....
        /*0bd8*/ 	.word	0x00013940
        /*0bdc*/ 	.word	0x00000013
        /*0be0*/ 	.word	0x00022850
        /*0be4*/ 	.short	0x0101
        /*0be6*/ 	.byte	0x3f
	.zero		1


	//   ....[57]....
        /*0be8*/ 	.word	0x00013c90
        /*0bec*/ 	.word	0x00000006
        /*0bf0*/ 	.word	0x00022840
        /*0bf4*/ 	.short	0x010a
        /*0bf6*/ 	.byte	0x3f
	.zero		1


	//   ....[58]....
        /*0bf8*/ 	.word	0x00014070
        /*0bfc*/ 	.word	0x00000006
        /*0c00*/ 	.word	0x00022830
        /*0c04*/ 	.short	0x0107
        /*0c06*/ 	.byte	0x3f
	.zero		1


	//   ....[59]....
        /*0c08*/ 	.word	0x00014130
        /*0c0c*/ 	.word	0x00000006
        /*0c10*/ 	.word	0x00022830
        /*0c14*/ 	.short	0x0101
        /*0c16*/ 	.byte	0x3f
	.zero		1


	//   ....[60]....
        /*0c18*/ 	.word	0x00014160
        /*0c1c*/ 	.word	0x00000006
        /*0c20*/ 	.word	0x00022860
        /*0c24*/ 	.short	0x010a
        /*0c26*/ 	.byte	0x3f
	.zero		1


	//   ....[61]....
        /*0c28*/ 	.word	0x00014680
        /*0c2c*/ 	.word	0x00000006
        /*0c30*/ 	.word	0x00022850
        /*0c34*/ 	.short	0x0107
        /*0c36*/ 	.byte	0x3f
	.zero		1


	//   ....[62]....
        /*0c38*/ 	.word	0x00014740
        /*0c3c*/ 	.word	0x00000006
        /*0c40*/ 	.word	0x00022850
        /*0c44*/ 	.short	0x0101
        /*0c46*/ 	.byte	0x3f
	.zero		1


	//   ....[63]....
        /*0c48*/ 	.word	0x000155b0
        /*0c4c*/ 	.word	0x00000007
        /*0c50*/ 	.word	0x00022820
        /*0c54*/ 	.short	0x010a
        /*0c56*/ 	.byte	0x3f
	.zero		1


	//   ....[64]....
        /*0c58*/ 	.word	0x00015730
        /*0c5c*/ 	.word	0x00000005
        /*0c60*/ 	.word	0x00022840
        /*0c64*/ 	.short	0x010a
        /*0c66*/ 	.byte	0x3f
	.zero		1


	//   ....[65]....
        /*0c68*/ 	.word	0x000157d0
        /*0c6c*/ 	.word	0x00000003
        /*0c70*/ 	.word	0x00022840
        /*0c74*/ 	.short	0x010a
        /*0c76*/ 	.byte	0x3f
	.zero		1


	//   ....[66]....
        /*0c78*/ 	.word	0x00015810
        /*0c7c*/ 	.word	0x00000005
        /*0c80*/ 	.word	0x00022860
        /*0c84*/ 	.short	0x010a
        /*0c86*/ 	.byte	0x3f
	.zero		1


	//   ....[67]....
        /*0c88*/ 	.word	0x00015850
        /*0c8c*/ 	.word	0x00000003
        /*0c90*/ 	.word	0x00022860
        /*0c94*/ 	.short	0x010a
        /*0c96*/ 	.byte	0x3f
	.zero		1


	//   ....[68]....
        /*0c98*/ 	.word	0x000158b0
        /*0c9c*/ 	.word	0x00000006
        /*0ca0*/ 	.word	0x00022800
        /*0ca4*/ 	.short	0x010a
        /*0ca6*/ 	.byte	0x3f
	.zero		1


	//   ....[69]....
        /*0ca8*/ 	.word	0x00015910
        /*0cac*/ 	.word	0x00000003
        /*0cb0*/ 	.word	0x00022830
        /*0cb4*/ 	.short	0x010a
        /*0cb6*/ 	.byte	0x3f
	.zero		1


	//   ....[70]....
        /*0cb8*/ 	.word	0x00015970
        /*0cbc*/ 	.word	0x00000009
        /*0cc0*/ 	.word	0x00022850
        /*0cc4*/ 	.short	0x010a
        /*0cc6*/ 	.byte	0x3f
	.zero		1


	//   ....[71]....
        /*0cc8*/ 	.word	0x000159d0
        /*0ccc*/ 	.word	0x00000004
        /*0cd0*/ 	.word	0x00022830
        /*0cd4*/ 	.short	0x010a
        /*0cd6*/ 	.byte	0x3f
	.zero		1


	//   ....[72]....
        /*0cd8*/ 	.word	0x00015a30
        /*0cdc*/ 	.word	0x0000000a
        /*0ce0*/ 	.word	0x00022850
        /*0ce4*/ 	.short	0x010a
        /*0ce6*/ 	.byte	0x3f
	.zero		1


	//   ....[73]....
        /*0ce8*/ 	.word	0x00015a90
        /*0cec*/ 	.word	0x00000003
        /*0cf0*/ 	.word	0x00022830
        /*0cf4*/ 	.short	0x010a
        /*0cf6*/ 	.byte	0x3f
	.zero		1


	//   ....[74]....
        /*0cf8*/ 	.word	0x00015af0
        /*0cfc*/ 	.word	0x00000009
        /*0d00*/ 	.word	0x00022850
        /*0d04*/ 	.short	0x010a
        /*0d06*/ 	.byte	0x3f
	.zero		1


	//   ....[75]....
        /*0d08*/ 	.word	0x00015b50
        /*0d0c*/ 	.word	0x00000004
        /*0d10*/ 	.word	0x00022830
        /*0d14*/ 	.short	0x010a
        /*0d16*/ 	.byte	0x3f
	.zero		1


	//   ....[76]....
        /*0d18*/ 	.word	0x00015bb0
        /*0d1c*/ 	.word	0x0000000a
        /*0d20*/ 	.word	0x00022850
        /*0d24*/ 	.short	0x010a
        /*0d26*/ 	.byte	0x3f
	.zero		1


	//   ....[77]....
        /*0d28*/ 	.word	0x00015cd0
        /*0d2c*/ 	.word	0x00000013
        /*0d30*/ 	.word	0x00022840
        /*0d34*/ 	.short	0x010a
        /*0d36*/ 	.byte	0x3f
	.zero		1


	//   ....[78]....
        /*0d38*/ 	.word	0x00016fb0
        /*0d3c*/ 	.word	0x00000011
        /*0d40*/ 	.word	0x00022820
        /*0d44*/ 	.short	0x010a
        /*0d46*/ 	.byte	0x3f
	.zero		1


	//   ....[79]....
        /*0d48*/ 	.word	0x00017000
        /*0d4c*/ 	.word	0x00000013
        /*0d50*/ 	.word	0x00022860
        /*0d54*/ 	.short	0x010a
        /*0d56*/ 	.byte	0x3f
	.zero		1


	//   ....[80]....
        /*0d58*/ 	.word	0x00017950
        /*0d5c*/ 	.word	0x00000006
        /*0d60*/ 	.word	0x00022840
        /*0d64*/ 	.short	0x010a
        /*0d66*/ 	.byte	0x3f
	.zero		1


	//   ....[81]....
        /*0d68*/ 	.word	0x00018030
        /*0d6c*/ 	.word	0x00000006
        /*0d70*/ 	.word	0x00022860
        /*0d74*/ 	.short	0x010a
        /*0d76*/ 	.byte	0x3f
	.zero		1


	//   ....[82]....
        /*0d78*/ 	.word	0x000190d0
        /*0d7c*/ 	.word	0x00000007
        /*0d80*/ 	.word	0x00022820
        /*0d84*/ 	.short	0x010a
        /*0d86*/ 	.byte	0x3f
	.zero		1


	//   ....[83]....
        /*0d88*/ 	.word	0x00019270
        /*0d8c*/ 	.word	0x00000005
        /*0d90*/ 	.word	0x00022840
        /*0d94*/ 	.short	0x010a
        /*0d96*/ 	.byte	0x3f
	.zero		1


	//   ....[84]....
        /*0d98*/ 	.word	0x000192c0
        /*0d9c*/ 	.word	0x00000003
        /*0da0*/ 	.word	0x00022840
        /*0da4*/ 	.short	0x010a
        /*0da6*/ 	.byte	0x3f
	.zero		1


	//   ....[85]....
        /*0da8*/ 	.word	0x00019310
        /*0dac*/ 	.word	0x00000005
        /*0db0*/ 	.word	0x00022860
        /*0db4*/ 	.short	0x010a
        /*0db6*/ 	.byte	0x3f
	.zero		1


	//----- nvinfo : EIATTR_NUM_MBARRIERS
	.align		4
.L_1358:
        /*0db8*/ 	.byte	0x03, 0x38
        /*0dba*/ 	.short	0x0016


	//----- nvinfo : EIATTR_EXIT_INSTR_OFFSETS
	.align		4
        /*0dbc*/ 	.byte	0x04, 0x1c
        /*0dbe*/ 	.short	(.L_1360 - .L_1359)


	//   ....[0]....
.L_1359:
        /*0dc0*/ 	.word	0x000009a0


	//   ....[1]....
        /*0dc4*/ 	.word	0x0000fec0


	//   ....[2]....
        /*0dc8*/ 	.word	0x000158a0


	//----- nvinfo : EIATTR_MAX_THREADS
	.align		4
.L_1360:
        /*0dcc*/ 	.byte	0x04, 0x05
        /*0dce*/ 	.short	(.L_1362 - .L_1361)
.L_1361:
        /*0dd0*/ 	.word	0x00000180
        /*0dd4*/ 	.word	0x00000001
        /*0dd8*/ 	.word	0x00000001


	//----- nvinfo : EIATTR_CRS_STACK_SIZE
	.align		4
.L_1362:
        /*0ddc*/ 	.byte	0x04, 0x1e
        /*0dde*/ 	.short	(.L_1364 - .L_1363)
.L_1363:
        /*0de0*/ 	.word	0x00000000


	//----- nvinfo : EIATTR_CBANK_PARAM_SIZE
	.align		4
.L_1364:
        /*0de4*/ 	.byte	0x03, 0x19
        /*0de6*/ 	.short	0x0af0


	//----- nvinfo : EIATTR_PARAM_CBANK
	.align		4
        /*0de8*/ 	.byte	0x04, 0x0a
        /*0dea*/ 	.short	(.L_1366 - .L_1365)
	.align		4
.L_1365:
        /*0dec*/ 	.word	index@(.nv.constant0._ZN7cutlass13device_kernelIN5flash11enable_sm90INS1_16FlashAttnFwdSm90INS1_25CollectiveMainloopFwdSm90ILi2EN4cute5tupleIJNS5_1CILi1EEES8_S8_EEENS6_IJNS7_ILi128EEENS7_ILi96EEENS7_ILi64EEEEEELi256ENS_10bfloat16_tEfNS_4arch4Sm90ELb0ELb1ELb0ELb1ELb1ELb0ELb0ELb1ELb0ELb1ELb0ELb0EEENS1_21CollectiveEpilogueFwdINS6_IJSA_NS7_ILi256EEESB_EEES9_SE_SG_Li256ELb1ELb1ELb0ELb0EEENS1_36VarlenDynamicPersistentTileSchedulerILi128ELi96ELi256ELi128ELb0ELb1ELb1ELb1ELb0ELb1EEEEEEEEEvNT_6ParamsE)
        /*0df0*/ 	.short	0x0210
        /*0df2*/ 	.short	0x0af0


	//----- nvinfo : EIATTR_SW_WAR
	.align		4
.L_1366:
        /*0df4*/ 	.byte	0x04, 0x36
        /*0df6*/ 	.short	(.L_1368 - .L_1367)
.L_1367:
        /*0df8*/ 	.word	0x00000008
.L_1368:


//--------------------- .nv.info._ZN7cutlass13device_kernelIN5flash11enable_sm90INS1_16FlashAttnFwdSm90INS1_25CollectiveMainloopFwdSm90ILi2EN4cute5tupleIJNS5_1CILi1EEES8_S8_EEENS6_IJNS7_ILi128EEENS7_ILi96EEENS7_ILi64EEEEEELi256ENS_10bfloat16_tEfNS_4arch4Sm90ELb0ELb1ELb0ELb1ELb1ELb1ELb0ELb1ELb0ELb1ELb0ELb0EEENS1_21CollectiveEpilogueFwdINS6_IJSA_NS7_ILi256EEESB_EEES9_SE_SG_Li256ELb1ELb1ELb0ELb0EEENS1_36VarlenDynamicPersistentTileSchedulerILi128ELi96ELi256ELi128ELb0ELb1ELb1ELb1ELb0ELb1EEEEEEEEEvNT_6ParamsE --------------------------
	.section	.nv.info._ZN7cutlass13device_kernelIN5flash11enable_sm90INS1_16FlashAttnFwdSm90INS1_25CollectiveMainloopFwdSm90ILi2EN4cute5tupleIJNS5_1CILi1EEES8_S8_EEENS6_IJNS7_ILi128EEENS7_ILi96EEENS7_ILi64EEEEEELi256ENS_10bfloat16_tEfNS_4arch4Sm90ELb0ELb1ELb0ELb1ELb1ELb1ELb0ELb1ELb0ELb1ELb0ELb0EEENS1_21CollectiveEpilogueFwdINS6_IJSA_NS7_ILi256EEESB_EEES9_SE_SG_Li256ELb1ELb1ELb0ELb0EEENS1_36VarlenDynamicPersistentTileSchedulerILi128ELi96ELi256ELi128ELb0ELb1ELb1ELb1ELb0ELb1EEEEEEEEEvNT_6ParamsE,"",@"SHT_CUDA_INFO"
	.sectionflags	@""
	.align	4


	//----- nvinfo : EIATTR_CUDA_API_VERSION
	.align		4
        /*0000*/ 	.byte	0x04, 0x37
        /*0002*/ 	.short	(.L_1370 - .L_1369)
.L_1369:
        /*0004*/ 	.word	0x00000082


	//----- nvinfo : EIATTR_KPARAM_INFO
	.align		4
.L_1370:
        /*0008*/ 	.byte	0x04, 0x17
        /*000a*/ 	.short	(.L_1372 - .L_1371)
.L_1371:
        /*000c*/ 	.word	0x00000000
        /*0010*/ 	.short	0x0000
        /*0012*/ 	.short	0x0070
        /*0014*/ 	.byte	0x00, 0xf0, 0x01, 0x2a


	//----- nvinfo : EIATTR_SPARSE_MMA_MASK
	.align		4
.L_1372:
        /*0018*/ 	.byte	0x03, 0x50
        /*001a*/ 	.short	0x0000


	//----- nvinfo : EIATTR_MAXREG_COUNT
	.align		4
        /*001c*/ 	.byte	0x03, 0x1b
        /*001e*/ 	.short	0x00a8


	//----- nvinfo : EIATTR_NUM_BARRIERS
	.align		4
        /*0020*/ 	.byte	0x02, 0x4c
        /*0022*/ 	.byte	0x10
	.zero		1


	//----- nvinfo : EIATTR_EXTERNS
	.align		4
        /*0024*/ 	.byte	0x04, 0x0f
        /*0026*/ 	.short	(.L_1374 - .L_1373)


	//   ....[0]....
	.align		4
.L_1373:
        /*0028*/ 	.word	index@(__assertfail)


	//----- nvinfo : EIATTR_ANNOTATIONS
	.align		4
.L_1374:
        /*002c*/ 	.byte	0x04, 0x55
        /*002e*/ 	.short	(.L_1376 - .L_1375)


	//   ....[0]....
.L_1375:
        /* <DEDUP_REMOVED lines=23> */


	//----- nvinfo : EIATTR_MERCURY_ISA_VERSION
	.align		4
.L_1376:
        /*0188*/ 	.byte	0x03, 0x5f
        /*018a*/ 	.short	0x0101


	//----- nvinfo : EIATTR_UNUSED_LOAD_BYTE_OFFSET
	.align		4
        /*018c*/ 	.byte	0x04, 0x44
        /*018e*/ 	.short	(.L_1378 - .L_1377)


	//   ....[0]....
.L_1377:
        /*0190*/ 	.word	0x00000ad0
        /*0194*/ 	.word	0x0000fff0


	//   ....[1]....
        /*0198*/ 	.word	0x0001f660
        /*019c*/ 	.word	0x0000fff0


	//----- nvinfo : EIATTR_INT_WARP_WIDE_INSTR_OFFSETS
	.align		4
.L_1378:
        /*01a0*/ 	.byte	0x04, 0x31
        /*01a2*/ 	.short	(.L_1380 - .L_1379)


	//   ....[0]....
.L_1379:
        /*01a4*/ 	.word	0x00000180


	//   ....[1]....
        /*01a8*/ 	.word	0x000001c0


	//   ....[2]....
        /*01ac*/ 	.word	0x00000230


	//   ....[3]....
        /*01b0*/ 	.word	0x00025320


	//   ....[4]....
        /*01b4*/ 	.word	0x000253b0


	//   ....[5]....
        /*01b8*/ 	.word	0x000287e0


	//   ....[6]....
        /*01bc*/ 	.word	0x00028870


	//----- nvinfo : EIATTR_COOP_GROUP_MASK_REGIDS
	.align		4
.L_1380:
        /*01c0*/ 	.byte	0x04, 0x29
        /*01c2*/ 	.short	(.L_1382 - .L_1381)


	//   ....[0]....
.L_1381:
        /*01c4*/ 	.word	0xffffffff


	//   ....[1]....
        /*01c8*/ 	.word	0xffffffff


	//   ....[2]....
        /*01cc*/ 	.word	0xffffffff


	//   ....[3]....
        /*01d0*/ 	.word	0xffffffff


	//   ....[4]....
        /*01d4*/ 	.word	0xffffffff


	//   ....[5]....
        /*01d8*/ 	.word	0xffffffff


	//   ....[6]....
        /*01dc*/ 	.word	0xffffffff


	//   ....[7]....
        /*01e0*/ 	.word	0xffffffff


	//   ....[8]....
        /*01e4*/ 	.word	0xffffffff


	//   ....[9]....
        /*01e8*/ 	.word	0xffffffff


	//   ....[10]....
        /*01ec*/ 	.word	0xffffffff


	//   ....[11]....
        /*01f0*/ 	.word	0xffffffff


	//   ....[12]....
        /*01f4*/ 	.word	0xffffffff


	//   ....[13]....
        /*01f8*/ 	.word	0xffffffff


	//   ....[14]....
        /*01fc*/ 	.word	0xffffffff


	//   ....[15]....
        /*0200*/ 	.word	0xffffffff


	//   ....[16]....
        /*0204*/ 	.word	0xffffffff


	//   ....[17]....
        /*0208*/ 	.word	0xffffffff


	//   ....[18]....
        /*020c*/ 	.word	0xffffffff


	//   ....[19]....
        /*0210*/ 	.word	0xffffffff


	//   ....[20]....
        /*0214*/ 	.word	0xffffffff


	//   ....[21]....
        /*0218*/ 	.word	0xffffffff


	//   ....[22]....
        /*021c*/ 	.word	0xffffffff


	//   ....[23]....
        /*0220*/ 	.word	0xffffffff


	//   ....[24]....
        /*0224*/ 	.word	0xffffffff


	//   ....[25]....
        /*0228*/ 	.word	0xffffffff


	//   ....[26]....
        /*022c*/ 	.word	0xffffffff


	//   ....[27]....
        /*0230*/ 	.word	0xffffffff


	//   ....[28]....
        /*0234*/ 	.word	0xffffffff


	//   ....[29]....
        /*0238*/ 	.word	0xffffffff


	//   ....[30]....
        /*023c*/ 	.word	0xffffffff


	//   ....[31]....
        /*0240*/ 	.word	0xffffffff


	//   ....[32]....
        /*0244*/ 	.word	0xffffffff


	//   ....[33]....
        /*0248*/ 	.word	0xffffffff


	//   ....[34]....
        /*024c*/ 	.word	0xffffffff


	//   ....[35]....
        /*0250*/ 	.word	0xffffffff


	//   ....[36]....
        /*0254*/ 	.word	0xffffffff


	//   ....[37]....
        /*0258*/ 	.word	0xffffffff


	//   ....[38]....
        /*025c*/ 	.word	0xffffffff


	//   ....[39]....
        /*0260*/ 	.word	0xffffffff


	//   ....[40]....
        /*0264*/ 	.word	0xffffffff


	//   ....[41]....
        /*0268*/ 	.word	0xffffffff


	//   ....[42]....
        /*026c*/ 	.word	0xffffffff


	//   ....[43]....
        /*0270*/ 	.word	0xffffffff


	//   ....[44]....
        /*0274*/ 	.word	0xffffffff


	//   ....[45]....
        /*0278*/ 	.word	0xffffffff


	//   ....[46]....
        /*027c*/ 	.word	0xffffffff


	//   ....[47]....
        /*0280*/ 	.word	0xffffffff


	//   ....[48]....
        /*0284*/ 	.word	0xffffffff


	//   ....[49]....
        /*0288*/ 	.word	0xffffffff


	//   ....[50]....
        /*028c*/ 	.word	0xffffffff


	//   ....[51]....
        /*0290*/ 	.word	0xffffffff


	//   ....[52]....
        /*0294*/ 	.word	0xffffffff


	//   ....[53]....
        /*0298*/ 	.word	0xffffffff


	//   ....[54]....
        /*029c*/ 	.word	0xffffffff


	//   ....[55]....
        /*02a0*/ 	.word	0xffffffff


	//   ....[56]....
        /*02a4*/ 	.word	0xffffffff


	//   ....[57]....
        /*02a8*/ 	.word	0xffffffff


	//   ....[58]....
        /*02ac*/ 	.word	0xffffffff


	//   ....[59]....
        /*02b0*/ 	.word	0xffffffff


	//   ....[60]....
        /*02b4*/ 	.word	0xffffffff


	//   ....[61]....
        /*02b8*/ 	.word	0xffffffff


	//   ....[62]....
        /*02bc*/ 	.word	0xffffffff


	//   ....[63]....
        /*02c0*/ 	.word	0xffffffff


	//   ....[64]....
        /*02c4*/ 	.word	0xffffffff


	//   ....[65]....
        /*02c8*/ 	.word	0xffffffff


	//   ....[66]....
        /*02cc*/ 	.word	0xffffffff


	//   ....[67]....
        /*02d0*/ 	.word	0xffffffff


	//   ....[68]....
        /*02d4*/ 	.word	0xffffffff


	//   ....[69]....
        /*02d8*/ 	.word	0xffffffff


	//   ....[70]....
        /*02dc*/ 	.word	0xffffffff


	//   ....[71]....
        /*02e0*/ 	.word	0xffffffff


	//   ....[72]....
        /*02e4*/ 	.word	0xffffffff


	//   ....[73]....
        /*02e8*/ 	.word	0xffffffff


	//   ....[74]....
        /*02ec*/ 	.word	0xffffffff


	//   ....[75]....
        /*02f0*/ 	.word	0xffffffff


	//   ....[76]....
        /*02f4*/ 	.word	0xffffffff


	//   ....[77]....
        /*02f8*/ 	.word	0xffffffff


	//   ....[78]....
        /*02fc*/ 	.word	0xffffffff


	//   ....[79]....
        /*0300*/ 	.word	0xffffffff


	//   ....[80]....
        /*0304*/ 	.word	0xffffffff


	//   ....[81]....
        /*0308*/ 	.word	0xffffffff


	//   ....[82]....
        /*030c*/ 	.word	0xffffffff


	//   ....[83]....
        /*0310*/ 	.word	0xffffffff


	//   ....[84]....
        /*0314*/ 	.word	0xffffffff


	//   ....[85]....
        /*0318*/ 	.word	0xffffffff


	//   ....[86]....
        /*031c*/ 	.word	0xffffffff


	//   ....[87]....
        /*0320*/ 	.word	0xffffffff


	//   ....[88]....
        /*0324*/ 	.word	0xffffffff


	//   ....[89]....
        /*0328*/ 	.word	0xffffffff


	//   ....[90]....
        /*032c*/ 	.word	0xffffffff


	//   ....[91]....
        /*0330*/ 	.word	0xffffffff


	//   ....[92]....
        /*0334*/ 	.word	0xffffffff


	//   ....[93]....
        /*0338*/ 	.word	0xffffffff


	//   ....[94]....
        /*033c*/ 	.word	0xffffffff


	//   ....[95]....
        /*0340*/ 	.word	0xffffffff


	//   ....[96]....
        /*0344*/ 	.word	0xffffffff


	//   ....[97]....
        /*0348*/ 	.word	0xffffffff


	//   ....[98]....
        /*034c*/ 	.word	0xffffffff


	//   ....[99]....
        /*0350*/ 	.word	0xffffffff


	//   ....[100]....
        /*0354*/ 	.word	0xffffffff


	//   ....[101]....
        /*0358*/ 	.word	0xffffffff


	//   ....[102]....
        /*035c*/ 	.word	0xffffffff


	//   ....[103]....
        /*0360*/ 	.word	0xffffffff


	//   ....[104]....
        /*0364*/ 	.word	0xffffffff


	//   ....[105]....
        /*0368*/ 	.word	0xffffffff


	//   ....[106]....
        /*036c*/ 	.word	0xffffffff


	//   ....[107]....
        /*0370*/ 	.word	0xffffffff


	//   ....[108]....
        /*0374*/ 	.word	0xffffffff


	//   ....[109]....
        /*0378*/ 	.word	0xffffffff


	//   ....[110]....
        /*037c*/ 	.word	0xffffffff


	//   ....[111]....
        /*0380*/ 	.word	0xffffffff


	//   ....[112]....
        /*0384*/ 	.word	0xffffffff


	//   ....[113]....
        /*0388*/ 	.word	0xffffffff


	//   ....[114]....
        /*038c*/ 	.word	0xffffffff


	//   ....[115]....
        /*0390*/ 	.word	0xffffffff


	//   ....[116]....
        /*0394*/ 	.word	0xffffffff


	//   ....[117]....
        /*0398*/ 	.word	0xffffffff


	//   ....[118]....
        /*039c*/ 	.word	0xffffffff


	//   ....[119]....
        /*03a0*/ 	.word	0xffffffff


	//   ....[120]....
        /*03a4*/ 	.word	0xffffffff


	//   ....[121]....
        /*03a8*/ 	.word	0xffffffff


	//   ....[122]....
        /*03ac*/ 	.word	0xffffffff


	//   ....[123]....
        /*03b0*/ 	.word	0xffffffff


	//   ....[124]....
        /*03b4*/ 	.word	0xffffffff


	//   ....[125]....
        /*03b8*/ 	.word	0xffffffff


	//   ....[126]....
        /*03bc*/ 	.word	0xffffffff


	//   ....[127]....
        /*03c0*/ 	.word	0xffffffff


	//   ....[128]....
        /*03c4*/ 	.word	0xffffffff


	//   ....[129]....
        /*03c8*/ 	.word	0xffffffff


	//   ....[130]....
        /*03cc*/ 	.word	0xffffffff


	//   ....[131]....
        /*03d0*/ 	.word	0xffffffff


	//   ....[132]....
        /*03d4*/ 	.word	0xffffffff


	//   ....[133]....
        /*03d8*/ 	.word	0xffffffff


	//   ....[134]....
        /*03dc*/ 	.word	0xffffffff


	//   ....[135]....
        /*03e0*/ 	.word	0xffffffff


	//   ....[136]....
        /*03e4*/ 	.word	0xffffffff


	//   ....[137]....
        /*03e8*/ 	.word	0xffffffff


	//   ....[138]....
        /*03ec*/ 	.word	0xffffffff


	//   ....[139]....
        /*03f0*/ 	.word	0xffffffff


	//   ....[140]....
        /*03f4*/ 	.word	0xffffffff


	//   ....[141]....
        /*03f8*/ 	.word	0xffffffff


	//   ....[142]....
        /*03fc*/ 	.word	0xffffffff


	//   ....[143]....
        /*0400*/ 	.word	0xffffffff


	//   ....[144]....
        /*0404*/ 	.word	0xffffffff


	//   ....[145]....
        /*0408*/ 	.word	0xffffffff


	//   ....[146]....
        /*040c*/ 	.word	0xffffffff


	//   ....[147]....
        /*0410*/ 	.word	0xffffffff


	//   ....[148]....
        /*0414*/ 	.word	0xffffffff


	//   ....[149]....
        /*0418*/ 	.word	0xffffffff


	//   ....[150]....
        /*041c*/ 	.word	0xffffffff


	//   ....[151]....
        /*0420*/ 	.word	0xffffffff


	//   ....[152]....
        /*0424*/ 	.word	0xffffffff


	//   ....[153]....
        /*0428*/ 	.word	0xffffffff


	//   ....[154]....
        /*042c*/ 	.word	0xffffffff


	//   ....[155]....
        /*0430*/ 	.word	0xffffffff


	//   ....[156]....
        /*0434*/ 	.word	0xffffffff


	//   ....[157]....
        /*0438*/ 	.word	0xffffffff


	//   ....[158]....
        /*043c*/ 	.word	0xffffffff


	//   ....[159]....
        /*0440*/ 	.word	0xffffffff


	//   ....[160]....
        /*0444*/ 	.word	0xffffffff


	//   ....[161]....
        /*0448*/ 	.word	0xffffffff


	//   ....[162]....
        /*044c*/ 	.word	0xffffffff


	//   ....[163]....
        /*0450*/ 	.word	0xffffffff


	//   ....[164]....
        /*0454*/ 	.word	0xffffffff


	//   ....[165]....
        /*0458*/ 	.word	0xffffffff


	//   ....[166]....
        /*045c*/ 	.word	0xffffffff


	//   ....[167]....
        /*0460*/ 	.word	0xffffffff


	//   ....[168]....
        /*0464*/ 	.word	0xffffffff


	//   ....[169]....
        /*0468*/ 	.word	0xffffffff


	//   ....[170]....
        /*046c*/ 	.word	0xffffffff


	//   ....[171]....
        /*0470*/ 	.word	0xffffffff


	//   ....[172]....
        /*0474*/ 	.word	0xffffffff


	//   ....[173]....
        /*0478*/ 	.word	0xffffffff


	//   ....[174]....
        /*047c*/ 	.word	0xffffffff


	//   ....[175]....
        /*0480*/ 	.word	0xffffffff


	//   ....[176]....
        /*0484*/ 	.word	0xffffffff


	//   ....[177]....
        /*0488*/ 	.word	0xffffffff


	//   ....[178]....
        /*048c*/ 	.word	0xffffffff


	//   ....[179]....
        /*0490*/ 	.word	0x0500000f


	//   ....[180]....
        /*0494*/ 	.word	0x0500000f


	//   ....[181]....
        /*0498*/ 	.word	0x0500000f


	//   ....[182]....
        /*049c*/ 	.word	0x0500000f


	//   ....[183]....
        /*04a0*/ 	.word	0x0500000f


	//   ....[184]....
        /*04a4*/ 	.word	0x0500000f


	//   ....[185]....
        /*04a8*/ 	.word	0x0500000f


	//   ....[186]....
        /*04ac*/ 	.word	0x0500000f


	//   ....[187]....
        /*04b0*/ 	.word	0x0500000f


	//   ....[188]....
        /*04b4*/ 	.word	0x0500000f


	//   ....[189]....
        /*04b8*/ 	.word	0x0500000f


	//   ....[190]....
        /*04bc*/ 	.word	0x0500000f


	//   ....[191]....
        /*04c0*/ 	.word	0x0500000f


	//   ....[192]....
        /*04c4*/ 	.word	0x0500000f


	//   ....[193]....
        /*04c8*/ 	.word	0x0500000f


	//   ....[194]....
        /*04cc*/ 	.word	0x0500000f


	//   ....[195]....
        /*04d0*/ 	.word	0x0500000f


	//   ....[196]....
        /*04d4*/ 	.word	0x0500000f


	//   ....[197]....
        /*04d8*/ 	.word	0x0500000f


	//   ....[198]....
        /*04dc*/ 	.word	0x0500000f


	//   ....[199]....
        /*04e0*/ 	.word	0x0500000f


	//   ....[200]....
        /*04e4*/ 	.word	0x0500000f


	//   ....[201]....
        /*04e8*/ 	.word	0x0500000f


	//   ....[202]....
        /*04ec*/ 	.word	0x0500000f


	//   ....[203]....
        /*04f0*/ 	.word	0x0500000f


	//   ....[204]....
        /*04f4*/ 	.word	0x0500000f


	//   ....[205]....
        /*04f8*/ 	.word	0x0500000f


	//   ....[206]....
        /*04fc*/ 	.word	0x0500000f


	//   ....[207]....
        /*0500*/ 	.word	0x0500000f


	//   ....[208]....
        /*0504*/ 	.word	0x0500000f


	//   ....[209]....
        /*0508*/ 	.word	0x0500000f


	//   ....[210]....
        /*050c*/ 	.word	0x0500000f


	//   ....[211]....
        /*0510*/ 	.word	0x0500000f


	//   ....[212]....
        /*0514*/ 	.word	0x0500000f


	//   ....[213]....
        /*0518*/ 	.word	0x0500000f


	//   ....[214]....
        /*051c*/ 	.word	0x0500000f


	//   ....[215]....
        /*0520*/ 	.word	0x0500000f


	//   ....[216]....
        /*0524*/ 	.word	0x0500000f


	//   ....[217]....
        /*0528*/ 	.word	0x0500000f


	//   ....[218]....
        /*052c*/ 	.word	0x0500000f


	//   ....[219]....
        /*0530*/ 	.word	0x0500000f


	//   ....[220]....
        /*0534*/ 	.word	0x0500000f


	//   ....[221]....
        /*0538*/ 	.word	0x0500000f


	//   ....[222]....
        /*053c*/ 	.word	0x0500000f


	//   ....[223]....
        /*0540*/ 	.word	0x0500000f


	//   ....[224]....
        /*0544*/ 	.word	0x0500000f


	//   ....[225]....
        /*0548*/ 	.word	0x0500000f


	//   ....[226]....
        /*054c*/ 	.word	0x0500000f


	//   ....[227]....
        /*0550*/ 	.word	0x0500000f


	//   ....[228]....
        /*0554*/ 	.word	0x0500000f


	//   ....[229]....
        /*0558*/ 	.word	0x0500000f


	//   ....[230]....
        /*055c*/ 	.word	0x0500000f


	//   ....[231]....
        /*0560*/ 	.word	0x0500000f


	//   ....[232]....
        /*0564*/ 	.word	0x0500000f


	//   ....[233]....
        /*0568*/ 	.word	0x0500000f


	//   ....[234]....
        /*056c*/ 	.word	0x0500000f


	//   ....[235]....
        /*0570*/ 	.word	0x0500000f


	//   ....[236]....
        /*0574*/ 	.word	0x0500000f


	//   ....[237]....
        /*0578*/ 	.word	0x0500000f


	//   ....[238]....
        /*057c*/ 	.word	0x0500000f


	//   ....[239]....
        /*0580*/ 	.word	0x0500000f


	//   ....[240]....
        /*0584*/ 	.word	0x0500000f


	//   ....[241]....
        /*0588*/ 	.word	0x0500000f


	//   ....[242]....
        /*058c*/ 	.word	0x0500000f


	//   ....[243]....
        /*0590*/ 	.word	0x0500000f


	//   ....[244]....
        /*0594*/ 	.word	0x0500000f


	//   ....[245]....
        /*0598*/ 	.word	0x0500000f


	//   ....[246]....
        /*059c*/ 	.word	0x0500000f


	//   ....[247]....
        /*05a0*/ 	.word	0x0500000f


	//   ....[248]....
        /*05a4*/ 	.word	0x0500000f


	//   ....[249]....
        /*05a8*/ 	.word	0x0500000f


	//   ....[250]....
        /*05ac*/ 	.word	0x0500000f


	//   ....[251]....
        /*05b0*/ 	.word	0x0500000f


	//   ....[252]....
        /*05b4*/ 	.word	0x0500000f


	//   ....[253]....
        /*05b8*/ 	.word	0x0500000f


	//   ....[254]....
        /*05bc*/ 	.word	0x0500000f


	//   ....[255]....
        /*05c0*/ 	.word	0x0500000f


	//   ....[0]....
        /*05c4*/ 	.word	0x0500000f


	//   ....[1]....
        /*05c8*/ 	.word	0x0500000f


	//   ....[2]....
        /*05cc*/ 	.word	0x0500000f


	//   ....[3]....
        /*05d0*/ 	.word	0x0500000f


	//   ....[4]....
        /*05d4*/ 	.word	0x0500000f


	//   ....[5]....
        /*05d8*/ 	.word	0x0500000f


	//   ....[6]....
        /*05dc*/ 	.word	0x0500000f


	//   ....[7]....
        /*05e0*/ 	.word	0x0500000f


	//   ....[8]....
        /*05e4*/ 	.word	0x0500000f


	//   ....[9]....
        /*05e8*/ 	.word	0x0500000f


	//   ....[10]....
        /*05ec*/ 	.word	0x0500000f


	//   ....[11]....
        /*05f0*/ 	.word	0x0500000f


	//   ....[12]....
        /*05f4*/ 	.word	0x0500000f


	//   ....[13]....
        /*05f8*/ 	.word	0x0500000f


	//   ....[14]....
        /*05fc*/ 	.word	0x0500000f


	//   ....[15]....
        /*0600*/ 	.word	0x0500000f


	//   ....[16]....
        /*0604*/ 	.word	0x0500000f


	//   ....[17]....
        /*0608*/ 	.word	0x0500000f


	//   ....[18]....
        /*060c*/ 	.word	0x0500000f


	//   ....[19]....
        /*0610*/ 	.word	0x0500000f


	//   ....[20]....
        /*0614*/ 	.word	0x0500000f


	//   ....[21]....
        /*0618*/ 	.word	0x0500000f


	//   ....[22]....
        /*061c*/ 	.word	0x0500000f


	//   ....[23]....
        /*0620*/ 	.word	0x0500000f


	//   ....[24]....
        /*0624*/ 	.word	0x0500000f


	//   ....[25]....
        /*0628*/ 	.word	0x0500000f


	//   ....[26]....
        /*062c*/ 	.word	0x0500000f


	//   ....[27]....
        /*0630*/ 	.word	0x0500000f


	//   ....[28]....
        /*0634*/ 	.word	0x0500000f


	//   ....[29]....
        /*0638*/ 	.word	0x0500000f


	//   ....[30]....
        /*063c*/ 	.word	0x0500000f


	//   ....[31]....
        /*0640*/ 	.word	0x0500000f


	//   ....[32]....
        /*0644*/ 	.word	0x0500000f


	//   ....[33]....
        /*0648*/ 	.word	0x0500000f


	//   ....[34]....
        /*064c*/ 	.word	0x0500000f


	//   ....[35]....
        /*0650*/ 	.word	0x0500000f


	//   ....[36]....
        /*0654*/ 	.word	0x0500000f


	//   ....[37]....
        /*0658*/ 	.word	0x0500000f


	//   ....[38]....
        /*065c*/ 	.word	0x0500000f


	//   ....[39]....
        /*0660*/ 	.word	0x0500000f


	//   ....[40]....
        /*0664*/ 	.word	0x0500000f


	//   ....[41]....
        /*0668*/ 	.word	0x0500000f


	//   ....[42]....
        /*066c*/ 	.word	0x0500000f


	//   ....[43]....
        /*0670*/ 	.word	0x0500000f


	//   ....[44]....
        /*0674*/ 	.word	0xffffffff


	//   ....[45]....
        /*0678*/ 	.word	0xffffffff


	//   ....[46]....
        /*067c*/ 	.word	0xffffffff


	//   ....[47]....
        /*0680*/ 	.word	0xffffffff


	//   ....[48]....
        /*0684*/ 	.word	0xffffffff


	//   ....[49]....
        /*0688*/ 	.word	0xffffffff


	//----- nvinfo : EIATTR_COOP_GROUP_INSTR_OFFSETS
	.align		4
.L_1382:
        /*068c*/ 	.byte	0x04, 0x28
        /*068e*/ 	.short	(.L_1384 - .L_1383)


	//   ....[0]....
.L_1383:
        /*0690*/ 	.word	0x000000c0


	//   ....[1]....
        /*0694*/ 	.word	0x00000190


	//   ....[2]....
        /*0698*/ 	.word	0x000001e0


	//   ....[3]....
        /*069c*/ 	.word	0x00000410


	//   ....[4]....
        /*06a0*/ 	.word	0x00000570


	//   ....[5]....
        /*06a4*/ 	.word	0x00000690


	//   ....[6]....
        /*06a8*/ 	.word	0x000007f0


	//   ....[7]....
        /*06ac*/ 	.word	0x000030a0


	//   ....[8]....
        /*06b0*/ 	.word	0x000030b0


	//   ....[9]....
        /*06b4*/ 	.word	0x00003820


	//   ....[10]....
        /*06b8*/ 	.word	0x00003830


	//   ....[11]....
        /*06bc*/ 	.word	0x000046d0


	//   ....[12]....
        /*06c0*/ 	.word	0x000046e0


	//   ....[13]....
        /*06c4*/ 	.word	0x00004eb0


	//   ....[14]....
        /*06c8*/ 	.word	0x00004ec0


	//   ....[15]....
        /*06cc*/ 	.word	0x00005880


	//   ....[16]....
        /*06d0*/ 	.word	0x00005890


	//   ....[17]....
        /*06d4*/ 	.word	0x000059a0


	//   ....[18]....
        /*06d8*/ 	.word	0x000059b0


	//   ....[19]....
        /*06dc*/ 	.word	0x00005d60


	//   ....[20]....
        /*06e0*/ 	.word	0x00005d90


	//   ....[21]....
        /*06e4*/ 	.word	0x00006060


	//   ....[22]....
        /*06e8*/ 	.word	0x00006080


	//   ....[23]....
        /*06ec*/ 	.word	0x00006f00


	//   ....[24]....
        /*06f0*/ 	.word	0x00007a60


	//   ....[25]....
        /*06f4*/ 	.word	0x00007a70


	//   ....[26]....
        /*06f8*/ 	.word	0x00007a80


	//   ....[27]....
        /*06fc*/ 	.word	0x00007a90


	//   ....[28]....
        /*0700*/ 	.word	0x00007d80


	//   ....[29]....
        /*0704*/ 	.word	0x00007d90


	//   ....[30]....
        /*0708*/ 	.word	0x00007da0


	//   ....[31]....
        /*070c*/ 	.word	0x00007db0


	//   ....[32]....
        /*0710*/ 	.word	0x00009040


	//   ....[33]....
        /*0714*/ 	.word	0x00009060


	//   ....[34]....
        /*0718*/ 	.word	0x00009070


	//   ....[35]....
        /*071c*/ 	.word	0x00009080


	//   ....[36]....
        /*0720*/ 	.word	0x00009190


	//   ....[37]....
        /*0724*/ 	.word	0x000091a0


	//   ....[38]....
        /*0728*/ 	.word	0x000091b0


	//   ....[39]....
        /*072c*/ 	.word	0x00009230


	//   ....[40]....
        /*0730*/ 	.word	0x0000b3b0


	//   ....[41]....
        /*0734*/ 	.word	0x0000b5c0


	//   ....[42]....
        /*0738*/ 	.word	0x0000c6a0


	//   ....[43]....
        /*073c*/ 	.word	0x0000c730


	//   ....[44]....
        /*0740*/ 	.word	0x0000c980


	//   ....[45]....
        /*0744*/ 	.word	0x0000c9a0


	//   ....[46]....
        /*0748*/ 	.word	0x00012520


	//   ....[47]....
        /*074c*/ 	.word	0x000125b0


	//   ....[48]....
        /*0750*/ 	.word	0x000126d0


	//   ....[49]....
        /*0754*/ 	.word	0x000126f0


	//   ....[50]....
        /*0758*/ 	.word	0x00017ed0


	//   ....[51]....
        /*075c*/ 	.word	0x000180e0


	//   ....[52]....
        /*0760*/ 	.word	0x000191a0


	//   ....[53]....
        /*0764*/ 	.word	0x00019230


	//   ....[54]....
        /*0768*/ 	.word	0x000194a0


	//   ....[55]....
        /*076c*/ 	.word	0x000194d0


	//   ....[56]....
        /*0770*/ 	.word	0x0001e670


	//   ....[57]....
        /*0774*/ 	.word	0x0001e690


	//   ....[58]....
        /*0778*/ 	.word	0x0001e6e0


	//   ....[59]....
        /*077c*/ 	.word	0x0001e710


	//   ....[60]....
        /*0780*/ 	.word	0x000207e0


	//   ....[61]....
        /*0784*/ 	.word	0x00020810


	//   ....[62]....
        /*0788*/ 	.word	0x00020860


	//   ....[63]....
        /*078c*/ 	.word	0x00020880


	//   ....[64]....
        /*0790*/ 	.word	0x00021170


	//   ....[65]....
        /*0794*/ 	.word	0x000211d0


	//   ....[66]....
        /*0798*/ 	.word	0x00021310


	//   ....[67]....
        /*079c*/ 	.word	0x00021330


	//   ....[68]....
        /*07a0*/ 	.word	0x00021470


	//   ....[69]....
        /*07a4*/ 	.word	0x00021490


	//   ....[70]....
        /*07a8*/ 	.word	0x000215e0


	//   ....[71]....
        /*07ac*/ 	.word	0x00021600


	//   ....[72]....
        /*07b0*/ 	.word	0x00021e40


	//   ....[73]....
        /*07b4*/ 	.word	0x00021e50


	//   ....[74]....
        /*07b8*/ 	.word	0x00021ff0


	//   ....[75]....
        /*07bc*/ 	.word	0x00022000


	//   ....[76]....
        /*07c0*/ 	.word	0x00022190


	//   ....[77]....
        /*07c4*/ 	.word	0x000221a0


	//   ....[78]....
        /*07c8*/ 	.word	0x00022330


	//   ....[79]....
        /*07cc*/ 	.word	0x00022340


	//   ....[80]....
        /*07d0*/ 	.word	0x00022520


	//   ....[81]....
        /*07d4*/ 	.word	0x00022710


	//   ....[82]....
        /*07d8*/ 	.word	0x00022740


	//   ....[83]....
        /*07dc*/ 	.word	0x00022770


	//   ....[84]....
        /*07e0*/ 	.word	0x000227a0


	//   ....[85]....
        /*07e4*/ 	.word	0x000227d0


	//   ....[86]....
        /*07e8*/ 	.word	0x00022800


	//   ....[87]....
        /*07ec*/ 	.word	0x00022970


	//   ....[88]....
        /*07f0*/ 	.word	0x000229a0


	//   ....[89]....
        /*07f4*/ 	.word	0x000229d0


	//   ....[90]....
        /*07f8*/ 	.word	0x00022a00


	//   ....[91]....
        /*07fc*/ 	.word	0x00022a30


	//   ....[92]....
        /*0800*/ 	.word	0x00022a60


	//   ....[93]....
        /*0804*/ 	.word	0x00022af0


	//   ....[94]....
        /*0808*/ 	.word	0x00022b50


	//   ....[95]....
        /*080c*/ 	.word	0x00022be0


	//   ....[96]....
        /*0810*/ 	.word	0x00023cb0


	//   ....[97]....
        /*0814*/ 	.word	0x00025f30


	//   ....[98]....
        /*0818*/ 	.word	0x00025f50


	//   ....[99]....
        /*081c*/ 	.word	0x00025fe0


	//   ....[100]....
        /*0820*/ 	.word	0x00026000


	//   ....[101]....
        /*0824*/ 	.word	0x00026080


	//   ....[102]....
        /*0828*/ 	.word	0x000260a0


	//   ....[103]....
        /*082c*/ 	.word	0x00026120


	//   ....[104]....
        /*0830*/ 	.word	0x00026140


	//   ....[105]....
        /*0834*/ 	.word	0x000261c0


	//   ....[106]....
        /*0838*/ 	.word	0x000261e0


	//   ....[107]....
        /*083c*/ 	.word	0x000261f0


	//   ....[108]....
        /*0840*/ 	.word	0x00026200


	//   ....[109]....
        /*0844*/ 	.word	0x00026a70


	//   ....[110]....
        /*0848*/ 	.word	0x00026aa0


	//   ....[111]....
        /*084c*/ 	.word	0x00026b60


	//   ....[112]....
        /*0850*/ 	.word	0x00026b70


	//   ....[113]....
        /*0854*/ 	.word	0x00026c00


	//   ....[114]....
        /*0858*/ 	.word	0x00026c10


	//   ....[115]....
        /*085c*/ 	.word	0x00026ca0


	//   ....[116]....
        /*0860*/ 	.word	0x00026cb0


	//   ....[117]....
        /*0864*/ 	.word	0x00026d40


	//   ....[118]....
        /*0868*/ 	.word	0x00026d50


	//   ....[119]....
        /*086c*/ 	.word	0x00026de0


	//   ....[120]....
        /*0870*/ 	.word	0x00026df0


	//   ....[121]....
        /*0874*/ 	.word	0x00026e70


	//   ....[122]....
        /*0878*/ 	.word	0x00026e80


	//   ....[123]....
        /*087c*/ 	.word	0x00026e90


	//   ....[124]....
        /*0880*/ 	.word	0x00026ea0


	//   ....[125]....
        /*0884*/ 	.word	0x00027320


	//   ....[126]....
        /*0888*/ 	.word	0x00027350


	//   ....[127]....
        /*088c*/ 	.word	0x000273b0


	//   ....[128]....
        /*0890*/ 	.word	0x00027460


	//   ....[129]....
        /*0894*/ 	.word	0x00027470


	//   ....[130]....
        /*0898*/ 	.word	0x000274a0


	//   ....[131]....
        /*089c*/ 	.word	0x00027530


	//   ....[132]....
        /*08a0*/ 	.word	0x000275e0


	//   ....[133]....
        /*08a4*/ 	.word	0x000275f0


	//   ....[134]....
        /*08a8*/ 	.word	0x00027620


	//   ....[135]....
        /*08ac*/ 	.word	0x00027630


	//   ....[136]....
        /*08b0*/ 	.word	0x000276c0


	//   ....[137]....
        /*08b4*/ 	.word	0x00027e00


	//   ....[138]....
        /*08b8*/ 	.word	0x00027e20


	//   ....[139]....
        /*08bc*/ 	.word	0x00027e70


	//   ....[140]....
        /*08c0*/ 	.word	0x00027e80


	//   ....[141]....
        /*08c4*/ 	.word	0x00027ec0


	//   ....[142]....
        /*08c8*/ 	.word	0x00027ed0


	//   ....[143]....
        /*08cc*/ 	.word	0x00027f10


	//   ....[144]....
        /*08d0*/ 	.word	0x00027f20


	//   ....[145]....
        /*08d4*/ 	.word	0x00027f60


	//   ....[146]....
        /*08d8*/ 	.word	0x00027f70


	//   ....[147]....
        /*08dc*/ 	.word	0x00027f80


	//   ....[148]....
        /*08e0*/ 	.word	0x00027fc0


	//   ....[149]....
        /*08e4*/ 	.word	0x00028310


	//   ....[150]....
        /*08e8*/ 	.word	0x00028330


	//   ....[151]....
        /*08ec*/ 	.word	0x00028340


	//   ....[152]....
        /*08f0*/ 	.word	0x00028360


	//   ....[153]....
        /*08f4*/ 	.word	0x000283d0


	//   ....[154]....
        /*08f8*/ 	.word	0x000283f0


	//   ....[155]....
        /*08fc*/ 	.word	0x00028450


	//   ....[156]....
        /*0900*/ 	.word	0x00028470


	//   ....[157]....
        /*0904*/ 	.word	0x000284d0


	//   ....[158]....
        /*0908*/ 	.word	0x000284f0


	//   ....[159]....
        /*090c*/ 	.word	0x00028550


	//   ....[160]....
        /*0910*/ 	.word	0x00028570


	//   ....[161]....
        /*0914*/ 	.word	0x00028a70


	//   ....[162]....
        /*0918*/ 	.word	0x00028aa0


	//   ....[163]....
        /*091c*/ 	.word	0x00028ad0


	//   ....[164]....
        /*0920*/ 	.word	0x00028b00


	//   ....[165]....
        /*0924*/ 	.word	0x00028b30


	//   ....[166]....
        /*0928*/ 	.word	0x00028b60


	//   ....[167]....
        /*092c*/ 	.word	0x00028b90


	//   ....[168]....
        /*0930*/ 	.word	0x00028bc0


	//   ....[169]....
        /*0934*/ 	.word	0x00028d40


	//   ....[170]....
        /*0938*/ 	.word	0x00028d70


	//   ....[171]....
        /*093c*/ 	.word	0x00028da0


	//   ....[172]....
        /*0940*/ 	.word	0x00028dd0


	//   ....[173]....
        /*0944*/ 	.word	0x00028e00


	//   ....[174]....
        /*0948*/ 	.word	0x00028e30


	//   ....[175]....
        /*094c*/ 	.word	0x00028ef0


	//   ....[176]....
        /*0950*/ 	.word	0x00028f10


	//   ....[177]....
        /*0954*/ 	.word	0x00028f80


	//   ....[178]....
        /*0958*/ 	.word	0x00029620


	//   ....[179]....
        /*095c*/ 	.word	0x00029940


	//   ....[180]....
        /*0960*/ 	.word	0x000299d0


	//   ....[181]....
        /*0964*/ 	.word	0x00029a60


	//   ....[182]....
        /*0968*/ 	.word	0x00029af0


	//   ....[183]....
        /*096c*/ 	.word	0x00029bd0


	//   ....[184]....
        /*0970*/ 	.word	0x00029c60


	//   ....[185]....
        /*0974*/ 	.word	0x00029d00


	//   ....[186]....
        /*0978*/ 	.word	0x00029d90


	//   ....[187]....
        /*097c*/ 	.word	0x00029e70


	//   ....[188]....
        /*0980*/ 	.word	0x00029f00


	//   ....[189]....
        /*0984*/ 	.word	0x00029f90


	//   ....[190]....
        /*0988*/ 	.word	0x0002a020


	//   ....[191]....
        /*098c*/ 	.word	0x0002a100


	//   ....[192]....
        /*0990*/ 	.word	0x0002a1a0


	//   ....[193]....
        /*0994*/ 	.word	0x0002a230


	//   ....[194]....
        /*0998*/ 	.word	0x0002a280


	//   ....[195]....
        /*099c*/ 	.word	0x0002a2d0


	//   ....[196]....
        /*09a0*/ 	.word	0x0002a360


	//   ....[197]....
        /*09a4*/ 	.word	0x0002a3f0


	//   ....[198]....
        /*09a8*/ 	.word	0x0002a440


	//   ....[199]....
        /*09ac*/ 	.word	0x0002a490


	//   ....[200]....
        /*09b0*/ 	.word	0x0002a580


	//   ....[201]....
        /*09b4*/ 	.word	0x0002a630


	//   ....[202]....
        /*09b8*/ 	.word	0x0002a6b0


	//   ....[203]....
        /*09bc*/ 	.word	0x0002a740


	//   ....[204]....
        /*09c0*/ 	.word	0x0002a860


	//   ....[205]....
        /*09c4*/ 	.word	0x0002a990


	//   ....[206]....
        /*09c8*/ 	.word	0x0002aa60


	//   ....[207]....
        /*09cc*/ 	.word	0x0002aac0


	//   ....[208]....
        /*09d0*/ 	.word	0x0002ad70


	//   ....[209]....
        /*09d4*/ 	.word	0x0002adc0


	//   ....[210]....
        /*09d8*/ 	.word	0x0002ae50


	//   ....[211]....
        /*09dc*/ 	.word	0x0002aee0


	//   ....[212]....
        /*09e0*/ 	.word	0x0002af70


	//   ....[213]....
        /*09e4*/ 	.word	0x0002b000


	//   ....[214]....
        /*09e8*/ 	.word	0x0002b090


	//   ....[215]....
        /*09ec*/ 	.word	0x0002b120


	//   ....[216]....
        /*09f0*/ 	.word	0x0002b1e0


	//   ....[217]....
        /*09f4*/ 	.word	0x0002b4b0


	//   ....[218]....
        /*09f8*/ 	.word	0x0002b5a0


	//   ....[219]....
        /*09fc*/ 	.word	0x0002b640


	//   ....[220]....
        /*0a00*/ 	.word	0x0002b6a0


	//   ....[221]....
        /*0a04*/ 	.word	0x0002b790


	//   ....[222]....
        /*0a08*/ 	.word	0x0002b800


	//   ....[223]....
        /*0a0c*/ 	.word	0x0002b8f0


	//   ....[224]....
        /*0a10*/ 	.word	0x0002b960


	//   ....[225]....
        /*0a14*/ 	.word	0x0002ba50


	//   ....[226]....
        /*0a18*/ 	.word	0x0002bac0


	//   ....[227]....
        /*0a1c*/ 	.word	0x0002bbb0


	//   ....[228]....
        /*0a20*/ 	.word	0x0002bc20


	//   ....[229]....
        /*0a24*/ 	.word	0x0002bcc0


	//   ....[230]....
        /*0a28*/ 	.word	0x0002bdb0


	//   ....[231]....
        /*0a2c*/ 	.word	0x0002be20


	//   ....[232]....
        /*0a30*/ 	.word	0x0002be80


	//   ....[233]....
        /*0a34*/ 	.word	0x0002bf70


	//   ....[234]....
        /*0a38*/ 	.word	0x0002bfd0


	//   ....[235]....
        /*0a3c*/ 	.word	0x0002c0d0


	//   ....[236]....
        /*0a40*/ 	.word	0x0002c130


	//   ....[237]....
        /*0a44*/ 	.word	0x0002c230


	//   ....[238]....
        /*0a48*/ 	.word	0x0002c290


	//   ....[239]....
        /*0a4c*/ 	.word	0x0002c390


	//   ....[240]....
        /*0a50*/ 	.word	0x0002c3f0


	//   ....[241]....
        /*0a54*/ 	.word	0x0002c4f0


	//   ....[242]....
        /*0a58*/ 	.word	0x0002c550


	//   ....[243]....
        /*0a5c*/ 	.word	0x0002c650


	//   ....[244]....
        /*0a60*/ 	.word	0x0002c6b0


	//   ....[245]....
        /*0a64*/ 	.word	0x0002c750


	//   ....[246]....
        /*0a68*/ 	.word	0x0002c8d0


	//   ....[247]....
        /*0a6c*/ 	.word	0x0002c9b0


	//   ....[248]....
        /*0a70*/ 	.word	0x0002ca60


	//   ....[249]....
        /*0a74*/ 	.word	0x0002cb70


	//   ....[250]....
        /*0a78*/ 	.word	0x0002cbd0


	//   ....[251]....
        /*0a7c*/ 	.word	0x0002cce0


	//   ....[252]....
        /*0a80*/ 	.word	0x0002cd40


	//   ....[253]....
        /*0a84*/ 	.word	0x0002ce50


	//   ....[254]....
        /*0a88*/ 	.word	0x0002ceb0


	//   ....[255]....
        /*0a8c*/ 	.word	0x0002cfc0


	//   ....[0]....
        /*0a90*/ 	.word	0x0002d020


	//   ....[1]....
        /*0a94*/ 	.word	0x0002d0e0


	//   ....[2]....
        /*0a98*/ 	.word	0x0002d240


	//   ....[3]....
        /*0a9c*/ 	.word	0x0002d2e0


	//   ....[4]....
        /*0aa0*/ 	.word	0x0002d340


	//   ....[5]....
        /*0aa4*/ 	.word	0x0002d3f0


	//   ....[6]....
        /*0aa8*/ 	.word	0x0002d450


	//   ....[7]....
        /*0aac*/ 	.word	0x0002d500


	//   ....[8]....
        /*0ab0*/ 	.word	0x0002d560


	//   ....[9]....
        /*0ab4*/ 	.word	0x0002d610


	//   ....[10]....
        /*0ab8*/ 	.word	0x0002d670


	//   ....[11]....
        /*0abc*/ 	.word	0x0002d720


	//   ....[12]....
        /*0ac0*/ 	.word	0x0002d780


	//   ....[13]....
        /*0ac4*/ 	.word	0x0002d830


	//   ....[14]....
        /*0ac8*/ 	.word	0x0002d920


	//   ....[15]....
        /*0acc*/ 	.word	0x0002d9c0


	//   ....[16]....
        /*0ad0*/ 	.word	0x0002da20


	//   ....[17]....
        /*0ad4*/ 	.word	0x0002daf0


	//   ....[18]....
        /*0ad8*/ 	.word	0x0002db50


	//   ....[19]....
        /*0adc*/ 	.word	0x0002dc20


	//   ....[20]....
        /*0ae0*/ 	.word	0x0002dc80


	//   ....[21]....
        /*0ae4*/ 	.word	0x0002dd50


	//   ....[22]....
        /*0ae8*/ 	.word	0x0002ddb0


	//   ....[23]....
        /*0aec*/ 	.word	0x0002de80


	//   ....[24]....
        /*0af0*/ 	.word	0x0002dee0


	//   ....[25]....
        /*0af4*/ 	.word	0x0002dfb0


	//   ....[26]....
        /*0af8*/ 	.word	0x0002e040


	//   ....[27]....
        /*0afc*/ 	.word	0x0002e0e0


	//   ....[28]....
        /*0b00*/ 	.word	0x0002e200


	//   ....[29]....
        /*0b04*/ 	.word	0x0002e270


	//   ....[30]....
        /*0b08*/ 	.word	0x0002e2e0


	//   ....[31]....
        /*0b0c*/ 	.word	0x0002e350


	//   ....[32]....
        /*0b10*/ 	.word	0x0002e3c0


	//   ....[33]....
        /*0b14*/ 	.word	0x0002e440


	//   ....[34]....
        /*0b18*/ 	.word	0x0002e4d0


	//   ....[35]....
        /*0b1c*/ 	.word	0x0002e560


	//   ....[36]....
        /*0b20*/ 	.word	0x0002e5d0


	//   ....[37]....
        /*0b24*/ 	.word	0x0002e640


	//   ....[38]....
        /*0b28*/ 	.word	0x0002e6b0


	//   ....[39]....
        /*0b2c*/ 	.word	0x0002e730


	//   ....[40]....
        /*0b30*/ 	.word	0x0002e7a0


	//   ....[41]....
        /*0b34*/ 	.word	0x0002e840


	//   ....[42]....
        /*0b38*/ 	.word	0x0002e8d0


	//   ....[43]....
        /*0b3c*/ 	.word	0x0002e9f0


	//   ....[44]....
        /*0b40*/ 	.word	0x0002f630


	//   ....[45]....
        /*0b44*/ 	.word	0x0002f830


	//   ....[46]....
        /*0b48*/ 	.word	0x000309f0


	//   ....[47]....
        /*0b4c*/ 	.word	0x00030a10


	//   ....[48]....
        /*0b50*/ 	.word	0x00030a50


	//   ....[49]....
        /*0b54*/ 	.word	0x00030a70


	//----- nvinfo : EIATTR_REG_RECONFIG
	.align		4
.L_1384:
        /*0b58*/ 	.byte	0x01, 0x54
	.zero		2


	//----- nvinfo : EIATTR_SYSCALL_OFFSETS
	.align		4
        /*0b5c*/ 	.byte	0x04, 0x46
        /*0b5e*/ 	.short	(.L_1386 - .L_1385)


	//   ....[0]....
.L_1385:
        /*0b60*/ 	.word	0x00001d80


	//   ....[1]....
        /*0b64*/ 	.word	0x00001ed0


	//   ....[2]....
        /*0b68*/ 	.word	0x00007280


	//   ....[3]....
        /*0b6c*/ 	.word	0x00007800


	//   ....[4]....
        /*0b70*/ 	.word	0x00025510


	//   ....[5]....
        /*0b74*/ 	.word	0x00025660


	//   ....[6]....
        /*0b78*/ 	.word	0x00025750


	//   ....[7]....
        /*0b7c*/ 	.word	0x000266c0


	//----- nvinfo : EIATTR_MBARRIER_INSTR_OFFSETS
	.align		4
.L_1386:
        /*0b80*/ 	.byte	0x04, 0x39
        /*0b82*/ 	.short	(.L_1388 - .L_1387)


	//   ....[0]....
.L_1387:
        /*0b84*/ 	.word	0x000002c0
        /*0b88*/ 	.word	0x000000ff
        /*0b8c*/ 	.word	0x00022800
        /*0b90*/ 	.short	0x0100
        /*0b92*/ 	.byte	0x08
	.zero		1


	//   ....[1]....
        /*0b94*/ 	.word	0x000002d0
        /*0b98*/ 	.word	0x000000ff
        /*0b9c*/ 	.word	0x00022820
        /*0ba0*/ 	.short	0x0100
        /*0ba2*/ 	.byte	0x08
	.zero		1


	//   ....[2]....
        /*0ba4*/ 	.word	0x000003c0
        /*0ba8*/ 	.word	0x000000ff
        /*0bac*/ 	.word	0x00022830
        /*0bb0*/ 	.short	0x0100
        /*0bb2*/ 	.byte	0x08
	.zero		1


	//   ....[3]....
        /*0bb4*/ 	.word	0x000003d0
        /*0bb8*/ 	.word	0x000000ff
        /*0bbc*/ 	.word	0x00022840
        /*0bc0*/ 	.short	0x0100
        /*0bc2*/ 	.byte	0x08
	.zero		1


	//   ....[4]....
        /*0bc4*/ 	.word	0x000003e0
        /*0bc8*/ 	.word	0x000000ff
        /*0bcc*/ 	.word	0x00022838
        /*0bd0*/ 	.short	0x0100
        /*0bd2*/ 	.byte	0x08
	.zero		1


	//   ....[5]....
        /*0bd4*/ 	.word	0x000003f0
        /*0bd8*/ 	.word	0x000000ff
        /*0bdc*/ 	.word	0x00022848
        /*0be0*/ 	.short	0x0100
        /*0be2*/ 	.byte	0x08
	.zero		1


	//   ....[6]....
        /*0be4*/ 	.word	0x00000520
        /*0be8*/ 	.word	0x000000ff
        /*0bec*/ 	.word	0x00022850
        /*0bf0*/ 	.short	0x0100
        /*0bf2*/ 	.byte	0x08
	.zero		1


	//   ....[7]....
        /*0bf4*/ 	.word	0x00000530
        /*0bf8*/ 	.word	0x000000ff
        /*0bfc*/ 	.word	0x00022860
        /*0c00*/ 	.short	0x0100
        /*0c02*/ 	.byte	0x08
	.zero		1


	//   ....[8]....
        /*0c04*/ 	.word	0x00000540
        /*0c08*/ 	.word	0x000000ff
        /*0c0c*/ 	.word	0x00022858
        /*0c10*/ 	.short	0x0100
        /*0c12*/ 	.byte	0x08
	.zero		1


	//   ....[9]....
        /*0c14*/ 	.word	0x00000550
        /*0c18*/ 	.word	0x000000ff
        /*0c1c*/ 	.word	0x00022868
        /*0c20*/ 	.short	0x0100
        /*0c22*/ 	.byte	0x08
	.zero		1


	//   ....[10]....
        /*0c24*/ 	.word	0x00000640
        /*0c28*/ 	.word	0x000000ff
        /*0c2c*/ 	.word	0x00022870
        /*0c30*/ 	.short	0x0100
        /*0c32*/ 	.byte	0x06
	.zero		1


	//   ....[11]....
        /*0c34*/ 	.word	0x00000650
        /*0c38*/ 	.word	0x000000ff
        /*0c3c*/ 	.word	0x00022880
        /*0c40*/ 	.short	0x0100
        /*0c42*/ 	.byte	0x06
	.zero		1


	//   ....[12]....
        /*0c44*/ 	.word	0x00000660
        /*0c48*/ 	.word	0x000000ff
        /*0c4c*/ 	.word	0x00022878
        /*0c50*/ 	.short	0x0100
        /*0c52*/ 	.byte	0x06
	.zero		1


	//   ....[13]....
        /*0c54*/ 	.word	0x00000670
        /*0c58*/ 	.word	0x000000ff
        /*0c5c*/ 	.word	0x00022888
        /*0c60*/ 	.short	0x0100
        /*0c62*/ 	.byte	0x06
	.zero		1


	//   ....[14]....
        /*0c64*/ 	.word	0x000007a0
        /*0c68*/ 	.word	0x000000ff
        /*0c6c*/ 	.word	0x00022890
        /*0c70*/ 	.short	0x0100
        /*0c72*/ 	.byte	0x08
	.zero		1


	//   ....[15]....
        /*0c74*/ 	.word	0x000007b0
        /*0c78*/ 	.word	0x000000ff
        /*0c7c*/ 	.word	0x000228a0
        /*0c80*/ 	.short	0x0100
        /*0c82*/ 	.byte	0x08
	.zero		1


	//   ....[16]....
        /*0c84*/ 	.word	0x000007c0
        /*0c88*/ 	.word	0x000000ff
        /*0c8c*/ 	.word	0x00022898
        /*0c90*/ 	.short	0x0100
        /*0c92*/ 	.byte	0x08
	.zero		1


	//   ....[17]....
        /*0c94*/ 	.word	0x000007d0
        /*0c98*/ 	.word	0x000000ff
        /*0c9c*/ 	.word	0x000228a8
        /*0ca0*/ 	.short	0x0100
        /*0ca2*/ 	.byte	0x08
	.zero		1


	//   ....[18]....
        /*0ca4*/ 	.word	0x00000900
        /*0ca8*/ 	.word	0x000000ff
        /*0cac*/ 	.word	0x000228b0
        /*0cb0*/ 	.short	0x0100
        /*0cb2*/ 	.byte	0x08
	.zero		1


	//   ....[19]....
        /*0cb4*/ 	.word	0x00000910
        /*0cb8*/ 	.word	0x000000ff
        /*0cbc*/ 	.word	0x000228c0
        /*0cc0*/ 	.short	0x0100
        /*0cc2*/ 	.byte	0x08
	.zero		1


	//   ....[20]....
        /*0cc4*/ 	.word	0x00000920
        /*0cc8*/ 	.word	0x000000ff
        /*0ccc*/ 	.word	0x000228b8
        /*0cd0*/ 	.short	0x0100
        /*0cd2*/ 	.byte	0x08
	.zero		1


	//   ....[21]....
        /*0cd4*/ 	.word	0x00000930
        /*0cd8*/ 	.word	0x000000ff
        /*0cdc*/ 	.word	0x000228c8
        /*0ce0*/ 	.short	0x0100
        /*0ce2*/ 	.byte	0x08
	.zero		1


	//   ....[22]....
        /*0ce4*/ 	.word	0x00003050
        /*0ce8*/ 	.word	0x00000048
        /*0cec*/ 	.word	0x00022890
        /*0cf0*/ 	.short	0x010a
        /*0cf2*/ 	.byte	0x3f
	.zero		1


	//   ....[23]....
        /*0cf4*/ 	.word	0x00004680
        /*0cf8*/ 	.word	0x00000048
        /*0cfc*/ 	.word	0x00022890
        /*0d00*/ 	.short	0x010a
        /*0d02*/ 	.byte	0x3f
	.zero		1


	//   ....[24]....
        /*0d04*/ 	.word	0x000056c0
        /*0d08*/ 	.word	0x00000048
        /*0d0c*/ 	.word	0x00022890
        /*0d10*/ 	.short	0x010a
        /*0d12*/ 	.byte	0x3f
	.zero		1


	//   ....[25]....
        /*0d14*/ 	.word	0x00005b70
        /*0d18*/ 	.word	0x00000004
        /*0d1c*/ 	.word	0x00000000
        /*0d20*/ 	.short	0x0101
        /*0d22*/ 	.byte	0x3f
	.zero		1


	//   ....[26]....
        /*0d24*/ 	.word	0x00005bb0
        /*0d28*/ 	.word	0x00000048
        /*0d2c*/ 	.word	0x000228b0
        /*0d30*/ 	.short	0x010a
        /*0d32*/ 	.byte	0x3f
	.zero		1


	//   ....[27]....
        /*0d34*/ 	.word	0x000063f0
        /*0d38*/ 	.word	0x00000048
        /*0d3c*/ 	.word	0x00000000
        /*0d40*/ 	.short	0x0101
        /*0d42*/ 	.byte	0x3f
	.zero		1


	//   ....[28]....
        /*0d44*/ 	.word	0x00007580
        /*0d48*/ 	.word	0x00000094
        /*0d4c*/ 	.word	0x00022800
        /*0d50*/ 	.short	0x010a
        /*0d52*/ 	.byte	0x3f
	.zero		1


	//   ....[29]....
        /*0d54*/ 	.word	0x000075d0
        /*0d58*/ 	.word	0x00000094
        /*0d5c*/ 	.word	0x00022800
        /*0d60*/ 	.short	0x010a
        /*0d62*/ 	.byte	0x3f
	.zero		1


	//   ....[30]....
        /*0d64*/ 	.word	0x00007fe0
        /*0d68*/ 	.word	0x00000094
        /*0d6c*/ 	.word	0x00022800
        /*0d70*/ 	.short	0x010a
        /*0d72*/ 	.byte	0x3f
	.zero		1


	//   ....[31]....
        /*0d74*/ 	.word	0x00009510
        /*0d78*/ 	.word	0x00000094
        /*0d7c*/ 	.word	0x00022800
        /*0d80*/ 	.short	0x010a
        /*0d82*/ 	.byte	0x3f
	.zero		1


	//   ....[32]....
        /*0d84*/ 	.word	0x0000ab60
        /*0d88*/ 	.word	0x00000004
        /*0d8c*/ 	.word	0x00000000
        /*0d90*/ 	.short	0x010a
        /*0d92*/ 	.byte	0x3f
	.zero		1


	//   ....[33]....
        /*0d94*/ 	.word	0x0000ac70
        /*0d98*/ 	.word	0x00000004
        /*0d9c*/ 	.word	0x00000000
        /*0da0*/ 	.short	0x010a
        /*0da2*/ 	.byte	0x3f
	.zero		1


	//   ....[34]....
        /*0da4*/ 	.word	0x0000b130
        /*0da8*/ 	.word	0x00000003
        /*0dac*/ 	.word	0x00000000
        /*0db0*/ 	.short	0x0101
        /*0db2*/ 	.byte	0x3f
	.zero		1


	//   ....[35]....
        /*0db4*/ 	.word	0x0000e430
        /*0db8*/ 	.word	0x00000002
        /*0dbc*/ 	.word	0x00000000
        /*0dc0*/ 	.short	0x010a
        /*0dc2*/ 	.byte	0x3f
	.zero		1


	//   ....[36]....
        /*0dc4*/ 	.word	0x0000e490
        /*0dc8*/ 	.word	0x00000002
        /*0dcc*/ 	.word	0x00000000
        /*0dd0*/ 	.short	0x010a
        /*0dd2*/ 	.byte	0x3f
	.zero		1


	//   ....[37]....
        /*0dd4*/ 	.word	0x00011720
        /*0dd8*/ 	.word	0x00000002
        /*0ddc*/ 	.word	0x00000000
        /*0de0*/ 	.short	0x0101
        /*0de2*/ 	.byte	0x3f
	.zero		1


	//   ....[38]....
        /*0de4*/ 	.word	0x00011ba0
        /*0de8*/ 	.word	0x00000004
        /*0dec*/ 	.word	0x00000000
        /*0df0*/ 	.short	0x010a
        /*0df2*/ 	.byte	0x3f
	.zero		1


	//   ....[39]....
        /*0df4*/ 	.word	0x00011cb0
        /*0df8*/ 	.word	0x00000004
        /*0dfc*/ 	.word	0x00000000
        /*0e00*/ 	.short	0x010a
        /*0e02*/ 	.byte	0x3f
	.zero		1


	//   ....[40]....
        /*0e04*/ 	.word	0x00012170
        /*0e08*/ 	.word	0x00000003
        /*0e0c*/ 	.word	0x00000000
        /*0e10*/ 	.short	0x0101
        /*0e12*/ 	.byte	0x3f
	.zero		1


	//   ....[41]....
        /*0e14*/ 	.word	0x00014160
        /*0e18*/ 	.word	0x00000002
        /*0e1c*/ 	.word	0x00000000
        /*0e20*/ 	.short	0x010a
        /*0e22*/ 	.byte	0x3f
	.zero		1


	//   ....[42]....
        /*0e24*/ 	.word	0x000141c0
        /*0e28*/ 	.word	0x00000002
        /*0e2c*/ 	.word	0x00000000
        /*0e30*/ 	.short	0x010a
        /*0e32*/ 	.byte	0x3f
	.zero		1


	//   ....[43]....
        /*0e34*/ 	.word	0x00017450
        /*0e38*/ 	.word	0x00000002
        /*0e3c*/ 	.word	0x00000000
        /*0e40*/ 	.short	0x0101
        /*0e42*/ 	.byte	0x3f
	.zero		1


	//   ....[44]....
        /*0e44*/ 	.word	0x00017680
        /*0e48*/ 	.word	0x00000004
        /*0e4c*/ 	.word	0x00000000
        /*0e50*/ 	.short	0x010a
        /*0e52*/ 	.byte	0x3f
	.zero		1


	//   ....[45]....
        /*0e54*/ 	.word	0x00017790
        /*0e58*/ 	.word	0x00000004
        /*0e5c*/ 	.word	0x00000000
        /*0e60*/ 	.short	0x010a
        /*0e62*/ 	.byte	0x3f
	.zero		1


	//   ....[46]....
        /*0e64*/ 	.word	0x00017c50
        /*0e68*/ 	.word	0x00000003
        /*0e6c*/ 	.word	0x00000000
        /*0e70*/ 	.short	0x0101
        /*0e72*/ 	.byte	0x3f
	.zero		1


	//   ....[47]....
        /*0e74*/ 	.word	0x0001af50
        /*0e78*/ 	.word	0x00000002
        /*0e7c*/ 	.word	0x00000000
        /*0e80*/ 	.short	0x010a
        /*0e82*/ 	.byte	0x3f
	.zero		1


	//   ....[48]....
        /*0e84*/ 	.word	0x0001afb0
        /*0e88*/ 	.word	0x00000002
        /*0e8c*/ 	.word	0x00000000
        /*0e90*/ 	.short	0x010a
        /*0e92*/ 	.byte	0x3f
	.zero		1


	//   ....[49]....
        /*0e94*/ 	.word	0x0001e240
        /*0e98*/ 	.word	0x00000002
        /*0e9c*/ 	.word	0x00000000
        /*0ea0*/ 	.short	0x0101
        /*0ea2*/ 	.byte	0x3f
	.zero		1


	//   ....[50]....
        /*0ea4*/ 	.word	0x000211b0
        /*0ea8*/ 	.word	0x00000000
        /*0eac*/ 	.word	0x00000000
        /*0eb0*/ 	.short	0x0101
        /*0eb2*/ 	.byte	0x3f
	.zero		1


	//   ....[51]....
        /*0eb4*/ 	.word	0x00023d90
        /*0eb8*/ 	.word	0x00000016
        /*0ebc*/ 	.word	0x00022820
        /*0ec0*/ 	.short	0x010a
        /*0ec2*/ 	.byte	0x3f
	.zero		1


	//   ....[52]....
        /*0ec4*/ 	.word	0x00023e40
        /*0ec8*/ 	.word	0x0000000c
        /*0ecc*/ 	.word	0x000228a0
        /*0ed0*/ 	.short	0x010a
        /*0ed2*/ 	.byte	0x3f
	.zero		1


	//   ....[53]....
        /*0ed4*/ 	.word	0x00024070
        /*0ed8*/ 	.word	0x0000000c
        /*0edc*/ 	.word	0x000228c0
        /*0ee0*/ 	.short	0x010a
        /*0ee2*/ 	.byte	0x3f
	.zero		1


	//   ....[54]....
        /*0ee4*/ 	.word	0x000246a0
        /*0ee8*/ 	.word	0x0000000a
        /*0eec*/ 	.word	0x000228a0
        /*0ef0*/ 	.short	0x010a
        /*0ef2*/ 	.byte	0x3f
	.zero		1


	//   ....[55]....
        /*0ef4*/ 	.word	0x000248c0
        /*0ef8*/ 	.word	0x0000000a
        /*0efc*/ 	.word	0x000228c0
        /*0f00*/ 	.short	0x010a
        /*0f02*/ 	.byte	0x3f
	.zero		1


	//   ....[56]....
        /*0f04*/ 	.word	0x00025cd0
        /*0f08*/ 	.word	0x00000011
        /*0f0c*/ 	.word	0x00022840
        /*0f10*/ 	.short	0x010a
        /*0f12*/ 	.byte	0x3f
	.zero		1


	//   ....[57]....
        /*0f14*/ 	.word	0x00026300
        /*0f18*/ 	.word	0x00000011
        /*0f1c*/ 	.word	0x00022830
        /*0f20*/ 	.short	0x0107
        /*0f22*/ 	.byte	0x3f
	.zero		1


	//   ....[58]....
        /*0f24*/ 	.word	0x000263d0
        /*0f28*/ 	.word	0x00000011
        /*0f2c*/ 	.word	0x00022830
        /*0f30*/ 	.short	0x0101
        /*0f32*/ 	.byte	0x3f
	.zero		1


	//   ....[59]....
        /*0f34*/ 	.word	0x00026fa0
        /*0f38*/ 	.word	0x00000016
        /*0f3c*/ 	.word	0x00022800
        /*0f40*/ 	.short	0x0107
        /*0f42*/ 	.byte	0x3f
	.zero		1


	//   ....[60]....
        /*0f44*/ 	.word	0x00027090
        /*0f48*/ 	.word	0x00000016
        /*0f4c*/ 	.word	0x00022800
        /*0f50*/ 	.short	0x0101
        /*0f52*/ 	.byte	0x3f
	.zero		1


	//   ....[61]....
        /*0f54*/ 	.word	0x000270b0
        /*0f58*/ 	.word	0x00000016
        /*0f5c*/ 	.word	0x00022820
        /*0f60*/ 	.short	0x010a
        /*0f62*/ 	.byte	0x3f
	.zero		1


	//   ....[62]....
        /*0f64*/ 	.word	0x00027140
        /*0f68*/ 	.word	0x00000011
        /*0f6c*/ 	.word	0x00022860
        /*0f70*/ 	.short	0x010a
        /*0f72*/ 	.byte	0x3f
	.zero		1


	//   ....[63]....
        /*0f74*/ 	.word	0x00027840
        /*0f78*/ 	.word	0x00000011
        /*0f7c*/ 	.word	0x00022850
        /*0f80*/ 	.short	0x0107
        /*0f82*/ 	.byte	0x3f
	.zero		1


	//   ....[64]....
        /*0f84*/ 	.word	0x00027910
        /*0f88*/ 	.word	0x00000011
        /*0f8c*/ 	.word	0x00022850
        /*0f90*/ 	.short	0x0101
        /*0f92*/ 	.byte	0x3f
	.zero		1


	//   ....[65]....
        /*0f94*/ 	.word	0x00027c50
        /*0f98*/ 	.word	0x00000004
        /*0f9c*/ 	.word	0x00022840
        /*0fa0*/ 	.short	0x010a
        /*0fa2*/ 	.byte	0x3f
	.zero		1


	//   ....[66]....
        /*0fa4*/ 	.word	0x00028040
        /*0fa8*/ 	.word	0x00000004
        /*0fac*/ 	.word	0x00022830
        /*0fb0*/ 	.short	0x0107
        /*0fb2*/ 	.byte	0x3f
	.zero		1


	//   ....[67]....
        /*0fb4*/ 	.word	0x00028100
        /*0fb8*/ 	.word	0x00000004
        /*0fbc*/ 	.word	0x00022830
        /*0fc0*/ 	.short	0x0101
        /*0fc2*/ 	.byte	0x3f
	.zero		1


	//   ....[68]....
        /*0fc4*/ 	.word	0x00028130
        /*0fc8*/ 	.word	0x00000004
        /*0fcc*/ 	.word	0x00022860
        /*0fd0*/ 	.short	0x010a
        /*0fd2*/ 	.byte	0x3f
	.zero		1


	//   ....[69]....
        /*0fd4*/ 	.word	0x00028660
        /*0fd8*/ 	.word	0x00000004
        /*0fdc*/ 	.word	0x00022850
        /*0fe0*/ 	.short	0x0107
        /*0fe2*/ 	.byte	0x3f
	.zero		1


	//   ....[70]....
        /*0fe4*/ 	.word	0x00028720
        /*0fe8*/ 	.word	0x00000004
        /*0fec*/ 	.word	0x00022850
        /*0ff0*/ 	.short	0x0101
        /*0ff2*/ 	.byte	0x3f
	.zero		1


	//   ....[71]....
        /*0ff4*/ 	.word	0x000295a0
        /*0ff8*/ 	.word	0x00000005
        /*0ffc*/ 	.word	0x00022820
        /*1000*/ 	.short	0x010a
        /*1002*/ 	.byte	0x3f
	.zero		1


	//   ....[72]....
        /*1004*/ 	.word	0x00029710
        /*1008*/ 	.word	0x00000003
        /*100c*/ 	.word	0x00022840
        /*1010*/ 	.short	0x010a
        /*1012*/ 	.byte	0x3f
	.zero		1


	//   ....[73]....
        /*1014*/ 	.word	0x000297b0
        /*1018*/ 	.word	0x00000005
        /*101c*/ 	.word	0x00022840
        /*1020*/ 	.short	0x010a
        /*1022*/ 	.byte	0x3f
	.zero		1


	//   ....[74]....
        /*1024*/ 	.word	0x000297f0
        /*1028*/ 	.word	0x00000003
        /*102c*/ 	.word	0x00022860
        /*1030*/ 	.short	0x010a
        /*1032*/ 	.byte	0x3f
	.zero		1


	//   ....[75]....
        /*1034*/ 	.word	0x00029830
        /*1038*/ 	.word	0x00000005
        /*103c*/ 	.word	0x00022860
        /*1040*/ 	.short	0x010a
        /*1042*/ 	.byte	0x3f
	.zero		1


	//   ....[76]....
        /*1044*/ 	.word	0x00029890
        /*1048*/ 	.word	0x00000048
        /*104c*/ 	.word	0x00022890
        /*1050*/ 	.short	0x010a
        /*1052*/ 	.byte	0x3f
	.zero		1


	//   ....[77]....
        /*1054*/ 	.word	0x00029b20
        /*1058*/ 	.word	0x00000048
        /*105c*/ 	.word	0x00022890
        /*1060*/ 	.short	0x010a
        /*1062*/ 	.byte	0x3f
	.zero		1


	//   ....[78]....
        /*1064*/ 	.word	0x00029dc0
        /*1068*/ 	.word	0x00000048
        /*106c*/ 	.word	0x00022890
        /*1070*/ 	.short	0x010a
        /*1072*/ 	.byte	0x3f
	.zero		1


	//   ....[79]....
        /*1074*/ 	.word	0x0002a050
        /*1078*/ 	.word	0x00000048
        /*107c*/ 	.word	0x000228b0
        /*1080*/ 	.short	0x010a
        /*1082*/ 	.byte	0x3f
	.zero		1


	//   ....[80]....
        /*1084*/ 	.word	0x0002a4c0
        /*1088*/ 	.word	0x00000094
        /*108c*/ 	.word	0x00022800
        /*1090*/ 	.short	0x010a
        /*1092*/ 	.byte	0x3f
	.zero		1


	//   ....[81]....
        /*1094*/ 	.word	0x0002aaf0
        /*1098*/ 	.word	0x00000094
        /*109c*/ 	.word	0x00022800
        /*10a0*/ 	.short	0x010a
        /*10a2*/ 	.byte	0x3f
	.zero		1


	//   ....[82]....
        /*10a4*/ 	.word	0x0002ab40
        /*10a8*/ 	.word	0x00000004
        /*10ac*/ 	.word	0x00000000
        /*10b0*/ 	.short	0x010a
        /*10b2*/ 	.byte	0x3f
	.zero		1


	//   ....[83]....
        /*10b4*/ 	.word	0x0002ab90
        /*10b8*/ 	.word	0x00000002
        /*10bc*/ 	.word	0x00000000
        /*10c0*/ 	.short	0x010a
        /*10c2*/ 	.byte	0x3f
	.zero		1


	//   ....[84]....
        /*10c4*/ 	.word	0x0002abe0
        /*10c8*/ 	.word	0x00000004
        /*10cc*/ 	.word	0x00000000
        /*10d0*/ 	.short	0x010a
        /*10d2*/ 	.byte	0x3f
	.zero		1


	//   ....[85]....
        /*10d4*/ 	.word	0x0002ac30
        /*10d8*/ 	.word	0x00000002
        /*10dc*/ 	.word	0x00000000
        /*10e0*/ 	.short	0x010a
        /*10e2*/ 	.byte	0x3f
	.zero		1


	//   ....[86]....
        /*10e4*/ 	.word	0x0002ac80
        /*10e8*/ 	.word	0x00000004
        /*10ec*/ 	.word	0x00000000
        /*10f0*/ 	.short	0x010a
        /*10f2*/ 	.byte	0x3f
	.zero		1


	//   ....[87]....
        /*10f4*/ 	.word	0x0002acd0
        /*10f8*/ 	.word	0x00000002
        /*10fc*/ 	.word	0x00000000
        /*1100*/ 	.short	0x010a
        /*1102*/ 	.byte	0x3f
	.zero		1


	//   ....[88]....
        /*1104*/ 	.word	0x0002b2a0
        /*1108*/ 	.word	0x00000016
        /*110c*/ 	.word	0x00022820
        /*1110*/ 	.short	0x010a
        /*1112*/ 	.byte	0x3f
	.zero		1


	//   ....[89]....
        /*1114*/ 	.word	0x0002b2f0
        /*1118*/ 	.word	0x0000000c
        /*111c*/ 	.word	0x000228a0
        /*1120*/ 	.short	0x010a
        /*1122*/ 	.byte	0x3f
	.zero		1


	//   ....[90]....
        /*1124*/ 	.word	0x0002b340
        /*1128*/ 	.word	0x0000000c
        /*112c*/ 	.word	0x000228c0
        /*1130*/ 	.short	0x010a
        /*1132*/ 	.byte	0x3f
	.zero		1


	//   ....[91]....
        /*1134*/ 	.word	0x0002b390
        /*1138*/ 	.word	0x0000000a
        /*113c*/ 	.word	0x000228a0
        /*1140*/ 	.short	0x010a
        /*1142*/ 	.byte	0x3f
	.zero		1


	//   ....[92]....
        /*1144*/ 	.word	0x0002b3e0
        /*1148*/ 	.word	0x0000000a
        /*114c*/ 	.word	0x000228c0
        /*1150*/ 	.short	0x010a
        /*1152*/ 	.byte	0x3f
	.zero		1


	//   ....[93]....
        /*1154*/ 	.word	0x0002b4f0
        /*1158*/ 	.word	0x00000011
        /*115c*/ 	.word	0x00022840
        /*1160*/ 	.short	0x010a
        /*1162*/ 	.byte	0x3f
	.zero		1


	//   ....[94]....
        /*1164*/ 	.word	0x0002c7d0
        /*1168*/ 	.word	0x00000016
        /*116c*/ 	.word	0x00022820
        /*1170*/ 	.short	0x010a
        /*1172*/ 	.byte	0x3f
	.zero		1


	//   ....[95]....
        /*1174*/ 	.word	0x0002c820
        /*1178*/ 	.word	0x00000011
        /*117c*/ 	.word	0x00022860
        /*1180*/ 	.short	0x010a
        /*1182*/ 	.byte	0x3f
	.zero		1


	//   ....[96]....
        /*1184*/ 	.word	0x0002d190
        /*1188*/ 	.word	0x00000004
        /*118c*/ 	.word	0x00022840
        /*1190*/ 	.short	0x010a
        /*1192*/ 	.byte	0x3f
	.zero		1


	//   ....[97]....
        /*1194*/ 	.word	0x0002d870
        /*1198*/ 	.word	0x00000004
        /*119c*/ 	.word	0x00022860
        /*11a0*/ 	.short	0x010a
        /*11a2*/ 	.byte	0x3f
	.zero		1


	//   ....[98]....
        /*11a4*/ 	.word	0x0002e910
        /*11a8*/ 	.word	0x00000005
        /*11ac*/ 	.word	0x00022820
        /*11b0*/ 	.short	0x010a
        /*11b2*/ 	.byte	0x3f
	.zero		1


	//   ....[99]....
        /*11b4*/ 	.word	0x0002eab0
        /*11b8*/ 	.word	0x00000003
        /*11bc*/ 	.word	0x00022840
        /*11c0*/ 	.short	0x010a
        /*11c2*/ 	.byte	0x3f
	.zero		1


	//   ....[100]....
        /*11c4*/ 	.word	0x0002eb00
        /*11c8*/ 	.word	0x00000005
        /*11cc*/ 	.word	0x00022840
        /*11d0*/ 	.short	0x010a
        /*11d2*/ 	.byte	0x3f
	.zero		1


	//   ....[101]....
        /*11d4*/ 	.word	0x0002eb50
        /*11d8*/ 	.word	0x00000003
        /*11dc*/ 	.word	0x00022860
        /*11e0*/ 	.short	0x010a
        /*11e2*/ 	.byte	0x3f
	.zero		1


	//   ....[102]....
        /*11e4*/ 	.word	0x0002ecf0
        /*11e8*/ 	.word	0x00000000
        /*11ec*/ 	.word	0x00000000
        /*11f0*/ 	.short	0x010a
        /*11f2*/ 	.byte	0x3f
	.zero		1


	//   ....[103]....
        /*11f4*/ 	.word	0x0002edf0
        /*11f8*/ 	.word	0x00000003
        /*11fc*/ 	.word	0x00000000
        /*1200*/ 	.short	0x010a
        /*1202*/ 	.byte	0x3f
	.zero		1


	//   ....[104]....
        /*1204*/ 	.word	0x0002f2b0
        /*1208*/ 	.word	0x00000003
        /*120c*/ 	.word	0x00000000
        /*1210*/ 	.short	0x0101
        /*1212*/ 	.byte	0x3f
	.zero		1


	//   ....[105]....
        /*1214*/ 	.word	0x000316b0
        /*1218*/ 	.word	0x0000000e
        /*121c*/ 	.word	0x00000000
        /*1220*/ 	.short	0x010a
        /*1222*/ 	.byte	0x3f
	.zero		1


	//   ....[106]....
        /*1224*/ 	.word	0x000317b0
        /*1228*/ 	.word	0x00000002
        /*122c*/ 	.word	0x00000000
        /*1230*/ 	.short	0x010a
        /*1232*/ 	.byte	0x3f
	.zero		1


	//   ....[107]....
        /*1234*/ 	.word	0x00039460
        /*1238*/ 	.word	0x00000000
        /*123c*/ 	.word	0x00000000
        /*1240*/ 	.short	0x0101
        /*1242*/ 	.byte	0x3f
	.zero		1


	//   ....[108]....
        /*1244*/ 	.word	0x00039480
        /*1248*/ 	.word	0x00000003
        /*124c*/ 	.word	0x00000000
        /*1250*/ 	.short	0x010a
        /*1252*/ 	.byte	0x3f
	.zero		1


	//   ....[109]....
        /*1254*/ 	.word	0x000394d0
        /*1258*/ 	.word	0x00000002
        /*125c*/ 	.word	0x00000000
        /*1260*/ 	.short	0x010a
        /*1262*/ 	.byte	0x3f
	.zero		1


	//----- nvinfo : EIATTR_NUM_MBARRIERS
	.align		4
.L_1388:
        /*1264*/ 	.byte	0x03, 0x38
        /*1266*/ 	.short	0x0016


	//----- nvinfo : EIATTR_EXIT_INSTR_OFFSETS
	.align		4
        /*1268*/ 	.byte	0x04, 0x1c
        /*126a*/ 	.short	(.L_1390 - .L_1389)


	//   ....[0]....
.L_1389:
        /*126c*/ 	.word	0x00029880


	//----- nvinfo : EIATTR_MAX_THREADS
	.align		4
.L_1390:
        /*1270*/ 	.byte	0x04, 0x05
        /*1272*/ 	.short	(.L_1392 - .L_1391)
.L_1391:
        /*1274*/ 	.word	0x00000180
        /*1278*/ 	.word	0x00000001
        /*127c*/ 	.word	0x00000001


	//----- nvinfo : EIATTR_CRS_STACK_SIZE
	.align		4
.L_1392:
        /*1280*/ 	.byte	0x04, 0x1e
        /*1282*/ 	.short	(.L_1394 - .L_1393)
.L_1393:
        /*1284*/ 	.word	0x00000000


	//----- nvinfo : EIATTR_CBANK_PARAM_SIZE
	.align		4
.L_1394:
        /*1288*/ 	.byte	0x03, 0x19
        /*128a*/ 	.short	0x0af0


	//----- nvinfo : EIATTR_PARAM_CBANK
	.align		4
        /*128c*/ 	.byte	0x04, 0x0a
        /*128e*/ 	.short	(.L_1396 - .L_1395)
	.align		4
.L_1395:
        /*1290*/ 	.word	index@(.nv.constant0._ZN7cutlass13device_kernelIN5flash11enable_sm90INS1_16FlashAttnFwdSm90INS1_25CollectiveMainloopFwdSm90ILi2EN4cute5tupleIJNS5_1CILi1EEES8_S8_EEENS6_IJNS7_ILi128EEENS7_ILi96EEENS7_ILi64EEEEEELi256ENS_10bfloat16_tEfNS_4arch4Sm90ELb0ELb1ELb0ELb1ELb1ELb1ELb0ELb1ELb0ELb1ELb0ELb0EEENS1_21CollectiveEpilogueFwdINS6_IJSA_NS7_ILi256EEESB_EEES9_SE_SG_Li256ELb1ELb1ELb0ELb0EEENS1_36VarlenDynamicPersistentTileSchedulerILi128ELi96ELi256ELi128ELb0ELb1ELb1ELb1ELb0ELb1EEEEEEEEEvNT_6ParamsE)
        /*1294*/ 	.short	0x0210
        /*1296*/ 	.short	0x0af0


	//----- nvinfo : EIATTR_SW_WAR
	.align		4
.L_1396:
        /*1298*/ 	.byte	0x04, 0x36
        /*129a*/ 	.short	(.L_1398 - .L_1397)
.L_1397:
        /*129c*/ 	.word	0x00000008
.L_1398:


//--------------------- .nv.info._ZN7cutlass13device_kernelIN5flash11enable_sm90INS1_16FlashAttnFwdSm90INS1_25CollectiveMainloopFwdSm90ILi2EN4cute5tupleIJNS5_1CILi1EEES8_S8_EEENS6_IJNS7_ILi128EEENS7_ILi96EEENS7_ILi64EEEEEELi256ENS_10bfloat16_tEfNS_4arch4Sm90ELb0ELb1ELb0ELb1ELb1ELb0ELb1ELb1ELb0ELb1ELb0ELb0EEENS1_21CollectiveEpilogueFwdINS6_IJSA_NS7_ILi256EEESB_EEES9_SE_SG_Li256ELb1ELb1ELb0ELb0EEENS1_36VarlenDynamicPersistentTileSchedulerILi128ELi96ELi256ELi128ELb0ELb1ELb1ELb1ELb0ELb1EEEEEEEEEvNT_6ParamsE --------------------------
	.section	.nv.info._ZN7cutlass13device_kernelIN5flash11enable_sm90INS1_16FlashAttnFwdSm90INS1_25CollectiveMainloopFwdSm90ILi2EN4cute5tupleIJNS5_1CILi1EEES8_S8_EEENS6_IJNS7_ILi128EEENS7_ILi96EEENS7_ILi64EEEEEELi256ENS_10bfloat16_tEfNS_4arch4Sm90ELb0ELb1ELb0ELb1ELb1ELb0ELb1ELb1ELb0ELb1ELb0ELb0EEENS1_21CollectiveEpilogueFwdINS6_IJSA_NS7_ILi256EEESB_EEES9_SE_SG_Li256ELb1ELb1ELb0ELb0EEENS1_36VarlenDynamicPersistentTileSchedulerILi128ELi96ELi256ELi128ELb0ELb1ELb1ELb1ELb0ELb1EEEEEEEEEvNT_6ParamsE,"",@"SHT_CUDA_INFO"
	.sectionflags	@""
	.align	4


	//----- nvinfo : EIATTR_CUDA_API_VERSION
	.align		4
        /*0000*/ 	.byte	0x04, 0x37
        /*0002*/ 	.short	(.L_1400 - .L_1399)
.L_1399:
        /*0004*/ 	.word	0x00000082


	//----- nvinfo : EIATTR_KPARAM_INFO
	.align		4
.L_1400:
        /*0008*/ 	.byte	0x04, 0x17
        /*000a*/ 	.short	(.L_1402 - .L_1401)
.L_1401:
        /*000c*/ 	.word	0x00000000
        /*0010*/ 	.short	0x0000
        /*0012*/ 	.short	0x0070
        /*0014*/ 	.byte	0x00, 0xf0, 0x01, 0x2e


	//----- nvinfo : EIATTR_SPARSE_MMA_MASK
	.align		4
.L_1402:
        /*0018*/ 	.byte	0x03, 0x50
        /*001a*/ 	.short	0x0000


	//----- nvinfo : EIATTR_MAXREG_COUNT
	.align		4
        /*001c*/ 	.byte	0x03, 0x1b
        /*001e*/ 	.short	0x00a8


	//----- nvinfo : EIATTR_NUM_BARRIERS
	.align		4
        /*0020*/ 	.byte	0x02, 0x4c
        /*0022*/ 	.byte	0x10
	.zero		1


	//----- nvinfo : EIATTR_EXTERNS
	.align		4
        /*0024*/ 	.byte	0x04, 0x0f
        /*0026*/ 	.short	(.L_1404 - .L_1403)


	//   ....[0]....
	.align		4
.L_1403:
        /*0028*/ 	.word	index@(__assertfail)


	//----- nvinfo : EIATTR_ANNOTATIONS
	.align		4
.L_1404:
        /*002c*/ 	.byte	0x04, 0x55
        /*002e*/ 	.short	(.L_1406 - .L_1405)


	//   ....[0]....
.L_1405:
        /* <DEDUP_REMOVED lines=25> */


	//----- nvinfo : EIATTR_MERCURY_ISA_VERSION
	.align		4
.L_1406:
        /*01b0*/ 	.byte	0x03, 0x5f
        /*01b2*/ 	.short	0x0101


	//----- nvinfo : EIATTR_UNUSED_LOAD_BYTE_OFFSET
	.align		4
        /*01b4*/ 	.byte	0x04, 0x44
        /*01b6*/ 	.short	(.L_1408 - .L_1407)


	//   ....[0]....
.L_1407:
        /*01b8*/ 	.word	0x00000a70
        /*01bc*/ 	.word	0x0000fff0


	//   ....[1]....
        /*01c0*/ 	.word	0x0001f2d0
        /*01c4*/ 	.word	0x0000fff0


	//----- nvinfo : EIATTR_INT_WARP_WIDE_INSTR_OFFSETS
	.align		4
.L_1408:
        /*01c8*/ 	.byte	0x04, 0x31
        /*01ca*/ 	.short	(.L_1410 - .L_1409)


	//   ....[0]....
.L_1409:
        /*01cc*/ 	.word	0x000000c0


	//   ....[1]....
        /*01d0*/ 	.word	0x000000d0


	//   ....[2]....
        /*01d4*/ 	.word	0x000000e0


	//   ....[3]....
        /*01d8*/ 	.word	0x00000180


	//   ....[4]....
        /*01dc*/ 	.word	0x00023470


	//   ....[5]....
        /*01e0*/ 	.word	0x00023500


	//   ....[6]....
        /*01e4*/ 	.word	0x000273d0


	//   ....[7]....
        /*01e8*/ 	.word	0x00027460


	//----- nvinfo : EIATTR_COOP_GROUP_MASK_REGIDS
	.align		4
.L_1410:
        /*01ec*/ 	.byte	0x04, 0x29
        /*01ee*/ 	.short	(.L_1412 - .L_1411)


	//   ....[0]....
.L_1411:
        /*01f0*/ 	.word	0xffffffff


	//   ....[1]....
        /*01f4*/ 	.word	0xffffffff


	//   ....[2]....
        /*01f8*/ 	.word	0xffffffff


	//   ....[3]....
        /*01fc*/ 	.word	0xffffffff


	//   ....[4]....
        /*0200*/ 	.word	0xffffffff


	//   ....[5]....
        /*0204*/ 	.word	0xffffffff


	//   ....[6]....
        /*0208*/ 	.word	0xffffffff


	//   ....[7]....
        /*020c*/ 	.word	0xffffffff


	//   ....[8]....
        /*0210*/ 	.word	0xffffffff


	//   ....[9]....
        /*0214*/ 	.word	0xffffffff


	//   ....[10]....
        /*0218*/ 	.word	0xffffffff


	//   ....[11]....
        /*021c*/ 	.word	0xffffffff


	//   ....[12]....
        /*0220*/ 	.word	0xffffffff


	//   ....[13]....
        /*0224*/ 	.word	0xffffffff


	//   ....[14]....
        /*0228*/ 	.word	0xffffffff


	//   ....[15]....
        /*022c*/ 	.word	0xffffffff


	//   ....[16]....
        /*0230*/ 	.word	0xffffffff


	//   ....[17]....
        /*0234*/ 	.word	0xffffffff


	//   ....[18]....
        /*0238*/ 	.word	0xffffffff


	//   ....[19]....
        /*023c*/ 	.word	0xffffffff


	//   ....[20]....
        /*0240*/ 	.word	0xffffffff


	//   ....[21]....
        /*0244*/ 	.word	0xffffffff


	//   ....[22]....
        /*0248*/ 	.word	0xffffffff


	//   ....[23]....
        /*024c*/ 	.word	0xffffffff


	//   ....[24]....
        /*0250*/ 	.word	0xffffffff


	//   ....[25]....
        /*0254*/ 	.word	0xffffffff


	//   ....[26]....
        /*0258*/ 	.word	0xffffffff


	//   ....[27]....
        /*025c*/ 	.word	0xffffffff


	//   ....[28]....
        /*0260*/ 	.word	0xffffffff


	//   ....[29]....
        /*0264*/ 	.word	0xffffffff


	//   ....[30]....
        /*0268*/ 	.word	0xffffffff


	//   ....[31]....
        /*026c*/ 	.word	0xffffffff


	//   ....[32]....
        /*0270*/ 	.word	0xffffffff


	//   ....[33]....
        /*0274*/ 	.word	0xffffffff


	//   ....[34]....
        /*0278*/ 	.word	0xffffffff


	//   ....[35]....
        /*027c*/ 	.word	0xffffffff


	//   ....[36]....
        /*0280*/ 	.word	0xffffffff


	//   ....[37]....
        /*0284*/ 	.word	0xffffffff


	//   ....[38]....
        /*0288*/ 	.word	0xffffffff


	//   ....[39]....
        /*028c*/ 	.word	0xffffffff


	//   ....[40]....
        /*0290*/ 	.word	0xffffffff


	//   ....[41]....
        /*0294*/ 	.word	0xffffffff


	//   ....[42]....
        /*0298*/ 	.word	0xffffffff


	//   ....[43]....
        /*029c*/ 	.word	0xffffffff


	//   ....[44]....
        /*02a0*/ 	.word	0xffffffff


	//   ....[45]....
        /*02a4*/ 	.word	0xffffffff


	//   ....[46]....
        /*02a8*/ 	.word	0xffffffff


	//   ....[47]....
        /*02ac*/ 	.word	0xffffffff


	//   ....[48]....
        /*02b0*/ 	.word	0xffffffff


	//   ....[49]....
        /*02b4*/ 	.word	0xffffffff


	//   ....[50]....
        /*02b8*/ 	.word	0xffffffff


	//   ....[51]....
        /*02bc*/ 	.word	0xffffffff


	//   ....[52]....
        /*02c0*/ 	.word	0xffffffff


	//   ....[53]....
        /*02c4*/ 	.word	0xffffffff


	//   ....[54]....
        /*02c8*/ 	.word	0xffffffff


	//   ....[55]....
        /*02cc*/ 	.word	0xffffffff


	//   ....[56]....
        /*02d0*/ 	.word	0xffffffff


	//   ....[57]....
        /*02d4*/ 	.word	0xffffffff


	//   ....[58]....
        /*02d8*/ 	.word	0xffffffff


	//   ....[59]....
        /*02dc*/ 	.word	0xffffffff


	//   ....[60]....
        /*02e0*/ 	.word	0xffffffff


	//   ....[61]....
        /*02e4*/ 	.word	0xffffffff


	//   ....[62]....
        /*02e8*/ 	.word	0xffffffff


	//   ....[63]....
        /*02ec*/ 	.word	0xffffffff


	//   ....[64]....
        /*02f0*/ 	.word	0xffffffff


	//   ....[65]....
        /*02f4*/ 	.word	0xffffffff


	//   ....[66]....
        /*02f8*/ 	.word	0xffffffff


	//   ....[67]....
        /*02fc*/ 	.word	0xffffffff


	//   ....[68]....
        /*0300*/ 	.word	0xffffffff


	//   ....[69]....
        /*0304*/ 	.word	0xffffffff


	//   ....[70]....
        /*0308*/ 	.word	0xffffffff


	//   ....[71]....
        /*030c*/ 	.word	0xffffffff


	//   ....[72]....
        /*0310*/ 	.word	0xffffffff


	//   ....[73]....
        /*0314*/ 	.word	0xffffffff


	//   ....[74]....
        /*0318*/ 	.word	0xffffffff


	//   ....[75]....
        /*031c*/ 	.word	0xffffffff


	//   ....[76]....
        /*0320*/ 	.word	0xffffffff


	//   ....[77]....
        /*0324*/ 	.word	0xffffffff


	//   ....[78]....
        /*0328*/ 	.word	0xffffffff


	//   ....[79]....
        /*032c*/ 	.word	0xffffffff


	//   ....[80]....
        /*0330*/ 	.word	0xffffffff


	//   ....[81]....
        /*0334*/ 	.word	0xffffffff


	//   ....[82]....
        /*0338*/ 	.word	0xffffffff


	//   ....[83]....
        /*033c*/ 	.word	0xffffffff


	//   ....[84]....
        /*0340*/ 	.word	0xffffffff


	//   ....[85]....
        /*0344*/ 	.word	0xffffffff


	//   ....[86]....
        /*0348*/ 	.word	0xffffffff


	//   ....[87]....
        /*034c*/ 	.word	0xffffffff


	//   ....[88]....
        /*0350*/ 	.word	0xffffffff


	//   ....[89]....
        /*0354*/ 	.word	0xffffffff


	//   ....[90]....
        /*0358*/ 	.word	0xffffffff


	//   ....[91]....
        /*035c*/ 	.word	0xffffffff


	//   ....[92]....
        /*0360*/ 	.word	0xffffffff


	//   ....[93]....
        /*0364*/ 	.word	0xffffffff


	//   ....[94]....
        /*0368*/ 	.word	0xffffffff


	//   ....[95]....
        /*036c*/ 	.word	0xffffffff


	//   ....[96]....
        /*0370*/ 	.word	0xffffffff


	//   ....[97]....
        /*0374*/ 	.word	0xffffffff


	//   ....[98]....
        /*0378*/ 	.word	0xffffffff


	//   ....[99]....
        /*037c*/ 	.word	0xffffffff


	//   ....[100]....
        /*0380*/ 	.word	0xffffffff


	//   ....[101]....
        /*0384*/ 	.word	0xffffffff


	//   ....[102]....
        /*0388*/ 	.word	0xffffffff


	//   ....[103]....
        /*038c*/ 	.word	0xffffffff


	//   ....[104]....
        /*0390*/ 	.word	0xffffffff


	//   ....[105]....
        /*0394*/ 	.word	0xffffffff


	//   ....[106]....
        /*0398*/ 	.word	0xffffffff


	//   ....[107]....
        /*039c*/ 	.word	0xffffffff


	//   ....[108]....
        /*03a0*/ 	.word	0xffffffff


	//   ....[109]....
        /*03a4*/ 	.word	0xffffffff


	//   ....[110]....
        /*03a8*/ 	.word	0xffffffff


	//   ....[111]....
        /*03ac*/ 	.word	0xffffffff


	//   ....[112]....
        /*03b0*/ 	.word	0xffffffff


	//   ....[113]....
        /*03b4*/ 	.word	0xffffffff


	//   ....[114]....
        /*03b8*/ 	.word	0xffffffff


	//   ....[115]....
        /*03bc*/ 	.word	0xffffffff


	//   ....[116]....
        /*03c0*/ 	.word	0xffffffff


	//   ....[117]....
        /*03c4*/ 	.word	0xffffffff


	//   ....[118]....
        /*03c8*/ 	.word	0xffffffff


	//   ....[119]....
        /*03cc*/ 	.word	0xffffffff


	//   ....[120]....
        /*03d0*/ 	.word	0xffffffff


	//   ....[121]....
        /*03d4*/ 	.word	0xffffffff


	//   ....[122]....
        /*03d8*/ 	.word	0xffffffff


	//   ....[123]....
        /*03dc*/ 	.word	0xffffffff


	//   ....[124]....
        /*03e0*/ 	.word	0xffffffff


	//   ....[125]....
        /*03e4*/ 	.word	0xffffffff


	//   ....[126]....
        /*03e8*/ 	.word	0xffffffff


	//   ....[127]....
        /*03ec*/ 	.word	0xffffffff


	//   ....[128]....
        /*03f0*/ 	.word	0xffffffff


	//   ....[129]....
        /*03f4*/ 	.word	0xffffffff


	//   ....[130]....
        /*03f8*/ 	.word	0xffffffff


	//   ....[131]....
        /*03fc*/ 	.word	0xffffffff


	//   ....[132]....
        /*0400*/ 	.word	0xffffffff


	//   ....[133]....
        /*0404*/ 	.word	0xffffffff


	//   ....[134]....
        /*0408*/ 	.word	0xffffffff


	//   ....[135]....
        /*040c*/ 	.word	0xffffffff


	//   ....[136]....
        /*0410*/ 	.word	0xffffffff


	//   ....[137]....
        /*0414*/ 	.word	0xffffffff


	//   ....[138]....
        /*0418*/ 	.word	0xffffffff


	//   ....[139]....
        /*041c*/ 	.word	0xffffffff


	//   ....[140]....
        /*0420*/ 	.word	0xffffffff


	//   ....[141]....
        /*0424*/ 	.word	0xffffffff


	//   ....[142]....
        /*0428*/ 	.word	0xffffffff


	//   ....[143]....
        /*042c*/ 	.word	0xffffffff


	//   ....[144]....
        /*0430*/ 	.word	0xffffffff


	//   ....[145]....
        /*0434*/ 	.word	0xffffffff


	//   ....[146]....
        /*0438*/ 	.word	0xffffffff


	//   ....[147]....
        /*043c*/ 	.word	0xffffffff


	//   ....[148]....
        /*0440*/ 	.word	0xffffffff


	//   ....[149]....
        /*0444*/ 	.word	0xffffffff


	//   ....[150]....
        /*0448*/ 	.word	0xffffffff


	//   ....[151]....
        /*044c*/ 	.word	0xffffffff


	//   ....[152]....
        /*0450*/ 	.word	0xffffffff


	//   ....[153]....
        /*0454*/ 	.word	0xffffffff


	//   ....[154]....
        /*0458*/ 	.word	0xffffffff


	//   ....[155]....
        /*045c*/ 	.word	0xffffffff


	//   ....[156]....
        /*0460*/ 	.word	0xffffffff


	//   ....[157]....
        /*0464*/ 	.word	0xffffffff


	//   ....[158]....
        /*0468*/ 	.word	0xffffffff


	//   ....[159]....
        /*046c*/ 	.word	0xffffffff


	//   ....[160]....
        /*0470*/ 	.word	0xffffffff


	//   ....[161]....
        /*0474*/ 	.word	0x0500000f


	//   ....[162]....
        /*0478*/ 	.word	0x0500000f


	//   ....[163]....
        /*047c*/ 	.word	0x0500000f


	//   ....[164]....
        /*0480*/ 	.word	0x0500000f


	//   ....[165]....
        /*0484*/ 	.word	0x0500000f


	//   ....[166]....
        /*0488*/ 	.word	0x0500000f


	//   ....[167]....
        /*048c*/ 	.word	0x0500000f


	//   ....[168]....
        /*0490*/ 	.word	0x0500000f


	//   ....[169]....
        /*0494*/ 	.word	0x0500000f


	//   ....[170]....
        /*0498*/ 	.word	0x0500000f


	//   ....[171]....
        /*049c*/ 	.word	0x0500000f


	//   ....[172]....
        /*04a0*/ 	.word	0x0500000f


	//   ....[173]....
        /*04a4*/ 	.word	0x0500000f


	//   ....[174]....
        /*04a8*/ 	.word	0x0500000f


	//   ....[175]....
        /*04ac*/ 	.word	0x0500000f


	//   ....[176]....
        /*04b0*/ 	.word	0x0500000f


	//   ....[177]....
        /*04b4*/ 	.word	0x0500000f


	//   ....[178]....
        /*04b8*/ 	.word	0x0500000f


	//   ....[179]....
        /*04bc*/ 	.word	0x0500000f


	//   ....[180]....
        /*04c0*/ 	.word	0x0500000f


	//   ....[181]....
        /*04c4*/ 	.word	0x0500000f


	//   ....[182]....
        /*04c8*/ 	.word	0x0500000f


	//   ....[183]....
        /*04cc*/ 	.word	0x0500000f


	//   ....[184]....
        /*04d0*/ 	.word	0x0500000f


	//   ....[185]....
        /*04d4*/ 	.word	0x0500000f


	//   ....[186]....
        /*04d8*/ 	.word	0x0500000f


	//   ....[187]....
        /*04dc*/ 	.word	0x0500000f


	//   ....[188]....
        /*04e0*/ 	.word	0x0500000f


	//   ....[189]....
        /*04e4*/ 	.word	0x0500000f


	//   ....[190]....
        /*04e8*/ 	.word	0x0500000f


	//   ....[191]....
        /*04ec*/ 	.word	0x0500000f


	//   ....[192]....
        /*04f0*/ 	.word	0x0500000f


	//   ....[193]....
        /*04f4*/ 	.word	0x0500000f


	//   ....[194]....
        /*04f8*/ 	.word	0x0500000f


	//   ....[195]....
        /*04fc*/ 	.word	0x0500000f


	//   ....[196]....
        /*0500*/ 	.word	0x0500000f


	//   ....[197]....
        /*0504*/ 	.word	0x0500000f


	//   ....[198]....
        /*0508*/ 	.word	0x0500000f


	//   ....[199]....
        /*050c*/ 	.word	0x0500000f


	//   ....[200]....
        /*0510*/ 	.word	0x0500000f


	//   ....[201]....
        /*0514*/ 	.word	0x0500000f


	//   ....[202]....
        /*0518*/ 	.word	0x0500000f


	//   ....[203]....
        /*051c*/ 	.word	0x0500000f


	//   ....[204]....
        /*0520*/ 	.word	0x0500000f


	//   ....[205]....
        /*0524*/ 	.word	0x0500000f


	//   ....[206]....
        /*0528*/ 	.word	0x0500000f


	//   ....[207]....
        /*052c*/ 	.word	0x0500000f


	//   ....[208]....
        /*0530*/ 	.word	0x0500000f


	//   ....[209]....
        /*0534*/ 	.word	0x0500000f


	//   ....[210]....
        /*0538*/ 	.word	0x0500000f


	//   ....[211]....
        /*053c*/ 	.word	0x0500000f


	//   ....[212]....
        /*0540*/ 	.word	0x0500000f


	//   ....[213]....
        /*0544*/ 	.word	0x0500000f


	//   ....[214]....
        /*0548*/ 	.word	0x0500000f


	//   ....[215]....
        /*054c*/ 	.word	0x0500000f


	//   ....[216]....
        /*0550*/ 	.word	0x0500000f


	//   ....[217]....
        /*0554*/ 	.word	0x0500000f


	//   ....[218]....
        /*0558*/ 	.word	0x0500000f


	//   ....[219]....
        /*055c*/ 	.word	0x0500000f


	//   ....[220]....
        /*0560*/ 	.word	0x0500000f


	//   ....[221]....
        /*0564*/ 	.word	0x0500000f


	//   ....[222]....
        /*0568*/ 	.word	0x0500000f


	//   ....[223]....
        /*056c*/ 	.word	0x0500000f


	//   ....[224]....
        /*0570*/ 	.word	0x0500000f


	//   ....[225]....
        /*0574*/ 	.word	0x0500000f


	//   ....[226]....
        /*0578*/ 	.word	0x0500000f


	//   ....[227]....
        /*057c*/ 	.word	0x0500000f


	//   ....[228]....
        /*0580*/ 	.word	0x0500000f


	//   ....[229]....
        /*0584*/ 	.word	0x0500000f


	//   ....[230]....
        /*0588*/ 	.word	0x0500000f


	//   ....[231]....
        /*058c*/ 	.word	0x0500000f


	//   ....[232]....
        /*0590*/ 	.word	0x0500000f


	//   ....[233]....
        /*0594*/ 	.word	0x0500000f


	//   ....[234]....
        /*0598*/ 	.word	0x0500000f


	//   ....[235]....
        /*059c*/ 	.word	0x0500000f


	//   ....[236]....
        /*05a0*/ 	.word	0x0500000f


	//   ....[237]....
        /*05a4*/ 	.word	0x0500000f


	//   ....[238]....
        /*05a8*/ 	.word	0x0500000f


	//   ....[239]....
        /*05ac*/ 	.word	0x0500000f


	//   ....[240]....
        /*05b0*/ 	.word	0x0500000f


	//   ....[241]....
        /*05b4*/ 	.word	0x0500000f


	//   ....[242]....
        /*05b8*/ 	.word	0x0500000f


	//   ....[243]....
        /*05bc*/ 	.word	0x0500000f


	//   ....[244]....
        /*05c0*/ 	.word	0x0500000f


	//   ....[245]....
        /*05c4*/ 	.word	0x0500000f


	//   ....[246]....
        /*05c8*/ 	.word	0x0500000f


	//   ....[247]....
        /*05cc*/ 	.word	0x0500000f


	//   ....[248]....
        /*05d0*/ 	.word	0x0500000f


	//   ....[249]....
        /*05d4*/ 	.word	0x0500000f


	//   ....[250]....
        /*05d8*/ 	.word	0x0500000f


	//   ....[251]....
        /*05dc*/ 	.word	0x0500000f


	//   ....[252]....
        /*05e0*/ 	.word	0x0500000f


	//   ....[253]....
        /*05e4*/ 	.word	0x0500000f


	//   ....[254]....
        /*05e8*/ 	.word	0x0500000f


	//   ....[255]....
        /*05ec*/ 	.word	0x0500000f


	//   ....[0]....
        /*05f0*/ 	.word	0x0500000f


	//   ....[1]....
        /*05f4*/ 	.word	0x0500000f


	//   ....[2]....
        /*05f8*/ 	.word	0x0500000f


	//   ....[3]....
        /*05fc*/ 	.word	0x0500000f


	//   ....[4]....
        /*0600*/ 	.word	0xffffffff


	//   ....[5]....
        /*0604*/ 	.word	0xffffffff


	//   ....[6]....
        /*0608*/ 	.word	0xffffffff


	//   ....[7]....
        /*060c*/ 	.word	0xffffffff


	//   ....[8]....
        /*0610*/ 	.word	0xffffffff


	//   ....[9]....
        /*0614*/ 	.word	0xffffffff


	//----- nvinfo : EIATTR_COOP_GROUP_INSTR_OFFSETS
	.align		4
.L_1412:
        /*0618*/ 	.byte	0x04, 0x28
        /*061a*/ 	.short	(.L_1414 - .L_1413)


	//   ....[0]....
.L_1413:
        /*061c*/ 	.word	0x00000080


	//   ....[1]....
        /*0620*/ 	.word	0x00000090


	//   ....[2]....
        /*0624*/ 	.word	0x000002f0


	//   ....[3]....
        /*0628*/ 	.word	0x00000450


	//   ....[4]....
        /*062c*/ 	.word	0x00000570


	//   ....[5]....
        /*0630*/ 	.word	0x000006d0


	//   ....[6]....
        /*0634*/ 	.word	0x00002280


	//   ....[7]....
        /*0638*/ 	.word	0x000044d0


	//   ....[8]....
        /*063c*/ 	.word	0x00004740


	//   ....[9]....
        /*0640*/ 	.word	0x000059f0


	//   ....[10]....
        /*0644*/ 	.word	0x00005d60


	//   ....[11]....
        /*0648*/ 	.word	0x000060d0


	//   ....[12]....
        /*064c*/ 	.word	0x00006120


	//   ....[13]....
        /*0650*/ 	.word	0x0000b110


	//   ....[14]....
        /*0654*/ 	.word	0x0000b1b0


	//   ....[15]....
        /*0658*/ 	.word	0x0000b290


	//   ....[16]....
        /*065c*/ 	.word	0x0000b2b0


	//   ....[17]....
        /*0660*/ 	.word	0x00014ab0


	//   ....[18]....
        /*0664*/ 	.word	0x00014ca0


	//   ....[19]....
        /*0668*/ 	.word	0x00015e40


	//   ....[20]....
        /*066c*/ 	.word	0x00015ed0


	//   ....[21]....
        /*0670*/ 	.word	0x00015f10


	//   ....[22]....
        /*0674*/ 	.word	0x00015f30


	//   ....[23]....
        /*0678*/ 	.word	0x0001e350


	//   ....[24]....
        /*067c*/ 	.word	0x0001e370


	//   ....[25]....
        /*0680*/ 	.word	0x0001e3d0


	//   ....[26]....
        /*0684*/ 	.word	0x0001e410


	//   ....[27]....
        /*0688*/ 	.word	0x000200e0


	//   ....[28]....
        /*068c*/ 	.word	0x00020100


	//   ....[29]....
        /*0690*/ 	.word	0x00020150


	//   ....[30]....
        /*0694*/ 	.word	0x00020170


	//   ....[31]....
        /*0698*/ 	.word	0x00020ac0


	//   ....[32]....
        /*069c*/ 	.word	0x00020ae0


	//   ....[33]....
        /*06a0*/ 	.word	0x00020c30


	//   ....[34]....
        /*06a4*/ 	.word	0x00020c50


	//   ....[35]....
        /*06a8*/ 	.word	0x00020d90


	//   ....[36]....
        /*06ac*/ 	.word	0x00020db0


	//   ....[37]....
        /*06b0*/ 	.word	0x00020f00


	//   ....[38]....
        /*06b4*/ 	.word	0x00020f20


	//   ....[39]....
        /*06b8*/ 	.word	0x00021880


	//   ....[40]....
        /*06bc*/ 	.word	0x000218a0


	//   ....[41]....
        /*06c0*/ 	.word	0x000219e0


	//   ....[42]....
        /*06c4*/ 	.word	0x00021a00


	//   ....[43]....
        /*06c8*/ 	.word	0x00021b40


	//   ....[44]....
        /*06cc*/ 	.word	0x00021b60


	//   ....[45]....
        /*06d0*/ 	.word	0x00021cb0


	//   ....[46]....
        /*06d4*/ 	.word	0x00021cd0


	//   ....[47]....
        /*06d8*/ 	.word	0x00021ea0


	//   ....[48]....
        /*06dc*/ 	.word	0x00022070


	//   ....[49]....
        /*06e0*/ 	.word	0x000220a0


	//   ....[50]....
        /*06e4*/ 	.word	0x000220d0


	//   ....[51]....
        /*06e8*/ 	.word	0x00022100


	//   ....[52]....
        /*06ec*/ 	.word	0x00022130


	//   ....[53]....
        /*06f0*/ 	.word	0x00022160


	//   ....[54]....
        /*06f4*/ 	.word	0x000222b0


	//   ....[55]....
        /*06f8*/ 	.word	0x000222e0


	//   ....[56]....
        /*06fc*/ 	.word	0x00022310


	//   ....[57]....
        /*0700*/ 	.word	0x00022340


	//   ....[58]....
        /*0704*/ 	.word	0x00022370


	//   ....[59]....
        /*0708*/ 	.word	0x000223a0


	//   ....[60]....
        /*070c*/ 	.word	0x00022430


	//   ....[61]....
        /*0710*/ 	.word	0x00022490


	//   ....[62]....
        /*0714*/ 	.word	0x00022520


	//   ....[63]....
        /*0718*/ 	.word	0x00024040


	//   ....[64]....
        /*071c*/ 	.word	0x00024060


	//   ....[65]....
        /*0720*/ 	.word	0x000240f0


	//   ....[66]....
        /*0724*/ 	.word	0x00024110


	//   ....[67]....
        /*0728*/ 	.word	0x00024190


	//   ....[68]....
        /*072c*/ 	.word	0x000241b0


	//   ....[69]....
        /*0730*/ 	.word	0x00024230


	//   ....[70]....
        /*0734*/ 	.word	0x00024250


	//   ....[71]....
        /*0738*/ 	.word	0x000242d0


	//   ....[72]....
        /*073c*/ 	.word	0x000242f0


	//   ....[73]....
        /*0740*/ 	.word	0x00024300


	//   ....[74]....
        /*0744*/ 	.word	0x00024310


	//   ....[75]....
        /*0748*/ 	.word	0x00024ab0


	//   ....[76]....
        /*074c*/ 	.word	0x00024ad0


	//   ....[77]....
        /*0750*/ 	.word	0x00024ae0


	//   ....[78]....
        /*0754*/ 	.word	0x00024af0


	//   ....[79]....
        /*0758*/ 	.word	0x00024b10


	//   ....[80]....
        /*075c*/ 	.word	0x00024bb0


	//   ....[81]....
        /*0760*/ 	.word	0x00024c20


	//   ....[82]....
        /*0764*/ 	.word	0x00024c80


	//   ....[83]....
        /*0768*/ 	.word	0x00024ca0


	//   ....[84]....
        /*076c*/ 	.word	0x00024d00


	//   ....[85]....
        /*0770*/ 	.word	0x00024d20


	//   ....[86]....
        /*0774*/ 	.word	0x00024d60


	//   ....[87]....
        /*0778*/ 	.word	0x00024da0


	//   ....[88]....
        /*077c*/ 	.word	0x00024dc0


	//   ....[89]....
        /*0780*/ 	.word	0x00024df0


	//   ....[90]....
        /*0784*/ 	.word	0x00024e10


	//   ....[91]....
        /*0788*/ 	.word	0x000255c0


	//   ....[92]....
        /*078c*/ 	.word	0x000255f0


	//   ....[93]....
        /*0790*/ 	.word	0x00025600


	//   ....[94]....
        /*0794*/ 	.word	0x00025610


	//   ....[95]....
        /*0798*/ 	.word	0x000256d0


	//   ....[96]....
        /*079c*/ 	.word	0x00025720


	//   ....[97]....
        /*07a0*/ 	.word	0x00025790


	//   ....[98]....
        /*07a4*/ 	.word	0x00025810


	//   ....[99]....
        /*07a8*/ 	.word	0x00025870


	//   ....[100]....
        /*07ac*/ 	.word	0x000258a0


	//   ....[101]....
        /*07b0*/ 	.word	0x00025900


	//   ....[102]....
        /*07b4*/ 	.word	0x00025930


	//   ....[103]....
        /*07b8*/ 	.word	0x00025990


	//   ....[104]....
        /*07bc*/ 	.word	0x000259c0


	//   ....[105]....
        /*07c0*/ 	.word	0x00025a10


	//   ....[106]....
        /*07c4*/ 	.word	0x00025a40


	//   ....[107]....
        /*07c8*/ 	.word	0x00025f80


	//   ....[108]....
        /*07cc*/ 	.word	0x00025fa0


	//   ....[109]....
        /*07d0*/ 	.word	0x00025ff0


	//   ....[110]....
        /*07d4*/ 	.word	0x000260b0


	//   ....[111]....
        /*07d8*/ 	.word	0x000260c0


	//   ....[112]....
        /*07dc*/ 	.word	0x000260f0


	//   ....[113]....
        /*07e0*/ 	.word	0x00026180


	//   ....[114]....
        /*07e4*/ 	.word	0x00026230


	//   ....[115]....
        /*07e8*/ 	.word	0x00026240


	//   ....[116]....
        /*07ec*/ 	.word	0x00026270


	//   ....[117]....
        /*07f0*/ 	.word	0x00026280


	//   ....[118]....
        /*07f4*/ 	.word	0x00026310


	//   ....[119]....
        /*07f8*/ 	.word	0x00026a20


	//   ....[120]....
        /*07fc*/ 	.word	0x00026a40


	//   ....[121]....
        /*0800*/ 	.word	0x00026a90


	//   ....[122]....
        /*0804*/ 	.word	0x00026aa0


	//   ....[123]....
        /*0808*/ 	.word	0x00026ae0


	//   ....[124]....
        /*080c*/ 	.word	0x00026af0


	//   ....[125]....
        /*0810*/ 	.word	0x00026b30


	//   ....[126]....
        /*0814*/ 	.word	0x00026b40


	//   ....[127]....
        /*0818*/ 	.word	0x00026b80


	//   ....[128]....
        /*081c*/ 	.word	0x00026b90


	//   ....[129]....
        /*0820*/ 	.word	0x00026ba0


	//   ....[130]....
        /*0824*/ 	.word	0x00026be0


	//   ....[131]....
        /*0828*/ 	.word	0x00026f10


	//   ....[132]....
        /*082c*/ 	.word	0x00026f30


	//   ....[133]....
        /*0830*/ 	.word	0x00026f40


	//   ....[134]....
        /*0834*/ 	.word	0x00026f50


	//   ....[135]....
        /*0838*/ 	.word	0x00026f70


	//   ....[136]....
        /*083c*/ 	.word	0x00026fe0


	//   ....[137]....
        /*0840*/ 	.word	0x00027050


	//   ....[138]....
        /*0844*/ 	.word	0x00027070


	//   ....[139]....
        /*0848*/ 	.word	0x00027080


	//   ....[140]....
        /*084c*/ 	.word	0x000270e0


	//   ....[141]....
        /*0850*/ 	.word	0x00027100


	//   ....[142]....
        /*0854*/ 	.word	0x00027160


	//   ....[143]....
        /*0858*/ 	.word	0x00027650


	//   ....[144]....
        /*085c*/ 	.word	0x00027680


	//   ....[145]....
        /*0860*/ 	.word	0x000276b0


	//   ....[146]....
        /*0864*/ 	.word	0x000276e0


	//   ....[147]....
        /*0868*/ 	.word	0x00027710


	//   ....[148]....
        /*086c*/ 	.word	0x00027740


	//   ....[149]....
        /*0870*/ 	.word	0x00027770


	//   ....[150]....
        /*0874*/ 	.word	0x000277a0


	//   ....[151]....
        /*0878*/ 	.word	0x00027920


	//   ....[152]....
        /*087c*/ 	.word	0x00027950


	//   ....[153]....
        /*0880*/ 	.word	0x00027980


	//   ....[154]....
        /*0884*/ 	.word	0x000279b0


	//   ....[155]....
        /*0888*/ 	.word	0x000279e0


	//   ....[156]....
        /*088c*/ 	.word	0x00027a10


	//   ....[157]....
        /*0890*/ 	.word	0x00027ad0


	//   ....[158]....
        /*0894*/ 	.word	0x00027af0


	//   ....[159]....
        /*0898*/ 	.word	0x00027b60


	//   ....[160]....
        /*089c*/ 	.word	0x00028200


	//   ....[161]....
        /*08a0*/ 	.word	0x000287d0


	//   ....[162]....
        /*08a4*/ 	.word	0x000288c0


	//   ....[163]....
        /*08a8*/ 	.word	0x00028960


	//   ....[164]....
        /*08ac*/ 	.word	0x000289c0


	//   ....[165]....
        /*08b0*/ 	.word	0x00028ab0


	//   ....[166]....
        /*08b4*/ 	.word	0x00028b20


	//   ....[167]....
        /*08b8*/ 	.word	0x00028c10


	//   ....[168]....
        /*08bc*/ 	.word	0x00028c80


	//   ....[169]....
        /*08c0*/ 	.word	0x00028d70


	//   ....[170]....
        /*08c4*/ 	.word	0x00028de0


	//   ....[171]....
        /*08c8*/ 	.word	0x00028ed0


	//   ....[172]....
        /*08cc*/ 	.word	0x00028f40


	//   ....[173]....
        /*08d0*/ 	.word	0x00028fe0


	//   ....[174]....
        /*08d4*/ 	.word	0x000290e0


	//   ....[175]....
        /*08d8*/ 	.word	0x00029130


	//   ....[176]....
        /*08dc*/ 	.word	0x00029190


	//   ....[177]....
        /*08e0*/ 	.word	0x000292c0


	//   ....[178]....
        /*08e4*/ 	.word	0x00029380


	//   ....[179]....
        /*08e8*/ 	.word	0x00029430


	//   ....[180]....
        /*08ec*/ 	.word	0x000294b0


	//   ....[181]....
        /*08f0*/ 	.word	0x000295a0


	//   ....[182]....
        /*08f4*/ 	.word	0x000296b0


	//   ....[183]....
        /*08f8*/ 	.word	0x00029720


	//   ....[184]....
        /*08fc*/ 	.word	0x000297f0


	//   ....[185]....
        /*0900*/ 	.word	0x000298a0


	//   ....[186]....
        /*0904*/ 	.word	0x00029920


	//   ....[187]....
        /*0908*/ 	.word	0x000299f0


	//   ....[188]....
        /*090c*/ 	.word	0x00029a80


	//   ....[189]....
        /*0910*/ 	.word	0x00029b50


	//   ....[190]....
        /*0914*/ 	.word	0x00029bf0


	//   ....[191]....
        /*0918*/ 	.word	0x00029c90


	//   ....[192]....
        /*091c*/ 	.word	0x00029cf0


	//   ....[193]....
        /*0920*/ 	.word	0x00029d90


	//   ....[194]....
        /*0924*/ 	.word	0x00029ee0


	//   ....[195]....
        /*0928*/ 	.word	0x00029f30


	//   ....[196]....
        /*092c*/ 	.word	0x00029f90


	//   ....[197]....
        /*0930*/ 	.word	0x0002a080


	//   ....[198]....
        /*0934*/ 	.word	0x0002a180


	//   ....[199]....
        /*0938*/ 	.word	0x0002a1d0


	//   ....[200]....
        /*093c*/ 	.word	0x0002a230


	//   ....[201]....
        /*0940*/ 	.word	0x0002a320


	//   ....[202]....
        /*0944*/ 	.word	0x0002a420


	//   ....[203]....
        /*0948*/ 	.word	0x0002a470


	//   ....[204]....
        /*094c*/ 	.word	0x0002a4d0


	//   ....[205]....
        /*0950*/ 	.word	0x0002a5b0


	//   ....[206]....
        /*0954*/ 	.word	0x0002a6e0


	//   ....[207]....
        /*0958*/ 	.word	0x0002a7c0


	//   ....[208]....
        /*095c*/ 	.word	0x0002a850


	//   ....[209]....
        /*0960*/ 	.word	0x0002a960


	//   ....[210]....
        /*0964*/ 	.word	0x0002a9c0


	//   ....[211]....
        /*0968*/ 	.word	0x0002aad0


	//   ....[212]....
        /*096c*/ 	.word	0x0002ab30


	//   ....[213]....
        /*0970*/ 	.word	0x0002ac40


	//   ....[214]....
        /*0974*/ 	.word	0x0002aca0


	//   ....[215]....
        /*0978*/ 	.word	0x0002adb0


	//   ....[216]....
        /*097c*/ 	.word	0x0002ae10


	//   ....[217]....
        /*0980*/ 	.word	0x0002aed0


	//   ....[218]....
        /*0984*/ 	.word	0x0002b030


	//   ....[219]....
        /*0988*/ 	.word	0x0002b0d0


	//   ....[220]....
        /*098c*/ 	.word	0x0002b130


	//   ....[221]....
        /*0990*/ 	.word	0x0002b1e0


	//   ....[222]....
        /*0994*/ 	.word	0x0002b240


	//   ....[223]....
        /*0998*/ 	.word	0x0002b2f0


	//   ....[224]....
        /*099c*/ 	.word	0x0002b350


	//   ....[225]....
        /*09a0*/ 	.word	0x0002b400


	//   ....[226]....
        /*09a4*/ 	.word	0x0002b460


	//   ....[227]....
        /*09a8*/ 	.word	0x0002b510


	//   ....[228]....
        /*09ac*/ 	.word	0x0002b570


	//   ....[229]....
        /*09b0*/ 	.word	0x0002b620


	//   ....[230]....
        /*09b4*/ 	.word	0x0002b710


	//   ....[231]....
        /*09b8*/ 	.word	0x0002b7b0


	//   ....[232]....
        /*09bc*/ 	.word	0x0002b810


	//   ....[233]....
        /*09c0*/ 	.word	0x0002b8e0


	//   ....[234]....
        /*09c4*/ 	.word	0x0002b940


	//   ....[235]....
        /*09c8*/ 	.word	0x0002ba10


	//   ....[236]....
        /*09cc*/ 	.word	0x0002ba70


	//   ....[237]....
        /*09d0*/ 	.word	0x0002bb40


	//   ....[238]....
        /*09d4*/ 	.word	0x0002bba0


	//   ....[239]....
        /*09d8*/ 	.word	0x0002bc70


	//   ....[240]....
        /*09dc*/ 	.word	0x0002bcd0


	//   ....[241]....
        /*09e0*/ 	.word	0x0002bda0


	//   ....[242]....
        /*09e4*/ 	.word	0x0002be30


	//   ....[243]....
        /*09e8*/ 	.word	0x0002bed0


	//   ....[244]....
        /*09ec*/ 	.word	0x0002bff0


	//   ....[245]....
        /*09f0*/ 	.word	0x0002c060


	//   ....[246]....
        /*09f4*/ 	.word	0x0002c0d0


	//   ....[247]....
        /*09f8*/ 	.word	0x0002c140


	//   ....[248]....
        /*09fc*/ 	.word	0x0002c1b0


	//   ....[249]....
        /*0a00*/ 	.word	0x0002c230


	//   ....[250]....
        /*0a04*/ 	.word	0x0002c2c0


	//   ....[251]....
        /*0a08*/ 	.word	0x0002c350


	//   ....[252]....
        /*0a0c*/ 	.word	0x0002c3c0


	//   ....[253]....
        /*0a10*/ 	.word	0x0002c430


	//   ....[254]....
        /*0a14*/ 	.word	0x0002c4a0


	//   ....[255]....
        /*0a18*/ 	.word	0x0002c520


	//   ....[0]....
        /*0a1c*/ 	.word	0x0002c590


	//   ....[1]....
        /*0a20*/ 	.word	0x0002c630


	//   ....[2]....
        /*0a24*/ 	.word	0x0002c6c0


	//   ....[3]....
        /*0a28*/ 	.word	0x0002c7e0


	//   ....[4]....
        /*0a2c*/ 	.word	0x0002ecc0


	//   ....[5]....
        /*0a30*/ 	.word	0x0002f6a0


	//   ....[6]....
        /*0a34*/ 	.word	0x00030240


	//   ....[7]....
        /*0a38*/ 	.word	0x000302a0


	//   ....[8]....
        /*0a3c*/ 	.word	0x00030300


	//   ....[9]....
        /*0a40*/ 	.word	0x00030320


	//----- nvinfo : EIATTR_REG_RECONFIG
	.align		4
.L_1414:
        /*0a44*/ 	.byte	0x01, 0x54
	.zero		2


	//----- nvinfo : EIATTR_SYSCALL_OFFSETS
	.align		4
        /*0a48*/ 	.byte	0x04, 0x46
        /*0a4a*/ 	.short	(.L_1416 - .L_1415)


	//   ....[0]....
.L_1415:
        /*0a4c*/ 	.word	0x000027f0


	//   ....[1]....
        /*0a50*/ 	.word	0x00023660


	//   ....[2]....
        /*0a54*/ 	.word	0x000237b0


	//   ....[3]....
        /*0a58*/ 	.word	0x000238a0


	//   ....[4]....
        /*0a5c*/ 	.word	0x000246a0


	//   ....[5]....
        /*0a60*/ 	.word	0x00025200


	//----- nvinfo : EIATTR_MBARRIER_INSTR_OFFSETS
	.align		4
.L_1416:
        /*0a64*/ 	.byte	0x04, 0x39
        /*0a66*/ 	.short	(.L_1418 - .L_1417)


	//   ....[0]....
.L_1417:
        /*0a68*/ 	.word	0x00000190
        /*0a6c*/ 	.word	0x000000ff
        /*0a70*/ 	.word	0x00032400
        /*0a74*/ 	.short	0x0100
        /*0a76*/ 	.byte	0x08
	.zero		1


	//   ....[1]....
        /*0a78*/ 	.word	0x000001a0
        /*0a7c*/ 	.word	0x000000ff
        /*0a80*/ 	.word	0x00032410
        /*0a84*/ 	.short	0x0100
        /*0a86*/ 	.byte	0x08
	.zero		1


	//   ....[2]....
        /*0a88*/ 	.word	0x000001b0
        /*0a8c*/ 	.word	0x000000ff
        /*0a90*/ 	.word	0x00032420
        /*0a94*/ 	.short	0x0100
        /*0a96*/ 	.byte	0x08
	.zero		1


	//   ....[3]....
        /*0a98*/ 	.word	0x000002a0
        /*0a9c*/ 	.word	0x000000ff
        /*0aa0*/ 	.word	0x00032430
        /*0aa4*/ 	.short	0x0100
        /*0aa6*/ 	.byte	0x08
	.zero		1


	//   ....[4]....
        /*0aa8*/ 	.word	0x000002b0
        /*0aac*/ 	.word	0x000000ff
        /*0ab0*/ 	.word	0x00032440
        /*0ab4*/ 	.short	0x0100
        /*0ab6*/ 	.byte	0x08
	.zero		1


	//   ....[5]....
        /*0ab8*/ 	.word	0x000002c0
        /*0abc*/ 	.word	0x000000ff
        /*0ac0*/ 	.word	0x00032438
        /*0ac4*/ 	.short	0x0100
        /*0ac6*/ 	.byte	0x08
	.zero		1


	//   ....[6]....
        /*0ac8*/ 	.word	0x000002d0
        /*0acc*/ 	.word	0x000000ff
        /*0ad0*/ 	.word	0x00032448
        /*0ad4*/ 	.short	0x0100
        /*0ad6*/ 	.byte	0x08
	.zero		1


	//   ....[7]....
        /*0ad8*/ 	.word	0x00000400
        /*0adc*/ 	.word	0x000000ff
        /*0ae0*/ 	.word	0x00032450
        /*0ae4*/ 	.short	0x0100
        /*0ae6*/ 	.byte	0x08
	.zero		1


	//   ....[8]....
        /*0ae8*/ 	.word	0x00000410
        /*0aec*/ 	.word	0x000000ff
        /*0af0*/ 	.word	0x00032460
        /*0af4*/ 	.short	0x0100
        /*0af6*/ 	.byte	0x08
	.zero		1


	//   ....[9]....
        /*0af8*/ 	.word	0x00000420
        /*0afc*/ 	.word	0x000000ff
        /*0b00*/ 	.word	0x00032458
        /*0b04*/ 	.short	0x0100
        /*0b06*/ 	.byte	0x08
	.zero		1


	//   ....[10]....
        /*0b08*/ 	.word	0x00000430
        /*0b0c*/ 	.word	0x000000ff
        /*0b10*/ 	.word	0x00032468
        /*0b14*/ 	.short	0x0100
        /*0b16*/ 	.byte	0x08
	.zero		1


	//   ....[11]....
        /*0b18*/ 	.word	0x00000520
        /*0b1c*/ 	.word	0x000000ff
        /*0b20*/ 	.word	0x00032470
        /*0b24*/ 	.short	0x0100
        /*0b26*/ 	.byte	0x06
	.zero		1


	//   ....[12]....
        /*0b28*/ 	.word	0x00000530
        /*0b2c*/ 	.word	0x000000ff
        /*0b30*/ 	.word	0x00032480
        /*0b34*/ 	.short	0x0100
        /*0b36*/ 	.byte	0x06
	.zero		1


	//   ....[13]....
        /*0b38*/ 	.word	0x00000540
        /*0b3c*/ 	.word	0x000000ff
        /*0b40*/ 	.word	0x00032478
        /*0b44*/ 	.short	0x0100
        /*0b46*/ 	.byte	0x06
	.zero		1


	//   ....[14]....
        /*0b48*/ 	.word	0x00000550
        /*0b4c*/ 	.word	0x000000ff
        /*0b50*/ 	.word	0x00032488
        /*0b54*/ 	.short	0x0100
        /*0b56*/ 	.byte	0x06
	.zero		1


	//   ....[15]....
        /*0b58*/ 	.word	0x00000680
        /*0b5c*/ 	.word	0x000000ff
        /*0b60*/ 	.word	0x00032490
        /*0b64*/ 	.short	0x0100
        /*0b66*/ 	.byte	0x08
	.zero		1


	//   ....[16]....
        /*0b68*/ 	.word	0x00000690
        /*0b6c*/ 	.word	0x000000ff
        /*0b70*/ 	.word	0x000324a0
        /*0b74*/ 	.short	0x0100
        /*0b76*/ 	.byte	0x08
	.zero		1


	//   ....[17]....
        /*0b78*/ 	.word	0x000006a0
        /*0b7c*/ 	.word	0x000000ff
        /*0b80*/ 	.word	0x00032498
        /*0b84*/ 	.short	0x0100
        /*0b86*/ 	.byte	0x08
	.zero		1


	//   ....[18]....
        /*0b88*/ 	.word	0x000006b0
        /*0b8c*/ 	.word	0x000000ff
        /*0b90*/ 	.word	0x000324a8
        /*0b94*/ 	.short	0x0100
        /*0b96*/ 	.byte	0x08
	.zero		1


	//   ....[19]....
        /*0b98*/ 	.word	0x000007f0
        /*0b9c*/ 	.word	0x000000ff
        /*0ba0*/ 	.word	0x000324b0
        /*0ba4*/ 	.short	0x0100
        /*0ba6*/ 	.byte	0x08
	.zero		1


	//   ....[20]....
        /*0ba8*/ 	.word	0x00000800
        /*0bac*/ 	.word	0x000000ff
        /*0bb0*/ 	.word	0x000324c0
        /*0bb4*/ 	.short	0x0100
        /*0bb6*/ 	.byte	0x08
	.zero		1


	//   ....[21]....
        /*0bb8*/ 	.word	0x00000810
        /*0bbc*/ 	.word	0x000000ff
        /*0bc0*/ 	.word	0x000324b8
        /*0bc4*/ 	.short	0x0100
        /*0bc6*/ 	.byte	0x08
	.zero		1


	//   ....[22]....
        /*0bc8*/ 	.word	0x00000820
        /*0bcc*/ 	.word	0x000000ff
        /*0bd0*/ 	.word	0x000324c8
        /*0bd4*/ 	.short	0x0100
        /*0bd6*/ 	.byte	0x08
	.zero		1


	//   ....[23]....
        /*0bd8*/ 	.word	0x00002a40
        /*0bdc*/ 	.word	0x000000ff
        /*0be0*/ 	.word	0x00032400
        /*0be4*/ 	.short	0x010a
        /*0be6*/ 	.byte	0x2a
	.zero		1


	//   ....[24]....
        /*0be8*/ 	.word	0x00002ed0
        /*0bec*/ 	.word	0x00000018
        /*0bf0*/ 	.word	0x00000000
        /*0bf4*/ 	.short	0x010a
        /*0bf6*/ 	.byte	0x3f
	.zero		1


	//   ....[25]....
        /*0bf8*/ 	.word	0x00002f30
        /*0bfc*/ 	.word	0x00000018
        /*0c00*/ 	.word	0x00000000
        /*0c04*/ 	.short	0x010a
        /*0c06*/ 	.byte	0x3f
	.zero		1


	//   ....[26]....
        /*0c08*/ 	.word	0x000032e0
        /*0c0c*/ 	.word	0x000000ff
        /*0c10*/ 	.word	0x00032410
        /*0c14*/ 	.short	0x010a
        /*0c16*/ 	.byte	0x2a
	.zero		1


	//   ....[27]....
        /*0c18*/ 	.word	0x000033e0
        /*0c1c*/ 	.word	0x00000008
        /*0c20*/ 	.word	0x00000000
        /*0c24*/ 	.short	0x010a
        /*0c26*/ 	.byte	0x3f
	.zero		1


	//   ....[28]....
        /*0c28*/ 	.word	0x00003440
        /*0c2c*/ 	.word	0x00000008
        /*0c30*/ 	.word	0x00000000
        /*0c34*/ 	.short	0x010a
        /*0c36*/ 	.byte	0x3f
	.zero		1


	//   ....[29]....
        /*0c38*/ 	.word	0x00004180
        /*0c3c*/ 	.word	0x0000000c
        /*0c40*/ 	.word	0x00000000
        /*0c44*/ 	.short	0x0101
        /*0c46*/ 	.byte	0x3f
	.zero		1


	//   ....[30]....
        /*0c48*/ 	.word	0x000094b0
        /*0c4c*/ 	.word	0x00000006
        /*0c50*/ 	.word	0x00000000
        /*0c54*/ 	.short	0x0101
        /*0c56*/ 	.byte	0x3f
	.zero		1


	//   ....[31]....
        /*0c58*/ 	.word	0x00009c00
        /*0c5c*/ 	.word	0x00000004
        /*0c60*/ 	.word	0x00000000
        /*0c64*/ 	.short	0x010a
        /*0c66*/ 	.byte	0x3f
	.zero		1


	//   ....[32]....
        /*0c68*/ 	.word	0x00009ca0
        /*0c6c*/ 	.word	0x00000006
        /*0c70*/ 	.word	0x00000000
        /*0c74*/ 	.short	0x010a
        /*0c76*/ 	.byte	0x3f
	.zero		1


	//   ....[33]....
        /*0c78*/ 	.word	0x0000a0b0
        /*0c7c*/ 	.word	0x00000003
        /*0c80*/ 	.word	0x00000000
        /*0c84*/ 	.short	0x010a
        /*0c86*/ 	.byte	0x3f
	.zero		1


	//   ....[34]....
        /*0c88*/ 	.word	0x0000a180
        /*0c8c*/ 	.word	0x00000014
        /*0c90*/ 	.word	0x00000000
        /*0c94*/ 	.short	0x010a
        /*0c96*/ 	.byte	0x3f
	.zero		1


	//   ....[35]....
        /*0c98*/ 	.word	0x0000aec0
        /*0c9c*/ 	.word	0x00000003
        /*0ca0*/ 	.word	0x00000000
        /*0ca4*/ 	.short	0x0101
        /*0ca6*/ 	.byte	0x3f
	.zero		1


	//   ....[36]....
        /*0ca8*/ 	.word	0x00013270
        /*0cac*/ 	.word	0x00000000
        /*0cb0*/ 	.word	0x00000000
        /*0cb4*/ 	.short	0x0101
        /*0cb6*/ 	.byte	0x3f
	.zero		1


	//   ....[37]....
        /*0cb8*/ 	.word	0x00013460
        /*0cbc*/ 	.word	0x00000002
        /*0cc0*/ 	.word	0x00000000
        /*0cc4*/ 	.short	0x010a
        /*0cc6*/ 	.byte	0x3f
	.zero		1


	//   ....[38]....
        /*0cc8*/ 	.word	0x00013500
        /*0ccc*/ 	.word	0x00000006
        /*0cd0*/ 	.word	0x00000000
        /*0cd4*/ 	.short	0x010a
        /*0cd6*/ 	.byte	0x3f
	.zero		1


	//   ....[39]....
        /*0cd8*/ 	.word	0x00013910
        /*0cdc*/ 	.word	0x00000002
        /*0ce0*/ 	.word	0x00000000
        /*0ce4*/ 	.short	0x010a
        /*0ce6*/ 	.byte	0x3f
	.zero		1


	//   ....[40]....
        /*0ce8*/ 	.word	0x000139e0
        /*0cec*/ 	.word	0x0000000e
        /*0cf0*/ 	.word	0x00000000
        /*0cf4*/ 	.short	0x010a
        /*0cf6*/ 	.byte	0x3f
	.zero		1


	//   ....[41]....
        /*0cf8*/ 	.word	0x00014720
        /*0cfc*/ 	.word	0x00000006
        /*0d00*/ 	.word	0x00000000
        /*0d04*/ 	.short	0x0101
        /*0d06*/ 	.byte	0x3f
	.zero		1


	//   ....[42]....
        /*0d08*/ 	.word	0x0001df10
        /*0d0c*/ 	.word	0x00000003
        /*0d10*/ 	.word	0x00000000
        /*0d14*/ 	.short	0x0101
        /*0d16*/ 	.byte	0x3f
	.zero		1


	//   ....[43]....
        /*0d18*/ 	.word	0x00020af0
        /*0d1c*/ 	.word	0x000000ff
        /*0d20*/ 	.word	0x00000000
        /*0d24*/ 	.short	0x0101
        /*0d26*/ 	.byte	0x04
	.zero		1


	//   ....[44]....
        /*0d28*/ 	.word	0x00023db0
        /*0d2c*/ 	.word	0x00000011
        /*0d30*/ 	.word	0x00032440
        /*0d34*/ 	.short	0x010a
        /*0d36*/ 	.byte	0x3f
	.zero		1


	//   ....[45]....
        /*0d38*/ 	.word	0x00024410
        /*0d3c*/ 	.word	0x00000011
        /*0d40*/ 	.word	0x00032430
        /*0d44*/ 	.short	0x0107
        /*0d46*/ 	.byte	0x3f
	.zero		1


	//   ....[46]....
        /*0d48*/ 	.word	0x000244e0
        /*0d4c*/ 	.word	0x00000011
        /*0d50*/ 	.word	0x00032430
        /*0d54*/ 	.short	0x0101
        /*0d56*/ 	.byte	0x3f
	.zero		1


	//   ....[47]....
        /*0d58*/ 	.word	0x00025040
        /*0d5c*/ 	.word	0x00000016
        /*0d60*/ 	.word	0x00032400
        /*0d64*/ 	.short	0x0107
        /*0d66*/ 	.byte	0x3f
	.zero		1


	//   ....[48]....
        /*0d68*/ 	.word	0x000250d0
        /*0d6c*/ 	.word	0x00000016
        /*0d70*/ 	.word	0x00032400
        /*0d74*/ 	.short	0x0101
        /*0d76*/ 	.byte	0x3f
	.zero		1


	//   ....[49]....
        /*0d78*/ 	.word	0x00025b60
        /*0d7c*/ 	.word	0x00000016
        /*0d80*/ 	.word	0x00032410
        /*0d84*/ 	.short	0x0107
        /*0d86*/ 	.byte	0x3f
	.zero		1


	//   ....[50]....
        /*0d88*/ 	.word	0x00025c60
        /*0d8c*/ 	.word	0x00000016
        /*0d90*/ 	.word	0x00032410
        /*0d94*/ 	.short	0x0101
        /*0d96*/ 	.byte	0x3f
	.zero		1


	//   ....[51]....
        /*0d98*/ 	.word	0x00025c80
        /*0d9c*/ 	.word	0x00000016
        /*0da0*/ 	.word	0x00032420
        /*0da4*/ 	.short	0x010a
        /*0da6*/ 	.byte	0x3f
	.zero		1


	//   ....[52]....
        /*0da8*/ 	.word	0x00025d00
        /*0dac*/ 	.word	0x00000011
        /*0db0*/ 	.word	0x00032460
        /*0db4*/ 	.short	0x010a
        /*0db6*/ 	.byte	0x3f
	.zero		1


	//   ....[53]....
        /*0db8*/ 	.word	0x00026490
        /*0dbc*/ 	.word	0x00000011
        /*0dc0*/ 	.word	0x00032450
        /*0dc4*/ 	.short	0x0107
        /*0dc6*/ 	.byte	0x3f
	.zero		1


	//   ....[54]....
        /*0dc8*/ 	.word	0x00026550
        /*0dcc*/ 	.word	0x00000011
        /*0dd0*/ 	.word	0x00032450
        /*0dd4*/ 	.short	0x0101
        /*0dd6*/ 	.byte	0x3f
	.zero		1


	//   ....[55]....
        /*0dd8*/ 	.word	0x00026880
        /*0ddc*/ 	.word	0x00000006
        /*0de0*/ 	.word	0x00032440
        /*0de4*/ 	.short	0x010a
        /*0de6*/ 	.byte	0x3f
	.zero		1


	//   ....[56]....
        /*0de8*/ 	.word	0x00026c60
        /*0dec*/ 	.word	0x00000006
        /*0df0*/ 	.word	0x00032430
        /*0df4*/ 	.short	0x0107
        /*0df6*/ 	.byte	0x3f
	.zero		1


	//   ....[57]....
        /*0df8*/ 	.word	0x00026d10
        /*0dfc*/ 	.word	0x00000006
        /*0e00*/ 	.word	0x00032430
        /*0e04*/ 	.short	0x0101
        /*0e06*/ 	.byte	0x3f
	.zero		1


	//   ....[58]....
        /*0e08*/ 	.word	0x00026d40
        /*0e0c*/ 	.word	0x00000006
        /*0e10*/ 	.word	0x00032460
        /*0e14*/ 	.short	0x010a
        /*0e16*/ 	.byte	0x3f
	.zero		1


	//   ....[59]....
        /*0e18*/ 	.word	0x00027260
        /*0e1c*/ 	.word	0x00000006
        /*0e20*/ 	.word	0x00032450
        /*0e24*/ 	.short	0x0107
        /*0e26*/ 	.byte	0x3f
	.zero		1


	//   ....[60]....
        /*0e28*/ 	.word	0x00027310
        /*0e2c*/ 	.word	0x00000006
        /*0e30*/ 	.word	0x00032450
        /*0e34*/ 	.short	0x0101
        /*0e36*/ 	.byte	0x3f
	.zero		1


	//   ....[61]....
        /*0e38*/ 	.word	0x00028180
        /*0e3c*/ 	.word	0x00000007
        /*0e40*/ 	.word	0x00032420
        /*0e44*/ 	.short	0x010a
        /*0e46*/ 	.byte	0x3f
	.zero		1


	//   ....[62]....
        /*0e48*/ 	.word	0x00028320
        /*0e4c*/ 	.word	0x00000005
        /*0e50*/ 	.word	0x00032440
        /*0e54*/ 	.short	0x010a
        /*0e56*/ 	.byte	0x3f
	.zero		1


	//   ....[63]....
        /*0e58*/ 	.word	0x000283c0
        /*0e5c*/ 	.word	0x00000003
        /*0e60*/ 	.word	0x00032440
        /*0e64*/ 	.short	0x010a
        /*0e66*/ 	.byte	0x3f
	.zero		1


	//   ....[64]....
        /*0e68*/ 	.word	0x00028400
        /*0e6c*/ 	.word	0x00000005
        /*0e70*/ 	.word	0x00032460
        /*0e74*/ 	.short	0x010a
        /*0e76*/ 	.byte	0x3f
	.zero		1


	//   ....[65]....
        /*0e78*/ 	.word	0x00028440
        /*0e7c*/ 	.word	0x00000003
        /*0e80*/ 	.word	0x00032460
        /*0e84*/ 	.short	0x010a
        /*0e86*/ 	.byte	0x3f
	.zero		1


	//   ....[66]....
        /*0e88*/ 	.word	0x000284b0
        /*0e8c*/ 	.word	0x00000009
        /*0e90*/ 	.word	0x00032400
        /*0e94*/ 	.short	0x010a
        /*0e96*/ 	.byte	0x3f
	.zero		1


	//   ....[67]....
        /*0e98*/ 	.word	0x00028500
        /*0e9c*/ 	.word	0x00000018
        /*0ea0*/ 	.word	0x00000000
        /*0ea4*/ 	.short	0x010a
        /*0ea6*/ 	.byte	0x3f
	.zero		1


	//   ....[68]....
        /*0ea8*/ 	.word	0x00028560
        /*0eac*/ 	.word	0x00000009
        /*0eb0*/ 	.word	0x00032410
        /*0eb4*/ 	.short	0x010a
        /*0eb6*/ 	.byte	0x3f
	.zero		1


	//   ....[69]....
        /*0eb8*/ 	.word	0x000285b0
        /*0ebc*/ 	.word	0x00000008
        /*0ec0*/ 	.word	0x00000000
        /*0ec4*/ 	.short	0x010a
        /*0ec6*/ 	.byte	0x3f
	.zero		1


	//   ....[70]....
        /*0ec8*/ 	.word	0x00028600
        /*0ecc*/ 	.word	0x00000006
        /*0ed0*/ 	.word	0x00000000
        /*0ed4*/ 	.short	0x010a
        /*0ed6*/ 	.byte	0x3f
	.zero		1


	//   ....[71]....
        /*0ed8*/ 	.word	0x00028650
        /*0edc*/ 	.word	0x00000014
        /*0ee0*/ 	.word	0x00000000
        /*0ee4*/ 	.short	0x010a
        /*0ee6*/ 	.byte	0x3f
	.zero		1


	//   ....[72]....
        /*0ee8*/ 	.word	0x000286a0
        /*0eec*/ 	.word	0x00000006
        /*0ef0*/ 	.word	0x00000000
        /*0ef4*/ 	.short	0x010a
        /*0ef6*/ 	.byte	0x3f
	.zero		1


	//   ....[73]....
        /*0ef8*/ 	.word	0x000286f0
        /*0efc*/ 	.word	0x0000000e
        /*0f00*/ 	.word	0x00000000
        /*0f04*/ 	.short	0x010a
        /*0f06*/ 	.byte	0x3f
	.zero		1


	//   ....[74]....
        /*0f08*/ 	.word	0x00028810
        /*0f0c*/ 	.word	0x00000011
        /*0f10*/ 	.word	0x00032440
        /*0f14*/ 	.short	0x010a
        /*0f16*/ 	.byte	0x3f
	.zero		1


	//   ....[75]....
        /*0f18*/ 	.word	0x0002a5e0
        /*0f1c*/ 	.word	0x00000016
        /*0f20*/ 	.word	0x00032420
        /*0f24*/ 	.short	0x010a
        /*0f26*/ 	.byte	0x3f
	.zero		1


	//   ....[76]....
        /*0f28*/ 	.word	0x0002a630
        /*0f2c*/ 	.word	0x00000011
        /*0f30*/ 	.word	0x00032460
        /*0f34*/ 	.short	0x010a
        /*0f36*/ 	.byte	0x3f
	.zero		1


	//   ....[77]....
        /*0f38*/ 	.word	0x0002af80
        /*0f3c*/ 	.word	0x00000006
        /*0f40*/ 	.word	0x00032440
        /*0f44*/ 	.short	0x010a
        /*0f46*/ 	.byte	0x3f
	.zero		1


	//   ....[78]....
        /*0f48*/ 	.word	0x0002b660
        /*0f4c*/ 	.word	0x00000006
        /*0f50*/ 	.word	0x00032460
        /*0f54*/ 	.short	0x010a
        /*0f56*/ 	.byte	0x3f
	.zero		1


	//   ....[79]....
        /*0f58*/ 	.word	0x0002c700
        /*0f5c*/ 	.word	0x00000007
        /*0f60*/ 	.word	0x00032420
        /*0f64*/ 	.short	0x010a
        /*0f66*/ 	.byte	0x3f
	.zero		1


	//   ....[80]....
        /*0f68*/ 	.word	0x0002c8a0
        /*0f6c*/ 	.word	0x00000005
        /*0f70*/ 	.word	0x00032440
        /*0f74*/ 	.short	0x010a
        /*0f76*/ 	.byte	0x3f
	.zero		1


	//   ....[81]....
        /*0f78*/ 	.word	0x0002c8f0
        /*0f7c*/ 	.word	0x00000003
        /*0f80*/ 	.word	0x00032440
        /*0f84*/ 	.short	0x010a
        /*0f86*/ 	.byte	0x3f
	.zero		1


	//   ....[82]....
        /*0f88*/ 	.word	0x0002c940
        /*0f8c*/ 	.word	0x00000005
        /*0f90*/ 	.word	0x00032460
        /*0f94*/ 	.short	0x010a
        /*0f96*/ 	.byte	0x3f
	.zero		1


	//   ....[83]....
        /*0f98*/ 	.word	0x0002ccf0
        /*0f9c*/ 	.word	0x0000000a
        /*0fa0*/ 	.word	0x00000000
        /*0fa4*/ 	.short	0x010a
        /*0fa6*/ 	.byte	0x3f
	.zero		1


	//   ....[84]....
        /*0fa8*/ 	.word	0x0002ce30
        /*0fac*/ 	.word	0x00000002
        /*0fb0*/ 	.word	0x00000000
        /*0fb4*/ 	.short	0x010a
        /*0fb6*/ 	.byte	0x3f
	.zero		1


	//   ....[85]....
        /*0fb8*/ 	.word	0x0002d490
        /*0fbc*/ 	.word	0x0000000a
        /*0fc0*/ 	.word	0x00000000
        /*0fc4*/ 	.short	0x010a
        /*0fc6*/ 	.byte	0x3f
	.zero		1


	//   ....[86]....
        /*0fc8*/ 	.word	0x0002d5d0
        /*0fcc*/ 	.word	0x00000008
        /*0fd0*/ 	.word	0x00000000
        /*0fd4*/ 	.short	0x010a
        /*0fd6*/ 	.byte	0x3f
	.zero		1


	//   ....[87]....
        /*0fd8*/ 	.word	0x0002e8a0
        /*0fdc*/ 	.word	0x00000006
        /*0fe0*/ 	.word	0x00000000
        /*0fe4*/ 	.short	0x0101
        /*0fe6*/ 	.byte	0x3f
	.zero		1


	//   ....[88]....
        /*0fe8*/ 	.word	0x00048020
        /*0fec*/ 	.word	0x00000000
        /*0ff0*/ 	.word	0x00000000
        /*0ff4*/ 	.short	0x0101
        /*0ff6*/ 	.byte	0x3f
	.zero		1


	//   ....[89]....
        /*0ff8*/ 	.word	0x00048040
        /*0ffc*/ 	.word	0x00000002
        /*1000*/ 	.word	0x00000000
        /*1004*/ 	.short	0x010a
        /*1006*/ 	.byte	0x3f
	.zero		1


	//   ....[90]....
        /*1008*/ 	.word	0x00048090
        /*100c*/ 	.word	0x00000008
        /*1010*/ 	.word	0x00000000
        /*1014*/ 	.short	0x010a
        /*1016*/ 	.byte	0x3f
	.zero		1


	//----- nvinfo : EIATTR_NUM_MBARRIERS
	.align		4
.L_1418:
        /*1018*/ 	.byte	0x03, 0x38
        /*101a*/ 	.short	0x0017


	//----- nvinfo : EIATTR_EXIT_INSTR_OFFSETS
	.align		4
        /*101c*/ 	.byte	0x04, 0x1c
        /*101e*/ 	.short	(.L_1420 - .L_1419)


	//   ....[0]....
.L_1419:
        /*1020*/ 	.word	0x00000aa0


	//   ....[1]....
        /*1024*/ 	.word	0x00021e50


	//   ....[2]....
        /*1028*/ 	.word	0x00028490


	//----- nvinfo : EIATTR_MAX_THREADS
	.align		4
.L_1420:
        /*102c*/ 	.byte	0x04, 0x05
        /*102e*/ 	.short	(.L_1422 - .L_1421)
.L_1421:
        /*1030*/ 	.word	0x00000180
        /*1034*/ 	.word	0x00000001
        /*1038*/ 	.word	0x00000001


	//----- nvinfo : EIATTR_CRS_STACK_SIZE
	.align		4
.L_1422:
        /*103c*/ 	.byte	0x04, 0x1e
        /*103e*/ 	.short	(.L_1424 - .L_1423)
.L_1423:
        /*1040*/ 	.word	0x00000000


	//----- nvinfo : EIATTR_CBANK_PARAM_SIZE
	.align		4
.L_1424:
        /*1044*/ 	.byte	0x03, 0x19
        /*1046*/ 	.short	0x0bf0


	//----- nvinfo : EIATTR_PARAM_CBANK
	.align		4
        /*1048*/ 	.byte	0x04, 0x0a
        /*104a*/ 	.short	(.L_1426 - .L_1425)
	.align		4
.L_1425:
        /*104c*/ 	.word	index@(.nv.constant0._ZN7cutlass13device_kernelIN5flash11enable_sm90INS1_16FlashAttnFwdSm90INS1_25CollectiveMainloopFwdSm90ILi2EN4cute5tupleIJNS5_1CILi1EEES8_S8_EEENS6_IJNS7_ILi128EEENS7_ILi96EEENS7_ILi64EEEEEELi256ENS_10bfloat16_tEfNS_4arch4Sm90ELb0ELb1ELb0ELb1ELb1ELb0ELb1ELb1ELb0ELb1ELb0ELb0EEENS1_21CollectiveEpilogueFwdINS6_IJSA_NS7_ILi256EEESB_EEES9_SE_SG_Li256ELb1ELb1ELb0ELb0EEENS1_36VarlenDynamicPersistentTileSchedulerILi128ELi96ELi256ELi128ELb0ELb1ELb1ELb1ELb0ELb1EEEEEEEEEvNT_6ParamsE)
        /*1050*/ 	.short	0x0210
        /*1052*/ 	.short	0x0bf0


	//----- nvinfo : EIATTR_SW_WAR
	.align		4
.L_1426:
        /*1054*/ 	.byte	0x04, 0x36
        /*1056*/ 	.short	(.L_1428 - .L_1427)
.L_1427:
        /*1058*/ 	.word	0x00000008
.L_1428:


//--------------------- .nv.info._ZN7cutlass13device_kernelIN5flash11enable_sm90INS1_16FlashAttnFwdSm90INS1_25CollectiveMainloopFwdSm90ILi2EN4cute5tupleIJNS5_1CILi1EEES8_S8_EEENS6_IJNS7_ILi128EEENS7_ILi96EEENS7_ILi64EEEEEELi256ENS_10bfloat16_tEfNS_4arch4Sm90ELb0ELb1ELb0ELb1ELb1ELb1ELb1ELb1ELb0ELb1ELb0ELb0EEENS1_21CollectiveEpilogueFwdINS6_IJSA_NS7_ILi256EEESB_EEES9_SE_SG_Li256ELb1ELb1ELb0ELb0EEENS1_36VarlenDynamicPersistentTileSchedulerILi128ELi96ELi256ELi128ELb0ELb1ELb1ELb1ELb0ELb1EEEEEEEEEvNT_6ParamsE --------------------------
	.section	.nv.info._ZN7cutlass13device_kernelIN5flash11enable_sm90INS1_16FlashAttnFwdSm90INS1_25CollectiveMainloopFwdSm90ILi2EN4cute5tupleIJNS5_1CILi1EEES8_S8_EEENS6_IJNS7_ILi128EEENS7_ILi96EEENS7_ILi64EEEEEELi256ENS_10bfloat16_tEfNS_4arch4Sm90ELb0ELb1ELb0ELb1ELb1ELb1ELb1ELb1ELb0ELb1ELb0ELb0EEENS1_21CollectiveEpilogueFwdINS6_IJSA_NS7_ILi256EEESB_EEES9_SE_SG_Li256ELb1ELb1ELb0ELb0EEENS1_36VarlenDynamicPersistentTileSchedulerILi128ELi96ELi256ELi128ELb0ELb1ELb1ELb1ELb0ELb1EEEEEEEEEvNT_6ParamsE,"",@"SHT_CUDA_INFO"
	.sectionflags	@""
	.align	4


	//----- nvinfo : EIATTR_CUDA_API_VERSION
	.align		4
        /*0000*/ 	.byte	0x04, 0x37
        /*0002*/ 	.short	(.L_1430 - .L_1429)
.L_1429:
        /*0004*/ 	.word	0x00000082


	//----- nvinfo : EIATTR_KPARAM_INFO
	.align		4
.L_1430:
        /*0008*/ 	.byte	0x04, 0x17
        /*000a*/ 	.short	(.L_1432 - .L_1431)
.L_1431:
        /*000c*/ 	.word	0x00000000
        /*0010*/ 	.short	0x0000
        /*0012*/ 	.short	0x0070
        /*0014*/ 	.byte	0x00, 0xf0, 0x01, 0x2e


	//----- nvinfo : EIATTR_SPARSE_MMA_MASK
	.align		4
.L_1432:
        /*0018*/ 	.byte	0x03, 0x50
        /*001a*/ 	.short	0x0000


	//----- nvinfo : EIATTR_MAXREG_COUNT
	.align		4
        /*001c*/ 	.byte	0x03, 0x1b
        /*001e*/ 	.short	0x00a8


	//----- nvinfo : EIATTR_NUM_BARRIERS
	.align		4
        /*0020*/ 	.byte	0x02, 0x4c
        /*0022*/ 	.byte	0x10
	.zero		1


	//----- nvinfo : EIATTR_EXTERNS
	.align		4
        /*0024*/ 	.byte	0x04, 0x0f
        /*0026*/ 	.short	(.L_1434 - .L_1433)


	//   ....[0]....
	.align		4
.L_1433:
        /*0028*/ 	.word	index@(__assertfail)


	//----- nvinfo : EIATTR_ANNOTATIONS
	.align		4
.L_1434:
        /*002c*/ 	.byte	0x04, 0x55
        /*002e*/ 	.short	(.L_1436 - .L_1435)


	//   ....[0]....
.L_1435:
        /* <DEDUP_REMOVED lines=45> */


	//----- nvinfo : EIATTR_MERCURY_ISA_VERSION
	.align		4
.L_1436:
        /*02f0*/ 	.byte	0x03, 0x5f
        /*02f2*/ 	.short	0x0101


	//----- nvinfo : EIATTR_UNUSED_LOAD_BYTE_OFFSET
	.align		4
        /*02f4*/ 	.byte	0x04, 0x44
        /*02f6*/ 	.short	(.L_1438 - .L_1437)


	//   ....[0]....
.L_1437:
        /*02f8*/ 	.word	0x00000b70
        /*02fc*/ 	.word	0x0000fff0


	//   ....[1]....
        /*0300*/ 	.word	0x0002b580
        /*0304*/ 	.word	0x0000fff0


	//----- nvinfo : EIATTR_INT_WARP_WIDE_INSTR_OFFSETS
	.align		4
.L_1438:
        /*0308*/ 	.byte	0x04, 0x31
        /*030a*/ 	.short	(.L_1440 - .L_1439)


	//   ....[0]....
.L_1439:
        /*030c*/ 	.word	0x00000180


	//   ....[1]....
        /*0310*/ 	.word	0x000001c0


	//   ....[2]....
        /*0314*/ 	.word	0x00000230


	//   ....[3]....
        /*0318*/ 	.word	0x00000240


	//   ....[4]....
        /*031c*/ 	.word	0x00031240


	//   ....[5]....
        /*0320*/ 	.word	0x000312d0


	//   ....[6]....
        /*0324*/ 	.word	0x000352b0


	//   ....[7]....
        /*0328*/ 	.word	0x00035340


	//----- nvinfo : EIATTR_COOP_GROUP_MASK_REGIDS
	.align		4
.L_1440:
        /*032c*/ 	.byte	0x04, 0x29
        /*032e*/ 	.short	(.L_1442 - .L_1441)


	//   ....[0]....
.L_1441:
        /*0330*/ 	.word	0xffffffff


	//   ....[1]....
        /*0334*/ 	.word	0xffffffff


	//   ....[2]....
        /*0338*/ 	.word	0xffffffff


	//   ....[3]....
        /*033c*/ 	.word	0xffffffff


	//   ....[4]....
        /*0340*/ 	.word	0xffffffff


	//   ....[5]....
        /*0344*/ 	.word	0xffffffff


	//   ....[6]....
        /*0348*/ 	.word	0xffffffff


	//   ....[7]....
        /*034c*/ 	.word	0xffffffff


	//   ....[8]....
        /*0350*/ 	.word	0xffffffff


	//   ....[9]....
        /*0354*/ 	.word	0xffffffff


	//   ....[10]....
        /*0358*/ 	.word	0xffffffff


	//   ....[11]....
        /*035c*/ 	.word	0xffffffff


	//   ....[12]....
        /*0360*/ 	.word	0xffffffff


	//   ....[13]....
        /*0364*/ 	.word	0xffffffff


	//   ....[14]....
        /*0368*/ 	.word	0xffffffff


	//   ....[15]....
        /*036c*/ 	.word	0xffffffff


	//   ....[16]....
        /*0370*/ 	.word	0xffffffff


	//   ....[17]....
        /*0374*/ 	.word	0xffffffff


	//   ....[18]....
        /*0378*/ 	.word	0xffffffff


	//   ....[19]....
        /*037c*/ 	.word	0xffffffff


	//   ....[20]....
        /*0380*/ 	.word	0xffffffff


	//   ....[21]....
        /*0384*/ 	.word	0xffffffff


	//   ....[22]....
        /*0388*/ 	.word	0xffffffff


	//   ....[23]....
        /*038c*/ 	.word	0xffffffff


	//   ....[24]....
        /*0390*/ 	.word	0xffffffff


	//   ....[25]....
        /*0394*/ 	.word	0xffffffff


	//   ....[26]....
        /*0398*/ 	.word	0xffffffff


	//   ....[27]....
        /*039c*/ 	.word	0xffffffff


	//   ....[28]....
        /*03a0*/ 	.word	0xffffffff


	//   ....[29]....
        /*03a4*/ 	.word	0xffffffff


	//   ....[30]....
        /*03a8*/ 	.word	0xffffffff


	//   ....[31]....
        /*03ac*/ 	.word	0xffffffff


	//   ....[32]....
        /*03b0*/ 	.word	0xffffffff


	//   ....[33]....
        /*03b4*/ 	.word	0xffffffff


	//   ....[34]....
        /*03b8*/ 	.word	0xffffffff


	//   ....[35]....
        /*03bc*/ 	.word	0xffffffff


	//   ....[36]....
        /*03c0*/ 	.word	0xffffffff


	//   ....[37]....
        /*03c4*/ 	.word	0xffffffff


	//   ....[38]....
        /*03c8*/ 	.word	0xffffffff


	//   ....[39]....
        /*03cc*/ 	.word	0xffffffff


	//   ....[40]....
        /*03d0*/ 	.word	0xffffffff


	//   ....[41]....
        /*03d4*/ 	.word	0xffffffff


	//   ....[42]....
        /*03d8*/ 	.word	0xffffffff


	//   ....[43]....
        /*03dc*/ 	.word	0xffffffff


	//   ....[44]....
        /*03e0*/ 	.word	0xffffffff


	//   ....[45]....
        /*03e4*/ 	.word	0xffffffff


	//   ....[46]....
        /*03e8*/ 	.word	0xffffffff


	//   ....[47]....
        /*03ec*/ 	.word	0xffffffff


	//   ....[48]....
        /*03f0*/ 	.word	0xffffffff


	//   ....[49]....
        /*03f4*/ 	.word	0xffffffff


	//   ....[50]....
        /*03f8*/ 	.word	0xffffffff


	//   ....[51]....
        /*03fc*/ 	.word	0xffffffff


	//   ....[52]....
        /*0400*/ 	.word	0xffffffff


	//   ....[53]....
        /*0404*/ 	.word	0xffffffff


	//   ....[54]....
        /*0408*/ 	.word	0xffffffff


	//   ....[55]....
        /*040c*/ 	.word	0xffffffff


	//   ....[56]....
        /*0410*/ 	.word	0xffffffff


	//   ....[57]....
        /*0414*/ 	.word	0xffffffff


	//   ....[58]....
        /*0418*/ 	.word	0xffffffff


	//   ....[59]....
        /*041c*/ 	.word	0xffffffff


	//   ....[60]....
        /*0420*/ 	.word	0xffffffff


	//   ....[61]....
        /*0424*/ 	.word	0xffffffff


	//   ....[62]....
        /*0428*/ 	.word	0xffffffff


	//   ....[63]....
        /*042c*/ 	.word	0xffffffff


	//   ....[64]....
        /*0430*/ 	.word	0xffffffff


	//   ....[65]....
        /*0434*/ 	.word	0xffffffff


	//   ....[66]....
        /*0438*/ 	.word	0xffffffff


	//   ....[67]....
        /*043c*/ 	.word	0xffffffff


	//   ....[68]....
        /*0440*/ 	.word	0xffffffff


	//   ....[69]....
        /*0444*/ 	.word	0xffffffff


	//   ....[70]....
        /*0448*/ 	.word	0xffffffff


	//   ....[71]....
        /*044c*/ 	.word	0xffffffff


	//   ....[72]....
        /*0450*/ 	.word	0xffffffff


	//   ....[73]....
        /*0454*/ 	.word	0xffffffff


	//   ....[74]....
        /*0458*/ 	.word	0xffffffff


	//   ....[75]....
        /*045c*/ 	.word	0xffffffff


	//   ....[76]....
        /*0460*/ 	.word	0xffffffff


	//   ....[77]....
        /*0464*/ 	.word	0xffffffff


	//   ....[78]....
        /*0468*/ 	.word	0xffffffff


	//   ....[79]....
        /*046c*/ 	.word	0xffffffff


	//   ....[80]....
        /*0470*/ 	.word	0xffffffff


	//   ....[81]....
        /*0474*/ 	.word	0xffffffff


	//   ....[82]....
        /*0478*/ 	.word	0xffffffff


	//   ....[83]....
        /*047c*/ 	.word	0xffffffff


	//   ....[84]....
        /*0480*/ 	.word	0xffffffff


	//   ....[85]....
        /*0484*/ 	.word	0xffffffff


	//   ....[86]....
        /*0488*/ 	.word	0xffffffff


	//   ....[87]....
        /*048c*/ 	.word	0xffffffff


	//   ....[88]....
        /*0490*/ 	.word	0xffffffff


	//   ....[89]....
        /*0494*/ 	.word	0xffffffff


	//   ....[90]....
        /*0498*/ 	.word	0xffffffff


	//   ....[91]....
        /*049c*/ 	.word	0xffffffff


	//   ....[92]....
        /*04a0*/ 	.word	0xffffffff


	//   ....[93]....
        /*04a4*/ 	.word	0xffffffff


	//   ....[94]....
        /*04a8*/ 	.word	0xffffffff


	//   ....[95]....
        /*04ac*/ 	.word	0xffffffff


	//   ....[96]....
        /*04b0*/ 	.word	0xffffffff


	//   ....[97]....
        /*04b4*/ 	.word	0xffffffff


	//   ....[98]....
        /*04b8*/ 	.word	0xffffffff


	//   ....[99]....
        /*04bc*/ 	.word	0xffffffff


	//   ....[100]....
        /*04c0*/ 	.word	0xffffffff


	//   ....[101]....
        /*04c4*/ 	.word	0xffffffff


	//   ....[102]....
        /*04c8*/ 	.word	0xffffffff


	//   ....[103]....
        /*04cc*/ 	.word	0xffffffff


	//   ....[104]....
        /*04d0*/ 	.word	0xffffffff


	//   ....[105]....
        /*04d4*/ 	.word	0xffffffff


	//   ....[106]....
        /*04d8*/ 	.word	0xffffffff


	//   ....[107]....
        /*04dc*/ 	.word	0xffffffff


	//   ....[108]....
        /*04e0*/ 	.word	0xffffffff


	//   ....[109]....
        /*04e4*/ 	.word	0xffffffff


	//   ....[110]....
        /*04e8*/ 	.word	0xffffffff


	//   ....[111]....
        /*04ec*/ 	.word	0xffffffff


	//   ....[112]....
        /*04f0*/ 	.word	0xffffffff


	//   ....[113]....
        /*04f4*/ 	.word	0xffffffff


	//   ....[114]....
        /*04f8*/ 	.word	0xffffffff


	//   ....[115]....
        /*04fc*/ 	.word	0xffffffff


	//   ....[116]....
        /*0500*/ 	.word	0xffffffff


	//   ....[117]....
        /*0504*/ 	.word	0xffffffff


	//   ....[118]....
        /*0508*/ 	.word	0xffffffff


	//   ....[119]....
        /*050c*/ 	.word	0xffffffff


	//   ....[120]....
        /*0510*/ 	.word	0xffffffff


	//   ....[121]....
        /*0514*/ 	.word	0xffffffff


	//   ....[122]....
        /*0518*/ 	.word	0xffffffff


	//   ....[123]....
        /*051c*/ 	.word	0xffffffff


	//   ....[124]....
        /*0520*/ 	.word	0xffffffff


	//   ....[125]....
        /*0524*/ 	.word	0xffffffff


	//   ....[126]....
        /*0528*/ 	.word	0xffffffff


	//   ....[127]....
        /*052c*/ 	.word	0xffffffff


	//   ....[128]....
        /*0530*/ 	.word	0xffffffff


	//   ....[129]....
        /*0534*/ 	.word	0xffffffff


	//   ....[130]....
        /*0538*/ 	.word	0xffffffff


	//   ....[131]....
        /*053c*/ 	.word	0xffffffff


	//   ....[132]....
        /*0540*/ 	.word	0xffffffff


	//   ....[133]....
        /*0544*/ 	.word	0xffffffff


	//   ....[134]....
        /*0548*/ 	.word	0xffffffff


	//   ....[135]....
        /*054c*/ 	.word	0xffffffff


	//   ....[136]....
        /*0550*/ 	.word	0xffffffff


	//   ....[137]....
        /*0554*/ 	.word	0xffffffff


	//   ....[138]....
        /*0558*/ 	.word	0xffffffff


	//   ....[139]....
        /*055c*/ 	.word	0xffffffff


	//   ....[140]....
        /*0560*/ 	.word	0xffffffff


	//   ....[141]....
        /*0564*/ 	.word	0xffffffff


	//   ....[142]....
        /*0568*/ 	.word	0xffffffff


	//   ....[143]....
        /*056c*/ 	.word	0xffffffff


	//   ....[144]....
        /*0570*/ 	.word	0xffffffff


	//   ....[145]....
        /*0574*/ 	.word	0xffffffff


	//   ....[146]....
        /*0578*/ 	.word	0xffffffff


	//   ....[147]....
        /*057c*/ 	.word	0xffffffff


	//   ....[148]....
        /*0580*/ 	.word	0xffffffff


	//   ....[149]....
        /*0584*/ 	.word	0xffffffff


	//   ....[150]....
        /*0588*/ 	.word	0xffffffff


	//   ....[151]....
        /*058c*/ 	.word	0xffffffff


	//   ....[152]....
        /*0590*/ 	.word	0xffffffff


	//   ....[153]....
        /*0594*/ 	.word	0xffffffff


	//   ....[154]....
        /*0598*/ 	.word	0xffffffff


	//   ....[155]....
        /*059c*/ 	.word	0xffffffff


	//   ....[156]....
        /*05a0*/ 	.word	0xffffffff


	//   ....[157]....
        /*05a4*/ 	.word	0xffffffff


	//   ....[158]....
        /*05a8*/ 	.word	0xffffffff


	//   ....[159]....
        /*05ac*/ 	.word	0xffffffff


	//   ....[160]....
        /*05b0*/ 	.word	0xffffffff


	//   ....[161]....
        /*05b4*/ 	.word	0xffffffff


	//   ....[162]....
        /*05b8*/ 	.word	0xffffffff


	//   ....[163]....
        /*05bc*/ 	.word	0xffffffff


	//   ....[164]....
        /*05c0*/ 	.word	0xffffffff


	//   ....[165]....
        /*05c4*/ 	.word	0xffffffff


	//   ....[166]....
        /*05c8*/ 	.word	0xffffffff


	//   ....[167]....
        /*05cc*/ 	.word	0xffffffff


	//   ....[168]....
        /*05d0*/ 	.word	0xffffffff


	//   ....[169]....
        /*05d4*/ 	.word	0xffffffff


	//   ....[170]....
        /*05d8*/ 	.word	0xffffffff


	//   ....[171]....
        /*05dc*/ 	.word	0xffffffff


	//   ....[172]....
        /*05e0*/ 	.word	0xffffffff


	//   ....[173]....
        /*05e4*/ 	.word	0xffffffff


	//   ....[174]....
        /*05e8*/ 	.word	0xffffffff


	//   ....[175]....
        /*05ec*/ 	.word	0xffffffff


	//   ....[176]....
        /*05f0*/ 	.word	0xffffffff


	//   ....[177]....
        /*05f4*/ 	.word	0xffffffff


	//   ....[178]....
        /*05f8*/ 	.word	0xffffffff


	//   ....[179]....
        /*05fc*/ 	.word	0xffffffff


	//   ....[180]....
        /*0600*/ 	.word	0xffffffff


	//   ....[181]....
        /*0604*/ 	.word	0xffffffff


	//   ....[182]....
        /*0608*/ 	.word	0xffffffff


	//   ....[183]....
        /*060c*/ 	.word	0xffffffff


	//   ....[184]....
        /*0610*/ 	.word	0xffffffff


	//   ....[185]....
        /*0614*/ 	.word	0xffffffff


	//   ....[186]....
        /*0618*/ 	.word	0xffffffff


	//   ....[187]....
        /*061c*/ 	.word	0xffffffff


	//   ....[188]....
        /*0620*/ 	.word	0xffffffff


	//   ....[189]....
        /*0624*/ 	.word	0xffffffff


	//   ....[190]....
        /*0628*/ 	.word	0xffffffff


	//   ....[191]....
        /*062c*/ 	.word	0xffffffff


	//   ....[192]....
        /*0630*/ 	.word	0xffffffff


	//   ....[193]....
        /*0634*/ 	.word	0xffffffff


	//   ....[194]....
        /*0638*/ 	.word	0xffffffff


	//   ....[195]....
        /*063c*/ 	.word	0x0500000f


	//   ....[196]....
        /*0640*/ 	.word	0x0500000f


	//   ....[197]....
        /*0644*/ 	.word	0x0500000f


	//   ....[198]....
        /*0648*/ 	.word	0x0500000f


	//   ....[199]....
        /*064c*/ 	.word	0x0500000f


	//   ....[200]....
        /*0650*/ 	.word	0x0500000f


	//   ....[201]....
        /*0654*/ 	.word	0x0500000f


	//   ....[202]....
        /*0658*/ 	.word	0x0500000f


	//   ....[203]....
        /*065c*/ 	.word	0x0500000f


	//   ....[204]....
        /*0660*/ 	.word	0x0500000f


	//   ....[205]....
        /*0664*/ 	.word	0x0500000f


	//   ....[206]....
        /*0668*/ 	.word	0x0500000f


	//   ....[207]....
        /*066c*/ 	.word	0x0500000f


	//   ....[208]....
        /*0670*/ 	.word	0x0500000f


	//   ....[209]....
        /*0674*/ 	.word	0x0500000f


	//   ....[210]....
        /*0678*/ 	.word	0x0500000f


	//   ....[211]....
        /*067c*/ 	.word	0x0500000f


	//   ....[212]....
        /*0680*/ 	.word	0x0500000f


	//   ....[213]....
        /*0684*/ 	.word	0x0500000f


	//   ....[214]....
        /*0688*/ 	.word	0x0500000f


	//   ....[215]....
        /*068c*/ 	.word	0x0500000f


	//   ....[216]....
        /*0690*/ 	.word	0x0500000f


	//   ....[217]....
        /*0694*/ 	.word	0x0500000f


	//   ....[218]....
        /*0698*/ 	.word	0x0500000f


	//   ....[219]....
        /*069c*/ 	.word	0x0500000f


	//   ....[220]....
        /*06a0*/ 	.word	0x0500000f


	//   ....[221]....
        /*06a4*/ 	.word	0x0500000f


	//   ....[222]....
        /*06a8*/ 	.word	0x0500000f


	//   ....[223]....
        /*06ac*/ 	.word	0x0500000f


	//   ....[224]....
        /*06b0*/ 	.word	0x0500000f


	//   ....[225]....
        /*06b4*/ 	.word	0x0500000f


	//   ....[226]....
        /*06b8*/ 	.word	0x0500000f


	//   ....[227]....
        /*06bc*/ 	.word	0x0500000f


	//   ....[228]....
        /*06c0*/ 	.word	0x0500000f


	//   ....[229]....
        /*06c4*/ 	.word	0x0500000f


	//   ....[230]....
        /*06c8*/ 	.word	0x0500000f


	//   ....[231]....
        /*06cc*/ 	.word	0x0500000f


	//   ....[232]....
        /*06d0*/ 	.word	0x0500000f


	//   ....[233]....
        /*06d4*/ 	.word	0x0500000f


	//   ....[234]....
        /*06d8*/ 	.word	0x0500000f


	//   ....[235]....
        /*06dc*/ 	.word	0x0500000f


	//   ....[236]....
        /*06e0*/ 	.word	0x0500000f


	//   ....[237]....
        /*06e4*/ 	.word	0x0500000f


	//   ....[238]....
        /*06e8*/ 	.word	0x0500000f


	//   ....[239]....
        /*06ec*/ 	.word	0x0500000f


	//   ....[240]....
        /*06f0*/ 	.word	0x0500000f


	//   ....[241]....
        /*06f4*/ 	.word	0x0500000f


	//   ....[242]....
        /*06f8*/ 	.word	0x0500000f


	//   ....[243]....
        /*06fc*/ 	.word	0x0500000f


	//   ....[244]....
        /*0700*/ 	.word	0x0500000f


	//   ....[245]....
        /*0704*/ 	.word	0x0500000f


	//   ....[246]....
        /*0708*/ 	.word	0x0500000f


	//   ....[247]....
        /*070c*/ 	.word	0x0500000f


	//   ....[248]....
        /*0710*/ 	.word	0x0500000f


	//   ....[249]....
        /*0714*/ 	.word	0x0500000f


	//   ....[250]....
        /*0718*/ 	.word	0x0500000f


	//   ....[251]....
        /*071c*/ 	.word	0x0500000f


	//   ....[252]....
        /*0720*/ 	.word	0x0500000f


	//   ....[253]....
        /*0724*/ 	.word	0x0500000f


	//   ....[254]....
        /*0728*/ 	.word	0x0500000f


	//   ....[255]....
        /*072c*/ 	.word	0x0500000f


	//   ....[0]....
        /*0730*/ 	.word	0x0500000f


	//   ....[1]....
        /*0734*/ 	.word	0x0500000f


	//   ....[2]....
        /*0738*/ 	.word	0x0500000f


	//   ....[3]....
        /*073c*/ 	.word	0x0500000f


	//   ....[4]....
        /*0740*/ 	.word	0x0500000f


	//   ....[5]....
        /*0744*/ 	.word	0x0500000f


	//   ....[6]....
        /*0748*/ 	.word	0x0500000f


	//   ....[7]....
        /*074c*/ 	.word	0x0500000f


	//   ....[8]....
        /*0750*/ 	.word	0x0500000f


	//   ....[9]....
        /*0754*/ 	.word	0x0500000f


	//   ....[10]....
        /*0758*/ 	.word	0x0500000f


	//   ....[11]....
        /*075c*/ 	.word	0x0500000f


	//   ....[12]....
        /*0760*/ 	.word	0x0500000f


	//   ....[13]....
        /*0764*/ 	.word	0x0500000f


	//   ....[14]....
        /*0768*/ 	.word	0x0500000f


	//   ....[15]....
        /*076c*/ 	.word	0x0500000f


	//   ....[16]....
        /*0770*/ 	.word	0x0500000f


	//   ....[17]....
        /*0774*/ 	.word	0x0500000f


	//   ....[18]....
        /*0778*/ 	.word	0x0500000f


	//   ....[19]....
        /*077c*/ 	.word	0x0500000f


	//   ....[20]....
        /*0780*/ 	.word	0x0500000f


	//   ....[21]....
        /*0784*/ 	.word	0x0500000f


	//   ....[22]....
        /*0788*/ 	.word	0x0500000f


	//   ....[23]....
        /*078c*/ 	.word	0x0500000f


	//   ....[24]....
        /*0790*/ 	.word	0x0500000f


	//   ....[25]....
        /*0794*/ 	.word	0x0500000f


	//   ....[26]....
        /*0798*/ 	.word	0x0500000f


	//   ....[27]....
        /*079c*/ 	.word	0x0500000f


	//   ....[28]....
        /*07a0*/ 	.word	0x0500000f


	//   ....[29]....
        /*07a4*/ 	.word	0x0500000f


	//   ....[30]....
        /*07a8*/ 	.word	0x0500000f


	//   ....[31]....
        /*07ac*/ 	.word	0x0500000f


	//   ....[32]....
        /*07b0*/ 	.word	0x0500000f


	//   ....[33]....
        /*07b4*/ 	.word	0x0500000f


	//   ....[34]....
        /*07b8*/ 	.word	0x0500000f


	//   ....[35]....
        /*07bc*/ 	.word	0x0500000f


	//   ....[36]....
        /*07c0*/ 	.word	0x0500000f


	//   ....[37]....
        /*07c4*/ 	.word	0x0500000f


	//   ....[38]....
        /*07c8*/ 	.word	0x0500000f


	//   ....[39]....
        /*07cc*/ 	.word	0x0500000f


	//   ....[40]....
        /*07d0*/ 	.word	0x0500000f


	//   ....[41]....
        /*07d4*/ 	.word	0x0500000f


	//   ....[42]....
        /*07d8*/ 	.word	0x0500000f


	//   ....[43]....
        /*07dc*/ 	.word	0x0500000f


	//   ....[44]....
        /*07e0*/ 	.word	0x0500000f


	//   ....[45]....
        /*07e4*/ 	.word	0x0500000f


	//   ....[46]....
        /*07e8*/ 	.word	0x0500000f


	//   ....[47]....
        /*07ec*/ 	.word	0x0500000f


	//   ....[48]....
        /*07f0*/ 	.word	0x0500000f


	//   ....[49]....
        /*07f4*/ 	.word	0x0500000f


	//   ....[50]....
        /*07f8*/ 	.word	0x0500000f


	//   ....[51]....
        /*07fc*/ 	.word	0x0500000f


	//   ....[52]....
        /*0800*/ 	.word	0x0500000f


	//   ....[53]....
        /*0804*/ 	.word	0x0500000f


	//   ....[54]....
        /*0808*/ 	.word	0x0500000f


	//   ....[55]....
        /*080c*/ 	.word	0x0500000f


	//   ....[56]....
        /*0810*/ 	.word	0x0500000f


	//   ....[57]....
        /*0814*/ 	.word	0x0500000f


	//   ....[58]....
        /*0818*/ 	.word	0x0500000f


	//   ....[59]....
        /*081c*/ 	.word	0x0500000f


	//   ....[60]....
        /*0820*/ 	.word	0x0500000f


	//   ....[61]....
        /*0824*/ 	.word	0x0500000f


	//   ....[62]....
        /*0828*/ 	.word	0x0500000f


	//   ....[63]....
        /*082c*/ 	.word	0x0500000f


	//   ....[64]....
        /*0830*/ 	.word	0x0500000f


	//   ....[65]....
        /*0834*/ 	.word	0x0500000f


	//   ....[66]....
        /*0838*/ 	.word	0x0500000f


	//   ....[67]....
        /*083c*/ 	.word	0x0500000f


	//   ....[68]....
        /*0840*/ 	.word	0x0500000f


	//   ....[69]....
        /*0844*/ 	.word	0x0500000f


	//   ....[70]....
        /*0848*/ 	.word	0x0500000f


	//   ....[71]....
        /*084c*/ 	.word	0x0500000f


	//   ....[72]....
        /*0850*/ 	.word	0x0500000f


	//   ....[73]....
        /*0854*/ 	.word	0x0500000f


	//   ....[74]....
        /*0858*/ 	.word	0x0500000f


	//   ....[75]....
        /*085c*/ 	.word	0x0500000f


	//   ....[76]....
        /*0860*/ 	.word	0xffffffff


	//   ....[77]....
        /*0864*/ 	.word	0xffffffff


	//   ....[78]....
        /*0868*/ 	.word	0xffffffff


	//   ....[79]....
        /*086c*/ 	.word	0xffffffff


	//   ....[80]....
        /*0870*/ 	.word	0xffffffff


	//   ....[81]....
        /*0874*/ 	.word	0xffffffff


	//----- nvinfo : EIATTR_COOP_GROUP_INSTR_OFFSETS
	.align		4
.L_1442:
        /*0878*/ 	.byte	0x04, 0x28
        /*087a*/ 	.short	(.L_1444 - .L_1443)


	//   ....[0]....
.L_1443:
        /*087c*/ 	.word	0x000000c0


	//   ....[1]....
        /*0880*/ 	.word	0x00000190


	//   ....[2]....
        /*0884*/ 	.word	0x000001e0


	//   ....[3]....
        /*0888*/ 	.word	0x00000430


	//   ....[4]....
        /*088c*/ 	.word	0x00000590


	//   ....[5]....
        /*0890*/ 	.word	0x000006b0


	//   ....[6]....
        /*0894*/ 	.word	0x00000810


	//   ....[7]....
        /*0898*/ 	.word	0x00003100


	//   ....[8]....
        /*089c*/ 	.word	0x00003110


	//   ....[9]....
        /*08a0*/ 	.word	0x00003880


	//   ....[10]....
        /*08a4*/ 	.word	0x00003890


	//   ....[11]....
        /*08a8*/ 	.word	0x00004760


	//   ....[12]....
        /*08ac*/ 	.word	0x00004770


	//   ....[13]....
        /*08b0*/ 	.word	0x00004f10


	//   ....[14]....
        /*08b4*/ 	.word	0x00004f20


	//   ....[15]....
        /*08b8*/ 	.word	0x00005900


	//   ....[16]....
        /*08bc*/ 	.word	0x00005910


	//   ....[17]....
        /*08c0*/ 	.word	0x00005a20


	//   ....[18]....
        /*08c4*/ 	.word	0x00005a30


	//   ....[19]....
        /*08c8*/ 	.word	0x00005e00


	//   ....[20]....
        /*08cc*/ 	.word	0x00005e30


	//   ....[21]....
        /*08d0*/ 	.word	0x00006100


	//   ....[22]....
        /*08d4*/ 	.word	0x00006120


	//   ....[23]....
        /*08d8*/ 	.word	0x00006f20


	//   ....[24]....
        /*08dc*/ 	.word	0x00007c10


	//   ....[25]....
        /*08e0*/ 	.word	0x00007c20


	//   ....[26]....
        /*08e4*/ 	.word	0x00007c30


	//   ....[27]....
        /*08e8*/ 	.word	0x00007c40


	//   ....[28]....
        /*08ec*/ 	.word	0x00007f40


	//   ....[29]....
        /*08f0*/ 	.word	0x00007f50


	//   ....[30]....
        /*08f4*/ 	.word	0x00007f60


	//   ....[31]....
        /*08f8*/ 	.word	0x00007f70


	//   ....[32]....
        /*08fc*/ 	.word	0x00009240


	//   ....[33]....
        /*0900*/ 	.word	0x00009260


	//   ....[34]....
        /*0904*/ 	.word	0x00009270


	//   ....[35]....
        /*0908*/ 	.word	0x00009280


	//   ....[36]....
        /*090c*/ 	.word	0x00009370


	//   ....[37]....
        /*0910*/ 	.word	0x00009380


	//   ....[38]....
        /*0914*/ 	.word	0x00009390


	//   ....[39]....
        /*0918*/ 	.word	0x000093a0


	//   ....[40]....
        /*091c*/ 	.word	0x0000c3a0


	//   ....[41]....
        /*0920*/ 	.word	0x0000c5b0


	//   ....[42]....
        /*0924*/ 	.word	0x0000d560


	//   ....[43]....
        /*0928*/ 	.word	0x0000d610


	//   ....[44]....
        /*092c*/ 	.word	0x0000d790


	//   ....[45]....
        /*0930*/ 	.word	0x0000d800


	//   ....[46]....
        /*0934*/ 	.word	0x000172a0


	//   ....[47]....
        /*0938*/ 	.word	0x00017330


	//   ....[48]....
        /*093c*/ 	.word	0x00017400


	//   ....[49]....
        /*0940*/ 	.word	0x00017430


	//   ....[50]....
        /*0944*/ 	.word	0x00020ca0


	//   ....[51]....
        /*0948*/ 	.word	0x00020eb0


	//   ....[52]....
        /*094c*/ 	.word	0x00021f30


	//   ....[53]....
        /*0950*/ 	.word	0x00021fc0


	//   ....[54]....
        /*0954*/ 	.word	0x000220e0


	//   ....[55]....
        /*0958*/ 	.word	0x00022100


	//   ....[56]....
        /*095c*/ 	.word	0x0002a5b0


	//   ....[57]....
        /*0960*/ 	.word	0x0002a5d0


	//   ....[58]....
        /*0964*/ 	.word	0x0002a630


	//   ....[59]....
        /*0968*/ 	.word	0x0002a670


	//   ....[60]....
        /*096c*/ 	.word	0x0002c730


	//   ....[61]....
        /*0970*/ 	.word	0x0002c750


	//   ....[62]....
        /*0974*/ 	.word	0x0002ca30


	//   ....[63]....
        /*0978*/ 	.word	0x0002ca50


	//   ....[64]....
        /*097c*/ 	.word	0x0002d100


	//   ....[65]....
        /*0980*/ 	.word	0x0002d120


	//   ....[66]....
        /*0984*/ 	.word	0x0002d260


	//   ....[67]....
        /*0988*/ 	.word	0x0002d280


	//   ....[68]....
        /*098c*/ 	.word	0x0002d3c0


	//   ....[69]....
        /*0990*/ 	.word	0x0002d3e0


	//   ....[70]....
        /*0994*/ 	.word	0x0002d530


	//   ....[71]....
        /*0998*/ 	.word	0x0002d550


	//   ....[72]....
        /*099c*/ 	.word	0x0002dda0


	//   ....[73]....
        /*09a0*/ 	.word	0x0002ddb0


	//   ....[74]....
        /*09a4*/ 	.word	0x0002df50


	//   ....[75]....
        /*09a8*/ 	.word	0x0002df60


	//   ....[76]....
        /*09ac*/ 	.word	0x0002e0f0


	//   ....[77]....
        /*09b0*/ 	.word	0x0002e100


	//   ....[78]....
        /*09b4*/ 	.word	0x0002e290


	//   ....[79]....
        /*09b8*/ 	.word	0x0002e2a0


	//   ....[80]....
        /*09bc*/ 	.word	0x0002e480


	//   ....[81]....
        /*09c0*/ 	.word	0x0002e650


	//   ....[82]....
        /*09c4*/ 	.word	0x0002e680


	//   ....[83]....
        /*09c8*/ 	.word	0x0002e6b0


	//   ....[84]....
        /*09cc*/ 	.word	0x0002e6e0


	//   ....[85]....
        /*09d0*/ 	.word	0x0002e710


	//   ....[86]....
        /*09d4*/ 	.word	0x0002e740


	//   ....[87]....
        /*09d8*/ 	.word	0x0002e8b0


	//   ....[88]....
        /*09dc*/ 	.word	0x0002e8e0


	//   ....[89]....
        /*09e0*/ 	.word	0x0002e910


	//   ....[90]....
        /*09e4*/ 	.word	0x0002e940


	//   ....[91]....
        /*09e8*/ 	.word	0x0002e970


	//   ....[92]....
        /*09ec*/ 	.word	0x0002e9a0


	//   ....[93]....
        /*09f0*/ 	.word	0x0002ea30


	//   ....[94]....
        /*09f4*/ 	.word	0x0002ea90


	//   ....[95]....
        /*09f8*/ 	.word	0x0002eb20


	//   ....[96]....
        /*09fc*/ 	.word	0x0002fbd0


	//   ....[97]....
        /*0a00*/ 	.word	0x00031e50


	//   ....[98]....
        /*0a04*/ 	.word	0x00031e70


	//   ....[99]....
        /*0a08*/ 	.word	0x00031f00


	//   ....[100]....
        /*0a0c*/ 	.word	0x00031f20


	//   ....[101]....
        /*0a10*/ 	.word	0x00031fa0


	//   ....[102]....
        /*0a14*/ 	.word	0x00031fc0


	//   ....[103]....
        /*0a18*/ 	.word	0x00032040


	//   ....[104]....
        /*0a1c*/ 	.word	0x00032060


	//   ....[105]....
        /*0a20*/ 	.word	0x000320e0


	//   ....[106]....
        /*0a24*/ 	.word	0x00032100


	//   ....[107]....
        /*0a28*/ 	.word	0x00032110


	//   ....[108]....
        /*0a2c*/ 	.word	0x00032120


	//   ....[109]....
        /*0a30*/ 	.word	0x00032900


	//   ....[110]....
        /*0a34*/ 	.word	0x00032930


	//   ....[111]....
        /*0a38*/ 	.word	0x00032a30


	//   ....[112]....
        /*0a3c*/ 	.word	0x00032a40


	//   ....[113]....
        /*0a40*/ 	.word	0x00032ac0


	//   ....[114]....
        /*0a44*/ 	.word	0x00032ad0


	//   ....[115]....
        /*0a48*/ 	.word	0x00032ae0


	//   ....[116]....
        /*0a4c*/ 	.word	0x00032b80


	//   ....[117]....
        /*0a50*/ 	.word	0x00032bb0


	//   ....[118]....
        /*0a54*/ 	.word	0x00032c30


	//   ....[119]....
        /*0a58*/ 	.word	0x00032c60


	//   ....[120]....
        /*0a5c*/ 	.word	0x00032ce0


	//   ....[121]....
        /*0a60*/ 	.word	0x00032d10


	//   ....[122]....
        /*0a64*/ 	.word	0x00032d30


	//   ....[123]....
        /*0a68*/ 	.word	0x00032d80


	//   ....[124]....
        /*0a6c*/ 	.word	0x00032d90


	//   ....[125]....
        /*0a70*/ 	.word	0x00033460


	//   ....[126]....
        /*0a74*/ 	.word	0x00033480


	//   ....[127]....
        /*0a78*/ 	.word	0x00033580


	//   ....[128]....
        /*0a7c*/ 	.word	0x00033590


	//   ....[129]....
        /*0a80*/ 	.word	0x00033620


	//   ....[130]....
        /*0a84*/ 	.word	0x00033630


	//   ....[131]....
        /*0a88*/ 	.word	0x000336a0


	//   ....[132]....
        /*0a8c*/ 	.word	0x000336b0


	//   ....[133]....
        /*0a90*/ 	.word	0x00033730


	//   ....[134]....
        /*0a94*/ 	.word	0x00033740


	//   ....[135]....
        /*0a98*/ 	.word	0x000337c0


	//   ....[136]....
        /*0a9c*/ 	.word	0x000337d0


	//   ....[137]....
        /*0aa0*/ 	.word	0x00033850


	//   ....[138]....
        /*0aa4*/ 	.word	0x00033860


	//   ....[139]....
        /*0aa8*/ 	.word	0x000338e0


	//   ....[140]....
        /*0aac*/ 	.word	0x000338f0


	//   ....[141]....
        /*0ab0*/ 	.word	0x00033e20


	//   ....[142]....
        /*0ab4*/ 	.word	0x00033e40


	//   ....[143]....
        /*0ab8*/ 	.word	0x00033ea0


	//   ....[144]....
        /*0abc*/ 	.word	0x00033f50


	//   ....[145]....
        /*0ac0*/ 	.word	0x00033f60


	//   ....[146]....
        /*0ac4*/ 	.word	0x00033f90


	//   ....[147]....
        /*0ac8*/ 	.word	0x00034020


	//   ....[148]....
        /*0acc*/ 	.word	0x000340d0


	//   ....[149]....
        /*0ad0*/ 	.word	0x000340e0


	//   ....[150]....
        /*0ad4*/ 	.word	0x00034110


	//   ....[151]....
        /*0ad8*/ 	.word	0x00034120


	//   ....[152]....
        /*0adc*/ 	.word	0x000341b0


	//   ....[153]....
        /*0ae0*/ 	.word	0x000348e0


	//   ....[154]....
        /*0ae4*/ 	.word	0x00034900


	//   ....[155]....
        /*0ae8*/ 	.word	0x00034950


	//   ....[156]....
        /*0aec*/ 	.word	0x00034960


	//   ....[157]....
        /*0af0*/ 	.word	0x000349a0


	//   ....[158]....
        /*0af4*/ 	.word	0x000349b0


	//   ....[159]....
        /*0af8*/ 	.word	0x000349f0


	//   ....[160]....
        /*0afc*/ 	.word	0x00034a00


	//   ....[161]....
        /*0b00*/ 	.word	0x00034a40


	//   ....[162]....
        /*0b04*/ 	.word	0x00034a50


	//   ....[163]....
        /*0b08*/ 	.word	0x00034a60


	//   ....[164]....
        /*0b0c*/ 	.word	0x00034aa0


	//   ....[165]....
        /*0b10*/ 	.word	0x00034de0


	//   ....[166]....
        /*0b14*/ 	.word	0x00034e00


	//   ....[167]....
        /*0b18*/ 	.word	0x00034e10


	//   ....[168]....
        /*0b1c*/ 	.word	0x00034e30


	//   ....[169]....
        /*0b20*/ 	.word	0x00034ea0


	//   ....[170]....
        /*0b24*/ 	.word	0x00034ec0


	//   ....[171]....
        /*0b28*/ 	.word	0x00034f20


	//   ....[172]....
        /*0b2c*/ 	.word	0x00034f40


	//   ....[173]....
        /*0b30*/ 	.word	0x00034fa0


	//   ....[174]....
        /*0b34*/ 	.word	0x00034fc0


	//   ....[175]....
        /*0b38*/ 	.word	0x00035020


	//   ....[176]....
        /*0b3c*/ 	.word	0x00035040


	//   ....[177]....
        /*0b40*/ 	.word	0x00035530


	//   ....[178]....
        /*0b44*/ 	.word	0x00035560


	//   ....[179]....
        /*0b48*/ 	.word	0x00035590


	//   ....[180]....
        /*0b4c*/ 	.word	0x000355c0


	//   ....[181]....
        /*0b50*/ 	.word	0x000355f0


	//   ....[182]....
        /*0b54*/ 	.word	0x00035620


	//   ....[183]....
        /*0b58*/ 	.word	0x00035650


	//   ....[184]....
        /*0b5c*/ 	.word	0x00035680


	//   ....[185]....
        /*0b60*/ 	.word	0x00035800


	//   ....[186]....
        /*0b64*/ 	.word	0x00035830


	//   ....[187]....
        /*0b68*/ 	.word	0x00035860


	//   ....[188]....
        /*0b6c*/ 	.word	0x00035890


	//   ....[189]....
        /*0b70*/ 	.word	0x000358c0


	//   ....[190]....
        /*0b74*/ 	.word	0x000358f0


	//   ....[191]....
        /*0b78*/ 	.word	0x000359b0


	//   ....[192]....
        /*0b7c*/ 	.word	0x000359d0


	//   ....[193]....
        /*0b80*/ 	.word	0x00035a40


	//   ....[194]....
        /*0b84*/ 	.word	0x000360e0


	//   ....[195]....
        /*0b88*/ 	.word	0x00036400


	//   ....[196]....
        /*0b8c*/ 	.word	0x00036490


	//   ....[197]....
        /*0b90*/ 	.word	0x00036520


	//   ....[198]....
        /*0b94*/ 	.word	0x000365b0


	//   ....[199]....
        /*0b98*/ 	.word	0x00036690


	//   ....[200]....
        /*0b9c*/ 	.word	0x00036720


	//   ....[201]....
        /*0ba0*/ 	.word	0x000367c0


	//   ....[202]....
        /*0ba4*/ 	.word	0x00036850


	//   ....[203]....
        /*0ba8*/ 	.word	0x00036930


	//   ....[204]....
        /*0bac*/ 	.word	0x000369c0


	//   ....[205]....
        /*0bb0*/ 	.word	0x00036a50


	//   ....[206]....
        /*0bb4*/ 	.word	0x00036ae0


	//   ....[207]....
        /*0bb8*/ 	.word	0x00036bc0


	//   ....[208]....
        /*0bbc*/ 	.word	0x00036c60


	//   ....[209]....
        /*0bc0*/ 	.word	0x00036cf0


	//   ....[210]....
        /*0bc4*/ 	.word	0x00036d40


	//   ....[211]....
        /*0bc8*/ 	.word	0x00036d90


	//   ....[212]....
        /*0bcc*/ 	.word	0x00036e20


	//   ....[213]....
        /*0bd0*/ 	.word	0x00036eb0


	//   ....[214]....
        /*0bd4*/ 	.word	0x00036f00


	//   ....[215]....
        /*0bd8*/ 	.word	0x00036f50


	//   ....[216]....
        /*0bdc*/ 	.word	0x00037040


	//   ....[217]....
        /*0be0*/ 	.word	0x000370f0


	//   ....[218]....
        /*0be4*/ 	.word	0x00037170


	//   ....[219]....
        /*0be8*/ 	.word	0x000371e0


	//   ....[220]....
        /*0bec*/ 	.word	0x00037300


	//   ....[221]....
        /*0bf0*/ 	.word	0x00037430


	//   ....[222]....
        /*0bf4*/ 	.word	0x00037510


	//   ....[223]....
        /*0bf8*/ 	.word	0x00037560


	//   ....[224]....
        /*0bfc*/ 	.word	0x00037810


	//   ....[225]....
        /*0c00*/ 	.word	0x00037860


	//   ....[226]....
        /*0c04*/ 	.word	0x000378f0


	//   ....[227]....
        /*0c08*/ 	.word	0x00037980


	//   ....[228]....
        /*0c0c*/ 	.word	0x00037a10


	//   ....[229]....
        /*0c10*/ 	.word	0x00037aa0


	//   ....[230]....
        /*0c14*/ 	.word	0x00037b30


	//   ....[231]....
        /*0c18*/ 	.word	0x00037bc0


	//   ....[232]....
        /*0c1c*/ 	.word	0x00037c80


	//   ....[233]....
        /*0c20*/ 	.word	0x00037f50


	//   ....[234]....
        /*0c24*/ 	.word	0x00038040


	//   ....[235]....
        /*0c28*/ 	.word	0x000380e0


	//   ....[236]....
        /*0c2c*/ 	.word	0x00038140


	//   ....[237]....
        /*0c30*/ 	.word	0x00038230


	//   ....[238]....
        /*0c34*/ 	.word	0x000382a0


	//   ....[239]....
        /*0c38*/ 	.word	0x00038390


	//   ....[240]....
        /*0c3c*/ 	.word	0x00038400


	//   ....[241]....
        /*0c40*/ 	.word	0x000384f0


	//   ....[242]....
        /*0c44*/ 	.word	0x00038560


	//   ....[243]....
        /*0c48*/ 	.word	0x00038650


	//   ....[244]....
        /*0c4c*/ 	.word	0x000386c0


	//   ....[245]....
        /*0c50*/ 	.word	0x00038760


	//   ....[246]....
        /*0c54*/ 	.word	0x00038850


	//   ....[247]....
        /*0c58*/ 	.word	0x00038910


	//   ....[248]....
        /*0c5c*/ 	.word	0x00038970


	//   ....[249]....
        /*0c60*/ 	.word	0x00038a60


	//   ....[250]....
        /*0c64*/ 	.word	0x00038ac0


	//   ....[251]....
        /*0c68*/ 	.word	0x00038bb0


	//   ....[252]....
        /*0c6c*/ 	.word	0x00038c10


	//   ....[253]....
        /*0c70*/ 	.word	0x00038cb0


	//   ....[254]....
        /*0c74*/ 	.word	0x00038d80


	//   ....[255]....
        /*0c78*/ 	.word	0x00038e20


	//   ....[0]....
        /*0c7c*/ 	.word	0x00038ef0


	//   ....[1]....
        /*0c80*/ 	.word	0x00038f90


	//   ....[2]....
        /*0c84*/ 	.word	0x00039060


	//   ....[3]....
        /*0c88*/ 	.word	0x00039100


	//   ....[4]....
        /*0c8c*/ 	.word	0x000391b0


	//   ....[5]....
        /*0c90*/ 	.word	0x00039250


	//   ....[6]....
        /*0c94*/ 	.word	0x000394c0


	//   ....[7]....
        /*0c98*/ 	.word	0x00039580


	//   ....[8]....
        /*0c9c*/ 	.word	0x00039640


	//   ....[9]....
        /*0ca0*/ 	.word	0x00039730


	//   ....[10]....
        /*0ca4*/ 	.word	0x000397f0


	//   ....[11]....
        /*0ca8*/ 	.word	0x000398b0


	//   ....[12]....
        /*0cac*/ 	.word	0x00039970


	//   ....[13]....
        /*0cb0*/ 	.word	0x00039a30


	//   ....[14]....
        /*0cb4*/ 	.word	0x00039af0


	//   ....[15]....
        /*0cb8*/ 	.word	0x00039bb0


	//   ....[16]....
        /*0cbc*/ 	.word	0x00039c70


	//   ....[17]....
        /*0cc0*/ 	.word	0x00039d30


	//   ....[18]....
        /*0cc4*/ 	.word	0x00039df0


	//   ....[19]....
        /*0cc8*/ 	.word	0x00039ea0


	//   ....[20]....
        /*0ccc*/ 	.word	0x00039f00


	//   ....[21]....
        /*0cd0*/ 	.word	0x00039fe0


	//   ....[22]....
        /*0cd4*/ 	.word	0x0003a120


	//   ....[23]....
        /*0cd8*/ 	.word	0x0003a200


	//   ....[24]....
        /*0cdc*/ 	.word	0x0003a290


	//   ....[25]....
        /*0ce0*/ 	.word	0x0003a3a0


	//   ....[26]....
        /*0ce4*/ 	.word	0x0003a400


	//   ....[27]....
        /*0ce8*/ 	.word	0x0003a510


	//   ....[28]....
        /*0cec*/ 	.word	0x0003a570


	//   ....[29]....
        /*0cf0*/ 	.word	0x0003a680


	//   ....[30]....
        /*0cf4*/ 	.word	0x0003a6e0


	//   ....[31]....
        /*0cf8*/ 	.word	0x0003a7f0


	//   ....[32]....
        /*0cfc*/ 	.word	0x0003a850


	//   ....[33]....
        /*0d00*/ 	.word	0x0003a910


	//   ....[34]....
        /*0d04*/ 	.word	0x0003aa70


	//   ....[35]....
        /*0d08*/ 	.word	0x0003ab10


	//   ....[36]....
        /*0d0c*/ 	.word	0x0003ab70


	//   ....[37]....
        /*0d10*/ 	.word	0x0003ac20


	//   ....[38]....
        /*0d14*/ 	.word	0x0003ac80


	//   ....[39]....
        /*0d18*/ 	.word	0x0003ad30


	//   ....[40]....
        /*0d1c*/ 	.word	0x0003ad90


	//   ....[41]....
        /*0d20*/ 	.word	0x0003ae40


	//   ....[42]....
        /*0d24*/ 	.word	0x0003aea0


	//   ....[43]....
        /*0d28*/ 	.word	0x0003af50


	//   ....[44]....
        /*0d2c*/ 	.word	0x0003afb0


	//   ....[45]....
        /*0d30*/ 	.word	0x0003b060


	//   ....[46]....
        /*0d34*/ 	.word	0x0003b150


	//   ....[47]....
        /*0d38*/ 	.word	0x0003b1f0


	//   ....[48]....
        /*0d3c*/ 	.word	0x0003b250


	//   ....[49]....
        /*0d40*/ 	.word	0x0003b320


	//   ....[50]....
        /*0d44*/ 	.word	0x0003b380


	//   ....[51]....
        /*0d48*/ 	.word	0x0003b450


	//   ....[52]....
        /*0d4c*/ 	.word	0x0003b4b0


	//   ....[53]....
        /*0d50*/ 	.word	0x0003b580


	//   ....[54]....
        /*0d54*/ 	.word	0x0003b5e0


	//   ....[55]....
        /*0d58*/ 	.word	0x0003b6b0


	//   ....[56]....
        /*0d5c*/ 	.word	0x0003b710


	//   ....[57]....
        /*0d60*/ 	.word	0x0003b7e0


	//   ....[58]....
        /*0d64*/ 	.word	0x0003b870


	//   ....[59]....
        /*0d68*/ 	.word	0x0003b910


	//   ....[60]....
        /*0d6c*/ 	.word	0x0003ba30


	//   ....[61]....
        /*0d70*/ 	.word	0x0003baa0


	//   ....[62]....
        /*0d74*/ 	.word	0x0003bb10


	//   ....[63]....
        /*0d78*/ 	.word	0x0003bb80


	//   ....[64]....
        /*0d7c*/ 	.word	0x0003bbf0


	//   ....[65]....
        /*0d80*/ 	.word	0x0003bc70


	//   ....[66]....
        /*0d84*/ 	.word	0x0003bd00


	//   ....[67]....
        /*0d88*/ 	.word	0x0003bd90


	//   ....[68]....
        /*0d8c*/ 	.word	0x0003be00


	//   ....[69]....
        /*0d90*/ 	.word	0x0003be70


	//   ....[70]....
        /*0d94*/ 	.word	0x0003bee0


	//   ....[71]....
        /*0d98*/ 	.word	0x0003bf60


	//   ....[72]....
        /*0d9c*/ 	.word	0x0003bfd0


	//   ....[73]....
        /*0da0*/ 	.word	0x0003c070


	//   ....[74]....
        /*0da4*/ 	.word	0x0003c100


	//   ....[75]....
        /*0da8*/ 	.word	0x0003c220


	//   ....[76]....
        /*0dac*/ 	.word	0x0003ddd0


	//   ....[77]....
        /*0db0*/ 	.word	0x0003dfd0


	//   ....[78]....
        /*0db4*/ 	.word	0x0003f1a0


	//   ....[79]....
        /*0db8*/ 	.word	0x0003f1d0


	//   ....[80]....
        /*0dbc*/ 	.word	0x0003f1f0


	//   ....[81]....
        /*0dc0*/ 	.word	0x0003f200


	//----- nvinfo : EIATTR_REG_RECONFIG
	.align		4
.L_1444:
        /*0dc4*/ 	.byte	0x01, 0x54
	.zero		2


	//----- nvinfo : EIATTR_SYSCALL_OFFSETS
	.align		4
        /*0dc8*/ 	.byte	0x04, 0x46
        /*0dca*/ 	.short	(.L_1446 - .L_1445)


	//   ....[0]....
.L_1445:
        /*0dcc*/ 	.word	0x00001dc0


	//   ....[1]....
        /*0dd0*/ 	.word	0x00001f10


	//   ....[2]....
        /*0dd4*/ 	.word	0x00007430


	//   ....[3]....
        /*0dd8*/ 	.word	0x000079b0


	//   ....[4]....
        /*0ddc*/ 	.word	0x00031430


	//   ....[5]....
        /*0de0*/ 	.word	0x00031580


	//   ....[6]....
        /*0de4*/ 	.word	0x00031670


	//   ....[7]....
        /*0de8*/ 	.word	0x000324f0


	//   ....[8]....
        /*0dec*/ 	.word	0x00033060


	//----- nvinfo : EIATTR_MBARRIER_INSTR_OFFSETS
	.align		4
.L_1446:
        /*0df0*/ 	.byte	0x04, 0x39
        /*0df2*/ 	.short	(.L_1448 - .L_1447)


	//   ....[0]....
.L_1447:
        /*0df4*/ 	.word	0x000002d0
        /*0df8*/ 	.word	0x000000ff
        /*0dfc*/ 	.word	0x00032400
        /*0e00*/ 	.short	0x0100
        /*0e02*/ 	.byte	0x08
	.zero		1


	//   ....[1]....
        /*0e04*/ 	.word	0x000002e0
        /*0e08*/ 	.word	0x000000ff
        /*0e0c*/ 	.word	0x00032410
        /*0e10*/ 	.short	0x0100
        /*0e12*/ 	.byte	0x08
	.zero		1


	//   ....[2]....
        /*0e14*/ 	.word	0x000002f0
        /*0e18*/ 	.word	0x000000ff
        /*0e1c*/ 	.word	0x00032420
        /*0e20*/ 	.short	0x0100
        /*0e22*/ 	.byte	0x08
	.zero		1


	//   ....[3]....
        /*0e24*/ 	.word	0x000003e0
        /*0e28*/ 	.word	0x000000ff
        /*0e2c*/ 	.word	0x00032430
        /*0e30*/ 	.short	0x0100
        /*0e32*/ 	.byte	0x08
	.zero		1


	//   ....[4]....
        /*0e34*/ 	.word	0x000003f0
        /*0e38*/ 	.word	0x000000ff
        /*0e3c*/ 	.word	0x00032440
        /*0e40*/ 	.short	0x0100
        /*0e42*/ 	.byte	0x08
	.zero		1


	//   ....[5]....
        /*0e44*/ 	.word	0x00000400
        /*0e48*/ 	.word	0x000000ff
        /*0e4c*/ 	.word	0x00032438
        /*0e50*/ 	.short	0x0100
        /*0e52*/ 	.byte	0x08
	.zero		1


	//   ....[6]....
        /*0e54*/ 	.word	0x00000410
        /*0e58*/ 	.word	0x000000ff
        /*0e5c*/ 	.word	0x00032448
        /*0e60*/ 	.short	0x0100
        /*0e62*/ 	.byte	0x08
	.zero		1


	//   ....[7]....
        /*0e64*/ 	.word	0x00000540
        /*0e68*/ 	.word	0x000000ff
        /*0e6c*/ 	.word	0x00032450
        /*0e70*/ 	.short	0x0100
        /*0e72*/ 	.byte	0x08
	.zero		1


	//   ....[8]....
        /*0e74*/ 	.word	0x00000550
        /*0e78*/ 	.word	0x000000ff
        /*0e7c*/ 	.word	0x00032460
        /*0e80*/ 	.short	0x0100
        /*0e82*/ 	.byte	0x08
	.zero		1


	//   ....[9]....
        /*0e84*/ 	.word	0x00000560
        /*0e88*/ 	.word	0x000000ff
        /*0e8c*/ 	.word	0x00032458
        /*0e90*/ 	.short	0x0100
        /*0e92*/ 	.byte	0x08
	.zero		1


	//   ....[10]....
        /*0e94*/ 	.word	0x00000570
        /*0e98*/ 	.word	0x000000ff
        /*0e9c*/ 	.word	0x00032468
        /*0ea0*/ 	.short	0x0100
        /*0ea2*/ 	.byte	0x08
	.zero		1


	//   ....[11]....
        /*0ea4*/ 	.word	0x00000660
        /*0ea8*/ 	.word	0x000000ff
        /*0eac*/ 	.word	0x00032470
        /*0eb0*/ 	.short	0x0100
        /*0eb2*/ 	.byte	0x06
	.zero		1


	//   ....[12]....
        /*0eb4*/ 	.word	0x00000670
        /*0eb8*/ 	.word	0x000000ff
        /*0ebc*/ 	.word	0x00032480
        /*0ec0*/ 	.short	0x0100
        /*0ec2*/ 	.byte	0x06
	.zero		1


	//   ....[13]....
        /*0ec4*/ 	.word	0x00000680
        /*0ec8*/ 	.word	0x000000ff
        /*0ecc*/ 	.word	0x00032478
        /*0ed0*/ 	.short	0x0100
        /*0ed2*/ 	.byte	0x06
	.zero		1


	//   ....[14]....
        /*0ed4*/ 	.word	0x00000690
        /*0ed8*/ 	.word	0x000000ff
        /*0edc*/ 	.word	0x00032488
        /*0ee0*/ 	.short	0x0100
        /*0ee2*/ 	.byte	0x06
	.zero		1


	//   ....[15]....
        /*0ee4*/ 	.word	0x000007c0
        /*0ee8*/ 	.word	0x000000ff
        /*0eec*/ 	.word	0x00032490
        /*0ef0*/ 	.short	0x0100
        /*0ef2*/ 	.byte	0x08
	.zero		1


	//   ....[16]....
        /*0ef4*/ 	.word	0x000007d0
        /*0ef8*/ 	.word	0x000000ff
        /*0efc*/ 	.word	0x000324a0
        /*0f00*/ 	.short	0x0100
        /*0f02*/ 	.byte	0x08
	.zero		1


	//   ....[17]....
        /*0f04*/ 	.word	0x000007e0
        /*0f08*/ 	.word	0x000000ff
        /*0f0c*/ 	.word	0x00032498
        /*0f10*/ 	.short	0x0100
        /*0f12*/ 	.byte	0x08
	.zero		1


	//   ....[18]....
        /*0f14*/ 	.word	0x000007f0
        /*0f18*/ 	.word	0x000000ff
        /*0f1c*/ 	.word	0x000324a8
        /*0f20*/ 	.short	0x0100
        /*0f22*/ 	.byte	0x08
	.zero		1


	//   ....[19]....
        /*0f24*/ 	.word	0x00000920
        /*0f28*/ 	.word	0x000000ff
        /*0f2c*/ 	.word	0x000324b0
        /*0f30*/ 	.short	0x0100
        /*0f32*/ 	.byte	0x08
	.zero		1


	//   ....[20]....
        /*0f34*/ 	.word	0x00000930
        /*0f38*/ 	.word	0x000000ff
        /*0f3c*/ 	.word	0x000324c0
        /*0f40*/ 	.short	0x0100
        /*0f42*/ 	.byte	0x08
	.zero		1


	//   ....[21]....
        /*0f44*/ 	.word	0x00000940
        /*0f48*/ 	.word	0x000000ff
        /*0f4c*/ 	.word	0x000324b8
        /*0f50*/ 	.short	0x0100
        /*0f52*/ 	.byte	0x08
	.zero		1


	//   ....[22]....
        /*0f54*/ 	.word	0x00000950
        /*0f58*/ 	.word	0x000000ff
        /*0f5c*/ 	.word	0x000324c8
        /*0f60*/ 	.short	0x0100
        /*0f62*/ 	.byte	0x08
	.zero		1


	//   ....[23]....
        /*0f64*/ 	.word	0x000030b0
        /*0f68*/ 	.word	0x00000047
        /*0f6c*/ 	.word	0x00032490
        /*0f70*/ 	.short	0x010a
        /*0f72*/ 	.byte	0x3f
	.zero		1


	//   ....[24]....
        /*0f74*/ 	.word	0x00004700
        /*0f78*/ 	.word	0x00000047
        /*0f7c*/ 	.word	0x00032490
        /*0f80*/ 	.short	0x010a
        /*0f82*/ 	.byte	0x3f
	.zero		1


	//   ....[25]....
        /*0f84*/ 	.word	0x00005740
        /*0f88*/ 	.word	0x00000047
        /*0f8c*/ 	.word	0x00032490
        /*0f90*/ 	.short	0x010a
        /*0f92*/ 	.byte	0x3f
	.zero		1


	//   ....[26]....
        /*0f94*/ 	.word	0x00005c10
        /*0f98*/ 	.word	0x00000004
        /*0f9c*/ 	.word	0x00000000
        /*0fa0*/ 	.short	0x0101
        /*0fa2*/ 	.byte	0x3f
	.zero		1


	//   ....[27]....
        /*0fa4*/ 	.word	0x00005c50
        /*0fa8*/ 	.word	0x00000047
        /*0fac*/ 	.word	0x000324b0
        /*0fb0*/ 	.short	0x010a
        /*0fb2*/ 	.byte	0x3f
	.zero		1


	//   ....[28]....
        /*0fb4*/ 	.word	0x00006490
        /*0fb8*/ 	.word	0x00000047
        /*0fbc*/ 	.word	0x00000000
        /*0fc0*/ 	.short	0x0101
        /*0fc2*/ 	.byte	0x3f
	.zero		1


	//   ....[29]....
        /*0fc4*/ 	.word	0x00007730
        /*0fc8*/ 	.word	0x00000094
        /*0fcc*/ 	.word	0x00032400
        /*0fd0*/ 	.short	0x010a
        /*0fd2*/ 	.byte	0x3f
	.zero		1


	//   ....[30]....
        /*0fd4*/ 	.word	0x00007780
        /*0fd8*/ 	.word	0x00000094
        /*0fdc*/ 	.word	0x00032400
        /*0fe0*/ 	.short	0x010a
        /*0fe2*/ 	.byte	0x3f
	.zero		1


	//   ....[31]....
        /*0fe4*/ 	.word	0x000081a0
        /*0fe8*/ 	.word	0x00000094
        /*0fec*/ 	.word	0x00032400
        /*0ff0*/ 	.short	0x010a
        /*0ff2*/ 	.byte	0x3f
	.zero		1


	//   ....[32]....
        /*0ff4*/ 	.word	0x000096e0
        /*0ff8*/ 	.word	0x00000094
        /*0ffc*/ 	.word	0x00032400
        /*1000*/ 	.short	0x010a
        /*1002*/ 	.byte	0x3f
	.zero		1


	//   ....[33]....
        /*1004*/ 	.word	0x0000ade0
        /*1008*/ 	.word	0x00000004
        /*100c*/ 	.word	0x00000000
        /*1010*/ 	.short	0x010a
        /*1012*/ 	.byte	0x3f
	.zero		1


	//   ....[34]....
        /*1014*/ 	.word	0x0000aed0
        /*1018*/ 	.word	0x00000002
        /*101c*/ 	.word	0x00000000
        /*1020*/ 	.short	0x010a
        /*1022*/ 	.byte	0x3f
	.zero		1


	//   ....[35]....
        /*1024*/ 	.word	0x0000b2e0
        /*1028*/ 	.word	0x00000004
        /*102c*/ 	.word	0x00000000
        /*1030*/ 	.short	0x010a
        /*1032*/ 	.byte	0x3f
	.zero		1


	//   ....[36]....
        /*1034*/ 	.word	0x0000b3b0
        /*1038*/ 	.word	0x0000000e
        /*103c*/ 	.word	0x00000000
        /*1040*/ 	.short	0x010a
        /*1042*/ 	.byte	0x3f
	.zero		1


	//   ....[37]....
        /*1044*/ 	.word	0x0000c120
        /*1048*/ 	.word	0x00000004
        /*104c*/ 	.word	0x00000000
        /*1050*/ 	.short	0x0101
        /*1052*/ 	.byte	0x3f
	.zero		1


	//   ....[38]....
        /*1054*/ 	.word	0x00015860
        /*1058*/ 	.word	0x00000002
        /*105c*/ 	.word	0x00000000
        /*1060*/ 	.short	0x0101
        /*1062*/ 	.byte	0x3f
	.zero		1


	//   ....[39]....
        /*1064*/ 	.word	0x00015ce0
        /*1068*/ 	.word	0x00000005
        /*106c*/ 	.word	0x00000000
        /*1070*/ 	.short	0x010a
        /*1072*/ 	.byte	0x3f
	.zero		1


	//   ....[40]....
        /*1074*/ 	.word	0x00015de0
        /*1078*/ 	.word	0x0000000a
        /*107c*/ 	.word	0x00000000
        /*1080*/ 	.short	0x010a
        /*1082*/ 	.byte	0x3f
	.zero		1


	//   ....[41]....
        /*1084*/ 	.word	0x00016220
        /*1088*/ 	.word	0x0000000b
        /*108c*/ 	.word	0x00000000
        /*1090*/ 	.short	0x010a
        /*1092*/ 	.byte	0x3f
	.zero		1


	//   ....[42]....
        /*1094*/ 	.word	0x00016320
        /*1098*/ 	.word	0x00000008
        /*109c*/ 	.word	0x00000000
        /*10a0*/ 	.short	0x010a
        /*10a2*/ 	.byte	0x3f
	.zero		1


	//   ....[43]....
        /*10a4*/ 	.word	0x00017040
        /*10a8*/ 	.word	0x00000006
        /*10ac*/ 	.word	0x00000000
        /*10b0*/ 	.short	0x0101
        /*10b2*/ 	.byte	0x3f
	.zero		1


	//   ....[44]....
        /*10b4*/ 	.word	0x0001f480
        /*10b8*/ 	.word	0x00000005
        /*10bc*/ 	.word	0x00000000
        /*10c0*/ 	.short	0x0101
        /*10c2*/ 	.byte	0x3f
	.zero		1


	//   ....[45]....
        /*10c4*/ 	.word	0x0001f670
        /*10c8*/ 	.word	0x00000005
        /*10cc*/ 	.word	0x00000000
        /*10d0*/ 	.short	0x010a
        /*10d2*/ 	.byte	0x3f
	.zero		1


	//   ....[46]....
        /*10d4*/ 	.word	0x0001f770
        /*10d8*/ 	.word	0x00000008
        /*10dc*/ 	.word	0x00000000
        /*10e0*/ 	.short	0x010a
        /*10e2*/ 	.byte	0x3f
	.zero		1


	//   ....[47]....
        /*10e4*/ 	.word	0x0001fbb0
        /*10e8*/ 	.word	0x00000005
        /*10ec*/ 	.word	0x00000000
        /*10f0*/ 	.short	0x010a
        /*10f2*/ 	.byte	0x3f
	.zero		1


	//   ....[48]....
        /*10f4*/ 	.word	0x0001fcb0
        /*10f8*/ 	.word	0x00000008
        /*10fc*/ 	.word	0x00000000
        /*1100*/ 	.short	0x010a
        /*1102*/ 	.byte	0x3f
	.zero		1


	//   ....[49]....
        /*1104*/ 	.word	0x00020a20
        /*1108*/ 	.word	0x00000005
        /*110c*/ 	.word	0x00000000
        /*1110*/ 	.short	0x0101
        /*1112*/ 	.byte	0x3f
	.zero		1


	//   ....[50]....
        /*1114*/ 	.word	0x0002a170
        /*1118*/ 	.word	0x00000004
        /*111c*/ 	.word	0x00000000
        /*1120*/ 	.short	0x0101
        /*1122*/ 	.byte	0x3f
	.zero		1


	//   ....[51]....
        /*1124*/ 	.word	0x0002d0f0
        /*1128*/ 	.word	0x00000000
        /*112c*/ 	.word	0x00000000
        /*1130*/ 	.short	0x0101
        /*1132*/ 	.byte	0x3f
	.zero		1


	//   ....[52]....
        /*1134*/ 	.word	0x0002fcb0
        /*1138*/ 	.word	0x00000017
        /*113c*/ 	.word	0x00032420
        /*1140*/ 	.short	0x010a
        /*1142*/ 	.byte	0x3f
	.zero		1


	//   ....[53]....
        /*1144*/ 	.word	0x0002fd60
        /*1148*/ 	.word	0x00000003
        /*114c*/ 	.word	0x000324a0
        /*1150*/ 	.short	0x010a
        /*1152*/ 	.byte	0x3f
	.zero		1


	//   ....[54]....
        /*1154*/ 	.word	0x0002ff90
        /*1158*/ 	.word	0x00000003
        /*115c*/ 	.word	0x000324c0
        /*1160*/ 	.short	0x010a
        /*1162*/ 	.byte	0x3f
	.zero		1


	//   ....[55]....
        /*1164*/ 	.word	0x000305c0
        /*1168*/ 	.word	0x0000000a
        /*116c*/ 	.word	0x000324a0
        /*1170*/ 	.short	0x010a
        /*1172*/ 	.byte	0x3f
	.zero		1


	//   ....[56]....
        /*1174*/ 	.word	0x000307e0
        /*1178*/ 	.word	0x0000000a
        /*117c*/ 	.word	0x000324c0
        /*1180*/ 	.short	0x010a
        /*1182*/ 	.byte	0x3f
	.zero		1


	//   ....[57]....
        /*1184*/ 	.word	0x00031be0
        /*1188*/ 	.word	0x00000011
        /*118c*/ 	.word	0x00032440
        /*1190*/ 	.short	0x010a
        /*1192*/ 	.byte	0x3f
	.zero		1


	//   ....[58]....
        /*1194*/ 	.word	0x00032220
        /*1198*/ 	.word	0x00000011
        /*119c*/ 	.word	0x00032430
        /*11a0*/ 	.short	0x0107
        /*11a2*/ 	.byte	0x3f
	.zero		1


	//   ....[59]....
        /*11a4*/ 	.word	0x000322f0
        /*11a8*/ 	.word	0x00000011
        /*11ac*/ 	.word	0x00032430
        /*11b0*/ 	.short	0x0101
        /*11b2*/ 	.byte	0x3f
	.zero		1


	//   ....[60]....
        /*11b4*/ 	.word	0x00032ea0
        /*11b8*/ 	.word	0x00000017
        /*11bc*/ 	.word	0x00032400
        /*11c0*/ 	.short	0x0107
        /*11c2*/ 	.byte	0x3f
	.zero		1


	//   ....[61]....
        /*11c4*/ 	.word	0x00032f30
        /*11c8*/ 	.word	0x00000017
        /*11cc*/ 	.word	0x00032400
        /*11d0*/ 	.short	0x0101
        /*11d2*/ 	.byte	0x3f
	.zero		1


	//   ....[62]....
        /*11d4*/ 	.word	0x000339e0
        /*11d8*/ 	.word	0x00000017
        /*11dc*/ 	.word	0x00032410
        /*11e0*/ 	.short	0x0107
        /*11e2*/ 	.byte	0x3f
	.zero		1


	//   ....[63]....
        /*11e4*/ 	.word	0x00033ae0
        /*11e8*/ 	.word	0x00000017
        /*11ec*/ 	.word	0x00032410
        /*11f0*/ 	.short	0x0101
        /*11f2*/ 	.byte	0x3f
	.zero		1


	//   ....[64]....
        /*11f4*/ 	.word	0x00033b00
        /*11f8*/ 	.word	0x00000017
        /*11fc*/ 	.word	0x00032420
        /*1200*/ 	.short	0x010a
        /*1202*/ 	.byte	0x3f
	.zero		1


	//   ....[65]....
        /*1204*/ 	.word	0x00033b90
        /*1208*/ 	.word	0x00000011
        /*120c*/ 	.word	0x00032460
        /*1210*/ 	.short	0x010a
        /*1212*/ 	.byte	0x3f
	.zero		1


	//   ....[66]....
        /*1214*/ 	.word	0x00034330
        /*1218*/ 	.word	0x00000011
        /*121c*/ 	.word	0x00032450
        /*1220*/ 	.short	0x0107
        /*1222*/ 	.byte	0x3f
	.zero		1


	//   ....[67]....
        /*1224*/ 	.word	0x00034400
        /*1228*/ 	.word	0x00000011
        /*122c*/ 	.word	0x00032450
        /*1230*/ 	.short	0x0101
        /*1232*/ 	.byte	0x3f
	.zero		1


	//   ....[68]....
        /*1234*/ 	.word	0x00034740
        /*1238*/ 	.word	0x00000004
        /*123c*/ 	.word	0x00032440
        /*1240*/ 	.short	0x010a
        /*1242*/ 	.byte	0x3f
	.zero		1


	//   ....[69]....
        /*1244*/ 	.word	0x00034b20
        /*1248*/ 	.word	0x00000004
        /*124c*/ 	.word	0x00032430
        /*1250*/ 	.short	0x0107
        /*1252*/ 	.byte	0x3f
	.zero		1


	//   ....[70]....
        /*1254*/ 	.word	0x00034be0
        /*1258*/ 	.word	0x00000004
        /*125c*/ 	.word	0x00032430
        /*1260*/ 	.short	0x0101
        /*1262*/ 	.byte	0x3f
	.zero		1


	//   ....[71]....
        /*1264*/ 	.word	0x00034c10
        /*1268*/ 	.word	0x00000004
        /*126c*/ 	.word	0x00032460
        /*1270*/ 	.short	0x010a
        /*1272*/ 	.byte	0x3f
	.zero		1


	//   ....[72]....
        /*1274*/ 	.word	0x00035130
        /*1278*/ 	.word	0x00000004
        /*127c*/ 	.word	0x00032450
        /*1280*/ 	.short	0x0107
        /*1282*/ 	.byte	0x3f
	.zero		1


	//   ....[73]....
        /*1284*/ 	.word	0x000351f0
        /*1288*/ 	.word	0x00000004
        /*128c*/ 	.word	0x00032450
        /*1290*/ 	.short	0x0101
        /*1292*/ 	.byte	0x3f
	.zero		1


	//   ....[74]....
        /*1294*/ 	.word	0x00036060
        /*1298*/ 	.word	0x00000005
        /*129c*/ 	.word	0x00032420
        /*12a0*/ 	.short	0x010a
        /*12a2*/ 	.byte	0x3f
	.zero		1


	//   ....[75]....
        /*12a4*/ 	.word	0x000361d0
        /*12a8*/ 	.word	0x00000003
        /*12ac*/ 	.word	0x00032440
        /*12b0*/ 	.short	0x010a
        /*12b2*/ 	.byte	0x3f
	.zero		1


	//   ....[76]....
        /*12b4*/ 	.word	0x00036270
        /*12b8*/ 	.word	0x00000019
        /*12bc*/ 	.word	0x00032440
        /*12c0*/ 	.short	0x010a
        /*12c2*/ 	.byte	0x3f
	.zero		1


	//   ....[77]....
        /*12c4*/ 	.word	0x000362b0
        /*12c8*/ 	.word	0x00000003
        /*12cc*/ 	.word	0x00032460
        /*12d0*/ 	.short	0x010a
        /*12d2*/ 	.byte	0x3f
	.zero		1


	//   ....[78]....
        /*12d4*/ 	.word	0x000362f0
        /*12d8*/ 	.word	0x00000019
        /*12dc*/ 	.word	0x00032460
        /*12e0*/ 	.short	0x010a
        /*12e2*/ 	.byte	0x3f
	.zero		1


	//   ....[79]....
        /*12e4*/ 	.word	0x00036350
        /*12e8*/ 	.word	0x00000047
        /*12ec*/ 	.word	0x00032490
        /*12f0*/ 	.short	0x010a
        /*12f2*/ 	.byte	0x3f
	.zero		1


	//   ....[80]....
        /*12f4*/ 	.word	0x000365e0
        /*12f8*/ 	.word	0x00000047
        /*12fc*/ 	.word	0x00032490
        /*1300*/ 	.short	0x010a
        /*1302*/ 	.byte	0x3f
	.zero		1


	//   ....[81]....
        /*1304*/ 	.word	0x00036880
        /*1308*/ 	.word	0x00000047
        /*130c*/ 	.word	0x00032490
        /*1310*/ 	.short	0x010a
        /*1312*/ 	.byte	0x3f
	.zero		1


	//   ....[82]....
        /*1314*/ 	.word	0x00036b10
        /*1318*/ 	.word	0x00000047
        /*131c*/ 	.word	0x000324b0
        /*1320*/ 	.short	0x010a
        /*1322*/ 	.byte	0x3f
	.zero		1


	//   ....[83]....
        /*1324*/ 	.word	0x00036f80
        /*1328*/ 	.word	0x00000094
        /*132c*/ 	.word	0x00032400
        /*1330*/ 	.short	0x010a
        /*1332*/ 	.byte	0x3f
	.zero		1


	//   ....[84]....
        /*1334*/ 	.word	0x00037590
        /*1338*/ 	.word	0x00000094
        /*133c*/ 	.word	0x00032400
        /*1340*/ 	.short	0x010a
        /*1342*/ 	.byte	0x3f
	.zero		1


	//   ....[85]....
        /*1344*/ 	.word	0x000375e0
        /*1348*/ 	.word	0x00000002
        /*134c*/ 	.word	0x00000000
        /*1350*/ 	.short	0x010a
        /*1352*/ 	.byte	0x3f
	.zero		1


	//   ....[86]....
        /*1354*/ 	.word	0x00037630
        /*1358*/ 	.word	0x0000000e
        /*135c*/ 	.word	0x00000000
        /*1360*/ 	.short	0x010a
        /*1362*/ 	.byte	0x3f
	.zero		1


	//   ....[87]....
        /*1364*/ 	.word	0x00037680
        /*1368*/ 	.word	0x0000000a
        /*136c*/ 	.word	0x00000000
        /*1370*/ 	.short	0x010a
        /*1372*/ 	.byte	0x3f
	.zero		1


	//   ....[88]....
        /*1374*/ 	.word	0x000376d0
        /*1378*/ 	.word	0x00000008
        /*137c*/ 	.word	0x00000000
        /*1380*/ 	.short	0x010a
        /*1382*/ 	.byte	0x3f
	.zero		1


	//   ....[89]....
        /*1384*/ 	.word	0x00037720
        /*1388*/ 	.word	0x00000008
        /*138c*/ 	.word	0x00000000
        /*1390*/ 	.short	0x010a
        /*1392*/ 	.byte	0x3f
	.zero		1


	//   ....[90]....
        /*1394*/ 	.word	0x00037770
        /*1398*/ 	.word	0x00000008
        /*139c*/ 	.word	0x00000000
        /*13a0*/ 	.short	0x010a
        /*13a2*/ 	.byte	0x3f
	.zero		1


	//   ....[91]....
        /*13a4*/ 	.word	0x00037d40
        /*13a8*/ 	.word	0x00000017
        /*13ac*/ 	.word	0x00032420
        /*13b0*/ 	.short	0x010a
        /*13b2*/ 	.byte	0x3f
	.zero		1


	//   ....[92]....
        /*13b4*/ 	.word	0x00037d90
        /*13b8*/ 	.word	0x00000003
        /*13bc*/ 	.word	0x000324a0
        /*13c0*/ 	.short	0x010a
        /*13c2*/ 	.byte	0x3f
	.zero		1


	//   ....[93]....
        /*13c4*/ 	.word	0x00037de0
        /*13c8*/ 	.word	0x00000003
        /*13cc*/ 	.word	0x000324c0
        /*13d0*/ 	.short	0x010a
        /*13d2*/ 	.byte	0x3f
	.zero		1


	//   ....[94]....
        /*13d4*/ 	.word	0x00037e30
        /*13d8*/ 	.word	0x0000000a
        /*13dc*/ 	.word	0x000324a0
        /*13e0*/ 	.short	0x010a
        /*13e2*/ 	.byte	0x3f
	.zero		1


	//   ....[95]....
        /*13e4*/ 	.word	0x00037e80
        /*13e8*/ 	.word	0x0000000a
        /*13ec*/ 	.word	0x000324c0
        /*13f0*/ 	.short	0x010a
        /*13f2*/ 	.byte	0x3f
	.zero		1


	//   ....[96]....
        /*13f4*/ 	.word	0x00037f90
        /*13f8*/ 	.word	0x00000011
        /*13fc*/ 	.word	0x00032440
        /*1400*/ 	.short	0x010a
        /*1402*/ 	.byte	0x3f
	.zero		1


	//   ....[97]....
        /*1404*/ 	.word	0x0003a020
        /*1408*/ 	.word	0x00000017
        /*140c*/ 	.word	0x00032420
        /*1410*/ 	.short	0x010a
        /*1412*/ 	.byte	0x3f
	.zero		1


	//   ....[98]....
        /*1414*/ 	.word	0x0003a070
        /*1418*/ 	.word	0x00000011
        /*141c*/ 	.word	0x00032460
        /*1420*/ 	.short	0x010a
        /*1422*/ 	.byte	0x3f
	.zero		1


	//   ....[99]....
        /*1424*/ 	.word	0x0003a9c0
        /*1428*/ 	.word	0x00000004
        /*142c*/ 	.word	0x00032440
        /*1430*/ 	.short	0x010a
        /*1432*/ 	.byte	0x3f
	.zero		1


	//   ....[100]....
        /*1434*/ 	.word	0x0003b0a0
        /*1438*/ 	.word	0x00000004
        /*143c*/ 	.word	0x00032460
        /*1440*/ 	.short	0x010a
        /*1442*/ 	.byte	0x3f
	.zero		1


	//   ....[101]....
        /*1444*/ 	.word	0x0003c140
        /*1448*/ 	.word	0x00000005
        /*144c*/ 	.word	0x00032420
        /*1450*/ 	.short	0x010a
        /*1452*/ 	.byte	0x3f
	.zero		1


	//   ....[102]....
        /*1454*/ 	.word	0x0003c2e0
        /*1458*/ 	.word	0x00000003
        /*145c*/ 	.word	0x00032440
        /*1460*/ 	.short	0x010a
        /*1462*/ 	.byte	0x3f
	.zero		1


	//   ....[103]....
        /*1464*/ 	.word	0x0003c330
        /*1468*/ 	.word	0x00000019
        /*146c*/ 	.word	0x00032440
        /*1470*/ 	.short	0x010a
        /*1472*/ 	.byte	0x3f
	.zero		1


	//   ....[104]....
        /*1474*/ 	.word	0x0003c380
        /*1478*/ 	.word	0x00000003
        /*147c*/ 	.word	0x00032460
        /*1480*/ 	.short	0x010a
        /*1482*/ 	.byte	0x3f
	.zero		1


	//   ....[105]....
        /*1484*/ 	.word	0x0003c510
        /*1488*/ 	.word	0x0000000a
        /*148c*/ 	.word	0x00000000
        /*1490*/ 	.short	0x010a
        /*1492*/ 	.byte	0x3f
	.zero		1


	//   ....[106]....
        /*1494*/ 	.word	0x0003c610
        /*1498*/ 	.word	0x00000008
        /*149c*/ 	.word	0x00000000
        /*14a0*/ 	.short	0x010a
        /*14a2*/ 	.byte	0x3f
	.zero		1


	//   ....[107]....
        /*14a4*/ 	.word	0x0003ca30
        /*14a8*/ 	.word	0x00000004
        /*14ac*/ 	.word	0x00032410
        /*14b0*/ 	.short	0x010a
        /*14b2*/ 	.byte	0x3f
	.zero		1


	//   ....[108]....
        /*14b4*/ 	.word	0x0003cb50
        /*14b8*/ 	.word	0x0000000a
        /*14bc*/ 	.word	0x00000000
        /*14c0*/ 	.short	0x010a
        /*14c2*/ 	.byte	0x3f
	.zero		1


	//   ....[109]....
        /*14c4*/ 	.word	0x0003cc50
        /*14c8*/ 	.word	0x00000008
        /*14cc*/ 	.word	0x00000000
        /*14d0*/ 	.short	0x010a
        /*14d2*/ 	.byte	0x3f
	.zero		1


	//   ....[110]....
        /*14d4*/ 	.word	0x0003da50
        /*14d8*/ 	.word	0x00000005
        /*14dc*/ 	.word	0x00000000
        /*14e0*/ 	.short	0x0101
        /*14e2*/ 	.byte	0x3f
	.zero		1


	//   ....[111]....
        /*14e4*/ 	.word	0x00047a40
        /*14e8*/ 	.word	0x00000000
        /*14ec*/ 	.word	0x00000000
        /*14f0*/ 	.short	0x0101
        /*14f2*/ 	.byte	0x3f
	.zero		1


	//   ....[112]....
        /*14f4*/ 	.word	0x00047a60
        /*14f8*/ 	.word	0x00000008
        /*14fc*/ 	.word	0x00000000
        /*1500*/ 	.short	0x010a
        /*1502*/ 	.byte	0x3f
	.zero		1


	//   ....[113]....
        /*1504*/ 	.word	0x00047ab0
        /*1508*/ 	.word	0x00000004
        /*150c*/ 	.word	0x00032410
        /*1510*/ 	.short	0x010a
        /*1512*/ 	.byte	0x3f
	.zero		1


	//   ....[114]....
        /*1514*/ 	.word	0x00047b00
        /*1518*/ 	.word	0x00000008
        /*151c*/ 	.word	0x00000000
        /*1520*/ 	.short	0x010a
        /*1522*/ 	.byte	0x3f
	.zero		1


	//----- nvinfo : EIATTR_NUM_MBARRIERS
	.align		4
.L_1448:
        /*1524*/ 	.byte	0x03, 0x38
        /*1526*/ 	.short	0x0017


	//----- nvinfo : EIATTR_EXIT_INSTR_OFFSETS
	.align		4
        /*1528*/ 	.byte	0x04, 0x1c
        /*152a*/ 	.short	(.L_1450 - .L_1449)


	//   ....[0]....
.L_1449:
        /*152c*/ 	.word	0x00036340


	//----- nvinfo : EIATTR_MAX_THREADS
	.align		4
.L_1450:
        /*1530*/ 	.byte	0x04, 0x05
        /*1532*/ 	.short	(.L_1452 - .L_1451)
.L_1451:
        /*1534*/ 	.word	0x00000180
        /*1538*/ 	.word	0x00000001
        /*153c*/ 	.word	0x00000001


	//----- nvinfo : EIATTR_CRS_STACK_SIZE
	.align		4
.L_1452:
        /*1540*/ 	.byte	0x04, 0x1e
        /*1542*/ 	.short	(.L_1454 - .L_1453)
.L_1453:
        /*1544*/ 	.word	0x00000000


	//----- nvinfo : EIATTR_CBANK_PARAM_SIZE
	.align		4
.L_1454:
        /*1548*/ 	.byte	0x03, 0x19
        /*154a*/ 	.short	0x0bf0


	//----- nvinfo : EIATTR_PARAM_CBANK
	.align		4
        /*154c*/ 	.byte	0x04, 0x0a
        /*154e*/ 	.short	(.L_1456 - .L_1455)
	.align		4
.L_1455:
        /*1550*/ 	.word	index@(.nv.constant0._ZN7cutlass13device_kernelIN5flash11enable_sm90INS1_16FlashAttnFwdSm90INS1_25CollectiveMainloopFwdSm90ILi2EN4cute5tupleIJNS5_1CILi1EEES8_S8_EEENS6_IJNS7_ILi128EEENS7_ILi96EEENS7_ILi64EEEEEELi256ENS_10bfloat16_tEfNS_4arch4Sm90ELb0ELb1ELb0ELb1ELb1ELb1ELb1ELb1ELb0ELb1ELb0ELb0EEENS1_21CollectiveEpilogueFwdINS6_IJSA_NS7_ILi256EEESB_EEES9_SE_SG_Li256ELb1ELb1ELb0ELb0EEENS1_36VarlenDynamicPersistentTileSchedulerILi128ELi96ELi256ELi128ELb0ELb1ELb1ELb1ELb0ELb1EEEEEEEEEvNT_6ParamsE)
        /*1554*/ 	.short	0x0210
        /*1556*/ 	.short	0x0bf0


	//----- nvinfo : EIATTR_SW_WAR
	.align		4
.L_1456:
        /*1558*/ 	.byte	0x04, 0x36
        /*155a*/ 	.short	(.L_1458 - .L_1457)
.L_1457:
        /*155c*/ 	.word	0x00000008
.L_1458:


//--------------------- .nv.info._ZN7cutlass13device_kernelIN5flash11enable_sm90INS1_16FlashAttnFwdSm90INS1_25CollectiveMainloopFwdSm90ILi2EN4cute5tupleIJNS5_1CILi1EEES8_S8_EEENS6_IJNS7_ILi128EEENS7_ILi96EEENS7_ILi64EEEEEELi256ENS_10bfloat16_tEfNS_4arch4Sm90ELb1ELb0ELb0ELb0ELb1ELb0ELb0ELb1ELb0ELb1ELb0ELb0EEENS1_21CollectiveEpilogueFwdINS6_IJSA_NS7_ILi256EEESB_EEES9_SE_SG_Li256ELb0ELb1ELb0ELb0EEENS1_30DynamicPersistentTileSchedulerILi256ELi128ELb0ELb1ELb1EEEEEEEEEvNT_6ParamsE --------------------------
	.section	.nv.info._ZN7cutlass13device_kernelIN5flash11enable_sm90INS1_16FlashAttnFwdSm90INS1_25CollectiveMainloopFwdSm90ILi2EN4cute5tupleIJNS5_1CILi1EEES8_S8_EEENS6_IJNS7_ILi128EEENS7_ILi96EEENS7_ILi64EEEEEELi256ENS_10bfloat16_tEfNS_4arch4Sm90ELb1ELb0ELb0ELb0ELb1ELb0ELb0ELb1ELb0ELb1ELb0ELb0EEENS1_21CollectiveEpilogueFwdINS6_IJSA_NS7_ILi256EEESB_EEES9_SE_SG_Li256ELb0ELb1ELb0ELb0EEENS1_30DynamicPersistentTileSchedulerILi256ELi128ELb0ELb1ELb1EEEEEEEEEvNT_6ParamsE,"",@"SHT_CUDA_INFO"
	.sectionflags	@""
	.align	4


	//----- nvinfo : EIATTR_CUDA_API_VERSION
	.align		4
        /*0000*/ 	.byte	0x04, 0x37
        /*0002*/ 	.short	(.L_1460 - .L_1459)
.L_1459:
        /*0004*/ 	.word	0x00000082


	//----- nvinfo : EIATTR_KPARAM_INFO
	.align		4
.L_1460:
        /*0008*/ 	.byte	0x04, 0x17
        /*000a*/ 	.short	(.L_1462 - .L_1461)
.L_1461:
        /*000c*/ 	.word	0x00000000
        /*0010*/ 	.short	0x0000
        /*0012*/ 	.short	0x0070
        /*0014*/ 	.byte	0x00, 0xf0, 0x01, 0x2a


	//----- nvinfo : EIATTR_SPARSE_MMA_MASK
	.align		4
.L_1462:
        /*0018*/ 	.byte	0x03, 0x50
        /*001a*/ 	.short	0x0000


	//----- nvinfo : EIATTR_MAXREG_COUNT
	.align		4
        /*001c*/ 	.byte	0x03, 0x1b
        /*001e*/ 	.short	0x00a8


	//----- nvinfo : EIATTR_NUM_BARRIERS
	.align		4
        /*0020*/ 	.byte	0x02, 0x4c
        /*0022*/ 	.byte	0x10
	.zero		1


	//----- nvinfo : EIATTR_EXTERNS
	.align		4
        /*0024*/ 	.byte	0x04, 0x0f
        /*0026*/ 	.short	(.L_1464 - .L_1463)


	//   ....[0]....
	.align		4
.L_1463:
        /*0028*/ 	.word	index@(__assertfail)


	//----- nvinfo : EIATTR_ANNOTATIONS
	.align		4
.L_1464:
        /*002c*/ 	.byte	0x04, 0x55
        /*002e*/ 	.short	(.L_1466 - .L_1465)


	//   ....[0]....
.L_1465:
        /*0030*/ 	.word	0x00000001
        /*0034*/ 	.byte	0x60, 0xac, 0x00, 0x00, 0x01, 0x00, 0x00, 0x00, 0x50, 0xb0, 0x00, 0x00, 0x01, 0x00, 0x00, 0x00
        /*0044*/ 	.byte	0x90, 0xb0, 0x00, 0x00, 0x01, 0x00, 0x00, 0x00, 0xf0, 0xcc, 0x00, 0x00, 0x01, 0x00, 0x00, 0x00
        /*0054*/ 	.byte	0x10, 0xcd, 0x00, 0x00, 0x01, 0x00, 0x00, 0x00, 0xb0, 0xcf, 0x00, 0x00, 0x01, 0x00, 0x00, 0x00
        /*0064*/ 	.byte	0xf0, 0xe6, 0x00, 0x00, 0x01, 0x00, 0x00, 0x00, 0xf0, 0xfe, 0x00, 0x00


	//----- nvinfo : EIATTR_MERCURY_ISA_VERSION
	.align		4
.L_1466:
        /*0070*/ 	.byte	0x03, 0x5f
        /*0072*/ 	.short	0x0101


	//----- nvinfo : EIATTR_INT_WARP_WIDE_INSTR_OFFSETS
	.align		4
        /*0074*/ 	.byte	0x04, 0x31
        /*0076*/ 	.short	(.L_1468 - .L_1467)


	//   ....[0]....
.L_1467:
        /*0078*/ 	.word	0x000000c0


	//   ....[1]....
        /*007c*/ 	.word	0x000000d0


	//   ....[2]....
        /*0080*/ 	.word	0x00000170


	//   ....[3]....
        /*0084*/ 	.word	0x0000b5f0


	//   ....[4]....
        /*0088*/ 	.word	0x0000b680


	//   ....[5]....
        /*008c*/ 	.word	0x0000e480


	//   ....[6]....
        /*0090*/ 	.word	0x0000e510


	//----- nvinfo : EIATTR_COOP_GROUP_MASK_REGIDS
	.align		4
.L_1468:
        /*0094*/ 	.byte	0x04, 0x29
        /*0096*/ 	.short	(.L_1470 - .L_1469)


	//   ....[0]....
.L_1469:
        /*0098*/ 	.word	0xffffffff


	//   ....[1]....
        /*009c*/ 	.word	0xffffffff


	//   ....[2]....
        /*00a0*/ 	.word	0xffffffff


	//   ....[3]....
        /*00a4*/ 	.word	0xffffffff


	//   ....[4]....
        /*00a8*/ 	.word	0xffffffff


	//   ....[5]....
        /*00ac*/ 	.word	0xffffffff


	//   ....[6]....
        /*00b0*/ 	.word	0xffffffff


	//   ....[7]....
        /*00b4*/ 	.word	0xffffffff


	//   ....[8]....
        /*00b8*/ 	.word	0xffffffff


	//   ....[9]....
        /*00bc*/ 	.word	0xffffffff


	//   ....[10]....
        /*00c0*/ 	.word	0xffffffff


	//   ....[11]....
        /*00c4*/ 	.word	0xffffffff


	//   ....[12]....
        /*00c8*/ 	.word	0xffffffff


	//   ....[13]....
        /*00cc*/ 	.word	0xffffffff


	//   ....[14]....
        /*00d0*/ 	.word	0xffffffff


	//   ....[15]....
        /*00d4*/ 	.word	0xffffffff


	//   ....[16]....
        /*00d8*/ 	.word	0xffffffff


	//   ....[17]....
        /*00dc*/ 	.word	0xffffffff


	//   ....[18]....
        /*00e0*/ 	.word	0xffffffff


	//   ....[19]....
        /*00e4*/ 	.word	0xffffffff


	//   ....[20]....
        /*00e8*/ 	.word	0xffffffff


	//   ....[21]....
        /*00ec*/ 	.word	0xffffffff


	//   ....[22]....
        /*00f0*/ 	.word	0xffffffff


	//   ....[23]....
        /*00f4*/ 	.word	0xffffffff


	//   ....[24]....
        /*00f8*/ 	.word	0xffffffff


	//   ....[25]....
        /*00fc*/ 	.word	0xffffffff


	//   ....[26]....
        /*0100*/ 	.word	0xffffffff


	//   ....[27]....
        /*0104*/ 	.word	0xffffffff


	//   ....[28]....
        /*0108*/ 	.word	0xffffffff


	//   ....[29]....
        /*010c*/ 	.word	0xffffffff


	//   ....[30]....
        /*0110*/ 	.word	0xffffffff


	//   ....[31]....
        /*0114*/ 	.word	0xffffffff


	//   ....[32]....
        /*0118*/ 	.word	0xffffffff


	//   ....[33]....
        /*011c*/ 	.word	0xffffffff


	//   ....[34]....
        /*0120*/ 	.word	0xffffffff


	//   ....[35]....
        /*0124*/ 	.word	0xffffffff


	//   ....[36]....
        /*0128*/ 	.word	0xffffffff


	//   ....[37]....
        /*012c*/ 	.word	0xffffffff


	//   ....[38]....
        /*0130*/ 	.word	0xffffffff


	//   ....[39]....
        /*0134*/ 	.word	0xffffffff


	//   ....[40]....
        /*0138*/ 	.word	0xffffffff


	//   ....[41]....
        /*013c*/ 	.word	0xffffffff


	//   ....[42]....
        /*0140*/ 	.word	0xffffffff


	//   ....[43]....
        /*0144*/ 	.word	0xffffffff


	//   ....[44]....
        /*0148*/ 	.word	0xffffffff


	//   ....[45]....
        /*014c*/ 	.word	0xffffffff


	//   ....[46]....
        /*0150*/ 	.word	0xffffffff


	//   ....[47]....
        /*0154*/ 	.word	0xffffffff


	//   ....[48]....
        /*0158*/ 	.word	0xffffffff


	//   ....[49]....
        /*015c*/ 	.word	0xffffffff


	//   ....[50]....
        /*0160*/ 	.word	0xffffffff


	//   ....[51]....
        /*0164*/ 	.word	0xffffffff


	//   ....[52]....
        /*0168*/ 	.word	0xffffffff


	//   ....[53]....
        /*016c*/ 	.word	0xffffffff


	//   ....[54]....
        /*0170*/ 	.word	0xffffffff


	//   ....[55]....
        /*0174*/ 	.word	0xffffffff


	//   ....[56]....
        /*0178*/ 	.word	0xffffffff


	//   ....[57]....
        /*017c*/ 	.word	0xffffffff


	//   ....[58]....
        /*0180*/ 	.word	0xffffffff


	//   ....[59]....
        /*0184*/ 	.word	0xffffffff


	//   ....[60]....
        /*0188*/ 	.word	0xffffffff


	//   ....[61]....
        /*018c*/ 	.word	0xffffffff


	//   ....[62]....
        /*0190*/ 	.word	0xffffffff


	//   ....[63]....
        /*0194*/ 	.word	0xffffffff


	//   ....[64]....
        /*0198*/ 	.word	0xffffffff


	//   ....[65]....
        /*019c*/ 	.word	0xffffffff


	//   ....[66]....
        /*01a0*/ 	.word	0xffffffff


	//   ....[67]....
        /*01a4*/ 	.word	0xffffffff


	//   ....[68]....
        /*01a8*/ 	.word	0xffffffff


	//   ....[69]....
        /*01ac*/ 	.word	0xffffffff


	//   ....[70]....
        /*01b0*/ 	.word	0xffffffff


	//   ....[71]....
        /*01b4*/ 	.word	0xffffffff


	//   ....[72]....
        /*01b8*/ 	.word	0xffffffff


	//   ....[73]....
        /*01bc*/ 	.word	0xffffffff


	//   ....[74]....
        /*01c0*/ 	.word	0xffffffff


	//   ....[75]....
        /*01c4*/ 	.word	0xffffffff


	//   ....[76]....
        /*01c8*/ 	.word	0xffffffff


	//   ....[77]....
        /*01cc*/ 	.word	0xffffffff


	//   ....[78]....
        /*01d0*/ 	.word	0xffffffff


	//   ....[79]....
        /*01d4*/ 	.word	0xffffffff


	//   ....[80]....
        /*01d8*/ 	.word	0xffffffff


	//   ....[81]....
        /*01dc*/ 	.word	0xffffffff


	//   ....[82]....
        /*01e0*/ 	.word	0xffffffff


	//   ....[83]....
        /*01e4*/ 	.word	0xffffffff


	//   ....[84]....
        /*01e8*/ 	.word	0xffffffff


	//   ....[85]....
        /*01ec*/ 	.word	0xffffffff


	//   ....[86]....
        /*01f0*/ 	.word	0xffffffff


	//   ....[87]....
        /*01f4*/ 	.word	0xffffffff


	//   ....[88]....
        /*01f8*/ 	.word	0xffffffff


	//   ....[89]....
        /*01fc*/ 	.word	0xffffffff


	//   ....[90]....
        /*0200*/ 	.word	0xffffffff


	//   ....[91]....
        /*0204*/ 	.word	0xffffffff


	//   ....[92]....
        /*0208*/ 	.word	0xffffffff


	//   ....[93]....
        /*020c*/ 	.word	0xffffffff


	//   ....[94]....
        /*0210*/ 	.word	0xffffffff


	//   ....[95]....
        /*0214*/ 	.word	0xffffffff


	//   ....[96]....
        /*0218*/ 	.word	0xffffffff


	//   ....[97]....
        /*021c*/ 	.word	0xffffffff


	//   ....[98]....
        /*0220*/ 	.word	0xffffffff


	//   ....[99]....
        /*0224*/ 	.word	0xffffffff


	//   ....[100]....
        /*0228*/ 	.word	0xffffffff


	//   ....[101]....
        /*022c*/ 	.word	0xffffffff


	//   ....[102]....
        /*0230*/ 	.word	0xffffffff


	//   ....[103]....
        /*0234*/ 	.word	0xffffffff


	//   ....[104]....
        /*0238*/ 	.word	0xffffffff


	//   ....[105]....
        /*023c*/ 	.word	0xffffffff


	//   ....[106]....
        /*0240*/ 	.word	0xffffffff


	//   ....[107]....
        /*0244*/ 	.word	0xffffffff


	//   ....[108]....
        /*0248*/ 	.word	0xffffffff


	//   ....[109]....
        /*024c*/ 	.word	0xffffffff


	//   ....[110]....
        /*0250*/ 	.word	0xffffffff


	//   ....[111]....
        /*0254*/ 	.word	0xffffffff


	//   ....[112]....
        /*0258*/ 	.word	0xffffffff


	//   ....[113]....
        /*025c*/ 	.word	0xffffffff


	//   ....[114]....
        /*0260*/ 	.word	0x0500000f


	//   ....[115]....
        /*0264*/ 	.word	0x0500000f


	//   ....[116]....
        /*0268*/ 	.word	0x0500000f


	//   ....[117]....
        /*026c*/ 	.word	0x0500000f


	//   ....[118]....
        /*0270*/ 	.word	0x0500000f


	//   ....[119]....
        /*0274*/ 	.word	0x0500000f


	//   ....[120]....
        /*0278*/ 	.word	0x0500000f


	//   ....[121]....
        /*027c*/ 	.word	0x0500000f


	//   ....[122]....
        /*0280*/ 	.word	0x0500000f


	//   ....[123]....
        /*0284*/ 	.word	0x0500000f


	//   ....[124]....
        /*0288*/ 	.word	0x0500000f


	//   ....[125]....
        /*028c*/ 	.word	0x0500000f


	//   ....[126]....
        /*0290*/ 	.word	0x0500000f


	//   ....[127]....
        /*0294*/ 	.word	0x0500000f


	//   ....[128]....
        /*0298*/ 	.word	0x0500000f


	//   ....[129]....
        /*029c*/ 	.word	0x0500000f


	//   ....[130]....
        /*02a0*/ 	.word	0x0500000f


	//   ....[131]....
        /*02a4*/ 	.word	0x0500000f


	//   ....[132]....
        /*02a8*/ 	.word	0x0500000f


	//   ....[133]....
        /*02ac*/ 	.word	0x0500000f


	//   ....[134]....
        /*02b0*/ 	.word	0x0500000f


	//   ....[135]....
        /*02b4*/ 	.word	0x0500000f


	//   ....[136]....
        /*02b8*/ 	.word	0x0500000f


	//   ....[137]....
        /*02bc*/ 	.word	0x0500000f


	//   ....[138]....
        /*02c0*/ 	.word	0x0500000f


	//   ....[139]....
        /*02c4*/ 	.word	0x0500000f


	//   ....[140]....
        /*02c8*/ 	.word	0x0500000f


	//   ....[141]....
        /*02cc*/ 	.word	0x0500000f


	//   ....[142]....
        /*02d0*/ 	.word	0x0500000f


	//   ....[143]....
        /*02d4*/ 	.word	0x0500000f


	//   ....[144]....
        /*02d8*/ 	.word	0x0500000f


	//   ....[145]....
        /*02dc*/ 	.word	0x0500000f


	//   ....[146]....
        /*02e0*/ 	.word	0x0500000f


	//   ....[147]....
        /*02e4*/ 	.word	0x0500000f


	//   ....[148]....
        /*02e8*/ 	.word	0x0500000f


	//   ....[149]....
        /*02ec*/ 	.word	0x0500000f


	//   ....[150]....
        /*02f0*/ 	.word	0x0500000f


	//   ....[151]....
        /*02f4*/ 	.word	0x0500000f


	//   ....[152]....
        /*02f8*/ 	.word	0x0500000f


	//   ....[153]....
        /*02fc*/ 	.word	0x0500000f


	//   ....[154]....
        /*0300*/ 	.word	0x0500000f


	//   ....[155]....
        /*0304*/ 	.word	0x0500000f


	//   ....[156]....
        /*0308*/ 	.word	0x0500000f


	//   ....[157]....
        /*030c*/ 	.word	0x0500000f


	//   ....[158]....
        /*0310*/ 	.word	0x0500000f


	//   ....[159]....
        /*0314*/ 	.word	0x0500000f


	//   ....[160]....
        /*0318*/ 	.word	0x0500000f


	//   ....[161]....
        /*031c*/ 	.word	0x0500000f


	//   ....[162]....
        /*0320*/ 	.word	0x0500000f


	//   ....[163]....
        /*0324*/ 	.word	0x0500000f


	//   ....[164]....
        /*0328*/ 	.word	0x0500000f


	//   ....[165]....
        /*032c*/ 	.word	0x0500000f


	//   ....[166]....
        /*0330*/ 	.word	0x0500000f


	//   ....[167]....
        /*0334*/ 	.word	0x0500000f


	//   ....[168]....
        /*0338*/ 	.word	0x0500000f


	//   ....[169]....
        /*033c*/ 	.word	0x0500000f


	//   ....[170]....
        /*0340*/ 	.word	0x0500000f


	//   ....[171]....
        /*0344*/ 	.word	0x0500000f


	//   ....[172]....
        /*0348*/ 	.word	0x0500000f


	//   ....[173]....
        /*034c*/ 	.word	0x0500000f


	//   ....[174]....
        /*0350*/ 	.word	0x0500000f


	//   ....[175]....
        /*0354*/ 	.word	0x0500000f


	//   ....[176]....
        /*0358*/ 	.word	0x0500000f


	//   ....[177]....
        /*035c*/ 	.word	0x0500000f


	//   ....[178]....
        /*0360*/ 	.word	0x0500000f


	//   ....[179]....
        /*0364*/ 	.word	0x0500000f


	//   ....[180]....
        /*0368*/ 	.word	0x0500000f


	//----- nvinfo : EIATTR_COOP_GROUP_INSTR_OFFSETS
	.align		4
.L_1470:
        /*036c*/ 	.byte	0x04, 0x28
        /*036e*/ 	.short	(.L_1472 - .L_1471)


	//   ....[0]....
.L_1471:
        /*0370*/ 	.word	0x00000080


	//   ....[1]....
        /*0374*/ 	.word	0x00000090


	//   ....[2]....
        /*0378*/ 	.word	0x000002d0


	//   ....[3]....
        /*037c*/ 	.word	0x00000430


	//   ....[4]....
        /*0380*/ 	.word	0x00000550


	//   ....[5]....
        /*0384*/ 	.word	0x000006b0


	//   ....[6]....
        /*0388*/ 	.word	0x00001610


	//   ....[7]....
        /*038c*/ 	.word	0x00001cd0


	//   ....[8]....
        /*0390*/ 	.word	0x00001cf0


	//   ....[9]....
        /*0394*/ 	.word	0x00002210


	//   ....[10]....
        /*0398*/ 	.word	0x00002310


	//   ....[11]....
        /*039c*/ 	.word	0x00002940


	//   ....[12]....
        /*03a0*/ 	.word	0x000029b0


	//   ....[13]....
        /*03a4*/ 	.word	0x00003a00


	//   ....[14]....
        /*03a8*/ 	.word	0x00003ee0


	//   ....[15]....
        /*03ac*/ 	.word	0x00003f00


	//   ....[16]....
        /*03b0*/ 	.word	0x00003f80


	//   ....[17]....
        /*03b4*/ 	.word	0x00004560


	//   ....[18]....
        /*03b8*/ 	.word	0x00004620


	//   ....[19]....
        /*03bc*/ 	.word	0x00005ff0


	//   ....[20]....
        /*03c0*/ 	.word	0x00006020


	//   ....[21]....
        /*03c4*/ 	.word	0x00006480


	//   ....[22]....
        /*03c8*/ 	.word	0x00006650


	//   ....[23]....
        /*03cc*/ 	.word	0x00007860


	//   ....[24]....
        /*03d0*/ 	.word	0x000078e0


	//   ....[25]....
        /*03d4*/ 	.word	0x00007950


	//   ....[26]....
        /*03d8*/ 	.word	0x00007980


	//   ....[27]....
        /*03dc*/ 	.word	0x00009380


	//   ....[28]....
        /*03e0*/ 	.word	0x000093b0


	//   ....[29]....
        /*03e4*/ 	.word	0x00009420


	//   ....[30]....
        /*03e8*/ 	.word	0x00009450


	//   ....[31]....
        /*03ec*/ 	.word	0x00009aa0


	//   ....[32]....
        /*03f0*/ 	.word	0x00009ad0


	//   ....[33]....
        /*03f4*/ 	.word	0x00009c20


	//   ....[34]....
        /*03f8*/ 	.word	0x00009c40


	//   ....[35]....
        /*03fc*/ 	.word	0x00009d80


	//   ....[36]....
        /*0400*/ 	.word	0x00009da0


	//   ....[37]....
        /*0404*/ 	.word	0x00009ef0


	//   ....[38]....
        /*0408*/ 	.word	0x00009f10


	//   ....[39]....
        /*040c*/ 	.word	0x0000a610


	//   ....[40]....
        /*0410*/ 	.word	0x0000a640


	//   ....[41]....
        /*0414*/ 	.word	0x0000a790


	//   ....[42]....
        /*0418*/ 	.word	0x0000a7b0


	//   ....[43]....
        /*041c*/ 	.word	0x0000a8f0


	//   ....[44]....
        /*0420*/ 	.word	0x0000a910


	//   ....[45]....
        /*0424*/ 	.word	0x0000aa60


	//   ....[46]....
        /*0428*/ 	.word	0x0000aa80


	//   ....[47]....
        /*042c*/ 	.word	0x0000ac90


	//   ....[48]....
        /*0430*/ 	.word	0x0000c040


	//   ....[49]....
        /*0434*/ 	.word	0x0000c060


	//   ....[50]....
        /*0438*/ 	.word	0x0000c070


	//   ....[51]....
        /*043c*/ 	.word	0x0000c0b0


	//   ....[52]....
        /*0440*/ 	.word	0x0000c100


	//   ....[53]....
        /*0444*/ 	.word	0x0000c120


	//   ....[54]....
        /*0448*/ 	.word	0x0000c170


	//   ....[55]....
        /*044c*/ 	.word	0x0000c190


	//   ....[56]....
        /*0450*/ 	.word	0x0000c1e0


	//   ....[57]....
        /*0454*/ 	.word	0x0000c200


	//   ....[58]....
        /*0458*/ 	.word	0x0000c230


	//   ....[59]....
        /*045c*/ 	.word	0x0000c260


	//   ....[60]....
        /*0460*/ 	.word	0x0000c8a0


	//   ....[61]....
        /*0464*/ 	.word	0x0000c8c0


	//   ....[62]....
        /*0468*/ 	.word	0x0000c8e0


	//   ....[63]....
        /*046c*/ 	.word	0x0000c940


	//   ....[64]....
        /*0470*/ 	.word	0x0000c990


	//   ....[65]....
        /*0474*/ 	.word	0x0000c9b0


	//   ....[66]....
        /*0478*/ 	.word	0x0000ca00


	//   ....[67]....
        /*047c*/ 	.word	0x0000ca20


	//   ....[68]....
        /*0480*/ 	.word	0x0000ca70


	//   ....[69]....
        /*0484*/ 	.word	0x0000ca90


	//   ....[70]....
        /*0488*/ 	.word	0x0000cae0


	//   ....[71]....
        /*048c*/ 	.word	0x0000cb00


	//   ....[72]....
        /*0490*/ 	.word	0x0000cb50


	//   ....[73]....
        /*0494*/ 	.word	0x0000cb70


	//   ....[74]....
        /*0498*/ 	.word	0x0000cba0


	//   ....[75]....
        /*049c*/ 	.word	0x0000cbc0


	//   ....[76]....
        /*04a0*/ 	.word	0x0000cff0


	//   ....[77]....
        /*04a4*/ 	.word	0x0000d040


	//   ....[78]....
        /*04a8*/ 	.word	0x0000d060


	//   ....[79]....
        /*04ac*/ 	.word	0x0000d130


	//   ....[80]....
        /*04b0*/ 	.word	0x0000d140


	//   ....[81]....
        /*04b4*/ 	.word	0x0000d170


	//   ....[82]....
        /*04b8*/ 	.word	0x0000d200


	//   ....[83]....
        /*04bc*/ 	.word	0x0000d2a0


	//   ....[84]....
        /*04c0*/ 	.word	0x0000d2c0


	//   ....[85]....
        /*04c4*/ 	.word	0x0000d360


	//   ....[86]....
        /*04c8*/ 	.word	0x0000d380


	//   ....[87]....
        /*04cc*/ 	.word	0x0000d390


	//   ....[88]....
        /*04d0*/ 	.word	0x0000dab0


	//   ....[89]....
        /*04d4*/ 	.word	0x0000dad0


	//   ....[90]....
        /*04d8*/ 	.word	0x0000dae0


	//   ....[91]....
        /*04dc*/ 	.word	0x0000daf0


	//   ....[92]....
        /*04e0*/ 	.word	0x0000db10


	//   ....[93]....
        /*04e4*/ 	.word	0x0000db70


	//   ....[94]....
        /*04e8*/ 	.word	0x0000db90


	//   ....[95]....
        /*04ec*/ 	.word	0x0000dba0


	//   ....[96]....
        /*04f0*/ 	.word	0x0000dbe0


	//   ....[97]....
        /*04f4*/ 	.word	0x0000dc10


	//   ....[98]....
        /*04f8*/ 	.word	0x0000dc20


	//   ....[99]....
        /*04fc*/ 	.word	0x0000dc40


	//   ....[100]....
        /*0500*/ 	.word	0x0000dfa0


	//   ....[101]....
        /*0504*/ 	.word	0x0000dfc0


	//   ....[102]....
        /*0508*/ 	.word	0x0000dfd0


	//   ....[103]....
        /*050c*/ 	.word	0x0000dfe0


	//   ....[104]....
        /*0510*/ 	.word	0x0000dff0


	//   ....[105]....
        /*0514*/ 	.word	0x0000e010


	//   ....[106]....
        /*0518*/ 	.word	0x0000e080


	//   ....[107]....
        /*051c*/ 	.word	0x0000e0a0


	//   ....[108]....
        /*0520*/ 	.word	0x0000e100


	//   ....[109]....
        /*0524*/ 	.word	0x0000e110


	//   ....[110]....
        /*0528*/ 	.word	0x0000e180


	//   ....[111]....
        /*052c*/ 	.word	0x0000e1f0


	//   ....[112]....
        /*0530*/ 	.word	0x0000e630


	//   ....[113]....
        /*0534*/ 	.word	0x0000e810


	//   ....[114]....
        /*0538*/ 	.word	0x0000edb0


	//   ....[115]....
        /*053c*/ 	.word	0x0000ee90


	//   ....[116]....
        /*0540*/ 	.word	0x0000ef30


	//   ....[117]....
        /*0544*/ 	.word	0x0000efb0


	//   ....[118]....
        /*0548*/ 	.word	0x0000f060


	//   ....[119]....
        /*054c*/ 	.word	0x0000f0c0


	//   ....[120]....
        /*0550*/ 	.word	0x0000f180


	//   ....[121]....
        /*0554*/ 	.word	0x0000f1e0


	//   ....[122]....
        /*0558*/ 	.word	0x0000f2a0


	//   ....[123]....
        /*055c*/ 	.word	0x0000f300


	//   ....[124]....
        /*0560*/ 	.word	0x0000f3c0


	//   ....[125]....
        /*0564*/ 	.word	0x0000f420


	//   ....[126]....
        /*0568*/ 	.word	0x0000f4c0


	//   ....[127]....
        /*056c*/ 	.word	0x0000f550


	//   ....[128]....
        /*0570*/ 	.word	0x0000f5d0


	//   ....[129]....
        /*0574*/ 	.word	0x0000f650


	//   ....[130]....
        /*0578*/ 	.word	0x0000f6f0


	//   ....[131]....
        /*057c*/ 	.word	0x0000f750


	//   ....[132]....
        /*0580*/ 	.word	0x0000f810


	//   ....[133]....
        /*0584*/ 	.word	0x0000f870


	//   ....[134]....
        /*0588*/ 	.word	0x0000f930


	//   ....[135]....
        /*058c*/ 	.word	0x0000f990


	//   ....[136]....
        /*0590*/ 	.word	0x0000fa50


	//   ....[137]....
        /*0594*/ 	.word	0x0000fab0


	//   ....[138]....
        /*0598*/ 	.word	0x0000fb70


	//   ....[139]....
        /*059c*/ 	.word	0x0000fbd0


	//   ....[140]....
        /*05a0*/ 	.word	0x0000fc90


	//   ....[141]....
        /*05a4*/ 	.word	0x0000fcf0


	//   ....[142]....
        /*05a8*/ 	.word	0x0000fd90


	//   ....[143]....
        /*05ac*/ 	.word	0x0000fec0


	//   ....[144]....
        /*05b0*/ 	.word	0x0000ff90


	//   ....[145]....
        /*05b4*/ 	.word	0x00010020


	//   ....[146]....
        /*05b8*/ 	.word	0x00010150


	//   ....[147]....
        /*05bc*/ 	.word	0x000101b0


	//   ....[148]....
        /*05c0*/ 	.word	0x000102c0


	//   ....[149]....
        /*05c4*/ 	.word	0x00010320


	//   ....[150]....
        /*05c8*/ 	.word	0x00010430


	//   ....[151]....
        /*05cc*/ 	.word	0x00010490


	//   ....[152]....
        /*05d0*/ 	.word	0x000105a0


	//   ....[153]....
        /*05d4*/ 	.word	0x00010600


	//   ....[154]....
        /*05d8*/ 	.word	0x000106c0


	//   ....[155]....
        /*05dc*/ 	.word	0x00010820


	//   ....[156]....
        /*05e0*/ 	.word	0x000108c0


	//   ....[157]....
        /*05e4*/ 	.word	0x00010920


	//   ....[158]....
        /*05e8*/ 	.word	0x000109c0


	//   ....[159]....
        /*05ec*/ 	.word	0x00010a20


	//   ....[160]....
        /*05f0*/ 	.word	0x00010ad0


	//   ....[161]....
        /*05f4*/ 	.word	0x00010b30


	//   ....[162]....
        /*05f8*/ 	.word	0x00010bd0


	//   ....[163]....
        /*05fc*/ 	.word	0x00010c30


	//   ....[164]....
        /*0600*/ 	.word	0x00010cd0


	//   ....[165]....
        /*0604*/ 	.word	0x00010d30


	//   ....[166]....
        /*0608*/ 	.word	0x00010dd0


	//   ....[167]....
        /*060c*/ 	.word	0x00010eb0


	//   ....[168]....
        /*0610*/ 	.word	0x00010f50


	//   ....[169]....
        /*0614*/ 	.word	0x00010fb0


	//   ....[170]....
        /*0618*/ 	.word	0x00011080


	//   ....[171]....
        /*061c*/ 	.word	0x000110e0


	//   ....[172]....
        /*0620*/ 	.word	0x000111b0


	//   ....[173]....
        /*0624*/ 	.word	0x00011210


	//   ....[174]....
        /*0628*/ 	.word	0x000112e0


	//   ....[175]....
        /*062c*/ 	.word	0x00011340


	//   ....[176]....
        /*0630*/ 	.word	0x00011410


	//   ....[177]....
        /*0634*/ 	.word	0x00011470


	//   ....[178]....
        /*0638*/ 	.word	0x00011540


	//   ....[179]....
        /*063c*/ 	.word	0x000115d0


	//   ....[180]....
        /*0640*/ 	.word	0x000116f0


	//----- nvinfo : EIATTR_REG_RECONFIG
	.align		4
.L_1472:
        /*0644*/ 	.byte	0x01, 0x54
	.zero		2


	//----- nvinfo : EIATTR_SYSCALL_OFFSETS
	.align		4
        /*0648*/ 	.byte	0x04, 0x46
        /*064a*/ 	.short	(.L_1474 - .L_1473)


	//   ....[0]....
.L_1473:
        /*064c*/ 	.word	0x000017f0


	//   ....[1]....
        /*0650*/ 	.word	0x0000b7e0


	//   ....[2]....
        /*0654*/ 	.word	0x0000b930


	//   ....[3]....
        /*0658*/ 	.word	0x0000ba20


	//   ....[4]....
        /*065c*/ 	.word	0x0000c540


	//----- nvinfo : EIATTR_MBARRIER_INSTR_OFFSETS
	.align		4
.L_1474:
        /*0660*/ 	.byte	0x04, 0x39
        /*0662*/ 	.short	(.L_1476 - .L_1475)


	//   ....[0]....
.L_1475:
        /*0664*/ 	.word	0x00000180
        /*0668*/ 	.word	0x000000ff
        /*066c*/ 	.word	0x00022800
        /*0670*/ 	.short	0x0100
        /*0672*/ 	.byte	0x08
	.zero		1


	//   ....[1]....
        /*0674*/ 	.word	0x00000190
        /*0678*/ 	.word	0x000000ff
        /*067c*/ 	.word	0x00022820
        /*0680*/ 	.short	0x0100
        /*0682*/ 	.byte	0x08
	.zero		1


	//   ....[2]....
        /*0684*/ 	.word	0x00000280
        /*0688*/ 	.word	0x000000ff
        /*068c*/ 	.word	0x00022830
        /*0690*/ 	.short	0x0100
        /*0692*/ 	.byte	0x08
	.zero		1


	//   ....[3]....
        /*0694*/ 	.word	0x00000290
        /*0698*/ 	.word	0x000000ff
        /*069c*/ 	.word	0x00022840
        /*06a0*/ 	.short	0x0100
        /*06a2*/ 	.byte	0x08
	.zero		1


	//   ....[4]....
        /*06a4*/ 	.word	0x000002a0
        /*06a8*/ 	.word	0x000000ff
        /*06ac*/ 	.word	0x00022838
        /*06b0*/ 	.short	0x0100
        /*06b2*/ 	.byte	0x08
	.zero		1


	//   ....[5]....
        /*06b4*/ 	.word	0x000002b0
        /*06b8*/ 	.word	0x000000ff
        /*06bc*/ 	.word	0x00022848
        /*06c0*/ 	.short	0x0100
        /*06c2*/ 	.byte	0x08
	.zero		1


	//   ....[6]....
        /*06c4*/ 	.word	0x000003e0
        /*06c8*/ 	.word	0x000000ff
        /*06cc*/ 	.word	0x00022850
        /*06d0*/ 	.short	0x0100
        /*06d2*/ 	.byte	0x08
	.zero		1


	//   ....[7]....
        /*06d4*/ 	.word	0x000003f0
        /*06d8*/ 	.word	0x000000ff
        /*06dc*/ 	.word	0x00022860
        /*06e0*/ 	.short	0x0100
        /*06e2*/ 	.byte	0x08
	.zero		1


	//   ....[8]....
        /*06e4*/ 	.word	0x00000400
        /*06e8*/ 	.word	0x000000ff
        /*06ec*/ 	.word	0x00022858
        /*06f0*/ 	.short	0x0100
        /*06f2*/ 	.byte	0x08
	.zero		1


	//   ....[9]....
        /*06f4*/ 	.word	0x00000410
        /*06f8*/ 	.word	0x000000ff
        /*06fc*/ 	.word	0x00022868
        /*0700*/ 	.short	0x0100
        /*0702*/ 	.byte	0x08
	.zero		1


	//   ....[10]....
        /*0704*/ 	.word	0x00000500
        /*0708*/ 	.word	0x000000ff
        /*070c*/ 	.word	0x00022870
        /*0710*/ 	.short	0x0100
        /*0712*/ 	.byte	0x06
	.zero		1


	//   ....[11]....
        /*0714*/ 	.word	0x00000510
        /*0718*/ 	.word	0x000000ff
        /*071c*/ 	.word	0x00022880
        /*0720*/ 	.short	0x0100
        /*0722*/ 	.byte	0x06
	.zero		1


	//   ....[12]....
        /*0724*/ 	.word	0x00000520
        /*0728*/ 	.word	0x000000ff
        /*072c*/ 	.word	0x00022878
        /*0730*/ 	.short	0x0100
        /*0732*/ 	.byte	0x06
	.zero		1


	//   ....[13]....
        /*0734*/ 	.word	0x00000530
        /*0738*/ 	.word	0x000000ff
        /*073c*/ 	.word	0x00022888
        /*0740*/ 	.short	0x0100
        /*0742*/ 	.byte	0x06
	.zero		1


	//   ....[14]....
        /*0744*/ 	.word	0x00000660
        /*0748*/ 	.word	0x000000ff
        /*074c*/ 	.word	0x00022890
        /*0750*/ 	.short	0x0100
        /*0752*/ 	.byte	0x08
	.zero		1


	//   ....[15]....
        /*0754*/ 	.word	0x00000670
        /*0758*/ 	.word	0x000000ff
        /*075c*/ 	.word	0x000228a0
        /*0760*/ 	.short	0x0100
        /*0762*/ 	.byte	0x08
	.zero		1


	//   ....[16]....
        /*0764*/ 	.word	0x00000680
        /*0768*/ 	.word	0x000000ff
        /*076c*/ 	.word	0x00022898
        /*0770*/ 	.short	0x0100
        /*0772*/ 	.byte	0x08
	.zero		1


	//   ....[17]....
        /*0774*/ 	.word	0x00000690
        /*0778*/ 	.word	0x000000ff
        /*077c*/ 	.word	0x000228a8
        /*0780*/ 	.short	0x0100
        /*0782*/ 	.byte	0x08
	.zero		1


	//   ....[18]....
        /*0784*/ 	.word	0x000007d0
        /*0788*/ 	.word	0x000000ff
        /*078c*/ 	.word	0x000228b0
        /*0790*/ 	.short	0x0100
        /*0792*/ 	.byte	0x08
	.zero		1


	//   ....[19]....
        /*0794*/ 	.word	0x000007e0
        /*0798*/ 	.word	0x000000ff
        /*079c*/ 	.word	0x000228c0
        /*07a0*/ 	.short	0x0100
        /*07a2*/ 	.byte	0x08
	.zero		1


	//   ....[20]....
        /*07a4*/ 	.word	0x000007f0
        /*07a8*/ 	.word	0x000000ff
        /*07ac*/ 	.word	0x000228b8
        /*07b0*/ 	.short	0x0100
        /*07b2*/ 	.byte	0x08
	.zero		1


	//   ....[21]....
        /*07b4*/ 	.word	0x00000800
        /*07b8*/ 	.word	0x000000ff
        /*07bc*/ 	.word	0x000228c8
        /*07c0*/ 	.short	0x0100
        /*07c2*/ 	.byte	0x08
	.zero		1


	//   ....[22]....
        /*07c4*/ 	.word	0x00001860
        /*07c8*/ 	.word	0x000000ff
        /*07cc*/ 	.word	0x00022800
        /*07d0*/ 	.short	0x010a
        /*07d2*/ 	.byte	0x2f
	.zero		1


	//   ....[23]....
        /*07d4*/ 	.word	0x00001930
        /*07d8*/ 	.word	0x000000ff
        /*07dc*/ 	.word	0x00022830
        /*07e0*/ 	.short	0x010a
        /*07e2*/ 	.byte	0x16
	.zero		1


	//   ....[24]....
        /*07e4*/ 	.word	0x00001970
        /*07e8*/ 	.word	0x000000ff
        /*07ec*/ 	.word	0x00022830
        /*07f0*/ 	.short	0x010a
        /*07f2*/ 	.byte	0x16
	.zero		1


	//   ....[25]....
        /*07f4*/ 	.word	0x00001d50
        /*07f8*/ 	.word	0x000000ff
        /*07fc*/ 	.word	0x00000000
        /*0800*/ 	.short	0x0101
        /*0802*/ 	.byte	0x06
	.zero		1


	//   ....[26]....
        /*0804*/ 	.word	0x000031c0
        /*0808*/ 	.word	0x000000ff
        /*080c*/ 	.word	0x00022850
        /*0810*/ 	.short	0x010a
        /*0812*/ 	.byte	0x16
	.zero		1


	//   ....[27]....
        /*0814*/ 	.word	0x00003200
        /*0818*/ 	.word	0x000000ff
        /*081c*/ 	.word	0x00022850
        /*0820*/ 	.short	0x010a
        /*0822*/ 	.byte	0x16
	.zero		1


	//   ....[28]....
        /*0824*/ 	.word	0x000035c0
        /*0828*/ 	.word	0x000000ff
        /*082c*/ 	.word	0x00000000
        /*0830*/ 	.short	0x0101
        /*0832*/ 	.byte	0x16
	.zero		1


	//   ....[29]....
        /*0834*/ 	.word	0x00003730
        /*0838*/ 	.word	0x000000ff
        /*083c*/ 	.word	0x00022830
        /*0840*/ 	.short	0x010a
        /*0842*/ 	.byte	0x1a
	.zero		1


	//   ....[30]....
        /*0844*/ 	.word	0x00003770
        /*0848*/ 	.word	0x000000ff
        /*084c*/ 	.word	0x00022830
        /*0850*/ 	.short	0x010a
        /*0852*/ 	.byte	0x1a
	.zero		1


	//   ....[31]....
        /*0854*/ 	.word	0x00003a50
        /*0858*/ 	.word	0x000000ff
        /*085c*/ 	.word	0x00000000
        /*0860*/ 	.short	0x0101
        /*0862*/ 	.byte	0x06
	.zero		1


	//   ....[32]....
        /*0864*/ 	.word	0x00005790
        /*0868*/ 	.word	0x000000ff
        /*086c*/ 	.word	0x00022850
        /*0870*/ 	.short	0x010a
        /*0872*/ 	.byte	0x1a
	.zero		1


	//   ....[33]....
        /*0874*/ 	.word	0x000057e0
        /*0878*/ 	.word	0x000000ff
        /*087c*/ 	.word	0x00022850
        /*0880*/ 	.short	0x010a
        /*0882*/ 	.byte	0x1a
	.zero		1


	//   ....[34]....
        /*0884*/ 	.word	0x00005ae0
        /*0888*/ 	.word	0x000000ff
        /*088c*/ 	.word	0x00000000
        /*0890*/ 	.short	0x0101
        /*0892*/ 	.byte	0x1a
	.zero		1


	//   ....[35]....
        /*0894*/ 	.word	0x00005c20
        /*0898*/ 	.word	0x000000ff
        /*089c*/ 	.word	0x00022830
        /*08a0*/ 	.short	0x010a
        /*08a2*/ 	.byte	0x19
	.zero		1


	//   ....[36]....
        /*08a4*/ 	.word	0x00005c60
        /*08a8*/ 	.word	0x000000ff
        /*08ac*/ 	.word	0x00022830
        /*08b0*/ 	.short	0x010a
        /*08b2*/ 	.byte	0x19
	.zero		1


	//   ....[37]....
        /*08b4*/ 	.word	0x00005eb0
        /*08b8*/ 	.word	0x000000ff
        /*08bc*/ 	.word	0x00000000
        /*08c0*/ 	.short	0x0101
        /*08c2*/ 	.byte	0x06
	.zero		1


	//   ....[38]....
        /*08c4*/ 	.word	0x00007500
        /*08c8*/ 	.word	0x000000ff
        /*08cc*/ 	.word	0x00022850
        /*08d0*/ 	.short	0x010a
        /*08d2*/ 	.byte	0x19
	.zero		1


	//   ....[39]....
        /*08d4*/ 	.word	0x00007550
        /*08d8*/ 	.word	0x000000ff
        /*08dc*/ 	.word	0x00022850
        /*08e0*/ 	.short	0x010a
        /*08e2*/ 	.byte	0x19
	.zero		1


	//   ....[40]....
        /*08e4*/ 	.word	0x00007840
        /*08e8*/ 	.word	0x000000ff
        /*08ec*/ 	.word	0x00000000
        /*08f0*/ 	.short	0x0101
        /*08f2*/ 	.byte	0x19
	.zero		1


	//   ....[41]....
        /*08f4*/ 	.word	0x00009ae0
        /*08f8*/ 	.word	0x000000ff
        /*08fc*/ 	.word	0x00000000
        /*0900*/ 	.short	0x0101
        /*0902*/ 	.byte	0x05
	.zero		1


	//   ....[42]....
        /*0904*/ 	.word	0x0000be20
        /*0908*/ 	.word	0x00000016
        /*090c*/ 	.word	0x00022840
        /*0910*/ 	.short	0x010a
        /*0912*/ 	.byte	0x3f
	.zero		1


	//   ....[43]....
        /*0914*/ 	.word	0x0000c320
        /*0918*/ 	.word	0x00000016
        /*091c*/ 	.word	0x00022830
        /*0920*/ 	.short	0x0107
        /*0922*/ 	.byte	0x3f
	.zero		1


	//   ....[44]....
        /*0924*/ 	.word	0x0000c3f0
        /*0928*/ 	.word	0x00000016
        /*092c*/ 	.word	0x00022830
        /*0930*/ 	.short	0x0101
        /*0932*/ 	.byte	0x3f
	.zero		1


	//   ....[45]....
        /*0934*/ 	.word	0x0000cc80
        /*0938*/ 	.word	0x00000010
        /*093c*/ 	.word	0x00022800
        /*0940*/ 	.short	0x0107
        /*0942*/ 	.byte	0x3f
	.zero		1


	//   ....[46]....
        /*0944*/ 	.word	0x0000cd70
        /*0948*/ 	.word	0x00000010
        /*094c*/ 	.word	0x00022800
        /*0950*/ 	.short	0x0101
        /*0952*/ 	.byte	0x3f
	.zero		1


	//   ....[47]....
        /*0954*/ 	.word	0x0000cd90
        /*0958*/ 	.word	0x00000010
        /*095c*/ 	.word	0x00022820
        /*0960*/ 	.short	0x010a
        /*0962*/ 	.byte	0x3f
	.zero		1


	//   ....[48]....
        /*0964*/ 	.word	0x0000ce20
        /*0968*/ 	.word	0x00000016
        /*096c*/ 	.word	0x00022860
        /*0970*/ 	.short	0x010a
        /*0972*/ 	.byte	0x3f
	.zero		1


	//   ....[49]....
        /*0974*/ 	.word	0x0000d510
        /*0978*/ 	.word	0x00000016
        /*097c*/ 	.word	0x00022850
        /*0980*/ 	.short	0x0107
        /*0982*/ 	.byte	0x3f
	.zero		1


	//   ....[50]....
        /*0984*/ 	.word	0x0000d5e0
        /*0988*/ 	.word	0x00000016
        /*098c*/ 	.word	0x00022850
        /*0990*/ 	.short	0x0101
        /*0992*/ 	.byte	0x3f
	.zero		1


	//   ....[51]....
        /*0994*/ 	.word	0x0000d910
        /*0998*/ 	.word	0x0000000a
        /*099c*/ 	.word	0x00022840
        /*09a0*/ 	.short	0x010a
        /*09a2*/ 	.byte	0x3f
	.zero		1


	//   ....[52]....
        /*09a4*/ 	.word	0x0000dce0
        /*09a8*/ 	.word	0x0000000a
        /*09ac*/ 	.word	0x00022830
        /*09b0*/ 	.short	0x0107
        /*09b2*/ 	.byte	0x3f
	.zero		1


	//   ....[53]....
        /*09b4*/ 	.word	0x0000dda0
        /*09b8*/ 	.word	0x0000000a
        /*09bc*/ 	.word	0x00022830
        /*09c0*/ 	.short	0x0101
        /*09c2*/ 	.byte	0x3f
	.zero		1


	//   ....[54]....
        /*09c4*/ 	.word	0x0000ddd0
        /*09c8*/ 	.word	0x0000000a
        /*09cc*/ 	.word	0x00022860
        /*09d0*/ 	.short	0x010a
        /*09d2*/ 	.byte	0x3f
	.zero		1


	//   ....[55]....
        /*09d4*/ 	.word	0x0000e2f0
        /*09d8*/ 	.word	0x0000000a
        /*09dc*/ 	.word	0x00022850
        /*09e0*/ 	.short	0x0107
        /*09e2*/ 	.byte	0x3f
	.zero		1


	//   ....[56]....
        /*09e4*/ 	.word	0x0000e3b0
        /*09e8*/ 	.word	0x0000000a
        /*09ec*/ 	.word	0x00022850
        /*09f0*/ 	.short	0x0101
        /*09f2*/ 	.byte	0x3f
	.zero		1


	//   ....[57]....
        /*09f4*/ 	.word	0x0000e790
        /*09f8*/ 	.word	0x00000005
        /*09fc*/ 	.word	0x00022820
        /*0a00*/ 	.short	0x010a
        /*0a02*/ 	.byte	0x3f
	.zero		1


	//   ....[58]....
        /*0a04*/ 	.word	0x0000e910
        /*0a08*/ 	.word	0x00000003
        /*0a0c*/ 	.word	0x00022840
        /*0a10*/ 	.short	0x010a
        /*0a12*/ 	.byte	0x3f
	.zero		1


	//   ....[59]....
        /*0a14*/ 	.word	0x0000e9b0
        /*0a18*/ 	.word	0x00000005
        /*0a1c*/ 	.word	0x00022840
        /*0a20*/ 	.short	0x010a
        /*0a22*/ 	.byte	0x3f
	.zero		1


	//   ....[60]....
        /*0a24*/ 	.word	0x0000e9f0
        /*0a28*/ 	.word	0x00000003
        /*0a2c*/ 	.word	0x00022860
        /*0a30*/ 	.short	0x010a
        /*0a32*/ 	.byte	0x3f
	.zero		1


	//   ....[61]....
        /*0a34*/ 	.word	0x0000ea30
        /*0a38*/ 	.word	0x00000005
        /*0a3c*/ 	.word	0x00022860
        /*0a40*/ 	.short	0x010a
        /*0a42*/ 	.byte	0x3f
	.zero		1


	//   ....[62]....
        /*0a44*/ 	.word	0x0000eaa0
        /*0a48*/ 	.word	0x00000003
        /*0a4c*/ 	.word	0x00022800
        /*0a50*/ 	.short	0x010a
        /*0a52*/ 	.byte	0x3f
	.zero		1


	//   ....[63]....
        /*0a54*/ 	.word	0x0000eb00
        /*0a58*/ 	.word	0x00000003
        /*0a5c*/ 	.word	0x00022830
        /*0a60*/ 	.short	0x010a
        /*0a62*/ 	.byte	0x3f
	.zero		1


	//   ....[64]....
        /*0a64*/ 	.word	0x0000eb60
        /*0a68*/ 	.word	0x00000009
        /*0a6c*/ 	.word	0x00022850
        /*0a70*/ 	.short	0x010a
        /*0a72*/ 	.byte	0x3f
	.zero		1


	//   ....[65]....
        /*0a74*/ 	.word	0x0000ebc0
        /*0a78*/ 	.word	0x00000000
        /*0a7c*/ 	.word	0x00022830
        /*0a80*/ 	.short	0x010a
        /*0a82*/ 	.byte	0x3f
	.zero		1


	//   ....[66]....
        /*0a84*/ 	.word	0x0000ec20
        /*0a88*/ 	.word	0x0000000a
        /*0a8c*/ 	.word	0x00022850
        /*0a90*/ 	.short	0x010a
        /*0a92*/ 	.byte	0x3f
	.zero		1


	//   ....[67]....
        /*0a94*/ 	.word	0x0000ec80
        /*0a98*/ 	.word	0x00000000
        /*0a9c*/ 	.word	0x00022830
        /*0aa0*/ 	.short	0x010a
        /*0aa2*/ 	.byte	0x3f
	.zero		1


	//   ....[68]....
        /*0aa4*/ 	.word	0x0000ece0
        /*0aa8*/ 	.word	0x0000000a
        /*0aac*/ 	.word	0x00022850
        /*0ab0*/ 	.short	0x010a
        /*0ab2*/ 	.byte	0x3f
	.zero		1


	//   ....[69]....
        /*0ab4*/ 	.word	0x0000ede0
        /*0ab8*/ 	.word	0x00000016
        /*0abc*/ 	.word	0x00022840
        /*0ac0*/ 	.short	0x010a
        /*0ac2*/ 	.byte	0x3f
	.zero		1


	//   ....[70]....
        /*0ac4*/ 	.word	0x0000fdc0
        /*0ac8*/ 	.word	0x00000010
        /*0acc*/ 	.word	0x00022820
        /*0ad0*/ 	.short	0x010a
        /*0ad2*/ 	.byte	0x3f
	.zero		1


	//   ....[71]....
        /*0ad4*/ 	.word	0x0000fe10
        /*0ad8*/ 	.word	0x00000016
        /*0adc*/ 	.word	0x00022860
        /*0ae0*/ 	.short	0x010a
        /*0ae2*/ 	.byte	0x3f
	.zero		1


	//   ....[72]....
        /*0ae4*/ 	.word	0x00010770
        /*0ae8*/ 	.word	0x0000000a
        /*0aec*/ 	.word	0x00022840
        /*0af0*/ 	.short	0x010a
        /*0af2*/ 	.byte	0x3f
	.zero		1


	//   ....[73]....
        /*0af4*/ 	.word	0x00010e00
        /*0af8*/ 	.word	0x0000000a
        /*0afc*/ 	.word	0x00022860
        /*0b00*/ 	.short	0x010a
        /*0b02*/ 	.byte	0x3f
	.zero		1


	//   ....[74]....
        /*0b04*/ 	.word	0x00011610
        /*0b08*/ 	.word	0x00000005
        /*0b0c*/ 	.word	0x00022820
        /*0b10*/ 	.short	0x010a
        /*0b12*/ 	.byte	0x3f
	.zero		1


	//   ....[75]....
        /*0b14*/ 	.word	0x000117b0
        /*0b18*/ 	.word	0x00000003
        /*0b1c*/ 	.word	0x00022840
        /*0b20*/ 	.short	0x010a
        /*0b22*/ 	.byte	0x3f
	.zero		1


	//   ....[76]....
        /*0b24*/ 	.word	0x00011800
        /*0b28*/ 	.word	0x00000005
        /*0b2c*/ 	.word	0x00022840
        /*0b30*/ 	.short	0x010a
        /*0b32*/ 	.byte	0x3f
	.zero		1


	//   ....[77]....
        /*0b34*/ 	.word	0x00011850
        /*0b38*/ 	.word	0x00000003
        /*0b3c*/ 	.word	0x00022860
        /*0b40*/ 	.short	0x010a
        /*0b42*/ 	.byte	0x3f
	.zero		1


	//----- nvinfo : EIATTR_NUM_MBARRIERS
	.align		4
.L_1476:
        /*0b44*/ 	.byte	0x03, 0x38
        /*0b46*/ 	.short	0x0016


	//----- nvinfo : EIATTR_EXIT_INSTR_OFFSETS
	.align		4
        /*0b48*/ 	.byte	0x04, 0x1c
        /*0b4a*/ 	.short	(.L_1478 - .L_1477)


	//   ....[0]....
.L_1477:
        /*0b4c*/ 	.word	0x00000970


	//   ....[1]....
        /*0b50*/ 	.word	0x0000ac00


	//   ....[2]....
        /*0b54*/ 	.word	0x0000ea80


	//----- nvinfo : EIATTR_MAX_THREADS
	.align		4
.L_1478:
        /*0b58*/ 	.byte	0x04, 0x05
        /*0b5a*/ 	.short	(.L_1480 - .L_1479)
.L_1479:
        /*0b5c*/ 	.word	0x00000180
        /*0b60*/ 	.word	0x00000001
        /*0b64*/ 	.word	0x00000001


	//----- nvinfo : EIATTR_CRS_STACK_SIZE
	.align		4
.L_1480:
        /*0b68*/ 	.byte	0x04, 0x1e
        /*0b6a*/ 	.short	(.L_1482 - .L_1481)
.L_1481:
        /*0b6c*/ 	.word	0x00000000


	//----- nvinfo : EIATTR_CBANK_PARAM_SIZE
	.align		4
.L_1482:
        /*0b70*/ 	.byte	0x03, 0x19
        /*0b72*/ 	.short	0x0af0


	//----- nvinfo : EIATTR_PARAM_CBANK
	.align		4
        /*0b74*/ 	.byte	0x04, 0x0a
        /*0b76*/ 	.short	(.L_1484 - .L_1483)
	.align		4
.L_1483:
        /*0b78*/ 	.word	index@(.nv.constant0._ZN7cutlass13device_kernelIN5flash11enable_sm90INS1_16FlashAttnFwdSm90INS1_25CollectiveMainloopFwdSm90ILi2EN4cute5tupleIJNS5_1CILi1EEES8_S8_EEENS6_IJNS7_ILi128EEENS7_ILi96EEENS7_ILi64EEEEEELi256ENS_10bfloat16_tEfNS_4arch4Sm90ELb1ELb0ELb0ELb0ELb1ELb0ELb0ELb1ELb0ELb1ELb0ELb0EEENS1_21CollectiveEpilogueFwdINS6_IJSA_NS7_ILi256EEESB_EEES9_SE_SG_Li256ELb0ELb1ELb0ELb0EEENS1_30DynamicPersistentTileSchedulerILi256ELi128ELb0ELb1ELb1EEEEEEEEEvNT_6ParamsE)
        /*0b7c*/ 	.short	0x0210
        /*0b7e*/ 	.short	0x0af0


	//----- nvinfo : EIATTR_SW_WAR
	.align		4
.L_1484:
        /*0b80*/ 	.byte	0x04, 0x36
        /*0b82*/ 	.short	(.L_1486 - .L_1485)
.L_1485:
        /*0b84*/ 	.word	0x00000008
.L_1486:


//--------------------- .nv.info._ZN7cutlass13device_kernelIN5flash11enable_sm90INS1_16FlashAttnFwdSm90INS1_25CollectiveMainloopFwdSm90ILi2EN4cute5tupleIJNS5_1CILi1EEES8_S8_EEENS6_IJNS7_ILi128EEENS7_ILi96EEENS7_ILi64EEEEEELi256ENS_10bfloat16_tEfNS_4arch4Sm90ELb1ELb0ELb0ELb0ELb1ELb0ELb1ELb1ELb0ELb1ELb0ELb0EEENS1_21CollectiveEpilogueFwdINS6_IJSA_NS7_ILi256EEESB_EEES9_SE_SG_Li256ELb0ELb1ELb0ELb0EEENS1_30DynamicPersistentTileSchedulerILi256ELi128ELb0ELb1ELb1EEEEEEEEEvNT_6ParamsE --------------------------
	.section	.nv.info._ZN7cutlass13device_kernelIN5flash11enable_sm90INS1_16FlashAttnFwdSm90INS1_25CollectiveMainloopFwdSm90ILi2EN4cute5tupleIJNS5_1CILi1EEES8_S8_EEENS6_IJNS7_ILi128EEENS7_ILi96EEENS7_ILi64EEEEEELi256ENS_10bfloat16_tEfNS_4arch4Sm90ELb1ELb0ELb0ELb0ELb1ELb0ELb1ELb1ELb0ELb1ELb0ELb0EEENS1_21CollectiveEpilogueFwdINS6_IJSA_NS7_ILi256EEESB_EEES9_SE_SG_Li256ELb0ELb1ELb0ELb0EEENS1_30DynamicPersistentTileSchedulerILi256ELi128ELb0ELb1ELb1EEEEEEEEEvNT_6ParamsE,"",@"SHT_CUDA_INFO"
	.sectionflags	@""
	.align	4


	//----- nvinfo : EIATTR_CUDA_API_VERSION
	.align		4
        /*0000*/ 	.byte	0x04, 0x37
        /*0002*/ 	.short	(.L_1488 - .L_1487)
.L_1487:
        /*0004*/ 	.word	0x00000082


	//----- nvinfo : EIATTR_KPARAM_INFO
	.align		4
.L_1488:
        /*0008*/ 	.byte	0x04, 0x17
        /*000a*/ 	.short	(.L_1490 - .L_1489)
.L_1489:
        /*000c*/ 	.word	0x00000000
        /*0010*/ 	.short	0x0000
        /*0012*/ 	.short	0x0070
        /*0014*/ 	.byte	0x00, 0xf0, 0x01, 0x2e


	//----- nvinfo : EIATTR_SPARSE_MMA_MASK
	.align		4
.L_1490:
        /*0018*/ 	.byte	0x03, 0x50
        /*001a*/ 	.short	0x0000


	//----- nvinfo : EIATTR_MAXREG_COUNT
	.align		4
        /*001c*/ 	.byte	0x03, 0x1b
        /*001e*/ 	.short	0x00a8


	//----- nvinfo : EIATTR_NUM_BARRIERS
	.align		4
        /*0020*/ 	.byte	0x02, 0x4c
        /*0022*/ 	.byte	0x10
	.zero		1


	//----- nvinfo : EIATTR_EXTERNS
	.align		4
        /*0024*/ 	.byte	0x04, 0x0f
        /*0026*/ 	.short	(.L_1492 - .L_1491)


	//   ....[0]....
	.align		4
.L_1491:
        /*0028*/ 	.word	index@(__assertfail)


	//----- nvinfo : EIATTR_ANNOTATIONS
	.align		4
.L_1492:
        /*002c*/ 	.byte	0x04, 0x55
        /*002e*/ 	.short	(.L_1494 - .L_1493)


	//   ....[0]....
.L_1493:
        /*0030*/ 	.word	0x00000001
        /*0034*/ 	.byte	0xc0, 0x08, 0x00, 0x00, 0x01, 0x00, 0x00, 0x00, 0xc0, 0x09, 0x00, 0x00, 0x01, 0x00, 0x00, 0x00
        /*0044*/ 	.byte	0x20, 0xc3, 0x00, 0x00, 0x01, 0x00, 0x00, 0x00, 0xc0, 0xc3, 0x00, 0x00, 0x01, 0x00, 0x00, 0x00
        /*0054*/ 	.byte	0xb0, 0xc7, 0x00, 0x00, 0x01, 0x00, 0x00, 0x00, 0xe0, 0xc7, 0x00, 0x00, 0x01, 0x00, 0x00, 0x00
        /*0064*/ 	.byte	0x60, 0xd6, 0x00, 0x00, 0x01, 0x00, 0x00, 0x00, 0x20, 0xf2, 0x00, 0x00, 0x01, 0x00, 0x00, 0x00
        /*0074*/ 	.byte	0x40, 0xf2, 0x00, 0x00, 0x01, 0x00, 0x00, 0x00, 0x70, 0xf3, 0x00, 0x00, 0x01, 0x00, 0x00, 0x00
        /*0084*/ 	.byte	0xe0, 0xf4, 0x00, 0x00, 0x01, 0x00, 0x00, 0x00, 0xe0, 0x0b, 0x01, 0x00, 0x01, 0x00, 0x00, 0x00
        /*0094*/ 	.byte	0x80, 0x0d, 0x01, 0x00, 0x01, 0x00, 0x00, 0x00, 0x60, 0x31, 0x01, 0x00


	//----- nvinfo : EIATTR_MERCURY_ISA_VERSION
	.align		4
.L_1494:
        /*00a0*/ 	.byte	0x03, 0x5f
        /*00a2*/ 	.short	0x0101


	//----- nvinfo : EIATTR_INT_WARP_WIDE_INSTR_OFFSETS
	.align		4
        /*00a4*/ 	.byte	0x04, 0x31
        /*00a6*/ 	.short	(.L_1496 - .L_1495)


	//   ....[0]....
.L_1495:
        /*00a8*/ 	.word	0x000000c0


	//   ....[1]....
        /*00ac*/ 	.word	0x000000d0


	//   ....[2]....
        /*00b0*/ 	.word	0x000000e0


	//   ....[3]....
        /*00b4*/ 	.word	0x00000180


	//   ....[4]....
        /*00b8*/ 	.word	0x0000cda0


	//   ....[5]....
        /*00bc*/ 	.word	0x0000ce30


	//   ....[6]....
        /*00c0*/ 	.word	0x00010970


	//   ....[7]....
        /*00c4*/ 	.word	0x00010a00


	//----- nvinfo : EIATTR_COOP_GROUP_MASK_REGIDS
	.align		4
.L_1496:
        /*00c8*/ 	.byte	0x04, 0x29
        /*00ca*/ 	.short	(.L_1498 - .L_1497)


	//   ....[0]....
.L_1497:
        /*00cc*/ 	.word	0xffffffff


	//   ....[1]....
        /*00d0*/ 	.word	0xffffffff


	//   ....[2]....
        /*00d4*/ 	.word	0xffffffff


	//   ....[3]....
        /*00d8*/ 	.word	0xffffffff


	//   ....[4]....
        /*00dc*/ 	.word	0xffffffff


	//   ....[5]....
        /*00e0*/ 	.word	0xffffffff


	//   ....[6]....
        /*00e4*/ 	.word	0xffffffff


	//   ....[7]....
        /*00e8*/ 	.word	0xffffffff


	//   ....[8]....
        /*00ec*/ 	.word	0xffffffff


	//   ....[9]....
        /*00f0*/ 	.word	0xffffffff


	//   ....[10]....
        /*00f4*/ 	.word	0xffffffff


	//   ....[11]....
        /*00f8*/ 	.word	0xffffffff


	//   ....[12]....
        /*00fc*/ 	.word	0xffffffff


	//   ....[13]....
        /*0100*/ 	.word	0xffffffff


	//   ....[14]....
        /*0104*/ 	.word	0xffffffff


	//   ....[15]....
        /*0108*/ 	.word	0xffffffff


	//   ....[16]....
        /*010c*/ 	.word	0xffffffff


	//   ....[17]....
        /*0110*/ 	.word	0xffffffff


	//   ....[18]....
        /*0114*/ 	.word	0xffffffff


	//   ....[19]....
        /*0118*/ 	.word	0xffffffff


	//   ....[20]....
        /*011c*/ 	.word	0xffffffff


	//   ....[21]....
        /*0120*/ 	.word	0xffffffff


	//   ....[22]....
        /*0124*/ 	.word	0xffffffff


	//   ....[23]....
        /*0128*/ 	.word	0xffffffff


	//   ....[24]....
        /*012c*/ 	.word	0xffffffff


	//   ....[25]....
        /*0130*/ 	.word	0xffffffff


	//   ....[26]....
        /*0134*/ 	.word	0xffffffff


	//   ....[27]....
        /*0138*/ 	.word	0xffffffff


	//   ....[28]....
        /*013c*/ 	.word	0xffffffff


	//   ....[29]....
        /*0140*/ 	.word	0xffffffff


	//   ....[30]....
        /*0144*/ 	.word	0xffffffff


	//   ....[31]....
        /*0148*/ 	.word	0xffffffff


	//   ....[32]....
        /*014c*/ 	.word	0xffffffff


	//   ....[33]....
        /*0150*/ 	.word	0xffffffff


	//   ....[34]....
        /*0154*/ 	.word	0xffffffff


	//   ....[35]....
        /*0158*/ 	.word	0xffffffff


	//   ....[36]....
        /*015c*/ 	.word	0xffffffff


	//   ....[37]....
        /*0160*/ 	.word	0xffffffff


	//   ....[38]....
        /*0164*/ 	.word	0xffffffff


	//   ....[39]....
        /*0168*/ 	.word	0xffffffff


	//   ....[40]....
        /*016c*/ 	.word	0xffffffff


	//   ....[41]....
        /*0170*/ 	.word	0xffffffff


	//   ....[42]....
        /*0174*/ 	.word	0xffffffff


	//   ....[43]....
        /*0178*/ 	.word	0xffffffff


	//   ....[44]....
        /*017c*/ 	.word	0xffffffff


	//   ....[45]....
        /*0180*/ 	.word	0xffffffff


	//   ....[46]....
        /*0184*/ 	.word	0xffffffff


	//   ....[47]....
        /*0188*/ 	.word	0xffffffff


	//   ....[48]....
        /*018c*/ 	.word	0xffffffff


	//   ....[49]....
        /*0190*/ 	.word	0xffffffff


	//   ....[50]....
        /*0194*/ 	.word	0xffffffff


	//   ....[51]....
        /*0198*/ 	.word	0xffffffff


	//   ....[52]....
        /*019c*/ 	.word	0xffffffff


	//   ....[53]....
        /*01a0*/ 	.word	0xffffffff


	//   ....[54]....
        /*01a4*/ 	.word	0xffffffff


	//   ....[55]....
        /*01a8*/ 	.word	0xffffffff


	//   ....[56]....
        /*01ac*/ 	.word	0xffffffff


	//   ....[57]....
        /*01b0*/ 	.word	0xffffffff


	//   ....[58]....
        /*01b4*/ 	.word	0xffffffff


	//   ....[59]....
        /*01b8*/ 	.word	0xffffffff


	//   ....[60]....
        /*01bc*/ 	.word	0xffffffff


	//   ....[61]....
        /*01c0*/ 	.word	0xffffffff


	//   ....[62]....
        /*01c4*/ 	.word	0xffffffff


	//   ....[63]....
        /*01c8*/ 	.word	0xffffffff


	//   ....[64]....
        /*01cc*/ 	.word	0xffffffff


	//   ....[65]....
        /*01d0*/ 	.word	0xffffffff


	//   ....[66]....
        /*01d4*/ 	.word	0xffffffff


	//   ....[67]....
        /*01d8*/ 	.word	0xffffffff


	//   ....[68]....
        /*01dc*/ 	.word	0xffffffff


	//   ....[69]....
        /*01e0*/ 	.word	0xffffffff


	//   ....[70]....
        /*01e4*/ 	.word	0xffffffff


	//   ....[71]....
        /*01e8*/ 	.word	0xffffffff


	//   ....[72]....
        /*01ec*/ 	.word	0xffffffff


	//   ....[73]....
        /*01f0*/ 	.word	0xffffffff


	//   ....[74]....
        /*01f4*/ 	.word	0xffffffff


	//   ....[75]....
        /*01f8*/ 	.word	0xffffffff


	//   ....[76]....
        /*01fc*/ 	.word	0xffffffff


	//   ....[77]....
        /*0200*/ 	.word	0xffffffff


	//   ....[78]....
        /*0204*/ 	.word	0xffffffff


	//   ....[79]....
        /*0208*/ 	.word	0xffffffff


	//   ....[80]....
        /*020c*/ 	.word	0xffffffff


	//   ....[81]....
        /*0210*/ 	.word	0xffffffff


	//   ....[82]....
        /*0214*/ 	.word	0xffffffff


	//   ....[83]....
        /*0218*/ 	.word	0xffffffff


	//   ....[84]....
        /*021c*/ 	.word	0xffffffff


	//   ....[85]....
        /*0220*/ 	.word	0xffffffff


	//   ....[86]....
        /*0224*/ 	.word	0xffffffff


	//   ....[87]....
        /*0228*/ 	.word	0xffffffff


	//   ....[88]....
        /*022c*/ 	.word	0xffffffff


	//   ....[89]....
        /*0230*/ 	.word	0xffffffff


	//   ....[90]....
        /*0234*/ 	.word	0xffffffff


	//   ....[91]....
        /*0238*/ 	.word	0xffffffff


	//   ....[92]....
        /*023c*/ 	.word	0xffffffff


	//   ....[93]....
        /*0240*/ 	.word	0xffffffff


	//   ....[94]....
        /*0244*/ 	.word	0xffffffff


	//   ....[95]....
        /*0248*/ 	.word	0xffffffff


	//   ....[96]....
        /*024c*/ 	.word	0xffffffff


	//   ....[97]....
        /*0250*/ 	.word	0xffffffff


	//   ....[98]....
        /*0254*/ 	.word	0xffffffff


	//   ....[99]....
        /*0258*/ 	.word	0xffffffff


	//   ....[100]....
        /*025c*/ 	.word	0xffffffff


	//   ....[101]....
        /*0260*/ 	.word	0xffffffff


	//   ....[102]....
        /*0264*/ 	.word	0xffffffff


	//   ....[103]....
        /*0268*/ 	.word	0xffffffff


	//   ....[104]....
        /*026c*/ 	.word	0xffffffff


	//   ....[105]....
        /*0270*/ 	.word	0xffffffff


	//   ....[106]....
        /*0274*/ 	.word	0xffffffff


	//   ....[107]....
        /*0278*/ 	.word	0xffffffff


	//   ....[108]....
        /*027c*/ 	.word	0xffffffff


	//   ....[109]....
        /*0280*/ 	.word	0xffffffff


	//   ....[110]....
        /*0284*/ 	.word	0xffffffff


	//   ....[111]....
        /*0288*/ 	.word	0xffffffff


	//   ....[112]....
        /*028c*/ 	.word	0xffffffff


	//   ....[113]....
        /*0290*/ 	.word	0xffffffff


	//   ....[114]....
        /*0294*/ 	.word	0xffffffff


	//   ....[115]....
        /*0298*/ 	.word	0xffffffff


	//   ....[116]....
        /*029c*/ 	.word	0xffffffff


	//   ....[117]....
        /*02a0*/ 	.word	0xffffffff


	//   ....[118]....
        /*02a4*/ 	.word	0xffffffff


	//   ....[119]....
        /*02a8*/ 	.word	0xffffffff


	//   ....[120]....
        /*02ac*/ 	.word	0xffffffff


	//   ....[121]....
        /*02b0*/ 	.word	0xffffffff


	//   ....[122]....
        /*02b4*/ 	.word	0xffffffff


	//   ....[123]....
        /*02b8*/ 	.word	0xffffffff


	//   ....[124]....
        /*02bc*/ 	.word	0xffffffff


	//   ....[125]....
        /*02c0*/ 	.word	0xffffffff


	//   ....[126]....
        /*02c4*/ 	.word	0xffffffff


	//   ....[127]....
        /*02c8*/ 	.word	0xffffffff


	//   ....[128]....
        /*02cc*/ 	.word	0xffffffff


	//   ....[129]....
        /*02d0*/ 	.word	0xffffffff


	//   ....[130]....
        /*02d4*/ 	.word	0x0500000f


	//   ....[131]....
        /*02d8*/ 	.word	0x0500000f


	//   ....[132]....
        /*02dc*/ 	.word	0x0500000f


	//   ....[133]....
        /*02e0*/ 	.word	0x0500000f


	//   ....[134]....
        /*02e4*/ 	.word	0x0500000f


	//   ....[135]....
        /*02e8*/ 	.word	0x0500000f


	//   ....[136]....
        /*02ec*/ 	.word	0x0500000f


	//   ....[137]....
        /*02f0*/ 	.word	0x0500000f


	//   ....[138]....
        /*02f4*/ 	.word	0x0500000f


	//   ....[139]....
        /*02f8*/ 	.word	0x0500000f


	//   ....[140]....
        /*02fc*/ 	.word	0x0500000f


	//   ....[141]....
        /*0300*/ 	.word	0x0500000f


	//   ....[142]....
        /*0304*/ 	.word	0x0500000f


	//   ....[143]....
        /*0308*/ 	.word	0x0500000f


	//   ....[144]....
        /*030c*/ 	.word	0x0500000f


	//   ....[145]....
        /*0310*/ 	.word	0x0500000f


	//   ....[146]....
        /*0314*/ 	.word	0x0500000f


	//   ....[147]....
        /*0318*/ 	.word	0x0500000f


	//   ....[148]....
        /*031c*/ 	.word	0x0500000f


	//   ....[149]....
        /*0320*/ 	.word	0x0500000f


	//   ....[150]....
        /*0324*/ 	.word	0x0500000f


	//   ....[151]....
        /*0328*/ 	.word	0x0500000f


	//   ....[152]....
        /*032c*/ 	.word	0x0500000f


	//   ....[153]....
        /*0330*/ 	.word	0x0500000f


	//   ....[154]....
        /*0334*/ 	.word	0x0500000f


	//   ....[155]....
        /*0338*/ 	.word	0x0500000f


	//   ....[156]....
        /*033c*/ 	.word	0x0500000f


	//   ....[157]....
        /*0340*/ 	.word	0x0500000f


	//   ....[158]....
        /*0344*/ 	.word	0x0500000f


	//   ....[159]....
        /*0348*/ 	.word	0x0500000f


	//   ....[160]....
        /*034c*/ 	.word	0x0500000f


	//   ....[161]....
        /*0350*/ 	.word	0x0500000f


	//   ....[162]....
        /*0354*/ 	.word	0x0500000f


	//   ....[163]....
        /*0358*/ 	.word	0x0500000f


	//   ....[164]....
        /*035c*/ 	.word	0x0500000f


	//   ....[165]....
        /*0360*/ 	.word	0x0500000f


	//   ....[166]....
        /*0364*/ 	.word	0x0500000f


	//   ....[167]....
        /*0368*/ 	.word	0x0500000f


	//   ....[168]....
        /*036c*/ 	.word	0x0500000f


	//   ....[169]....
        /*0370*/ 	.word	0x0500000f


	//   ....[170]....
        /*0374*/ 	.word	0x0500000f


	//   ....[171]....
        /*0378*/ 	.word	0x0500000f


	//   ....[172]....
        /*037c*/ 	.word	0x0500000f


	//   ....[173]....
        /*0380*/ 	.word	0x0500000f


	//   ....[174]....
        /*0384*/ 	.word	0x0500000f


	//   ....[175]....
        /*0388*/ 	.word	0x0500000f


	//   ....[176]....
        /*038c*/ 	.word	0x0500000f


	//   ....[177]....
        /*0390*/ 	.word	0x0500000f


	//   ....[178]....
        /*0394*/ 	.word	0x0500000f


	//   ....[179]....
        /*0398*/ 	.word	0x0500000f


	//   ....[180]....
        /*039c*/ 	.word	0x0500000f


	//   ....[181]....
        /*03a0*/ 	.word	0x0500000f


	//   ....[182]....
        /*03a4*/ 	.word	0x0500000f


	//   ....[183]....
        /*03a8*/ 	.word	0x0500000f


	//   ....[184]....
        /*03ac*/ 	.word	0x0500000f


	//   ....[185]....
        /*03b0*/ 	.word	0x0500000f


	//   ....[186]....
        /*03b4*/ 	.word	0x0500000f


	//   ....[187]....
        /*03b8*/ 	.word	0x0500000f


	//   ....[188]....
        /*03bc*/ 	.word	0x0500000f


	//   ....[189]....
        /*03c0*/ 	.word	0x0500000f


	//   ....[190]....
        /*03c4*/ 	.word	0x0500000f


	//   ....[191]....
        /*03c8*/ 	.word	0x0500000f


	//   ....[192]....
        /*03cc*/ 	.word	0x0500000f


	//   ....[193]....
        /*03d0*/ 	.word	0x0500000f


	//   ....[194]....
        /*03d4*/ 	.word	0x0500000f


	//   ....[195]....
        /*03d8*/ 	.word	0x0500000f


	//   ....[196]....
        /*03dc*/ 	.word	0x0500000f


	//   ....[197]....
        /*03e0*/ 	.word	0x0500000f


	//   ....[198]....
        /*03e4*/ 	.word	0x0500000f


	//   ....[199]....
        /*03e8*/ 	.word	0x0500000f


	//   ....[200]....
        /*03ec*/ 	.word	0x0500000f


	//   ....[201]....
        /*03f0*/ 	.word	0x0500000f


	//   ....[202]....
        /*03f4*/ 	.word	0x0500000f


	//   ....[203]....
        /*03f8*/ 	.word	0x0500000f


	//   ....[204]....
        /*03fc*/ 	.word	0x0500000f


	//   ....[205]....
        /*0400*/ 	.word	0x0500000f


	//   ....[206]....
        /*0404*/ 	.word	0x0500000f


	//   ....[207]....
        /*0408*/ 	.word	0x0500000f


	//   ....[208]....
        /*040c*/ 	.word	0x0500000f


	//   ....[209]....
        /*0410*/ 	.word	0x0500000f


	//   ....[210]....
        /*0414*/ 	.word	0x0500000f


	//   ....[211]....
        /*0418*/ 	.word	0x0500000f


	//   ....[212]....
        /*041c*/ 	.word	0x0500000f


	//----- nvinfo : EIATTR_COOP_GROUP_INSTR_OFFSETS
	.align		4
.L_1498:
        /*0420*/ 	.byte	0x04, 0x28
        /*0422*/ 	.short	(.L_1500 - .L_1499)


	//   ....[0]....
.L_1499:
        /*0424*/ 	.word	0x00000080


	//   ....[1]....
        /*0428*/ 	.word	0x00000090


	//   ....[2]....
        /*042c*/ 	.word	0x000002f0


	//   ....[3]....
        /*0430*/ 	.word	0x00000450


	//   ....[4]....
        /*0434*/ 	.word	0x00000570


	//   ....[5]....
        /*0438*/ 	.word	0x000006d0


	//   ....[6]....
        /*043c*/ 	.word	0x00001670


	//   ....[7]....
        /*0440*/ 	.word	0x000027d0


	//   ....[8]....
        /*0444*/ 	.word	0x000027f0


	//   ....[9]....
        /*0448*/ 	.word	0x00003120


	//   ....[10]....
        /*044c*/ 	.word	0x00003170


	//   ....[11]....
        /*0450*/ 	.word	0x00003190


	//   ....[12]....
        /*0454*/ 	.word	0x000031b0


	//   ....[13]....
        /*0458*/ 	.word	0x00004aa0


	//   ....[14]....
        /*045c*/ 	.word	0x00004ac0


	//   ....[15]....
        /*0460*/ 	.word	0x00005390


	//   ....[16]....
        /*0464*/ 	.word	0x00005450


	//   ....[17]....
        /*0468*/ 	.word	0x00005460


	//   ....[18]....
        /*046c*/ 	.word	0x00005490


	//   ....[19]....
        /*0470*/ 	.word	0x00007800


	//   ....[20]....
        /*0474*/ 	.word	0x00007860


	//   ....[21]....
        /*0478*/ 	.word	0x00007880


	//   ....[22]....
        /*047c*/ 	.word	0x000078b0


	//   ....[23]....
        /*0480*/ 	.word	0x00008e30


	//   ....[24]....
        /*0484*/ 	.word	0x00008eb0


	//   ....[25]....
        /*0488*/ 	.word	0x00008f20


	//   ....[26]....
        /*048c*/ 	.word	0x00008f40


	//   ....[27]....
        /*0490*/ 	.word	0x0000aa60


	//   ....[28]....
        /*0494*/ 	.word	0x0000aa90


	//   ....[29]....
        /*0498*/ 	.word	0x0000aac0


	//   ....[30]....
        /*049c*/ 	.word	0x0000ab20


	//   ....[31]....
        /*04a0*/ 	.word	0x0000b0b0


	//   ....[32]....
        /*04a4*/ 	.word	0x0000b0e0


	//   ....[33]....
        /*04a8*/ 	.word	0x0000b230


	//   ....[34]....
        /*04ac*/ 	.word	0x0000b250


	//   ....[35]....
        /*04b0*/ 	.word	0x0000b390


	//   ....[36]....
        /*04b4*/ 	.word	0x0000b3b0


	//   ....[37]....
        /*04b8*/ 	.word	0x0000b500


	//   ....[38]....
        /*04bc*/ 	.word	0x0000b520


	//   ....[39]....
        /*04c0*/ 	.word	0x0000bcf0


	//   ....[40]....
        /*04c4*/ 	.word	0x0000bd10


	//   ....[41]....
        /*04c8*/ 	.word	0x0000be50


	//   ....[42]....
        /*04cc*/ 	.word	0x0000be70


	//   ....[43]....
        /*04d0*/ 	.word	0x0000bfb0


	//   ....[44]....
        /*04d4*/ 	.word	0x0000bfd0


	//   ....[45]....
        /*04d8*/ 	.word	0x0000c120


	//   ....[46]....
        /*04dc*/ 	.word	0x0000c140


	//   ....[47]....
        /*04e0*/ 	.word	0x0000c350


	//   ....[48]....
        /*04e4*/ 	.word	0x0000d800


	//   ....[49]....
        /*04e8*/ 	.word	0x0000d820


	//   ....[50]....
        /*04ec*/ 	.word	0x0000d830


	//   ....[51]....
        /*04f0*/ 	.word	0x0000d870


	//   ....[52]....
        /*04f4*/ 	.word	0x0000d8c0


	//   ....[53]....
        /*04f8*/ 	.word	0x0000d8e0


	//   ....[54]....
        /*04fc*/ 	.word	0x0000d930


	//   ....[55]....
        /*0500*/ 	.word	0x0000d950


	//   ....[56]....
        /*0504*/ 	.word	0x0000d9a0


	//   ....[57]....
        /*0508*/ 	.word	0x0000d9c0


	//   ....[58]....
        /*050c*/ 	.word	0x0000d9f0


	//   ....[59]....
        /*0510*/ 	.word	0x0000da20


	//   ....[60]....
        /*0514*/ 	.word	0x0000e080


	//   ....[61]....
        /*0518*/ 	.word	0x0000e0a0


	//   ....[62]....
        /*051c*/ 	.word	0x0000e0d0


	//   ....[63]....
        /*0520*/ 	.word	0x0000e0f0


	//   ....[64]....
        /*0524*/ 	.word	0x0000e110


	//   ....[65]....
        /*0528*/ 	.word	0x0000e130


	//   ....[66]....
        /*052c*/ 	.word	0x0000e150


	//   ....[67]....
        /*0530*/ 	.word	0x0000e170


	//   ....[68]....
        /*0534*/ 	.word	0x0000e1a0


	//   ....[69]....
        /*0538*/ 	.word	0x0000e1d0


	//   ....[70]....
        /*053c*/ 	.word	0x0000e210


	//   ....[71]....
        /*0540*/ 	.word	0x0000e270


	//   ....[72]....
        /*0544*/ 	.word	0x0000e390


	//   ....[73]....
        /*0548*/ 	.word	0x0000e420


	//   ....[74]....
        /*054c*/ 	.word	0x0000e430


	//   ....[75]....
        /*0550*/ 	.word	0x0000e540


	//   ....[76]....
        /*0554*/ 	.word	0x0000ebc0


	//   ....[77]....
        /*0558*/ 	.word	0x0000ebf0


	//   ....[78]....
        /*055c*/ 	.word	0x0000ec00


	//   ....[79]....
        /*0560*/ 	.word	0x0000ec40


	//   ....[80]....
        /*0564*/ 	.word	0x0000ecf0


	//   ....[81]....
        /*0568*/ 	.word	0x0000ed10


	//   ....[82]....
        /*056c*/ 	.word	0x0000ede0


	//   ....[83]....
        /*0570*/ 	.word	0x0000ee00


	//   ....[84]....
        /*0574*/ 	.word	0x0000ee90


	//   ....[85]....
        /*0578*/ 	.word	0x0000eeb0


	//   ....[86]....
        /*057c*/ 	.word	0x0000ef40


	//   ....[87]....
        /*0580*/ 	.word	0x0000ef60


	//   ....[88]....
        /*0584*/ 	.word	0x0000eff0


	//   ....[89]....
        /*0588*/ 	.word	0x0000f010


	//   ....[90]....
        /*058c*/ 	.word	0x0000f0a0


	//   ....[91]....
        /*0590*/ 	.word	0x0000f0f0


	//   ....[92]....
        /*0594*/ 	.word	0x0000f520


	//   ....[93]....
        /*0598*/ 	.word	0x0000f570


	//   ....[94]....
        /*059c*/ 	.word	0x0000f590


	//   ....[95]....
        /*05a0*/ 	.word	0x0000f650


	//   ....[96]....
        /*05a4*/ 	.word	0x0000f670


	//   ....[97]....
        /*05a8*/ 	.word	0x0000f720


	//   ....[98]....
        /*05ac*/ 	.word	0x0000f730


	//   ....[99]....
        /*05b0*/ 	.word	0x0000f760


	//   ....[100]....
        /*05b4*/ 	.word	0x0000f7f0


	//   ....[101]....
        /*05b8*/ 	.word	0x0000f890


	//   ....[102]....
        /*05bc*/ 	.word	0x0000f8b0


	//   ....[103]....
        /*05c0*/ 	.word	0x0000f8c0


	//   ....[104]....
        /*05c4*/ 	.word	0x0000ffc0


	//   ....[105]....
        /*05c8*/ 	.word	0x0000ffe0


	//   ....[106]....
        /*05cc*/ 	.word	0x0000fff0


	//   ....[107]....
        /*05d0*/ 	.word	0x00010000


	//   ....[108]....
        /*05d4*/ 	.word	0x00010020


	//   ....[109]....
        /*05d8*/ 	.word	0x00010080


	//   ....[110]....
        /*05dc*/ 	.word	0x000100a0


	//   ....[111]....
        /*05e0*/ 	.word	0x000100b0


	//   ....[112]....
        /*05e4*/ 	.word	0x000100f0


	//   ....[113]....
        /*05e8*/ 	.word	0x00010120


	//   ....[114]....
        /*05ec*/ 	.word	0x00010130


	//   ....[115]....
        /*05f0*/ 	.word	0x00010150


	//   ....[116]....
        /*05f4*/ 	.word	0x000104a0


	//   ....[117]....
        /*05f8*/ 	.word	0x000104c0


	//   ....[118]....
        /*05fc*/ 	.word	0x000104d0


	//   ....[119]....
        /*0600*/ 	.word	0x000104e0


	//   ....[120]....
        /*0604*/ 	.word	0x000104f0


	//   ....[121]....
        /*0608*/ 	.word	0x00010510


	//   ....[122]....
        /*060c*/ 	.word	0x00010580


	//   ....[123]....
        /*0610*/ 	.word	0x000105a0


	//   ....[124]....
        /*0614*/ 	.word	0x00010600


	//   ....[125]....
        /*0618*/ 	.word	0x00010610


	//   ....[126]....
        /*061c*/ 	.word	0x00010680


	//   ....[127]....
        /*0620*/ 	.word	0x000106f0


	//   ....[128]....
        /*0624*/ 	.word	0x00010b20


	//   ....[129]....
        /*0628*/ 	.word	0x00010d00


	//   ....[130]....
        /*062c*/ 	.word	0x00011320


	//   ....[131]....
        /*0630*/ 	.word	0x00011400


	//   ....[132]....
        /*0634*/ 	.word	0x000114a0


	//   ....[133]....
        /*0638*/ 	.word	0x00011520


	//   ....[134]....
        /*063c*/ 	.word	0x000115d0


	//   ....[135]....
        /*0640*/ 	.word	0x00011630


	//   ....[136]....
        /*0644*/ 	.word	0x000116f0


	//   ....[137]....
        /*0648*/ 	.word	0x00011750


	//   ....[138]....
        /*064c*/ 	.word	0x00011810


	//   ....[139]....
        /*0650*/ 	.word	0x00011870


	//   ....[140]....
        /*0654*/ 	.word	0x00011930


	//   ....[141]....
        /*0658*/ 	.word	0x00011990


	//   ....[142]....
        /*065c*/ 	.word	0x00011a30


	//   ....[143]....
        /*0660*/ 	.word	0x00011ae0


	//   ....[144]....
        /*0664*/ 	.word	0x00011b80


	//   ....[145]....
        /*0668*/ 	.word	0x00011c20


	//   ....[146]....
        /*066c*/ 	.word	0x00011cf0


	//   ....[147]....
        /*0670*/ 	.word	0x00011e10


	//   ....[148]....
        /*0674*/ 	.word	0x00011e80


	//   ....[149]....
        /*0678*/ 	.word	0x00011ee0


	//   ....[150]....
        /*067c*/ 	.word	0x00011fc0


	//   ....[151]....
        /*0680*/ 	.word	0x00012040


	//   ....[152]....
        /*0684*/ 	.word	0x00012140


	//   ....[153]....
        /*0688*/ 	.word	0x00012240


	//   ....[154]....
        /*068c*/ 	.word	0x000122b0


	//   ....[155]....
        /*0690*/ 	.word	0x00012310


	//   ....[156]....
        /*0694*/ 	.word	0x000123e0


	//   ....[157]....
        /*0698*/ 	.word	0x00012500


	//   ....[158]....
        /*069c*/ 	.word	0x00012550


	//   ....[159]....
        /*06a0*/ 	.word	0x000125e0


	//   ....[160]....
        /*06a4*/ 	.word	0x00012680


	//   ....[161]....
        /*06a8*/ 	.word	0x00012700


	//   ....[162]....
        /*06ac*/ 	.word	0x000127d0


	//   ....[163]....
        /*06b0*/ 	.word	0x000128e0


	//   ....[164]....
        /*06b4*/ 	.word	0x00012930


	//   ....[165]....
        /*06b8*/ 	.word	0x000129a0


	//   ....[166]....
        /*06bc*/ 	.word	0x00012a90


	//   ....[167]....
        /*06c0*/ 	.word	0x00012ba0


	//   ....[168]....
        /*06c4*/ 	.word	0x00012bf0


	//   ....[169]....
        /*06c8*/ 	.word	0x00012c60


	//   ....[170]....
        /*06cc*/ 	.word	0x00012d50


	//   ....[171]....
        /*06d0*/ 	.word	0x00012e60


	//   ....[172]....
        /*06d4*/ 	.word	0x00012eb0


	//   ....[173]....
        /*06d8*/ 	.word	0x00012f20


	//   ....[174]....
        /*06dc*/ 	.word	0x00013000


	//   ....[175]....
        /*06e0*/ 	.word	0x00013130


	//   ....[176]....
        /*06e4*/ 	.word	0x00013200


	//   ....[177]....
        /*06e8*/ 	.word	0x00013290


	//   ....[178]....
        /*06ec*/ 	.word	0x000133c0


	//   ....[179]....
        /*06f0*/ 	.word	0x00013420


	//   ....[180]....
        /*06f4*/ 	.word	0x00013530


	//   ....[181]....
        /*06f8*/ 	.word	0x00013590


	//   ....[182]....
        /*06fc*/ 	.word	0x000136a0


	//   ....[183]....
        /*0700*/ 	.word	0x00013700


	//   ....[184]....
        /*0704*/ 	.word	0x00013810


	//   ....[185]....
        /*0708*/ 	.word	0x00013870


	//   ....[186]....
        /*070c*/ 	.word	0x00013930


	//   ....[187]....
        /*0710*/ 	.word	0x00013a90


	//   ....[188]....
        /*0714*/ 	.word	0x00013b30


	//   ....[189]....
        /*0718*/ 	.word	0x00013b90


	//   ....[190]....
        /*071c*/ 	.word	0x00013c30


	//   ....[191]....
        /*0720*/ 	.word	0x00013c90


	//   ....[192]....
        /*0724*/ 	.word	0x00013d40


	//   ....[193]....
        /*0728*/ 	.word	0x00013da0


	//   ....[194]....
        /*072c*/ 	.word	0x00013e40


	//   ....[195]....
        /*0730*/ 	.word	0x00013ea0


	//   ....[196]....
        /*0734*/ 	.word	0x00013f40


	//   ....[197]....
        /*0738*/ 	.word	0x00013fa0


	//   ....[198]....
        /*073c*/ 	.word	0x00014040


	//   ....[199]....
        /*0740*/ 	.word	0x00014120


	//   ....[200]....
        /*0744*/ 	.word	0x000141c0


	//   ....[201]....
        /*0748*/ 	.word	0x00014220


	//   ....[202]....
        /*074c*/ 	.word	0x000142f0


	//   ....[203]....
        /*0750*/ 	.word	0x00014350


	//   ....[204]....
        /*0754*/ 	.word	0x00014420


	//   ....[205]....
        /*0758*/ 	.word	0x00014480


	//   ....[206]....
        /*075c*/ 	.word	0x00014550


	//   ....[207]....
        /*0760*/ 	.word	0x000145b0


	//   ....[208]....
        /*0764*/ 	.word	0x00014680


	//   ....[209]....
        /*0768*/ 	.word	0x000146e0


	//   ....[210]....
        /*076c*/ 	.word	0x000147b0


	//   ....[211]....
        /*0770*/ 	.word	0x00014840


	//   ....[212]....
        /*0774*/ 	.word	0x00014960


	//----- nvinfo : EIATTR_REG_RECONFIG
	.align		4
.L_1500:
        /*0778*/ 	.byte	0x01, 0x54
	.zero		2


	//----- nvinfo : EIATTR_SYSCALL_OFFSETS
	.align		4
        /*077c*/ 	.byte	0x04, 0x46
        /*077e*/ 	.short	(.L_1502 - .L_1501)


	//   ....[0]....
.L_1501:
        /*0780*/ 	.word	0x000018d0


	//   ....[1]....
        /*0784*/ 	.word	0x0000cf90


	//   ....[2]....
        /*0788*/ 	.word	0x0000d0e0


	//   ....[3]....
        /*078c*/ 	.word	0x0000d1d0


	//   ....[4]....
        /*0790*/ 	.word	0x0000dd00


	//   ....[5]....
        /*0794*/ 	.word	0x0000e890


	//----- nvinfo : EIATTR_MBARRIER_INSTR_OFFSETS
	.align		4
.L_1502:
        /*0798*/ 	.byte	0x04, 0x39
        /*079a*/ 	.short	(.L_1504 - .L_1503)


	//   ....[0]....
.L_1503:
        /*079c*/ 	.word	0x00000190
        /*07a0*/ 	.word	0x000000ff
        /*07a4*/ 	.word	0x00032400
        /*07a8*/ 	.short	0x0100
        /*07aa*/ 	.byte	0x08
	.zero		1


	//   ....[1]....
        /*07ac*/ 	.word	0x000001a0
        /*07b0*/ 	.word	0x000000ff
        /*07b4*/ 	.word	0x00032410
        /*07b8*/ 	.short	0x0100
        /*07ba*/ 	.byte	0x08
	.zero		1


	//   ....[2]....
        /*07bc*/ 	.word	0x000001b0
        /*07c0*/ 	.word	0x000000ff
        /*07c4*/ 	.word	0x00032420
        /*07c8*/ 	.short	0x0100
        /*07ca*/ 	.byte	0x08
	.zero		1


	//   ....[3]....
        /*07cc*/ 	.word	0x000002a0
        /*07d0*/ 	.word	0x000000ff
        /*07d4*/ 	.word	0x00032430
        /*07d8*/ 	.short	0x0100
        /*07da*/ 	.byte	0x08
	.zero		1


	//   ....[4]....
        /*07dc*/ 	.word	0x000002b0
        /*07e0*/ 	.word	0x000000ff
        /*07e4*/ 	.word	0x00032440
        /*07e8*/ 	.short	0x0100
        /*07ea*/ 	.byte	0x08
	.zero		1


	//   ....[5]....
        /*07ec*/ 	.word	0x000002c0
        /*07f0*/ 	.word	0x000000ff
        /*07f4*/ 	.word	0x00032438
        /*07f8*/ 	.short	0x0100
        /*07fa*/ 	.byte	0x08
	.zero		1


	//   ....[6]....
        /*07fc*/ 	.word	0x000002d0
        /*0800*/ 	.word	0x000000ff
        /*0804*/ 	.word	0x00032448
        /*0808*/ 	.short	0x0100
        /*080a*/ 	.byte	0x08
	.zero		1


	//   ....[7]....
        /*080c*/ 	.word	0x00000400
        /*0810*/ 	.word	0x000000ff
        /*0814*/ 	.word	0x00032450
        /*0818*/ 	.short	0x0100
        /*081a*/ 	.byte	0x08
	.zero		1


	//   ....[8]....
        /*081c*/ 	.word	0x00000410
        /*0820*/ 	.word	0x000000ff
        /*0824*/ 	.word	0x00032460
        /*0828*/ 	.short	0x0100
        /*082a*/ 	.byte	0x08
	.zero		1


	//   ....[9]....
        /*082c*/ 	.word	0x00000420
        /*0830*/ 	.word	0x000000ff
        /*0834*/ 	.word	0x00032458
        /*0838*/ 	.short	0x0100
        /*083a*/ 	.byte	0x08
	.zero		1


	//   ....[10]....
        /*083c*/ 	.word	0x00000430
        /*0840*/ 	.word	0x000000ff
        /*0844*/ 	.word	0x00032468
        /*0848*/ 	.short	0x0100
        /*084a*/ 	.byte	0x08
	.zero		1


	//   ....[11]....
        /*084c*/ 	.word	0x00000520
        /*0850*/ 	.word	0x000000ff
        /*0854*/ 	.word	0x00032470
        /*0858*/ 	.short	0x0100
        /*085a*/ 	.byte	0x06
	.zero		1


	//   ....[12]....
        /*085c*/ 	.word	0x00000530
        /*0860*/ 	.word	0x000000ff
        /*0864*/ 	.word	0x00032480
        /*0868*/ 	.short	0x0100
        /*086a*/ 	.byte	0x06
	.zero		1


	//   ....[13]....
        /*086c*/ 	.word	0x00000540
        /*0870*/ 	.word	0x000000ff
        /*0874*/ 	.word	0x00032478
        /*0878*/ 	.short	0x0100
        /*087a*/ 	.byte	0x06
	.zero		1


	//   ....[14]....
        /*087c*/ 	.word	0x00000550
        /*0880*/ 	.word	0x000000ff
        /*0884*/ 	.word	0x00032488
        /*0888*/ 	.short	0x0100
        /*088a*/ 	.byte	0x06
	.zero		1


	//   ....[15]....
        /*088c*/ 	.word	0x00000680
        /*0890*/ 	.word	0x000000ff
        /*0894*/ 	.word	0x00032490
        /*0898*/ 	.short	0x0100
        /*089a*/ 	.byte	0x08
	.zero		1


	//   ....[16]....
        /*089c*/ 	.word	0x00000690
        /*08a0*/ 	.word	0x000000ff
        /*08a4*/ 	.word	0x000324a0
        /*08a8*/ 	.short	0x0100
        /*08aa*/ 	.byte	0x08
	.zero		1


	//   ....[17]....
        /*08ac*/ 	.word	0x000006a0
        /*08b0*/ 	.word	0x000000ff
        /*08b4*/ 	.word	0x00032498
        /*08b8*/ 	.short	0x0100
        /*08ba*/ 	.byte	0x08
	.zero		1


	//   ....[18]....
        /*08bc*/ 	.word	0x000006b0
        /*08c0*/ 	.word	0x000000ff
        /*08c4*/ 	.word	0x000324a8
        /*08c8*/ 	.short	0x0100
        /*08ca*/ 	.byte	0x08
	.zero		1


	//   ....[19]....
        /*08cc*/ 	.word	0x000007f0
        /*08d0*/ 	.word	0x000000ff
        /*08d4*/ 	.word	0x000324b0
        /*08d8*/ 	.short	0x0100
        /*08da*/ 	.byte	0x08
	.zero		1


	//   ....[20]....
        /*08dc*/ 	.word	0x00000800
        /*08e0*/ 	.word	0x000000ff
        /*08e4*/ 	.word	0x000324c0
        /*08e8*/ 	.short	0x0100
        /*08ea*/ 	.byte	0x08
	.zero		1


	//   ....[21]....
        /*08ec*/ 	.word	0x00000810
        /*08f0*/ 	.word	0x000000ff
        /*08f4*/ 	.word	0x000324b8
        /*08f8*/ 	.short	0x0100
        /*08fa*/ 	.byte	0x08
	.zero		1


	//   ....[22]....
        /*08fc*/ 	.word	0x00000820
        /*0900*/ 	.word	0x000000ff
        /*0904*/ 	.word	0x000324c8
        /*0908*/ 	.short	0x0100
        /*090a*/ 	.byte	0x08
	.zero		1


	//   ....[23]....
        /*090c*/ 	.word	0x00001930
        /*0910*/ 	.word	0x000000ff
        /*0914*/ 	.word	0x00032400
        /*0918*/ 	.short	0x010a
        /*091a*/ 	.byte	0x28
	.zero		1


	//   ....[24]....
        /*091c*/ 	.word	0x00001a10
        /*0920*/ 	.word	0x000000ff
        /*0924*/ 	.word	0x00032430
        /*0928*/ 	.short	0x010a
        /*092a*/ 	.byte	0x06
	.zero		1


	//   ....[25]....
        /*092c*/ 	.word	0x00001a50
        /*0930*/ 	.word	0x000000ff
        /*0934*/ 	.word	0x00032430
        /*0938*/ 	.short	0x010a
        /*093a*/ 	.byte	0x06
	.zero		1


	//   ....[26]....
        /*093c*/ 	.word	0x00001d50
        /*0940*/ 	.word	0x000000ff
        /*0944*/ 	.word	0x00032410
        /*0948*/ 	.short	0x010a
        /*094a*/ 	.byte	0x28
	.zero		1


	//   ....[27]....
        /*094c*/ 	.word	0x00001d90
        /*0950*/ 	.word	0x000000ff
        /*0954*/ 	.word	0x00032450
        /*0958*/ 	.short	0x010a
        /*095a*/ 	.byte	0x06
	.zero		1


	//   ....[28]....
        /*095c*/ 	.word	0x00001dd0
        /*0960*/ 	.word	0x000000ff
        /*0964*/ 	.word	0x00032450
        /*0968*/ 	.short	0x010a
        /*096a*/ 	.byte	0x06
	.zero		1


	//   ....[29]....
        /*096c*/ 	.word	0x00002790
        /*0970*/ 	.word	0x000000ff
        /*0974*/ 	.word	0x00000000
        /*0978*/ 	.short	0x0101
        /*097a*/ 	.byte	0x0a
	.zero		1


	//   ....[30]....
        /*097c*/ 	.word	0x00003f00
        /*0980*/ 	.word	0x000000ff
        /*0984*/ 	.word	0x00000000
        /*0988*/ 	.short	0x0101
        /*098a*/ 	.byte	0x06
	.zero		1


	//   ....[31]....
        /*098c*/ 	.word	0x000040a0
        /*0990*/ 	.word	0x000000ff
        /*0994*/ 	.word	0x00032430
        /*0998*/ 	.short	0x010a
        /*099a*/ 	.byte	0x04
	.zero		1


	//   ....[32]....
        /*099c*/ 	.word	0x000040e0
        /*09a0*/ 	.word	0x000000ff
        /*09a4*/ 	.word	0x00032430
        /*09a8*/ 	.short	0x010a
        /*09aa*/ 	.byte	0x04
	.zero		1


	//   ....[33]....
        /*09ac*/ 	.word	0x00004300
        /*09b0*/ 	.word	0x000000ff
        /*09b4*/ 	.word	0x00032450
        /*09b8*/ 	.short	0x010a
        /*09ba*/ 	.byte	0x04
	.zero		1


	//   ....[34]....
        /*09bc*/ 	.word	0x00004340
        /*09c0*/ 	.word	0x000000ff
        /*09c4*/ 	.word	0x00032450
        /*09c8*/ 	.short	0x010a
        /*09ca*/ 	.byte	0x04
	.zero		1


	//   ....[35]....
        /*09cc*/ 	.word	0x00004a50
        /*09d0*/ 	.word	0x000000ff
        /*09d4*/ 	.word	0x00000000
        /*09d8*/ 	.short	0x0101
        /*09da*/ 	.byte	0x0a
	.zero		1


	//   ....[36]....
        /*09dc*/ 	.word	0x00006a90
        /*09e0*/ 	.word	0x000000ff
        /*09e4*/ 	.word	0x00000000
        /*09e8*/ 	.short	0x0101
        /*09ea*/ 	.byte	0x04
	.zero		1


	//   ....[37]....
        /*09ec*/ 	.word	0x00006bc0
        /*09f0*/ 	.word	0x000000ff
        /*09f4*/ 	.word	0x00032430
        /*09f8*/ 	.short	0x010a
        /*09fa*/ 	.byte	0x04
	.zero		1


	//   ....[38]....
        /*09fc*/ 	.word	0x00006c00
        /*0a00*/ 	.word	0x000000ff
        /*0a04*/ 	.word	0x00032430
        /*0a08*/ 	.short	0x010a
        /*0a0a*/ 	.byte	0x04
	.zero		1


	//   ....[39]....
        /*0a0c*/ 	.word	0x00006e20
        /*0a10*/ 	.word	0x000000ff
        /*0a14*/ 	.word	0x00032450
        /*0a18*/ 	.short	0x010a
        /*0a1a*/ 	.byte	0x04
	.zero		1


	//   ....[40]....
        /*0a1c*/ 	.word	0x00006e60
        /*0a20*/ 	.word	0x000000ff
        /*0a24*/ 	.word	0x00032450
        /*0a28*/ 	.short	0x010a
        /*0a2a*/ 	.byte	0x04
	.zero		1


	//   ....[41]....
        /*0a2c*/ 	.word	0x00007570
        /*0a30*/ 	.word	0x000000ff
        /*0a34*/ 	.word	0x00000000
        /*0a38*/ 	.short	0x0101
        /*0a3a*/ 	.byte	0x0b
	.zero		1


	//   ....[42]....
        /*0a3c*/ 	.word	0x00008e10
        /*0a40*/ 	.word	0x000000ff
        /*0a44*/ 	.word	0x00000000
        /*0a48*/ 	.short	0x0101
        /*0a4a*/ 	.byte	0x04
	.zero		1


	//   ....[43]....
        /*0a4c*/ 	.word	0x0000b0f0
        /*0a50*/ 	.word	0x000000c3
        /*0a54*/ 	.word	0x00000000
        /*0a58*/ 	.short	0x0101
        /*0a5a*/ 	.byte	0x3f
	.zero		1


	//   ....[44]....
        /*0a5c*/ 	.word	0x0000d5d0
        /*0a60*/ 	.word	0x00000018
        /*0a64*/ 	.word	0x00032440
        /*0a68*/ 	.short	0x010a
        /*0a6a*/ 	.byte	0x3f
	.zero		1


	//   ....[45]....
        /*0a6c*/ 	.word	0x0000dae0
        /*0a70*/ 	.word	0x00000018
        /*0a74*/ 	.word	0x00032430
        /*0a78*/ 	.short	0x0107
        /*0a7a*/ 	.byte	0x3f
	.zero		1


	//   ....[46]....
        /*0a7c*/ 	.word	0x0000db90
        /*0a80*/ 	.word	0x00000018
        /*0a84*/ 	.word	0x00032430
        /*0a88*/ 	.short	0x0101
        /*0a8a*/ 	.byte	0x3f
	.zero		1


	//   ....[47]....
        /*0a8c*/ 	.word	0x0000e6d0
        /*0a90*/ 	.word	0x00000011
        /*0a94*/ 	.word	0x00032400
        /*0a98*/ 	.short	0x0107
        /*0a9a*/ 	.byte	0x3f
	.zero		1


	//   ....[48]....
        /*0a9c*/ 	.word	0x0000e760
        /*0aa0*/ 	.word	0x00000011
        /*0aa4*/ 	.word	0x00032400
        /*0aa8*/ 	.short	0x0101
        /*0aaa*/ 	.byte	0x3f
	.zero		1


	//   ....[49]....
        /*0aac*/ 	.word	0x0000f1b0
        /*0ab0*/ 	.word	0x00000011
        /*0ab4*/ 	.word	0x00032410
        /*0ab8*/ 	.short	0x0107
        /*0aba*/ 	.byte	0x3f
	.zero		1


	//   ....[50]....
        /*0abc*/ 	.word	0x0000f2a0
        /*0ac0*/ 	.word	0x00000011
        /*0ac4*/ 	.word	0x00032410
        /*0ac8*/ 	.short	0x0101
        /*0aca*/ 	.byte	0x3f
	.zero		1


	//   ....[51]....
        /*0acc*/ 	.word	0x0000f2c0
        /*0ad0*/ 	.word	0x00000011
        /*0ad4*/ 	.word	0x00032420
        /*0ad8*/ 	.short	0x010a
        /*0ada*/ 	.byte	0x3f
	.zero		1


	//   ....[52]....
        /*0adc*/ 	.word	0x0000f340
        /*0ae0*/ 	.word	0x00000018
        /*0ae4*/ 	.word	0x00032460
        /*0ae8*/ 	.short	0x010a
        /*0aea*/ 	.byte	0x3f
	.zero		1


	//   ....[53]....
        /*0aec*/ 	.word	0x0000fa40
        /*0af0*/ 	.word	0x00000018
        /*0af4*/ 	.word	0x00032450
        /*0af8*/ 	.short	0x0107
        /*0afa*/ 	.byte	0x3f
	.zero		1


	//   ....[54]....
        /*0afc*/ 	.word	0x0000fb00
        /*0b00*/ 	.word	0x00000018
        /*0b04*/ 	.word	0x00032450
        /*0b08*/ 	.short	0x0101
        /*0b0a*/ 	.byte	0x3f
	.zero		1


	//   ....[55]....
        /*0b0c*/ 	.word	0x0000fe20
        /*0b10*/ 	.word	0x0000000a
        /*0b14*/ 	.word	0x00032440
        /*0b18*/ 	.short	0x010a
        /*0b1a*/ 	.byte	0x3f
	.zero		1


	//   ....[56]....
        /*0b1c*/ 	.word	0x000101f0
        /*0b20*/ 	.word	0x0000000a
        /*0b24*/ 	.word	0x00032430
        /*0b28*/ 	.short	0x0107
        /*0b2a*/ 	.byte	0x3f
	.zero		1


	//   ....[57]....
        /*0b2c*/ 	.word	0x000102a0
        /*0b30*/ 	.word	0x0000000a
        /*0b34*/ 	.word	0x00032430
        /*0b38*/ 	.short	0x0101
        /*0b3a*/ 	.byte	0x3f
	.zero		1


	//   ....[58]....
        /*0b3c*/ 	.word	0x000102d0
        /*0b40*/ 	.word	0x0000000a
        /*0b44*/ 	.word	0x00032460
        /*0b48*/ 	.short	0x010a
        /*0b4a*/ 	.byte	0x3f
	.zero		1


	//   ....[59]....
        /*0b4c*/ 	.word	0x000107f0
        /*0b50*/ 	.word	0x0000000a
        /*0b54*/ 	.word	0x00032450
        /*0b58*/ 	.short	0x0107
        /*0b5a*/ 	.byte	0x3f
	.zero		1


	//   ....[60]....
        /*0b5c*/ 	.word	0x000108a0
        /*0b60*/ 	.word	0x0000000a
        /*0b64*/ 	.word	0x00032450
        /*0b68*/ 	.short	0x0101
        /*0b6a*/ 	.byte	0x3f
	.zero		1


	//   ....[61]....
        /*0b6c*/ 	.word	0x00010c80
        /*0b70*/ 	.word	0x00000007
        /*0b74*/ 	.word	0x00032420
        /*0b78*/ 	.short	0x010a
        /*0b7a*/ 	.byte	0x3f
	.zero		1


	//   ....[62]....
        /*0b7c*/ 	.word	0x00010e20
        /*0b80*/ 	.word	0x00000005
        /*0b84*/ 	.word	0x00032440
        /*0b88*/ 	.short	0x010a
        /*0b8a*/ 	.byte	0x3f
	.zero		1


	//   ....[63]....
        /*0b8c*/ 	.word	0x00010ec0
        /*0b90*/ 	.word	0x00000003
        /*0b94*/ 	.word	0x00032440
        /*0b98*/ 	.short	0x010a
        /*0b9a*/ 	.byte	0x3f
	.zero		1


	//   ....[64]....
        /*0b9c*/ 	.word	0x00010f00
        /*0ba0*/ 	.word	0x00000005
        /*0ba4*/ 	.word	0x00032460
        /*0ba8*/ 	.short	0x010a
        /*0baa*/ 	.byte	0x3f
	.zero		1


	//   ....[65]....
        /*0bac*/ 	.word	0x00010f40
        /*0bb0*/ 	.word	0x00000003
        /*0bb4*/ 	.word	0x00032460
        /*0bb8*/ 	.short	0x010a
        /*0bba*/ 	.byte	0x3f
	.zero		1


	//   ....[66]....
        /*0bbc*/ 	.word	0x00010fb0
        /*0bc0*/ 	.word	0x00000003
        /*0bc4*/ 	.word	0x00032400
        /*0bc8*/ 	.short	0x010a
        /*0bca*/ 	.byte	0x3f
	.zero		1


	//   ....[67]....
        /*0bcc*/ 	.word	0x00011010
        /*0bd0*/ 	.word	0x00000003
        /*0bd4*/ 	.word	0x00032430
        /*0bd8*/ 	.short	0x010a
        /*0bda*/ 	.byte	0x3f
	.zero		1


	//   ....[68]....
        /*0bdc*/ 	.word	0x00011070
        /*0be0*/ 	.word	0x00000003
        /*0be4*/ 	.word	0x00032410
        /*0be8*/ 	.short	0x010a
        /*0bea*/ 	.byte	0x3f
	.zero		1


	//   ....[69]....
        /*0bec*/ 	.word	0x000110d0
        /*0bf0*/ 	.word	0x00000003
        /*0bf4*/ 	.word	0x00032450
        /*0bf8*/ 	.short	0x010a
        /*0bfa*/ 	.byte	0x3f
	.zero		1


	//   ....[70]....
        /*0bfc*/ 	.word	0x00011130
        /*0c00*/ 	.word	0x00000015
        /*0c04*/ 	.word	0x00032430
        /*0c08*/ 	.short	0x010a
        /*0c0a*/ 	.byte	0x3f
	.zero		1


	//   ....[71]....
        /*0c0c*/ 	.word	0x00011190
        /*0c10*/ 	.word	0x00000015
        /*0c14*/ 	.word	0x00032450
        /*0c18*/ 	.short	0x010a
        /*0c1a*/ 	.byte	0x3f
	.zero		1


	//   ....[72]....
        /*0c1c*/ 	.word	0x000111f0
        /*0c20*/ 	.word	0x00000015
        /*0c24*/ 	.word	0x00032430
        /*0c28*/ 	.short	0x010a
        /*0c2a*/ 	.byte	0x3f
	.zero		1


	//   ....[73]....
        /*0c2c*/ 	.word	0x00011250
        /*0c30*/ 	.word	0x00000015
        /*0c34*/ 	.word	0x00032450
        /*0c38*/ 	.short	0x010a
        /*0c3a*/ 	.byte	0x3f
	.zero		1


	//   ....[74]....
        /*0c3c*/ 	.word	0x00011350
        /*0c40*/ 	.word	0x00000018
        /*0c44*/ 	.word	0x00032440
        /*0c48*/ 	.short	0x010a
        /*0c4a*/ 	.byte	0x3f
	.zero		1


	//   ....[75]....
        /*0c4c*/ 	.word	0x00013030
        /*0c50*/ 	.word	0x00000011
        /*0c54*/ 	.word	0x00032420
        /*0c58*/ 	.short	0x010a
        /*0c5a*/ 	.byte	0x3f
	.zero		1


	//   ....[76]....
        /*0c5c*/ 	.word	0x00013080
        /*0c60*/ 	.word	0x00000018
        /*0c64*/ 	.word	0x00032460
        /*0c68*/ 	.short	0x010a
        /*0c6a*/ 	.byte	0x3f
	.zero		1


	//   ....[77]....
        /*0c6c*/ 	.word	0x000139e0
        /*0c70*/ 	.word	0x0000000a
        /*0c74*/ 	.word	0x00032440
        /*0c78*/ 	.short	0x010a
        /*0c7a*/ 	.byte	0x3f
	.zero		1


	//   ....[78]....
        /*0c7c*/ 	.word	0x00014070
        /*0c80*/ 	.word	0x0000000a
        /*0c84*/ 	.word	0x00032460
        /*0c88*/ 	.short	0x010a
        /*0c8a*/ 	.byte	0x3f
	.zero		1


	//   ....[79]....
        /*0c8c*/ 	.word	0x00014880
        /*0c90*/ 	.word	0x00000007
        /*0c94*/ 	.word	0x00032420
        /*0c98*/ 	.short	0x010a
        /*0c9a*/ 	.byte	0x3f
	.zero		1


	//   ....[80]....
        /*0c9c*/ 	.word	0x00014a20
        /*0ca0*/ 	.word	0x00000005
        /*0ca4*/ 	.word	0x00032440
        /*0ca8*/ 	.short	0x010a
        /*0caa*/ 	.byte	0x3f
	.zero		1


	//   ....[81]....
        /*0cac*/ 	.word	0x00014a70
        /*0cb0*/ 	.word	0x00000003
        /*0cb4*/ 	.word	0x00032440
        /*0cb8*/ 	.short	0x010a
        /*0cba*/ 	.byte	0x3f
	.zero		1


	//   ....[82]....
        /*0cbc*/ 	.word	0x00014ac0
        /*0cc0*/ 	.word	0x00000005
        /*0cc4*/ 	.word	0x00032460
        /*0cc8*/ 	.short	0x010a
        /*0cca*/ 	.byte	0x3f
	.zero		1


	//----- nvinfo : EIATTR_NUM_MBARRIERS
	.align		4
.L_1504:
        /*0ccc*/ 	.byte	0x03, 0x38
        /*0cce*/ 	.short	0x0017


	//----- nvinfo : EIATTR_EXIT_INSTR_OFFSETS
	.align		4
        /*0cd0*/ 	.byte	0x04, 0x1c
        /*0cd2*/ 	.short	(.L_1506 - .L_1505)


	//   ....[0]....
.L_1505:
        /*0cd4*/ 	.word	0x000009b0


	//   ....[1]....
        /*0cd8*/ 	.word	0x0000c2c0


	//   ....[2]....
        /*0cdc*/ 	.word	0x00010f90


	//----- nvinfo : EIATTR_MAX_THREADS
	.align		4
.L_1506:
        /*0ce0*/ 	.byte	0x04, 0x05
        /*0ce2*/ 	.short	(.L_1508 - .L_1507)
.L_1507:
        /*0ce4*/ 	.word	0x00000180
        /*0ce8*/ 	.word	0x00000001
        /*0cec*/ 	.word	0x00000001


	//----- nvinfo : EIATTR_CRS_STACK_SIZE
	.align		4
.L_1508:
        /*0cf0*/ 	.byte	0x04, 0x1e
        /*0cf2*/ 	.short	(.L_1510 - .L_1509)
.L_1509:
        /*0cf4*/ 	.word	0x00000000


	//----- nvinfo : EIATTR_CBANK_PARAM_SIZE
	.align		4
.L_1510:
        /*0cf8*/ 	.byte	0x03, 0x19
        /*0cfa*/ 	.short	0x0bf0


	//----- nvinfo : EIATTR_PARAM_CBANK
	.align		4
        /*0cfc*/ 	.byte	0x04, 0x0a
        /*0cfe*/ 	.short	(.L_1512 - .L_1511)
	.align		4
.L_1511:
        /*0d00*/ 	.word	index@(.nv.constant0._ZN7cutlass13device_kernelIN5flash11enable_sm90INS1_16FlashAttnFwdSm90INS1_25CollectiveMainloopFwdSm90ILi2EN4cute5tupleIJNS5_1CILi1EEES8_S8_EEENS6_IJNS7_ILi128EEENS7_ILi96EEENS7_ILi64EEEEEELi256ENS_10bfloat16_tEfNS_4arch4Sm90ELb1ELb0ELb0ELb0ELb1ELb0ELb1ELb1ELb0ELb1ELb0ELb0EEENS1_21CollectiveEpilogueFwdINS6_IJSA_NS7_ILi256EEESB_EEES9_SE_SG_Li256ELb0ELb1ELb0ELb0EEENS1_30DynamicPersistentTileSchedulerILi256ELi128ELb0ELb1ELb1EEEEEEEEEvNT_6ParamsE)
        /*0d04*/ 	.short	0x0210
        /*0d06*/ 	.short	0x0bf0


	//----- nvinfo : EIATTR_SW_WAR
	.align		4
.L_1512:
        /*0d08*/ 	.byte	0x04, 0x36
        /*0d0a*/ 	.short	(.L_1514 - .L_1513)
.L_1513:
        /*0d0c*/ 	.word	0x00000008
.L_1514:


//--------------------- .nv.info._ZN7cutlass13device_kernelIN5flash11enable_sm90INS1_16FlashAttnFwdSm90INS1_25CollectiveMainloopFwdSm90ILi2EN4cute5tupleIJNS5_1CILi1EEES8_S8_EEENS6_IJNS7_ILi128EEENS7_ILi96EEENS7_ILi64EEEEEELi256ENS_10bfloat16_tEfNS_4arch4Sm90ELb1ELb0ELb0ELb1ELb1ELb0ELb0ELb1ELb0ELb1ELb0ELb0EEENS1_21CollectiveEpilogueFwdINS6_IJSA_NS7_ILi256EEESB_EEES9_SE_SG_Li256ELb1ELb1ELb0ELb0EEENS1_36VarlenDynamicPersistentTileSchedulerILi128ELi96ELi256ELi128ELb0ELb1ELb1ELb1ELb1ELb1EEEEEEEEEvNT_6ParamsE --------------------------
	.section	.nv.info._ZN7cutlass13device_kernelIN5flash11enable_sm90INS1_16FlashAttnFwdSm90INS1_25CollectiveMainloopFwdSm90ILi2EN4cute5tupleIJNS5_1CILi1EEES8_S8_EEENS6_IJNS7_ILi128EEENS7_ILi96EEENS7_ILi64EEEEEELi256ENS_10bfloat16_tEfNS_4arch4Sm90ELb1ELb0ELb0ELb1ELb1ELb0ELb0ELb1ELb0ELb1ELb0ELb0EEENS1_21CollectiveEpilogueFwdINS6_IJSA_NS7_ILi256EEESB_EEES9_SE_SG_Li256ELb1ELb1ELb0ELb0EEENS1_36VarlenDynamicPersistentTileSchedulerILi128ELi96ELi256ELi128ELb0ELb1ELb1ELb1ELb1ELb1EEEEEEEEEvNT_6ParamsE,"",@"SHT_CUDA_INFO"
	.sectionflags	@""
	.align	4


	//----- nvinfo : EIATTR_CUDA_API_VERSION
	.align		4
        /*0000*/ 	.byte	0x04, 0x37
        /*0002*/ 	.short	(.L_1516 - .L_1515)
.L_1515:
        /*0004*/ 	.word	0x00000082


	//----- nvinfo : EIATTR_KPARAM_INFO
	.align		4
.L_1516:
        /*0008*/ 	.byte	0x04, 0x17
        /*000a*/ 	.short	(.L_1518 - .L_1517)
.L_1517:
        /*000c*/ 	.word	0x00000000
        /*0010*/ 	.short	0x0000
        /*0012*/ 	.short	0x0070
        /*0014*/ 	.byte	0x00, 0xf0, 0x01, 0x2a


	//----- nvinfo : EIATTR_SPARSE_MMA_MASK
	.align		4
.L_1518:
        /*0018*/ 	.byte	0x03, 0x50
        /*001a*/ 	.short	0x0000


	//----- nvinfo : EIATTR_MAXREG_COUNT
	.align		4
        /*001c*/ 	.byte	0x03, 0x1b
        /*001e*/ 	.short	0x00a8


	//----- nvinfo : EIATTR_NUM_BARRIERS
	.align		4
        /*0020*/ 	.byte	0x02, 0x4c
        /*0022*/ 	.byte	0x10
	.zero		1


	//----- nvinfo : EIATTR_EXTERNS
	.align		4
        /*0024*/ 	.byte	0x04, 0x0f
        /*0026*/ 	.short	(.L_1520 - .L_1519)


	//   ....[0]....
	.align		4
.L_1519:
        /*0028*/ 	.word	index@(__assertfail)


	//----- nvinfo : EIATTR_ANNOTATIONS
	.align		4
.L_1520:
        /*002c*/ 	.byte	0x04, 0x55
        /*002e*/ 	.short	(.L_1522 - .L_1521)


	//   ....[0]....
.L_1521:
        /* <DEDUP_REMOVED lines=13> */


	//----- nvinfo : EIATTR_MERCURY_ISA_VERSION
	.align		4
.L_1522:
        /*00f0*/ 	.byte	0x03, 0x5f
        /*00f2*/ 	.short	0x0101


	//----- nvinfo : EIATTR_UNUSED_LOAD_BYTE_OFFSET
	.align		4
        /*00f4*/ 	.byte	0x04, 0x44
        /*00f6*/ 	.short	(.L_1524 - .L_1523)


	//   ....[0]....
.L_1523:
        /*00f8*/ 	.word	0x00000970
        /*00fc*/ 	.word	0x0000fff0


	//   ....[1]....
        /*0100*/ 	.word	0x00008480
        /*0104*/ 	.word	0x0000fff0


	//----- nvinfo : EIATTR_INT_WARP_WIDE_INSTR_OFFSETS
	.align		4
.L_1524:
        /*0108*/ 	.byte	0x04, 0x31
        /*010a*/ 	.short	(.L_1526 - .L_1525)


	//   ....[0]....
.L_1525:
        /*010c*/ 	.word	0x000000c0


	//   ....[1]....
        /*0110*/ 	.word	0x000000d0


	//   ....[2]....
        /*0114*/ 	.word	0x00000170


	//   ....[3]....
        /*0118*/ 	.word	0x0000c540


	//   ....[4]....
        /*011c*/ 	.word	0x0000c5d0


	//   ....[5]....
        /*0120*/ 	.word	0x0000f900


	//   ....[6]....
        /*0124*/ 	.word	0x0000f990


	//----- nvinfo : EIATTR_COOP_GROUP_MASK_REGIDS
	.align		4
.L_1526:
        /*0128*/ 	.byte	0x04, 0x29
        /*012a*/ 	.short	(.L_1528 - .L_1527)


	//   ....[0]....
.L_1527:
        /*012c*/ 	.word	0xffffffff


	//   ....[1]....
        /*0130*/ 	.word	0xffffffff


	//   ....[2]....
        /*0134*/ 	.word	0xffffffff


	//   ....[3]....
        /*0138*/ 	.word	0xffffffff


	//   ....[4]....
        /*013c*/ 	.word	0xffffffff


	//   ....[5]....
        /*0140*/ 	.word	0xffffffff


	//   ....[6]....
        /*0144*/ 	.word	0xffffffff


	//   ....[7]....
        /*0148*/ 	.word	0xffffffff


	//   ....[8]....
        /*014c*/ 	.word	0xffffffff


	//   ....[9]....
        /*0150*/ 	.word	0xffffffff


	//   ....[10]....
        /*0154*/ 	.word	0xffffffff


	//   ....[11]....
        /*0158*/ 	.word	0xffffffff


	//   ....[12]....
        /*015c*/ 	.word	0xffffffff


	//   ....[13]....
        /*0160*/ 	.word	0xffffffff


	//   ....[14]....
        /*0164*/ 	.word	0xffffffff


	//   ....[15]....
        /*0168*/ 	.word	0xffffffff


	//   ....[16]....
        /*016c*/ 	.word	0xffffffff


	//   ....[17]....
        /*0170*/ 	.word	0xffffffff


	//   ....[18]....
        /*0174*/ 	.word	0xffffffff


	//   ....[19]....
        /*0178*/ 	.word	0xffffffff


	//   ....[20]....
        /*017c*/ 	.word	0xffffffff


	//   ....[21]....
        /*0180*/ 	.word	0xffffffff


	//   ....[22]....
        /*0184*/ 	.word	0xffffffff


	//   ....[23]....
        /*0188*/ 	.word	0xffffffff


	//   ....[24]....
        /*018c*/ 	.word	0xffffffff


	//   ....[25]....
        /*0190*/ 	.word	0xffffffff


	//   ....[26]....
        /*0194*/ 	.word	0xffffffff


	//   ....[27]....
        /*0198*/ 	.word	0xffffffff


	//   ....[28]....
        /*019c*/ 	.word	0xffffffff


	//   ....[29]....
        /*01a0*/ 	.word	0xffffffff


	//   ....[30]....
        /*01a4*/ 	.word	0xffffffff


	//   ....[31]....
        /*01a8*/ 	.word	0xffffffff


	//   ....[32]....
        /*01ac*/ 	.word	0xffffffff


	//   ....[33]....
        /*01b0*/ 	.word	0xffffffff


	//   ....[34]....
        /*01b4*/ 	.word	0xffffffff


	//   ....[35]....
        /*01b8*/ 	.word	0xffffffff


	//   ....[36]....
        /*01bc*/ 	.word	0xffffffff


	//   ....[37]....
        /*01c0*/ 	.word	0xffffffff


	//   ....[38]....
        /*01c4*/ 	.word	0xffffffff


	//   ....[39]....
        /*01c8*/ 	.word	0xffffffff


	//   ....[40]....
        /*01cc*/ 	.word	0xffffffff


	//   ....[41]....
        /*01d0*/ 	.word	0xffffffff


	//   ....[42]....
        /*01d4*/ 	.word	0xffffffff


	//   ....[43]....
        /*01d8*/ 	.word	0xffffffff


	//   ....[44]....
        /*01dc*/ 	.word	0xffffffff


	//   ....[45]....
        /*01e0*/ 	.word	0xffffffff


	//   ....[46]....
        /*01e4*/ 	.word	0xffffffff


	//   ....[47]....
        /*01e8*/ 	.word	0xffffffff


	//   ....[48]....
        /*01ec*/ 	.word	0xffffffff


	//   ....[49]....
        /*01f0*/ 	.word	0xffffffff


	//   ....[50]....
        /*01f4*/ 	.word	0xffffffff


	//   ....[51]....
        /*01f8*/ 	.word	0xffffffff


	//   ....[52]....
        /*01fc*/ 	.word	0xffffffff


	//   ....[53]....
        /*0200*/ 	.word	0xffffffff


	//   ....[54]....
        /*0204*/ 	.word	0xffffffff


	//   ....[55]....
        /*0208*/ 	.word	0xffffffff


	//   ....[56]....
        /*020c*/ 	.word	0xffffffff


	//   ....[57]....
        /*0210*/ 	.word	0xffffffff


	//   ....[58]....
        /*0214*/ 	.word	0xffffffff


	//   ....[59]....
        /*0218*/ 	.word	0xffffffff


	//   ....[60]....
        /*021c*/ 	.word	0xffffffff


	//   ....[61]....
        /*0220*/ 	.word	0xffffffff


	//   ....[62]....
        /*0224*/ 	.word	0xffffffff


	//   ....[63]....
        /*0228*/ 	.word	0xffffffff


	//   ....[64]....
        /*022c*/ 	.word	0xffffffff


	//   ....[65]....
        /*0230*/ 	.word	0xffffffff


	//   ....[66]....
        /*0234*/ 	.word	0xffffffff


	//   ....[67]....
        /*0238*/ 	.word	0xffffffff


	//   ....[68]....
        /*023c*/ 	.word	0xffffffff


	//   ....[69]....
        /*0240*/ 	.word	0xffffffff


	//   ....[70]....
        /*0244*/ 	.word	0xffffffff


	//   ....[71]....
        /*0248*/ 	.word	0xffffffff


	//   ....[72]....
        /*024c*/ 	.word	0xffffffff


	//   ....[73]....
        /*0250*/ 	.word	0xffffffff


	//   ....[74]....
        /*0254*/ 	.word	0xffffffff


	//   ....[75]....
        /*0258*/ 	.word	0xffffffff


	//   ....[76]....
        /*025c*/ 	.word	0xffffffff


	//   ....[77]....
        /*0260*/ 	.word	0xffffffff


	//   ....[78]....
        /*0264*/ 	.word	0xffffffff


	//   ....[79]....
        /*0268*/ 	.word	0xffffffff


	//   ....[80]....
        /*026c*/ 	.word	0xffffffff


	//   ....[81]....
        /*0270*/ 	.word	0xffffffff


	//   ....[82]....
        /*0274*/ 	.word	0xffffffff


	//   ....[83]....
        /*0278*/ 	.word	0xffffffff


	//   ....[84]....
        /*027c*/ 	.word	0xffffffff


	//   ....[85]....
        /*0280*/ 	.word	0xffffffff


	//   ....[86]....
        /*0284*/ 	.word	0xffffffff


	//   ....[87]....
        /*0288*/ 	.word	0xffffffff


	//   ....[88]....
        /*028c*/ 	.word	0xffffffff


	//   ....[89]....
        /*0290*/ 	.word	0xffffffff


	//   ....[90]....
        /*0294*/ 	.word	0xffffffff


	//   ....[91]....
        /*0298*/ 	.word	0xffffffff


	//   ....[92]....
        /*029c*/ 	.word	0xffffffff


	//   ....[93]....
        /*02a0*/ 	.word	0xffffffff


	//   ....[94]....
        /*02a4*/ 	.word	0xffffffff


	//   ....[95]....
        /*02a8*/ 	.word	0xffffffff


	//   ....[96]....
        /*02ac*/ 	.word	0xffffffff


	//   ....[97]....
        /*02b0*/ 	.word	0xffffffff


	//   ....[98]....
        /*02b4*/ 	.word	0xffffffff


	//   ....[99]....
        /*02b8*/ 	.word	0xffffffff


	//   ....[100]....
        /*02bc*/ 	.word	0xffffffff


	//   ....[101]....
        /*02c0*/ 	.word	0xffffffff


	//   ....[102]....
        /*02c4*/ 	.word	0xffffffff


	//   ....[103]....
        /*02c8*/ 	.word	0xffffffff


	//   ....[104]....
        /*02cc*/ 	.word	0xffffffff


	//   ....[105]....
        /*02d0*/ 	.word	0xffffffff


	//   ....[106]....
        /*02d4*/ 	.word	0xffffffff


	//   ....[107]....
        /*02d8*/ 	.word	0xffffffff


	//   ....[108]....
        /*02dc*/ 	.word	0xffffffff


	//   ....[109]....
        /*02e0*/ 	.word	0xffffffff


	//   ....[110]....
        /*02e4*/ 	.word	0xffffffff


	//   ....[111]....
        /*02e8*/ 	.word	0xffffffff


	//   ....[112]....
        /*02ec*/ 	.word	0xffffffff


	//   ....[113]....
        /*02f0*/ 	.word	0xffffffff


	//   ....[114]....
        /*02f4*/ 	.word	0xffffffff


	//   ....[115]....
        /*02f8*/ 	.word	0xffffffff


	//   ....[116]....
        /*02fc*/ 	.word	0xffffffff


	//   ....[117]....
        /*0300*/ 	.word	0xffffffff


	//   ....[118]....
        /*0304*/ 	.word	0xffffffff


	//   ....[119]....
        /*0308*/ 	.word	0xffffffff


	//   ....[120]....
        /*030c*/ 	.word	0xffffffff


	//   ....[121]....
        /*0310*/ 	.word	0xffffffff


	//   ....[122]....
        /*0314*/ 	.word	0xffffffff


	//   ....[123]....
        /*0318*/ 	.word	0xffffffff


	//   ....[124]....
        /*031c*/ 	.word	0xffffffff


	//   ....[125]....
        /*0320*/ 	.word	0xffffffff


	//   ....[126]....
        /*0324*/ 	.word	0xffffffff


	//   ....[127]....
        /*0328*/ 	.word	0xffffffff


	//   ....[128]....
        /*032c*/ 	.word	0xffffffff


	//   ....[129]....
        /*0330*/ 	.word	0xffffffff


	//   ....[130]....
        /*0334*/ 	.word	0xffffffff


	//   ....[131]....
        /*0338*/ 	.word	0xffffffff


	//   ....[132]....
        /*033c*/ 	.word	0xffffffff


	//   ....[133]....
        /*0340*/ 	.word	0xffffffff


	//   ....[134]....
        /*0344*/ 	.word	0xffffffff


	//   ....[135]....
        /*0348*/ 	.word	0xffffffff


	//   ....[136]....
        /*034c*/ 	.word	0xffffffff


	//   ....[137]....
        /*0350*/ 	.word	0xffffffff


	//   ....[138]....
        /*0354*/ 	.word	0xffffffff


	//   ....[139]....
        /*0358*/ 	.word	0xffffffff


	//   ....[140]....
        /*035c*/ 	.word	0xffffffff


	//   ....[141]....
        /*0360*/ 	.word	0xffffffff


	//   ....[142]....
        /*0364*/ 	.word	0xffffffff


	//   ....[143]....
        /*0368*/ 	.word	0xffffffff


	//   ....[144]....
        /*036c*/ 	.word	0xffffffff


	//   ....[145]....
        /*0370*/ 	.word	0x0500000f


	//   ....[146]....
        /*0374*/ 	.word	0x0500000f


	//   ....[147]....
        /*0378*/ 	.word	0x0500000f


	//   ....[148]....
        /*037c*/ 	.word	0x0500000f


	//   ....[149]....
        /*0380*/ 	.word	0x0500000f


	//   ....[150]....
        /*0384*/ 	.word	0x0500000f


	//   ....[151]....
        /*0388*/ 	.word	0x0500000f


	//   ....[152]....
        /*038c*/ 	.word	0x0500000f


	//   ....[153]....
        /*0390*/ 	.word	0x0500000f


	//   ....[154]....
        /*0394*/ 	.word	0x0500000f


	//   ....[155]....
        /*0398*/ 	.word	0x0500000f


	//   ....[156]....
        /*039c*/ 	.word	0x0500000f


	//   ....[157]....
        /*03a0*/ 	.word	0x0500000f


	//   ....[158]....
        /*03a4*/ 	.word	0x0500000f


	//   ....[159]....
        /*03a8*/ 	.word	0x0500000f


	//   ....[160]....
        /*03ac*/ 	.word	0x0500000f


	//   ....[161]....
        /*03b0*/ 	.word	0x0500000f


	//   ....[162]....
        /*03b4*/ 	.word	0x0500000f


	//   ....[163]....
        /*03b8*/ 	.word	0x0500000f


	//   ....[164]....
        /*03bc*/ 	.word	0x0500000f


	//   ....[165]....
        /*03c0*/ 	.word	0x0500000f


	//   ....[166]....
        /*03c4*/ 	.word	0x0500000f


	//   ....[167]....
        /*03c8*/ 	.word	0x0500000f


	//   ....[168]....
        /*03cc*/ 	.word	0x0500000f


	//   ....[169]....
        /*03d0*/ 	.word	0x0500000f


	//   ....[170]....
        /*03d4*/ 	.word	0x0500000f


	//   ....[171]....
        /*03d8*/ 	.word	0x0500000f


	//   ....[172]....
        /*03dc*/ 	.word	0x0500000f


	//   ....[173]....
        /*03e0*/ 	.word	0x0500000f


	//   ....[174]....
        /*03e4*/ 	.word	0x0500000f


	//   ....[175]....
        /*03e8*/ 	.word	0x0500000f


	//   ....[176]....
        /*03ec*/ 	.word	0x0500000f


	//   ....[177]....
        /*03f0*/ 	.word	0x0500000f


	//   ....[178]....
        /*03f4*/ 	.word	0x0500000f


	//   ....[179]....
        /*03f8*/ 	.word	0x0500000f


	//   ....[180]....
        /*03fc*/ 	.word	0x0500000f


	//   ....[181]....
        /*0400*/ 	.word	0x0500000f


	//   ....[182]....
        /*0404*/ 	.word	0x0500000f


	//   ....[183]....
        /*0408*/ 	.word	0x0500000f


	//   ....[184]....
        /*040c*/ 	.word	0x0500000f


	//   ....[185]....
        /*0410*/ 	.word	0x0500000f


	//   ....[186]....
        /*0414*/ 	.word	0x0500000f


	//   ....[187]....
        /*0418*/ 	.word	0x0500000f


	//   ....[188]....
        /*041c*/ 	.word	0x0500000f


	//   ....[189]....
        /*0420*/ 	.word	0x0500000f


	//   ....[190]....
        /*0424*/ 	.word	0x0500000f


	//   ....[191]....
        /*0428*/ 	.word	0x0500000f


	//   ....[192]....
        /*042c*/ 	.word	0x0500000f


	//   ....[193]....
        /*0430*/ 	.word	0x0500000f


	//   ....[194]....
        /*0434*/ 	.word	0x0500000f


	//   ....[195]....
        /*0438*/ 	.word	0x0500000f


	//   ....[196]....
        /*043c*/ 	.word	0x0500000f


	//   ....[197]....
        /*0440*/ 	.word	0x0500000f


	//   ....[198]....
        /*0444*/ 	.word	0x0500000f


	//   ....[199]....
        /*0448*/ 	.word	0x0500000f


	//   ....[200]....
        /*044c*/ 	.word	0x0500000f


	//   ....[201]....
        /*0450*/ 	.word	0x0500000f


	//   ....[202]....
        /*0454*/ 	.word	0x0500000f


	//   ....[203]....
        /*0458*/ 	.word	0x0500000f


	//   ....[204]....
        /*045c*/ 	.word	0x0500000f


	//   ....[205]....
        /*0460*/ 	.word	0x0500000f


	//   ....[206]....
        /*0464*/ 	.word	0x0500000f


	//   ....[207]....
        /*0468*/ 	.word	0x0500000f


	//   ....[208]....
        /*046c*/ 	.word	0x0500000f


	//   ....[209]....
        /*0470*/ 	.word	0x0500000f


	//   ....[210]....
        /*0474*/ 	.word	0x0500000f


	//   ....[211]....
        /*0478*/ 	.word	0x0500000f


	//   ....[212]....
        /*047c*/ 	.word	0x0500000f


	//   ....[213]....
        /*0480*/ 	.word	0x0500000f


	//   ....[214]....
        /*0484*/ 	.word	0x0500000f


	//   ....[215]....
        /*0488*/ 	.word	0x0500000f


	//   ....[216]....
        /*048c*/ 	.word	0x0500000f


	//   ....[217]....
        /*0490*/ 	.word	0x0500000f


	//   ....[218]....
        /*0494*/ 	.word	0x0500000f


	//   ....[219]....
        /*0498*/ 	.word	0x0500000f


	//   ....[220]....
        /*049c*/ 	.word	0x0500000f


	//   ....[221]....
        /*04a0*/ 	.word	0x0500000f


	//   ....[222]....
        /*04a4*/ 	.word	0x0500000f


	//   ....[223]....
        /*04a8*/ 	.word	0x0500000f


	//   ....[224]....
        /*04ac*/ 	.word	0x0500000f


	//   ....[225]....
        /*04b0*/ 	.word	0x0500000f


	//   ....[226]....
        /*04b4*/ 	.word	0x0500000f


	//   ....[227]....
        /*04b8*/ 	.word	0x0500000f


	//----- nvinfo : EIATTR_COOP_GROUP_INSTR_OFFSETS
	.align		4
.L_1528:
        /*04bc*/ 	.byte	0x04, 0x28
        /*04be*/ 	.short	(.L_1530 - .L_1529)


	//   ....[0]....
.L_1529:
        /*04c0*/ 	.word	0x00000080


	//   ....[1]....
        /*04c4*/ 	.word	0x00000090


	//   ....[2]....
        /*04c8*/ 	.word	0x000002d0


	//   ....[3]....
        /*04cc*/ 	.word	0x00000430


	//   ....[4]....
        /*04d0*/ 	.word	0x00000550


	//   ....[5]....
        /*04d4*/ 	.word	0x000006b0


	//   ....[6]....
        /*04d8*/ 	.word	0x00001800


	//   ....[7]....
        /*04dc*/ 	.word	0x00001e90


	//   ....[8]....
        /*04e0*/ 	.word	0x00001eb0


	//   ....[9]....
        /*04e4*/ 	.word	0x000023d0


	//   ....[10]....
        /*04e8*/ 	.word	0x000024d0


	//   ....[11]....
        /*04ec*/ 	.word	0x00002b00


	//   ....[12]....
        /*04f0*/ 	.word	0x00002b70


	//   ....[13]....
        /*04f4*/ 	.word	0x00003ba0


	//   ....[14]....
        /*04f8*/ 	.word	0x00004080


	//   ....[15]....
        /*04fc*/ 	.word	0x000040a0


	//   ....[16]....
        /*0500*/ 	.word	0x00004120


	//   ....[17]....
        /*0504*/ 	.word	0x00004700


	//   ....[18]....
        /*0508*/ 	.word	0x000047c0


	//   ....[19]....
        /*050c*/ 	.word	0x00006190


	//   ....[20]....
        /*0510*/ 	.word	0x000061c0


	//   ....[21]....
        /*0514*/ 	.word	0x00006620


	//   ....[22]....
        /*0518*/ 	.word	0x000067f0


	//   ....[23]....
        /*051c*/ 	.word	0x00007a00


	//   ....[24]....
        /*0520*/ 	.word	0x00007a80


	//   ....[25]....
        /*0524*/ 	.word	0x00007af0


	//   ....[26]....
        /*0528*/ 	.word	0x00007b10


	//   ....[27]....
        /*052c*/ 	.word	0x00009510


	//   ....[28]....
        /*0530*/ 	.word	0x00009550


	//   ....[29]....
        /*0534*/ 	.word	0x00009580


	//   ....[30]....
        /*0538*/ 	.word	0x000095b0


	//   ....[31]....
        /*053c*/ 	.word	0x00009e70


	//   ....[32]....
        /*0540*/ 	.word	0x00009ea0


	//   ....[33]....
        /*0544*/ 	.word	0x00009ff0


	//   ....[34]....
        /*0548*/ 	.word	0x0000a010


	//   ....[35]....
        /*054c*/ 	.word	0x0000a150


	//   ....[36]....
        /*0550*/ 	.word	0x0000a170


	//   ....[37]....
        /*0554*/ 	.word	0x0000a2c0


	//   ....[38]....
        /*0558*/ 	.word	0x0000a2e0


	//   ....[39]....
        /*055c*/ 	.word	0x0000ac20


	//   ....[40]....
        /*0560*/ 	.word	0x0000ac50


	//   ....[41]....
        /*0564*/ 	.word	0x0000ada0


	//   ....[42]....
        /*0568*/ 	.word	0x0000adc0


	//   ....[43]....
        /*056c*/ 	.word	0x0000af00


	//   ....[44]....
        /*0570*/ 	.word	0x0000af20


	//   ....[45]....
        /*0574*/ 	.word	0x0000b070


	//   ....[46]....
        /*0578*/ 	.word	0x0000b090


	//   ....[47]....
        /*057c*/ 	.word	0x0000b260


	//   ....[48]....
        /*0580*/ 	.word	0x0000b430


	//   ....[49]....
        /*0584*/ 	.word	0x0000b460


	//   ....[50]....
        /*0588*/ 	.word	0x0000b490


	//   ....[51]....
        /*058c*/ 	.word	0x0000b4c0


	//   ....[52]....
        /*0590*/ 	.word	0x0000b4f0


	//   ....[53]....
        /*0594*/ 	.word	0x0000b520


	//   ....[54]....
        /*0598*/ 	.word	0x0000b670


	//   ....[55]....
        /*059c*/ 	.word	0x0000b6a0


	//   ....[56]....
        /*05a0*/ 	.word	0x0000b6d0


	//   ....[57]....
        /*05a4*/ 	.word	0x0000b700


	//   ....[58]....
        /*05a8*/ 	.word	0x0000b730


	//   ....[59]....
        /*05ac*/ 	.word	0x0000b760


	//   ....[60]....
        /*05b0*/ 	.word	0x0000b7f0


	//   ....[61]....
        /*05b4*/ 	.word	0x0000b850


	//   ....[62]....
        /*05b8*/ 	.word	0x0000b8e0


	//   ....[63]....
        /*05bc*/ 	.word	0x0000d0e0


	//   ....[64]....
        /*05c0*/ 	.word	0x0000d100


	//   ....[65]....
        /*05c4*/ 	.word	0x0000d190


	//   ....[66]....
        /*05c8*/ 	.word	0x0000d1b0


	//   ....[67]....
        /*05cc*/ 	.word	0x0000d230


	//   ....[68]....
        /*05d0*/ 	.word	0x0000d250


	//   ....[69]....
        /*05d4*/ 	.word	0x0000d2d0


	//   ....[70]....
        /*05d8*/ 	.word	0x0000d2f0


	//   ....[71]....
        /*05dc*/ 	.word	0x0000d370


	//   ....[72]....
        /*05e0*/ 	.word	0x0000d390


	//   ....[73]....
        /*05e4*/ 	.word	0x0000d3a0


	//   ....[74]....
        /*05e8*/ 	.word	0x0000d3b0


	//   ....[75]....
        /*05ec*/ 	.word	0x0000dbd0


	//   ....[76]....
        /*05f0*/ 	.word	0x0000dc00


	//   ....[77]....
        /*05f4*/ 	.word	0x0000dc30


	//   ....[78]....
        /*05f8*/ 	.word	0x0000dcc0


	//   ....[79]....
        /*05fc*/ 	.word	0x0000dcd0


	//   ....[80]....
        /*0600*/ 	.word	0x0000dd60


	//   ....[81]....
        /*0604*/ 	.word	0x0000dd70


	//   ....[82]....
        /*0608*/ 	.word	0x0000de00


	//   ....[83]....
        /*060c*/ 	.word	0x0000de10


	//   ....[84]....
        /*0610*/ 	.word	0x0000dea0


	//   ....[85]....
        /*0614*/ 	.word	0x0000deb0


	//   ....[86]....
        /*0618*/ 	.word	0x0000df40


	//   ....[87]....
        /*061c*/ 	.word	0x0000df50


	//   ....[88]....
        /*0620*/ 	.word	0x0000dfd0


	//   ....[89]....
        /*0624*/ 	.word	0x0000dfe0


	//   ....[90]....
        /*0628*/ 	.word	0x0000dff0


	//   ....[91]....
        /*062c*/ 	.word	0x0000e470


	//   ....[92]....
        /*0630*/ 	.word	0x0000e4a0


	//   ....[93]....
        /*0634*/ 	.word	0x0000e4f0


	//   ....[94]....
        /*0638*/ 	.word	0x0000e5a0


	//   ....[95]....
        /*063c*/ 	.word	0x0000e5c0


	//   ....[96]....
        /*0640*/ 	.word	0x0000e670


	//   ....[97]....
        /*0644*/ 	.word	0x0000e680


	//   ....[98]....
        /*0648*/ 	.word	0x0000e6b0


	//   ....[99]....
        /*064c*/ 	.word	0x0000e740


	//   ....[100]....
        /*0650*/ 	.word	0x0000e7e0


	//   ....[101]....
        /*0654*/ 	.word	0x0000e800


	//   ....[102]....
        /*0658*/ 	.word	0x0000e810


	//   ....[103]....
        /*065c*/ 	.word	0x0000ef40


	//   ....[104]....
        /*0660*/ 	.word	0x0000ef60


	//   ....[105]....
        /*0664*/ 	.word	0x0000ef70


	//   ....[106]....
        /*0668*/ 	.word	0x0000efb0


	//   ....[107]....
        /*066c*/ 	.word	0x0000efc0


	//   ....[108]....
        /*0670*/ 	.word	0x0000f000


	//   ....[109]....
        /*0674*/ 	.word	0x0000f010


	//   ....[110]....
        /*0678*/ 	.word	0x0000f050


	//   ....[111]....
        /*067c*/ 	.word	0x0000f060


	//   ....[112]....
        /*0680*/ 	.word	0x0000f0a0


	//   ....[113]....
        /*0684*/ 	.word	0x0000f0b0


	//   ....[114]....
        /*0688*/ 	.word	0x0000f0c0


	//   ....[115]....
        /*068c*/ 	.word	0x0000f430


	//   ....[116]....
        /*0690*/ 	.word	0x0000f450


	//   ....[117]....
        /*0694*/ 	.word	0x0000f460


	//   ....[118]....
        /*0698*/ 	.word	0x0000f470


	//   ....[119]....
        /*069c*/ 	.word	0x0000f480


	//   ....[120]....
        /*06a0*/ 	.word	0x0000f4a0


	//   ....[121]....
        /*06a4*/ 	.word	0x0000f510


	//   ....[122]....
        /*06a8*/ 	.word	0x0000f540


	//   ....[123]....
        /*06ac*/ 	.word	0x0000f550


	//   ....[124]....
        /*06b0*/ 	.word	0x0000f5c0


	//   ....[125]....
        /*06b4*/ 	.word	0x0000f5d0


	//   ....[126]....
        /*06b8*/ 	.word	0x0000f6d0


	//   ....[127]....
        /*06bc*/ 	.word	0x0000fb80


	//   ....[128]....
        /*06c0*/ 	.word	0x0000fbb0


	//   ....[129]....
        /*06c4*/ 	.word	0x0000fbe0


	//   ....[130]....
        /*06c8*/ 	.word	0x0000fc10


	//   ....[131]....
        /*06cc*/ 	.word	0x0000fc40


	//   ....[132]....
        /*06d0*/ 	.word	0x0000fc70


	//   ....[133]....
        /*06d4*/ 	.word	0x0000fca0


	//   ....[134]....
        /*06d8*/ 	.word	0x0000fcd0


	//   ....[135]....
        /*06dc*/ 	.word	0x0000fe50


	//   ....[136]....
        /*06e0*/ 	.word	0x0000fe80


	//   ....[137]....
        /*06e4*/ 	.word	0x0000feb0


	//   ....[138]....
        /*06e8*/ 	.word	0x0000fee0


	//   ....[139]....
        /*06ec*/ 	.word	0x0000ff10


	//   ....[140]....
        /*06f0*/ 	.word	0x0000ff40


	//   ....[141]....
        /*06f4*/ 	.word	0x00010000


	//   ....[142]....
        /*06f8*/ 	.word	0x00010020


	//   ....[143]....
        /*06fc*/ 	.word	0x00010090


	//   ....[144]....
        /*0700*/ 	.word	0x00010730


	//   ....[145]....
        /*0704*/ 	.word	0x00010ce0


	//   ....[146]....
        /*0708*/ 	.word	0x00010dd0


	//   ....[147]....
        /*070c*/ 	.word	0x00010e70


	//   ....[148]....
        /*0710*/ 	.word	0x00010ed0


	//   ....[149]....
        /*0714*/ 	.word	0x00010fc0


	//   ....[150]....
        /*0718*/ 	.word	0x00011030


	//   ....[151]....
        /*071c*/ 	.word	0x00011120


	//   ....[152]....
        /*0720*/ 	.word	0x00011190


	//   ....[153]....
        /*0724*/ 	.word	0x00011280


	//   ....[154]....
        /*0728*/ 	.word	0x000112f0


	//   ....[155]....
        /*072c*/ 	.word	0x000113e0


	//   ....[156]....
        /*0730*/ 	.word	0x00011450


	//   ....[157]....
        /*0734*/ 	.word	0x00011530


	//   ....[158]....
        /*0738*/ 	.word	0x000115e0


	//   ....[159]....
        /*073c*/ 	.word	0x00011650


	//   ....[160]....
        /*0740*/ 	.word	0x000116b0


	//   ....[161]....
        /*0744*/ 	.word	0x000117a0


	//   ....[162]....
        /*0748*/ 	.word	0x00011800


	//   ....[163]....
        /*074c*/ 	.word	0x00011900


	//   ....[164]....
        /*0750*/ 	.word	0x00011960


	//   ....[165]....
        /*0754*/ 	.word	0x00011a60


	//   ....[166]....
        /*0758*/ 	.word	0x00011ac0


	//   ....[167]....
        /*075c*/ 	.word	0x00011bc0


	//   ....[168]....
        /*0760*/ 	.word	0x00011c20


	//   ....[169]....
        /*0764*/ 	.word	0x00011d20


	//   ....[170]....
        /*0768*/ 	.word	0x00011d80


	//   ....[171]....
        /*076c*/ 	.word	0x00011e80


	//   ....[172]....
        /*0770*/ 	.word	0x00011ee0


	//   ....[173]....
        /*0774*/ 	.word	0x00011fc0


	//   ....[174]....
        /*0778*/ 	.word	0x000120f0


	//   ....[175]....
        /*077c*/ 	.word	0x000121d0


	//   ....[176]....
        /*0780*/ 	.word	0x00012280


	//   ....[177]....
        /*0784*/ 	.word	0x00012390


	//   ....[178]....
        /*0788*/ 	.word	0x000123f0


	//   ....[179]....
        /*078c*/ 	.word	0x00012500


	//   ....[180]....
        /*0790*/ 	.word	0x00012560


	//   ....[181]....
        /*0794*/ 	.word	0x00012670


	//   ....[182]....
        /*0798*/ 	.word	0x000126d0


	//   ....[183]....
        /*079c*/ 	.word	0x000127e0


	//   ....[184]....
        /*07a0*/ 	.word	0x00012840


	//   ....[185]....
        /*07a4*/ 	.word	0x00012900


	//   ....[186]....
        /*07a8*/ 	.word	0x00012a60


	//   ....[187]....
        /*07ac*/ 	.word	0x00012b00


	//   ....[188]....
        /*07b0*/ 	.word	0x00012b60


	//   ....[189]....
        /*07b4*/ 	.word	0x00012c10


	//   ....[190]....
        /*07b8*/ 	.word	0x00012c70


	//   ....[191]....
        /*07bc*/ 	.word	0x00012d20


	//   ....[192]....
        /*07c0*/ 	.word	0x00012d80


	//   ....[193]....
        /*07c4*/ 	.word	0x00012e30


	//   ....[194]....
        /*07c8*/ 	.word	0x00012e90


	//   ....[195]....
        /*07cc*/ 	.word	0x00012f40


	//   ....[196]....
        /*07d0*/ 	.word	0x00012fa0


	//   ....[197]....
        /*07d4*/ 	.word	0x00013050


	//   ....[198]....
        /*07d8*/ 	.word	0x00013130


	//   ....[199]....
        /*07dc*/ 	.word	0x000131d0


	//   ....[200]....
        /*07e0*/ 	.word	0x00013230


	//   ....[201]....
        /*07e4*/ 	.word	0x00013300


	//   ....[202]....
        /*07e8*/ 	.word	0x00013360


	//   ....[203]....
        /*07ec*/ 	.word	0x00013430


	//   ....[204]....
        /*07f0*/ 	.word	0x00013490


	//   ....[205]....
        /*07f4*/ 	.word	0x00013570


	//   ....[206]....
        /*07f8*/ 	.word	0x000135d0


	//   ....[207]....
        /*07fc*/ 	.word	0x000136a0


	//   ....[208]....
        /*0800*/ 	.word	0x00013700


	//   ....[209]....
        /*0804*/ 	.word	0x000137d0


	//   ....[210]....
        /*0808*/ 	.word	0x00013860


	//   ....[211]....
        /*080c*/ 	.word	0x00013900


	//   ....[212]....
        /*0810*/ 	.word	0x00013a20


	//   ....[213]....
        /*0814*/ 	.word	0x00013a90


	//   ....[214]....
        /*0818*/ 	.word	0x00013b00


	//   ....[215]....
        /*081c*/ 	.word	0x00013b70


	//   ....[216]....
        /*0820*/ 	.word	0x00013be0


	//   ....[217]....
        /*0824*/ 	.word	0x00013c60


	//   ....[218]....
        /*0828*/ 	.word	0x00013cf0


	//   ....[219]....
        /*082c*/ 	.word	0x00013d80


	//   ....[220]....
        /*0830*/ 	.word	0x00013df0


	//   ....[221]....
        /*0834*/ 	.word	0x00013e60


	//   ....[222]....
        /*0838*/ 	.word	0x00013ed0


	//   ....[223]....
        /*083c*/ 	.word	0x00013f50


	//   ....[224]....
        /*0840*/ 	.word	0x00013fc0


	//   ....[225]....
        /*0844*/ 	.word	0x00014060


	//   ....[226]....
        /*0848*/ 	.word	0x000140f0


	//   ....[227]....
        /*084c*/ 	.word	0x00014210


	//----- nvinfo : EIATTR_REG_RECONFIG
	.align		4
.L_1530:
        /*0850*/ 	.byte	0x01, 0x54
	.zero		2


	//----- nvinfo : EIATTR_SYSCALL_OFFSETS
	.align		4
        /*0854*/ 	.byte	0x04, 0x46
        /*0856*/ 	.short	(.L_1532 - .L_1531)


	//   ....[0]....
.L_1531:
        /*0858*/ 	.word	0x000019e0


	//   ....[1]....
        /*085c*/ 	.word	0x0000c730


	//   ....[2]....
        /*0860*/ 	.word	0x0000c880


	//   ....[3]....
        /*0864*/ 	.word	0x0000c970


	//   ....[4]....
        /*0868*/ 	.word	0x0000d820


	//----- nvinfo : EIATTR_MBARRIER_INSTR_OFFSETS
	.align		4
.L_1532:
        /*086c*/ 	.byte	0x04, 0x39
        /*086e*/ 	.short	(.L_1534 - .L_1533)


	//   ....[0]....
.L_1533:
        /*0870*/ 	.word	0x00000180
        /*0874*/ 	.word	0x000000ff
        /*0878*/ 	.word	0x00022800
        /*087c*/ 	.short	0x0100
        /*087e*/ 	.byte	0x08
	.zero		1


	//   ....[1]....
        /*0880*/ 	.word	0x00000190
        /*0884*/ 	.word	0x000000ff
        /*0888*/ 	.word	0x00022820
        /*088c*/ 	.short	0x0100
        /*088e*/ 	.byte	0x08
	.zero		1


	//   ....[2]....
        /*0890*/ 	.word	0x00000280
        /*0894*/ 	.word	0x000000ff
        /*0898*/ 	.word	0x00022830
        /*089c*/ 	.short	0x0100
        /*089e*/ 	.byte	0x08
	.zero		1


	//   ....[3]....
        /*08a0*/ 	.word	0x00000290
        /*08a4*/ 	.word	0x000000ff
        /*08a8*/ 	.word	0x00022840
        /*08ac*/ 	.short	0x0100
        /*08ae*/ 	.byte	0x08
	.zero		1


	//   ....[4]....
        /*08b0*/ 	.word	0x000002a0
        /*08b4*/ 	.word	0x000000ff
        /*08b8*/ 	.word	0x00022838
        /*08bc*/ 	.short	0x0100
        /*08be*/ 	.byte	0x08
	.zero		1


	//   ....[5]....
        /*08c0*/ 	.word	0x000002b0
        /*08c4*/ 	.word	0x000000ff
        /*08c8*/ 	.word	0x00022848
        /*08cc*/ 	.short	0x0100
        /*08ce*/ 	.byte	0x08
	.zero		1


	//   ....[6]....
        /*08d0*/ 	.word	0x000003e0
        /*08d4*/ 	.word	0x000000ff
        /*08d8*/ 	.word	0x00022850
        /*08dc*/ 	.short	0x0100
        /*08de*/ 	.byte	0x08
	.zero		1


	//   ....[7]....
        /*08e0*/ 	.word	0x000003f0
        /*08e4*/ 	.word	0x000000ff
        /*08e8*/ 	.word	0x00022860
        /*08ec*/ 	.short	0x0100
        /*08ee*/ 	.byte	0x08
	.zero		1


	//   ....[8]....
        /*08f0*/ 	.word	0x00000400
        /*08f4*/ 	.word	0x000000ff
        /*08f8*/ 	.word	0x00022858
        /*08fc*/ 	.short	0x0100
        /*08fe*/ 	.byte	0x08
	.zero		1


	//   ....[9]....
        /*0900*/ 	.word	0x00000410
        /*0904*/ 	.word	0x000000ff
        /*0908*/ 	.word	0x00022868
        /*090c*/ 	.short	0x0100
        /*090e*/ 	.byte	0x08
	.zero		1


	//   ....[10]....
        /*0910*/ 	.word	0x00000500
        /*0914*/ 	.word	0x000000ff
        /*0918*/ 	.word	0x00022870
        /*091c*/ 	.short	0x0100
        /*091e*/ 	.byte	0x06
	.zero		1


	//   ....[11]....
        /*0920*/ 	.word	0x00000510
        /*0924*/ 	.word	0x000000ff
        /*0928*/ 	.word	0x00022880
        /*092c*/ 	.short	0x0100
        /*092e*/ 	.byte	0x06
	.zero		1


	//   ....[12]....
        /*0930*/ 	.word	0x00000520
        /*0934*/ 	.word	0x000000ff
        /*0938*/ 	.word	0x00022878
        /*093c*/ 	.short	0x0100
        /*093e*/ 	.byte	0x06
	.zero		1


	//   ....[13]....
        /*0940*/ 	.word	0x00000530
        /*0944*/ 	.word	0x000000ff
        /*0948*/ 	.word	0x00022888
        /*094c*/ 	.short	0x0100
        /*094e*/ 	.byte	0x06
	.zero		1


	//   ....[14]....
        /*0950*/ 	.word	0x00000660
        /*0954*/ 	.word	0x000000ff
        /*0958*/ 	.word	0x00022890
        /*095c*/ 	.short	0x0100
        /*095e*/ 	.byte	0x08
	.zero		1


	//   ....[15]....
        /*0960*/ 	.word	0x00000670
        /*0964*/ 	.word	0x000000ff
        /*0968*/ 	.word	0x000228a0
        /*096c*/ 	.short	0x0100
        /*096e*/ 	.byte	0x08
	.zero		1


	//   ....[16]....
        /*0970*/ 	.word	0x00000680
        /*0974*/ 	.word	0x000000ff
        /*0978*/ 	.word	0x00022898
        /*097c*/ 	.short	0x0100
        /*097e*/ 	.byte	0x08
	.zero		1


	//   ....[17]....
        /*0980*/ 	.word	0x00000690
        /*0984*/ 	.word	0x000000ff
        /*0988*/ 	.word	0x000228a8
        /*098c*/ 	.short	0x0100
        /*098e*/ 	.byte	0x08
	.zero		1


	//   ....[18]....
        /*0990*/ 	.word	0x000007d0
        /*0994*/ 	.word	0x000000ff
        /*0998*/ 	.word	0x000228b0
        /*099c*/ 	.short	0x0100
        /*099e*/ 	.byte	0x08
	.zero		1


	//   ....[19]....
        /*09a0*/ 	.word	0x000007e0
        /*09a4*/ 	.word	0x000000ff
        /*09a8*/ 	.word	0x000228c0
        /*09ac*/ 	.short	0x0100
        /*09ae*/ 	.byte	0x08
	.zero		1


	//   ....[20]....
        /*09b0*/ 	.word	0x000007f0
        /*09b4*/ 	.word	0x000000ff
        /*09b8*/ 	.word	0x000228b8
        /*09bc*/ 	.short	0x0100
        /*09be*/ 	.byte	0x08
	.zero		1


	//   ....[21]....
        /*09c0*/ 	.word	0x00000800
        /*09c4*/ 	.word	0x000000ff
        /*09c8*/ 	.word	0x000228c8
        /*09cc*/ 	.short	0x0100
        /*09ce*/ 	.byte	0x08
	.zero		1


	//   ....[22]....
        /*09d0*/ 	.word	0x00001a50
        /*09d4*/ 	.word	0x000000ff
        /*09d8*/ 	.word	0x00022800
        /*09dc*/ 	.short	0x010a
        /*09de*/ 	.byte	0x33
	.zero		1


	//   ....[23]....
        /*09e0*/ 	.word	0x00001b20
        /*09e4*/ 	.word	0x000000ff
        /*09e8*/ 	.word	0x00022830
        /*09ec*/ 	.short	0x010a
        /*09ee*/ 	.byte	0x16
	.zero		1


	//   ....[24]....
        /*09f0*/ 	.word	0x00001b60
        /*09f4*/ 	.word	0x000000ff
        /*09f8*/ 	.word	0x00022830
        /*09fc*/ 	.short	0x010a
        /*09fe*/ 	.byte	0x16
	.zero		1


	//   ....[25]....
        /*0a00*/ 	.word	0x00001f10
        /*0a04*/ 	.word	0x000000ff
        /*0a08*/ 	.word	0x00000000
        /*0a0c*/ 	.short	0x0101
        /*0a0e*/ 	.byte	0x06
	.zero		1


	//   ....[26]....
        /*0a10*/ 	.word	0x00003380
        /*0a14*/ 	.word	0x000000ff
        /*0a18*/ 	.word	0x00022850
        /*0a1c*/ 	.short	0x010a
        /*0a1e*/ 	.byte	0x16
	.zero		1


	//   ....[27]....
        /*0a20*/ 	.word	0x000033c0
        /*0a24*/ 	.word	0x000000ff
        /*0a28*/ 	.word	0x00022850
        /*0a2c*/ 	.short	0x010a
        /*0a2e*/ 	.byte	0x16
	.zero		1


	//   ....[28]....
        /*0a30*/ 	.word	0x00003770
        /*0a34*/ 	.word	0x000000ff
        /*0a38*/ 	.word	0x00000000
        /*0a3c*/ 	.short	0x0101
        /*0a3e*/ 	.byte	0x16
	.zero		1


	//   ....[29]....
        /*0a40*/ 	.word	0x000038d0
        /*0a44*/ 	.word	0x000000ff
        /*0a48*/ 	.word	0x00022830
        /*0a4c*/ 	.short	0x010a
        /*0a4e*/ 	.byte	0x19
	.zero		1


	//   ....[30]....
        /*0a50*/ 	.word	0x00003910
        /*0a54*/ 	.word	0x000000ff
        /*0a58*/ 	.word	0x00022830
        /*0a5c*/ 	.short	0x010a
        /*0a5e*/ 	.byte	0x19
	.zero		1


	//   ....[31]....
        /*0a60*/ 	.word	0x00003bf0
        /*0a64*/ 	.word	0x000000ff
        /*0a68*/ 	.word	0x00000000
        /*0a6c*/ 	.short	0x0101
        /*0a6e*/ 	.byte	0x06
	.zero		1


	//   ....[32]....
        /*0a70*/ 	.word	0x00005930
        /*0a74*/ 	.word	0x000000ff
        /*0a78*/ 	.word	0x00022850
        /*0a7c*/ 	.short	0x010a
        /*0a7e*/ 	.byte	0x19
	.zero		1


	//   ....[33]....
        /*0a80*/ 	.word	0x00005980
        /*0a84*/ 	.word	0x000000ff
        /*0a88*/ 	.word	0x00022850
        /*0a8c*/ 	.short	0x010a
        /*0a8e*/ 	.byte	0x19
	.zero		1


	//   ....[34]....
        /*0a90*/ 	.word	0x00005c80
        /*0a94*/ 	.word	0x000000ff
        /*0a98*/ 	.word	0x00000000
        /*0a9c*/ 	.short	0x0101
        /*0a9e*/ 	.byte	0x19
	.zero		1


	//   ....[35]....
        /*0aa0*/ 	.word	0x00005dc0
        /*0aa4*/ 	.word	0x000000ff
        /*0aa8*/ 	.word	0x00022830
        /*0aac*/ 	.short	0x010a
        /*0aae*/ 	.byte	0x18
	.zero		1


	//   ....[36]....
        /*0ab0*/ 	.word	0x00005e00
        /*0ab4*/ 	.word	0x000000ff
        /*0ab8*/ 	.word	0x00022830
        /*0abc*/ 	.short	0x010a
        /*0abe*/ 	.byte	0x18
	.zero		1


	//   ....[37]....
        /*0ac0*/ 	.word	0x00006050
        /*0ac4*/ 	.word	0x000000ff
        /*0ac8*/ 	.word	0x00000000
        /*0acc*/ 	.short	0x0101
        /*0ace*/ 	.byte	0x06
	.zero		1


	//   ....[38]....
        /*0ad0*/ 	.word	0x000076a0
        /*0ad4*/ 	.word	0x000000ff
        /*0ad8*/ 	.word	0x00022850
        /*0adc*/ 	.short	0x010a
        /*0ade*/ 	.byte	0x18
	.zero		1


	//   ....[39]....
        /*0ae0*/ 	.word	0x000076f0
        /*0ae4*/ 	.word	0x000000ff
        /*0ae8*/ 	.word	0x00022850
        /*0aec*/ 	.short	0x010a
        /*0aee*/ 	.byte	0x18
	.zero		1


	//   ....[40]....
        /*0af0*/ 	.word	0x000079e0
        /*0af4*/ 	.word	0x000000ff
        /*0af8*/ 	.word	0x00000000
        /*0afc*/ 	.short	0x0101
        /*0afe*/ 	.byte	0x18
	.zero		1


	//   ....[41]....
        /*0b00*/ 	.word	0x00009e90
        /*0b04*/ 	.word	0x000000ff
        /*0b08*/ 	.word	0x00000000
        /*0b0c*/ 	.short	0x0101
        /*0b0e*/ 	.byte	0x0a
	.zero		1


	//   ....[42]....
        /*0b10*/ 	.word	0x0000ce60
        /*0b14*/ 	.word	0x00000021
        /*0b18*/ 	.word	0x00022840
        /*0b1c*/ 	.short	0x010a
        /*0b1e*/ 	.byte	0x3f
	.zero		1


	//   ....[43]....
        /*0b20*/ 	.word	0x0000d4b0
        /*0b24*/ 	.word	0x00000021
        /*0b28*/ 	.word	0x00022830
        /*0b2c*/ 	.short	0x0107
        /*0b2e*/ 	.byte	0x3f
	.zero		1


	//   ....[44]....
        /*0b30*/ 	.word	0x0000d590
        /*0b34*/ 	.word	0x00000021
        /*0b38*/ 	.word	0x00022830
        /*0b3c*/ 	.short	0x0101
        /*0b3e*/ 	.byte	0x3f
	.zero		1


	//   ....[45]....
        /*0b40*/ 	.word	0x0000e0f0
        /*0b44*/ 	.word	0x00000016
        /*0b48*/ 	.word	0x00022800
        /*0b4c*/ 	.short	0x0107
        /*0b4e*/ 	.byte	0x3f
	.zero		1


	//   ....[46]....
        /*0b50*/ 	.word	0x0000e1e0
        /*0b54*/ 	.word	0x00000016
        /*0b58*/ 	.word	0x00022800
        /*0b5c*/ 	.short	0x0101
        /*0b5e*/ 	.byte	0x3f
	.zero		1


	//   ....[47]....
        /*0b60*/ 	.word	0x0000e200
        /*0b64*/ 	.word	0x00000016
        /*0b68*/ 	.word	0x00022820
        /*0b6c*/ 	.short	0x010a
        /*0b6e*/ 	.byte	0x3f
	.zero		1


	//   ....[48]....
        /*0b70*/ 	.word	0x0000e290
        /*0b74*/ 	.word	0x00000021
        /*0b78*/ 	.word	0x00022860
        /*0b7c*/ 	.short	0x010a
        /*0b7e*/ 	.byte	0x3f
	.zero		1


	//   ....[49]....
        /*0b80*/ 	.word	0x0000e990
        /*0b84*/ 	.word	0x00000021
        /*0b88*/ 	.word	0x00022850
        /*0b8c*/ 	.short	0x0107
        /*0b8e*/ 	.byte	0x3f
	.zero		1


	//   ....[50]....
        /*0b90*/ 	.word	0x0000ea60
        /*0b94*/ 	.word	0x00000021
        /*0b98*/ 	.word	0x00022850
        /*0b9c*/ 	.short	0x0101
        /*0b9e*/ 	.byte	0x3f
	.zero		1


	//   ....[51]....
        /*0ba0*/ 	.word	0x0000eda0
        /*0ba4*/ 	.word	0x0000000a
        /*0ba8*/ 	.word	0x00022840
        /*0bac*/ 	.short	0x010a
        /*0bae*/ 	.byte	0x3f
	.zero		1


	//   ....[52]....
        /*0bb0*/ 	.word	0x0000f170
        /*0bb4*/ 	.word	0x0000000a
        /*0bb8*/ 	.word	0x00022830
        /*0bbc*/ 	.short	0x0107
        /*0bbe*/ 	.byte	0x3f
	.zero		1


	//   ....[53]....
        /*0bc0*/ 	.word	0x0000f230
        /*0bc4*/ 	.word	0x0000000a
        /*0bc8*/ 	.word	0x00022830
        /*0bcc*/ 	.short	0x0101
        /*0bce*/ 	.byte	0x3f
	.zero		1


	//   ....[54]....
        /*0bd0*/ 	.word	0x0000f260
        /*0bd4*/ 	.word	0x0000000a
        /*0bd8*/ 	.word	0x00022860
        /*0bdc*/ 	.short	0x010a
        /*0bde*/ 	.byte	0x3f
	.zero		1


	//   ....[55]....
        /*0be0*/ 	.word	0x0000f780
        /*0be4*/ 	.word	0x0000000a
        /*0be8*/ 	.word	0x00022850
        /*0bec*/ 	.short	0x0107
        /*0bee*/ 	.byte	0x3f
	.zero		1


	//   ....[56]....
        /*0bf0*/ 	.word	0x0000f840
        /*0bf4*/ 	.word	0x0000000a
        /*0bf8*/ 	.word	0x00022850
        /*0bfc*/ 	.short	0x0101
        /*0bfe*/ 	.byte	0x3f
	.zero		1


	//   ....[57]....
        /*0c00*/ 	.word	0x000106b0
        /*0c04*/ 	.word	0x00000007
        /*0c08*/ 	.word	0x00022820
        /*0c0c*/ 	.short	0x010a
        /*0c0e*/ 	.byte	0x3f
	.zero		1


	//   ....[58]....
        /*0c10*/ 	.word	0x00010830
        /*0c14*/ 	.word	0x00000005
        /*0c18*/ 	.word	0x00022840
        /*0c1c*/ 	.short	0x010a
        /*0c1e*/ 	.byte	0x3f
	.zero		1


	//   ....[59]....
        /*0c20*/ 	.word	0x000108d0
        /*0c24*/ 	.word	0x00000003
        /*0c28*/ 	.word	0x00022840
        /*0c2c*/ 	.short	0x010a
        /*0c2e*/ 	.byte	0x3f
	.zero		1


	//   ....[60]....
        /*0c30*/ 	.word	0x00010910
        /*0c34*/ 	.word	0x00000005
        /*0c38*/ 	.word	0x00022860
        /*0c3c*/ 	.short	0x010a
        /*0c3e*/ 	.byte	0x3f
	.zero		1


	//   ....[61]....
        /*0c40*/ 	.word	0x00010950
        /*0c44*/ 	.word	0x00000003
        /*0c48*/ 	.word	0x00022860
        /*0c4c*/ 	.short	0x010a
        /*0c4e*/ 	.byte	0x3f
	.zero		1


	//   ....[62]....
        /*0c50*/ 	.word	0x000109c0
        /*0c54*/ 	.word	0x00000003
        /*0c58*/ 	.word	0x00022800
        /*0c5c*/ 	.short	0x010a
        /*0c5e*/ 	.byte	0x3f
	.zero		1


	//   ....[63]....
        /*0c60*/ 	.word	0x00010a20
        /*0c64*/ 	.word	0x00000003
        /*0c68*/ 	.word	0x00022830
        /*0c6c*/ 	.short	0x010a
        /*0c6e*/ 	.byte	0x3f
	.zero		1


	//   ....[64]....
        /*0c70*/ 	.word	0x00010a80
        /*0c74*/ 	.word	0x00000009
        /*0c78*/ 	.word	0x00022850
        /*0c7c*/ 	.short	0x010a
        /*0c7e*/ 	.byte	0x3f
	.zero		1


	//   ....[65]....
        /*0c80*/ 	.word	0x00010ae0
        /*0c84*/ 	.word	0x00000000
        /*0c88*/ 	.word	0x00022830
        /*0c8c*/ 	.short	0x010a
        /*0c8e*/ 	.byte	0x3f
	.zero		1


	//   ....[66]....
        /*0c90*/ 	.word	0x00010b40
        /*0c94*/ 	.word	0x0000000a
        /*0c98*/ 	.word	0x00022850
        /*0c9c*/ 	.short	0x010a
        /*0c9e*/ 	.byte	0x3f
	.zero		1


	//   ....[67]....
        /*0ca0*/ 	.word	0x00010ba0
        /*0ca4*/ 	.word	0x00000000
        /*0ca8*/ 	.word	0x00022830
        /*0cac*/ 	.short	0x010a
        /*0cae*/ 	.byte	0x3f
	.zero		1


	//   ....[68]....
        /*0cb0*/ 	.word	0x00010c00
        /*0cb4*/ 	.word	0x0000000a
        /*0cb8*/ 	.word	0x00022850
        /*0cbc*/ 	.short	0x010a
        /*0cbe*/ 	.byte	0x3f
	.zero		1


	//   ....[69]....
        /*0cc0*/ 	.word	0x00010d20
        /*0cc4*/ 	.word	0x00000021
        /*0cc8*/ 	.word	0x00022840
        /*0ccc*/ 	.short	0x010a
        /*0cce*/ 	.byte	0x3f
	.zero		1


	//   ....[70]....
        /*0cd0*/ 	.word	0x00011ff0
        /*0cd4*/ 	.word	0x00000016
        /*0cd8*/ 	.word	0x00022820
        /*0cdc*/ 	.short	0x010a
        /*0cde*/ 	.byte	0x3f
	.zero		1


	//   ....[71]....
        /*0ce0*/ 	.word	0x00012040
        /*0ce4*/ 	.word	0x00000021
        /*0ce8*/ 	.word	0x00022860
        /*0cec*/ 	.short	0x010a
        /*0cee*/ 	.byte	0x3f
	.zero		1


	//   ....[72]....
        /*0cf0*/ 	.word	0x000129b0
        /*0cf4*/ 	.word	0x0000000a
        /*0cf8*/ 	.word	0x00022840
        /*0cfc*/ 	.short	0x010a
        /*0cfe*/ 	.byte	0x3f
	.zero		1


	//   ....[73]....
        /*0d00*/ 	.word	0x00013080
        /*0d04*/ 	.word	0x0000000a
        /*0d08*/ 	.word	0x00022860
        /*0d0c*/ 	.short	0x010a
        /*0d0e*/ 	.byte	0x3f
	.zero		1


	//   ....[74]....
        /*0d10*/ 	.word	0x00014130
        /*0d14*/ 	.word	0x00000007
        /*0d18*/ 	.word	0x00022820
        /*0d1c*/ 	.short	0x010a
        /*0d1e*/ 	.byte	0x3f
	.zero		1


	//   ....[75]....
        /*0d20*/ 	.word	0x000142d0
        /*0d24*/ 	.word	0x00000005
        /*0d28*/ 	.word	0x00022840
        /*0d2c*/ 	.short	0x010a
        /*0d2e*/ 	.byte	0x3f
	.zero		1


	//   ....[76]....
        /*0d30*/ 	.word	0x00014320
        /*0d34*/ 	.word	0x00000003
        /*0d38*/ 	.word	0x00022840
        /*0d3c*/ 	.short	0x010a
        /*0d3e*/ 	.byte	0x3f
	.zero		1


	//   ....[77]....
        /*0d40*/ 	.word	0x00014370
        /*0d44*/ 	.word	0x00000005
        /*0d48*/ 	.word	0x00022860
        /*0d4c*/ 	.short	0x010a
        /*0d4e*/ 	.byte	0x3f
	.zero		1


	//----- nvinfo : EIATTR_NUM_MBARRIERS
	.align		4
.L_1534:
        /*0d50*/ 	.byte	0x03, 0x38
        /*0d52*/ 	.short	0x0016


	//----- nvinfo : EIATTR_EXIT_INSTR_OFFSETS
	.align		4
        /*0d54*/ 	.byte	0x04, 0x1c
        /*0d56*/ 	.short	(.L_1536 - .L_1535)


	//   ....[0]....
.L_1535:
        /*0d58*/ 	.word	0x000009b0


	//   ....[1]....
        /*0d5c*/ 	.word	0x0000b210


	//   ....[2]....
        /*0d60*/ 	.word	0x000109a0


	//----- nvinfo : EIATTR_MAX_THREADS
	.align		4
.L_1536:
        /*0d64*/ 	.byte	0x04, 0x05
        /*0d66*/ 	.short	(.L_1538 - .L_1537)
.L_1537:
        /*0d68*/ 	.word	0x00000180
        /*0d6c*/ 	.word	0x00000001
        /*0d70*/ 	.word	0x00000001


	//----- nvinfo : EIATTR_CRS_STACK_SIZE
	.align		4
.L_1538:
        /*0d74*/ 	.byte	0x04, 0x1e
        /*0d76*/ 	.short	(.L_1540 - .L_1539)
.L_1539:
        /*0d78*/ 	.word	0x00000000


	//----- nvinfo : EIATTR_CBANK_PARAM_SIZE
	.align		4
.L_1540:
        /*0d7c*/ 	.byte	0x03, 0x19
        /*0d7e*/ 	.short	0x0af0


	//----- nvinfo : EIATTR_PARAM_CBANK
	.align		4
        /*0d80*/ 	.byte	0x04, 0x0a
        /*0d82*/ 	.short	(.L_1542 - .L_1541)
	.align		4
.L_1541:
        /*0d84*/ 	.word	index@(.nv.constant0._ZN7cutlass13device_kernelIN5flash11enable_sm90INS1_16FlashAttnFwdSm90INS1_25CollectiveMainloopFwdSm90ILi2EN4cute5tupleIJNS5_1CILi1EEES8_S8_EEENS6_IJNS7_ILi128EEENS7_ILi96EEENS7_ILi64EEEEEELi256ENS_10bfloat16_tEfNS_4arch4Sm90ELb1ELb0ELb0ELb1ELb1ELb0ELb0ELb1ELb0ELb1ELb0ELb0EEENS1_21CollectiveEpilogueFwdINS6_IJSA_NS7_ILi256EEESB_EEES9_SE_SG_Li256ELb1ELb1ELb0ELb0EEENS1_36VarlenDynamicPersistentTileSchedulerILi128ELi96ELi256ELi128ELb0ELb1ELb1ELb1ELb1ELb1EEEEEEEEEvNT_6ParamsE)
        /*0d88*/ 	.short	0x0210
        /*0d8a*/ 	.short	0x0af0


	//----- nvinfo : EIATTR_SW_WAR
	.align		4
.L_1542:
        /*0d8c*/ 	.byte	0x04, 0x36
        /*0d8e*/ 	.short	(.L_1544 - .L_1543)
.L_1543:
        /*0d90*/ 	.word	0x00000008
.L_1544:


//--------------------- .nv.info._ZN7cutlass13device_kernelIN5flash11enable_sm90INS1_16FlashAttnFwdSm90INS1_25CollectiveMainloopFwdSm90ILi2EN4cute5tupleIJNS5_1CILi1EEES8_S8_EEENS6_IJNS7_ILi128EEENS7_ILi96EEENS7_ILi64EEEEEELi256ENS_10bfloat16_tEfNS_4arch4Sm90ELb1ELb0ELb0ELb1ELb1ELb1ELb0ELb1ELb0ELb1ELb0ELb0EEENS1_21CollectiveEpilogueFwdINS6_IJSA_NS7_ILi256EEESB_EEES9_SE_SG_Li256ELb1ELb1ELb0ELb0EEENS1_36VarlenDynamicPersistentTileSchedulerILi128ELi96ELi256ELi128ELb0ELb1ELb1ELb1ELb1ELb1EEEEEEEEEvNT_6ParamsE --------------------------
	.section	.nv.info._ZN7cutlass13device_kernelIN5flash11enable_sm90INS1_16FlashAttnFwdSm90INS1_25CollectiveMainloopFwdSm90ILi2EN4cute5tupleIJNS5_1CILi1EEES8_S8_EEENS6_IJNS7_ILi128EEENS7_ILi96EEENS7_ILi64EEEEEELi256ENS_10bfloat16_tEfNS_4arch4Sm90ELb1ELb0ELb0ELb1ELb1ELb1ELb0ELb1ELb0ELb1ELb0ELb0EEENS1_21CollectiveEpilogueFwdINS6_IJSA_NS7_ILi256EEESB_EEES9_SE_SG_Li256ELb1ELb1ELb0ELb0EEENS1_36VarlenDynamicPersistentTileSchedulerILi128ELi96ELi256ELi128ELb0ELb1ELb1ELb1ELb1ELb1EEEEEEEEEvNT_6ParamsE,"",@"SHT_CUDA_INFO"
	.sectionflags	@""
	.align	4


	//----- nvinfo : EIATTR_CUDA_API_VERSION
	.align		4
        /*0000*/ 	.byte	0x04, 0x37
        /*0002*/ 	.short	(.L_1546 - .L_1545)
.L_1545:
        /*0004*/ 	.word	0x00000082


	//----- nvinfo : EIATTR_KPARAM_INFO
	.align		4
.L_1546:
        /*0008*/ 	.byte	0x04, 0x17
        /*000a*/ 	.short	(.L_1548 - .L_1547)
.L_1547:
        /*000c*/ 	.word	0x00000000
        /*0010*/ 	.short	0x0000
        /*0012*/ 	.short	0x0070
        /*0014*/ 	.byte	0x00, 0xf0, 0x01, 0x2a


	//----- nvinfo : EIATTR_SPARSE_MMA_MASK
	.align		4
.L_1548:
        /*0018*/ 	.byte	0x03, 0x50
        /*001a*/ 	.short	0x0000


	//----- nvinfo : EIATTR_MAXREG_COUNT
	.align		4
        /*001c*/ 	.byte	0x03, 0x1b
        /*001e*/ 	.short	0x00a8


	//----- nvinfo : EIATTR_NUM_BARRIERS
	.align		4
        /*0020*/ 	.byte	0x02, 0x4c
        /*0022*/ 	.byte	0x10
	.zero		1


	//----- nvinfo : EIATTR_EXTERNS
	.align		4
        /*0024*/ 	.byte	0x04, 0x0f
        /*0026*/ 	.short	(.L_1550 - .L_1549)


	//   ....[0]....
	.align		4
.L_1549:
        /*0028*/ 	.word	index@(__assertfail)


	//----- nvinfo : EIATTR_ANNOTATIONS
	.align		4
.L_1550:
        /*002c*/ 	.byte	0x04, 0x55
        /*002e*/ 	.short	(.L_1552 - .L_1551)


	//   ....[0]....
.L_1551:
        /* <DEDUP_REMOVED lines=48> */


	//----- nvinfo : EIATTR_MERCURY_ISA_VERSION
	.align		4
.L_1552:
        /*0318*/ 	.byte	0x03, 0x5f
        /*031a*/ 	.short	0x0101


	//----- nvinfo : EIATTR_UNUSED_LOAD_BYTE_OFFSET
	.align		4
        /*031c*/ 	.byte	0x04, 0x44
        /*031e*/ 	.short	(.L_1554 - .L_1553)


	//   ....[0]....
.L_1553:
        /*0320*/ 	.word	0x00000a60
        /*0324*/ 	.word	0x0000fff0


	//   ....[1]....
        /*0328*/ 	.word	0x00010a10
        /*032c*/ 	.word	0x0000fff0


	//----- nvinfo : EIATTR_INT_WARP_WIDE_INSTR_OFFSETS
	.align		4
.L_1554:
        /*0330*/ 	.byte	0x04, 0x31
        /*0332*/ 	.short	(.L_1556 - .L_1555)


	//   ....[0]....
.L_1555:
        /*0334*/ 	.word	0x00000120


	//   ....[1]....
        /*0338*/ 	.word	0x000001c0


	//   ....[2]....
        /*033c*/ 	.word	0x00000230


	//   ....[3]....
        /*0340*/ 	.word	0x000163a0


	//   ....[4]....
        /*0344*/ 	.word	0x00016430


	//   ....[5]....
        /*0348*/ 	.word	0x00019810


	//   ....[6]....
        /*034c*/ 	.word	0x000198a0


	//----- nvinfo : EIATTR_COOP_GROUP_MASK_REGIDS
	.align		4
.L_1556:
        /*0350*/ 	.byte	0x04, 0x29
        /*0352*/ 	.short	(.L_1558 - .L_1557)


	//   ....[0]....
.L_1557:
        /*0354*/ 	.word	0xffffffff


	//   ....[1]....
        /*0358*/ 	.word	0xffffffff


	//   ....[2]....
        /*035c*/ 	.word	0xffffffff


	//   ....[3]....
        /*0360*/ 	.word	0xffffffff


	//   ....[4]....
        /*0364*/ 	.word	0xffffffff


	//   ....[5]....
        /*0368*/ 	.word	0xffffffff


	//   ....[6]....
        /*036c*/ 	.word	0xffffffff


	//   ....[7]....
        /*0370*/ 	.word	0xffffffff


	//   ....[8]....
        /*0374*/ 	.word	0xffffffff


	//   ....[9]....
        /*0378*/ 	.word	0xffffffff


	//   ....[10]....
        /*037c*/ 	.word	0xffffffff


	//   ....[11]....
        /*0380*/ 	.word	0xffffffff


	//   ....[12]....
        /*0384*/ 	.word	0xffffffff


	//   ....[13]....
        /*0388*/ 	.word	0xffffffff


	//   ....[14]....
        /*038c*/ 	.word	0xffffffff


	//   ....[15]....
        /*0390*/ 	.word	0xffffffff


	//   ....[16]....
        /*0394*/ 	.word	0xffffffff


	//   ....[17]....
        /*0398*/ 	.word	0xffffffff


	//   ....[18]....
        /*039c*/ 	.word	0xffffffff


	//   ....[19]....
        /*03a0*/ 	.word	0xffffffff


	//   ....[20]....
        /*03a4*/ 	.word	0xffffffff


	//   ....[21]....
        /*03a8*/ 	.word	0xffffffff


	//   ....[22]....
        /*03ac*/ 	.word	0xffffffff


	//   ....[23]....
        /*03b0*/ 	.word	0xffffffff


	//   ....[24]....
        /*03b4*/ 	.word	0xffffffff


	//   ....[25]....
        /*03b8*/ 	.word	0xffffffff


	//   ....[26]....
        /*03bc*/ 	.word	0xffffffff


	//   ....[27]....
        /*03c0*/ 	.word	0xffffffff


	//   ....[28]....
        /*03c4*/ 	.word	0xffffffff


	//   ....[29]....
        /*03c8*/ 	.word	0xffffffff


	//   ....[30]....
        /*03cc*/ 	.word	0xffffffff


	//   ....[31]....
        /*03d0*/ 	.word	0xffffffff


	//   ....[32]....
        /*03d4*/ 	.word	0xffffffff


	//   ....[33]....
        /*03d8*/ 	.word	0xffffffff


	//   ....[34]....
        /*03dc*/ 	.word	0xffffffff


	//   ....[35]....
        /*03e0*/ 	.word	0xffffffff


	//   ....[36]....
        /*03e4*/ 	.word	0xffffffff


	//   ....[37]....
        /*03e8*/ 	.word	0xffffffff


	//   ....[38]....
        /*03ec*/ 	.word	0xffffffff


	//   ....[39]....
        /*03f0*/ 	.word	0xffffffff


	//   ....[40]....
        /*03f4*/ 	.word	0xffffffff


	//   ....[41]....
        /*03f8*/ 	.word	0xffffffff


	//   ....[42]....
        /*03fc*/ 	.word	0xffffffff


	//   ....[43]....
        /*0400*/ 	.word	0xffffffff


	//   ....[44]....
        /*0404*/ 	.word	0xffffffff


	//   ....[45]....
        /*0408*/ 	.word	0xffffffff


	//   ....[46]....
        /*040c*/ 	.word	0xffffffff


	//   ....[47]....
        /*0410*/ 	.word	0xffffffff


	//   ....[48]....
        /*0414*/ 	.word	0xffffffff


	//   ....[49]....
        /*0418*/ 	.word	0xffffffff


	//   ....[50]....
        /*041c*/ 	.word	0xffffffff


	//   ....[51]....
        /*0420*/ 	.word	0xffffffff


	//   ....[52]....
        /*0424*/ 	.word	0xffffffff


	//   ....[53]....
        /*0428*/ 	.word	0xffffffff


	//   ....[54]....
        /*042c*/ 	.word	0xffffffff


	//   ....[55]....
        /*0430*/ 	.word	0xffffffff


	//   ....[56]....
        /*0434*/ 	.word	0xffffffff


	//   ....[57]....
        /*0438*/ 	.word	0xffffffff


	//   ....[58]....
        /*043c*/ 	.word	0xffffffff


	//   ....[59]....
        /*0440*/ 	.word	0xffffffff


	//   ....[60]....
        /*0444*/ 	.word	0xffffffff


	//   ....[61]....
        /*0448*/ 	.word	0xffffffff


	//   ....[62]....
        /*044c*/ 	.word	0xffffffff


	//   ....[63]....
        /*0450*/ 	.word	0xffffffff


	//   ....[64]....
        /*0454*/ 	.word	0xffffffff


	//   ....[65]....
        /*0458*/ 	.word	0xffffffff


	//   ....[66]....
        /*045c*/ 	.word	0xffffffff


	//   ....[67]....
        /*0460*/ 	.word	0xffffffff


	//   ....[68]....
        /*0464*/ 	.word	0xffffffff


	//   ....[69]....
        /*0468*/ 	.word	0xffffffff


	//   ....[70]....
        /*046c*/ 	.word	0xffffffff


	//   ....[71]....
        /*0470*/ 	.word	0xffffffff


	//   ....[72]....
        /*0474*/ 	.word	0xffffffff


	//   ....[73]....
        /*0478*/ 	.word	0xffffffff


	//   ....[74]....
        /*047c*/ 	.word	0xffffffff


	//   ....[75]....
        /*0480*/ 	.word	0xffffffff


	//   ....[76]....
        /*0484*/ 	.word	0xffffffff


	//   ....[77]....
        /*0488*/ 	.word	0xffffffff


	//   ....[78]....
        /*048c*/ 	.word	0xffffffff


	//   ....[79]....
        /*0490*/ 	.word	0xffffffff


	//   ....[80]....
        /*0494*/ 	.word	0xffffffff


	//   ....[81]....
        /*0498*/ 	.word	0xffffffff


	//   ....[82]....
        /*049c*/ 	.word	0xffffffff


	//   ....[83]....
        /*04a0*/ 	.word	0xffffffff


	//   ....[84]....
        /*04a4*/ 	.word	0xffffffff


	//   ....[85]....
        /*04a8*/ 	.word	0xffffffff


	//   ....[86]....
        /*04ac*/ 	.word	0xffffffff


	//   ....[87]....
        /*04b0*/ 	.word	0xffffffff


	//   ....[88]....
        /*04b4*/ 	.word	0xffffffff


	//   ....[89]....
        /*04b8*/ 	.word	0xffffffff


	//   ....[90]....
        /*04bc*/ 	.word	0xffffffff


	//   ....[91]....
        /*04c0*/ 	.word	0xffffffff


	//   ....[92]....
        /*04c4*/ 	.word	0xffffffff


	//   ....[93]....
        /*04c8*/ 	.word	0xffffffff


	//   ....[94]....
        /*04cc*/ 	.word	0xffffffff


	//   ....[95]....
        /*04d0*/ 	.word	0xffffffff


	//   ....[96]....
        /*04d4*/ 	.word	0xffffffff


	//   ....[97]....
        /*04d8*/ 	.word	0xffffffff


	//   ....[98]....
        /*04dc*/ 	.word	0xffffffff


	//   ....[99]....
        /*04e0*/ 	.word	0xffffffff


	//   ....[100]....
        /*04e4*/ 	.word	0xffffffff


	//   ....[101]....
        /*04e8*/ 	.word	0xffffffff


	//   ....[102]....
        /*04ec*/ 	.word	0xffffffff


	//   ....[103]....
        /*04f0*/ 	.word	0xffffffff


	//   ....[104]....
        /*04f4*/ 	.word	0xffffffff


	//   ....[105]....
        /*04f8*/ 	.word	0xffffffff


	//   ....[106]....
        /*04fc*/ 	.word	0xffffffff


	//   ....[107]....
        /*0500*/ 	.word	0xffffffff


	//   ....[108]....
        /*0504*/ 	.word	0xffffffff


	//   ....[109]....
        /*0508*/ 	.word	0xffffffff


	//   ....[110]....
        /*050c*/ 	.word	0xffffffff


	//   ....[111]....
        /*0510*/ 	.word	0xffffffff


	//   ....[112]....
        /*0514*/ 	.word	0xffffffff


	//   ....[113]....
        /*0518*/ 	.word	0xffffffff


	//   ....[114]....
        /*051c*/ 	.word	0xffffffff


	//   ....[115]....
        /*0520*/ 	.word	0xffffffff


	//   ....[116]....
        /*0524*/ 	.word	0xffffffff


	//   ....[117]....
        /*0528*/ 	.word	0xffffffff


	//   ....[118]....
        /*052c*/ 	.word	0xffffffff


	//   ....[119]....
        /*0530*/ 	.word	0xffffffff


	//   ....[120]....
        /*0534*/ 	.word	0xffffffff


	//   ....[121]....
        /*0538*/ 	.word	0xffffffff


	//   ....[122]....
        /*053c*/ 	.word	0xffffffff


	//   ....[123]....
        /*0540*/ 	.word	0xffffffff


	//   ....[124]....
        /*0544*/ 	.word	0xffffffff


	//   ....[125]....
        /*0548*/ 	.word	0xffffffff


	//   ....[126]....
        /*054c*/ 	.word	0xffffffff


	//   ....[127]....
        /*0550*/ 	.word	0xffffffff


	//   ....[128]....
        /*0554*/ 	.word	0xffffffff


	//   ....[129]....
        /*0558*/ 	.word	0xffffffff


	//   ....[130]....
        /*055c*/ 	.word	0xffffffff


	//   ....[131]....
        /*0560*/ 	.word	0xffffffff


	//   ....[132]....
        /*0564*/ 	.word	0xffffffff


	//   ....[133]....
        /*0568*/ 	.word	0xffffffff


	//   ....[134]....
        /*056c*/ 	.word	0xffffffff


	//   ....[135]....
        /*0570*/ 	.word	0xffffffff


	//   ....[136]....
        /*0574*/ 	.word	0xffffffff


	//   ....[137]....
        /*0578*/ 	.word	0xffffffff


	//   ....[138]....
        /*057c*/ 	.word	0xffffffff


	//   ....[139]....
        /*0580*/ 	.word	0xffffffff


	//   ....[140]....
        /*0584*/ 	.word	0xffffffff


	//   ....[141]....
        /*0588*/ 	.word	0xffffffff


	//   ....[142]....
        /*058c*/ 	.word	0xffffffff


	//   ....[143]....
        /*0590*/ 	.word	0xffffffff


	//   ....[144]....
        /*0594*/ 	.word	0xffffffff


	//   ....[145]....
        /*0598*/ 	.word	0xffffffff


	//   ....[146]....
        /*059c*/ 	.word	0xffffffff


	//   ....[147]....
        /*05a0*/ 	.word	0xffffffff


	//   ....[148]....
        /*05a4*/ 	.word	0xffffffff


	//   ....[149]....
        /*05a8*/ 	.word	0xffffffff


	//   ....[150]....
        /*05ac*/ 	.word	0xffffffff


	//   ....[151]....
        /*05b0*/ 	.word	0xffffffff


	//   ....[152]....
        /*05b4*/ 	.word	0xffffffff


	//   ....[153]....
        /*05b8*/ 	.word	0xffffffff


	//   ....[154]....
        /*05bc*/ 	.word	0xffffffff


	//   ....[155]....
        /*05c0*/ 	.word	0xffffffff


	//   ....[156]....
        /*05c4*/ 	.word	0xffffffff


	//   ....[157]....
        /*05c8*/ 	.word	0xffffffff


	//   ....[158]....
        /*05cc*/ 	.word	0xffffffff


	//   ....[159]....
        /*05d0*/ 	.word	0xffffffff


	//   ....[160]....
        /*05d4*/ 	.word	0xffffffff


	//   ....[161]....
        /*05d8*/ 	.word	0xffffffff


	//   ....[162]....
        /*05dc*/ 	.word	0xffffffff


	//   ....[163]....
        /*05e0*/ 	.word	0xffffffff


	//   ....[164]....
        /*05e4*/ 	.word	0xffffffff


	//   ....[165]....
        /*05e8*/ 	.word	0xffffffff


	//   ....[166]....
        /*05ec*/ 	.word	0xffffffff


	//   ....[167]....
        /*05f0*/ 	.word	0xffffffff


	//   ....[168]....
        /*05f4*/ 	.word	0xffffffff


	//   ....[169]....
        /*05f8*/ 	.word	0xffffffff


	//   ....[170]....
        /*05fc*/ 	.word	0xffffffff


	//   ....[171]....
        /*0600*/ 	.word	0xffffffff


	//   ....[172]....
        /*0604*/ 	.word	0xffffffff


	//   ....[173]....
        /*0608*/ 	.word	0xffffffff


	//   ....[174]....
        /*060c*/ 	.word	0xffffffff


	//   ....[175]....
        /*0610*/ 	.word	0xffffffff


	//   ....[176]....
        /*0614*/ 	.word	0xffffffff


	//   ....[177]....
        /*0618*/ 	.word	0xffffffff


	//   ....[178]....
        /*061c*/ 	.word	0xffffffff


	//   ....[179]....
        /*0620*/ 	.word	0x0500000f


	//   ....[180]....
        /*0624*/ 	.word	0x0500000f


	//   ....[181]....
        /*0628*/ 	.word	0x0500000f


	//   ....[182]....
        /*062c*/ 	.word	0x0500000f


	//   ....[183]....
        /*0630*/ 	.word	0x0500000f


	//   ....[184]....
        /*0634*/ 	.word	0x0500000f


	//   ....[185]....
        /*0638*/ 	.word	0x0500000f


	//   ....[186]....
        /*063c*/ 	.word	0x0500000f


	//   ....[187]....
        /*0640*/ 	.word	0x0500000f


	//   ....[188]....
        /*0644*/ 	.word	0x0500000f


	//   ....[189]....
        /*0648*/ 	.word	0x0500000f


	//   ....[190]....
        /*064c*/ 	.word	0x0500000f


	//   ....[191]....
        /*0650*/ 	.word	0x0500000f


	//   ....[192]....
        /*0654*/ 	.word	0x0500000f


	//   ....[193]....
        /*0658*/ 	.word	0x0500000f


	//   ....[194]....
        /*065c*/ 	.word	0x0500000f


	//   ....[195]....
        /*0660*/ 	.word	0x0500000f


	//   ....[196]....
        /*0664*/ 	.word	0x0500000f


	//   ....[197]....
        /*0668*/ 	.word	0x0500000f


	//   ....[198]....
        /*066c*/ 	.word	0x0500000f


	//   ....[199]....
        /*0670*/ 	.word	0x0500000f


	//   ....[200]....
        /*0674*/ 	.word	0x0500000f


	//   ....[201]....
        /*0678*/ 	.word	0x0500000f


	//   ....[202]....
        /*067c*/ 	.word	0x0500000f


	//   ....[203]....
        /*0680*/ 	.word	0x0500000f


	//   ....[204]....
        /*0684*/ 	.word	0x0500000f


	//   ....[205]....
        /*0688*/ 	.word	0x0500000f


	//   ....[206]....
        /*068c*/ 	.word	0x0500000f


	//   ....[207]....
        /*0690*/ 	.word	0x0500000f


	//   ....[208]....
        /*0694*/ 	.word	0x0500000f


	//   ....[209]....
        /*0698*/ 	.word	0x0500000f


	//   ....[210]....
        /*069c*/ 	.word	0x0500000f


	//   ....[211]....
        /*06a0*/ 	.word	0x0500000f


	//   ....[212]....
        /*06a4*/ 	.word	0x0500000f


	//   ....[213]....
        /*06a8*/ 	.word	0x0500000f


	//   ....[214]....
        /*06ac*/ 	.word	0x0500000f


	//   ....[215]....
        /*06b0*/ 	.word	0x0500000f


	//   ....[216]....
        /*06b4*/ 	.word	0x0500000f


	//   ....[217]....
        /*06b8*/ 	.word	0x0500000f


	//   ....[218]....
        /*06bc*/ 	.word	0x0500000f


	//   ....[219]....
        /*06c0*/ 	.word	0x0500000f


	//   ....[220]....
        /*06c4*/ 	.word	0x0500000f


	//   ....[221]....
        /*06c8*/ 	.word	0x0500000f


	//   ....[222]....
        /*06cc*/ 	.word	0x0500000f


	//   ....[223]....
        /*06d0*/ 	.word	0x0500000f


	//   ....[224]....
        /*06d4*/ 	.word	0x0500000f


	//   ....[225]....
        /*06d8*/ 	.word	0x0500000f


	//   ....[226]....
        /*06dc*/ 	.word	0x0500000f


	//   ....[227]....
        /*06e0*/ 	.word	0x0500000f


	//   ....[228]....
        /*06e4*/ 	.word	0x0500000f


	//   ....[229]....
        /*06e8*/ 	.word	0x0500000f


	//   ....[230]....
        /*06ec*/ 	.word	0x0500000f


	//   ....[231]....
        /*06f0*/ 	.word	0x0500000f


	//   ....[232]....
        /*06f4*/ 	.word	0x0500000f


	//   ....[233]....
        /*06f8*/ 	.word	0x0500000f


	//   ....[234]....
        /*06fc*/ 	.word	0x0500000f


	//   ....[235]....
        /*0700*/ 	.word	0x0500000f


	//   ....[236]....
        /*0704*/ 	.word	0x0500000f


	//   ....[237]....
        /*0708*/ 	.word	0x0500000f


	//   ....[238]....
        /*070c*/ 	.word	0x0500000f


	//   ....[239]....
        /*0710*/ 	.word	0x0500000f


	//   ....[240]....
        /*0714*/ 	.word	0x0500000f


	//   ....[241]....
        /*0718*/ 	.word	0x0500000f


	//   ....[242]....
        /*071c*/ 	.word	0x0500000f


	//   ....[243]....
        /*0720*/ 	.word	0x0500000f


	//   ....[244]....
        /*0724*/ 	.word	0x0500000f


	//   ....[245]....
        /*0728*/ 	.word	0x0500000f


	//   ....[246]....
        /*072c*/ 	.word	0x0500000f


	//   ....[247]....
        /*0730*/ 	.word	0x0500000f


	//   ....[248]....
        /*0734*/ 	.word	0x0500000f


	//   ....[249]....
        /*0738*/ 	.word	0x0500000f


	//   ....[250]....
        /*073c*/ 	.word	0x0500000f


	//   ....[251]....
        /*0740*/ 	.word	0x0500000f


	//   ....[252]....
        /*0744*/ 	.word	0x0500000f


	//   ....[253]....
        /*0748*/ 	.word	0x0500000f


	//   ....[254]....
        /*074c*/ 	.word	0x0500000f


	//   ....[255]....
        /*0750*/ 	.word	0x0500000f


	//   ....[0]....
        /*0754*/ 	.word	0x0500000f


	//   ....[1]....
        /*0758*/ 	.word	0x0500000f


	//   ....[2]....
        /*075c*/ 	.word	0x0500000f


	//   ....[3]....
        /*0760*/ 	.word	0x0500000f


	//   ....[4]....
        /*0764*/ 	.word	0x0500000f


	//   ....[5]....
        /*0768*/ 	.word	0x0500000f


	//   ....[6]....
        /*076c*/ 	.word	0x0500000f


	//   ....[7]....
        /*0770*/ 	.word	0x0500000f


	//   ....[8]....
        /*0774*/ 	.word	0x0500000f


	//   ....[9]....
        /*0778*/ 	.word	0x0500000f


	//   ....[10]....
        /*077c*/ 	.word	0x0500000f


	//   ....[11]....
        /*0780*/ 	.word	0x0500000f


	//   ....[12]....
        /*0784*/ 	.word	0x0500000f


	//   ....[13]....
        /*0788*/ 	.word	0x0500000f


	//   ....[14]....
        /*078c*/ 	.word	0x0500000f


	//   ....[15]....
        /*0790*/ 	.word	0x0500000f


	//   ....[16]....
        /*0794*/ 	.word	0x0500000f


	//   ....[17]....
        /*0798*/ 	.word	0x0500000f


	//   ....[18]....
        /*079c*/ 	.word	0x0500000f


	//   ....[19]....
        /*07a0*/ 	.word	0x0500000f


	//   ....[20]....
        /*07a4*/ 	.word	0x0500000f


	//   ....[21]....
        /*07a8*/ 	.word	0x0500000f


	//   ....[22]....
        /*07ac*/ 	.word	0x0500000f


	//   ....[23]....
        /*07b0*/ 	.word	0x0500000f


	//   ....[24]....
        /*07b4*/ 	.word	0x0500000f


	//   ....[25]....
        /*07b8*/ 	.word	0x0500000f


	//   ....[26]....
        /*07bc*/ 	.word	0x0500000f


	//   ....[27]....
        /*07c0*/ 	.word	0x0500000f


	//   ....[28]....
        /*07c4*/ 	.word	0x0500000f


	//   ....[29]....
        /*07c8*/ 	.word	0x0500000f


	//   ....[30]....
        /*07cc*/ 	.word	0x0500000f


	//   ....[31]....
        /*07d0*/ 	.word	0x0500000f


	//   ....[32]....
        /*07d4*/ 	.word	0x0500000f


	//   ....[33]....
        /*07d8*/ 	.word	0x0500000f


	//   ....[34]....
        /*07dc*/ 	.word	0x0500000f


	//   ....[35]....
        /*07e0*/ 	.word	0x0500000f


	//   ....[36]....
        /*07e4*/ 	.word	0x0500000f


	//   ....[37]....
        /*07e8*/ 	.word	0x0500000f


	//   ....[38]....
        /*07ec*/ 	.word	0x0500000f


	//   ....[39]....
        /*07f0*/ 	.word	0x0500000f


	//   ....[40]....
        /*07f4*/ 	.word	0x0500000f


	//   ....[41]....
        /*07f8*/ 	.word	0x0500000f


	//   ....[42]....
        /*07fc*/ 	.word	0x0500000f


	//   ....[43]....
        /*0800*/ 	.word	0x0500000f


	//----- nvinfo : EIATTR_COOP_GROUP_INSTR_OFFSETS
	.align		4
.L_1558:
        /*0804*/ 	.byte	0x04, 0x28
        /*0806*/ 	.short	(.L_1560 - .L_1559)


	//   ....[0]....
.L_1559:
        /*0808*/ 	.word	0x00000060


	//   ....[1]....
        /*080c*/ 	.word	0x00000130


	//   ....[2]....
        /*0810*/ 	.word	0x000001e0


	//   ....[3]....
        /*0814*/ 	.word	0x000003a0


	//   ....[4]....
        /*0818*/ 	.word	0x00000500


	//   ....[5]....
        /*081c*/ 	.word	0x00000620


	//   ....[6]....
        /*0820*/ 	.word	0x00000780


	//   ....[7]....
        /*0824*/ 	.word	0x00002e50


	//   ....[8]....
        /*0828*/ 	.word	0x00002e60


	//   ....[9]....
        /*082c*/ 	.word	0x000035d0


	//   ....[10]....
        /*0830*/ 	.word	0x000035e0


	//   ....[11]....
        /*0834*/ 	.word	0x00004250


	//   ....[12]....
        /*0838*/ 	.word	0x00004260


	//   ....[13]....
        /*083c*/ 	.word	0x00004a40


	//   ....[14]....
        /*0840*/ 	.word	0x00004a50


	//   ....[15]....
        /*0844*/ 	.word	0x000054a0


	//   ....[16]....
        /*0848*/ 	.word	0x000054b0


	//   ....[17]....
        /*084c*/ 	.word	0x000055c0


	//   ....[18]....
        /*0850*/ 	.word	0x000055d0


	//   ....[19]....
        /*0854*/ 	.word	0x000059a0


	//   ....[20]....
        /*0858*/ 	.word	0x000059c0


	//   ....[21]....
        /*085c*/ 	.word	0x00005c90


	//   ....[22]....
        /*0860*/ 	.word	0x00005cb0


	//   ....[23]....
        /*0864*/ 	.word	0x000066b0


	//   ....[24]....
        /*0868*/ 	.word	0x00006e20


	//   ....[25]....
        /*086c*/ 	.word	0x00006e30


	//   ....[26]....
        /*0870*/ 	.word	0x00006e40


	//   ....[27]....
        /*0874*/ 	.word	0x00006e50


	//   ....[28]....
        /*0878*/ 	.word	0x00007170


	//   ....[29]....
        /*087c*/ 	.word	0x00007180


	//   ....[30]....
        /*0880*/ 	.word	0x00007190


	//   ....[31]....
        /*0884*/ 	.word	0x000071a0


	//   ....[32]....
        /*0888*/ 	.word	0x00008580


	//   ....[33]....
        /*088c*/ 	.word	0x000085a0


	//   ....[34]....
        /*0890*/ 	.word	0x000085b0


	//   ....[35]....
        /*0894*/ 	.word	0x000085c0


	//   ....[36]....
        /*0898*/ 	.word	0x000086b0


	//   ....[37]....
        /*089c*/ 	.word	0x000086d0


	//   ....[38]....
        /*08a0*/ 	.word	0x00008760


	//   ....[39]....
        /*08a4*/ 	.word	0x00008790


	//   ....[40]....
        /*08a8*/ 	.word	0x00009f10


	//   ....[41]....
        /*08ac*/ 	.word	0x00009f30


	//   ....[42]....
        /*08b0*/ 	.word	0x0000a4a0


	//   ....[43]....
        /*08b4*/ 	.word	0x0000a610


	//   ....[44]....
        /*08b8*/ 	.word	0x0000a9e0


	//   ....[45]....
        /*08bc*/ 	.word	0x0000aad0


	//   ....[46]....
        /*08c0*/ 	.word	0x0000bd90


	//   ....[47]....
        /*08c4*/ 	.word	0x0000bda0


	//   ....[48]....
        /*08c8*/ 	.word	0x0000c290


	//   ....[49]....
        /*08cc*/ 	.word	0x0000c2b0


	//   ....[50]....
        /*08d0*/ 	.word	0x0000c9f0


	//   ....[51]....
        /*08d4*/ 	.word	0x0000ca20


	//   ....[52]....
        /*08d8*/ 	.word	0x0000e5a0


	//   ....[53]....
        /*08dc*/ 	.word	0x0000e5d0


	//   ....[54]....
        /*08e0*/ 	.word	0x0000f000


	//   ....[55]....
        /*08e4*/ 	.word	0x0000f080


	//   ....[56]....
        /*08e8*/ 	.word	0x0000ff90


	//   ....[57]....
        /*08ec*/ 	.word	0x0000fff0


	//   ....[58]....
        /*08f0*/ 	.word	0x00010030


	//   ....[59]....
        /*08f4*/ 	.word	0x00010060


	//   ....[60]....
        /*08f8*/ 	.word	0x00011b30


	//   ....[61]....
        /*08fc*/ 	.word	0x00011d70


	//   ....[62]....
        /*0900*/ 	.word	0x00011da0


	//   ....[63]....
        /*0904*/ 	.word	0x00011de0


	//   ....[64]....
        /*0908*/ 	.word	0x00012530


	//   ....[65]....
        /*090c*/ 	.word	0x00012550


	//   ....[66]....
        /*0910*/ 	.word	0x000126a0


	//   ....[67]....
        /*0914*/ 	.word	0x000126c0


	//   ....[68]....
        /*0918*/ 	.word	0x00012800


	//   ....[69]....
        /*091c*/ 	.word	0x00012820


	//   ....[70]....
        /*0920*/ 	.word	0x00012970


	//   ....[71]....
        /*0924*/ 	.word	0x00012990


	//   ....[72]....
        /*0928*/ 	.word	0x000132a0


	//   ....[73]....
        /*092c*/ 	.word	0x000132b0


	//   ....[74]....
        /*0930*/ 	.word	0x000134f0


	//   ....[75]....
        /*0934*/ 	.word	0x00013500


	//   ....[76]....
        /*0938*/ 	.word	0x00013730


	//   ....[77]....
        /*093c*/ 	.word	0x00013740


	//   ....[78]....
        /*0940*/ 	.word	0x00013970


	//   ....[79]....
        /*0944*/ 	.word	0x00013980


	//   ....[80]....
        /*0948*/ 	.word	0x00013c10


	//   ....[81]....
        /*094c*/ 	.word	0x00013dc0


	//   ....[82]....
        /*0950*/ 	.word	0x00013df0


	//   ....[83]....
        /*0954*/ 	.word	0x00013e20


	//   ....[84]....
        /*0958*/ 	.word	0x00013e50


	//   ....[85]....
        /*095c*/ 	.word	0x00013e80


	//   ....[86]....
        /*0960*/ 	.word	0x00013eb0


	//   ....[87]....
        /*0964*/ 	.word	0x00014020


	//   ....[88]....
        /*0968*/ 	.word	0x00014050


	//   ....[89]....
        /*096c*/ 	.word	0x00014080


	//   ....[90]....
        /*0970*/ 	.word	0x000140b0


	//   ....[91]....
        /*0974*/ 	.word	0x000140e0


	//   ....[92]....
        /*0978*/ 	.word	0x00014110


	//   ....[93]....
        /*097c*/ 	.word	0x000141a0


	//   ....[94]....
        /*0980*/ 	.word	0x00014200


	//   ....[95]....
        /*0984*/ 	.word	0x00014290


	//   ....[96]....
        /*0988*/ 	.word	0x00015080


	//   ....[97]....
        /*098c*/ 	.word	0x00016f70


	//   ....[98]....
        /*0990*/ 	.word	0x00016f90


	//   ....[99]....
        /*0994*/ 	.word	0x00017020


	//   ....[100]....
        /*0998*/ 	.word	0x00017040


	//   ....[101]....
        /*099c*/ 	.word	0x000170c0


	//   ....[102]....
        /*09a0*/ 	.word	0x000170e0


	//   ....[103]....
        /*09a4*/ 	.word	0x00017160


	//   ....[104]....
        /*09a8*/ 	.word	0x00017180


	//   ....[105]....
        /*09ac*/ 	.word	0x00017200


	//   ....[106]....
        /*09b0*/ 	.word	0x00017220


	//   ....[107]....
        /*09b4*/ 	.word	0x00017230


	//   ....[108]....
        /*09b8*/ 	.word	0x00017240


	//   ....[109]....
        /*09bc*/ 	.word	0x00017ab0


	//   ....[110]....
        /*09c0*/ 	.word	0x00017ae0


	//   ....[111]....
        /*09c4*/ 	.word	0x00017ba0


	//   ....[112]....
        /*09c8*/ 	.word	0x00017bb0


	//   ....[113]....
        /*09cc*/ 	.word	0x00017c40


	//   ....[114]....
        /*09d0*/ 	.word	0x00017c50


	//   ....[115]....
        /*09d4*/ 	.word	0x00017ce0


	//   ....[116]....
        /*09d8*/ 	.word	0x00017cf0


	//   ....[117]....
        /*09dc*/ 	.word	0x00017d80


	//   ....[118]....
        /*09e0*/ 	.word	0x00017d90


	//   ....[119]....
        /*09e4*/ 	.word	0x00017e20


	//   ....[120]....
        /*09e8*/ 	.word	0x00017e30


	//   ....[121]....
        /*09ec*/ 	.word	0x00017eb0


	//   ....[122]....
        /*09f0*/ 	.word	0x00017ec0


	//   ....[123]....
        /*09f4*/ 	.word	0x00017ed0


	//   ....[124]....
        /*09f8*/ 	.word	0x00017ee0


	//   ....[125]....
        /*09fc*/ 	.word	0x00018360


	//   ....[126]....
        /*0a00*/ 	.word	0x00018390


	//   ....[127]....
        /*0a04*/ 	.word	0x000183f0


	//   ....[128]....
        /*0a08*/ 	.word	0x000184a0


	//   ....[129]....
        /*0a0c*/ 	.word	0x000184b0


	//   ....[130]....
        /*0a10*/ 	.word	0x000184e0


	//   ....[131]....
        /*0a14*/ 	.word	0x00018570


	//   ....[132]....
        /*0a18*/ 	.word	0x00018620


	//   ....[133]....
        /*0a1c*/ 	.word	0x00018630


	//   ....[134]....
        /*0a20*/ 	.word	0x00018660


	//   ....[135]....
        /*0a24*/ 	.word	0x00018670


	//   ....[136]....
        /*0a28*/ 	.word	0x00018700


	//   ....[137]....
        /*0a2c*/ 	.word	0x00018e30


	//   ....[138]....
        /*0a30*/ 	.word	0x00018e50


	//   ....[139]....
        /*0a34*/ 	.word	0x00018ea0


	//   ....[140]....
        /*0a38*/ 	.word	0x00018eb0


	//   ....[141]....
        /*0a3c*/ 	.word	0x00018ef0


	//   ....[142]....
        /*0a40*/ 	.word	0x00018f00


	//   ....[143]....
        /*0a44*/ 	.word	0x00018f40


	//   ....[144]....
        /*0a48*/ 	.word	0x00018f50


	//   ....[145]....
        /*0a4c*/ 	.word	0x00018f90


	//   ....[146]....
        /*0a50*/ 	.word	0x00018fa0


	//   ....[147]....
        /*0a54*/ 	.word	0x00018fb0


	//   ....[148]....
        /*0a58*/ 	.word	0x00018ff0


	//   ....[149]....
        /*0a5c*/ 	.word	0x00019330


	//   ....[150]....
        /*0a60*/ 	.word	0x00019350


	//   ....[151]....
        /*0a64*/ 	.word	0x00019360


	//   ....[152]....
        /*0a68*/ 	.word	0x00019380


	//   ....[153]....
        /*0a6c*/ 	.word	0x000193f0


	//   ....[154]....
        /*0a70*/ 	.word	0x00019410


	//   ....[155]....
        /*0a74*/ 	.word	0x00019470


	//   ....[156]....
        /*0a78*/ 	.word	0x00019490


	//   ....[157]....
        /*0a7c*/ 	.word	0x000194f0


	//   ....[158]....
        /*0a80*/ 	.word	0x00019510


	//   ....[159]....
        /*0a84*/ 	.word	0x00019570


	//   ....[160]....
        /*0a88*/ 	.word	0x00019590


	//   ....[161]....
        /*0a8c*/ 	.word	0x00019a80


	//   ....[162]....
        /*0a90*/ 	.word	0x00019ad0


	//   ....[163]....
        /*0a94*/ 	.word	0x00019b00


	//   ....[164]....
        /*0a98*/ 	.word	0x00019b30


	//   ....[165]....
        /*0a9c*/ 	.word	0x00019b40


	//   ....[166]....
        /*0aa0*/ 	.word	0x00019b70


	//   ....[167]....
        /*0aa4*/ 	.word	0x00019ba0


	//   ....[168]....
        /*0aa8*/ 	.word	0x00019bd0


	//   ....[169]....
        /*0aac*/ 	.word	0x00019d50


	//   ....[170]....
        /*0ab0*/ 	.word	0x00019d80


	//   ....[171]....
        /*0ab4*/ 	.word	0x00019db0


	//   ....[172]....
        /*0ab8*/ 	.word	0x00019de0


	//   ....[173]....
        /*0abc*/ 	.word	0x00019e10


	//   ....[174]....
        /*0ac0*/ 	.word	0x00019e40


	//   ....[175]....
        /*0ac4*/ 	.word	0x00019f00


	//   ....[176]....
        /*0ac8*/ 	.word	0x00019f20


	//   ....[177]....
        /*0acc*/ 	.word	0x00019f90


	//   ....[178]....
        /*0ad0*/ 	.word	0x0001a630


	//   ....[179]....
        /*0ad4*/ 	.word	0x0001a950


	//   ....[180]....
        /*0ad8*/ 	.word	0x0001a9e0


	//   ....[181]....
        /*0adc*/ 	.word	0x0001aa70


	//   ....[182]....
        /*0ae0*/ 	.word	0x0001ab00


	//   ....[183]....
        /*0ae4*/ 	.word	0x0001abe0


	//   ....[184]....
        /*0ae8*/ 	.word	0x0001ac70


	//   ....[185]....
        /*0aec*/ 	.word	0x0001ad10


	//   ....[186]....
        /*0af0*/ 	.word	0x0001ada0


	//   ....[187]....
        /*0af4*/ 	.word	0x0001ae90


	//   ....[188]....
        /*0af8*/ 	.word	0x0001af20


	//   ....[189]....
        /*0afc*/ 	.word	0x0001afc0


	//   ....[190]....
        /*0b00*/ 	.word	0x0001b050


	//   ....[191]....
        /*0b04*/ 	.word	0x0001b190


	//   ....[192]....
        /*0b08*/ 	.word	0x0001b230


	//   ....[193]....
        /*0b0c*/ 	.word	0x0001b2c0


	//   ....[194]....
        /*0b10*/ 	.word	0x0001b310


	//   ....[195]....
        /*0b14*/ 	.word	0x0001b360


	//   ....[196]....
        /*0b18*/ 	.word	0x0001b3f0


	//   ....[197]....
        /*0b1c*/ 	.word	0x0001b480


	//   ....[198]....
        /*0b20*/ 	.word	0x0001b4d0


	//   ....[199]....
        /*0b24*/ 	.word	0x0001b520


	//   ....[200]....
        /*0b28*/ 	.word	0x0001b610


	//   ....[201]....
        /*0b2c*/ 	.word	0x0001b6c0


	//   ....[202]....
        /*0b30*/ 	.word	0x0001b740


	//   ....[203]....
        /*0b34*/ 	.word	0x0001b7b0


	//   ....[204]....
        /*0b38*/ 	.word	0x0001b8e0


	//   ....[205]....
        /*0b3c*/ 	.word	0x0001ba00


	//   ....[206]....
        /*0b40*/ 	.word	0x0001bad0


	//   ....[207]....
        /*0b44*/ 	.word	0x0001bb20


	//   ....[208]....
        /*0b48*/ 	.word	0x0001bdd0


	//   ....[209]....
        /*0b4c*/ 	.word	0x0001be20


	//   ....[210]....
        /*0b50*/ 	.word	0x0001beb0


	//   ....[211]....
        /*0b54*/ 	.word	0x0001bf40


	//   ....[212]....
        /*0b58*/ 	.word	0x0001bfd0


	//   ....[213]....
        /*0b5c*/ 	.word	0x0001c060


	//   ....[214]....
        /*0b60*/ 	.word	0x0001c0f0


	//   ....[215]....
        /*0b64*/ 	.word	0x0001c180


	//   ....[216]....
        /*0b68*/ 	.word	0x0001c240


	//   ....[217]....
        /*0b6c*/ 	.word	0x0001c520


	//   ....[218]....
        /*0b70*/ 	.word	0x0001c610


	//   ....[219]....
        /*0b74*/ 	.word	0x0001c6b0


	//   ....[220]....
        /*0b78*/ 	.word	0x0001c710


	//   ....[221]....
        /*0b7c*/ 	.word	0x0001c800


	//   ....[222]....
        /*0b80*/ 	.word	0x0001c870


	//   ....[223]....
        /*0b84*/ 	.word	0x0001c960


	//   ....[224]....
        /*0b88*/ 	.word	0x0001c9d0


	//   ....[225]....
        /*0b8c*/ 	.word	0x0001cac0


	//   ....[226]....
        /*0b90*/ 	.word	0x0001cb30


	//   ....[227]....
        /*0b94*/ 	.word	0x0001cc20


	//   ....[228]....
        /*0b98*/ 	.word	0x0001cc90


	//   ....[229]....
        /*0b9c*/ 	.word	0x0001cd30


	//   ....[230]....
        /*0ba0*/ 	.word	0x0001ce20


	//   ....[231]....
        /*0ba4*/ 	.word	0x0001ce90


	//   ....[232]....
        /*0ba8*/ 	.word	0x0001cef0


	//   ....[233]....
        /*0bac*/ 	.word	0x0001cfe0


	//   ....[234]....
        /*0bb0*/ 	.word	0x0001d040


	//   ....[235]....
        /*0bb4*/ 	.word	0x0001d140


	//   ....[236]....
        /*0bb8*/ 	.word	0x0001d1a0


	//   ....[237]....
        /*0bbc*/ 	.word	0x0001d2a0


	//   ....[238]....
        /*0bc0*/ 	.word	0x0001d300


	//   ....[239]....
        /*0bc4*/ 	.word	0x0001d400


	//   ....[240]....
        /*0bc8*/ 	.word	0x0001d460


	//   ....[241]....
        /*0bcc*/ 	.word	0x0001d560


	//   ....[242]....
        /*0bd0*/ 	.word	0x0001d5c0


	//   ....[243]....
        /*0bd4*/ 	.word	0x0001d6c0


	//   ....[244]....
        /*0bd8*/ 	.word	0x0001d720


	//   ....[245]....
        /*0bdc*/ 	.word	0x0001d7c0


	//   ....[246]....
        /*0be0*/ 	.word	0x0001d940


	//   ....[247]....
        /*0be4*/ 	.word	0x0001da20


	//   ....[248]....
        /*0be8*/ 	.word	0x0001dad0


	//   ....[249]....
        /*0bec*/ 	.word	0x0001dbe0


	//   ....[250]....
        /*0bf0*/ 	.word	0x0001dc40


	//   ....[251]....
        /*0bf4*/ 	.word	0x0001dd50


	//   ....[252]....
        /*0bf8*/ 	.word	0x0001ddb0


	//   ....[253]....
        /*0bfc*/ 	.word	0x0001dec0


	//   ....[254]....
        /*0c00*/ 	.word	0x0001df20


	//   ....[255]....
        /*0c04*/ 	.word	0x0001e030


	//   ....[0]....
        /*0c08*/ 	.word	0x0001e090


	//   ....[1]....
        /*0c0c*/ 	.word	0x0001e150


	//   ....[2]....
        /*0c10*/ 	.word	0x0001e2b0


	//   ....[3]....
        /*0c14*/ 	.word	0x0001e350


	//   ....[4]....
        /*0c18*/ 	.word	0x0001e3b0


	//   ....[5]....
        /*0c1c*/ 	.word	0x0001e460


	//   ....[6]....
        /*0c20*/ 	.word	0x0001e4c0


	//   ....[7]....
        /*0c24*/ 	.word	0x0001e570


	//   ....[8]....
        /*0c28*/ 	.word	0x0001e5d0


	//   ....[9]....
        /*0c2c*/ 	.word	0x0001e680


	//   ....[10]....
        /*0c30*/ 	.word	0x0001e6e0


	//   ....[11]....
        /*0c34*/ 	.word	0x0001e790


	//   ....[12]....
        /*0c38*/ 	.word	0x0001e7f0


	//   ....[13]....
        /*0c3c*/ 	.word	0x0001e8a0


	//   ....[14]....
        /*0c40*/ 	.word	0x0001e990


	//   ....[15]....
        /*0c44*/ 	.word	0x0001ea30


	//   ....[16]....
        /*0c48*/ 	.word	0x0001ea90


	//   ....[17]....
        /*0c4c*/ 	.word	0x0001eb60


	//   ....[18]....
        /*0c50*/ 	.word	0x0001ebc0


	//   ....[19]....
        /*0c54*/ 	.word	0x0001ec90


	//   ....[20]....
        /*0c58*/ 	.word	0x0001ecf0


	//   ....[21]....
        /*0c5c*/ 	.word	0x0001edc0


	//   ....[22]....
        /*0c60*/ 	.word	0x0001ee20


	//   ....[23]....
        /*0c64*/ 	.word	0x0001eef0


	//   ....[24]....
        /*0c68*/ 	.word	0x0001ef50


	//   ....[25]....
        /*0c6c*/ 	.word	0x0001f020


	//   ....[26]....
        /*0c70*/ 	.word	0x0001f0b0


	//   ....[27]....
        /*0c74*/ 	.word	0x0001f150


	//   ....[28]....
        /*0c78*/ 	.word	0x0001f270


	//   ....[29]....
        /*0c7c*/ 	.word	0x0001f2e0


	//   ....[30]....
        /*0c80*/ 	.word	0x0001f350


	//   ....[31]....
        /*0c84*/ 	.word	0x0001f3c0


	//   ....[32]....
        /*0c88*/ 	.word	0x0001f430


	//   ....[33]....
        /*0c8c*/ 	.word	0x0001f4b0


	//   ....[34]....
        /*0c90*/ 	.word	0x0001f540


	//   ....[35]....
        /*0c94*/ 	.word	0x0001f5d0


	//   ....[36]....
        /*0c98*/ 	.word	0x0001f640


	//   ....[37]....
        /*0c9c*/ 	.word	0x0001f6b0


	//   ....[38]....
        /*0ca0*/ 	.word	0x0001f720


	//   ....[39]....
        /*0ca4*/ 	.word	0x0001f7a0


	//   ....[40]....
        /*0ca8*/ 	.word	0x0001f810


	//   ....[41]....
        /*0cac*/ 	.word	0x0001f8b0


	//   ....[42]....
        /*0cb0*/ 	.word	0x0001f940


	//   ....[43]....
        /*0cb4*/ 	.word	0x0001fa60


	//----- nvinfo : EIATTR_REG_RECONFIG
	.align		4
.L_1560:
        /*0cb8*/ 	.byte	0x01, 0x54
	.zero		2


	//----- nvinfo : EIATTR_SYSCALL_OFFSETS
	.align		4
        /*0cbc*/ 	.byte	0x04, 0x46
        /*0cbe*/ 	.short	(.L_1562 - .L_1561)


	//   ....[0]....
.L_1561:
        /*0cc0*/ 	.word	0x000019a0


	//   ....[1]....
        /*0cc4*/ 	.word	0x00001af0


	//   ....[2]....
        /*0cc8*/ 	.word	0x00006850


	//   ....[3]....
        /*0ccc*/ 	.word	0x00006b70


	//   ....[4]....
        /*0cd0*/ 	.word	0x00016590


	//   ....[5]....
        /*0cd4*/ 	.word	0x000166e0


	//   ....[6]....
        /*0cd8*/ 	.word	0x000167d0


	//   ....[7]....
        /*0cdc*/ 	.word	0x000176f0


	//----- nvinfo : EIATTR_MBARRIER_INSTR_OFFSETS
	.align		4
.L_1562:
        /*0ce0*/ 	.byte	0x04, 0x39
        /*0ce2*/ 	.short	(.L_1564 - .L_1563)


	//   ....[0]....
.L_1563:
        /*0ce4*/ 	.word	0x00000250
        /*0ce8*/ 	.word	0x000000ff
        /*0cec*/ 	.word	0x00022800
        /*0cf0*/ 	.short	0x0100
        /*0cf2*/ 	.byte	0x08
	.zero		1


	//   ....[1]....
        /*0cf4*/ 	.word	0x00000260
        /*0cf8*/ 	.word	0x000000ff
        /*0cfc*/ 	.word	0x00022820
        /*0d00*/ 	.short	0x0100
        /*0d02*/ 	.byte	0x08
	.zero		1


	//   ....[2]....
        /*0d04*/ 	.word	0x00000350
        /*0d08*/ 	.word	0x000000ff
        /*0d0c*/ 	.word	0x00022830
        /*0d10*/ 	.short	0x0100
        /*0d12*/ 	.byte	0x08
	.zero		1


	//   ....[3]....
        /*0d14*/ 	.word	0x00000360
        /*0d18*/ 	.word	0x000000ff
        /*0d1c*/ 	.word	0x00022840
        /*0d20*/ 	.short	0x0100
        /*0d22*/ 	.byte	0x08
	.zero		1


	//   ....[4]....
        /*0d24*/ 	.word	0x00000370
        /*0d28*/ 	.word	0x000000ff
        /*0d2c*/ 	.word	0x00022838
        /*0d30*/ 	.short	0x0100
        /*0d32*/ 	.byte	0x08
	.zero		1


	//   ....[5]....
        /*0d34*/ 	.word	0x00000380
        /*0d38*/ 	.word	0x000000ff
        /*0d3c*/ 	.word	0x00022848
        /*0d40*/ 	.short	0x0100
        /*0d42*/ 	.byte	0x08
	.zero		1


	//   ....[6]....
        /*0d44*/ 	.word	0x000004b0
        /*0d48*/ 	.word	0x000000ff
        /*0d4c*/ 	.word	0x00022850
        /*0d50*/ 	.short	0x0100
        /*0d52*/ 	.byte	0x08
	.zero		1


	//   ....[7]....
        /*0d54*/ 	.word	0x000004c0
        /*0d58*/ 	.word	0x000000ff
        /*0d5c*/ 	.word	0x00022860
        /*0d60*/ 	.short	0x0100
        /*0d62*/ 	.byte	0x08
	.zero		1


	//   ....[8]....
        /*0d64*/ 	.word	0x000004d0
        /*0d68*/ 	.word	0x000000ff
        /*0d6c*/ 	.word	0x00022858
        /*0d70*/ 	.short	0x0100
        /*0d72*/ 	.byte	0x08
	.zero		1


	//   ....[9]....
        /*0d74*/ 	.word	0x000004e0
        /*0d78*/ 	.word	0x000000ff
        /*0d7c*/ 	.word	0x00022868
        /*0d80*/ 	.short	0x0100
        /*0d82*/ 	.byte	0x08
	.zero		1


	//   ....[10]....
        /*0d84*/ 	.word	0x000005d0
        /*0d88*/ 	.word	0x000000ff
        /*0d8c*/ 	.word	0x00022870
        /*0d90*/ 	.short	0x0100
        /*0d92*/ 	.byte	0x06
	.zero		1


	//   ....[11]....
        /*0d94*/ 	.word	0x000005e0
        /*0d98*/ 	.word	0x000000ff
        /*0d9c*/ 	.word	0x00022880
        /*0da0*/ 	.short	0x0100
        /*0da2*/ 	.byte	0x06
	.zero		1


	//   ....[12]....
        /*0da4*/ 	.word	0x000005f0
        /*0da8*/ 	.word	0x000000ff
        /*0dac*/ 	.word	0x00022878
        /*0db0*/ 	.short	0x0100
        /*0db2*/ 	.byte	0x06
	.zero		1


	//   ....[13]....
        /*0db4*/ 	.word	0x00000600
        /*0db8*/ 	.word	0x000000ff
        /*0dbc*/ 	.word	0x00022888
        /*0dc0*/ 	.short	0x0100
        /*0dc2*/ 	.byte	0x06
	.zero		1


	//   ....[14]....
        /*0dc4*/ 	.word	0x00000730
        /*0dc8*/ 	.word	0x000000ff
        /*0dcc*/ 	.word	0x00022890
        /*0dd0*/ 	.short	0x0100
        /*0dd2*/ 	.byte	0x08
	.zero		1


	//   ....[15]....
        /*0dd4*/ 	.word	0x00000740
        /*0dd8*/ 	.word	0x000000ff
        /*0ddc*/ 	.word	0x000228a0
        /*0de0*/ 	.short	0x0100
        /*0de2*/ 	.byte	0x08
	.zero		1


	//   ....[16]....
        /*0de4*/ 	.word	0x00000750
        /*0de8*/ 	.word	0x000000ff
        /*0dec*/ 	.word	0x00022898
        /*0df0*/ 	.short	0x0100
        /*0df2*/ 	.byte	0x08
	.zero		1


	//   ....[17]....
        /*0df4*/ 	.word	0x00000760
        /*0df8*/ 	.word	0x000000ff
        /*0dfc*/ 	.word	0x000228a8
        /*0e00*/ 	.short	0x0100
        /*0e02*/ 	.byte	0x08
	.zero		1


	//   ....[18]....
        /*0e04*/ 	.word	0x00000890
        /*0e08*/ 	.word	0x000000ff
        /*0e0c*/ 	.word	0x000228b0
        /*0e10*/ 	.short	0x0100
        /*0e12*/ 	.byte	0x08
	.zero		1


	//   ....[19]....
        /*0e14*/ 	.word	0x000008a0
        /*0e18*/ 	.word	0x000000ff
        /*0e1c*/ 	.word	0x000228c0
        /*0e20*/ 	.short	0x0100
        /*0e22*/ 	.byte	0x08
	.zero		1


	//   ....[20]....
        /*0e24*/ 	.word	0x000008b0
        /*0e28*/ 	.word	0x000000ff
        /*0e2c*/ 	.word	0x000228b8
        /*0e30*/ 	.short	0x0100
        /*0e32*/ 	.byte	0x08
	.zero		1


	//   ....[21]....
        /*0e34*/ 	.word	0x000008c0
        /*0e38*/ 	.word	0x000000ff
        /*0e3c*/ 	.word	0x000228c8
        /*0e40*/ 	.short	0x0100
        /*0e42*/ 	.byte	0x08
	.zero		1


	//   ....[22]....
        /*0e44*/ 	.word	0x00002e00
        /*0e48*/ 	.word	0x00000056
        /*0e4c*/ 	.word	0x00022890
        /*0e50*/ 	.short	0x010a
        /*0e52*/ 	.byte	0x3f
	.zero		1


	//   ....[23]....
        /*0e54*/ 	.word	0x000041f0
        /*0e58*/ 	.word	0x00000056
        /*0e5c*/ 	.word	0x00022890
        /*0e60*/ 	.short	0x010a
        /*0e62*/ 	.byte	0x3f
	.zero		1


	//   ....[24]....
        /*0e64*/ 	.word	0x000052e0
        /*0e68*/ 	.word	0x00000056
        /*0e6c*/ 	.word	0x00022890
        /*0e70*/ 	.short	0x010a
        /*0e72*/ 	.byte	0x3f
	.zero		1


	//   ....[25]....
        /*0e74*/ 	.word	0x000057a0
        /*0e78*/ 	.word	0x00000008
        /*0e7c*/ 	.word	0x00000000
        /*0e80*/ 	.short	0x0101
        /*0e82*/ 	.byte	0x3f
	.zero		1


	//   ....[26]....
        /*0e84*/ 	.word	0x000057e0
        /*0e88*/ 	.word	0x00000056
        /*0e8c*/ 	.word	0x000228b0
        /*0e90*/ 	.short	0x010a
        /*0e92*/ 	.byte	0x3f
	.zero		1


	//   ....[27]....
        /*0e94*/ 	.word	0x00006020
        /*0e98*/ 	.word	0x00000056
        /*0e9c*/ 	.word	0x00000000
        /*0ea0*/ 	.short	0x0101
        /*0ea2*/ 	.byte	0x3f
	.zero		1


	//   ....[28]....
        /*0ea4*/ 	.word	0x000068f0
        /*0ea8*/ 	.word	0x00000013
        /*0eac*/ 	.word	0x00022800
        /*0eb0*/ 	.short	0x010a
        /*0eb2*/ 	.byte	0x3f
	.zero		1


	//   ....[29]....
        /*0eb4*/ 	.word	0x00006940
        /*0eb8*/ 	.word	0x00000013
        /*0ebc*/ 	.word	0x00022800
        /*0ec0*/ 	.short	0x010a
        /*0ec2*/ 	.byte	0x3f
	.zero		1


	//   ....[30]....
        /*0ec4*/ 	.word	0x00007420
        /*0ec8*/ 	.word	0x00000013
        /*0ecc*/ 	.word	0x00022800
        /*0ed0*/ 	.short	0x010a
        /*0ed2*/ 	.byte	0x3f
	.zero		1


	//   ....[31]....
        /*0ed4*/ 	.word	0x00008a10
        /*0ed8*/ 	.word	0x00000013
        /*0edc*/ 	.word	0x00022800
        /*0ee0*/ 	.short	0x010a
        /*0ee2*/ 	.byte	0x3f
	.zero		1


	//   ....[32]....
        /*0ee4*/ 	.word	0x00009a50
        /*0ee8*/ 	.word	0x00000009
        /*0eec*/ 	.word	0x00022830
        /*0ef0*/ 	.short	0x010a
        /*0ef2*/ 	.byte	0x3f
	.zero		1


	//   ....[33]....
        /*0ef4*/ 	.word	0x00009af0
        /*0ef8*/ 	.word	0x00000009
        /*0efc*/ 	.word	0x00022830
        /*0f00*/ 	.short	0x010a
        /*0f02*/ 	.byte	0x3f
	.zero		1


	//   ....[34]....
        /*0f04*/ 	.word	0x0000ae70
        /*0f08*/ 	.word	0x0000000f
        /*0f0c*/ 	.word	0x00000000
        /*0f10*/ 	.short	0x0101
        /*0f12*/ 	.byte	0x3f
	.zero		1


	//   ....[35]....
        /*0f14*/ 	.word	0x0000b400
        /*0f18*/ 	.word	0x00000009
        /*0f1c*/ 	.word	0x00022850
        /*0f20*/ 	.short	0x010a
        /*0f22*/ 	.byte	0x3f
	.zero		1


	//   ....[36]....
        /*0f24*/ 	.word	0x0000b450
        /*0f28*/ 	.word	0x00000009
        /*0f2c*/ 	.word	0x00022850
        /*0f30*/ 	.short	0x010a
        /*0f32*/ 	.byte	0x3f
	.zero		1


	//   ....[37]....
        /*0f34*/ 	.word	0x0000b880
        /*0f38*/ 	.word	0x00000009
        /*0f3c*/ 	.word	0x00000000
        /*0f40*/ 	.short	0x0101
        /*0f42*/ 	.byte	0x3f
	.zero		1


	//   ....[38]....
        /*0f44*/ 	.word	0x0000b9e0
        /*0f48*/ 	.word	0x0000000e
        /*0f4c*/ 	.word	0x00022830
        /*0f50*/ 	.short	0x010a
        /*0f52*/ 	.byte	0x3f
	.zero		1


	//   ....[39]....
        /*0f54*/ 	.word	0x0000ba40
        /*0f58*/ 	.word	0x0000000e
        /*0f5c*/ 	.word	0x00022830
        /*0f60*/ 	.short	0x010a
        /*0f62*/ 	.byte	0x3f
	.zero		1


	//   ....[40]....
        /*0f64*/ 	.word	0x0000cd50
        /*0f68*/ 	.word	0x0000009c
        /*0f6c*/ 	.word	0x00000000
        /*0f70*/ 	.short	0x0101
        /*0f72*/ 	.byte	0x3f
	.zero		1


	//   ....[41]....
        /*0f74*/ 	.word	0x0000dbc0
        /*0f78*/ 	.word	0x0000000e
        /*0f7c*/ 	.word	0x00022850
        /*0f80*/ 	.short	0x010a
        /*0f82*/ 	.byte	0x3f
	.zero		1


	//   ....[42]....
        /*0f84*/ 	.word	0x0000dc10
        /*0f88*/ 	.word	0x0000000e
        /*0f8c*/ 	.word	0x00022850
        /*0f90*/ 	.short	0x010a
        /*0f92*/ 	.byte	0x3f
	.zero		1


	//   ....[43]....
        /*0f94*/ 	.word	0x0000dff0
        /*0f98*/ 	.word	0x0000000e
        /*0f9c*/ 	.word	0x00000000
        /*0fa0*/ 	.short	0x0101
        /*0fa2*/ 	.byte	0x3f
	.zero		1


	//   ....[44]....
        /*0fa4*/ 	.word	0x0000e110
        /*0fa8*/ 	.word	0x0000000e
        /*0fac*/ 	.word	0x00022830
        /*0fb0*/ 	.short	0x010a
        /*0fb2*/ 	.byte	0x3f
	.zero		1


	//   ....[45]....
        /*0fb4*/ 	.word	0x0000e170
        /*0fb8*/ 	.word	0x0000000e
        /*0fbc*/ 	.word	0x00022830
        /*0fc0*/ 	.short	0x010a
        /*0fc2*/ 	.byte	0x3f
	.zero		1


	//   ....[46]....
        /*0fc4*/ 	.word	0x0000f4f0
        /*0fc8*/ 	.word	0x000000a2
        /*0fcc*/ 	.word	0x00000000
        /*0fd0*/ 	.short	0x0101
        /*0fd2*/ 	.byte	0x3f
	.zero		1


	//   ....[47]....
        /*0fd4*/ 	.word	0x0000fb10
        /*0fd8*/ 	.word	0x0000000e
        /*0fdc*/ 	.word	0x00022850
        /*0fe0*/ 	.short	0x010a
        /*0fe2*/ 	.byte	0x3f
	.zero		1


	//   ....[48]....
        /*0fe4*/ 	.word	0x0000fb60
        /*0fe8*/ 	.word	0x0000000e
        /*0fec*/ 	.word	0x00022850
        /*0ff0*/ 	.short	0x010a
        /*0ff2*/ 	.byte	0x3f
	.zero		1


	//   ....[49]....
        /*0ff4*/ 	.word	0x0000ff50
        /*0ff8*/ 	.word	0x0000000e
        /*0ffc*/ 	.word	0x00000000
        /*1000*/ 	.short	0x0101
        /*1002*/ 	.byte	0x3f
	.zero		1


	//   ....[50]....
        /*1004*/ 	.word	0x00012520
        /*1008*/ 	.word	0x00000003
        /*100c*/ 	.word	0x00000000
        /*1010*/ 	.short	0x0101
        /*1012*/ 	.byte	0x3f
	.zero		1


	//   ....[51]....
        /*1014*/ 	.word	0x00015160
        /*1018*/ 	.word	0x00000017
        /*101c*/ 	.word	0x00022820
        /*1020*/ 	.short	0x010a
        /*1022*/ 	.byte	0x3f
	.zero		1


	//   ....[52]....
        /*1024*/ 	.word	0x000151f0
        /*1028*/ 	.word	0x00000003
        /*102c*/ 	.word	0x000228a0
        /*1030*/ 	.short	0x010a
        /*1032*/ 	.byte	0x3f
	.zero		1


	//   ....[53]....
        /*1034*/ 	.word	0x00015440
        /*1038*/ 	.word	0x00000003
        /*103c*/ 	.word	0x000228c0
        /*1040*/ 	.short	0x010a
        /*1042*/ 	.byte	0x3f
	.zero		1


	//   ....[54]....
        /*1044*/ 	.word	0x00015a50
        /*1048*/ 	.word	0x00000008
        /*104c*/ 	.word	0x000228a0
        /*1050*/ 	.short	0x010a
        /*1052*/ 	.byte	0x3f
	.zero		1


	//   ....[55]....
        /*1054*/ 	.word	0x00015c90
        /*1058*/ 	.word	0x00000008
        /*105c*/ 	.word	0x000228c0
        /*1060*/ 	.short	0x010a
        /*1062*/ 	.byte	0x3f
	.zero		1


	//   ....[56]....
        /*1064*/ 	.word	0x00016d20
        /*1068*/ 	.word	0x00000020
        /*106c*/ 	.word	0x00022840
        /*1070*/ 	.short	0x010a
        /*1072*/ 	.byte	0x3f
	.zero		1


	//   ....[57]....
        /*1074*/ 	.word	0x00017340
        /*1078*/ 	.word	0x00000020
        /*107c*/ 	.word	0x00022830
        /*1080*/ 	.short	0x0107
        /*1082*/ 	.byte	0x3f
	.zero		1


	//   ....[58]....
        /*1084*/ 	.word	0x00017420
        /*1088*/ 	.word	0x00000020
        /*108c*/ 	.word	0x00022830
        /*1090*/ 	.short	0x0101
        /*1092*/ 	.byte	0x3f
	.zero		1


	//   ....[59]....
        /*1094*/ 	.word	0x00017fe0
        /*1098*/ 	.word	0x00000017
        /*109c*/ 	.word	0x00022800
        /*10a0*/ 	.short	0x0107
        /*10a2*/ 	.byte	0x3f
	.zero		1


	//   ....[60]....
        /*10a4*/ 	.word	0x000180d0
        /*10a8*/ 	.word	0x00000017
        /*10ac*/ 	.word	0x00022800
        /*10b0*/ 	.short	0x0101
        /*10b2*/ 	.byte	0x3f
	.zero		1


	//   ....[61]....
        /*10b4*/ 	.word	0x000180f0
        /*10b8*/ 	.word	0x00000017
        /*10bc*/ 	.word	0x00022820
        /*10c0*/ 	.short	0x010a
        /*10c2*/ 	.byte	0x3f
	.zero		1


	//   ....[62]....
        /*10c4*/ 	.word	0x00018180
        /*10c8*/ 	.word	0x00000020
        /*10cc*/ 	.word	0x00022860
        /*10d0*/ 	.short	0x010a
        /*10d2*/ 	.byte	0x3f
	.zero		1


	//   ....[63]....
        /*10d4*/ 	.word	0x00018880
        /*10d8*/ 	.word	0x00000020
        /*10dc*/ 	.word	0x00022850
        /*10e0*/ 	.short	0x0107
        /*10e2*/ 	.byte	0x3f
	.zero		1


	//   ....[64]....
        /*10e4*/ 	.word	0x00018950
        /*10e8*/ 	.word	0x00000020
        /*10ec*/ 	.word	0x00022850
        /*10f0*/ 	.short	0x0101
        /*10f2*/ 	.byte	0x3f
	.zero		1


	//   ....[65]....
        /*10f4*/ 	.word	0x00018c90
        /*10f8*/ 	.word	0x00000004
        /*10fc*/ 	.word	0x00022840
        /*1100*/ 	.short	0x010a
        /*1102*/ 	.byte	0x3f
	.zero		1


	//   ....[66]....
        /*1104*/ 	.word	0x00019070
        /*1108*/ 	.word	0x00000004
        /*110c*/ 	.word	0x00022830
        /*1110*/ 	.short	0x0107
        /*1112*/ 	.byte	0x3f
	.zero		1


	//   ....[67]....
        /*1114*/ 	.word	0x00019130
        /*1118*/ 	.word	0x00000004
        /*111c*/ 	.word	0x00022830
        /*1120*/ 	.short	0x0101
        /*1122*/ 	.byte	0x3f
	.zero		1


	//   ....[68]....
        /*1124*/ 	.word	0x00019160
        /*1128*/ 	.word	0x00000004
        /*112c*/ 	.word	0x00022860
        /*1130*/ 	.short	0x010a
        /*1132*/ 	.byte	0x3f
	.zero		1


	//   ....[69]....
        /*1134*/ 	.word	0x00019680
        /*1138*/ 	.word	0x00000004
        /*113c*/ 	.word	0x00022850
        /*1140*/ 	.short	0x0107
        /*1142*/ 	.byte	0x3f
	.zero		1


	//   ....[70]....
        /*1144*/ 	.word	0x00019740
        /*1148*/ 	.word	0x00000004
        /*114c*/ 	.word	0x00022850
        /*1150*/ 	.short	0x0101
        /*1152*/ 	.byte	0x3f
	.zero		1


	//   ....[71]....
        /*1154*/ 	.word	0x0001a5b0
        /*1158*/ 	.word	0x00000004
        /*115c*/ 	.word	0x00022820
        /*1160*/ 	.short	0x010a
        /*1162*/ 	.byte	0x3f
	.zero		1


	//   ....[72]....
        /*1164*/ 	.word	0x0001a720
        /*1168*/ 	.word	0x00000005
        /*116c*/ 	.word	0x00022840
        /*1170*/ 	.short	0x010a
        /*1172*/ 	.byte	0x3f
	.zero		1


	//   ....[73]....
        /*1174*/ 	.word	0x0001a7c0
        /*1178*/ 	.word	0x00000019
        /*117c*/ 	.word	0x00022840
        /*1180*/ 	.short	0x010a
        /*1182*/ 	.byte	0x3f
	.zero		1


	//   ....[74]....
        /*1184*/ 	.word	0x0001a800
        /*1188*/ 	.word	0x00000005
        /*118c*/ 	.word	0x00022860
        /*1190*/ 	.short	0x010a
        /*1192*/ 	.byte	0x3f
	.zero		1


	//   ....[75]....
        /*1194*/ 	.word	0x0001a840
        /*1198*/ 	.word	0x00000019
        /*119c*/ 	.word	0x00022860
        /*11a0*/ 	.short	0x010a
        /*11a2*/ 	.byte	0x3f
	.zero		1


	//   ....[76]....
        /*11a4*/ 	.word	0x0001a8a0
        /*11a8*/ 	.word	0x00000056
        /*11ac*/ 	.word	0x00022890
        /*11b0*/ 	.short	0x010a
        /*11b2*/ 	.byte	0x3f
	.zero		1


	//   ....[77]....
        /*11b4*/ 	.word	0x0001ab30
        /*11b8*/ 	.word	0x00000056
        /*11bc*/ 	.word	0x00022890
        /*11c0*/ 	.short	0x010a
        /*11c2*/ 	.byte	0x3f
	.zero		1


	//   ....[78]....
        /*11c4*/ 	.word	0x0001ade0
        /*11c8*/ 	.word	0x00000056
        /*11cc*/ 	.word	0x00022890
        /*11d0*/ 	.short	0x010a
        /*11d2*/ 	.byte	0x3f
	.zero		1


	//   ....[79]....
        /*11d4*/ 	.word	0x0001b090
        /*11d8*/ 	.word	0x00000056
        /*11dc*/ 	.word	0x000228b0
        /*11e0*/ 	.short	0x010a
        /*11e2*/ 	.byte	0x3f
	.zero		1


	//   ....[80]....
        /*11e4*/ 	.word	0x0001b550
        /*11e8*/ 	.word	0x00000013
        /*11ec*/ 	.word	0x00022800
        /*11f0*/ 	.short	0x010a
        /*11f2*/ 	.byte	0x3f
	.zero		1


	//   ....[81]....
        /*11f4*/ 	.word	0x0001bb50
        /*11f8*/ 	.word	0x00000013
        /*11fc*/ 	.word	0x00022800
        /*1200*/ 	.short	0x010a
        /*1202*/ 	.byte	0x3f
	.zero		1


	//   ....[82]....
        /*1204*/ 	.word	0x0001bba0
        /*1208*/ 	.word	0x00000009
        /*120c*/ 	.word	0x00022830
        /*1210*/ 	.short	0x010a
        /*1212*/ 	.byte	0x3f
	.zero		1


	//   ....[83]....
        /*1214*/ 	.word	0x0001bbf0
        /*1218*/ 	.word	0x00000009
        /*121c*/ 	.word	0x00022850
        /*1220*/ 	.short	0x010a
        /*1222*/ 	.byte	0x3f
	.zero		1


	//   ....[84]....
        /*1224*/ 	.word	0x0001bc40
        /*1228*/ 	.word	0x0000000e
        /*122c*/ 	.word	0x00022830
        /*1230*/ 	.short	0x010a
        /*1232*/ 	.byte	0x3f
	.zero		1


	//   ....[85]....
        /*1234*/ 	.word	0x0001bc90
        /*1238*/ 	.word	0x0000000e
        /*123c*/ 	.word	0x00022850
        /*1240*/ 	.short	0x010a
        /*1242*/ 	.byte	0x3f
	.zero		1


	//   ....[86]....
        /*1244*/ 	.word	0x0001bce0
        /*1248*/ 	.word	0x0000000e
        /*124c*/ 	.word	0x00022830
        /*1250*/ 	.short	0x010a
        /*1252*/ 	.byte	0x3f
	.zero		1


	//   ....[87]....
        /*1254*/ 	.word	0x0001bd30
        /*1258*/ 	.word	0x0000000e
        /*125c*/ 	.word	0x00022850
        /*1260*/ 	.short	0x010a
        /*1262*/ 	.byte	0x3f
	.zero		1


	//   ....[88]....
        /*1264*/ 	.word	0x0001c300
        /*1268*/ 	.word	0x00000017
        /*126c*/ 	.word	0x00022820
        /*1270*/ 	.short	0x010a
        /*1272*/ 	.byte	0x3f
	.zero		1


	//   ....[89]....
        /*1274*/ 	.word	0x0001c350
        /*1278*/ 	.word	0x00000003
        /*127c*/ 	.word	0x000228a0
        /*1280*/ 	.short	0x010a
        /*1282*/ 	.byte	0x3f
	.zero		1


	//   ....[90]....
        /*1284*/ 	.word	0x0001c3a0
        /*1288*/ 	.word	0x00000003
        /*128c*/ 	.word	0x000228c0
        /*1290*/ 	.short	0x010a
        /*1292*/ 	.byte	0x3f
	.zero		1


	//   ....[91]....
        /*1294*/ 	.word	0x0001c3f0
        /*1298*/ 	.word	0x00000008
        /*129c*/ 	.word	0x000228a0
        /*12a0*/ 	.short	0x010a
        /*12a2*/ 	.byte	0x3f
	.zero		1


	//   ....[92]....
        /*12a4*/ 	.word	0x0001c440
        /*12a8*/ 	.word	0x00000008
        /*12ac*/ 	.word	0x000228c0
        /*12b0*/ 	.short	0x010a
        /*12b2*/ 	.byte	0x3f
	.zero		1


	//   ....[93]....
        /*12b4*/ 	.word	0x0001c560
        /*12b8*/ 	.word	0x00000020
        /*12bc*/ 	.word	0x00022840
        /*12c0*/ 	.short	0x010a
        /*12c2*/ 	.byte	0x3f
	.zero		1


	//   ....[94]....
        /*12c4*/ 	.word	0x0001d840
        /*12c8*/ 	.word	0x00000017
        /*12cc*/ 	.word	0x00022820
        /*12d0*/ 	.short	0x010a
        /*12d2*/ 	.byte	0x3f
	.zero		1


	//   ....[95]....
        /*12d4*/ 	.word	0x0001d890
        /*12d8*/ 	.word	0x00000020
        /*12dc*/ 	.word	0x00022860
        /*12e0*/ 	.short	0x010a
        /*12e2*/ 	.byte	0x3f
	.zero		1


	//   ....[96]....
        /*12e4*/ 	.word	0x0001e200
        /*12e8*/ 	.word	0x00000004
        /*12ec*/ 	.word	0x00022840
        /*12f0*/ 	.short	0x010a
        /*12f2*/ 	.byte	0x3f
	.zero		1


	//   ....[97]....
        /*12f4*/ 	.word	0x0001e8e0
        /*12f8*/ 	.word	0x00000004
        /*12fc*/ 	.word	0x00022860
        /*1300*/ 	.short	0x010a
        /*1302*/ 	.byte	0x3f
	.zero		1


	//   ....[98]....
        /*1304*/ 	.word	0x0001f980
        /*1308*/ 	.word	0x00000004
        /*130c*/ 	.word	0x00022820
        /*1310*/ 	.short	0x010a
        /*1312*/ 	.byte	0x3f
	.zero		1


	//   ....[99]....
        /*1314*/ 	.word	0x0001fb20
        /*1318*/ 	.word	0x00000005
        /*131c*/ 	.word	0x00022840
        /*1320*/ 	.short	0x010a
        /*1322*/ 	.byte	0x3f
	.zero		1


	//   ....[100]....
        /*1324*/ 	.word	0x0001fb70
        /*1328*/ 	.word	0x00000019
        /*132c*/ 	.word	0x00022840
        /*1330*/ 	.short	0x010a
        /*1332*/ 	.byte	0x3f
	.zero		1


	//   ....[101]....
        /*1334*/ 	.word	0x0001fbc0
        /*1338*/ 	.word	0x00000005
        /*133c*/ 	.word	0x00022860
        /*1340*/ 	.short	0x010a
        /*1342*/ 	.byte	0x3f
	.zero		1


	//----- nvinfo : EIATTR_NUM_MBARRIERS
	.align		4
.L_1564:
        /*1344*/ 	.byte	0x03, 0x38
        /*1346*/ 	.short	0x0016


	//----- nvinfo : EIATTR_EXIT_INSTR_OFFSETS
	.align		4
        /*1348*/ 	.byte	0x04, 0x1c
        /*134a*/ 	.short	(.L_1566 - .L_1565)


	//   ....[0]....
.L_1565:
        /*134c*/ 	.word	0x0001a890


	//----- nvinfo : EIATTR_MAX_THREADS
	.align		4
.L_1566:
        /*1350*/ 	.byte	0x04, 0x05
        /*1352*/ 	.short	(.L_1568 - .L_1567)
.L_1567:
        /*1354*/ 	.word	0x00000180
        /*1358*/ 	.word	0x00000001
        /*135c*/ 	.word	0x00000001


	//----- nvinfo : EIATTR_CRS_STACK_SIZE
	.align		4
.L_1568:
        /*1360*/ 	.byte	0x04, 0x1e
        /*1362*/ 	.short	(.L_1570 - .L_1569)
.L_1569:
        /*1364*/ 	.word	0x00000000


	//----- nvinfo : EIATTR_CBANK_PARAM_SIZE
	.align		4
.L_1570:
        /*1368*/ 	.byte	0x03, 0x19
        /*136a*/ 	.short	0x0af0


	//----- nvinfo : EIATTR_PARAM_CBANK
	.align		4
        /*136c*/ 	.byte	0x04, 0x0a
        /*136e*/ 	.short	(.L_1572 - .L_1571)
	.align		4
.L_1571:
        /*1370*/ 	.word	index@(.nv.constant0._ZN7cutlass13device_kernelIN5flash11enable_sm90INS1_16FlashAttnFwdSm90INS1_25CollectiveMainloopFwdSm90ILi2EN4cute5tupleIJNS5_1CILi1EEES8_S8_EEENS6_IJNS7_ILi128EEENS7_ILi96EEENS7_ILi64EEEEEELi256ENS_10bfloat16_tEfNS_4arch4Sm90ELb1ELb0ELb0ELb1ELb1ELb1ELb0ELb1ELb0ELb1ELb0ELb0EEENS1_21CollectiveEpilogueFwdINS6_IJSA_NS7_ILi256EEESB_EEES9_SE_SG_Li256ELb1ELb1ELb0ELb0EEENS1_36VarlenDynamicPersistentTileSchedulerILi128ELi96ELi256ELi128ELb0ELb1ELb1ELb1ELb1ELb1EEEEEEEEEvNT_6ParamsE)
        /*1374*/ 	.short	0x0210
        /*1376*/ 	.short	0x0af0


	//----- nvinfo : EIATTR_SW_WAR
	.align		4
.L_1572:
        /*1378*/ 	.byte	0x04, 0x36
        /*137a*/ 	.short	(.L_1574 - .L_1573)
.L_1573:
        /*137c*/ 	.word	0x00000008
.L_1574:


//--------------------- .nv.info._ZN7cutlass13device_kernelIN5flash11enable_sm90INS1_16FlashAttnFwdSm90INS1_25CollectiveMainloopFwdSm90ILi2EN4cute5tupleIJNS5_1CILi1EEES8_S8_EEENS6_IJNS7_ILi128EEENS7_ILi96EEENS7_ILi64EEEEEELi256ENS_10bfloat16_tEfNS_4arch4Sm90ELb1ELb0ELb0ELb1ELb1ELb0ELb1ELb1ELb0ELb1ELb0ELb0EEENS1_21CollectiveEpilogueFwdINS6_IJSA_NS7_ILi256EEESB_EEES9_SE_SG_Li256ELb1ELb1ELb0ELb0EEENS1_36VarlenDynamicPersistentTileSchedulerILi128ELi96ELi256ELi128ELb0ELb1ELb1ELb1ELb1ELb1EEEEEEEEEvNT_6ParamsE --------------------------
	.section	.nv.info._ZN7cutlass13device_kernelIN5flash11enable_sm90INS1_16FlashAttnFwdSm90INS1_25CollectiveMainloopFwdSm90ILi2EN4cute5tupleIJNS5_1CILi1EEES8_S8_EEENS6_IJNS7_ILi128EEENS7_ILi96EEENS7_ILi64EEEEEELi256ENS_10bfloat16_tEfNS_4arch4Sm90ELb1ELb0ELb0ELb1ELb1ELb0ELb1ELb1ELb0ELb1ELb0ELb0EEENS1_21CollectiveEpilogueFwdINS6_IJSA_NS7_ILi256EEESB_EEES9_SE_SG_Li256ELb1ELb1ELb0ELb0EEENS1_36VarlenDynamicPersistentTileSchedulerILi128ELi96ELi256ELi128ELb0ELb1ELb1ELb1ELb1ELb1EEEEEEEEEvNT_6ParamsE,"",@"SHT_CUDA_INFO"
	.sectionflags	@""
	.align	4


	//----- nvinfo : EIATTR_CUDA_API_VERSION
	.align		4
        /*0000*/ 	.byte	0x04, 0x37
        /*0002*/ 	.short	(.L_1576 - .L_1575)
.L_1575:
        /*0004*/ 	.word	0x00000082


	//----- nvinfo : EIATTR_KPARAM_INFO
	.align		4
.L_1576:
        /*0008*/ 	.byte	0x04, 0x17
        /*000a*/ 	.short	(.L_1578 - .L_1577)
.L_1577:
        /*000c*/ 	.word	0x00000000
        /*0010*/ 	.short	0x0000
        /*0012*/ 	.short	0x0070
        /*0014*/ 	.byte	0x00, 0xf0, 0x01, 0x2e


	//----- nvinfo : EIATTR_SPARSE_MMA_MASK
	.align		4
.L_1578:
        /*0018*/ 	.byte	0x03, 0x50
        /*001a*/ 	.short	0x0000


	//----- nvinfo : EIATTR_MAXREG_COUNT
	.align		4
        /*001c*/ 	.byte	0x03, 0x1b
        /*001e*/ 	.short	0x00a8


	//----- nvinfo : EIATTR_NUM_BARRIERS
	.align		4
        /*0020*/ 	.byte	0x02, 0x4c
        /*0022*/ 	.byte	0x10
	.zero		1


	//----- nvinfo : EIATTR_EXTERNS
	.align		4
        /*0024*/ 	.byte	0x04, 0x0f
        /*0026*/ 	.short	(.L_1580 - .L_1579)


	//   ....[0]....
	.align		4
.L_1579:
        /*0028*/ 	.word	index@(__assertfail)


	//----- nvinfo : EIATTR_ANNOTATIONS
	.align		4
.L_1580:
        /*002c*/ 	.byte	0x04, 0x55
        /*002e*/ 	.short	(.L_1582 - .L_1581)


	//   ....[0]....
.L_1581:
        /* <DEDUP_REMOVED lines=18> */


	//----- nvinfo : EIATTR_MERCURY_ISA_VERSION
	.align		4
.L_1582:
        /*0140*/ 	.byte	0x03, 0x5f
        /*0142*/ 	.short	0x0101


	//----- nvinfo : EIATTR_UNUSED_LOAD_BYTE_OFFSET
	.align		4
        /*0144*/ 	.byte	0x04, 0x44
        /*0146*/ 	.short	(.L_1584 - .L_1583)


	//   ....[0]....
.L_1583:
        /*0148*/ 	.word	0x000009b0
        /*014c*/ 	.word	0x0000fff0


	//   ....[1]....
        /*0150*/ 	.word	0x00009a00
        /*0154*/ 	.word	0x0000fff0


	//----- nvinfo : EIATTR_INT_WARP_WIDE_INSTR_OFFSETS
	.align		4
.L_1584:
        /*0158*/ 	.byte	0x04, 0x31
        /*015a*/ 	.short	(.L_1586 - .L_1585)


	//   ....[0]....
.L_1585:
        /*015c*/ 	.word	0x000000c0


	//   ....[1]....
        /*0160*/ 	.word	0x000000d0


	//   ....[2]....
        /*0164*/ 	.word	0x000000e0


	//   ....[3]....
        /*0168*/ 	.word	0x00000180


	//   ....[4]....
        /*016c*/ 	.word	0x0000dc20


	//   ....[5]....
        /*0170*/ 	.word	0x0000dcb0


	//   ....[6]....
        /*0174*/ 	.word	0x00011bd0


	//   ....[7]....
        /*0178*/ 	.word	0x00011c60


	//----- nvinfo : EIATTR_COOP_GROUP_MASK_REGIDS
	.align		4
.L_1586:
        /*017c*/ 	.byte	0x04, 0x29
        /*017e*/ 	.short	(.L_1588 - .L_1587)


	//   ....[0]....
.L_1587:
        /*0180*/ 	.word	0xffffffff


	//   ....[1]....
        /*0184*/ 	.word	0xffffffff


	//   ....[2]....
        /*0188*/ 	.word	0xffffffff


	//   ....[3]....
        /*018c*/ 	.word	0xffffffff


	//   ....[4]....
        /*0190*/ 	.word	0xffffffff


	//   ....[5]....
        /*0194*/ 	.word	0xffffffff


	//   ....[6]....
        /*0198*/ 	.word	0xffffffff


	//   ....[7]....
        /*019c*/ 	.word	0xffffffff


	//   ....[8]....
        /*01a0*/ 	.word	0xffffffff


	//   ....[9]....
        /*01a4*/ 	.word	0xffffffff


	//   ....[10]....
        /*01a8*/ 	.word	0xffffffff


	//   ....[11]....
        /*01ac*/ 	.word	0xffffffff


	//   ....[12]....
        /*01b0*/ 	.word	0xffffffff


	//   ....[13]....
        /*01b4*/ 	.word	0xffffffff


	//   ....[14]....
        /*01b8*/ 	.word	0xffffffff


	//   ....[15]....
        /*01bc*/ 	.word	0xffffffff


	//   ....[16]....
        /*01c0*/ 	.word	0xffffffff


	//   ....[17]....
        /*01c4*/ 	.word	0xffffffff


	//   ....[18]....
        /*01c8*/ 	.word	0xffffffff


	//   ....[19]....
        /*01cc*/ 	.word	0xffffffff


	//   ....[20]....
        /*01d0*/ 	.word	0xffffffff


	//   ....[21]....
        /*01d4*/ 	.word	0xffffffff


	//   ....[22]....
        /*01d8*/ 	.word	0xffffffff


	//   ....[23]....
        /*01dc*/ 	.word	0xffffffff


	//   ....[24]....
        /*01e0*/ 	.word	0xffffffff


	//   ....[25]....
        /*01e4*/ 	.word	0xffffffff


	//   ....[26]....
        /*01e8*/ 	.word	0xffffffff


	//   ....[27]....
        /*01ec*/ 	.word	0xffffffff


	//   ....[28]....
        /*01f0*/ 	.word	0xffffffff


	//   ....[29]....
        /*01f4*/ 	.word	0xffffffff


	//   ....[30]....
        /*01f8*/ 	.word	0xffffffff


	//   ....[31]....
        /*01fc*/ 	.word	0xffffffff


	//   ....[32]....
        /*0200*/ 	.word	0xffffffff


	//   ....[33]....
        /*0204*/ 	.word	0xffffffff


	//   ....[34]....
        /*0208*/ 	.word	0xffffffff


	//   ....[35]....
        /*020c*/ 	.word	0xffffffff


	//   ....[36]....
        /*0210*/ 	.word	0xffffffff


	//   ....[37]....
        /*0214*/ 	.word	0xffffffff


	//   ....[38]....
        /*0218*/ 	.word	0xffffffff


	//   ....[39]....
        /*021c*/ 	.word	0xffffffff


	//   ....[40]....
        /*0220*/ 	.word	0xffffffff


	//   ....[41]....
        /*0224*/ 	.word	0xffffffff


	//   ....[42]....
        /*0228*/ 	.word	0xffffffff


	//   ....[43]....
        /*022c*/ 	.word	0xffffffff


	//   ....[44]....
        /*0230*/ 	.word	0xffffffff


	//   ....[45]....
        /*0234*/ 	.word	0xffffffff


	//   ....[46]....
        /*0238*/ 	.word	0xffffffff


	//   ....[47]....
        /*023c*/ 	.word	0xffffffff


	//   ....[48]....
        /*0240*/ 	.word	0xffffffff


	//   ....[49]....
        /*0244*/ 	.word	0xffffffff


	//   ....[50]....
        /*0248*/ 	.word	0xffffffff


	//   ....[51]....
        /*024c*/ 	.word	0xffffffff


	//   ....[52]....
        /*0250*/ 	.word	0xffffffff


	//   ....[53]....
        /*0254*/ 	.word	0xffffffff


	//   ....[54]....
        /*0258*/ 	.word	0xffffffff


	//   ....[55]....
        /*025c*/ 	.word	0xffffffff


	//   ....[56]....
        /*0260*/ 	.word	0xffffffff


	//   ....[57]....
        /*0264*/ 	.word	0xffffffff


	//   ....[58]....
        /*0268*/ 	.word	0xffffffff


	//   ....[59]....
        /*026c*/ 	.word	0xffffffff


	//   ....[60]....
        /*0270*/ 	.word	0xffffffff


	//   ....[61]....
        /*0274*/ 	.word	0xffffffff


	//   ....[62]....
        /*0278*/ 	.word	0xffffffff


	//   ....[63]....
        /*027c*/ 	.word	0xffffffff


	//   ....[64]....
        /*0280*/ 	.word	0xffffffff


	//   ....[65]....
        /*0284*/ 	.word	0xffffffff


	//   ....[66]....
        /*0288*/ 	.word	0xffffffff


	//   ....[67]....
        /*028c*/ 	.word	0xffffffff


	//   ....[68]....
        /*0290*/ 	.word	0xffffffff


	//   ....[69]....
        /*0294*/ 	.word	0xffffffff


	//   ....[70]....
        /*0298*/ 	.word	0xffffffff


	//   ....[71]....
        /*029c*/ 	.word	0xffffffff


	//   ....[72]....
        /*02a0*/ 	.word	0xffffffff


	//   ....[73]....
        /*02a4*/ 	.word	0xffffffff


	//   ....[74]....
        /*02a8*/ 	.word	0xffffffff


	//   ....[75]....
        /*02ac*/ 	.word	0xffffffff


	//   ....[76]....
        /*02b0*/ 	.word	0xffffffff


	//   ....[77]....
        /*02b4*/ 	.word	0xffffffff


	//   ....[78]....
        /*02b8*/ 	.word	0xffffffff


	//   ....[79]....
        /*02bc*/ 	.word	0xffffffff


	//   ....[80]....
        /*02c0*/ 	.word	0xffffffff


	//   ....[81]....
        /*02c4*/ 	.word	0xffffffff


	//   ....[82]....
        /*02c8*/ 	.word	0xffffffff


	//   ....[83]....
        /*02cc*/ 	.word	0xffffffff


	//   ....[84]....
        /*02d0*/ 	.word	0xffffffff


	//   ....[85]....
        /*02d4*/ 	.word	0xffffffff


	//   ....[86]....
        /*02d8*/ 	.word	0xffffffff


	//   ....[87]....
        /*02dc*/ 	.word	0xffffffff


	//   ....[88]....
        /*02e0*/ 	.word	0xffffffff


	//   ....[89]....
        /*02e4*/ 	.word	0xffffffff


	//   ....[90]....
        /*02e8*/ 	.word	0xffffffff


	//   ....[91]....
        /*02ec*/ 	.word	0xffffffff


	//   ....[92]....
        /*02f0*/ 	.word	0xffffffff


	//   ....[93]....
        /*02f4*/ 	.word	0xffffffff


	//   ....[94]....
        /*02f8*/ 	.word	0xffffffff


	//   ....[95]....
        /*02fc*/ 	.word	0xffffffff


	//   ....[96]....
        /*0300*/ 	.word	0xffffffff


	//   ....[97]....
        /*0304*/ 	.word	0xffffffff


	//   ....[98]....
        /*0308*/ 	.word	0xffffffff


	//   ....[99]....
        /*030c*/ 	.word	0xffffffff


	//   ....[100]....
        /*0310*/ 	.word	0xffffffff


	//   ....[101]....
        /*0314*/ 	.word	0xffffffff


	//   ....[102]....
        /*0318*/ 	.word	0xffffffff


	//   ....[103]....
        /*031c*/ 	.word	0xffffffff


	//   ....[104]....
        /*0320*/ 	.word	0xffffffff


	//   ....[105]....
        /*0324*/ 	.word	0xffffffff


	//   ....[106]....
        /*0328*/ 	.word	0xffffffff


	//   ....[107]....
        /*032c*/ 	.word	0xffffffff


	//   ....[108]....
        /*0330*/ 	.word	0xffffffff


	//   ....[109]....
        /*0334*/ 	.word	0xffffffff


	//   ....[110]....
        /*0338*/ 	.word	0xffffffff


	//   ....[111]....
        /*033c*/ 	.word	0xffffffff


	//   ....[112]....
        /*0340*/ 	.word	0xffffffff


	//   ....[113]....
        /*0344*/ 	.word	0xffffffff


	//   ....[114]....
        /*0348*/ 	.word	0xffffffff


	//   ....[115]....
        /*034c*/ 	.word	0xffffffff


	//   ....[116]....
        /*0350*/ 	.word	0xffffffff


	//   ....[117]....
        /*0354*/ 	.word	0xffffffff


	//   ....[118]....
        /*0358*/ 	.word	0xffffffff


	//   ....[119]....
        /*035c*/ 	.word	0xffffffff


	//   ....[120]....
        /*0360*/ 	.word	0xffffffff


	//   ....[121]....
        /*0364*/ 	.word	0xffffffff


	//   ....[122]....
        /*0368*/ 	.word	0xffffffff


	//   ....[123]....
        /*036c*/ 	.word	0xffffffff


	//   ....[124]....
        /*0370*/ 	.word	0xffffffff


	//   ....[125]....
        /*0374*/ 	.word	0xffffffff


	//   ....[126]....
        /*0378*/ 	.word	0xffffffff


	//   ....[127]....
        /*037c*/ 	.word	0xffffffff


	//   ....[128]....
        /*0380*/ 	.word	0xffffffff


	//   ....[129]....
        /*0384*/ 	.word	0xffffffff


	//   ....[130]....
        /*0388*/ 	.word	0xffffffff


	//   ....[131]....
        /*038c*/ 	.word	0xffffffff


	//   ....[132]....
        /*0390*/ 	.word	0xffffffff


	//   ....[133]....
        /*0394*/ 	.word	0xffffffff


	//   ....[134]....
        /*0398*/ 	.word	0xffffffff


	//   ....[135]....
        /*039c*/ 	.word	0xffffffff


	//   ....[136]....
        /*03a0*/ 	.word	0xffffffff


	//   ....[137]....
        /*03a4*/ 	.word	0xffffffff


	//   ....[138]....
        /*03a8*/ 	.word	0xffffffff


	//   ....[139]....
        /*03ac*/ 	.word	0xffffffff


	//   ....[140]....
        /*03b0*/ 	.word	0xffffffff


	//   ....[141]....
        /*03b4*/ 	.word	0xffffffff


	//   ....[142]....
        /*03b8*/ 	.word	0xffffffff


	//   ....[143]....
        /*03bc*/ 	.word	0xffffffff


	//   ....[144]....
        /*03c0*/ 	.word	0xffffffff


	//   ....[145]....
        /*03c4*/ 	.word	0xffffffff


	//   ....[146]....
        /*03c8*/ 	.word	0xffffffff


	//   ....[147]....
        /*03cc*/ 	.word	0xffffffff


	//   ....[148]....
        /*03d0*/ 	.word	0xffffffff


	//   ....[149]....
        /*03d4*/ 	.word	0xffffffff


	//   ....[150]....
        /*03d8*/ 	.word	0xffffffff


	//   ....[151]....
        /*03dc*/ 	.word	0xffffffff


	//   ....[152]....
        /*03e0*/ 	.word	0xffffffff


	//   ....[153]....
        /*03e4*/ 	.word	0xffffffff


	//   ....[154]....
        /*03e8*/ 	.word	0xffffffff


	//   ....[155]....
        /*03ec*/ 	.word	0xffffffff


	//   ....[156]....
        /*03f0*/ 	.word	0xffffffff


	//   ....[157]....
        /*03f4*/ 	.word	0xffffffff


	//   ....[158]....
        /*03f8*/ 	.word	0xffffffff


	//   ....[159]....
        /*03fc*/ 	.word	0xffffffff


	//   ....[160]....
        /*0400*/ 	.word	0xffffffff


	//   ....[161]....
        /*0404*/ 	.word	0x0500000f


	//   ....[162]....
        /*0408*/ 	.word	0x0500000f


	//   ....[163]....
        /*040c*/ 	.word	0x0500000f


	//   ....[164]....
        /*0410*/ 	.word	0x0500000f


	//   ....[165]....
        /*0414*/ 	.word	0x0500000f


	//   ....[166]....
        /*0418*/ 	.word	0x0500000f


	//   ....[167]....
        /*041c*/ 	.word	0x0500000f


	//   ....[168]....
        /*0420*/ 	.word	0x0500000f


	//   ....[169]....
        /*0424*/ 	.word	0x0500000f


	//   ....[170]....
        /*0428*/ 	.word	0x0500000f


	//   ....[171]....
        /*042c*/ 	.word	0x0500000f


	//   ....[172]....
        /*0430*/ 	.word	0x0500000f


	//   ....[173]....
        /*0434*/ 	.word	0x0500000f


	//   ....[174]....
        /*0438*/ 	.word	0x0500000f


	//   ....[175]....
        /*043c*/ 	.word	0x0500000f


	//   ....[176]....
        /*0440*/ 	.word	0x0500000f


	//   ....[177]....
        /*0444*/ 	.word	0x0500000f


	//   ....[178]....
        /*0448*/ 	.word	0x0500000f


	//   ....[179]....
        /*044c*/ 	.word	0x0500000f


	//   ....[180]....
        /*0450*/ 	.word	0x0500000f


	//   ....[181]....
        /*0454*/ 	.word	0x0500000f


	//   ....[182]....
        /*0458*/ 	.word	0x0500000f


	//   ....[183]....
        /*045c*/ 	.word	0x0500000f


	//   ....[184]....
        /*0460*/ 	.word	0x0500000f


	//   ....[185]....
        /*0464*/ 	.word	0x0500000f


	//   ....[186]....
        /*0468*/ 	.word	0x0500000f


	//   ....[187]....
        /*046c*/ 	.word	0x0500000f


	//   ....[188]....
        /*0470*/ 	.word	0x0500000f


	//   ....[189]....
        /*0474*/ 	.word	0x0500000f


	//   ....[190]....
        /*0478*/ 	.word	0x0500000f


	//   ....[191]....
        /*047c*/ 	.word	0x0500000f


	//   ....[192]....
        /*0480*/ 	.word	0x0500000f


	//   ....[193]....
        /*0484*/ 	.word	0x0500000f


	//   ....[194]....
        /*0488*/ 	.word	0x0500000f


	//   ....[195]....
        /*048c*/ 	.word	0x0500000f


	//   ....[196]....
        /*0490*/ 	.word	0x0500000f


	//   ....[197]....
        /*0494*/ 	.word	0x0500000f


	//   ....[198]....
        /*0498*/ 	.word	0x0500000f


	//   ....[199]....
        /*049c*/ 	.word	0x0500000f


	//   ....[200]....
        /*04a0*/ 	.word	0x0500000f


	//   ....[201]....
        /*04a4*/ 	.word	0x0500000f


	//   ....[202]....
        /*04a8*/ 	.word	0x0500000f


	//   ....[203]....
        /*04ac*/ 	.word	0x0500000f


	//   ....[204]....
        /*04b0*/ 	.word	0x0500000f


	//   ....[205]....
        /*04b4*/ 	.word	0x0500000f


	//   ....[206]....
        /*04b8*/ 	.word	0x0500000f


	//   ....[207]....
        /*04bc*/ 	.word	0x0500000f


	//   ....[208]....
        /*04c0*/ 	.word	0x0500000f


	//   ....[209]....
        /*04c4*/ 	.word	0x0500000f


	//   ....[210]....
        /*04c8*/ 	.word	0x0500000f


	//   ....[211]....
        /*04cc*/ 	.word	0x0500000f


	//   ....[212]....
        /*04d0*/ 	.word	0x0500000f


	//   ....[213]....
        /*04d4*/ 	.word	0x0500000f


	//   ....[214]....
        /*04d8*/ 	.word	0x0500000f


	//   ....[215]....
        /*04dc*/ 	.word	0x0500000f


	//   ....[216]....
        /*04e0*/ 	.word	0x0500000f


	//   ....[217]....
        /*04e4*/ 	.word	0x0500000f


	//   ....[218]....
        /*04e8*/ 	.word	0x0500000f


	//   ....[219]....
        /*04ec*/ 	.word	0x0500000f


	//   ....[220]....
        /*04f0*/ 	.word	0x0500000f


	//   ....[221]....
        /*04f4*/ 	.word	0x0500000f


	//   ....[222]....
        /*04f8*/ 	.word	0x0500000f


	//   ....[223]....
        /*04fc*/ 	.word	0x0500000f


	//   ....[224]....
        /*0500*/ 	.word	0x0500000f


	//   ....[225]....
        /*0504*/ 	.word	0x0500000f


	//   ....[226]....
        /*0508*/ 	.word	0x0500000f


	//   ....[227]....
        /*050c*/ 	.word	0x0500000f


	//   ....[228]....
        /*0510*/ 	.word	0x0500000f


	//   ....[229]....
        /*0514*/ 	.word	0x0500000f


	//   ....[230]....
        /*0518*/ 	.word	0x0500000f


	//   ....[231]....
        /*051c*/ 	.word	0x0500000f


	//   ....[232]....
        /*0520*/ 	.word	0x0500000f


	//   ....[233]....
        /*0524*/ 	.word	0x0500000f


	//   ....[234]....
        /*0528*/ 	.word	0x0500000f


	//   ....[235]....
        /*052c*/ 	.word	0x0500000f


	//   ....[236]....
        /*0530*/ 	.word	0x0500000f


	//   ....[237]....
        /*0534*/ 	.word	0x0500000f


	//   ....[238]....
        /*0538*/ 	.word	0x0500000f


	//   ....[239]....
        /*053c*/ 	.word	0x0500000f


	//   ....[240]....
        /*0540*/ 	.word	0x0500000f


	//   ....[241]....
        /*0544*/ 	.word	0x0500000f


	//   ....[242]....
        /*0548*/ 	.word	0x0500000f


	//   ....[243]....
        /*054c*/ 	.word	0x0500000f


	//   ....[244]....
        /*0550*/ 	.word	0x0500000f


	//   ....[245]....
        /*0554*/ 	.word	0x0500000f


	//   ....[246]....
        /*0558*/ 	.word	0x0500000f


	//   ....[247]....
        /*055c*/ 	.word	0x0500000f


	//   ....[248]....
        /*0560*/ 	.word	0x0500000f


	//   ....[249]....
        /*0564*/ 	.word	0x0500000f


	//   ....[250]....
        /*0568*/ 	.word	0x0500000f


	//   ....[251]....
        /*056c*/ 	.word	0x0500000f


	//   ....[252]....
        /*0570*/ 	.word	0x0500000f


	//   ....[253]....
        /*0574*/ 	.word	0x0500000f


	//   ....[254]....
        /*0578*/ 	.word	0x0500000f


	//   ....[255]....
        /*057c*/ 	.word	0x0500000f


	//   ....[0]....
        /*0580*/ 	.word	0x0500000f


	//   ....[1]....
        /*0584*/ 	.word	0x0500000f


	//   ....[2]....
        /*0588*/ 	.word	0x0500000f


	//   ....[3]....
        /*058c*/ 	.word	0x0500000f


	//----- nvinfo : EIATTR_COOP_GROUP_INSTR_OFFSETS
	.align		4
.L_1588:
        /*0590*/ 	.byte	0x04, 0x28
        /*0592*/ 	.short	(.L_1590 - .L_1589)


	//   ....[0]....
.L_1589:
        /*0594*/ 	.word	0x00000080


	//   ....[1]....
        /*0598*/ 	.word	0x00000090


	//   ....[2]....
        /*059c*/ 	.word	0x000002f0


	//   ....[3]....
        /*05a0*/ 	.word	0x00000450


	//   ....[4]....
        /*05a4*/ 	.word	0x00000570


	//   ....[5]....
        /*05a8*/ 	.word	0x000006d0


	//   ....[6]....
        /*05ac*/ 	.word	0x00001830


	//   ....[7]....
        /*05b0*/ 	.word	0x000029a0


	//   ....[8]....
        /*05b4*/ 	.word	0x000029c0


	//   ....[9]....
        /*05b8*/ 	.word	0x000032b0


	//   ....[10]....
        /*05bc*/ 	.word	0x00003300


	//   ....[11]....
        /*05c0*/ 	.word	0x00003320


	//   ....[12]....
        /*05c4*/ 	.word	0x00003340


	//   ....[13]....
        /*05c8*/ 	.word	0x00004c10


	//   ....[14]....
        /*05cc*/ 	.word	0x00004c30


	//   ....[15]....
        /*05d0*/ 	.word	0x00005500


	//   ....[16]....
        /*05d4*/ 	.word	0x00005590


	//   ....[17]....
        /*05d8*/ 	.word	0x000055b0


	//   ....[18]....
        /*05dc*/ 	.word	0x000055d0


	//   ....[19]....
        /*05e0*/ 	.word	0x00007950


	//   ....[20]....
        /*05e4*/ 	.word	0x000079b0


	//   ....[21]....
        /*05e8*/ 	.word	0x000079d0


	//   ....[22]....
        /*05ec*/ 	.word	0x000079f0


	//   ....[23]....
        /*05f0*/ 	.word	0x00008f80


	//   ....[24]....
        /*05f4*/ 	.word	0x00008fc0


	//   ....[25]....
        /*05f8*/ 	.word	0x00009070


	//   ....[26]....
        /*05fc*/ 	.word	0x000090a0


	//   ....[27]....
        /*0600*/ 	.word	0x0000ab00


	//   ....[28]....
        /*0604*/ 	.word	0x0000ab30


	//   ....[29]....
        /*0608*/ 	.word	0x0000ab60


	//   ....[30]....
        /*060c*/ 	.word	0x0000abd0


	//   ....[31]....
        /*0610*/ 	.word	0x0000b430


	//   ....[32]....
        /*0614*/ 	.word	0x0000b460


	//   ....[33]....
        /*0618*/ 	.word	0x0000b5f0


	//   ....[34]....
        /*061c*/ 	.word	0x0000b610


	//   ....[35]....
        /*0620*/ 	.word	0x0000b750


	//   ....[36]....
        /*0624*/ 	.word	0x0000b770


	//   ....[37]....
        /*0628*/ 	.word	0x0000b8c0


	//   ....[38]....
        /*062c*/ 	.word	0x0000b8e0


	//   ....[39]....
        /*0630*/ 	.word	0x0000c2f0


	//   ....[40]....
        /*0634*/ 	.word	0x0000c320


	//   ....[41]....
        /*0638*/ 	.word	0x0000c470


	//   ....[42]....
        /*063c*/ 	.word	0x0000c490


	//   ....[43]....
        /*0640*/ 	.word	0x0000c5d0


	//   ....[44]....
        /*0644*/ 	.word	0x0000c5f0


	//   ....[45]....
        /*0648*/ 	.word	0x0000c740


	//   ....[46]....
        /*064c*/ 	.word	0x0000c760


	//   ....[47]....
        /*0650*/ 	.word	0x0000c920


	//   ....[48]....
        /*0654*/ 	.word	0x0000caf0


	//   ....[49]....
        /*0658*/ 	.word	0x0000cb20


	//   ....[50]....
        /*065c*/ 	.word	0x0000cb50


	//   ....[51]....
        /*0660*/ 	.word	0x0000cb80


	//   ....[52]....
        /*0664*/ 	.word	0x0000cbb0


	//   ....[53]....
        /*0668*/ 	.word	0x0000cbe0


	//   ....[54]....
        /*066c*/ 	.word	0x0000cd30


	//   ....[55]....
        /*0670*/ 	.word	0x0000cd60


	//   ....[56]....
        /*0674*/ 	.word	0x0000cd90


	//   ....[57]....
        /*0678*/ 	.word	0x0000cdc0


	//   ....[58]....
        /*067c*/ 	.word	0x0000cdf0


	//   ....[59]....
        /*0680*/ 	.word	0x0000ce20


	//   ....[60]....
        /*0684*/ 	.word	0x0000ceb0


	//   ....[61]....
        /*0688*/ 	.word	0x0000cf10


	//   ....[62]....
        /*068c*/ 	.word	0x0000cfa0


	//   ....[63]....
        /*0690*/ 	.word	0x0000e7e0


	//   ....[64]....
        /*0694*/ 	.word	0x0000e800


	//   ....[65]....
        /*0698*/ 	.word	0x0000e890


	//   ....[66]....
        /*069c*/ 	.word	0x0000e8b0


	//   ....[67]....
        /*06a0*/ 	.word	0x0000e930


	//   ....[68]....
        /*06a4*/ 	.word	0x0000e950


	//   ....[69]....
        /*06a8*/ 	.word	0x0000e9d0


	//   ....[70]....
        /*06ac*/ 	.word	0x0000e9f0


	//   ....[71]....
        /*06b0*/ 	.word	0x0000ea70


	//   ....[72]....
        /*06b4*/ 	.word	0x0000ea90


	//   ....[73]....
        /*06b8*/ 	.word	0x0000eaa0


	//   ....[74]....
        /*06bc*/ 	.word	0x0000eab0


	//   ....[75]....
        /*06c0*/ 	.word	0x0000f240


	//   ....[76]....
        /*06c4*/ 	.word	0x0000f260


	//   ....[77]....
        /*06c8*/ 	.word	0x0000f270


	//   ....[78]....
        /*06cc*/ 	.word	0x0000f280


	//   ....[79]....
        /*06d0*/ 	.word	0x0000f290


	//   ....[80]....
        /*06d4*/ 	.word	0x0000f2b0


	//   ....[81]....
        /*06d8*/ 	.word	0x0000f370


	//   ....[82]....
        /*06dc*/ 	.word	0x0000f410


	//   ....[83]....
        /*06e0*/ 	.word	0x0000f430


	//   ....[84]....
        /*06e4*/ 	.word	0x0000f490


	//   ....[85]....
        /*06e8*/ 	.word	0x0000f500


	//   ....[86]....
        /*06ec*/ 	.word	0x0000f520


	//   ....[87]....
        /*06f0*/ 	.word	0x0000f530


	//   ....[88]....
        /*06f4*/ 	.word	0x0000f560


	//   ....[89]....
        /*06f8*/ 	.word	0x0000f5f0


	//   ....[90]....
        /*06fc*/ 	.word	0x0000f630


	//   ....[91]....
        /*0700*/ 	.word	0x0000fd40


	//   ....[92]....
        /*0704*/ 	.word	0x0000fd70


	//   ....[93]....
        /*0708*/ 	.word	0x0000fd90


	//   ....[94]....
        /*070c*/ 	.word	0x0000fdc0


	//   ....[95]....
        /*0710*/ 	.word	0x0000fe30


	//   ....[96]....
        /*0714*/ 	.word	0x0000fe60


	//   ....[97]....
        /*0718*/ 	.word	0x0000ff70


	//   ....[98]....
        /*071c*/ 	.word	0x0000ff90


	//   ....[99]....
        /*0720*/ 	.word	0x00010020


	//   ....[100]....
        /*0724*/ 	.word	0x00010040


	//   ....[101]....
        /*0728*/ 	.word	0x000100b0


	//   ....[102]....
        /*072c*/ 	.word	0x000100d0


	//   ....[103]....
        /*0730*/ 	.word	0x00010130


	//   ....[104]....
        /*0734*/ 	.word	0x00010160


	//   ....[105]....
        /*0738*/ 	.word	0x000101e0


	//   ....[106]....
        /*073c*/ 	.word	0x00010240


	//   ....[107]....
        /*0740*/ 	.word	0x00010790


	//   ....[108]....
        /*0744*/ 	.word	0x000107b0


	//   ....[109]....
        /*0748*/ 	.word	0x00010800


	//   ....[110]....
        /*074c*/ 	.word	0x000108c0


	//   ....[111]....
        /*0750*/ 	.word	0x000108d0


	//   ....[112]....
        /*0754*/ 	.word	0x00010900


	//   ....[113]....
        /*0758*/ 	.word	0x00010990


	//   ....[114]....
        /*075c*/ 	.word	0x00010a40


	//   ....[115]....
        /*0760*/ 	.word	0x00010a50


	//   ....[116]....
        /*0764*/ 	.word	0x00010a80


	//   ....[117]....
        /*0768*/ 	.word	0x00010a90


	//   ....[118]....
        /*076c*/ 	.word	0x00010b20


	//   ....[119]....
        /*0770*/ 	.word	0x00011230


	//   ....[120]....
        /*0774*/ 	.word	0x00011250


	//   ....[121]....
        /*0778*/ 	.word	0x00011260


	//   ....[122]....
        /*077c*/ 	.word	0x000112a0


	//   ....[123]....
        /*0780*/ 	.word	0x000112b0


	//   ....[124]....
        /*0784*/ 	.word	0x000112f0


	//   ....[125]....
        /*0788*/ 	.word	0x00011300


	//   ....[126]....
        /*078c*/ 	.word	0x00011340


	//   ....[127]....
        /*0790*/ 	.word	0x00011350


	//   ....[128]....
        /*0794*/ 	.word	0x00011390


	//   ....[129]....
        /*0798*/ 	.word	0x000113a0


	//   ....[130]....
        /*079c*/ 	.word	0x000113b0


	//   ....[131]....
        /*07a0*/ 	.word	0x00011710


	//   ....[132]....
        /*07a4*/ 	.word	0x00011730


	//   ....[133]....
        /*07a8*/ 	.word	0x00011740


	//   ....[134]....
        /*07ac*/ 	.word	0x00011750


	//   ....[135]....
        /*07b0*/ 	.word	0x00011760


	//   ....[136]....
        /*07b4*/ 	.word	0x00011780


	//   ....[137]....
        /*07b8*/ 	.word	0x000117f0


	//   ....[138]....
        /*07bc*/ 	.word	0x00011820


	//   ....[139]....
        /*07c0*/ 	.word	0x00011830


	//   ....[140]....
        /*07c4*/ 	.word	0x000118a0


	//   ....[141]....
        /*07c8*/ 	.word	0x000118b0


	//   ....[142]....
        /*07cc*/ 	.word	0x000119b0


	//   ....[143]....
        /*07d0*/ 	.word	0x00011e50


	//   ....[144]....
        /*07d4*/ 	.word	0x00011e80


	//   ....[145]....
        /*07d8*/ 	.word	0x00011eb0


	//   ....[146]....
        /*07dc*/ 	.word	0x00011ee0


	//   ....[147]....
        /*07e0*/ 	.word	0x00011f10


	//   ....[148]....
        /*07e4*/ 	.word	0x00011f40


	//   ....[149]....
        /*07e8*/ 	.word	0x00011f70


	//   ....[150]....
        /*07ec*/ 	.word	0x00011fa0


	//   ....[151]....
        /*07f0*/ 	.word	0x00012120


	//   ....[152]....
        /*07f4*/ 	.word	0x00012150


	//   ....[153]....
        /*07f8*/ 	.word	0x00012180


	//   ....[154]....
        /*07fc*/ 	.word	0x000121b0


	//   ....[155]....
        /*0800*/ 	.word	0x000121e0


	//   ....[156]....
        /*0804*/ 	.word	0x00012210


	//   ....[157]....
        /*0808*/ 	.word	0x000122d0


	//   ....[158]....
        /*080c*/ 	.word	0x000122f0


	//   ....[159]....
        /*0810*/ 	.word	0x00012360


	//   ....[160]....
        /*0814*/ 	.word	0x00012a00


	//   ....[161]....
        /*0818*/ 	.word	0x00013030


	//   ....[162]....
        /*081c*/ 	.word	0x00013120


	//   ....[163]....
        /*0820*/ 	.word	0x000131c0


	//   ....[164]....
        /*0824*/ 	.word	0x00013220


	//   ....[165]....
        /*0828*/ 	.word	0x00013310


	//   ....[166]....
        /*082c*/ 	.word	0x00013380


	//   ....[167]....
        /*0830*/ 	.word	0x00013470


	//   ....[168]....
        /*0834*/ 	.word	0x000134e0


	//   ....[169]....
        /*0838*/ 	.word	0x000135d0


	//   ....[170]....
        /*083c*/ 	.word	0x00013640


	//   ....[171]....
        /*0840*/ 	.word	0x00013730


	//   ....[172]....
        /*0844*/ 	.word	0x000137a0


	//   ....[173]....
        /*0848*/ 	.word	0x00013840


	//   ....[174]....
        /*084c*/ 	.word	0x00013940


	//   ....[175]....
        /*0850*/ 	.word	0x00013990


	//   ....[176]....
        /*0854*/ 	.word	0x000139f0


	//   ....[177]....
        /*0858*/ 	.word	0x00013b10


	//   ....[178]....
        /*085c*/ 	.word	0x00013b90


	//   ....[179]....
        /*0860*/ 	.word	0x00013c80


	//   ....[180]....
        /*0864*/ 	.word	0x00013d00


	//   ....[181]....
        /*0868*/ 	.word	0x00013df0


	//   ....[182]....
        /*086c*/ 	.word	0x00013f00


	//   ....[183]....
        /*0870*/ 	.word	0x00013f80


	//   ....[184]....
        /*0874*/ 	.word	0x00014080


	//   ....[185]....
        /*0878*/ 	.word	0x000140f0


	//   ....[186]....
        /*087c*/ 	.word	0x00014170


	//   ....[187]....
        /*0880*/ 	.word	0x00014260


	//   ....[188]....
        /*0884*/ 	.word	0x000142d0


	//   ....[189]....
        /*0888*/ 	.word	0x000143a0


	//   ....[190]....
        /*088c*/ 	.word	0x00014440


	//   ....[191]....
        /*0890*/ 	.word	0x000144e0


	//   ....[192]....
        /*0894*/ 	.word	0x00014540


	//   ....[193]....
        /*0898*/ 	.word	0x00014630


	//   ....[194]....
        /*089c*/ 	.word	0x00014740


	//   ....[195]....
        /*08a0*/ 	.word	0x00014790


	//   ....[196]....
        /*08a4*/ 	.word	0x000147f0


	//   ....[197]....
        /*08a8*/ 	.word	0x000148f0


	//   ....[198]....
        /*08ac*/ 	.word	0x00014a00


	//   ....[199]....
        /*08b0*/ 	.word	0x00014a50


	//   ....[200]....
        /*08b4*/ 	.word	0x00014ab0


	//   ....[201]....
        /*08b8*/ 	.word	0x00014bb0


	//   ....[202]....
        /*08bc*/ 	.word	0x00014cc0


	//   ....[203]....
        /*08c0*/ 	.word	0x00014d10


	//   ....[204]....
        /*08c4*/ 	.word	0x00014d70


	//   ....[205]....
        /*08c8*/ 	.word	0x00014e60


	//   ....[206]....
        /*08cc*/ 	.word	0x00014f90


	//   ....[207]....
        /*08d0*/ 	.word	0x00015070


	//   ....[208]....
        /*08d4*/ 	.word	0x00015100


	//   ....[209]....
        /*08d8*/ 	.word	0x00015210


	//   ....[210]....
        /*08dc*/ 	.word	0x00015270


	//   ....[211]....
        /*08e0*/ 	.word	0x00015380


	//   ....[212]....
        /*08e4*/ 	.word	0x000153e0


	//   ....[213]....
        /*08e8*/ 	.word	0x000154f0


	//   ....[214]....
        /*08ec*/ 	.word	0x00015550


	//   ....[215]....
        /*08f0*/ 	.word	0x00015660


	//   ....[216]....
        /*08f4*/ 	.word	0x000156c0


	//   ....[217]....
        /*08f8*/ 	.word	0x00015780


	//   ....[218]....
        /*08fc*/ 	.word	0x000158e0


	//   ....[219]....
        /*0900*/ 	.word	0x00015980


	//   ....[220]....
        /*0904*/ 	.word	0x000159e0


	//   ....[221]....
        /*0908*/ 	.word	0x00015a90


	//   ....[222]....
        /*090c*/ 	.word	0x00015af0


	//   ....[223]....
        /*0910*/ 	.word	0x00015ba0


	//   ....[224]....
        /*0914*/ 	.word	0x00015c00


	//   ....[225]....
        /*0918*/ 	.word	0x00015cb0


	//   ....[226]....
        /*091c*/ 	.word	0x00015d10


	//   ....[227]....
        /*0920*/ 	.word	0x00015dc0


	//   ....[228]....
        /*0924*/ 	.word	0x00015e20


	//   ....[229]....
        /*0928*/ 	.word	0x00015ed0


	//   ....[230]....
        /*092c*/ 	.word	0x00015fb0


	//   ....[231]....
        /*0930*/ 	.word	0x00016050


	//   ....[232]....
        /*0934*/ 	.word	0x000160b0


	//   ....[233]....
        /*0938*/ 	.word	0x00016180


	//   ....[234]....
        /*093c*/ 	.word	0x000161e0


	//   ....[235]....
        /*0940*/ 	.word	0x000162b0


	//   ....[236]....
        /*0944*/ 	.word	0x00016310


	//   ....[237]....
        /*0948*/ 	.word	0x000163f0


	//   ....[238]....
        /*094c*/ 	.word	0x00016450


	//   ....[239]....
        /*0950*/ 	.word	0x00016520


	//   ....[240]....
        /*0954*/ 	.word	0x00016580


	//   ....[241]....
        /*0958*/ 	.word	0x00016650


	//   ....[242]....
        /*095c*/ 	.word	0x000166e0


	//   ....[243]....
        /*0960*/ 	.word	0x00016780


	//   ....[244]....
        /*0964*/ 	.word	0x000168a0


	//   ....[245]....
        /*0968*/ 	.word	0x00016910


	//   ....[246]....
        /*096c*/ 	.word	0x00016980


	//   ....[247]....
        /*0970*/ 	.word	0x000169f0


	//   ....[248]....
        /*0974*/ 	.word	0x00016a60


	//   ....[249]....
        /*0978*/ 	.word	0x00016ae0


	//   ....[250]....
        /*097c*/ 	.word	0x00016b70


	//   ....[251]....
        /*0980*/ 	.word	0x00016c00


	//   ....[252]....
        /*0984*/ 	.word	0x00016c70


	//   ....[253]....
        /*0988*/ 	.word	0x00016ce0


	//   ....[254]....
        /*098c*/ 	.word	0x00016d50


	//   ....[255]....
        /*0990*/ 	.word	0x00016dd0


	//   ....[0]....
        /*0994*/ 	.word	0x00016e40


	//   ....[1]....
        /*0998*/ 	.word	0x00016ee0


	//   ....[2]....
        /*099c*/ 	.word	0x00016f70


	//   ....[3]....
        /*09a0*/ 	.word	0x00017090


	//----- nvinfo : EIATTR_REG_RECONFIG
	.align		4
.L_1590:
        /*09a4*/ 	.byte	0x01, 0x54
	.zero		2


	//----- nvinfo : EIATTR_SYSCALL_OFFSETS
	.align		4
        /*09a8*/ 	.byte	0x04, 0x46
        /*09aa*/ 	.short	(.L_1592 - .L_1591)


	//   ....[0]....
.L_1591:
        /*09ac*/ 	.word	0x00001a90


	//   ....[1]....
        /*09b0*/ 	.word	0x0000de10


	//   ....[2]....
        /*09b4*/ 	.word	0x0000df60


	//   ....[3]....
        /*09b8*/ 	.word	0x0000e050


	//   ....[4]....
        /*09bc*/ 	.word	0x0000ee40


	//   ....[5]....
        /*09c0*/ 	.word	0x0000f980


	//----- nvinfo : EIATTR_MBARRIER_INSTR_OFFSETS
	.align		4
.L_1592:
        /*09c4*/ 	.byte	0x04, 0x39
        /*09c6*/ 	.short	(.L_1594 - .L_1593)


	//   ....[0]....
.L_1593:
        /*09c8*/ 	.word	0x00000190
        /*09cc*/ 	.word	0x000000ff
        /*09d0*/ 	.word	0x00032400
        /*09d4*/ 	.short	0x0100
        /*09d6*/ 	.byte	0x08
	.zero		1


	//   ....[1]....
        /*09d8*/ 	.word	0x000001a0
        /*09dc*/ 	.word	0x000000ff
        /*09e0*/ 	.word	0x00032410
        /*09e4*/ 	.short	0x0100
        /*09e6*/ 	.byte	0x08
	.zero		1


	//   ....[2]....
        /*09e8*/ 	.word	0x000001b0
        /*09ec*/ 	.word	0x000000ff
        /*09f0*/ 	.word	0x00032420
        /*09f4*/ 	.short	0x0100
        /*09f6*/ 	.byte	0x08
	.zero		1


	//   ....[3]....
        /*09f8*/ 	.word	0x000002a0
        /*09fc*/ 	.word	0x000000ff
        /*0a00*/ 	.word	0x00032430
        /*0a04*/ 	.short	0x0100
        /*0a06*/ 	.byte	0x08
	.zero		1


	//   ....[4]....
        /*0a08*/ 	.word	0x000002b0
        /*0a0c*/ 	.word	0x000000ff
        /*0a10*/ 	.word	0x00032440
        /*0a14*/ 	.short	0x0100
        /*0a16*/ 	.byte	0x08
	.zero		1


	//   ....[5]....
        /*0a18*/ 	.word	0x000002c0
        /*0a1c*/ 	.word	0x000000ff
        /*0a20*/ 	.word	0x00032438
        /*0a24*/ 	.short	0x0100
        /*0a26*/ 	.byte	0x08
	.zero		1


	//   ....[6]....
        /*0a28*/ 	.word	0x000002d0
        /*0a2c*/ 	.word	0x000000ff
        /*0a30*/ 	.word	0x00032448
        /*0a34*/ 	.short	0x0100
        /*0a36*/ 	.byte	0x08
	.zero		1


	//   ....[7]....
        /*0a38*/ 	.word	0x00000400
        /*0a3c*/ 	.word	0x000000ff
        /*0a40*/ 	.word	0x00032450
        /*0a44*/ 	.short	0x0100
        /*0a46*/ 	.byte	0x08
	.zero		1


	//   ....[8]....
        /*0a48*/ 	.word	0x00000410
        /*0a4c*/ 	.word	0x000000ff
        /*0a50*/ 	.word	0x00032460
        /*0a54*/ 	.short	0x0100
        /*0a56*/ 	.byte	0x08
	.zero		1


	//   ....[9]....
        /*0a58*/ 	.word	0x00000420
        /*0a5c*/ 	.word	0x000000ff
        /*0a60*/ 	.word	0x00032458
        /*0a64*/ 	.short	0x0100
        /*0a66*/ 	.byte	0x08
	.zero		1


	//   ....[10]....
        /*0a68*/ 	.word	0x00000430
        /*0a6c*/ 	.word	0x000000ff
        /*0a70*/ 	.word	0x00032468
        /*0a74*/ 	.short	0x0100
        /*0a76*/ 	.byte	0x08
	.zero		1


	//   ....[11]....
        /*0a78*/ 	.word	0x00000520
        /*0a7c*/ 	.word	0x000000ff
        /*0a80*/ 	.word	0x00032470
        /*0a84*/ 	.short	0x0100
        /*0a86*/ 	.byte	0x06
	.zero		1


	//   ....[12]....
        /*0a88*/ 	.word	0x00000530
        /*0a8c*/ 	.word	0x000000ff
        /*0a90*/ 	.word	0x00032480
        /*0a94*/ 	.short	0x0100
        /*0a96*/ 	.byte	0x06
	.zero		1


	//   ....[13]....
        /*0a98*/ 	.word	0x00000540
        /*0a9c*/ 	.word	0x000000ff
        /*0aa0*/ 	.word	0x00032478
        /*0aa4*/ 	.short	0x0100
        /*0aa6*/ 	.byte	0x06
	.zero		1


	//   ....[14]....
        /*0aa8*/ 	.word	0x00000550
        /*0aac*/ 	.word	0x000000ff
        /*0ab0*/ 	.word	0x00032488
        /*0ab4*/ 	.short	0x0100
        /*0ab6*/ 	.byte	0x06
	.zero		1


	//   ....[15]....
        /*0ab8*/ 	.word	0x00000680
        /*0abc*/ 	.word	0x000000ff
        /*0ac0*/ 	.word	0x00032490
        /*0ac4*/ 	.short	0x0100
        /*0ac6*/ 	.byte	0x08
	.zero		1


	//   ....[16]....
        /*0ac8*/ 	.word	0x00000690
        /*0acc*/ 	.word	0x000000ff
        /*0ad0*/ 	.word	0x000324a0
        /*0ad4*/ 	.short	0x0100
        /*0ad6*/ 	.byte	0x08
	.zero		1


	//   ....[17]....
        /*0ad8*/ 	.word	0x000006a0
        /*0adc*/ 	.word	0x000000ff
        /*0ae0*/ 	.word	0x00032498
        /*0ae4*/ 	.short	0x0100
        /*0ae6*/ 	.byte	0x08
	.zero		1


	//   ....[18]....
        /*0ae8*/ 	.word	0x000006b0
        /*0aec*/ 	.word	0x000000ff
        /*0af0*/ 	.word	0x000324a8
        /*0af4*/ 	.short	0x0100
        /*0af6*/ 	.byte	0x08
	.zero		1


	//   ....[19]....
        /*0af8*/ 	.word	0x000007f0
        /*0afc*/ 	.word	0x000000ff
        /*0b00*/ 	.word	0x000324b0
        /*0b04*/ 	.short	0x0100
        /*0b06*/ 	.byte	0x08
	.zero		1


	//   ....[20]....
        /*0b08*/ 	.word	0x00000800
        /*0b0c*/ 	.word	0x000000ff
        /*0b10*/ 	.word	0x000324c0
        /*0b14*/ 	.short	0x0100
        /*0b16*/ 	.byte	0x08
	.zero		1


	//   ....[21]....
        /*0b18*/ 	.word	0x00000810
        /*0b1c*/ 	.word	0x000000ff
        /*0b20*/ 	.word	0x000324b8
        /*0b24*/ 	.short	0x0100
        /*0b26*/ 	.byte	0x08
	.zero		1


	//   ....[22]....
        /*0b28*/ 	.word	0x00000820
        /*0b2c*/ 	.word	0x000000ff
        /*0b30*/ 	.word	0x000324c8
        /*0b34*/ 	.short	0x0100
        /*0b36*/ 	.byte	0x08
	.zero		1


	//   ....[23]....
        /*0b38*/ 	.word	0x00001af0
        /*0b3c*/ 	.word	0x000000ff
        /*0b40*/ 	.word	0x00032400
        /*0b44*/ 	.short	0x010a
        /*0b46*/ 	.byte	0x28
	.zero		1


	//   ....[24]....
        /*0b48*/ 	.word	0x00001bd0
        /*0b4c*/ 	.word	0x000000ff
        /*0b50*/ 	.word	0x00032430
        /*0b54*/ 	.short	0x010a
        /*0b56*/ 	.byte	0x06
	.zero		1


	//   ....[25]....
        /*0b58*/ 	.word	0x00001c10
        /*0b5c*/ 	.word	0x000000ff
        /*0b60*/ 	.word	0x00032430
        /*0b64*/ 	.short	0x010a
        /*0b66*/ 	.byte	0x06
	.zero		1


	//   ....[26]....
        /*0b68*/ 	.word	0x00001f10
        /*0b6c*/ 	.word	0x000000ff
        /*0b70*/ 	.word	0x00032410
        /*0b74*/ 	.short	0x010a
        /*0b76*/ 	.byte	0x28
	.zero		1


	//   ....[27]....
        /*0b78*/ 	.word	0x00001f50
        /*0b7c*/ 	.word	0x000000ff
        /*0b80*/ 	.word	0x00032450
        /*0b84*/ 	.short	0x010a
        /*0b86*/ 	.byte	0x06
	.zero		1


	//   ....[28]....
        /*0b88*/ 	.word	0x00001f90
        /*0b8c*/ 	.word	0x000000ff
        /*0b90*/ 	.word	0x00032450
        /*0b94*/ 	.short	0x010a
        /*0b96*/ 	.byte	0x06
	.zero		1


	//   ....[29]....
        /*0b98*/ 	.word	0x00002900
        /*0b9c*/ 	.word	0x000000ff
        /*0ba0*/ 	.word	0x00000000
        /*0ba4*/ 	.short	0x0101
        /*0ba6*/ 	.byte	0x0a
	.zero		1


	//   ....[30]....
        /*0ba8*/ 	.word	0x00004070
        /*0bac*/ 	.word	0x000000ff
        /*0bb0*/ 	.word	0x00000000
        /*0bb4*/ 	.short	0x0101
        /*0bb6*/ 	.byte	0x06
	.zero		1


	//   ....[31]....
        /*0bb8*/ 	.word	0x00004210
        /*0bbc*/ 	.word	0x000000ff
        /*0bc0*/ 	.word	0x00032430
        /*0bc4*/ 	.short	0x010a
        /*0bc6*/ 	.byte	0x04
	.zero		1


	//   ....[32]....
        /*0bc8*/ 	.word	0x00004250
        /*0bcc*/ 	.word	0x000000ff
        /*0bd0*/ 	.word	0x00032430
        /*0bd4*/ 	.short	0x010a
        /*0bd6*/ 	.byte	0x04
	.zero		1


	//   ....[33]....
        /*0bd8*/ 	.word	0x00004470
        /*0bdc*/ 	.word	0x000000ff
        /*0be0*/ 	.word	0x00032450
        /*0be4*/ 	.short	0x010a
        /*0be6*/ 	.byte	0x04
	.zero		1


	//   ....[34]....
        /*0be8*/ 	.word	0x000044b0
        /*0bec*/ 	.word	0x000000ff
        /*0bf0*/ 	.word	0x00032450
        /*0bf4*/ 	.short	0x010a
        /*0bf6*/ 	.byte	0x04
	.zero		1


	//   ....[35]....
        /*0bf8*/ 	.word	0x00004b90
        /*0bfc*/ 	.word	0x000000ff
        /*0c00*/ 	.word	0x00000000
        /*0c04*/ 	.short	0x0101
        /*0c06*/ 	.byte	0x0a
	.zero		1


	//   ....[36]....
        /*0c08*/ 	.word	0x00006be0
        /*0c0c*/ 	.word	0x000000ff
        /*0c10*/ 	.word	0x00000000
        /*0c14*/ 	.short	0x0101
        /*0c16*/ 	.byte	0x04
	.zero		1


	//   ....[37]....
        /*0c18*/ 	.word	0x00006d10
        /*0c1c*/ 	.word	0x000000ff
        /*0c20*/ 	.word	0x00032430
        /*0c24*/ 	.short	0x010a
        /*0c26*/ 	.byte	0x04
	.zero		1


	//   ....[38]....
        /*0c28*/ 	.word	0x00006d50
        /*0c2c*/ 	.word	0x000000ff
        /*0c30*/ 	.word	0x00032430
        /*0c34*/ 	.short	0x010a
        /*0c36*/ 	.byte	0x04
	.zero		1


	//   ....[39]....
        /*0c38*/ 	.word	0x00006f70
        /*0c3c*/ 	.word	0x000000ff
        /*0c40*/ 	.word	0x00032450
        /*0c44*/ 	.short	0x010a
        /*0c46*/ 	.byte	0x04
	.zero		1


	//   ....[40]....
        /*0c48*/ 	.word	0x00006fb0
        /*0c4c*/ 	.word	0x000000ff
        /*0c50*/ 	.word	0x00032450
        /*0c54*/ 	.short	0x010a
        /*0c56*/ 	.byte	0x04
	.zero		1


	//   ....[41]....
        /*0c58*/ 	.word	0x000076b0
        /*0c5c*/ 	.word	0x000000ff
        /*0c60*/ 	.word	0x00000000
        /*0c64*/ 	.short	0x0101
        /*0c66*/ 	.byte	0x0a
	.zero		1


	//   ....[42]....
        /*0c68*/ 	.word	0x00008f60
        /*0c6c*/ 	.word	0x000000ff
        /*0c70*/ 	.word	0x00000000
        /*0c74*/ 	.short	0x0101
        /*0c76*/ 	.byte	0x04
	.zero		1


	//   ....[43]....
        /*0c78*/ 	.word	0x0000b450
        /*0c7c*/ 	.word	0x000000ff
        /*0c80*/ 	.word	0x00000000
        /*0c84*/ 	.short	0x0101
        /*0c86*/ 	.byte	0x07
	.zero		1


	//   ....[44]....
        /*0c88*/ 	.word	0x0000e560
        /*0c8c*/ 	.word	0x00000019
        /*0c90*/ 	.word	0x00032440
        /*0c94*/ 	.short	0x010a
        /*0c96*/ 	.byte	0x3f
	.zero		1


	//   ....[45]....
        /*0c98*/ 	.word	0x0000ebb0
        /*0c9c*/ 	.word	0x00000019
        /*0ca0*/ 	.word	0x00032430
        /*0ca4*/ 	.short	0x0107
        /*0ca6*/ 	.byte	0x3f
	.zero		1


	//   ....[46]....
        /*0ca8*/ 	.word	0x0000ec80
        /*0cac*/ 	.word	0x00000019
        /*0cb0*/ 	.word	0x00032430
        /*0cb4*/ 	.short	0x0101
        /*0cb6*/ 	.byte	0x3f
	.zero		1


	//   ....[47]....
        /*0cb8*/ 	.word	0x0000f7c0
        /*0cbc*/ 	.word	0x00000016
        /*0cc0*/ 	.word	0x00032400
        /*0cc4*/ 	.short	0x0107
        /*0cc6*/ 	.byte	0x3f
	.zero		1


	//   ....[48]....
        /*0cc8*/ 	.word	0x0000f850
        /*0ccc*/ 	.word	0x00000016
        /*0cd0*/ 	.word	0x00032400
        /*0cd4*/ 	.short	0x0101
        /*0cd6*/ 	.byte	0x3f
	.zero		1


	//   ....[49]....
        /*0cd8*/ 	.word	0x00010380
        /*0cdc*/ 	.word	0x00000016
        /*0ce0*/ 	.word	0x00032410
        /*0ce4*/ 	.short	0x0107
        /*0ce6*/ 	.byte	0x3f
	.zero		1


	//   ....[50]....
        /*0ce8*/ 	.word	0x00010480
        /*0cec*/ 	.word	0x00000016
        /*0cf0*/ 	.word	0x00032410
        /*0cf4*/ 	.short	0x0101
        /*0cf6*/ 	.byte	0x3f
	.zero		1


	//   ....[51]....
        /*0cf8*/ 	.word	0x000104a0
        /*0cfc*/ 	.word	0x00000016
        /*0d00*/ 	.word	0x00032420
        /*0d04*/ 	.short	0x010a
        /*0d06*/ 	.byte	0x3f
	.zero		1


	//   ....[52]....
        /*0d08*/ 	.word	0x00010520
        /*0d0c*/ 	.word	0x00000019
        /*0d10*/ 	.word	0x00032460
        /*0d14*/ 	.short	0x010a
        /*0d16*/ 	.byte	0x3f
	.zero		1


	//   ....[53]....
        /*0d18*/ 	.word	0x00010ca0
        /*0d1c*/ 	.word	0x00000019
        /*0d20*/ 	.word	0x00032450
        /*0d24*/ 	.short	0x0107
        /*0d26*/ 	.byte	0x3f
	.zero		1


	//   ....[54]....
        /*0d28*/ 	.word	0x00010d60
        /*0d2c*/ 	.word	0x00000019
        /*0d30*/ 	.word	0x00032450
        /*0d34*/ 	.short	0x0101
        /*0d36*/ 	.byte	0x3f
	.zero		1


	//   ....[55]....
        /*0d38*/ 	.word	0x00011090
        /*0d3c*/ 	.word	0x0000000a
        /*0d40*/ 	.word	0x00032440
        /*0d44*/ 	.short	0x010a
        /*0d46*/ 	.byte	0x3f
	.zero		1


	//   ....[56]....
        /*0d48*/ 	.word	0x00011460
        /*0d4c*/ 	.word	0x0000000a
        /*0d50*/ 	.word	0x00032430
        /*0d54*/ 	.short	0x0107
        /*0d56*/ 	.byte	0x3f
	.zero		1


	//   ....[57]....
        /*0d58*/ 	.word	0x00011510
        /*0d5c*/ 	.word	0x0000000a
        /*0d60*/ 	.word	0x00032430
        /*0d64*/ 	.short	0x0101
        /*0d66*/ 	.byte	0x3f
	.zero		1


	//   ....[58]....
        /*0d68*/ 	.word	0x00011540
        /*0d6c*/ 	.word	0x0000000a
        /*0d70*/ 	.word	0x00032460
        /*0d74*/ 	.short	0x010a
        /*0d76*/ 	.byte	0x3f
	.zero		1


	//   ....[59]....
        /*0d78*/ 	.word	0x00011a60
        /*0d7c*/ 	.word	0x0000000a
        /*0d80*/ 	.word	0x00032450
        /*0d84*/ 	.short	0x0107
        /*0d86*/ 	.byte	0x3f
	.zero		1


	//   ....[60]....
        /*0d88*/ 	.word	0x00011b10
        /*0d8c*/ 	.word	0x0000000a
        /*0d90*/ 	.word	0x00032450
        /*0d94*/ 	.short	0x0101
        /*0d96*/ 	.byte	0x3f
	.zero		1


	//   ....[61]....
        /*0d98*/ 	.word	0x00012980
        /*0d9c*/ 	.word	0x00000005
        /*0da0*/ 	.word	0x00032420
        /*0da4*/ 	.short	0x010a
        /*0da6*/ 	.byte	0x3f
	.zero		1


	//   ....[62]....
        /*0da8*/ 	.word	0x00012b20
        /*0dac*/ 	.word	0x00000003
        /*0db0*/ 	.word	0x00032440
        /*0db4*/ 	.short	0x010a
        /*0db6*/ 	.byte	0x3f
	.zero		1


	//   ....[63]....
        /*0db8*/ 	.word	0x00012bc0
        /*0dbc*/ 	.word	0x00000005
        /*0dc0*/ 	.word	0x00032440
        /*0dc4*/ 	.short	0x010a
        /*0dc6*/ 	.byte	0x3f
	.zero		1


	//   ....[64]....
        /*0dc8*/ 	.word	0x00012c00
        /*0dcc*/ 	.word	0x00000003
        /*0dd0*/ 	.word	0x00032460
        /*0dd4*/ 	.short	0x010a
        /*0dd6*/ 	.byte	0x3f
	.zero		1


	//   ....[65]....
        /*0dd8*/ 	.word	0x00012c40
        /*0ddc*/ 	.word	0x00000005
        /*0de0*/ 	.word	0x00032460
        /*0de4*/ 	.short	0x010a
        /*0de6*/ 	.byte	0x3f
	.zero		1


	//   ....[66]....
        /*0de8*/ 	.word	0x00012cb0
        /*0dec*/ 	.word	0x00000003
        /*0df0*/ 	.word	0x00032400
        /*0df4*/ 	.short	0x010a
        /*0df6*/ 	.byte	0x3f
	.zero		1


	//   ....[67]....
        /*0df8*/ 	.word	0x00012d10
        /*0dfc*/ 	.word	0x00000003
        /*0e00*/ 	.word	0x00032430
        /*0e04*/ 	.short	0x010a
        /*0e06*/ 	.byte	0x3f
	.zero		1


	//   ....[68]....
        /*0e08*/ 	.word	0x00012d70
        /*0e0c*/ 	.word	0x00000003
        /*0e10*/ 	.word	0x00032410
        /*0e14*/ 	.short	0x010a
        /*0e16*/ 	.byte	0x3f
	.zero		1


	//   ....[69]....
        /*0e18*/ 	.word	0x00012dd0
        /*0e1c*/ 	.word	0x00000003
        /*0e20*/ 	.word	0x00032450
        /*0e24*/ 	.short	0x010a
        /*0e26*/ 	.byte	0x3f
	.zero		1


	//   ....[70]....
        /*0e28*/ 	.word	0x00012e30
        /*0e2c*/ 	.word	0x00000015
        /*0e30*/ 	.word	0x00032430
        /*0e34*/ 	.short	0x010a
        /*0e36*/ 	.byte	0x3f
	.zero		1


	//   ....[71]....
        /*0e38*/ 	.word	0x00012e90
        /*0e3c*/ 	.word	0x00000015
        /*0e40*/ 	.word	0x00032450
        /*0e44*/ 	.short	0x010a
        /*0e46*/ 	.byte	0x3f
	.zero		1


	//   ....[72]....
        /*0e48*/ 	.word	0x00012ef0
        /*0e4c*/ 	.word	0x00000015
        /*0e50*/ 	.word	0x00032430
        /*0e54*/ 	.short	0x010a
        /*0e56*/ 	.byte	0x3f
	.zero		1


	//   ....[73]....
        /*0e58*/ 	.word	0x00012f50
        /*0e5c*/ 	.word	0x00000015
        /*0e60*/ 	.word	0x00032450
        /*0e64*/ 	.short	0x010a
        /*0e66*/ 	.byte	0x3f
	.zero		1


	//   ....[74]....
        /*0e68*/ 	.word	0x00013070
        /*0e6c*/ 	.word	0x00000019
        /*0e70*/ 	.word	0x00032440
        /*0e74*/ 	.short	0x010a
        /*0e76*/ 	.byte	0x3f
	.zero		1


	//   ....[75]....
        /*0e78*/ 	.word	0x00014e90
        /*0e7c*/ 	.word	0x00000016
        /*0e80*/ 	.word	0x00032420
        /*0e84*/ 	.short	0x010a
        /*0e86*/ 	.byte	0x3f
	.zero		1


	//   ....[76]....
        /*0e88*/ 	.word	0x00014ee0
        /*0e8c*/ 	.word	0x00000019
        /*0e90*/ 	.word	0x00032460
        /*0e94*/ 	.short	0x010a
        /*0e96*/ 	.byte	0x3f
	.zero		1


	//   ....[77]....
        /*0e98*/ 	.word	0x00015830
        /*0e9c*/ 	.word	0x0000000a
        /*0ea0*/ 	.word	0x00032440
        /*0ea4*/ 	.short	0x010a
        /*0ea6*/ 	.byte	0x3f
	.zero		1


	//   ....[78]....
        /*0ea8*/ 	.word	0x00015f00
        /*0eac*/ 	.word	0x0000000a
        /*0eb0*/ 	.word	0x00032460
        /*0eb4*/ 	.short	0x010a
        /*0eb6*/ 	.byte	0x3f
	.zero		1


	//   ....[79]....
        /*0eb8*/ 	.word	0x00016fb0
        /*0ebc*/ 	.word	0x00000005
        /*0ec0*/ 	.word	0x00032420
        /*0ec4*/ 	.short	0x010a
        /*0ec6*/ 	.byte	0x3f
	.zero		1


	//   ....[80]....
        /*0ec8*/ 	.word	0x00017150
        /*0ecc*/ 	.word	0x00000003
        /*0ed0*/ 	.word	0x00032440
        /*0ed4*/ 	.short	0x010a
        /*0ed6*/ 	.byte	0x3f
	.zero		1


	//   ....[81]....
        /*0ed8*/ 	.word	0x000171a0
        /*0edc*/ 	.word	0x00000005
        /*0ee0*/ 	.word	0x00032440
        /*0ee4*/ 	.short	0x010a
        /*0ee6*/ 	.byte	0x3f
	.zero		1


	//   ....[82]....
        /*0ee8*/ 	.word	0x000171f0
        /*0eec*/ 	.word	0x00000003
        /*0ef0*/ 	.word	0x00032460
        /*0ef4*/ 	.short	0x010a
        /*0ef6*/ 	.byte	0x3f
	.zero		1


	//----- nvinfo : EIATTR_NUM_MBARRIERS
	.align		4
.L_1594:
        /*0ef8*/ 	.byte	0x03, 0x38
        /*0efa*/ 	.short	0x0017


	//----- nvinfo : EIATTR_EXIT_INSTR_OFFSETS
	.align		4
        /*0efc*/ 	.byte	0x04, 0x1c
        /*0efe*/ 	.short	(.L_1596 - .L_1595)


	//   ....[0]....
.L_1595:
        /*0f00*/ 	.word	0x000009f0


	//   ....[1]....
        /*0f04*/ 	.word	0x0000c8d0


	//   ....[2]....
        /*0f08*/ 	.word	0x00012c90


	//----- nvinfo : EIATTR_MAX_THREADS
	.align		4
.L_1596:
        /*0f0c*/ 	.byte	0x04, 0x05
        /*0f0e*/ 	.short	(.L_1598 - .L_1597)
.L_1597:
        /*0f10*/ 	.word	0x00000180
        /*0f14*/ 	.word	0x00000001
        /*0f18*/ 	.word	0x00000001


	//----- nvinfo : EIATTR_CRS_STACK_SIZE
	.align		4
.L_1598:
        /*0f1c*/ 	.byte	0x04, 0x1e
        /*0f1e*/ 	.short	(.L_1600 - .L_1599)
.L_1599:
        /*0f20*/ 	.word	0x00000000


	//----- nvinfo : EIATTR_CBANK_PARAM_SIZE
	.align		4
.L_1600:
        /*0f24*/ 	.byte	0x03, 0x19
        /*0f26*/ 	.short	0x0bf0


	//----- nvinfo : EIATTR_PARAM_CBANK
	.align		4
        /*0f28*/ 	.byte	0x04, 0x0a
        /*0f2a*/ 	.short	(.L_1602 - .L_1601)
	.align		4
.L_1601:
        /*0f2c*/ 	.word	index@(.nv.constant0._ZN7cutlass13device_kernelIN5flash11enable_sm90INS1_16FlashAttnFwdSm90INS1_25CollectiveMainloopFwdSm90ILi2EN4cute5tupleIJNS5_1CILi1EEES8_S8_EEENS6_IJNS7_ILi128EEENS7_ILi96EEENS7_ILi64EEEEEELi256ENS_10bfloat16_tEfNS_4arch4Sm90ELb1ELb0ELb0ELb1ELb1ELb0ELb1ELb1ELb0ELb1ELb0ELb0EEENS1_21CollectiveEpilogueFwdINS6_IJSA_NS7_ILi256EEESB_EEES9_SE_SG_Li256ELb1ELb1ELb0ELb0EEENS1_36VarlenDynamicPersistentTileSchedulerILi128ELi96ELi256ELi128ELb0ELb1ELb1ELb1ELb1ELb1EEEEEEEEEvNT_6ParamsE)
        /*0f30*/ 	.short	0x0210
        /*0f32*/ 	.short	0x0bf0


	//----- nvinfo : EIATTR_SW_WAR
	.align		4
.L_1602:
        /*0f34*/ 	.byte	0x04, 0x36
        /*0f36*/ 	.short	(.L_1604 - .L_1603)
.L_1603:
        /*0f38*/ 	.word	0x00000008
.L_1604:


//--------------------- .nv.info._ZN7cutlass13device_kernelIN5flash11enable_sm90INS1_16FlashAttnFwdSm90INS1_25CollectiveMainloopFwdSm90ILi2EN4cute5tupleIJNS5_1CILi1EEES8_S8_EEENS6_IJNS7_ILi128EEENS7_ILi96EEENS7_ILi64EEEEEELi256ENS_10bfloat16_tEfNS_4arch4Sm90ELb1ELb0ELb0ELb1ELb1ELb1ELb1ELb1ELb0ELb1ELb0ELb0EEENS1_21CollectiveEpilogueFwdINS6_IJSA_NS7_ILi256EEESB_EEES9_SE_SG_Li256ELb1ELb1ELb0ELb0EEENS1_36VarlenDynamicPersistentTileSchedulerILi128ELi96ELi256ELi128ELb0ELb1ELb1ELb1ELb1ELb1EEEEEEEEEvNT_6ParamsE --------------------------
	.section	.nv.info._ZN7cutlass13device_kernelIN5flash11enable_sm90INS1_16FlashAttnFwdSm90INS1_25CollectiveMainloopFwdSm90ILi2EN4cute5tupleIJNS5_1CILi1EEES8_S8_EEENS6_IJNS7_ILi128EEENS7_ILi96EEENS7_ILi64EEEEEELi256ENS_10bfloat16_tEfNS_4arch4Sm90ELb1ELb0ELb0ELb1ELb1ELb1ELb1ELb1ELb0ELb1ELb0ELb0EEENS1_21CollectiveEpilogueFwdINS6_IJSA_NS7_ILi256EEESB_EEES9_SE_SG_Li256ELb1ELb1ELb0ELb0EEENS1_36VarlenDynamicPersistentTileSchedulerILi128ELi96ELi256ELi128ELb0ELb1ELb1ELb1ELb1ELb1EEEEEEEEEvNT_6ParamsE,"",@"SHT_CUDA_INFO"
	.sectionflags	@""
	.align	4


	//----- nvinfo : EIATTR_CUDA_API_VERSION
	.align		4
        /*0000*/ 	.byte	0x04, 0x37
        /*0002*/ 	.short	(.L_1606 - .L_1605)
.L_1605:
        /*0004*/ 	.word	0x00000082


	//----- nvinfo : EIATTR_KPARAM_INFO
	.align		4
.L_1606:
        /*0008*/ 	.byte	0x04, 0x17
        /*000a*/ 	.short	(.L_1608 - .L_1607)
.L_1607:
        /*000c*/ 	.word	0x00000000
        /*0010*/ 	.short	0x0000
        /*0012*/ 	.short	0x0070
        /*0014*/ 	.byte	0x00, 0xf0, 0x01, 0x2e


	//----- nvinfo : EIATTR_SPARSE_MMA_MASK
	.align		4
.L_1608:
        /*0018*/ 	.byte	0x03, 0x50
        /*001a*/ 	.short	0x0000


	//----- nvinfo : EIATTR_MAXREG_COUNT
	.align		4
        /*001c*/ 	.byte	0x03, 0x1b
        /*001e*/ 	.short	0x00a8


	//----- nvinfo : EIATTR_NUM_BARRIERS
	.align		4
        /*0020*/ 	.byte	0x02, 0x4c
        /*0022*/ 	.byte	0x10
	.zero		1


	//----- nvinfo : EIATTR_EXTERNS
	.align		4
        /*0024*/ 	.byte	0x04, 0x0f
        /*0026*/ 	.short	(.L_1610 - .L_1609)


	//   ....[0]....
	.align		4
.L_1609:
        /*0028*/ 	.word	index@(__assertfail)


	//----- nvinfo : EIATTR_ANNOTATIONS
	.align		4
.L_1610:
        /*002c*/ 	.byte	0x04, 0x55
        /*002e*/ 	.short	(.L_1612 - .L_1611)


	//   ....[0]....
.L_1611:
        /* <DEDUP_REMOVED lines=84> */


	//----- nvinfo : EIATTR_MERCURY_ISA_VERSION
	.align		4
.L_1612:
        /*0560*/ 	.byte	0x03, 0x5f
        /*0562*/ 	.short	0x0101


	//----- nvinfo : EIATTR_UNUSED_LOAD_BYTE_OFFSET
	.align		4
        /*0564*/ 	.byte	0x04, 0x44
        /*0566*/ 	.short	(.L_1614 - .L_1613)


	//   ....[0]....
.L_1613:
        /*0568*/ 	.word	0x00000aa0
        /*056c*/ 	.word	0x0000fff0


	//   ....[1]....
        /*0570*/ 	.word	0x00012a90
        /*0574*/ 	.word	0x0000fff0


	//----- nvinfo : EIATTR_INT_WARP_WIDE_INSTR_OFFSETS
	.align		4
.L_1614:
        /*0578*/ 	.byte	0x04, 0x31
        /*057a*/ 	.short	(.L_1616 - .L_1615)


	//   ....[0]....
.L_1615:
        /*057c*/ 	.word	0x00000130


	//   ....[1]....
        /*0580*/ 	.word	0x00000170


	//   ....[2]....
        /*0584*/ 	.word	0x000001e0


	//   ....[3]....
        /*0588*/ 	.word	0x000001f0


	//   ....[4]....
        /*058c*/ 	.word	0x00018240


	//   ....[5]....
        /*0590*/ 	.word	0x000182d0


	//   ....[6]....
        /*0594*/ 	.word	0x0001c2a0


	//   ....[7]....
        /*0598*/ 	.word	0x0001c330


	//----- nvinfo : EIATTR_COOP_GROUP_MASK_REGIDS
	.align		4
.L_1616:
        /*059c*/ 	.byte	0x04, 0x29
        /*059e*/ 	.short	(.L_1618 - .L_1617)


	//   ....[0]....
.L_1617:
        /*05a0*/ 	.word	0xffffffff


	//   ....[1]....
        /*05a4*/ 	.word	0xffffffff


	//   ....[2]....
        /*05a8*/ 	.word	0xffffffff


	//   ....[3]....
        /*05ac*/ 	.word	0xffffffff


	//   ....[4]....
        /*05b0*/ 	.word	0xffffffff


	//   ....[5]....
        /*05b4*/ 	.word	0xffffffff


	//   ....[6]....
        /*05b8*/ 	.word	0xffffffff


	//   ....[7]....
        /*05bc*/ 	.word	0xffffffff


	//   ....[8]....
        /*05c0*/ 	.word	0xffffffff


	//   ....[9]....
        /*05c4*/ 	.word	0xffffffff


	//   ....[10]....
        /*05c8*/ 	.word	0xffffffff


	//   ....[11]....
        /*05cc*/ 	.word	0xffffffff


	//   ....[12]....
        /*05d0*/ 	.word	0xffffffff


	//   ....[13]....
        /*05d4*/ 	.word	0xffffffff


	//   ....[14]....
        /*05d8*/ 	.word	0xffffffff


	//   ....[15]....
        /*05dc*/ 	.word	0xffffffff


	//   ....[16]....
        /*05e0*/ 	.word	0xffffffff


	//   ....[17]....
        /*05e4*/ 	.word	0xffffffff


	//   ....[18]....
        /*05e8*/ 	.word	0xffffffff


	//   ....[19]....
        /*05ec*/ 	.word	0xffffffff


	//   ....[20]....
        /*05f0*/ 	.word	0xffffffff


	//   ....[21]....
        /*05f4*/ 	.word	0xffffffff


	//   ....[22]....
        /*05f8*/ 	.word	0xffffffff


	//   ....[23]....
        /*05fc*/ 	.word	0xffffffff


	//   ....[24]....
        /*0600*/ 	.word	0xffffffff


	//   ....[25]....
        /*0604*/ 	.word	0xffffffff


	//   ....[26]....
        /*0608*/ 	.word	0xffffffff


	//   ....[27]....
        /*060c*/ 	.word	0xffffffff


	//   ....[28]....
        /*0610*/ 	.word	0xffffffff


	//   ....[29]....
        /*0614*/ 	.word	0xffffffff


	//   ....[30]....
        /*0618*/ 	.word	0xffffffff


	//   ....[31]....
        /*061c*/ 	.word	0xffffffff


	//   ....[32]....
        /*0620*/ 	.word	0xffffffff


	//   ....[33]....
        /*0624*/ 	.word	0xffffffff


	//   ....[34]....
        /*0628*/ 	.word	0xffffffff


	//   ....[35]....
        /*062c*/ 	.word	0xffffffff


	//   ....[36]....
        /*0630*/ 	.word	0xffffffff


	//   ....[37]....
        /*0634*/ 	.word	0xffffffff


	//   ....[38]....
        /*0638*/ 	.word	0xffffffff


	//   ....[39]....
        /*063c*/ 	.word	0xffffffff


	//   ....[40]....
        /*0640*/ 	.word	0xffffffff


	//   ....[41]....
        /*0644*/ 	.word	0xffffffff


	//   ....[42]....
        /*0648*/ 	.word	0xffffffff


	//   ....[43]....
        /*064c*/ 	.word	0xffffffff


	//   ....[44]....
        /*0650*/ 	.word	0xffffffff


	//   ....[45]....
        /*0654*/ 	.word	0xffffffff


	//   ....[46]....
        /*0658*/ 	.word	0xffffffff


	//   ....[47]....
        /*065c*/ 	.word	0xffffffff


	//   ....[48]....
        /*0660*/ 	.word	0xffffffff


	//   ....[49]....
        /*0664*/ 	.word	0xffffffff


	//   ....[50]....
        /*0668*/ 	.word	0xffffffff


	//   ....[51]....
        /*066c*/ 	.word	0xffffffff


	//   ....[52]....
        /*0670*/ 	.word	0xffffffff


	//   ....[53]....
        /*0674*/ 	.word	0xffffffff


	//   ....[54]....
        /*0678*/ 	.word	0xffffffff


	//   ....[55]....
        /*067c*/ 	.word	0xffffffff


	//   ....[56]....
        /*0680*/ 	.word	0xffffffff


	//   ....[57]....
        /*0684*/ 	.word	0xffffffff


	//   ....[58]....
        /*0688*/ 	.word	0xffffffff


	//   ....[59]....
        /*068c*/ 	.word	0xffffffff


	//   ....[60]....
        /*0690*/ 	.word	0xffffffff


	//   ....[61]....
        /*0694*/ 	.word	0xffffffff


	//   ....[62]....
        /*0698*/ 	.word	0xffffffff


	//   ....[63]....
        /*069c*/ 	.word	0xffffffff


	//   ....[64]....
        /*06a0*/ 	.word	0xffffffff


	//   ....[65]....
        /*06a4*/ 	.word	0xffffffff


	//   ....[66]....
        /*06a8*/ 	.word	0xffffffff


	//   ....[67]....
        /*06ac*/ 	.word	0xffffffff


	//   ....[68]....
        /*06b0*/ 	.word	0xffffffff


	//   ....[69]....
        /*06b4*/ 	.word	0xffffffff


	//   ....[70]....
        /*06b8*/ 	.word	0xffffffff


	//   ....[71]....
        /*06bc*/ 	.word	0xffffffff


	//   ....[72]....
        /*06c0*/ 	.word	0xffffffff


	//   ....[73]....
        /*06c4*/ 	.word	0xffffffff


	//   ....[74]....
        /*06c8*/ 	.word	0xffffffff


	//   ....[75]....
        /*06cc*/ 	.word	0xffffffff


	//   ....[76]....
        /*06d0*/ 	.word	0xffffffff


	//   ....[77]....
        /*06d4*/ 	.word	0xffffffff


	//   ....[78]....
        /*06d8*/ 	.word	0xffffffff


	//   ....[79]....
        /*06dc*/ 	.word	0xffffffff


	//   ....[80]....
        /*06e0*/ 	.word	0xffffffff


	//   ....[81]....
        /*06e4*/ 	.word	0xffffffff


	//   ....[82]....
        /*06e8*/ 	.word	0xffffffff


	//   ....[83]....
        /*06ec*/ 	.word	0xffffffff


	//   ....[84]....
        /*06f0*/ 	.word	0xffffffff


	//   ....[85]....
        /*06f4*/ 	.word	0xffffffff


	//   ....[86]....
        /*06f8*/ 	.word	0xffffffff


	//   ....[87]....
        /*06fc*/ 	.word	0xffffffff


	//   ....[88]....
        /*0700*/ 	.word	0xffffffff


	//   ....[89]....
        /*0704*/ 	.word	0xffffffff


	//   ....[90]....
        /*0708*/ 	.word	0xffffffff


	//   ....[91]....
        /*070c*/ 	.word	0xffffffff


	//   ....[92]....
        /*0710*/ 	.word	0xffffffff


	//   ....[93]....
        /*0714*/ 	.word	0xffffffff


	//   ....[94]....
        /*0718*/ 	.word	0xffffffff


	//   ....[95]....
        /*071c*/ 	.word	0xffffffff


	//   ....[96]....
        /*0720*/ 	.word	0xffffffff


	//   ....[97]....
        /*0724*/ 	.word	0xffffffff


	//   ....[98]....
        /*0728*/ 	.word	0xffffffff


	//   ....[99]....
        /*072c*/ 	.word	0xffffffff


	//   ....[100]....
        /*0730*/ 	.word	0xffffffff


	//   ....[101]....
        /*0734*/ 	.word	0xffffffff


	//   ....[102]....
        /*0738*/ 	.word	0xffffffff


	//   ....[103]....
        /*073c*/ 	.word	0xffffffff


	//   ....[104]....
        /*0740*/ 	.word	0xffffffff


	//   ....[105]....
        /*0744*/ 	.word	0xffffffff


	//   ....[106]....
        /*0748*/ 	.word	0xffffffff


	//   ....[107]....
        /*074c*/ 	.word	0xffffffff


	//   ....[108]....
        /*0750*/ 	.word	0xffffffff


	//   ....[109]....
        /*0754*/ 	.word	0xffffffff


	//   ....[110]....
        /*0758*/ 	.word	0xffffffff


	//   ....[111]....
        /*075c*/ 	.word	0xffffffff


	//   ....[112]....
        /*0760*/ 	.word	0xffffffff


	//   ....[113]....
        /*0764*/ 	.word	0xffffffff


	//   ....[114]....
        /*0768*/ 	.word	0xffffffff


	//   ....[115]....
        /*076c*/ 	.word	0xffffffff


	//   ....[116]....
        /*0770*/ 	.word	0xffffffff


	//   ....[117]....
        /*0774*/ 	.word	0xffffffff


	//   ....[118]....
        /*0778*/ 	.word	0xffffffff


	//   ....[119]....
        /*077c*/ 	.word	0xffffffff


	//   ....[120]....
        /*0780*/ 	.word	0xffffffff


	//   ....[121]....
        /*0784*/ 	.word	0xffffffff


	//   ....[122]....
        /*0788*/ 	.word	0xffffffff


	//   ....[123]....
        /*078c*/ 	.word	0xffffffff


	//   ....[124]....
        /*0790*/ 	.word	0xffffffff


	//   ....[125]....
        /*0794*/ 	.word	0xffffffff


	//   ....[126]....
        /*0798*/ 	.word	0xffffffff


	//   ....[127]....
        /*079c*/ 	.word	0xffffffff


	//   ....[128]....
        /*07a0*/ 	.word	0xffffffff


	//   ....[129]....
        /*07a4*/ 	.word	0xffffffff


	//   ....[130]....
        /*07a8*/ 	.word	0xffffffff


	//   ....[131]....
        /*07ac*/ 	.word	0xffffffff


	//   ....[132]....
        /*07b0*/ 	.word	0xffffffff


	//   ....[133]....
        /*07b4*/ 	.word	0xffffffff


	//   ....[134]....
        /*07b8*/ 	.word	0xffffffff


	//   ....[135]....
        /*07bc*/ 	.word	0xffffffff


	//   ....[136]....
        /*07c0*/ 	.word	0xffffffff


	//   ....[137]....
        /*07c4*/ 	.word	0xffffffff


	//   ....[138]....
        /*07c8*/ 	.word	0xffffffff


	//   ....[139]....
        /*07cc*/ 	.word	0xffffffff


	//   ....[140]....
        /*07d0*/ 	.word	0xffffffff


	//   ....[141]....
        /*07d4*/ 	.word	0xffffffff


	//   ....[142]....
        /*07d8*/ 	.word	0xffffffff


	//   ....[143]....
        /*07dc*/ 	.word	0xffffffff


	//   ....[144]....
        /*07e0*/ 	.word	0xffffffff


	//   ....[145]....
        /*07e4*/ 	.word	0xffffffff


	//   ....[146]....
        /*07e8*/ 	.word	0xffffffff


	//   ....[147]....
        /*07ec*/ 	.word	0xffffffff


	//   ....[148]....
        /*07f0*/ 	.word	0xffffffff


	//   ....[149]....
        /*07f4*/ 	.word	0xffffffff


	//   ....[150]....
        /*07f8*/ 	.word	0xffffffff


	//   ....[151]....
        /*07fc*/ 	.word	0xffffffff


	//   ....[152]....
        /*0800*/ 	.word	0xffffffff


	//   ....[153]....
        /*0804*/ 	.word	0xffffffff


	//   ....[154]....
        /*0808*/ 	.word	0xffffffff


	//   ....[155]....
        /*080c*/ 	.word	0xffffffff


	//   ....[156]....
        /*0810*/ 	.word	0xffffffff


	//   ....[157]....
        /*0814*/ 	.word	0xffffffff


	//   ....[158]....
        /*0818*/ 	.word	0xffffffff


	//   ....[159]....
        /*081c*/ 	.word	0xffffffff


	//   ....[160]....
        /*0820*/ 	.word	0xffffffff


	//   ....[161]....
        /*0824*/ 	.word	0xffffffff


	//   ....[162]....
        /*0828*/ 	.word	0xffffffff


	//   ....[163]....
        /*082c*/ 	.word	0xffffffff


	//   ....[164]....
        /*0830*/ 	.word	0xffffffff


	//   ....[165]....
        /*0834*/ 	.word	0xffffffff


	//   ....[166]....
        /*0838*/ 	.word	0xffffffff


	//   ....[167]....
        /*083c*/ 	.word	0xffffffff


	//   ....[168]....
        /*0840*/ 	.word	0xffffffff


	//   ....[169]....
        /*0844*/ 	.word	0xffffffff


	//   ....[170]....
        /*0848*/ 	.word	0xffffffff


	//   ....[171]....
        /*084c*/ 	.word	0xffffffff


	//   ....[172]....
        /*0850*/ 	.word	0xffffffff


	//   ....[173]....
        /*0854*/ 	.word	0xffffffff


	//   ....[174]....
        /*0858*/ 	.word	0xffffffff


	//   ....[175]....
        /*085c*/ 	.word	0xffffffff


	//   ....[176]....
        /*0860*/ 	.word	0xffffffff


	//   ....[177]....
        /*0864*/ 	.word	0xffffffff


	//   ....[178]....
        /*0868*/ 	.word	0xffffffff


	//   ....[179]....
        /*086c*/ 	.word	0xffffffff


	//   ....[180]....
        /*0870*/ 	.word	0xffffffff


	//   ....[181]....
        /*0874*/ 	.word	0xffffffff


	//   ....[182]....
        /*0878*/ 	.word	0xffffffff


	//   ....[183]....
        /*087c*/ 	.word	0xffffffff


	//   ....[184]....
        /*0880*/ 	.word	0xffffffff


	//   ....[185]....
        /*0884*/ 	.word	0xffffffff


	//   ....[186]....
        /*0888*/ 	.word	0xffffffff


	//   ....[187]....
        /*088c*/ 	.word	0xffffffff


	//   ....[188]....
        /*0890*/ 	.word	0xffffffff


	//   ....[189]....
        /*0894*/ 	.word	0xffffffff


	//   ....[190]....
        /*0898*/ 	.word	0xffffffff


	//   ....[191]....
        /*089c*/ 	.word	0xffffffff


	//   ....[192]....
        /*08a0*/ 	.word	0xffffffff


	//   ....[193]....
        /*08a4*/ 	.word	0xffffffff


	//   ....[194]....
        /*08a8*/ 	.word	0xffffffff


	//   ....[195]....
        /*08ac*/ 	.word	0x0500000f


	//   ....[196]....
        /*08b0*/ 	.word	0x0500000f


	//   ....[197]....
        /*08b4*/ 	.word	0x0500000f


	//   ....[198]....
        /*08b8*/ 	.word	0x0500000f


	//   ....[199]....
        /*08bc*/ 	.word	0x0500000f


	//   ....[200]....
        /*08c0*/ 	.word	0x0500000f


	//   ....[201]....
        /*08c4*/ 	.word	0x0500000f


	//   ....[202]....
        /*08c8*/ 	.word	0x0500000f


	//   ....[203]....
        /*08cc*/ 	.word	0x0500000f


	//   ....[204]....
        /*08d0*/ 	.word	0x0500000f


	//   ....[205]....
        /*08d4*/ 	.word	0x0500000f


	//   ....[206]....
        /*08d8*/ 	.word	0x0500000f


	//   ....[207]....
        /*08dc*/ 	.word	0x0500000f


	//   ....[208]....
        /*08e0*/ 	.word	0x0500000f


	//   ....[209]....
        /*08e4*/ 	.word	0x0500000f


	//   ....[210]....
        /*08e8*/ 	.word	0x0500000f


	//   ....[211]....
        /*08ec*/ 	.word	0x0500000f


	//   ....[212]....
        /*08f0*/ 	.word	0x0500000f


	//   ....[213]....
        /*08f4*/ 	.word	0x0500000f


	//   ....[214]....
        /*08f8*/ 	.word	0x0500000f


	//   ....[215]....
        /*08fc*/ 	.word	0x0500000f


	//   ....[216]....
        /*0900*/ 	.word	0x0500000f


	//   ....[217]....
        /*0904*/ 	.word	0x0500000f


	//   ....[218]....
        /*0908*/ 	.word	0x0500000f


	//   ....[219]....
        /*090c*/ 	.word	0x0500000f


	//   ....[220]....
        /*0910*/ 	.word	0x0500000f


	//   ....[221]....
        /*0914*/ 	.word	0x0500000f


	//   ....[222]....
        /*0918*/ 	.word	0x0500000f


	//   ....[223]....
        /*091c*/ 	.word	0x0500000f


	//   ....[224]....
        /*0920*/ 	.word	0x0500000f


	//   ....[225]....
        /*0924*/ 	.word	0x0500000f


	//   ....[226]....
        /*0928*/ 	.word	0x0500000f


	//   ....[227]....
        /*092c*/ 	.word	0x0500000f


	//   ....[228]....
        /*0930*/ 	.word	0x0500000f


	//   ....[229]....
        /*0934*/ 	.word	0x0500000f


	//   ....[230]....
        /*0938*/ 	.word	0x0500000f


	//   ....[231]....
        /*093c*/ 	.word	0x0500000f


	//   ....[232]....
        /*0940*/ 	.word	0x0500000f


	//   ....[233]....
        /*0944*/ 	.word	0x0500000f


	//   ....[234]....
        /*0948*/ 	.word	0x0500000f


	//   ....[235]....
        /*094c*/ 	.word	0x0500000f


	//   ....[236]....
        /*0950*/ 	.word	0x0500000f


	//   ....[237]....
        /*0954*/ 	.word	0x0500000f


	//   ....[238]....
        /*0958*/ 	.word	0x0500000f


	//   ....[239]....
        /*095c*/ 	.word	0x0500000f


	//   ....[240]....
        /*0960*/ 	.word	0x0500000f


	//   ....[241]....
        /*0964*/ 	.word	0x0500000f


	//   ....[242]....
        /*0968*/ 	.word	0x0500000f


	//   ....[243]....
        /*096c*/ 	.word	0x0500000f


	//   ....[244]....
        /*0970*/ 	.word	0x0500000f


	//   ....[245]....
        /*0974*/ 	.word	0x0500000f


	//   ....[246]....
        /*0978*/ 	.word	0x0500000f


	//   ....[247]....
        /*097c*/ 	.word	0x0500000f


	//   ....[248]....
        /*0980*/ 	.word	0x0500000f


	//   ....[249]....
        /*0984*/ 	.word	0x0500000f


	//   ....[250]....
        /*0988*/ 	.word	0x0500000f


	//   ....[251]....
        /*098c*/ 	.word	0x0500000f


	//   ....[252]....
        /*0990*/ 	.word	0x0500000f


	//   ....[253]....
        /*0994*/ 	.word	0x0500000f


	//   ....[254]....
        /*0998*/ 	.word	0x0500000f


	//   ....[255]....
        /*099c*/ 	.word	0x0500000f


	//   ....[0]....
        /*09a0*/ 	.word	0x0500000f


	//   ....[1]....
        /*09a4*/ 	.word	0x0500000f


	//   ....[2]....
        /*09a8*/ 	.word	0x0500000f


	//   ....[3]....
        /*09ac*/ 	.word	0x0500000f


	//   ....[4]....
        /*09b0*/ 	.word	0x0500000f


	//   ....[5]....
        /*09b4*/ 	.word	0x0500000f


	//   ....[6]....
        /*09b8*/ 	.word	0x0500000f


	//   ....[7]....
        /*09bc*/ 	.word	0x0500000f


	//   ....[8]....
        /*09c0*/ 	.word	0x0500000f


	//   ....[9]....
        /*09c4*/ 	.word	0x0500000f


	//   ....[10]....
        /*09c8*/ 	.word	0x0500000f


	//   ....[11]....
        /*09cc*/ 	.word	0x0500000f


	//   ....[12]....
        /*09d0*/ 	.word	0x0500000f


	//   ....[13]....
        /*09d4*/ 	.word	0x0500000f


	//   ....[14]....
        /*09d8*/ 	.word	0x0500000f


	//   ....[15]....
        /*09dc*/ 	.word	0x0500000f


	//   ....[16]....
        /*09e0*/ 	.word	0x0500000f


	//   ....[17]....
        /*09e4*/ 	.word	0x0500000f


	//   ....[18]....
        /*09e8*/ 	.word	0x0500000f


	//   ....[19]....
        /*09ec*/ 	.word	0x0500000f


	//   ....[20]....
        /*09f0*/ 	.word	0x0500000f


	//   ....[21]....
        /*09f4*/ 	.word	0x0500000f


	//   ....[22]....
        /*09f8*/ 	.word	0x0500000f


	//   ....[23]....
        /*09fc*/ 	.word	0x0500000f


	//   ....[24]....
        /*0a00*/ 	.word	0x0500000f


	//   ....[25]....
        /*0a04*/ 	.word	0x0500000f


	//   ....[26]....
        /*0a08*/ 	.word	0x0500000f


	//   ....[27]....
        /*0a0c*/ 	.word	0x0500000f


	//   ....[28]....
        /*0a10*/ 	.word	0x0500000f


	//   ....[29]....
        /*0a14*/ 	.word	0x0500000f


	//   ....[30]....
        /*0a18*/ 	.word	0x0500000f


	//   ....[31]....
        /*0a1c*/ 	.word	0x0500000f


	//   ....[32]....
        /*0a20*/ 	.word	0x0500000f


	//   ....[33]....
        /*0a24*/ 	.word	0x0500000f


	//   ....[34]....
        /*0a28*/ 	.word	0x0500000f


	//   ....[35]....
        /*0a2c*/ 	.word	0x0500000f


	//   ....[36]....
        /*0a30*/ 	.word	0x0500000f


	//   ....[37]....
        /*0a34*/ 	.word	0x0500000f


	//   ....[38]....
        /*0a38*/ 	.word	0x0500000f


	//   ....[39]....
        /*0a3c*/ 	.word	0x0500000f


	//   ....[40]....
        /*0a40*/ 	.word	0x0500000f


	//   ....[41]....
        /*0a44*/ 	.word	0x0500000f


	//   ....[42]....
        /*0a48*/ 	.word	0x0500000f


	//   ....[43]....
        /*0a4c*/ 	.word	0x0500000f


	//   ....[44]....
        /*0a50*/ 	.word	0x0500000f


	//   ....[45]....
        /*0a54*/ 	.word	0x0500000f


	//   ....[46]....
        /*0a58*/ 	.word	0x0500000f


	//   ....[47]....
        /*0a5c*/ 	.word	0x0500000f


	//   ....[48]....
        /*0a60*/ 	.word	0x0500000f


	//   ....[49]....
        /*0a64*/ 	.word	0x0500000f


	//   ....[50]....
        /*0a68*/ 	.word	0x0500000f


	//   ....[51]....
        /*0a6c*/ 	.word	0x0500000f


	//   ....[52]....
        /*0a70*/ 	.word	0x0500000f


	//   ....[53]....
        /*0a74*/ 	.word	0x0500000f


	//   ....[54]....
        /*0a78*/ 	.word	0x0500000f


	//   ....[55]....
        /*0a7c*/ 	.word	0x0500000f


	//   ....[56]....
        /*0a80*/ 	.word	0x0500000f


	//   ....[57]....
        /*0a84*/ 	.word	0x0500000f


	//   ....[58]....
        /*0a88*/ 	.word	0x0500000f


	//   ....[59]....
        /*0a8c*/ 	.word	0x0500000f


	//   ....[60]....
        /*0a90*/ 	.word	0x0500000f


	//   ....[61]....
        /*0a94*/ 	.word	0x0500000f


	//   ....[62]....
        /*0a98*/ 	.word	0x0500000f


	//   ....[63]....
        /*0a9c*/ 	.word	0x0500000f


	//   ....[64]....
        /*0aa0*/ 	.word	0x0500000f


	//   ....[65]....
        /*0aa4*/ 	.word	0x0500000f


	//   ....[66]....
        /*0aa8*/ 	.word	0x0500000f


	//   ....[67]....
        /*0aac*/ 	.word	0x0500000f


	//   ....[68]....
        /*0ab0*/ 	.word	0x0500000f


	//   ....[69]....
        /*0ab4*/ 	.word	0x0500000f


	//   ....[70]....
        /*0ab8*/ 	.word	0x0500000f


	//   ....[71]....
        /*0abc*/ 	.word	0x0500000f


	//   ....[72]....
        /*0ac0*/ 	.word	0x0500000f


	//   ....[73]....
        /*0ac4*/ 	.word	0x0500000f


	//   ....[74]....
        /*0ac8*/ 	.word	0x0500000f


	//   ....[75]....
        /*0acc*/ 	.word	0x0500000f


	//----- nvinfo : EIATTR_COOP_GROUP_INSTR_OFFSETS
	.align		4
.L_1618:
        /*0ad0*/ 	.byte	0x04, 0x28
        /*0ad2*/ 	.short	(.L_1620 - .L_1619)


	//   ....[0]....
.L_1619:
        /*0ad4*/ 	.word	0x00000070


	//   ....[1]....
        /*0ad8*/ 	.word	0x00000140


	//   ....[2]....
        /*0adc*/ 	.word	0x00000190


	//   ....[3]....
        /*0ae0*/ 	.word	0x000003e0


	//   ....[4]....
        /*0ae4*/ 	.word	0x00000540


	//   ....[5]....
        /*0ae8*/ 	.word	0x00000660


	//   ....[6]....
        /*0aec*/ 	.word	0x000007c0


	//   ....[7]....
        /*0af0*/ 	.word	0x00002da0


	//   ....[8]....
        /*0af4*/ 	.word	0x00002db0


	//   ....[9]....
        /*0af8*/ 	.word	0x00003520


	//   ....[10]....
        /*0afc*/ 	.word	0x00003530


	//   ....[11]....
        /*0b00*/ 	.word	0x000041b0


	//   ....[12]....
        /*0b04*/ 	.word	0x000041c0


	//   ....[13]....
        /*0b08*/ 	.word	0x000049b0


	//   ....[14]....
        /*0b0c*/ 	.word	0x000049c0


	//   ....[15]....
        /*0b10*/ 	.word	0x000053f0


	//   ....[16]....
        /*0b14*/ 	.word	0x00005400


	//   ....[17]....
        /*0b18*/ 	.word	0x00005510


	//   ....[18]....
        /*0b1c*/ 	.word	0x00005520


	//   ....[19]....
        /*0b20*/ 	.word	0x00005940


	//   ....[20]....
        /*0b24*/ 	.word	0x00005970


	//   ....[21]....
        /*0b28*/ 	.word	0x00005c40


	//   ....[22]....
        /*0b2c*/ 	.word	0x00005c60


	//   ....[23]....
        /*0b30*/ 	.word	0x00006680


	//   ....[24]....
        /*0b34*/ 	.word	0x00006e60


	//   ....[25]....
        /*0b38*/ 	.word	0x00006e70


	//   ....[26]....
        /*0b3c*/ 	.word	0x00006e80


	//   ....[27]....
        /*0b40*/ 	.word	0x00006e90


	//   ....[28]....
        /*0b44*/ 	.word	0x000071c0


	//   ....[29]....
        /*0b48*/ 	.word	0x000071d0


	//   ....[30]....
        /*0b4c*/ 	.word	0x000071e0


	//   ....[31]....
        /*0b50*/ 	.word	0x000071f0


	//   ....[32]....
        /*0b54*/ 	.word	0x000085c0


	//   ....[33]....
        /*0b58*/ 	.word	0x000085e0


	//   ....[34]....
        /*0b5c*/ 	.word	0x000085f0


	//   ....[35]....
        /*0b60*/ 	.word	0x00008600


	//   ....[36]....
        /*0b64*/ 	.word	0x000086e0


	//   ....[37]....
        /*0b68*/ 	.word	0x000086f0


	//   ....[38]....
        /*0b6c*/ 	.word	0x000087a0


	//   ....[39]....
        /*0b70*/ 	.word	0x000087e0


	//   ....[40]....
        /*0b74*/ 	.word	0x0000ac50


	//   ....[41]....
        /*0b78*/ 	.word	0x0000b120


	//   ....[42]....
        /*0b7c*/ 	.word	0x0000b130


	//   ....[43]....
        /*0b80*/ 	.word	0x0000b150


	//   ....[44]....
        /*0b84*/ 	.word	0x0000b640


	//   ....[45]....
        /*0b88*/ 	.word	0x0000b660


	//   ....[46]....
        /*0b8c*/ 	.word	0x0000d550


	//   ....[47]....
        /*0b90*/ 	.word	0x0000d570


	//   ....[48]....
        /*0b94*/ 	.word	0x0000dba0


	//   ....[49]....
        /*0b98*/ 	.word	0x0000dca0


	//   ....[50]....
        /*0b9c*/ 	.word	0x0000e330


	//   ....[51]....
        /*0ba0*/ 	.word	0x0000e500


	//   ....[52]....
        /*0ba4*/ 	.word	0x000106f0


	//   ....[53]....
        /*0ba8*/ 	.word	0x00010710


	//   ....[54]....
        /*0bac*/ 	.word	0x00010df0


	//   ....[55]....
        /*0bb0*/ 	.word	0x00010f70


	//   ....[56]....
        /*0bb4*/ 	.word	0x00011fe0


	//   ....[57]....
        /*0bb8*/ 	.word	0x00012040


	//   ....[58]....
        /*0bbc*/ 	.word	0x000120a0


	//   ....[59]....
        /*0bc0*/ 	.word	0x000120d0


	//   ....[60]....
        /*0bc4*/ 	.word	0x00013be0


	//   ....[61]....
        /*0bc8*/ 	.word	0x00013c30


	//   ....[62]....
        /*0bcc*/ 	.word	0x00013c80


	//   ....[63]....
        /*0bd0*/ 	.word	0x00013e90


	//   ....[64]....
        /*0bd4*/ 	.word	0x000145e0


	//   ....[65]....
        /*0bd8*/ 	.word	0x00014610


	//   ....[66]....
        /*0bdc*/ 	.word	0x00014790


	//   ....[67]....
        /*0be0*/ 	.word	0x000147b0


	//   ....[68]....
        /*0be4*/ 	.word	0x000148f0


	//   ....[69]....
        /*0be8*/ 	.word	0x00014910


	//   ....[70]....
        /*0bec*/ 	.word	0x00014a60


	//   ....[71]....
        /*0bf0*/ 	.word	0x00014a80


	//   ....[72]....
        /*0bf4*/ 	.word	0x00015400


	//   ....[73]....
        /*0bf8*/ 	.word	0x00015410


	//   ....[74]....
        /*0bfc*/ 	.word	0x000155b0


	//   ....[75]....
        /*0c00*/ 	.word	0x000155c0


	//   ....[76]....
        /*0c04*/ 	.word	0x00015750


	//   ....[77]....
        /*0c08*/ 	.word	0x00015760


	//   ....[78]....
        /*0c0c*/ 	.word	0x000158f0


	//   ....[79]....
        /*0c10*/ 	.word	0x00015900


	//   ....[80]....
        /*0c14*/ 	.word	0x00015af0


	//   ....[81]....
        /*0c18*/ 	.word	0x00015ca0


	//   ....[82]....
        /*0c1c*/ 	.word	0x00015cd0


	//   ....[83]....
        /*0c20*/ 	.word	0x00015d00


	//   ....[84]....
        /*0c24*/ 	.word	0x00015d30


	//   ....[85]....
        /*0c28*/ 	.word	0x00015d60


	//   ....[86]....
        /*0c2c*/ 	.word	0x00015d90


	//   ....[87]....
        /*0c30*/ 	.word	0x00015f00


	//   ....[88]....
        /*0c34*/ 	.word	0x00015f30


	//   ....[89]....
        /*0c38*/ 	.word	0x00015f60


	//   ....[90]....
        /*0c3c*/ 	.word	0x00015f90


	//   ....[91]....
        /*0c40*/ 	.word	0x00015fc0


	//   ....[92]....
        /*0c44*/ 	.word	0x00015ff0


	//   ....[93]....
        /*0c48*/ 	.word	0x00016080


	//   ....[94]....
        /*0c4c*/ 	.word	0x000160e0


	//   ....[95]....
        /*0c50*/ 	.word	0x00016170


	//   ....[96]....
        /*0c54*/ 	.word	0x00016f20


	//   ....[97]....
        /*0c58*/ 	.word	0x00018e60


	//   ....[98]....
        /*0c5c*/ 	.word	0x00018e80


	//   ....[99]....
        /*0c60*/ 	.word	0x00018f10


	//   ....[100]....
        /*0c64*/ 	.word	0x00018f30


	//   ....[101]....
        /*0c68*/ 	.word	0x00018fb0


	//   ....[102]....
        /*0c6c*/ 	.word	0x00018fd0


	//   ....[103]....
        /*0c70*/ 	.word	0x00019050


	//   ....[104]....
        /*0c74*/ 	.word	0x00019070


	//   ....[105]....
        /*0c78*/ 	.word	0x000190f0


	//   ....[106]....
        /*0c7c*/ 	.word	0x00019110


	//   ....[107]....
        /*0c80*/ 	.word	0x00019120


	//   ....[108]....
        /*0c84*/ 	.word	0x00019130


	//   ....[109]....
        /*0c88*/ 	.word	0x000198f0


	//   ....[110]....
        /*0c8c*/ 	.word	0x00019920


	//   ....[111]....
        /*0c90*/ 	.word	0x00019a10


	//   ....[112]....
        /*0c94*/ 	.word	0x00019a20


	//   ....[113]....
        /*0c98*/ 	.word	0x00019ad0


	//   ....[114]....
        /*0c9c*/ 	.word	0x00019ae0


	//   ....[115]....
        /*0ca0*/ 	.word	0x00019b60


	//   ....[116]....
        /*0ca4*/ 	.word	0x00019b70


	//   ....[117]....
        /*0ca8*/ 	.word	0x00019b80


	//   ....[118]....
        /*0cac*/ 	.word	0x00019c20


	//   ....[119]....
        /*0cb0*/ 	.word	0x00019c50


	//   ....[120]....
        /*0cb4*/ 	.word	0x00019cd0


	//   ....[121]....
        /*0cb8*/ 	.word	0x00019d00


	//   ....[122]....
        /*0cbc*/ 	.word	0x00019d20


	//   ....[123]....
        /*0cc0*/ 	.word	0x00019d70


	//   ....[124]....
        /*0cc4*/ 	.word	0x00019d80


	//   ....[125]....
        /*0cc8*/ 	.word	0x0001a460


	//   ....[126]....
        /*0ccc*/ 	.word	0x0001a490


	//   ....[127]....
        /*0cd0*/ 	.word	0x0001a4b0


	//   ....[128]....
        /*0cd4*/ 	.word	0x0001a580


	//   ....[129]....
        /*0cd8*/ 	.word	0x0001a5b0


	//   ....[130]....
        /*0cdc*/ 	.word	0x0001a620


	//   ....[131]....
        /*0ce0*/ 	.word	0x0001a690


	//   ....[132]....
        /*0ce4*/ 	.word	0x0001a6a0


	//   ....[133]....
        /*0ce8*/ 	.word	0x0001a720


	//   ....[134]....
        /*0cec*/ 	.word	0x0001a730


	//   ....[135]....
        /*0cf0*/ 	.word	0x0001a7b0


	//   ....[136]....
        /*0cf4*/ 	.word	0x0001a7c0


	//   ....[137]....
        /*0cf8*/ 	.word	0x0001a840


	//   ....[138]....
        /*0cfc*/ 	.word	0x0001a850


	//   ....[139]....
        /*0d00*/ 	.word	0x0001a8d0


	//   ....[140]....
        /*0d04*/ 	.word	0x0001a8e0


	//   ....[141]....
        /*0d08*/ 	.word	0x0001ae10


	//   ....[142]....
        /*0d0c*/ 	.word	0x0001ae30


	//   ....[143]....
        /*0d10*/ 	.word	0x0001ae80


	//   ....[144]....
        /*0d14*/ 	.word	0x0001af40


	//   ....[145]....
        /*0d18*/ 	.word	0x0001af50


	//   ....[146]....
        /*0d1c*/ 	.word	0x0001af80


	//   ....[147]....
        /*0d20*/ 	.word	0x0001b010


	//   ....[148]....
        /*0d24*/ 	.word	0x0001b0c0


	//   ....[149]....
        /*0d28*/ 	.word	0x0001b0d0


	//   ....[150]....
        /*0d2c*/ 	.word	0x0001b100


	//   ....[151]....
        /*0d30*/ 	.word	0x0001b110


	//   ....[152]....
        /*0d34*/ 	.word	0x0001b1a0


	//   ....[153]....
        /*0d38*/ 	.word	0x0001b8d0


	//   ....[154]....
        /*0d3c*/ 	.word	0x0001b8f0


	//   ....[155]....
        /*0d40*/ 	.word	0x0001b940


	//   ....[156]....
        /*0d44*/ 	.word	0x0001b950


	//   ....[157]....
        /*0d48*/ 	.word	0x0001b990


	//   ....[158]....
        /*0d4c*/ 	.word	0x0001b9a0


	//   ....[159]....
        /*0d50*/ 	.word	0x0001b9e0


	//   ....[160]....
        /*0d54*/ 	.word	0x0001b9f0


	//   ....[161]....
        /*0d58*/ 	.word	0x0001ba30


	//   ....[162]....
        /*0d5c*/ 	.word	0x0001ba40


	//   ....[163]....
        /*0d60*/ 	.word	0x0001ba50


	//   ....[164]....
        /*0d64*/ 	.word	0x0001ba90


	//   ....[165]....
        /*0d68*/ 	.word	0x0001bdd0


	//   ....[166]....
        /*0d6c*/ 	.word	0x0001bdf0


	//   ....[167]....
        /*0d70*/ 	.word	0x0001be00


	//   ....[168]....
        /*0d74*/ 	.word	0x0001be10


	//   ....[169]....
        /*0d78*/ 	.word	0x0001be30


	//   ....[170]....
        /*0d7c*/ 	.word	0x0001bea0


	//   ....[171]....
        /*0d80*/ 	.word	0x0001bf10


	//   ....[172]....
        /*0d84*/ 	.word	0x0001bf30


	//   ....[173]....
        /*0d88*/ 	.word	0x0001bf40


	//   ....[174]....
        /*0d8c*/ 	.word	0x0001bfa0


	//   ....[175]....
        /*0d90*/ 	.word	0x0001bfc0


	//   ....[176]....
        /*0d94*/ 	.word	0x0001c020


	//   ....[177]....
        /*0d98*/ 	.word	0x0001c520


	//   ....[178]....
        /*0d9c*/ 	.word	0x0001c550


	//   ....[179]....
        /*0da0*/ 	.word	0x0001c580


	//   ....[180]....
        /*0da4*/ 	.word	0x0001c5b0


	//   ....[181]....
        /*0da8*/ 	.word	0x0001c5e0


	//   ....[182]....
        /*0dac*/ 	.word	0x0001c610


	//   ....[183]....
        /*0db0*/ 	.word	0x0001c640


	//   ....[184]....
        /*0db4*/ 	.word	0x0001c670


	//   ....[185]....
        /*0db8*/ 	.word	0x0001c7f0


	//   ....[186]....
        /*0dbc*/ 	.word	0x0001c820


	//   ....[187]....
        /*0dc0*/ 	.word	0x0001c850


	//   ....[188]....
        /*0dc4*/ 	.word	0x0001c880


	//   ....[189]....
        /*0dc8*/ 	.word	0x0001c8b0


	//   ....[190]....
        /*0dcc*/ 	.word	0x0001c8e0


	//   ....[191]....
        /*0dd0*/ 	.word	0x0001c9a0


	//   ....[192]....
        /*0dd4*/ 	.word	0x0001c9c0


	//   ....[193]....
        /*0dd8*/ 	.word	0x0001ca30


	//   ....[194]....
        /*0ddc*/ 	.word	0x0001d0d0


	//   ....[195]....
        /*0de0*/ 	.word	0x0001d3f0


	//   ....[196]....
        /*0de4*/ 	.word	0x0001d480


	//   ....[197]....
        /*0de8*/ 	.word	0x0001d510


	//   ....[198]....
        /*0dec*/ 	.word	0x0001d5a0


	//   ....[199]....
        /*0df0*/ 	.word	0x0001d680


	//   ....[200]....
        /*0df4*/ 	.word	0x0001d710


	//   ....[201]....
        /*0df8*/ 	.word	0x0001d7a0


	//   ....[202]....
        /*0dfc*/ 	.word	0x0001d830


	//   ....[203]....
        /*0e00*/ 	.word	0x0001d920


	//   ....[204]....
        /*0e04*/ 	.word	0x0001d9b0


	//   ....[205]....
        /*0e08*/ 	.word	0x0001da40


	//   ....[206]....
        /*0e0c*/ 	.word	0x0001dad0


	//   ....[207]....
        /*0e10*/ 	.word	0x0001dba0


	//   ....[208]....
        /*0e14*/ 	.word	0x0001dc40


	//   ....[209]....
        /*0e18*/ 	.word	0x0001dcd0


	//   ....[210]....
        /*0e1c*/ 	.word	0x0001dd20


	//   ....[211]....
        /*0e20*/ 	.word	0x0001dd70


	//   ....[212]....
        /*0e24*/ 	.word	0x0001de00


	//   ....[213]....
        /*0e28*/ 	.word	0x0001de90


	//   ....[214]....
        /*0e2c*/ 	.word	0x0001dee0


	//   ....[215]....
        /*0e30*/ 	.word	0x0001df30


	//   ....[216]....
        /*0e34*/ 	.word	0x0001e020


	//   ....[217]....
        /*0e38*/ 	.word	0x0001e0d0


	//   ....[218]....
        /*0e3c*/ 	.word	0x0001e150


	//   ....[219]....
        /*0e40*/ 	.word	0x0001e1d0


	//   ....[220]....
        /*0e44*/ 	.word	0x0001e270


	//   ....[221]....
        /*0e48*/ 	.word	0x0001e310


	//   ....[222]....
        /*0e4c*/ 	.word	0x0001e390


	//   ....[223]....
        /*0e50*/ 	.word	0x0001e4a0


	//   ....[224]....
        /*0e54*/ 	.word	0x0001e820


	//   ....[225]....
        /*0e58*/ 	.word	0x0001e870


	//   ....[226]....
        /*0e5c*/ 	.word	0x0001e900


	//   ....[227]....
        /*0e60*/ 	.word	0x0001e990


	//   ....[228]....
        /*0e64*/ 	.word	0x0001ea20


	//   ....[229]....
        /*0e68*/ 	.word	0x0001eab0


	//   ....[230]....
        /*0e6c*/ 	.word	0x0001eb40


	//   ....[231]....
        /*0e70*/ 	.word	0x0001ebd0


	//   ....[232]....
        /*0e74*/ 	.word	0x0001ec90


	//   ....[233]....
        /*0e78*/ 	.word	0x0001ef70


	//   ....[234]....
        /*0e7c*/ 	.word	0x0001f060


	//   ....[235]....
        /*0e80*/ 	.word	0x0001f100


	//   ....[236]....
        /*0e84*/ 	.word	0x0001f160


	//   ....[237]....
        /*0e88*/ 	.word	0x0001f250


	//   ....[238]....
        /*0e8c*/ 	.word	0x0001f2c0


	//   ....[239]....
        /*0e90*/ 	.word	0x0001f3b0


	//   ....[240]....
        /*0e94*/ 	.word	0x0001f420


	//   ....[241]....
        /*0e98*/ 	.word	0x0001f510


	//   ....[242]....
        /*0e9c*/ 	.word	0x0001f580


	//   ....[243]....
        /*0ea0*/ 	.word	0x0001f670


	//   ....[244]....
        /*0ea4*/ 	.word	0x0001f6e0


	//   ....[245]....
        /*0ea8*/ 	.word	0x0001f780


	//   ....[246]....
        /*0eac*/ 	.word	0x0001f870


	//   ....[247]....
        /*0eb0*/ 	.word	0x0001f920


	//   ....[248]....
        /*0eb4*/ 	.word	0x0001f980


	//   ....[249]....
        /*0eb8*/ 	.word	0x0001fa70


	//   ....[250]....
        /*0ebc*/ 	.word	0x0001fad0


	//   ....[251]....
        /*0ec0*/ 	.word	0x0001fbf0


	//   ....[252]....
        /*0ec4*/ 	.word	0x0001fc50


	//   ....[253]....
        /*0ec8*/ 	.word	0x0001fd40


	//   ....[254]....
        /*0ecc*/ 	.word	0x0001fda0


	//   ....[255]....
        /*0ed0*/ 	.word	0x0001fe40


	//   ....[0]....
        /*0ed4*/ 	.word	0x0001ff10


	//   ....[1]....
        /*0ed8*/ 	.word	0x0001ffb0


	//   ....[2]....
        /*0edc*/ 	.word	0x00020080


	//   ....[3]....
        /*0ee0*/ 	.word	0x00020120


	//   ....[4]....
        /*0ee4*/ 	.word	0x000201d0


	//   ....[5]....
        /*0ee8*/ 	.word	0x00020270


	//   ....[6]....
        /*0eec*/ 	.word	0x000204e0


	//   ....[7]....
        /*0ef0*/ 	.word	0x000205a0


	//   ....[8]....
        /*0ef4*/ 	.word	0x00020660


	//   ....[9]....
        /*0ef8*/ 	.word	0x00020750


	//   ....[10]....
        /*0efc*/ 	.word	0x00020810


	//   ....[11]....
        /*0f00*/ 	.word	0x000208d0


	//   ....[12]....
        /*0f04*/ 	.word	0x00020990


	//   ....[13]....
        /*0f08*/ 	.word	0x00020a50


	//   ....[14]....
        /*0f0c*/ 	.word	0x00020b10


	//   ....[15]....
        /*0f10*/ 	.word	0x00020bd0


	//   ....[16]....
        /*0f14*/ 	.word	0x00020c90


	//   ....[17]....
        /*0f18*/ 	.word	0x00020d50


	//   ....[18]....
        /*0f1c*/ 	.word	0x00020e10


	//   ....[19]....
        /*0f20*/ 	.word	0x00020ec0


	//   ....[20]....
        /*0f24*/ 	.word	0x00020f20


	//   ....[21]....
        /*0f28*/ 	.word	0x00021000


	//   ....[22]....
        /*0f2c*/ 	.word	0x00021140


	//   ....[23]....
        /*0f30*/ 	.word	0x00021220


	//   ....[24]....
        /*0f34*/ 	.word	0x000212b0


	//   ....[25]....
        /*0f38*/ 	.word	0x000213c0


	//   ....[26]....
        /*0f3c*/ 	.word	0x00021420


	//   ....[27]....
        /*0f40*/ 	.word	0x00021530


	//   ....[28]....
        /*0f44*/ 	.word	0x00021590


	//   ....[29]....
        /*0f48*/ 	.word	0x000216a0


	//   ....[30]....
        /*0f4c*/ 	.word	0x00021700


	//   ....[31]....
        /*0f50*/ 	.word	0x00021810


	//   ....[32]....
        /*0f54*/ 	.word	0x00021870


	//   ....[33]....
        /*0f58*/ 	.word	0x00021930


	//   ....[34]....
        /*0f5c*/ 	.word	0x00021a90


	//   ....[35]....
        /*0f60*/ 	.word	0x00021b30


	//   ....[36]....
        /*0f64*/ 	.word	0x00021b90


	//   ....[37]....
        /*0f68*/ 	.word	0x00021c40


	//   ....[38]....
        /*0f6c*/ 	.word	0x00021ca0


	//   ....[39]....
        /*0f70*/ 	.word	0x00021d50


	//   ....[40]....
        /*0f74*/ 	.word	0x00021db0


	//   ....[41]....
        /*0f78*/ 	.word	0x00021e60


	//   ....[42]....
        /*0f7c*/ 	.word	0x00021ec0


	//   ....[43]....
        /*0f80*/ 	.word	0x00021f70


	//   ....[44]....
        /*0f84*/ 	.word	0x00021fd0


	//   ....[45]....
        /*0f88*/ 	.word	0x00022080


	//   ....[46]....
        /*0f8c*/ 	.word	0x00022170


	//   ....[47]....
        /*0f90*/ 	.word	0x00022210


	//   ....[48]....
        /*0f94*/ 	.word	0x00022270


	//   ....[49]....
        /*0f98*/ 	.word	0x00022340


	//   ....[50]....
        /*0f9c*/ 	.word	0x000223a0


	//   ....[51]....
        /*0fa0*/ 	.word	0x00022470


	//   ....[52]....
        /*0fa4*/ 	.word	0x000224d0


	//   ....[53]....
        /*0fa8*/ 	.word	0x000225a0


	//   ....[54]....
        /*0fac*/ 	.word	0x00022600


	//   ....[55]....
        /*0fb0*/ 	.word	0x000226d0


	//   ....[56]....
        /*0fb4*/ 	.word	0x00022730


	//   ....[57]....
        /*0fb8*/ 	.word	0x00022800


	//   ....[58]....
        /*0fbc*/ 	.word	0x00022890


	//   ....[59]....
        /*0fc0*/ 	.word	0x00022930


	//   ....[60]....
        /*0fc4*/ 	.word	0x00022a50


	//   ....[61]....
        /*0fc8*/ 	.word	0x00022ac0


	//   ....[62]....
        /*0fcc*/ 	.word	0x00022b30


	//   ....[63]....
        /*0fd0*/ 	.word	0x00022ba0


	//   ....[64]....
        /*0fd4*/ 	.word	0x00022c10


	//   ....[65]....
        /*0fd8*/ 	.word	0x00022c90


	//   ....[66]....
        /*0fdc*/ 	.word	0x00022d20


	//   ....[67]....
        /*0fe0*/ 	.word	0x00022db0


	//   ....[68]....
        /*0fe4*/ 	.word	0x00022e20


	//   ....[69]....
        /*0fe8*/ 	.word	0x00022e90


	//   ....[70]....
        /*0fec*/ 	.word	0x00022f00


	//   ....[71]....
        /*0ff0*/ 	.word	0x00022f80


	//   ....[72]....
        /*0ff4*/ 	.word	0x00022ff0


	//   ....[73]....
        /*0ff8*/ 	.word	0x00023090


	//   ....[74]....
        /*0ffc*/ 	.word	0x00023120


	//   ....[75]....
        /*1000*/ 	.word	0x00023240


	//----- nvinfo : EIATTR_REG_RECONFIG
	.align		4
.L_1620:
        /*1004*/ 	.byte	0x01, 0x54
	.zero		2


	//----- nvinfo : EIATTR_SYSCALL_OFFSETS
	.align		4
        /*1008*/ 	.byte	0x04, 0x46
        /*100a*/ 	.short	(.L_1622 - .L_1621)


	//   ....[0]....
.L_1621:
        /*100c*/ 	.word	0x000018d0


	//   ....[1]....
        /*1010*/ 	.word	0x00001a20


	//   ....[2]....
        /*1014*/ 	.word	0x00006870


	//   ....[3]....
        /*1018*/ 	.word	0x00006b90


	//   ....[4]....
        /*101c*/ 	.word	0x00018430


	//   ....[5]....
        /*1020*/ 	.word	0x00018580


	//   ....[6]....
        /*1024*/ 	.word	0x00018670


	//   ....[7]....
        /*1028*/ 	.word	0x000194f0


	//   ....[8]....
        /*102c*/ 	.word	0x0001a050


	//----- nvinfo : EIATTR_MBARRIER_INSTR_OFFSETS
	.align		4
.L_1622:
        /*1030*/ 	.byte	0x04, 0x39
        /*1032*/ 	.short	(.L_1624 - .L_1623)


	//   ....[0]....
.L_1623:
        /*1034*/ 	.word	0x00000280
        /*1038*/ 	.word	0x000000ff
        /*103c*/ 	.word	0x00032400
        /*1040*/ 	.short	0x0100
        /*1042*/ 	.byte	0x08
	.zero		1


	//   ....[1]....
        /*1044*/ 	.word	0x00000290
        /*1048*/ 	.word	0x000000ff
        /*104c*/ 	.word	0x00032410
        /*1050*/ 	.short	0x0100
        /*1052*/ 	.byte	0x08
	.zero		1


	//   ....[2]....
        /*1054*/ 	.word	0x000002a0
        /*1058*/ 	.word	0x000000ff
        /*105c*/ 	.word	0x00032420
        /*1060*/ 	.short	0x0100
        /*1062*/ 	.byte	0x08
	.zero		1


	//   ....[3]....
        /*1064*/ 	.word	0x00000390
        /*1068*/ 	.word	0x000000ff
        /*106c*/ 	.word	0x00032430
        /*1070*/ 	.short	0x0100
        /*1072*/ 	.byte	0x08
	.zero		1


	//   ....[4]....
        /*1074*/ 	.word	0x000003a0
        /*1078*/ 	.word	0x000000ff
        /*107c*/ 	.word	0x00032440
        /*1080*/ 	.short	0x0100
        /*1082*/ 	.byte	0x08
	.zero		1


	//   ....[5]....
        /*1084*/ 	.word	0x000003b0
        /*1088*/ 	.word	0x000000ff
        /*108c*/ 	.word	0x00032438
        /*1090*/ 	.short	0x0100
        /*1092*/ 	.byte	0x08
	.zero		1


	//   ....[6]....
        /*1094*/ 	.word	0x000003c0
        /*1098*/ 	.word	0x000000ff
        /*109c*/ 	.word	0x00032448
        /*10a0*/ 	.short	0x0100
        /*10a2*/ 	.byte	0x08
	.zero		1


	//   ....[7]....
        /*10a4*/ 	.word	0x000004f0
        /*10a8*/ 	.word	0x000000ff
        /*10ac*/ 	.word	0x00032450
        /*10b0*/ 	.short	0x0100
        /*10b2*/ 	.byte	0x08
	.zero		1


	//   ....[8]....
        /*10b4*/ 	.word	0x00000500
        /*10b8*/ 	.word	0x000000ff
        /*10bc*/ 	.word	0x00032460
        /*10c0*/ 	.short	0x0100
        /*10c2*/ 	.byte	0x08
	.zero		1


	//   ....[9]....
        /*10c4*/ 	.word	0x00000510
        /*10c8*/ 	.word	0x000000ff
        /*10cc*/ 	.word	0x00032458
        /*10d0*/ 	.short	0x0100
        /*10d2*/ 	.byte	0x08
	.zero		1


	//   ....[10]....
        /*10d4*/ 	.word	0x00000520
        /*10d8*/ 	.word	0x000000ff
        /*10dc*/ 	.word	0x00032468
        /*10e0*/ 	.short	0x0100
        /*10e2*/ 	.byte	0x08
	.zero		1


	//   ....[11]....
        /*10e4*/ 	.word	0x00000610
        /*10e8*/ 	.word	0x000000ff
        /*10ec*/ 	.word	0x00032470
        /*10f0*/ 	.short	0x0100
        /*10f2*/ 	.byte	0x06
	.zero		1


	//   ....[12]....
        /*10f4*/ 	.word	0x00000620
        /*10f8*/ 	.word	0x000000ff
        /*10fc*/ 	.word	0x00032480
        /*1100*/ 	.short	0x0100
        /*1102*/ 	.byte	0x06
	.zero		1


	//   ....[13]....
        /*1104*/ 	.word	0x00000630
        /*1108*/ 	.word	0x000000ff
        /*110c*/ 	.word	0x00032478
        /*1110*/ 	.short	0x0100
        /*1112*/ 	.byte	0x06
	.zero		1


	//   ....[14]....
        /*1114*/ 	.word	0x00000640
        /*1118*/ 	.word	0x000000ff
        /*111c*/ 	.word	0x00032488
        /*1120*/ 	.short	0x0100
        /*1122*/ 	.byte	0x06
	.zero		1


	//   ....[15]....
        /*1124*/ 	.word	0x00000770
        /*1128*/ 	.word	0x000000ff
        /*112c*/ 	.word	0x00032490
        /*1130*/ 	.short	0x0100
        /*1132*/ 	.byte	0x08
	.zero		1


	//   ....[16]....
        /*1134*/ 	.word	0x00000780
        /*1138*/ 	.word	0x000000ff
        /*113c*/ 	.word	0x000324a0
        /*1140*/ 	.short	0x0100
        /*1142*/ 	.byte	0x08
	.zero		1


	//   ....[17]....
        /*1144*/ 	.word	0x00000790
        /*1148*/ 	.word	0x000000ff
        /*114c*/ 	.word	0x00032498
        /*1150*/ 	.short	0x0100
        /*1152*/ 	.byte	0x08
	.zero		1


	//   ....[18]....
        /*1154*/ 	.word	0x000007a0
        /*1158*/ 	.word	0x000000ff
        /*115c*/ 	.word	0x000324a8
        /*1160*/ 	.short	0x0100
        /*1162*/ 	.byte	0x08
	.zero		1


	//   ....[19]....
        /*1164*/ 	.word	0x000008d0
        /*1168*/ 	.word	0x000000ff
        /*116c*/ 	.word	0x000324b0
        /*1170*/ 	.short	0x0100
        /*1172*/ 	.byte	0x08
	.zero		1


	//   ....[20]....
        /*1174*/ 	.word	0x000008e0
        /*1178*/ 	.word	0x000000ff
        /*117c*/ 	.word	0x000324c0
        /*1180*/ 	.short	0x0100
        /*1182*/ 	.byte	0x08
	.zero		1


	//   ....[21]....
        /*1184*/ 	.word	0x000008f0
        /*1188*/ 	.word	0x000000ff
        /*118c*/ 	.word	0x000324b8
        /*1190*/ 	.short	0x0100
        /*1192*/ 	.byte	0x08
	.zero		1


	//   ....[22]....
        /*1194*/ 	.word	0x00000900
        /*1198*/ 	.word	0x000000ff
        /*119c*/ 	.word	0x000324c8
        /*11a0*/ 	.short	0x0100
        /*11a2*/ 	.byte	0x08
	.zero		1


	//   ....[23]....
        /*11a4*/ 	.word	0x00002d50
        /*11a8*/ 	.word	0x00000056
        /*11ac*/ 	.word	0x00032490
        /*11b0*/ 	.short	0x010a
        /*11b2*/ 	.byte	0x3f
	.zero		1


	//   ....[24]....
        /*11b4*/ 	.word	0x00004150
        /*11b8*/ 	.word	0x00000056
        /*11bc*/ 	.word	0x00032490
        /*11c0*/ 	.short	0x010a
        /*11c2*/ 	.byte	0x3f
	.zero		1


	//   ....[25]....
        /*11c4*/ 	.word	0x00005230
        /*11c8*/ 	.word	0x00000056
        /*11cc*/ 	.word	0x00032490
        /*11d0*/ 	.short	0x010a
        /*11d2*/ 	.byte	0x3f
	.zero		1


	//   ....[26]....
        /*11d4*/ 	.word	0x000056f0
        /*11d8*/ 	.word	0x00000008
        /*11dc*/ 	.word	0x00000000
        /*11e0*/ 	.short	0x0101
        /*11e2*/ 	.byte	0x3f
	.zero		1


	//   ....[27]....
        /*11e4*/ 	.word	0x00005730
        /*11e8*/ 	.word	0x00000056
        /*11ec*/ 	.word	0x000324b0
        /*11f0*/ 	.short	0x010a
        /*11f2*/ 	.byte	0x3f
	.zero		1


	//   ....[28]....
        /*11f4*/ 	.word	0x00005fd0
        /*11f8*/ 	.word	0x00000056
        /*11fc*/ 	.word	0x00000000
        /*1200*/ 	.short	0x0101
        /*1202*/ 	.byte	0x3f
	.zero		1


	//   ....[29]....
        /*1204*/ 	.word	0x00006910
        /*1208*/ 	.word	0x00000016
        /*120c*/ 	.word	0x00032400
        /*1210*/ 	.short	0x010a
        /*1212*/ 	.byte	0x3f
	.zero		1


	//   ....[30]....
        /*1214*/ 	.word	0x00006960
        /*1218*/ 	.word	0x00000016
        /*121c*/ 	.word	0x00032400
        /*1220*/ 	.short	0x010a
        /*1222*/ 	.byte	0x3f
	.zero		1


	//   ....[31]....
        /*1224*/ 	.word	0x00007460
        /*1228*/ 	.word	0x00000016
        /*122c*/ 	.word	0x00032400
        /*1230*/ 	.short	0x010a
        /*1232*/ 	.byte	0x3f
	.zero		1


	//   ....[32]....
        /*1234*/ 	.word	0x00008a60
        /*1238*/ 	.word	0x00000016
        /*123c*/ 	.word	0x00032400
        /*1240*/ 	.short	0x010a
        /*1242*/ 	.byte	0x3f
	.zero		1


	//   ....[33]....
        /*1244*/ 	.word	0x00009ab0
        /*1248*/ 	.word	0x00000009
        /*124c*/ 	.word	0x00032430
        /*1250*/ 	.short	0x010a
        /*1252*/ 	.byte	0x3f
	.zero		1


	//   ....[34]....
        /*1254*/ 	.word	0x00009b40
        /*1258*/ 	.word	0x00000009
        /*125c*/ 	.word	0x00032430
        /*1260*/ 	.short	0x010a
        /*1262*/ 	.byte	0x3f
	.zero		1


	//   ....[35]....
        /*1264*/ 	.word	0x00009e70
        /*1268*/ 	.word	0x00000016
        /*126c*/ 	.word	0x00032410
        /*1270*/ 	.short	0x010a
        /*1272*/ 	.byte	0x3f
	.zero		1


	//   ....[36]....
        /*1274*/ 	.word	0x00009ec0
        /*1278*/ 	.word	0x00000009
        /*127c*/ 	.word	0x00032450
        /*1280*/ 	.short	0x010a
        /*1282*/ 	.byte	0x3f
	.zero		1


	//   ....[37]....
        /*1284*/ 	.word	0x00009f00
        /*1288*/ 	.word	0x00000009
        /*128c*/ 	.word	0x00032450
        /*1290*/ 	.short	0x010a
        /*1292*/ 	.byte	0x3f
	.zero		1


	//   ....[38]....
        /*1294*/ 	.word	0x0000b920
        /*1298*/ 	.word	0x00000006
        /*129c*/ 	.word	0x00000000
        /*12a0*/ 	.short	0x0101
        /*12a2*/ 	.byte	0x3f
	.zero		1


	//   ....[39]....
        /*12a4*/ 	.word	0x0000c530
        /*12a8*/ 	.word	0x00000009
        /*12ac*/ 	.word	0x00000000
        /*12b0*/ 	.short	0x0101
        /*12b2*/ 	.byte	0x3f
	.zero		1


	//   ....[40]....
        /*12b4*/ 	.word	0x0000c660
        /*12b8*/ 	.word	0x0000000a
        /*12bc*/ 	.word	0x00032430
        /*12c0*/ 	.short	0x010a
        /*12c2*/ 	.byte	0x3f
	.zero		1


	//   ....[41]....
        /*12c4*/ 	.word	0x0000c6d0
        /*12c8*/ 	.word	0x0000000a
        /*12cc*/ 	.word	0x00032430
        /*12d0*/ 	.short	0x010a
        /*12d2*/ 	.byte	0x3f
	.zero		1


	//   ....[42]....
        /*12d4*/ 	.word	0x0000c970
        /*12d8*/ 	.word	0x0000000a
        /*12dc*/ 	.word	0x00032450
        /*12e0*/ 	.short	0x010a
        /*12e2*/ 	.byte	0x3f
	.zero		1


	//   ....[43]....
        /*12e4*/ 	.word	0x0000c9b0
        /*12e8*/ 	.word	0x0000000a
        /*12ec*/ 	.word	0x00032450
        /*12f0*/ 	.short	0x010a
        /*12f2*/ 	.byte	0x3f
	.zero		1


	//   ....[44]....
        /*12f4*/ 	.word	0x0000ecc0
        /*12f8*/ 	.word	0x0000000c
        /*12fc*/ 	.word	0x00000000
        /*1300*/ 	.short	0x0101
        /*1302*/ 	.byte	0x3f
	.zero		1


	//   ....[45]....
        /*1304*/ 	.word	0x0000f670
        /*1308*/ 	.word	0x0000000a
        /*130c*/ 	.word	0x00000000
        /*1310*/ 	.short	0x0101
        /*1312*/ 	.byte	0x3f
	.zero		1


	//   ....[46]....
        /*1314*/ 	.word	0x0000f770
        /*1318*/ 	.word	0x0000000a
        /*131c*/ 	.word	0x00032430
        /*1320*/ 	.short	0x010a
        /*1322*/ 	.byte	0x3f
	.zero		1


	//   ....[47]....
        /*1324*/ 	.word	0x0000f7e0
        /*1328*/ 	.word	0x0000000a
        /*132c*/ 	.word	0x00032430
        /*1330*/ 	.short	0x010a
        /*1332*/ 	.byte	0x3f
	.zero		1


	//   ....[48]....
        /*1334*/ 	.word	0x0000fa80
        /*1338*/ 	.word	0x0000000a
        /*133c*/ 	.word	0x00032450
        /*1340*/ 	.short	0x010a
        /*1342*/ 	.byte	0x3f
	.zero		1


	//   ....[49]....
        /*1344*/ 	.word	0x0000fac0
        /*1348*/ 	.word	0x0000000a
        /*134c*/ 	.word	0x00032450
        /*1350*/ 	.short	0x010a
        /*1352*/ 	.byte	0x3f
	.zero		1


	//   ....[50]....
        /*1354*/ 	.word	0x00011640
        /*1358*/ 	.word	0x0000000d
        /*135c*/ 	.word	0x00000000
        /*1360*/ 	.short	0x0101
        /*1362*/ 	.byte	0x3f
	.zero		1


	//   ....[51]....
        /*1364*/ 	.word	0x00011fa0
        /*1368*/ 	.word	0x0000000a
        /*136c*/ 	.word	0x00000000
        /*1370*/ 	.short	0x0101
        /*1372*/ 	.byte	0x3f
	.zero		1


	//   ....[52]....
        /*1374*/ 	.word	0x000145c0
        /*1378*/ 	.word	0x00000003
        /*137c*/ 	.word	0x00000000
        /*1380*/ 	.short	0x0101
        /*1382*/ 	.byte	0x3f
	.zero		1


	//   ....[53]....
        /*1384*/ 	.word	0x00017000
        /*1388*/ 	.word	0x00000016
        /*138c*/ 	.word	0x00032420
        /*1390*/ 	.short	0x010a
        /*1392*/ 	.byte	0x3f
	.zero		1


	//   ....[54]....
        /*1394*/ 	.word	0x00017090
        /*1398*/ 	.word	0x00000003
        /*139c*/ 	.word	0x000324a0
        /*13a0*/ 	.short	0x010a
        /*13a2*/ 	.byte	0x3f
	.zero		1


	//   ....[55]....
        /*13a4*/ 	.word	0x000172e0
        /*13a8*/ 	.word	0x00000003
        /*13ac*/ 	.word	0x000324c0
        /*13b0*/ 	.short	0x010a
        /*13b2*/ 	.byte	0x3f
	.zero		1


	//   ....[56]....
        /*13b4*/ 	.word	0x000178f0
        /*13b8*/ 	.word	0x00000008
        /*13bc*/ 	.word	0x000324a0
        /*13c0*/ 	.short	0x010a
        /*13c2*/ 	.byte	0x3f
	.zero		1


	//   ....[57]....
        /*13c4*/ 	.word	0x00017b30
        /*13c8*/ 	.word	0x00000008
        /*13cc*/ 	.word	0x000324c0
        /*13d0*/ 	.short	0x010a
        /*13d2*/ 	.byte	0x3f
	.zero		1


	//   ....[58]....
        /*13d4*/ 	.word	0x00018bf0
        /*13d8*/ 	.word	0x0000001e
        /*13dc*/ 	.word	0x00032440
        /*13e0*/ 	.short	0x010a
        /*13e2*/ 	.byte	0x3f
	.zero		1


	//   ....[59]....
        /*13e4*/ 	.word	0x00019230
        /*13e8*/ 	.word	0x0000001e
        /*13ec*/ 	.word	0x00032430
        /*13f0*/ 	.short	0x0107
        /*13f2*/ 	.byte	0x3f
	.zero		1


	//   ....[60]....
        /*13f4*/ 	.word	0x00019300
        /*13f8*/ 	.word	0x0000001e
        /*13fc*/ 	.word	0x00032430
        /*1400*/ 	.short	0x0101
        /*1402*/ 	.byte	0x3f
	.zero		1


	//   ....[61]....
        /*1404*/ 	.word	0x00019e90
        /*1408*/ 	.word	0x00000016
        /*140c*/ 	.word	0x00032400
        /*1410*/ 	.short	0x0107
        /*1412*/ 	.byte	0x3f
	.zero		1


	//   ....[62]....
        /*1414*/ 	.word	0x00019f20
        /*1418*/ 	.word	0x00000016
        /*141c*/ 	.word	0x00032400
        /*1420*/ 	.short	0x0101
        /*1422*/ 	.byte	0x3f
	.zero		1


	//   ....[63]....
        /*1424*/ 	.word	0x0001a9d0
        /*1428*/ 	.word	0x00000016
        /*142c*/ 	.word	0x00032410
        /*1430*/ 	.short	0x0107
        /*1432*/ 	.byte	0x3f
	.zero		1


	//   ....[64]....
        /*1434*/ 	.word	0x0001aad0
        /*1438*/ 	.word	0x00000016
        /*143c*/ 	.word	0x00032410
        /*1440*/ 	.short	0x0101
        /*1442*/ 	.byte	0x3f
	.zero		1


	//   ....[65]....
        /*1444*/ 	.word	0x0001aaf0
        /*1448*/ 	.word	0x00000016
        /*144c*/ 	.word	0x00032420
        /*1450*/ 	.short	0x010a
        /*1452*/ 	.byte	0x3f
	.zero		1


	//   ....[66]....
        /*1454*/ 	.word	0x0001ab80
        /*1458*/ 	.word	0x0000001e
        /*145c*/ 	.word	0x00032460
        /*1460*/ 	.short	0x010a
        /*1462*/ 	.byte	0x3f
	.zero		1


	//   ....[67]....
        /*1464*/ 	.word	0x0001b320
        /*1468*/ 	.word	0x0000001e
        /*146c*/ 	.word	0x00032450
        /*1470*/ 	.short	0x0107
        /*1472*/ 	.byte	0x3f
	.zero		1


	//   ....[68]....
        /*1474*/ 	.word	0x0001b3f0
        /*1478*/ 	.word	0x0000001e
        /*147c*/ 	.word	0x00032450
        /*1480*/ 	.short	0x0101
        /*1482*/ 	.byte	0x3f
	.zero		1


	//   ....[69]....
        /*1484*/ 	.word	0x0001b730
        /*1488*/ 	.word	0x00000006
        /*148c*/ 	.word	0x00032440
        /*1490*/ 	.short	0x010a
        /*1492*/ 	.byte	0x3f
	.zero		1


	//   ....[70]....
        /*1494*/ 	.word	0x0001bb10
        /*1498*/ 	.word	0x00000006
        /*149c*/ 	.word	0x00032430
        /*14a0*/ 	.short	0x0107
        /*14a2*/ 	.byte	0x3f
	.zero		1


	//   ....[71]....
        /*14a4*/ 	.word	0x0001bbd0
        /*14a8*/ 	.word	0x00000006
        /*14ac*/ 	.word	0x00032430
        /*14b0*/ 	.short	0x0101
        /*14b2*/ 	.byte	0x3f
	.zero		1


	//   ....[72]....
        /*14b4*/ 	.word	0x0001bc00
        /*14b8*/ 	.word	0x00000006
        /*14bc*/ 	.word	0x00032460
        /*14c0*/ 	.short	0x010a
        /*14c2*/ 	.byte	0x3f
	.zero		1


	//   ....[73]....
        /*14c4*/ 	.word	0x0001c120
        /*14c8*/ 	.word	0x00000006
        /*14cc*/ 	.word	0x00032450
        /*14d0*/ 	.short	0x0107
        /*14d2*/ 	.byte	0x3f
	.zero		1


	//   ....[74]....
        /*14d4*/ 	.word	0x0001c1e0
        /*14d8*/ 	.word	0x00000006
        /*14dc*/ 	.word	0x00032450
        /*14e0*/ 	.short	0x0101
        /*14e2*/ 	.byte	0x3f
	.zero		1


	//   ....[75]....
        /*14e4*/ 	.word	0x0001d050
        /*14e8*/ 	.word	0x00000005
        /*14ec*/ 	.word	0x00032420
        /*14f0*/ 	.short	0x010a
        /*14f2*/ 	.byte	0x3f
	.zero		1


	//   ....[76]....
        /*14f4*/ 	.word	0x0001d1c0
        /*14f8*/ 	.word	0x00000003
        /*14fc*/ 	.word	0x00032440
        /*1500*/ 	.short	0x010a
        /*1502*/ 	.byte	0x3f
	.zero		1


	//   ....[77]....
        /*1504*/ 	.word	0x0001d260
        /*1508*/ 	.word	0x00000019
        /*150c*/ 	.word	0x00032440
        /*1510*/ 	.short	0x010a
        /*1512*/ 	.byte	0x3f
	.zero		1


	//   ....[78]....
        /*1514*/ 	.word	0x0001d2a0
        /*1518*/ 	.word	0x00000003
        /*151c*/ 	.word	0x00032460
        /*1520*/ 	.short	0x010a
        /*1522*/ 	.byte	0x3f
	.zero		1


	//   ....[79]....
        /*1524*/ 	.word	0x0001d2e0
        /*1528*/ 	.word	0x00000019
        /*152c*/ 	.word	0x00032460
        /*1530*/ 	.short	0x010a
        /*1532*/ 	.byte	0x3f
	.zero		1


	//   ....[80]....
        /*1534*/ 	.word	0x0001d340
        /*1538*/ 	.word	0x00000056
        /*153c*/ 	.word	0x00032490
        /*1540*/ 	.short	0x010a
        /*1542*/ 	.byte	0x3f
	.zero		1


	//   ....[81]....
        /*1544*/ 	.word	0x0001d5d0
        /*1548*/ 	.word	0x00000056
        /*154c*/ 	.word	0x00032490
        /*1550*/ 	.short	0x010a
        /*1552*/ 	.byte	0x3f
	.zero		1


	//   ....[82]....
        /*1554*/ 	.word	0x0001d870
        /*1558*/ 	.word	0x00000056
        /*155c*/ 	.word	0x00032490
        /*1560*/ 	.short	0x010a
        /*1562*/ 	.byte	0x3f
	.zero		1


	//   ....[83]....
        /*1564*/ 	.word	0x0001db00
        /*1568*/ 	.word	0x00000056
        /*156c*/ 	.word	0x000324b0
        /*1570*/ 	.short	0x010a
        /*1572*/ 	.byte	0x3f
	.zero		1


	//   ....[84]....
        /*1574*/ 	.word	0x0001df60
        /*1578*/ 	.word	0x00000016
        /*157c*/ 	.word	0x00032400
        /*1580*/ 	.short	0x010a
        /*1582*/ 	.byte	0x3f
	.zero		1


	//   ....[85]....
        /*1584*/ 	.word	0x0001e550
        /*1588*/ 	.word	0x00000016
        /*158c*/ 	.word	0x00032400
        /*1590*/ 	.short	0x010a
        /*1592*/ 	.byte	0x3f
	.zero		1


	//   ....[86]....
        /*1594*/ 	.word	0x0001e5a0
        /*1598*/ 	.word	0x00000009
        /*159c*/ 	.word	0x00032430
        /*15a0*/ 	.short	0x010a
        /*15a2*/ 	.byte	0x3f
	.zero		1


	//   ....[87]....
        /*15a4*/ 	.word	0x0001e5f0
        /*15a8*/ 	.word	0x00000016
        /*15ac*/ 	.word	0x00032410
        /*15b0*/ 	.short	0x010a
        /*15b2*/ 	.byte	0x3f
	.zero		1


	//   ....[88]....
        /*15b4*/ 	.word	0x0001e640
        /*15b8*/ 	.word	0x00000009
        /*15bc*/ 	.word	0x00032450
        /*15c0*/ 	.short	0x010a
        /*15c2*/ 	.byte	0x3f
	.zero		1


	//   ....[89]....
        /*15c4*/ 	.word	0x0001e690
        /*15c8*/ 	.word	0x0000000a
        /*15cc*/ 	.word	0x00032430
        /*15d0*/ 	.short	0x010a
        /*15d2*/ 	.byte	0x3f
	.zero		1


	//   ....[90]....
        /*15d4*/ 	.word	0x0001e6e0
        /*15d8*/ 	.word	0x0000000a
        /*15dc*/ 	.word	0x00032450
        /*15e0*/ 	.short	0x010a
        /*15e2*/ 	.byte	0x3f
	.zero		1


	//   ....[91]....
        /*15e4*/ 	.word	0x0001e730
        /*15e8*/ 	.word	0x0000000a
        /*15ec*/ 	.word	0x00032430
        /*15f0*/ 	.short	0x010a
        /*15f2*/ 	.byte	0x3f
	.zero		1


	//   ....[92]....
        /*15f4*/ 	.word	0x0001e780
        /*15f8*/ 	.word	0x0000000a
        /*15fc*/ 	.word	0x00032450
        /*1600*/ 	.short	0x010a
        /*1602*/ 	.byte	0x3f
	.zero		1


	//   ....[93]....
        /*1604*/ 	.word	0x0001ed50
        /*1608*/ 	.word	0x00000016
        /*160c*/ 	.word	0x00032420
        /*1610*/ 	.short	0x010a
        /*1612*/ 	.byte	0x3f
	.zero		1


	//   ....[94]....
        /*1614*/ 	.word	0x0001eda0
        /*1618*/ 	.word	0x00000003
        /*161c*/ 	.word	0x000324a0
        /*1620*/ 	.short	0x010a
        /*1622*/ 	.byte	0x3f
	.zero		1


	//   ....[95]....
        /*1624*/ 	.word	0x0001edf0
        /*1628*/ 	.word	0x00000003
        /*162c*/ 	.word	0x000324c0
        /*1630*/ 	.short	0x010a
        /*1632*/ 	.byte	0x3f
	.zero		1


	//   ....[96]....
        /*1634*/ 	.word	0x0001ee40
        /*1638*/ 	.word	0x00000008
        /*163c*/ 	.word	0x000324a0
        /*1640*/ 	.short	0x010a
        /*1642*/ 	.byte	0x3f
	.zero		1


	//   ....[97]....
        /*1644*/ 	.word	0x0001ee90
        /*1648*/ 	.word	0x00000008
        /*164c*/ 	.word	0x000324c0
        /*1650*/ 	.short	0x010a
        /*1652*/ 	.byte	0x3f
	.zero		1


	//   ....[98]....
        /*1654*/ 	.word	0x0001efb0
        /*1658*/ 	.word	0x0000001e
        /*165c*/ 	.word	0x00032440
        /*1660*/ 	.short	0x010a
        /*1662*/ 	.byte	0x3f
	.zero		1


	//   ....[99]....
        /*1664*/ 	.word	0x00021040
        /*1668*/ 	.word	0x00000016
        /*166c*/ 	.word	0x00032420
        /*1670*/ 	.short	0x010a
        /*1672*/ 	.byte	0x3f
	.zero		1


	//   ....[100]....
        /*1674*/ 	.word	0x00021090
        /*1678*/ 	.word	0x0000001e
        /*167c*/ 	.word	0x00032460
        /*1680*/ 	.short	0x010a
        /*1682*/ 	.byte	0x3f
	.zero		1


	//   ....[101]....
        /*1684*/ 	.word	0x000219e0
        /*1688*/ 	.word	0x00000006
        /*168c*/ 	.word	0x00032440
        /*1690*/ 	.short	0x010a
        /*1692*/ 	.byte	0x3f
	.zero		1


	//   ....[102]....
        /*1694*/ 	.word	0x000220c0
        /*1698*/ 	.word	0x00000006
        /*169c*/ 	.word	0x00032460
        /*16a0*/ 	.short	0x010a
        /*16a2*/ 	.byte	0x3f
	.zero		1


	//   ....[103]....
        /*16a4*/ 	.word	0x00023160
        /*16a8*/ 	.word	0x00000005
        /*16ac*/ 	.word	0x00032420
        /*16b0*/ 	.short	0x010a
        /*16b2*/ 	.byte	0x3f
	.zero		1


	//   ....[104]....
        /*16b4*/ 	.word	0x00023300
        /*16b8*/ 	.word	0x00000003
        /*16bc*/ 	.word	0x00032440
        /*16c0*/ 	.short	0x010a
        /*16c2*/ 	.byte	0x3f
	.zero		1


	//   ....[105]....
        /*16c4*/ 	.word	0x00023350
        /*16c8*/ 	.word	0x00000019
        /*16cc*/ 	.word	0x00032440
        /*16d0*/ 	.short	0x010a
        /*16d2*/ 	.byte	0x3f
	.zero		1


	//   ....[106]....
        /*16d4*/ 	.word	0x000233a0
        /*16d8*/ 	.word	0x00000003
        /*16dc*/ 	.word	0x00032460
        /*16e0*/ 	.short	0x010a
        /*16e2*/ 	.byte	0x3f
	.zero		1


	//----- nvinfo : EIATTR_NUM_MBARRIERS
	.align		4
.L_1624:
        /*16e4*/ 	.byte	0x03, 0x38
        /*16e6*/ 	.short	0x0017


	//----- nvinfo : EIATTR_EXIT_INSTR_OFFSETS
	.align		4
        /*16e8*/ 	.byte	0x04, 0x1c
        /*16ea*/ 	.short	(.L_1626 - .L_1625)


	//   ....[0]....
.L_1625:
        /*16ec*/ 	.word	0x0001d330


	//----- nvinfo : EIATTR_MAX_THREADS
	.align		4
.L_1626:
        /*16f0*/ 	.byte	0x04, 0x05
        /*16f2*/ 	.short	(.L_1628 - .L_1627)
.L_1627:
        /*16f4*/ 	.word	0x00000180
        /*16f8*/ 	.word	0x00000001
        /*16fc*/ 	.word	0x00000001


	//----- nvinfo : EIATTR_CRS_STACK_SIZE
	.align		4
.L_1628:
        /*1700*/ 	.byte	0x04, 0x1e
        /*1702*/ 	.short	(.L_1630 - .L_1629)
.L_1629:
        /*1704*/ 	.word	0x00000000


	//----- nvinfo : EIATTR_CBANK_PARAM_SIZE
	.align		4
.L_1630:
        /*1708*/ 	.byte	0x03, 0x19
        /*170a*/ 	.short	0x0bf0


	//----- nvinfo : EIATTR_PARAM_CBANK
	.align		4
        /*170c*/ 	.byte	0x04, 0x0a
        /*170e*/ 	.short	(.L_1632 - .L_1631)
	.align		4
.L_1631:
        /*1710*/ 	.word	index@(.nv.constant0._ZN7cutlass13device_kernelIN5flash11enable_sm90INS1_16FlashAttnFwdSm90INS1_25CollectiveMainloopFwdSm90ILi2EN4cute5tupleIJNS5_1CILi1EEES8_S8_EEENS6_IJNS7_ILi128EEENS7_ILi96EEENS7_ILi64EEEEEELi256ENS_10bfloat16_tEfNS_4arch4Sm90ELb1ELb0ELb0ELb1ELb1ELb1ELb1ELb1ELb0ELb1ELb0ELb0EEENS1_21CollectiveEpilogueFwdINS6_IJSA_NS7_ILi256EEESB_EEES9_SE_SG_Li256ELb1ELb1ELb0ELb0EEENS1_36VarlenDynamicPersistentTileSchedulerILi128ELi96ELi256ELi128ELb0ELb1ELb1ELb1ELb1ELb1EEEEEEEEEvNT_6ParamsE)
        /*1714*/ 	.short	0x0210
        /*1716*/ 	.short	0x0bf0


	//----- nvinfo : EIATTR_SW_WAR
	.align		4
.L_1632:
        /*1718*/ 	.byte	0x04, 0x36
        /*171a*/ 	.short	(.L_1634 - .L_1633)
.L_1633:
        /*171c*/ 	.word	0x00000008
.L_1634:


//--------------------- .nv.callgraph             --------------------------
	.section	.nv.callgraph,"",@"SHT_CUDA_CALLGRAPH"
	.align	4
	.sectionentsize	8
	.align		4
        /*0000*/ 	.word	0x00000000
	.align		4
        /*0004*/ 	.word	0xffffffff
	.align		4
        /*0008*/ 	.word	index@(_ZN7cutlass13device_kernelIN5flash11enable_sm90INS1_16FlashAttnFwdSm90INS1_25CollectiveMainloopFwdSm90ILi2EN4cute5tupleIJNS5_1CILi1EEES8_S8_EEENS6_IJNS7_ILi128EEENS7_ILi96EEENS7_ILi192EEEEEELi128ENS_10bfloat16_tEfNS_4arch4Sm90ELb0ELb0ELb0ELb0ELb1ELb0ELb0ELb1ELb1ELb1ELb0ELb0EEENS1_21CollectiveEpilogueFwdINS6_IJSA_SA_SB_EEES9_SE_SG_Li256ELb0ELb1ELb0ELb0EEENS1_29StaticPersistentTileSchedulerILb0EEEEEEEEEvNT_6ParamsE)
	.align		4
        /*000c*/ 	.word	index@(__assertfail)
	.align		4
        /*0010*/ 	.word	index@(_ZN7cutlass13device_kernelIN5flash11enable_sm90INS1_16FlashAttnFwdSm90INS1_25CollectiveMainloopFwdSm90ILi2EN4cute5tupleIJNS5_1CILi1EEES8_S8_EEENS6_IJNS7_ILi128EEENS7_ILi96EEENS7_ILi192EEEEEELi128ENS_10bfloat16_tEfNS_4arch4Sm90ELb0ELb0ELb0ELb1ELb1ELb0ELb0ELb1ELb1ELb1ELb0ELb0EEENS1_21CollectiveEpilogueFwdINS6_IJSA_SA_SB_EEES9_SE_SG_Li256ELb1ELb1ELb0ELb0EEENS1_36VarlenDynamicPersistentTileSchedulerILi128ELi96ELi256ELi128ELb0ELb1ELb1ELb0ELb1ELb1EEEEEEEEEvNT_6ParamsE)
	.align		4
        /*0014*/ 	.word	index@(__assertfail)
	.align		4
        /*0018*/ 	.word	index@(_ZN7cutlass13device_kernelIN5flash11enable_sm90INS1_16FlashAttnFwdSm90INS1_25CollectiveMainloopFwdSm90ILi2EN4cute5tupleIJNS5_1CILi1EEES8_S8_EEENS6_IJNS7_ILi128EEENS7_ILi96EEENS7_ILi192EEEEEELi128ENS_10bfloat16_tEfNS_4arch4Sm90ELb0ELb0ELb0ELb1ELb1ELb1ELb0ELb1ELb1ELb1ELb0ELb0EEENS1_21CollectiveEpilogueFwdINS6_IJSA_SA_SB_EEES9_SE_SG_Li256ELb1ELb1ELb0ELb0EEENS1_36VarlenDynamicPersistentTileSchedulerILi128ELi96ELi256ELi128ELb0ELb1ELb1ELb0ELb1ELb1EEEEEEEEEvNT_6ParamsE)
	.align		4
        /*001c*/ 	.word	index@(__assertfail)
	.align		4
        /*0020*/ 	.word	index@(_ZN7cutlass13device_kernelIN5flash11enable_sm90INS1_16FlashAttnFwdSm90INS1_25CollectiveMainloopFwdSm90ILi2EN4cute5tupleIJNS5_1CILi1EEES8_S8_EEENS6_IJNS7_ILi128EEENS7_ILi96EEENS7_ILi192EEEEEELi128ENS_10bfloat16_tEfNS_4arch4Sm90ELb0ELb1ELb0ELb0ELb1ELb0ELb0ELb1ELb1ELb1ELb0ELb0EEENS1_21CollectiveEpilogueFwdINS6_IJSA_SA_SB_EEES9_SE_SG_Li256ELb0ELb1ELb0ELb0EEENS1_30DynamicPersistentTileSchedulerILi256ELi128ELb0ELb1ELb1EEEEEEEEEvNT_6ParamsE)
	.align		4
        /*0024*/ 	.word	index@(__assertfail)
	.align		4
        /*0028*/ 	.word	index@(_ZN7cutlass13device_kernelIN5flash11enable_sm90INS1_16FlashAttnFwdSm90INS1_25CollectiveMainloopFwdSm90ILi2EN4cute5tupleIJNS5_1CILi1EEES8_S8_EEENS6_IJNS7_ILi128EEENS7_ILi96EEENS7_ILi192EEEEEELi128ENS_10bfloat16_tEfNS_4arch4Sm90ELb0ELb1ELb0ELb1ELb1ELb0ELb0ELb1ELb1ELb1ELb0ELb0EEENS1_21CollectiveEpilogueFwdINS6_IJSA_SA_SB_EEES9_SE_SG_Li256ELb1ELb1ELb0ELb0EEENS1_36VarlenDynamicPersistentTileSchedulerILi128ELi96ELi256ELi128ELb0ELb1ELb1ELb1ELb0ELb1EEEEEEEEEvNT_6ParamsE)
	.align		4
        /*002c*/ 	.word	index@(__assertfail)
	.align		4
        /*0030*/ 	.word	index@(_ZN7cutlass13device_kernelIN5flash11enable_sm90INS1_16FlashAttnFwdSm90INS1_25CollectiveMainloopFwdSm90ILi2EN4cute5tupleIJNS5_1CILi1EEES8_S8_EEENS6_IJNS7_ILi128EEENS7_ILi96EEENS7_ILi192EEEEEELi128ENS_10bfloat16_tEfNS_4arch4Sm90ELb0ELb1ELb0ELb1ELb1ELb1ELb0ELb1ELb1ELb1ELb0ELb0EEENS1_21CollectiveEpilogueFwdINS6_IJSA_SA_SB_EEES9_SE_SG_Li256ELb1ELb1ELb0ELb0EEENS1_36VarlenDynamicPersistentTileSchedulerILi128ELi96ELi256ELi128ELb0ELb1ELb1ELb1ELb0ELb1EEEEEEEEEvNT_6ParamsE)
	.align		4
        /*0034*/ 	.word	index@(__assertfail)
	.align		4
        /*0038*/ 	.word	index@(_ZN7cutlass13device_kernelIN5flash11enable_sm90INS1_16FlashAttnFwdSm90INS1_25CollectiveMainloopFwdSm90ILi2EN4cute5tupleIJNS5_1CILi1EEES8_S8_EEENS6_IJNS7_ILi128EEENS7_ILi96EEENS7_ILi192EEEEEELi128ENS_10bfloat16_tEfNS_4arch4Sm90ELb1ELb0ELb0ELb0ELb1ELb0ELb0ELb1ELb1ELb1ELb0ELb0EEENS1_21CollectiveEpilogueFwdINS6_IJSA_SA_SB_EEES9_SE_SG_Li256ELb0ELb1ELb0ELb0EEENS1_30DynamicPersistentTileSchedulerILi256ELi128ELb0ELb1ELb1EEEEEEEEEvNT_6ParamsE)
	.align		4
        /*003c*/ 	.word	index@(__assertfail)
	.align		4
        /*0040*/ 	.word	index@(_ZN7cutlass13device_kernelIN5flash11enable_sm90INS1_16FlashAttnFwdSm90INS1_25CollectiveMainloopFwdSm90ILi2EN4cute5tupleIJNS5_1CILi1EEES8_S8_EEENS6_IJNS7_ILi128EEENS7_ILi96EEENS7_ILi192EEEEEELi128ENS_10bfloat16_tEfNS_4arch4Sm90ELb1ELb0ELb0ELb1ELb1ELb0ELb0ELb1ELb1ELb1ELb0ELb0EEENS1_21CollectiveEpilogueFwdINS6_IJSA_SA_SB_EEES9_SE_SG_Li256ELb1ELb1ELb0ELb0EEENS1_36VarlenDynamicPersistentTileSchedulerILi128ELi96ELi256ELi128ELb0ELb1ELb1ELb1ELb1ELb1EEEEEEEEEvNT_6ParamsE)
	.align		4
        /*0044*/ 	.word	index@(__assertfail)
	.align		4
        /*0048*/ 	.word	index@(_ZN7cutlass13device_kernelIN5flash11enable_sm90INS1_16FlashAttnFwdSm90INS1_25CollectiveMainloopFwdSm90ILi2EN4cute5tupleIJNS5_1CILi1EEES8_S8_EEENS6_IJNS7_ILi128EEENS7_ILi96EEENS7_ILi192EEEEEELi128ENS_10bfloat16_tEfNS_4arch4Sm90ELb1ELb0ELb0ELb1ELb1ELb1ELb0ELb1ELb1ELb1ELb0ELb0EEENS1_21CollectiveEpilogueFwdINS6_IJSA_SA_SB_EEES9_SE_SG_Li256ELb1ELb1ELb0ELb0EEENS1_36VarlenDynamicPersistentTileSchedulerILi128ELi96ELi256ELi128ELb0ELb1ELb1ELb1ELb1ELb1EEEEEEEEEvNT_6ParamsE)
	.align		4
        /*004c*/ 	.word	index@(__assertfail)
	.align		4
        /*0050*/ 	.word	index@(_ZN7cutlass13device_kernelIN5flash11enable_sm90INS1_16FlashAttnFwdSm90INS1_25CollectiveMainloopFwdSm90ILi2EN4cute5tupleIJNS5_1CILi1EEES8_S8_EEENS6_IJNS7_ILi64EEESA_SA_EEELi512ENS_10bfloat16_tEfNS_4arch4Sm90ELb0ELb0ELb0ELb0ELb1ELb0ELb0ELb0ELb0ELb1ELb0ELb0EEENS1_21CollectiveEpilogueFwdINS6_IJSA_NS7_ILi512EEESA_EEES9_SC_SE_Li256ELb0ELb1ELb0ELb0EEENS1_29StaticPersistentTileSchedulerILb0EEEEEEEEEvNT_6ParamsE)
	.align		4
        /*0054*/ 	.word	index@(__assertfail)
	.align		4
        /*0058*/ 	.word	index@(_ZN7cutlass13device_kernelIN5flash11enable_sm90INS1_16FlashAttnFwdSm90INS1_25CollectiveMainloopFwdSm90ILi2EN4cute5tupleIJNS5_1CILi1EEES8_S8_EEENS6_IJNS7_ILi64EEESA_SA_EEELi512ENS_10bfloat16_tEfNS_4arch4Sm90ELb0ELb0ELb0ELb0ELb1ELb0ELb1ELb0ELb0ELb1ELb0ELb0EEENS1_21CollectiveEpilogueFwdINS6_IJSA_NS7_ILi512EEESA_EEES9_SC_SE_Li256ELb0ELb1ELb0ELb0EEENS1_29StaticPersistentTileSchedulerILb0EEEEEEEEEvNT_6ParamsE)
	.align		4
        /*005c*/ 	.word	index@(__assertfail)
	.align		4
        /*0060*/ 	.word	index@(_ZN7cutlass13device_kernelIN5flash11enable_sm90INS1_16FlashAttnFwdSm90INS1_25CollectiveMainloopFwdSm90ILi2EN4cute5tupleIJNS5_1CILi1EEES8_S8_EEENS6_IJNS7_ILi64EEESA_SA_EEELi512ENS_10bfloat16_tEfNS_4arch4Sm90ELb0ELb0ELb0ELb1ELb1ELb0ELb0ELb0ELb0ELb1ELb0ELb0EEENS1_21CollectiveEpilogueFwdINS6_IJSA_NS7_ILi512EEESA_EEES9_SC_SE_Li256ELb1ELb1ELb0ELb0EEENS1_36VarlenDynamicPersistentTileSchedulerILi64ELi64ELi256ELi128ELb0ELb1ELb1ELb0ELb1ELb1EEEEEEEEEvNT_6ParamsE)
	.align		4
        /*0064*/ 	.word	index@(__assertfail)
	.align		4
        /*0068*/ 	.word	index@(_ZN7cutlass13device_kernelIN5flash11enable_sm90INS1_16FlashAttnFwdSm90INS1_25CollectiveMainloopFwdSm90ILi2EN4cute5tupleIJNS5_1CILi1EEES8_S8_EEENS6_IJNS7_ILi64EEESA_SA_EEELi512ENS_10bfloat16_tEfNS_4arch4Sm90ELb0ELb0ELb0ELb1ELb1ELb1ELb0ELb0ELb0ELb1ELb0ELb0EEENS1_21CollectiveEpilogueFwdINS6_IJSA_NS7_ILi512EEESA_EEES9_SC_SE_Li256ELb1ELb1ELb0ELb0EEENS1_36VarlenDynamicPersistentTileSchedulerILi64ELi64ELi256ELi128ELb0ELb1ELb1ELb0ELb1ELb1EEEEEEEEEvNT_6ParamsE)
	.align		4
        /*006c*/ 	.word	index@(__assertfail)
	.align		4
        /*0070*/ 	.word	index@(_ZN7cutlass13device_kernelIN5flash11enable_sm90INS1_16FlashAttnFwdSm90INS1_25CollectiveMainloopFwdSm90ILi2EN4cute5tupleIJNS5_1CILi1EEES8_S8_EEENS6_IJNS7_ILi64EEESA_SA_EEELi512ENS_10bfloat16_tEfNS_4arch4Sm90ELb0ELb0ELb0ELb1ELb1ELb0ELb1ELb0ELb0ELb1ELb0ELb0EEENS1_21CollectiveEpilogueFwdINS6_IJSA_NS7_ILi512EEESA_EEES9_SC_SE_Li256ELb1ELb1ELb0ELb0EEENS1_36VarlenDynamicPersistentTileSchedulerILi64ELi64ELi256ELi128ELb0ELb1ELb1ELb0ELb1ELb1EEEEEEEEEvNT_6ParamsE)
	.align		4
        /*0074*/ 	.word	index@(__assertfail)
	.align		4
        /*0078*/ 	.word	index@(_ZN7cutlass13device_kernelIN5flash11enable_sm90INS1_16FlashAttnFwdSm90INS1_25CollectiveMainloopFwdSm90ILi2EN4cute5tupleIJNS5_1CILi1EEES8_S8_EEENS6_IJNS7_ILi64EEESA_SA_EEELi512ENS_10bfloat16_tEfNS_4arch4Sm90ELb0ELb0ELb0ELb1ELb1ELb1ELb1ELb0ELb0ELb1ELb0ELb0EEENS1_21CollectiveEpilogueFwdINS6_IJSA_NS7_ILi512EEESA_EEES9_SC_SE_Li256ELb1ELb1ELb0ELb0EEENS1_36VarlenDynamicPersistentTileSchedulerILi64ELi64ELi256ELi128ELb0ELb1ELb1ELb0ELb1ELb1EEEEEEEEEvNT_6ParamsE)
	.align		4
        /*007c*/ 	.word	index@(__assertfail)
	.align		4
        /*0080*/ 	.word	index@(_ZN7cutlass13device_kernelIN5flash11enable_sm90INS1_16FlashAttnFwdSm90INS1_25CollectiveMainloopFwdSm90ILi2EN4cute5tupleIJNS5_1CILi1EEES8_S8_EEENS6_IJNS7_ILi64EEESA_SA_EEELi512ENS_10bfloat16_tEfNS_4arch4Sm90ELb0ELb1ELb0ELb0ELb1ELb0ELb0ELb0ELb0ELb1ELb0ELb0EEENS1_21CollectiveEpilogueFwdINS6_IJSA_NS7_ILi512EEESA_EEES9_SC_SE_Li256ELb0ELb1ELb0ELb0EEENS1_30DynamicPersistentTileSchedulerILi256ELi128ELb0ELb1ELb1EEEEEEEEEvNT_6ParamsE)
	.align		4
        /*0084*/ 	.word	index@(__assertfail)
	.align		4
        /*0088*/ 	.word	index@(_ZN7cutlass13device_kernelIN5flash11enable_sm90INS1_16FlashAttnFwdSm90INS1_25CollectiveMainloopFwdSm90ILi2EN4cute5tupleIJNS5_1CILi1EEES8_S8_EEENS6_IJNS7_ILi64EEESA_SA_EEELi512ENS_10bfloat16_tEfNS_4arch4Sm90ELb0ELb1ELb0ELb0ELb1ELb0ELb1ELb0ELb0ELb1ELb0ELb0EEENS1_21CollectiveEpilogueFwdINS6_IJSA_NS7_ILi512EEESA_EEES9_SC_SE_Li256ELb0ELb1ELb0ELb0EEENS1_30DynamicPersistentTileSchedulerILi256ELi128ELb0ELb1ELb1EEEEEEEEEvNT_6ParamsE)
	.align		4
        /*008c*/ 	.word	index@(__assertfail)
	.align		4
        /*0090*/ 	.word	index@(_ZN7cutlass13device_kernelIN5flash11enable_sm90INS1_16FlashAttnFwdSm90INS1_25CollectiveMainloopFwdSm90ILi2EN4cute5tupleIJNS5_1CILi1EEES8_S8_EEENS6_IJNS7_ILi64EEESA_SA_EEELi512ENS_10bfloat16_tEfNS_4arch4Sm90ELb0ELb1ELb0ELb1ELb1ELb0ELb0ELb0ELb0ELb1ELb0ELb0EEENS1_21CollectiveEpilogueFwdINS6_IJSA_NS7_ILi512EEESA_EEES9_SC_SE_Li256ELb1ELb1ELb0ELb0EEENS1_36VarlenDynamicPersistentTileSchedulerILi64ELi64ELi256ELi128ELb0ELb1ELb1ELb1ELb0ELb1EEEEEEEEEvNT_6ParamsE)
	.align		4
        /*0094*/ 	.word	index@(__assertfail)
	.align		4
        /*0098*/ 	.word	index@(_ZN7cutlass13device_kernelIN5flash11enable_sm90INS1_16FlashAttnFwdSm90INS1_25CollectiveMainloopFwdSm90ILi2EN4cute5tupleIJNS5_1CILi1EEES8_S8_EEENS6_IJNS7_ILi64EEESA_SA_EEELi512ENS_10bfloat16_tEfNS_4arch4Sm90ELb0ELb1ELb0ELb1ELb1ELb1ELb0ELb0ELb0ELb1ELb0ELb0EEENS1_21CollectiveEpilogueFwdINS6_IJSA_NS7_ILi512EEESA_EEES9_SC_SE_Li256ELb1ELb1ELb0ELb0EEENS1_36VarlenDynamicPersistentTileSchedulerILi64ELi64ELi256ELi128ELb0ELb1ELb1ELb1ELb0ELb1EEEEEEEEEvNT_6ParamsE)
	.align		4
        /*009c*/ 	.word	index@(__assertfail)
	.align		4
        /*00a0*/ 	.word	index@(_ZN7cutlass13device_kernelIN5flash11enable_sm90INS1_16FlashAttnFwdSm90INS1_25CollectiveMainloopFwdSm90ILi2EN4cute5tupleIJNS5_1CILi1EEES8_S8_EEENS6_IJNS7_ILi64EEESA_SA_EEELi512ENS_10bfloat16_tEfNS_4arch4Sm90ELb0ELb1ELb0ELb1ELb1ELb0ELb1ELb0ELb0ELb1ELb0ELb0EEENS1_21CollectiveEpilogueFwdINS6_IJSA_NS7_ILi512EEESA_EEES9_SC_SE_Li256ELb1ELb1ELb0ELb0EEENS1_36VarlenDynamicPersistentTileSchedulerILi64ELi64ELi256ELi128ELb0ELb1ELb1ELb1ELb0ELb1EEEEEEEEEvNT_6ParamsE)
	.align		4
        /*00a4*/ 	.word	index@(__assertfail)
	.align		4
        /*00a8*/ 	.word	index@(_ZN7cutlass13device_kernelIN5flash11enable_sm90INS1_16FlashAttnFwdSm90INS1_25CollectiveMainloopFwdSm90ILi2EN4cute5tupleIJNS5_1CILi1EEES8_S8_EEENS6_IJNS7_ILi64EEESA_SA_EEELi512ENS_10bfloat16_tEfNS_4arch4Sm90ELb0ELb1ELb0ELb1ELb1ELb1ELb1ELb0ELb0ELb1ELb0ELb0EEENS1_21CollectiveEpilogueFwdINS6_IJSA_NS7_ILi512EEESA_EEES9_SC_SE_Li256ELb1ELb1ELb0ELb0EEENS1_36VarlenDynamicPersistentTileSchedulerILi64ELi64ELi256ELi128ELb0ELb1ELb1ELb1ELb0ELb1EEEEEEEEEvNT_6ParamsE)
	.align		4
        /*00ac*/ 	.word	index@(__assertfail)
	.align		4
        /*00b0*/ 	.word	index@(_ZN7cutlass13device_kernelIN5flash11enable_sm90INS1_16FlashAttnFwdSm90INS1_25CollectiveMainloopFwdSm90ILi2EN4cute5tupleIJNS5_1CILi1EEES8_S8_EEENS6_IJNS7_ILi64EEESA_SA_EEELi512ENS_10bfloat16_tEfNS_4arch4Sm90ELb1ELb0ELb0ELb0ELb1ELb0ELb0ELb0ELb0ELb1ELb0ELb0EEENS1_21CollectiveEpilogueFwdINS6_IJSA_NS7_ILi512EEESA_EEES9_SC_SE_Li256ELb0ELb1ELb0ELb0EEENS1_30DynamicPersistentTileSchedulerILi256ELi128ELb0ELb1ELb1EEEEEEEEEvNT_6ParamsE)
	.align		4
        /*00b4*/ 	.word	index@(__assertfail)
	.align		4
        /*00b8*/ 	.word	index@(_ZN7cutlass13device_kernelIN5flash11enable_sm90INS1_16FlashAttnFwdSm90INS1_25CollectiveMainloopFwdSm90ILi2EN4cute5tupleIJNS5_1CILi1EEES8_S8_EEENS6_IJNS7_ILi64EEESA_SA_EEELi512ENS_10bfloat16_tEfNS_4arch4Sm90ELb1ELb0ELb0ELb0ELb1ELb0ELb1ELb0ELb0ELb1ELb0ELb0EEENS1_21CollectiveEpilogueFwdINS6_IJSA_NS7_ILi512EEESA_EEES9_SC_SE_Li256ELb0ELb1ELb0ELb0EEENS1_30DynamicPersistentTileSchedulerILi256ELi128ELb0ELb1ELb1EEEEEEEEEvNT_6ParamsE)
	.align		4
        /*00bc*/ 	.word	index@(__assertfail)
	.align		4
        /*00c0*/ 	.word	index@(_ZN7cutlass13device_kernelIN5flash11enable_sm90INS1_16FlashAttnFwdSm90INS1_25CollectiveMainloopFwdSm90ILi2EN4cute5tupleIJNS5_1CILi1EEES8_S8_EEENS6_IJNS7_ILi64EEESA_SA_EEELi512ENS_10bfloat16_tEfNS_4arch4Sm90ELb1ELb0ELb0ELb1ELb1ELb0ELb0ELb0ELb0ELb1ELb0ELb0EEENS1_21CollectiveEpilogueFwdINS6_IJSA_NS7_ILi512EEESA_EEES9_SC_SE_Li256ELb1ELb1ELb0ELb0EEENS1_36VarlenDynamicPersistentTileSchedulerILi64ELi64ELi256ELi128ELb0ELb1ELb1ELb1ELb1ELb1EEEEEEEEEvNT_6ParamsE)
	.align		4
        /*00c4*/ 	.word	index@(__assertfail)
	.align		4
        /*00c8*/ 	.word	index@(_ZN7cutlass13device_kernelIN5flash11enable_sm90INS1_16FlashAttnFwdSm90INS1_25CollectiveMainloopFwdSm90ILi2EN4cute5tupleIJNS5_1CILi1EEES8_S8_EEENS6_IJNS7_ILi64EEESA_SA_EEELi512ENS_10bfloat16_tEfNS_4arch4Sm90ELb1ELb0ELb0ELb1ELb1ELb1ELb0ELb0ELb0ELb1ELb0ELb0EEENS1_21CollectiveEpilogueFwdINS6_IJSA_NS7_ILi512EEESA_EEES9_SC_SE_Li256ELb1ELb1ELb0ELb0EEENS1_36VarlenDynamicPersistentTileSchedulerILi64ELi64ELi256ELi128ELb0ELb1ELb1ELb1ELb1ELb1EEEEEEEEEvNT_6ParamsE)
	.align		4
        /*00cc*/ 	.word	index@(__assertfail)
	.align		4
        /*00d0*/ 	.word	index@(_ZN7cutlass13device_kernelIN5flash11enable_sm90INS1_16FlashAttnFwdSm90INS1_25CollectiveMainloopFwdSm90ILi2EN4cute5tupleIJNS5_1CILi1EEES8_S8_EEENS6_IJNS7_ILi64EEESA_SA_EEELi512ENS_10bfloat16_tEfNS_4arch4Sm90ELb1ELb0ELb0ELb1ELb1ELb0ELb1ELb0ELb0ELb1ELb0ELb0EEENS1_21CollectiveEpilogueFwdINS6_IJSA_NS7_ILi512EEESA_EEES9_SC_SE_Li256ELb1ELb1ELb0ELb0EEENS1_36VarlenDynamicPersistentTileSchedulerILi64ELi64ELi256ELi128ELb0ELb1ELb1ELb1ELb1ELb1EEEEEEEEEvNT_6ParamsE)
	.align		4
        /*00d4*/ 	.word	index@(__assertfail)
	.align		4
        /*00d8*/ 	.word	index@(_ZN7cutlass13device_kernelIN5flash11enable_sm90INS1_16FlashAttnFwdSm90INS1_25CollectiveMainloopFwdSm90ILi2EN4cute5tupleIJNS5_1CILi1EEES8_S8_EEENS6_IJNS7_ILi64EEESA_SA_EEELi512ENS_10bfloat16_tEfNS_4arch4Sm90ELb1ELb0ELb0ELb1ELb1ELb1ELb1ELb0ELb0ELb1ELb0ELb0EEENS1_21CollectiveEpilogueFwdINS6_IJSA_NS7_ILi512EEESA_EEES9_SC_SE_Li256ELb1ELb1ELb0ELb0EEENS1_36VarlenDynamicPersistentTileSchedulerILi64ELi64ELi256ELi128ELb0ELb1ELb1ELb1ELb1ELb1EEEEEEEEEvNT_6ParamsE)
	.align		4
        /*00dc*/ 	.word	index@(__assertfail)
	.align		4
        /*00e0*/ 	.word	index@(_ZN7cutlass13device_kernelIN5flash11enable_sm90INS1_16FlashAttnFwdSm90INS1_25CollectiveMainloopFwdSm90ILi2EN4cute5tupleIJNS5_1CILi1EEES8_S8_EEENS6_IJNS7_ILi128EEENS7_ILi96EEENS7_ILi64EEEEEELi256ENS_10bfloat16_tEfNS_4arch4Sm90ELb0ELb0ELb0ELb0ELb1ELb0ELb0ELb1ELb0ELb1ELb0ELb0EEENS1_21CollectiveEpilogueFwdINS6_IJSA_NS7_ILi256EEESB_EEES9_SE_SG_Li256ELb0ELb1ELb0ELb0EEENS1_29StaticPersistentTileSchedulerILb0EEEEEEEEEvNT_6ParamsE)
	.align		4
        /*00e4*/ 	.word	index@(__assertfail)
	.align		4
        /*00e8*/ 	.word	index@(_ZN7cutlass13device_kernelIN5flash11enable_sm90INS1_16FlashAttnFwdSm90INS1_25CollectiveMainloopFwdSm90ILi2EN4cute5tupleIJNS5_1CILi1EEES8_S8_EEENS6_IJNS7_ILi128EEENS7_ILi96EEENS7_ILi64EEEEEELi256ENS_10bfloat16_tEfNS_4arch4Sm90ELb0ELb0ELb0ELb0ELb1ELb0ELb1ELb1ELb0ELb1ELb0ELb0EEENS1_21CollectiveEpilogueFwdINS6_IJSA_NS7_ILi256EEESB_EEES9_SE_SG_Li256ELb0ELb1ELb0ELb0EEENS1_29StaticPersistentTileSchedulerILb0EEEEEEEEEvNT_6ParamsE)
	.align		4
        /*00ec*/ 	.word	index@(__assertfail)
	.align		4
        /*00f0*/ 	.word	index@(_ZN7cutlass13device_kernelIN5flash11enable_sm90INS1_16FlashAttnFwdSm90INS1_25CollectiveMainloopFwdSm90ILi2EN4cute5tupleIJNS5_1CILi1EEES8_S8_EEENS6_IJNS7_ILi128EEENS7_ILi96EEENS7_ILi64EEEEEELi256ENS_10bfloat16_tEfNS_4arch4Sm90ELb0ELb0ELb0ELb1ELb1ELb0ELb0ELb1ELb0ELb1ELb0ELb0EEENS1_21CollectiveEpilogueFwdINS6_IJSA_NS7_ILi256EEESB_EEES9_SE_SG_Li256ELb1ELb1ELb0ELb0EEENS1_36VarlenDynamicPersistentTileSchedulerILi128ELi96ELi256ELi128ELb0ELb1ELb1ELb0ELb1ELb1EEEEEEEEEvNT_6ParamsE)
	.align		4
        /*00f4*/ 	.word	index@(__assertfail)
	.align		4
        /*00f8*/ 	.word	index@(_ZN7cutlass13device_kernelIN5flash11enable_sm90INS1_16FlashAttnFwdSm90INS1_25CollectiveMainloopFwdSm90ILi2EN4cute5tupleIJNS5_1CILi1EEES8_S8_EEENS6_IJNS7_ILi128EEENS7_ILi96EEENS7_ILi64EEEEEELi256ENS_10bfloat16_tEfNS_4arch4Sm90ELb0ELb0ELb0ELb1ELb1ELb1ELb0ELb1ELb0ELb1ELb0ELb0EEENS1_21CollectiveEpilogueFwdINS6_IJSA_NS7_ILi256EEESB_EEES9_SE_SG_Li256ELb1ELb1ELb0ELb0EEENS1_36VarlenDynamicPersistentTileSchedulerILi128ELi96ELi256ELi128ELb0ELb1ELb1ELb0ELb1ELb1EEEEEEEEEvNT_6ParamsE)
	.align		4
        /*00fc*/ 	.word	index@(__assertfail)
	.align		4
        /*0100*/ 	.word	index@(_ZN7cutlass13device_kernelIN5flash11enable_sm90INS1_16FlashAttnFwdSm90INS1_25CollectiveMainloopFwdSm90ILi2EN4cute5tupleIJNS5_1CILi1EEES8_S8_EEENS6_IJNS7_ILi128EEENS7_ILi96EEENS7_ILi64EEEEEELi256ENS_10bfloat16_tEfNS_4arch4Sm90ELb0ELb0ELb0ELb1ELb1ELb0ELb1ELb1ELb0ELb1ELb0ELb0EEENS1_21CollectiveEpilogueFwdINS6_IJSA_NS7_ILi256EEESB_EEES9_SE_SG_Li256ELb1ELb1ELb0ELb0EEENS1_36VarlenDynamicPersistentTileSchedulerILi128ELi96ELi256ELi128ELb0ELb1ELb1ELb0ELb1ELb1EEEEEEEEEvNT_6ParamsE)
	.align		4
        /*0104*/ 	.word	index@(__assertfail)
	.align		4
        /*0108*/ 	.word	index@(_ZN7cutlass13device_kernelIN5flash11enable_sm90INS1_16FlashAttnFwdSm90INS1_25CollectiveMainloopFwdSm90ILi2EN4cute5tupleIJNS5_1CILi1EEES8_S8_EEENS6_IJNS7_ILi128EEENS7_ILi96EEENS7_ILi64EEEEEELi256ENS_10bfloat16_tEfNS_4arch4Sm90ELb0ELb0ELb0ELb1ELb1ELb1ELb1ELb1ELb0ELb1ELb0ELb0EEENS1_21CollectiveEpilogueFwdINS6_IJSA_NS7_ILi256EEESB_EEES9_SE_SG_Li256ELb1ELb1ELb0ELb0EEENS1_36VarlenDynamicPersistentTileSchedulerILi128ELi96ELi256ELi128ELb0ELb1ELb1ELb0ELb1ELb1EEEEEEEEEvNT_6ParamsE)
	.align		4
        /*010c*/ 	.word	index@(__assertfail)
	.align		4
        /*0110*/ 	.word	index@(_ZN7cutlass13device_kernelIN5flash11enable_sm90INS1_16FlashAttnFwdSm90INS1_25CollectiveMainloopFwdSm90ILi2EN4cute5tupleIJNS5_1CILi1EEES8_S8_EEENS6_IJNS7_ILi128EEENS7_ILi96EEENS7_ILi64EEEEEELi256ENS_10bfloat16_tEfNS_4arch4Sm90ELb0ELb1ELb0ELb0ELb1ELb0ELb0ELb1ELb0ELb1ELb0ELb0EEENS1_21CollectiveEpilogueFwdINS6_IJSA_NS7_ILi256EEESB_EEES9_SE_SG_Li256ELb0ELb1ELb0ELb0EEENS1_30DynamicPersistentTileSchedulerILi256ELi128ELb0ELb1ELb1EEEEEEEEEvNT_6ParamsE)
	.align		4
        /*0114*/ 	.word	index@(__assertfail)
	.align		4
        /*0118*/ 	.word	index@(_ZN7cutlass13device_kernelIN5flash11enable_sm90INS1_16FlashAttnFwdSm90INS1_25CollectiveMainloopFwdSm90ILi2EN4cute5tupleIJNS5_1CILi1EEES8_S8_EEENS6_IJNS7_ILi128EEENS7_ILi96EEENS7_ILi64EEEEEELi256ENS_10bfloat16_tEfNS_4arch4Sm90ELb0ELb1ELb0ELb0ELb1ELb0ELb1ELb1ELb0ELb1ELb0ELb0EEENS1_21CollectiveEpilogueFwdINS6_IJSA_NS7_ILi256EEESB_EEES9_SE_SG_Li256ELb0ELb1ELb0ELb0EEENS1_30DynamicPersistentTileSchedulerILi256ELi128ELb0ELb1ELb1EEEEEEEEEvNT_6ParamsE)
	.align		4
        /*011c*/ 	.word	index@(__assertfail)
	.align		4
        /*0120*/ 	.word	index@(_ZN7cutlass13device_kernelIN5flash11enable_sm90INS1_16FlashAttnFwdSm90INS1_25CollectiveMainloopFwdSm90ILi2EN4cute5tupleIJNS5_1CILi1EEES8_S8_EEENS6_IJNS7_ILi128EEENS7_ILi96EEENS7_ILi64EEEEEELi256ENS_10bfloat16_tEfNS_4arch4Sm90ELb0ELb1ELb0ELb1ELb1ELb0ELb0ELb1ELb0ELb1ELb0ELb0EEENS1_21CollectiveEpilogueFwdINS6_IJSA_NS7_ILi256EEESB_EEES9_SE_SG_Li256ELb1ELb1ELb0ELb0EEENS1_36VarlenDynamicPersistentTileSchedulerILi128ELi96ELi256ELi128ELb0ELb1ELb1ELb1ELb0ELb1EEEEEEEEEvNT_6ParamsE)
	.align		4
        /*0124*/ 	.word	index@(__assertfail)
	.align		4
        /*0128*/ 	.word	index@(_ZN7cutlass13device_kernelIN5flash11enable_sm90INS1_16FlashAttnFwdSm90INS1_25CollectiveMainloopFwdSm90ILi2EN4cute5tupleIJNS5_1CILi1EEES8_S8_EEENS6_IJNS7_ILi128EEENS7_ILi96EEENS7_ILi64EEEEEELi256ENS_10bfloat16_tEfNS_4arch4Sm90ELb0ELb1ELb0ELb1ELb1ELb1ELb0ELb1ELb0ELb1ELb0ELb0EEENS1_21CollectiveEpilogueFwdINS6_IJSA_NS7_ILi256EEESB_EEES9_SE_SG_Li256ELb1ELb1ELb0ELb0EEENS1_36VarlenDynamicPersistentTileSchedulerILi128ELi96ELi256ELi128ELb0ELb1ELb1ELb1ELb0ELb1EEEEEEEEEvNT_6ParamsE)
	.align		4
        /*012c*/ 	.word	index@(__assertfail)
	.align		4
        /*0130*/ 	.word	index@(_ZN7cutlass13device_kernelIN5flash11enable_sm90INS1_16FlashAttnFwdSm90INS1_25CollectiveMainloopFwdSm90ILi2EN4cute5tupleIJNS5_1CILi1EEES8_S8_EEENS6_IJNS7_ILi128EEENS7_ILi96EEENS7_ILi64EEEEEELi256ENS_10bfloat16_tEfNS_4arch4Sm90ELb0ELb1ELb0ELb1ELb1ELb0ELb1ELb1ELb0ELb1ELb0ELb0EEENS1_21CollectiveEpilogueFwdINS6_IJSA_NS7_ILi256EEESB_EEES9_SE_SG_Li256ELb1ELb1ELb0ELb0EEENS1_36VarlenDynamicPersistentTileSchedulerILi128ELi96ELi256ELi128ELb0ELb1ELb1ELb1ELb0ELb1EEEEEEEEEvNT_6ParamsE)
	.align		4
        /*0134*/ 	.word	index@(__assertfail)
	.align		4
        /*0138*/ 	.word	index@(_ZN7cutlass13device_kernelIN5flash11enable_sm90INS1_16FlashAttnFwdSm90INS1_25CollectiveMainloopFwdSm90ILi2EN4cute5tupleIJNS5_1CILi1EEES8_S8_EEENS6_IJNS7_ILi128EEENS7_ILi96EEENS7_ILi64EEEEEELi256ENS_10bfloat16_tEfNS_4arch4Sm90ELb0ELb1ELb0ELb1ELb1ELb1ELb1ELb1ELb0ELb1ELb0ELb0EEENS1_21CollectiveEpilogueFwdINS6_IJSA_NS7_ILi256EEESB_EEES9_SE_SG_Li256ELb1ELb1ELb0ELb0EEENS1_36VarlenDynamicPersistentTileSchedulerILi128ELi96ELi256ELi128ELb0ELb1ELb1ELb1ELb0ELb1EEEEEEEEEvNT_6ParamsE)
	.align		4
        /*013c*/ 	.word	index@(__assertfail)
	.align		4
        /*0140*/ 	.word	index@(_ZN7cutlass13device_kernelIN5flash11enable_sm90INS1_16FlashAttnFwdSm90INS1_25CollectiveMainloopFwdSm90ILi2EN4cute5tupleIJNS5_1CILi1EEES8_S8_EEENS6_IJNS7_ILi128EEENS7_ILi96EEENS7_ILi64EEEEEELi256ENS_10bfloat16_tEfNS_4arch4Sm90ELb1ELb0ELb0ELb0ELb1ELb0ELb0ELb1ELb0ELb1ELb0ELb0EEENS1_21CollectiveEpilogueFwdINS6_IJSA_NS7_ILi256EEESB_EEES9_SE_SG_Li256ELb0ELb1ELb0ELb0EEENS1_30DynamicPersistentTileSchedulerILi256ELi128ELb0ELb1ELb1EEEEEEEEEvNT_6ParamsE)
	.align		4
        /*0144*/ 	.word	index@(__assertfail)
	.align		4
        /*0148*/ 	.word	index@(_ZN7cutlass13device_kernelIN5flash11enable_sm90INS1_16FlashAttnFwdSm90INS1_25CollectiveMainloopFwdSm90ILi2EN4cute5tupleIJNS5_1CILi1EEES8_S8_EEENS6_IJNS7_ILi128EEENS7_ILi96EEENS7_ILi64EEEEEELi256ENS_10bfloat16_tEfNS_4arch4Sm90ELb1ELb0ELb0ELb0ELb1ELb0ELb1ELb1ELb0ELb1ELb0ELb0EEENS1_21CollectiveEpilogueFwdINS6_IJSA_NS7_ILi256EEESB_EEES9_SE_SG_Li256ELb0ELb1ELb0ELb0EEENS1_30DynamicPersistentTileSchedulerILi256ELi128ELb0ELb1ELb1EEEEEEEEEvNT_6ParamsE)
	.align		4
        /*014c*/ 	.word	index@(__assertfail)
	.align		4
        /*0150*/ 	.word	index@(_ZN7cutlass13device_kernelIN5flash11enable_sm90INS1_16FlashAttnFwdSm90INS1_25CollectiveMainloopFwdSm90ILi2EN4cute5tupleIJNS5_1CILi1EEES8_S8_EEENS6_IJNS7_ILi128EEENS7_ILi96EEENS7_ILi64EEEEEELi256ENS_10bfloat16_tEfNS_4arch4Sm90ELb1ELb0ELb0ELb1ELb1ELb0ELb0ELb1ELb0ELb1ELb0ELb0EEENS1_21CollectiveEpilogueFwdINS6_IJSA_NS7_ILi256EEESB_EEES9_SE_SG_Li256ELb1ELb1ELb0ELb0EEENS1_36VarlenDynamicPersistentTileSchedulerILi128ELi96ELi256ELi128ELb0ELb1ELb1ELb1ELb1ELb1EEEEEEEEEvNT_6ParamsE)
	.align		4
        /*0154*/ 	.word	index@(__assertfail)
	.align		4
        /*0158*/ 	.word	index@(_ZN7cutlass13device_kernelIN5flash11enable_sm90INS1_16FlashAttnFwdSm90INS1_25CollectiveMainloopFwdSm90ILi2EN4cute5tupleIJNS5_1CILi1EEES8_S8_EEENS6_IJNS7_ILi128EEENS7_ILi96EEENS7_ILi64EEEEEELi256ENS_10bfloat16_tEfNS_4arch4Sm90ELb1ELb0ELb0ELb1ELb1ELb1ELb0ELb1ELb0ELb1ELb0ELb0EEENS1_21CollectiveEpilogueFwdINS6_IJSA_NS7_ILi256EEESB_EEES9_SE_SG_Li256ELb1ELb1ELb0ELb0EEENS1_36VarlenDynamicPersistentTileSchedulerILi128ELi96ELi256ELi128ELb0ELb1ELb1ELb1ELb1ELb1EEEEEEEEEvNT_6ParamsE)
	.align		4
        /*015c*/ 	.word	index@(__assertfail)
	.align		4
        /*0160*/ 	.word	index@(_ZN7cutlass13device_kernelIN5flash11enable_sm90INS1_16FlashAttnFwdSm90INS1_25CollectiveMainloopFwdSm90ILi2EN4cute5tupleIJNS5_1CILi1EEES8_S8_EEENS6_IJNS7_ILi128EEENS7_ILi96EEENS7_ILi64EEEEEELi256ENS_10bfloat16_tEfNS_4arch4Sm90ELb1ELb0ELb0ELb1ELb1ELb0ELb1ELb1ELb0ELb1ELb0ELb0EEENS1_21CollectiveEpilogueFwdINS6_IJSA_NS7_ILi256EEESB_EEES9_SE_SG_Li256ELb1ELb1ELb0ELb0EEENS1_36VarlenDynamicPersistentTileSchedulerILi128ELi96ELi256ELi128ELb0ELb1ELb1ELb1ELb1ELb1EEEEEEEEEvNT_6ParamsE)
	.align		4
        /*0164*/ 	.word	index@(__assertfail)
	.align		4
        /*0168*/ 	.word	index@(_ZN7cutlass13device_kernelIN5flash11enable_sm90INS1_16FlashAttnFwdSm90INS1_25CollectiveMainloopFwdSm90ILi2EN4cute5tupleIJNS5_1CILi1EEES8_S8_EEENS6_IJNS7_ILi128EEENS7_ILi96EEENS7_ILi64EEEEEELi256ENS_10bfloat16_tEfNS_4arch4Sm90ELb1ELb0ELb0ELb1ELb1ELb1ELb1ELb1ELb0ELb1ELb0ELb0EEENS1_21CollectiveEpilogueFwdINS6_IJSA_NS7_ILi256EEESB_EEES9_SE_SG_Li256ELb1ELb1ELb0ELb0EEENS1_36VarlenDynamicPersistentTileSchedulerILi128ELi96ELi256ELi128ELb0ELb1ELb1ELb1ELb1ELb1EEEEEEEEEvNT_6ParamsE)
	.align		4
        /*016c*/ 	.word	index@(__assertfail)
	.align		4
        /*0170*/ 	.word	0x00000000
	.align		4
        /*0174*/ 	.word	0xfffffffe
	.align		4
        /*0178*/ 	.word	0x00000000
	.align		4
        /*017c*/ 	.word	0xfffffffd
	.align		4
        /*0180*/ 	.word	0x00000000
	.align		4
        /*0184*/ 	.word	0xfffffffc


//--------------------- .nv.constant4             --------------------------
	.section	.nv.constant4,"a",@progbits
	.align	8
	.align		8
.nv.constant4:
        /*0000*/ 	.dword	__assertfail
	.align		8
        /*0008*/ 	.dword	__unnamed_1
	.align		8
        /*0010*/ 	.dword	__unnamed_2
	.align		8
        /*0018*/ 	.dword	__unnamed_3
	.align		8
        /*0020*/ 	.dword	__unnamed_4
	.align		8
        /*0028*/ 	.dword	__unnamed_5
	.align		8
        /*0030*/ 	.dword	__unnamed_6
	.align		8
        /*0038*/ 	.dword	__unnamed_7
	.align		8
        /*0040*/ 	.dword	__unnamed_8
	.align		8
        /*0048*/ 	.dword	__unnamed_9
	.align		8
        /*0050*/ 	.dword	__unnamed_10
	.align		8
        /*0058*/ 	.dword	__unnamed_11
	.align		8
        /*0060*/ 	.dword	__unnamed_12
	.align		8
        /*0068*/ 	.dword	__unnamed_13
	.align		8
        /*0070*/ 	.dword	__unnamed_14
	.align		8
        /*0078*/ 	.dword	__unnamed_15
	.align		8
        /*0080*/ 	.dword	__unnamed_16
	.align		8
        /*0088*/ 	.dword	__unnamed_17
	.align		8
        /*0090*/ 	.dword	__unnamed_18
	.align		8
        /*0098*/ 	.dword	_ZN73_INTERNAL_2ea2b8f4_37_flash_fwd_hdimdiff_bf16_paged_sm90_cu_d53ad458_43414cuda3std3__45__cpo5beginE
	.align		8
        /*00a0*/ 	.dword	_ZN73_INTERNAL_2ea2b8f4_37_flash_fwd_hdimdiff_bf16_paged_sm90_cu_d53ad458_43414cuda3std3__45__cpo3endE
	.align		8
        /*00a8*/ 	.dword	_ZN73_INTERNAL_2ea2b8f4_37_flash_fwd_hdimdiff_bf16_paged_sm90_cu_d53ad458_43414cuda3std3__45__cpo6cbeginE
	.align		8
        /*00b0*/ 	.dword	_ZN73_INTERNAL_2ea2b8f4_37_flash_fwd_hdimdiff_bf16_paged_sm90_cu_d53ad458_43414cuda3std3__45__cpo4cendE
	.align		8
        /*00b8*/ 	.dword	_ZN73_INTERNAL_2ea2b8f4_37_flash_fwd_hdimdiff_bf16_paged_sm90_cu_d53ad458_43414cuda3std3__475_GLOBAL__N__2ea2b8f4_37_flash_fwd_hdimdiff_bf16_paged_sm90_cu_d53ad458_43416ignoreE
	.align		8
        /*00c0*/ 	.dword	_ZN73_INTERNAL_2ea2b8f4_37_flash_fwd_hdimdiff_bf16_paged_sm90_cu_d53ad458_43414cuda3std3__419piecewise_constructE
	.align		8
        /*00c8*/ 	.dword	_ZN73_INTERNAL_2ea2b8f4_37_flash_fwd_hdimdiff_bf16_paged_sm90_cu_d53ad458_43414cuda3std3__48in_placeE
	.align		8
        /*00d0*/ 	.dword	_ZN73_INTERNAL_2ea2b8f4_37_flash_fwd_hdimdiff_bf16_paged_sm90_cu_d53ad458_43414cuda3std6ranges3__45__cpo4swapE
	.align		8
        /*00d8*/ 	.dword	_ZN73_INTERNAL_2ea2b8f4_37_flash_fwd_hdimdiff_bf16_paged_sm90_cu_d53ad458_43414cuda3std6ranges3__45__cpo9iter_moveE
	.align		8
        /*00e0*/ 	.dword	_ZN73_INTERNAL_2ea2b8f4_37_flash_fwd_hdimdiff_bf16_paged_sm90_cu_d53ad458_43414cute7productE
	.align		8
        /*00e8*/ 	.dword	_ZN73_INTERNAL_2ea2b8f4_37_flash_fwd_hdimdiff_bf16_paged_sm90_cu_d53ad458_43414cute1_E
	.align		8
        /*00f0*/ 	.dword	$str$23
	.align		8
        /*00f8*/ 	.dword	$str$24


//--------------------- .text._ZN7cutlass13device_kernelIN5flash11enable_sm90INS1_16FlashAttnFwdSm90INS1_25CollectiveMainloopFwdSm90ILi2EN4cute5tupleIJNS5_1CILi1EEES8_S8_EEENS6_IJNS7_ILi128EEENS7_ILi96EEENS7_ILi192EEEEEELi128ENS_10bfloat16_tEfNS_4arch4Sm90ELb0ELb0ELb0ELb0ELb1ELb0ELb0ELb1ELb1ELb1ELb0ELb0EEENS1_21CollectiveEpilogueFwdINS6_IJSA_SA_SB_EEES9_SE_SG_Li256ELb0ELb1ELb0ELb0EEENS1_29StaticPersistentTileSchedulerILb0EEEEEEEEEvNT_6ParamsE --------------------------
	.section	.text._ZN7cutlass13device_kernelIN5flash11enable_sm90INS1_16FlashAttnFwdSm90INS1_25CollectiveMainloopFwdSm90ILi2EN4cute5tupleIJNS5_1CILi1EEES8_S8_EEENS6_IJNS7_ILi128EEENS7_ILi96EEENS7_ILi192EEEEEELi128ENS_10bfloat16_tEfNS_4arch4Sm90ELb0ELb0ELb0ELb0ELb1ELb0ELb0ELb1ELb1ELb1ELb0ELb0EEENS1_21CollectiveEpilogueFwdINS6_IJSA_SA_SB_EEES9_SE_SG_Li256ELb0ELb1ELb0ELb0EEENS1_29StaticPersistentTileSchedulerILb0EEEEEEEEEvNT_6ParamsE,"ax",@progbits
	.align	128
.text._ZN7cutlass13device_kernelIN5flash11enable_sm90INS1_16FlashAttnFwdSm90INS1_25CollectiveMainloopFwdSm90ILi2EN4cute5tupleIJNS5_1CILi1EEES8_S8_EEENS6_IJNS7_ILi128EEENS7_ILi96EEENS7_ILi192EEEEEELi128ENS_10bfloat16_tEfNS_4arch4Sm90ELb0ELb0ELb0ELb0ELb1ELb0ELb0ELb1ELb1ELb1ELb0ELb0EEENS1_21CollectiveEpilogueFwdINS6_IJSA_SA_SB_EEES9_SE_SG_Li256ELb0ELb1ELb0ELb0EEENS1_29StaticPersistentTileSchedulerILb0EEEEEEEEEvNT_6ParamsE:
        .type           _ZN7cutlass13device_kernelIN5flash11enable_sm90INS1_16FlashAttnFwdSm90INS1_25CollectiveMainloopFwdSm90ILi2EN4cute5tupleIJNS5_1CILi1EEES8_S8_EEENS6_IJNS7_ILi128EEENS7_ILi96EEENS7_ILi192EEEEEELi128ENS_10bfloat16_tEfNS_4arch4Sm90ELb0ELb0ELb0ELb0ELb1ELb0ELb0ELb1ELb1ELb1ELb0ELb0EEENS1_21CollectiveEpilogueFwdINS6_IJSA_SA_SB_EEES9_SE_SG_Li256ELb0ELb1ELb0ELb0EEENS1_29StaticPersistentTileSchedulerILb0EEEEEEEEEvNT_6ParamsE,@function
        .size           _ZN7cutlass13device_kernelIN5flash11enable_sm90INS1_16FlashAttnFwdSm90INS1_25CollectiveMainloopFwdSm90ILi2EN4cute5tupleIJNS5_1CILi1EEES8_S8_EEENS6_IJNS7_ILi128EEENS7_ILi96EEENS7_ILi192EEEEEELi128ENS_10bfloat16_tEfNS_4arch4Sm90ELb0ELb0ELb0ELb0ELb1ELb0ELb0ELb1ELb1ELb1ELb0ELb0EEENS1_21CollectiveEpilogueFwdINS6_IJSA_SA_SB_EEES9_SE_SG_Li256ELb0ELb1ELb0ELb0EEENS1_29StaticPersistentTileSchedulerILb0EEEEEEEEEvNT_6ParamsE,(.L_x_15521 - _ZN7cutlass13device_kernelIN5flash11enable_sm90INS1_16FlashAttnFwdSm90INS1_25CollectiveMainloopFwdSm90ILi2EN4cute5tupleIJNS5_1CILi1EEES8_S8_EEENS6_IJNS7_ILi128EEENS7_ILi96EEENS7_ILi192EEEEEELi128ENS_10bfloat16_tEfNS_4arch4Sm90ELb0ELb0ELb0ELb0ELb1ELb0ELb0ELb1ELb1ELb1ELb0ELb0EEENS1_21CollectiveEpilogueFwdINS6_IJSA_SA_SB_EEES9_SE_SG_Li256ELb0ELb1ELb0ELb0EEENS1_29StaticPersistentTileSchedulerILb0EEEEEEEEEvNT_6ParamsE)
        .other          _ZN7cutlass13device_kernelIN5flash11enable_sm90INS1_16FlashAttnFwdSm90INS1_25CollectiveMainloopFwdSm90ILi2EN4cute5tupleIJNS5_1CILi1EEES8_S8_EEENS6_IJNS7_ILi128EEENS7_ILi96EEENS7_ILi192EEEEEELi128ENS_10bfloat16_tEfNS_4arch4Sm90ELb0ELb0ELb0ELb0ELb1ELb0ELb0ELb1ELb1ELb1ELb0ELb0EEENS1_21CollectiveEpilogueFwdINS6_IJSA_SA_SB_EEES9_SE_SG_Li256ELb0ELb1ELb0ELb0EEENS1_29StaticPersistentTileSchedulerILb0EEEEEEEEEvNT_6ParamsE,@"STO_CUDA_ENTRY STV_DEFAULT"
_ZN7cutlass13device_kernelIN5flash11enable_sm90INS1_16FlashAttnFwdSm90INS1_25CollectiveMainloopFwdSm90ILi2EN4cute5tupleIJNS5_1CILi1EEES8_S8_EEENS6_IJNS7_ILi128EEENS7_ILi96EEENS7_ILi192EEEEEELi128ENS_10bfloat16_tEfNS_4arch4Sm90ELb0ELb0ELb0ELb0ELb1ELb0ELb0ELb1ELb1ELb1ELb0ELb0EEENS1_21CollectiveEpilogueFwdINS6_IJSA_SA_SB_EEES9_SE_SG_Li256ELb0ELb1ELb0ELb0EEENS1_29StaticPersistentTileSchedulerILb0EEEEEEEEEvNT_6ParamsE:
[----:B------:R-:W0:Y:S02]  /*0000*/  LDC R1, c[0x0][0x28] ;  /* 0x00000a00ff017b82 */ /* 0x000e240000000800 */
[----:B0-----:R-:W-:Y:S01]  /*0010*/  VIADD R1, R1, 0xfffffff8 ;  /* 0xfffffff801017836 */ /* 0x001fe20000000000 */
[----:B------:R-:W0:Y:S01]  /*0020*/  S2R R3, SR_TID.X ;  /* 0x0000000000037919 */ /* 0x000e220000002100 */
[----:B------:R-:W-:Y:S01]  /*0030*/  ELECT P0, URZ, PT ;  /* 0x00000000003f782f */ /* 0x000fe20003800000 */
[----:B------:R-:W-:Y:S01]  /*0040*/  UMOV UR4, 0x80 ;  /* 0x0000008000047882 */ /* 0x000fe20000000000 */
[----:B------:R-:W-:Y:S01]  /*0050*/  UMOV UR7, 0x100 ;  /* 0x0000010000077882 */ /* 0x000fe20000000000 */
[----:B0-----:R-:W-:-:S05]  /*0060*/  SHF.R.U32.HI R0, RZ, 0x5, R3 ;  /* 0x00000005ff007819 */ /* 0x001fca0000011603 */
[----:B------:R-:W0:Y:S02]  /*0070*/  SHFL.IDX PT, R2, R0, RZ, 0x1f ;  /* 0x00001fff00027589 */ /* 0x000e2400000e0000 */
[C---:B0-----:R-:W-:Y:S02]  /*0080*/  ISETP.NE.OR P0, PT, R2.reuse, RZ, !P0 ;  /* 0x000000ff0200720c */ /* 0x041fe40004705670 */
[----:B------:R-:W-:Y:S02]  /*0090*/  ISETP.NE.AND P1, PT, R2, RZ, PT ;  /* 0x000000ff0200720c */ /* 0x000fe40003f25270 */
[----:B------:R-:W-:-:S06]  /*00a0*/  SHF.R.U32.HI R2, RZ, 0x7, R3 ;  /* 0x00000007ff027819 */ /* 0x000fcc0000011603 */
[----:B------:R-:W0:Y:S03]  /*00b0*/  SHFL.IDX PT, R2, R2, RZ, 0x1f ;  /* 0x00001fff02027589 */ /* 0x000e2600000e0000 */
[----:B------:R-:W-:Y:S01]  /*00c0*/  VOTEU.ALL UP0, P0 ;  /* 0x00000000003f7886 */ /* 0x000fe20000000000 */
[----:B------:R-:W-:-:S04]  /*00d0*/  VOTEU.ALL UP1, P0 ;  /* 0x00000000003f7886 */ /* 0x000fc80000020000 */
[----:B------:R-:W1:Y:S01]  /*00e0*/  @!UP0 S2UR UR8, SR_CgaCtaId ;  /* 0x00000000000889c3 */ /* 0x000e620000008800 */
[----:B------:R-:W-:Y:S01]  /*00f0*/  @!UP0 UMOV UR6, 0x400 ;  /* 0x0000040000068882 */ /* 0x000fe20000000000 */
[----:B------:R-:W-:-:S04]  /*0100*/  @!UP0 UIADD3 UR4, -UR4, 0x100000, URZ ;  /* 0x0010000004048890 */ /* 0x000fc8000fffe13f */
[----:B------:R-:W-:Y:S02]  /*0110*/  @!UP0 USHF.L.U32 UR5, UR4, 0xb, URZ ;  /* 0x0000000b04058899 */ /* 0x000fe4000800063f */
[----:B------:R-:W-:Y:S02]  /*0120*/  @!UP0 USHF.L.U32 UR4, UR4, 0x1, URZ ;  /* 0x0000000104048899 */ /* 0x000fe4000800063f */
[----:B-1----:R-:W-:Y:S02]  /*0130*/  @!UP0 ULEA UR8, UR8, UR6, 0x18 ;  /* 0x0000000608088291 */ /* 0x002fe4000f8ec03f */
[----:B------:R-:W-:-:S04]  /*0140*/  @!UP0 UIADD3 UR6, -UR7, 0x100000, URZ ;  /* 0x0010000007068890 */ /* 0x000fc8000fffe13f */
[----:B------:R-:W-:Y:S02]  /*0150*/  @!UP0 USHF.L.U32 UR7, UR6, 0xb, URZ ;  /* 0x0000000b06078899 */ /* 0x000fe4000800063f */
[----:B------:R-:W-:Y:S01]  /*0160*/  @!UP0 USHF.L.U32 UR6, UR6, 0x1, URZ ;  /* 0x0000000106068899 */ /* 0x000fe2000800063f */
[----:B------:R-:W-:-:S05]  /*0170*/  VOTEU.ALL UP0, P0 ;  /* 0x00000000003f7886 */ /* 0x000fca0000000000 */
[----:B------:R1:W2:Y:S06]  /*0180*/  @!UP0 SYNCS.EXCH.64 URZ, [UR8+0x2a800], UR4 ;  /* 0x02a80004083f85b2 */ /* 0x0002ac0008000100 */
[----:B------:R1:W3:Y:S02]  /*0190*/  @!UP1 SYNCS.EXCH.64 URZ, [UR8+0x2a820], UR6 ;  /* 0x02a82006083f95b2 */ /* 0x0002e40008000100 */
[----:B01----:R-:W-:Y:S05]  /*01a0*/  @P1 BRA `(.L_x_0) ;  /* 0x0000000000481947 */ /* 0x003fea0003800000 */
[----:B------:R-:W0:Y:S01]  /*01b0*/  S2UR UR5, SR_CgaCtaId ;  /* 0x00000000000579c3 */ /* 0x000e220000008800 */
[----:B------:R-:W-:Y:S01]  /*01c0*/  UMOV UR4, 0x400 ;  /* 0x0000040000047882 */ /* 0x000fe20000000000 */
[----:B------:R-:W-:Y:S01]  /*01d0*/  UMOV UR6, 0x80 ;  /* 0x0000008000067882 */ /* 0x000fe20000000000 */
[----:B------:R-:W-:Y:S01]  /*01e0*/  UMOV UR7, 0x100 ;  /* 0x0000010000077882 */ /* 0x000fe20000000000 */
[----:B------:R-:W-:Y:S01]  /*01f0*/  ELECT P0, URZ, PT ;  /* 0x00000000003f782f */ /* 0x000fe20003800000 */
[----:B0-----:R-:W-:Y:S02]  /*0200*/  ULEA UR8, UR5, UR4, 0x18 ;  /* 0x0000000405087291 */ /* 0x001fe4000f8ec03f */
[----:B------:R-:W-:-:S04]  /*0210*/  UIADD3 UR4, -UR6, 0x100000, URZ ;  /* 0x0010000006047890 */ /* 0x000fc8000fffe13f */
[----:B------:R-:W-:Y:S02]  /*0220*/  USHF.L.U32 UR5, UR4, 0xb, URZ ;  /* 0x0000000b04057899 */ /* 0x000fe4000800063f */
[----:B------:R-:W-:Y:S02]  /*0230*/  USHF.L.U32 UR4, UR4, 0x1, URZ ;  /* 0x0000000104047899 */ /* 0x000fe4000800063f */
[----:B------:R-:W-:-:S04]  /*0240*/  UIADD3 UR6, -UR7, 0x100000, URZ ;  /* 0x0010000007067890 */ /* 0x000fc8000fffe13f */
[----:B------:R-:W-:Y:S02]  /*0250*/  USHF.L.U32 UR7, UR6, 0xb, URZ ;  /* 0x0000000b06077899 */ /* 0x000fe4000800063f */
[----:B------:R-:W-:Y:S01]  /*0260*/  USHF.L.U32 UR6, UR6, 0x1, URZ ;  /* 0x0000000106067899 */ /* 0x000fe2000800063f */
[----:B------:R-:W0:Y:S03]  /*0270*/  FENCE.VIEW.ASYNC.S ;  /* 0x00000000000073c6 */ /* 0x000e260000000000 */
[----:B0-----:R0:W1:Y:S08]  /*0280*/  SYNCS.EXCH.64 URZ, [UR8+0x2a830], UR4 ;  /* 0x02a83004083f75b2 */ /* 0x0010700008000100 */
[----:B------:R0:W4:Y:S01]  /*0290*/  SYNCS.EXCH.64 URZ, [UR8+0x2a840], UR6 ;  /* 0x02a84006083f75b2 */ /* 0x0001220008000100 */
[----:B------:R0:W0:Y:S01]  /*02a0*/  SYNCS.EXCH.64 URZ, [UR8+0x2a838], UR4 ;  /* 0x02a83804083f75b2 */ /* 0x0000220008000100 */
[----:B------:R0:W0:Y:S01]  /*02b0*/  SYNCS.EXCH.64 URZ, [UR8+0x2a848], UR6 ;  /* 0x02a84806083f75b2 */ /* 0x0000220008000100 */
[----:B------:R-:W-:Y:S01]  /*02c0*/  NOP ;  /* 0x0000000000007918 */ /* 0x000fe20000000000 */
.L_x_0:
[----:B------:R-:W5:Y:S01]  /*02d0*/  SHFL.IDX PT, R4, R0, RZ, 0x1f ;  /* 0x00001fff00047589 */ /* 0x000f6200000e0000 */
[----:B------:R-:W-:Y:S01]  /*02e0*/  NOP ;  /* 0x0000000000007918 */ /* 0x000fe20000000000 */
[----:B-----5:R-:W-:-:S13]  /*02f0*/  ISETP.NE.AND P0, PT, R4, RZ, PT ;  /* 0x000000ff0400720c */ /* 0x020fda0003f05270 */
[----:B------:R-:W-:Y:S05]  /*0300*/  @P0 BRA `(.L_x_1) ;  /* 0x0000000000480947 */ /* 0x000fea0003800000 */
[----:B0-----:R-:W0:Y:S01]  /*0310*/  S2UR UR5, SR_CgaCtaId ;  /* 0x00000000000579c3 */ /* 0x001e220000008800 */
        /* <DEDUP_REMOVED lines=12> */
[----:B0-----:R0:W0:Y:S08]  /*03e0*/  SYNCS.EXCH.64 URZ, [UR8+0x2a850], UR4 ;  /* 0x02a85004083f75b2 */ /* 0x0010300008000100 */
[----:B------:R0:W0:Y:S01]  /*03f0*/  SYNCS.EXCH.64 URZ, [UR8+0x2a860], UR6 ;  /* 0x02a86006083f75b2 */ /* 0x0000220008000100 */
[----:B------:R0:W0:Y:S01]  /*0400*/  SYNCS.EXCH.64 URZ, [UR8+0x2a858], UR4 ;  /* 0x02a85804083f75b2 */ /* 0x0000220008000100 */
[----:B------:R0:W0:Y:S01]  /*0410*/  SYNCS.EXCH.64 URZ, [UR8+0x2a868], UR6 ;  /* 0x02a86806083f75b2 */ /* 0x0000220008000100 */
[----:B------:R-:W-:Y:S01]  /*0420*/  NOP ;  /* 0x0000000000007918 */ /* 0x000fe20000000000 */
.L_x_1:
[----:B------:R-:W5:Y:S01]  /*0430*/  SHFL.IDX PT, R4, R0, RZ, 0x1f ;  /* 0x00001fff00047589 */ /* 0x000f6200000e0000 */
[----:B------:R-:W-:Y:S01]  /*0440*/  NOP ;  /* 0x0000000000007918 */ /* 0x000fe20000000000 */
[----:B-----5:R-:W-:-:S13]  /*0450*/  ISETP.NE.AND P0, PT, R4, RZ, PT ;  /* 0x000000ff0400720c */ /* 0x020fda0003f05270 */
[----:B------:R-:W-:Y:S05]  /*0460*/  @P0 BRA `(.L_x_2) ;  /* 0x0000000000380947 */ /* 0x000fea0003800000 */
[----:B0-----:R-:W0:Y:S01]  /*0470*/  S2UR UR5, SR_CgaCtaId ;  /* 0x00000000000579c3 */ /* 0x001e220000008800 */
[----:B------:R-:W-:Y:S01]  /*0480*/  UMOV UR4, 0x400 ;  /* 0x0000040000047882 */ /* 0x000fe20000000000 */
[----:B------:R-:W-:Y:S01]  /*0490*/  UMOV UR7, 0x80 ;  /* 0x0000008000077882 */ /* 0x000fe20000000000 */
[----:B------:R-:W-:Y:S01]  /*04a0*/  ELECT P0, URZ, PT ;  /* 0x00000000003f782f */ /* 0x000fe20003800000 */
[----:B0-----:R-:W-:Y:S02]  /*04b0*/  ULEA UR6, UR5, UR4, 0x18 ;  /* 0x0000000405067291 */ /* 0x001fe4000f8ec03f */
[----:B------:R-:W-:-:S04]  /*04c0*/  UIADD3 UR4, -UR7, 0x100000, URZ ;  /* 0x0010000007047890 */ /* 0x000fc8000fffe13f */
[----:B------:R-:W-:Y:S02]  /*04d0*/  USHF.L.U32 UR5, UR4, 0xb, URZ ;  /* 0x0000000b04057899 */ /* 0x000fe4000800063f */
[----:B------:R-:W-:Y:S01]  /*04e0*/  USHF.L.U32 UR4, UR4, 0x1, URZ ;  /* 0x0000000104047899 */ /* 0x000fe2000800063f */
[----:B------:R-:W0:Y:S11]  /*04f0*/  FENCE.VIEW.ASYNC.S ;  /* 0x00000000000073c6 */ /* 0x000e360000000000 */
[----:B0-----:R0:W0:Y:S01]  /*0500*/  SYNCS.EXCH.64 URZ, [UR6+0x2a870], UR4 ;  /* 0x02a87004063f75b2 */ /* 0x0010220008000100 */
[----:B------:R0:W0:Y:S01]  /*0510*/  SYNCS.EXCH.64 URZ, [UR6+0x2a880], UR4 ;  /* 0x02a88004063f75b2 */ /* 0x0000220008000100 */
[----:B------:R0:W0:Y:S01]  /*0520*/  SYNCS.EXCH.64 URZ, [UR6+0x2a878], UR4 ;  /* 0x02a87804063f75b2 */ /* 0x0000220008000100 */
[----:B------:R0:W0:Y:S01]  /*0530*/  SYNCS.EXCH.64 URZ, [UR6+0x2a888], UR4 ;  /* 0x02a88804063f75b2 */ /* 0x0000220008000100 */
[----:B------:R-:W-:Y:S01]  /*0540*/  NOP ;  /* 0x0000000000007918 */ /* 0x000fe20000000000 */
.L_x_2:
        /* <DEDUP_REMOVED lines=22> */
.L_x_3:
[----:B------:R-:W5:Y:S01]  /*06b0*/  SHFL.IDX PT, R4, R0, RZ, 0x1f ;  /* 0x00001fff00047589 */ /* 0x000f6200000e0000 */
[----:B------:R-:W-:Y:S01]  /*06c0*/  R2UR UR9, R2 ;  /* 0x00000000020972ca */ /* 0x000fe200000e0000 */
        /* <DEDUP_REMOVED lines=21> */
.L_x_4:
[----:B------:R-:W-:Y:S01]  /*0820*/  UISETP.NE.AND UP0, UPT, UR9, URZ, UPT ;  /* 0x0000003f0900728c */ /* 0x000fe2000bf05270 */
[----:B------:R-:W-:Y:S01]  /*0830*/  NOP ;  /* 0x0000000000007918 */ /* 0x000fe20000000000 */
[----:B0-----:R-:W-:Y:S01]  /*0840*/  UMOV UR4, 0x1 ;  /* 0x0000000100047882 */ /* 0x001fe20000000000 */
[----:B------:R-:W-:Y:S01]  /*0850*/  ULDC.64 UR36, c[0x0][0x208] ;  /* 0x0000820000247ab9 */ /* 0x000fe20000000a00 */
[----:B------:R-:W-:Y:S01]  /*0860*/  USEL UR4, UR4, 0x2, !UP0 ;  /* 0x0000000204047887 */ /* 0x000fe2000c000000 */
[----:B-1234-:R-:W-:Y:S01]  /*0870*/  BAR.SYNC.DEFER_BLOCKING 0x0 ;  /* 0x0000000000007b1d */ /* 0x01efe20000010000 */
[----:B------:R-:W-:-:S04]  /*0880*/  PLOP3.LUT P0, PT, PT, PT, UP0, 0x80, 0x0 ;  /* 0x000000000000781c */ /* 0x000fc80003f0f008 */
[----:B------:R-:W-:-:S05]  /*0890*/  IMAD.U32 R2, RZ, RZ, UR4 ;  /* 0x00000004ff027e24 */ /* 0x000fca000f8e00ff */
[----:B------:R0:W-:Y:S04]  /*08a0*/  STL [R1+0x4], R2 ;  /* 0x0000040201007387 */ /* 0x0001e80000100800 */
[----:B------:R-:W-:Y:S05]  /*08b0*/  @!P0 BRA `(.L_x_5) ;  /* 0x00000064008c8947 */ /* 0x000fea0003800000 */
.L_x_6:
[----:B------:R-:W-:-:S08]  /*08c0*/  NOP ;  /* 0x0000000000007918 */ /* 0x000fd00000000000 */
[----:B------:R-:W1:Y:S02]  /*08d0*/  USETMAXREG.TRY_ALLOC.CTAPOOL UP0, 0xe8 ;  /* 0x000000e8000079c8 */ /* 0x000e640008000600 */
[----:B-1----:R-:W-:-:S13]  /*08e0*/  PLOP3.LUT P0, PT, PT, PT, UP0, 0x80, 0x0 ;  /* 0x000000000000781c */ /* 0x002fda0003f0f008 */
[----:B------:R-:W-:Y:S05]  /*08f0*/  @!P0 BRA `(.L_x_6) ;  /* 0xfffffffc00f08947 */ /* 0x000fea000383ffff */
[----:B------:R-:W1:Y:S08]  /*0900*/  S2UR UR4, SR_CTAID.X ;  /* 0x00000000000479c3 */ /* 0x000e700000002500 */
[----:B------:R-:W-:Y:S08]  /*0910*/  BAR.ARV 0x8, 0x180 ;  /* 0x0206000000007b1d */ /* 0x000ff00000002000 */
[----:B------:R-:W1:Y:S02]  /*0920*/  LDC R0, c[0x0][0xc34] ;  /* 0x00030d00ff007b82 */ /* 0x000e640000000800 */
[----:B-1----:R-:W-:-:S13]  /*0930*/  ISETP.LE.AND P0, PT, R0, UR4, PT ;  /* 0x0000000400007c0c */ /* 0x002fda000bf03270 */
[----:B------:R-:W-:Y:S05]  /*0940*/  @P0 EXIT ;  /* 0x000000000000094d */ /* 0x000fea0003800000 */
[----:B0-----:R-:W2:Y:S01]  /*0950*/  LDL R2, [R1+0x4] ;  /* 0x0000040001027983 */ /* 0x001ea20000100800 */
[----:B------:R-:W-:Y:S01]  /*0960*/  VIADD R17, R3, 0xffffff80 ;  /* 0xffffff8003117836 */ /* 0x000fe20000000000 */
[----:B------:R-:W-:Y:S01]  /*0970*/  UMOV UR39, URZ ;  /* 0x0000003f00277c82 */ /* 0x000fe20008000000 */
[----:B------:R-:W-:Y:S01]  /*0980*/  IMAD.U32 R18, RZ, RZ, UR4 ;  /* 0x00000004ff127e24 */ /* 0x000fe2000f8e00ff */
[----:B------:R-:W-:Y:S01]  /*0990*/  UMOV UR38, URZ ;  /* 0x0000003f00267c82 */ /* 0x000fe20008000000 */
[----:B------:R-:W-:Y:S01]  /*09a0*/  IMAD.MOV.U32 R19, RZ, RZ, RZ ;  /* 0x000000ffff137224 */ /* 0x000fe200078e00ff */
[----:B------:R-:W-:-:S04]  /*09b0*/  SHF.R.S32.HI R0, RZ, 0x1f, R17 ;  /* 0x0000001fff007819 */ /* 0x000fc80000011411 */
[CC--:B------:R-:W-:Y:S02]  /*09c0*/  LEA.HI R3, R0.reuse, R17.reuse, RZ, 0x7 ;  /* 0x0000001100037211 */ /* 0x0c0fe400078f38ff */
[CC--:B------:R-:W-:Y:S02]  /*09d0*/  LEA.HI R4, R0.reuse, R17.reuse, RZ, 0x5 ;  /* 0x0000001100047211 */ /* 0x0c0fe400078f28ff */
[CC--:B------:R-:W-:Y:S02]  /*09e0*/  LEA.HI R5, R0.reuse, R17.reuse, RZ, 0x4 ;  /* 0x0000001100057211 */ /* 0x0c0fe400078f20ff */
[----:B------:R-:W-:Y:S01]  /*09f0*/  LEA.HI R9, R0, R17, RZ, 0x2 ;  /* 0x0000001100097211 */ /* 0x000fe200078f10ff */
[----:B------:R-:W-:Y:S01]  /*0a00*/  IMAD.SHL.U32 R6, R4, 0x20, RZ ;  /* 0x0000002004067824 */ /* 0x000fe200078e00ff */
[----:B------:R-:W-:Y:S02]  /*0a10*/  LOP3.LUT R4, R5, 0x3fffff0, RZ, 0xc0, !PT ;  /* 0x03fffff005047812 */ /* 0x000fe400078ec0ff */
[----:B------:R-:W-:-:S02]  /*0a20*/  SHF.R.S32.HI R8, RZ, 0x4, R5 ;  /* 0x00000004ff087819 */ /* 0x000fc40000011405 */
[----:B------:R-:W-:Y:S01]  /*0a30*/  LOP3.LUT R7, R6, 0xfffffc00, RZ, 0xc0, !PT ;  /* 0xfffffc0006077812 */ /* 0x000fe200078ec0ff */
[----:B------:R-:W-:Y:S01]  /*0a40*/  IMAD.IADD R6, R17, 0x1, -R4 ;  /* 0x0000000111067824 */ /* 0x000fe200078e0a04 */
[----:B------:R-:W-:Y:S02]  /*0a50*/  LEA.HI R5, R5, R8, RZ, 0x1 ;  /* 0x0000000805057211 */ /* 0x000fe400078f08ff */
[----:B------:R-:W-:Y:S01]  /*0a60*/  LEA.HI R22, R0, R17, RZ, 0x3 ;  /* 0x0000001100167211 */ /* 0x000fe200078f18ff */
[----:B------:R-:W-:Y:S01]  /*0a70*/  IMAD R6, R6, 0x40, R7 ;  /* 0x0000004006067824 */ /* 0x000fe200078e0207 */
[----:B------:R-:W-:Y:S02]  /*0a80*/  LOP3.LUT R5, R5, 0x1ffffffe, RZ, 0xc0, !PT ;  /* 0x1ffffffe05057812 */ /* 0x000fe400078ec0ff */
[----:B------:R-:W-:Y:S01]  /*0a90*/  LOP3.LUT R0, R9, 0xfffffffc, RZ, 0xc0, !PT ;  /* 0xfffffffc09007812 */ /* 0x000fe200078ec0ff */
[----:B------:R-:W-:Y:S01]  /*0aa0*/  IMAD.MOV.U32 R9, RZ, RZ, -0x2 ;  /* 0xfffffffeff097424 */ /* 0x000fe200078e00ff */
[----:B------:R-:W-:Y:S01]  /*0ab0*/  SHF.R.S32.HI R162, RZ, 0x7, R3 ;  /* 0x00000007ffa27819 */ /* 0x000fe20000011403 */
[----:B------:R-:W-:Y:S01]  /*0ac0*/  IMAD.IADD R5, R8, 0x1, -R5 ;  /* 0x0000000108057824 */ /* 0x000fe200078e0a05 */
[----:B------:R-:W-:Y:S01]  /*0ad0*/  LOP3.LUT R12, R22, 0xfffffff8, RZ, 0xc0, !PT ;  /* 0xfffffff8160c7812 */ /* 0x000fe200078ec0ff */
[----:B------:R-:W-:Y:S01]  /*0ae0*/  IMAD.IADD R8, R17, 0x1, -R0 ;  /* 0x0000000111087824 */ /* 0x000fe200078e0a00 */
[----:B------:R-:W-:Y:S01]  /*0af0*/  SHF.R.S32.HI R22, RZ, 0x3, R22 ;  /* 0x00000003ff167819 */ /* 0x000fe20000011416 */
[----:B------:R-:W-:-:S03]  /*0b00*/  IMAD R165, R5, 0x8, R6 ;  /* 0x0000000805a57824 */ /* 0x000fc600078e0206 */
[----:B------:R-:W-:-:S04]  /*0b10*/  LEA.HI R0, R8, R8, RZ, 0x1 ;  /* 0x0000000808007211 */ /* 0x000fc800078f08ff */
[----:B------:R-:W-:-:S05]  /*0b20*/  LOP3.LUT R5, R0, 0x1ffffffe, RZ, 0xc0, !PT ;  /* 0x1ffffffe00057812 */ /* 0x000fca00078ec0ff */
[----:B------:R-:W-:Y:S01]  /*0b30*/  IMAD.IADD R164, R8, 0x1, -R5 ;  /* 0x0000000108a47824 */ /* 0x000fe200078e0a05 */
[----:B--2---:R-:W-:Y:S02]  /*0b40*/  R2UR UR5, R2 ;  /* 0x00000000020572ca */ /* 0x004fe400000e0000 */
[C---:B------:R-:W-:Y:S02]  /*0b50*/  LOP3.LUT R2, R3.reuse, 0xffffff80, RZ, 0xc0, !PT ;  /* 0xffffff8003027812 */ /* 0x040fe400078ec0ff */
[----:B------:R-:W-:Y:S02]  /*0b60*/  LEA.HI R3, R3, R162, RZ, 0x1 ;  /* 0x000000a203037211 */ /* 0x000fe400078f08ff */
[C---:B------:R-:W-:Y:S02]  /*0b70*/  IADD3 R23, R17.reuse, -R2, RZ ;  /* 0x8000000211177210 */ /* 0x040fe40007ffe0ff */
[----:B------:R-:W-:Y:S02]  /*0b80*/  IADD3 R17, R17, -R12, RZ ;  /* 0x8000000c11117210 */ /* 0x000fe40007ffe0ff */
[----:B------:R-:W-:-:S02]  /*0b90*/  SHF.R.S32.HI R2, RZ, 0x1f, R23 ;  /* 0x0000001fff027819 */ /* 0x000fc40000011417 */
[----:B------:R-:W-:Y:S01]  /*0ba0*/  LOP3.LUT R3, R3, 0x3fffffe, RZ, 0xc0, !PT ;  /* 0x03fffffe03037812 */ /* 0x000fe200078ec0ff */
[----:B------:R-:W-:Y:S01]  /*0bb0*/  ULOP3.LUT UR5, UR5, 0x1, URZ, 0xfc, !UPT ;  /* 0x0000000105057892 */ /* 0x000fe2000f8efc3f */
[CC--:B------:R-:W-:Y:S02]  /*0bc0*/  LEA.HI R4, R2.reuse, R23.reuse, RZ, 0x2 ;  /* 0x0000001702047211 */ /* 0x0c0fe400078f10ff */
[----:B------:R-:W-:Y:S01]  /*0bd0*/  LEA.HI R2, R2, R23, RZ, 0x5 ;  /* 0x0000001702027211 */ /* 0x000fe200078f28ff */
[----:B------:R-:W-:Y:S01]  /*0be0*/  IMAD.IADD R3, R162, 0x1, -R3 ;  /* 0x00000001a2037824 */ /* 0x000fe200078e0a03 */
[--C-:B------:R-:W-:Y:S01]  /*0bf0*/  SHF.R.S32.HI R7, RZ, 0x2, R4.reuse ;  /* 0x00000002ff077819 */ /* 0x100fe20000011404 */
[----:B------:R-:W-:Y:S01]  /*0c00*/  IMAD.U32 R167, RZ, RZ, UR5 ;  /* 0x00000005ffa77e24 */ /* 0x000fe2000f8e00ff */
[----:B------:R-:W-:Y:S02]  /*0c10*/  SHF.R.S32.HI R10, RZ, 0x1f, R4 ;  /* 0x0000001fff0a7819 */ /* 0x000fe40000011404 */
[----:B------:R-:W-:-:S02]  /*0c20*/  SHF.R.S32.HI R2, RZ, 0x5, R2 ;  /* 0x00000005ff027819 */ /* 0x000fc40000011402 */
[----:B------:R-:W-:Y:S02]  /*0c30*/  LEA.HI R10, R10, R7, RZ, 0x3 ;  /* 0x000000070a0a7211 */ /* 0x000fe400078f18ff */
[----:B------:R-:W-:Y:S02]  /*0c40*/  LOP3.LUT R4, R4, 0x7ffffffc, RZ, 0xc0, !PT ;  /* 0x7ffffffc04047812 */ /* 0x000fe400078ec0ff */
[----:B------:R-:W-:-:S03]  /*0c50*/  LOP3.LUT R10, R10, 0xfffffff8, RZ, 0xc0, !PT ;  /* 0xfffffff80a0a7812 */ /* 0x000fc600078ec0ff */
[----:B------:R-:W-:Y:S02]  /*0c60*/  IMAD.IADD R4, R23, 0x1, -R4 ;  /* 0x0000000117047824 */ /* 0x000fe400078e0a04 */
[----:B------:R-:W-:Y:S02]  /*0c70*/  IMAD.IADD R7, R7, 0x1, -R10 ;  /* 0x0000000107077824 */ /* 0x000fe400078e0a0a */
[----:B------:R-:W-:-:S03]  /*0c80*/  IMAD R166, R4, R9, 0x60 ;  /* 0x0000006004a67424 */ /* 0x000fc600078e0209 */
[----:B------:R-:W-:Y:S01]  /*0c90*/  LEA R0, R2, R7, 0x4 ;  /* 0x0000000702007211 */ /* 0x000fe200078e20ff */
[----:B------:R-:W-:-:S04]  /*0ca0*/  IMAD.SHL.U32 R2, R17, 0x8, RZ ;  /* 0x0000000811027824 */ /* 0x000fc800078e00ff */
[----:B------:R-:W-:Y:S01]  /*0cb0*/  IMAD R163, R3, 0x40, R0 ;  /* 0x0000004003a37824 */ /* 0x000fe200078e0200 */
[----:B------:R-:W-:-:S03]  /*0cc0*/  IADD3 R16, R2, 0x40, RZ ;  /* 0x0000004002107810 */ /* 0x000fc60007ffe0ff */
[----:B------:R-:W-:Y:S01]  /*0cd0*/  IMAD R164, R164, 0x8, R163 ;  /* 0x00000008a4a47824 */ /* 0x000fe200078e02a3 */
[----:B------:R-:W-:-:S07]  /*0ce0*/  SHF.R.S32.HI R168, RZ, 0x1f, R16 ;  /* 0x0000001fffa87819 */ /* 0x000fce0000011410 */
.L_x_39:
[----:B0-----:R-:W0:Y:S01]  /*0cf0*/  SHFL.IDX PT, R0, R162, RZ, 0x1f ;  /* 0x00001fffa2007589 */ /* 0x001e2200000e0000 */
[----:B------:R-:W1:Y:S01]  /*0d00*/  S2UR UR40, SR_CgaCtaId ;  /* 0x00000000002879c3 */ /* 0x000e620000008800 */
[----:B------:R-:W-:Y:S01]  /*0d10*/  ULDC UR4, c[0x0][0xc38] ;  /* 0x00030e0000047ab9 */ /* 0x000fe20000000800 */
[----:B------:R-:W-:Y:S01]  /*0d20*/  ULDC.64 UR8, c[0x0][0x418] ;  /* 0x0001060000087ab9 */ /* 0x000fe20000000a00 */
[----:B------:R-:W-:Y:S01]  /*0d30*/  R2UR UR13, R18 ;  /* 0x00000000120d72ca */ /* 0x000fe200000e0000 */
[----:B------:R-:W-:Y:S02]  /*0d40*/  UISETP.NE.AND UP1, UPT, UR4, 0x1, UPT ;  /* 0x000000010400788c */ /* 0x000fe4000bf25270 */
[----:B------:R-:W-:Y:S02]  /*0d50*/  UISETP.NE.U32.AND UP0, UPT, UR8, URZ, UPT ;  /* 0x0000003f0800728c */ /* 0x000fe4000bf05070 */
[----:B--2---:R-:W2:Y:S01]  /*0d60*/  LDC R73, c[0x0][0x2f0] ;  /* 0x0000bc00ff497b82 */ /* 0x004ea20000000800 */
[----:B------:R-:W-:Y:S01]  /*0d70*/  UMOV UR41, 0x400 ;  /* 0x0000040000297882 */ /* 0x000fe20000000000 */
[----:B------:R-:W-:Y:S01]  /*0d80*/  UISETP.NE.AND.EX UP0, UPT, UR9, URZ, UPT, UP0 ;  /* 0x0000003f0900728c */ /* 0x000fe2000bf05300 */
[----:B------:R-:W-:Y:S01]  /*0d90*/  ULDC UR4, c[0x0][0xc44] ;  /* 0x0003110000047ab9 */ /* 0x000fe20000000800 */
[----:B------:R-:W-:Y:S01]  /*0da0*/  ULDC UR6, c[0x0][0x424] ;  /* 0x0001090000067ab9 */ /* 0x000fe20000000800 */
[----:B------:R-:W-:-:S02]  /*0db0*/  UISETP.NE.AND UP2, UPT, UR4, 0x1, UPT ;  /* 0x000000010400788c */ /* 0x000fc4000bf45270 */
[----:B------:R-:W-:Y:S01]  /*0dc0*/  USEL UR6, UR6, 0x1, UP0 ;  /* 0x0000000106067887 */ /* 0x000fe20008000000 */
[----:B------:R-:W-:Y:S01]  /*0dd0*/  @UP1 ULDC UR4, c[0x0][0xc3c] ;  /* 0x00030f0000041ab9 */ /* 0x000fe20000000800 */
[----:B------:R-:W-:Y:S01]  /*0de0*/  @UP1 ULDC UR12, c[0x0][0xc40] ;  /* 0x00031000000c1ab9 */ /* 0x000fe20000000800 */
[----:B------:R-:W-:Y:S02]  /*0df0*/  UIMAD.WIDE.U32 UR4, UR13, UR4, URZ ;  /* 0x000000040d0472a5 */ /* 0x000fe4000f8e003f */
[----:B------:R-:W-:Y:S01]  /*0e00*/  UMOV UR14, UR13 ;  /* 0x0000000d000e7c82 */ /* 0x000fe20008000000 */
[----:B0-----:R-:W-:Y:S01]  /*0e10*/  R2UR UR7, R0 ;  /* 0x00000000000772ca */ /* 0x001fe200000e0000 */
[----:B-1----:R-:W-:Y:S02]  /*0e20*/  ULEA UR41, UR40, UR41, 0x18 ;  /* 0x0000002928297291 */ /* 0x002fe4000f8ec03f */
[----:B------:R-:W-:Y:S02]  /*0e30*/  @UP1 USHF.R.U32.HI UR14, URZ, UR12, UR5 ;  /* 0x0000000c3f0e1299 */ /* 0x000fe40008011605 */
[----:B------:R-:W-:Y:S01]  /*0e40*/  UIADD3 UR9, UR41, 0xc400, URZ ;  /* 0x0000c40029097890 */ /* 0x000fe2000fffe03f */
[----:B------:R-:W-:-:S03]  /*0e50*/  @UP2 ULDC.64 UR10, c[0x0][0xc48] ;  /* 0x00031200000a2ab9 */ /* 0x000fc60000000a00 */
[----:B------:R-:W-:Y:S01]  /*0e60*/  ULOP3.LUT UP0, URZ, UR9, 0x1bf, URZ, 0xc0, !UPT ;  /* 0x000001bf093f7892 */ /* 0x000fe2000f80c03f */
[----:B--2---:R-:W-:Y:S01]  /*0e70*/  IMAD R73, R73, UR6, RZ ;  /* 0x0000000649497c24 */ /* 0x004fe2000f8e02ff */
[----:B------:R-:W-:Y:S02]  /*0e80*/  UIMAD.WIDE.U32 UR4, UR14, UR10, URZ ;  /* 0x0000000a0e0472a5 */ /* 0x000fe4000f8e003f */
[----:B------:R-:W-:Y:S01]  /*0e90*/  IMAD.U32 R161, RZ, RZ, UR14 ;  /* 0x0000000effa17e24 */ /* 0x000fe2000f8e00ff */
[----:B------:R-:W-:Y:S01]  /*0ea0*/  ULEA.HI UR8, UR7, UR7, URZ, 0x1 ;  /* 0x0000000707087291 */ /* 0x000fe2000f8f083f */
[----:B------:R-:W-:Y:S01]  /*0eb0*/  PLOP3.LUT P0, PT, PT, PT, UP0, 0x80, 0x0 ;  /* 0x000000000000781c */ /* 0x000fe20003f0f008 */
[----:B------:R-:W-:Y:S02]  /*0ec0*/  UMOV UR61, UR14 ;  /* 0x0000000e003d7c82 */ /* 0x000fe40008000000 */
[----:B------:R-:W-:Y:S01]  /*0ed0*/  ULOP3.LUT UR8, UR8, 0x1e, URZ, 0xc0, !UPT ;  /* 0x0000001e08087892 */ /* 0x000fe2000f8ec03f */
[----:B------:R-:W-:Y:S01]  /*0ee0*/  IADD3 R0, R73, 0x5f, RZ ;  /* 0x0000005f49007810 */ /* 0x000fe20007ffe0ff */
[----:B------:R-:W-:Y:S01]  /*0ef0*/  UMOV UR4, UR13 ;  /* 0x0000000d00047c82 */ /* 0x000fe20008000000 */
[----:B------:R-:W-:Y:S01]  /*0f00*/  @UP2 USHF.R.U32.HI UR61, URZ, UR11, UR5 ;  /* 0x0000000b3f3d2299 */ /* 0x000fe20008011605 */
[----:B------:R-:W-:Y:S01]  /*0f10*/  IMAD.U32 R160, RZ, RZ, UR4 ;  /* 0x00000004ffa07e24 */ /* 0x000fe2000f8e00ff */
[----:B------:R-:W-:Y:S01]  /*0f20*/  UIADD3 UR8, UR7, -UR8, URZ ;  /* 0x8000000807087290 */ /* 0x000fe2000fffe03f */
[----:B------:R-:W-:-:S03]  /*0f30*/  IMAD.HI R0, R0, 0x2aaaaaab, RZ ;  /* 0x2aaaaaab00007827 */ /* 0x000fc600078e02ff */
[----:B------:R-:W-:Y:S02]  /*0f40*/  ULEA UR8, UR8, UR9, 0xd ;  /* 0x0000000908087291 */ /* 0x000fe4000f8e683f */
[----:B------:R-:W-:Y:S02]  /*0f50*/  SHF.R.U32.HI R3, RZ, 0x1f, R0 ;  /* 0x0000001fff037819 */ /* 0x000fe40000011600 */
[----:B------:R-:W-:Y:S02]  /*0f60*/  USHF.R.U32.HI UR8, URZ, 0x4, UR8 ;  /* 0x000000043f087899 */ /* 0x000fe40008011608 */
[----:B------:R-:W-:Y:S02]  /*0f70*/  LEA.HI.SX32 R88, R0, R3, 0x1c ;  /* 0x0000000300587211 */ /* 0x000fe400078fe2ff */
[----:B------:R-:W-:Y:S01]  /*0f80*/  ULOP3.LUT UR42, UR8, 0x3fff, URZ, 0xc0, !UPT ;  /* 0x00003fff082a7892 */ /* 0x000fe2000f8ec03f */
[----:B---345:R-:W-:Y:S11]  /*0f90*/  @!P0 BRA `(.L_x_7) ;  /* 0x0000000000408947 */ /* 0x038ff60003800000 */
[----:B------:R-:W-:Y:S01]  /*0fa0*/  MOV R0, 0x0 ;  /* 0x0000000000007802 */ /* 0x000fe20000000f00 */
[----:B------:R-:W-:Y:S01]  /*0fb0*/  ULDC.64 UR4, c[0x4][0xf0] ;  /* 0x01003c0000047ab9 */ /* 0x000fe20000000a00 */
[----:B------:R-:W-:Y:S01]  /*0fc0*/  ULDC.64 UR6, c[0x4][0x38] ;  /* 0x01000e0000067ab9 */ /* 0x000fe20000000a00 */
[----:B------:R-:W-:Y:S01]  /*0fd0*/  IMAD.U32 R4, RZ, RZ, UR4 ;  /* 0x00000004ff047e24 */ /* 0x000fe2000f8e00ff */
[----:B------:R0:W1:Y:S01]  /*0fe0*/  LDC.64 R14, c[0x4][R0] ;  /* 0x01000000000e7b82 */ /* 0x0000620000000a00 */
[----:B------:R-:W-:Y:S01]  /*0ff0*/  IMAD.U32 R5, RZ, RZ, UR5 ;  /* 0x00000005ff057e24 */ /* 0x000fe2000f8e00ff */
[----:B------:R-:W-:Y:S01]  /*1000*/  ULDC.64 UR4, c[0x4][0xf8] ;  /* 0x01003e0000047ab9 */ /* 0x000fe20000000a00 */
[----:B------:R-:W-:Y:S01]  /*1010*/  IMAD.U32 R10, RZ, RZ, UR6 ;  /* 0x00000006ff0a7e24 */ /* 0x000fe2000f8e00ff */
[----:B------:R-:W-:Y:S01]  /*1020*/  MOV R6, UR4 ;  /* 0x0000000400067c02 */ /* 0x000fe20008000f00 */
[----:B------:R-:W-:Y:S01]  /*1030*/  IMAD.U32 R7, RZ, RZ, UR5 ;  /* 0x00000005ff077e24 */ /* 0x000fe2000f8e00ff */
[----:B------:R-:W-:Y:S01]  /*1040*/  MOV R12, 0x1 ;  /* 0x00000001000c7802 */ /* 0x000fe20000000f00 */
[----:B------:R-:W-:-:S02]  /*1050*/  IMAD.U32 R11, RZ, RZ, UR7 ;  /* 0x00000007ff0b7e24 */ /* 0x000fc4000f8e00ff */
[----:B------:R-:W-:Y:S02]  /*1060*/  IMAD.MOV.U32 R8, RZ, RZ, 0x70 ;  /* 0x00000070ff087424 */ /* 0x000fe400078e00ff */
[----:B0-----:R-:W-:-:S07]  /*1070*/  IMAD.MOV.U32 R13, RZ, RZ, RZ ;  /* 0x000000ffff0d7224 */ /* 0x001fce00078e00ff */
[----:B------:R-:W-:-:S07]  /*1080*/  LEPC R20, `(.L_x_7) ;  /* 0x000000001014794e */ /* 0x000fce0000000000 */
[----:B-1----:R-:W-:Y:S05]  /*1090*/  CALL.ABS.NOINC R14 ;  /* 0x000000000e007343 */ /* 0x002fea0003c00000 */
.L_x_7:
[----:B------:R-:W-:Y:S02]  /*10a0*/  LOP3.LUT R0, R19, 0x1, RZ, 0xc0, !PT ;  /* 0x0000000113007812 */ /* 0x000fe400078ec0ff */
[----:B------:R-:W-:Y:S02]  /*10b0*/  R2UR UR4, R167 ;  /* 0x00000000a70472ca */ /* 0x000fe400000e0000 */
[----:B------:R-:W-:-:S04]  /*10c0*/  SHF.L.U32 R0, R0, 0x1f, RZ ;  /* 0x0000001f00007819 */ /* 0x000fc800000006ff */
[----:B------:R-:W0:Y:S07]  /*10d0*/  SYNCS.PHASECHK.TRANS64.TRYWAIT P1, [UR41+0x2a800], R0 ;  /* 0x02a80000ff0075a7 */ /* 0x000e2e0008020169 */
[----:B------:R-:W-:-:S05]  /*10e0*/  IMAD.U32 R3, RZ, RZ, UR4 ;  /* 0x00000004ff037e24 */ /* 0x000fca000f8e00ff */
[----:B------:R-:W-:Y:S01]  /*10f0*/  ISETP.NE.AND P0, PT, R3, 0x3, PT ;  /* 0x000000030300780c */ /* 0x000fe20003f05270 */
[----:B0-----:R-:W-:-:S12]  /*1100*/  @!P1 BRA `(.L_x_8) ;  /* 0x0000009400749947 */ /* 0x001fd80003800000 */
.L_x_89:
[----:B------:R-:W-:Y:S05]  /*1110*/  @!P0 BRA `(.L_x_9) ;  /* 0x0000000000048947 */ /* 0x000fea0003800000 */
[----:B------:R-:W-:Y:S01]  /*1120*/  BPT.TRAP 0x1 ;  /* 0x000000040000795c */ /* 0x000fe20000300000 */
.L_x_9:
[----:B------:R-:W-:Y:S02]  /*1130*/  IMAD.U32 R4, RZ, RZ, UR38 ;  /* 0x00000026ff047e24 */ /* 0x000fe4000f8e00ff */
[----:B0-----:R-:W-:-:S03]  /*1140*/  IMAD.U32 R3, RZ, RZ, UR39 ;  /* 0x00000027ff037e24 */ /* 0x001fc6000f8e00ff */
[----:B------:R-:W-:Y:S02]  /*1150*/  LEA R4, R4, UR41, 0x3 ;  /* 0x0000002904047c11 */ /* 0x000fe4000f8e18ff */
[----:B------:R-:W-:-:S04]  /*1160*/  SHF.L.U32 R3, R3, 0x1f, RZ ;  /* 0x0000001f03037819 */ /* 0x000fc800000006ff */
[----:B------:R0:W1:Y:S01]  /*1170*/  SYNCS.PHASECHK.TRANS64.TRYWAIT P1, [R4+URZ+0x2a830], R3 ;  /* 0x02a83003040075a7 */ /* 0x000062000802017f */
[----:B------:R-:W-:Y:S05]  /*1180*/  @!P0 BRA `(.L_x_10) ;  /* 0x0000000000048947 */ /* 0x000fea0003800000 */
[----:B------:R-:W-:Y:S01]  /*1190*/  BPT.TRAP 0x1 ;  /* 0x000000040000795c */ /* 0x000fe20000300000 */
.L_x_10:
[----:B------:R-:W-:Y:S01]  /*11a0*/  MOV R87, RZ ;  /* 0x000000ff00577202 */ /* 0x000fe20000000f00 */
[----:B-1----:R-:W-:Y:S06]  /*11b0*/  @P1 BRA `(.L_x_11) ;  /* 0x0000000000081947 */ /* 0x002fec0003800000 */
[----:B------:R-:W1:Y:S02]  /*11c0*/  SYNCS.PHASECHK.TRANS64.TRYWAIT P1, [R4+URZ+0x2a830], R3 ;  /* 0x02a83003040075a7 */ /* 0x000e64000802017f */
[----:B-1----:R-:W-:Y:S05]  /*11d0*/  @!P1 BRA `(.L_x_12) ;  /* 0x0000009400589947 */ /* 0x002fea0003800000 */
.L_x_11:
[----:B------:R-:W-:Y:S05]  /*11e0*/  WARPSYNC.ALL ;  /* 0x0000000000007948 */ /* 0x000fea0003800000 */
[----:B------:R-:W-:Y:S01]  /*11f0*/  UIADD3 UR41, UR41, 0x18400, URZ ;  /* 0x0001840029297890 */ /* 0x000fe2000fffe03f */
[----:B------:R-:W-:Y:S01]  /*1200*/  WARPGROUP.ARRIVE ;  /* 0x00000000000079c5 */ /* 0x000fe20000000000 */
[----:B------:R-:W-:Y:S02]  /*1210*/  ULOP3.LUT UR4, UR42, 0x10000, URZ, 0xfc, !UPT ;  /* 0x000100002a047892 */ /* 0x000fe4000f8efc3f */
[----:B------:R-:W-:Y:S01]  /*1220*/  USHF.R.U32.HI UR41, URZ, 0x4, UR41 ;  /* 0x000000043f297899 */ /* 0x000fe20008011629 */
[----:B------:R-:W-:Y:S01]  /*1230*/  UMOV UR9, 0x40000040 ;  /* 0x4000004000097882 */ /* 0x000fe20000000000 */
[----:B------:R-:W-:-:S02]  /*1240*/  UMOV UR11, 0x40000040 ;  /* 0x40000040000b7882 */ /* 0x000fc40000000000 */
[----:B------:R-:W-:Y:S01]  /*1250*/  ULOP3.LUT UR41, UR41, 0x3fff, URZ, 0xc0, !UPT ;  /* 0x00003fff29297892 */ /* 0x000fe2000f8ec03f */
[----:B------:R-:W-:Y:S01]  /*1260*/  IMAD.U32 R7, RZ, RZ, UR9 ;  /* 0x00000009ff077e24 */ /* 0x000fe2000f8e00ff */
[----:B------:R-:W-:Y:S01]  /*1270*/  UMOV UR8, UR4 ;  /* 0x0000000400087c82 */ /* 0x000fe20008000000 */
[----:B------:R-:W-:Y:S01]  /*1280*/  UIADD3 UR56, UR4, 0x2, URZ ;  /* 0x0000000204387890 */ /* 0x000fe2000fffe03f */
[----:B------:R-:W-:Y:S01]  /*1290*/  IMAD.U32 R6, RZ, RZ, UR8 ;  /* 0x00000008ff067e24 */ /* 0x000fe2000f8e00ff */
[----:B------:R-:W-:Y:S01]  /*12a0*/  ULOP3.LUT UR60, UR41, 0x10000, URZ, 0xfc, !UPT ;  /* 0x00010000293c7892 */ /* 0x000fe2000f8efc3f */
[----:B------:R-:W-:Y:S01]  /*12b0*/  UMOV UR57, 0x40000040 ;  /* 0x4000004000397882 */ /* 0x000fe20000000000 */
[----:B------:R-:W-:Y:S02]  /*12c0*/  UMOV UR59, 0x40000040 ;  /* 0x40000040003b7882 */ /* 0x000fe40000000000 */
[----:B------:R-:W-:Y:S02]  /*12d0*/  UIMAD UR5, UR38, 0x900, UR60 ;  /* 0x00000900260578a4 */ /* 0x000fe4000f8e023c */
[----:B------:R-:W-:-:S02]  /*12e0*/  UIADD3 UR52, UR4, 0x4, URZ ;  /* 0x0000000404347890 */ /* 0x000fc4000fffe03f */
[----:B------:R-:W-:Y:S02]  /*12f0*/  UIADD3 UR58, UR5, 0x2, URZ ;  /* 0x00000002053a7890 */ /* 0x000fe4000fffe03f */
[----:B------:R-:W-:Y:S02]  /*1300*/  UIADD3 UR54, UR5, 0x4, URZ ;  /* 0x0000000405367890 */ /* 0x000fe4000fffe03f */
[----:B------:R-:W-:Y:S01]  /*1310*/  UMOV UR10, UR5 ;  /* 0x00000005000a7c82 */ /* 0x000fe20008000000 */
[----:B------:R-:W-:Y:S01]  /*1320*/  UMOV UR53, 0x40000040 ;  /* 0x4000004000357882 */ /* 0x000fe20000000000 */
[----:B------:R-:W-:Y:S01]  /*1330*/  HGMMA.64x96x16.F32.BF16 R24, gdesc[UR8], RZ, !UPT, gsb0 ;  /* 0x01600000081879f0 */ /* 0x000fe2000c0018ff */
[----:B------:R-:W-:Y:S01]  /*1340*/  UMOV UR55, 0x40000040 ;  /* 0x4000004000377882 */ /* 0x000fe20000000000 */
[----:B------:R-:W-:Y:S02]  /*1350*/  UIADD3 UR48, UR4, 0x6, URZ ;  /* 0x0000000604307890 */ /* 0x000fe4000fffe03f */
[----:B------:R-:W-:Y:S01]  /*1360*/  UIADD3 UR50, UR5, 0x6, URZ ;  /* 0x0000000605327890 */ /* 0x000fe2000fffe03f */
[----:B------:R-:W-:Y:S01]  /*1370*/  UMOV UR49, 0x40000040 ;  /* 0x4000004000317882 */ /* 0x000fe20000000000 */
[----:B------:R-:W-:Y:S01]  /*1380*/  UMOV UR51, 0x40000040 ;  /* 0x4000004000337882 */ /* 0x000fe20000000000 */
[----:B------:R-:W-:-:S02]  /*1390*/  UIADD3 UR8, UR4, 0x400, URZ ;  /* 0x0000040004087890 */ /* 0x000fc4000fffe03f */
[----:B------:R-:W-:Y:S01]  /*13a0*/  UIADD3 UR10, UR5, 0x300, URZ ;  /* 0x00000300050a7890 */ /* 0x000fe2000fffe03f */
[----:B------:R-:W-:Y:S01]  /*13b0*/  UMOV UR9, 0x40000040 ;  /* 0x4000004000097882 */ /* 0x000fe20000000000 */
[----:B------:R-:W-:Y:S01]  /*13c0*/  UMOV UR11, 0x40000040 ;  /* 0x40000040000b7882 */ /* 0x000fe20000000000 */
[----:B------:R-:W-:Y:S02]  /*13d0*/  UIADD3 UR12, UR4, 0x402, URZ ;  /* 0x00000402040c7890 */ /* 0x000fe4000fffe03f */
[----:B------:R-:W-:Y:S01]  /*13e0*/  UIADD3 UR14, UR5, 0x302, URZ ;  /* 0x00000302050e7890 */ /* 0x000fe2000fffe03f */
[----:B------:R-:W-:Y:S01]  /*13f0*/  UMOV UR13, 0x40000040 ;  /* 0x40000040000d7882 */ /* 0x000fe20000000000 */
        /* <DEDUP_REMOVED lines=25> */
[----:B------:R-:W-:Y:S02]  /*1590*/  WARPGROUP.DEPBAR.LE gsb0, 0x0 ;  /* 0x00008000000079c5 */ /* 0x000fe40000010000 */
[----:B------:R-:W-:-:S06]  /*15a0*/  WARPGROUP.ARRIVE ;  /* 0x00000000000079c5 */ /* 0x000fcc0000000000 */
[----:B------:R-:W-:Y:S03]  /*15b0*/  HGMMA.64x96x16.F32.BF16 R24, gdesc[UR56], R24, gsb0 ;  /* 0x01600000381879f0 */ /* 0x000fe60008001818 */
        /* <DEDUP_REMOVED lines=31> */
[----:B------:R-:W-:Y:S05]  /*17b0*/  @!P0 BRA `(.L_x_13) ;  /* 0x0000000000048947 */ /* 0x000fea0003800000 */
[----:B------:R-:W-:Y:S01]  /*17c0*/  BPT.TRAP 0x1 ;  /* 0x000000040000795c */ /* 0x000fe20000300000 */
.L_x_13:
[----:B01----:R-:W-:Y:S01]  /*17d0*/  IMAD.IADD R3, R166, 0x1, R73 ;  /* 0x00000001a6037824 */ /* 0x003fe200078e0249 */
[----:B------:R-:W-:Y:S01]  /*17e0*/  ULDC UR4, c[0x0][0x988] ;  /* 0x0002620000047ab9 */ /* 0x000fe20000000800 */
[----:B------:R-:W-:Y:S01]  /*17f0*/  P2R R20, PR, RZ, 0x1 ;  /* 0x00000001ff147803 */ /* 0x000fe20000000000 */
[----:B------:R-:W-:Y:S01]  /*1800*/  IMAD.MOV.U32 R86, RZ, RZ, R87 ;  /* 0x000000ffff567224 */ /* 0x000fe200078e0057 */
[----:B------:R-:W-:Y:S01]  /*1810*/  MOV R78, R87 ;  /* 0x00000057004e7202 */ /* 0x000fe20000000f00 */
[----:B------:R-:W-:Y:S02]  /*1820*/  IMAD R3, R88, -0x60, R3 ;  /* 0xffffffa058037824 */ /* 0x000fe400078e0203 */
[--C-:B------:R-:W-:Y:S02]  /*1830*/  IMAD.MOV.U32 R84, RZ, RZ, R87.reuse ;  /* 0x000000ffff547224 */ /* 0x100fe400078e0057 */
[--C-:B------:R-:W-:Y:S01]  /*1840*/  IMAD.MOV.U32 R82, RZ, RZ, R87.reuse ;  /* 0x000000ffff527224 */ /* 0x100fe200078e0057 */
[C---:B------:R-:W-:Y:S01]  /*1850*/  ISETP.GT.AND P6, PT, R3.reuse, RZ, PT ;  /* 0x000000ff0300720c */ /* 0x040fe20003fc4270 */
[--C-:B------:R-:W-:Y:S01]  /*1860*/  IMAD.MOV.U32 R80, RZ, RZ, R87.reuse ;  /* 0x000000ffff507224 */ /* 0x100fe200078e0057 */
[C---:B------:R-:W-:Y:S01]  /*1870*/  ISETP.GT.AND P5, PT, R3.reuse, 0x1, PT ;  /* 0x000000010300780c */ /* 0x040fe20003fa4270 */
[--C-:B------:R-:W-:Y:S01]  /*1880*/  IMAD.MOV.U32 R76, RZ, RZ, R87.reuse ;  /* 0x000000ffff4c7224 */ /* 0x100fe200078e0057 */
[----:B------:R-:W-:Y:S01]  /*1890*/  ISETP.GT.AND P4, PT, R3, 0x8, PT ;  /* 0x000000080300780c */ /* 0x000fe20003f84270 */
[--C-:B------:R-:W-:Y:S01]  /*18a0*/  IMAD.MOV.U32 R74, RZ, RZ, R87.reuse ;  /* 0x000000ffff4a7224 */ /* 0x100fe200078e0057 */
[----:B------:R-:W-:Y:S01]  /*18b0*/  FSEL R5, R24, -INF , P6 ;  /* 0xff80000018057808 */ /* 0x000fe20003000000 */
[----:B------:R-:W-:Y:S01]  /*18c0*/  IMAD.MOV.U32 R72, RZ, RZ, R87 ;  /* 0x000000ffff487224 */ /* 0x000fe200078e0057 */
[----:B------:R-:W-:-:S02]  /*18d0*/  FSEL R25, R25, -INF , P5 ;  /* 0xff80000019197808 */ /* 0x000fc40002800000 */
[----:B------:R-:W-:Y:S02]  /*18e0*/  ISETP.GT.AND P3, PT, R3, 0x9, PT ;  /* 0x000000090300780c */ /* 0x000fe40003f64270 */
[----:B------:R-:W-:Y:S02]  /*18f0*/  FSEL R13, R28, -INF , P4 ;  /* 0xff8000001c0d7808 */ /* 0x000fe40002000000 */
[----:B------:R-:W-:Y:S02]  /*1900*/  FMNMX.FTZ R0, R5, R25, !PT ;  /* 0x0000001905007209 */ /* 0x000fe40007810000 */
[----:B------:R-:W-:Y:S02]  /*1910*/  ISETP.GT.AND P2, PT, R3, 0x10, PT ;  /* 0x000000100300780c */ /* 0x000fe40003f44270 */
[----:B------:R-:W-:Y:S02]  /*1920*/  FSEL R29, R29, -INF , P3 ;  /* 0xff8000001d1d7808 */ /* 0x000fe40001800000 */
[----:B------:R-:W-:-:S02]  /*1930*/  FMNMX.FTZ R0, R13, R0, !PT ;  /* 0x000000000d007209 */ /* 0x000fc40007810000 */
[----:B------:R-:W-:Y:S02]  /*1940*/  ISETP.GT.AND P1, PT, R3, 0x11, PT ;  /* 0x000000110300780c */ /* 0x000fe40003f24270 */
[----:B------:R-:W-:Y:S02]  /*1950*/  FSEL R21, R32, -INF , P2 ;  /* 0xff80000020157808 */ /* 0x000fe40001000000 */
[----:B------:R-:W-:Y:S02]  /*1960*/  FMNMX.FTZ R0, R29, R0, !PT ;  /* 0x000000001d007209 */ /* 0x000fe40007810000 */
[----:B------:R-:W-:Y:S02]  /*1970*/  FSEL R9, R26, -INF , P6 ;  /* 0xff8000001a097808 */ /* 0x000fe40003000000 */
[----:B------:R-:W-:Y:S02]  /*1980*/  ISETP.GT.AND P6, PT, R3, 0x18, PT ;  /* 0x000000180300780c */ /* 0x000fe40003fc4270 */
[----:B------:R-:W-:-:S02]  /*1990*/  FSEL R33, R33, -INF , P1 ;  /* 0xff80000021217808 */ /* 0x000fc40000800000 */
[----:B------:R-:W-:Y:S02]  /*19a0*/  FMNMX.FTZ R0, R21, R0, !PT ;  /* 0x0000000015007209 */ /* 0x000fe40007810000 */
[----:B------:R-:W-:Y:S02]  /*19b0*/  FSEL R27, R27, -INF , P5 ;  /* 0xff8000001b1b7808 */ /* 0x000fe40002800000 */
[----:B------:R-:W-:Y:S02]  /*19c0*/  ISETP.GT.AND P5, PT, R3, 0x19, PT ;  /* 0x000000190300780c */ /* 0x000fe40003fa4270 */
[----:B------:R-:W-:Y:S02]  /*19d0*/  FSEL R75, R36, -INF , P6 ;  /* 0xff800000244b7808 */ /* 0x000fe40003000000 */
[----:B------:R-:W-:Y:S02]  /*19e0*/  FMNMX.FTZ R0, R33, R0, !PT ;  /* 0x0000000021007209 */ /* 0x000fe40007810000 */
[----:B------:R-:W-:-:S02]  /*19f0*/  FSEL R11, R30, -INF , P4 ;  /* 0xff8000001e0b7808 */ /* 0x000fc40002000000 */
        /* <DEDUP_REMOVED lines=23> */
[----:B------:R-:W-:Y:S01]  /*1b70*/  FSEL R41, R42, -INF , P4 ;  /* 0xff8000002a297808 */ /* 0x000fe20002000000 */
[----:B------:R-:W-:Y:S01]  /*1b80*/  IMAD.MOV.U32 R42, RZ, RZ, R87 ;  /* 0x000000ffff2a7224 */ /* 0x000fe200078e0057 */
[----:B------:R-:W-:-:S02]  /*1b90*/  ISETP.GT.AND P4, PT, R3, 0x38, PT ;  /* 0x000000380300780c */ /* 0x000fc40003f84270 */
[----:B------:R-:W-:Y:S02]  /*1ba0*/  FSEL R91, R49, -INF , P5 ;  /* 0xff800000315b7808 */ /* 0x000fe40002800000 */
[----:B------:R-:W-:Y:S02]  /*1bb0*/  FMNMX.FTZ R0, R89, R0, !PT ;  /* 0x0000000059007209 */ /* 0x000fe40007810000 */
[----:B------:R-:W-:Y:S02]  /*1bc0*/  FSEL R43, R43, -INF , P3 ;  /* 0xff8000002b2b7808 */ /* 0x000fe40001800000 */
[----:B------:R-:W-:Y:S02]  /*1bd0*/  ISETP.GT.AND P3, PT, R3, 0x39, PT ;  /* 0x000000390300780c */ /* 0x000fe40003f64270 */
[----:B------:R-:W-:Y:S01]  /*1be0*/  FSEL R93, R52, -INF , P4 ;  /* 0xff800000345d7808 */ /* 0x000fe20002000000 */
[----:B------:R-:W-:Y:S01]  /*1bf0*/  IMAD.MOV.U32 R52, RZ, RZ, R87 ;  /* 0x000000ffff347224 */ /* 0x000fe200078e0057 */
[----:B------:R-:W-:-:S02]  /*1c00*/  FMNMX.FTZ R0, R91, R0, !PT ;  /* 0x000000005b007209 */ /* 0x000fc40007810000 */
[----:B------:R-:W-:Y:S01]  /*1c10*/  FSEL R45, R46, -INF , P2 ;  /* 0xff8000002e2d7808 */ /* 0x000fe20001000000 */
[----:B------:R-:W-:Y:S01]  /*1c20*/  IMAD.MOV.U32 R46, RZ, RZ, R87 ;  /* 0x000000ffff2e7224 */ /* 0x000fe200078e0057 */
[----:B------:R-:W-:Y:S02]  /*1c30*/  ISETP.GT.AND P2, PT, R3, 0x40, PT ;  /* 0x000000400300780c */ /* 0x000fe40003f44270 */
[----:B------:R-:W-:Y:S02]  /*1c40*/  FSEL R95, R53, -INF , P3 ;  /* 0xff800000355f7808 */ /* 0x000fe40001800000 */
[----:B------:R-:W-:Y:S02]  /*1c50*/  FMNMX.FTZ R0, R93, R0, !PT ;  /* 0x000000005d007209 */ /* 0x000fe40007810000 */
[----:B------:R-:W-:Y:S02]  /*1c60*/  FSEL R47, R47, -INF , P1 ;  /* 0xff8000002f2f7808 */ /* 0x000fe40000800000 */
[----:B------:R-:W-:-:S02]  /*1c70*/  ISETP.GT.AND P1, PT, R3, 0x41, PT ;  /* 0x000000410300780c */ /* 0x000fc40003f24270 */
[----:B------:R-:W-:Y:S01]  /*1c80*/  FSEL R97, R56, -INF , P2 ;  /* 0xff80000038617808 */ /* 0x000fe20001000000 */
[--C-:B------:R-:W-:Y:S01]  /*1c90*/  IMAD.MOV.U32 R56, RZ, RZ, R87.reuse ;  /* 0x000000ffff387224 */ /* 0x100fe200078e0057 */
[----:B------:R-:W-:Y:S02]  /*1ca0*/  FMNMX.FTZ R0, R95, R0, !PT ;  /* 0x000000005f007209 */ /* 0x000fe40007810000 */
[----:B------:R-:W-:Y:S01]  /*1cb0*/  FSEL R49, R50, -INF , P6 ;  /* 0xff80000032317808 */ /* 0x000fe20003000000 */
[----:B------:R-:W-:Y:S01]  /*1cc0*/  IMAD.MOV.U32 R50, RZ, RZ, R87 ;  /* 0x000000ffff327224 */ /* 0x000fe200078e0057 */
[----:B------:R-:W-:Y:S02]  /*1cd0*/  ISETP.GT.AND P6, PT, R3, 0x48, PT ;  /* 0x000000480300780c */ /* 0x000fe40003fc4270 */
[----:B------:R-:W-:Y:S02]  /*1ce0*/  FSEL R99, R57, -INF , P1 ;  /* 0xff80000039637808 */ /* 0x000fe40000800000 */
[----:B------:R-:W-:-:S02]  /*1cf0*/  FMNMX.FTZ R0, R97, R0, !PT ;  /* 0x0000000061007209 */ /* 0x000fc40007810000 */
[----:B------:R-:W-:Y:S02]  /*1d00*/  FSEL R51, R51, -INF , P5 ;  /* 0xff80000033337808 */ /* 0x000fe40002800000 */
[----:B------:R-:W-:Y:S02]  /*1d10*/  ISETP.GT.AND P5, PT, R3, 0x49, PT ;  /* 0x000000490300780c */ /* 0x000fe40003fa4270 */
[----:B------:R-:W-:Y:S01]  /*1d20*/  FSEL R101, R60, -INF , P6 ;  /* 0xff8000003c657808 */ /* 0x000fe20003000000 */
[--C-:B------:R-:W-:Y:S01]  /*1d30*/  IMAD.MOV.U32 R60, RZ, RZ, R87.reuse ;  /* 0x000000ffff3c7224 */ /* 0x100fe200078e0057 */
        /* <DEDUP_REMOVED lines=11> */
[----:B------:R-:W-:Y:S02]  /*1df0*/  FSEL R57, R58, -INF , P2 ;  /* 0xff8000003a397808 */ /* 0x000fe40001000000 */
[----:B------:R-:W-:Y:S02]  /*1e00*/  ISETP.GT.AND P2, PT, R3, 0x58, PT ;  /* 0x000000580300780c */ /* 0x000fe40003f44270 */
[----:B------:R-:W-:Y:S02]  /*1e10*/  FSEL R65, R65, -INF , P3 ;  /* 0xff80000041417808 */ /* 0x000fe40001800000 */
[----:B------:R-:W-:Y:S02]  /*1e20*/  FMNMX.FTZ R0, R103, R0, !PT ;  /* 0x0000000067007209 */ /* 0x000fe40007810000 */
[----:B------:R-:W-:Y:S02]  /*1e30*/  FSEL R59, R59, -INF , P1 ;  /* 0xff8000003b3b7808 */ /* 0x000fe40000800000 */
[----:B------:R-:W-:-:S02]  /*1e40*/  ISETP.GT.AND P1, PT, R3, 0x59, PT ;  /* 0x000000590300780c */ /* 0x000fc40003f24270 */
[----:B------:R-:W-:Y:S02]  /*1e50*/  FSEL R105, R68, -INF , P2 ;  /* 0xff80000044697808 */ /* 0x000fe40001000000 */
[----:B------:R-:W-:Y:S02]  /*1e60*/  FMNMX.FTZ R0, R65, R0, !PT ;  /* 0x0000000041007209 */ /* 0x000fe40007810000 */
[----:B------:R-:W-:Y:S02]  /*1e70*/  FSEL R69, R69, -INF , P1 ;  /* 0xff80000045457808 */ /* 0x000fe40000800000 */
[----:B------:R-:W-:Y:S02]  /*1e80*/  FMNMX.FTZ R0, R105, R0, !PT ;  /* 0x0000000069007209 */ /* 0x000fe40007810000 */
[----:B------:R-:W-:Y:S02]  /*1e90*/  FSEL R63, R63, -INF , P5 ;  /* 0xff8000003f3f7808 */ /* 0x000fe40002800000 */
[----:B------:R-:W-:Y:S01]  /*1ea0*/  FMNMX.FTZ R10, R69, R0, !PT ;  /* 0x00000000450a7209 */ /* 0x000fe20007810000 */
[----:B------:R-:W-:Y:S01]  /*1eb0*/  IMAD.U32 R0, RZ, RZ, UR4 ;  /* 0x00000004ff007e24 */ /* 0x000fe2000f8e00ff */
[----:B------:R-:W-:-:S02]  /*1ec0*/  FSEL R67, R67, -INF , P3 ;  /* 0xff80000043437808 */ /* 0x000fc40001800000 */
[----:B------:R-:W-:Y:S01]  /*1ed0*/  FSEL R71, R71, -INF , P1 ;  /* 0xff80000047477808 */ /* 0x000fe20000800000 */
[----:B------:R-:W0:Y:S01]  /*1ee0*/  SHFL.BFLY PT, R3, R10, 0x2, 0x1f ;  /* 0x0c401f000a037f89 */ /* 0x000e2200000e0000 */
[----:B------:R-:W-:Y:S02]  /*1ef0*/  R2UR UR4, R4 ;  /* 0x00000000040472ca */ /* 0x000fe400000e0000 */
[-C--:B------:R-:W-:Y:S02]  /*1f00*/  MOV R68, R87.reuse ;  /* 0x0000005700447202 */ /* 0x080fe40000000f00 */
[-C--:B------:R-:W-:Y:S02]  /*1f10*/  MOV R58, R87.reuse ;  /* 0x00000057003a7202 */ /* 0x080fe40000000f00 */
[-C--:B------:R-:W-:Y:S02]  /*1f20*/  MOV R48, R87.reuse ;  /* 0x0000005700307202 */ /* 0x080fe40000000f00 */
[----:B------:R-:W-:-:S05]  /*1f30*/  MOV R44, R87 ;  /* 0x00000057002c7202 */ /* 0x000fca0000000f00 */
[----:B------:R-:W-:-:S04]  /*1f40*/  UIADD3 UR4, UR4, 0x2a840, URZ ;  /* 0x0002a84004047890 */ /* 0x000fc8000fffe03f */
[----:B------:R-:W-:Y:S01]  /*1f50*/  UPRMT UR4, UR40, 0x654, UR4 ;  /* 0x0000065428047896 */ /* 0x000fe20008000004 */
[----:B0-----:R-:W-:-:S08]  /*1f60*/  FMNMX.FTZ R12, R10, R3, !PT ;  /* 0x000000030a0c7209 */ /* 0x001fd00007810000 */
[----:B------:R-:W-:Y:S01]  /*1f70*/  SYNCS.ARRIVE.TRANS64.RED.A1T0 RZ, [UR4], RZ ;  /* 0x000000ffffff79a7 */ /* 0x000fe20008100404 */
[----:B------:R-:W0:Y:S02]  /*1f80*/  SHFL.BFLY PT, R3, R12, 0x1, 0x1f ;  /* 0x0c201f000c037f89 */ /* 0x000e2400000e0000 */
[----:B0-----:R-:W-:-:S04]  /*1f90*/  FMNMX.FTZ R3, R12, R3, !PT ;  /* 0x000000030c037209 */ /* 0x001fc80007810000 */
[C---:B------:R-:W-:Y:S01]  /*1fa0*/  FSETP.NEU.FTZ.AND P0, PT, R3.reuse, -INF , PT ;  /* 0xff8000000300780b */ /* 0x040fe20003f1d000 */
[----:B------:R-:W-:-:S05]  /*1fb0*/  FMUL.FTZ R8, R3, R0 ;  /* 0x0000000003087220 */ /* 0x000fca0000410000 */
[----:B------:R-:W-:Y:S02]  /*1fc0*/  FSEL R14, R8, RZ, P0 ;  /* 0x000000ff080e7208 */ /* 0x000fe40000000000 */
[----:B------:R-:W-:Y:S02]  /*1fd0*/  FMNMX.FTZ R8, R9, R27, !PT ;  /* 0x0000001b09087209 */ /* 0x000fe40007810000 */
[----:B------:R-:W-:Y:S01]  /*1fe0*/  ISETP.NE.AND P0, PT, R20, RZ, PT ;  /* 0x000000ff1400720c */ /* 0x000fe20003f05270 */
[--C-:B------:R-:W-:Y:S01]  /*1ff0*/  FFMA.FTZ R13, R13, R0, -R14.reuse ;  /* 0x000000000d0d7223 */ /* 0x100fe2000001080e */
[----:B------:R-:W-:Y:S01]  /*2000*/  FMNMX.FTZ R8, R11, R8, !PT ;  /* 0x000000080b087209 */ /* 0x000fe20007810000 */
[-CC-:B------:R-:W-:Y:S01]  /*2010*/  FFMA.FTZ R21, R21, R0.reuse, -R14.reuse ;  /* 0x0000000015157223 */ /* 0x180fe2000001080e */
[--C-:B------:R-:W-:Y:S01]  /*2020*/  FFMA.FTZ R25, R25, R0, -R14.reuse ;  /* 0x0000000019197223 */ /* 0x100fe2000001080e */
[----:B------:R0:W-:Y:S01]  /*2030*/  MUFU.EX2 R138, R13 ;  /* 0x0000000d008a7308 */ /* 0x0001e20000000800 */
[----:B------:R-:W-:Y:S01]  /*2040*/  FMNMX.FTZ R8, R31, R8, !PT ;  /* 0x000000081f087209 */ /* 0x000fe20007810000 */
[-CC-:B------:R-:W-:Y:S01]  /*2050*/  FFMA.FTZ R5, R5, R0.reuse, -R14.reuse ;  /* 0x0000000005057223 */ /* 0x180fe2000001080e */
[-CC-:B------:R-:W-:Y:S01]  /*2060*/  FFMA.FTZ R29, R29, R0.reuse, -R14.reuse ;  /* 0x000000001d1d7223 */ /* 0x180fe2000001080e */
[--C-:B------:R-:W-:Y:S01]  /*2070*/  FFMA.FTZ R33, R33, R0, -R14.reuse ;  /* 0x0000000021217223 */ /* 0x100fe2000001080e */
[----:B------:R-:W-:Y:S01]  /*2080*/  FMNMX.FTZ R8, R15, R8, !PT ;  /* 0x000000080f087209 */ /* 0x000fe20007810000 */
[-CC-:B------:R-:W-:Y:S01]  /*2090*/  FFMA.FTZ R75, R75, R0.reuse, -R14.reuse ;  /* 0x000000004b4b7223 */ /* 0x180fe2000001080e */
[--C-:B------:R-:W-:Y:S01]  /*20a0*/  FFMA.FTZ R77, R77, R0, -R14.reuse ;  /* 0x000000004d4d7223 */ /* 0x100fe2000001080e */
[----:B------:R1:W-:Y:S01]  /*20b0*/  MUFU.EX2 R140, R21 ;  /* 0x00000015008c7308 */ /* 0x0003e20000000800 */
[----:B------:R-:W-:Y:S01]  /*20c0*/  FMNMX.FTZ R8, R35, R8, !PT ;  /* 0x0000000823087209 */ /* 0x000fe20007810000 */
[-CC-:B------:R-:W-:Y:S01]  /*20d0*/  FFMA.FTZ R79, R79, R0.reuse, -R14.reuse ;  /* 0x000000004f4f7223 */ /* 0x180fe2000001080e */
[----:B0-----:R-:W-:Y:S01]  /*20e0*/  FSEL R13, R62, -INF , P6 ;  /* 0xff8000003e0d7808 */ /* 0x001fe20003000000 */
[--C-:B------:R-:W-:Y:S01]  /*20f0*/  FFMA.FTZ R81, R81, R0, -R14.reuse ;  /* 0x0000000051517223 */ /* 0x100fe2000001080e */
[----:B------:R-:W-:Y:S01]  /*2100*/  FMNMX.FTZ R8, R37, R8, !PT ;  /* 0x0000000825087209 */ /* 0x000fe20007810000 */
[-CC-:B------:R-:W-:Y:S01]  /*2110*/  FFMA.FTZ R83, R83, R0.reuse, -R14.reuse ;  /* 0x0000000053537223 */ /* 0x180fe2000001080e */
[--C-:B------:R-:W-:Y:S01]  /*2120*/  FFMA.FTZ R85, R85, R0, -R14.reuse ;  /* 0x0000000055557223 */ /* 0x100fe2000001080e */
[----:B------:R0:W-:Y:S01]  /*2130*/  MUFU.EX2 R107, R25 ;  /* 0x00000019006b7308 */ /* 0x0001e20000000800 */
[----:B------:R-:W-:Y:S01]  /*2140*/  FMNMX.FTZ R8, R39, R8, !PT ;  /* 0x0000000827087209 */ /* 0x000fe20007810000 */
[-CC-:B------:R-:W-:Y:S01]  /*2150*/  FFMA.FTZ R89, R89, R0.reuse, -R14.reuse ;  /* 0x0000000059597223 */ /* 0x180fe2000001080e */
[----:B-1----:R-:W-:Y:S01]  /*2160*/  FSEL R21, R66, -INF , P4 ;  /* 0xff80000042157808 */ /* 0x002fe20002000000 */
[--C-:B------:R-:W-:Y:S01]  /*2170*/  FFMA.FTZ R91, R91, R0, -R14.reuse ;  /* 0x000000005b5b7223 */ /* 0x100fe2000001080e */
[----:B------:R-:W-:Y:S01]  /*2180*/  FMNMX.FTZ R8, R41, R8, !PT ;  /* 0x0000000829087209 */ /* 0x000fe20007810000 */
[-CC-:B------:R-:W-:Y:S01]  /*2190*/  FFMA.FTZ R93, R93, R0.reuse, -R14.reuse ;  /* 0x000000005d5d7223 */ /* 0x180fe2000001080e */
[--C-:B------:R-:W-:Y:S01]  /*21a0*/  FFMA.FTZ R95, R95, R0, -R14.reuse ;  /* 0x000000005f5f7223 */ /* 0x100fe2000001080e */
[----:B------:R-:W1:Y:S01]  /*21b0*/  MUFU.EX2 R136, R5 ;  /* 0x0000000500887308 */ /* 0x000e620000000800 */
[----:B------:R-:W-:Y:S01]  /*21c0*/  FMNMX.FTZ R8, R43, R8, !PT ;  /* 0x000000082b087209 */ /* 0x000fe20007810000 */
[-CC-:B------:R-:W-:Y:S01]  /*21d0*/  FFMA.FTZ R97, R97, R0.reuse, -R14.reuse ;  /* 0x0000000061617223 */ /* 0x180fe2000001080e */
[----:B0-----:R-:W-:Y:S01]  /*21e0*/  FSEL R25, R70, -INF , P2 ;  /* 0xff80000046197808 */ /* 0x001fe20001000000 */
[--C-:B------:R-:W-:Y:S01]  /*21f0*/  FFMA.FTZ R99, R99, R0, -R14.reuse ;  /* 0x0000000063637223 */ /* 0x100fe2000001080e */
[----:B------:R-:W-:Y:S01]  /*2200*/  FMNMX.FTZ R8, R45, R8, !PT ;  /* 0x000000082d087209 */ /* 0x000fe20007810000 */
[-CC-:B------:R-:W-:Y:S01]  /*2210*/  FFMA.FTZ R101, R101, R0.reuse, -R14.reuse ;  /* 0x0000000065657223 */ /* 0x180fe2000001080e */
[--C-:B------:R-:W-:Y:S01]  /*2220*/  FFMA.FTZ R61, R61, R0, -R14.reuse ;  /* 0x000000003d3d7223 */ /* 0x100fe2000001080e */
[----:B------:R-:W0:Y:S01]  /*2230*/  MUFU.EX2 R29, R29 ;  /* 0x0000001d001d7308 */ /* 0x000e220000000800 */
[----:B------:R-:W-:Y:S01]  /*2240*/  FMNMX.FTZ R8, R47, R8, !PT ;  /* 0x000000082f087209 */ /* 0x000fe20007810000 */
[-CC-:B------:R-:W-:Y:S01]  /*2250*/  FFMA.FTZ R103, R103, R0.reuse, -R14.reuse ;  /* 0x0000000067677223 */ /* 0x180fe2000001080e */
[-CC-:B------:R-:W-:Y:S01]  /*2260*/  FFMA.FTZ R65, R65, R0.reuse, -R14.reuse ;  /* 0x0000000041417223 */ /* 0x180fe2000001080e */
[--C-:B------:R-:W-:Y:S01]  /*2270*/  FFMA.FTZ R105, R105, R0, -R14.reuse ;  /* 0x0000000069697223 */ /* 0x100fe2000001080e */
[----:B------:R-:W-:Y:S01]  /*2280*/  FMNMX.FTZ R8, R49, R8, !PT ;  /* 0x0000000831087209 */ /* 0x000fe20007810000 */
[----:B------:R-:W-:Y:S01]  /*2290*/  FFMA.FTZ R14, R69, R0, -R14 ;  /* 0x00000000450e7223 */ /* 0x000fe2000001080e */
[--C-:B------:R-:W-:Y:S01]  /*22a0*/  IMAD.MOV.U32 R70, RZ, RZ, R87.reuse ;  /* 0x000000ffff467224 */ /* 0x100fe200078e0057 */
[----:B------:R-:W-:Y:S01]  /*22b0*/  MUFU.EX2 R33, R33 ;  /* 0x0000002100217308 */ /* 0x000fe20000000800 */
[----:B------:R-:W-:Y:S01]  /*22c0*/  FMNMX.FTZ R8, R51, R8, !PT ;  /* 0x0000000833087209 */ /* 0x000fe20007810000 */
[----:B------:R-:W-:-:S02]  /*22d0*/  IMAD.MOV.U32 R69, RZ, RZ, R87 ;  /* 0x000000ffff457224 */ /* 0x000fc400078e0057 */
[--C-:B------:R-:W-:Y:S01]  /*22e0*/  IMAD.MOV.U32 R66, RZ, RZ, R87.reuse ;  /* 0x000000ffff427224 */ /* 0x100fe200078e0057 */
[----:B------:R-:W-:Y:S01]  /*22f0*/  FMNMX.FTZ R8, R53, R8, !PT ;  /* 0x0000000835087209 */ /* 0x000fe20007810000 */
[----:B------:R-:W-:Y:S02]  /*2300*/  IMAD.MOV.U32 R62, RZ, RZ, R87 ;  /* 0x000000ffff3e7224 */ /* 0x000fe400078e0057 */
[----:B------:R-:W-:Y:S01]  /*2310*/  MUFU.EX2 R75, R75 ;  /* 0x0000004b004b7308 */ /* 0x000fe20000000800 */
[----:B------:R-:W-:-:S04]  /*2320*/  FMNMX.FTZ R8, R55, R8, !PT ;  /* 0x0000000837087209 */ /* 0x000fc80007810000 */
[----:B------:R-:W-:-:S03]  /*2330*/  FMNMX.FTZ R8, R57, R8, !PT ;  /* 0x0000000839087209 */ /* 0x000fc60007810000 */
[----:B------:R2:W-:Y:S01]  /*2340*/  MUFU.EX2 R142, R77 ;  /* 0x0000004d008e7308 */ /* 0x0005e20000000800 */
[----:B------:R-:W-:-:S04]  /*2350*/  FMNMX.FTZ R8, R59, R8, !PT ;  /* 0x000000083b087209 */ /* 0x000fc80007810000 */
[----:B------:R-:W-:-:S03]  /*2360*/  FMNMX.FTZ R8, R13, R8, !PT ;  /* 0x000000080d087209 */ /* 0x000fc60007810000 */
[----:B------:R-:W-:Y:S01]  /*2370*/  MUFU.EX2 R79, R79 ;  /* 0x0000004f004f7308 */ /* 0x000fe20000000800 */
[----:B------:R-:W-:Y:S01]  /*2380*/  FMNMX.FTZ R8, R63, R8, !PT ;  /* 0x000000083f087209 */ /* 0x000fe20007810000 */
[----:B--2---:R-:W-:-:S03]  /*2390*/  IMAD.MOV.U32 R77, RZ, RZ, R87 ;  /* 0x000000ffff4d7224 */ /* 0x004fc600078e0057 */
[----:B------:R-:W-:-:S03]  /*23a0*/  FMNMX.FTZ R8, R21, R8, !PT ;  /* 0x0000000815087209 */ /* 0x000fc60007810000 */
[----:B------:R2:W-:Y:S01]  /*23b0*/  MUFU.EX2 R144, R81 ;  /* 0x0000005100907308 */ /* 0x0005e20000000800 */
[----:B------:R-:W-:-:S04]  /*23c0*/  FMNMX.FTZ R8, R67, R8, !PT ;  /* 0x0000000843087209 */ /* 0x000fc80007810000 */
[----:B------:R-:W-:-:S03]  /*23d0*/  FMNMX.FTZ R8, R25, R8, !PT ;  /* 0x0000000819087209 */ /* 0x000fc60007810000 */
[----:B------:R-:W-:Y:S01]  /*23e0*/  MUFU.EX2 R83, R83 ;  /* 0x0000005300537308 */ /* 0x000fe20000000800 */
[----:B------:R-:W-:Y:S01]  /*23f0*/  FMNMX.FTZ R8, R71, R8, !PT ;  /* 0x0000000847087209 */ /* 0x000fe20007810000 */
[----:B--2---:R-:W-:-:S04]  /*2400*/  IMAD.MOV.U32 R81, RZ, RZ, R87 ;  /* 0x000000ffff517224 */ /* 0x004fc800078e0057 */
[----:B------:R-:W2:Y:S02]  /*2410*/  SHFL.BFLY PT, R5, R8, 0x2, 0x1f ;  /* 0x0c401f0008057f89 */ /* 0x000ea400000e0000 */
[----:B------:R3:W-:Y:S08]  /*2420*/  MUFU.EX2 R146, R85 ;  /* 0x0000005500927308 */ /* 0x0007f00000000800 */
[----:B------:R-:W-:Y:S01]  /*2430*/  MUFU.EX2 R89, R89 ;  /* 0x0000005900597308 */ /* 0x000fe20000000800 */
[----:B---3--:R-:W-:-:S07]  /*2440*/  IMAD.MOV.U32 R85, RZ, RZ, R87 ;  /* 0x000000ffff557224 */ /* 0x008fce00078e0057 */
[----:B------:R-:W-:Y:S01]  /*2450*/  MUFU.EX2 R148, R91 ;  /* 0x0000005b00947308 */ /* 0x000fe20000000800 */
[----:B--2---:R-:W-:-:S07]  /*2460*/  FMNMX.FTZ R10, R8, R5, !PT ;  /* 0x00000005080a7209 */ /* 0x004fce0007810000 */
[----:B------:R-:W-:Y:S01]  /*2470*/  MUFU.EX2 R93, R93 ;  /* 0x0000005d005d7308 */ /* 0x000fe20000000800 */
[----:B------:R-:W2:Y:S07]  /*2480*/  SHFL.BFLY PT, R5, R10, 0x1, 0x1f ;  /* 0x0c201f000a057f89 */ /* 0x000eae00000e0000 */
[----:B------:R-:W-:Y:S08]  /*2490*/  MUFU.EX2 R150, R95 ;  /* 0x0000005f00967308 */ /* 0x000ff00000000800 */
[----:B------:R-:W-:Y:S08]  /*24a0*/  MUFU.EX2 R97, R97 ;  /* 0x0000006100617308 */ /* 0x000ff00000000800 */
[----:B------:R-:W-:Y:S01]  /*24b0*/  MUFU.EX2 R152, R99 ;  /* 0x0000006300987308 */ /* 0x000fe20000000800 */
[----:B--2---:R-:W-:-:S04]  /*24c0*/  FMNMX.FTZ R5, R10, R5, !PT ;  /* 0x000000050a057209 */ /* 0x004fc80007810000 */
[C---:B------:R-:W-:Y:S01]  /*24d0*/  FSETP.NEU.FTZ.AND P1, PT, R5.reuse, -INF , PT ;  /* 0xff8000000500780b */ /* 0x040fe20003f3d000 */
[----:B------:R-:W-:Y:S02]  /*24e0*/  FMUL.FTZ R8, R5, R0 ;  /* 0x0000000005087220 */ /* 0x000fe40000410000 */
[----:B------:R-:W-:Y:S03]  /*24f0*/  MUFU.EX2 R101, R101 ;  /* 0x0000006500657308 */ /* 0x000fe60000000800 */
[----:B------:R-:W-:Y:S02]  /*2500*/  FSEL R8, R8, RZ, P1 ;  /* 0x000000ff08087208 */ /* 0x000fe40000800000 */
[----:B------:R-:W-:-:S03]  /*2510*/  ISETP.GE.AND P1, PT, R73, 0x61, PT ;  /* 0x000000614900780c */ /* 0x000fc60003f26270 */
[----:B------:R-:W-:Y:S01]  /*2520*/  MUFU.EX2 R154, R61 ;  /* 0x0000003d009a7308 */ /* 0x000fe20000000800 */
[-CC-:B------:R-:W-:Y:S01]  /*2530*/  FFMA.FTZ R9, R9, R0.reuse, -R8.reuse ;  /* 0x0000000009097223 */ /* 0x180fe20000010808 */
[-CC-:B------:R-:W-:Y:S01]  /*2540*/  FFMA.FTZ R27, R27, R0.reuse, -R8.reuse ;  /* 0x000000001b1b7223 */ /* 0x180fe20000010808 */
[-CC-:B------:R-:W-:Y:S01]  /*2550*/  FFMA.FTZ R11, R11, R0.reuse, -R8.reuse ;  /* 0x000000000b0b7223 */ /* 0x180fe20000010808 */
[-CC-:B------:R-:W-:Y:S01]  /*2560*/  FFMA.FTZ R31, R31, R0.reuse, -R8.reuse ;  /* 0x000000001f1f7223 */ /* 0x180fe20000010808 */
[-CC-:B------:R-:W-:Y:S01]  /*2570*/  FFMA.FTZ R15, R15, R0.reuse, -R8.reuse ;  /* 0x000000000f0f7223 */ /* 0x180fe20000010808 */
[-CC-:B------:R-:W-:Y:S01]  /*2580*/  FFMA.FTZ R35, R35, R0.reuse, -R8.reuse ;  /* 0x0000000023237223 */ /* 0x180fe20000010808 */
[-CC-:B------:R-:W-:Y:S01]  /*2590*/  FFMA.FTZ R37, R37, R0.reuse, -R8.reuse ;  /* 0x0000000025257223 */ /* 0x180fe20000010808 */
        /* <DEDUP_REMOVED lines=8> */
[----:B------:R1:W2:Y:S01]  /*2620*/  MUFU.EX2 R10, R27 ;  /* 0x0000001b000a7308 */ /* 0x0002a20000000800 */
[-CC-:B------:R-:W-:Y:S01]  /*2630*/  FFMA.FTZ R53, R53, R0.reuse, -R8.reuse ;  /* 0x0000000035357223 */ /* 0x180fe20000010808 */
[-CC-:B------:R-:W-:Y:S01]  /*2640*/  FFMA.FTZ R55, R55, R0.reuse, -R8.reuse ;  /* 0x0000000037377223 */ /* 0x180fe20000010808 */
[-CC-:B------:R-:W-:Y:S01]  /*2650*/  FFMA.FTZ R57, R57, R0.reuse, -R8.reuse ;  /* 0x0000000039397223 */ /* 0x180fe20000010808 */
[-CC-:B------:R-:W-:Y:S01]  /*2660*/  FFMA.FTZ R59, R59, R0.reuse, -R8.reuse ;  /* 0x000000003b3b7223 */ /* 0x180fe20000010808 */
[-CC-:B------:R-:W-:Y:S01]  /*2670*/  FFMA.FTZ R13, R13, R0.reuse, -R8.reuse ;  /* 0x000000000d0d7223 */ /* 0x180fe20000010808 */
[-CC-:B------:R-:W-:Y:S01]  /*2680*/  FFMA.FTZ R63, R63, R0.reuse, -R8.reuse ;  /* 0x000000003f3f7223 */ /* 0x180fe20000010808 */
[-CC-:B------:R-:W-:Y:S01]  /*2690*/  FFMA.FTZ R21, R21, R0.reuse, -R8.reuse ;  /* 0x0000000015157223 */ /* 0x180fe20000010808 */
[----:B------:R-:W3:Y:S01]  /*26a0*/  MUFU.EX2 R11, R11 ;  /* 0x0000000b000b7308 */ /* 0x000ee20000000800 */
[----:B-1----:R-:W-:Y:S01]  /*26b0*/  FADD.FTZ R27, R136, R107 ;  /* 0x0000006b881b7221 */ /* 0x002fe20000010000 */
[-CC-:B------:R-:W-:Y:S01]  /*26c0*/  FFMA.FTZ R67, R67, R0.reuse, -R8.reuse ;  /* 0x0000000043437223 */ /* 0x180fe20000010808 */
[-CC-:B------:R-:W-:Y:S01]  /*26d0*/  FFMA.FTZ R25, R25, R0.reuse, -R8.reuse ;  /* 0x0000000019197223 */ /* 0x180fe20000010808 */
[----:B------:R-:W-:Y:S01]  /*26e0*/  FFMA.FTZ R71, R71, R0, -R8 ;  /* 0x0000000047477223 */ /* 0x000fe20000010808 */
[----:B------:R-:W-:Y:S01]  /*26f0*/  FADD.FTZ R32, R138, R27 ;  /* 0x0000001b8a207221 */ /* 0x000fe20000010000 */
[C---:B0-----:R-:W-:Y:S01]  /*2700*/  F2FP.BF16.F32.PACK_AB R138, R29.reuse, R138 ;  /* 0x0000008a1d8a723e */ /* 0x041fe200000010ff */
[----:B------:R-:W-:Y:S01]  /*2710*/  IMAD.MOV.U32 R61, RZ, RZ, R87 ;  /* 0x000000ffff3d7224 */ /* 0x000fe200078e0057 */
[----:B------:R0:W1:Y:S01]  /*2720*/  MUFU.EX2 R12, R31 ;  /* 0x0000001f000c7308 */ /* 0x0000620000000800 */
[----:B------:R-:W-:Y:S01]  /*2730*/  FADD.FTZ R27, R29, R32 ;  /* 0x000000201d1b7221 */ /* 0x000fe20000010000 */
[----:B--2---:R-:W-:Y:S01]  /*2740*/  FADD.FTZ R32, R9, R10 ;  /* 0x0000000a09207221 */ /* 0x004fe20000010000 */
[----:B------:R-:W-:-:S02]  /*2750*/  F2FP.BF16.F32.PACK_AB R137, R10, R9 ;  /* 0x000000090a89723e */ /* 0x000fc400000010ff */
[----:B------:R-:W-:Y:S01]  /*2760*/  FADD.FTZ R34, R140, R27 ;  /* 0x0000001b8c227221 */ /* 0x000fe20000010000 */
[C---:B------:R-:W-:Y:S02]  /*2770*/  F2FP.BF16.F32.PACK_AB R140, R33.reuse, R140 ;  /* 0x0000008c218c723e */ /* 0x040fe400000010ff */
[----:B------:R-:W2:Y:S01]  /*2780*/  MUFU.EX2 R15, R15 ;  /* 0x0000000f000f7308 */ /* 0x000ea20000000800 */
[----:B------:R-:W-:Y:S01]  /*2790*/  FADD.FTZ R34, R33, R34 ;  /* 0x0000002221227221 */ /* 0x000fe20000010000 */
[----:B---3--:R-:W-:Y:S01]  /*27a0*/  FADD.FTZ R27, R11, R32 ;  /* 0x000000200b1b7221 */ /* 0x008fe20000010000 */
[----:B------:R-:W-:Y:S01]  /*27b0*/  F2FP.BF16.F32.PACK_AB R136, R107, R136 ;  /* 0x000000886b88723e */ /* 0x000fe200000010ff */
[----:B------:R-:W-:Y:S02]  /*27c0*/  IMAD.MOV.U32 R33, RZ, RZ, R87 ;  /* 0x000000ffff217224 */ /* 0x000fe400078e0057 */
[----:B0-----:R-:W-:Y:S01]  /*27d0*/  FADD.FTZ R31, R75, R34 ;  /* 0x000000224b1f7221 */ /* 0x001fe20000010000 */
[----:B------:R-:W-:Y:S01]  /*27e0*/  MOV R73, R87 ;  /* 0x0000005700497202 */ /* 0x000fe20000000f00 */
[----:B------:R0:W3:Y:S01]  /*27f0*/  MUFU.EX2 R20, R35 ;  /* 0x0000002300147308 */ /* 0x0000e20000000800 */
[----:B-1----:R-:W-:Y:S01]  /*2800*/  FADD.FTZ R34, R12, R27 ;  /* 0x0000001b0c227221 */ /* 0x002fe20000010000 */
[C---:B------:R-:W-:Y:S01]  /*2810*/  FADD.FTZ R36, R142.reuse, R31 ;  /* 0x0000001f8e247221 */ /* 0x040fe20000010000 */
[----:B------:R-:W-:Y:S01]  /*2820*/  F2FP.BF16.F32.PACK_AB R142, R142, R75 ;  /* 0x0000004b8e8e723e */ /* 0x000fe200000010ff */
[----:B------:R-:W-:Y:S01]  /*2830*/  IMAD.MOV.U32 R75, RZ, RZ, R87 ;  /* 0x000000ffff4b7224 */ /* 0x000fe200078e0057 */
[----:B------:R-:W-:Y:S01]  /*2840*/  F2FP.BF16.F32.PACK_AB R139, R12, R11 ;  /* 0x0000000b0c8b723e */ /* 0x000fe200000010ff */
[----:B------:R-:W-:Y:S01]  /*2850*/  FADD.FTZ R31, R79, R36 ;  /* 0x000000244f1f7221 */ /* 0x000fe20000010000 */
[----:B------:R-:W-:Y:S01]  /*2860*/  IMAD.MOV.U32 R11, RZ, RZ, 0x3f800000 ;  /* 0x3f800000ff0b7424 */ /* 0x000fe200078e00ff */
[----:B------:R-:W1:Y:S01]  /*2870*/  MUFU.EX2 R37, R37 ;  /* 0x0000002500257308 */ /* 0x000e620000000800 */
[----:B--2---:R-:W-:Y:S01]  /*2880*/  FADD.FTZ R27, R15, R34 ;  /* 0x000000220f1b7221 */ /* 0x004fe20000010000 */
[C---:B------:R-:W-:Y:S01]  /*2890*/  FADD.FTZ R36, R144.reuse, R31 ;  /* 0x0000001f90247221 */ /* 0x040fe20000010000 */
[----:B------:R-:W-:Y:S01]  /*28a0*/  F2FP.BF16.F32.PACK_AB R144, R144, R79 ;  /* 0x0000004f9090723e */ /* 0x000fe200000010ff */
[----:B------:R-:W-:-:S02]  /*28b0*/  IMAD.MOV.U32 R79, RZ, RZ, R87 ;  /* 0x000000ffff4f7224 */ /* 0x000fc400078e0057 */
[----:B------:R-:W-:Y:S01]  /*28c0*/  FADD.FTZ R31, R83, R36 ;  /* 0x00000024531f7221 */ /* 0x000fe20000010000 */
[----:B0-----:R-:W-:Y:S01]  /*28d0*/  IMAD.MOV.U32 R35, RZ, RZ, R87 ;  /* 0x000000ffff237224 */ /* 0x001fe200078e0057 */
[----:B------:R0:W2:Y:S01]  /*28e0*/  MUFU.EX2 R24, R39 ;  /* 0x0000002700187308 */ /* 0x0000a20000000800 */
[----:B---3--:R-:W-:Y:S01]  /*28f0*/  FADD.FTZ R34, R20, R27 ;  /* 0x0000001b14227221 */ /* 0x008fe20000010000 */
[C---:B------:R-:W-:Y:S01]  /*2900*/  FADD.FTZ R36, R146.reuse, R31 ;  /* 0x0000001f92247221 */ /* 0x040fe20000010000 */
[----:B------:R-:W-:Y:S02]  /*2910*/  F2FP.BF16.F32.PACK_AB R146, R146, R83 ;  /* 0x000000539292723e */ /* 0x000fe400000010ff */
[----:B------:R-:W-:Y:S01]  /*2920*/  F2FP.BF16.F32.PACK_AB R141, R20, R15 ;  /* 0x0000000f148d723e */ /* 0x000fe200000010ff */
[----:B------:R-:W-:Y:S01]  /*2930*/  FADD.FTZ R31, R89, R36 ;  /* 0x00000024591f7221 */ /* 0x000fe20000010000 */
[----:B------:R-:W-:Y:S01]  /*2940*/  MOV R83, R87 ;  /* 0x0000005700537202 */ /* 0x000fe20000000f00 */
[----:B------:R-:W3:Y:S01]  /*2950*/  MUFU.EX2 R41, R41 ;  /* 0x0000002900297308 */ /* 0x000ee20000000800 */
[----:B-1----:R-:W-:Y:S01]  /*2960*/  FADD.FTZ R27, R37, R34 ;  /* 0x00000022251b7221 */ /* 0x002fe20000010000 */
[C---:B------:R-:W-:Y:S01]  /*2970*/  FADD.FTZ R36, R148.reuse, R31 ;  /* 0x0000001f94247221 */ /* 0x040fe20000010000 */
[----:B------:R-:W-:Y:S01]  /*2980*/  F2FP.BF16.F32.PACK_AB R148, R148, R89 ;  /* 0x000000599494723e */ /* 0x000fe200000010ff */
[----:B0-----:R-:W-:-:S02]  /*2990*/  IMAD.MOV.U32 R39, RZ, RZ, R87 ;  /* 0x000000ffff277224 */ /* 0x001fc400078e0057 */
[----:B------:R-:W-:Y:S02]  /*29a0*/  FADD.FTZ R31, R93, R36 ;  /* 0x000000245d1f7221 */ /* 0x000fe40000010000 */
[----:B------:R0:W1:Y:S01]  /*29b0*/  MUFU.EX2 R26, R43 ;  /* 0x0000002b001a7308 */ /* 0x0000620000000800 */
[----:B--2---:R-:W-:Y:S01]  /*29c0*/  FADD.FTZ R34, R24, R27 ;  /* 0x0000001b18227221 */ /* 0x004fe20000010000 */
[----:B------:R-:W-:Y:S01]  /*29d0*/  FADD.FTZ R38, R150, R31 ;  /* 0x0000001f96267221 */ /* 0x000fe20000010000 */
[----:B------:R-:W-:Y:S01]  /*29e0*/  F2FP.BF16.F32.PACK_AB R143, R24, R37 ;  /* 0x00000025188f723e */ /* 0x000fe200000010ff */
[--C-:B------:R-:W-:Y:S01]  /*29f0*/  IMAD.MOV.U32 R37, RZ, RZ, R87.reuse ;  /* 0x000000ffff257224 */ /* 0x100fe200078e0057 */
[----:B------:R-:W-:Y:S01]  /*2a00*/  F2FP.BF16.F32.PACK_AB R150, R150, R93 ;  /* 0x0000005d9696723e */ /* 0x000fe200000010ff */
[----:B------:R-:W-:Y:S01]  /*2a10*/  FADD.FTZ R31, R97, R38 ;  /* 0x00000026611f7221 */ /* 0x000fe20000010000 */
[----:B------:R-:W-:Y:S01]  /*2a20*/  MOV R24, R87 ;  /* 0x0000005700187202 */ /* 0x000fe20000000f00 */
[----:B------:R-:W2:Y:S01]  /*2a30*/  MUFU.EX2 R45, R45 ;  /* 0x0000002d002d7308 */ /* 0x000ea20000000800 */
[----:B---3--:R-:W-:Y:S01]  /*2a40*/  FADD.FTZ R27, R41, R34 ;  /* 0x00000022291b7221 */ /* 0x008fe20000010000 */
[----:B0-----:R-:W-:-:S06]  /*2a50*/  IMAD.MOV.U32 R43, RZ, RZ, R87 ;  /* 0x000000ffff2b7224 */ /* 0x001fcc00078e0057 */
[----:B------:R0:W3:Y:S01]  /*2a60*/  MUFU.EX2 R28, R47 ;  /* 0x0000002f001c7308 */ /* 0x0000e20000000800 */
[C---:B-1----:R-:W-:Y:S01]  /*2a70*/  FADD.FTZ R34, R26.reuse, R27 ;  /* 0x0000001b1a227221 */ /* 0x042fe20000010000 */
[----:B------:R-:W-:Y:S01]  /*2a80*/  F2FP.BF16.F32.PACK_AB R145, R26, R41 ;  /* 0x000000291a91723e */ /* 0x000fe200000010ff */
[--C-:B------:R-:W-:Y:S02]  /*2a90*/  IMAD.MOV.U32 R41, RZ, RZ, R87.reuse ;  /* 0x000000ffff297224 */ /* 0x100fe400078e0057 */
[----:B------:R-:W-:-:S03]  /*2aa0*/  IMAD.MOV.U32 R26, RZ, RZ, R87 ;  /* 0x000000ffff1a7224 */ /* 0x000fc600078e0057 */
[----:B------:R-:W1:Y:S01]  /*2ab0*/  MUFU.EX2 R49, R49 ;  /* 0x0000003100317308 */ /* 0x000e620000000800 */
[----:B--2---:R-:W-:Y:S01]  /*2ac0*/  FADD.FTZ R27, R45, R34 ;  /* 0x000000222d1b7221 */ /* 0x004fe20000010000 */
[----:B0-----:R-:W-:-:S06]  /*2ad0*/  IMAD.MOV.U32 R47, RZ, RZ, R87 ;  /* 0x000000ffff2f7224 */ /* 0x001fcc00078e0057 */
[----:B------:R0:W2:Y:S01]  /*2ae0*/  MUFU.EX2 R30, R51 ;  /* 0x00000033001e7308 */ /* 0x0000a20000000800 */
[C---:B---3--:R-:W-:Y:S01]  /*2af0*/  FADD.FTZ R36, R28.reuse, R27 ;  /* 0x0000001b1c247221 */ /* 0x048fe20000010000 */
[----:B------:R-:W-:Y:S01]  /*2b00*/  F2FP.BF16.F32.PACK_AB R147, R28, R45 ;  /* 0x0000002d1c93723e */ /* 0x000fe200000010ff */
[----:B------:R-:W-:Y:S01]  /*2b10*/  IMAD.MOV.U32 R45, RZ, RZ, R87 ;  /* 0x000000ffff2d7224 */ /* 0x000fe200078e0057 */
[----:B------:R-:W-:-:S04]  /*2b20*/  MOV R28, R87 ;  /* 0x00000057001c7202 */ /* 0x000fc80000000f00 */
[----:B------:R-:W3:Y:S01]  /*2b30*/  MUFU.EX2 R53, R53 ;  /* 0x0000003500357308 */ /* 0x000ee20000000800 */
[----:B-1----:R-:W-:Y:S01]  /*2b40*/  FADD.FTZ R27, R49, R36 ;  /* 0x00000024311b7221 */ /* 0x002fe20000010000 */
[C---:B------:R-:W-:Y:S01]  /*2b50*/  FADD.FTZ R36, R152.reuse, R31 ;  /* 0x0000001f98247221 */ /* 0x040fe20000010000 */
[----:B------:R-:W-:Y:S01]  /*2b60*/  F2FP.BF16.F32.PACK_AB R152, R152, R97 ;  /* 0x000000619898723e */ /* 0x000fe200000010ff */
[--C-:B0-----:R-:W-:Y:S02]  /*2b70*/  IMAD.MOV.U32 R51, RZ, RZ, R87.reuse ;  /* 0x000000ffff337224 */ /* 0x101fe400078e0057 */
[----:B------:R-:W-:Y:S01]  /*2b80*/  FADD.FTZ R29, R101, R36 ;  /* 0x00000024651d7221 */ /* 0x000fe20000010000 */
[----:B------:R-:W-:Y:S01]  /*2b90*/  IMAD.MOV.U32 R31, RZ, RZ, R87 ;  /* 0x000000ffff1f7224 */ /* 0x000fe200078e0057 */
[----:B------:R0:W1:Y:S01]  /*2ba0*/  MUFU.EX2 R32, R55 ;  /* 0x0000003700207308 */ /* 0x0000620000000800 */
[----:B--2---:R-:W-:Y:S01]  /*2bb0*/  FADD.FTZ R8, R30, R27 ;  /* 0x0000001b1e087221 */ /* 0x004fe20000010000 */
[----:B------:R-:W-:Y:S01]  /*2bc0*/  FADD.FTZ R38, R154, R29 ;  /* 0x0000001d9a267221 */ /* 0x000fe20000010000 */
[----:B------:R-:W-:Y:S01]  /*2bd0*/  F2FP.BF16.F32.PACK_AB R149, R30, R49 ;  /* 0x000000311e95723e */ /* 0x000fe200000010ff */
[--C-:B------:R-:W-:Y:S01]  /*2be0*/  IMAD.MOV.U32 R49, RZ, RZ, R87.reuse ;  /* 0x000000ffff317224 */ /* 0x100fe200078e0057 */
[----:B------:R-:W-:Y:S01]  /*2bf0*/  F2FP.BF16.F32.PACK_AB R154, R154, R101 ;  /* 0x000000659a9a723e */ /* 0x000fe200000010ff */
[----:B------:R-:W-:-:S02]  /*2c00*/  IMAD.MOV.U32 R30, RZ, RZ, R87 ;  /* 0x000000ffff1e7224 */ /* 0x000fc400078e0057 */
[----:B------:R-:W2:Y:S01]  /*2c10*/  MUFU.EX2 R57, R57 ;  /* 0x0000003900397308 */ /* 0x000ea20000000800 */
[----:B---3--:R-:W-:Y:S01]  /*2c20*/  FADD.FTZ R27, R53, R8 ;  /* 0x00000008351b7221 */ /* 0x008fe20000010000 */
[----:B0-----:R-:W-:-:S06]  /*2c30*/  IMAD.MOV.U32 R55, RZ, RZ, R87 ;  /* 0x000000ffff377224 */ /* 0x001fcc00078e0057 */
[----:B------:R-:W0:Y:S01]  /*2c40*/  MUFU.EX2 R103, R103 ;  /* 0x0000006700677308 */ /* 0x000e220000000800 */
[C---:B-1----:R-:W-:Y:S01]  /*2c50*/  FADD.FTZ R8, R32.reuse, R27 ;  /* 0x0000001b20087221 */ /* 0x042fe20000010000 */
[----:B------:R-:W-:Y:S02]  /*2c60*/  F2FP.BF16.F32.PACK_AB R151, R32, R53 ;  /* 0x000000352097723e */ /* 0x000fe400000010ff */
[-C--:B------:R-:W-:Y:S02]  /*2c70*/  MOV R53, R87.reuse ;  /* 0x0000005700357202 */ /* 0x080fe40000000f00 */
[----:B------:R-:W-:Y:S02]  /*2c80*/  MOV R32, R87 ;  /* 0x0000005700207202 */ /* 0x000fe40000000f00 */
[----:B------:R1:W3:Y:S01]  /*2c90*/  MUFU.EX2 R4, R59 ;  /* 0x0000003b00047308 */ /* 0x0002e20000000800 */
[----:B--2---:R-:W-:-:S07]  /*2ca0*/  FADD.FTZ R27, R57, R8 ;  /* 0x00000008391b7221 */ /* 0x004fce0000010000 */
[----:B------:R2:W4:Y:S01]  /*2cb0*/  MUFU.EX2 R156, R65 ;  /* 0x00000041009c7308 */ /* 0x0005220000000800 */
[----:B0-----:R-:W-:Y:S01]  /*2cc0*/  FADD.FTZ R29, R103, R38 ;  /* 0x00000026671d7221 */ /* 0x001fe20000010000 */
[----:B-1----:R-:W-:-:S06]  /*2cd0*/  IMAD.MOV.U32 R59, RZ, RZ, R87 ;  /* 0x000000ffff3b7224 */ /* 0x002fcc00078e0057 */
[----:B------:R-:W0:Y:S01]  /*2ce0*/  MUFU.EX2 R13, R13 ;  /* 0x0000000d000d7308 */ /* 0x000e220000000800 */
[C---:B---3--:R-:W-:Y:S01]  /*2cf0*/  FADD.FTZ R8, R4.reuse, R27 ;  /* 0x0000001b04087221 */ /* 0x048fe20000010000 */
[----:B------:R-:W-:Y:S01]  /*2d00*/  F2FP.BF16.F32.PACK_AB R153, R4, R57 ;  /* 0x000000390499723e */ /* 0x000fe200000010ff */
[--C-:B--2---:R-:W-:Y:S02]  /*2d10*/  IMAD.MOV.U32 R65, RZ, RZ, R87.reuse ;  /* 0x000000ffff417224 */ /* 0x104fe400078e0057 */
[----:B------:R-:W-:-:S03]  /*2d20*/  IMAD.MOV.U32 R57, RZ, RZ, R87 ;  /* 0x000000ffff397224 */ /* 0x000fc600078e0057 */
[----:B------:R-:W1:Y:S01]  /*2d30*/  MUFU.EX2 R105, R105 ;  /* 0x0000006900697308 */ /* 0x000e620000000800 */
[C---:B----4-:R-:W-:Y:S01]  /*2d40*/  FADD.FTZ R38, R156.reuse, R29 ;  /* 0x0000001d9c267221 */ /* 0x050fe20000010000 */
[----:B------:R-:W-:-:S06]  /*2d50*/  F2FP.BF16.F32.PACK_AB R156, R156, R103 ;  /* 0x000000679c9c723e */ /* 0x000fcc00000010ff */
[----:B------:R2:W3:Y:S01]  /*2d60*/  MUFU.EX2 R34, R63 ;  /* 0x0000003f00227308 */ /* 0x0004e20000000800 */
[----:B0-----:R-:W-:-:S07]  /*2d70*/  FADD.FTZ R27, R13, R8 ;  /* 0x000000080d1b7221 */ /* 0x001fce0000010000 */
[----:B------:R-:W0:Y:S01]  /*2d80*/  MUFU.EX2 R21, R21 ;  /* 0x0000001500157308 */ /* 0x000e220000000800 */
[----:B-1----:R-:W-:Y:S01]  /*2d90*/  FADD.FTZ R29, R105, R38 ;  /* 0x00000026691d7221 */ /* 0x002fe20000010000 */
[----:B--2---:R-:W-:-:S06]  /*2da0*/  MOV R63, R87 ;  /* 0x00000057003f7202 */ /* 0x004fcc0000000f00 */
[----:B------:R1:W2:Y:S01]  /*2db0*/  MUFU.EX2 R36, R67 ;  /* 0x0000004300247308 */ /* 0x0002a20000000800 */
[C---:B---3--:R-:W-:Y:S01]  /*2dc0*/  FADD.FTZ R40, R34.reuse, R27 ;  /* 0x0000001b22287221 */ /* 0x048fe20000010000 */
[----:B------:R-:W-:Y:S01]  /*2dd0*/  F2FP.BF16.F32.PACK_AB R155, R34, R13 ;  /* 0x0000000d229b723e */ /* 0x000fe200000010ff */
[--C-:B------:R-:W-:Y:S02]  /*2de0*/  IMAD.MOV.U32 R34, RZ, RZ, R87.reuse ;  /* 0x000000ffff227224 */ /* 0x100fe400078e0057 */
[----:B------:R-:W-:-:S03]  /*2df0*/  IMAD.MOV.U32 R27, RZ, RZ, R87 ;  /* 0x000000ffff1b7224 */ /* 0x000fc600078e0057 */
[----:B------:R-:W3:Y:S01]  /*2e00*/  MUFU.EX2 R25, R25 ;  /* 0x0000001900197308 */ /* 0x000ee20000000800 */
[----:B0-----:R-:W-:Y:S01]  /*2e10*/  FADD.FTZ R9, R21, R40 ;  /* 0x0000002815097221 */ /* 0x001fe20000010000 */
[----:B-1----:R-:W-:Y:S01]  /*2e20*/  IMAD.MOV.U32 R67, RZ, RZ, R87 ;  /* 0x000000ffff437224 */ /* 0x002fe200078e0057 */
[----:B------:R-:W-:-:S05]  /*2e30*/  MOV R40, R87 ;  /* 0x0000005700287202 */ /* 0x000fca0000000f00 */
[----:B------:R-:W0:Y:S01]  /*2e40*/  MUFU.EX2 R14, R14 ;  /* 0x0000000e000e7308 */ /* 0x000e220000000800 */
[C---:B--2---:R-:W-:Y:S01]  /*2e50*/  FADD.FTZ R10, R36.reuse, R9 ;  /* 0x00000009240a7221 */ /* 0x044fe20000010000 */
[----:B------:R-:W-:Y:S02]  /*2e60*/  F2FP.BF16.F32.PACK_AB R157, R36, R21 ;  /* 0x00000015249d723e */ /* 0x000fe400000010ff */
[----:B------:R-:W-:-:S04]  /*2e70*/  MOV R36, R87 ;  /* 0x0000005700247202 */ /* 0x000fc80000000f00 */
[----:B------:R1:W2:Y:S01]  /*2e80*/  MUFU.EX2 R38, R71 ;  /* 0x0000004700267308 */ /* 0x0002a20000000800 */
[----:B---3--:R-:W-:Y:S01]  /*2e90*/  FADD.FTZ R9, R25, R10 ;  /* 0x0000000a19097221 */ /* 0x008fe20000010000 */
[C---:B0-----:R-:W-:Y:S01]  /*2ea0*/  FADD.FTZ R8, R14.reuse, R29 ;  /* 0x0000001d0e087221 */ /* 0x041fe20000010000 */
[----:B------:R-:W-:Y:S01]  /*2eb0*/  F2FP.BF16.F32.PACK_AB R158, R14, R105 ;  /* 0x000000690e9e723e */ /* 0x000fe200000010ff */
[--C-:B-1----:R-:W-:Y:S02]  /*2ec0*/  IMAD.MOV.U32 R71, RZ, RZ, R87.reuse ;  /* 0x000000ffff477224 */ /* 0x102fe400078e0057 */
[----:B------:R-:W-:Y:S02]  /*2ed0*/  IMAD.MOV.U32 R29, RZ, RZ, R87 ;  /* 0x000000ffff1d7224 */ /* 0x000fe400078e0057 */
[C---:B--2---:R-:W-:Y:S01]  /*2ee0*/  FADD.FTZ R4, R38.reuse, R9 ;  /* 0x0000000926047221 */ /* 0x044fe20000010000 */
[----:B------:R-:W-:Y:S01]  /*2ef0*/  F2FP.BF16.F32.PACK_AB R159, R38, R25 ;  /* 0x00000019269f723e */ /* 0x000fe200000010ff */
[--C-:B------:R-:W-:Y:S01]  /*2f00*/  IMAD.MOV.U32 R38, RZ, RZ, R87.reuse ;  /* 0x000000ffff267224 */ /* 0x100fe200078e0057 */
[----:B------:R-:W-:Y:S01]  /*2f10*/  MOV R9, 0x3f800000 ;  /* 0x3f80000000097802 */ /* 0x000fe20000000f00 */
[----:B------:R-:W-:Y:S01]  /*2f20*/  IMAD.MOV.U32 R25, RZ, RZ, R87 ;  /* 0x000000ffff197224 */ /* 0x000fe200078e0057 */
[----:B------:R-:W-:Y:S06]  /*2f30*/  @!P1 BRA `(.L_x_14) ;  /* 0x0000001c00b09947 */ /* 0x000fec0003800000 */
[----:B------:R-:W-:Y:S01]  /*2f40*/  VIADD R10, R88, 0xfffffffe ;  /* 0xfffffffe580a7836 */ /* 0x000fe20000000000 */
[----:B------:R-:W-:Y:S01]  /*2f50*/  MOV R9, 0x3f800000 ;  /* 0x3f80000000097802 */ /* 0x000fe20000000f00 */
[----:B------:R-:W-:Y:S01]  /*2f60*/  IMAD.MOV.U32 R12, RZ, RZ, R5 ;  /* 0x000000ffff0c7224 */ /* 0x000fe200078e0005 */
[----:B------:R-:W-:Y:S01]  /*2f70*/  CS2R R86, SRZ ;  /* 0x0000000000567805 */ /* 0x000fe2000001ff00 */
[----:B------:R-:W-:Y:S01]  /*2f80*/  IMAD.MOV.U32 R13, RZ, RZ, R3 ;  /* 0x000000ffff0d7224 */ /* 0x000fe200078e0003 */
[----:B------:R-:W-:Y:S02]  /*2f90*/  CS2R R82, SRZ ;  /* 0x0000000000527805 */ /* 0x000fe4000001ff00 */
[----:B------:R-:W-:Y:S02]  /*2fa0*/  CS2R R78, SRZ ;  /* 0x00000000004e7805 */ /* 0x000fe4000001ff00 */
[----:B------:R-:W-:Y:S02]  /*2fb0*/  CS2R R74, SRZ ;  /* 0x00000000004a7805 */ /* 0x000fe4000001ff00 */
[----:B------:R-:W-:-:S02]  /*2fc0*/  CS2R R70, SRZ ;  /* 0x0000000000467805 */ /* 0x000fc4000001ff00 */
[----:B------:R-:W-:Y:S02]  /*2fd0*/  CS2R R66, SRZ ;  /* 0x0000000000427805 */ /* 0x000fe4000001ff00 */
[----:B------:R-:W-:Y:S02]  /*2fe0*/  CS2R R62, SRZ ;  /* 0x00000000003e7805 */ /* 0x000fe4000001ff00 */
        /* <DEDUP_REMOVED lines=24> */
[----:B------:R-:W-:Y:S01]  /*3170*/  CS2R R24, SRZ ;  /* 0x0000000000187805 */ /* 0x000fe2000001ff00 */
[----:B------:R-:W-:Y:S01]  /*3180*/  UMOV UR4, UR39 ;  /* 0x0000002700047c82 */ /* 0x000fe20008000000 */
[----:B------:R-:W-:-:S05]  /*3190*/  UMOV UR5, UR38 ;  /* 0x0000002600057c82 */ /* 0x000fca0008000000 */
.L_x_25:
[----:B------:R-:W-:-:S04]  /*31a0*/  UISETP.NE.AND UP0, UPT, UR5, 0x1, UPT ;  /* 0x000000010500788c */ /* 0x000fc8000bf05270 */
[----:B------:R-:W-:-:S04]  /*31b0*/  USEL UR39, URZ, 0x1, UP0 ;  /* 0x000000013f277887 */ /* 0x000fc80008000000 */
[----:B------:R-:W-:Y:S01]  /*31c0*/  ULOP3.LUT UR39, UR4, UR39, URZ, 0x3c, !UPT ;  /* 0x0000002704277292 */ /* 0x000fe2000f8e3c3f */
[----:B------:R-:W-:Y:S11]  /*31d0*/  @!P0 BRA `(.L_x_15) ;  /* 0x0000000000048947 */ /* 0x000ff60003800000 */
[----:B------:R-:W-:Y:S01]  /*31e0*/  BPT.TRAP 0x1 ;  /* 0x000000040000795c */ /* 0x000fe20000300000 */
.L_x_15:
[----:B------:R-:W0:Y:S01]  /*31f0*/  S2UR UR11, SR_CgaCtaId ;  /* 0x00000000000b79c3 */ /* 0x000e220000008800 */
[----:B------:R-:W-:Y:S01]  /*3200*/  UIADD3 UR38, UR5, 0x1, URZ ;  /* 0x0000000105267890 */ /* 0x000fe2000fffe03f */
[----:B------:R-:W-:Y:S01]  /*3210*/  IMAD.U32 R0, RZ, RZ, UR39 ;  /* 0x00000027ff007e24 */ /* 0x000fe2000f8e00ff */
[----:B------:R-:W-:Y:S02]  /*3220*/  UMOV UR6, 0x400 ;  /* 0x0000040000067882 */ /* 0x000fe40000000000 */
[----:B------:R-:W-:Y:S02]  /*3230*/  UISETP.NE.AND UP0, UPT, UR38, 0x2, UPT ;  /* 0x000000022600788c */ /* 0x000fe4000bf05270 */
[----:B------:R-:W-:Y:S02]  /*3240*/  SHF.L.U32 R0, R0, 0x1f, RZ ;  /* 0x0000001f00007819 */ /* 0x000fe400000006ff */
[----:B------:R-:W-:Y:S02]  /*3250*/  USEL UR38, UR38, URZ, UP0 ;  /* 0x0000003f26267287 */ /* 0x000fe40008000000 */
[----:B0-----:R-:W-:-:S04]  /*3260*/  ULEA UR6, UR11, UR6, 0x18 ;  /* 0x000000060b067291 */ /* 0x001fc8000f8ec03f */
[----:B------:R-:W-:-:S09]  /*3270*/  ULEA UR7, UR38, UR6, 0x3 ;  /* 0x0000000626077291 */ /* 0x000fd2000f8e183f */
[----:B------:R0:W1:Y:S01]  /*3280*/  SYNCS.PHASECHK.TRANS64.TRYWAIT P1, [UR7+0x2a830], R0 ;  /* 0x02a83000ff0075a7 */ /* 0x0000620008020147 */
[----:B------:R-:W-:Y:S05]  /*3290*/  @!P0 BRA `(.L_x_16) ;  /* 0x0000000000048947 */ /* 0x000fea0003800000 */
[----:B------:R-:W-:Y:S01]  /*32a0*/  BPT.TRAP 0x1 ;  /* 0x000000040000795c */ /* 0x000fe20000300000 */
.L_x_16:
[----:B-1----:R-:W-:Y:S05]  /*32b0*/  @P1 BRA `(.L_x_17) ;  /* 0x0000000000081947 */ /* 0x002fea0003800000 */
[----:B------:R-:W1:Y:S02]  /*32c0*/  SYNCS.PHASECHK.TRANS64.TRYWAIT P1, [UR7+0x2a830], R0 ;  /* 0x02a83000ff0075a7 */ /* 0x000e640008020147 */
[----:B-1----:R-:W-:Y:S05]  /*32d0*/  @!P1 BRA `(.L_x_18) ;  /* 0x00000074002c9947 */ /* 0x002fea0003800000 */
.L_x_17:
[----:B------:R-:W-:Y:S01]  /*32e0*/  R2UR UR40, R6 ;  /* 0x00000000062872ca */ /* 0x000fe200000e0000 */
[----:B------:R-:W-:Y:S01]  /*32f0*/  UIMAD UR10, UR38, 0x900, UR60 ;  /* 0x00000900260a78a4 */ /* 0x000fe2000f8e023c */
[----:B------:R-:W-:Y:S01]  /*3300*/  R2UR UR41, R7 ;  /* 0x00000000072972ca */ /* 0x000fe200000e0000 */
[----:B------:R-:W-:Y:S01]  /*3310*/  WARPGROUP.ARRIVE ;  /* 0x00000000000079c5 */ /* 0x000fe20000000000 */
[----:B------:R-:W-:Y:S01]  /*3320*/  UMOV UR43, 0x40000040 ;  /* 0x40000040002b7882 */ /* 0x000fe20000000000 */
[----:B------:R-:W-:Y:S01]  /*3330*/  UIADD3 UR14, UR10, 0x302, URZ ;  /* 0x000003020a0e7890 */ /* 0x000fe2000fffe03f */
[-C--:B------:R-:W-:Y:S01]  /*3340*/  FMUL.FTZ R24, R24, R11.reuse ;  /* 0x0000000b18187220 */ /* 0x080fe20000410000 */
[----:B------:R-:W-:Y:S01]  /*3350*/  UMOV UR15, 0x40000040 ;  /* 0x40000040000f7882 */ /* 0x000fe20000000000 */
[----:B------:R-:W-:Y:S01]  /*3360*/  UMOV UR42, UR10 ;  /* 0x0000000a002a7c82 */ /* 0x000fe20008000000 */
[----:B------:R-:W-:Y:S01]  /*3370*/  UIADD3 UR18, UR10, 0x304, URZ ;  /* 0x000003040a127890 */ /* 0x000fe2000fffe03f */
[-C--:B------:R-:W-:Y:S01]  /*3380*/  FMUL.FTZ R25, R25, R11.reuse ;  /* 0x0000000b19197220 */ /* 0x080fe20000410000 */
[----:B------:R-:W-:Y:S01]  /*3390*/  UMOV UR19, 0x40000040 ;  /* 0x4000004000137882 */ /* 0x000fe20000000000 */
[----:B------:R-:W-:Y:S01]  /*33a0*/  UIADD3 UR22, UR10, 0x306, URZ ;  /* 0x000003060a167890 */ /* 0x000fe2000fffe03f */
[-C--:B------:R-:W-:Y:S01]  /*33b0*/  FMUL.FTZ R28, R28, R11.reuse ;  /* 0x0000000b1c1c7220 */ /* 0x080fe20000410000 */
[----:B------:R-:W-:Y:S01]  /*33c0*/  UMOV UR23, 0x40000040 ;  /* 0x4000004000177882 */ /* 0x000fe20000000000 */
[----:B------:R-:W-:Y:S01]  /*33d0*/  HGMMA.64x96x16.F32.BF16 R88, gdesc[UR40], RZ, !UPT, gsb0 ;  /* 0x01600000285879f0 */ /* 0x000fe2000c0018ff */
[----:B------:R-:W-:Y:S01]  /*33e0*/  UIADD3 UR42, UR10, 0x2, URZ ;  /* 0x000000020a2a7890 */ /* 0x000fe2000fffe03f */
[-C--:B------:R-:W-:Y:S01]  /*33f0*/  FMUL.FTZ R29, R29, R11.reuse ;  /* 0x0000000b1d1d7220 */ /* 0x080fe20000410000 */
[----:B------:R-:W-:Y:S01]  /*3400*/  UMOV UR40, UR56 ;  /* 0x0000003800287c82 */ /* 0x000fe20008000000 */
[----:B------:R-:W-:Y:S01]  /*3410*/  UMOV UR41, UR57 ;  /* 0x0000003900297c82 */ /* 0x000fe20008000000 */
[----:B------:R-:W-:Y:S01]  /*3420*/  UMOV UR43, 0x40000040 ;  /* 0x40000040002b7882 */ /* 0x000fe20000000000 */
[----:B------:R-:W-:Y:S01]  /*3430*/  UIADD3 UR26, UR10, 0x600, URZ ;  /* 0x000006000a1a7890 */ /* 0x000fe2000fffe03f */
[-C--:B------:R-:W-:Y:S01]  /*3440*/  FMUL.FTZ R32, R32, R11.reuse ;  /* 0x0000000b20207220 */ /* 0x080fe20000410000 */
[----:B------:R-:W-:Y:S01]  /*3450*/  UMOV UR27, 0x40000040 ;  /* 0x40000040001b7882 */ /* 0x000fe20000000000 */
[----:B------:R-:W-:Y:S01]  /*3460*/  UIADD3 UR30, UR10, 0x602, URZ ;  /* 0x000006020a1e7890 */ /* 0x000fe2000fffe03f */
[-C--:B------:R-:W-:Y:S01]  /*3470*/  FMUL.FTZ R33, R33, R11.reuse ;  /* 0x0000000b21217220 */ /* 0x080fe20000410000 */
[----:B------:R-:W-:Y:S01]  /*3480*/  UMOV UR31, 0x40000040 ;  /* 0x40000040001f7882 */ /* 0x000fe20000000000 */
[----:B------:R-:W-:Y:S01]  /*3490*/  UIADD3 UR34, UR10, 0x604, URZ ;  /* 0x000006040a227890 */ /* 0x000fe2000fffe03f */
[-C--:B------:R-:W-:Y:S01]  /*34a0*/  FMUL.FTZ R36, R36, R11.reuse ;  /* 0x0000000b24247220 */ /* 0x080fe20000410000 */
[----:B------:R-:W-:Y:S01]  /*34b0*/  UMOV UR35, 0x40000040 ;  /* 0x4000004000237882 */ /* 0x000fe20000000000 */
[-C--:B------:R-:W-:Y:S01]  /*34c0*/  FMUL.FTZ R37, R37, R11.reuse ;  /* 0x0000000b25257220 */ /* 0x080fe20000410000 */
        /* <DEDUP_REMOVED lines=23> */
[----:B------:R-:W-:Y:S01]  /*3640*/  FMUL.FTZ R85, R85, R11 ;  /* 0x0000000b55557220 */ /* 0x000fe20000410000 */
        /* <DEDUP_REMOVED lines=32> */
[----:B------:R-:W-:-:S02]  /*3850*/  WARPGROUP.DEPBAR.LE gsb0, 0x0 ;  /* 0x00008000000079c5 */ /* 0x000fc40000010000 */
[----:B------:R-:W-:-:S06]  /*3860*/  WARPGROUP.ARRIVE ;  /* 0x00000000000079c5 */ /* 0x000fcc0000000000 */
[----:B------:R-:W-:Y:S01]  /*3870*/  HGMMA.64x96x16.F32.BF16 R88, gdesc[UR40], R88, gsb0 ;  /* 0x01600000285879f0 */ /* 0x000fe20008001858 */
[----:B------:R-:W-:Y:S01]  /*3880*/  UIADD3 UR42, UR10, 0x4, URZ ;  /* 0x000000040a2a7890 */ /* 0x000fe2000fffe03f */
[----:B------:R-:W-:Y:S01]  /*3890*/  UMOV UR40, UR52 ;  /* 0x0000003400287c82 */ /* 0x000fe20008000000 */
[----:B------:R-:W-:Y:S01]  /*38a0*/  UMOV UR41, UR53 ;  /* 0x0000003500297c82 */ /* 0x000fe20008000000 */
[----:B------:R-:W-:Y:S01]  /*38b0*/  UMOV UR43, 0x40000040 ;  /* 0x40000040002b7882 */ /* 0x000fe20000000000 */
[----:B------:R-:W-:Y:S02]  /*38c0*/  WARPGROUP.DEPBAR.LE gsb0, 0x0 ;  /* 0x00008000000079c5 */ /* 0x000fe40000010000 */
        /* <DEDUP_REMOVED lines=44> */
.L_x_19:
[----:B------:R-:W-:Y:S01]  /*3b90*/  ULEA UR10, UR5, UR6, 0x3 ;  /* 0x00000006050a7291 */ /* 0x000fe2000f8e183f */
[----:B01----:R-:W-:-:S05]  /*3ba0*/  IMAD.U32 R0, RZ, RZ, UR4 ;  /* 0x00000004ff007e24 */ /* 0x003fca000f8e00ff */
[----:B------:R-:W-:-:S04]  /*3bb0*/  SHF.L.U32 R0, R0, 0x1f, RZ ;  /* 0x0000001f00007819 */ /* 0x000fc800000006ff */
[----:B------:R0:W1:Y:S01]  /*3bc0*/  SYNCS.PHASECHK.TRANS64.TRYWAIT P1, [UR10+0x2a850], R0 ;  /* 0x02a85000ff0075a7 */ /* 0x000062000802014a */
[----:B------:R-:W-:Y:S05]  /*3bd0*/  @!P0 BRA `(.L_x_20) ;  /* 0x0000000000048947 */ /* 0x000fea0003800000 */
[----:B------:R-:W-:Y:S01]  /*3be0*/  BPT.TRAP 0x1 ;  /* 0x000000040000795c */ /* 0x000fe20000300000 */
.L_x_20:
[----:B-1----:R-:W-:Y:S05]  /*3bf0*/  @P1 BRA `(.L_x_21) ;  /* 0x0000000000081947 */ /* 0x002fea0003800000 */
[----:B------:R-:W1:Y:S02]  /*3c00*/  SYNCS.PHASECHK.TRANS64.TRYWAIT P1, [UR10+0x2a850], R0 ;  /* 0x02a85000ff0075a7 */ /* 0x000e64000802014a */
[----:B-1----:R-:W-:Y:S05]  /*3c10*/  @!P1 BRA `(.L_x_22) ;  /* 0x0000006800f49947 */ /* 0x002fea0003800000 */
.L_x_21:
[----:B------:R-:W-:Y:S01]  /*3c20*/  UIADD3 UR6, UR6, 0x400, URZ ;  /* 0x0000040006067890 */ /* 0x000fe2000fffe03f */
[----:B------:R-:W-:Y:S01]  /*3c30*/  WARPGROUP.ARRIVE ;  /* 0x00000000000079c5 */ /* 0x000fe20000000000 */
[----:B------:R-:W-:Y:S02]  /*3c40*/  UMOV UR15, 0x40000040 ;  /* 0x40000040000f7882 */ /* 0x000fe40000000000 */
[----:B------:R-:W-:-:S04]  /*3c50*/  USHF.R.U32.HI UR6, URZ, 0x4, UR6 ;  /* 0x000000043f067899 */ /* 0x000fc80008011606 */
[----:B------:R-:W-:-:S04]  /*3c60*/  ULOP3.LUT UR6, UR6, 0x3fff, URZ, 0xc0, !UPT ;  /* 0x00003fff06067892 */ /* 0x000fc8000f8ec03f */
[----:B------:R-:W-:-:S04]  /*3c70*/  ULOP3.LUT UR4, UR6, 0x3000000, URZ, 0xfc, !UPT ;  /* 0x0300000006047892 */ /* 0x000fc8000f8efc3f */
[----:B------:R-:W-:-:S07]  /*3c80*/  UIMAD UR4, UR5, 0x600, UR4 ;  /* 0x00000600050478a4 */ /* 0x000fce000f8e0204 */
[----:B------:R-:W-:Y:S02]  /*3c90*/  UMOV UR14, UR4 ;  /* 0x00000004000e7c82 */ /* 0x000fe40008000000 */
[----:B------:R-:W-:Y:S01]  /*3ca0*/  HGMMA.64x128x16.F32.BF16 R24, R136, gdesc[UR12].tnspB, R24, gsb0 ;  /* 0x41e0000c88187df0 */ /* 0x000fe20008001818 */
[----:B------:R-:W-:Y:S01]  /*3cb0*/  UIADD3 UR14, UR4, 0x80, URZ ;  /* 0x00000080040e7890 */ /* 0x000fe2000fffe03f */
[----:B------:R-:W-:Y:S01]  /*3cc0*/  UMOV UR15, 0x40000040 ;  /* 0x40000040000f7882 */ /* 0x000fe20000000000 */
[----:B------:R-:W-:Y:S02]  /*3cd0*/  WARPGROUP.DEPBAR.LE gsb0, 0x0 ;  /* 0x00008000000079c5 */ /* 0x000fe40000010000 */
[----:B------:R-:W-:-:S07]  /*3ce0*/  WARPGROUP.ARRIVE ;  /* 0x00000000000079c5 */ /* 0x000fce0000000000 */
        /* <DEDUP_REMOVED lines=13> */
[----:B------:R-:W-:Y:S01]  /*3dc0*/  UIADD3 UR4, UR4, 0x280, URZ ;  /* 0x0000028004047890 */ /* 0x000fe2000fffe03f */
[----:B------:R-:W-:Y:S02]  /*3dd0*/  WARPGROUP.DEPBAR.LE gsb0, 0x0 ;  /* 0x00008000000079c5 */ /* 0x000fe40000010000 */
[----:B------:R-:W-:-:S06]  /*3de0*/  WARPGROUP.ARRIVE ;  /* 0x00000000000079c5 */ /* 0x000fcc0000000000 */
[----:B------:R-:W-:Y:S01]  /*3df0*/  HGMMA.64x128x16.F32.BF16 R24, R152, gdesc[UR12].tnspB, R24, gsb0 ;  /* 0x41e0000c98187df0 */ /* 0x000fe20008001818 */
[----:B------:R-:W-:Y:S01]  /*3e00*/  UMOV UR14, UR4 ;  /* 0x00000004000e7c82 */ /* 0x000fe20008000000 */
[----:B------:R-:W-:Y:S01]  /*3e10*/  UMOV UR15, 0x40000040 ;  /* 0x40000040000f7882 */ /* 0x000fe20000000000 */
[----:B------:R-:W-:Y:S02]  /*3e20*/  WARPGROUP.DEPBAR.LE gsb0, 0x0 ;  /* 0x00008000000079c5 */ /* 0x000fe40000010000 */
[----:B------:R-:W-:-:S07]  /*3e30*/  WARPGROUP.ARRIVE ;  /* 0x00000000000079c5 */ /* 0x000fce0000000000 */
[----:B------:R-:W-:Y:S03]  /*3e40*/  HGMMA.64x128x16.F32.BF16 R24, R156, gdesc[UR12].tnspB, R24, gsb0 ;  /* 0x41e0000c9c187df0 */ /* 0x000fe60008001818 */
[----:B------:R-:W-:Y:S02]  /*3e50*/  WARPGROUP.DEPBAR.LE gsb0, 0x0 ;  /* 0x00008000000079c5 */ /* 0x000fe40000010000 */
[----:B------:R-:W-:Y:S05]  /*3e60*/  @!P0 BRA `(.L_x_23) ;  /* 0x0000000000048947 */ /* 0x000fea0003800000 */
[----:B------:R-:W-:Y:S01]  /*3e70*/  BPT.TRAP 0x1 ;  /* 0x000000040000795c */ /* 0x000fe20000300000 */
.L_x_23:
[----:B01----:R-:W-:Y:S01]  /*3e80*/  FMNMX.FTZ R0, R88, R13, !PT ;  /* 0x0000000d58007209 */ /* 0x003fe20007810000 */
[----:B------:R-:W-:Y:S01]  /*3e90*/  UIADD3 UR7, UR7, 0x2a840, URZ ;  /* 0x0002a84007077890 */ /* 0x000fe2000fffe03f */
[----:B------:R-:W-:Y:S02]  /*3ea0*/  FMNMX.FTZ R14, R90, R12, !PT ;  /* 0x0000000c5a0e7209 */ /* 0x000fe40007810000 */
[----:B------:R-:W-:Y:S01]  /*3eb0*/  FMNMX.FTZ R3, R89, R0, !PT ;  /* 0x0000000059037209 */ /* 0x000fe20007810000 */
[----:B------:R-:W-:Y:S01]  /*3ec0*/  UPRMT UR7, UR11, 0x654, UR7 ;  /* 0x000006540b077896 */ /* 0x000fe20008000007 */
[----:B------:R-:W-:Y:S02]  /*3ed0*/  FMNMX.FTZ R5, R91, R14, !PT ;  /* 0x0000000e5b057209 */ /* 0x000fe40007810000 */
[----:B------:R-:W-:Y:S02]  /*3ee0*/  FMNMX.FTZ R0, R92, R3, !PT ;  /* 0x000000035c007209 */ /* 0x000fe40007810000 */
[----:B------:R-:W-:-:S02]  /*3ef0*/  FMNMX.FTZ R14, R94, R5, !PT ;  /* 0x000000055e0e7209 */ /* 0x000fc40007810000 */
[----:B------:R-:W-:Y:S02]  /*3f00*/  FMNMX.FTZ R3, R93, R0, !PT ;  /* 0x000000005d037209 */ /* 0x000fe40007810000 */
[----:B------:R-:W-:Y:S01]  /*3f10*/  FMNMX.FTZ R5, R95, R14, !PT ;  /* 0x0000000e5f057209 */ /* 0x000fe20007810000 */
[----:B------:R-:W-:Y:S01]  /*3f20*/  SYNCS.ARRIVE.TRANS64.RED.A1T0 RZ, [UR7], RZ ;  /* 0x000000ffffff79a7 */ /* 0x000fe20008100407 */
[----:B------:R-:W-:Y:S02]  /*3f30*/  FMNMX.FTZ R0, R96, R3, !PT ;  /* 0x0000000360007209 */ /* 0x000fe40007810000 */
[----:B------:R-:W-:Y:S02]  /*3f40*/  FMNMX.FTZ R14, R98, R5, !PT ;  /* 0x00000005620e7209 */ /* 0x000fe40007810000 */
[----:B------:R-:W-:Y:S02]  /*3f50*/  FMNMX.FTZ R3, R97, R0, !PT ;  /* 0x0000000061037209 */ /* 0x000fe40007810000 */
[----:B------:R-:W-:-:S02]  /*3f60*/  FMNMX.FTZ R5, R99, R14, !PT ;  /* 0x0000000e63057209 */ /* 0x000fc40007810000 */
[----:B------:R-:W-:Y:S02]  /*3f70*/  FMNMX.FTZ R0, R100, R3, !PT ;  /* 0x0000000364007209 */ /* 0x000fe40007810000 */
[----:B------:R-:W-:Y:S02]  /*3f80*/  FMNMX.FTZ R14, R102, R5, !PT ;  /* 0x00000005660e7209 */ /* 0x000fe40007810000 */
        /* <DEDUP_REMOVED lines=33> */
[----:B------:R-:W-:-:S03]  /*41a0*/  FMNMX.FTZ R14, R135, R14, !PT ;  /* 0x0000000e870e7209 */ /* 0x000fc60007810000 */
[----:B------:R-:W0:Y:S04]  /*41b0*/  SHFL.BFLY PT, R0, R9, 0x2, 0x1f ;  /* 0x0c401f0009007f89 */ /* 0x000e2800000e0000 */
[----:B------:R-:W1:Y:S01]  /*41c0*/  SHFL.BFLY PT, R3, R14, 0x2, 0x1f ;  /* 0x0c401f000e037f89 */ /* 0x000e6200000e0000 */
[----:B0-----:R-:W-:Y:S02]  /*41d0*/  FMNMX.FTZ R15, R9, R0, !PT ;  /* 0x00000000090f7209 */ /* 0x001fe40007810000 */
[----:B------:R-:W0:Y:S01]  /*41e0*/  LDC R0, c[0x0][0x988] ;  /* 0x00026200ff007b82 */ /* 0x000e220000000800 */
[----:B-1----:R-:W-:Y:S02]  /*41f0*/  FMNMX.FTZ R21, R14, R3, !PT ;  /* 0x000000030e157209 */ /* 0x002fe40007810000 */
[----:B------:R-:W1:Y:S04]  /*4200*/  SHFL.BFLY PT, R20, R15, 0x1, 0x1f ;  /* 0x0c201f000f147f89 */ /* 0x000e6800000e0000 */
[----:B------:R-:W2:Y:S01]  /*4210*/  SHFL.BFLY PT, R136, R21, 0x1, 0x1f ;  /* 0x0c201f0015887f89 */ /* 0x000ea200000e0000 */
[----:B-1----:R-:W-:-:S02]  /*4220*/  FMNMX.FTZ R3, R15, R20, !PT ;  /* 0x000000140f037209 */ /* 0x002fc40007810000 */
[----:B--2---:R-:W-:-:S03]  /*4230*/  FMNMX.FTZ R5, R21, R136, !PT ;  /* 0x0000008815057209 */ /* 0x004fc60007810000 */
[C---:B0-----:R-:W-:Y:S01]  /*4240*/  FMUL.FTZ R137, R3.reuse, R0 ;  /* 0x0000000003897220 */ /* 0x041fe20000410000 */
[----:B------:R-:W-:-:S03]  /*4250*/  FADD.FTZ R11, -R3, R13 ;  /* 0x0000000d030b7221 */ /* 0x000fc60000010100 */
[-CC-:B------:R-:W-:Y:S01]  /*4260*/  FFMA.FTZ R13, R89, R0.reuse, -R137.reuse ;  /* 0x00000000590d7223 */ /* 0x180fe20000010889 */
[-CC-:B------:R-:W-:Y:S01]  /*4270*/  FFMA.FTZ R89, R101, R0.reuse, -R137.reuse ;  /* 0x0000000065597223 */ /* 0x180fe20000010889 */
[-CC-:B------:R-:W-:Y:S01]  /*4280*/  FFMA.FTZ R101, R113, R0.reuse, -R137.reuse ;  /* 0x0000000071657223 */ /* 0x180fe20000010889 */
[-CC-:B------:R-:W-:Y:S01]  /*4290*/  FFMA.FTZ R113, R125, R0.reuse, -R137.reuse ;  /* 0x000000007d717223 */ /* 0x180fe20000010889 */
[C---:B------:R-:W-:Y:S01]  /*42a0*/  FADD.FTZ R9, -R5.reuse, R12 ;  /* 0x0000000c05097221 */ /* 0x040fe20000010100 */
[-C--:B------:R-:W-:Y:S01]  /*42b0*/  FMUL.FTZ R125, R5, R0.reuse ;  /* 0x00000000057d7220 */ /* 0x080fe20000410000 */
[-C--:B------:R-:W-:Y:S01]  /*42c0*/  FMUL.FTZ R11, R11, R0.reuse ;  /* 0x000000000b0b7220 */ /* 0x080fe20000410000 */
[-CC-:B------:R-:W-:Y:S01]  /*42d0*/  FFMA.FTZ R136, R88, R0.reuse, -R137.reuse ;  /* 0x0000000058887223 */ /* 0x180fe20000010889 */
[-C--:B------:R-:W-:Y:S01]  /*42e0*/  FMUL.FTZ R9, R9, R0.reuse ;  /* 0x0000000009097220 */ /* 0x080fe20000410000 */
[-CC-:B------:R-:W-:Y:S01]  /*42f0*/  FFMA.FTZ R15, R93, R0.reuse, -R137.reuse ;  /* 0x000000005d0f7223 */ /* 0x180fe20000010889 */
[-C--:B------:R-:W-:Y:S01]  /*4300*/  FFMA.FTZ R21, R97, R0.reuse, -R137 ;  /* 0x0000000061157223 */ /* 0x080fe20000010889 */
[-C--:B------:R-:W-:Y:S01]  /*4310*/  FFMA.FTZ R12, R90, R0.reuse, -R125 ;  /* 0x000000005a0c7223 */ /* 0x080fe2000001087d */
[-CC-:B------:R-:W-:Y:S01]  /*4320*/  FFMA.FTZ R93, R105, R0.reuse, -R137.reuse ;  /* 0x00000000695d7223 */ /* 0x180fe20000010889 */
        /* <DEDUP_REMOVED lines=15> */
[-C--:B------:R-:W-:Y:S01]  /*4420*/  FFMA.FTZ R121, R133, R0.reuse, -R137 ;  /* 0x0000000085797223 */ /* 0x080fe20000010889 */
        /* <DEDUP_REMOVED lines=17> */
[----:B------:R-:W0:Y:S01]  /*4540*/  MUFU.EX2 R136, R136 ;  /* 0x0000008800887308 */ /* 0x000e220000000800 */
[-CC-:B------:R-:W-:Y:S01]  /*4550*/  FFMA.FTZ R122, R122, R0.reuse, -R125.reuse ;  /* 0x000000007a7a7223 */ /* 0x180fe2000001087d */
[-CC-:B------:R-:W-:Y:S01]  /*4560*/  FFMA.FTZ R123, R123, R0.reuse, -R125.reuse ;  /* 0x000000007b7b7223 */ /* 0x180fe2000001087d */
[-CC-:B------:R-:W-:Y:S01]  /*4570*/  FFMA.FTZ R126, R126, R0.reuse, -R125.reuse ;  /* 0x000000007e7e7223 */ /* 0x180fe2000001087d */
[-CC-:B------:R-:W-:Y:S01]  /*4580*/  FFMA.FTZ R127, R127, R0.reuse, -R125.reuse ;  /* 0x000000007f7f7223 */ /* 0x180fe2000001087d */
[-CC-:B------:R-:W-:Y:S01]  /*4590*/  FFMA.FTZ R130, R130, R0.reuse, -R125.reuse ;  /* 0x0000000082827223 */ /* 0x180fe2000001087d */
[-CC-:B------:R-:W-:Y:S01]  /*45a0*/  FFMA.FTZ R131, R131, R0.reuse, -R125.reuse ;  /* 0x0000000083837223 */ /* 0x180fe2000001087d */
[-CC-:B------:R-:W-:Y:S01]  /*45b0*/  FFMA.FTZ R134, R134, R0.reuse, -R125.reuse ;  /* 0x0000000086867223 */ /* 0x180fe2000001087d */
[----:B------:R-:W1:Y:S01]  /*45c0*/  MUFU.EX2 R12, R12 ;  /* 0x0000000c000c7308 */ /* 0x000e620000000800 */
[----:B------:R-:W-:-:S07]  /*45d0*/  FFMA.FTZ R125, R135, R0, -R125 ;  /* 0x00000000877d7223 */ /* 0x000fce000001087d */
[----:B------:R-:W2:Y:S01]  /*45e0*/  MUFU.EX2 R13, R13 ;  /* 0x0000000d000d7308 */ /* 0x000ea20000000800 */
[----:B0-----:R-:W-:-:S07]  /*45f0*/  FFMA.FTZ R8, R11, R8, R136 ;  /* 0x000000080b087223 */ /* 0x001fce0000010088 */
[----:B------:R-:W0:Y:S01]  /*4600*/  MUFU.EX2 R137, R137 ;  /* 0x0000008900897308 */ /* 0x000e220000000800 */
[----:B-1----:R-:W-:-:S07]  /*4610*/  FFMA.FTZ R4, R9, R4, R12 ;  /* 0x0000000409047223 */ /* 0x002fce000001000c */
[----:B------:R-:W1:Y:S01]  /*4620*/  MUFU.EX2 R138, R138 ;  /* 0x0000008a008a7308 */ /* 0x000e620000000800 */
[----:B--2---:R-:W-:-:S07]  /*4630*/  FADD.FTZ R91, R13, R8 ;  /* 0x000000080d5b7221 */ /* 0x004fce0000010000 */
[----:B------:R-:W2:Y:S01]  /*4640*/  MUFU.EX2 R139, R139 ;  /* 0x0000008b008b7308 */ /* 0x000ea20000000800 */
[----:B0-----:R-:W-:-:S07]  /*4650*/  FADD.FTZ R4, R137, R4 ;  /* 0x0000000489047221 */ /* 0x001fce0000010000 */
[----:B------:R-:W0:Y:S01]  /*4660*/  MUFU.EX2 R15, R15 ;  /* 0x0000000f000f7308 */ /* 0x000e220000000800 */
[----:B-1----:R-:W-:-:S07]  /*4670*/  FADD.FTZ R8, R138, R91 ;  /* 0x0000005b8a087221 */ /* 0x002fce0000010000 */
        /* <DEDUP_REMOVED lines=81> */
[----:B0-----:R-:W-:Y:S01]  /*4b90*/  FADD.FTZ R4, R159, R4 ;  /* 0x000000049f047221 */ /* 0x001fe20000010000 */
[----:B-1----:R-:W-:-:S03]  /*4ba0*/  FADD.FTZ R8, R121, R8 ;  /* 0x0000000879087221 */ /* 0x002fc60000010000 */
[----:B--2---:R-:W-:Y:S01]  /*4bb0*/  FADD.FTZ R4, R125, R4 ;  /* 0x000000047d047221 */ /* 0x004fe20000010000 */
[----:B------:R-:W-:Y:S06]  /*4bc0*/  @!P0 BRA `(.L_x_24) ;  /* 0x0000000000048947 */ /* 0x000fec0003800000 */
[----:B------:R-:W-:Y:S01]  /*4bd0*/  BPT.TRAP 0x1 ;  /* 0x000000040000795c */ /* 0x000fe20000300000 */
.L_x_24:
[----:B------:R-:W-:Y:S01]  /*4be0*/  UIADD3 UR10, UR10, 0x2a860, URZ ;  /* 0x0002a8600a0a7890 */ /* 0x000fe2000fffe03f */
[C---:B------:R-:W-:Y:S01]  /*4bf0*/  ISETP.GT.AND P1, PT, R10.reuse, RZ, PT ;  /* 0x000000ff0a00720c */ /* 0x040fe20003f24270 */
[----:B------:R-:W-:Y:S01]  /*4c00*/  UMOV UR4, UR39 ;  /* 0x0000002700047c82 */ /* 0x000fe20008000000 */
[----:B------:R-:W-:Y:S01]  /*4c10*/  UMOV UR5, UR38 ;  /* 0x0000002600057c82 */ /* 0x000fe20008000000 */
[----:B------:R-:W-:Y:S01]  /*4c20*/  UPRMT UR10, UR11, 0x654, UR10 ;  /* 0x000006540b0a7896 */ /* 0x000fe2000800000a */
[----:B------:R-:W-:Y:S01]  /*4c30*/  F2FP.BF16.F32.PACK_AB R136, R13, R136 ;  /* 0x000000880d88723e */ /* 0x000fe200000010ff */
[----:B------:R-:W-:Y:S01]  /*4c40*/  VIADD R10, R10, 0xffffffff ;  /* 0xffffffff0a0a7836 */ /* 0x000fe20000000000 */
[----:B------:R-:W-:Y:S01]  /*4c50*/  F2FP.BF16.F32.PACK_AB R137, R137, R12 ;  /* 0x0000000c8989723e */ /* 0x000fe200000010ff */
[----:B------:R-:W-:Y:S01]  /*4c60*/  IMAD.MOV.U32 R13, RZ, RZ, R3 ;  /* 0x000000ffff0d7224 */ /* 0x000fe200078e0003 */
[----:B------:R-:W-:Y:S02]  /*4c70*/  F2FP.BF16.F32.PACK_AB R138, R15, R138 ;  /* 0x0000008a0f8a723e */ /* 0x000fe400000010ff */
[----:B------:R-:W-:-:S02]  /*4c80*/  F2FP.BF16.F32.PACK_AB R139, R95, R139 ;  /* 0x0000008b5f8b723e */ /* 0x000fc400000010ff */
[----:B------:R-:W-:Y:S01]  /*4c90*/  SYNCS.ARRIVE.TRANS64.RED.A1T0 RZ, [UR10], RZ ;  /* 0x000000ffffff79a7 */ /* 0x000fe2000810040a */
[----:B------:R-:W-:Y:S02]  /*4ca0*/  F2FP.BF16.F32.PACK_AB R140, R21, R140 ;  /* 0x0000008c158c723e */ /* 0x000fe400000010ff */
[----:B------:R-:W-:Y:S02]  /*4cb0*/  F2FP.BF16.F32.PACK_AB R141, R99, R141 ;  /* 0x0000008d638d723e */ /* 0x000fe400000010ff */
[----:B------:R-:W-:Y:S02]  /*4cc0*/  F2FP.BF16.F32.PACK_AB R142, R89, R142 ;  /* 0x0000008e598e723e */ /* 0x000fe400000010ff */
[----:B------:R-:W-:Y:S02]  /*4cd0*/  F2FP.BF16.F32.PACK_AB R143, R103, R143 ;  /* 0x0000008f678f723e */ /* 0x000fe400000010ff */
[----:B------:R-:W-:Y:S02]  /*4ce0*/  F2FP.BF16.F32.PACK_AB R144, R93, R144 ;  /* 0x000000905d90723e */ /* 0x000fe400000010ff */
[----:B------:R-:W-:-:S02]  /*4cf0*/  F2FP.BF16.F32.PACK_AB R145, R107, R145 ;  /* 0x000000916b91723e */ /* 0x000fc400000010ff */
        /* <DEDUP_REMOVED lines=14> */
[----:B------:R-:W-:Y:S01]  /*4de0*/  MOV R12, R5 ;  /* 0x00000005000c7202 */ /* 0x000fe20000000f00 */
[----:B------:R-:W-:Y:S06]  /*4df0*/  @P1 BRA `(.L_x_25) ;  /* 0xffffffe000e81947 */ /* 0x000fec000383ffff */
.L_x_14:
[----:B------:R-:W-:Y:S06]  /*4e00*/  BAR.ARV 0x8, 0x180 ;  /* 0x0206000000007b1d */ /* 0x000fec0000002000 */
        /* <DEDUP_REMOVED lines=64> */
[----:B------:R-:W-:Y:S06]  /*5210*/  @!P0 BRA `(.L_x_26) ;  /* 0x0000000000048947 */ /* 0x000fec0003800000 */
[----:B------:R-:W-:Y:S01]  /*5220*/  BPT.TRAP 0x1 ;  /* 0x000000040000795c */ /* 0x000fe20000300000 */
.L_x_26:
[----:B------:R-:W0:Y:S01]  /*5230*/  S2UR UR13, SR_CgaCtaId ;  /* 0x00000000000d79c3 */ /* 0x000e220000008800 */
[----:B------:R-:W-:Y:S01]  /*5240*/  UMOV UR4, 0x400 ;  /* 0x0000040000047882 */ /* 0x000fe20000000000 */
[----:B------:R-:W-:-:S05]  /*5250*/  IMAD.U32 R6, RZ, RZ, UR39 ;  /* 0x00000027ff067e24 */ /* 0x000fca000f8e00ff */
[----:B------:R-:W-:Y:S01]  /*5260*/  SHF.L.U32 R6, R6, 0x1f, RZ ;  /* 0x0000001f06067819 */ /* 0x000fe200000006ff */
[----:B0-----:R-:W-:-:S04]  /*5270*/  ULEA UR4, UR13, UR4, 0x18 ;  /* 0x000000040d047291 */ /* 0x001fc8000f8ec03f */
[----:B------:R-:W-:-:S09]  /*5280*/  ULEA UR10, UR38, UR4, 0x3 ;  /* 0x00000004260a7291 */ /* 0x000fd2000f8e183f */
[----:B------:R0:W1:Y:S01]  /*5290*/  SYNCS.PHASECHK.TRANS64.TRYWAIT P1, [UR10+0x2a850], R6 ;  /* 0x02a85006ff0075a7 */ /* 0x000062000802014a */
[----:B------:R-:W-:Y:S05]  /*52a0*/  @!P0 BRA `(.L_x_27) ;  /* 0x0000000000048947 */ /* 0x000fea0003800000 */
[----:B------:R-:W-:Y:S01]  /*52b0*/  BPT.TRAP 0x1 ;  /* 0x000000040000795c */ /* 0x000fe20000300000 */
.L_x_27:
[----:B-1----:R-:W-:Y:S05]  /*52c0*/  @P1 BRA `(.L_x_28) ;  /* 0x0000000000081947 */ /* 0x002fea0003800000 */
[----:B------:R-:W1:Y:S02]  /*52d0*/  SYNCS.PHASECHK.TRANS64.TRYWAIT P1, [UR10+0x2a850], R6 ;  /* 0x02a85006ff0075a7 */ /* 0x000e64000802014a */
[----:B-1----:R-:W-:Y:S05]  /*52e0*/  @!P1 BRA `(.L_x_29) ;  /* 0x0000005400589947 */ /* 0x002fea0003800000 */
.L_x_28:
[----:B------:R-:W-:Y:S01]  /*52f0*/  UIADD3 UR5, UR4, 0x400, URZ ;  /* 0x0000040004057890 */ /* 0x000fe2000fffe03f */
[----:B------:R-:W-:Y:S01]  /*5300*/  WARPGROUP.ARRIVE ;  /* 0x00000000000079c5 */ /* 0x000fe20000000000 */
[----:B------:R-:W-:Y:S01]  /*5310*/  UMOV UR7, 0x40000040 ;  /* 0x4000004000077882 */ /* 0x000fe20000000000 */
[----:B------:R-:W-:Y:S01]  /*5320*/  UMOV UR15, 0x40000040 ;  /* 0x40000040000f7882 */ /* 0x000fe20000000000 */
[----:B------:R-:W-:Y:S01]  /*5330*/  USHF.R.U32.HI UR5, URZ, 0x4, UR5 ;  /* 0x000000043f057899 */ /* 0x000fe20008011605 */
[----:B-1----:R-:W1:Y:S01]  /*5340*/  SHFL.BFLY PT, R7, R8, 0x2, 0x1f ;  /* 0x0c401f0008077f89 */ /* 0x002e6200000e0000 */
[----:B------:R-:W-:Y:S02]  /*5350*/  IMAD.MOV.U32 R89, RZ, RZ, -0x800000 ;  /* 0xff800000ff597424 */ /* 0x000fe400078e00ff */
[----:B------:R-:W-:Y:S01]  /*5360*/  ULOP3.LUT UR5, UR5, 0x3fff, URZ, 0xc0, !UPT ;  /* 0x00003fff05057892 */ /* 0x000fe2000f8ec03f */
[----:B------:R-:W2:Y:S01]  /*5370*/  SHFL.BFLY PT, R9, R4, 0x2, 0x1f ;  /* 0x0c401f0004097f89 */ /* 0x000ea200000e0000 */
[----:B------:R-:W-:-:S02]  /*5380*/  IMAD.MOV.U32 R88, RZ, RZ, -0x800000 ;  /* 0xff800000ff587424 */ /* 0x000fc400078e00ff */
[----:B------:R-:W-:-:S04]  /*5390*/  ULOP3.LUT UR5, UR5, 0x3000000, URZ, 0xfc, !UPT ;  /* 0x0300000005057892 */ /* 0x000fc8000f8efc3f */
[----:B------:R-:W-:-:S04]  /*53a0*/  UIMAD UR6, UR38, 0x600, UR5 ;  /* 0x00000600260678a4 */ /* 0x000fc8000f8e0205 */
[----:B------:R-:W-:-:S05]  /*53b0*/  UIADD3 UR8, UR6, 0x80, URZ ;  /* 0x0000008006087890 */ /* 0x000fca000fffe03f */
[----:B------:R-:W-:Y:S01]  /*53c0*/  HGMMA.64x128x16.F32.BF16 R24, R136, gdesc[UR4].tnspB, R24, gsb0 ;  /* 0x41e0000488187df0 */ /* 0x000fe20008001818 */
[----:B------:R-:W-:Y:S01]  /*53d0*/  UMOV UR7, 0x40000040 ;  /* 0x4000004000077882 */ /* 0x000fe20000000000 */
[----:B------:R-:W-:Y:S01]  /*53e0*/  UMOV UR14, UR8 ;  /* 0x00000008000e7c82 */ /* 0x000fe20008000000 */
[----:B------:R-:W-:Y:S01]  /*53f0*/  UIADD3 UR8, UR6, 0x100, URZ ;  /* 0x0000010006087890 */ /* 0x000fe2000fffe03f */
[----:B-1----:R-:W-:Y:S01]  /*5400*/  FADD.FTZ R7, R7, R8 ;  /* 0x0000000807077221 */ /* 0x002fe20000010000 */
[----:B--2---:R-:W-:-:S04]  /*5410*/  FADD.FTZ R9, R9, R4 ;  /* 0x0000000409097221 */ /* 0x004fc80000010000 */
[----:B0-----:R-:W0:Y:S01]  /*5420*/  SHFL.BFLY PT, R6, R7, 0x1, 0x1f ;  /* 0x0c201f0007067f89 */ /* 0x001e2200000e0000 */
[----:B------:R-:W-:-:S03]  /*5430*/  IMAD.MOV.U32 R4, RZ, RZ, RZ ;  /* 0x000000ffff047224 */ /* 0x000fc600078e00ff */
[----:B------:R-:W1:Y:S01]  /*5440*/  SHFL.BFLY PT, R10, R9, 0x1, 0x1f ;  /* 0x0c201f00090a7f89 */ /* 0x000e6200000e0000 */
[----:B0-----:R-:W-:Y:S01]  /*5450*/  FADD.FTZ R12, R7, R6 ;  /* 0x00000006070c7221 */ /* 0x001fe20000010000 */
[----:B-1----:R-:W-:-:S04]  /*5460*/  FADD.FTZ R13, R9, R10 ;  /* 0x0000000a090d7221 */ /* 0x002fc80000010000 */
[----:B------:R-:W-:Y:S02]  /*5470*/  FSETP.NE.FTZ.AND P1, PT, R12, RZ, PT ;  /* 0x000000ff0c00720b */ /* 0x000fe40003f35000 */
[----:B------:R-:W-:Y:S02]  /*5480*/  MOV R10, RZ ;  /* 0x000000ff000a7202 */ /* 0x000fe40000000f00 */
[----:B------:R-:W-:-:S09]  /*5490*/  FSETP.NE.FTZ.AND P2, PT, R13, RZ, PT ;  /* 0x000000ff0d00720b */ /* 0x000fd20003f55000 */
[----:B------:R-:W0:Y:S01]  /*54a0*/  @P1 MUFU.LG2 R8, R12 ;  /* 0x0000000c00081308 */ /* 0x000e220000000c00 */
[----:B------:R-:W-:-:S03]  /*54b0*/  @P1 FMUL.FTZ R6, R0, 0.69314718246459960938 ;  /* 0x3f31721800061820 */ /* 0x000fc60000410000 */
[----:B------:R-:W-:-:S04]  /*54c0*/  @P2 FMUL.FTZ R9, R0, 0.69314718246459960938 ;  /* 0x3f31721800092820 */ /* 0x000fc80000410000 */
[----:B------:R-:W1:Y:S08]  /*54d0*/  @P2 MUFU.LG2 R11, R13 ;  /* 0x0000000d000b2308 */ /* 0x000e700000000c00 */
[----:B------:R2:W3:Y:S01]  /*54e0*/  @P1 MUFU.RCP R4, R12 ;  /* 0x0000000c00041308 */ /* 0x0004e20000001000 */
[----:B0-----:R-:W-:-:S04]  /*54f0*/  @P1 FMUL.FTZ R7, R8, 0.69314718246459960938 ;  /* 0x3f31721808071820 */ /* 0x001fc80000410000 */
[----:B------:R-:W-:-:S03]  /*5500*/  @P1 FFMA.FTZ R89, R6, R3, R7 ;  /* 0x0000000306591223 */ /* 0x000fc60000010007 */
[----:B------:R2:W0:Y:S01]  /*5510*/  @P2 MUFU.RCP R10, R13 ;  /* 0x0000000d000a2308 */ /* 0x0004220000001000 */
[----:B-1----:R-:W-:-:S04]  /*5520*/  @P2 FMUL.FTZ R0, R11, 0.69314718246459960938 ;  /* 0x3f3172180b002820 */ /* 0x002fc80000410000 */
[----:B------:R-:W-:Y:S01]  /*5530*/  @P2 FFMA.FTZ R88, R9, R5, R0 ;  /* 0x0000000509582223 */ /* 0x000fe20000010000 */
[----:B------:R-:W-:Y:S02]  /*5540*/  WARPGROUP.DEPBAR.LE gsb0, 0x0 ;  /* 0x00008000000079c5 */ /* 0x000fe40000010000 */
[----:B------:R-:W-:-:S06]  /*5550*/  WARPGROUP.ARRIVE ;  /* 0x00000000000079c5 */ /* 0x000fcc0000000000 */
[----:B------:R-:W-:Y:S01]  /*5560*/  HGMMA.64x128x16.F32.BF16 R24, R140, gdesc[UR12].tnspB, R24, gsb0 ;  /* 0x41e0000c8c187df0 */ /* 0x000fe20008001818 */
[----:B------:R-:W-:Y:S01]  /*5570*/  UMOV UR14, UR8 ;  /* 0x00000008000e7c82 */ /* 0x000fe20008000000 */
[----:B------:R-:W-:Y:S01]  /*5580*/  UMOV UR15, 0x40000040 ;  /* 0x40000040000f7882 */ /* 0x000fe20000000000 */
[----:B------:R-:W-:Y:S01]  /*5590*/  UIADD3 UR8, UR6, 0x180, URZ ;  /* 0x0000018006087890 */ /* 0x000fe2000fffe03f */
[----:B------:R-:W-:Y:S02]  /*55a0*/  WARPGROUP.DEPBAR.LE gsb0, 0x0 ;  /* 0x00008000000079c5 */ /* 0x000fe40000010000 */
[----:B------:R-:W-:-:S06]  /*55b0*/  WARPGROUP.ARRIVE ;  /* 0x00000000000079c5 */ /* 0x000fcc0000000000 */
[----:B------:R-:W-:Y:S01]  /*55c0*/  HGMMA.64x128x16.F32.BF16 R24, R144, gdesc[UR12].tnspB, R24, gsb0 ;  /* 0x41e0000c90187df0 */ /* 0x000fe20008001818 */
[----:B------:R-:W-:Y:S01]  /*55d0*/  UMOV UR14, UR8 ;  /* 0x00000008000e7c82 */ /* 0x000fe20008000000 */
[----:B------:R-:W-:Y:S01]  /*55e0*/  UMOV UR15, 0x40000040 ;  /* 0x40000040000f7882 */ /* 0x000fe20000000000 */
[----:B------:R-:W-:Y:S02]  /*55f0*/  UIADD3 UR8, UR6, 0x200, URZ ;  /* 0x0000020006087890 */ /* 0x000fe4000fffe03f */
        /* <DEDUP_REMOVED lines=10> */
[----:B------:R-:W-:-:S07]  /*56a0*/  WARPGROUP.ARRIVE ;  /* 0x00000000000079c5 */ /* 0x000fce0000000000 */
[----:B------:R-:W-:Y:S03]  /*56b0*/  HGMMA.64x128x16.F32.BF16 R24, R156, gdesc[UR4].tnspB, R24, gsb0 ;  /* 0x41e000049c187df0 */ /* 0x000fe60008001818 */
[----:B------:R-:W-:Y:S02]  /*56c0*/  WARPGROUP.DEPBAR.LE gsb0, 0x0 ;  /* 0x00008000000079c5 */ /* 0x000fe40000010000 */
[----:B0-23--:R-:W-:Y:S05]  /*56d0*/  @!P0 BRA `(.L_x_30) ;  /* 0x0000000000048947 */ /* 0x00dfea0003800000 */
[----:B------:R-:W-:Y:S01]  /*56e0*/  BPT.TRAP 0x1 ;  /* 0x000000040000795c */ /* 0x000fe20000300000 */
.L_x_30:
[----:B------:R-:W0:Y:S01]  /*56f0*/  S2UR UR5, SR_SWINHI ;  /* 0x00000000000579c3 */ /* 0x000e220000002f00 */
        /* <DEDUP_REMOVED lines=23> */
[----:B------:R-:W-:Y:S01]  /*5870*/  UMOV UR6, UR4 ;  /* 0x0000000400067c82 */ /* 0x000fe20008000000 */
[----:B0-----:R-:W-:Y:S01]  /*5880*/  UMOV UR7, UR5 ;  /* 0x0000000500077c82 */ /* 0x001fe20008000000 */
[----:B------:R-:W-:Y:S01]  /*5890*/  FMUL.FTZ R68, R68, R4 ;  /* 0x0000000444447220 */ /* 0x000fe20000410000 */
[----:B------:R-:W-:Y:S01]  /*58a0*/  MOV R37, UR7 ;  /* 0x0000000700257c02 */ /* 0x000fe20008000f00 */
[----:B------:R-:W-:-:S02]  /*58b0*/  IMAD.U32 R36, RZ, RZ, UR6 ;  /* 0x00000006ff247e24 */ /* 0x000fc4000f8e00ff */
        /* <DEDUP_REMOVED lines=8> */
[----:B------:R-:W-:-:S04]  /*5940*/  IMAD.WIDE R4, R165, 0x2, R36 ;  /* 0x00000002a5047825 */ /* 0x000fc800078e0224 */
[-C--:B------:R-:W-:Y:S01]  /*5950*/  FMUL.FTZ R104, R27, R10.reuse ;  /* 0x0000000a1b687220 */ /* 0x080fe20000410000 */
[-C--:B------:R-:W-:Y:S01]  /*5960*/  FMUL.FTZ R105, R38, R10.reuse ;  /* 0x0000000a26697220 */ /* 0x080fe20000410000 */
[----:B------:R-:W-:Y:S01]  /*5970*/  R2UR UR15, R161 ;  /* 0x00000000a10f72ca */ /* 0x000fe200000e0000 */
[----:B------:R-:W-:Y:S01]  /*5980*/  UIADD3 UR5, -UR61, URZ, URZ ;  /* 0x0000003f3d057290 */ /* 0x000fe2000fffe13f */
[C---:B------:R-:W-:Y:S01]  /*5990*/  IADD3 R27, P3, R4.reuse, 0x4000, RZ ;  /* 0x00004000041b7810 */ /* 0x040fe20007f7e0ff */
[----:B------:R-:W-:Y:S01]  /*59a0*/  ULDC UR11, c[0x0][0xc44] ;  /* 0x00031100000b7ab9 */ /* 0x000fe20000000800 */
[----:B------:R-:W-:Y:S01]  /*59b0*/  IADD3 R29, P2, R4, 0x4020, RZ ;  /* 0x00004020041d7810 */ /* 0x000fe20007f5e0ff */
[-C--:B------:R-:W-:Y:S01]  /*59c0*/  FMUL.FTZ R106, R31, R10.reuse ;  /* 0x0000000a1f6a7220 */ /* 0x080fe20000410000 */
[----:B------:R-:W-:Y:S01]  /*59d0*/  LOP3.LUT R0, R27, 0x380, RZ, 0xc0, !PT ;  /* 0x000003801b007812 */ /* 0x000fe200078ec0ff */
[----:B------:R-:W-:Y:S01]  /*59e0*/  ULDC.64 UR8, c[0x0][0xb90] ;  /* 0x0002e40000087ab9 */ /* 0x000fe20000000a00 */
[----:B------:R-:W-:Y:S01]  /*59f0*/  LOP3.LUT R8, R29, 0x380, RZ, 0xc0, !PT ;  /* 0x000003801d087812 */ /* 0x000fe200078ec0ff */
[----:B------:R-:W-:Y:S01]  /*5a00*/  FMUL.FTZ R98, R43, R10 ;  /* 0x0000000a2b627220 */ /* 0x000fe20000410000 */
[----:B------:R-:W-:Y:S01]  /*5a10*/  SHF.R.U64 R0, R0, 0x3, RZ ;  /* 0x0000000300007819 */ /* 0x000fe200000012ff */
[----:B------:R-:W-:Y:S01]  /*5a20*/  IMAD R9, R22, 0x40, R2 ;  /* 0x0000004016097824 */ /* 0x000fe200078e0202 */
[----:B------:R-:W-:Y:S01]  /*5a30*/  IADD3 R31, P1, R4, 0x4040, RZ ;  /* 0x00004040041f7810 */ /* 0x000fe20007f3e0ff */
[----:B------:R-:W-:Y:S01]  /*5a40*/  UIMAD UR11, UR11, UR5, UR15 ;  /* 0x000000050b0b72a4 */ /* 0x000fe2000f8e020f */
[----:B------:R-:W-:Y:S01]  /*5a50*/  LOP3.LUT R38, R0, R27, RZ, 0x3c, !PT ;  /* 0x0000001b00267212 */ /* 0x000fe200078e3cff */
[----:B------:R-:W0:Y:S01]  /*5a60*/  LDC R100, c[0x0][0xc38] ;  /* 0x00030e00ff647b82 */ /* 0x000e220000000800 */
[----:B------:R-:W-:Y:S01]  /*5a70*/  SHF.R.U64 R8, R8, 0x3, RZ ;  /* 0x0000000308087819 */ /* 0x000fe200000012ff */
[----:B------:R-:W-:Y:S01]  /*5a80*/  USHF.R.S32.HI UR12, URZ, 0x1f, UR11 ;  /* 0x0000001f3f0c7899 */ /* 0x000fe2000801140b */
[----:B------:R-:W-:Y:S01]  /*5a90*/  IADD3 R13, P6, R4, 0x20, RZ ;  /* 0x00000020040d7810 */ /* 0x000fe20007fde0ff */
[----:B------:R-:W-:Y:S01]  /*5aa0*/  IMAD.X R43, RZ, RZ, R5, P1 ;  /* 0x000000ffff2b7224 */ /* 0x000fe200008e0605 */
[----:B------:R-:W-:Y:S01]  /*5ab0*/  LOP3.LUT R40, R8, R29, RZ, 0x3c, !PT ;  /* 0x0000001d08287212 */ /* 0x000fe200078e3cff */
[----:B------:R-:W-:Y:S01]  /*5ac0*/  UIMAD UR5, UR12, UR8, URZ ;  /* 0x000000080c0572a4 */ /* 0x000fe2000f8e023f */
[----:B------:R-:W-:Y:S01]  /*5ad0*/  LOP3.LUT R8, R13, 0x380, RZ, 0xc0, !PT ;  /* 0x000003800d087812 */ /* 0x000fe200078ec0ff */
[----:B------:R-:W1:Y:S01]  /*5ae0*/  LDC R0, c[0x0][0xbe8] ;  /* 0x0002fa00ff007b82 */ /* 0x000e620000000800 */
[----:B------:R-:W-:Y:S01]  /*5af0*/  UIMAD.WIDE.U32 UR6, UR11, UR8, URZ ;  /* 0x000000080b0672a5 */ /* 0x000fe2000f8e003f */
[----:B------:R-:W-:Y:S01]  /*5b00*/  IMAD.WIDE R36, R9, 0x2, R36 ;  /* 0x0000000209247825 */ /* 0x000fe200078e0224 */
[----:B------:R-:W-:Y:S01]  /*5b10*/  UIMAD UR5, UR11, UR9, UR5 ;  /* 0x000000090b0572a4 */ /* 0x000fe2000f8e0205 */
[----:B------:R-:W-:-:S02]  /*5b20*/  SHF.R.U64 R8, R8, 0x3, RZ ;  /* 0x0000000308087819 */ /* 0x000fc400000012ff */
[-C--:B------:R-:W-:Y:S01]  /*5b30*/  FMUL.FTZ R108, R35, R10.reuse ;  /* 0x0000000a236c7220 */ /* 0x080fe20000410000 */
[--C-:B------:R-:W-:Y:S01]  /*5b40*/  IMAD.X R15, RZ, RZ, R5.reuse, P6 ;  /* 0x000000ffff0f7224 */ /* 0x100fe200030e0605 */
[----:B------:R-:W-:Y:S01]  /*5b50*/  UIADD3 UR5, UR7, UR5, URZ ;  /* 0x0000000507057290 */ /* 0x000fe2000fffe03f */
[----:B------:R-:W-:Y:S01]  /*5b60*/  LOP3.LUT R14, R8, R13, RZ, 0x3c, !PT ;  /* 0x0000000d080e7212 */ /* 0x000fe200078e3cff */
[----:B------:R-:W-:Y:S01]  /*5b70*/  IMAD.U32 R13, RZ, RZ, UR7 ;  /* 0x00000007ff0d7e24 */ /* 0x000fe2000f8e00ff */
[----:B------:R-:W-:Y:S01]  /*5b80*/  IADD3 R35, P6, R36, 0x1000, RZ ;  /* 0x0000100024237810 */ /* 0x000fe20007fde0ff */
[-C--:B------:R-:W-:Y:S01]  /*5b90*/  FMUL.FTZ R111, R34, R10.reuse ;  /* 0x0000000a226f7220 */ /* 0x080fe20000410000 */
[----:B------:R-:W-:Y:S01]  /*5ba0*/  R2UR UR14, R160 ;  /* 0x00000000a00e72ca */ /* 0x000fe200000e0000 */
[----:B------:R-:W-:Y:S01]  /*5bb0*/  IMAD.U32 R13, RZ, RZ, UR5 ;  /* 0x00000005ff0d7e24 */ /* 0x000fe2000f8e00ff */
[----:B------:R-:W-:Y:S01]  /*5bc0*/  UIADD3 UR5, UR10, 0x2a860, URZ ;  /* 0x0002a8600a057890 */ /* 0x000fe2000fffe03f */
[C---:B------:R-:W-:Y:S01]  /*5bd0*/  IADD3 R45, P0, R4.reuse, 0x4060, RZ ;  /* 0x00004060042d7810 */ /* 0x040fe20007f1e0ff */
[----:B------:R-:W-:Y:S01]  /*5be0*/  IMAD R103, RZ, RZ, -UR15 ;  /* 0x8000000fff677e24 */ /* 0x000fe2000f8e02ff */
[----:B------:R-:W-:Y:S01]  /*5bf0*/  LOP3.LUT R34, R35, 0x380, RZ, 0xc0, !PT ;  /* 0x0000038023227812 */ /* 0x000fe200078ec0ff */
[----:B------:R-:W-:Y:S01]  /*5c00*/  UPRMT UR5, UR13, 0x654, UR5 ;  /* 0x000006540d057896 */ /* 0x000fe20008000005 */
[----:B------:R-:W-:Y:S01]  /*5c10*/  LOP3.LUT R9, R4, 0x380, RZ, 0xc0, !PT ;  /* 0x0000038004097812 */ /* 0x000fe200078ec0ff */
[-C--:B------:R-:W-:Y:S01]  /*5c20*/  FMUL.FTZ R109, R30, R10.reuse ;  /* 0x0000000a1e6d7220 */ /* 0x080fe20000410000 */
[----:B------:R-:W-:Y:S01]  /*5c30*/  LOP3.LUT R44, R45, 0x380, RZ, 0xc0, !PT ;  /* 0x000003802d2c7812 */ /* 0x000fe200078ec0ff */
[-C--:B------:R-:W-:Y:S01]  /*5c40*/  FMUL.FTZ R102, R39, R10.reuse ;  /* 0x0000000a27667220 */ /* 0x080fe20000410000 */
[----:B------:R-:W-:Y:S01]  /*5c50*/  SHF.R.U64 R34, R34, 0x3, RZ ;  /* 0x0000000322227819 */ /* 0x000fe200000012ff */
[--C-:B------:R-:W-:Y:S01]  /*5c60*/  IMAD.X R39, RZ, RZ, R5.reuse, P3 ;  /* 0x000000ffff277224 */ /* 0x100fe200018e0605 */
[----:B-1----:R-:W-:Y:S01]  /*5c70*/  ISETP.NE.AND P1, PT, R0, 0x1, PT ;  /* 0x000000010000780c */ /* 0x002fe20003f25270 */
[----:B0-----:R-:W-:Y:S01]  /*5c80*/  IMAD R103, R100, R103, UR14 ;  /* 0x0000000e64677e24 */ /* 0x001fe2000f8e0267 */
[----:B------:R-:W-:Y:S01]  /*5c90*/  SHF.R.U64 R9, R9, 0x3, RZ ;  /* 0x0000000309097819 */ /* 0x000fe200000012ff */
[----:B------:R-:W-:Y:S01]  /*5ca0*/  SYNCS.ARRIVE.TRANS64.RED.A1T0 RZ, [UR5], RZ ;  /* 0x000000ffffff79a7 */ /* 0x000fe20008100405 */
[----:B------:R-:W-:Y:S01]  /*5cb0*/  SHF.R.U64 R44, R44, 0x3, RZ ;  /* 0x000000032c2c7819 */ /* 0x000fe200000012ff */
[-C--:B------:R-:W-:Y:S01]  /*5cc0*/  FMUL.FTZ R107, R26, R10.reuse ;  /* 0x0000000a1a6b7220 */ /* 0x080fe20000410000 */
[----:B------:R-:W-:Y:S01]  /*5cd0*/  IADD3 R25, P4, R4, 0x60, RZ ;  /* 0x0000006004197810 */ /* 0x000fe20007f9e0ff */
[-C--:B------:R-:W-:Y:S01]  /*5ce0*/  FMUL.FTZ R99, R42, R10.reuse ;  /* 0x0000000a2a637220 */ /* 0x080fe20000410000 */
[----:B------:R-:W-:Y:S01]  /*5cf0*/  IADD3 R21, P5, R4, 0x40, RZ ;  /* 0x0000004004157810 */ /* 0x000fe20007fbe0ff */
[----:B------:R-:W-:Y:S01]  /*5d00*/  FMUL.FTZ R47, R47, R10 ;  /* 0x0000000a2f2f7220 */ /* 0x000fe20000410000 */
[----:B------:R-:W-:Y:S01]  /*5d10*/  LOP3.LUT R34, R34, R35, RZ, 0x3c, !PT ;  /* 0x0000002322227212 */ /* 0x000fe200078e3cff */
[--C-:B------:R-:W-:Y:S01]  /*5d20*/  IMAD.X R11, RZ, RZ, R5.reuse, P4 ;  /* 0x000000ffff0b7224 */ /* 0x100fe200020e0605 */
[----:B------:R-:W-:Y:S01]  /*5d30*/  LOP3.LUT R4, R9, R4, RZ, 0x3c, !PT ;  /* 0x0000000409047212 */ /* 0x000fe200078e3cff */
[----:B------:R-:W0:Y:S01]  /*5d40*/  @P1 LDC R112, c[0x0][0xbec] ;  /* 0x0002fb00ff701b82 */ /* 0x000e220000000800 */
[----:B------:R-:W-:Y:S01]  /*5d50*/  IADD3.X R35, RZ, R37, RZ, P6, !PT ;  /* 0x00000025ff237210 */ /* 0x000fe200037fe4ff */
[-C--:B------:R-:W-:Y:S01]  /*5d60*/  FMUL.FTZ R46, R46, R10.reuse ;  /* 0x0000000a2e2e7220 */ /* 0x080fe20000410000 */
[----:B------:R-:W-:Y:S01]  /*5d70*/  IADD3 R113, P6, R36, 0x7000, RZ ;  /* 0x0000700024717810 */ /* 0x000fe20007fde0ff */
[-C--:B------:R-:W-:Y:S01]  /*5d80*/  FMUL.FTZ R51, R51, R10.reuse ;  /* 0x0000000a33337220 */ /* 0x080fe20000410000 */
[----:B------:R-:W-:Y:S01]  /*5d90*/  LOP3.LUT R44, R44, R45, RZ, 0x3c, !PT ;  /* 0x0000002d2c2c7212 */ /* 0x000fe200078e3cff */
[----:B------:R-:W-:Y:S01]  /*5da0*/  IMAD.X R45, RZ, RZ, R5, P0 ;  /* 0x000000ffff2d7224 */ /* 0x000fe200000e0605 */
[-C--:B------:R-:W-:Y:S01]  /*5db0*/  IADD3.X R41, RZ, R5.reuse, RZ, P2, !PT ;  /* 0x00000005ff297210 */ /* 0x080fe200017fe4ff */
[----:B------:R-:W1:Y:S01]  /*5dc0*/  @P1 LDC R115, c[0x0][0xbf0] ;  /* 0x0002fc00ff731b82 */ /* 0x000e620000000800 */
[-C--:B------:R-:W-:Y:S01]  /*5dd0*/  IADD3.X R9, RZ, R5.reuse, RZ, P5, !PT ;  /* 0x00000005ff097210 */ /* 0x080fe20002ffe4ff */
[----:B------:R-:W-:Y:S01]  /*5de0*/  FMUL.FTZ R50, R50, R10 ;  /* 0x0000000a32327220 */ /* 0x000fe20000410000 */
[----:B------:R-:W-:Y:S01]  /*5df0*/  MOV R110, R4 ;  /* 0x00000004006e7202 */ /* 0x000fe20000000f00 */
[-C--:B------:R-:W-:Y:S01]  /*5e00*/  FMUL.FTZ R55, R55, R10.reuse ;  /* 0x0000000a37377220 */ /* 0x080fe20000410000 */
[-C--:B------:R-:W-:Y:S01]  /*5e10*/  FMUL.FTZ R54, R54, R10.reuse ;  /* 0x0000000a36367220 */ /* 0x080fe20000410000 */
[-C--:B------:R-:W-:Y:S01]  /*5e20*/  FMUL.FTZ R59, R59, R10.reuse ;  /* 0x0000000a3b3b7220 */ /* 0x080fe20000410000 */
[-C--:B------:R-:W-:Y:S01]  /*5e30*/  FMUL.FTZ R58, R58, R10.reuse ;  /* 0x0000000a3a3a7220 */ /* 0x080fe20000410000 */
[----:B------:R-:W2:Y:S01]  /*5e40*/  LDC.64 R100, c[0x0][0xb98] ;  /* 0x0002e600ff647b82 */ /* 0x000ea20000000a00 */
        /* <DEDUP_REMOVED lines=14> */
[----:B------:R-:W-:Y:S01]  /*5f30*/  LOP3.LUT R5, R113, 0x380, RZ, 0xc0, !PT ;  /* 0x0000038071057812 */ /* 0x000fe200078ec0ff */
[----:B------:R-:W-:Y:S01]  /*5f40*/  USHF.R.S32.HI UR10, URZ, 0x1f, UR61 ;  /* 0x0000001f3f0a7899 */ /* 0x000fe2000801143d */
[----:B------:R-:W-:Y:S01]  /*5f50*/  LOP3.LUT R10, R31, 0x380, RZ, 0xc0, !PT ;  /* 0x000003801f0a7812 */ /* 0x000fe200078ec0ff */
[----:B------:R-:W-:Y:S01]  /*5f60*/  IMAD.U32 R12, RZ, RZ, UR6 ;  /* 0x00000006ff0c7e24 */ /* 0x000fe2000f8e00ff */
[----:B------:R-:W-:Y:S01]  /*5f70*/  F2FP.BF16.F32.PACK_AB R6, R6, R7 ;  /* 0x000000070606723e */ /* 0x000fe200000010ff */
[----:B------:R-:W-:Y:S01]  /*5f80*/  ULDC.64 UR6, c[0x0][0xb88] ;  /* 0x0002e20000067ab9 */ /* 0x000fe20000000a00 */
[----:B------:R-:W-:Y:S01]  /*5f90*/  R2UR UR13, R18 ;  /* 0x00000000120d72ca */ /* 0x000fe200000e0000 */
[----:B------:R-:W-:Y:S01]  /*5fa0*/  ULDC UR5, c[0x0][0xa88] ;  /* 0x0002a20000057ab9 */ /* 0x000fe20000000800 */
[----:B------:R-:W-:Y:S01]  /*5fb0*/  F2FP.BF16.F32.PACK_AB R7, R106, R109 ;  /* 0x0000006d6a07723e */ /* 0x000fe200000010ff */
[----:B--2---:R-:W-:Y:S01]  /*5fc0*/  IMAD.WIDE.U32 R12, R100, UR61, R12 ;  /* 0x0000003d640c7c25 */ /* 0x004fe2000f8e000c */
[----:B------:R-:W-:Y:S01]  /*5fd0*/  SHF.R.U64 R18, R5, 0x3, RZ ;  /* 0x0000000305127819 */ /* 0x000fe200000012ff */
[----:B------:R-:W-:Y:S01]  /*5fe0*/  ULDC.64 UR8, c[0x0][0xae8] ;  /* 0x0002ba0000087ab9 */ /* 0x000fe20000000a00 */
[----:B------:R-:W-:-:S02]  /*5ff0*/  LEA R109, R103, R164, 0x7 ;  /* 0x000000a4676d7211 */ /* 0x000fc400078e38ff */
[----:B------:R-:W-:Y:S02]  /*6000*/  SHF.R.U64 R10, R10, 0x3, RZ ;  /* 0x000000030a0a7819 */ /* 0x000fe400000012ff */
[----:B------:R-:W-:Y:S02]  /*6010*/  F2FP.BF16.F32.PACK_AB R4, R20, R97 ;  /* 0x000000611404723e */ /* 0x000fe400000010ff */
[----:B------:R-:W-:Y:S01]  /*6020*/  LOP3.LUT R20, R18, R113, RZ, 0x3c, !PT ;  /* 0x0000007112147212 */ /* 0x000fe200078e3cff */
[----:B0-----:R-:W-:Y:S01]  /*6030*/  @P1 IMAD.HI.U32 R18, R109, R112, RZ ;  /* 0x000000706d121227 */ /* 0x001fe200078e00ff */
[----:B------:R-:W-:Y:S02]  /*6040*/  LOP3.LUT R42, R10, R31, RZ, 0x3c, !PT ;  /* 0x0000001f0a2a7212 */ /* 0x000fe400078e3cff */
[----:B------:R-:W-:Y:S02]  /*6050*/  LOP3.LUT R10, R25, 0x380, RZ, 0xc0, !PT ;  /* 0x00000380190a7812 */ /* 0x000fe400078ec0ff */
[----:B------:R-:W-:Y:S01]  /*6060*/  MOV R97, R44 ;  /* 0x0000002c00617202 */ /* 0x000fe20000000f00 */
[----:B------:R-:W-:Y:S01]  /*6070*/  IMAD.MOV.U32 R45, RZ, RZ, R109 ;  /* 0x000000ffff2d7224 */ /* 0x000fe200078e006d */
[----:B------:R-:W-:-:S02]  /*6080*/  SHF.R.U64 R10, R10, 0x3, RZ ;  /* 0x000000030a0a7819 */ /* 0x000fc400000012ff */
[----:B------:R-:W-:Y:S02]  /*6090*/  IADD3 R29, P0, R36, 0x6000, RZ ;  /* 0x00006000241d7810 */ /* 0x000fe40007f1e0ff */
[----:B-1----:R-:W-:Y:S02]  /*60a0*/  @P1 SHF.R.U32.HI R45, RZ, R115, R18 ;  /* 0x00000073ff2d1219 */ /* 0x002fe40000011612 */
[----:B------:R-:W-:Y:S01]  /*60b0*/  F2FP.BF16.F32.PACK_AB R5, R104, R107 ;  /* 0x0000006b6805723e */ /* 0x000fe200000010ff */
[----:B------:R-:W-:Y:S01]  /*60c0*/  BAR.SYNC.DEFER_BLOCKING 0x1, 0x100 ;  /* 0x0044000000007b1d */ /* 0x000fe20000010000 */
[----:B------:R-:W-:Y:S02]  /*60d0*/  LOP3.LUT R10, R10, R25, RZ, 0x3c, !PT ;  /* 0x000000190a0a7212 */ /* 0x000fe400078e3cff */
[----:B------:R-:W-:Y:S02]  /*60e0*/  LOP3.LUT R28, R29, 0x380, RZ, 0xc0, !PT ;  /* 0x000003801d1c7812 */ /* 0x000fe400078ec0ff */
[----:B------:R-:W-:Y:S01]  /*60f0*/  MOV R18, R38 ;  /* 0x0000002600127202 */ /* 0x000fe20000000f00 */
[----:B------:R-:W-:Y:S01]  /*6100*/  IMAD.MOV R39, RZ, RZ, -R45 ;  /* 0x000000ffff277224 */ /* 0x000fe200078e0a2d */
[----:B------:R-:W-:-:S02]  /*6110*/  SHF.R.U64 R28, R28, 0x3, RZ ;  /* 0x000000031c1c7819 */ /* 0x000fc400000012ff */
[----:B------:R-:W-:Y:S01]  /*6120*/  MOV R107, R10 ;  /* 0x0000000a006b7202 */ /* 0x000fe20000000f00 */
[----:B------:R-:W-:Y:S01]  /*6130*/  IMAD R11, R0, R39, R109 ;  /* 0x00000027000b7224 */ /* 0x000fe200078e026d */
[----:B------:R-:W-:Y:S02]  /*6140*/  LOP3.LUT R8, R21, 0x380, RZ, 0xc0, !PT ;  /* 0x0000038015087812 */ /* 0x000fe400078ec0ff */
[----:B------:R-:W-:Y:S01]  /*6150*/  LOP3.LUT R28, R28, R29, RZ, 0x3c, !PT ;  /* 0x0000001d1c1c7212 */ /* 0x000fe200078e3cff */
[----:B------:R-:W-:Y:S01]  /*6160*/  IMAD.X R29, RZ, RZ, R37, P0 ;  /* 0x000000ffff1d7224 */ /* 0x000fe200000e0625 */
[----:B------:R-:W-:Y:S02]  /*6170*/  IADD3 R25, P3, R36, 0x4000, RZ ;  /* 0x0000400024197810 */ /* 0x000fe40007f7e0ff */
[----:B------:R-:W-:Y:S02]  /*6180*/  SHF.R.S32.HI R39, RZ, 0x1f, R45 ;  /* 0x0000001fff277819 */ /* 0x000fe4000001142d */
[----:B------:R-:W-:-:S02]  /*6190*/  SHF.R.S32.HI R10, RZ, 0x1f, R11 ;  /* 0x0000001fff0a7819 */ /* 0x000fc4000001140b */
[----:B------:R-:W-:Y:S02]  /*61a0*/  IADD3 R12, P0, R45, R12, RZ ;  /* 0x0000000c2d0c7210 */ /* 0x000fe40007f1e0ff */
[----:B------:R-:W-:Y:S01]  /*61b0*/  SHF.R.U64 R8, R8, 0x3, RZ ;  /* 0x0000000308087819 */ /* 0x000fe200000012ff */
[----:B------:R0:W-:Y:S01]  /*61c0*/  STSM.16.M88.4 [R110], R4 ;  /* 0x000000046e007844 */ /* 0x0001e20000000200 */
[----:B------:R-:W-:Y:S01]  /*61d0*/  IADD3 R27, P2, R36, 0x5000, RZ ;  /* 0x00005000241b7810 */ /* 0x000fe20007f5e0ff */
[----:B------:R-:W-:Y:S01]  /*61e0*/  IMAD R10, R10, UR6, RZ ;  /* 0x000000060a0a7c24 */ /* 0x000fe2000f8e02ff */
[----:B------:R-:W-:Y:S02]  /*61f0*/  LOP3.LUT R24, R25, 0x380, RZ, 0xc0, !PT ;  /* 0x0000038019187812 */ /* 0x000fe400078ec0ff */
[----:B------:R-:W-:Y:S02]  /*6200*/  LOP3.LUT R8, R8, R21, RZ, 0x3c, !PT ;  /* 0x0000001508087212 */ /* 0x000fe400078e3cff */
[----:B------:R-:W-:-:S02]  /*6210*/  LOP3.LUT R26, R27, 0x380, RZ, 0xc0, !PT ;  /* 0x000003801b1a7812 */ /* 0x000fc400078ec0ff */
[----:B------:R-:W-:Y:S02]  /*6220*/  MOV R15, R14 ;  /* 0x0000000e000f7202 */ /* 0x000fe40000000f00 */
[----:B------:R-:W-:Y:S02]  /*6230*/  SHF.R.U64 R24, R24, 0x3, RZ ;  /* 0x0000000318187819 */ /* 0x000fe400000012ff */
[----:B------:R-:W-:Y:S01]  /*6240*/  MOV R106, R40 ;  /* 0x00000028006a7202 */ /* 0x000fe20000000f00 */
[----:B------:R-:W-:Y:S01]  /*6250*/  IMAD R40, R103, 0x80, R163 ;  /* 0x0000008067287824 */ /* 0x000fe200078e02a3 */
[----:B------:R-:W-:Y:S01]  /*6260*/  MOV R14, R8 ;  /* 0x00000008000e7202 */ /* 0x000fe20000000f00 */
[----:B0-----:R-:W-:Y:S01]  /*6270*/  IMAD R4, R100, UR10, RZ ;  /* 0x0000000a64047c24 */ /* 0x001fe2000f8e02ff */
[----:B------:R-:W-:Y:S02]  /*6280*/  F2FP.BF16.F32.PACK_AB R5, R108, R111 ;  /* 0x0000006f6c05723e */ /* 0x000fe400000010ff */
[----:B------:R-:W-:Y:S01]  /*6290*/  F2FP.BF16.F32.PACK_AB R6, R93, R94 ;  /* 0x0000005e5d06723e */ /* 0x000fe200000010ff */
[----:B------:R-:W-:Y:S01]  /*62a0*/  IMAD R101, R101, UR61, R4 ;  /* 0x0000003d65657c24 */ /* 0x000fe2000f8e0204 */
[----:B------:R-:W-:-:S02]  /*62b0*/  F2FP.BF16.F32.PACK_AB R4, R95, R96 ;  /* 0x000000605f04723e */ /* 0x000fc400000010ff */
[----:B------:R-:W-:Y:S02]  /*62c0*/  F2FP.BF16.F32.PACK_AB R7, R102, R105 ;  /* 0x000000696607723e */ /* 0x000fe400000010ff */
[----:B------:R-:W-:Y:S01]  /*62d0*/  IADD3.X R13, R39, R13, R101, P0, !PT ;  /* 0x0000000d270d7210 */ /* 0x000fe200007fe465 */
[----:B------:R-:W-:Y:S01]  /*62e0*/  IMAD R39, R11, UR7, R10 ;  /* 0x000000070b277c24 */ /* 0x000fe2000f8e020a */
[----:B------:R-:W-:Y:S01]  /*62f0*/  SHF.R.U64 R26, R26, 0x3, RZ ;  /* 0x000000031a1a7819 */ /* 0x000fe200000012ff */
[----:B------:R0:W-:Y:S01]  /*6300*/  STSM.16.M88.4 [R15], R4 ;  /* 0x000000040f007844 */ /* 0x0001e20000000200 */
[----:B------:R-:W-:Y:S01]  /*6310*/  F2FP.BF16.F32.PACK_AB R8, R3, R92 ;  /* 0x0000005c0308723e */ /* 0x000fe200000010ff */
[----:B------:R-:W-:Y:S01]  /*6320*/  IMAD.WIDE.U32 R12, R11, UR6, R12 ;  /* 0x000000060b0c7c25 */ /* 0x000fe2000f8e000c */
[----:B------:R-:W-:Y:S01]  /*6330*/  LOP3.LUT R24, R24, R25, RZ, 0x3c, !PT ;  /* 0x0000001918187212 */ /* 0x000fe200078e3cff */
[----:B------:R-:W-:Y:S01]  /*6340*/  ULDC.64 UR6, c[0x0][0xb50] ;  /* 0x0002d40000067ab9 */ /* 0x000fe20000000a00 */
[----:B------:R-:W-:Y:S01]  /*6350*/  LOP3.LUT P0, RZ, R23, 0x3, RZ, 0xc0, !PT ;  /* 0x0000000317ff7812 */ /* 0x000fe2000780c0ff */
[----:B------:R-:W-:Y:S01]  /*6360*/  IMAD R3, R0, UR5, RZ ;  /* 0x0000000500037c24 */ /* 0x000fe2000f8e02ff */
[----:B------:R-:W-:Y:S01]  /*6370*/  F2FP.BF16.F32.PACK_AB R9, R98, R99 ;  /* 0x000000636209723e */ /* 0x000fe200000010ff */
[----:B------:R-:W-:Y:S01]  /*6380*/  IMAD.X R25, RZ, RZ, R37, P3 ;  /* 0x000000ffff197224 */ /* 0x000fe200018e0625 */
[----:B------:R-:W-:-:S02]  /*6390*/  F2FP.BF16.F32.PACK_AB R10, R90, R91 ;  /* 0x0000005b5a0a723e */ /* 0x000fc400000010ff */
[----:B------:R-:W-:Y:S02]  /*63a0*/  F2FP.BF16.F32.PACK_AB R11, R47, R46 ;  /* 0x0000002e2f0b723e */ /* 0x000fe400000010ff */
[----:B------:R-:W-:Y:S02]  /*63b0*/  LEA R38, P3, R12, UR6, 0x2 ;  /* 0x000000060c267c11 */ /* 0x000fe4000f8610ff */
[----:B------:R-:W-:Y:S01]  /*63c0*/  LOP3.LUT R26, R26, R27, RZ, 0x3c, !PT ;  /* 0x0000001b1a1a7212 */ /* 0x000fe200078e3cff */
[----:B0-----:R-:W-:Y:S01]  /*63d0*/  IMAD.IADD R5, R13, 0x1, R39 ;  /* 0x000000010d057824 */ /* 0x001fe200078e0227 */
[C---:B------:R-:W-:Y:S01]  /*63e0*/  IADD3 R4, R40.reuse, 0x8, RZ ;  /* 0x0000000828047810 */ /* 0x040fe20007ffe0ff */
[----:B------:R0:W-:Y:S01]  /*63f0*/  STSM.16.M88.4 [R14], R8 ;  /* 0x000000080e007844 */ /* 0x0001e20000000200 */
[----:B------:R-:W-:Y:S02]  /*6400*/  IADD3.X R27, RZ, R37, RZ, P2, !PT ;  /* 0x00000025ff1b7210 */ /* 0x000fe400017fe4ff */
[-C--:B------:R-:W-:Y:S01]  /*6410*/  ISETP.GE.OR P2, PT, R40, R3.reuse, P0 ;  /* 0x000000032800720c */ /* 0x080fe20000746670 */
[----:B------:R-:W-:Y:S01]  /*6420*/  SHFL.IDX PT, R90, R38, RZ, 0x1c1f ;  /* 0x001c1fff265a7589 */ /* 0x000fe200000e0000 */
[----:B------:R-:W-:-:S02]  /*6430*/  ISETP.GE.OR P0, PT, R4, R3, P0 ;  /* 0x000000030400720c */ /* 0x000fc40000706670 */
[----:B------:R-:W-:Y:S02]  /*6440*/  LEA.HI.X R39, R12, UR7, R5, 0x2, P3 ;  /* 0x000000070c277c11 */ /* 0x000fe400098f1405 */
[----:B------:R-:W-:Y:S02]  /*6450*/  F2FP.BF16.F32.PACK_AB R4, R49, R48 ;  /* 0x000000303104723e */ /* 0x000fe400000010ff */
[----:B------:R-:W-:Y:S01]  /*6460*/  F2FP.BF16.F32.PACK_AB R5, R51, R50 ;  /* 0x000000323305723e */ /* 0x000fe200000010ff */
[----:B------:R-:W1:Y:S01]  /*6470*/  SHFL.IDX PT, R91, R39, RZ, 0x1c1f ;  /* 0x001c1fff275b7589 */ /* 0x000e6200000e0000 */
[----:B------:R-:W-:Y:S02]  /*6480*/  F2FP.BF16.F32.PACK_AB R6, R53, R52 ;  /* 0x000000343506723e */ /* 0x000fe400000010ff */
[----:B------:R-:W-:Y:S02]  /*6490*/  F2FP.BF16.F32.PACK_AB R7, R55, R54 ;  /* 0x000000363707723e */ /* 0x000fe400000010ff */
[----:B------:R-:W-:-:S02]  /*64a0*/  F2FP.BF16.F32.PACK_AB R12, R57, R56 ;  /* 0x00000038390c723e */ /* 0x000fc400000010ff */
[----:B------:R-:W-:Y:S01]  /*64b0*/  F2FP.BF16.F32.PACK_AB R13, R59, R58 ;  /* 0x0000003a3b0d723e */ /* 0x000fe200000010ff */
[----:B------:R-:W-:Y:S01]  /*64c0*/  STSM.16.M88.4 [R107], R4 ;  /* 0x000000046b007844 */ /* 0x000fe20000000200 */
[----:B0-----:R-:W-:Y:S01]  /*64d0*/  F2FP.BF16.F32.PACK_AB R14, R61, R60 ;  /* 0x0000003c3d0e723e */ /* 0x001fe200000010ff */
[----:B------:R-:W0:Y:S01]  /*64e0*/  @P1 LDC R59, c[0x0][0xbec] ;  /* 0x0002fb00ff3b1b82 */ /* 0x000e220000000800 */
[----:B------:R-:W-:Y:S01]  /*64f0*/  F2FP.BF16.F32.PACK_AB R15, R63, R62 ;  /* 0x0000003e3f0f723e */ /* 0x000fe200000010ff */
[----:B------:R-:W-:Y:S01]  /*6500*/  SHFL.IDX PT, R56, R38, 0x1, 0x1c1f ;  /* 0x003c1f0026387f89 */ /* 0x000fe200000e0000 */
[----:B------:R-:W-:Y:S02]  /*6510*/  F2FP.BF16.F32.PACK_AB R72, R73, R72 ;  /* 0x000000484948723e */ /* 0x000fe400000010ff */
[----:B------:R-:W-:Y:S01]  /*6520*/  F2FP.BF16.F32.PACK_AB R8, R65, R64 ;  /* 0x000000404108723e */ /* 0x000fe200000010ff */
[----:B------:R2:W-:Y:S01]  /*6530*/  STSM.16.M88.4 [R18], R12 ;  /* 0x0000000c12007844 */ /* 0x0005e20000000200 */
[----:B------:R-:W-:Y:S01]  /*6540*/  F2FP.BF16.F32.PACK_AB R9, R67, R66 ;  /* 0x000000424309723e */ /* 0x000fe200000010ff */
[----:B------:R-:W3:Y:S01]  /*6550*/  @P1 LDC R61, c[0x0][0xbf0] ;  /* 0x0002fc00ff3d1b82 */ /* 0x000ee20000000800 */
[----:B------:R-:W-:Y:S01]  /*6560*/  F2FP.BF16.F32.PACK_AB R10, R69, R68 ;  /* 0x00000044450a723e */ /* 0x000fe200000010ff */
[----:B------:R-:W4:Y:S01]  /*6570*/  SHFL.IDX PT, R57, R39, 0x1, 0x1c1f ;  /* 0x003c1f0027397f89 */ /* 0x000f2200000e0000 */
[----:B------:R-:W-:-:S02]  /*6580*/  F2FP.BF16.F32.PACK_AB R11, R71, R70 ;  /* 0x00000046470b723e */ /* 0x000fc400000010ff */
[----:B------:R-:W-:Y:S02]  /*6590*/  F2FP.BF16.F32.PACK_AB R73, R75, R74 ;  /* 0x0000004a4b49723e */ /* 0x000fe400000010ff */
[----:B------:R-:W-:Y:S01]  /*65a0*/  F2FP.BF16.F32.PACK_AB R80, R81, R80 ;  /* 0x000000505150723e */ /* 0x000fe200000010ff */
[----:B------:R4:W-:Y:S01]  /*65b0*/  STSM.16.M88.4 [R106], R8 ;  /* 0x000000086a007844 */ /* 0x0009e20000000200 */
[----:B------:R-:W-:Y:S02]  /*65c0*/  MOV R104, R42 ;  /* 0x0000002a00687202 */ /* 0x000fe40000000f00 */
[----:B------:R-:W-:Y:S02]  /*65d0*/  F2FP.BF16.F32.PACK_AB R74, R77, R76 ;  /* 0x0000004c4d4a723e */ /* 0x000fe400000010ff */
[----:B------:R-:W-:Y:S02]  /*65e0*/  F2FP.BF16.F32.PACK_AB R75, R79, R78 ;  /* 0x0000004e4f4b723e */ /* 0x000fe400000010ff */
[----:B------:R-:W-:-:S02]  /*65f0*/  F2FP.BF16.F32.PACK_AB R81, R83, R82 ;  /* 0x000000525351723e */ /* 0x000fc400000010ff */
[----:B------:R-:W-:Y:S01]  /*6600*/  F2FP.BF16.F32.PACK_AB R82, R85, R84 ;  /* 0x000000545552723e */ /* 0x000fe200000010ff */
[----:B------:R0:W-:Y:S01]  /*6610*/  STSM.16.M88.4 [R104], R72 ;  /* 0x0000004868007844 */ /* 0x0001e20000000200 */
[----:B------:R-:W-:Y:S02]  /*6620*/  F2FP.BF16.F32.PACK_AB R83, R87, R86 ;  /* 0x000000565753723e */ /* 0x000fe400000010ff */
[C---:B------:R-:W-:Y:S02]  /*6630*/  LOP3.LUT R21, R36.reuse, 0x380, RZ, 0xc0, !PT ;  /* 0x0000038024157812 */ /* 0x040fe400078ec0ff */
[C---:B------:R-:W-:Y:S01]  /*6640*/  IADD3 R33, P5, R36.reuse, 0x2000, RZ ;  /* 0x0000200024217810 */ /* 0x040fe20007fbe0ff */
[----:B------:R0:W-:Y:S01]  /*6650*/  STSM.16.M88.4 [R97], R80 ;  /* 0x0000005061007844 */ /* 0x0001e20000000200 */
[----:B--2---:R-:W-:Y:S01]  /*6660*/  IMAD R18, R17, 0x20, R22 ;  /* 0x0000002011127824 */ /* 0x004fe200078e0216 */
[----:B------:R-:W-:Y:S01]  /*6670*/  SHF.R.U64 R21, R21, 0x3, RZ ;  /* 0x0000000315157819 */ /* 0x000fe200000012ff */
[----:B------:R-:W-:Y:S01]  /*6680*/  BAR.SYNC.DEFER_BLOCKING 0x1, 0x100 ;  /* 0x0044000000007b1d */ /* 0x000fe20000010000 */
[----:B------:R-:W-:Y:S01]  /*6690*/  IADD3 R31, P4, R36, 0x3000, RZ ;  /* 0x00003000241f7810 */ /* 0x000fe20007f9e0ff */
[----:B------:R-:W-:Y:S01]  /*66a0*/  UIMAD UR5, UR12, UR8, URZ ;  /* 0x000000080c0572a4 */ /* 0x000fe2000f8e023f */
[----:B------:R-:W-:Y:S01]  /*66b0*/  LOP3.LUT R36, R21, R36, RZ, 0x3c, !PT ;  /* 0x0000002415247212 */ /* 0x000fe200078e3cff */
[----:B------:R-:W-:Y:S01]  /*66c0*/  IMAD.X R21, RZ, RZ, R37, P6 ;  /* 0x000000ffff157224 */ /* 0x000fe200030e0625 */
[----:B------:R-:W-:Y:S01]  /*66d0*/  UIMAD.WIDE.U32 UR6, UR11, UR8, URZ ;  /* 0x000000080b0672a5 */ /* 0x000fe2000f8e003f */
[----:B------:R-:W-:Y:S01]  /*66e0*/  LOP3.LUT R32, R33, 0x380, RZ, 0xc0, !PT ;  /* 0x0000038021207812 */ /* 0x000fe200078ec0ff */
[----:B------:R-:W-:Y:S01]  /*66f0*/  UIMAD UR5, UR11, UR9, UR5 ;  /* 0x000000090b0572a4 */ /* 0x000fe2000f8e0205 */
[----:B------:R-:W-:-:S02]  /*6700*/  LOP3.LUT R30, R31, 0x380, RZ, 0xc0, !PT ;  /* 0x000003801f1e7812 */ /* 0x000fc400078ec0ff */
[----:B------:R-:W-:Y:S01]  /*6710*/  ULDC.64 UR8, c[0x0][0xaf0] ;  /* 0x0002bc0000087ab9 */ /* 0x000fe20000000a00 */
[----:B-1----:R1:W-:Y:S01]  /*6720*/  @!P2 ST.E desc[UR36][R90.64], R89 ;  /* 0x000000595a00a985 */ /* 0x0023e2000c101924 */
[----:B------:R-:W-:Y:S01]  /*6730*/  UIADD3 UR7, UR7, UR5, URZ ;  /* 0x0000000507077290 */ /* 0x000fe2000fffe03f */
[----:B------:R-:W-:Y:S02]  /*6740*/  SHF.R.U64 R32, R32, 0x3, RZ ;  /* 0x0000000320207819 */ /* 0x000fe400000012ff */
[----:B----4-:R1:W-:Y:S01]  /*6750*/  @!P0 ST.E desc[UR36][R56.64], R88 ;  /* 0x0000005838008985 */ /* 0x0103e2000c101924 */
[----:B------:R-:W-:Y:S01]  /*6760*/  UIMAD UR5, UR10, UR8, URZ ;  /* 0x000000080a0572a4 */ /* 0x000fe2000f8e023f */
[----:B------:R-:W-:Y:S02]  /*6770*/  SHF.R.U64 R30, R30, 0x3, RZ ;  /* 0x000000031e1e7819 */ /* 0x000fe400000012ff */
[----:B------:R2:W5:Y:S01]  /*6780*/  LD.E.128 R44, desc[UR36][R34.64] ;  /* 0x00000024222c7980 */ /* 0x000562000c101d00 */
[----:B------:R-:W-:Y:S01]  /*6790*/  UIMAD.WIDE.U32 UR6, UR61, UR8, UR6 ;  /* 0x000000083d0672a5 */ /* 0x000fe2000f8e0006 */
[----:B------:R-:W-:-:S02]  /*67a0*/  LOP3.LUT R32, R32, R33, RZ, 0x3c, !PT ;  /* 0x0000002120207212 */ /* 0x000fc400078e3cff */
[----:B------:R4:W5:Y:S04]  /*67b0*/  LD.E.128 R52, desc[UR36][R24.64] ;  /* 0x0000002418347980 */ /* 0x000968000c101d00 */
[----:B------:R3:W5:Y:S01]  /*67c0*/  LD.E.128 R8, desc[UR36][R20.64] ;  /* 0x0000002414087980 */ /* 0x000762000c101d00 */
[----:B------:R-:W-:Y:S01]  /*67d0*/  UIMAD UR5, UR61, UR9, UR5 ;  /* 0x000000093d0572a4 */ /* 0x000fe2000f8e0205 */
[----:B--2---:R-:W2:Y:S01]  /*67e0*/  LDC.64 R34, c[0x0][0xae0] ;  /* 0x0002b800ff227b82 */ /* 0x004ea20000000a00 */
[----:B------:R-:W-:Y:S01]  /*67f0*/  LOP3.LUT R30, R30, R31, RZ, 0x3c, !PT ;  /* 0x0000001f1e1e7212 */ /* 0x000fe200078e3cff */
[----:B------:R-:W-:Y:S01]  /*6800*/  IMAD.X R33, RZ, RZ, R37, P5 ;  /* 0x000000ffff217224 */ /* 0x000fe200028e0625 */
[----:B------:R1:W5:Y:S01]  /*6810*/  LD.E.128 R48, desc[UR36][R26.64] ;  /* 0x000000241a307980 */ /* 0x000362000c101d00 */
[----:B----4-:R-:W-:-:S02]  /*6820*/  IMAD R24, R103, 0x80, R18 ;  /* 0x0000008067187824 */ /* 0x010fc400078e0212 */
[----:B------:R-:W-:Y:S01]  /*6830*/  IMAD.X R31, RZ, RZ, R37, P4 ;  /* 0x000000ffff1f7224 */ /* 0x000fe200020e0625 */
[----:B------:R-:W-:Y:S01]  /*6840*/  UIADD3 UR7, UR7, UR5, URZ ;  /* 0x0000000507077290 */ /* 0x000fe2000fffe03f */
[----:B0-----:R-:W-:Y:S01]  /*6850*/  @P1 IMAD.HI.U32 R18, R24, R59, RZ ;  /* 0x0000003b18121227 */ /* 0x001fe200078e00ff */
[----:B---3--:R-:W-:Y:S01]  /*6860*/  MOV R20, R24 ;  /* 0x0000001800147202 */ /* 0x008fe20000000f00 */
[----:B------:R-:W5:Y:S03]  /*6870*/  LD.E.128 R36, desc[UR36][R36.64] ;  /* 0x0000002424247980 */ /* 0x000f66000c101d00 */
[----:B------:R-:W-:Y:S01]  /*6880*/  @P1 SHF.R.U32.HI R20, RZ, R61, R18 ;  /* 0x0000003dff141219 */ /* 0x000fe20000011612 */
[----:B------:R-:W5:Y:S03]  /*6890*/  LD.E.128 R40, desc[UR36][R32.64] ;  /* 0x0000002420287980 */ /* 0x000f66000c101d00 */
[--C-:B------:R-:W-:Y:S01]  /*68a0*/  SHF.R.S32.HI R21, RZ, 0x1f, R20.reuse ;  /* 0x0000001fff157819 */ /* 0x100fe20000011414 */
[----:B------:R-:W-:Y:S01]  /*68b0*/  IMAD.MOV R25, RZ, RZ, -R20 ;  /* 0x000000ffff197224 */ /* 0x000fe200078e0a14 */
[----:B------:R0:W5:Y:S03]  /*68c0*/  LD.E.128 R4, desc[UR36][R30.64] ;  /* 0x000000241e047980 */ /* 0x000166000c101d00 */
[----:B------:R-:W-:Y:S01]  /*68d0*/  IMAD R25, R0, R25, R24 ;  /* 0x0000001900197224 */ /* 0x000fe200078e0218 */
[----:B------:R3:W5:Y:S01]  /*68e0*/  LD.E.128 R12, desc[UR36][R28.64] ;  /* 0x000000241c0c7980 */ /* 0x000762000c101d00 */
[-C--:B--2---:R-:W-:Y:S01]  /*68f0*/  IMAD R21, R21, R34.reuse, RZ ;  /* 0x0000002215157224 */ /* 0x084fe200078e02ff */
[----:B------:R-:W-:Y:S01]  /*6900*/  @!PT LDS RZ, [RZ] ;  /* 0x00000000fffff984 */ /* 0x000fe20000000800 */
[----:B------:R-:W-:Y:S01]  /*6910*/  @!PT LDS RZ, [RZ] ;  /* 0x00000000fffff984 */ /* 0x000fe20000000800 */
[----:B------:R-:W-:Y:S01]  /*6920*/  @!PT LDS RZ, [RZ] ;  /* 0x00000000fffff984 */ /* 0x000fe20000000800 */
[----:B------:R-:W-:Y:S01]  /*6930*/  @!PT LDS RZ, [RZ] ;  /* 0x00000000fffff984 */ /* 0x000fe20000000800 */
[----:B------:R2:W-:Y:S06]  /*6940*/  MEMBAR.ALL.CTA ;  /* 0x0000000000007992 */ /* 0x0005ec0000008000 */
[----:B--2---:R-:W2:Y:S01]  /*6950*/  FENCE.VIEW.ASYNC.S ;  /* 0x00000000000073c6 */ /* 0x004ea20000000000 */
[C---:B-1----:R-:W-:Y:S01]  /*6960*/  IMAD R27, R20.reuse, R35, R21 ;  /* 0x00000023141b7224 */ /* 0x042fe200078e0215 */
[----:B------:R-:W-:Y:S01]  /*6970*/  SHF.R.S32.HI R0, RZ, 0x1f, R25 ;  /* 0x0000001fff007819 */ /* 0x000fe20000011419 */
[----:B------:R-:W-:Y:S01]  /*6980*/  IMAD.WIDE.U32 R20, R20, R34, UR6 ;  /* 0x0000000614147e25 */ /* 0x000fe2000f8e0022 */
[----:B------:R-:W-:-:S03]  /*6990*/  ULDC.64 UR6, c[0x0][0xad8] ;  /* 0x0002b60000067ab9 */ /* 0x000fc60000000a00 */
[----:B------:R-:W-:Y:S02]  /*69a0*/  IMAD.IADD R21, R21, 0x1, R27 ;  /* 0x0000000115157824 */ /* 0x000fe400078e021b */
[----:B------:R-:W-:Y:S02]  /*69b0*/  IMAD R18, R0, UR6, RZ ;  /* 0x0000000600127c24 */ /* 0x000fe4000f8e02ff */
[----:B0-----:R-:W-:Y:S01]  /*69c0*/  IMAD R30, R103, 0x80, R22 ;  /* 0x00000080671e7824 */ /* 0x001fe200078e0216 */
[----:B------:R-:W-:Y:S01]  /*69d0*/  UIADD3 UR4, UR4, 0x2a820, URZ ;  /* 0x0002a82004047890 */ /* 0x000fe2000fffe03f */
[C---:B------:R-:W-:Y:S02]  /*69e0*/  IMAD R27, R25.reuse, UR7, R18 ;  /* 0x00000007191b7c24 */ /* 0x040fe4000f8e0212 */
[----:B------:R-:W-:Y:S01]  /*69f0*/  IMAD.WIDE.U32 R20, R25, UR6, R20 ;  /* 0x0000000619147c25 */ /* 0x000fe2000f8e0014 */
[----:B------:R-:W-:Y:S01]  /*6a00*/  UIADD3 UR38, UR38, 0x1, URZ ;  /* 0x0000000126267890 */ /* 0x000fe2000fffe03f */
[-C--:B------:R-:W-:Y:S01]  /*6a10*/  ISETP.GE.AND P1, PT, R30, R3.reuse, PT ;  /* 0x000000031e00720c */ /* 0x080fe20003f26270 */
[----:B------:R-:W-:Y:S01]  /*6a20*/  ULDC.64 UR6, c[0x0][0xa80] ;  /* 0x0002a00000067ab9 */ /* 0x000fe20000000a00 */
[----:B------:R-:W-:Y:S01]  /*6a30*/  IMAD.IADD R21, R21, 0x1, R27 ;  /* 0x0000000115157824 */ /* 0x000fe200078e021b */
[----:B------:R-:W-:Y:S01]  /*6a40*/  UPRMT UR4, URZ, 0x654, UR4 ;  /* 0x000006543f047896 */ /* 0x000fe20008000004 */
[----:B---3--:R-:W-:Y:S01]  /*6a50*/  LEA R28, P2, R20, UR6, 0x1 ;  /* 0x00000006141c7c11 */ /* 0x008fe2000f8408ff */
[----:B------:R-:W-:Y:S01]  /*6a60*/  ULDC UR5, c[0x0][0xc] ;  /* 0x0000030000057ab9 */ /* 0x000fe20000000800 */
[----:B------:R-:W-:Y:S01]  /*6a70*/  UISETP.NE.AND UP0, UPT, UR38, 0x2, UPT ;  /* 0x000000022600788c */ /* 0x000fe2000bf05270 */
[----:B------:R-:W-:Y:S01]  /*6a80*/  IADD3 R0, R30, 0x20, RZ ;  /* 0x000000201e007810 */ /* 0x000fe20007ffe0ff */
[----:B------:R-:W-:Y:S01]  /*6a90*/  UIADD3 UR13, UR5, UR13, URZ ;  /* 0x0000000d050d7290 */ /* 0x000fe2000fffe03f */
[----:B------:R-:W-:Y:S01]  /*6aa0*/  LEA.HI.X R29, R20, UR7, R21, 0x1, P2 ;  /* 0x00000007141d7c11 */ /* 0x000fe200090f0c15 */
[----:B------:R-:W-:Y:S01]  /*6ab0*/  USEL UR6, URZ, 0x1, UP0 ;  /* 0x000000013f067887 */ /* 0x000fe20008000000 */
[-C--:B------:R-:W-:Y:S01]  /*6ac0*/  ISETP.GE.AND P3, PT, R0, R3.reuse, PT ;  /* 0x000000030000720c */ /* 0x080fe20003f66270 */
[----:B------:R-:W-:Y:S01]  /*6ad0*/  VIADD R0, R30, 0x40 ;  /* 0x000000401e007836 */ /* 0x000fe20000000000 */
[----:B------:R-:W-:Y:S01]  /*6ae0*/  USEL UR38, UR38, URZ, UP0 ;  /* 0x0000003f26267287 */ /* 0x000fe20008000000 */
[----:B--2---:R0:W1:Y:S01]  /*6af0*/  SHFL.IDX PT, R26, R28, RZ, 0x181f ;  /* 0x00181fff1c1a7589 */ /* 0x00406200000e0000 */
[----:B------:R-:W-:Y:S01]  /*6b00*/  ULOP3.LUT UR39, UR39, UR6, URZ, 0x3c, !UPT ;  /* 0x0000000627277292 */ /* 0x000fe2000f8e3c3f */
[----:B------:R-:W-:Y:S01]  /*6b10*/  IMAD.U32 R18, RZ, RZ, UR13 ;  /* 0x0000000dff127e24 */ /* 0x000fe2000f8e00ff */
[----:B------:R-:W-:Y:S01]  /*6b20*/  SYNCS.ARRIVE.TRANS64.RED.A1T0 RZ, [UR4], RZ ;  /* 0x000000ffffff79a7 */ /* 0x000fe20008100404 */
[----:B------:R0:W2:Y:S01]  /*6b30*/  SHFL.IDX PT, R27, R29, RZ, 0x181f ;  /* 0x00181fff1d1b7589 */ /* 0x0000a200000e0000 */
[----:B------:R-:W-:Y:S01]  /*6b40*/  BSSY B0, `(.L_x_31) ;  /* 0x000000b000007945 */ /* 0x000fe20003800000 */
[----:B------:R-:W-:-:S03]  /*6b50*/  ISETP.GE.AND P0, PT, R0, R3, PT ;  /* 0x000000030000720c */ /* 0x000fc60003f06270 */
[----:B------:R-:W-:Y:S10]  /*6b60*/  @P1 BRA `(.L_x_32) ;  /* 0x0000000000201947 */ /* 0x000ff40003800000 */
[----:B------:R-:W-:Y:S02]  /*6b70*/  ULDC UR4, c[0x0][0xac8] ;  /* 0x0002b20000047ab9 */ /* 0x000fe40000000800 */
[----:B------:R-:W-:Y:S02]  /*6b80*/  ISETP.GE.AND P2, PT, R16, UR4, PT ;  /* 0x0000000410007c0c */ /* 0x000fe4000bf46270 */
[----:B------:R-:W-:-:S11]  /*6b90*/  ISETP.GE.AND P1, PT, R2, UR4, PT ;  /* 0x0000000402007c0c */ /* 0x000fd6000bf26270 */
[----:B-1----:R-:W-:Y:S02]  /*6ba0*/  @!P2 LEA R24, P4, R16, R26, 0x1 ;  /* 0x0000001a1018a211 */ /* 0x002fe400078808ff */
[----:B--2---:R-:W-:Y:S02]  /*6bb0*/  @!P1 IMAD.WIDE R20, R2, 0x2, R26 ;  /* 0x0000000202149825 */ /* 0x004fe400078e021a */
[----:B------:R-:W-:-:S03]  /*6bc0*/  @!P2 LEA.HI.X R25, R16, R27, R168, 0x1, P4 ;  /* 0x0000001b1019a211 */ /* 0x000fc600020f0ca8 */
[----:B-----5:R3:W-:Y:S04]  /*6bd0*/  @!P1 ST.E.128 desc[UR36][R20.64], R36 ;  /* 0x0000002414009985 */ /* 0x0207e8000c101d24 */
[----:B------:R3:W-:Y:S02]  /*6be0*/  @!P2 ST.E.128 desc[UR36][R24.64], R52 ;  /* 0x000000341800a985 */ /* 0x0007e4000c101d24 */
.L_x_32:
[----:B------:R-:W-:Y:S05]  /*6bf0*/  BSYNC B0 ;  /* 0x0000000000007941 */ /* 0x000fea0003800000 */
.L_x_31:
[----:B--2---:R2:W4:Y:S01]  /*6c00*/  SHFL.IDX PT, R27, R29, 0x1, 0x181f ;  /* 0x00381f001d1b7f89 */ /* 0x00452200000e0000 */
[----:B------:R-:W-:Y:S03]  /*6c10*/  BSSY B0, `(.L_x_33) ;  /* 0x000000b000007945 */ /* 0x000fe60003800000 */
[----:B-1----:R2:W1:Y:S01]  /*6c20*/  SHFL.IDX PT, R26, R28, 0x1, 0x181f ;  /* 0x00381f001c1a7f89 */ /* 0x00246200000e0000 */
[----:B------:R-:W-:Y:S05]  /*6c30*/  @P3 BRA `(.L_x_34) ;  /* 0x0000000000203947 */ /* 0x000fea0003800000 */
[----:B------:R-:W-:Y:S02]  /*6c40*/  ULDC UR4, c[0x0][0xac8] ;  /* 0x0002b20000047ab9 */ /* 0x000fe40000000800 */
[----:B------:R-:W-:Y:S02]  /*6c50*/  ISETP.GE.AND P3, PT, R16, UR4, PT ;  /* 0x0000000410007c0c */ /* 0x000fe4000bf66270 */
[----:B------:R-:W-:-:S11]  /*6c60*/  ISETP.GE.AND P2, PT, R2, UR4, PT ;  /* 0x0000000402007c0c */ /* 0x000fd6000bf46270 */
[----:B-1-3--:R-:W-:Y:S02]  /*6c70*/  @!P3 LEA R24, P1, R16, R26, 0x1 ;  /* 0x0000001a1018b211 */ /* 0x00afe400078208ff */
[----:B----4-:R-:W-:Y:S02]  /*6c80*/  @!P2 IMAD.WIDE R20, R2, 0x2, R26 ;  /* 0x000000020214a825 */ /* 0x010fe400078e021a */
[----:B------:R-:W-:-:S03]  /*6c90*/  @!P3 LEA.HI.X R25, R16, R27, R168, 0x1, P1 ;  /* 0x0000001b1019b211 */ /* 0x000fc600008f0ca8 */
[----:B-----5:R1:W-:Y:S04]  /*6ca0*/  @!P2 ST.E.128 desc[UR36][R20.64], R44 ;  /* 0x0000002c1400a985 */ /* 0x0203e8000c101d24 */
[----:B------:R1:W-:Y:S02]  /*6cb0*/  @!P3 ST.E.128 desc[UR36][R24.64], R48 ;  /* 0x000000301800b985 */ /* 0x0003e4000c101d24 */
.L_x_34:
[----:B------:R-:W-:Y:S05]  /*6cc0*/  BSYNC B0 ;  /* 0x0000000000007941 */ /* 0x000fea0003800000 */
.L_x_33:
[----:B----4-:R4:W0:Y:S01]  /*6cd0*/  SHFL.IDX PT, R27, R29, 0x2, 0x181f ;  /* 0x00581f001d1b7f89 */ /* 0x01082200000e0000 */
[----:B------:R-:W-:Y:S03]  /*6ce0*/  BSSY B0, `(.L_x_35) ;  /* 0x000000b000007945 */ /* 0x000fe60003800000 */
[----:B-1----:R4:W1:Y:S01]  /*6cf0*/  SHFL.IDX PT, R26, R28, 0x2, 0x181f ;  /* 0x00581f001c1a7f89 */ /* 0x00286200000e0000 */
[----:B------:R-:W-:Y:S05]  /*6d00*/  @P0 BRA `(.L_x_36) ;  /* 0x0000000000200947 */ /* 0x000fea0003800000 */
[----:B------:R-:W-:Y:S02]  /*6d10*/  ULDC UR4, c[0x0][0xac8] ;  /* 0x0002b20000047ab9 */ /* 0x000fe40000000800 */
[----:B------:R-:W-:Y:S02]  /*6d20*/  ISETP.GE.AND P2, PT, R16, UR4, PT ;  /* 0x0000000410007c0c */ /* 0x000fe4000bf46270 */
[----:B------:R-:W-:-:S11]  /*6d30*/  ISETP.GE.AND P1, PT, R2, UR4, PT ;  /* 0x0000000402007c0c */ /* 0x000fd6000bf26270 */
[----:B-1-3--:R-:W-:Y:S02]  /*6d40*/  @!P2 LEA R24, P0, R16, R26, 0x1 ;  /* 0x0000001a1018a211 */ /* 0x00afe400078008ff */
[----:B0-----:R-:W-:Y:S02]  /*6d50*/  @!P1 IMAD.WIDE R20, R2, 0x2, R26 ;  /* 0x0000000202149825 */ /* 0x001fe400078e021a */
[----:B------:R-:W-:-:S03]  /*6d60*/  @!P2 LEA.HI.X R25, R16, R27, R168, 0x1, P0 ;  /* 0x0000001b1019a211 */ /* 0x000fc600000f0ca8 */
[----:B-----5:R0:W-:Y:S04]  /*6d70*/  @!P1 ST.E.128 desc[UR36][R20.64], R40 ;  /* 0x0000002814009985 */ /* 0x0201e8000c101d24 */
[----:B------:R0:W-:Y:S02]  /*6d80*/  @!P2 ST.E.128 desc[UR36][R24.64], R12 ;  /* 0x0000000c1800a985 */ /* 0x0001e4000c101d24 */
.L_x_36:
[----:B------:R-:W-:Y:S05]  /*6d90*/  BSYNC B0 ;  /* 0x0000000000007941 */ /* 0x000fea0003800000 */
.L_x_35:
[----:B------:R-:W-:Y:S01]  /*6da0*/  IADD3 R0, R30, 0x60, RZ ;  /* 0x000000601e007810 */ /* 0x000fe20007ffe0ff */
[----:B0--3--:R0:W3:Y:S01]  /*6db0*/  SHFL.IDX PT, R21, R29, 0x3, 0x181f ;  /* 0x00781f001d157f89 */ /* 0x0090e200000e0000 */
[----:B------:R-:W-:Y:S01]  /*6dc0*/  BSSY B0, `(.L_x_37) ;  /* 0x000000d000007945 */ /* 0x000fe20003800000 */
[----:B------:R-:W-:Y:S01]  /*6dd0*/  VIADD R19, R19, 0x1 ;  /* 0x0000000113137836 */ /* 0x000fe20000000000 */
[----:B------:R-:W-:Y:S01]  /*6de0*/  ISETP.GE.AND P0, PT, R0, R3, PT ;  /* 0x000000030000720c */ /* 0x000fe20003f06270 */
[----:B------:R0:W0:-:S12]  /*6df0*/  SHFL.IDX PT, R20, R28, 0x3, 0x181f ;  /* 0x00781f001c147f89 */ /* 0x00001800000e0000 */
[----:B------:R-:W-:Y:S05]  /*6e00*/  @P0 BRA `(.L_x_38) ;  /* 0x0000000000200947 */ /* 0x000fea0003800000 */
[----:B------:R-:W-:Y:S02]  /*6e10*/  ULDC UR4, c[0x0][0xac8] ;  /* 0x0002b20000047ab9 */ /* 0x000fe40000000800 */
[----:B------:R-:W-:Y:S02]  /*6e20*/  ISETP.GE.AND P2, PT, R16, UR4, PT ;  /* 0x0000000410007c0c */ /* 0x000fe4000bf46270 */
[----:B------:R-:W-:-:S11]  /*6e30*/  ISETP.GE.AND P1, PT, R2, UR4, PT ;  /* 0x0000000402007c0c */ /* 0x000fd6000bf26270 */
[----:B0----5:R-:W-:Y:S02]  /*6e40*/  @!P2 LEA R14, P0, R16, R20, 0x1 ;  /* 0x00000014100ea211 */ /* 0x021fe400078008ff */
[----:B---3--:R-:W-:Y:S02]  /*6e50*/  @!P1 IMAD.WIDE R12, R2, 0x2, R20 ;  /* 0x00000002020c9825 */ /* 0x008fe400078e0214 */
[----:B------:R-:W-:-:S03]  /*6e60*/  @!P2 LEA.HI.X R15, R16, R21, R168, 0x1, P0 ;  /* 0x00000015100fa211 */ /* 0x000fc600000f0ca8 */
[----:B------:R0:W-:Y:S04]  /*6e70*/  @!P1 ST.E.128 desc[UR36][R12.64], R4 ;  /* 0x000000040c009985 */ /* 0x0001e8000c101d24 */
[----:B------:R0:W-:Y:S02]  /*6e80*/  @!P2 ST.E.128 desc[UR36][R14.64], R8 ;  /* 0x000000080e00a985 */ /* 0x0001e4000c101d24 */
.L_x_38:
[----:B------:R-:W-:Y:S05]  /*6e90*/  BSYNC B0 ;  /* 0x0000000000007941 */ /* 0x000fea0003800000 */
.L_x_37:
[----:B------:R-:W1:Y:S01]  /*6ea0*/  LDC R0, c[0x0][0xc34] ;  /* 0x00030d00ff007b82 */ /* 0x000e620000000800 */
[----:B------:R-:W-:-:S13]  /*6eb0*/  R2UR UR4, R18 ;  /* 0x00000000120472ca */ /* 0x000fda00000e0000 */
[----:B-1----:R-:W-:-:S13]  /*6ec0*/  ISETP.LE.AND P0, PT, R0, UR4, PT ;  /* 0x0000000400007c0c */ /* 0x002fda000bf03270 */
[----:B------:R-:W-:Y:S05]  /*6ed0*/  @!P0 BRA `(.L_x_39) ;  /* 0xffffff9c00848947 */ /* 0x000fea000383ffff */
[----:B------:R-:W-:Y:S05]  /*6ee0*/  EXIT ;  /* 0x000000000000794d */ /* 0x000fea0003800000 */
.L_x_5:
[----:B------:R-:W-:-:S08]  /*6ef0*/  NOP ;  /* 0x0000000000007918 */ /* 0x000fd00000000000 */
[----:B0-----:R-:W0:-:S00]  /*6f00*/  USETMAXREG.DEALLOC.CTAPOOL 0x28 ;  /* 0x00000028000079c8 */ /* 0x001e0000080e0500 */
[----:B------:R-:W1:Y:S01]  /*6f10*/  S2UR UR9, SR_CTAID.X ;  /* 0x00000000000979c3 */ /* 0x000e620000002500 */
[----:B0-----:R-:W-:Y:S01]  /*6f20*/  IMAD.MOV.U32 R25, RZ, RZ, 0x1 ;  /* 0x00000001ff197424 */ /* 0x001fe200078e00ff */
[----:B------:R-:W-:Y:S01]  /*6f30*/  MOV R0, 0x1 ;  /* 0x0000000100007802 */ /* 0x000fe20000000f00 */
[----:B------:R-:W-:-:S05]  /*6f40*/  IMAD.MOV.U32 R22, RZ, RZ, RZ ;  /* 0x000000ffff167224 */ /* 0x000fca00078e00ff */
[----:B------:R-:W1:Y:S02]  /*6f50*/  LDC R2, c[0x0][0xc34] ;  /* 0x00030d00ff027b82 */ /* 0x000e640000000800 */
[----:B-1----:R-:W-:-:S13]  /*6f60*/  ISETP.LE.AND P0, PT, R2, UR9, PT ;  /* 0x0000000902007c0c */ /* 0x002fda000bf03270 */
[----:B------:R-:W-:Y:S05]  /*6f70*/  @P0 BRA `(.L_x_40) ;  /* 0x0000003000fc0947 */ /* 0x000fea0003800000 */
[----:B------:R-:W2:Y:S01]  /*6f80*/  LDL R4, [R1+0x4] ;  /* 0x0000040001047983 */ /* 0x000ea20000100800 */
[----:B------:R-:W-:Y:S01]  /*6f90*/  IMAD.SHL.U32 R27, R3, 0x8, RZ ;  /* 0x00000008031b7824 */ /* 0x000fe200078e00ff */
[----:B------:R-:W-:Y:S01]  /*6fa0*/  ULDC.64 UR38, c[0x0][0x2f0] ;  /* 0x0000bc0000267ab9 */ /* 0x000fe20000000a00 */
[----:B------:R-:W-:Y:S01]  /*6fb0*/  ULDC.64 UR4, c[0x0][0x418] ;  /* 0x0001060000047ab9 */ /* 0x000fe20000000a00 */
[----:B------:R-:W-:Y:S01]  /*6fc0*/  ULDC UR7, c[0x0][0x320] ;  /* 0x0000c80000077ab9 */ /* 0x000fe20000000800 */
[----:B------:R-:W-:Y:S01]  /*6fd0*/  UISETP.NE.U32.AND UP0, UPT, UR4, URZ, UPT ;  /* 0x0000003f0400728c */ /* 0x000fe2000bf05070 */
[C---:B------:R-:W-:Y:S01]  /*6fe0*/  LOP3.LUT R0, R27.reuse, 0x1f8, RZ, 0xc0, !PT ;  /* 0x000001f81b007812 */ /* 0x040fe200078ec0ff */
[----:B------:R-:W-:Y:S01]  /*6ff0*/  ULDC UR8, c[0x0][0x2b8] ;  /* 0x0000ae0000087ab9 */ /* 0x000fe20000000800 */
[----:B------:R-:W-:Y:S01]  /*7000*/  LOP3.LUT R37, R27, 0x38, RZ, 0xc0, !PT ;  /* 0x000000381b257812 */ /* 0x000fe200078ec0ff */
[----:B------:R-:W-:Y:S01]  /*7010*/  UISETP.NE.AND.EX UP0, UPT, UR5, URZ, UPT, UP0 ;  /* 0x0000003f0500728c */ /* 0x000fe2000bf05300 */
[----:B------:R-:W-:Y:S01]  /*7020*/  LOP3.LUT R0, R0, 0x38, R3, 0x78, !PT ;  /* 0x0000003800007812 */ /* 0x000fe200078e7803 */
[----:B------:R-:W-:Y:S01]  /*7030*/  ULDC UR4, c[0x0][0x424] ;  /* 0x0001090000047ab9 */ /* 0x000fe20000000800 */
[----:B------:R-:W-:Y:S01]  /*7040*/  LOP3.LUT R16, R16, 0xfffffffe, RZ, 0xc0, !PT ;  /* 0xfffffffe10107812 */ /* 0x000fe200078ec0ff */
[----:B------:R-:W-:Y:S01]  /*7050*/  USEL UR4, UR4, 0x1, UP0 ;  /* 0x0000000104047887 */ /* 0x000fe20008000000 */
[----:B------:R-:W-:Y:S01]  /*7060*/  LOP3.LUT R27, R0, 0x200, R27, 0xf8, !PT ;  /* 0x00000200001b7812 */ /* 0x000fe200078ef81b */
[----:B------:R-:W0:Y:S01]  /*7070*/  S2UR UR6, SR_CgaCtaId ;  /* 0x00000000000679c3 */ /* 0x000e220000008800 */
[C---:B------:R-:W-:Y:S01]  /*7080*/  LOP3.LUT R0, R37.reuse, 0x40, RZ, 0xfc, !PT ;  /* 0x0000004025007812 */ /* 0x040fe200078efcff */
[----:B------:R-:W-:Y:S01]  /*7090*/  UIMAD UR38, UR4, UR38, URZ ;  /* 0x00000026042672a4 */ /* 0x000fe2000f8e023f */
[----:B------:R-:W-:Y:S01]  /*70a0*/  LOP3.LUT R16, R16, 0xfffffff7, RZ, 0xc0, !PT ;  /* 0xfffffff710107812 */ /* 0x000fe200078ec0ff */
[----:B------:R1:W-:Y:S01]  /*70b0*/  STL [R1], RZ ;  /* 0x000000ff01007387 */ /* 0x0003e20000100800 */
[C---:B------:R-:W-:Y:S01]  /*70c0*/  ISETP.GE.AND P0, PT, R0.reuse, UR39, PT ;  /* 0x0000002700007c0c */ /* 0x040fe2000bf06270 */
[----:B------:R-:W-:Y:S01]  /*70d0*/  UIADD3 UR4, UR38, 0x5f, URZ ;  /* 0x0000005f26047890 */ /* 0x000fe2000fffe03f */
[----:B------:R-:W-:Y:S01]  /*70e0*/  ISETP.GE.AND P1, PT, R0, UR7, PT ;  /* 0x0000000700007c0c */ /* 0x000fe2000bf26270 */
[----:B------:R-:W-:Y:S01]  /*70f0*/  IMAD.MOV.U32 R25, RZ, RZ, 0x1 ;  /* 0x00000001ff197424 */ /* 0x000fe200078e00ff */
[----:B------:R-:W-:Y:S01]  /*7100*/  LOP3.LUT R2, R37, 0x80, RZ, 0xfc, !PT ;  /* 0x0000008025027812 */ /* 0x000fe200078efcff */
[----:B------:R-:W-:Y:S01]  /*7110*/  UIMAD.WIDE UR4, UR4, 0x2aaaaaab, URZ ;  /* 0x2aaaaaab040478a5 */ /* 0x000fe2000f8e023f */
[----:B------:R-:W-:Y:S01]  /*7120*/  SHF.R.U32.HI R34, RZ, 0x3, R3 ;  /* 0x00000003ff227819 */ /* 0x000fe20000011603 */
[----:B------:R-:W-:Y:S01]  /*7130*/  IMAD.SHL.U32 R3, R3, 0x10, RZ ;  /* 0x0000001003037824 */ /* 0x000fe200078e00ff */
[----:B------:R-:W-:Y:S01]  /*7140*/  ISETP.GE.AND P2, PT, R2, UR39, PT ;  /* 0x0000002702007c0c */ /* 0x000fe2000bf46270 */
[----:B------:R-:W-:Y:S01]  /*7150*/  USHF.R.U32.HI UR4, URZ, 0x1f, UR5 ;  /* 0x0000001f3f047899 */ /* 0x000fe20008011605 */
[----:B------:R-:W-:Y:S01]  /*7160*/  LOP3.LUT R34, R34, 0xf, RZ, 0xc0, !PT ;  /* 0x0000000f22227812 */ /* 0x000fe200078ec0ff */
[----:B------:R-:W-:Y:S01]  /*7170*/  IMAD.MOV.U32 R22, RZ, RZ, RZ ;  /* 0x000000ffff167224 */ /* 0x000fe200078e00ff */
[----:B------:R-:W-:Y:S01]  /*7180*/  MOV R36, UR9 ;  /* 0x0000000900247c02 */ /* 0x000fe20008000f00 */
[----:B------:R-:W-:Y:S01]  /*7190*/  ULEA.HI.SX32 UR5, UR5, UR4, 0x1c ;  /* 0x0000000405057291 */ /* 0x000fe2000f8fe23f */
[----:B------:R-:W-:Y:S01]  /*71a0*/  @P0 LOP3.LUT R16, R16, 0x8, RZ, 0xfc, !PT ;  /* 0x0000000810100812 */ /* 0x000fe200078efcff */
[----:B------:R-:W-:Y:S01]  /*71b0*/  ULDC UR40, c[0x0][0x448] ;  /* 0x0001120000287ab9 */ /* 0x000fe20000000800 */
[----:B------:R-:W-:Y:S01]  /*71c0*/  ISETP.GE.AND P0, PT, R0, UR8, PT ;  /* 0x0000000800007c0c */ /* 0x000fe2000bf06270 */
[----:B------:R-:W-:Y:S01]  /*71d0*/  UIADD3 UR43, UR5, -0x1, URZ ;  /* 0xffffffff052b7890 */ /* 0x000fe2000fffe03f */
[----:B------:R-:W-:Y:S01]  /*71e0*/  @P1 LOP3.LUT R16, R16, 0x1, RZ, 0xfc, !PT ;  /* 0x0000000110101812 */ /* 0x000fe200078efcff */
[----:B------:R-:W-:Y:S01]  /*71f0*/  ULDC UR4, c[0x0][0x288] ;  /* 0x0000a20000047ab9 */ /* 0x000fe20000000800 */
[----:B------:R-:W-:Y:S01]  /*7200*/  ISETP.GE.AND P1, PT, R2, UR8, PT ;  /* 0x0000000802007c0c */ /* 0x000fe2000bf26270 */
[----:B------:R-:W-:Y:S01]  /*7210*/  ULDC UR44, c[0x0][0xc] ;  /* 0x00000300002c7ab9 */ /* 0x000fe20000000800 */
[----:B------:R-:W-:Y:S01]  /*7220*/  LOP3.LUT R16, R16, 0xfffffdff, RZ, 0xc0, !PT ;  /* 0xfffffdff10107812 */ /* 0x000fe200078ec0ff */
[----:B------:R-:W-:Y:S01]  /*7230*/  UIMAD UR40, UR40, UR4, URZ ;  /* 0x00000004282872a4 */ /* 0x000fe2000f8e023f */
[----:B------:R-:W-:Y:S01]  /*7240*/  LOP3.LUT R26, R34, 0x70, R3, 0xf8, !PT ;  /* 0x00000070221a7812 */ /* 0x000fe200078ef803 */
[----:B------:R-:W-:Y:S01]  /*7250*/  IMAD.U32 R3, RZ, RZ, UR43 ;  /* 0x0000002bff037e24 */ /* 0x000fe2000f8e00ff */
[----:B------:R-:W-:-:S03]  /*7260*/  UIADD3 UR41, UR5, -0x2, URZ ;  /* 0xfffffffe05297890 */ /* 0x000fc6000fffe03f */
[----:B------:R-:W-:Y:S02]  /*7270*/  @P0 LOP3.LUT R16, R16, 0x200, RZ, 0xfc, !PT ;  /* 0x0000020010100812 */ /* 0x000fe400078efcff */
[----:B------:R-:W-:Y:S01]  /*7280*/  ISETP.GE.AND P0, PT, R37, UR39, PT ;  /* 0x0000002725007c0c */ /* 0x000fe2000bf06270 */
[----:B------:R-:W-:Y:S01]  /*7290*/  UMOV UR39, 0x400 ;  /* 0x0000040000277882 */ /* 0x000fe20000000000 */
[----:B------:R-:W-:Y:S01]  /*72a0*/  LOP3.LUT R16, R16, 0xfffffffb, RZ, 0xc0, !PT ;  /* 0xfffffffb10107812 */ /* 0x000fe200078ec0ff */
[----:B0-----:R-:W-:Y:S02]  /*72b0*/  ULEA UR39, UR6, UR39, 0x18 ;  /* 0x0000002706277291 */ /* 0x001fe4000f8ec03f */
[----:B------:R-:W-:Y:S01]  /*72c0*/  UIMAD UR6, UR43, -0x60, UR38 ;  /* 0xffffffa02b0678a4 */ /* 0x000fe2000f8e0226 */
[----:B------:R-:W-:-:S03]  /*72d0*/  @P2 LOP3.LUT R16, R16, 0x4, RZ, 0xfc, !PT ;  /* 0x0000000410102812 */ /* 0x000fc600078efcff */
[----:B------:R-:W-:Y:S02]  /*72e0*/  LEA R0, R27, UR39, 0x1 ;  /* 0x000000271b007c11 */ /* 0x000fe4000f8e08ff */
[----:B------:R-:W-:Y:S02]  /*72f0*/  LOP3.LUT R16, R16, 0xfffffeff, RZ, 0xc0, !PT ;  /* 0xfffffeff10107812 */ /* 0x000fe400078ec0ff */
[----:B------:R-:W-:Y:S02]  /*7300*/  IADD3 R33, -R34, UR6, RZ ;  /* 0x0000000622217c10 */ /* 0x000fe4000fffe1ff */
[----:B------:R-:W-:Y:S02]  /*7310*/  @P1 LOP3.LUT R16, R16, 0x100, RZ, 0xfc, !PT ;  /* 0x0000010010101812 */ /* 0x000fe400078efcff */
[----:B------:R-:W-:Y:S02]  /*7320*/  ISETP.GE.AND P1, PT, R37, UR7, PT ;  /* 0x0000000725007c0c */ /* 0x000fe4000bf26270 */
[----:B------:R-:W-:-:S04]  /*7330*/  LOP3.LUT R16, R16, 0xffffffef, RZ, 0xc0, !PT ;  /* 0xffffffef10107812 */ /* 0x000fc800078ec0ff */
[----:B------:R-:W-:-:S04]  /*7340*/  @P0 LOP3.LUT R16, R16, 0x10, RZ, 0xfc, !PT ;  /* 0x0000001010100812 */ /* 0x000fc800078efcff */
[----:B------:R-:W-:Y:S02]  /*7350*/  LOP3.LUT R16, R16, 0xffffff7f, RZ, 0xc0, !PT ;  /* 0xffffff7f10107812 */ /* 0x000fe400078ec0ff */
[----:B--2---:R-:W-:Y:S01]  /*7360*/  R2UR UR10, R4 ;  /* 0x00000000040a72ca */ /* 0x004fe200000e0000 */
[----:B------:R-:W-:-:S05]  /*7370*/  IMAD R4, R3, 0x60, R26 ;  /* 0x0000006003047824 */ /* 0x000fca00078e021a */
[----:B------:R-:W-:-:S04]  /*7380*/  ISETP.GE.AND P0, PT, R4, UR38, PT ;  /* 0x0000002604007c0c */ /* 0x000fc8000bf06270 */
[----:B------:R-:W-:Y:S02]  /*7390*/  ISETP.LT.U32.AND P2, PT, R26, 0x60, !P0 ;  /* 0x000000601a00780c */ /* 0x000fe40004741070 */
[----:B------:R-:W-:Y:S01]  /*73a0*/  ISETP.GE.AND P0, PT, R37, UR8, PT ;  /* 0x0000000825007c0c */ /* 0x000fe2000bf06270 */
[----:B------:R-:W-:-:S10]  /*73b0*/  ULOP3.LUT UR42, UR10, 0x2, URZ, 0xfc, !UPT ;  /* 0x000000020a2a7892 */ /* 0x000fd4000f8efc3f */
[----:B------:R-:W-:-:S04]  /*73c0*/  @P2 LOP3.LUT R16, R16, 0x80, RZ, 0xfc, !PT ;  /* 0x0000008010102812 */ /* 0x000fc800078efcff */
[----:B------:R-:W-:-:S04]  /*73d0*/  LOP3.LUT R16, R16, 0xfffffbff, RZ, 0xc0, !PT ;  /* 0xfffffbff10107812 */ /* 0x000fc800078ec0ff */
[----:B------:R-:W-:-:S04]  /*73e0*/  LOP3.LUT R16, R16, 0xfffffffd, RZ, 0xc0, !PT ;  /* 0xfffffffd10107812 */ /* 0x000fc800078ec0ff */
[----:B------:R-:W-:-:S04]  /*73f0*/  @P1 LOP3.LUT R16, R16, 0x2, RZ, 0xfc, !PT ;  /* 0x0000000210101812 */ /* 0x000fc800078efcff */
[----:B-1----:R-:W-:-:S07]  /*7400*/  @P0 LOP3.LUT R16, R16, 0x400, RZ, 0xfc, !PT ;  /* 0x0000040010100812 */ /* 0x002fce00078efcff */
.L_x_75:
[----:B0-----:R-:W0:Y:S01]  /*7410*/  LDC R0, c[0x0][0xc38] ;  /* 0x00030e00ff007b82 */ /* 0x001e220000000800 */
[----:B------:R-:W-:Y:S01]  /*7420*/  IMAD.MOV.U32 R24, RZ, RZ, R36 ;  /* 0x000000ffff187224 */ /* 0x000fe200078e0024 */
[----:B------:R-:W-:Y:S05]  /*7430*/  YIELD ;  /* 0x0000000000007946 */ /* 0x000fea0003800000 */
[----:B------:R-:W-:Y:S01]  /*7440*/  ULDC.64 UR4, c[0x0][0xa28] ;  /* 0x00028a0000047ab9 */ /* 0x000fe20000000a00 */
[----:B------:R-:W-:Y:S01]  /*7450*/  IMAD.MOV.U32 R31, RZ, RZ, RZ ;  /* 0x000000ffff1f7224 */ /* 0x000fe200078e00ff */
[----:B0-----:R-:W-:-:S13]  /*7460*/  ISETP.NE.AND P0, PT, R0, 0x1, PT ;  /* 0x000000010000780c */ /* 0x001fda0003f05270 */
[----:B------:R-:W0:Y:S08]  /*7470*/  @P0 LDC R3, c[0x0][0xc3c] ;  /* 0x00030f00ff030b82 */ /* 0x000e300000000800 */
[----:B------:R-:W1:Y:S01]  /*7480*/  @P0 LDC R5, c[0x0][0xc40] ;  /* 0x00031000ff050b82 */ /* 0x000e620000000800 */
[----:B0-----:R-:W-:-:S05]  /*7490*/  @P0 IMAD.HI.U32 R0, R36, R3, RZ ;  /* 0x0000000324000227 */ /* 0x001fca00078e00ff */
[----:B-1----:R-:W-:Y:S02]  /*74a0*/  @P0 SHF.R.U32.HI R24, RZ, R5, R0 ;  /* 0x00000005ff180219 */ /* 0x002fe40000011600 */
[----:B------:R-:W0:Y:S02]  /*74b0*/  LDC R0, c[0x0][0xc44] ;  /* 0x00031100ff007b82 */ /* 0x000e240000000800 */
[----:B------:R-:W-:Y:S02]  /*74c0*/  MOV R23, R24 ;  /* 0x0000001800177202 */ /* 0x000fe40000000f00 */
[----:B0-----:R-:W-:-:S13]  /*74d0*/  ISETP.NE.AND P0, PT, R0, 0x1, PT ;  /* 0x000000010000780c */ /* 0x001fda0003f05270 */
[----:B------:R-:W0:Y:S02]  /*74e0*/  @P0 LDC.64 R2, c[0x0][0xc48] ;  /* 0x00031200ff020b82 */ /* 0x000e240000000a00 */
[----:B0-----:R-:W-:-:S05]  /*74f0*/  @P0 IMAD.HI.U32 R0, R24, R2, RZ ;  /* 0x0000000218000227 */ /* 0x001fca00078e00ff */
[----:B------:R-:W-:Y:S02]  /*7500*/  @P0 SHF.R.U32.HI R23, RZ, R3, R0 ;  /* 0x00000003ff170219 */ /* 0x000fe40000011600 */
[----:B------:R-:W-:-:S04]  /*7510*/  ISETP.NE.U32.AND P0, PT, RZ, UR4, PT ;  /* 0x00000004ff007c0c */ /* 0x000fc8000bf05070 */
[----:B------:R-:W-:-:S13]  /*7520*/  ISETP.NE.AND.EX P0, PT, RZ, UR5, PT, P0 ;  /* 0x00000005ff007c0c */ /* 0x000fda000bf05300 */
[----:B------:R-:W0:Y:S01]  /*7530*/  @P0 LDC.64 R2, c[0x0][0xa28] ;  /* 0x00028a00ff020b82 */ /* 0x000e220000000a00 */
[----:B------:R-:W-:-:S04]  /*7540*/  UIADD3 UR4, UR39, 0x18400, URZ ;  /* 0x0001840027047890 */ /* 0x000fc8000fffe03f */
[----:B------:R-:W-:Y:S01]  /*7550*/  ULOP3.LUT UP0, URZ, UR4, 0x3ff, URZ, 0xc0, !UPT ;  /* 0x000003ff043f7892 */ /* 0x000fe2000f80c03f */
[----:B0-----:R-:W-:-:S05]  /*7560*/  @P0 IMAD.WIDE R2, R23, 0x4, R2 ;  /* 0x0000000417020825 */ /* 0x001fca00078e0202 */
[----:B------:R0:W5:Y:S01]  /*7570*/  @P0 LDG.E R31, desc[UR36][R2.64] ;  /* 0x00000024021f0981 */ /* 0x000162000c1e1900 */
[----:B------:R-:W-:-:S13]  /*7580*/  PLOP3.LUT P0, PT, PT, PT, UP0, 0x80, 0x0 ;  /* 0x000000000000781c */ /* 0x000fda0003f0f008 */
[----:B0-----:R-:W-:Y:S05]  /*7590*/  @!P0 BRA `(.L_x_41) ;  /* 0x0000000000408947 */ /* 0x001fea0003800000 */
[----:B------:R-:W-:Y:S01]  /*75a0*/  MOV R2, 0x0 ;  /* 0x0000000000027802 */ /* 0x000fe20000000f00 */
[----:B------:R-:W-:Y:S01]  /*75b0*/  ULDC.64 UR4, c[0x4][0xf0] ;  /* 0x01003c0000047ab9 */ /* 0x000fe20000000a00 */
[----:B------:R-:W-:Y:S01]  /*75c0*/  ULDC.64 UR6, c[0x4][0xf8] ;  /* 0x01003e0000067ab9 */ /* 0x000fe20000000a00 */
[----:B------:R-:W-:Y:S01]  /*75d0*/  IMAD.U32 R4, RZ, RZ, UR4 ;  /* 0x00000004ff047e24 */ /* 0x000fe2000f8e00ff */
[----:B------:R-:W-:Y:S01]  /*75e0*/  MOV R6, UR6 ;  /* 0x0000000600067c02 */ /* 0x000fe20008000f00 */
[----:B------:R-:W-:Y:S01]  /*75f0*/  IMAD.U32 R5, RZ, RZ, UR5 ;  /* 0x00000005ff057e24 */ /* 0x000fe2000f8e00ff */
[----:B------:R-:W0:Y:S01]  /*7600*/  LDC.64 R2, c[0x4][R2] ;  /* 0x0100000002027b82 */ /* 0x000e220000000a00 */
[----:B------:R-:W-:Y:S01]  /*7610*/  ULDC.64 UR4, c[0x4][0x70] ;  /* 0x01001c0000047ab9 */ /* 0x000fe20000000a00 */
[----:B------:R-:W-:Y:S01]  /*7620*/  IMAD.U32 R7, RZ, RZ, UR7 ;  /* 0x00000007ff077e24 */ /* 0x000fe2000f8e00ff */
[----:B------:R-:W-:Y:S01]  /*7630*/  MOV R8, 0x70 ;  /* 0x0000007000087802 */ /* 0x000fe20000000f00 */
[----:B------:R-:W-:-:S02]  /*7640*/  IMAD.U32 R10, RZ, RZ, UR4 ;  /* 0x00000004ff0a7e24 */ /* 0x000fc4000f8e00ff */
[----:B------:R-:W-:Y:S02]  /*7650*/  IMAD.U32 R11, RZ, RZ, UR5 ;  /* 0x00000005ff0b7e24 */ /* 0x000fe4000f8e00ff */
[----:B------:R-:W-:Y:S02]  /*7660*/  IMAD.MOV.U32 R12, RZ, RZ, 0x1 ;  /* 0x00000001ff0c7424 */ /* 0x000fe400078e00ff */
[----:B------:R-:W-:-:S07]  /*7670*/  IMAD.MOV.U32 R13, RZ, RZ, RZ ;  /* 0x000000ffff0d7224 */ /* 0x000fce00078e00ff */
[----:B------:R-:W-:-:S07]  /*7680*/  LEPC R20, `(.L_x_41) ;  /* 0x000000001014794e */ /* 0x000fce0000000000 */
[----:B0----5:R-:W-:Y:S05]  /*7690*/  CALL.ABS.NOINC R2 ;  /* 0x0000000002007343 */ /* 0x021fea0003c00000 */
.L_x_41:
[----:B------:R-:W-:-:S04]  /*76a0*/  UIADD3 UR4, UR39, 0x400, URZ ;  /* 0x0000040027047890 */ /* 0x000fc8000fffe03f */
[----:B------:R-:W-:-:S06]  /*76b0*/  ULOP3.LUT UP0, URZ, UR4, 0x3ff, URZ, 0xc0, !UPT ;  /* 0x000003ff043f7892 */ /* 0x000fcc000f80c03f */
[----:B------:R-:W-:-:S13]  /*76c0*/  PLOP3.LUT P0, PT, PT, PT, UP0, 0x80, 0x0 ;  /* 0x000000000000781c */ /* 0x000fda0003f0f008 */
[----:B------:R-:W-:Y:S05]  /*76d0*/  @!P0 BRA `(.L_x_42) ;  /* 0x00000000007c8947 */ /* 0x000fea0003800000 */
[----:B------:R-:W-:Y:S01]  /*76e0*/  MOV R17, 0x0 ;  /* 0x0000000000117802 */ /* 0x000fe20000000f00 */
[----:B------:R-:W-:Y:S01]  /*76f0*/  ULDC.64 UR6, c[0x4][0xf0] ;  /* 0x01003c0000067ab9 */ /* 0x000fe20000000a00 */
[----:B------:R-:W-:Y:S01]  /*7700*/  ULDC.64 UR8, c[0x4][0xf8] ;  /* 0x01003e0000087ab9 */ /* 0x000fe20000000a00 */
[----:B------:R-:W-:Y:S01]  /*7710*/  ULDC.64 UR4, c[0x4][0x78] ;  /* 0x01001e0000047ab9 */ /* 0x000fe20000000a00 */
[----:B------:R0:W1:Y:S01]  /*7720*/  LDC.64 R2, c[0x4][R17] ;  /* 0x0100000011027b82 */ /* 0x0000620000000a00 */
[----:B------:R-:W-:Y:S01]  /*7730*/  IMAD.U32 R4, RZ, RZ, UR6 ;  /* 0x00000006ff047e24 */ /* 0x000fe2000f8e00ff */
[----:B------:R-:W-:Y:S01]  /*7740*/  MOV R5, UR7 ;  /* 0x0000000700057c02 */ /* 0x000fe20008000f00 */
[----:B------:R-:W-:Y:S01]  /*7750*/  IMAD.U32 R6, RZ, RZ, UR8 ;  /* 0x00000008ff067e24 */ /* 0x000fe2000f8e00ff */
[----:B------:R-:W-:Y:S01]  /*7760*/  MOV R11, UR5 ;  /* 0x00000005000b7c02 */ /* 0x000fe20008000f00 */
[----:B------:R-:W-:Y:S02]  /*7770*/  IMAD.U32 R7, RZ, RZ, UR9 ;  /* 0x00000009ff077e24 */ /* 0x000fe4000f8e00ff */
[----:B------:R-:W-:-:S02]  /*7780*/  IMAD.U32 R10, RZ, RZ, UR4 ;  /* 0x00000004ff0a7e24 */ /* 0x000fc4000f8e00ff */
[----:B------:R-:W-:Y:S02]  /*7790*/  IMAD.MOV.U32 R8, RZ, RZ, 0x70 ;  /* 0x00000070ff087424 */ /* 0x000fe400078e00ff */
[----:B------:R-:W-:Y:S02]  /*77a0*/  IMAD.MOV.U32 R12, RZ, RZ, 0x1 ;  /* 0x00000001ff0c7424 */ /* 0x000fe400078e00ff */
[----:B0-----:R-:W-:-:S07]  /*77b0*/  IMAD.MOV.U32 R13, RZ, RZ, RZ ;  /* 0x000000ffff0d7224 */ /* 0x001fce00078e00ff */
[----:B------:R-:W-:-:S07]  /*77c0*/  LEPC R20, `(.L_x_43) ;  /* 0x000000001014794e */ /* 0x000fce0000000000 */
[----:B-1---5:R-:W-:Y:S05]  /*77d0*/  CALL.ABS.NOINC R2 ;  /* 0x0000000002007343 */ /* 0x022fea0003c00000 */
.L_x_43:
[----:B------:R0:W1:Y:S01]  /*77e0*/  LDC.64 R2, c[0x4][R17] ;  /* 0x0100000011027b82 */ /* 0x0000620000000a00 */
[----:B------:R-:W-:Y:S01]  /*77f0*/  ULDC.64 UR4, c[0x4][0xf0] ;  /* 0x01003c0000047ab9 */ /* 0x000fe20000000a00 */
[----:B------:R-:W-:Y:S01]  /*7800*/  ULDC.64 UR6, c[0x4][0xf8] ;  /* 0x01003e0000067ab9 */ /* 0x000fe20000000a00 */
[----:B------:R-:W-:Y:S01]  /*7810*/  MOV R4, UR4 ;  /* 0x0000000400047c02 */ /* 0x000fe20008000f00 */
[----:B------:R-:W-:Y:S01]  /*7820*/  IMAD.U32 R5, RZ, RZ, UR5 ;  /* 0x00000005ff057e24 */ /* 0x000fe2000f8e00ff */
[----:B------:R-:W-:Y:S01]  /*7830*/  ULDC.64 UR4, c[0x4][0x80] ;  /* 0x0100200000047ab9 */ /* 0x000fe20000000a00 */
[----:B------:R-:W-:Y:S01]  /*7840*/  IMAD.U32 R6, RZ, RZ, UR6 ;  /* 0x00000006ff067e24 */ /* 0x000fe2000f8e00ff */
[----:B------:R-:W-:Y:S01]  /*7850*/  MOV R10, UR4 ;  /* 0x00000004000a7c02 */ /* 0x000fe20008000f00 */
[----:B------:R-:W-:Y:S01]  /*7860*/  IMAD.U32 R7, RZ, RZ, UR7 ;  /* 0x00000007ff077e24 */ /* 0x000fe2000f8e00ff */
[----:B------:R-:W-:Y:S01]  /*7870*/  MOV R13, RZ ;  /* 0x000000ff000d7202 */ /* 0x000fe20000000f00 */
[----:B------:R-:W-:-:S02]  /*7880*/  IMAD.U32 R11, RZ, RZ, UR5 ;  /* 0x00000005ff0b7e24 */ /* 0x000fc4000f8e00ff */
[----:B------:R-:W-:Y:S02]  /*7890*/  IMAD.MOV.U32 R8, RZ, RZ, 0x70 ;  /* 0x00000070ff087424 */ /* 0x000fe400078e00ff */
[----:B0-----:R-:W-:-:S07]  /*78a0*/  IMAD.MOV.U32 R12, RZ, RZ, 0x1 ;  /* 0x00000001ff0c7424 */ /* 0x001fce00078e00ff */
[----:B------:R-:W-:-:S07]  /*78b0*/  LEPC R20, `(.L_x_42) ;  /* 0x000000001014794e */ /* 0x000fce0000000000 */
[----:B-1----:R-:W-:Y:S05]  /*78c0*/  CALL.ABS.NOINC R2 ;  /* 0x0000000002007343 */ /* 0x002fea0003c00000 */
.L_x_42:
[----:B------:R-:W-:Y:S01]  /*78d0*/  ULDC.64 UR4, c[0x0][0x9f8] ;  /* 0x00027e0000047ab9 */ /* 0x000fe20000000a00 */
[--C-:B------:R-:W-:Y:S01]  /*78e0*/  IMAD.MOV.U32 R30, RZ, RZ, R23.reuse ;  /* 0x000000ffff1e7224 */ /* 0x100fe200078e0017 */
[----:B------:R-:W-:Y:S01]  /*78f0*/  ISETP.NE.U32.AND P0, PT, RZ, UR4, PT ;  /* 0x00000004ff007c0c */ /* 0x000fe2000bf05070 */
[----:B------:R-:W0:Y:S01]  /*7900*/  LDC R8, c[0x0][0x430] ;  /* 0x00010c00ff087b82 */ /* 0x000e220000000800 */
[----:B------:R-:W-:Y:S01]  /*7910*/  IMAD.MOV R19, RZ, RZ, -R23 ;  /* 0x000000ffff137224 */ /* 0x000fe200078e0a17 */
[----:B------:R-:W-:Y:S01]  /*7920*/  ULDC UR4, c[0x0][0xc44] ;  /* 0x0003110000047ab9 */ /* 0x000fe20000000800 */
[----:B------:R-:W-:-:S13]  /*7930*/  ISETP.NE.AND.EX P0, PT, RZ, UR5, PT, P0 ;  /* 0x00000005ff007c0c */ /* 0x000fda000bf05300 */
[----:B------:R-:W1:Y:S02]  /*7940*/  @P0 LDC.64 R2, c[0x0][0x9f8] ;  /* 0x00027e00ff020b82 */ /* 0x000e640000000a00 */
[----:B-1----:R-:W-:-:S05]  /*7950*/  @P0 IMAD.WIDE R2, R23, 0x4, R2 ;  /* 0x0000000417020825 */ /* 0x002fca00078e0202 */
[----:B------:R1:W5:Y:S01]  /*7960*/  @P0 LDG.E R30, desc[UR36][R2.64] ;  /* 0x00000024021e0981 */ /* 0x000362000c1e1900 */
[----:B------:R-:W-:Y:S01]  /*7970*/  UMOV UR5, 0xffffffff ;  /* 0xffffffff00057882 */ /* 0x000fe20000000000 */
[----:B------:R-:W-:Y:S02]  /*7980*/  IMAD R19, R19, UR4, R24 ;  /* 0x0000000413137c24 */ /* 0x000fe4000f8e0218 */
[----:B0-----:R-:W-:Y:S05]  /*7990*/  BRA.DIV UR5, `(.L_x_44) ;  /* 0x0000002e05c47947 */ /* 0x001fea000b800000 */
.L_x_92:
[----:B------:R-:W-:Y:S01]  /*79a0*/  ISETP.NE.AND P0, PT, R8, 0x1, PT ;  /* 0x000000010800780c */ /* 0x000fe20003f05270 */
[----:B------:R-:W-:Y:S01]  /*79b0*/  IMAD.U32 R0, RZ, RZ, UR43 ;  /* 0x0000002bff007e24 */ /* 0x000fe2000f8e00ff */
[----:B------:R-:W-:Y:S02]  /*79c0*/  LOP3.LUT P1, RZ, R16, 0x80, RZ, 0xc0, !PT ;  /* 0x0000008010ff7812 */ /* 0x000fe4000782c0ff */
[----:B-----5:R-:W-:Y:S01]  /*79d0*/  SHF.R.S32.HI R32, RZ, 0x1f, R30 ;  /* 0x0000001fff207819 */ /* 0x020fe2000001141e */
[----:B------:R-:W-:Y:S01]  /*79e0*/  IMAD R0, R0, 0x60, R26 ;  /* 0x0000006000007824 */ /* 0x000fe200078e021a */
[----:B------:R-:W-:-:S04]  /*79f0*/  LOP3.LUT R16, R16, 0xffffffbf, RZ, 0xc0, !PT ;  /* 0xffffffbf10107812 */ /* 0x000fc800078ec0ff */
[----:B------:R-:W-:-:S03]  /*7a00*/  IADD3 R0, R0, R31, RZ ;  /* 0x0000001f00007210 */ /* 0x000fc60007ffe0ff */
[----:B-1----:R-:W0:Y:S01]  /*7a10*/  @P0 LDC R3, c[0x0][0x434] ;  /* 0x00010d00ff030b82 */ /* 0x002e220000000800 */
[----:B------:R-:W-:Y:S01]  /*7a20*/  @P0 LOP3.LUT R16, R16, 0x40, RZ, 0xfc, !PT ;  /* 0x0000004010100812 */ /* 0x000fe200078efcff */
[----:B------:R-:W-:-:S06]  /*7a30*/  IMAD.MOV.U32 R9, RZ, RZ, R0 ;  /* 0x000000ffff097224 */ /* 0x000fcc00078e0000 */
[----:B------:R-:W1:Y:S08]  /*7a40*/  @P0 LDC R5, c[0x0][0x438] ;  /* 0x00010e00ff050b82 */ /* 0x000e700000000800 */
[----:B------:R-:W2:Y:S01]  /*7a50*/  @P1 LDC.64 R6, c[0x0][0x428] ;  /* 0x00010a00ff061b82 */ /* 0x000ea20000000a00 */
[----:B0-----:R-:W-:-:S05]  /*7a60*/  @P0 IMAD.HI.U32 R2, R0, R3, RZ ;  /* 0x0000000300020227 */ /* 0x001fca00078e00ff */
[----:B-1----:R-:W-:Y:S02]  /*7a70*/  @P0 SHF.R.U32.HI R9, RZ, R5, R2 ;  /* 0x00000005ff090219 */ /* 0x002fe40000011602 */
[----:B------:R-:W0:Y:S02]  /*7a80*/  @P1 LDC.64 R4, c[0x0][0x418] ;  /* 0x00010600ff041b82 */ /* 0x000e240000000a00 */
[----:B------:R-:W-:Y:S01]  /*7a90*/  @P1 SHF.R.S32.HI R3, RZ, 0x1f, R9 ;  /* 0x0000001fff031819 */ /* 0x000fe20000011409 */
[----:B--2---:R-:W-:-:S04]  /*7aa0*/  @P1 IMAD R2, R32, R6, RZ ;  /* 0x0000000620021224 */ /* 0x004fc800078e02ff */
[----:B------:R-:W-:Y:S02]  /*7ab0*/  @P1 IMAD R7, R30, R7, R2 ;  /* 0x000000071e071224 */ /* 0x000fe400078e0202 */
[----:B------:R-:W-:-:S04]  /*7ac0*/  @P1 IMAD.MOV.U32 R2, RZ, RZ, R9 ;  /* 0x000000ffff021224 */ /* 0x000fc800078e0009 */
[----:B------:R-:W-:Y:S01]  /*7ad0*/  @P1 IMAD.WIDE.U32 R2, R30, R6, R2 ;  /* 0x000000061e021225 */ /* 0x000fe200078e0002 */
[----:B------:R-:W-:-:S03]  /*7ae0*/  MOV R6, RZ ;  /* 0x000000ff00067202 */ /* 0x000fc60000000f00 */
[----:B------:R-:W-:Y:S01]  /*7af0*/  @P1 IMAD.IADD R3, R3, 0x1, R7 ;  /* 0x0000000103031824 */ /* 0x000fe200078e0207 */
[----:B0-----:R-:W-:-:S04]  /*7b00*/  @P1 LEA R4, P0, R2, R4, 0x2 ;  /* 0x0000000402041211 */ /* 0x001fc800078010ff */
[----:B------:R-:W-:Y:S01]  /*7b10*/  @P1 LEA.HI.X R5, R2, R5, R3, 0x2, P0 ;  /* 0x0000000502051211 */ /* 0x000fe200000f1403 */
[----:B------:R-:W-:-:S04]  /*7b20*/  IMAD.MOV R3, RZ, RZ, -R9 ;  /* 0x000000ffff037224 */ /* 0x000fc800078e0a09 */
[----:B------:R0:W5:Y:S01]  /*7b30*/  @P1 LDG.E R6, desc[UR36][R4.64] ;  /* 0x0000002404061981 */ /* 0x000162000c1e1900 */
[----:B------:R-:W-:Y:S02]  /*7b40*/  LOP3.LUT R16, R16, 0xffffffdf, RZ, 0xc0, !PT ;  /* 0xffffffdf10107812 */ /* 0x000fe400078ec0ff */
[----:B------:R-:W-:Y:S01]  /*7b50*/  SHF.R.S32.HI R29, RZ, 0x1f, R19 ;  /* 0x0000001fff1d7819 */ /* 0x000fe20000011413 */
[----:B0-----:R-:W-:Y:S02]  /*7b60*/  IMAD R5, R8, R3, R0 ;  /* 0x0000000308057224 */ /* 0x001fe400078e0200 */
[----:B------:R-:W-:-:S05]  /*7b70*/  IMAD.U32 R0, RZ, RZ, UR42 ;  /* 0x0000002aff007e24 */ /* 0x000fca000f8e00ff */
[----:B------:R-:W-:-:S13]  /*7b80*/  ISETP.NE.AND P0, PT, R0, 0x3, PT ;  /* 0x000000030000780c */ /* 0x000fda0003f05270 */
[----:B------:R-:W-:Y:S01]  /*7b90*/  @P0 LOP3.LUT R16, R16, 0x20, RZ, 0xfc, !PT ;  /* 0x0000002010100812 */ /* 0x000fe200078efcff */
[----:B------:R-:W-:Y:S06]  /*7ba0*/  @!P0 BRA `(.L_x_45) ;  /* 0x0000000000048947 */ /* 0x000fec0003800000 */
[----:B------:R-:W-:Y:S01]  /*7bb0*/  BPT.TRAP 0x1 ;  /* 0x000000040000795c */ /* 0x000fe20000300000 */
.L_x_45:
[----:B------:R-:W-:Y:S01]  /*7bc0*/  SHF.R.S32.HI R7, RZ, 0x1f, R5 ;  /* 0x0000001fff077819 */ /* 0x000fe20000011405 */
[----:B------:R-:W-:Y:S01]  /*7bd0*/  ULDC.64 UR4, c[0x0][0x328] ;  /* 0x0000ca0000047ab9 */ /* 0x000fe20000000a00 */
[----:B-----5:R-:W-:Y:S01]  /*7be0*/  SHF.R.S32.HI R4, RZ, 0x1f, R6 ;  /* 0x0000001fff047819 */ /* 0x020fe20000011406 */
[----:B------:R-:W-:Y:S01]  /*7bf0*/  IMAD.WIDE.U32 R2, R5, UR4, RZ ;  /* 0x0000000405027c25 */ /* 0x000fe2000f8e00ff */
[----:B------:R-:W-:Y:S03]  /*7c00*/  BSSY B0, `(.L_x_46) ;  /* 0x0000015000007945 */ /* 0x000fe60003800000 */
[----:B------:R-:W-:-:S04]  /*7c10*/  IMAD R0, R7, UR4, RZ ;  /* 0x0000000407007c24 */ /* 0x000fc8000f8e02ff */
[----:B------:R-:W-:Y:S01]  /*7c20*/  IMAD R9, R5, UR5, R0 ;  /* 0x0000000505097c24 */ /* 0x000fe2000f8e0200 */
[----:B------:R-:W-:-:S03]  /*7c30*/  ULDC.64 UR4, c[0x0][0x338] ;  /* 0x0000ce0000047ab9 */ /* 0x000fc60000000a00 */
[----:B------:R-:W-:Y:S02]  /*7c40*/  IMAD.IADD R3, R3, 0x1, R9 ;  /* 0x0000000103037824 */ /* 0x000fe400078e0209 */
[----:B------:R-:W-:Y:S02]  /*7c50*/  IMAD R9, R4, UR4, RZ ;  /* 0x0000000404097c24 */ /* 0x000fe4000f8e02ff */
[----:B------:R-:W-:-:S04]  /*7c60*/  IMAD.WIDE.U32 R2, R6, UR4, R2 ;  /* 0x0000000406027c25 */ /* 0x000fc8000f8e0002 */
[----:B------:R-:W-:Y:S01]  /*7c70*/  IMAD R9, R6, UR5, R9 ;  /* 0x0000000506097c24 */ /* 0x000fe2000f8e0209 */
[----:B------:R-:W-:Y:S02]  /*7c80*/  ULDC.64 UR4, c[0x0][0x330] ;  /* 0x0000cc0000047ab9 */ /* 0x000fe40000000a00 */
[----:B------:R-:W-:Y:S02]  /*7c90*/  IMAD R0, R29, UR4, RZ ;  /* 0x000000041d007c24 */ /* 0x000fe4000f8e02ff */
[----:B------:R-:W-:Y:S02]  /*7ca0*/  IADD3 R3, R3, R9, RZ ;  /* 0x0000000903037210 */ /* 0x000fe40007ffe0ff */
[C---:B------:R-:W-:Y:S01]  /*7cb0*/  IMAD R9, R19.reuse, UR5, R0 ;  /* 0x0000000513097c24 */ /* 0x040fe2000f8e0200 */
[----:B------:R-:W-:Y:S01]  /*7cc0*/  LEA R0, R22, UR39, 0x3 ;  /* 0x0000002716007c11 */ /* 0x000fe2000f8e18ff */
[----:B------:R-:W-:Y:S01]  /*7cd0*/  IMAD.WIDE.U32 R2, R19, UR4, R2 ;  /* 0x0000000413027c25 */ /* 0x000fe2000f8e0002 */
[----:B------:R-:W-:-:S03]  /*7ce0*/  ULDC.64 UR4, c[0x0][0x318] ;  /* 0x0000c60000047ab9 */ /* 0x000fc60000000a00 */
[----:B------:R-:W-:Y:S01]  /*7cf0*/  IMAD.IADD R3, R3, 0x1, R9 ;  /* 0x0000000103037824 */ /* 0x000fe200078e0209 */
[----:B------:R-:W-:-:S04]  /*7d00*/  LEA R17, P0, R2, UR4, 0x1 ;  /* 0x0000000402117c11 */ /* 0x000fc8000f8008ff */
[----:B------:R-:W-:Y:S02]  /*7d10*/  LEA.HI.X R18, R2, UR5, R3, 0x1, P0 ;  /* 0x0000000502127c11 */ /* 0x000fe400080f0c03 */
[----:B------:R-:W-:-:S06]  /*7d20*/  SHF.L.U32 R3, R25, 0x1f, RZ ;  /* 0x0000001f19037819 */ /* 0x000fcc00000006ff */
[----:B------:R-:W0:Y:S02]  /*7d30*/  SYNCS.PHASECHK.TRANS64.TRYWAIT P0, [R0+URZ+0x2a840], R3 ;  /* 0x02a84003000075a7 */ /* 0x000e24000800017f */
[----:B0-----:R-:W-:Y:S05]  /*7d40*/  @!P0 BRA `(.L_x_47) ;  /* 0x0000002c000c8947 */ /* 0x001fea0003800000 */
.L_x_93:
[----:B------:R-:W-:Y:S05]  /*7d50*/  BSYNC B0 ;  /* 0x0000000000007941 */ /* 0x000fea0003800000 */
.L_x_46:
[----:B------:R-:W-:Y:S01]  /*7d60*/  ULDC.64 UR4, c[0x0][0x300] ;  /* 0x0000c00000047ab9 */ /* 0x000fe20000000a00 */
[C---:B------:R-:W-:Y:S01]  /*7d70*/  LOP3.LUT P4, RZ, R16.reuse, 0x10, RZ, 0xc0, !PT ;  /* 0x0000001010ff7812 */ /* 0x040fe2000788c0ff */
[----:B------:R-:W-:Y:S01]  /*7d80*/  IMAD R2, R7, UR4, RZ ;  /* 0x0000000407027c24 */ /* 0x000fe2000f8e02ff */
[C---:B------:R-:W-:Y:S02]  /*7d90*/  LOP3.LUT P3, RZ, R16.reuse, 0x8, RZ, 0xc0, !PT ;  /* 0x0000000810ff7812 */ /* 0x040fe4000786c0ff */
[----:B------:R-:W-:Y:S01]  /*7da0*/  LOP3.LUT P2, RZ, R16, 0x4, RZ, 0xc0, !PT ;  /* 0x0000000410ff7812 */ /* 0x000fe2000784c0ff */
[C---:B------:R-:W-:Y:S02]  /*7db0*/  IMAD R7, R5.reuse, UR5, R2 ;  /* 0x0000000505077c24 */ /* 0x040fe4000f8e0202 */
[----:B0-----:R-:W-:Y:S01]  /*7dc0*/  IMAD.WIDE.U32 R2, R5, UR4, RZ ;  /* 0x0000000405027c25 */ /* 0x001fe2000f8e00ff */
[----:B------:R-:W-:-:S03]  /*7dd0*/  ULDC.64 UR4, c[0x0][0x310] ;  /* 0x0000c40000047ab9 */ /* 0x000fc60000000a00 */
[----:B------:R-:W-:Y:S02]  /*7de0*/  IMAD.IADD R3, R3, 0x1, R7 ;  /* 0x0000000103037824 */ /* 0x000fe400078e0207 */
[----:B------:R-:W-:Y:S02]  /*7df0*/  IMAD R5, R4, UR4, RZ ;  /* 0x0000000404057c24 */ /* 0x000fe4000f8e02ff */
[----:B------:R-:W-:-:S04]  /*7e00*/  IMAD.WIDE.U32 R2, R6, UR4, R2 ;  /* 0x0000000406027c25 */ /* 0x000fc8000f8e0002 */
[----:B------:R-:W-:Y:S01]  /*7e10*/  IMAD R5, R6, UR5, R5 ;  /* 0x0000000506057c24 */ /* 0x000fe2000f8e0205 */
[----:B------:R-:W-:Y:S02]  /*7e20*/  ULDC.64 UR4, c[0x0][0x308] ;  /* 0x0000c20000047ab9 */ /* 0x000fe40000000a00 */
[----:B------:R-:W-:Y:S02]  /*7e30*/  IMAD R4, R29, UR4, RZ ;  /* 0x000000041d047c24 */ /* 0x000fe4000f8e02ff */
[----:B------:R-:W-:Y:S02]  /*7e40*/  IMAD.IADD R3, R3, 0x1, R5 ;  /* 0x0000000103037824 */ /* 0x000fe400078e0205 */
[C---:B------:R-:W-:Y:S02]  /*7e50*/  IMAD R5, R19.reuse, UR5, R4 ;  /* 0x0000000513057c24 */ /* 0x040fe4000f8e0204 */
[----:B------:R-:W-:Y:S01]  /*7e60*/  IMAD.WIDE.U32 R2, R19, UR4, R2 ;  /* 0x0000000413027c25 */ /* 0x000fe2000f8e0002 */
[----:B------:R-:W-:-:S04]  /*7e70*/  ULDC.64 UR4, c[0x0][0x2e8] ;  /* 0x0000ba0000047ab9 */ /* 0x000fc80000000a00 */
[----:B------:R-:W-:Y:S01]  /*7e80*/  IADD3 R3, R3, R5, RZ ;  /* 0x0000000503037210 */ /* 0x000fe20007ffe0ff */
[----:B------:R-:W-:Y:S01]  /*7e90*/  IMAD R5, R22, 0x4800, R27 ;  /* 0x0000480016057824 */ /* 0x000fe200078e021b */
[----:B------:R-:W-:Y:S01]  /*7ea0*/  LEA R4, P0, R2, UR4, 0x1 ;  /* 0x0000000402047c11 */ /* 0x000fe2000f8008ff */
[----:B------:R-:W-:-:S03]  /*7eb0*/  UMOV UR4, 0xffffffff ;  /* 0xffffffff00047882 */ /* 0x000fc60000000000 */
[----:B------:R-:W-:Y:S01]  /*7ec0*/  LEA.HI.X R6, R2, UR5, R3, 0x1, P0 ;  /* 0x0000000502067c11 */ /* 0x000fe200080f0c03 */
[----:B------:R-:W-:Y:S08]  /*7ed0*/  BRA.DIV UR4, `(.L_x_48) ;  /* 0x0000002a04bc7947 */ /* 0x000ff0000b800000 */
[----:B------:R-:W0:Y:S01]  /*7ee0*/  SHFL.IDX PT, R14, R4, RZ, 0x181f ;  /* 0x00181fff040e7589 */ /* 0x000e2200000e0000 */
[----:B------:R-:W-:-:S03]  /*7ef0*/  ISETP.GE.AND P0, PT, R33, 0x1, PT ;  /* 0x000000012100780c */ /* 0x000fc60003f06270 */
[----:B------:R-:W1:Y:S04]  /*7f00*/  SHFL.IDX PT, R2, R6, RZ, 0x181f ;  /* 0x00181fff06027589 */ /* 0x000e6800000e0000 */
[----:B------:R-:W-:Y:S06]  /*7f10*/  SHFL.IDX PT, R8, R6, 0x1, 0x181f ;  /* 0x00381f0006087f89 */ /* 0x000fec00000e0000 */
[----:B------:R-:W-:-:S02]  /*7f20*/  @P0 LEA R7, R5, UR39, 0x1 ;  /* 0x0000002705070c11 */ /* 0x000fc4000f8e08ff */
[----:B0-----:R-:W-:-:S05]  /*7f30*/  @P0 LEA R14, P1, R37, R14, 0x1 ;  /* 0x0000000e250e0211 */ /* 0x001fca00078208ff */
[----:B-1----:R-:W-:Y:S02]  /*7f40*/  @P0 IMAD.X R3, RZ, RZ, R2, P1 ;  /* 0x000000ffff030224 */ /* 0x002fe400008e0602 */
[----:B------:R-:W-:Y:S02]  /*7f50*/  @P0 IMAD.MOV.U32 R2, RZ, RZ, R14 ;  /* 0x000000ffff020224 */ /* 0x000fe400078e000e */
[----:B------:R-:W0:Y:S04]  /*7f60*/  SHFL.IDX PT, R14, R4, 0x1, 0x181f ;  /* 0x00381f00040e7f89 */ /* 0x000e2800000e0000 */
[----:B------:R-:W-:Y:S04]  /*7f70*/  @P0 LDGSTS.E.BYPASS.LTC128B.128 [R7+0x18400], desc[UR36][R2.64], !P4 ;  /* 0x1840000002070fae */ /* 0x000fe8000e101d64 */
[----:B------:R-:W-:Y:S04]  /*7f80*/  @P0 LDGSTS.E.BYPASS.LTC128B.128 [R7+0x1b400], desc[UR36][R2.64+0x80], !P3 ;  /* 0x1b40008002070fae */ /* 0x000fe8000d901d64 */
[----:B------:R1:W-:Y:S01]  /*7f90*/  @P0 LDGSTS.E.BYPASS.LTC128B.128 [R7+0x1e400], desc[UR36][R2.64+0x100], !P2 ;  /* 0x1e40010002070fae */ /* 0x0003e2000d101d64 */
[----:B------:R-:W-:-:S03]  /*7fa0*/  ISETP.GE.AND P0, PT, R33, 0x11, PT ;  /* 0x000000112100780c */ /* 0x000fc60003f06270 */
[----:B-1----:R-:W-:Y:S10]  /*7fb0*/  SHFL.IDX PT, R7, R6, 0x2, 0x181f ;  /* 0x00581f0006077f89 */ /* 0x002ff400000e0000 */
[----:B0-----:R-:W-:-:S02]  /*7fc0*/  @P0 LEA R14, P1, R37, R14, 0x1 ;  /* 0x0000000e250e0211 */ /* 0x001fc400078208ff */
[----:B------:R-:W-:Y:S02]  /*7fd0*/  @P0 LEA R21, R5, UR39, 0x1 ;  /* 0x0000002705150c11 */ /* 0x000fe4000f8e08ff */
[----:B------:R-:W-:Y:S01]  /*7fe0*/  @P0 MOV R2, R14 ;  /* 0x0000000e00020202 */ /* 0x000fe20000000f00 */
[----:B------:R-:W-:Y:S01]  /*7ff0*/  @P0 IMAD.X R9, RZ, RZ, R8, P1 ;  /* 0x000000ffff090224 */ /* 0x000fe200008e0608 */
[----:B------:R-:W0:Y:S03]  /*8000*/  SHFL.IDX PT, R14, R4, 0x2, 0x181f ;  /* 0x00581f00040e7f89 */ /* 0x000e2600000e0000 */
[----:B------:R-:W-:-:S05]  /*8010*/  @P0 IMAD.MOV.U32 R3, RZ, RZ, R9 ;  /* 0x000000ffff030224 */ /* 0x000fca00078e0009 */
[----:B------:R-:W-:Y:S04]  /*8020*/  @P0 LDGSTS.E.BYPASS.LTC128B.128 [R21+0x18c00], desc[UR36][R2.64], !P4 ;  /* 0x18c0000002150fae */ /* 0x000fe8000e101d64 */
[----:B------:R-:W-:Y:S04]  /*8030*/  @P0 LDGSTS.E.BYPASS.LTC128B.128 [R21+0x1bc00], desc[UR36][R2.64+0x80], !P3 ;  /* 0x1bc0008002150fae */ /* 0x000fe8000d901d64 */
[----:B------:R1:W-:Y:S01]  /*8040*/  @P0 LDGSTS.E.BYPASS.LTC128B.128 [R21+0x1ec00], desc[UR36][R2.64+0x100], !P2 ;  /* 0x1ec0010002150fae */ /* 0x0003e2000d101d64 */
[----:B------:R-:W-:-:S13]  /*8050*/  ISETP.GE.AND P0, PT, R33, 0x21, PT ;  /* 0x000000212100780c */ /* 0x000fda0003f06270 */
[----:B0-----:R-:W-:Y:S02]  /*8060*/  @P0 LEA R14, P1, R37, R14, 0x1 ;  /* 0x0000000e250e0211 */ /* 0x001fe400078208ff */
[----:B------:R-:W-:-:S03]  /*8070*/  @P0 LEA R9, R5, UR39, 0x1 ;  /* 0x0000002705090c11 */ /* 0x000fc6000f8e08ff */
[----:B------:R-:W-:Y:S02]  /*8080*/  @P0 IMAD.X R7, RZ, RZ, R7, P1 ;  /* 0x000000ffff070224 */ /* 0x000fe400008e0607 */
[----:B-1----:R-:W-:Y:S02]  /*8090*/  @P0 IMAD.MOV.U32 R2, RZ, RZ, R14 ;  /* 0x000000ffff020224 */ /* 0x002fe400078e000e */
[----:B------:R-:W0:Y:S01]  /*80a0*/  SHFL.IDX PT, R14, R4, 0x3, 0x181f ;  /* 0x00781f00040e7f89 */ /* 0x000e2200000e0000 */
[----:B------:R-:W-:-:S03]  /*80b0*/  @P0 MOV R3, R7 ;  /* 0x0000000700030202 */ /* 0x000fc60000000f00 */
[----:B------:R-:W1:Y:S04]  /*80c0*/  SHFL.IDX PT, R7, R6, 0x3, 0x181f ;  /* 0x00781f0006077f89 */ /* 0x000e6800000e0000 */
[----:B------:R-:W-:Y:S04]  /*80d0*/  @P0 LDGSTS.E.BYPASS.LTC128B.128 [R9+0x19400], desc[UR36][R2.64], !P4 ;  /* 0x1940000002090fae */ /* 0x000fe8000e101d64 */
[----:B------:R-:W-:Y:S04]  /*80e0*/  @P0 LDGSTS.E.BYPASS.LTC128B.128 [R9+0x1c400], desc[UR36][R2.64+0x80], !P3 ;  /* 0x1c40008002090fae */ /* 0x000fe8000d901d64 */
[----:B------:R2:W-:Y:S01]  /*80f0*/  @P0 LDGSTS.E.BYPASS.LTC128B.128 [R9+0x1f400], desc[UR36][R2.64+0x100], !P2 ;  /* 0x1f40010002090fae */ /* 0x0005e2000d101d64 */
[----:B------:R-:W-:-:S13]  /*8100*/  ISETP.GE.AND P0, PT, R33, 0x31, PT ;  /* 0x000000312100780c */ /* 0x000fda0003f06270 */
[----:B0-----:R-:W-:Y:S02]  /*8110*/  @P0 LEA R14, P1, R37, R14, 0x1 ;  /* 0x0000000e250e0211 */ /* 0x001fe400078208ff */
[----:B------:R-:W-:-:S03]  /*8120*/  @P0 LEA R21, R5, UR39, 0x1 ;  /* 0x0000002705150c11 */ /* 0x000fc6000f8e08ff */
[----:B-1----:R-:W-:Y:S02]  /*8130*/  @P0 IMAD.X R7, RZ, RZ, R7, P1 ;  /* 0x000000ffff070224 */ /* 0x002fe400008e0607 */
[----:B--2---:R-:W-:Y:S02]  /*8140*/  @P0 IMAD.MOV.U32 R2, RZ, RZ, R14 ;  /* 0x000000ffff020224 */ /* 0x004fe400078e000e */
[----:B------:R-:W0:Y:S01]  /*8150*/  SHFL.IDX PT, R14, R4, 0x4, 0x181f ;  /* 0x00981f00040e7f89 */ /* 0x000e2200000e0000 */
[----:B------:R-:W-:-:S03]  /*8160*/  @P0 IMAD.MOV.U32 R3, RZ, RZ, R7 ;  /* 0x000000ffff030224 */ /* 0x000fc600078e0007 */
[----:B------:R-:W1:Y:S04]  /*8170*/  SHFL.IDX PT, R7, R6, 0x4, 0x181f ;  /* 0x00981f0006077f89 */ /* 0x000e6800000e0000 */
[----:B------:R-:W-:Y:S04]  /*8180*/  @P0 LDGSTS.E.BYPASS.LTC128B.128 [R21+0x19c00], desc[UR36][R2.64], !P4 ;  /* 0x19c0000002150fae */ /* 0x000fe8000e101d64 */
[----:B------:R-:W-:Y:S04]  /*8190*/  @P0 LDGSTS.E.BYPASS.LTC128B.128 [R21+0x1cc00], desc[UR36][R2.64+0x80], !P3 ;  /* 0x1cc0008002150fae */ /* 0x000fe8000d901d64 */
[----:B------:R2:W-:Y:S01]  /*81a0*/  @P0 LDGSTS.E.BYPASS.LTC128B.128 [R21+0x1fc00], desc[UR36][R2.64+0x100], !P2 ;  /* 0x1fc0010002150fae */ /* 0x0005e2000d101d64 */
[----:B------:R-:W-:-:S13]  /*81b0*/  ISETP.GE.AND P0, PT, R33, 0x41, PT ;  /* 0x000000412100780c */ /* 0x000fda0003f06270 */
[----:B0-----:R-:W-:Y:S02]  /*81c0*/  @P0 LEA R14, P1, R37, R14, 0x1 ;  /* 0x0000000e250e0211 */ /* 0x001fe400078208ff */
[----:B------:R-:W-:Y:S02]  /*81d0*/  @P0 LEA R9, R5, UR39, 0x1 ;  /* 0x0000002705090c11 */ /* 0x000fe4000f8e08ff */
[----:B-1----:R-:W-:Y:S01]  /*81e0*/  @P0 IADD3.X R7, RZ, R7, RZ, P1, !PT ;  /* 0x00000007ff070210 */ /* 0x002fe20000ffe4ff */
[----:B--2---:R-:W-:Y:S02]  /*81f0*/  @P0 IMAD.MOV.U32 R2, RZ, RZ, R14 ;  /* 0x000000ffff020224 */ /* 0x004fe400078e000e */
[----:B------:R0:W1:Y:S02]  /*8200*/  SHFL.IDX PT, R14, R4, 0x5, 0x181f ;  /* 0x00b81f00040e7f89 */ /* 0x00006400000e0000 */
[----:B------:R-:W-:Y:S02]  /*8210*/  @P0 IMAD.MOV.U32 R3, RZ, RZ, R7 ;  /* 0x000000ffff030224 */ /* 0x000fe400078e0007 */
[----:B------:R0:W2:Y:S04]  /*8220*/  SHFL.IDX PT, R7, R6, 0x5, 0x181f ;  /* 0x00b81f0006077f89 */ /* 0x0000a800000e0000 */
[----:B------:R0:W-:Y:S04]  /*8230*/  @P0 LDGSTS.E.BYPASS.LTC128B.128 [R9+0x1a400], desc[UR36][R2.64], !P4 ;  /* 0x1a40000002090fae */ /* 0x0001e8000e101d64 */
[----:B------:R0:W-:Y:S04]  /*8240*/  @P0 LDGSTS.E.BYPASS.LTC128B.128 [R9+0x1d400], desc[UR36][R2.64+0x80], !P3 ;  /* 0x1d40008002090fae */ /* 0x0001e8000d901d64 */
[----:B------:R0:W-:Y:S02]  /*8250*/  @P0 LDGSTS.E.BYPASS.LTC128B.128 [R9+0x20400], desc[UR36][R2.64+0x100], !P2 ;  /* 0x2040010002090fae */ /* 0x0001e4000d101d64 */
.L_x_107:
[----:B------:R-:W-:-:S13]  /*8260*/  ISETP.GE.AND P0, PT, R33, 0x51, PT ;  /* 0x000000512100780c */ /* 0x000fda0003f06270 */
[----:B01----:R-:W-:Y:S02]  /*8270*/  @P0 LEA R2, P1, R37, R14, 0x1 ;  /* 0x0000000e25020211 */ /* 0x003fe400078208ff */
[----:B------:R-:W-:-:S03]  /*8280*/  @P0 LEA R5, R5, UR39, 0x1 ;  /* 0x0000002705050c11 */ /* 0x000fc6000f8e08ff */
[----:B--2---:R-:W-:-:S05]  /*8290*/  @P0 IMAD.X R3, RZ, RZ, R7, P1 ;  /* 0x000000ffff030224 */ /* 0x004fca00008e0607 */
[----:B------:R-:W-:Y:S01]  /*82a0*/  @!PT LDS RZ, [RZ] ;  /* 0x00000000fffff984 */ /* 0x000fe20000000800 */
[----:B------:R-:W-:Y:S01]  /*82b0*/  @!PT LDS RZ, [RZ] ;  /* 0x00000000fffff984 */ /* 0x000fe20000000800 */
[----:B------:R-:W-:Y:S01]  /*82c0*/  @!PT LDS RZ, [RZ] ;  /* 0x00000000fffff984 */ /* 0x000fe20000000800 */
[----:B------:R0:W-:Y:S04]  /*82d0*/  @P0 LDGSTS.E.BYPASS.LTC128B.128 [R5+0x1ac00], desc[UR36][R2.64], !P4 ;  /* 0x1ac0000002050fae */ /* 0x0001e8000e101d64 */
[----:B------:R0:W-:Y:S04]  /*82e0*/  @P0 LDGSTS.E.BYPASS.LTC128B.128 [R5+0x1dc00], desc[UR36][R2.64+0x80], !P3 ;  /* 0x1dc0008002050fae */ /* 0x0001e8000d901d64 */
[----:B------:R0:W-:Y:S01]  /*82f0*/  @P0 LDGSTS.E.BYPASS.LTC128B.128 [R5+0x20c00], desc[UR36][R2.64+0x100], !P2 ;  /* 0x20c0010002050fae */ /* 0x0001e2000d101d64 */
[----:B------:R-:W-:Y:S01]  /*8300*/  PLOP3.LUT P0, PT, PT, PT, PT, 0x80, 0x0 ;  /* 0x000000000000781c */ /* 0x000fe20003f0f070 */
[----:B------:R-:W-:-:S12]  /*8310*/  NOP ;  /* 0x0000000000007918 */ /* 0x000fd80000000000 */
.L_x_49:
[----:B------:R-:W-:Y:S02]  /*8320*/  PLOP3.LUT P1, PT, P1, P0, PT, 0xa2, 0x0 ;  /* 0x000000000000781c */ /* 0x000fe40000f21472 */
[----:B------:R-:W-:-:S08]  /*8330*/  @P0 R2UR P1, UR4, R0 ;  /* 0x00000000000402ca */ /* 0x000fd00000020000 */
[----:B------:R-:W-:-:S05]  /*8340*/  @P0 PLOP3.LUT P0, PT, P1, PT, PT, 0x80, 0x0 ;  /* 0x000000000000081c */ /* 0x000fca0000f0f070 */
[----:B------:R-:W-:Y:S01]  /*8350*/  @!P1 SYNCS.ARRIVE.TRANS64.RED.A0T1 RZ, [UR4+0x2a830], RZ ;  /* 0x02a830ffffff99a7 */ /* 0x000fe20008200404 */
[----:B------:R-:W-:Y:S07]  /*8360*/  @!P1 ARRIVES.LDGSTSBAR.64.TRANSCNT [UR4+0x2a830] ;  /* 0x02a83000ff0099b0 */ /* 0x000fee0008000a84 */
[----:B------:R-:W-:Y:S05]  /*8370*/  @P0 BRA.U.ANY `(.L_x_49) ;  /* 0xfffffffd00e80947 */ /* 0x000fea000393ffff */
[----:B------:R-:W-:Y:S01]  /*8380*/  NOP ;  /* 0x0000000000007918 */ /* 0x000fe20000000000 */
[----:B------:R-:W-:-:S13]  /*8390*/  LOP3.LUT P2, RZ, R16, 0x20, RZ, 0xc0, !PT ;  /* 0x0000002010ff7812 */ /* 0x000fda000784c0ff */
[----:B------:R-:W-:Y:S05]  /*83a0*/  @!P2 BRA `(.L_x_50) ;  /* 0x000000000004a947 */ /* 0x000fea0003800000 */
[----:B------:R-:W-:Y:S01]  /*83b0*/  BPT.TRAP 0x1 ;  /* 0x000000040000795c */ /* 0x000fe20000300000 */
.L_x_50:
[----:B------:R1:W-:Y:S02]  /*83c0*/  SYNCS.ARRIVE.TRANS64.A1T0 RZ, [R0+URZ+0x2a830], RZ ;  /* 0x02a830ff00ff79a7 */ /* 0x0003e4000810003f */
[----:B------:R-:W-:Y:S05]  /*83d0*/  WARPSYNC.ALL ;  /* 0x0000000000007948 */ /* 0x000fea0003800000 */
[----:B------:R-:W-:-:S04]  /*83e0*/  UIADD3 UR4, UR39, 0xc400, URZ ;  /* 0x0000c40027047890 */ /* 0x000fc8000fffe03f */
[----:B------:R-:W-:Y:S01]  /*83f0*/  ULOP3.LUT UP0, URZ, UR4, 0x3ff, URZ, 0xc0, !UPT ;  /* 0x000003ff043f7892 */ /* 0x000fe2000f80c03f */
[----:B------:R-:W-:Y:S05]  /*8400*/  BAR.SYNC.DEFER_BLOCKING 0x8, 0x180 ;  /* 0x0206000000007b1d */ /* 0x000fea0000010000 */
[----:B------:R-:W-:-:S13]  /*8410*/  PLOP3.LUT P0, PT, PT, PT, UP0, 0x80, 0x0 ;  /* 0x000000000000781c */ /* 0x000fda0003f0f008 */
[----:B------:R-:W-:Y:S05]  /*8420*/  @!P0 BRA `(.L_x_51) ;  /* 0x0000000000408947 */ /* 0x000fea0003800000 */
[----:B0-----:R-:W-:Y:S01]  /*8430*/  MOV R2, 0x0 ;  /* 0x0000000000027802 */ /* 0x001fe20000000f00 */
[----:B------:R-:W-:Y:S01]  /*8440*/  ULDC.64 UR6, c[0x4][0xf0] ;  /* 0x01003c0000067ab9 */ /* 0x000fe20000000a00 */
[----:B------:R-:W-:Y:S01]  /*8450*/  ULDC.64 UR8, c[0x4][0xf8] ;  /* 0x01003e0000087ab9 */ /* 0x000fe20000000a00 */
[----:B------:R-:W-:Y:S01]  /*8460*/  ULDC.64 UR4, c[0x4][0x88] ;  /* 0x0100220000047ab9 */ /* 0x000fe20000000a00 */
[----:B------:R-:W-:Y:S01]  /*8470*/  MOV R4, UR6 ;  /* 0x0000000600047c02 */ /* 0x000fe20008000f00 */
[----:B------:R-:W-:Y:S01]  /*8480*/  IMAD.U32 R5, RZ, RZ, UR7 ;  /* 0x00000007ff057e24 */ /* 0x000fe2000f8e00ff */
[----:B------:R-:W0:Y:S01]  /*8490*/  LDC.64 R2, c[0x4][R2] ;  /* 0x0100000002027b82 */ /* 0x000e220000000a00 */
[----:B------:R-:W-:Y:S01]  /*84a0*/  IMAD.U32 R6, RZ, RZ, UR8 ;  /* 0x00000008ff067e24 */ /* 0x000fe2000f8e00ff */
[----:B------:R-:W-:Y:S01]  /*84b0*/  MOV R10, UR4 ;  /* 0x00000004000a7c02 */ /* 0x000fe20008000f00 */
[----:B------:R-:W-:Y:S01]  /*84c0*/  IMAD.U32 R7, RZ, RZ, UR9 ;  /* 0x00000009ff077e24 */ /* 0x000fe2000f8e00ff */
[----:B------:R-:W-:Y:S01]  /*84d0*/  MOV R13, RZ ;  /* 0x000000ff000d7202 */ /* 0x000fe20000000f00 */
[----:B------:R-:W-:-:S02]  /*84e0*/  IMAD.U32 R11, RZ, RZ, UR5 ;  /* 0x00000005ff0b7e24 */ /* 0x000fc4000f8e00ff */
[----:B------:R-:W-:Y:S02]  /*84f0*/  IMAD.MOV.U32 R8, RZ, RZ, 0x70 ;  /* 0x00000070ff087424 */ /* 0x000fe400078e00ff */
[----:B------:R-:W-:-:S07]  /*8500*/  IMAD.MOV.U32 R12, RZ, RZ, 0x1 ;  /* 0x00000001ff0c7424 */ /* 0x000fce00078e00ff */
[----:B------:R-:W-:-:S07]  /*8510*/  LEPC R20, `(.L_x_51) ;  /* 0x000000001014794e */ /* 0x000fce0000000000 */
[----:B01----:R-:W-:Y:S05]  /*8520*/  CALL.ABS.NOINC R2 ;  /* 0x0000000002007343 */ /* 0x003fea0003c00000 */
.L_x_51:
[----:B-1----:R-:W1:Y:S01]  /*8530*/  LDC R0, c[0x0][0x448] ;  /* 0x00011200ff007b82 */ /* 0x002e620000000800 */
[----:B0-----:R-:W-:Y:S01]  /*8540*/  IMAD.MOV R3, RZ, RZ, -R24 ;  /* 0x000000ffff037224 */ /* 0x001fe200078e0a18 */
[----:B------:R-:W-:Y:S01]  /*8550*/  ULDC UR4, c[0x0][0xc38] ;  /* 0x00030e0000047ab9 */ /* 0x000fe20000000800 */
[----:B------:R-:W-:Y:S02]  /*8560*/  SHF.R.S32.HI R6, RZ, 0x1f, R23 ;  /* 0x0000001fff067819 */ /* 0x000fe40000011417 */
[----:B------:R-:W-:Y:S01]  /*8570*/  IMAD R4, R3, UR4, R36 ;  /* 0x0000000403047c24 */ /* 0x000fe2000f8e0224 */
[----:B------:R-:W-:Y:S01]  /*8580*/  ULDC.64 UR4, c[0x0][0x2d8] ;  /* 0x0000b60000047ab9 */ /* 0x000fe20000000a00 */
[----:B------:R-:W-:Y:S02]  /*8590*/  LOP3.LUT P3, RZ, R16, 0x400, RZ, 0xc0, !PT ;  /* 0x0000040010ff7812 */ /* 0x000fe4000786c0ff */
[----:B------:R-:W-:Y:S01]  /*85a0*/  IMAD.SHL.U32 R4, R4, 0x80, RZ ;  /* 0x0000008004047824 */ /* 0x000fe200078e00ff */
[----:B------:R-:W-:-:S02]  /*85b0*/  LOP3.LUT P4, RZ, R16, 0x200, RZ, 0xc0, !PT ;  /* 0x0000020010ff7812 */ /* 0x000fc4000788c0ff */
[----:B------:R-:W-:Y:S02]  /*85c0*/  LOP3.LUT P5, RZ, R16, 0x100, RZ, 0xc0, !PT ;  /* 0x0000010010ff7812 */ /* 0x000fe400078ac0ff */
[----:B------:R-:W-:Y:S02]  /*85d0*/  LOP3.LUT R7, R26, R4, RZ, 0xfc, !PT ;  /* 0x000000041a077212 */ /* 0x000fe400078efcff */
[----:B------:R-:W-:-:S03]  /*85e0*/  LEA R20, R27, UR39, 0x1 ;  /* 0x000000271b147c11 */ /* 0x000fc6000f8e08ff */
[----:B------:R-:W-:Y:S01]  /*85f0*/  IMAD.MOV.U32 R5, RZ, RZ, R7 ;  /* 0x000000ffff057224 */ /* 0x000fe200078e0007 */
[----:B-1----:R-:W-:-:S13]  /*8600*/  ISETP.NE.AND P0, PT, R0, 0x1, PT ;  /* 0x000000010000780c */ /* 0x002fda0003f05270 */
[----:B------:R-:W0:Y:S08]  /*8610*/  @P0 LDC R2, c[0x0][0x44c] ;  /* 0x00011300ff020b82 */ /* 0x000e300000000800 */
[----:B------:R-:W1:Y:S01]  /*8620*/  @P0 LDC R9, c[0x0][0x450] ;  /* 0x00011400ff090b82 */ /* 0x000e620000000800 */
[----:B0-----:R-:W-:-:S05]  /*8630*/  @P0 IMAD.HI.U32 R2, R7, R2, RZ ;  /* 0x0000000207020227 */ /* 0x001fca00078e00ff */
[----:B-1----:R-:W-:Y:S01]  /*8640*/  @P0 SHF.R.U32.HI R5, RZ, R9, R2 ;  /* 0x00000009ff050219 */ /* 0x002fe20000011602 */
[----:B------:R-:W-:-:S04]  /*8650*/  IMAD R2, R29, UR4, RZ ;  /* 0x000000041d027c24 */ /* 0x000fc8000f8e02ff */
[C---:B------:R-:W-:Y:S02]  /*8660*/  IMAD R9, R19.reuse, UR5, R2 ;  /* 0x0000000513097c24 */ /* 0x040fe4000f8e0202 */
[----:B------:R-:W-:Y:S01]  /*8670*/  IMAD.WIDE.U32 R2, R19, UR4, RZ ;  /* 0x0000000413027c25 */ /* 0x000fe2000f8e00ff */
[----:B------:R-:W-:-:S03]  /*8680*/  ULDC.64 UR4, c[0x0][0x2e0] ;  /* 0x0000b80000047ab9 */ /* 0x000fc60000000a00 */
[----:B------:R-:W-:Y:S01]  /*8690*/  IMAD R6, R6, UR4, RZ ;  /* 0x0000000406067c24 */ /* 0x000fe2000f8e02ff */
[----:B------:R-:W-:-:S03]  /*86a0*/  IADD3 R3, R3, R9, RZ ;  /* 0x0000000903037210 */ /* 0x000fc60007ffe0ff */
[C---:B------:R-:W-:Y:S02]  /*86b0*/  IMAD R9, R23.reuse, UR5, R6 ;  /* 0x0000000517097c24 */ /* 0x040fe4000f8e0206 */
[----:B------:R-:W-:Y:S02]  /*86c0*/  IMAD.MOV R6, RZ, RZ, -R5 ;  /* 0x000000ffff067224 */ /* 0x000fe400078e0a05 */
[----:B------:R-:W-:Y:S01]  /*86d0*/  IMAD.WIDE.U32 R2, R23, UR4, R2 ;  /* 0x0000000417027c25 */ /* 0x000fe2000f8e0002 */
[----:B------:R-:W-:-:S03]  /*86e0*/  ULDC.64 UR4, c[0x0][0x2d0] ;  /* 0x0000b40000047ab9 */ /* 0x000fc60000000a00 */
[----:B------:R-:W-:Y:S01]  /*86f0*/  IMAD R7, R0, R6, R7 ;  /* 0x0000000600077224 */ /* 0x000fe200078e0207 */
[----:B------:R-:W-:Y:S01]  /*8700*/  SHF.R.S32.HI R0, RZ, 0x1f, R5 ;  /* 0x0000001fff007819 */ /* 0x000fe20000011405 */
[----:B------:R-:W-:-:S04]  /*8710*/  IMAD.IADD R3, R3, 0x1, R9 ;  /* 0x0000000103037824 */ /* 0x000fc800078e0209 */
[----:B------:R-:W-:Y:S02]  /*8720*/  IMAD R0, R0, UR4, RZ ;  /* 0x0000000400007c24 */ /* 0x000fe4000f8e02ff */
[----:B------:R-:W-:-:S04]  /*8730*/  IMAD.WIDE.U32 R2, R5, UR4, R2 ;  /* 0x0000000405027c25 */ /* 0x000fc8000f8e0002 */
[----:B------:R-:W-:Y:S01]  /*8740*/  IMAD R5, R5, UR5, R0 ;  /* 0x0000000505057c24 */ /* 0x000fe2000f8e0200 */
[----:B------:R-:W-:Y:S01]  /*8750*/  SHF.R.S32.HI R0, RZ, 0x1f, R7 ;  /* 0x0000001fff007819 */ /* 0x000fe20000011407 */
[----:B------:R-:W-:Y:S02]  /*8760*/  ULDC.64 UR4, c[0x0][0x2c8] ;  /* 0x0000b20000047ab9 */ /* 0x000fe40000000a00 */
[----:B------:R-:W-:Y:S02]  /*8770*/  IMAD.IADD R3, R3, 0x1, R5 ;  /* 0x0000000103037824 */ /* 0x000fe400078e0205 */
[----:B------:R-:W-:Y:S02]  /*8780*/  IMAD R0, R0, UR4, RZ ;  /* 0x0000000400007c24 */ /* 0x000fe4000f8e02ff */
[----:B------:R-:W-:-:S04]  /*8790*/  IMAD.WIDE.U32 R2, R7, UR4, R2 ;  /* 0x0000000407027c25 */ /* 0x000fc8000f8e0002 */
[----:B------:R-:W-:Y:S01]  /*87a0*/  IMAD R5, R7, UR5, R0 ;  /* 0x0000000507057c24 */ /* 0x000fe2000f8e0200 */
[----:B------:R-:W-:Y:S02]  /*87b0*/  ULDC.64 UR4, c[0x0][0x280] ;  /* 0x0000a00000047ab9 */ /* 0x000fe40000000a00 */
[----:B------:R-:W-:Y:S01]  /*87c0*/  LEA R0, P0, R2, UR4, 0x1 ;  /* 0x0000000402007c11 */ /* 0x000fe2000f8008ff */
[----:B------:R-:W-:Y:S01]  /*87d0*/  UMOV UR4, 0xffffffff ;  /* 0xffffffff00047882 */ /* 0x000fe20000000000 */
[----:B------:R-:W-:-:S04]  /*87e0*/  IADD3 R5, R3, R5, RZ ;  /* 0x0000000503057210 */ /* 0x000fc80007ffe0ff */
[----:B------:R-:W-:Y:S01]  /*87f0*/  LEA.HI.X R5, R2, UR5, R5, 0x1, P0 ;  /* 0x0000000502057c11 */ /* 0x000fe200080f0c05 */
[----:B------:R-:W-:Y:S06]  /*8800*/  BRA.DIV UR4, `(.L_x_52) ;  /* 0x0000002a046c7947 */ /* 0x000fec000b800000 */
[----:B------:R-:W0:Y:S01]  /*8810*/  SHFL.IDX PT, R14, R0, RZ, 0x181f ;  /* 0x00181fff000e7589 */ /* 0x000e2200000e0000 */
[----:B------:R-:W-:-:S03]  /*8820*/  IMAD.IADD R4, R34, 0x1, R4 ;  /* 0x0000000122047824 */ /* 0x000fc600078e0204 */
[----:B------:R-:W1:Y:S02]  /*8830*/  SHFL.IDX PT, R2, R5, RZ, 0x181f ;  /* 0x00181fff05027589 */ /* 0x000e6400000e0000 */
[C---:B------:R-:W-:Y:S02]  /*8840*/  ISETP.GE.AND P0, PT, R4.reuse, UR40, PT ;  /* 0x0000002804007c0c */ /* 0x040fe4000bf06270 */
[----:B------:R-:W-:Y:S01]  /*8850*/  SHFL.IDX PT, R6, R5, 0x1, 0x181f ;  /* 0x00381f0005067f89 */ /* 0x000fe200000e0000 */
[----:B------:R-:W-:-:S10]  /*8860*/  IADD3 R7, R4, 0x10, RZ ;  /* 0x0000001004077810 */ /* 0x000fd40007ffe0ff */
[----:B0-----:R-:W-:-:S05]  /*8870*/  @!P0 LEA R14, P1, R37, R14, 0x1 ;  /* 0x0000000e250e8211 */ /* 0x001fca00078208ff */
[----:B-1----:R-:W-:Y:S02]  /*8880*/  @!P0 IMAD.X R3, RZ, RZ, R2, P1 ;  /* 0x000000ffff038224 */ /* 0x002fe400008e0602 */
[----:B------:R-:W-:Y:S02]  /*8890*/  @!P0 IMAD.MOV.U32 R2, RZ, RZ, R14 ;  /* 0x000000ffff028224 */ /* 0x000fe400078e000e */
[----:B------:R-:W0:Y:S04]  /*88a0*/  SHFL.IDX PT, R14, R0, 0x1, 0x181f ;  /* 0x00381f00000e7f89 */ /* 0x000e2800000e0000 */
[----:B------:R-:W-:Y:S04]  /*88b0*/  @!P0 LDGSTS.E.BYPASS.LTC128B.128 [R20+0xc400], desc[UR36][R2.64], !P3 ;  /* 0x0c40000002148fae */ /* 0x000fe8000d901d64 */
[----:B------:R-:W-:Y:S04]  /*88c0*/  @!P0 LDGSTS.E.BYPASS.LTC128B.128 [R20+0x10400], desc[UR36][R2.64+0x80], !P4 ;  /* 0x1040008002148fae */ /* 0x000fe8000e101d64 */
[----:B------:R1:W-:Y:S01]  /*88d0*/  @!P0 LDGSTS.E.BYPASS.LTC128B.128 [R20+0x14400], desc[UR36][R2.64+0x100], !P5 ;  /* 0x1440010002148fae */ /* 0x0003e2000e901d64 */
[----:B------:R-:W-:-:S13]  /*88e0*/  ISETP.GE.AND P0, PT, R7, UR40, PT ;  /* 0x0000002807007c0c */ /* 0x000fda000bf06270 */
[----:B0-----:R-:W-:-:S05]  /*88f0*/  @!P0 LEA R14, P1, R37, R14, 0x1 ;  /* 0x0000000e250e8211 */ /* 0x001fca00078208ff */
[----:B------:R-:W-:Y:S02]  /*8900*/  @!P0 IMAD.X R7, RZ, RZ, R6, P1 ;  /* 0x000000ffff078224 */ /* 0x000fe400008e0606 */
[----:B-1----:R-:W-:Y:S01]  /*8910*/  @!P0 IMAD.MOV.U32 R2, RZ, RZ, R14 ;  /* 0x000000ffff028224 */ /* 0x002fe200078e000e */
[----:B------:R-:W-:Y:S01]  /*8920*/  SHFL.IDX PT, R6, R5, 0x2, 0x181f ;  /* 0x00581f0005067f89 */ /* 0x000fe200000e0000 */
[----:B------:R-:W-:Y:S01]  /*8930*/  @!P0 IMAD.MOV.U32 R3, RZ, RZ, R7 ;  /* 0x000000ffff038224 */ /* 0x000fe200078e0007 */
[----:B------:R-:W-:Y:S02]  /*8940*/  IADD3 R7, R4, 0x20, RZ ;  /* 0x0000002004077810 */ /* 0x000fe40007ffe0ff */
        /* <DEDUP_REMOVED lines=52> */
[----:B------:R0:W1:Y:S01]  /*8c90*/  SHFL.IDX PT, R6, R5, 0x7, 0x181f ;  /* 0x00f81f0005067f89 */ /* 0x00006200000e0000 */
[----:B------:R-:W-:-:S03]  /*8ca0*/  @!P0 IMAD.MOV.U32 R3, RZ, RZ, R7 ;  /* 0x000000ffff038224 */ /* 0x000fc600078e0007 */
[----:B------:R0:W2:Y:S04]  /*8cb0*/  SHFL.IDX PT, R14, R0, 0x7, 0x181f ;  /* 0x00f81f00000e7f89 */ /* 0x0000a800000e0000 */
[----:B------:R0:W-:Y:S04]  /*8cc0*/  @!P0 LDGSTS.E.BYPASS.LTC128B.128 [R20+0xf400], desc[UR36][R2.64], !P3 ;  /* 0x0f40000002148fae */ /* 0x0001e8000d901d64 */
[----:B------:R0:W-:Y:S04]  /*8cd0*/  @!P0 LDGSTS.E.BYPASS.LTC128B.128 [R20+0x13400], desc[UR36][R2.64+0x80], !P4 ;  /* 0x1340008002148fae */ /* 0x0001e8000e101d64 */
[----:B------:R0:W-:Y:S02]  /*8ce0*/  @!P0 LDGSTS.E.BYPASS.LTC128B.128 [R20+0x17400], desc[UR36][R2.64+0x100], !P5 ;  /* 0x1740010002148fae */ /* 0x0001e4000e901d64 */
.L_x_124:
[----:B0-----:R-:W3:Y:S01]  /*8cf0*/  LDL R0, [R1] ;  /* 0x0000000001007983 */ /* 0x001ee20000100800 */
[----:B------:R-:W-:-:S04]  /*8d00*/  IADD3 R4, R4, 0x70, RZ ;  /* 0x0000007004047810 */ /* 0x000fc80007ffe0ff */
[----:B------:R-:W-:-:S13]  /*8d10*/  ISETP.GE.AND P0, PT, R4, UR40, PT ;  /* 0x0000002804007c0c */ /* 0x000fda000bf06270 */
[----:B--2---:R-:W-:-:S05]  /*8d20*/  @!P0 LEA R2, P1, R37, R14, 0x1 ;  /* 0x0000000e25028211 */ /* 0x004fca00078208ff */
[----:B-1----:R-:W-:-:S05]  /*8d30*/  @!P0 IMAD.X R3, RZ, RZ, R6, P1 ;  /* 0x000000ffff038224 */ /* 0x002fca00008e0606 */
[----:B------:R-:W-:Y:S01]  /*8d40*/  @!PT LDS RZ, [RZ] ;  /* 0x00000000fffff984 */ /* 0x000fe20000000800 */
[----:B------:R-:W-:Y:S01]  /*8d50*/  @!PT LDS RZ, [RZ] ;  /* 0x00000000fffff984 */ /* 0x000fe20000000800 */
[----:B------:R-:W-:Y:S01]  /*8d60*/  @!PT LDS RZ, [RZ] ;  /* 0x00000000fffff984 */ /* 0x000fe20000000800 */
[----:B------:R0:W-:Y:S04]  /*8d70*/  @!P0 LDGSTS.E.BYPASS.LTC128B.128 [R20+0xfc00], desc[UR36][R2.64], !P3 ;  /* 0x0fc0000002148fae */ /* 0x0001e8000d901d64 */
[----:B------:R0:W-:Y:S04]  /*8d80*/  @!P0 LDGSTS.E.BYPASS.LTC128B.128 [R20+0x13c00], desc[UR36][R2.64+0x80], !P4 ;  /* 0x13c0008002148fae */ /* 0x0001e8000e101d64 */
[----:B------:R0:W-:Y:S01]  /*8d90*/  @!P0 LDGSTS.E.BYPASS.LTC128B.128 [R20+0x17c00], desc[UR36][R2.64+0x100], !P5 ;  /* 0x17c0010002148fae */ /* 0x0001e2000e901d64 */
[----:B------:R-:W-:Y:S01]  /*8da0*/  NOP ;  /* 0x0000000000007918 */ /* 0x000fe20000000000 */
[----:B------:R-:W-:Y:S02]  /*8db0*/  SYNCS.ARRIVE.TRANS64.RED.A0T1 RZ, [UR39+0x2a800], RZ ;  /* 0x02a800ffffff79a7 */ /* 0x000fe40008200427 */
[----:B------:R-:W-:Y:S01]  /*8dc0*/  ARRIVES.LDGSTSBAR.64.TRANSCNT [UR39+0x2a800] ;  /* 0x02a80000ff0079b0 */ /* 0x000fe20008000aa7 */
[----:B---3--:R-:W-:-:S04]  /*8dd0*/  LOP3.LUT R0, R0, 0x1, RZ, 0xc, !PT ;  /* 0x0000000100007812 */ /* 0x008fc800078e0cff */
[----:B------:R-:W-:Y:S01]  /*8de0*/  SHF.L.U32 R0, R0, 0x1f, RZ ;  /* 0x0000001f00007819 */ /* 0x000fe200000006ff */
[----:B------:R-:W-:Y:S01]  /*8df0*/  NOP ;  /* 0x0000000000007918 */ /* 0x000fe20000000000 */
[----:B------:R-:W-:Y:S01]  /*8e00*/  SYNCS.ARRIVE.TRANS64.A1T0 RZ, [UR39+0x2a800], RZ ;  /* 0x02a800ffffff79a7 */ /* 0x000fe20008100027 */
[----:B------:R-:W-:Y:S01]  /*8e10*/  BSSY B0, `(.L_x_53) ;  /* 0x0000003000007945 */ /* 0x000fe20003800000 */
[----:B------:R-:W1:Y:S03]  /*8e20*/  SYNCS.PHASECHK.TRANS64.TRYWAIT P0, [UR39+0x2a820], R0 ;  /* 0x02a82000ff0075a7 */ /* 0x000e660008000167 */
[----:B01----:R-:W-:Y:S05]  /*8e30*/  @!P0 BRA `(.L_x_54) ;  /* 0x0000002c00788947 */ /* 0x003fea0003800000 */
.L_x_125:
[----:B------:R-:W-:Y:S05]  /*8e40*/  BSYNC B0 ;  /* 0x0000000000007941 */ /* 0x000fea0003800000 */
.L_x_53:
[----:B------:R-:W-:Y:S01]  /*8e50*/  UISETP.GE.AND UP0, UPT, UR38, 0x61, UPT ;  /* 0x000000612600788c */ /* 0x000fe2000bf06270 */
[----:B------:R-:W-:-:S05]  /*8e60*/  IMAD.U32 R20, RZ, RZ, UR43 ;  /* 0x0000002bff147e24 */ /* 0x000fca000f8e00ff */
[----:B------:R-:W-:-:S13]  /*8e70*/  PLOP3.LUT P0, PT, PT, PT, UP0, 0x40, 0x0 ;  /* 0x000000000000781c */ /* 0x000fda0003f0e808 */
[----:B------:R-:W-:Y:S05]  /*8e80*/  @P0 BRA `(.L_x_55) ;  /* 0x0000000c00b80947 */ /* 0x000fea0003800000 */
[----:B------:R-:W-:Y:S01]  /*8e90*/  BSSY B0, `(.L_x_55) ;  /* 0x00000ed000007945 */ /* 0x000fe20003800000 */
[----:B------:R-:W-:Y:S01]  /*8ea0*/  IMAD.MOV.U32 R21, RZ, RZ, R25 ;  /* 0x000000ffff157224 */ /* 0x000fe200078e0019 */
[----:B------:R-:W-:Y:S01]  /*8eb0*/  MOV R7, R22 ;  /* 0x0000001600077202 */ /* 0x000fe20000000f00 */
[----:B------:R-:W-:Y:S02]  /*8ec0*/  IMAD.U32 R6, RZ, RZ, UR41 ;  /* 0x00000029ff067e24 */ /* 0x000fe4000f8e00ff */
[----:B------:R-:W-:-:S07]  /*8ed0*/  IMAD.U32 R28, RZ, RZ, UR43 ;  /* 0x0000002bff1c7e24 */ /* 0x000fce000f8e00ff */
.L_x_68:
[----:B0-----:R-:W0:Y:S01]  /*8ee0*/  LDC R0, c[0x0][0x430] ;  /* 0x00010c00ff007b82 */ /* 0x001e220000000800 */
[----:B------:R-:W-:Y:S01]  /*8ef0*/  ISETP.GT.U32.AND P0, PT, R26, 0x5f, PT ;  /* 0x0000005f1a00780c */ /* 0x000fe20003f04070 */
[----:B------:R-:W-:Y:S01]  /*8f00*/  IMAD R3, R6, 0x60, R31 ;  /* 0x0000006006037824 */ /* 0x000fe200078e021f */
[----:B------:R-:W-:Y:S01]  /*8f10*/  LOP3.LUT P2, RZ, R16, 0x20, RZ, 0xc0, !PT ;  /* 0x0000002010ff7812 */ /* 0x000fe2000784c0ff */
[----:B------:R-:W-:Y:S02]  /*8f20*/  ULDC UR4, c[0x0][0x430] ;  /* 0x00010c0000047ab9 */ /* 0x000fe40000000800 */
[----:B------:R-:W-:-:S05]  /*8f30*/  IMAD.IADD R10, R26, 0x1, R3 ;  /* 0x000000011a0a7824 */ /* 0x000fca00078e0203 */
[----:B------:R-:W-:-:S03]  /*8f40*/  MOV R11, R10 ;  /* 0x0000000a000b7202 */ /* 0x000fc60000000f00 */
[----:B------:R-:W1:Y:S01]  /*8f50*/  @!P0 LDC.64 R8, c[0x0][0x428] ;  /* 0x00010a00ff088b82 */ /* 0x000e620000000a00 */
[----:B0-----:R-:W-:-:S13]  /*8f60*/  ISETP.NE.AND P1, PT, R0, 0x1, PT ;  /* 0x000000010000780c */ /* 0x001fda0003f25270 */
[----:B------:R-:W0:Y:S08]  /*8f70*/  @P1 LDC R5, c[0x0][0x434] ;  /* 0x00010d00ff051b82 */ /* 0x000e300000000800 */
[----:B------:R-:W2:Y:S01]  /*8f80*/  @P1 LDC R3, c[0x0][0x438] ;  /* 0x00010e00ff031b82 */ /* 0x000ea20000000800 */
[----:B0-----:R-:W-:-:S07]  /*8f90*/  @P1 IMAD.HI.U32 R0, R10, R5, RZ ;  /* 0x000000050a001227 */ /* 0x001fce00078e00ff */
[----:B------:R-:W0:Y:S01]  /*8fa0*/  @!P0 LDC.64 R4, c[0x0][0x418] ;  /* 0x00010600ff048b82 */ /* 0x000e220000000a00 */
[----:B--2---:R-:W-:Y:S01]  /*8fb0*/  @P1 SHF.R.U32.HI R11, RZ, R3, R0 ;  /* 0x00000003ff0b1219 */ /* 0x004fe20000011600 */
[----:B-1----:R-:W-:-:S03]  /*8fc0*/  @!P0 IMAD R0, R32, R8, RZ ;  /* 0x0000000820008224 */ /* 0x002fc600078e02ff */
[--C-:B------:R-:W-:Y:S01]  /*8fd0*/  @!P0 SHF.R.S32.HI R3, RZ, 0x1f, R11.reuse ;  /* 0x0000001fff038819 */ /* 0x100fe2000001140b */
[----:B------:R-:W-:Y:S02]  /*8fe0*/  @!P0 IMAD.MOV.U32 R2, RZ, RZ, R11 ;  /* 0x000000ffff028224 */ /* 0x000fe400078e000b */
[C---:B------:R-:W-:Y:S02]  /*8ff0*/  @!P0 IMAD R9, R30.reuse, R9, R0 ;  /* 0x000000091e098224 */ /* 0x040fe400078e0200 */
[----:B------:R-:W-:-:S04]  /*9000*/  @!P0 IMAD.WIDE.U32 R2, R30, R8, R2 ;  /* 0x000000081e028225 */ /* 0x000fc800078e0002 */
[----:B------:R-:W-:Y:S01]  /*9010*/  @!P0 IMAD.IADD R0, R9, 0x1, R3 ;  /* 0x0000000109008824 */ /* 0x000fe200078e0203 */
[----:B0-----:R-:W-:-:S04]  /*9020*/  @!P0 LEA R4, P1, R2, R4, 0x2 ;  /* 0x0000000402048211 */ /* 0x001fc800078210ff */
[----:B------:R-:W-:Y:S01]  /*9030*/  @!P0 LEA.HI.X R5, R2, R5, R0, 0x2, P1 ;  /* 0x0000000502058211 */ /* 0x000fe200008f1400 */
[----:B------:R-:W-:Y:S01]  /*9040*/  IMAD.MOV.U32 R0, RZ, RZ, RZ ;  /* 0x000000ffff007224 */ /* 0x000fe200078e00ff */
[----:B------:R-:W-:Y:S01]  /*9050*/  IADD3 R22, R7, 0x1, RZ ;  /* 0x0000000107167810 */ /* 0x000fe20007ffe0ff */
[----:B------:R-:W-:-:S04]  /*9060*/  IMAD.MOV R3, RZ, RZ, -R11 ;  /* 0x000000ffff037224 */ /* 0x000fc800078e0a0b */
[----:B------:R0:W5:Y:S01]  /*9070*/  @!P0 LDG.E R0, desc[UR36][R4.64] ;  /* 0x0000002404008981 */ /* 0x000162000c1e1900 */
[----:B------:R-:W-:Y:S01]  /*9080*/  ISETP.NE.AND P0, PT, R22, 0x2, PT ;  /* 0x000000021600780c */ /* 0x000fe20003f05270 */
[----:B------:R-:W-:-:S03]  /*9090*/  IMAD.MOV.U32 R20, RZ, RZ, R6 ;  /* 0x000000ffff147224 */ /* 0x000fc600078e0006 */
[----:B------:R-:W-:Y:S02]  /*90a0*/  SEL R2, RZ, 0x1, P0 ;  /* 0x00000001ff027807 */ /* 0x000fe40000000000 */
[----:B------:R-:W-:Y:S02]  /*90b0*/  SEL R22, R22, RZ, P0 ;  /* 0x000000ff16167207 */ /* 0x000fe40000000000 */
[----:B------:R-:W-:Y:S01]  /*90c0*/  LOP3.LUT R25, R21, R2, RZ, 0x3c, !PT ;  /* 0x0000000215197212 */ /* 0x000fe200078e3cff */
[----:B0-----:R-:W-:Y:S01]  /*90d0*/  IMAD R4, R3, UR4, R10 ;  /* 0x0000000403047c24 */ /* 0x001fe2000f8e020a */
[----:B------:R-:W-:Y:S06]  /*90e0*/  @!P2 BRA `(.L_x_56) ;  /* 0x000000000004a947 */ /* 0x000fec0003800000 */
[----:B------:R-:W-:Y:S01]  /*90f0*/  BPT.TRAP 0x1 ;  /* 0x000000040000795c */ /* 0x000fe20000300000 */
.L_x_56:
[----:B------:R-:W-:Y:S01]  /*9100*/  LEA R6, R22, UR39, 0x3 ;  /* 0x0000002716067c11 */ /* 0x000fe2000f8e18ff */
[----:B------:R-:W-:Y:S01]  /*9110*/  BSSY B1, `(.L_x_57) ;  /* 0x0000004000017945 */ /* 0x000fe20003800000 */
[----:B------:R-:W-:-:S04]  /*9120*/  SHF.L.U32 R3, R25, 0x1f, RZ ;  /* 0x0000001f19037819 */ /* 0x000fc800000006ff */
[----:B------:R-:W0:Y:S02]  /*9130*/  SYNCS.PHASECHK.TRANS64.TRYWAIT P0, [R6+URZ+0x2a840], R3 ;  /* 0x02a84003060075a7 */ /* 0x000e24000800017f */
[----:B0-----:R-:W-:Y:S05]  /*9140*/  @!P0 BRA `(.L_x_58) ;  /* 0x0000002800cc8947 */ /* 0x001fea0003800000 */
.L_x_126:
[----:B------:R-:W-:Y:S05]  /*9150*/  BSYNC B1 ;  /* 0x0000000000017941 */ /* 0x000fea0003800000 */
.L_x_57:
[----:B------:R-:W-:Y:S01]  /*9160*/  SHF.R.S32.HI R23, RZ, 0x1f, R4 ;  /* 0x0000001fff177819 */ /* 0x000fe20000011404 */
[----:B------:R-:W-:Y:S01]  /*9170*/  ULDC.64 UR4, c[0x0][0x300] ;  /* 0x0000c00000047ab9 */ /* 0x000fe20000000a00 */
[----:B-----5:R-:W-:Y:S01]  /*9180*/  SHF.R.S32.HI R24, RZ, 0x1f, R0 ;  /* 0x0000001fff187819 */ /* 0x020fe20000011400 */
[----:B------:R-:W-:Y:S01]  /*9190*/  IMAD R9, R22, 0x4800, R27 ;  /* 0x0000480016097824 */ /* 0x000fe200078e021b */
[C---:B------:R-:W-:Y:S01]  /*91a0*/  LOP3.LUT P3, RZ, R16.reuse, 0x10, RZ, 0xc0, !PT ;  /* 0x0000001010ff7812 */ /* 0x040fe2000786c0ff */
[----:B0-----:R-:W-:Y:S01]  /*91b0*/  IMAD R3, R23, UR4, RZ ;  /* 0x0000000417037c24 */ /* 0x001fe2000f8e02ff */
[C---:B------:R-:W-:Y:S02]  /*91c0*/  LOP3.LUT P2, RZ, R16.reuse, 0x8, RZ, 0xc0, !PT ;  /* 0x0000000810ff7812 */ /* 0x040fe4000784c0ff */
[----:B------:R-:W-:Y:S01]  /*91d0*/  LOP3.LUT P1, RZ, R16, 0x4, RZ, 0xc0, !PT ;  /* 0x0000000410ff7812 */ /* 0x000fe2000782c0ff */
[C---:B------:R-:W-:Y:S02]  /*91e0*/  IMAD R5, R4.reuse, UR5, R3 ;  /* 0x0000000504057c24 */ /* 0x040fe4000f8e0203 */
[----:B------:R-:W-:Y:S01]  /*91f0*/  IMAD.WIDE.U32 R2, R4, UR4, RZ ;  /* 0x0000000404027c25 */ /* 0x000fe2000f8e00ff */
        /* <DEDUP_REMOVED lines=8> */
[C---:B------:R-:W-:Y:S02]  /*9280*/  IMAD R5, R19.reuse, UR5, R8 ;  /* 0x0000000513057c24 */ /* 0x040fe4000f8e0208 */
[----:B------:R-:W-:Y:S01]  /*9290*/  IMAD.WIDE.U32 R2, R19, UR4, R2 ;  /* 0x0000000413027c25 */ /* 0x000fe2000f8e0002 */
[----:B------:R-:W-:-:S03]  /*92a0*/  ULDC.64 UR4, c[0x0][0x2e8] ;  /* 0x0000ba0000047ab9 */ /* 0x000fc60000000a00 */
[----:B------:R-:W-:Y:S01]  /*92b0*/  IMAD.IADD R3, R5, 0x1, R3 ;  /* 0x0000000105037824 */ /* 0x000fe200078e0203 */
[----:B------:R-:W-:Y:S01]  /*92c0*/  LEA R8, P0, R2, UR4, 0x1 ;  /* 0x0000000402087c11 */ /* 0x000fe2000f8008ff */
[----:B------:R-:W-:-:S03]  /*92d0*/  UMOV UR4, 0xffffffff ;  /* 0xffffffff00047882 */ /* 0x000fc60000000000 */
[----:B------:R-:W-:Y:S01]  /*92e0*/  LEA.HI.X R10, R2, UR5, R3, 0x1, P0 ;  /* 0x00000005020a7c11 */ /* 0x000fe200080f0c03 */
[----:B------:R-:W-:Y:S08]  /*92f0*/  BRA.DIV UR4, `(.L_x_59) ;  /* 0x0000002a04747947 */ /* 0x000ff0000b800000 */
[----:B------:R-:W0:Y:S01]  /*9300*/  SHFL.IDX PT, R14, R8, RZ, 0x181f ;  /* 0x00181fff080e7589 */ /* 0x000e2200000e0000 */
[----:B------:R-:W-:Y:S01]  /*9310*/  IMAD.SHL.U32 R5, R37, 0x2, RZ ;  /* 0x0000000225057824 */ /* 0x000fe200078e00ff */
[----:B------:R-:W-:Y:S02]  /*9320*/  LEA R9, R9, UR39, 0x1 ;  /* 0x0000002709097c11 */ /* 0x000fe4000f8e08ff */
[----:B------:R-:W1:Y:S04]  /*9330*/  SHFL.IDX PT, R3, R10, RZ, 0x181f ;  /* 0x00181fff0a037589 */ /* 0x000e6800000e0000 */
[----:B------:R-:W-:Y:S01]  /*9340*/  SHFL.IDX PT, R35, R10, 0x2, 0x181f ;  /* 0x00581f000a237f89 */ /* 0x000fe200000e0000 */
[----:B0-----:R-:W-:-:S03]  /*9350*/  IADD3 R2, P0, R14, R5, RZ ;  /* 0x000000050e027210 */ /* 0x001fc60007f1e0ff */
[----:B------:R-:W0:Y:S02]  /*9360*/  SHFL.IDX PT, R14, R8, 0x1, 0x181f ;  /* 0x00381f00080e7f89 */ /* 0x000e2400000e0000 */
[----:B-1----:R-:W-:-:S05]  /*9370*/  IMAD.X R3, RZ, RZ, R3, P0 ;  /* 0x000000ffff037224 */ /* 0x002fca00000e0603 */
[----:B------:R-:W-:Y:S04]  /*9380*/  LDGSTS.E.BYPASS.LTC128B.128 [R9+0x18400], desc[UR36][R2.64], !P3 ;  /* 0x1840000002097fae */ /* 0x000fe8000d901d64 */
[----:B------:R-:W-:Y:S04]  /*9390*/  LDGSTS.E.BYPASS.LTC128B.128 [R9+0x1b400], desc[UR36][R2.64+0x80], !P2 ;  /* 0x1b40008002097fae */ /* 0x000fe8000d101d64 */
[----:B------:R1:W-:Y:S04]  /*93a0*/  LDGSTS.E.BYPASS.LTC128B.128 [R9+0x1e400], desc[UR36][R2.64+0x100], !P1 ;  /* 0x1e40010002097fae */ /* 0x0003e8000c901d64 */
[----:B-1----:R-:W1:Y:S01]  /*93b0*/  SHFL.IDX PT, R3, R10, 0x1, 0x181f ;  /* 0x00381f000a037f89 */ /* 0x002e6200000e0000 */
[----:B0-----:R-:W-:-:S03]  /*93c0*/  IADD3 R2, P0, R14, R5, RZ ;  /* 0x000000050e027210 */ /* 0x001fc60007f1e0ff */
[----:B------:R-:W0:Y:S01]  /*93d0*/  SHFL.IDX PT, R14, R8, 0x2, 0x181f ;  /* 0x00581f00080e7f89 */ /* 0x000e2200000e0000 */
[----:B-1----:R-:W-:-:S05]  /*93e0*/  IADD3.X R3, RZ, R3, RZ, P0, !PT ;  /* 0x00000003ff037210 */ /* 0x002fca00007fe4ff */
[----:B------:R-:W-:Y:S04]  /*93f0*/  LDGSTS.E.BYPASS.LTC128B.128 [R9+0x18c00], desc[UR36][R2.64], !P3 ;  /* 0x18c0000002097fae */ /* 0x000fe8000d901d64 */
[----:B------:R-:W-:Y:S04]  /*9400*/  LDGSTS.E.BYPASS.LTC128B.128 [R9+0x1bc00], desc[UR36][R2.64+0x80], !P2 ;  /* 0x1bc0008002097fae */ /* 0x000fe8000d101d64 */
[----:B------:R0:W-:Y:S02]  /*9410*/  LDGSTS.E.BYPASS.LTC128B.128 [R9+0x1ec00], desc[UR36][R2.64+0x100], !P1 ;  /* 0x1ec0010002097fae */ /* 0x0001e4000c901d64 */
[----:B0-----:R-:W-:-:S02]  /*9420*/  IADD3 R2, P0, R14, R5, RZ ;  /* 0x000000050e027210 */ /* 0x001fc40007f1e0ff */
[----:B------:R-:W0:Y:S03]  /*9430*/  SHFL.IDX PT, R14, R8, 0x3, 0x181f ;  /* 0x00781f00080e7f89 */ /* 0x000e2600000e0000 */
[----:B------:R-:W-:Y:S02]  /*9440*/  IMAD.X R3, RZ, RZ, R35, P0 ;  /* 0x000000ffff037224 */ /* 0x000fe400000e0623 */
[----:B------:R-:W1:Y:S04]  /*9450*/  SHFL.IDX PT, R35, R10, 0x3, 0x181f ;  /* 0x00781f000a237f89 */ /* 0x000e6800000e0000 */
[----:B------:R-:W-:Y:S04]  /*9460*/  LDGSTS.E.BYPASS.LTC128B.128 [R9+0x19400], desc[UR36][R2.64], !P3 ;  /* 0x1940000002097fae */ /* 0x000fe8000d901d64 */
[----:B------:R-:W-:Y:S04]  /*9470*/  LDGSTS.E.BYPASS.LTC128B.128 [R9+0x1c400], desc[UR36][R2.64+0x80], !P2 ;  /* 0x1c40008002097fae */ /* 0x000fe8000d101d64 */
[----:B------:R0:W-:Y:S02]  /*9480*/  LDGSTS.E.BYPASS.LTC128B.128 [R9+0x1f400], desc[UR36][R2.64+0x100], !P1 ;  /* 0x1f40010002097fae */ /* 0x0001e4000c901d64 */
[----:B0-----:R-:W-:-:S02]  /*9490*/  IADD3 R2, P0, R14, R5, RZ ;  /* 0x000000050e027210 */ /* 0x001fc40007f1e0ff */
[----:B------:R-:W0:Y:S03]  /*94a0*/  SHFL.IDX PT, R14, R8, 0x4, 0x181f ;  /* 0x00981f00080e7f89 */ /* 0x000e2600000e0000 */
[----:B-1----:R-:W-:Y:S02]  /*94b0*/  IMAD.X R3, RZ, RZ, R35, P0 ;  /* 0x000000ffff037224 */ /* 0x002fe400000e0623 */
[----:B------:R-:W1:Y:S04]  /*94c0*/  SHFL.IDX PT, R35, R10, 0x4, 0x181f ;  /* 0x00981f000a237f89 */ /* 0x000e6800000e0000 */
[----:B------:R-:W-:Y:S04]  /*94d0*/  LDGSTS.E.BYPASS.LTC128B.128 [R9+0x19c00], desc[UR36][R2.64], !P3 ;  /* 0x19c0000002097fae */ /* 0x000fe8000d901d64 */
[----:B------:R-:W-:Y:S04]  /*94e0*/  LDGSTS.E.BYPASS.LTC128B.128 [R9+0x1cc00], desc[UR36][R2.64+0x80], !P2 ;  /* 0x1cc0008002097fae */ /* 0x000fe8000d101d64 */
[----:B------:R0:W-:Y:S02]  /*94f0*/  LDGSTS.E.BYPASS.LTC128B.128 [R9+0x1fc00], desc[UR36][R2.64+0x100], !P1 ;  /* 0x1fc0010002097fae */ /* 0x0001e4000c901d64 */
[----:B0-----:R-:W-:-:S02]  /*9500*/  IADD3 R2, P0, R14, R5, RZ ;  /* 0x000000050e027210 */ /* 0x001fc40007f1e0ff */
[----:B------:R0:W2:Y:S03]  /*9510*/  SHFL.IDX PT, R14, R8, 0x5, 0x181f ;  /* 0x00b81f00080e7f89 */ /* 0x0000a600000e0000 */
[----:B-1----:R-:W-:Y:S02]  /*9520*/  IMAD.X R3, RZ, RZ, R35, P0 ;  /* 0x000000ffff037224 */ /* 0x002fe400000e0623 */
[----:B------:R0:W1:Y:S04]  /*9530*/  SHFL.IDX PT, R35, R10, 0x5, 0x181f ;  /* 0x00b81f000a237f89 */ /* 0x00006800000e0000 */
[----:B------:R0:W-:Y:S04]  /*9540*/  LDGSTS.E.BYPASS.LTC128B.128 [R9+0x1a400], desc[UR36][R2.64], !P3 ;  /* 0x1a40000002097fae */ /* 0x0001e8000d901d64 */
[----:B------:R0:W-:Y:S04]  /*9550*/  LDGSTS.E.BYPASS.LTC128B.128 [R9+0x1d400], desc[UR36][R2.64+0x80], !P2 ;  /* 0x1d40008002097fae */ /* 0x0001e8000d101d64 */
[----:B------:R0:W-:Y:S02]  /*9560*/  LDGSTS.E.BYPASS.LTC128B.128 [R9+0x20400], desc[UR36][R2.64+0x100], !P1 ;  /* 0x2040010002097fae */ /* 0x0001e4000c901d64 */
.L_x_140:
[----:B0-2---:R-:W-:-:S04]  /*9570*/  IADD3 R2, P0, R14, R5, RZ ;  /* 0x000000050e027210 */ /* 0x005fc80007f1e0ff */
[----:B-1----:R-:W-:Y:S02]  /*9580*/  IADD3.X R3, RZ, R35, RZ, P0, !PT ;  /* 0x00000023ff037210 */ /* 0x002fe400007fe4ff */
[----:B------:R-:W-:-:S03]  /*9590*/  PLOP3.LUT P0, PT, PT, PT, PT, 0x80, 0x0 ;  /* 0x000000000000781c */ /* 0x000fc60003f0f070 */
[----:B------:R-:W-:Y:S01]  /*95a0*/  @!PT LDS RZ, [RZ] ;  /* 0x00000000fffff984 */ /* 0x000fe20000000800 */
[----:B------:R-:W-:Y:S01]  /*95b0*/  @!PT LDS RZ, [RZ] ;  /* 0x00000000fffff984 */ /* 0x000fe20000000800 */
[----:B------:R-:W-:Y:S01]  /*95c0*/  @!PT LDS RZ, [RZ] ;  /* 0x00000000fffff984 */ /* 0x000fe20000000800 */
[----:B------:R0:W-:Y:S04]  /*95d0*/  LDGSTS.E.BYPASS.LTC128B.128 [R9+0x1ac00], desc[UR36][R2.64], !P3 ;  /* 0x1ac0000002097fae */ /* 0x0001e8000d901d64 */
[----:B------:R0:W-:Y:S04]  /*95e0*/  LDGSTS.E.BYPASS.LTC128B.128 [R9+0x1dc00], desc[UR36][R2.64+0x80], !P2 ;  /* 0x1dc0008002097fae */ /* 0x0001e8000d101d64 */
[----:B------:R0:W-:Y:S01]  /*95f0*/  LDGSTS.E.BYPASS.LTC128B.128 [R9+0x20c00], desc[UR36][R2.64+0x100], !P1 ;  /* 0x20c0010002097fae */ /* 0x0001e2000c901d64 */
[----:B------:R-:W-:Y:S01]  /*9600*/  NOP ;  /* 0x0000000000007918 */ /* 0x000fe20000000000 */
.L_x_60:
        /* <DEDUP_REMOVED lines=10> */
.L_x_61:
[----:B------:R1:W-:Y:S01]  /*96b0*/  SYNCS.ARRIVE.TRANS64.A1T0 RZ, [R6+URZ+0x2a830], RZ ;  /* 0x02a830ff06ff79a7 */ /* 0x0003e2000810003f */
[----:B------:R-:W-:Y:S05]  /*96c0*/  @!P2 BRA `(.L_x_62) ;  /* 0x000000000004a947 */ /* 0x000fea0003800000 */
[----:B------:R-:W-:Y:S01]  /*96d0*/  BPT.TRAP 0x1 ;  /* 0x000000040000795c */ /* 0x000fe20000300000 */
.L_x_62:
[----:B0-----:R-:W-:Y:S01]  /*96e0*/  SHF.L.U32 R9, R21, 0x1f, RZ ;  /* 0x0000001f15097819 */ /* 0x001fe200000006ff */
[----:B------:R-:W-:Y:S01]  /*96f0*/  IMAD.MOV.U32 R3, RZ, RZ, -0x60 ;  /* 0xffffffa0ff037424 */ /* 0x000fe200078e00ff */
[----:B-1----:R-:W-:Y:S01]  /*9700*/  LEA R6, R7, UR39, 0x3 ;  /* 0x0000002707067c11 */ /* 0x002fe2000f8e18ff */
[----:B------:R-:W-:Y:S02]  /*9710*/  BSSY B1, `(.L_x_63) ;  /* 0x0000004000017945 */ /* 0x000fe40003800000 */
[----:B------:R-:W-:Y:S01]  /*9720*/  IMAD R3, R28, R3, UR38 ;  /* 0x000000261c037e24 */ /* 0x000fe2000f8e0203 */
[----:B------:R-:W0:Y:S02]  /*9730*/  SYNCS.PHASECHK.TRANS64.TRYWAIT P0, [R6+URZ+0x2a860], R9 ;  /* 0x02a86009060075a7 */ /* 0x000e24000800017f */
[----:B0-----:R-:W-:Y:S05]  /*9740*/  @!P0 BRA `(.L_x_64) ;  /* 0x0000002c00188947 */ /* 0x001fea0003800000 */
.L_x_141:
[----:B------:R-:W-:Y:S05]  /*9750*/  BSYNC B1 ;  /* 0x0000000000017941 */ /* 0x000fea0003800000 */
.L_x_63:
[----:B------:R-:W-:Y:S01]  /*9760*/  UMOV UR4, 0xffffffff ;  /* 0xffffffff00047882 */ /* 0x000fe20000000000 */
[C---:B------:R-:W-:Y:S01]  /*9770*/  LOP3.LUT P2, RZ, R16.reuse, 0x2, RZ, 0xc0, !PT ;  /* 0x0000000210ff7812 */ /* 0x040fe2000784c0ff */
[----:B------:R-:W-:Y:S01]  /*9780*/  IMAD R7, R7, 0x3000, R27 ;  /* 0x0000300007077824 */ /* 0x000fe200078e021b */
[----:B------:R-:W-:Y:S01]  /*9790*/  LOP3.LUT P1, RZ, R16, 0x1, RZ, 0xc0, !PT ;  /* 0x0000000110ff7812 */ /* 0x000fe2000782c0ff */
[----:B------:R-:W-:Y:S01]  /*97a0*/  IMAD.IADD R8, R3, 0x1, -R34 ;  /* 0x0000000103087824 */ /* 0x000fe200078e0a22 */
[----:B------:R-:W-:Y:S11]  /*97b0*/  BRA.DIV UR4, `(.L_x_65) ;  /* 0x0000002e04107947 */ /* 0x000ff6000b800000 */
[----:B------:R-:W1:Y:S01]  /*97c0*/  SHFL.IDX PT, R14, R17, RZ, 0x181f ;  /* 0x00181fff110e7589 */ /* 0x000e6200000e0000 */
[----:B------:R-:W-:-:S03]  /*97d0*/  LEA R7, R7, UR39, 0x1 ;  /* 0x0000002707077c11 */ /* 0x000fc6000f8e08ff */
[----:B------:R-:W2:Y:S01]  /*97e0*/  SHFL.IDX PT, R3, R18, RZ, 0x181f ;  /* 0x00181fff12037589 */ /* 0x000ea200000e0000 */
[----:B-1----:R-:W-:-:S03]  /*97f0*/  IADD3 R2, P0, R14, R5, RZ ;  /* 0x000000050e027210 */ /* 0x002fc60007f1e0ff */
[----:B------:R-:W1:Y:S02]  /*9800*/  SHFL.IDX PT, R14, R17, 0x1, 0x181f ;  /* 0x00381f00110e7f89 */ /* 0x000e6400000e0000 */
[----:B--2---:R-:W-:Y:S01]  /*9810*/  IMAD.X R3, RZ, RZ, R3, P0 ;  /* 0x000000ffff037224 */ /* 0x004fe200000e0603 */
[----:B------:R-:W-:-:S13]  /*9820*/  ISETP.LT.OR P0, PT, R8, 0x1, P2 ;  /* 0x000000010800780c */ /* 0x000fda0001701670 */
[----:B------:R-:W-:Y:S01]  /*9830*/  LDGSTS.E.BYPASS.LTC128B.128 [R7+0x400], desc[UR36][R2.64], !P0 ;  /* 0x0040000002077fae */ /* 0x000fe2000c101d64 */
[----:B------:R-:W-:-:S13]  /*9840*/  ISETP.LT.OR P0, PT, R8, 0x1, P1 ;  /* 0x000000010800780c */ /* 0x000fda0000f01670 */
[----:B------:R2:W-:Y:S04]  /*9850*/  LDGSTS.E.BYPASS.LTC128B.128 [R7+0x3400], desc[UR36][R2.64+0x80], !P0 ;  /* 0x0340008002077fae */ /* 0x0005e8000c101d64 */
[----:B--2---:R-:W2:Y:S01]  /*9860*/  SHFL.IDX PT, R3, R18, 0x1, 0x181f ;  /* 0x00381f0012037f89 */ /* 0x004ea200000e0000 */
[----:B-1----:R-:W-:-:S03]  /*9870*/  IADD3 R2, P0, R14, R5, RZ ;  /* 0x000000050e027210 */ /* 0x002fc60007f1e0ff */
[----:B------:R-:W1:Y:S01]  /*9880*/  SHFL.IDX PT, R14, R17, 0x2, 0x181f ;  /* 0x00581f00110e7f89 */ /* 0x000e6200000e0000 */
[----:B--2---:R-:W-:Y:S02]  /*9890*/  IADD3.X R3, RZ, R3, RZ, P0, !PT ;  /* 0x00000003ff037210 */ /* 0x004fe400007fe4ff */
[----:B------:R-:W-:-:S13]  /*98a0*/  ISETP.LT.OR P0, PT, R8, 0x11, P2 ;  /* 0x000000110800780c */ /* 0x000fda0001701670 */
[----:B------:R-:W-:Y:S01]  /*98b0*/  LDGSTS.E.BYPASS.LTC128B.128 [R7+0xc00], desc[UR36][R2.64], !P0 ;  /* 0x00c0000002077fae */ /* 0x000fe2000c101d64 */
[----:B------:R-:W-:-:S13]  /*98c0*/  ISETP.LT.OR P0, PT, R8, 0x11, P1 ;  /* 0x000000110800780c */ /* 0x000fda0000f01670 */
[----:B------:R2:W-:Y:S04]  /*98d0*/  LDGSTS.E.BYPASS.LTC128B.128 [R7+0x3c00], desc[UR36][R2.64+0x80], !P0 ;  /* 0x03c0008002077fae */ /* 0x0005e8000c101d64 */
[----:B--2---:R-:W2:Y:S01]  /*98e0*/  SHFL.IDX PT, R3, R18, 0x2, 0x181f ;  /* 0x00581f0012037f89 */ /* 0x004ea200000e0000 */
        /* <DEDUP_REMOVED lines=17> */
[----:B------:R-:W1:Y:S04]  /*9a00*/  SHFL.IDX PT, R18, R18, 0x5, 0x181f ;  /* 0x00b81f0012127f89 */ /* 0x000e6800000e0000 */
[----:B------:R3:W4:Y:S01]  /*9a10*/  SHFL.IDX PT, R14, R17, 0x5, 0x181f ;  /* 0x00b81f00110e7f89 */ /* 0x00072200000e0000 */
[----:B--2---:R-:W-:Y:S01]  /*9a20*/  IMAD.X R3, RZ, RZ, R3, P0 ;  /* 0x000000ffff037224 */ /* 0x004fe200000e0603 */
[----:B------:R-:W-:-:S13]  /*9a30*/  ISETP.LT.OR P0, PT, R8, 0x41, P2 ;  /* 0x000000410800780c */ /* 0x000fda0001701670 */
[----:B------:R3:W-:Y:S01]  /*9a40*/  LDGSTS.E.BYPASS.LTC128B.128 [R7+0x2400], desc[UR36][R2.64], !P0 ;  /* 0x0240000002077fae */ /* 0x0007e2000c101d64 */
[----:B------:R-:W-:-:S13]  /*9a50*/  ISETP.LT.OR P0, PT, R8, 0x41, P1 ;  /* 0x000000410800780c */ /* 0x000fda0000f01670 */
[----:B-1--4-:R3:W-:Y:S02]  /*9a60*/  LDGSTS.E.BYPASS.LTC128B.128 [R7+0x5400], desc[UR36][R2.64+0x80], !P0 ;  /* 0x0540008002077fae */ /* 0x0127e4000c101d64 */
.L_x_155:
[----:B0--3--:R-:W-:Y:S01]  /*9a70*/  IADD3 R2, P0, R14, R5, RZ ;  /* 0x000000050e027210 */ /* 0x009fe20007f1e0ff */
[----:B------:R-:W-:Y:S02]  /*9a80*/  ULDC.64 UR4, c[0x0][0x328] ;  /* 0x0000ca0000047ab9 */ /* 0x000fe40000000a00 */
[----:B------:R-:W-:Y:S01]  /*9a90*/  IMAD R23, R23, UR4, RZ ;  /* 0x0000000417177c24 */ /* 0x000fe2000f8e02ff */
[----:B------:R-:W-:Y:S02]  /*9aa0*/  IADD3.X R3, RZ, R18, RZ, P0, !PT ;  /* 0x00000012ff037210 */ /* 0x000fe400007fe4ff */
[----:B------:R-:W-:Y:S01]  /*9ab0*/  ISETP.LT.OR P0, PT, R8, 0x51, P2 ;  /* 0x000000510800780c */ /* 0x000fe20001701670 */
[----:B------:R-:W-:-:S12]  /*9ac0*/  IMAD R23, R4, UR5, R23 ;  /* 0x0000000504177c24 */ /* 0x000fd8000f8e0217 */
[----:B------:R-:W-:Y:S01]  /*9ad0*/  @!PT LDS RZ, [RZ] ;  /* 0x00000000fffff984 */ /* 0x000fe20000000800 */
[----:B------:R-:W-:Y:S01]  /*9ae0*/  @!PT LDS RZ, [RZ] ;  /* 0x00000000fffff984 */ /* 0x000fe20000000800 */
[----:B------:R-:W-:Y:S01]  /*9af0*/  @!PT LDS RZ, [RZ] ;  /* 0x00000000fffff984 */ /* 0x000fe20000000800 */
[----:B------:R-:W-:Y:S01]  /*9b00*/  LDGSTS.E.BYPASS.LTC128B.128 [R7+0x2c00], desc[UR36][R2.64], !P0 ;  /* 0x02c0000002077fae */ /* 0x000fe2000c101d64 */
[----:B------:R-:W-:-:S13]  /*9b10*/  ISETP.LT.OR P0, PT, R8, 0x51, P1 ;  /* 0x000000510800780c */ /* 0x000fda0000f01670 */
[----:B------:R0:W-:Y:S01]  /*9b20*/  LDGSTS.E.BYPASS.LTC128B.128 [R7+0x5c00], desc[UR36][R2.64+0x80], !P0 ;  /* 0x05c0008002077fae */ /* 0x0001e2000c101d64 */
[----:B------:R-:W-:Y:S01]  /*9b30*/  PLOP3.LUT P0, PT, PT, PT, PT, 0x80, 0x0 ;  /* 0x000000000000781c */ /* 0x000fe20003f0f070 */
[----:B------:R-:W-:Y:S01]  /*9b40*/  NOP ;  /* 0x0000000000007918 */ /* 0x000fe20000000000 */
[----:B0-----:R-:W-:Y:S01]  /*9b50*/  IMAD.WIDE.U32 R2, R4, UR4, RZ ;  /* 0x0000000404027c25 */ /* 0x001fe2000f8e00ff */
[----:B------:R-:W-:-:S03]  /*9b60*/  ULDC.64 UR4, c[0x0][0x338] ;  /* 0x0000ce0000047ab9 */ /* 0x000fc60000000a00 */
[----:B------:R-:W-:Y:S02]  /*9b70*/  IMAD.IADD R3, R3, 0x1, R23 ;  /* 0x0000000103037824 */ /* 0x000fe400078e0217 */
[----:B------:R-:W-:Y:S02]  /*9b80*/  IMAD R5, R24, UR4, RZ ;  /* 0x0000000418057c24 */ /* 0x000fe4000f8e02ff */
[----:B------:R-:W-:-:S04]  /*9b90*/  IMAD.WIDE.U32 R2, R0, UR4, R2 ;  /* 0x0000000400027c25 */ /* 0x000fc8000f8e0002 */
[----:B------:R-:W-:-:S04]  /*9ba0*/  IMAD R5, R0, UR5, R5 ;  /* 0x0000000500057c24 */ /* 0x000fc8000f8e0205 */
[----:B------:R-:W-:-:S07]  /*9bb0*/  IMAD.IADD R5, R3, 0x1, R5 ;  /* 0x0000000103057824 */ /* 0x000fce00078e0205 */
.L_x_66:
        /* <DEDUP_REMOVED lines=10> */
.L_x_67:
[----:B------:R-:W-:Y:S01]  /*9c60*/  ULDC.64 UR4, c[0x0][0x330] ;  /* 0x0000cc0000047ab9 */ /* 0x000fe20000000a00 */
[----:B------:R-:W-:Y:S01]  /*9c70*/  IMAD.MOV.U32 R3, RZ, RZ, R5 ;  /* 0x000000ffff037224 */ /* 0x000fe200078e0005 */
[----:B------:R0:W-:Y:S01]  /*9c80*/  SYNCS.ARRIVE.TRANS64.A1T0 RZ, [R6+URZ+0x2a850], RZ ;  /* 0x02a850ff06ff79a7 */ /* 0x0001e2000810003f */
[----:B------:R-:W-:Y:S01]  /*9c90*/  IMAD R0, R29, UR4, RZ ;  /* 0x000000041d007c24 */ /* 0x000fe2000f8e02ff */
[----:B------:R-:W-:Y:S01]  /*9ca0*/  MOV R28, R20 ;  /* 0x00000014001c7202 */ /* 0x000fe20000000f00 */
[----:B------:R-:W-:-:S04]  /*9cb0*/  IMAD.WIDE.U32 R2, R19, UR4, R2 ;  /* 0x0000000413027c25 */ /* 0x000fc8000f8e0002 */
[----:B------:R-:W-:Y:S01]  /*9cc0*/  IMAD R5, R19, UR5, R0 ;  /* 0x0000000513057c24 */ /* 0x000fe2000f8e0200 */
[----:B------:R-:W-:Y:S01]  /*9cd0*/  ULDC.64 UR4, c[0x0][0x318] ;  /* 0x0000c60000047ab9 */ /* 0x000fe20000000a00 */
[----:B0-----:R-:W-:Y:S01]  /*9ce0*/  VIADD R6, R20, 0xffffffff ;  /* 0xffffffff14067836 */ /* 0x001fe20000000000 */
[----:B------:R-:W-:Y:S01]  /*9cf0*/  LEA R17, P0, R2, UR4, 0x1 ;  /* 0x0000000402117c11 */ /* 0x000fe2000f8008ff */
[----:B------:R-:W-:Y:S01]  /*9d00*/  IMAD.MOV.U32 R21, RZ, RZ, R25 ;  /* 0x000000ffff157224 */ /* 0x000fe200078e0019 */
[----:B------:R-:W-:Y:S01]  /*9d10*/  IADD3 R3, R5, R3, RZ ;  /* 0x0000000305037210 */ /* 0x000fe20007ffe0ff */
[----:B------:R-:W-:-:S03]  /*9d20*/  IMAD.MOV.U32 R7, RZ, RZ, R22 ;  /* 0x000000ffff077224 */ /* 0x000fc600078e0016 */
[----:B------:R-:W-:Y:S02]  /*9d30*/  LEA.HI.X R18, R2, UR5, R3, 0x1, P0 ;  /* 0x0000000502127c11 */ /* 0x000fe400080f0c03 */
[----:B------:R-:W-:-:S13]  /*9d40*/  ISETP.GT.AND P0, PT, R20, RZ, PT ;  /* 0x000000ff1400720c */ /* 0x000fda0003f04270 */
[----:B------:R-:W-:Y:S05]  /*9d50*/  @P0 BRA `(.L_x_68) ;  /* 0xfffffff000600947 */ /* 0x000fea000383ffff */
[----:B------:R-:W-:Y:S05]  /*9d60*/  BSYNC B0 ;  /* 0x0000000000007941 */ /* 0x000fea0003800000 */
.L_x_55:
[----:B------:R-:W-:-:S13]  /*9d70*/  LOP3.LUT P0, RZ, R16, 0x20, RZ, 0xc0, !PT ;  /* 0x0000002010ff7812 */ /* 0x000fda000780c0ff */
[----:B------:R-:W-:Y:S05]  /*9d80*/  @!P0 BRA `(.L_x_69) ;  /* 0x0000000000048947 */ /* 0x000fea0003800000 */
[----:B------:R-:W-:Y:S01]  /*9d90*/  BPT.TRAP 0x1 ;  /* 0x000000040000795c */ /* 0x000fe20000300000 */
.L_x_69:
[----:B------:R-:W-:Y:S01]  /*9da0*/  LEA R4, R22, UR39, 0x3 ;  /* 0x0000002716047c11 */ /* 0x000fe2000f8e18ff */
[----:B------:R-:W-:Y:S01]  /*9db0*/  IMAD.MOV.U32 R5, RZ, RZ, -0x60 ;  /* 0xffffffa0ff057424 */ /* 0x000fe200078e00ff */
[----:B0-----:R-:W-:Y:S01]  /*9dc0*/  SHF.L.U32 R3, R25, 0x1f, RZ ;  /* 0x0000001f19037819 */ /* 0x001fe200000006ff */
[----:B------:R-:W-:Y:S02]  /*9dd0*/  BSSY B0, `(.L_x_70) ;  /* 0x0000004000007945 */ /* 0x000fe40003800000 */
[----:B------:R-:W-:Y:S01]  /*9de0*/  IMAD R5, R20, R5, UR38 ;  /* 0x0000002614057e24 */ /* 0x000fe2000f8e0205 */
[----:B------:R-:W0:Y:S02]  /*9df0*/  SYNCS.PHASECHK.TRANS64.TRYWAIT P0, [R4+URZ+0x2a860], R3 ;  /* 0x02a86003040075a7 */ /* 0x000e24000800017f */
[----:B0-----:R-:W-:Y:S05]  /*9e00*/  @!P0 BRA `(.L_x_71) ;  /* 0x0000002c00508947 */ /* 0x001fea0003800000 */
.L_x_156:
[----:B------:R-:W-:Y:S05]  /*9e10*/  BSYNC B0 ;  /* 0x0000000000007941 */ /* 0x000fea0003800000 */
.L_x_70:
[----:B------:R-:W-:Y:S01]  /*9e20*/  UMOV UR4, 0xffffffff ;  /* 0xffffffff00047882 */ /* 0x000fe20000000000 */
[----:B------:R-:W-:Y:S01]  /*9e30*/  LOP3.LUT P2, RZ, R16, 0x2, RZ, 0xc0, !PT ;  /* 0x0000000210ff7812 */ /* 0x000fe2000784c0ff */
[----:B------:R-:W-:Y:S01]  /*9e40*/  IMAD R7, R22, 0x3000, R27 ;  /* 0x0000300016077824 */ /* 0x000fe200078e021b */
[----:B------:R-:W-:Y:S01]  /*9e50*/  LOP3.LUT P1, RZ, R16, 0x1, RZ, 0xc0, !PT ;  /* 0x0000000110ff7812 */ /* 0x000fe2000782c0ff */
[----:B------:R-:W-:Y:S01]  /*9e60*/  IMAD.IADD R5, R5, 0x1, -R34 ;  /* 0x0000000105057824 */ /* 0x000fe200078e0a22 */
[----:B------:R-:W-:Y:S11]  /*9e70*/  BRA.DIV UR4, `(.L_x_72) ;  /* 0x0000002e04487947 */ /* 0x000ff6000b800000 */
[----:B------:R-:W1:Y:S01]  /*9e80*/  SHFL.IDX PT, R14, R17, RZ, 0x181f ;  /* 0x00181fff110e7589 */ /* 0x000e6200000e0000 */
[----:B------:R-:W-:-:S03]  /*9e90*/  IMAD.SHL.U32 R6, R37, 0x2, RZ ;  /* 0x0000000225067824 */ /* 0x000fc600078e00ff */
[----:B------:R-:W0:Y:S02]  /*9ea0*/  SHFL.IDX PT, R0, R18, RZ, 0x181f ;  /* 0x00181fff12007589 */ /* 0x000e2400000e0000 */
[----:B-1----:R-:W-:Y:S02]  /*9eb0*/  IADD3 R2, P0, R14, R6, RZ ;  /* 0x000000060e027210 */ /* 0x002fe40007f1e0ff */
[----:B------:R-:W1:Y:S02]  /*9ec0*/  SHFL.IDX PT, R14, R17, 0x1, 0x181f ;  /* 0x00381f00110e7f89 */ /* 0x000e6400000e0000 */
[----:B0-----:R-:W-:Y:S02]  /*9ed0*/  IADD3.X R3, RZ, R0, RZ, P0, !PT ;  /* 0x00000000ff037210 */ /* 0x001fe400007fe4ff */
[----:B------:R-:W-:Y:S02]  /*9ee0*/  ISETP.LT.OR P0, PT, R5, 0x1, P2 ;  /* 0x000000010500780c */ /* 0x000fe40001701670 */
[----:B------:R-:W-:-:S02]  /*9ef0*/  LEA R0, R7, UR39, 0x1 ;  /* 0x0000002707007c11 */ /* 0x000fc4000f8e08ff */
[----:B------:R-:W0:Y:S09]  /*9f00*/  SHFL.IDX PT, R7, R18, 0x1, 0x181f ;  /* 0x00381f0012077f89 */ /* 0x000e3200000e0000 */
[----:B------:R-:W-:Y:S01]  /*9f10*/  LDGSTS.E.BYPASS.LTC128B.128 [R0+0x400], desc[UR36][R2.64], !P0 ;  /* 0x0040000002007fae */ /* 0x000fe2000c101d64 */
[----:B------:R-:W-:-:S13]  /*9f20*/  ISETP.LT.OR P0, PT, R5, 0x1, P1 ;  /* 0x000000010500780c */ /* 0x000fda0000f01670 */
[----:B------:R1:W-:Y:S02]  /*9f30*/  LDGSTS.E.BYPASS.LTC128B.128 [R0+0x3400], desc[UR36][R2.64+0x80], !P0 ;  /* 0x0340008002007fae */ /* 0x0003e4000c101d64 */
[----:B-1----:R-:W-:Y:S02]  /*9f40*/  IADD3 R2, P0, R14, R6, RZ ;  /* 0x000000060e027210 */ /* 0x002fe40007f1e0ff */
[----:B------:R-:W1:Y:S03]  /*9f50*/  SHFL.IDX PT, R14, R17, 0x2, 0x181f ;  /* 0x00581f00110e7f89 */ /* 0x000e6600000e0000 */
[----:B0-----:R-:W-:Y:S01]  /*9f60*/  IMAD.X R3, RZ, RZ, R7, P0 ;  /* 0x000000ffff037224 */ /* 0x001fe200000e0607 */
[----:B------:R-:W-:Y:S01]  /*9f70*/  ISETP.LT.OR P0, PT, R5, 0x11, P2 ;  /* 0x000000110500780c */ /* 0x000fe20001701670 */
[----:B------:R-:W0:-:S12]  /*9f80*/  SHFL.IDX PT, R7, R18, 0x2, 0x181f ;  /* 0x00581f0012077f89 */ /* 0x000e1800000e0000 */
        /* <DEDUP_REMOVED lines=20> */
[----:B------:R1:W2:Y:S02]  /*a0d0*/  SHFL.IDX PT, R14, R17, 0x5, 0x181f ;  /* 0x00b81f00110e7f89 */ /* 0x0002a400000e0000 */
[----:B0-----:R-:W-:Y:S02]  /*a0e0*/  IADD3.X R3, RZ, R7, RZ, P0, !PT ;  /* 0x00000007ff037210 */ /* 0x001fe400007fe4ff */
[----:B------:R-:W-:Y:S01]  /*a0f0*/  ISETP.LT.OR P0, PT, R5, 0x41, P2 ;  /* 0x000000410500780c */ /* 0x000fe20001701670 */
[----:B------:R1:W3:-:S12]  /*a100*/  SHFL.IDX PT, R7, R18, 0x5, 0x181f ;  /* 0x00b81f0012077f89 */ /* 0x0002d800000e0000 */
[----:B------:R1:W-:Y:S01]  /*a110*/  LDGSTS.E.BYPASS.LTC128B.128 [R0+0x2400], desc[UR36][R2.64], !P0 ;  /* 0x0240000002007fae */ /* 0x0003e2000c101d64 */
[----:B------:R-:W-:-:S13]  /*a120*/  ISETP.LT.OR P0, PT, R5, 0x41, P1 ;  /* 0x000000410500780c */ /* 0x000fda0000f01670 */
[----:B--23--:R1:W-:Y:S02]  /*a130*/  LDGSTS.E.BYPASS.LTC128B.128 [R0+0x5400], desc[UR36][R2.64+0x80], !P0 ;  /* 0x0540008002007fae */ /* 0x00c3e4000c101d64 */
.L_x_170:
[----:B01----:R-:W-:-:S05]  /*a140*/  IADD3 R2, P0, R14, R6, RZ ;  /* 0x000000060e027210 */ /* 0x003fca0007f1e0ff */
[----:B------:R-:W-:Y:S01]  /*a150*/  IMAD.X R3, RZ, RZ, R7, P0 ;  /* 0x000000ffff037224 */ /* 0x000fe200000e0607 */
[----:B------:R-:W-:-:S13]  /*a160*/  ISETP.LT.OR P0, PT, R5, 0x51, P2 ;  /* 0x000000510500780c */ /* 0x000fda0001701670 */
[----:B------:R-:W-:Y:S01]  /*a170*/  @!PT LDS RZ, [RZ] ;  /* 0x00000000fffff984 */ /* 0x000fe20000000800 */
[----:B------:R-:W-:Y:S01]  /*a180*/  @!PT LDS RZ, [RZ] ;  /* 0x00000000fffff984 */ /* 0x000fe20000000800 */
[----:B------:R-:W-:Y:S01]  /*a190*/  @!PT LDS RZ, [RZ] ;  /* 0x00000000fffff984 */ /* 0x000fe20000000800 */
[----:B------:R0:W-:Y:S01]  /*a1a0*/  LDGSTS.E.BYPASS.LTC128B.128 [R0+0x2c00], desc[UR36][R2.64], !P0 ;  /* 0x02c0000002007fae */ /* 0x0001e2000c101d64 */
[----:B------:R-:W-:-:S13]  /*a1b0*/  ISETP.LT.OR P0, PT, R5, 0x51, P1 ;  /* 0x000000510500780c */ /* 0x000fda0000f01670 */
[----:B------:R0:W-:Y:S01]  /*a1c0*/  LDGSTS.E.BYPASS.LTC128B.128 [R0+0x5c00], desc[UR36][R2.64+0x80], !P0 ;  /* 0x05c0008002007fae */ /* 0x0001e2000c101d64 */
[----:B------:R-:W-:Y:S01]  /*a1d0*/  PLOP3.LUT P0, PT, PT, PT, PT, 0x80, 0x0 ;  /* 0x000000000000781c */ /* 0x000fe20003f0f070 */
[----:B------:R-:W-:-:S12]  /*a1e0*/  NOP ;  /* 0x0000000000007918 */ /* 0x000fd80000000000 */
.L_x_73:
        /* <DEDUP_REMOVED lines=10> */
.L_x_74:
[----:B0-----:R-:W2:Y:S01]  /*a290*/  LDL.LU R2, [R1] ;  /* 0x0000000001027983 */ /* 0x001ea20000300800 */
[----:B------:R-:W-:Y:S01]  /*a2a0*/  VIADD R22, R22, 0x1 ;  /* 0x0000000116167836 */ /* 0x000fe20000000000 */
[----:B------:R-:W-:Y:S01]  /*a2b0*/  ULDC UR4, c[0x0][0xc34] ;  /* 0x00030d0000047ab9 */ /* 0x000fe20000000800 */
[----:B------:R-:W-:Y:S01]  /*a2c0*/  VIADD R36, R36, UR44 ;  /* 0x0000002c24247c36 */ /* 0x000fe20008000000 */
[----:B------:R0:W-:Y:S02]  /*a2d0*/  SYNCS.ARRIVE.TRANS64.A1T0 RZ, [R4+URZ+0x2a850], RZ ;  /* 0x02a850ff04ff79a7 */ /* 0x0001e4000810003f */
[----:B------:R-:W-:-:S04]  /*a2e0*/  ISETP.NE.AND P0, PT, R22, 0x2, PT ;  /* 0x000000021600780c */ /* 0x000fc80003f05270 */
[----:B------:R-:W-:Y:S02]  /*a2f0*/  SEL R22, R22, RZ, P0 ;  /* 0x000000ff16167207 */ /* 0x000fe40000000000 */
[----:B------:R-:W-:Y:S02]  /*a300*/  SEL R0, RZ, 0x1, P0 ;  /* 0x00000001ff007807 */ /* 0x000fe40000000000 */
[----:B------:R-:W-:Y:S02]  /*a310*/  ISETP.GE.AND P0, PT, R36, UR4, PT ;  /* 0x0000000424007c0c */ /* 0x000fe4000bf06270 */
[----:B------:R-:W-:Y:S02]  /*a320*/  LOP3.LUT R25, R25, R0, RZ, 0x3c, !PT ;  /* 0x0000000019197212 */ /* 0x000fe400078e3cff */
[----:B--2---:R-:W-:-:S05]  /*a330*/  IADD3 R2, R2, 0x1, RZ ;  /* 0x0000000102027810 */ /* 0x004fca0007ffe0ff */
[----:B------:R0:W-:Y:S04]  /*a340*/  STL [R1], R2 ;  /* 0x0000000201007387 */ /* 0x0001e80000100800 */
[----:B------:R-:W-:Y:S05]  /*a350*/  @!P0 BRA `(.L_x_75) ;  /* 0xffffffd0002c8947 */ /* 0x000fea000383ffff */
[----:B------:R-:W-:-:S07]  /*a360*/  LOP3.LUT R0, R2, 0x1, RZ, 0xc, !PT ;  /* 0x0000000102007812 */ /* 0x000fce00078e0cff */
.L_x_40:
[----:B------:R-:W1:Y:S01]  /*a370*/  S2R R3, SR_CgaCtaId ;  /* 0x0000000000037919 */ /* 0x000e620000008800 */
[----:B0-----:R-:W-:Y:S01]  /*a380*/  MOV R2, 0x400 ;  /* 0x0000040000027802 */ /* 0x001fe20000000f00 */
[----:B------:R-:W-:Y:S01]  /*a390*/  BSSY B0, `(.L_x_76) ;  /* 0x0000005000007945 */ /* 0x000fe20003800000 */
[----:B------:R-:W-:Y:S02]  /*a3a0*/  SHF.L.U32 R0, R0, 0x1f, RZ ;  /* 0x0000001f00007819 */ /* 0x000fe400000006ff */
[----:B-1----:R-:W-:-:S04]  /*a3b0*/  LEA R5, R3, R2, 0x18 ;  /* 0x0000000203057211 */ /* 0x002fc800078ec0ff */
[----:B------:R-:W0:Y:S02]  /*a3c0*/  SYNCS.PHASECHK.TRANS64.TRYWAIT P0, [R5+URZ+0x2a820], R0 ;  /* 0x02a82000050075a7 */ /* 0x000e24000800017f */
[----:B0-----:R-:W-:Y:S05]  /*a3d0*/  @!P0 BRA `(.L_x_77) ;  /* 0x0000002c00f88947 */ /* 0x001fea0003800000 */
.L_x_171:
[----:B------:R-:W-:Y:S05]  /*a3e0*/  BSYNC B0 ;  /* 0x0000000000007941 */ /* 0x000fea0003800000 */
.L_x_76:
[----:B------:R-:W-:-:S03]  /*a3f0*/  UMOV UR4, 0xffffffff ;  /* 0xffffffff00047882 */ /* 0x000fc60000000000 */
[----:B------:R-:W-:Y:S05]  /*a400*/  BRA.DIV UR4, `(.L_x_78) ;  /* 0x0000003204007947 */ /* 0x000fea000b800000 */
[----:B0-----:R-:W0:Y:S02]  /*a410*/  S2R R0, SR_TID.X ;  /* 0x0000000000007919 */ /* 0x001e240000002100 */
[----:B0-----:R-:W-:-:S04]  /*a420*/  SHF.R.U32.HI R0, RZ, 0x5, R0 ;  /* 0x00000005ff007819 */ /* 0x001fc80000011600 */
[----:B------:R-:W-:-:S05]  /*a430*/  LOP3.LUT R0, R0, 0x3, RZ, 0xc0, !PT ;  /* 0x0000000300007812 */ /* 0x000fca00078ec0ff */
[----:B------:R0:W1:Y:S02]  /*a440*/  SHFL.IDX PT, R14, R0, RZ, 0x1f ;  /* 0x00001fff000e7589 */ /* 0x00006400000e0000 */
.L_x_174:
[----:B-1----:R-:W-:Y:S01]  /*a450*/  ISETP.NE.AND P0, PT, R14, RZ, PT ;  /* 0x000000ff0e00720c */ /* 0x002fe20003f05270 */
[----:B------:R-:W-:-:S12]  /*a460*/  BSSY B0, `(.L_x_79) ;  /* 0x0000026000007945 */ /* 0x000fd80003800000 */
[----:B------:R-:W-:Y:S05]  /*a470*/  @P0 BRA `(.L_x_80) ;  /* 0x0000000000900947 */ /* 0x000fea0003800000 */
[----:B------:R-:W-:-:S03]  /*a480*/  UMOV UR4, 0xffffffff ;  /* 0xffffffff00047882 */ /* 0x000fc60000000000 */
[----:B------:R-:W-:Y:S05]  /*a490*/  BRA.DIV UR4, `(.L_x_81) ;  /* 0x0000003204107947 */ /* 0x000fea000b800000 */
[----:B------:R-:W-:-:S13]  /*a4a0*/  ELECT P6, URZ, PT ;  /* 0x00000000003f782f */ /* 0x000fda00038c0000 */
.L_x_177:
[----:B------:R-:W-:Y:S05]  /*a4b0*/  @!P6 BRA `(.L_x_80) ;  /* 0x000000000080e947 */ /* 0x000fea0003800000 */
[----:B0-----:R-:W2:Y:S02]  /*a4c0*/  LDL R0, [R1+0x4] ;  /* 0x0000040001007983 */ /* 0x001ea40000100800 */
[----:B--2---:R-:W-:-:S13]  /*a4d0*/  R2UR UR4, R0 ;  /* 0x00000000000472ca */ /* 0x004fda00000e0000 */
[----:B------:R-:W-:-:S06]  /*a4e0*/  ULOP3.LUT UR4, UR4, 0x2, URZ, 0xfc, !UPT ;  /* 0x0000000204047892 */ /* 0x000fcc000f8efc3f */
[----:B------:R-:W-:-:S05]  /*a4f0*/  IMAD.U32 R0, RZ, RZ, UR4 ;  /* 0x00000004ff007e24 */ /* 0x000fca000f8e00ff */
[----:B------:R-:W-:-:S13]  /*a500*/  ISETP.NE.AND P0, PT, R0, 0x3, PT ;  /* 0x000000030000780c */ /* 0x000fda0003f05270 */
[----:B------:R-:W-:Y:S05]  /*a510*/  @!P0 BRA `(.L_x_82) ;  /* 0x0000000000048947 */ /* 0x000fea0003800000 */
[----:B------:R-:W-:Y:S01]  /*a520*/  BPT.TRAP 0x1 ;  /* 0x000000040000795c */ /* 0x000fe20000300000 */
.L_x_82:
[C---:B------:R-:W-:Y:S01]  /*a530*/  IMAD R3, R22.reuse, 0x8, R5 ;  /* 0x0000000816037824 */ /* 0x040fe200078e0205 */
[----:B------:R-:W-:Y:S01]  /*a540*/  SHF.L.U32 R2, R25, 0x1f, RZ ;  /* 0x0000001f19027819 */ /* 0x000fe200000006ff */
[----:B------:R-:W-:-:S03]  /*a550*/  VIADD R22, R22, 0x1 ;  /* 0x0000000116167836 */ /* 0x000fc60000000000 */
[----:B------:R-:W0:Y:S02]  /*a560*/  SYNCS.PHASECHK.TRANS64.TRYWAIT P1, [R3+URZ+0x2a840], R2 ;  /* 0x02a84002030075a7 */ /* 0x000e24000802017f */
[----:B------:R-:W-:-:S04]  /*a570*/  ISETP.NE.AND P2, PT, R22, 0x2, PT ;  /* 0x000000021600780c */ /* 0x000fc80003f45270 */
[----:B------:R-:W-:Y:S01]  /*a580*/  SEL R0, RZ, 0x1, P2 ;  /* 0x00000001ff007807 */ /* 0x000fe20001000000 */
[----:B0-----:R-:W-:Y:S08]  /*a590*/  @!P1 BRA `(.L_x_83) ;  /* 0x0000002c00f09947 */ /* 0x001ff00003800000 */
.L_x_178:
[----:B------:R-:W-:Y:S02]  /*a5a0*/  SEL R22, R22, RZ, P2 ;  /* 0x000000ff16167207 */ /* 0x000fe40001000000 */
[----:B------:R-:W-:Y:S01]  /*a5b0*/  LOP3.LUT R0, R25, R0, RZ, 0x3c, !PT ;  /* 0x0000000019007212 */ /* 0x000fe200078e3cff */
[----:B------:R-:W-:Y:S06]  /*a5c0*/  @!P0 BRA `(.L_x_84) ;  /* 0x0000000000048947 */ /* 0x000fec0003800000 */
[----:B------:R-:W-:Y:S01]  /*a5d0*/  BPT.TRAP 0x1 ;  /* 0x000000040000795c */ /* 0x000fe20000300000 */
.L_x_84:
[----:B------:R-:W-:Y:S02]  /*a5e0*/  LEA R5, R22, R5, 0x3 ;  /* 0x0000000516057211 */ /* 0x000fe400078e18ff */
[----:B------:R-:W-:-:S04]  /*a5f0*/  SHF.L.U32 R0, R0, 0x1f, RZ ;  /* 0x0000001f00007819 */ /* 0x000fc800000006ff */
[----:B------:R-:W1:Y:S02]  /*a600*/  SYNCS.PHASECHK.TRANS64.TRYWAIT P1, [R5+URZ+0x2a840], R0 ;  /* 0x02a84000050075a7 */ /* 0x000e64000802017f */
[----:B-1----:R-:W-:Y:S05]  /*a610*/  @!P1 BRA `(.L_x_85) ;  /* 0x0000002c00e49947 */ /* 0x002fea0003800000 */
.L_x_179:
[----:B------:R-:W-:Y:S05]  /*a620*/  @!P0 BRA `(.L_x_86) ;  /* 0x0000000000048947 */ /* 0x000fea0003800000 */
[----:B------:R-:W-:Y:S01]  /*a630*/  BPT.TRAP 0x1 ;  /* 0x000000040000795c */ /* 0x000fe20000300000 */
.L_x_86:
[----:B------:R-:W2:Y:S02]  /*a640*/  SYNCS.PHASECHK.TRANS64.TRYWAIT P1, [R3+URZ+0x2a860], R2 ;  /* 0x02a86002030075a7 */ /* 0x000ea4000802017f */
[----:B--2---:R-:W-:Y:S05]  /*a650*/  @!P1 BRA `(.L_x_87) ;  /* 0x0000002c00e89947 */ /* 0x004fea0003800000 */
.L_x_180:
[----:B------:R-:W-:Y:S05]  /*a660*/  @!P0 BRA `(.L_x_88) ;  /* 0x0000000000048947 */ /* 0x000fea0003800000 */
[----:B------:R-:W-:Y:S01]  /*a670*/  BPT.TRAP 0x1 ;  /* 0x000000040000795c */ /* 0x000fe20000300000 */
.L_x_88:
[----:B---3--:R3:W4:Y:S02]  /*a680*/  SYNCS.PHASECHK.TRANS64.TRYWAIT P0, [R5+URZ+0x2a860], R0 ;  /* 0x02a86000050075a7 */ /* 0x008724000800017f */
[----:B----4-:R-:W-:Y:S05]  /*a690*/  @!P0 NANOSLEEP.SYNCS 0x989680 ;  /* 0x009896800000895d */ /* 0x010fea0003900000 */
[----:B------:R-:W4:Y:S02]  /*a6a0*/  @!P0 SYNCS.PHASECHK.TRANS64 P0, [R5+URZ+0x2a860], R0 ;  /* 0x02a86000050085a7 */ /* 0x000f24000800007f */
[----:B----4-:R-:W-:Y:S05]  /*a6b0*/  @!P0 BRA `(.L_x_88) ;  /* 0xfffffffc00f08947 */ /* 0x010fea000383ffff */
.L_x_80:
[----:B------:R-:W-:Y:S05]  /*a6c0*/  BSYNC B0 ;  /* 0x0000000000007941 */ /* 0x000fea0003800000 */
.L_x_79:
[----:B------:R-:W-:Y:S05]  /*a6d0*/  EXIT ;  /* 0x000000000000794d */ /* 0x000fea0003800000 */
.L_x_8:
[----:B0-----:R-:W-:-:S04]  /*a6e0*/  IMAD.U32 R3, RZ, RZ, UR41 ;  /* 0x00000029ff037e24 */ /* 0x001fc8000f8e00ff */
[----:B------:R0:W1:Y:S03]  /*a6f0*/  SYNCS.PHASECHK.TRANS64.TRYWAIT P1, [R3+URZ+0x2a800], R0 ;  /* 0x02a80000030075a7 */ /* 0x000066000802017f */
[----:B-1----:R-:W-:Y:S05]  /*a700*/  @!P1 NANOSLEEP.SYNCS 0x989680 ;  /* 0x009896800000995d */ /* 0x002fea0003900000 */
[----:B------:R-:W1:Y:S02]  /*a710*/  @!P1 SYNCS.PHASECHK.TRANS64 P1, [R3+URZ+0x2a800], R0 ;  /* 0x02a80000030095a7 */ /* 0x000e64000802007f */
[----:B-1----:R-:W-:Y:S05]  /*a720*/  @!P1 BRA `(.L_x_8) ;  /* 0xfffffffc00ec9947 */ /* 0x002fea000383ffff */
[----:B------:R-:W-:Y:S05]  /*a730*/  BRA `(.L_x_89) ;  /* 0xffffff6800747947 */ /* 0x000fea000383ffff */
.L_x_12:
[----:B-1----:R1:W2:Y:S02]  /*a740*/  SYNCS.PHASECHK.TRANS64.TRYWAIT P1, [R4+URZ+0x2a830], R3 ;  /* 0x02a83003040075a7 */ /* 0x0022a4000802017f */
[----:B--2---:R-:W-:Y:S05]  /*a750*/  @!P1 NANOSLEEP.SYNCS 0x989680 ;  /* 0x009896800000995d */ /* 0x004fea0003900000 */
[----:B------:R-:W2:Y:S02]  /*a760*/  @!P1 SYNCS.PHASECHK.TRANS64 P1, [R4+URZ+0x2a830], R3 ;  /* 0x02a83003040095a7 */ /* 0x000ea4000802007f */
[----:B--2---:R-:W-:Y:S05]  /*a770*/  @!P1 BRA `(.L_x_12) ;  /* 0xfffffffc00f09947 */ /* 0x004fea000383ffff */
[----:B------:R-:W-:Y:S05]  /*a780*/  BRA `(.L_x_11) ;  /* 0xffffff6800947947 */ /* 0x000fea000383ffff */
.L_x_18:
[----:B-1----:R-:W-:-:S04]  /*a790*/  IMAD.U32 R3, RZ, RZ, UR7 ;  /* 0x00000007ff037e24 */ /* 0x002fc8000f8e00ff */
[----:B------:R1:W2:Y:S03]  /*a7a0*/  SYNCS.PHASECHK.TRANS64.TRYWAIT P1, [R3+URZ+0x2a830], R0 ;  /* 0x02a83000030075a7 */ /* 0x0002a6000802017f */
[----:B--2---:R-:W-:Y:S05]  /*a7b0*/  @!P1 NANOSLEEP.SYNCS 0x989680 ;  /* 0x009896800000995d */ /* 0x004fea0003900000 */
[----:B------:R-:W2:Y:S02]  /*a7c0*/  @!P1 SYNCS.PHASECHK.TRANS64 P1, [R3+URZ+0x2a830], R0 ;  /* 0x02a83000030095a7 */ /* 0x000ea4000802007f */
[----:B--2---:R-:W-:Y:S05]  /*a7d0*/  @!P1 BRA `(.L_x_18) ;  /* 0xfffffffc00ec9947 */ /* 0x004fea000383ffff */
[----:B------:R-:W-:Y:S05]  /*a7e0*/  BRA `(.L_x_17) ;  /* 0xffffff8800bc7947 */ /* 0x000fea000383ffff */
.L_x_22:
[----:B-1----:R-:W-:-:S04]  /*a7f0*/  IMAD.U32 R3, RZ, RZ, UR10 ;  /* 0x0000000aff037e24 */ /* 0x002fc8000f8e00ff */
[----:B------:R1:W2:Y:S03]  /*a800*/  SYNCS.PHASECHK.TRANS64.TRYWAIT P1, [R3+URZ+0x2a850], R0 ;  /* 0x02a85000030075a7 */ /* 0x0002a6000802017f */
[----:B--2---:R-:W-:Y:S05]  /*a810*/  @!P1 NANOSLEEP.SYNCS 0x989680 ;  /* 0x009896800000995d */ /* 0x004fea0003900000 */
[----:B------:R-:W2:Y:S02]  /*a820*/  @!P1 SYNCS.PHASECHK.TRANS64 P1, [R3+URZ+0x2a850], R0 ;  /* 0x02a85000030095a7 */ /* 0x000ea4000802007f */
[----:B--2---:R-:W-:Y:S05]  /*a830*/  @!P1 BRA `(.L_x_22) ;  /* 0xfffffffc00ec9947 */ /* 0x004fea000383ffff */
[----:B------:R-:W-:Y:S05]  /*a840*/  BRA `(.L_x_21) ;  /* 0xffffff9000f47947 */ /* 0x000fea000383ffff */
.L_x_29:
[----:B-1----:R-:W-:-:S04]  /*a850*/  MOV R7, UR10 ;  /* 0x0000000a00077c02 */ /* 0x002fc80008000f00 */
[----:B------:R1:W2:Y:S03]  /*a860*/  SYNCS.PHASECHK.TRANS64.TRYWAIT P1, [R7+URZ+0x2a850], R6 ;  /* 0x02a85006070075a7 */ /* 0x0002a6000802017f */
[----:B--2---:R-:W-:Y:S05]  /*a870*/  @!P1 NANOSLEEP.SYNCS 0x989680 ;  /* 0x009896800000995d */ /* 0x004fea0003900000 */
[----:B------:R-:W2:Y:S02]  /*a880*/  @!P1 SYNCS.PHASECHK.TRANS64 P1, [R7+URZ+0x2a850], R6 ;  /* 0x02a85006070095a7 */ /* 0x000ea4000802007f */
[----:B--2---:R-:W-:Y:S05]  /*a890*/  @!P1 BRA `(.L_x_29) ;  /* 0xfffffffc00ec9947 */ /* 0x004fea000383ffff */
[----:B------:R-:W-:Y:S05]  /*a8a0*/  BRA `(.L_x_28) ;  /* 0xffffffa800907947 */ /* 0x000fea000383ffff */
.L_x_44:
[----:B------:R-:W0:Y:S01]  /*a8b0*/  S2R R17, SR_TID.X ;  /* 0x0000000000117919 */ /* 0x000e220000002100 */
[----:B------:R-:W-:Y:S01]  /*a8c0*/  BSSY B0, `(.L_x_90) ;  /* 0x000000a000007945 */ /* 0x000fe20003800000 */
[----:B------:R-:W-:Y:S01]  /*a8d0*/  IMAD.MOV.U32 R12, RZ, RZ, RZ ;  /* 0x000000ffff0c7224 */ /* 0x000fe200078e00ff */
[----:B------:R-:W-:Y:S01]  /*a8e0*/  MOV R15, 0xffffffff ;  /* 0xffffffff000f7802 */ /* 0x000fe20000000f00 */
[----:B------:R-:W-:Y:S01]  /*a8f0*/  IMAD.MOV.U32 R11, RZ, RZ, 0x1f ;  /* 0x0000001fff0b7424 */ /* 0x000fe200078e00ff */
[----:B0-----:R-:W-:-:S04]  /*a900*/  SHF.R.U32.HI R17, RZ, 0x5, R17 ;  /* 0x00000005ff117819 */ /* 0x001fc80000011611 */
[----:B------:R-:W-:-:S05]  /*a910*/  LOP3.LUT R17, R17, 0x3, RZ, 0xc0, !PT ;  /* 0x0000000311117812 */ /* 0x000fca00078ec0ff */
[----:B------:R-:W-:-:S07]  /*a920*/  IMAD.MOV.U32 R13, RZ, RZ, R17 ;  /* 0x000000ffff0d7224 */ /* 0x000fce00078e0011 */
[----:B-1---5:R-:W-:Y:S05]  /*a930*/  WARPSYNC.COLLECTIVE R15, `(.L_x_91) ;  /* 0x000000000f087348 */ /* 0x022fea0003c00000 */
[----:B------:R0:W2:Y:S02]  /*a940*/  SHFL.IDX P6, R14, R13, R12, R11 ;  /* 0x0000000c0d0e7389 */ /* 0x0000a400000c000b */
[----:B012--5:R-:W-:Y:S01]  /*a950*/  ENDCOLLECTIVE ;  /* 0x000000000000791b */ /* 0x027fe20003800000 */
.L_x_91:
[----:B------:R-:W-:Y:S05]  /*a960*/  BSYNC B0 ;  /* 0x0000000000007941 */ /* 0x000fea0003800000 */
.L_x_90:
[----:B------:R-:W-:Y:S05]  /*a970*/  BRA `(.L_x_92) ;  /* 0xffffffd000087947 */ /* 0x000fea000383ffff */
.L_x_47:
[----:B0-----:R0:W1:Y:S02]  /*a980*/  SYNCS.PHASECHK.TRANS64.TRYWAIT P0, [R0+URZ+0x2a840], R3 ;  /* 0x02a84003000075a7 */ /* 0x001064000800017f */
[----:B-1----:R-:W-:Y:S05]  /*a990*/  @!P0 NANOSLEEP.SYNCS 0x989680 ;  /* 0x009896800000895d */ /* 0x002fea0003900000 */
[----:B------:R-:W1:Y:S02]  /*a9a0*/  @!P0 SYNCS.PHASECHK.TRANS64 P0, [R0+URZ+0x2a840], R3 ;  /* 0x02a84003000085a7 */ /* 0x000e64000800007f */
[----:B-1----:R-:W-:Y:S05]  /*a9b0*/  @!P0 BRA `(.L_x_47) ;  /* 0xfffffffc00f08947 */ /* 0x002fea000383ffff */
[----:B------:R-:W-:Y:S05]  /*a9c0*/  BRA `(.L_x_93) ;  /* 0xffffffd000e07947 */ /* 0x000fea000383ffff */
.L_x_48:
[----:B------:R-:W-:Y:S01]  /*a9d0*/  BSSY B0, `(.L_x_94) ;  /* 0x0000008000007945 */ /* 0x000fe20003800000 */
[----:B------:R-:W-:Y:S01]  /*a9e0*/  IMAD.MOV.U32 R13, RZ, RZ, R6 ;  /* 0x000000ffff0d7224 */ /* 0x000fe200078e0006 */
[----:B------:R-:W-:Y:S01]  /*a9f0*/  MOV R15, 0xffffffff ;  /* 0xffffffff000f7802 */ /* 0x000fe20000000f00 */
[----:B------:R-:W-:Y:S02]  /*aa00*/  IMAD.MOV.U32 R12, RZ, RZ, RZ ;  /* 0x000000ffff0c7224 */ /* 0x000fe400078e00ff */
[----:B------:R-:W-:-:S07]  /*aa10*/  IMAD.MOV.U32 R11, RZ, RZ, 0x181f ;  /* 0x0000181fff0b7424 */ /* 0x000fce00078e00ff */
[----:B------:R-:W-:Y:S05]  /*aa20*/  WARPSYNC.COLLECTIVE R15, `(.L_x_95) ;  /* 0x000000000f087348 */ /* 0x000fea0003c00000 */
[----:B------:R0:W1:Y:S02]  /*aa30*/  SHFL.IDX P6, R14, R13, R12, R11 ;  /* 0x0000000c0d0e7389 */ /* 0x00006400000c000b */
[----:B01----:R-:W-:Y:S01]  /*aa40*/  ENDCOLLECTIVE ;  /* 0x000000000000791b */ /* 0x003fe20003800000 */
.L_x_95:
[----:B------:R-:W-:Y:S05]  /*aa50*/  BSYNC B0 ;  /* 0x0000000000007941 */ /* 0x000fea0003800000 */
.L_x_94:
[----:B------:R-:W-:Y:S01]  /*aa60*/  IMAD.MOV.U32 R13, RZ, RZ, R4 ;  /* 0x000000ffff0d7224 */ /* 0x000fe200078e0004 */
[----:B------:R-:W-:Y:S01]  /*aa70*/  MOV R11, 0x181f ;  /* 0x0000181f000b7802 */ /* 0x000fe20000000f00 */
[----:B------:R-:W-:Y:S01]  /*aa80*/  IMAD.MOV.U32 R12, RZ, RZ, RZ ;  /* 0x000000ffff0c7224 */ /* 0x000fe200078e00ff */
[----:B------:R-:W-:Y:S01]  /*aa90*/  ISETP.GE.AND P0, PT, R33, 0x1, PT ;  /* 0x000000012100780c */ /* 0x000fe20003f06270 */
[----:B------:R-:W-:Y:S02]  /*aaa0*/  IMAD.MOV.U32 R15, RZ, RZ, -0x1 ;  /* 0xffffffffff0f7424 */ /* 0x000fe400078e00ff */
[----:B------:R-:W-:-:S10]  /*aab0*/  IMAD.MOV.U32 R2, RZ, RZ, R14 ;  /* 0x000000ffff027224 */ /* 0x000fd400078e000e */
[----:B------:R-:W-:Y:S05]  /*aac0*/  WARPSYNC.COLLECTIVE R15, `(.L_x_96) ;  /* 0x000000000f087348 */ /* 0x000fea0003c00000 */
[----:B------:R0:W1:Y:S02]  /*aad0*/  SHFL.IDX P6, R14, R13, R12, R11 ;  /* 0x0000000c0d0e7389 */ /* 0x00006400000c000b */
[----:B01----:R-:W-:Y:S01]  /*aae0*/  ENDCOLLECTIVE ;  /* 0x000000000000791b */ /* 0x003fe20003800000 */
.L_x_96:
[----:B------:R-:W-:Y:S02]  /*aaf0*/  @P0 LEA R7, R5, UR39, 0x1 ;  /* 0x0000002705070c11 */ /* 0x000fe4000f8e08ff */
[----:B------:R-:W-:Y:S01]  /*ab00*/  MOV R13, R6 ;  /* 0x00000006000d7202 */ /* 0x000fe20000000f00 */
[----:B------:R-:W-:Y:S01]  /*ab10*/  IMAD.MOV.U32 R12, RZ, RZ, 0x1 ;  /* 0x00000001ff0c7424 */ /* 0x000fe200078e00ff */
[----:B------:R-:W-:-:S05]  /*ab20*/  @P0 LEA R14, P1, R37, R14, 0x1 ;  /* 0x0000000e250e0211 */ /* 0x000fca00078208ff */
[----:B------:R-:W-:Y:S02]  /*ab30*/  @P0 IMAD.X R3, RZ, RZ, R2, P1 ;  /* 0x000000ffff030224 */ /* 0x000fe400008e0602 */
[----:B------:R-:W-:-:S07]  /*ab40*/  @P0 IMAD.MOV.U32 R2, RZ, RZ, R14 ;  /* 0x000000ffff020224 */ /* 0x000fce00078e000e */
[----:B------:R-:W-:Y:S05]  /*ab50*/  WARPSYNC.COLLECTIVE R15, `(.L_x_97) ;  /* 0x000000000f087348 */ /* 0x000fea0003c00000 */
[----:B------:R0:W1:Y:S02]  /*ab60*/  SHFL.IDX P6, R14, R13, R12, R11 ;  /* 0x0000000c0d0e7389 */ /* 0x00006400000c000b */
[----:B01----:R-:W-:Y:S01]  /*ab70*/  ENDCOLLECTIVE ;  /* 0x000000000000791b */ /* 0x003fe20003800000 */
.L_x_97:
[----:B------:R-:W-:Y:S01]  /*ab80*/  @!PT LDS RZ, [RZ] ;  /* 0x00000000fffff984 */ /* 0x000fe20000000800 */
[----:B------:R-:W-:Y:S01]  /*ab90*/  @!PT LDS RZ, [RZ] ;  /* 0x00000000fffff984 */ /* 0x000fe20000000800 */
[----:B------:R-:W-:Y:S01]  /*aba0*/  @!PT LDS RZ, [RZ] ;  /* 0x00000000fffff984 */ /* 0x000fe20000000800 */
[----:B------:R0:W-:Y:S04]  /*abb0*/  @P0 LDGSTS.E.BYPASS.LTC128B.128 [R7+0x18400], desc[UR36][R2.64], !P4 ;  /* 0x1840000002070fae */ /* 0x0001e8000e101d64 */
[----:B------:R0:W-:Y:S04]  /*abc0*/  @P0 LDGSTS.E.BYPASS.LTC128B.128 [R7+0x1b400], desc[UR36][R2.64+0x80], !P3 ;  /* 0x1b40008002070fae */ /* 0x0001e8000d901d64 */
[----:B------:R0:W-:Y:S01]  /*abd0*/  @P0 LDGSTS.E.BYPASS.LTC128B.128 [R7+0x1e400], desc[UR36][R2.64+0x100], !P2 ;  /* 0x1e40010002070fae */ /* 0x0001e2000d101d64 */
[----:B------:R-:W-:Y:S01]  /*abe0*/  ISETP.GE.AND P0, PT, R33, 0x11, PT ;  /* 0x000000112100780c */ /* 0x000fe20003f06270 */
[----:B------:R-:W-:-:S02]  /*abf0*/  IMAD.MOV.U32 R13, RZ, RZ, R4 ;  /* 0x000000ffff0d7224 */ /* 0x000fc400078e0004 */
[----:B------:R-:W-:-:S10]  /*ac00*/  IMAD.MOV.U32 R8, RZ, RZ, R14 ;  /* 0x000000ffff087224 */ /* 0x000fd400078e000e */
[----:B0-----:R-:W-:Y:S05]  /*ac10*/  WARPSYNC.COLLECTIVE R15, `(.L_x_98) ;  /* 0x000000000f087348 */ /* 0x001fea0003c00000 */
[----:B------:R1:W2:Y:S02]  /*ac20*/  SHFL.IDX P6, R14, R13, R12, R11 ;  /* 0x0000000c0d0e7389 */ /* 0x0002a400000c000b */
[----:B012---:R-:W-:Y:S01]  /*ac30*/  ENDCOLLECTIVE ;  /* 0x000000000000791b */ /* 0x007fe20003800000 */
.L_x_98:
[----:B------:R-:W-:Y:S01]  /*ac40*/  @P0 LEA R21, R5, UR39, 0x1 ;  /* 0x0000002705150c11 */ /* 0x000fe2000f8e08ff */
[----:B------:R-:W-:Y:S01]  /*ac50*/  IMAD.MOV.U32 R13, RZ, RZ, R6 ;  /* 0x000000ffff0d7224 */ /* 0x000fe200078e0006 */
[----:B------:R-:W-:Y:S02]  /*ac60*/  MOV R12, 0x2 ;  /* 0x00000002000c7802 */ /* 0x000fe40000000f00 */
[----:B------:R-:W-:-:S04]  /*ac70*/  @P0 LEA R14, P1, R37, R14, 0x1 ;  /* 0x0000000e250e0211 */ /* 0x000fc800078208ff */
[----:B------:R-:W-:Y:S01]  /*ac80*/  @P0 IADD3.X R9, RZ, R8, RZ, P1, !PT ;  /* 0x00000008ff090210 */ /* 0x000fe20000ffe4ff */
[----:B------:R-:W-:-:S08]  /*ac90*/  @P0 IMAD.MOV.U32 R2, RZ, RZ, R14 ;  /* 0x000000ffff020224 */ /* 0x000fd000078e000e */
[----:B------:R-:W-:Y:S05]  /*aca0*/  WARPSYNC.COLLECTIVE R15, `(.L_x_99) ;  /* 0x000000000f087348 */ /* 0x000fea0003c00000 */
[----:B------:R0:W1:Y:S02]  /*acb0*/  SHFL.IDX P6, R14, R13, R12, R11 ;  /* 0x0000000c0d0e7389 */ /* 0x00006400000c000b */
[----:B01----:R-:W-:Y:S01]  /*acc0*/  ENDCOLLECTIVE ;  /* 0x000000000000791b */ /* 0x003fe20003800000 */
.L_x_99:
[----:B------:R-:W-:-:S05]  /*acd0*/  @P0 IMAD.MOV.U32 R3, RZ, RZ, R9 ;  /* 0x000000ffff030224 */ /* 0x000fca00078e0009 */
[----:B------:R-:W-:Y:S01]  /*ace0*/  @!PT LDS RZ, [RZ] ;  /* 0x00000000fffff984 */ /* 0x000fe20000000800 */
[----:B------:R-:W-:Y:S01]  /*acf0*/  @!PT LDS RZ, [RZ] ;  /* 0x00000000fffff984 */ /* 0x000fe20000000800 */
[----:B------:R-:W-:Y:S01]  /*ad00*/  @!PT LDS RZ, [RZ] ;  /* 0x00000000fffff984 */ /* 0x000fe20000000800 */
[----:B------:R0:W-:Y:S04]  /*ad10*/  @P0 LDGSTS.E.BYPASS.LTC128B.128 [R21+0x18c00], desc[UR36][R2.64], !P4 ;  /* 0x18c0000002150fae */ /* 0x0001e8000e101d64 */
[----:B------:R0:W-:Y:S01]  /*ad20*/  @P0 LDGSTS.E.BYPASS.LTC128B.128 [R21+0x1bc00], desc[UR36][R2.64+0x80], !P3 ;  /* 0x1bc0008002150fae */ /* 0x0001e2000d901d64 */
[----:B------:R-:W-:-:S03]  /*ad30*/  IMAD.MOV.U32 R13, RZ, RZ, R4 ;  /* 0x000000ffff0d7224 */ /* 0x000fc600078e0004 */
[----:B------:R0:W-:Y:S01]  /*ad40*/  @P0 LDGSTS.E.BYPASS.LTC128B.128 [R21+0x1ec00], desc[UR36][R2.64+0x100], !P2 ;  /* 0x1ec0010002150fae */ /* 0x0001e2000d101d64 */
[----:B------:R-:W-:Y:S01]  /*ad50*/  ISETP.GE.AND P0, PT, R33, 0x21, PT ;  /* 0x000000212100780c */ /* 0x000fe20003f06270 */
[----:B------:R-:W-:-:S12]  /*ad60*/  IMAD.MOV.U32 R7, RZ, RZ, R14 ;  /* 0x000000ffff077224 */ /* 0x000fd800078e000e */
[----:B0-----:R-:W-:Y:S05]  /*ad70*/  WARPSYNC.COLLECTIVE R15, `(.L_x_100) ;  /* 0x000000000f087348 */ /* 0x001fea0003c00000 */
[----:B------:R1:W2:Y:S02]  /*ad80*/  SHFL.IDX P6, R14, R13, R12, R11 ;  /* 0x0000000c0d0e7389 */ /* 0x0002a400000c000b */
[----:B012---:R-:W-:Y:S01]  /*ad90*/  ENDCOLLECTIVE ;  /* 0x000000000000791b */ /* 0x007fe20003800000 */
.L_x_100:
[----:B------:R-:W-:Y:S01]  /*ada0*/  @P0 LEA R9, R5, UR39, 0x1 ;  /* 0x0000002705090c11 */ /* 0x000fe2000f8e08ff */
[----:B------:R-:W-:Y:S02]  /*adb0*/  IMAD.MOV.U32 R13, RZ, RZ, R6 ;  /* 0x000000ffff0d7224 */ /* 0x000fe400078e0006 */
[----:B------:R-:W-:Y:S01]  /*adc0*/  IMAD.MOV.U32 R12, RZ, RZ, 0x3 ;  /* 0x00000003ff0c7424 */ /* 0x000fe200078e00ff */
[----:B------:R-:W-:-:S04]  /*add0*/  @P0 LEA R14, P1, R37, R14, 0x1 ;  /* 0x0000000e250e0211 */ /* 0x000fc800078208ff */
[----:B------:R-:W-:Y:S01]  /*ade0*/  @P0 MOV R2, R14 ;  /* 0x0000000e00020202 */ /* 0x000fe20000000f00 */
[----:B------:R-:W-:-:S08]  /*adf0*/  @P0 IMAD.X R7, RZ, RZ, R7, P1 ;  /* 0x000000ffff070224 */ /* 0x000fd000008e0607 */
[----:B------:R-:W-:Y:S05]  /*ae00*/  WARPSYNC.COLLECTIVE R15, `(.L_x_101) ;  /* 0x000000000f087348 */ /* 0x000fea0003c00000 */
[----:B------:R0:W1:Y:S02]  /*ae10*/  SHFL.IDX P6, R14, R13, R12, R11 ;  /* 0x0000000c0d0e7389 */ /* 0x00006400000c000b */
[----:B01----:R-:W-:Y:S01]  /*ae20*/  ENDCOLLECTIVE ;  /* 0x000000000000791b */ /* 0x003fe20003800000 */
.L_x_101:
        /* <DEDUP_REMOVED lines=8> */
[----:B------:R-:W-:Y:S02]  /*aeb0*/  ISETP.GE.AND P0, PT, R33, 0x31, PT ;  /* 0x000000312100780c */ /* 0x000fe40003f06270 */
[----:B------:R-:W-:-:S11]  /*aec0*/  MOV R7, R14 ;  /* 0x0000000e00077202 */ /* 0x000fd60000000f00 */
[----:B0-----:R-:W-:Y:S05]  /*aed0*/  WARPSYNC.COLLECTIVE R15, `(.L_x_102) ;  /* 0x000000000f087348 */ /* 0x001fea0003c00000 */
[----:B------:R1:W2:Y:S02]  /*aee0*/  SHFL.IDX P6, R14, R13, R12, R11 ;  /* 0x0000000c0d0e7389 */ /* 0x0002a400000c000b */
[----:B012---:R-:W-:Y:S01]  /*aef0*/  ENDCOLLECTIVE ;  /* 0x000000000000791b */ /* 0x007fe20003800000 */
.L_x_102:
[----:B------:R-:W-:Y:S01]  /*af00*/  @P0 LEA R21, R5, UR39, 0x1 ;  /* 0x0000002705150c11 */ /* 0x000fe2000f8e08ff */
[----:B------:R-:W-:Y:S02]  /*af10*/  IMAD.MOV.U32 R13, RZ, RZ, R6 ;  /* 0x000000ffff0d7224 */ /* 0x000fe400078e0006 */
[----:B------:R-:W-:Y:S01]  /*af20*/  IMAD.MOV.U32 R12, RZ, RZ, 0x4 ;  /* 0x00000004ff0c7424 */ /* 0x000fe200078e00ff */
[----:B------:R-:W-:-:S05]  /*af30*/  @P0 LEA R14, P1, R37, R14, 0x1 ;  /* 0x0000000e250e0211 */ /* 0x000fca00078208ff */
[----:B------:R-:W-:-:S08]  /*af40*/  @P0 IMAD.MOV.U32 R2, RZ, RZ, R14 ;  /* 0x000000ffff020224 */ /* 0x000fd000078e000e */
[----:B------:R-:W-:Y:S05]  /*af50*/  WARPSYNC.COLLECTIVE R15, `(.L_x_103) ;  /* 0x000000000f087348 */ /* 0x000fea0003c00000 */
[----:B------:R0:W1:Y:S02]  /*af60*/  SHFL.IDX P6, R14, R13, R12, R11 ;  /* 0x0000000c0d0e7389 */ /* 0x00006400000c000b */
[----:B01----:R-:W-:Y:S01]  /*af70*/  ENDCOLLECTIVE ;  /* 0x000000000000791b */ /* 0x003fe20003800000 */
.L_x_103:
[----:B------:R-:W-:-:S05]  /*af80*/  @P0 IMAD.X R7, RZ, RZ, R7, P1 ;  /* 0x000000ffff070224 */ /* 0x000fca00008e0607 */
[----:B------:R-:W-:-:S05]  /*af90*/  @P0 MOV R3, R7 ;  /* 0x0000000700030202 */ /* 0x000fca0000000f00 */
[----:B------:R-:W-:Y:S01]  /*afa0*/  @!PT LDS RZ, [RZ] ;  /* 0x00000000fffff984 */ /* 0x000fe20000000800 */
[----:B------:R-:W-:Y:S01]  /*afb0*/  @!PT LDS RZ, [RZ] ;  /* 0x00000000fffff984 */ /* 0x000fe20000000800 */
[----:B------:R-:W-:Y:S01]  /*afc0*/  @!PT LDS RZ, [RZ] ;  /* 0x00000000fffff984 */ /* 0x000fe20000000800 */
[----:B------:R0:W-:Y:S01]  /*afd0*/  @P0 LDGSTS.E.BYPASS.LTC128B.128 [R21+0x19c00], desc[UR36][R2.64], !P4 ;  /* 0x19c0000002150fae */ /* 0x0001e2000e101d64 */
[----:B------:R-:W-:-:S03]  /*afe0*/  MOV R13, R4 ;  /* 0x00000004000d7202 */ /* 0x000fc60000000f00 */
[----:B------:R0:W-:Y:S04]  /*aff0*/  @P0 LDGSTS.E.BYPASS.LTC128B.128 [R21+0x1cc00], desc[UR36][R2.64+0x80], !P3 ;  /* 0x1cc0008002150fae */ /* 0x0001e8000d901d64 */
[----:B------:R0:W-:Y:S01]  /*b000*/  @P0 LDGSTS.E.BYPASS.LTC128B.128 [R21+0x1fc00], desc[UR36][R2.64+0x100], !P2 ;  /* 0x1fc0010002150fae */ /* 0x0001e2000d101d64 */
[----:B------:R-:W-:Y:S01]  /*b010*/  ISETP.GE.AND P0, PT, R33, 0x41, PT ;  /* 0x000000412100780c */ /* 0x000fe20003f06270 */
[----:B------:R-:W-:-:S12]  /*b020*/  IMAD.MOV.U32 R7, RZ, RZ, R14 ;  /* 0x000000ffff077224 */ /* 0x000fd800078e000e */
[----:B0-----:R-:W-:Y:S05]  /*b030*/  WARPSYNC.COLLECTIVE R15, `(.L_x_104) ;  /* 0x000000000f087348 */ /* 0x001fea0003c00000 */
[----:B------:R1:W2:Y:S02]  /*b040*/  SHFL.IDX P6, R14, R13, R12, R11 ;  /* 0x0000000c0d0e7389 */ /* 0x0002a400000c000b */
[----:B012---:R-:W-:Y:S01]  /*b050*/  ENDCOLLECTIVE ;  /* 0x000000000000791b */ /* 0x007fe20003800000 */
.L_x_104:
[----:B------:R-:W-:Y:S02]  /*b060*/  @P0 LEA R9, R5, UR39, 0x1 ;  /* 0x0000002705090c11 */ /* 0x000fe4000f8e08ff */
[----:B------:R-:W-:Y:S01]  /*b070*/  MOV R13, R6 ;  /* 0x00000006000d7202 */ /* 0x000fe20000000f00 */
[----:B------:R-:W-:Y:S01]  /*b080*/  IMAD.MOV.U32 R12, RZ, RZ, 0x5 ;  /* 0x00000005ff0c7424 */ /* 0x000fe200078e00ff */
[----:B------:R-:W-:-:S05]  /*b090*/  @P0 LEA R14, P1, R37, R14, 0x1 ;  /* 0x0000000e250e0211 */ /* 0x000fca00078208ff */
[----:B------:R-:W-:-:S08]  /*b0a0*/  @P0 IMAD.MOV.U32 R2, RZ, RZ, R14 ;  /* 0x000000ffff020224 */ /* 0x000fd000078e000e */
[----:B------:R-:W-:Y:S05]  /*b0b0*/  WARPSYNC.COLLECTIVE R15, `(.L_x_105) ;  /* 0x000000000f087348 */ /* 0x000fea0003c00000 */
[----:B------:R0:W1:Y:S02]  /*b0c0*/  SHFL.IDX P6, R14, R13, R12, R11 ;  /* 0x0000000c0d0e7389 */ /* 0x00006400000c000b */
[----:B01----:R-:W-:Y:S01]  /*b0d0*/  ENDCOLLECTIVE ;  /* 0x000000000000791b */ /* 0x003fe20003800000 */
.L_x_105:
[----:B------:R-:W-:-:S04]  /*b0e0*/  @P0 IMAD.X R7, RZ, RZ, R7, P1 ;  /* 0x000000ffff070224 */ /* 0x000fc800008e0607 */
[----:B------:R-:W-:-:S05]  /*b0f0*/  @P0 IMAD.MOV.U32 R3, RZ, RZ, R7 ;  /* 0x000000ffff030224 */ /* 0x000fca00078e0007 */
[----:B------:R-:W-:Y:S01]  /*b100*/  @!PT LDS RZ, [RZ] ;  /* 0x00000000fffff984 */ /* 0x000fe20000000800 */
[----:B------:R-:W-:Y:S01]  /*b110*/  @!PT LDS RZ, [RZ] ;  /* 0x00000000fffff984 */ /* 0x000fe20000000800 */
[----:B------:R-:W-:Y:S01]  /*b120*/  @!PT LDS RZ, [RZ] ;  /* 0x00000000fffff984 */ /* 0x000fe20000000800 */
[----:B------:R0:W-:Y:S01]  /*b130*/  @P0 LDGSTS.E.BYPASS.LTC128B.128 [R9+0x1a400], desc[UR36][R2.64], !P4 ;  /* 0x1a40000002090fae */ /* 0x0001e2000e101d64 */
[----:B------:R-:W-:-:S03]  /*b140*/  IMAD.MOV.U32 R13, RZ, RZ, R4 ;  /* 0x000000ffff0d7224 */ /* 0x000fc600078e0004 */
[----:B------:R0:W-:Y:S04]  /*b150*/  @P0 LDGSTS.E.BYPASS.LTC128B.128 [R9+0x1d400], desc[UR36][R2.64+0x80], !P3 ;  /* 0x1d40008002090fae */ /* 0x0001e8000d901d64 */
[----:B------:R0:W-:Y:S01]  /*b160*/  @P0 LDGSTS.E.BYPASS.LTC128B.128 [R9+0x20400], desc[UR36][R2.64+0x100], !P2 ;  /* 0x2040010002090fae */ /* 0x0001e2000d101d64 */
[----:B------:R-:W-:-:S07]  /*b170*/  IMAD.MOV.U32 R7, RZ, RZ, R14 ;  /* 0x000000ffff077224 */ /* 0x000fce00078e000e */
[----:B0-----:R-:W-:Y:S05]  /*b180*/  WARPSYNC.COLLECTIVE R15, `(.L_x_106) ;  /* 0x000000000f087348 */ /* 0x001fea0003c00000 */
[----:B------:R1:W2:Y:S02]  /*b190*/  SHFL.IDX P6, R14, R13, R12, R11 ;  /* 0x0000000c0d0e7389 */ /* 0x0002a400000c000b */
[----:B012---:R-:W-:Y:S01]  /*b1a0*/  ENDCOLLECTIVE ;  /* 0x000000000000791b */ /* 0x007fe20003800000 */
.L_x_106:
[----:B------:R-:W-:Y:S05]  /*b1b0*/  BRA `(.L_x_107) ;  /* 0xffffffd000287947 */ /* 0x000fea000383ffff */
.L_x_52:
[----:B------:R-:W-:Y:S01]  /*b1c0*/  MOV R13, R5 ;  /* 0x00000005000d7202 */ /* 0x000fe20000000f00 */
[----:B------:R-:W-:Y:S02]  /*b1d0*/  IMAD.MOV.U32 R12, RZ, RZ, RZ ;  /* 0x000000ffff0c7224 */ /* 0x000fe400078e00ff */
[----:B------:R-:W-:Y:S02]  /*b1e0*/  IMAD.MOV.U32 R11, RZ, RZ, 0x181f ;  /* 0x0000181fff0b7424 */ /* 0x000fe400078e00ff */
[----:B------:R-:W-:Y:S02]  /*b1f0*/  IMAD.MOV.U32 R15, RZ, RZ, -0x1 ;  /* 0xffffffffff0f7424 */ /* 0x000fe400078e00ff */
[----:B------:R-:W-:-:S07]  /*b200*/  IMAD.IADD R4, R34, 0x1, R4 ;  /* 0x0000000122047824 */ /* 0x000fce00078e0204 */
[----:B------:R-:W-:Y:S05]  /*b210*/  WARPSYNC.COLLECTIVE R15, `(.L_x_108) ;  /* 0x000000000f087348 */ /* 0x000fea0003c00000 */
[----:B------:R0:W1:Y:S02]  /*b220*/  SHFL.IDX P6, R14, R13, R12, R11 ;  /* 0x0000000c0d0e7389 */ /* 0x00006400000c000b */
[----:B01----:R-:W-:Y:S01]  /*b230*/  ENDCOLLECTIVE ;  /* 0x000000000000791b */ /* 0x003fe20003800000 */
.L_x_108:
[C---:B------:R-:W-:Y:S01]  /*b240*/  VIADD R6, R4.reuse, 0x10 ;  /* 0x0000001004067836 */ /* 0x040fe20000000000 */
[----:B------:R-:W-:Y:S01]  /*b250*/  ISETP.GE.AND P0, PT, R4, UR40, PT ;  /* 0x0000002804007c0c */ /* 0x000fe2000bf06270 */
[----:B------:R-:W-:Y:S01]  /*b260*/  IMAD.MOV.U32 R13, RZ, RZ, R0 ;  /* 0x000000ffff0d7224 */ /* 0x000fe200078e0000 */
[----:B------:R-:W-:-:S11]  /*b270*/  MOV R2, R14 ;  /* 0x0000000e00027202 */ /* 0x000fd60000000f00 */
[----:B------:R-:W-:Y:S05]  /*b280*/  WARPSYNC.COLLECTIVE R15, `(.L_x_109) ;  /* 0x000000000f087348 */ /* 0x000fea0003c00000 */
[----:B------:R0:W1:Y:S02]  /*b290*/  SHFL.IDX P6, R14, R13, R12, R11 ;  /* 0x0000000c0d0e7389 */ /* 0x00006400000c000b */
[----:B01----:R-:W-:Y:S01]  /*b2a0*/  ENDCOLLECTIVE ;  /* 0x000000000000791b */ /* 0x003fe20003800000 */
.L_x_109:
[----:B------:R-:W-:Y:S02]  /*b2b0*/  IMAD.MOV.U32 R13, RZ, RZ, R5 ;  /* 0x000000ffff0d7224 */ /* 0x000fe400078e0005 */
[----:B------:R-:W-:Y:S01]  /*b2c0*/  IMAD.MOV.U32 R12, RZ, RZ, 0x1 ;  /* 0x00000001ff0c7424 */ /* 0x000fe200078e00ff */
[----:B------:R-:W-:-:S05]  /*b2d0*/  @!P0 LEA R14, P1, R37, R14, 0x1 ;  /* 0x0000000e250e8211 */ /* 0x000fca00078208ff */
[----:B------:R-:W-:Y:S01]  /*b2e0*/  @!P0 IMAD.X R3, RZ, RZ, R2, P1 ;  /* 0x000000ffff038224 */ /* 0x000fe200008e0602 */
[----:B------:R-:W-:-:S07]  /*b2f0*/  @!P0 MOV R2, R14 ;  /* 0x0000000e00028202 */ /* 0x000fce0000000f00 */
[----:B------:R-:W-:Y:S05]  /*b300*/  WARPSYNC.COLLECTIVE R15, `(.L_x_110) ;  /* 0x000000000f087348 */ /* 0x000fea0003c00000 */
[----:B------:R0:W1:Y:S02]  /*b310*/  SHFL.IDX P6, R14, R13, R12, R11 ;  /* 0x0000000c0d0e7389 */ /* 0x00006400000c000b */
[----:B01----:R-:W-:Y:S01]  /*b320*/  ENDCOLLECTIVE ;  /* 0x000000000000791b */ /* 0x003fe20003800000 */
.L_x_110:
[----:B------:R-:W-:Y:S01]  /*b330*/  @!PT LDS RZ, [RZ] ;  /* 0x00000000fffff984 */ /* 0x000fe20000000800 */
[----:B------:R-:W-:Y:S01]  /*b340*/  @!PT LDS RZ, [RZ] ;  /* 0x00000000fffff984 */ /* 0x000fe20000000800 */
[----:B------:R-:W-:Y:S01]  /*b350*/  @!PT LDS RZ, [RZ] ;  /* 0x00000000fffff984 */ /* 0x000fe20000000800 */
[----:B------:R0:W-:Y:S04]  /*b360*/  @!P0 LDGSTS.E.BYPASS.LTC128B.128 [R20+0xc400], desc[UR36][R2.64], !P3 ;  /* 0x0c40000002148fae */ /* 0x0001e8000d901d64 */
[----:B------:R0:W-:Y:S04]  /*b370*/  @!P0 LDGSTS.E.BYPASS.LTC128B.128 [R20+0x10400], desc[UR36][R2.64+0x80], !P4 ;  /* 0x1040008002148fae */ /* 0x0001e8000e101d64 */
[----:B------:R0:W-:Y:S01]  /*b380*/  @!P0 LDGSTS.E.BYPASS.LTC128B.128 [R20+0x14400], desc[UR36][R2.64+0x100], !P5 ;  /* 0x1440010002148fae */ /* 0x0001e2000e901d64 */
[----:B------:R-:W-:Y:S01]  /*b390*/  ISETP.GE.AND P0, PT, R6, UR40, PT ;  /* 0x0000002806007c0c */ /* 0x000fe2000bf06270 */
[----:B------:R-:W-:Y:S01]  /*b3a0*/  IMAD.MOV.U32 R13, RZ, RZ, R0 ;  /* 0x000000ffff0d7224 */ /* 0x000fe200078e0000 */
[----:B------:R-:W-:-:S11]  /*b3b0*/  MOV R6, R14 ;  /* 0x0000000e00067202 */ /* 0x000fd60000000f00 */
[----:B0-----:R-:W-:Y:S05]  /*b3c0*/  WARPSYNC.COLLECTIVE R15, `(.L_x_111) ;  /* 0x000000000f087348 */ /* 0x001fea0003c00000 */
[----:B------:R1:W2:Y:S02]  /*b3d0*/  SHFL.IDX P6, R14, R13, R12, R11 ;  /* 0x0000000c0d0e7389 */ /* 0x0002a400000c000b */
[----:B012---:R-:W-:Y:S01]  /*b3e0*/  ENDCOLLECTIVE ;  /* 0x000000000000791b */ /* 0x007fe20003800000 */
.L_x_111:
[----:B------:R-:W-:Y:S02]  /*b3f0*/  IMAD.MOV.U32 R13, RZ, RZ, R5 ;  /* 0x000000ffff0d7224 */ /* 0x000fe400078e0005 */
[----:B------:R-:W-:Y:S01]  /*b400*/  IMAD.MOV.U32 R12, RZ, RZ, 0x2 ;  /* 0x00000002ff0c7424 */ /* 0x000fe200078e00ff */
[----:B------:R-:W-:-:S05]  /*b410*/  @!P0 LEA R14, P1, R37, R14, 0x1 ;  /* 0x0000000e250e8211 */ /* 0x000fca00078208ff */
[----:B------:R-:W-:-:S08]  /*b420*/  @!P0 IMAD.MOV.U32 R2, RZ, RZ, R14 ;  /* 0x000000ffff028224 */ /* 0x000fd000078e000e */
[----:B------:R-:W-:Y:S05]  /*b430*/  WARPSYNC.COLLECTIVE R15, `(.L_x_112) ;  /* 0x000000000f087348 */ /* 0x000fea0003c00000 */
[----:B------:R0:W1:Y:S02]  /*b440*/  SHFL.IDX P6, R14, R13, R12, R11 ;  /* 0x0000000c0d0e7389 */ /* 0x00006400000c000b */
[----:B01----:R-:W-:Y:S01]  /*b450*/  ENDCOLLECTIVE ;  /* 0x000000000000791b */ /* 0x003fe20003800000 */
.L_x_112:
[----:B------:R-:W-:Y:S02]  /*b460*/  @!P0 IMAD.X R7, RZ, RZ, R6, P1 ;  /* 0x000000ffff078224 */ /* 0x000fe400008e0606 */
[----:B------:R-:W-:-:S03]  /*b470*/  VIADD R6, R4, 0x20 ;  /* 0x0000002004067836 */ /* 0x000fc60000000000 */
[----:B------:R-:W-:-:S05]  /*b480*/  @!P0 MOV R3, R7 ;  /* 0x0000000700038202 */ /* 0x000fca0000000f00 */
[----:B------:R-:W-:Y:S01]  /*b490*/  @!PT LDS RZ, [RZ] ;  /* 0x00000000fffff984 */ /* 0x000fe20000000800 */
[----:B------:R-:W-:Y:S01]  /*b4a0*/  @!PT LDS RZ, [RZ] ;  /* 0x00000000fffff984 */ /* 0x000fe20000000800 */
[----:B------:R-:W-:Y:S01]  /*b4b0*/  @!PT LDS RZ, [RZ] ;  /* 0x00000000fffff984 */ /* 0x000fe20000000800 */
[----:B------:R0:W-:Y:S01]  /*b4c0*/  @!P0 LDGSTS.E.BYPASS.LTC128B.128 [R20+0xcc00], desc[UR36][R2.64], !P3 ;  /* 0x0cc0000002148fae */ /* 0x0001e2000d901d64 */
[----:B------:R-:W-:-:S03]  /*b4d0*/  IMAD.MOV.U32 R13, RZ, RZ, R0 ;  /* 0x000000ffff0d7224 */ /* 0x000fc600078e0000 */
[----:B------:R0:W-:Y:S04]  /*b4e0*/  @!P0 LDGSTS.E.BYPASS.LTC128B.128 [R20+0x10c00], desc[UR36][R2.64+0x80], !P4 ;  /* 0x10c0008002148fae */ /* 0x0001e8000e101d64 */
[----:B------:R0:W-:Y:S01]  /*b4f0*/  @!P0 LDGSTS.E.BYPASS.LTC128B.128 [R20+0x14c00], desc[UR36][R2.64+0x100], !P5 ;  /* 0x14c0010002148fae */ /* 0x0001e2000e901d64 */
[----:B------:R-:W-:Y:S02]  /*b500*/  ISETP.GE.AND P0, PT, R6, UR40, PT ;  /* 0x0000002806007c0c */ /* 0x000fe4000bf06270 */
[----:B------:R-:W-:-:S11]  /*b510*/  MOV R6, R14 ;  /* 0x0000000e00067202 */ /* 0x000fd60000000f00 */
[----:B0-----:R-:W-:Y:S05]  /*b520*/  WARPSYNC.COLLECTIVE R15, `(.L_x_113) ;  /* 0x000000000f087348 */ /* 0x001fea0003c00000 */
[----:B------:R1:W2:Y:S02]  /*b530*/  SHFL.IDX P6, R14, R13, R12, R11 ;  /* 0x0000000c0d0e7389 */ /* 0x0002a400000c000b */
[----:B012---:R-:W-:Y:S01]  /*b540*/  ENDCOLLECTIVE ;  /* 0x000000000000791b */ /* 0x007fe20003800000 */
.L_x_113:
[----:B------:R-:W-:Y:S02]  /*b550*/  IMAD.MOV.U32 R13, RZ, RZ, R5 ;  /* 0x000000ffff0d7224 */ /* 0x000fe400078e0005 */
[----:B------:R-:W-:Y:S01]  /*b560*/  IMAD.MOV.U32 R12, RZ, RZ, 0x3 ;  /* 0x00000003ff0c7424 */ /* 0x000fe200078e00ff */
[----:B------:R-:W-:-:S05]  /*b570*/  @!P0 LEA R14, P1, R37, R14, 0x1 ;  /* 0x0000000e250e8211 */ /* 0x000fca00078208ff */
[----:B------:R-:W-:-:S08]  /*b580*/  @!P0 IMAD.MOV.U32 R2, RZ, RZ, R14 ;  /* 0x000000ffff028224 */ /* 0x000fd000078e000e */
[----:B------:R-:W-:Y:S05]  /*b590*/  WARPSYNC.COLLECTIVE R15, `(.L_x_114) ;  /* 0x000000000f087348 */ /* 0x000fea0003c00000 */
[----:B------:R0:W1:Y:S02]  /*b5a0*/  SHFL.IDX P6, R14, R13, R12, R11 ;  /* 0x0000000c0d0e7389 */ /* 0x00006400000c000b */
[----:B01----:R-:W-:Y:S01]  /*b5b0*/  ENDCOLLECTIVE ;  /* 0x000000000000791b */ /* 0x003fe20003800000 */
.L_x_114:
        /* <DEDUP_REMOVED lines=15> */
.L_x_115:
[----:B------:R-:W-:Y:S02]  /*b6b0*/  IMAD.MOV.U32 R13, RZ, RZ, R5 ;  /* 0x000000ffff0d7224 */ /* 0x000fe400078e0005 */
[----:B------:R-:W-:Y:S01]  /*b6c0*/  IMAD.MOV.U32 R12, RZ, RZ, 0x4 ;  /* 0x00000004ff0c7424 */ /* 0x000fe200078e00ff */
[----:B------:R-:W-:-:S05]  /*b6d0*/  @!P0 LEA R14, P1, R37, R14, 0x1 ;  /* 0x0000000e250e8211 */ /* 0x000fca00078208ff */
[----:B------:R-:W-:-:S08]  /*b6e0*/  @!P0 IMAD.MOV.U32 R2, RZ, RZ, R14 ;  /* 0x000000ffff028224 */ /* 0x000fd000078e000e */
[----:B------:R-:W-:Y:S05]  /*b6f0*/  WARPSYNC.COLLECTIVE R15, `(.L_x_116) ;  /* 0x000000000f087348 */ /* 0x000fea0003c00000 */
[----:B------:R0:W1:Y:S02]  /*b700*/  SHFL.IDX P6, R14, R13, R12, R11 ;  /* 0x0000000c0d0e7389 */ /* 0x00006400000c000b */
[----:B01----:R-:W-:Y:S01]  /*b710*/  ENDCOLLECTIVE ;  /* 0x000000000000791b */ /* 0x003fe20003800000 */
.L_x_116:
        /* <DEDUP_REMOVED lines=15> */
.L_x_117:
[----:B------:R-:W-:Y:S02]  /*b810*/  IMAD.MOV.U32 R13, RZ, RZ, R5 ;  /* 0x000000ffff0d7224 */ /* 0x000fe400078e0005 */
[----:B------:R-:W-:Y:S01]  /*b820*/  IMAD.MOV.U32 R12, RZ, RZ, 0x5 ;  /* 0x00000005ff0c7424 */ /* 0x000fe200078e00ff */
[----:B------:R-:W-:-:S05]  /*b830*/  @!P0 LEA R14, P1, R37, R14, 0x1 ;  /* 0x0000000e250e8211 */ /* 0x000fca00078208ff */
[----:B------:R-:W-:-:S08]  /*b840*/  @!P0 IMAD.MOV.U32 R2, RZ, RZ, R14 ;  /* 0x000000ffff028224 */ /* 0x000fd000078e000e */
[----:B------:R-:W-:Y:S05]  /*b850*/  WARPSYNC.COLLECTIVE R15, `(.L_x_118) ;  /* 0x000000000f087348 */ /* 0x000fea0003c00000 */
[----:B------:R0:W1:Y:S02]  /*b860*/  SHFL.IDX P6, R14, R13, R12, R11 ;  /* 0x0000000c0d0e7389 */ /* 0x00006400000c000b */
[----:B01----:R-:W-:Y:S01]  /*b870*/  ENDCOLLECTIVE ;  /* 0x000000000000791b */ /* 0x003fe20003800000 */
.L_x_118:
        /* <DEDUP_REMOVED lines=15> */
.L_x_119:
[----:B------:R-:W-:Y:S02]  /*b970*/  IMAD.MOV.U32 R13, RZ, RZ, R5 ;  /* 0x000000ffff0d7224 */ /* 0x000fe400078e0005 */
[----:B------:R-:W-:Y:S01]  /*b980*/  IMAD.MOV.U32 R12, RZ, RZ, 0x6 ;  /* 0x00000006ff0c7424 */ /* 0x000fe200078e00ff */
[----:B------:R-:W-:-:S05]  /*b990*/  @!P0 LEA R14, P1, R37, R14, 0x1 ;  /* 0x0000000e250e8211 */ /* 0x000fca00078208ff */
[----:B------:R-:W-:-:S08]  /*b9a0*/  @!P0 IMAD.MOV.U32 R2, RZ, RZ, R14 ;  /* 0x000000ffff028224 */ /* 0x000fd000078e000e */
[----:B------:R-:W-:Y:S05]  /*b9b0*/  WARPSYNC.COLLECTIVE R15, `(.L_x_120) ;  /* 0x000000000f087348 */ /* 0x000fea0003c00000 */
[----:B------:R0:W1:Y:S02]  /*b9c0*/  SHFL.IDX P6, R14, R13, R12, R11 ;  /* 0x0000000c0d0e7389 */ /* 0x00006400000c000b */
[----:B01----:R-:W-:Y:S01]  /*b9d0*/  ENDCOLLECTIVE ;  /* 0x000000000000791b */ /* 0x003fe20003800000 */
.L_x_120:
        /* <DEDUP_REMOVED lines=15> */
.L_x_121:
[----:B------:R-:W-:Y:S02]  /*bad0*/  IMAD.MOV.U32 R13, RZ, RZ, R5 ;  /* 0x000000ffff0d7224 */ /* 0x000fe400078e0005 */
[----:B------:R-:W-:Y:S01]  /*bae0*/  IMAD.MOV.U32 R12, RZ, RZ, 0x7 ;  /* 0x00000007ff0c7424 */ /* 0x000fe200078e00ff */
[----:B------:R-:W-:-:S05]  /*baf0*/  @!P0 LEA R14, P1, R37, R14, 0x1 ;  /* 0x0000000e250e8211 */ /* 0x000fca00078208ff */
[----:B------:R-:W-:-:S08]  /*bb00*/  @!P0 IMAD.MOV.U32 R2, RZ, RZ, R14 ;  /* 0x000000ffff028224 */ /* 0x000fd000078e000e */
[----:B------:R-:W-:Y:S05]  /*bb10*/  WARPSYNC.COLLECTIVE R15, `(.L_x_122) ;  /* 0x000000000f087348 */ /* 0x000fea0003c00000 */
[----:B------:R0:W1:Y:S02]  /*bb20*/  SHFL.IDX P6, R14, R13, R12, R11 ;  /* 0x0000000c0d0e7389 */ /* 0x00006400000c000b */
[----:B01----:R-:W-:Y:S01]  /*bb30*/  ENDCOLLECTIVE ;  /* 0x000000000000791b */ /* 0x003fe20003800000 */
.L_x_122:
[----:B------:R-:W-:-:S05]  /*bb40*/  @!P0 IMAD.X R7, RZ, RZ, R6, P1 ;  /* 0x000000ffff078224 */ /* 0x000fca00008e0606 */
[----:B------:R-:W-:-:S05]  /*bb50*/  @!P0 MOV R3, R7 ;  /* 0x0000000700038202 */ /* 0x000fca0000000f00 */
[----:B------:R-:W-:Y:S01]  /*bb60*/  @!PT LDS RZ, [RZ] ;  /* 0x00000000fffff984 */ /* 0x000fe20000000800 */
[----:B------:R-:W-:Y:S01]  /*bb70*/  @!PT LDS RZ, [RZ] ;  /* 0x00000000fffff984 */ /* 0x000fe20000000800 */
[----:B------:R-:W-:Y:S01]  /*bb80*/  @!PT LDS RZ, [RZ] ;  /* 0x00000000fffff984 */ /* 0x000fe20000000800 */
[----:B------:R0:W-:Y:S01]  /*bb90*/  @!P0 LDGSTS.E.BYPASS.LTC128B.128 [R20+0xf400], desc[UR36][R2.64], !P3 ;  /* 0x0f40000002148fae */ /* 0x0001e2000d901d64 */
[----:B------:R-:W-:-:S03]  /*bba0*/  MOV R13, R0 ;  /* 0x00000000000d7202 */ /* 0x000fc60000000f00 */
[----:B------:R0:W-:Y:S04]  /*bbb0*/  @!P0 LDGSTS.E.BYPASS.LTC128B.128 [R20+0x13400], desc[UR36][R2.64+0x80], !P4 ;  /* 0x1340008002148fae */ /* 0x0001e8000e101d64 */
[----:B------:R0:W-:Y:S01]  /*bbc0*/  @!P0 LDGSTS.E.BYPASS.LTC128B.128 [R20+0x17400], desc[UR36][R2.64+0x100], !P5 ;  /* 0x1740010002148fae */ /* 0x0001e2000e901d64 */
[----:B------:R-:W-:-:S07]  /*bbd0*/  IMAD.MOV.U32 R6, RZ, RZ, R14 ;  /* 0x000000ffff067224 */ /* 0x000fce00078e000e */
[----:B0-----:R-:W-:Y:S05]  /*bbe0*/  WARPSYNC.COLLECTIVE R15, `(.L_x_123) ;  /* 0x000000000f087348 */ /* 0x001fea0003c00000 */
[----:B------:R1:W2:Y:S02]  /*bbf0*/  SHFL.IDX P6, R14, R13, R12, R11 ;  /* 0x0000000c0d0e7389 */ /* 0x0002a400000c000b */
[----:B012---:R-:W-:Y:S01]  /*bc00*/  ENDCOLLECTIVE ;  /* 0x000000000000791b */ /* 0x007fe20003800000 */
.L_x_123:
[----:B------:R-:W-:Y:S05]  /*bc10*/  BRA `(.L_x_124) ;  /* 0xffffffd000347947 */ /* 0x000fea000383ffff */
.L_x_54:
[----:B0-----:R-:W-:-:S04]  /*bc20*/  IMAD.U32 R3, RZ, RZ, UR39 ;  /* 0x00000027ff037e24 */ /* 0x001fc8000f8e00ff */
[----:B------:R0:W1:Y:S03]  /*bc30*/  SYNCS.PHASECHK.TRANS64.TRYWAIT P0, [R3+URZ+0x2a820], R0 ;  /* 0x02a82000030075a7 */ /* 0x000066000800017f */
[----:B-1----:R-:W-:Y:S05]  /*bc40*/  @!P0 NANOSLEEP.SYNCS 0x989680 ;  /* 0x009896800000895d */ /* 0x002fea0003900000 */
[----:B------:R-:W1:Y:S02]  /*bc50*/  @!P0 SYNCS.PHASECHK.TRANS64 P0, [R3+URZ+0x2a820], R0 ;  /* 0x02a82000030085a7 */ /* 0x000e64000800007f */
[----:B-1----:R-:W-:Y:S05]  /*bc60*/  @!P0 BRA `(.L_x_54) ;  /* 0xfffffffc00ec8947 */ /* 0x002fea000383ffff */
[----:B------:R-:W-:Y:S05]  /*bc70*/  BRA `(.L_x_125) ;  /* 0xffffffd000707947 */ /* 0x000fea000383ffff */
.L_x_58:
[----:B0-----:R0:W1:Y:S02]  /*bc80*/  SYNCS.PHASECHK.TRANS64.TRYWAIT P0, [R6+URZ+0x2a840], R3 ;  /* 0x02a84003060075a7 */ /* 0x001064000800017f */
[----:B-1----:R-:W-:Y:S05]  /*bc90*/  @!P0 NANOSLEEP.SYNCS 0x989680 ;  /* 0x009896800000895d */ /* 0x002fea0003900000 */
[----:B------:R-:W1:Y:S02]  /*bca0*/  @!P0 SYNCS.PHASECHK.TRANS64 P0, [R6+URZ+0x2a840], R3 ;  /* 0x02a84003060085a7 */ /* 0x000e64000800007f */
[----:B-1----:R-:W-:Y:S05]  /*bcb0*/  @!P0 BRA `(.L_x_58) ;  /* 0xfffffffc00f08947 */ /* 0x002fea000383ffff */
[----:B------:R-:W-:Y:S05]  /*bcc0*/  BRA `(.L_x_126) ;  /* 0xffffffd400207947 */ /* 0x000fea000383ffff */
.L_x_59:
[----:B------:R-:W-:Y:S01]  /*bcd0*/  BSSY B1, `(.L_x_127) ;  /* 0x0000008000017945 */ /* 0x000fe20003800000 */
[----:B------:R-:W-:Y:S01]  /*bce0*/  IMAD.MOV.U32 R13, RZ, RZ, R10 ;  /* 0x000000ffff0d7224 */ /* 0x000fe200078e000a */
[----:B------:R-:W-:Y:S01]  /*bcf0*/  MOV R11, 0x181f ;  /* 0x0000181f000b7802 */ /* 0x000fe20000000f00 */
[----:B------:R-:W-:Y:S02]  /*bd00*/  IMAD.MOV.U32 R12, RZ, RZ, RZ ;  /* 0x000000ffff0c7224 */ /* 0x000fe400078e00ff */
[----:B------:R-:W-:-:S07]  /*bd10*/  IMAD.MOV.U32 R15, RZ, RZ, -0x1 ;  /* 0xffffffffff0f7424 */ /* 0x000fce00078e00ff */
[----:B------:R-:W-:Y:S05]  /*bd20*/  WARPSYNC.COLLECTIVE R15, `(.L_x_128) ;  /* 0x000000000f087348 */ /* 0x000fea0003c00000 */
[----:B------:R0:W1:Y:S02]  /*bd30*/  SHFL.IDX P6, R14, R13, R12, R11 ;  /* 0x0000000c0d0e7389 */ /* 0x00006400000c000b */
[----:B01----:R-:W-:Y:S01]  /*bd40*/  ENDCOLLECTIVE ;  /* 0x000000000000791b */ /* 0x003fe20003800000 */
.L_x_128:
[----:B------:R-:W-:Y:S05]  /*bd50*/  BSYNC B1 ;  /* 0x0000000000017941 */ /* 0x000fea0003800000 */
.L_x_127:
[----:B------:R-:W-:Y:S01]  /*bd60*/  IMAD.MOV.U32 R13, RZ, RZ, R8 ;  /* 0x000000ffff0d7224 */ /* 0x000fe200078e0008 */
[----:B------:R-:W-:Y:S01]  /*bd70*/  MOV R12, RZ ;  /* 0x000000ff000c7202 */ /* 0x000fe20000000f00 */
[----:B------:R-:W-:Y:S01]  /*bd80*/  IMAD.MOV.U32 R11, RZ, RZ, 0x181f ;  /* 0x0000181fff0b7424 */ /* 0x000fe200078e00ff */
[----:B------:R-:W-:Y:S01]  /*bd90*/  LEA R9, R9, UR39, 0x1 ;  /* 0x0000002709097c11 */ /* 0x000fe2000f8e08ff */
[----:B------:R-:W-:Y:S02]  /*bda0*/  IMAD.MOV.U32 R15, RZ, RZ, -0x1 ;  /* 0xffffffffff0f7424 */ /* 0x000fe400078e00ff */
[----:B------:R-:W-:Y:S02]  /*bdb0*/  IMAD.MOV.U32 R3, RZ, RZ, R14 ;  /* 0x000000ffff037224 */ /* 0x000fe400078e000e */
[----:B------:R-:W-:-:S07]  /*bdc0*/  IMAD.SHL.U32 R5, R37, 0x2, RZ ;  /* 0x0000000225057824 */ /* 0x000fce00078e00ff */
[----:B------:R-:W-:Y:S05]  /*bdd0*/  WARPSYNC.COLLECTIVE R15, `(.L_x_129) ;  /* 0x000000000f087348 */ /* 0x000fea0003c00000 */
[----:B------:R0:W1:Y:S02]  /*bde0*/  SHFL.IDX P6, R14, R13, R12, R11 ;  /* 0x0000000c0d0e7389 */ /* 0x00006400000c000b */
[----:B01----:R-:W-:Y:S01]  /*bdf0*/  ENDCOLLECTIVE ;  /* 0x000000000000791b */ /* 0x003fe20003800000 */
.L_x_129:
[----:B------:R-:W-:Y:S02]  /*be00*/  IMAD.MOV.U32 R13, RZ, RZ, R10 ;  /* 0x000000ffff0d7224 */ /* 0x000fe400078e000a */
[----:B------:R-:W-:Y:S01]  /*be10*/  IMAD.MOV.U32 R12, RZ, RZ, 0x1 ;  /* 0x00000001ff0c7424 */ /* 0x000fe200078e00ff */
[----:B------:R-:W-:-:S13]  /*be20*/  IADD3 R2, P0, R14, R5, RZ ;  /* 0x000000050e027210 */ /* 0x000fda0007f1e0ff */
[----:B------:R-:W-:Y:S05]  /*be30*/  WARPSYNC.COLLECTIVE R15, `(.L_x_130) ;  /* 0x000000000f087348 */ /* 0x000fea0003c00000 */
[----:B------:R0:W1:Y:S02]  /*be40*/  SHFL.IDX P6, R14, R13, R12, R11 ;  /* 0x0000000c0d0e7389 */ /* 0x00006400000c000b */
[----:B01----:R-:W-:Y:S01]  /*be50*/  ENDCOLLECTIVE ;  /* 0x000000000000791b */ /* 0x003fe20003800000 */
.L_x_130:
[----:B------:R-:W-:-:S05]  /*be60*/  IADD3.X R3, RZ, R3, RZ, P0, !PT ;  /* 0x00000003ff037210 */ /* 0x000fca00007fe4ff */
[----:B------:R-:W-:Y:S01]  /*be70*/  @!PT LDS RZ, [RZ] ;  /* 0x00000000fffff984 */ /* 0x000fe20000000800 */
[----:B------:R-:W-:Y:S01]  /*be80*/  @!PT LDS RZ, [RZ] ;  /* 0x00000000fffff984 */ /* 0x000fe20000000800 */
[----:B------:R-:W-:Y:S01]  /*be90*/  @!PT LDS RZ, [RZ] ;  /* 0x00000000fffff984 */ /* 0x000fe20000000800 */
[----:B------:R-:W-:Y:S04]  /*bea0*/  LDGSTS.E.BYPASS.LTC128B.128 [R9+0x18400], desc[UR36][R2.64], !P3 ;  /* 0x1840000002097fae */ /* 0x000fe8000d901d64 */
[----:B------:R-:W-:Y:S01]  /*beb0*/  LDGSTS.E.BYPASS.LTC128B.128 [R9+0x1b400], desc[UR36][R2.64+0x80], !P2 ;  /* 0x1b40008002097fae */ /* 0x000fe2000d101d64 */
[----:B------:R-:W-:-:S03]  /*bec0*/  MOV R13, R8 ;  /* 0x00000008000d7202 */ /* 0x000fc60000000f00 */
[----:B------:R0:W-:Y:S02]  /*bed0*/  LDGSTS.E.BYPASS.LTC128B.128 [R9+0x1e400], desc[UR36][R2.64+0x100], !P1 ;  /* 0x1e40010002097fae */ /* 0x0001e4000c901d64 */
[----:B0-----:R-:W-:-:S07]  /*bee0*/  IMAD.MOV.U32 R3, RZ, RZ, R14 ;  /* 0x000000ffff037224 */ /* 0x001fce00078e000e */
[----:B------:R-:W-:Y:S05]  /*bef0*/  WARPSYNC.COLLECTIVE R15, `(.L_x_131) ;  /* 0x000000000f087348 */ /* 0x000fea0003c00000 */
[----:B------:R0:W1:Y:S02]  /*bf00*/  SHFL.IDX P6, R14, R13, R12, R11 ;  /* 0x0000000c0d0e7389 */ /* 0x00006400000c000b */
[----:B01----:R-:W-:Y:S01]  /*bf10*/  ENDCOLLECTIVE ;  /* 0x000000000000791b */ /* 0x003fe20003800000 */
.L_x_131:
[----:B------:R-:W-:Y:S02]  /*bf20*/  IMAD.MOV.U32 R13, RZ, RZ, R10 ;  /* 0x000000ffff0d7224 */ /* 0x000fe400078e000a */
[----:B------:R-:W-:Y:S01]  /*bf30*/  IMAD.MOV.U32 R12, RZ, RZ, 0x2 ;  /* 0x00000002ff0c7424 */ /* 0x000fe200078e00ff */
[----:B------:R-:W-:-:S13]  /*bf40*/  IADD3 R2, P0, R14, R5, RZ ;  /* 0x000000050e027210 */ /* 0x000fda0007f1e0ff */
[----:B------:R-:W-:Y:S05]  /*bf50*/  WARPSYNC.COLLECTIVE R15, `(.L_x_132) ;  /* 0x000000000f087348 */ /* 0x000fea0003c00000 */
[----:B------:R0:W1:Y:S02]  /*bf60*/  SHFL.IDX P6, R14, R13, R12, R11 ;  /* 0x0000000c0d0e7389 */ /* 0x00006400000c000b */
[----:B01----:R-:W-:Y:S01]  /*bf70*/  ENDCOLLECTIVE ;  /* 0x000000000000791b */ /* 0x003fe20003800000 */
.L_x_132:
[----:B------:R-:W-:-:S05]  /*bf80*/  IMAD.X R3, RZ, RZ, R3, P0 ;  /* 0x000000ffff037224 */ /* 0x000fca00000e0603 */
[----:B------:R-:W-:Y:S01]  /*bf90*/  @!PT LDS RZ, [RZ] ;  /* 0x00000000fffff984 */ /* 0x000fe20000000800 */
[----:B------:R-:W-:Y:S01]  /*bfa0*/  @!PT LDS RZ, [RZ] ;  /* 0x00000000fffff984 */ /* 0x000fe20000000800 */
[----:B------:R-:W-:Y:S01]  /*bfb0*/  @!PT LDS RZ, [RZ] ;  /* 0x00000000fffff984 */ /* 0x000fe20000000800 */
[----:B------:R0:W-:Y:S04]  /*bfc0*/  LDGSTS.E.BYPASS.LTC128B.128 [R9+0x18c00], desc[UR36][R2.64], !P3 ;  /* 0x18c0000002097fae */ /* 0x0001e8000d901d64 */
[----:B------:R0:W-:Y:S01]  /*bfd0*/  LDGSTS.E.BYPASS.LTC128B.128 [R9+0x1bc00], desc[UR36][R2.64+0x80], !P2 ;  /* 0x1bc0008002097fae */ /* 0x0001e2000d101d64 */
[----:B------:R-:W-:-:S03]  /*bfe0*/  IMAD.MOV.U32 R13, RZ, RZ, R8 ;  /* 0x000000ffff0d7224 */ /* 0x000fc600078e0008 */
[----:B------:R0:W-:Y:S01]  /*bff0*/  LDGSTS.E.BYPASS.LTC128B.128 [R9+0x1ec00], desc[UR36][R2.64+0x100], !P1 ;  /* 0x1ec0010002097fae */ /* 0x0001e2000c901d64 */
[----:B------:R-:W-:-:S07]  /*c000*/  MOV R35, R14 ;  /* 0x0000000e00237202 */ /* 0x000fce0000000f00 */
[----:B0-----:R-:W-:Y:S05]  /*c010*/  WARPSYNC.COLLECTIVE R15, `(.L_x_133) ;  /* 0x000000000f087348 */ /* 0x001fea0003c00000 */
[----:B------:R1:W2:Y:S02]  /*c020*/  SHFL.IDX P6, R14, R13, R12, R11 ;  /* 0x0000000c0d0e7389 */ /* 0x0002a400000c000b */
[----:B012---:R-:W-:Y:S01]  /*c030*/  ENDCOLLECTIVE ;  /* 0x000000000000791b */ /* 0x007fe20003800000 */
.L_x_133:
[----:B------:R-:W-:Y:S01]  /*c040*/  IMAD.MOV.U32 R13, RZ, RZ, R10 ;  /* 0x000000ffff0d7224 */ /* 0x000fe200078e000a */
[----:B------:R-:W-:Y:S02]  /*c050*/  MOV R12, 0x3 ;  /* 0x00000003000c7802 */ /* 0x000fe40000000f00 */
[----:B------:R-:W-:-:S13]  /*c060*/  IADD3 R2, P0, R14, R5, RZ ;  /* 0x000000050e027210 */ /* 0x000fda0007f1e0ff */
[----:B------:R-:W-:Y:S05]  /*c070*/  WARPSYNC.COLLECTIVE R15, `(.L_x_134) ;  /* 0x000000000f087348 */ /* 0x000fea0003c00000 */
[----:B------:R0:W1:Y:S02]  /*c080*/  SHFL.IDX P6, R14, R13, R12, R11 ;  /* 0x0000000c0d0e7389 */ /* 0x00006400000c000b */
[----:B01----:R-:W-:Y:S01]  /*c090*/  ENDCOLLECTIVE ;  /* 0x000000000000791b */ /* 0x003fe20003800000 */
.L_x_134:
        /* <DEDUP_REMOVED lines=8> */
[----:B------:R-:W-:-:S07]  /*c120*/  IMAD.MOV.U32 R35, RZ, RZ, R14 ;  /* 0x000000ffff237224 */ /* 0x000fce00078e000e */
[----:B0-----:R-:W-:Y:S05]  /*c130*/  WARPSYNC.COLLECTIVE R15, `(.L_x_135) ;  /* 0x000000000f087348 */ /* 0x001fea0003c00000 */
[----:B------:R1:W2:Y:S02]  /*c140*/  SHFL.IDX P6, R14, R13, R12, R11 ;  /* 0x0000000c0d0e7389 */ /* 0x0002a400000c000b */
[----:B012---:R-:W-:Y:S01]  /*c150*/  ENDCOLLECTIVE ;  /* 0x000000000000791b */ /* 0x007fe20003800000 */
.L_x_135:
[----:B------:R-:W-:Y:S01]  /*c160*/  MOV R13, R10 ;  /* 0x0000000a000d7202 */ /* 0x000fe20000000f00 */
[----:B------:R-:W-:Y:S01]  /*c170*/  IMAD.MOV.U32 R12, RZ, RZ, 0x4 ;  /* 0x00000004ff0c7424 */ /* 0x000fe200078e00ff */
[----:B------:R-:W-:-:S13]  /*c180*/  IADD3 R2, P0, R14, R5, RZ ;  /* 0x000000050e027210 */ /* 0x000fda0007f1e0ff */
[----:B------:R-:W-:Y:S05]  /*c190*/  WARPSYNC.COLLECTIVE R15, `(.L_x_136) ;  /* 0x000000000f087348 */ /* 0x000fea0003c00000 */
[----:B------:R0:W1:Y:S02]  /*c1a0*/  SHFL.IDX P6, R14, R13, R12, R11 ;  /* 0x0000000c0d0e7389 */ /* 0x00006400000c000b */
[----:B01----:R-:W-:Y:S01]  /*c1b0*/  ENDCOLLECTIVE ;  /* 0x000000000000791b */ /* 0x003fe20003800000 */
.L_x_136:
        /* <DEDUP_REMOVED lines=12> */
.L_x_137:
[----:B------:R-:W-:Y:S02]  /*c280*/  IMAD.MOV.U32 R13, RZ, RZ, R10 ;  /* 0x000000ffff0d7224 */ /* 0x000fe400078e000a */
[----:B------:R-:W-:Y:S01]  /*c290*/  IMAD.MOV.U32 R12, RZ, RZ, 0x5 ;  /* 0x00000005ff0c7424 */ /* 0x000fe200078e00ff */
[----:B------:R-:W-:-:S13]  /*c2a0*/  IADD3 R2, P0, R14, R5, RZ ;  /* 0x000000050e027210 */ /* 0x000fda0007f1e0ff */
[----:B------:R-:W-:Y:S05]  /*c2b0*/  WARPSYNC.COLLECTIVE R15, `(.L_x_138) ;  /* 0x000000000f087348 */ /* 0x000fea0003c00000 */
[----:B------:R0:W1:Y:S02]  /*c2c0*/  SHFL.IDX P6, R14, R13, R12, R11 ;  /* 0x0000000c0d0e7389 */ /* 0x00006400000c000b */
[----:B01----:R-:W-:Y:S01]  /*c2d0*/  ENDCOLLECTIVE ;  /* 0x000000000000791b */ /* 0x003fe20003800000 */
.L_x_138:
[----:B------:R-:W-:-:S05]  /*c2e0*/  IADD3.X R3, RZ, R35, RZ, P0, !PT ;  /* 0x00000023ff037210 */ /* 0x000fca00007fe4ff */
[----:B------:R-:W-:Y:S01]  /*c2f0*/  @!PT LDS RZ, [RZ] ;  /* 0x00000000fffff984 */ /* 0x000fe20000000800 */
[----:B------:R-:W-:Y:S01]  /*c300*/  @!PT LDS RZ, [RZ] ;  /* 0x00000000fffff984 */ /* 0x000fe20000000800 */
[----:B------:R-:W-:Y:S01]  /*c310*/  @!PT LDS RZ, [RZ] ;  /* 0x00000000fffff984 */ /* 0x000fe20000000800 */
[----:B------:R0:W-:Y:S04]  /*c320*/  LDGSTS.E.BYPASS.LTC128B.128 [R9+0x1a400], desc[UR36][R2.64], !P3 ;  /* 0x1a40000002097fae */ /* 0x0001e8000d901d64 */
[----:B------:R0:W-:Y:S01]  /*c330*/  LDGSTS.E.BYPASS.LTC128B.128 [R9+0x1d400], desc[UR36][R2.64+0x80], !P2 ;  /* 0x1d40008002097fae */ /* 0x0001e2000d101d64 */
[----:B------:R-:W-:-:S03]  /*c340*/  MOV R13, R8 ;  /* 0x00000008000d7202 */ /* 0x000fc60000000f00 */
[----:B------:R0:W-:Y:S01]  /*c350*/  LDGSTS.E.BYPASS.LTC128B.128 [R9+0x20400], desc[UR36][R2.64+0x100], !P1 ;  /* 0x2040010002097fae */ /* 0x0001e2000c901d64 */
[----:B------:R-:W-:-:S07]  /*c360*/  IMAD.MOV.U32 R35, RZ, RZ, R14 ;  /* 0x000000ffff237224 */ /* 0x000fce00078e000e */
[----:B0-----:R-:W-:Y:S05]  /*c370*/  WARPSYNC.COLLECTIVE R15, `(.L_x_139) ;  /* 0x000000000f087348 */ /* 0x001fea0003c00000 */
[----:B------:R1:W2:Y:S02]  /*c380*/  SHFL.IDX P6, R14, R13, R12, R11 ;  /* 0x0000000c0d0e7389 */ /* 0x0002a400000c000b */
[----:B012---:R-:W-:Y:S01]  /*c390*/  ENDCOLLECTIVE ;  /* 0x000000000000791b */ /* 0x007fe20003800000 */
.L_x_139:
[----:B------:R-:W-:Y:S05]  /*c3a0*/  BRA `(.L_x_140) ;  /* 0xffffffd000707947 */ /* 0x000fea000383ffff */
.L_x_64:
[----:B0-----:R0:W1:Y:S02]  /*c3b0*/  SYNCS.PHASECHK.TRANS64.TRYWAIT P0, [R6+URZ+0x2a860], R9 ;  /* 0x02a86009060075a7 */ /* 0x001064000800017f */
[----:B-1----:R-:W-:Y:S05]  /*c3c0*/  @!P0 NANOSLEEP.SYNCS 0x989680 ;  /* 0x009896800000895d */ /* 0x002fea0003900000 */
[----:B------:R-:W1:Y:S02]  /*c3d0*/  @!P0 SYNCS.PHASECHK.TRANS64 P0, [R6+URZ+0x2a860], R9 ;  /* 0x02a86009060085a7 */ /* 0x000e64000800007f */
[----:B-1----:R-:W-:Y:S05]  /*c3e0*/  @!P0 BRA `(.L_x_64) ;  /* 0xfffffffc00f08947 */ /* 0x002fea000383ffff */
[----:B------:R-:W-:Y:S05]  /*c3f0*/  BRA `(.L_x_141) ;  /* 0xffffffd000d47947 */ /* 0x000fea000383ffff */
.L_x_65:
[----:B------:R-:W-:Y:S01]  /*c400*/  BSSY B1, `(.L_x_142) ;  /* 0x0000008000017945 */ /* 0x000fe20003800000 */
[----:B------:R-:W-:Y:S01]  /*c410*/  IMAD.MOV.U32 R13, RZ, RZ, R18 ;  /* 0x000000ffff0d7224 */ /* 0x000fe200078e0012 */
[----:B------:R-:W-:Y:S01]  /*c420*/  MOV R15, 0xffffffff ;  /* 0xffffffff000f7802 */ /* 0x000fe20000000f00 */
[----:B------:R-:W-:Y:S02]  /*c430*/  IMAD.MOV.U32 R12, RZ, RZ, RZ ;  /* 0x000000ffff0c7224 */ /* 0x000fe400078e00ff */
[----:B------:R-:W-:-:S07]  /*c440*/  IMAD.MOV.U32 R11, RZ, RZ, 0x181f ;  /* 0x0000181fff0b7424 */ /* 0x000fce00078e00ff */
[----:B0-----:R-:W-:Y:S05]  /*c450*/  WARPSYNC.COLLECTIVE R15, `(.L_x_143) ;  /* 0x000000000f087348 */ /* 0x001fea0003c00000 */
[----:B------:R1:W2:Y:S02]  /*c460*/  SHFL.IDX P6, R14, R13, R12, R11 ;  /* 0x0000000c0d0e7389 */ /* 0x0002a400000c000b */
[----:B012---:R-:W-:Y:S01]  /*c470*/  ENDCOLLECTIVE ;  /* 0x000000000000791b */ /* 0x007fe20003800000 */
.L_x_143:
[----:B------:R-:W-:Y:S05]  /*c480*/  BSYNC B1 ;  /* 0x0000000000017941 */ /* 0x000fea0003800000 */
.L_x_142:
[----:B------:R-:W-:Y:S01]  /*c490*/  IMAD.MOV.U32 R13, RZ, RZ, R17 ;  /* 0x000000ffff0d7224 */ /* 0x000fe200078e0011 */
[----:B------:R-:W-:Y:S01]  /*c4a0*/  MOV R11, 0x181f ;  /* 0x0000181f000b7802 */ /* 0x000fe20000000f00 */
[----:B------:R-:W-:Y:S01]  /*c4b0*/  IMAD.MOV.U32 R12, RZ, RZ, RZ ;  /* 0x000000ffff0c7224 */ /* 0x000fe200078e00ff */
[----:B------:R-:W-:Y:S01]  /*c4c0*/  LEA R7, R7, UR39, 0x1 ;  /* 0x0000002707077c11 */ /* 0x000fe2000f8e08ff */
[----:B------:R-:W-:Y:S02]  /*c4d0*/  IMAD.MOV.U32 R15, RZ, RZ, -0x1 ;  /* 0xffffffffff0f7424 */ /* 0x000fe400078e00ff */
[----:B------:R-:W-:-:S07]  /*c4e0*/  IMAD.MOV.U32 R3, RZ, RZ, R14 ;  /* 0x000000ffff037224 */ /* 0x000fce00078e000e */
[----:B------:R-:W-:Y:S05]  /*c4f0*/  WARPSYNC.COLLECTIVE R15, `(.L_x_144) ;  /* 0x000000000f087348 */ /* 0x000fea0003c00000 */
[----:B------:R0:W1:Y:S02]  /*c500*/  SHFL.IDX P6, R14, R13, R12, R11 ;  /* 0x0000000c0d0e7389 */ /* 0x00006400000c000b */
[----:B01----:R-:W-:Y:S01]  /*c510*/  ENDCOLLECTIVE ;  /* 0x000000000000791b */ /* 0x003fe20003800000 */
.L_x_144:
[----:B------:R-:W-:Y:S01]  /*c520*/  IMAD.MOV.U32 R13, RZ, RZ, R18 ;  /* 0x000000ffff0d7224 */ /* 0x000fe200078e0012 */
[----:B------:R-:W-:Y:S02]  /*c530*/  MOV R12, 0x1 ;  /* 0x00000001000c7802 */ /* 0x000fe40000000f00 */
[----:B------:R-:W-:-:S13]  /*c540*/  IADD3 R2, P0, R14, R5, RZ ;  /* 0x000000050e027210 */ /* 0x000fda0007f1e0ff */
[----:B------:R-:W-:Y:S05]  /*c550*/  WARPSYNC.COLLECTIVE R15, `(.L_x_145) ;  /* 0x000000000f087348 */ /* 0x000fea0003c00000 */
[----:B------:R0:W1:Y:S02]  /*c560*/  SHFL.IDX P6, R14, R13, R12, R11 ;  /* 0x0000000c0d0e7389 */ /* 0x00006400000c000b */
[----:B01----:R-:W-:Y:S01]  /*c570*/  ENDCOLLECTIVE ;  /* 0x000000000000791b */ /* 0x003fe20003800000 */
.L_x_145:
[----:B------:R-:W-:Y:S01]  /*c580*/  IMAD.X R3, RZ, RZ, R3, P0 ;  /* 0x000000ffff037224 */ /* 0x000fe200000e0603 */
[----:B------:R-:W-:Y:S01]  /*c590*/  ISETP.LT.OR P0, PT, R8, 0x1, P2 ;  /* 0x000000010800780c */ /* 0x000fe20001701670 */
[----:B------:R-:W-:-:S12]  /*c5a0*/  IMAD.MOV.U32 R13, RZ, RZ, R17 ;  /* 0x000000ffff0d7224 */ /* 0x000fd800078e0011 */
[----:B------:R-:W-:Y:S01]  /*c5b0*/  @!PT LDS RZ, [RZ] ;  /* 0x00000000fffff984 */ /* 0x000fe20000000800 */
[----:B------:R-:W-:Y:S01]  /*c5c0*/  @!PT LDS RZ, [RZ] ;  /* 0x00000000fffff984 */ /* 0x000fe20000000800 */
[----:B------:R-:W-:Y:S01]  /*c5d0*/  @!PT LDS RZ, [RZ] ;  /* 0x00000000fffff984 */ /* 0x000fe20000000800 */
[----:B------:R-:W-:Y:S01]  /*c5e0*/  LDGSTS.E.BYPASS.LTC128B.128 [R7+0x400], desc[UR36][R2.64], !P0 ;  /* 0x0040000002077fae */ /* 0x000fe2000c101d64 */
[----:B------:R-:W-:-:S13]  /*c5f0*/  ISETP.LT.OR P0, PT, R8, 0x1, P1 ;  /* 0x000000010800780c */ /* 0x000fda0000f01670 */
[----:B------:R0:W-:Y:S02]  /*c600*/  LDGSTS.E.BYPASS.LTC128B.128 [R7+0x3400], desc[UR36][R2.64+0x80], !P0 ;  /* 0x0340008002077fae */ /* 0x0001e4000c101d64 */
[----:B0-----:R-:W-:-:S07]  /*c610*/  IMAD.MOV.U32 R3, RZ, RZ, R14 ;  /* 0x000000ffff037224 */ /* 0x001fce00078e000e */
[----:B------:R-:W-:Y:S05]  /*c620*/  WARPSYNC.COLLECTIVE R15, `(.L_x_146) ;  /* 0x000000000f087348 */ /* 0x000fea0003c00000 */
[----:B------:R0:W1:Y:S02]  /*c630*/  SHFL.IDX P6, R14, R13, R12, R11 ;  /* 0x0000000c0d0e7389 */ /* 0x00006400000c000b */
[----:B01----:R-:W-:Y:S01]  /*c640*/  ENDCOLLECTIVE ;  /* 0x000000000000791b */ /* 0x003fe20003800000 */
.L_x_146:
[----:B------:R-:W-:Y:S01]  /*c650*/  MOV R13, R18 ;  /* 0x00000012000d7202 */ /* 0x000fe20000000f00 */
[----:B------:R-:W-:Y:S01]  /*c660*/  IMAD.MOV.U32 R12, RZ, RZ, 0x2 ;  /* 0x00000002ff0c7424 */ /* 0x000fe200078e00ff */
[----:B------:R-:W-:-:S13]  /*c670*/  IADD3 R2, P0, R14, R5, RZ ;  /* 0x000000050e027210 */ /* 0x000fda0007f1e0ff */
[----:B------:R-:W-:Y:S05]  /*c680*/  WARPSYNC.COLLECTIVE R15, `(.L_x_147) ;  /* 0x000000000f087348 */ /* 0x000fea0003c00000 */
[----:B------:R0:W1:Y:S02]  /*c690*/  SHFL.IDX P6, R14, R13, R12, R11 ;  /* 0x0000000c0d0e7389 */ /* 0x00006400000c000b */
[----:B01----:R-:W-:Y:S01]  /*c6a0*/  ENDCOLLECTIVE ;  /* 0x000000000000791b */ /* 0x003fe20003800000 */
.L_x_147:
        /* <DEDUP_REMOVED lines=13> */
.L_x_148:
[----:B------:R-:W-:Y:S02]  /*c780*/  IMAD.MOV.U32 R13, RZ, RZ, R18 ;  /* 0x000000ffff0d7224 */ /* 0x000fe400078e0012 */
[----:B------:R-:W-:Y:S01]  /*c790*/  IMAD.MOV.U32 R12, RZ, RZ, 0x3 ;  /* 0x00000003ff0c7424 */ /* 0x000fe200078e00ff */
[----:B------:R-:W-:-:S13]  /*c7a0*/  IADD3 R2, P0, R14, R5, RZ ;  /* 0x000000050e027210 */ /* 0x000fda0007f1e0ff */
[----:B------:R-:W-:Y:S05]  /*c7b0*/  WARPSYNC.COLLECTIVE R15, `(.L_x_149) ;  /* 0x000000000f087348 */ /* 0x000fea0003c00000 */
[----:B------:R0:W1:Y:S02]  /*c7c0*/  SHFL.IDX P6, R14, R13, R12, R11 ;  /* 0x0000000c0d0e7389 */ /* 0x00006400000c000b */
[----:B01----:R-:W-:Y:S01]  /*c7d0*/  ENDCOLLECTIVE ;  /* 0x000000000000791b */ /* 0x003fe20003800000 */
.L_x_149:
[----:B------:R-:W-:Y:S02]  /*c7e0*/  IADD3.X R3, RZ, R3, RZ, P0, !PT ;  /* 0x00000003ff037210 */ /* 0x000fe400007fe4ff */
[----:B------:R-:W-:Y:S02]  /*c7f0*/  ISETP.LT.OR P0, PT, R8, 0x21, P2 ;  /* 0x000000210800780c */ /* 0x000fe40001701670 */
[----:B------:R-:W-:-:S11]  /*c800*/  MOV R13, R17 ;  /* 0x00000011000d7202 */ /* 0x000fd60000000f00 */
        /* <DEDUP_REMOVED lines=10> */
.L_x_150:
[----:B------:R-:W-:Y:S02]  /*c8b0*/  IMAD.MOV.U32 R13, RZ, RZ, R18 ;  /* 0x000000ffff0d7224 */ /* 0x000fe400078e0012 */
[----:B------:R-:W-:Y:S01]  /*c8c0*/  IMAD.MOV.U32 R12, RZ, RZ, 0x4 ;  /* 0x00000004ff0c7424 */ /* 0x000fe200078e00ff */
[----:B------:R-:W-:-:S13]  /*c8d0*/  IADD3 R2, P0, R14, R5, RZ ;  /* 0x000000050e027210 */ /* 0x000fda0007f1e0ff */
[----:B------:R-:W-:Y:S05]  /*c8e0*/  WARPSYNC.COLLECTIVE R15, `(.L_x_151) ;  /* 0x000000000f087348 */ /* 0x000fea0003c00000 */
[----:B------:R0:W1:Y:S02]  /*c8f0*/  SHFL.IDX P6, R14, R13, R12, R11 ;  /* 0x0000000c0d0e7389 */ /* 0x00006400000c000b */
[----:B01----:R-:W-:Y:S01]  /*c900*/  ENDCOLLECTIVE ;  /* 0x000000000000791b */ /* 0x003fe20003800000 */
.L_x_151:
        /* <DEDUP_REMOVED lines=9> */
[----:B0-----:R-:W-:-:S07]  /*c9a0*/  MOV R3, R14 ;  /* 0x0000000e00037202 */ /* 0x001fce0000000f00 */
[----:B------:R-:W-:Y:S05]  /*c9b0*/  WARPSYNC.COLLECTIVE R15, `(.L_x_152) ;  /* 0x000000000f087348 */ /* 0x000fea0003c00000 */
[----:B------:R0:W1:Y:S02]  /*c9c0*/  SHFL.IDX P6, R14, R13, R12, R11 ;  /* 0x0000000c0d0e7389 */ /* 0x00006400000c000b */
[----:B01----:R-:W-:Y:S01]  /*c9d0*/  ENDCOLLECTIVE ;  /* 0x000000000000791b */ /* 0x003fe20003800000 */
.L_x_152:
[----:B------:R-:W-:Y:S01]  /*c9e0*/  IMAD.MOV.U32 R13, RZ, RZ, R18 ;  /* 0x000000ffff0d7224 */ /* 0x000fe200078e0012 */
[----:B------:R-:W-:Y:S02]  /*c9f0*/  MOV R12, 0x5 ;  /* 0x00000005000c7802 */ /* 0x000fe40000000f00 */
[----:B------:R-:W-:-:S13]  /*ca00*/  IADD3 R2, P0, R14, R5, RZ ;  /* 0x000000050e027210 */ /* 0x000fda0007f1e0ff */
[----:B------:R-:W-:Y:S05]  /*ca10*/  WARPSYNC.COLLECTIVE R15, `(.L_x_153) ;  /* 0x000000000f087348 */ /* 0x000fea0003c00000 */
[----:B------:R0:W1:Y:S02]  /*ca20*/  SHFL.IDX P6, R14, R13, R12, R11 ;  /* 0x0000000c0d0e7389 */ /* 0x00006400000c000b */
[----:B01----:R-:W-:Y:S01]  /*ca30*/  ENDCOLLECTIVE ;  /* 0x000000000000791b */ /* 0x003fe20003800000 */
.L_x_153:
[----:B------:R-:W-:Y:S01]  /*ca40*/  IMAD.X R3, RZ, RZ, R3, P0 ;  /* 0x000000ffff037224 */ /* 0x000fe200000e0603 */
[----:B------:R-:W-:Y:S01]  /*ca50*/  ISETP.LT.OR P0, PT, R8, 0x41, P2 ;  /* 0x000000410800780c */ /* 0x000fe20001701670 */
[----:B------:R-:W-:-:S12]  /*ca60*/  IMAD.MOV.U32 R13, RZ, RZ, R17 ;  /* 0x000000ffff0d7224 */ /* 0x000fd800078e0011 */
[----:B------:R-:W-:Y:S01]  /*ca70*/  @!PT LDS RZ, [RZ] ;  /* 0x00000000fffff984 */ /* 0x000fe20000000800 */
[----:B------:R-:W-:Y:S01]  /*ca80*/  @!PT LDS RZ, [RZ] ;  /* 0x00000000fffff984 */ /* 0x000fe20000000800 */
[----:B------:R-:W-:Y:S01]  /*ca90*/  @!PT LDS RZ, [RZ] ;  /* 0x00000000fffff984 */ /* 0x000fe20000000800 */
[----:B------:R0:W-:Y:S01]  /*caa0*/  LDGSTS.E.BYPASS.LTC128B.128 [R7+0x2400], desc[UR36][R2.64], !P0 ;  /* 0x0240000002077fae */ /* 0x0001e2000c101d64 */
[----:B------:R-:W-:Y:S01]  /*cab0*/  ISETP.LT.OR P0, PT, R8, 0x41, P1 ;  /* 0x000000410800780c */ /* 0x000fe20000f01670 */
[----:B------:R-:W-:-:S12]  /*cac0*/  IMAD.MOV.U32 R18, RZ, RZ, R14 ;  /* 0x000000ffff127224 */ /* 0x000fd800078e000e */
[----:B0-----:R-:W-:Y:S05]  /*cad0*/  WARPSYNC.COLLECTIVE R15, `(.L_x_154) ;  /* 0x000000000f087348 */ /* 0x001fea0003c00000 */
[----:B------:R1:W2:Y:S02]  /*cae0*/  SHFL.IDX P6, R14, R13, R12, R11 ;  /* 0x0000000c0d0e7389 */ /* 0x0002a400000c000b */
[----:B012---:R-:W-:Y:S01]  /*caf0*/  ENDCOLLECTIVE ;  /* 0x000000000000791b */ /* 0x007fe20003800000 */
.L_x_154:
[----:B------:R-:W-:Y:S01]  /*cb00*/  @!PT LDS RZ, [RZ] ;  /* 0x00000000fffff984 */ /* 0x000fe20000000800 */
[----:B------:R-:W-:Y:S01]  /*cb10*/  @!PT LDS RZ, [RZ] ;  /* 0x00000000fffff984 */ /* 0x000fe20000000800 */
[----:B------:R-:W-:Y:S01]  /*cb20*/  @!PT LDS RZ, [RZ] ;  /* 0x00000000fffff984 */ /* 0x000fe20000000800 */
[----:B------:R0:W-:Y:S01]  /*cb30*/  LDGSTS.E.BYPASS.LTC128B.128 [R7+0x5400], desc[UR36][R2.64+0x80], !P0 ;  /* 0x0540008002077fae */ /* 0x0001e2000c101d64 */
[----:B------:R-:W-:Y:S05]  /*cb40*/  BRA `(.L_x_155) ;  /* 0xffffffcc00c87947 */ /* 0x000fea000383ffff */
.L_x_71:
[----:B0-----:R0:W1:Y:S02]  /*cb50*/  SYNCS.PHASECHK.TRANS64.TRYWAIT P0, [R4+URZ+0x2a860], R3 ;  /* 0x02a86003040075a7 */ /* 0x001064000800017f */
[----:B-1----:R-:W-:Y:S05]  /*cb60*/  @!P0 NANOSLEEP.SYNCS 0x989680 ;  /* 0x009896800000895d */ /* 0x002fea0003900000 */
[----:B------:R-:W1:Y:S02]  /*cb70*/  @!P0 SYNCS.PHASECHK.TRANS64 P0, [R4+URZ+0x2a860], R3 ;  /* 0x02a86003040085a7 */ /* 0x000e64000800007f */
[----:B-1----:R-:W-:Y:S05]  /*cb80*/  @!P0 BRA `(.L_x_71) ;  /* 0xfffffffc00f08947 */ /* 0x002fea000383ffff */
[----:B------:R-:W-:Y:S05]  /*cb90*/  BRA `(.L_x_156) ;  /* 0xffffffd0009c7947 */ /* 0x000fea000383ffff */
.L_x_72:
[----:B------:R-:W-:Y:S01]  /*cba0*/  BSSY B0, `(.L_x_157) ;  /* 0x0000008000007945 */ /* 0x000fe20003800000 */
[----:B------:R-:W-:Y:S01]  /*cbb0*/  IMAD.MOV.U32 R13, RZ, RZ, R18 ;  /* 0x000000ffff0d7224 */ /* 0x000fe200078e0012 */
[----:B------:R-:W-:Y:S01]  /*cbc0*/  MOV R12, RZ ;  /* 0x000000ff000c7202 */ /* 0x000fe20000000f00 */
[----:B------:R-:W-:Y:S02]  /*cbd0*/  IMAD.MOV.U32 R11, RZ, RZ, 0x181f ;  /* 0x0000181fff0b7424 */ /* 0x000fe400078e00ff */
[----:B------:R-:W-:-:S07]  /*cbe0*/  IMAD.MOV.U32 R15, RZ, RZ, -0x1 ;  /* 0xffffffffff0f7424 */ /* 0x000fce00078e00ff */
[----:B0-----:R-:W-:Y:S05]  /*cbf0*/  WARPSYNC.COLLECTIVE R15, `(.L_x_158) ;  /* 0x000000000f087348 */ /* 0x001fea0003c00000 */
[----:B------:R1:W2:Y:S02]  /*cc00*/  SHFL.IDX P6, R14, R13, R12, R11 ;  /* 0x0000000c0d0e7389 */ /* 0x0002a400000c000b */
[----:B012---:R-:W-:Y:S01]  /*cc10*/  ENDCOLLECTIVE ;  /* 0x000000000000791b */ /* 0x007fe20003800000 */
.L_x_158:
[----:B------:R-:W-:Y:S05]  /*cc20*/  BSYNC B0 ;  /* 0x0000000000007941 */ /* 0x000fea0003800000 */
.L_x_157:
[----:B------:R-:W-:Y:S01]  /*cc30*/  MOV R13, R17 ;  /* 0x00000011000d7202 */ /* 0x000fe20000000f00 */
[----:B------:R-:W-:Y:S01]  /*cc40*/  IMAD.MOV.U32 R12, RZ, RZ, RZ ;  /* 0x000000ffff0c7224 */ /* 0x000fe200078e00ff */
[----:B------:R-:W-:Y:S01]  /*cc50*/  SHF.L.U32 R6, R37, 0x1, RZ ;  /* 0x0000000125067819 */ /* 0x000fe200000006ff */
[----:B------:R-:W-:Y:S02]  /*cc60*/  IMAD.MOV.U32 R11, RZ, RZ, 0x181f ;  /* 0x0000181fff0b7424 */ /* 0x000fe400078e00ff */
[----:B------:R-:W-:Y:S02]  /*cc70*/  IMAD.MOV.U32 R15, RZ, RZ, -0x1 ;  /* 0xffffffffff0f7424 */ /* 0x000fe400078e00ff */
[----:B------:R-:W-:-:S07]  /*cc80*/  IMAD.MOV.U32 R0, RZ, RZ, R14 ;  /* 0x000000ffff007224 */ /* 0x000fce00078e000e */
[----:B------:R-:W-:Y:S05]  /*cc90*/  WARPSYNC.COLLECTIVE R15, `(.L_x_159) ;  /* 0x000000000f087348 */ /* 0x000fea0003c00000 */
[----:B------:R0:W1:Y:S02]  /*cca0*/  SHFL.IDX P6, R14, R13, R12, R11 ;  /* 0x0000000c0d0e7389 */ /* 0x00006400000c000b */
[----:B01----:R-:W-:Y:S01]  /*ccb0*/  ENDCOLLECTIVE ;  /* 0x000000000000791b */ /* 0x003fe20003800000 */
.L_x_159:
[----:B------:R-:W-:Y:S02]  /*ccc0*/  IMAD.MOV.U32 R13, RZ, RZ, R18 ;  /* 0x000000ffff0d7224 */ /* 0x000fe400078e0012 */
[----:B------:R-:W-:Y:S01]  /*ccd0*/  IMAD.MOV.U32 R12, RZ, RZ, 0x1 ;  /* 0x00000001ff0c7424 */ /* 0x000fe200078e00ff */
[----:B------:R-:W-:-:S13]  /*cce0*/  IADD3 R2, P0, R14, R6, RZ ;  /* 0x000000060e027210 */ /* 0x000fda0007f1e0ff */
[----:B------:R-:W-:Y:S05]  /*ccf0*/  WARPSYNC.COLLECTIVE R15, `(.L_x_160) ;  /* 0x000000000f087348 */ /* 0x000fea0003c00000 */
[----:B------:R0:W1:Y:S02]  /*cd00*/  SHFL.IDX P6, R14, R13, R12, R11 ;  /* 0x0000000c0d0e7389 */ /* 0x00006400000c000b */
[----:B01----:R-:W-:Y:S01]  /*cd10*/  ENDCOLLECTIVE ;  /* 0x000000000000791b */ /* 0x003fe20003800000 */
.L_x_160:
[----:B------:R-:W-:Y:S01]  /*cd20*/  IMAD.X R3, RZ, RZ, R0, P0 ;  /* 0x000000ffff037224 */ /* 0x000fe200000e0600 */
[----:B------:R-:W-:Y:S02]  /*cd30*/  ISETP.LT.OR P0, PT, R5, 0x1, P2 ;  /* 0x000000010500780c */ /* 0x000fe40001701670 */
[----:B------:R-:W-:Y:S01]  /*cd40*/  LEA R0, R7, UR39, 0x1 ;  /* 0x0000002707007c11 */ /* 0x000fe2000f8e08ff */
[----:B------:R-:W-:-:S10]  /*cd50*/  IMAD.MOV.U32 R13, RZ, RZ, R17 ;  /* 0x000000ffff0d7224 */ /* 0x000fd400078e0011 */
[----:B------:R-:W-:Y:S01]  /*cd60*/  @!PT LDS RZ, [RZ] ;  /* 0x00000000fffff984 */ /* 0x000fe20000000800 */
[----:B------:R-:W-:Y:S01]  /*cd70*/  @!PT LDS RZ, [RZ] ;  /* 0x00000000fffff984 */ /* 0x000fe20000000800 */
[----:B------:R-:W-:Y:S01]  /*cd80*/  @!PT LDS RZ, [RZ] ;  /* 0x00000000fffff984 */ /* 0x000fe20000000800 */
[----:B------:R0:W-:Y:S01]  /*cd90*/  LDGSTS.E.BYPASS.LTC128B.128 [R0+0x400], desc[UR36][R2.64], !P0 ;  /* 0x0040000002007fae */ /* 0x0001e2000c101d64 */
[----:B------:R-:W-:Y:S02]  /*cda0*/  ISETP.LT.OR P0, PT, R5, 0x1, P1 ;  /* 0x000000010500780c */ /* 0x000fe40000f01670 */
[----:B------:R-:W-:-:S11]  /*cdb0*/  MOV R7, R14 ;  /* 0x0000000e00077202 */ /* 0x000fd60000000f00 */
[----:B0-----:R-:W-:Y:S05]  /*cdc0*/  WARPSYNC.COLLECTIVE R15, `(.L_x_161) ;  /* 0x000000000f087348 */ /* 0x001fea0003c00000 */
[----:B------:R1:W2:Y:S02]  /*cdd0*/  SHFL.IDX P6, R14, R13, R12, R11 ;  /* 0x0000000c0d0e7389 */ /* 0x0002a400000c000b */
[----:B012---:R-:W-:Y:S01]  /*cde0*/  ENDCOLLECTIVE ;  /* 0x000000000000791b */ /* 0x007fe20003800000 */
.L_x_161:
[----:B------:R-:W-:Y:S01]  /*cdf0*/  @!PT LDS RZ, [RZ] ;  /* 0x00000000fffff984 */ /* 0x000fe20000000800 */
[----:B------:R-:W-:Y:S01]  /*ce00*/  @!PT LDS RZ, [RZ] ;  /* 0x00000000fffff984 */ /* 0x000fe20000000800 */
[----:B------:R-:W-:Y:S01]  /*ce10*/  @!PT LDS RZ, [RZ] ;  /* 0x00000000fffff984 */ /* 0x000fe20000000800 */
[----:B------:R0:W-:Y:S01]  /*ce20*/  LDGSTS.E.BYPASS.LTC128B.128 [R0+0x3400], desc[UR36][R2.64+0x80], !P0 ;  /* 0x0340008002007fae */ /* 0x0001e2000c101d64 */
[----:B------:R-:W-:Y:S01]  /*ce30*/  IMAD.MOV.U32 R13, RZ, RZ, R18 ;  /* 0x000000ffff0d7224 */ /* 0x000fe200078e0012 */
[----:B------:R-:W-:Y:S02]  /*ce40*/  MOV R12, 0x2 ;  /* 0x00000002000c7802 */ /* 0x000fe40000000f00 */
[----:B0-----:R-:W-:-:S13]  /*ce50*/  IADD3 R2, P0, R14, R6, RZ ;  /* 0x000000060e027210 */ /* 0x001fda0007f1e0ff */
[----:B------:R-:W-:Y:S05]  /*ce60*/  WARPSYNC.COLLECTIVE R15, `(.L_x_162) ;  /* 0x000000000f087348 */ /* 0x000fea0003c00000 */
[----:B------:R0:W1:Y:S02]  /*ce70*/  SHFL.IDX P6, R14, R13, R12, R11 ;  /* 0x0000000c0d0e7389 */ /* 0x00006400000c000b */
[----:B01----:R-:W-:Y:S01]  /*ce80*/  ENDCOLLECTIVE ;  /* 0x000000000000791b */ /* 0x003fe20003800000 */
.L_x_162:
        /* <DEDUP_REMOVED lines=12> */
.L_x_163:
[----:B------:R-:W-:Y:S01]  /*cf50*/  @!PT LDS RZ, [RZ] ;  /* 0x00000000fffff984 */ /* 0x000fe20000000800 */
[----:B------:R-:W-:Y:S01]  /*cf60*/  @!PT LDS RZ, [RZ] ;  /* 0x00000000fffff984 */ /* 0x000fe20000000800 */
[----:B------:R-:W-:Y:S01]  /*cf70*/  @!PT LDS RZ, [RZ] ;  /* 0x00000000fffff984 */ /* 0x000fe20000000800 */
[----:B------:R0:W-:Y:S01]  /*cf80*/  LDGSTS.E.BYPASS.LTC128B.128 [R0+0x3c00], desc[UR36][R2.64+0x80], !P0 ;  /* 0x03c0008002007fae */ /* 0x0001e2000c101d64 */
[----:B------:R-:W-:Y:S01]  /*cf90*/  MOV R13, R18 ;  /* 0x00000012000d7202 */ /* 0x000fe20000000f00 */
[----:B------:R-:W-:Y:S01]  /*cfa0*/  IMAD.MOV.U32 R12, RZ, RZ, 0x3 ;  /* 0x00000003ff0c7424 */ /* 0x000fe200078e00ff */
[----:B0-----:R-:W-:-:S13]  /*cfb0*/  IADD3 R2, P0, R14, R6, RZ ;  /* 0x000000060e027210 */ /* 0x001fda0007f1e0ff */
[----:B------:R-:W-:Y:S05]  /*cfc0*/  WARPSYNC.COLLECTIVE R15, `(.L_x_164) ;  /* 0x000000000f087348 */ /* 0x000fea0003c00000 */
[----:B------:R0:W1:Y:S02]  /*cfd0*/  SHFL.IDX P6, R14, R13, R12, R11 ;  /* 0x0000000c0d0e7389 */ /* 0x00006400000c000b */
[----:B01----:R-:W-:Y:S01]  /*cfe0*/  ENDCOLLECTIVE ;  /* 0x000000000000791b */ /* 0x003fe20003800000 */
.L_x_164:
        /* <DEDUP_REMOVED lines=12> */
.L_x_165:
[----:B------:R-:W-:Y:S01]  /*d0b0*/  @!PT LDS RZ, [RZ] ;  /* 0x00000000fffff984 */ /* 0x000fe20000000800 */
[----:B------:R-:W-:Y:S01]  /*d0c0*/  @!PT LDS RZ, [RZ] ;  /* 0x00000000fffff984 */ /* 0x000fe20000000800 */
[----:B------:R-:W-:Y:S01]  /*d0d0*/  @!PT LDS RZ, [RZ] ;  /* 0x00000000fffff984 */ /* 0x000fe20000000800 */
[----:B------:R0:W-:Y:S01]  /*d0e0*/  LDGSTS.E.BYPASS.LTC128B.128 [R0+0x4400], desc[UR36][R2.64+0x80], !P0 ;  /* 0x0440008002007fae */ /* 0x0001e2000c101d64 */
[----:B------:R-:W-:Y:S02]  /*d0f0*/  IMAD.MOV.U32 R13, RZ, RZ, R18 ;  /* 0x000000ffff0d7224 */ /* 0x000fe400078e0012 */
[----:B------:R-:W-:Y:S01]  /*d100*/  IMAD.MOV.U32 R12, RZ, RZ, 0x4 ;  /* 0x00000004ff0c7424 */ /* 0x000fe200078e00ff */
[----:B0-----:R-:W-:-:S13]  /*d110*/  IADD3 R2, P0, R14, R6, RZ ;  /* 0x000000060e027210 */ /* 0x001fda0007f1e0ff */
[----:B------:R-:W-:Y:S05]  /*d120*/  WARPSYNC.COLLECTIVE R15, `(.L_x_166) ;  /* 0x000000000f087348 */ /* 0x000fea0003c00000 */
[----:B------:R0:W1:Y:S02]  /*d130*/  SHFL.IDX P6, R14, R13, R12, R11 ;  /* 0x0000000c0d0e7389 */ /* 0x00006400000c000b */
[----:B01----:R-:W-:Y:S01]  /*d140*/  ENDCOLLECTIVE ;  /* 0x000000000000791b */ /* 0x003fe20003800000 */
.L_x_166:
[----:B------:R-:W-:Y:S02]  /*d150*/  IADD3.X R3, RZ, R7, RZ, P0, !PT ;  /* 0x00000007ff037210 */ /* 0x000fe400007fe4ff */
[----:B------:R-:W-:Y:S02]  /*d160*/  ISETP.LT.OR P0, PT, R5, 0x31, P2 ;  /* 0x000000310500780c */ /* 0x000fe40001701670 */
[----:B------:R-:W-:-:S11]  /*d170*/  MOV R13, R17 ;  /* 0x00000011000d7202 */ /* 0x000fd60000000f00 */
        /* <DEDUP_REMOVED lines=9> */
.L_x_167:
        /* <DEDUP_REMOVED lines=10> */
.L_x_168:
[----:B------:R-:W-:Y:S01]  /*d2b0*/  IMAD.X R3, RZ, RZ, R7, P0 ;  /* 0x000000ffff037224 */ /* 0x000fe200000e0607 */
[----:B------:R-:W-:Y:S01]  /*d2c0*/  ISETP.LT.OR P0, PT, R5, 0x41, P2 ;  /* 0x000000410500780c */ /* 0x000fe20001701670 */
[----:B------:R-:W-:-:S12]  /*d2d0*/  IMAD.MOV.U32 R13, RZ, RZ, R17 ;  /* 0x000000ffff0d7224 */ /* 0x000fd800078e0011 */
        /* <DEDUP_REMOVED lines=9> */
.L_x_169:
[----:B------:R-:W-:Y:S01]  /*d370*/  @!PT LDS RZ, [RZ] ;  /* 0x00000000fffff984 */ /* 0x000fe20000000800 */
[----:B------:R-:W-:Y:S01]  /*d380*/  @!PT LDS RZ, [RZ] ;  /* 0x00000000fffff984 */ /* 0x000fe20000000800 */
[----:B------:R-:W-:Y:S01]  /*d390*/  @!PT LDS RZ, [RZ] ;  /* 0x00000000fffff984 */ /* 0x000fe20000000800 */
[----:B------:R0:W-:Y:S01]  /*d3a0*/  LDGSTS.E.BYPASS.LTC128B.128 [R0+0x5400], desc[UR36][R2.64+0x80], !P0 ;  /* 0x0540008002007fae */ /* 0x0001e2000c101d64 */
[----:B------:R-:W-:Y:S05]  /*d3b0*/  BRA `(.L_x_170) ;  /* 0xffffffcc00607947 */ /* 0x000fea000383ffff */
.L_x_77:
[----:B0-----:R0:W1:Y:S02]  /*d3c0*/  SYNCS.PHASECHK.TRANS64.TRYWAIT P0, [R5+URZ+0x2a820], R0 ;  /* 0x02a82000050075a7 */ /* 0x001064000800017f */
[----:B-1----:R-:W-:Y:S05]  /*d3d0*/  @!P0 NANOSLEEP.SYNCS 0x989680 ;  /* 0x009896800000895d */ /* 0x002fea0003900000 */
[----:B------:R-:W1:Y:S02]  /*d3e0*/  @!P0 SYNCS.PHASECHK.TRANS64 P0, [R5+URZ+0x2a820], R0 ;  /* 0x02a82000050085a7 */ /* 0x000e64000800007f */
[----:B-1----:R-:W-:Y:S05]  /*d3f0*/  @!P0 BRA `(.L_x_77) ;  /* 0xfffffffc00f08947 */ /* 0x002fea000383ffff */
[----:B------:R-:W-:Y:S05]  /*d400*/  BRA `(.L_x_171) ;  /* 0xffffffcc00f47947 */ /* 0x000fea000383ffff */
.L_x_78:
[----:B------:R-:W1:Y:S01]  /*d410*/  S2R R2, SR_TID.X ;  /* 0x0000000000027919 */ /* 0x000e620000002100 */
[----:B------:R-:W-:Y:S01]  /*d420*/  BSSY B0, `(.L_x_172) ;  /* 0x000000a000007945 */ /* 0x000fe20003800000 */
[----:B------:R-:W-:Y:S01]  /*d430*/  IMAD.MOV.U32 R12, RZ, RZ, RZ ;  /* 0x000000ffff0c7224 */ /* 0x000fe200078e00ff */
[----:B------:R-:W-:Y:S01]  /*d440*/  MOV R11, 0x1f ;  /* 0x0000001f000b7802 */ /* 0x000fe20000000f00 */
[----:B------:R-:W-:Y:S01]  /*d450*/  IMAD.MOV.U32 R15, RZ, RZ, -0x1 ;  /* 0xffffffffff0f7424 */ /* 0x000fe200078e00ff */
[----:B-1----:R-:W-:-:S04]  /*d460*/  SHF.R.U32.HI R2, RZ, 0x5, R2 ;  /* 0x00000005ff027819 */ /* 0x002fc80000011602 */
[----:B------:R-:W-:-:S05]  /*d470*/  LOP3.LUT R2, R2, 0x3, RZ, 0xc0, !PT ;  /* 0x0000000302027812 */ /* 0x000fca00078ec0ff */
[----:B------:R-:W-:-:S07]  /*d480*/  IMAD.MOV.U32 R13, RZ, RZ, R2 ;  /* 0x000000ffff0d7224 */ /* 0x000fce00078e0002 */
[----:B0-----:R-:W-:Y:S05]  /*d490*/  WARPSYNC.COLLECTIVE R15, `(.L_x_173) ;  /* 0x000000000f087348 */ /* 0x001fea0003c00000 */
[----:B------:R1:W2:Y:S02]  /*d4a0*/  SHFL.IDX P6, R14, R13, R12, R11 ;  /* 0x0000000c0d0e7389 */ /* 0x0002a400000c000b */
[----:B012---:R-:W-:Y:S01]  /*d4b0*/  ENDCOLLECTIVE ;  /* 0x000000000000791b */ /* 0x007fe20003800000 */
.L_x_173:
[----:B------:R-:W-:Y:S05]  /*d4c0*/  BSYNC B0 ;  /* 0x0000000000007941 */ /* 0x000fea0003800000 */
.L_x_172:
[----:B------:R-:W-:Y:S05]  /*d4d0*/  BRA `(.L_x_174) ;  /* 0xffffffcc00dc7947 */ /* 0x000fea000383ffff */
.L_x_81:
[----:B------:R-:W-:Y:S01]  /*d4e0*/  BSSY B1, `(.L_x_175) ;  /* 0x0000006000017945 */ /* 0x000fe20003800000 */
[----:B------:R-:W-:-:S07]  /*d4f0*/  IMAD.MOV.U32 R15, RZ, RZ, -0x1 ;  /* 0xffffffffff0f7424 */ /* 0x000fce00078e00ff */
[----:B0-----:R-:W-:Y:S05]  /*d500*/  WARPSYNC.COLLECTIVE R15, `(.L_x_176) ;  /* 0x000000000f0c7348 */ /* 0x001fea0003c00000 */
[----:B------:R-:W-:Y:S02]  /*d510*/  ELECT P6, UR62, PT ;  /* 0x00000000003e782f */ /* 0x000fe400038c0000 */
[----:B------:R-:W-:Y:S01]  /*d520*/  MOV R14, UR62 ;  /* 0x0000003e000e7c02 */ /* 0x000fe20008000f00 */
[----:B0-----:R-:W-:Y:S10]  /*d530*/  ENDCOLLECTIVE ;  /* 0x000000000000791b */ /* 0x001ff40003800000 */
.L_x_176:
[----:B------:R-:W-:Y:S05]  /*d540*/  BSYNC B1 ;  /* 0x0000000000017941 */ /* 0x000fea0003800000 */
.L_x_175:
[----:B------:R-:W-:Y:S05]  /*d550*/  BRA `(.L_x_177) ;  /* 0xffffffcc00d47947 */ /* 0x000fea000383ffff */
.L_x_83:
[----:B0-----:R0:W1:Y:S02]  /*d560*/  SYNCS.PHASECHK.TRANS64.TRYWAIT P1, [R3+URZ+0x2a840], R2 ;  /* 0x02a84002030075a7 */ /* 0x001064000802017f */
[----:B-1----:R-:W-:Y:S05]  /*d570*/  @!P1 NANOSLEEP.SYNCS 0x989680 ;  /* 0x009896800000995d */ /* 0x002fea0003900000 */
[----:B------:R-:W1:Y:S02]  /*d580*/  @!P1 SYNCS.PHASECHK.TRANS64 P1, [R3+URZ+0x2a840], R2 ;  /* 0x02a84002030095a7 */ /* 0x000e64000802007f */
[----:B-1----:R-:W-:Y:S05]  /*d590*/  @!P1 BRA `(.L_x_83) ;  /* 0xfffffffc00f09947 */ /* 0x002fea000383ffff */
[----:B------:R-:W-:Y:S05]  /*d5a0*/  BRA `(.L_x_178) ;  /* 0xffffffcc00fc7947 */ /* 0x000fea000383ffff */
.L_x_85:
[----:B-1----:R1:W2:Y:S02]  /*d5b0*/  SYNCS.PHASECHK.TRANS64.TRYWAIT P1, [R5+URZ+0x2a840], R0 ;  /* 0x02a84000050075a7 */ /* 0x0022a4000802017f */
[----:B--2---:R-:W-:Y:S05]  /*d5c0*/  @!P1 NANOSLEEP.SYNCS 0x989680 ;  /* 0x009896800000995d */ /* 0x004fea0003900000 */
[----:B------:R-:W2:Y:S02]  /*d5d0*/  @!P1 SYNCS.PHASECHK.TRANS64 P1, [R5+URZ+0x2a840], R0 ;  /* 0x02a84000050095a7 */ /* 0x000ea4000802007f */
[----:B--2---:R-:W-:Y:S05]  /*d5e0*/  @!P1 BRA `(.L_x_85) ;  /* 0xfffffffc00f09947 */ /* 0x004fea000383ffff */
[----:B------:R-:W-:Y:S05]  /*d5f0*/  BRA `(.L_x_179) ;  /* 0xffffffd000087947 */ /* 0x000fea000383ffff */
.L_x_87:
[----:B--2---:R2:W3:Y:S02]  /*d600*/  SYNCS.PHASECHK.TRANS64.TRYWAIT P1, [R3+URZ+0x2a860], R2 ;  /* 0x02a86002030075a7 */ /* 0x0044e4000802017f */
[----:B---3--:R-:W-:Y:S05]  /*d610*/  @!P1 NANOSLEEP.SYNCS 0x989680 ;  /* 0x009896800000995d */ /* 0x008fea0003900000 */
[----:B------:R-:W3:Y:S02]  /*d620*/  @!P1 SYNCS.PHASECHK.TRANS64 P1, [R3+URZ+0x2a860], R2 ;  /* 0x02a86002030095a7 */ /* 0x000ee4000802007f */
[----:B---3--:R-:W-:Y:S05]  /*d630*/  @!P1 BRA `(.L_x_87) ;  /* 0xfffffffc00f09947 */ /* 0x008fea000383ffff */
[----:B------:R-:W-:Y:S05]  /*d640*/  BRA `(.L_x_180) ;  /* 0xffffffd000047947 */ /* 0x000fea000383ffff */
.L_x_181:
[----:B------:R-:W-:-:S00]  /*d650*/  BRA `(.L_x_181) ;  /* 0xfffffffc00fc7947 */ /* 0x000fc0000383ffff */
[----:B------:R-:W-:-:S00]  /*d660*/  NOP ;  /* 0x0000000000007918 */ /* 0x000fc00000000000 */
        /* <DEDUP_REMOVED lines=9> */
.L_x_15521:


//--------------------- .text._ZN7cutlass13device_kernelIN5flash11enable_sm90INS1_16FlashAttnFwdSm90INS1_25CollectiveMainloopFwdSm90ILi2EN4cute5tupleIJNS5_1CILi1EEES8_S8_EEENS6_IJNS7_ILi128EEENS7_ILi96EEENS7_ILi192EEEEEELi128ENS_10bfloat16_tEfNS_4arch4Sm90ELb0ELb0ELb0ELb1ELb1ELb0ELb0ELb1ELb1ELb1ELb0ELb0EEENS1_21CollectiveEpilogueFwdINS6_IJSA_SA_SB_EEES9_SE_SG_Li256ELb1ELb1ELb0ELb0EEENS1_36VarlenDynamicPersistentTileSchedulerILi128ELi96ELi256ELi128ELb0ELb1ELb1ELb0ELb1ELb1EEEEEEEEEvNT_6ParamsE --------------------------
	.section	.text._ZN7cutlass13device_kernelIN5flash11enable_sm90INS1_16FlashAttnFwdSm90INS1_25CollectiveMainloopFwdSm90ILi2EN4cute5tupleIJNS5_1CILi1EEES8_S8_EEENS6_IJNS7_ILi128EEENS7_ILi96EEENS7_ILi192EEEEEELi128ENS_10bfloat16_tEfNS_4arch4Sm90ELb0ELb0ELb0ELb1ELb1ELb0ELb0ELb1ELb1ELb1ELb0ELb0EEENS1_21CollectiveEpilogueFwdINS6_IJSA_SA_SB_EEES9_SE_SG_Li256ELb1ELb1ELb0ELb0EEENS1_36VarlenDynamicPersistentTileSchedulerILi128ELi96ELi256ELi128ELb0ELb1ELb1ELb0ELb1ELb1EEEEEEEEEvNT_6ParamsE,"ax",@progbits
	.align	128
.text._ZN7cutlass13device_kernelIN5flash11enable_sm90INS1_16FlashAttnFwdSm90INS1_25CollectiveMainloopFwdSm90ILi2EN4cute5tupleIJNS5_1CILi1EEES8_S8_EEENS6_IJNS7_ILi128EEENS7_ILi96EEENS7_ILi192EEEEEELi128ENS_10bfloat16_tEfNS_4arch4Sm90ELb0ELb0ELb0ELb1ELb1ELb0ELb0ELb1ELb1ELb1ELb0ELb0EEENS1_21CollectiveEpilogueFwdINS6_IJSA_SA_SB_EEES9_SE_SG_Li256ELb1ELb1ELb0ELb0EEENS1_36VarlenDynamicPersistentTileSchedulerILi128ELi96ELi256ELi128ELb0ELb1ELb1ELb0ELb1ELb1EEEEEEEEEvNT_6ParamsE:
        .type           _ZN7cutlass13device_kernelIN5flash11enable_sm90INS1_16FlashAttnFwdSm90INS1_25CollectiveMainloopFwdSm90ILi2EN4cute5tupleIJNS5_1CILi1EEES8_S8_EEENS6_IJNS7_ILi128EEENS7_ILi96EEENS7_ILi192EEEEEELi128ENS_10bfloat16_tEfNS_4arch4Sm90ELb0ELb0ELb0ELb1ELb1ELb0ELb0ELb1ELb1ELb1ELb0ELb0EEENS1_21CollectiveEpilogueFwdINS6_IJSA_SA_SB_EEES9_SE_SG_Li256ELb1ELb1ELb0ELb0EEENS1_36VarlenDynamicPersistentTileSchedulerILi128ELi96ELi256ELi128ELb0ELb1ELb1ELb0ELb1ELb1EEEEEEEEEvNT_6ParamsE,@function
        .size           _ZN7cutlass13device_kernelIN5flash11enable_sm90INS1_16FlashAttnFwdSm90INS1_25CollectiveMainloopFwdSm90ILi2EN4cute5tupleIJNS5_1CILi1EEES8_S8_EEENS6_IJNS7_ILi128EEENS7_ILi96EEENS7_ILi192EEEEEELi128ENS_10bfloat16_tEfNS_4arch4Sm90ELb0ELb0ELb0ELb1ELb1ELb0ELb0ELb1ELb1ELb1ELb0ELb0EEENS1_21CollectiveEpilogueFwdINS6_IJSA_SA_SB_EEES9_SE_SG_Li256ELb1ELb1ELb0ELb0EEENS1_36VarlenDynamicPersistentTileSchedulerILi128ELi96ELi256ELi128ELb0ELb1ELb1ELb0ELb1ELb1EEEEEEEEEvNT_6ParamsE,(.L_x_15522 - _ZN7cutlass13device_kernelIN5flash11enable_sm90INS1_16FlashAttnFwdSm90INS1_25CollectiveMainloopFwdSm90ILi2EN4cute5tupleIJNS5_1CILi1EEES8_S8_EEENS6_IJNS7_ILi128EEENS7_ILi96EEENS7_ILi192EEEEEELi128ENS_10bfloat16_tEfNS_4arch4Sm90ELb0ELb0ELb0ELb1ELb1ELb0ELb0ELb1ELb1ELb1ELb0ELb0EEENS1_21CollectiveEpilogueFwdINS6_IJSA_SA_SB_EEES9_SE_SG_Li256ELb1ELb1ELb0ELb0EEENS1_36VarlenDynamicPersistentTileSchedulerILi128ELi96ELi256ELi128ELb0ELb1ELb1ELb0ELb1ELb1EEEEEEEEEvNT_6ParamsE)
        .other          _ZN7cutlass13device_kernelIN5flash11enable_sm90INS1_16FlashAttnFwdSm90INS1_25CollectiveMainloopFwdSm90ILi2EN4cute5tupleIJNS5_1CILi1EEES8_S8_EEENS6_IJNS7_ILi128EEENS7_ILi96EEENS7_ILi192EEEEEELi128ENS_10bfloat16_tEfNS_4arch4Sm90ELb0ELb0ELb0ELb1ELb1ELb0ELb0ELb1ELb1ELb1ELb0ELb0EEENS1_21CollectiveEpilogueFwdINS6_IJSA_SA_SB_EEES9_SE_SG_Li256ELb1ELb1ELb0ELb0EEENS1_36VarlenDynamicPersistentTileSchedulerILi128ELi96ELi256ELi128ELb0ELb1ELb1ELb0ELb1ELb1EEEEEEEEEvNT_6ParamsE,@"STO_CUDA_ENTRY STV_DEFAULT"
_ZN7cutlass13device_kernelIN5flash11enable_sm90INS1_16FlashAttnFwdSm90INS1_25CollectiveMainloopFwdSm90ILi2EN4cute5tupleIJNS5_1CILi1EEES8_S8_EEENS6_IJNS7_ILi128EEENS7_ILi96EEENS7_ILi192EEEEEELi128ENS_10bfloat16_tEfNS_4arch4Sm90ELb0ELb0ELb0ELb1ELb1ELb0ELb0ELb1ELb1ELb1ELb0ELb0EEENS1_21CollectiveEpilogueFwdINS6_IJSA_SA_SB_EEES9_SE_SG_Li256ELb1ELb1ELb0ELb0EEENS1_36VarlenDynamicPersistentTileSchedulerILi128ELi96ELi256ELi128ELb0ELb1ELb1ELb0ELb1ELb1EEEEEEEEEvNT_6ParamsE:
        /* <DEDUP_REMOVED lines=45> */
.L_x_182:
        /* <DEDUP_REMOVED lines=22> */
.L_x_183:
        /* <DEDUP_REMOVED lines=18> */
.L_x_184:
        /* <DEDUP_REMOVED lines=22> */
.L_x_185:
        /* <DEDUP_REMOVED lines=22> */
.L_x_186:
[----:B------:R-:W-:Y:S01]  /*0810*/  ISETP.NE.AND P0, PT, R2, RZ, PT ;  /* 0x000000ff0200720c */ /* 0x000fe20003f05270 */
[----:B------:R-:W-:Y:S01]  /*0820*/  IMAD.MOV.U32 R2, RZ, RZ, 0x1 ;  /* 0x00000001ff027424 */ /* 0x000fe200078e00ff */
[----:B------:R-:W-:Y:S01]  /*0830*/  NOP ;  /* 0x0000000000007918 */ /* 0x000fe20000000000 */
[----:B------:R-:W-:-:S03]  /*0840*/  ULDC.64 UR56, c[0x0][0x208] ;  /* 0x0000820000387ab9 */ /* 0x000fc60000000a00 */
[----:B------:R-:W-:-:S05]  /*0850*/  SEL R2, R2, 0x2, !P0 ;  /* 0x0000000202027807 */ /* 0x000fca0004000000 */
[----:B------:R0:W-:Y:S02]  /*0860*/  STL [R1+0x4], R2 ;  /* 0x0000040201007387 */ /* 0x0001e40000100800 */
[----:B01234-:R-:W-:Y:S06]  /*0870*/  BAR.SYNC.DEFER_BLOCKING 0x0 ;  /* 0x0000000000007b1d */ /* 0x01ffec0000010000 */
[----:B------:R-:W-:Y:S05]  /*0880*/  @!P0 BRA `(.L_x_187) ;  /* 0x0000007400408947 */ /* 0x000fea0003800000 */
.L_x_188:
[----:B------:R-:W-:-:S08]  /*0890*/  NOP ;  /* 0x0000000000007918 */ /* 0x000fd00000000000 */
[----:B------:R-:W0:Y:S02]  /*08a0*/  USETMAXREG.TRY_ALLOC.CTAPOOL UP0, 0xe8 ;  /* 0x000000e8000079c8 */ /* 0x000e240008000600 */
[----:B0-----:R-:W-:-:S13]  /*08b0*/  PLOP3.LUT P0, PT, PT, PT, UP0, 0x80, 0x0 ;  /* 0x000000000000781c */ /* 0x001fda0003f0f008 */
[----:B------:R-:W-:Y:S05]  /*08c0*/  @!P0 BRA `(.L_x_188) ;  /* 0xfffffffc00f08947 */ /* 0x000fea000383ffff */
[----:B------:R-:W0:Y:S08]  /*08d0*/  S2UR UR5, SR_CgaCtaId ;  /* 0x00000000000579c3 */ /* 0x000e300000008800 */
[----:B------:R-:W-:Y:S06]  /*08e0*/  BAR.ARV 0x8, 0x180 ;  /* 0x0206000000007b1d */ /* 0x000fec0000002000 */
[----:B------:R-:W-:-:S02]  /*08f0*/  UMOV UR4, 0x400 ;  /* 0x0000040000047882 */ /* 0x000fc40000000000 */
[----:B------:R-:W-:Y:S01]  /*0900*/  BAR.SYNC.DEFER_BLOCKING 0x5, 0x180 ;  /* 0x0146000000007b1d */ /* 0x000fe20000010000 */
[----:B0-----:R-:W-:-:S09]  /*0910*/  ULEA UR4, UR5, UR4, 0x18 ;  /* 0x0000000405047291 */ /* 0x001fd2000f8ec03f */
[----:B------:R-:W0:Y:S01]  /*0920*/  LDS.128 R48, [UR4+0x2a8d0] ;  /* 0x02a8d004ff307984 */ /* 0x000e220008000c00 */
[----:B------:R-:W-:Y:S01]  /*0930*/  ULDC UR4, c[0x0][0xc3c] ;  /* 0x00030f0000047ab9 */ /* 0x000fe20000000800 */
[----:B------:R-:W-:Y:S06]  /*0940*/  BAR.ARV 0x4, 0x180 ;  /* 0x0106000000007b1d */ /* 0x000fec0000002000 */
[----:B0-----:R-:W-:-:S13]  /*0950*/  ISETP.GE.AND P0, PT, R51, UR4, PT ;  /* 0x0000000433007c0c */ /* 0x001fda000bf06270 */
[----:B------:R-:W-:Y:S05]  /*0960*/  @P0 EXIT ;  /* 0x000000000000094d */ /* 0x000fea0003800000 */
[----:B------:R-:W2:Y:S01]  /*0970*/  LDL.LU R10, [R1+0x4] ;  /* 0x00000400010a7983 */ /* 0x000ea20000300800 */
[----:B------:R-:W0:Y:S02]  /*0980*/  S2R R0, SR_TID.X ;  /* 0x0000000000007919 */ /* 0x000e240000002100 */
[----:B0-----:R-:W-:-:S05]  /*0990*/  VIADD R171, R0, 0xffffff80 ;  /* 0xffffff8000ab7836 */ /* 0x001fca0000000000 */
[----:B------:R-:W-:-:S04]  /*09a0*/  SHF.R.S32.HI R0, RZ, 0x1f, R171 ;  /* 0x0000001fff007819 */ /* 0x000fc800000114ab */
[----:B------:R-:W-:-:S04]  /*09b0*/  LEA.HI R3, R0, R171, RZ, 0x7 ;  /* 0x000000ab00037211 */ /* 0x000fc800078f38ff */
[----:B------:R-:W-:Y:S02]  /*09c0*/  LOP3.LUT R2, R3, 0xffffff80, RZ, 0xc0, !PT ;  /* 0xffffff8003027812 */ /* 0x000fe400078ec0ff */
[----:B------:R-:W-:-:S03]  /*09d0*/  LEA.HI R4, R0, R171, RZ, 0x5 ;  /* 0x000000ab00047211 */ /* 0x000fc600078f28ff */
[----:B------:R-:W-:Y:S01]  /*09e0*/  IMAD.IADD R163, R171, 0x1, -R2 ;  /* 0x00000001aba37824 */ /* 0x000fe200078e0a02 */
[----:B------:R-:W-:Y:S01]  /*09f0*/  LEA.HI R2, R0, R171, RZ, 0x4 ;  /* 0x000000ab00027211 */ /* 0x000fe200078f20ff */
[----:B------:R-:W-:-:S03]  /*0a00*/  IMAD.SHL.U32 R6, R4, 0x20, RZ ;  /* 0x0000002004067824 */ /* 0x000fc600078e00ff */
[----:B------:R-:W-:Y:S02]  /*0a10*/  SHF.R.S32.HI R5, RZ, 0x4, R2 ;  /* 0x00000004ff057819 */ /* 0x000fe40000011402 */
[----:B------:R-:W-:Y:S02]  /*0a20*/  SHF.R.S32.HI R8, RZ, 0x1f, R163 ;  /* 0x0000001fff087819 */ /* 0x000fe400000114a3 */
[C---:B------:R-:W-:Y:S02]  /*0a30*/  LOP3.LUT R4, R2.reuse, 0x3fffff0, RZ, 0xc0, !PT ;  /* 0x03fffff002047812 */ /* 0x040fe400078ec0ff */
[----:B------:R-:W-:Y:S02]  /*0a40*/  LEA.HI R2, R2, R5, RZ, 0x1 ;  /* 0x0000000502027211 */ /* 0x000fe400078f08ff */
[----:B------:R-:W-:Y:S02]  /*0a50*/  LEA.HI R9, R8, R163, RZ, 0x2 ;  /* 0x000000a308097211 */ /* 0x000fe400078f10ff */
[----:B------:R-:W-:-:S02]  /*0a60*/  LOP3.LUT R7, R6, 0xfffffc00, RZ, 0xc0, !PT ;  /* 0xfffffc0006077812 */ /* 0x000fc400078ec0ff */
[----:B------:R-:W-:Y:S02]  /*0a70*/  IADD3 R4, R171, -R4, RZ ;  /* 0x80000004ab047210 */ /* 0x000fe40007ffe0ff */
[----:B------:R-:W-:Y:S02]  /*0a80*/  LOP3.LUT R2, R2, 0x1ffffffe, RZ, 0xc0, !PT ;  /* 0x1ffffffe02027812 */ /* 0x000fe400078ec0ff */
[----:B------:R-:W-:Y:S01]  /*0a90*/  SHF.R.S32.HI R6, RZ, 0x2, R9 ;  /* 0x00000002ff067819 */ /* 0x000fe20000011409 */
[----:B------:R-:W-:Y:S01]  /*0aa0*/  IMAD R7, R4, 0x40, R7 ;  /* 0x0000004004077824 */ /* 0x000fe200078e0207 */
[----:B------:R-:W-:Y:S02]  /*0ab0*/  SHF.R.S32.HI R11, RZ, 0x1f, R9 ;  /* 0x0000001fff0b7819 */ /* 0x000fe40000011409 */
[----:B------:R-:W-:Y:S01]  /*0ac0*/  LEA.HI R4, R0, R171, RZ, 0x2 ;  /* 0x000000ab00047211 */ /* 0x000fe200078f10ff */
[----:B------:R-:W-:Y:S01]  /*0ad0*/  IMAD.IADD R2, R5, 0x1, -R2 ;  /* 0x0000000105027824 */ /* 0x000fe200078e0a02 */
[----:B------:R-:W-:-:S02]  /*0ae0*/  LEA.HI R11, R11, R6, RZ, 0x3 ;  /* 0x000000060b0b7211 */ /* 0x000fc400078f18ff */
[----:B------:R-:W-:Y:S02]  /*0af0*/  SHF.R.S32.HI R164, RZ, 0x7, R3 ;  /* 0x00000007ffa47819 */ /* 0x000fe40000011403 */
[----:B------:R-:W-:Y:S02]  /*0b00*/  LEA.HI R0, R0, R171, RZ, 0x3 ;  /* 0x000000ab00007211 */ /* 0x000fe400078f18ff */
[----:B------:R-:W-:Y:S01]  /*0b10*/  LOP3.LUT R4, R4, 0xfffffffc, RZ, 0xc0, !PT ;  /* 0xfffffffc04047812 */ /* 0x000fe200078ec0ff */
[----:B------:R-:W-:Y:S01]  /*0b20*/  IMAD R168, R2, 0x8, R7 ;  /* 0x0000000802a87824 */ /* 0x000fe200078e0207 */
[----:B------:R-:W-:Y:S02]  /*0b30*/  LOP3.LUT R11, R11, 0xfffffff8, RZ, 0xc0, !PT ;  /* 0xfffffff80b0b7812 */ /* 0x000fe400078ec0ff */
[----:B------:R-:W-:Y:S02]  /*0b40*/  LEA.HI R8, R8, R163, RZ, 0x5 ;  /* 0x000000a308087211 */ /* 0x000fe400078f28ff */
[----:B------:R-:W-:-:S02]  /*0b50*/  LEA.HI R3, R3, R164, RZ, 0x1 ;  /* 0x000000a403037211 */ /* 0x000fc400078f08ff */
[----:B------:R-:W-:Y:S02]  /*0b60*/  LOP3.LUT R2, R0, 0xfffffff8, RZ, 0xc0, !PT ;  /* 0xfffffff800027812 */ /* 0x000fe400078ec0ff */
[----:B------:R-:W-:Y:S01]  /*0b70*/  IADD3 R4, R171, -R4, RZ ;  /* 0x80000004ab047210 */ /* 0x000fe20007ffe0ff */
[----:B------:R-:W-:Y:S01]  /*0b80*/  IMAD.IADD R11, R6, 0x1, -R11 ;  /* 0x00000001060b7824 */ /* 0x000fe200078e0a0b */
[----:B------:R-:W-:Y:S02]  /*0b90*/  SHF.R.S32.HI R8, RZ, 0x5, R8 ;  /* 0x00000005ff087819 */ /* 0x000fe40000011408 */
[----:B------:R-:W-:Y:S01]  /*0ba0*/  LOP3.LUT R3, R3, 0x3fffffe, RZ, 0xc0, !PT ;  /* 0x03fffffe03037812 */ /* 0x000fe200078ec0ff */
[----:B------:R-:W-:Y:S01]  /*0bb0*/  IMAD.IADD R19, R171, 0x1, -R2 ;  /* 0x00000001ab137824 */ /* 0x000fe200078e0a02 */
[----:B------:R-:W-:Y:S01]  /*0bc0*/  LEA.HI R5, R4, R4, RZ, 0x1 ;  /* 0x0000000404057211 */ /* 0x000fe200078f08ff */
[----:B------:R-:W-:Y:S01]  /*0bd0*/  IMAD R8, R8, 0x10, R11 ;  /* 0x0000001008087824 */ /* 0x000fe200078e020b */
[----:B------:R-:W-:Y:S01]  /*0be0*/  LOP3.LUT R6, R9, 0x7ffffffc, RZ, 0xc0, !PT ;  /* 0x7ffffffc09067812 */ /* 0x000fe200078ec0ff */
[----:B------:R-:W-:Y:S01]  /*0bf0*/  IMAD.IADD R3, R164, 0x1, -R3 ;  /* 0x00000001a4037824 */ /* 0x000fe200078e0a03 */
[----:B------:R-:W-:Y:S01]  /*0c00*/  LOP3.LUT R5, R5, 0x1ffffffe, RZ, 0xc0, !PT ;  /* 0x1ffffffe05057812 */ /* 0x000fe200078ec0ff */
[----:B------:R-:W-:-:S02]  /*0c10*/  IMAD.SHL.U32 R2, R19, 0x8, RZ ;  /* 0x0000000813027824 */ /* 0x000fc400078e00ff */
[----:B------:R-:W-:Y:S01]  /*0c20*/  IMAD.MOV.U32 R167, RZ, RZ, -0x2 ;  /* 0xfffffffeffa77424 */ /* 0x000fe200078e00ff */
[----:B------:R-:W-:Y:S01]  /*0c30*/  LEA R165, R3, R8, 0x6 ;  /* 0x0000000803a57211 */ /* 0x000fe200078e30ff */
[----:B------:R-:W-:Y:S02]  /*0c40*/  VIADD R17, R2, 0x40 ;  /* 0x0000004002117836 */ /* 0x000fe40000000000 */
[----:B------:R-:W-:Y:S02]  /*0c50*/  IMAD.IADD R6, R163, 0x1, -R6 ;  /* 0x00000001a3067824 */ /* 0x000fe400078e0a06 */
[----:B------:R-:W-:Y:S01]  /*0c60*/  IMAD.IADD R166, R4, 0x1, -R5 ;  /* 0x0000000104a67824 */ /* 0x000fe200078e0a05 */
[----:B------:R-:W-:Y:S01]  /*0c70*/  SHF.R.S32.HI R161, RZ, 0x3, R0 ;  /* 0x00000003ffa17819 */ /* 0x000fe20000011400 */
[----:B------:R-:W-:Y:S01]  /*0c80*/  IMAD R167, R6, R167, 0x60 ;  /* 0x0000006006a77424 */ /* 0x000fe200078e02a7 */
[----:B------:R-:W-:Y:S01]  /*0c90*/  SHF.R.S32.HI R170, RZ, 0x1f, R2 ;  /* 0x0000001fffaa7819 */ /* 0x000fe20000011402 */
[----:B------:R-:W-:Y:S01]  /*0ca0*/  IMAD.MOV.U32 R162, RZ, RZ, RZ ;  /* 0x000000ffffa27224 */ /* 0x000fe200078e00ff */
[----:B------:R-:W-:Y:S01]  /*0cb0*/  SHF.R.S32.HI R169, RZ, 0x1f, R17 ;  /* 0x0000001fffa97819 */ /* 0x000fe20000011411 */
[----:B------:R-:W-:Y:S01]  /*0cc0*/  IMAD R166, R166, 0x8, R165 ;  /* 0x00000008a6a67824 */ /* 0x000fe200078e02a5 */
[----:B------:R-:W-:Y:S01]  /*0cd0*/  UMOV UR36, URZ ;  /* 0x0000003f00247c82 */ /* 0x000fe20008000000 */
[----:B------:R-:W-:Y:S01]  /*0ce0*/  UMOV UR37, URZ ;  /* 0x0000003f00257c82 */ /* 0x000fe20008000000 */
[----:B--2---:R-:W-:-:S07]  /*0cf0*/  LOP3.LUT R16, R10, 0x1, RZ, 0xfc, !PT ;  /* 0x000000010a107812 */ /* 0x004fce00078efcff */
.L_x_234:
[----:B0--34-:R-:W0:Y:S01]  /*0d00*/  LDC.64 R4, c[0x0][0xc88] ;  /* 0x00032200ff047b82 */ /* 0x019e220000000a00 */
[----:B------:R-:W-:Y:S01]  /*0d10*/  ULDC.64 UR4, c[0x0][0xa28] ;  /* 0x00028a0000047ab9 */ /* 0x000fe20000000a00 */
[----:B------:R-:W-:Y:S01]  /*0d20*/  IMAD.MOV.U32 R3, RZ, RZ, RZ ;  /* 0x000000ffff037224 */ /* 0x000fe200078e00ff */
[----:B------:R-:W-:Y:S01]  /*0d30*/  ULDC.64 UR6, c[0x0][0xa20] ;  /* 0x0002880000067ab9 */ /* 0x000fe20000000a00 */
[----:B0-----:R-:W-:-:S05]  /*0d40*/  IMAD.WIDE R4, R51, 0x4, R4 ;  /* 0x0000000433047825 */ /* 0x001fca00078e0204 */
[----:B--2---:R-:W2:Y:S01]  /*0d50*/  LDG.E R18, desc[UR56][R4.64] ;  /* 0x0000003804127981 */ /* 0x004ea2000c1e1900 */
[----:B------:R-:W-:-:S04]  /*0d60*/  ISETP.NE.U32.AND P0, PT, RZ, UR4, PT ;  /* 0x00000004ff007c0c */ /* 0x000fc8000bf05070 */
[----:B------:R-:W-:Y:S02]  /*0d70*/  ISETP.NE.AND.EX P0, PT, RZ, UR5, PT, P0 ;  /* 0x00000005ff007c0c */ /* 0x000fe4000bf05300 */
[----:B--2---:R-:W-:-:S11]  /*0d80*/  SHF.R.S32.HI R160, RZ, 0x1f, R18 ;  /* 0x0000001fffa07819 */ /* 0x004fd60000011412 */
[----:B------:R-:W-:-:S04]  /*0d90*/  @P0 LEA R6, P1, R18, UR4, 0x2 ;  /* 0x0000000412060c11 */ /* 0x000fc8000f8210ff */
[----:B------:R-:W-:Y:S01]  /*0da0*/  @P0 LEA.HI.X R7, R18, UR5, R160, 0x2, P1 ;  /* 0x0000000512070c11 */ /* 0x000fe200088f14a0 */
[----:B------:R-:W-:-:S04]  /*0db0*/  ULDC.64 UR4, c[0x0][0x418] ;  /* 0x0001060000047ab9 */ /* 0x000fc80000000a00 */
[----:B------:R0:W5:Y:S01]  /*0dc0*/  @P0 LDG.E R3, desc[UR56][R6.64] ;  /* 0x0000003806030981 */ /* 0x000162000c1e1900 */
[----:B------:R-:W-:Y:S01]  /*0dd0*/  ISETP.NE.U32.AND P0, PT, RZ, UR6, PT ;  /* 0x00000006ff007c0c */ /* 0x000fe2000bf05070 */
[----:B------:R-:W-:-:S03]  /*0de0*/  UISETP.NE.U32.AND UP0, UPT, UR4, URZ, UPT ;  /* 0x0000003f0400728c */ /* 0x000fc6000bf05070 */
[----:B------:R-:W-:Y:S01]  /*0df0*/  ISETP.NE.AND.EX P0, PT, RZ, UR7, PT, P0 ;  /* 0x00000007ff007c0c */ /* 0x000fe2000bf05300 */
[----:B------:R-:W-:Y:S01]  /*0e00*/  UISETP.NE.AND.EX UP0, UPT, UR5, URZ, UPT, UP0 ;  /* 0x0000003f0500728c */ /* 0x000fe2000bf05300 */
[----:B------:R-:W-:Y:S02]  /*0e10*/  ULDC UR4, c[0x0][0x424] ;  /* 0x0001090000047ab9 */ /* 0x000fe40000000800 */
[----:B------:R-:W-:Y:S01]  /*0e20*/  ULDC UR5, c[0x0][0x2f0] ;  /* 0x0000bc0000057ab9 */ /* 0x000fe20000000800 */
[----:B------:R-:W-:-:S04]  /*0e30*/  USEL UR4, UR4, 0x1, UP0 ;  /* 0x0000000104047887 */ /* 0x000fc80008000000 */
[----:B------:R-:W-:-:S04]  /*0e40*/  UIMAD UR4, UR4, UR5, URZ ;  /* 0x00000005040472a4 */ /* 0x000fc8000f8e023f */
[C---:B------:R-:W-:Y:S02]  /*0e50*/  @P0 LEA R4, P1, R18.reuse, UR6, 0x2 ;  /* 0x0000000612040c11 */ /* 0x040fe4000f8210ff */
[----:B------:R-:W-:Y:S02]  /*0e60*/  MOV R72, UR4 ;  /* 0x0000000400487c02 */ /* 0x000fe40008000f00 */
[----:B------:R-:W-:-:S05]  /*0e70*/  @P0 LEA.HI.X R5, R18, UR7, R160, 0x2, P1 ;  /* 0x0000000712050c11 */ /* 0x000fca00088f14a0 */
[----:B------:R0:W5:Y:S01]  /*0e80*/  @P0 LDG.E R72, desc[UR56][R4.64] ;  /* 0x0000003804480981 */ /* 0x000162000c1e1900 */
[----:B------:R-:W-:Y:S05]  /*0e90*/  @P0 BRA `(.L_x_189) ;  /* 0x0000000000240947 */ /* 0x000fea0003800000 */
[----:B------:R-:W-:Y:S02]  /*0ea0*/  ULDC.64 UR4, c[0x0][0xa08] ;  /* 0x0002820000047ab9 */ /* 0x000fe40000000a00 */
[----:B------:R-:W-:-:S04]  /*0eb0*/  ISETP.NE.U32.AND P0, PT, RZ, UR4, PT ;  /* 0x00000004ff007c0c */ /* 0x000fc8000bf05070 */
[----:B------:R-:W-:-:S13]  /*0ec0*/  ISETP.NE.AND.EX P0, PT, RZ, UR5, PT, P0 ;  /* 0x00000005ff007c0c */ /* 0x000fda000bf05300 */
[----:B------:R-:W-:Y:S05]  /*0ed0*/  @!P0 BRA `(.L_x_189) ;  /* 0x0000000000148947 */ /* 0x000fea0003800000 */
[----:B0-----:R-:W0:Y:S02]  /*0ee0*/  LDC.64 R4, c[0x0][0xa08] ;  /* 0x00028200ff047b82 */ /* 0x001e240000000a00 */
[----:B0-----:R-:W-:-:S05]  /*0ef0*/  IMAD.WIDE R4, R18, 0x4, R4 ;  /* 0x0000000412047825 */ /* 0x001fca00078e0204 */
[----:B-----5:R-:W2:Y:S04]  /*0f00*/  LDG.E R72, desc[UR56][R4.64] ;  /* 0x0000003804487981 */ /* 0x020ea8000c1e1900 */
[----:B------:R-:W2:Y:S02]  /*0f10*/  LDG.E R7, desc[UR56][R4.64+0x4] ;  /* 0x0000043804077981 */ /* 0x000ea4000c1e1900 */
[----:B--2---:R-:W-:-:S07]  /*0f20*/  IMAD.IADD R72, R7, 0x1, -R72 ;  /* 0x0000000107487824 */ /* 0x004fce00078e0a48 */
.L_x_189:
[----:B-----5:R-:W-:Y:S01]  /*0f30*/  IMAD.IADD R72, R72, 0x1, -R3 ;  /* 0x0000000148487824 */ /* 0x020fe200078e0a03 */
[----:B------:R-:W-:Y:S01]  /*0f40*/  PLOP3.LUT P0, PT, PT, PT, PT, 0x80, 0x0 ;  /* 0x000000000000781c */ /* 0x000fe20003f0f070 */
[----:B------:R-:W-:Y:S01]  /*0f50*/  IMAD.MOV.U32 R23, RZ, RZ, R49 ;  /* 0x000000ffff177224 */ /* 0x000fe200078e0031 */
[----:B------:R-:W-:Y:S01]  /*0f60*/  CS2R R20, SRZ ;  /* 0x0000000000147805 */ /* 0x000fe2000001ff00 */
[C---:B------:R-:W-:Y:S01]  /*0f70*/  VIADD R0, R72.reuse, 0x5f ;  /* 0x0000005f48007836 */ /* 0x040fe20000000000 */
[----:B------:R-:W-:Y:S01]  /*0f80*/  ISETP.GE.AND P1, PT, R72, 0x1, PT ;  /* 0x000000014800780c */ /* 0x000fe20003f26270 */
[----:B------:R-:W-:Y:S01]  /*0f90*/  IMAD.MOV.U32 R22, RZ, RZ, R50 ;  /* 0x000000ffff167224 */ /* 0x000fe200078e0032 */
[----:B------:R-:W-:Y:S01]  /*0fa0*/  CS2R R86, SRZ ;  /* 0x0000000000567805 */ /* 0x000fe2000001ff00 */
[----:B------:R-:W-:Y:S01]  /*0fb0*/  IMAD.HI R0, R0, 0x2aaaaaab, RZ ;  /* 0x2aaaaaab00007827 */ /* 0x000fe200078e02ff */
[----:B------:R-:W-:Y:S02]  /*0fc0*/  CS2R R84, SRZ ;  /* 0x0000000000547805 */ /* 0x000fe4000001ff00 */
[----:B------:R-:W-:-:S02]  /*0fd0*/  CS2R R82, SRZ ;  /* 0x0000000000527805 */ /* 0x000fc4000001ff00 */
[----:B------:R-:W-:Y:S02]  /*0fe0*/  CS2R R80, SRZ ;  /* 0x0000000000507805 */ /* 0x000fe4000001ff00 */
[----:B------:R-:W-:Y:S02]  /*0ff0*/  CS2R R78, SRZ ;  /* 0x00000000004e7805 */ /* 0x000fe4000001ff00 */
[----:B------:R-:W-:Y:S02]  /*1000*/  SHF.R.U32.HI R3, RZ, 0x1f, R0 ;  /* 0x0000001fff037819 */ /* 0x000fe40000011600 */
[----:B------:R-:W-:Y:S02]  /*1010*/  CS2R R76, SRZ ;  /* 0x00000000004c7805 */ /* 0x000fe4000001ff00 */
[----:B------:R-:W-:Y:S02]  /*1020*/  CS2R R74, SRZ ;  /* 0x00000000004a7805 */ /* 0x000fe4000001ff00 */
[----:B------:R-:W-:-:S02]  /*1030*/  MOV R73, RZ ;  /* 0x000000ff00497202 */ /* 0x000fc40000000f00 */
[----:B------:R-:W-:Y:S02]  /*1040*/  CS2R R32, SRZ ;  /* 0x0000000000207805 */ /* 0x000fe4000001ff00 */
[----:B------:R-:W-:Y:S02]  /*1050*/  LEA.HI.SX32 R88, R0, R3, 0x1c ;  /* 0x0000000300587211 */ /* 0x000fe400078fe2ff */
        /* <DEDUP_REMOVED lines=9> */
[----:B------:R-:W-:Y:S01]  /*10f0*/  CS2R R52, SRZ ;  /* 0x0000000000347805 */ /* 0x000fe2000001ff00 */
[----:B------:R-:W-:Y:S01]  /*1100*/  IMAD.MOV.U32 R3, RZ, RZ, RZ ;  /* 0x000000ffff037224 */ /* 0x000fe200078e00ff */
        /* <DEDUP_REMOVED lines=8> */
[----:B------:R-:W-:Y:S01]  /*1190*/  CS2R R92, SRZ ;  /* 0x00000000005c7805 */ /* 0x000fe2000001ff00 */
[----:B------:R-:W-:Y:S01]  /*11a0*/  IMAD.MOV.U32 R89, RZ, RZ, RZ ;  /* 0x000000ffff597224 */ /* 0x000fe200078e00ff */
[----:B------:R-:W-:Y:S02]  /*11b0*/  CS2R R94, SRZ ;  /* 0x00000000005e7805 */ /* 0x000fe4000001ff00 */
[----:B0-----:R-:W-:Y:S01]  /*11c0*/  CS2R R6, SRZ ;  /* 0x0000000000067805 */ /* 0x001fe2000001ff00 */
[----:B------:R-:W-:Y:S02]  /*11d0*/  IMAD.MOV.U32 R8, RZ, RZ, RZ ;  /* 0x000000ffff087224 */ /* 0x000fe400078e00ff */
[----:B------:R-:W-:Y:S02]  /*11e0*/  IMAD.MOV.U32 R10, RZ, RZ, RZ ;  /* 0x000000ffff0a7224 */ /* 0x000fe400078e00ff */
[----:B------:R-:W-:Y:S01]  /*11f0*/  IMAD.MOV.U32 R12, RZ, RZ, RZ ;  /* 0x000000ffff0c7224 */ /* 0x000fe200078e00ff */
[----:B------:R-:W-:Y:S06]  /*1200*/  @!P1 BRA `(.L_x_190) ;  /* 0x0000004800f49947 */ /* 0x000fec0003800000 */
[----:B------:R-:W0:Y:S01]  /*1210*/  SHFL.IDX PT, R0, R164, RZ, 0x1f ;  /* 0x00001fffa4007589 */ /* 0x000e2200000e0000 */
[----:B------:R-:W1:Y:S01]  /*1220*/  S2UR UR39, SR_CgaCtaId ;  /* 0x00000000002779c3 */ /* 0x000e620000008800 */
[----:B------:R-:W-:Y:S01]  /*1230*/  UMOV UR6, 0x400 ;  /* 0x0000040000067882 */ /* 0x000fe20000000000 */
[----:B0-----:R-:W-:Y:S01]  /*1240*/  R2UR UR4, R0 ;  /* 0x00000000000472ca */ /* 0x001fe200000e0000 */
[----:B-1----:R-:W-:-:S04]  /*1250*/  ULEA UR38, UR39, UR6, 0x18 ;  /* 0x0000000627267291 */ /* 0x002fc8000f8ec03f */
[----:B------:R-:W-:-:S04]  /*1260*/  UIADD3 UR6, UR38, 0xc400, URZ ;  /* 0x0000c40026067890 */ /* 0x000fc8000fffe03f */
[----:B------:R-:W-:-:S04]  /*1270*/  ULOP3.LUT UP0, URZ, UR6, 0x1bf, URZ, 0xc0, !UPT ;  /* 0x000001bf063f7892 */ /* 0x000fc8000f80c03f */
[----:B------:R-:W-:Y:S02]  /*1280*/  ULEA.HI UR5, UR4, UR4, URZ, 0x1 ;  /* 0x0000000404057291 */ /* 0x000fe4000f8f083f */
[----:B------:R-:W-:Y:S02]  /*1290*/  PLOP3.LUT P0, PT, PT, PT, UP0, 0x80, 0x0 ;  /* 0x000000000000781c */ /* 0x000fe40003f0f008 */
[----:B------:R-:W-:-:S04]  /*12a0*/  ULOP3.LUT UR5, UR5, 0x1e, URZ, 0xc0, !UPT ;  /* 0x0000001e05057892 */ /* 0x000fc8000f8ec03f */
[----:B------:R-:W-:-:S04]  /*12b0*/  UIADD3 UR5, UR4, -UR5, URZ ;  /* 0x8000000504057290 */ /* 0x000fc8000fffe03f */
[----:B------:R-:W-:-:S04]  /*12c0*/  ULEA UR5, UR5, UR6, 0xd ;  /* 0x0000000605057291 */ /* 0x000fc8000f8e683f */
[----:B------:R-:W-:-:S04]  /*12d0*/  USHF.R.U32.HI UR5, URZ, 0x4, UR5 ;  /* 0x000000043f057899 */ /* 0x000fc80008011605 */
[----:B------:R-:W-:Y:S01]  /*12e0*/  ULOP3.LUT UR52, UR5, 0x3fff, URZ, 0xc0, !UPT ;  /* 0x00003fff05347892 */ /* 0x000fe2000f8ec03f */
[----:B------:R-:W-:Y:S11]  /*12f0*/  @!P0 BRA `(.L_x_191) ;  /* 0x0000000000408947 */ /* 0x000ff60003800000 */
[----:B------:R-:W-:Y:S01]  /*1300*/  MOV R0, 0x0 ;  /* 0x0000000000007802 */ /* 0x000fe20000000f00 */
[----:B------:R-:W-:Y:S01]  /*1310*/  ULDC.64 UR4, c[0x4][0xf0] ;  /* 0x01003c0000047ab9 */ /* 0x000fe20000000a00 */
[----:B------:R-:W-:Y:S01]  /*1320*/  ULDC.64 UR6, c[0x4][0x38] ;  /* 0x01000e0000067ab9 */ /* 0x000fe20000000a00 */
[----:B------:R-:W-:Y:S01]  /*1330*/  MOV R4, UR4 ;  /* 0x0000000400047c02 */ /* 0x000fe20008000f00 */
[----:B------:R0:W1:Y:S01]  /*1340*/  LDC.64 R14, c[0x4][R0] ;  /* 0x01000000000e7b82 */ /* 0x0000620000000a00 */
[----:B------:R-:W-:Y:S01]  /*1350*/  IMAD.U32 R5, RZ, RZ, UR5 ;  /* 0x00000005ff057e24 */ /* 0x000fe2000f8e00ff */
[----:B------:R-:W-:Y:S01]  /*1360*/  ULDC.64 UR4, c[0x4][0xf8] ;  /* 0x01003e0000047ab9 */ /* 0x000fe20000000a00 */
[----:B------:R-:W-:Y:S01]  /*1370*/  IMAD.U32 R10, RZ, RZ, UR6 ;  /* 0x00000006ff0a7e24 */ /* 0x000fe2000f8e00ff */
[----:B------:R-:W-:Y:S01]  /*1380*/  MOV R8, 0x70 ;  /* 0x0000007000087802 */ /* 0x000fe20000000f00 */
[----:B------:R-:W-:Y:S02]  /*1390*/  IMAD.U32 R6, RZ, RZ, UR4 ;  /* 0x00000004ff067e24 */ /* 0x000fe4000f8e00ff */
[----:B------:R-:W-:-:S02]  /*13a0*/  IMAD.U32 R7, RZ, RZ, UR5 ;  /* 0x00000005ff077e24 */ /* 0x000fc4000f8e00ff */
[----:B------:R-:W-:Y:S02]  /*13b0*/  IMAD.U32 R11, RZ, RZ, UR7 ;  /* 0x00000007ff0b7e24 */ /* 0x000fe4000f8e00ff */
[----:B------:R-:W-:Y:S02]  /*13c0*/  IMAD.MOV.U32 R12, RZ, RZ, 0x1 ;  /* 0x00000001ff0c7424 */ /* 0x000fe400078e00ff */
[----:B0-----:R-:W-:-:S07]  /*13d0*/  IMAD.MOV.U32 R13, RZ, RZ, RZ ;  /* 0x000000ffff0d7224 */ /* 0x001fce00078e00ff */
[----:B------:R-:W-:-:S07]  /*13e0*/  LEPC R20, `(.L_x_191) ;  /* 0x000000001014794e */ /* 0x000fce0000000000 */
[----:B-1----:R-:W-:Y:S05]  /*13f0*/  CALL.ABS.NOINC R14 ;  /* 0x000000000e007343 */ /* 0x002fea0003c00000 */
.L_x_191:
[----:B------:R-:W-:Y:S02]  /*1400*/  LEA.HI R0, R162, R162, RZ, 0x1 ;  /* 0x000000a2a2007211 */ /* 0x000fe400078f08ff */
[----:B------:R-:W-:Y:S02]  /*1410*/  ISETP.NE.AND P0, PT, R16, 0x3, PT ;  /* 0x000000031000780c */ /* 0x000fe40003f05270 */
[----:B------:R-:W-:-:S05]  /*1420*/  LOP3.LUT R3, R0, 0xfffffffe, RZ, 0xc0, !PT ;  /* 0xfffffffe00037812 */ /* 0x000fca00078ec0ff */
[----:B------:R-:W-:-:S05]  /*1430*/  IMAD.IADD R0, R162, 0x1, -R3 ;  /* 0x00000001a2007824 */ /* 0x000fca00078e0a03 */
[----:B------:R-:W-:-:S04]  /*1440*/  SHF.L.U32 R0, R0, 0x1f, RZ ;  /* 0x0000001f00007819 */ /* 0x000fc800000006ff */
[----:B------:R-:W0:Y:S02]  /*1450*/  SYNCS.PHASECHK.TRANS64.TRYWAIT P1, [UR38+0x2a800], R0 ;  /* 0x02a80000ff0075a7 */ /* 0x000e240008020166 */
[----:B0-----:R-:W-:Y:S05]  /*1460*/  @!P1 BRA `(.L_x_192) ;  /* 0x000000bc003c9947 */ /* 0x001fea0003800000 */
.L_x_321:
[----:B------:R-:W-:Y:S05]  /*1470*/  @!P0 BRA `(.L_x_193) ;  /* 0x0000000000048947 */ /* 0x000fea0003800000 */
[----:B------:R-:W-:Y:S01]  /*1480*/  BPT.TRAP 0x1 ;  /* 0x000000040000795c */ /* 0x000fe20000300000 */
.L_x_193:
[----:B------:R-:W-:Y:S02]  /*1490*/  IMAD.U32 R4, RZ, RZ, UR37 ;  /* 0x00000025ff047e24 */ /* 0x000fe4000f8e00ff */
[----:B0-----:R-:W-:-:S03]  /*14a0*/  IMAD.U32 R3, RZ, RZ, UR36 ;  /* 0x00000024ff037e24 */ /* 0x001fc6000f8e00ff */
[----:B------:R-:W-:Y:S02]  /*14b0*/  LEA R4, R4, UR38, 0x3 ;  /* 0x0000002604047c11 */ /* 0x000fe4000f8e18ff */
[----:B------:R-:W-:-:S04]  /*14c0*/  SHF.L.U32 R3, R3, 0x1f, RZ ;  /* 0x0000001f03037819 */ /* 0x000fc800000006ff */
[----:B------:R0:W1:Y:S01]  /*14d0*/  SYNCS.PHASECHK.TRANS64.TRYWAIT P1, [R4+URZ+0x2a830], R3 ;  /* 0x02a83003040075a7 */ /* 0x000062000802017f */
[----:B------:R-:W-:Y:S05]  /*14e0*/  @!P0 BRA `(.L_x_194) ;  /* 0x0000000000048947 */ /* 0x000fea0003800000 */
[----:B------:R-:W-:Y:S01]  /*14f0*/  BPT.TRAP 0x1 ;  /* 0x000000040000795c */ /* 0x000fe20000300000 */
.L_x_194:
[----:B------:R-:W-:Y:S01]  /*1500*/  MOV R87, RZ ;  /* 0x000000ff00577202 */ /* 0x000fe20000000f00 */
[----:B-1----:R-:W-:Y:S06]  /*1510*/  @P1 BRA `(.L_x_195) ;  /* 0x0000000000081947 */ /* 0x002fec0003800000 */
[----:B------:R-:W1:Y:S02]  /*1520*/  SYNCS.PHASECHK.TRANS64.TRYWAIT P1, [R4+URZ+0x2a830], R3 ;  /* 0x02a83003040075a7 */ /* 0x000e64000802017f */
[----:B-1----:R-:W-:Y:S05]  /*1530*/  @!P1 BRA `(.L_x_196) ;  /* 0x000000bc00209947 */ /* 0x002fea0003800000 */
.L_x_195:
        /* <DEDUP_REMOVED lines=8> */
[----:B------:R-:W-:Y:S01]  /*15c0*/  UMOV UR5, 0x40000040 ;  /* 0x4000004000057882 */ /* 0x000fe20000000000 */
[----:B------:R-:W-:Y:S02]  /*15d0*/  UMOV UR7, 0x40000040 ;  /* 0x4000004000077882 */ /* 0x000fe40000000000 */
[----:B------:R-:W-:Y:S02]  /*15e0*/  ULOP3.LUT UR38, UR4, 0x10000, URZ, 0xfc, !UPT ;  /* 0x0001000004267892 */ /* 0x000fe4000f8efc3f */
[----:B------:R-:W-:Y:S02]  /*15f0*/  UIADD3 UR4, UR52, 0x2, URZ ;  /* 0x0000000234047890 */ /* 0x000fe4000fffe03f */
[----:B------:R-:W-:Y:S02]  /*1600*/  UIMAD UR54, UR37, 0x900, UR38 ;  /* 0x00000900253678a4 */ /* 0x000fe4000f8e0226 */
[----:B------:R-:W-:-:S02]  /*1610*/  UIADD3 UR8, UR52, 0x4, URZ ;  /* 0x0000000434087890 */ /* 0x000fc4000fffe03f */
[----:B------:R-:W-:Y:S02]  /*1620*/  UIADD3 UR6, UR54, 0x2, URZ ;  /* 0x0000000236067890 */ /* 0x000fe4000fffe03f */
[----:B------:R-:W-:Y:S01]  /*1630*/  UIADD3 UR10, UR54, 0x4, URZ ;  /* 0x00000004360a7890 */ /* 0x000fe2000fffe03f */
[----:B------:R-:W-:Y:S02]  /*1640*/  UMOV UR9, 0x40000040 ;  /* 0x4000004000097882 */ /* 0x000fe40000000000 */
        /* <DEDUP_REMOVED lines=74> */
.L_x_197:
[----:B01----:R-:W-:Y:S01]  /*1af0*/  IMAD.IADD R3, R167, 0x1, R72 ;  /* 0x00000001a7037824 */ /* 0x003fe200078e0248 */
[----:B------:R-:W-:Y:S01]  /*1b00*/  ULDC UR6, c[0x0][0x988] ;  /* 0x0002620000067ab9 */ /* 0x000fe20000000800 */
[----:B------:R-:W-:Y:S01]  /*1b10*/  P2R R14, PR, RZ, 0x1 ;  /* 0x00000001ff0e7803 */ /* 0x000fe20000000000 */
[----:B------:R-:W-:Y:S02]  /*1b20*/  IMAD.MOV.U32 R86, RZ, RZ, R87 ;  /* 0x000000ffff567224 */ /* 0x000fe400078e0057 */
        /* <DEDUP_REMOVED lines=44> */
[----:B------:R-:W-:Y:S01]  /*1df0*/  FSEL R79, R44, -INF , P2 ;  /* 0xff8000002c4f7808 */ /* 0x000fe20001000000 */
[----:B------:R-:W-:Y:S01]  /*1e00*/  IMAD.MOV.U32 R44, RZ, RZ, R87 ;  /* 0x000000ffff2c7224 */ /* 0x000fe200078e0057 */
[----:B------:R-:W-:Y:S02]  /*1e10*/  FMNMX.FTZ R0, R77, R0, !PT ;  /* 0x000000004d007209 */ /* 0x000fe40007810000 */
[----:B------:R-:W-:Y:S02]  /*1e20*/  FSEL R21, R38, -INF , P6 ;  /* 0xff80000026157808 */ /* 0x000fe40003000000 */
        /* <DEDUP_REMOVED lines=66> */
[----:B------:R-:W-:-:S13]  /*2250*/  R2UR UR6, R4 ;  /* 0x00000000040672ca */ /* 0x000fda00000e0000 */
        /* <DEDUP_REMOVED lines=68> */
[----:B------:R-:W-:Y:S02]  /*26a0*/  FMNMX.FTZ R6, R63, R6, !PT ;  /* 0x000000063f067209 */ /* 0x000fe40007810000 */
[----:B--2---:R-:W-:Y:S02]  /*26b0*/  MOV R37, R87 ;  /* 0x0000005700257202 */ /* 0x004fe40000000f00 */
        /* <DEDUP_REMOVED lines=11> */
[----:B------:R3:W-:Y:S01]  /*2770*/  MUFU.EX2 R148, R85 ;  /* 0x0000005500947308 */ /* 0x0007e20000000800 */
[----:B--2---:R-:W-:-:S07]  /*2780*/  FMNMX.FTZ R8, R6, R5, !PT ;  /* 0x0000000506087209 */ /* 0x004fce0007810000 */
[----:B------:R-:W-:Y:S01]  /*2790*/  MUFU.EX2 R89, R89 ;  /* 0x0000005900597308 */ /* 0x000fe20000000800 */
[----:B---3--:R-:W-:Y:S01]  /*27a0*/  MOV R85, R87 ;  /* 0x0000005700557202 */ /* 0x008fe20000000f00 */
[----:B------:R-:W2:Y:S06]  /*27b0*/  SHFL.BFLY PT, R5, R8, 0x1, 0x1f ;  /* 0x0c201f0008057f89 */ /* 0x000eac00000e0000 */
[----:B------:R-:W-:Y:S08]  /*27c0*/  MUFU.EX2 R150, R91 ;  /* 0x0000005b00967308 */ /* 0x000ff00000000800 */
[----:B------:R-:W-:Y:S08]  /*27d0*/  MUFU.EX2 R93, R93 ;  /* 0x0000005d005d7308 */ /* 0x000ff00000000800 */
[----:B------:R-:W-:Y:S01]  /*27e0*/  MUFU.EX2 R152, R95 ;  /* 0x0000005f00987308 */ /* 0x000fe20000000800 */
[----:B--2---:R-:W-:-:S04]  /*27f0*/  FMNMX.FTZ R5, R8, R5, !PT ;  /* 0x0000000508057209 */ /* 0x004fc80007810000 */
[C---:B------:R-:W-:Y:S01]  /*2800*/  FSETP.NEU.FTZ.AND P1, PT, R5.reuse, -INF , PT ;  /* 0xff8000000500780b */ /* 0x040fe20003f3d000 */
[-C--:B------:R-:W-:Y:S02]  /*2810*/  FMUL.FTZ R6, R5, R0.reuse ;  /* 0x0000000005067220 */ /* 0x080fe40000410000 */
[----:B------:R-:W-:Y:S03]  /*2820*/  MUFU.EX2 R97, R97 ;  /* 0x0000006100617308 */ /* 0x000fe60000000800 */
[----:B------:R-:W-:Y:S02]  /*2830*/  FSEL R6, R6, RZ, P1 ;  /* 0x000000ff06067208 */ /* 0x000fe40000800000 */
[----:B------:R-:W-:Y:S01]  /*2840*/  ISETP.GE.AND P1, PT, R72, 0x61, PT ;  /* 0x000000614800780c */ /* 0x000fe20003f26270 */
[----:B------:R-:W-:Y:S02]  /*2850*/  IMAD.MOV.U32 R72, RZ, RZ, R87 ;  /* 0x000000ffff487224 */ /* 0x000fe400078e0057 */
        /* <DEDUP_REMOVED lines=30> */
[----:B0-----:R-:W-:-:S02]  /*2a40*/  F2FP.BF16.F32.PACK_AB R138, R29, R138 ;  /* 0x0000008a1d8a723e */ /* 0x001fc400000010ff */
[----:B------:R0:W1:Y:S01]  /*2a50*/  MUFU.EX2 R10, R31 ;  /* 0x0000001f000a7308 */ /* 0x0000620000000800 */
[----:B------:R-:W-:Y:S01]  /*2a60*/  FADD.FTZ R27, R29, R30 ;  /* 0x0000001e1d1b7221 */ /* 0x000fe20000010000 */
[----:B--2---:R-:W-:Y:S01]  /*2a70*/  FADD.FTZ R30, R7, R8 ;  /* 0x00000008071e7221 */ /* 0x004fe20000010000 */
[----:B------:R-:W-:Y:S02]  /*2a80*/  F2FP.BF16.F32.PACK_AB R137, R8, R7 ;  /* 0x000000070889723e */ /* 0x000fe400000010ff */
[----:B------:R-:W-:Y:S01]  /*2a90*/  FADD.FTZ R32, R140, R27 ;  /* 0x0000001b8c207221 */ /* 0x000fe20000010000 */
[C---:B------:R-:W-:Y:S02]  /*2aa0*/  F2FP.BF16.F32.PACK_AB R140, R33.reuse, R140 ;  /* 0x0000008c218c723e */ /* 0x040fe400000010ff */
[----:B------:R-:W2:Y:S01]  /*2ab0*/  MUFU.EX2 R13, R13 ;  /* 0x0000000d000d7308 */ /* 0x000ea20000000800 */
[----:B------:R-:W-:Y:S01]  /*2ac0*/  FADD.FTZ R32, R33, R32 ;  /* 0x0000002021207221 */ /* 0x000fe20000010000 */
[----:B---3--:R-:W-:Y:S01]  /*2ad0*/  FADD.FTZ R27, R9, R30 ;  /* 0x0000001e091b7221 */ /* 0x008fe20000010000 */
[----:B------:R-:W-:Y:S01]  /*2ae0*/  F2FP.BF16.F32.PACK_AB R136, R103, R136 ;  /* 0x000000886788723e */ /* 0x000fe200000010ff */
[----:B------:R-:W-:-:S02]  /*2af0*/  IMAD.MOV.U32 R33, RZ, RZ, R87 ;  /* 0x000000ffff217224 */ /* 0x000fc400078e0057 */
[----:B0-----:R-:W-:Y:S01]  /*2b00*/  FADD.FTZ R31, R73, R32 ;  /* 0x00000020491f7221 */ /* 0x001fe20000010000 */
[----:B------:R-:W-:Y:S01]  /*2b10*/  MOV R61, R87 ;  /* 0x00000057003d7202 */ /* 0x000fe20000000f00 */
[----:B------:R0:W3:Y:S01]  /*2b20*/  MUFU.EX2 R14, R35 ;  /* 0x00000023000e7308 */ /* 0x0000e20000000800 */
[----:B-1----:R-:W-:Y:S01]  /*2b30*/  FADD.FTZ R32, R10, R27 ;  /* 0x0000001b0a207221 */ /* 0x002fe20000010000 */
[C---:B------:R-:W-:Y:S01]  /*2b40*/  FADD.FTZ R34, R142.reuse, R31 ;  /* 0x0000001f8e227221 */ /* 0x040fe20000010000 */
[----:B------:R-:W-:Y:S02]  /*2b50*/  F2FP.BF16.F32.PACK_AB R142, R142, R73 ;  /* 0x000000498e8e723e */ /* 0x000fe400000010ff */
[----:B------:R-:W-:Y:S01]  /*2b60*/  F2FP.BF16.F32.PACK_AB R139, R10, R9 ;  /* 0x000000090a8b723e */ /* 0x000fe200000010ff */
[----:B------:R-:W-:Y:S01]  /*2b70*/  FADD.FTZ R31, R75, R34 ;  /* 0x000000224b1f7221 */ /* 0x000fe20000010000 */
[----:B------:R-:W-:Y:S01]  /*2b80*/  IMAD.MOV.U32 R9, RZ, RZ, 0x3f800000 ;  /* 0x3f800000ff097424 */ /* 0x000fe200078e00ff */
[----:B------:R-:W1:Y:S01]  /*2b90*/  MUFU.EX2 R21, R21 ;  /* 0x0000001500157308 */ /* 0x000e620000000800 */
[----:B--2---:R-:W-:Y:S01]  /*2ba0*/  FADD.FTZ R27, R13, R32 ;  /* 0x000000200d1b7221 */ /* 0x004fe20000010000 */
[C---:B------:R-:W-:Y:S01]  /*2bb0*/  FADD.FTZ R34, R144.reuse, R31 ;  /* 0x0000001f90227221 */ /* 0x040fe20000010000 */
[----:B------:R-:W-:Y:S01]  /*2bc0*/  F2FP.BF16.F32.PACK_AB R144, R144, R75 ;  /* 0x0000004b9090723e */ /* 0x000fe200000010ff */
[--C-:B------:R-:W-:Y:S01]  /*2bd0*/  IMAD.MOV.U32 R75, RZ, RZ, R87.reuse ;  /* 0x000000ffff4b7224 */ /* 0x100fe200078e0057 */
[----:B------:R-:W-:Y:S01]  /*2be0*/  MOV R73, R87 ;  /* 0x0000005700497202 */ /* 0x000fe20000000f00 */
[----:B------:R-:W-:Y:S01]  /*2bf0*/  FADD.FTZ R31, R79, R34 ;  /* 0x000000224f1f7221 */ /* 0x000fe20000010000 */
[----:B0-----:R-:W-:Y:S01]  /*2c00*/  IMAD.MOV.U32 R35, RZ, RZ, R87 ;  /* 0x000000ffff237224 */ /* 0x001fe200078e0057 */
[----:B------:R0:W2:Y:S01]  /*2c10*/  MUFU.EX2 R20, R39 ;  /* 0x0000002700147308 */ /* 0x0000a20000000800 */
[----:B---3--:R-:W-:Y:S01]  /*2c20*/  FADD.FTZ R32, R14, R27 ;  /* 0x0000001b0e207221 */ /* 0x008fe20000010000 */
[C---:B------:R-:W-:Y:S01]  /*2c30*/  FADD.FTZ R34, R146.reuse, R31 ;  /* 0x0000001f92227221 */ /* 0x040fe20000010000 */
[----:B------:R-:W-:-:S02]  /*2c40*/  F2FP.BF16.F32.PACK_AB R146, R146, R79 ;  /* 0x0000004f9292723e */ /* 0x000fc400000010ff */
[----:B------:R-:W-:Y:S01]  /*2c50*/  F2FP.BF16.F32.PACK_AB R141, R14, R13 ;  /* 0x0000000d0e8d723e */ /* 0x000fe200000010ff */
[----:B------:R-:W-:Y:S01]  /*2c60*/  FADD.FTZ R31, R83, R34 ;  /* 0x00000022531f7221 */ /* 0x000fe20000010000 */
[----:B------:R-:W-:Y:S01]  /*2c70*/  MOV R79, R87 ;  /* 0x00000057004f7202 */ /* 0x000fe20000000f00 */
[----:B------:R-:W3:Y:S01]  /*2c80*/  MUFU.EX2 R41, R41 ;  /* 0x0000002900297308 */ /* 0x000ee20000000800 */
[----:B-1----:R-:W-:Y:S01]  /*2c90*/  FADD.FTZ R27, R21, R32 ;  /* 0x00000020151b7221 */ /* 0x002fe20000010000 */
[C---:B------:R-:W-:Y:S01]  /*2ca0*/  FADD.FTZ R34, R148.reuse, R31 ;  /* 0x0000001f94227221 */ /* 0x040fe20000010000 */
[----:B------:R-:W-:Y:S01]  /*2cb0*/  F2FP.BF16.F32.PACK_AB R148, R148, R83 ;  /* 0x000000539494723e */ /* 0x000fe200000010ff */
[--C-:B------:R-:W-:Y:S02]  /*2cc0*/  IMAD.MOV.U32 R83, RZ, RZ, R87.reuse ;  /* 0x000000ffff537224 */ /* 0x100fe400078e0057 */
[----:B------:R-:W-:Y:S01]  /*2cd0*/  FADD.FTZ R31, R89, R34 ;  /* 0x00000022591f7221 */ /* 0x000fe20000010000 */
[----:B0-----:R-:W-:Y:S01]  /*2ce0*/  IMAD.MOV.U32 R39, RZ, RZ, R87 ;  /* 0x000000ffff277224 */ /* 0x001fe200078e0057 */
[----:B------:R0:W1:Y:S01]  /*2cf0*/  MUFU.EX2 R24, R43 ;  /* 0x0000002b00187308 */ /* 0x0000620000000800 */
[----:B--2---:R-:W-:Y:S01]  /*2d00*/  FADD.FTZ R32, R20, R27 ;  /* 0x0000001b14207221 */ /* 0x004fe20000010000 */
[C---:B------:R-:W-:Y:S01]  /*2d10*/  FADD.FTZ R36, R150.reuse, R31 ;  /* 0x0000001f96247221 */ /* 0x040fe20000010000 */
[----:B------:R-:W-:-:S02]  /*2d20*/  F2FP.BF16.F32.PACK_AB R150, R150, R89 ;  /* 0x000000599696723e */ /* 0x000fc400000010ff */
[----:B------:R-:W-:Y:S01]  /*2d30*/  F2FP.BF16.F32.PACK_AB R143, R20, R21 ;  /* 0x00000015148f723e */ /* 0x000fe200000010ff */
[----:B------:R-:W-:Y:S02]  /*2d40*/  FADD.FTZ R31, R93, R36 ;  /* 0x000000245d1f7221 */ /* 0x000fe40000010000 */
[----:B------:R-:W2:Y:S01]  /*2d50*/  MUFU.EX2 R45, R45 ;  /* 0x0000002d002d7308 */ /* 0x000ea20000000800 */
[----:B---3--:R-:W-:Y:S01]  /*2d60*/  FADD.FTZ R27, R41, R32 ;  /* 0x00000020291b7221 */ /* 0x008fe20000010000 */
[----:B0-----:R-:W-:-:S06]  /*2d70*/  MOV R43, R87 ;  /* 0x00000057002b7202 */ /* 0x001fcc0000000f00 */
        /* <DEDUP_REMOVED lines=11> */
[--C-:B------:R-:W-:Y:S02]  /*2e30*/  IMAD.MOV.U32 R45, RZ, RZ, R87.reuse ;  /* 0x000000ffff2d7224 */ /* 0x100fe400078e0057 */
[----:B------:R-:W-:-:S03]  /*2e40*/  IMAD.MOV.U32 R26, RZ, RZ, R87 ;  /* 0x000000ffff1a7224 */ /* 0x000fc600078e0057 */
[----:B------:R-:W3:Y:S01]  /*2e50*/  MUFU.EX2 R53, R53 ;  /* 0x0000003500357308 */ /* 0x000ee20000000800 */
[----:B-1----:R-:W-:Y:S01]  /*2e60*/  FADD.FTZ R27, R49, R34 ;  /* 0x00000022311b7221 */ /* 0x002fe20000010000 */
[C---:B------:R-:W-:Y:S01]  /*2e70*/  FADD.FTZ R34, R152.reuse, R31 ;  /* 0x0000001f98227221 */ /* 0x040fe20000010000 */
[----:B------:R-:W-:Y:S01]  /*2e80*/  F2FP.BF16.F32.PACK_AB R152, R152, R93 ;  /* 0x0000005d9898723e */ /* 0x000fe200000010ff */
[----:B0-----:R-:W-:Y:S01]  /*2e90*/  IMAD.MOV.U32 R51, RZ, RZ, R87 ;  /* 0x000000ffff337224 */ /* 0x001fe200078e0057 */
[----:B------:R-:W-:Y:S01]  /*2ea0*/  MOV R31, R87 ;  /* 0x00000057001f7202 */ /* 0x000fe20000000f00 */
[----:B------:R-:W-:Y:S02]  /*2eb0*/  FADD.FTZ R29, R97, R34 ;  /* 0x00000022611d7221 */ /* 0x000fe40000010000 */
[----:B------:R0:W1:Y:S01]  /*2ec0*/  MUFU.EX2 R30, R55 ;  /* 0x00000037001e7308 */ /* 0x0000620000000800 */
[----:B--2---:R-:W-:Y:S01]  /*2ed0*/  FADD.FTZ R6, R28, R27 ;  /* 0x0000001b1c067221 */ /* 0x004fe20000010000 */
[----:B------:R-:W-:Y:S01]  /*2ee0*/  FADD.FTZ R36, R154, R29 ;  /* 0x0000001d9a247221 */ /* 0x000fe20000010000 */
[----:B------:R-:W-:Y:S01]  /*2ef0*/  F2FP.BF16.F32.PACK_AB R149, R28, R49 ;  /* 0x000000311c95723e */ /* 0x000fe200000010ff */
[----:B------:R-:W-:Y:S01]  /*2f00*/  IMAD.MOV.U32 R28, RZ, RZ, R87 ;  /* 0x000000ffff1c7224 */ /* 0x000fe200078e0057 */
[----:B------:R-:W-:-:S02]  /*2f10*/  F2FP.BF16.F32.PACK_AB R154, R154, R97 ;  /* 0x000000619a9a723e */ /* 0x000fc400000010ff */
[-C--:B------:R-:W-:Y:S01]  /*2f20*/  MOV R49, R87.reuse ;  /* 0x0000005700317202 */ /* 0x080fe20000000f00 */
[----:B------:R-:W2:Y:S01]  /*2f30*/  MUFU.EX2 R57, R57 ;  /* 0x0000003900397308 */ /* 0x000ea20000000800 */
[----:B---3--:R-:W-:Y:S01]  /*2f40*/  FADD.FTZ R27, R53, R6 ;  /* 0x00000006351b7221 */ /* 0x008fe20000010000 */
[----:B0-----:R-:W-:-:S06]  /*2f50*/  MOV R55, R87 ;  /* 0x0000005700377202 */ /* 0x001fcc0000000f00 */
[----:B------:R-:W0:Y:S01]  /*2f60*/  MUFU.EX2 R99, R99 ;  /* 0x0000006300637308 */ /* 0x000e220000000800 */
[C---:B-1----:R-:W-:Y:S01]  /*2f70*/  FADD.FTZ R6, R30.reuse, R27 ;  /* 0x0000001b1e067221 */ /* 0x042fe20000010000 */
[----:B------:R-:W-:Y:S01]  /*2f80*/  F2FP.BF16.F32.PACK_AB R151, R30, R53 ;  /* 0x000000351e97723e */ /* 0x000fe200000010ff */
[--C-:B------:R-:W-:Y:S02]  /*2f90*/  IMAD.MOV.U32 R53, RZ, RZ, R87.reuse ;  /* 0x000000ffff357224 */ /* 0x100fe400078e0057 */
[----:B------:R-:W-:-:S03]  /*2fa0*/  IMAD.MOV.U32 R30, RZ, RZ, R87 ;  /* 0x000000ffff1e7224 */ /* 0x000fc600078e0057 */
        /* <DEDUP_REMOVED lines=17> */
[----:B--2---:R-:W-:-:S06]  /*30c0*/  IMAD.MOV.U32 R63, RZ, RZ, R87 ;  /* 0x000000ffff3f7224 */ /* 0x004fcc00078e0057 */
[----:B------:R1:W2:Y:S01]  /*30d0*/  MUFU.EX2 R34, R67 ;  /* 0x0000004300227308 */ /* 0x0002a20000000800 */
[C---:B---3--:R-:W-:Y:S01]  /*30e0*/  FADD.FTZ R38, R32.reuse, R27 ;  /* 0x0000001b20267221 */ /* 0x048fe20000010000 */
[----:B------:R-:W-:Y:S01]  /*30f0*/  F2FP.BF16.F32.PACK_AB R155, R32, R11 ;  /* 0x0000000b209b723e */ /* 0x000fe200000010ff */
[--C-:B------:R-:W-:Y:S02]  /*3100*/  IMAD.MOV.U32 R32, RZ, RZ, R87.reuse ;  /* 0x000000ffff207224 */ /* 0x100fe400078e0057 */
[----:B------:R-:W-:-:S03]  /*3110*/  IMAD.MOV.U32 R27, RZ, RZ, R87 ;  /* 0x000000ffff1b7224 */ /* 0x000fc600078e0057 */
[----:B------:R-:W3:Y:S01]  /*3120*/  MUFU.EX2 R25, R25 ;  /* 0x0000001900197308 */ /* 0x000ee20000000800 */
[----:B0-----:R-:W-:Y:S01]  /*3130*/  FADD.FTZ R7, R15, R38 ;  /* 0x000000260f077221 */ /* 0x001fe20000010000 */
[----:B-1----:R-:W-:Y:S01]  /*3140*/  MOV R67, R87 ;  /* 0x0000005700437202 */ /* 0x002fe20000000f00 */
[----:B------:R-:W-:-:S05]  /*3150*/  IMAD.MOV.U32 R38, RZ, RZ, R87 ;  /* 0x000000ffff267224 */ /* 0x000fca00078e0057 */
[----:B------:R-:W0:Y:S01]  /*3160*/  MUFU.EX2 R12, R12 ;  /* 0x0000000c000c7308 */ /* 0x000e220000000800 */
[C---:B--2---:R-:W-:Y:S01]  /*3170*/  FADD.FTZ R8, R34.reuse, R7 ;  /* 0x0000000722087221 */ /* 0x044fe20000010000 */
[----:B------:R-:W-:Y:S01]  /*3180*/  F2FP.BF16.F32.PACK_AB R157, R34, R15 ;  /* 0x0000000f229d723e */ /* 0x000fe200000010ff */
[----:B------:R-:W-:-:S05]  /*3190*/  IMAD.MOV.U32 R34, RZ, RZ, R87 ;  /* 0x000000ffff227224 */ /* 0x000fca00078e0057 */
        /* <DEDUP_REMOVED lines=8> */
[----:B------:R-:W-:Y:S01]  /*3220*/  IMAD.MOV.U32 R7, RZ, RZ, 0x3f800000 ;  /* 0x3f800000ff077424 */ /* 0x000fe200078e00ff */
[----:B------:R-:W-:Y:S01]  /*3230*/  MOV R25, R87 ;  /* 0x0000005700197202 */ /* 0x000fe20000000f00 */
[----:B------:R-:W-:Y:S01]  /*3240*/  IMAD.MOV.U32 R36, RZ, RZ, R87 ;  /* 0x000000ffff247224 */ /* 0x000fe200078e0057 */
[----:B------:R-:W-:Y:S06]  /*3250*/  @!P1 BRA `(.L_x_198) ;  /* 0x0000001c00749947 */ /* 0x000fec0003800000 */
[----:B------:R-:W-:Y:S01]  /*3260*/  VIADD R8, R88, 0xfffffffe ;  /* 0xfffffffe58087836 */ /* 0x000fe20000000000 */
[----:B------:R-:W-:Y:S01]  /*3270*/  CS2R R86, SRZ ;  /* 0x0000000000567805 */ /* 0x000fe2000001ff00 */
[----:B------:R-:W-:Y:S01]  /*3280*/  IMAD.MOV.U32 R10, RZ, RZ, R5 ;  /* 0x000000ffff0a7224 */ /* 0x000fe200078e0005 */
[----:B------:R-:W-:Y:S01]  /*3290*/  CS2R R82, SRZ ;  /* 0x0000000000527805 */ /* 0x000fe2000001ff00 */
[----:B------:R-:W-:Y:S01]  /*32a0*/  IMAD.MOV.U32 R11, RZ, RZ, R3 ;  /* 0x000000ffff0b7224 */ /* 0x000fe200078e0003 */
[----:B------:R-:W-:Y:S01]  /*32b0*/  CS2R R78, SRZ ;  /* 0x00000000004e7805 */ /* 0x000fe2000001ff00 */
[----:B------:R-:W-:Y:S01]  /*32c0*/  IMAD.MOV.U32 R7, RZ, RZ, 0x3f800000 ;  /* 0x3f800000ff077424 */ /* 0x000fe200078e00ff */
        /* <DEDUP_REMOVED lines=29> */
[----:B------:R-:W-:Y:S01]  /*34a0*/  UMOV UR61, UR36 ;  /* 0x00000024003d7c82 */ /* 0x000fe20008000000 */
[----:B------:R-:W-:-:S05]  /*34b0*/  UMOV UR60, UR37 ;  /* 0x00000025003c7c82 */ /* 0x000fca0008000000 */
.L_x_209:
[----:B------:R-:W-:-:S04]  /*34c0*/  UISETP.NE.AND UP0, UPT, UR60, 0x1, UPT ;  /* 0x000000013c00788c */ /* 0x000fc8000bf05270 */
[----:B------:R-:W-:-:S04]  /*34d0*/  USEL UR36, URZ, 0x1, UP0 ;  /* 0x000000013f247887 */ /* 0x000fc80008000000 */
[----:B------:R-:W-:Y:S01]  /*34e0*/  ULOP3.LUT UR36, UR61, UR36, URZ, 0x3c, !UPT ;  /* 0x000000243d247292 */ /* 0x000fe2000f8e3c3f */
[----:B------:R-:W-:Y:S11]  /*34f0*/  @!P0 BRA `(.L_x_199) ;  /* 0x0000000000048947 */ /* 0x000ff60003800000 */
[----:B------:R-:W-:Y:S01]  /*3500*/  BPT.TRAP 0x1 ;  /* 0x000000040000795c */ /* 0x000fe20000300000 */
.L_x_199:
[----:B------:R-:W0:Y:S01]  /*3510*/  S2UR UR58, SR_CgaCtaId ;  /* 0x00000000003a79c3 */ /* 0x000e220000008800 */
[----:B------:R-:W-:Y:S01]  /*3520*/  UIADD3 UR37, UR60, 0x1, URZ ;  /* 0x000000013c257890 */ /* 0x000fe2000fffe03f */
[----:B------:R-:W-:Y:S01]  /*3530*/  MOV R0, UR36 ;  /* 0x0000002400007c02 */ /* 0x000fe20008000f00 */
[----:B------:R-:W-:Y:S02]  /*3540*/  UMOV UR39, 0x400 ;  /* 0x0000040000277882 */ /* 0x000fe40000000000 */
[----:B------:R-:W-:Y:S01]  /*3550*/  UISETP.NE.AND UP0, UPT, UR37, 0x2, UPT ;  /* 0x000000022500788c */ /* 0x000fe2000bf05270 */
[----:B------:R-:W-:-:S03]  /*3560*/  SHF.L.U32 R0, R0, 0x1f, RZ ;  /* 0x0000001f00007819 */ /* 0x000fc600000006ff */
[----:B------:R-:W-:Y:S02]  /*3570*/  USEL UR37, UR37, URZ, UP0 ;  /* 0x0000003f25257287 */ /* 0x000fe40008000000 */
[----:B0-----:R-:W-:-:S04]  /*3580*/  ULEA UR39, UR58, UR39, 0x18 ;  /* 0x000000273a277291 */ /* 0x001fc8000f8ec03f */
[----:B------:R-:W-:-:S09]  /*3590*/  ULEA UR59, UR37, UR39, 0x3 ;  /* 0x00000027253b7291 */ /* 0x000fd2000f8e183f */
[----:B------:R0:W1:Y:S01]  /*35a0*/  SYNCS.PHASECHK.TRANS64.TRYWAIT P1, [UR59+0x2a830], R0 ;  /* 0x02a83000ff0075a7 */ /* 0x000062000802017b */
[----:B------:R-:W-:Y:S05]  /*35b0*/  @!P0 BRA `(.L_x_200) ;  /* 0x0000000000048947 */ /* 0x000fea0003800000 */
[----:B------:R-:W-:Y:S01]  /*35c0*/  BPT.TRAP 0x1 ;  /* 0x000000040000795c */ /* 0x000fe20000300000 */
.L_x_200:
[----:B-1----:R-:W-:Y:S05]  /*35d0*/  @P1 BRA `(.L_x_201) ;  /* 0x0000000000081947 */ /* 0x002fea0003800000 */
[----:B------:R-:W1:Y:S02]  /*35e0*/  SYNCS.PHASECHK.TRANS64.TRYWAIT P1, [UR59+0x2a830], R0 ;  /* 0x02a83000ff0075a7 */ /* 0x000e64000802017b */
[----:B-1----:R-:W-:Y:S05]  /*35f0*/  @!P1 BRA `(.L_x_202) ;  /* 0x0000009c00049947 */ /* 0x002fea0003800000 */
.L_x_201:
[----:B------:R-:W-:Y:S01]  /*3600*/  UIMAD UR54, UR37, 0x900, UR38 ;  /* 0x00000900253678a4 */ /* 0x000fe2000f8e0226 */
[----:B------:R-:W-:Y:S01]  /*3610*/  WARPGROUP.ARRIVE ;  /* 0x00000000000079c5 */ /* 0x000fe20000000000 */
[----:B------:R-:W-:Y:S01]  /*3620*/  UMOV UR55, 0x40000040 ;  /* 0x4000004000377882 */ /* 0x000fe20000000000 */
[----:B------:R-:W-:Y:S01]  /*3630*/  UMOV UR7, 0x40000040 ;  /* 0x4000004000077882 */ /* 0x000fe20000000000 */
[----:B------:R-:W-:Y:S01]  /*3640*/  UIADD3 UR6, UR54, 0x2, URZ ;  /* 0x0000000236067890 */ /* 0x000fe2000fffe03f */
[-C--:B------:R-:W-:Y:S01]  /*3650*/  FMUL.FTZ R24, R24, R9.reuse ;  /* 0x0000000918187220 */ /* 0x080fe20000410000 */
[----:B------:R-:W-:Y:S01]  /*3660*/  UIADD3 UR10, UR54, 0x4, URZ ;  /* 0x00000004360a7890 */ /* 0x000fe2000fffe03f */
[-C--:B------:R-:W-:Y:S01]  /*3670*/  FMUL.FTZ R25, R25, R9.reuse ;  /* 0x0000000919197220 */ /* 0x080fe20000410000 */
[----:B------:R-:W-:Y:S01]  /*3680*/  UMOV UR11, 0x40000040 ;  /* 0x40000040000b7882 */ /* 0x000fe20000000000 */
[----:B------:R-:W-:Y:S01]  /*3690*/  HGMMA.64x96x16.F32.BF16 R88, gdesc[UR52], RZ, !UPT, gsb0 ;  /* 0x01600000345879f0 */ /* 0x000fe2000c0018ff */
        /* <DEDUP_REMOVED lines=116> */
.L_x_203:
[----:B------:R-:W-:Y:S01]  /*3de0*/  ULEA UR6, UR60, UR39, 0x3 ;  /* 0x000000273c067291 */ /* 0x000fe2000f8e183f */
[----:B01----:R-:W-:-:S05]  /*3df0*/  IMAD.U32 R0, RZ, RZ, UR61 ;  /* 0x0000003dff007e24 */ /* 0x003fca000f8e00ff */
[----:B------:R-:W-:-:S04]  /*3e00*/  SHF.L.U32 R0, R0, 0x1f, RZ ;  /* 0x0000001f00007819 */ /* 0x000fc800000006ff */
[----:B------:R0:W1:Y:S01]  /*3e10*/  SYNCS.PHASECHK.TRANS64.TRYWAIT P1, [UR6+0x2a850], R0 ;  /* 0x02a85000ff0075a7 */ /* 0x0000620008020146 */
[----:B------:R-:W-:Y:S05]  /*3e20*/  @!P0 BRA `(.L_x_204) ;  /* 0x0000000000048947 */ /* 0x000fea0003800000 */
[----:B------:R-:W-:Y:S01]  /*3e30*/  BPT.TRAP 0x1 ;  /* 0x000000040000795c */ /* 0x000fe20000300000 */
.L_x_204:
[----:B-1----:R-:W-:Y:S05]  /*3e40*/  @P1 BRA `(.L_x_205) ;  /* 0x0000000000081947 */ /* 0x002fea0003800000 */
[----:B------:R-:W1:Y:S02]  /*3e50*/  SYNCS.PHASECHK.TRANS64.TRYWAIT P1, [UR6+0x2a850], R0 ;  /* 0x02a85000ff0075a7 */ /* 0x000e640008020146 */
[----:B-1----:R-:W-:Y:S05]  /*3e60*/  @!P1 BRA `(.L_x_206) ;  /* 0x0000009400009947 */ /* 0x002fea0003800000 */
.L_x_205:
[----:B------:R-:W-:Y:S01]  /*3e70*/  UIADD3 UR39, UR39, 0x400, URZ ;  /* 0x0000040027277890 */ /* 0x000fe2000fffe03f */
[----:B------:R-:W-:Y:S01]  /*3e80*/  WARPGROUP.ARRIVE ;  /* 0x00000000000079c5 */ /* 0x000fe20000000000 */
[----:B------:R-:W-:Y:S01]  /*3e90*/  UMOV UR11, 0x40000040 ;  /* 0x40000040000b7882 */ /* 0x000fe20000000000 */
[----:B------:R-:W-:Y:S01]  /*3ea0*/  UMOV UR15, 0x40000040 ;  /* 0x40000040000f7882 */ /* 0x000fe20000000000 */
[----:B------:R-:W-:-:S04]  /*3eb0*/  USHF.R.U32.HI UR39, URZ, 0x4, UR39 ;  /* 0x000000043f277899 */ /* 0x000fc80008011627 */
[----:B------:R-:W-:-:S04]  /*3ec0*/  ULOP3.LUT UR39, UR39, 0x3fff, URZ, 0xc0, !UPT ;  /* 0x00003fff27277892 */ /* 0x000fc8000f8ec03f */
[----:B------:R-:W-:-:S04]  /*3ed0*/  ULOP3.LUT UR10, UR39, 0x3000000, URZ, 0xfc, !UPT ;  /* 0x03000000270a7892 */ /* 0x000fc8000f8efc3f */
[----:B------:R-:W-:-:S04]  /*3ee0*/  UIMAD UR10, UR60, 0x600, UR10 ;  /* 0x000006003c0a78a4 */ /* 0x000fc8000f8e020a */
[----:B------:R-:W-:-:S05]  /*3ef0*/  UIADD3 UR14, UR10, 0x80, URZ ;  /* 0x000000800a0e7890 */ /* 0x000fca000fffe03f */
[----:B------:R-:W-:Y:S01]  /*3f00*/  HGMMA.64x128x16.F32.BF16 R24, R136, gdesc[UR8].tnspB, R24, gsb0 ;  /* 0x41e0000888187df0 */ /* 0x000fe20008001818 */
[----:B------:R-:W-:Y:S02]  /*3f10*/  UMOV UR11, 0x40000040 ;  /* 0x40000040000b7882 */ /* 0x000fe40000000000 */
        /* <DEDUP_REMOVED lines=18> */
[----:B------:R-:W-:Y:S03]  /*4040*/  HGMMA.64x128x16.F32.BF16 R24, R152, gdesc[UR12].tnspB, R24, gsb0 ;  /* 0x41e0000c98187df0 */ /* 0x000fe60008001818 */
[----:B------:R-:W-:Y:S02]  /*4050*/  WARPGROUP.DEPBAR.LE gsb0, 0x0 ;  /* 0x00008000000079c5 */ /* 0x000fe40000010000 */
[----:B------:R-:W-:-:S07]  /*4060*/  WARPGROUP.ARRIVE ;  /* 0x00000000000079c5 */ /* 0x000fce0000000000 */
[----:B------:R-:W-:Y:S03]  /*4070*/  HGMMA.64x128x16.F32.BF16 R24, R156, gdesc[UR8].tnspB, R24, gsb0 ;  /* 0x41e000089c187df0 */ /* 0x000fe60008001818 */
[----:B------:R-:W-:Y:S02]  /*4080*/  WARPGROUP.DEPBAR.LE gsb0, 0x0 ;  /* 0x00008000000079c5 */ /* 0x000fe40000010000 */
[----:B------:R-:W-:Y:S05]  /*4090*/  @!P0 BRA `(.L_x_207) ;  /* 0x0000000000048947 */ /* 0x000fea0003800000 */
[----:B------:R-:W-:Y:S01]  /*40a0*/  BPT.TRAP 0x1 ;  /* 0x000000040000795c */ /* 0x000fe20000300000 */
.L_x_207:
        /* <DEDUP_REMOVED lines=65> */
[C---:B------:R-:W-:Y:S01]  /*44c0*/  FADD.FTZ R7, -R5.reuse, R10 ;  /* 0x0000000a05077221 */ /* 0x040fe20000010100 */
[-C--:B------:R-:W-:Y:S01]  /*44d0*/  FMUL.FTZ R121, R5, R0.reuse ;  /* 0x0000000005797220 */ /* 0x080fe20000410000 */
[-C--:B------:R-:W-:Y:S01]  /*44e0*/  FMUL.FTZ R9, R9, R0.reuse ;  /* 0x0000000009097220 */ /* 0x080fe20000410000 */
[-C--:B------:R-:W-:Y:S01]  /*44f0*/  FFMA.FTZ R136, R88, R0.reuse, -R137 ;  /* 0x0000000058887223 */ /* 0x080fe20000010889 */
[-C--:B------:R-:W-:Y:S01]  /*4500*/  FMUL.FTZ R7, R7, R0.reuse ;  /* 0x0000000007077220 */ /* 0x080fe20000410000 */
        /* <DEDUP_REMOVED lines=45> */
[--C-:B------:R-:W-:Y:S01]  /*47e0*/  FFMA.FTZ R134, R134, R0, -R121.reuse ;  /* 0x0000000086867223 */ /* 0x100fe20000010879 */
[----:B------:R-:W1:Y:S01]  /*47f0*/  MUFU.EX2 R10, R10 ;  /* 0x0000000a000a7308 */ /* 0x000e620000000800 */
[----:B0-----:R-:W-:Y:S01]  /*4800*/  FFMA.FTZ R6, R9, R6, R136 ;  /* 0x0000000609067223 */ /* 0x001fe20000010088 */
[----:B------:R-:W-:-:S06]  /*4810*/  FFMA.FTZ R121, R135, R0, -R121 ;  /* 0x0000000087797223 */ /* 0x000fcc0000010879 */
[----:B------:R-:W0:Y:S08]  /*4820*/  MUFU.EX2 R11, R11 ;  /* 0x0000000b000b7308 */ /* 0x000e300000000800 */
[----:B------:R-:W2:Y:S01]  /*4830*/  MUFU.EX2 R137, R137 ;  /* 0x0000008900897308 */ /* 0x000ea20000000800 */
[----:B-1----:R-:W-:-:S07]  /*4840*/  FFMA.FTZ R4, R7, R4, R10 ;  /* 0x0000000407047223 */ /* 0x002fce000001000a */
[----:B------:R-:W1:Y:S01]  /*4850*/  MUFU.EX2 R138, R138 ;  /* 0x0000008a008a7308 */ /* 0x000e620000000800 */
[----:B0-----:R-:W-:-:S07]  /*4860*/  FADD.FTZ R91, R11, R6 ;  /* 0x000000060b5b7221 */ /* 0x001fce0000010000 */
[----:B------:R-:W0:Y:S01]  /*4870*/  MUFU.EX2 R139, R139 ;  /* 0x0000008b008b7308 */ /* 0x000e220000000800 */
[----:B--2---:R-:W-:-:S07]  /*4880*/  FADD.FTZ R4, R137, R4 ;  /* 0x0000000489047221 */ /* 0x004fce0000010000 */
[----:B------:R-:W2:Y:S01]  /*4890*/  MUFU.EX2 R13, R13 ;  /* 0x0000000d000d7308 */ /* 0x000ea20000000800 */
[----:B-1----:R-:W-:-:S07]  /*48a0*/  FADD.FTZ R6, R138, R91 ;  /* 0x0000005b8a067221 */ /* 0x002fce0000010000 */
        /* <DEDUP_REMOVED lines=81> */
[----:B--2---:R-:W-:Y:S01]  /*4dc0*/  FADD.FTZ R4, R159, R4 ;  /* 0x000000049f047221 */ /* 0x004fe20000010000 */
[----:B-1----:R-:W-:-:S03]  /*4dd0*/  FADD.FTZ R6, R117, R6 ;  /* 0x0000000675067221 */ /* 0x002fc60000010000 */
[----:B0-----:R-:W-:Y:S01]  /*4de0*/  FADD.FTZ R4, R121, R4 ;  /* 0x0000000479047221 */ /* 0x001fe20000010000 */
[----:B------:R-:W-:Y:S06]  /*4df0*/  @!P0 BRA `(.L_x_208) ;  /* 0x0000000000048947 */ /* 0x000fec0003800000 */
[----:B------:R-:W-:Y:S01]  /*4e00*/  BPT.TRAP 0x1 ;  /* 0x000000040000795c */ /* 0x000fe20000300000 */
.L_x_208:
        /* <DEDUP_REMOVED lines=9> */
[----:B------:R-:W-:Y:S01]  /*4ea0*/  F2FP.BF16.F32.PACK_AB R138, R13, R138 ;  /* 0x0000008a0d8a723e */ /* 0x000fe200000010ff */
[----:B------:R-:W-:Y:S01]  /*4eb0*/  IMAD.MOV.U32 R11, RZ, RZ, R3 ;  /* 0x000000ffff0b7224 */ /* 0x000fe200078e0003 */
        /* <DEDUP_REMOVED lines=21> */
[----:B------:R-:W-:Y:S01]  /*5010*/  F2FP.BF16.F32.PACK_AB R159, R121, R159 ;  /* 0x0000009f799f723e */ /* 0x000fe200000010ff */
[----:B------:R-:W-:Y:S06]  /*5020*/  @P1 BRA `(.L_x_209) ;  /* 0xffffffe400241947 */ /* 0x000fec000383ffff */
.L_x_198:
        /* <DEDUP_REMOVED lines=67> */
.L_x_210:
        /* <DEDUP_REMOVED lines=9> */
.L_x_211:
[----:B-1----:R-:W-:Y:S05]  /*54f0*/  @P1 BRA `(.L_x_212) ;  /* 0x0000000000081947 */ /* 0x002fea0003800000 */
[----:B------:R-:W1:Y:S02]  /*5500*/  SYNCS.PHASECHK.TRANS64.TRYWAIT P1, [UR5+0x2a850], R7 ;  /* 0x02a85007ff0075a7 */ /* 0x000e640008020145 */
[----:B-1----:R-:W-:Y:S05]  /*5510*/  @!P1 BRA `(.L_x_213) ;  /* 0x0000007c006c9947 */ /* 0x002fea0003800000 */
.L_x_212:
[----:B------:R-:W-:Y:S01]  /*5520*/  UIADD3 UR4, UR4, 0x400, URZ ;  /* 0x0000040004047890 */ /* 0x000fe2000fffe03f */
[----:B------:R-:W-:Y:S01]  /*5530*/  WARPGROUP.ARRIVE ;  /* 0x00000000000079c5 */ /* 0x000fe20000000000 */
[----:B------:R-:W-:Y:S01]  /*5540*/  UMOV UR11, 0x40000040 ;  /* 0x40000040000b7882 */ /* 0x000fe20000000000 */
[----:B01----:R-:W0:Y:S01]  /*5550*/  SHFL.BFLY PT, R7, R6, 0x2, 0x1f ;  /* 0x0c401f0006077f89 */ /* 0x003e2200000e0000 */
[----:B------:R-:W-:Y:S01]  /*5560*/  USHF.R.U32.HI UR4, URZ, 0x4, UR4 ;  /* 0x000000043f047899 */ /* 0x000fe20008011604 */
[----:B------:R-:W-:Y:S02]  /*5570*/  IMAD.MOV.U32 R11, RZ, RZ, RZ ;  /* 0x000000ffff0b7224 */ /* 0x000fe400078e00ff */
[----:B------:R-:W1:Y:S01]  /*5580*/  SHFL.BFLY PT, R9, R4, 0x2, 0x1f ;  /* 0x0c401f0004097f89 */ /* 0x000e6200000e0000 */
[----:B------:R-:W-:Y:S01]  /*5590*/  ULOP3.LUT UR4, UR4, 0x3fff, URZ, 0xc0, !UPT ;  /* 0x00003fff04047892 */ /* 0x000fe2000f8ec03f */
[----:B------:R-:W-:Y:S02]  /*55a0*/  IMAD.MOV.U32 R20, RZ, RZ, -0x800000 ;  /* 0xff800000ff147424 */ /* 0x000fe400078e00ff */
[----:B------:R-:W-:Y:S01]  /*55b0*/  IMAD.MOV.U32 R21, RZ, RZ, -0x800000 ;  /* 0xff800000ff157424 */ /* 0x000fe200078e00ff */
[----:B------:R-:W-:-:S04]  /*55c0*/  ULOP3.LUT UR4, UR4, 0x3000000, URZ, 0xfc, !UPT ;  /* 0x0300000004047892 */ /* 0x000fc8000f8efc3f */
[----:B------:R-:W-:-:S04]  /*55d0*/  UIMAD UR4, UR37, 0x600, UR4 ;  /* 0x00000600250478a4 */ /* 0x000fc8000f8e0204 */
[----:B------:R-:W-:-:S03]  /*55e0*/  UIADD3 UR6, UR4, 0x80, URZ ;  /* 0x0000008004067890 */ /* 0x000fc6000fffe03f */
[----:B------:R-:W-:Y:S02]  /*55f0*/  UMOV UR10, UR4 ;  /* 0x00000004000a7c82 */ /* 0x000fe40008000000 */
[----:B------:R-:W-:Y:S01]  /*5600*/  HGMMA.64x128x16.F32.BF16 R24, R136, gdesc[UR8].tnspB, R24, gsb0 ;  /* 0x41e0000888187df0 */ /* 0x000fe20008001818 */
[----:B------:R-:W-:Y:S01]  /*5610*/  UMOV UR11, 0x40000040 ;  /* 0x40000040000b7882 */ /* 0x000fe20000000000 */
[----:B------:R-:W-:Y:S01]  /*5620*/  UMOV UR10, UR6 ;  /* 0x00000006000a7c82 */ /* 0x000fe20008000000 */
[----:B------:R-:W-:Y:S01]  /*5630*/  UIADD3 UR6, UR4, 0x100, URZ ;  /* 0x0000010004067890 */ /* 0x000fe2000fffe03f */
[----:B0-----:R-:W-:Y:S01]  /*5640*/  FADD.FTZ R7, R7, R6 ;  /* 0x0000000607077221 */ /* 0x001fe20000010000 */
[----:B-1----:R-:W-:Y:S01]  /*5650*/  FADD.FTZ R9, R9, R4 ;  /* 0x0000000409097221 */ /* 0x002fe20000010000 */
[----:B------:R-:W-:-:S03]  /*5660*/  MOV R4, RZ ;  /* 0x000000ff00047202 */ /* 0x000fc60000000f00 */
[----:B------:R-:W0:Y:S04]  /*5670*/  SHFL.BFLY PT, R8, R7, 0x1, 0x1f ;  /* 0x0c201f0007087f89 */ /* 0x000e2800000e0000 */
[----:B------:R-:W1:Y:S01]  /*5680*/  SHFL.BFLY PT, R10, R9, 0x1, 0x1f ;  /* 0x0c201f00090a7f89 */ /* 0x000e6200000e0000 */
[----:B0-----:R-:W-:Y:S01]  /*5690*/  FADD.FTZ R12, R7, R8 ;  /* 0x00000008070c7221 */ /* 0x001fe20000010000 */
[----:B-1----:R-:W-:-:S04]  /*56a0*/  FADD.FTZ R13, R9, R10 ;  /* 0x0000000a090d7221 */ /* 0x002fc80000010000 */
[----:B------:R-:W-:Y:S02]  /*56b0*/  FSETP.NE.FTZ.AND P1, PT, R12, RZ, PT ;  /* 0x000000ff0c00720b */ /* 0x000fe40003f35000 */
[----:B------:R-:W-:-:S11]  /*56c0*/  FSETP.NE.FTZ.AND P2, PT, R13, RZ, PT ;  /* 0x000000ff0d00720b */ /* 0x000fd60003f55000 */
[----:B------:R-:W0:Y:S01]  /*56d0*/  @P1 MUFU.LG2 R8, R12 ;  /* 0x0000000c00081308 */ /* 0x000e220000000c00 */
[C---:B------:R-:W-:Y:S01]  /*56e0*/  @P1 FMUL.FTZ R6, R0.reuse, 0.69314718246459960938 ;  /* 0x3f31721800061820 */ /* 0x040fe20000410000 */
[----:B------:R-:W-:-:S06]  /*56f0*/  @P2 FMUL.FTZ R9, R0, 0.69314718246459960938 ;  /* 0x3f31721800092820 */ /* 0x000fcc0000410000 */
        /* <DEDUP_REMOVED lines=27> */
[----:B------:R-:W-:Y:S01]  /*58b0*/  HGMMA.64x128x16.F32.BF16 R24, R152, gdesc[UR8].tnspB, R24, gsb0 ;  /* 0x41e0000898187df0 */ /* 0x000fe20008001818 */
[----:B------:R-:W-:Y:S01]  /*58c0*/  UMOV UR10, UR4 ;  /* 0x00000004000a7c82 */ /* 0x000fe20008000000 */
[----:B------:R-:W-:Y:S01]  /*58d0*/  UMOV UR11, 0x40000040 ;  /* 0x40000040000b7882 */ /* 0x000fe20000000000 */
[----:B------:R-:W-:Y:S02]  /*58e0*/  WARPGROUP.DEPBAR.LE gsb0, 0x0 ;  /* 0x00008000000079c5 */ /* 0x000fe40000010000 */
[----:B------:R-:W-:-:S07]  /*58f0*/  WARPGROUP.ARRIVE ;  /* 0x00000000000079c5 */ /* 0x000fce0000000000 */
[----:B------:R-:W-:Y:S03]  /*5900*/  HGMMA.64x128x16.F32.BF16 R24, R156, gdesc[UR8].tnspB, R24, gsb0 ;  /* 0x41e000089c187df0 */ /* 0x000fe60008001818 */
[----:B------:R-:W-:Y:S02]  /*5910*/  WARPGROUP.DEPBAR.LE gsb0, 0x0 ;  /* 0x00008000000079c5 */ /* 0x000fe40000010000 */
[----:B0-23--:R-:W-:Y:S05]  /*5920*/  @!P0 BRA `(.L_x_214) ;  /* 0x0000000000048947 */ /* 0x00dfea0003800000 */
[----:B------:R-:W-:Y:S01]  /*5930*/  BPT.TRAP 0x1 ;  /* 0x000000040000795c */ /* 0x000fe20000300000 */
.L_x_214:
[----:B------:R-:W-:Y:S01]  /*5940*/  UIADD3 UR4, UR5, 0x2a860, URZ ;  /* 0x0002a86005047890 */ /* 0x000fe2000fffe03f */
[-C--:B------:R-:W-:Y:S01]  /*5950*/  FMUL.FTZ R94, R32, R4.reuse ;  /* 0x00000004205e7220 */ /* 0x080fe20000410000 */
[----:B------:R-:W-:Y:S01]  /*5960*/  UIADD3 UR37, UR37, 0x1, URZ ;  /* 0x0000000125257890 */ /* 0x000fe2000fffe03f */
[-C--:B------:R-:W-:Y:S01]  /*5970*/  FMUL.FTZ R89, R33, R4.reuse ;  /* 0x0000000421597220 */ /* 0x080fe20000410000 */
[----:B------:R-:W-:Y:S01]  /*5980*/  UPRMT UR4, UR7, 0x654, UR4 ;  /* 0x0000065407047896 */ /* 0x000fe20008000004 */
[-C--:B------:R-:W-:Y:S01]  /*5990*/  FMUL.FTZ R90, R36, R4.reuse ;  /* 0x00000004245a7220 */ /* 0x080fe20000410000 */
[----:B------:R-:W-:Y:S01]  /*59a0*/  UISETP.NE.AND UP0, UPT, UR37, 0x2, UPT ;  /* 0x000000022500788c */ /* 0x000fe2000bf05270 */
[-C--:B------:R-:W-:Y:S01]  /*59b0*/  FMUL.FTZ R92, R34, R11.reuse ;  /* 0x0000000b225c7220 */ /* 0x080fe20000410000 */
[-C--:B------:R-:W-:Y:S01]  /*59c0*/  FMUL.FTZ R95, R24, R4.reuse ;  /* 0x00000004185f7220 */ /* 0x080fe20000410000 */
[-C--:B------:R-:W-:Y:S01]  /*59d0*/  FMUL.FTZ R12, R25, R4.reuse ;  /* 0x00000004190c7220 */ /* 0x080fe20000410000 */
[-C--:B------:R-:W-:Y:S01]  /*59e0*/  FMUL.FTZ R91, R28, R4.reuse ;  /* 0x000000041c5b7220 */ /* 0x080fe20000410000 */
[-C--:B------:R-:W-:Y:S01]  /*59f0*/  FMUL.FTZ R6, R29, R4.reuse ;  /* 0x000000041d067220 */ /* 0x080fe20000410000 */
[-C--:B------:R-:W-:Y:S01]  /*5a00*/  FMUL.FTZ R37, R37, R4.reuse ;  /* 0x0000000425257220 */ /* 0x080fe20000410000 */
[----:B------:R-:W-:Y:S01]  /*5a10*/  SYNCS.ARRIVE.TRANS64.RED.A1T0 RZ, [UR4], RZ ;  /* 0x000000ffffff79a7 */ /* 0x000fe20008100404 */
[----:B------:R-:W-:Y:S01]  /*5a20*/  USEL UR4, URZ, 0x1, UP0 ;  /* 0x000000013f047887 */ /* 0x000fe20008000000 */
        /* <DEDUP_REMOVED lines=51> */
[----:B------:R-:W-:Y:S01]  /*5d60*/  PLOP3.LUT P0, PT, PT, PT, PT, 0x8, 0x0 ;  /* 0x000000000000781c */ /* 0x000fe20003f0e170 */
[-C--:B------:R-:W-:Y:S01]  /*5d70*/  FMUL.FTZ R82, R82, R11.reuse ;  /* 0x0000000b52527220 */ /* 0x080fe20000410000 */
[-C--:B------:R-:W-:Y:S01]  /*5d80*/  FMUL.FTZ R83, R83, R11.reuse ;  /* 0x0000000b53537220 */ /* 0x080fe20000410000 */
[-C--:B------:R-:W-:Y:S01]  /*5d90*/  FMUL.FTZ R86, R86, R11.reuse ;  /* 0x0000000b56567220 */ /* 0x080fe20000410000 */
[----:B------:R-:W-:Y:S01]  /*5da0*/  FMUL.FTZ R87, R87, R11 ;  /* 0x0000000b57577220 */ /* 0x000fe20000410000 */
[----:B------:R-:W-:Y:S01]  /*5db0*/  VIADD R162, R162, 0x1 ;  /* 0x00000001a2a27836 */ /* 0x000fe20000000000 */
[----:B------:R-:W-:-:S02]  /*5dc0*/  USEL UR37, UR37, URZ, UP0 ;  /* 0x0000003f25257287 */ /* 0x000fc40008000000 */
[----:B------:R-:W-:-:S12]  /*5dd0*/  ULOP3.LUT UR36, UR36, UR4, URZ, 0x3c, !UPT ;  /* 0x0000000424247292 */ /* 0x000fd8000f8e3c3f */
.L_x_190:
[----:B------:R-:W0:Y:S01]  /*5de0*/  S2R R5, SR_CgaCtaId ;  /* 0x0000000000057919 */ /* 0x000e220000008800 */
[----:B------:R-:W-:Y:S01]  /*5df0*/  MOV R0, 0x400 ;  /* 0x0000040000007802 */ /* 0x000fe20000000f00 */
[----:B------:R-:W-:Y:S01]  /*5e00*/  BSSY B0, `(.L_x_215) ;  /* 0x00001f4000007945 */ /* 0x000fe20003800000 */
[----:B------:R-:W-:Y:S02]  /*5e10*/  BAR.SYNC.DEFER_BLOCKING 0x5, 0x180 ;  /* 0x0146000000007b1d */ /* 0x000fe40000010000 */
[----:B0-----:R-:W-:-:S05]  /*5e20*/  LEA R0, R5, R0, 0x18 ;  /* 0x0000000005007211 */ /* 0x001fca00078ec0ff */
[----:B------:R0:W1:Y:S01]  /*5e30*/  LDS.128 R48, [R0+0x2a8d0] ;  /* 0x02a8d00000307984 */ /* 0x0000620000000c00 */
[----:B------:R-:W-:Y:S06]  /*5e40*/  BAR.ARV 0x4, 0x180 ;  /* 0x0106000000007b1d */ /* 0x000fec0000002000 */
[----:B------:R-:W-:Y:S05]  /*5e50*/  @P0 BRA `(.L_x_216) ;  /* 0x0000001400000947 */ /* 0x000fea0003800000 */
[----:B------:R-:W2:Y:S01]  /*5e60*/  S2R R5, SR_SWINHI ;  /* 0x0000000000057919 */ /* 0x000ea20000002f00 */
[----:B------:R-:W-:Y:S01]  /*5e70*/  F2FP.BF16.F32.PACK_AB R7, R7, R8 ;  /* 0x000000080707723e */ /* 0x000fe200000010ff */
[----:B------:R-:W-:Y:S01]  /*5e80*/  ULDC.64 UR4, c[0x0][0xc08] ;  /* 0x0003020000047ab9 */ /* 0x000fe20000000a00 */
        /* <DEDUP_REMOVED lines=10> */
[----:B------:R-:W-:-:S02]  /*5f30*/  MOV R28, R0 ;  /* 0x00000000001c7202 */ /* 0x000fc40000000f00 */
[----:B--2---:R-:W-:-:S03]  /*5f40*/  MOV R29, R5 ;  /* 0x00000005001d7202 */ /* 0x004fc60000000f00 */
[----:B------:R-:W-:-:S03]  /*5f50*/  IMAD.WIDE R4, R168, 0x2, R28 ;  /* 0x00000002a8047825 */ /* 0x000fc600078e021c */
[C---:B------:R-:W-:Y:S02]  /*5f60*/  IADD3 R97, P6, R4.reuse, 0x20, RZ ;  /* 0x0000002004617810 */ /* 0x040fe40007fde0ff */
[C---:B------:R-:W-:Y:S02]  /*5f70*/  LOP3.LUT R9, R4.reuse, 0x380, RZ, 0xc0, !PT ;  /* 0x0000038004097812 */ /* 0x040fe400078ec0ff */
[C---:B------:R-:W-:Y:S01]  /*5f80*/  IADD3 R99, P5, R4.reuse, 0x40, RZ ;  /* 0x0000004004637810 */ /* 0x040fe20007fbe0ff */
[--C-:B------:R-:W-:Y:S01]  /*5f90*/  IMAD.X R31, RZ, RZ, R5.reuse, P6 ;  /* 0x000000ffff1f7224 */ /* 0x100fe200030e0605 */
[C---:B------:R-:W-:Y:S02]  /*5fa0*/  IADD3 R101, P4, R4.reuse, 0x60, RZ ;  /* 0x0000006004657810 */ /* 0x040fe40007f9e0ff */
[----:B------:R-:W-:Y:S02]  /*5fb0*/  IADD3 R103, P3, R4, 0x4000, RZ ;  /* 0x0000400004677810 */ /* 0x000fe40007f7e0ff */
[----:B------:R-:W-:Y:S01]  /*5fc0*/  LOP3.LUT R14, R97, 0x380, RZ, 0xc0, !PT ;  /* 0x00000380610e7812 */ /* 0x000fe200078ec0ff */
[--C-:B------:R-:W-:Y:S01]  /*5fd0*/  IMAD.X R15, RZ, RZ, R5.reuse, P4 ;  /* 0x000000ffff0f7224 */ /* 0x100fe200020e0605 */
[----:B------:R-:W-:Y:S01]  /*5fe0*/  SHF.R.U64 R9, R9, 0x3, RZ ;  /* 0x0000000309097819 */ /* 0x000fe200000012ff */
[----:B------:R-:W-:Y:S01]  /*5ff0*/  IMAD.X R25, RZ, RZ, R5, P3 ;  /* 0x000000ffff197224 */ /* 0x000fe200018e0605 */
[----:B------:R-:W-:-:S02]  /*6000*/  LOP3.LUT R24, R99, 0x380, RZ, 0xc0, !PT ;  /* 0x0000038063187812 */ /* 0x000fc400078ec0ff */
[----:B-1----:R-:W-:Y:S02]  /*6010*/  LOP3.LUT R48, R101, 0x380, RZ, 0xc0, !PT ;  /* 0x0000038065307812 */ /* 0x002fe400078ec0ff */
[----:B------:R-:W-:Y:S02]  /*6020*/  LOP3.LUT R72, R103, 0x380, RZ, 0xc0, !PT ;  /* 0x0000038067487812 */ /* 0x000fe400078ec0ff */
[C---:B------:R-:W-:Y:S02]  /*6030*/  IADD3 R105, P2, R4.reuse, 0x4020, RZ ;  /* 0x0000402004697810 */ /* 0x040fe40007f5e0ff */
[C---:B------:R-:W-:Y:S02]  /*6040*/  IADD3 R107, P1, R4.reuse, 0x4040, RZ ;  /* 0x00004040046b7810 */ /* 0x040fe40007f3e0ff */
[----:B------:R-:W-:Y:S01]  /*6050*/  IADD3 R109, P0, R4, 0x4060, RZ ;  /* 0x00004060046d7810 */ /* 0x000fe20007f1e0ff */
[--C-:B------:R-:W-:Y:S01]  /*6060*/  IMAD.X R13, RZ, RZ, R5.reuse, P2 ;  /* 0x000000ffff0d7224 */ /* 0x100fe200010e0605 */
[----:B------:R-:W-:Y:S01]  /*6070*/  SHF.R.U64 R14, R14, 0x3, RZ ;  /* 0x000000030e0e7819 */ /* 0x000fe200000012ff */
[--C-:B------:R-:W-:Y:S01]  /*6080*/  IMAD.X R11, RZ, RZ, R5.reuse, P1 ;  /* 0x000000ffff0b7224 */ /* 0x100fe200008e0605 */
[----:B------:R-:W-:Y:S01]  /*6090*/  LOP3.LUT R4, R9, R4, RZ, 0x3c, !PT ;  /* 0x0000000409047212 */ /* 0x000fe200078e3cff */
[----:B------:R-:W-:Y:S01]  /*60a0*/  IMAD.X R9, RZ, RZ, R5, P0 ;  /* 0x000000ffff097224 */ /* 0x000fe200000e0605 */
[----:B------:R-:W-:-:S02]  /*60b0*/  SHF.R.U64 R24, R24, 0x3, RZ ;  /* 0x0000000318187819 */ /* 0x000fc400000012ff */
[----:B------:R-:W-:Y:S02]  /*60c0*/  SHF.R.U64 R48, R48, 0x3, RZ ;  /* 0x0000000330307819 */ /* 0x000fe400000012ff */
[----:B------:R-:W-:Y:S02]  /*60d0*/  SHF.R.U64 R72, R72, 0x3, RZ ;  /* 0x0000000348487819 */ /* 0x000fe400000012ff */
[----:B------:R-:W-:Y:S02]  /*60e0*/  LOP3.LUT R30, R14, R97, RZ, 0x3c, !PT ;  /* 0x000000610e1e7212 */ /* 0x000fe400078e3cff */
[-C--:B------:R-:W-:Y:S02]  /*60f0*/  IADD3.X R27, RZ, R5.reuse, RZ, P5, !PT ;  /* 0x00000005ff1b7210 */ /* 0x080fe40002ffe4ff */
[----:B------:R-:W-:Y:S02]  /*6100*/  MOV R97, R4 ;  /* 0x0000000400617202 */ /* 0x000fe40000000f00 */
[----:B------:R-:W-:-:S02]  /*6110*/  LOP3.LUT R26, R24, R99, RZ, 0x3c, !PT ;  /* 0x00000063181a7212 */ /* 0x000fc400078e3cff */
[----:B------:R-:W-:Y:S01]  /*6120*/  F2FP.BF16.F32.PACK_AB R5, R10, R93 ;  /* 0x0000005d0a05723e */ /* 0x000fe200000010ff */
[----:B------:R-:W1:Y:S01]  /*6130*/  LDC.64 R98, c[0x0][0xc00] ;  /* 0x00030000ff627b82 */ /* 0x000e620000000a00 */
[----:B------:R-:W-:Y:S02]  /*6140*/  LOP3.LUT R14, R48, R101, RZ, 0x3c, !PT ;  /* 0x00000065300e7212 */ /* 0x000fe400078e3cff */
[----:B------:R-:W-:Y:S02]  /*6150*/  LOP3.LUT R24, R72, R103, RZ, 0x3c, !PT ;  /* 0x0000006748187212 */ /* 0x000fe400078e3cff */
[----:B------:R-:W-:Y:S02]  /*6160*/  LOP3.LUT R10, R105, 0x380, RZ, 0xc0, !PT ;  /* 0x00000380690a7812 */ /* 0x000fe400078ec0ff */
[----:B------:R-:W-:Y:S02]  /*6170*/  LOP3.LUT R48, R107, 0x380, RZ, 0xc0, !PT ;  /* 0x000003806b307812 */ /* 0x000fe400078ec0ff */
[----:B------:R-:W-:-:S02]  /*6180*/  LOP3.LUT R72, R109, 0x380, RZ, 0xc0, !PT ;  /* 0x000003806d487812 */ /* 0x000fc400078ec0ff */
[----:B------:R-:W-:Y:S02]  /*6190*/  SHF.R.U64 R10, R10, 0x3, RZ ;  /* 0x000000030a0a7819 */ /* 0x000fe400000012ff */
[----:B------:R-:W-:Y:S02]  /*61a0*/  SHF.R.U64 R48, R48, 0x3, RZ ;  /* 0x0000000330307819 */ /* 0x000fe400000012ff */
[----:B------:R-:W-:Y:S02]  /*61b0*/  SHF.R.U64 R72, R72, 0x3, RZ ;  /* 0x0000000348487819 */ /* 0x000fe400000012ff */
[----:B------:R-:W-:Y:S01]  /*61c0*/  F2FP.BF16.F32.PACK_AB R4, R12, R95 ;  /* 0x0000005f0c04723e */ /* 0x000fe200000010ff */
[----:B------:R-:W-:Y:S01]  /*61d0*/  BAR.SYNC.DEFER_BLOCKING 0x1, 0x100 ;  /* 0x0044000000007b1d */ /* 0x000fe20000010000 */
[----:B------:R-:W-:Y:S02]  /*61e0*/  LOP3.LUT R12, R10, R105, RZ, 0x3c, !PT ;  /* 0x000000690a0c7212 */ /* 0x000fe400078e3cff */
[----:B------:R-:W-:-:S02]  /*61f0*/  LOP3.LUT R10, R48, R107, RZ, 0x3c, !PT ;  /* 0x0000006b300a7212 */ /* 0x000fc400078e3cff */
[----:B------:R-:W-:Y:S02]  /*6200*/  LOP3.LUT R8, R72, R109, RZ, 0x3c, !PT ;  /* 0x0000006d48087212 */ /* 0x000fe400078e3cff */
[----:B------:R-:W-:Y:S02]  /*6210*/  MOV R72, R10 ;  /* 0x0000000a00487202 */ /* 0x000fe40000000f00 */
[----:B------:R-:W-:Y:S02]  /*6220*/  MOV R48, R8 ;  /* 0x0000000800307202 */ /* 0x000fe40000000f00 */
[----:B------:R-:W-:Y:S02]  /*6230*/  MOV R96, R30 ;  /* 0x0000001e00607202 */ /* 0x000fe40000000f00 */
[----:B------:R-:W-:Y:S01]  /*6240*/  F2FP.BF16.F32.PACK_AB R8, R89, R94 ;  /* 0x0000005e5908723e */ /* 0x000fe200000010ff */
[----:B------:R-:W2:Y:S01]  /*6250*/  LDC.64 R30, c[0x0][0xc00] ;  /* 0x00030000ff1e7b82 */ /* 0x000ea20000000a00 */
[----:B------:R-:W-:-:S02]  /*6260*/  F2FP.BF16.F32.PACK_AB R9, R35, R92 ;  /* 0x0000005c2309723e */ /* 0x000fc400000010ff */
[----:B------:R-:W-:Y:S02]  /*6270*/  F2FP.BF16.F32.PACK_AB R10, R37, R90 ;  /* 0x0000005a250a723e */ /* 0x000fe400000010ff */
[----:B------:R-:W-:Y:S02]  /*6280*/  F2FP.BF16.F32.PACK_AB R11, R39, R38 ;  /* 0x00000026270b723e */ /* 0x000fe400000010ff */
[----:B------:R-:W-:Y:S02]  /*6290*/  MOV R95, R26 ;  /* 0x0000001a005f7202 */ /* 0x000fe40000000f00 */
[----:B------:R-:W-:Y:S01]  /*62a0*/  MOV R93, R14 ;  /* 0x0000000e005d7202 */ /* 0x000fe20000000f00 */
[----:B------:R3:W-:Y:S01]  /*62b0*/  STSM.16.M88.4 [R97], R4 ;  /* 0x0000000461007844 */ /* 0x0007e20000000200 */
[----:B------:R-:W-:Y:S02]  /*62c0*/  MOV R88, R12 ;  /* 0x0000000c00587202 */ /* 0x000fe40000000f00 */
[----:B------:R-:W-:Y:S01]  /*62d0*/  MOV R91, R24 ;  /* 0x00000018005b7202 */ /* 0x000fe20000000f00 */
[----:B------:R-:W-:Y:S01]  /*62e0*/  STSM.16.M88.4 [R96], R8 ;  /* 0x0000000860007844 */ /* 0x000fe20000000200 */
[----:B------:R-:W-:-:S02]  /*62f0*/  F2FP.BF16.F32.PACK_AB R12, R33, R36 ;  /* 0x00000024210c723e */ /* 0x000fc400000010ff */
[----:B------:R-:W-:Y:S02]  /*6300*/  F2FP.BF16.F32.PACK_AB R13, R3, R34 ;  /* 0x00000022030d723e */ /* 0x000fe400000010ff */
[----:B------:R-:W-:Y:S02]  /*6310*/  F2FP.BF16.F32.PACK_AB R14, R53, R52 ;  /* 0x00000034350e723e */ /* 0x000fe400000010ff */
[----:B------:R-:W-:Y:S02]  /*6320*/  F2FP.BF16.F32.PACK_AB R15, R55, R54 ;  /* 0x00000036370f723e */ /* 0x000fe400000010ff */
[----:B------:R-:W-:Y:S01]  /*6330*/  F2FP.BF16.F32.PACK_AB R24, R57, R56 ;  /* 0x000000383918723e */ /* 0x000fe200000010ff */
[----:B--2---:R-:W-:Y:S01]  /*6340*/  IMAD.WIDE R30, R18, 0x4, R30 ;  /* 0x00000004121e7825 */ /* 0x004fe200078e021e */
[----:B------:R-:W-:Y:S01]  /*6350*/  F2FP.BF16.F32.PACK_AB R25, R59, R58 ;  /* 0x0000003a3b19723e */ /* 0x000fe200000010ff */
[----:B------:R-:W2:Y:S01]  /*6360*/  LDC R54, c[0x0][0xbe8] ;  /* 0x0002fa00ff367b82 */ /* 0x000ea20000000800 */
[----:B---3--:R-:W-:-:S02]  /*6370*/  F2FP.BF16.F32.PACK_AB R4, R41, R40 ;  /* 0x000000282904723e */ /* 0x008fc400000010ff */
[----:B------:R-:W-:Y:S02]  /*6380*/  F2FP.BF16.F32.PACK_AB R5, R43, R42 ;  /* 0x0000002a2b05723e */ /* 0x000fe400000010ff */
[----:B------:R-:W-:Y:S02]  /*6390*/  F2FP.BF16.F32.PACK_AB R6, R45, R44 ;  /* 0x0000002c2d06723e */ /* 0x000fe400000010ff */
[----:B------:R-:W-:Y:S02]  /*63a0*/  F2FP.BF16.F32.PACK_AB R7, R47, R46 ;  /* 0x0000002e2f07723e */ /* 0x000fe400000010ff */
[----:B------:R-:W-:Y:S02]  /*63b0*/  F2FP.BF16.F32.PACK_AB R26, R61, R60 ;  /* 0x0000003c3d1a723e */ /* 0x000fe400000010ff */
[----:B------:R-:W-:Y:S01]  /*63c0*/  F2FP.BF16.F32.PACK_AB R27, R63, R62 ;  /* 0x0000003e3f1b723e */ /* 0x000fe200000010ff */
[----:B------:R3:W-:Y:S01]  /*63d0*/  STSM.16.M88.4 [R95], R4 ;  /* 0x000000045f007844 */ /* 0x0007e20000000200 */
[----:B------:R-:W-:-:S02]  /*63e0*/  F2FP.BF16.F32.PACK_AB R33, R75, R74 ;  /* 0x0000004a4b21723e */ /* 0x000fc400000010ff */
[----:B------:R-:W-:Y:S01]  /*63f0*/  F2FP.BF16.F32.PACK_AB R34, R77, R76 ;  /* 0x0000004c4d22723e */ /* 0x000fe200000010ff */
[----:B------:R4:W-:Y:S01]  /*6400*/  STSM.16.M88.4 [R93], R12 ;  /* 0x0000000c5d007844 */ /* 0x0009e20000000200 */
[----:B------:R-:W-:Y:S02]  /*6410*/  F2FP.BF16.F32.PACK_AB R35, R79, R78 ;  /* 0x0000004e4f23723e */ /* 0x000fe400000010ff */
[----:B------:R-:W-:Y:S01]  /*6420*/  ISETP.NE.U32.AND P2, PT, RZ, UR4, PT ;  /* 0x00000004ff007c0c */ /* 0x000fe2000bf45070 */
[----:B------:R4:W-:Y:S01]  /*6430*/  STSM.16.M88.4 [R91], R24 ;  /* 0x000000185b007844 */ /* 0x0009e20000000200 */
[----:B-1----:R-:W-:Y:S02]  /*6440*/  ISETP.NE.U32.AND P0, PT, R98, RZ, PT ;  /* 0x000000ff6200720c */ /* 0x002fe40003f05070 */
[----:B------:R-:W-:Y:S01]  /*6450*/  MOV R44, RZ ;  /* 0x000000ff002c7202 */ /* 0x000fe20000000f00 */
[----:B------:R4:W-:Y:S01]  /*6460*/  STSM.16.M88.4 [R88], R64 ;  /* 0x0000004058007844 */ /* 0x0009e20000000200 */
[----:B------:R-:W-:-:S02]  /*6470*/  ISETP.NE.AND.EX P2, PT, RZ, UR5, PT, P2 ;  /* 0x00000005ff007c0c */ /* 0x000fc4000bf45320 */
[----:B------:R-:W-:Y:S01]  /*6480*/  ISETP.NE.AND.EX P0, PT, R99, RZ, PT, P0 ;  /* 0x000000ff6300720c */ /* 0x000fe20003f05300 */
[----:B------:R4:W-:Y:S04]  /*6490*/  STSM.16.M88.4 [R72], R32 ;  /* 0x0000002048007844 */ /* 0x0009e80000000200 */
[----:B------:R4:W-:Y:S01]  /*64a0*/  STSM.16.M88.4 [R48], R80 ;  /* 0x0000005030007844 */ /* 0x0009e20000000200 */
[----:B------:R-:W-:Y:S05]  /*64b0*/  BAR.SYNC.DEFER_BLOCKING 0x1, 0x100 ;  /* 0x0044000000007b1d */ /* 0x000fea0000010000 */
[----:B---3--:R-:W-:Y:S01]  /*64c0*/  @P2 LEA R4, P3, R18, UR4, 0x2 ;  /* 0x0000000412042c11 */ /* 0x008fe2000f8610ff */
[----:B------:R-:W-:-:S03]  /*64d0*/  ULDC UR4, c[0x0][0xa88] ;  /* 0x0002a20000047ab9 */ /* 0x000fc60000000800 */
[----:B------:R-:W-:Y:S01]  /*64e0*/  @P2 LEA.HI.X R5, R18, UR5, R160, 0x2, P3 ;  /* 0x0000000512052c11 */ /* 0x000fe200098f14a0 */
[----:B------:R-:W-:Y:S01]  /*64f0*/  IMAD.U32 R3, RZ, RZ, UR4 ;  /* 0x00000004ff037e24 */ /* 0x000fe2000f8e00ff */
[----:B------:R4:W5:Y:S01]  /*6500*/  @P0 LDG.E R44, desc[UR56][R30.64] ;  /* 0x000000381e2c0981 */ /* 0x000962000c1e1900 */
[----:B--2---:R-:W-:-:S04]  /*6510*/  ISETP.NE.AND P1, PT, R54, 0x1, PT ;  /* 0x000000013600780c */ /* 0x004fc80003f25270 */
[----:B------:R4:W5:Y:S09]  /*6520*/  @P2 LDG.E R3, desc[UR56][R4.64] ;  /* 0x0000003804032981 */ /* 0x000972000c1e1900 */
[----:B------:R-:W1:Y:S08]  /*6530*/  @P1 LDC R6, c[0x0][0xbec] ;  /* 0x0002fb00ff061b82 */ /* 0x000e700000000800 */
[----:B------:R-:W2:Y:S01]  /*6540*/  @P1 LDC R9, c[0x0][0xbf0] ;  /* 0x0002fc00ff091b82 */ /* 0x000ea20000000800 */
[----:B----4-:R-:W-:Y:S05]  /*6550*/  @P2 BRA `(.L_x_217) ;  /* 0x0000000000102947 */ /* 0x010fea0003800000 */
[----:B------:R-:W-:Y:S05]  /*6560*/  @!P0 BRA `(.L_x_217) ;  /* 0x00000000000c8947 */ /* 0x000fea0003800000 */
[----:B------:R-:W3:Y:S04]  /*6570*/  LDG.E R4, desc[UR56][R30.64] ;  /* 0x000000381e047981 */ /* 0x000ee8000c1e1900 */
[----:B-----5:R-:W3:Y:S02]  /*6580*/  LDG.E R3, desc[UR56][R30.64+0x4] ;  /* 0x000004381e037981 */ /* 0x020ee4000c1e1900 */
[----:B---3--:R-:W-:-:S07]  /*6590*/  IMAD.IADD R3, R3, 0x1, -R4 ;  /* 0x0000000103037824 */ /* 0x008fce00078e0a04 */
.L_x_217:
[----:B------:R-:W-:Y:S01]  /*65a0*/  SHF.R.S32.HI R48, RZ, 0x1f, R22 ;  /* 0x0000001fff307819 */ /* 0x000fe20000011416 */
[----:B------:R-:W-:Y:S01]  /*65b0*/  IMAD R13, R23, 0x80, R166 ;  /* 0x00000080170d7824 */ /* 0x000fe200078e02a6 */
[----:B------:R-:W-:Y:S01]  /*65c0*/  ULDC.64 UR4, c[0x0][0xb90] ;  /* 0x0002e40000047ab9 */ /* 0x000fe20000000a00 */
[----:B-----5:R-:W-:Y:S01]  /*65d0*/  SHF.R.S32.HI R45, RZ, 0x1f, R44 ;  /* 0x0000001fff2d7819 */ /* 0x020fe2000001142c */
[----:B------:R-:W-:Y:S01]  /*65e0*/  IMAD R56, R3, R54, RZ ;  /* 0x0000003603387224 */ /* 0x000fe200078e02ff */
[----:B------:R-:W-:Y:S01]  /*65f0*/  SEL R160, R160, RZ, !P0 ;  /* 0x000000ffa0a07207 */ /* 0x000fe20004000000 */
[----:B------:R-:W-:Y:S01]  /*6600*/  IMAD R5, R48, UR4, RZ ;  /* 0x0000000430057c24 */ /* 0x000fe2000f8e02ff */
[----:B------:R-:W-:Y:S01]  /*6610*/  SEL R55, R18, RZ, !P0 ;  /* 0x000000ff12377207 */ /* 0x000fe20004000000 */
[----:B-1----:R-:W-:-:S04]  /*6620*/  @P1 IMAD.HI.U32 R6, R13, R6, RZ ;  /* 0x000000060d061227 */ /* 0x002fc800078e00ff */
[C---:B------:R-:W-:Y:S02]  /*6630*/  IMAD R11, R22.reuse, UR5, R5 ;  /* 0x00000005160b7c24 */ /* 0x040fe4000f8e0205 */
[----:B------:R-:W-:Y:S01]  /*6640*/  IMAD.MOV.U32 R7, RZ, RZ, R13 ;  /* 0x000000ffff077224 */ /* 0x000fe200078e000d */
[----:B--2---:R-:W-:Y:S01]  /*6650*/  @P1 SHF.R.U32.HI R7, RZ, R9, R6 ;  /* 0x00000009ff071219 */ /* 0x004fe20000011606 */
[----:B------:R-:W-:Y:S01]  /*6660*/  IMAD.WIDE.U32 R4, R22, UR4, R44 ;  /* 0x0000000416047c25 */ /* 0x000fe2000f8e002c */
[----:B------:R-:W-:-:S03]  /*6670*/  ULDC.64 UR4, c[0x0][0xb98] ;  /* 0x0002e60000047ab9 */ /* 0x000fc60000000a00 */
[----:B------:R-:W-:Y:S01]  /*6680*/  IMAD R9, R161, 0x40, R2 ;  /* 0x00000040a1097824 */ /* 0x000fe200078e0202 */
[----:B------:R-:W-:Y:S01]  /*6690*/  IADD3 R5, R5, R11, RZ ;  /* 0x0000000b05057210 */ /* 0x000fe20007ffe0ff */
[----:B------:R-:W-:Y:S02]  /*66a0*/  IMAD.MOV R11, RZ, RZ, -R7 ;  /* 0x000000ffff0b7224 */ /* 0x000fe400078e0a07 */
[----:B------:R-:W-:-:S04]  /*66b0*/  IMAD.WIDE R28, R9, 0x2, R28 ;  /* 0x00000002091c7825 */ /* 0x000fc800078e021c */
[----:B------:R-:W-:Y:S01]  /*66c0*/  IMAD R6, R160, UR4, RZ ;  /* 0x00000004a0067c24 */ /* 0x000fe2000f8e02ff */
[C---:B------:R-:W-:Y:S01]  /*66d0*/  IADD3 R15, P0, R28.reuse, 0x1000, RZ ;  /* 0x000010001c0f7810 */ /* 0x040fe20007f1e0ff */
[----:B------:R-:W-:Y:S01]  /*66e0*/  IMAD.WIDE.U32 R4, R55, UR4, R4 ;  /* 0x0000000437047c25 */ /* 0x000fe2000f8e0004 */
[----:B------:R-:W-:Y:S02]  /*66f0*/  IADD3 R41, P6, R28, 0x4000, RZ ;  /* 0x000040001c297810 */ /* 0x000fe40007fde0ff */
[----:B------:R-:W-:Y:S01]  /*6700*/  LOP3.LUT R12, R15, 0x380, RZ, 0xc0, !PT ;  /* 0x000003800f0c7812 */ /* 0x000fe200078ec0ff */
[----:B------:R-:W-:Y:S01]  /*6710*/  IMAD R9, R54, R11, R13 ;  /* 0x0000000b36097224 */ /* 0x000fe200078e020d */
[----:B------:R-:W-:Y:S01]  /*6720*/  SHF.R.S32.HI R11, RZ, 0x1f, R7 ;  /* 0x0000001fff0b7819 */ /* 0x000fe20000011407 */
[----:B------:R-:W-:Y:S01]  /*6730*/  IMAD R8, R55, UR5, R6 ;  /* 0x0000000537087c24 */ /* 0x000fe2000f8e0206 */
[----:B------:R-:W-:Y:S01]  /*6740*/  IADD3 R4, P2, R7, R4, RZ ;  /* 0x0000000407047210 */ /* 0x000fe20007f5e0ff */
[----:B------:R-:W-:Y:S01]  /*6750*/  ULDC.64 UR4, c[0x0][0xb88] ;  /* 0x0002e20000047ab9 */ /* 0x000fe20000000a00 */
[----:B------:R-:W-:-:S02]  /*6760*/  IADD3 R13, P3, R28, 0x2000, RZ ;  /* 0x000020001c0d7810 */ /* 0x000fc40007f7e0ff */
[----:B------:R-:W-:Y:S02]  /*6770*/  SHF.R.S32.HI R6, RZ, 0x1f, R9 ;  /* 0x0000001fff067819 */ /* 0x000fe40000011409 */
[----:B------:R-:W-:Y:S02]  /*6780*/  IADD3.X R5, R11, R5, R8, P2, !PT ;  /* 0x000000050b057210 */ /* 0x000fe400017fe408 */
[----:B------:R-:W-:Y:S01]  /*6790*/  LOP3.LUT R7, R13, 0x380, RZ, 0xc0, !PT ;  /* 0x000003800d077812 */ /* 0x000fe200078ec0ff */
[----:B------:R-:W-:Y:S01]  /*67a0*/  IMAD R8, R6, UR4, RZ ;  /* 0x0000000406087c24 */ /* 0x000fe2000f8e02ff */
[----:B------:R-:W-:Y:S01]  /*67b0*/  SHF.R.U64 R12, R12, 0x3, RZ ;  /* 0x000000030c0c7819 */ /* 0x000fe200000012ff */
[----:B------:R-:W-:Y:S01]  /*67c0*/  IMAD.WIDE.U32 R4, R9, UR4, R4 ;  /* 0x0000000409047c25 */ /* 0x000fe2000f8e0004 */
[----:B------:R-:W-:Y:S02]  /*67d0*/  SHF.R.U64 R6, R7, 0x3, RZ ;  /* 0x0000000307067819 */ /* 0x000fe400000012ff */
[----:B------:R-:W-:Y:S01]  /*67e0*/  LOP3.LUT R12, R12, R15, RZ, 0x3c, !PT ;  /* 0x0000000f0c0c7212 */ /* 0x000fe200078e3cff */
[----:B------:R-:W-:Y:S01]  /*67f0*/  IMAD R7, R9, UR5, R8 ;  /* 0x0000000509077c24 */ /* 0x000fe2000f8e0208 */
[----:B------:R-:W-:Y:S01]  /*6800*/  ULDC.64 UR4, c[0x0][0xb50] ;  /* 0x0002d40000047ab9 */ /* 0x000fe20000000a00 */
[----:B------:R-:W-:Y:S01]  /*6810*/  IADD3 R9, P2, R28, 0x3000, RZ ;  /* 0x000030001c097810 */ /* 0x000fe20007f5e0ff */
[----:B------:R-:W-:Y:S01]  /*6820*/  IMAD R15, R23, 0x80, R165 ;  /* 0x00000080170f7824 */ /* 0x000fe200078e02a5 */
[----:B------:R-:W-:Y:S01]  /*6830*/  LEA R11, P4, R4, UR4, 0x2 ;  /* 0x00000004040b7c11 */ /* 0x000fe2000f8810ff */
[----:B------:R-:W-:Y:S01]  /*6840*/  IMAD.IADD R5, R5, 0x1, R7 ;  /* 0x0000000105057824 */ /* 0x000fe200078e0207 */
[----:B------:R-:W-:-:S02]  /*6850*/  LOP3.LUT R8, R9, 0x380, RZ, 0xc0, !PT ;  /* 0x0000038009087812 */ /* 0x000fc400078ec0ff */
[----:B------:R-:W-:Y:S01]  /*6860*/  LOP3.LUT R6, R6, R13, RZ, 0x3c, !PT ;  /* 0x0000000d06067212 */ /* 0x000fe200078e3cff */
[----:B------:R-:W-:Y:S01]  /*6870*/  SHFL.IDX PT, R46, R11, RZ, 0x1c1f ;  /* 0x001c1fff0b2e7589 */ /* 0x000fe200000e0000 */
[----:B------:R-:W-:Y:S01]  /*6880*/  LEA.HI.X R5, R4, UR5, R5, 0x2, P4 ;  /* 0x0000000504057c11 */ /* 0x000fe2000a0f1405 */
[--C-:B------:R-:W-:Y:S01]  /*6890*/  IMAD.X R13, RZ, RZ, R29.reuse, P0 ;  /* 0x000000ffff0d7224 */ /* 0x100fe200000e061d */
[----:B------:R-:W-:Y:S01]  /*68a0*/  SHF.R.U64 R8, R8, 0x3, RZ ;  /* 0x0000000308087819 */ /* 0x000fe200000012ff */
[----:B------:R-:W-:Y:S01]  /*68b0*/  SHFL.IDX PT, R52, R11, 0x1, 0x1c1f ;  /* 0x003c1f000b347f89 */ /* 0x000fe200000e0000 */
[----:B------:R-:W-:Y:S01]  /*68c0*/  LOP3.LUT P0, RZ, R163, 0x3, RZ, 0xc0, !PT ;  /* 0x00000003a3ff7812 */ /* 0x000fe2000780c0ff */
[C---:B------:R-:W-:Y:S01]  /*68d0*/  VIADD R4, R15.reuse, 0x8 ;  /* 0x000000080f047836 */ /* 0x040fe20000000000 */
[----:B------:R-:W-:Y:S01]  /*68e0*/  LOP3.LUT R8, R8, R9, RZ, 0x3c, !PT ;  /* 0x0000000908087212 */ /* 0x000fe200078e3cff */
[----:B------:R-:W1:Y:S01]  /*68f0*/  SHFL.IDX PT, R47, R5, RZ, 0x1c1f ;  /* 0x001c1fff052f7589 */ /* 0x000e6200000e0000 */
[----:B------:R-:W-:Y:S01]  /*6900*/  IMAD.X R9, RZ, RZ, R29, P2 ;  /* 0x000000ffff097224 */ /* 0x000fe200010e061d */
[----:B------:R-:W-:Y:S01]  /*6910*/  ISETP.GE.OR P2, PT, R15, R56, P0 ;  /* 0x000000380f00720c */ /* 0x000fe20000746670 */
[----:B------:R-:W-:Y:S01]  /*6920*/  ULDC.64 UR4, c[0x0][0xaa0] ;  /* 0x0002a80000047ab9 */ /* 0x000fe20000000a00 */
[----:B------:R-:W2:Y:S01]  /*6930*/  SHFL.IDX PT, R53, R5, 0x1, 0x1c1f ;  /* 0x003c1f0005357f89 */ /* 0x000ea200000e0000 */
[----:B------:R-:W-:-:S02]  /*6940*/  IADD3.X R7, RZ, R29, RZ, P3, !PT ;  /* 0x0000001dff077210 */ /* 0x000fc40001ffe4ff */
[----:B------:R-:W-:Y:S02]  /*6950*/  IADD3 R10, P3, R28, 0x7000, RZ ;  /* 0x000070001c0a7810 */ /* 0x000fe40007f7e0ff */
[----:B------:R-:W-:Y:S02]  /*6960*/  ISETP.GE.OR P0, PT, R4, R56, P0 ;  /* 0x000000380400720c */ /* 0x000fe40000706670 */
[----:B------:R-:W-:Y:S01]  /*6970*/  LOP3.LUT R3, R10, 0x380, RZ, 0xc0, !PT ;  /* 0x000003800a037812 */ /* 0x000fe200078ec0ff */
[----:B------:R-:W-:Y:S01]  /*6980*/  IMAD R18, R19, 0x20, R161 ;  /* 0x0000002013127824 */ /* 0x000fe200078e02a1 */
[C---:B------:R-:W-:Y:S01]  /*6990*/  IADD3 R37, P5, R28.reuse, 0x5000, RZ ;  /* 0x000050001c257810 */ /* 0x040fe20007fbe0ff */
[----:B------:R-:W-:Y:S01]  /*69a0*/  IMAD.X R31, RZ, RZ, R29, P3 ;  /* 0x000000ffff1f7224 */ /* 0x000fe200018e061d */
[----:B------:R-:W-:Y:S02]  /*69b0*/  SHF.R.U64 R3, R3, 0x3, RZ ;  /* 0x0000000303037819 */ /* 0x000fe400000012ff */
[----:B------:R-:W-:-:S02]  /*69c0*/  IADD3 R33, P4, R28, 0x6000, RZ ;  /* 0x000060001c217810 */ /* 0x000fc40007f9e0ff */
[----:B------:R-:W-:Y:S02]  /*69d0*/  LOP3.LUT R30, R3, R10, RZ, 0x3c, !PT ;  /* 0x0000000a031e7212 */ /* 0x000fe400078e3cff */
[----:B------:R-:W-:Y:S02]  /*69e0*/  LOP3.LUT R40, R41, 0x380, RZ, 0xc0, !PT ;  /* 0x0000038029287812 */ /* 0x000fe400078ec0ff */
[----:B------:R-:W-:Y:S01]  /*69f0*/  LOP3.LUT R25, R28, 0x380, RZ, 0xc0, !PT ;  /* 0x000003801c197812 */ /* 0x000fe200078ec0ff */
[----:B-1----:R1:W-:Y:S01]  /*6a00*/  @!P2 ST.E desc[UR56][R46.64], R20 ;  /* 0x000000142e00a985 */ /* 0x0023e2000c101938 */
[----:B------:R-:W-:Y:S01]  /*6a10*/  IMAD R3, R45, UR4, RZ ;  /* 0x000000042d037c24 */ /* 0x000fe2000f8e02ff */
[----:B------:R-:W-:Y:S01]  /*6a20*/  LOP3.LUT R36, R37, 0x380, RZ, 0xc0, !PT ;  /* 0x0000038025247812 */ /* 0x000fe200078ec0ff */
[----:B------:R-:W3:Y:S01]  /*6a30*/  @P1 LDC R45, c[0x0][0xbf0] ;  /* 0x0002fc00ff2d1b82 */ /* 0x000ee20000000800 */
[----:B--2---:R2:W-:Y:S01]  /*6a40*/  @!P0 ST.E desc[UR56][R52.64], R21 ;  /* 0x0000001534008985 */ /* 0x0045e2000c101938 */
[----:B------:R-:W-:-:S02]  /*6a50*/  LOP3.LUT R32, R33, 0x380, RZ, 0xc0, !PT ;  /* 0x0000038021207812 */ /* 0x000fc400078ec0ff */
[----:B------:R-:W-:Y:S02]  /*6a60*/  SHF.R.U64 R40, R40, 0x3, RZ ;  /* 0x0000000328287819 */ /* 0x000fe400000012ff */
[----:B------:R-:W-:Y:S02]  /*6a70*/  SHF.R.U64 R25, R25, 0x3, RZ ;  /* 0x0000000319197819 */ /* 0x000fe400000012ff */
[----:B-1----:R-:W1:Y:S01]  /*6a80*/  @P1 LDC R47, c[0x0][0xbec] ;  /* 0x0002fb00ff2f1b82 */ /* 0x002e620000000800 */
[----:B------:R-:W-:Y:S01]  /*6a90*/  IMAD R3, R44, UR5, R3 ;  /* 0x000000052c037c24 */ /* 0x000fe2000f8e0203 */
[----:B------:R-:W-:Y:S01]  /*6aa0*/  SHF.R.U64 R36, R36, 0x3, RZ ;  /* 0x0000000324247819 */ /* 0x000fe200000012ff */
[----:B------:R-:W5:Y:S01]  /*6ab0*/  LD.E.128 R12, desc[UR56][R12.64] ;  /* 0x000000380c0c7980 */ /* 0x000f62000c101d00 */
[----:B--2---:R-:W-:Y:S01]  /*6ac0*/  IMAD.WIDE.U32 R20, R44, UR4, RZ ;  /* 0x000000042c147c25 */ /* 0x004fe2000f8e00ff */
[----:B------:R-:W-:Y:S01]  /*6ad0*/  ULDC.64 UR4, c[0x0][0xae8] ;  /* 0x0002ba0000047ab9 */ /* 0x000fe20000000a00 */
[----:B------:R-:W-:Y:S01]  /*6ae0*/  SHF.R.U64 R32, R32, 0x3, RZ ;  /* 0x0000000320207819 */ /* 0x000fe200000012ff */
[----:B------:R-:W5:Y:S01]  /*6af0*/  LD.E.128 R4, desc[UR56][R6.64] ;  /* 0x0000003806047980 */ /* 0x000f62000c101d00 */
[----:B------:R-:W-:Y:S01]  /*6b00*/  IMAD.IADD R21, R21, 0x1, R3 ;  /* 0x0000000115157824 */ /* 0x000fe200078e0203 */
[----:B------:R-:W-:Y:S01]  /*6b10*/  LOP3.LUT R40, R40, R41, RZ, 0x3c, !PT ;  /* 0x0000002928287212 */ /* 0x000fe200078e3cff */
[----:B------:R-:W-:Y:S01]  /*6b20*/  IMAD R3, R48, UR4, RZ ;  /* 0x0000000430037c24 */ /* 0x000fe2000f8e02ff */
[----:B------:R-:W-:Y:S01]  /*6b30*/  LOP3.LUT R36, R36, R37, RZ, 0x3c, !PT ;  /* 0x0000002524247212 */ /* 0x000fe200078e3cff */
[----:B------:R-:W-:Y:S01]  /*6b40*/  IMAD R44, R23, 0x80, R18 ;  /* 0x00000080172c7824 */ /* 0x000fe200078e0212 */
[----:B------:R-:W-:Y:S01]  /*6b50*/  LOP3.LUT R32, R32, R33, RZ, 0x3c, !PT ;  /* 0x0000002120207212 */ /* 0x000fe200078e3cff */
[C---:B------:R-:W-:Y:S01]  /*6b60*/  IMAD R3, R22.reuse, UR5, R3 ;  /* 0x0000000516037c24 */ /* 0x040fe2000f8e0203 */
[----:B------:R-:W-:Y:S01]  /*6b70*/  LOP3.LUT R24, R25, R28, RZ, 0x3c, !PT ;  /* 0x0000001c19187212 */ /* 0x000fe200078e3cff */
[----:B------:R-:W-:Y:S01]  /*6b80*/  IMAD.WIDE.U32 R20, R22, UR4, R20 ;  /* 0x0000000416147c25 */ /* 0x000fe2000f8e0014 */
[----:B------:R-:W-:Y:S01]  /*6b90*/  ULDC.64 UR4, c[0x0][0xaf0] ;  /* 0x0002bc0000047ab9 */ /* 0x000fe20000000a00 */
[----:B------:R-:W-:Y:S01]  /*6ba0*/  MOV R25, R29 ;  /* 0x0000001d00197202 */ /* 0x000fe20000000f00 */
[----:B------:R-:W5:Y:S01]  /*6bb0*/  LD.E.128 R8, desc[UR56][R8.64] ;  /* 0x0000003808087980 */ /* 0x000f62000c101d00 */
[----:B------:R-:W-:-:S02]  /*6bc0*/  IMAD.IADD R21, R21, 0x1, R3 ;  /* 0x0000000115157824 */ /* 0x000fc400078e0203 */
[----:B------:R-:W-:Y:S02]  /*6bd0*/  IMAD.X R41, RZ, RZ, R29, P6 ;  /* 0x000000ffff297224 */ /* 0x000fe400030e061d */
[----:B-1----:R-:W-:Y:S01]  /*6be0*/  @P1 IMAD.HI.U32 R18, R44, R47, RZ ;  /* 0x0000002f2c121227 */ /* 0x002fe200078e00ff */
[----:B------:R-:W5:Y:S03]  /*6bf0*/  LD.E.128 R24, desc[UR56][R24.64] ;  /* 0x0000003818187980 */ /* 0x000f66000c101d00 */
[----:B------:R-:W-:Y:S01]  /*6c00*/  IMAD.MOV.U32 R3, RZ, RZ, R44 ;  /* 0x000000ffff037224 */ /* 0x000fe200078e002c */
[----:B---3--:R-:W-:Y:S01]  /*6c10*/  @P1 SHF.R.U32.HI R3, RZ, R45, R18 ;  /* 0x0000002dff031219 */ /* 0x008fe20000011612 */
[----:B------:R-:W-:Y:S01]  /*6c20*/  IMAD R22, R160, UR4, RZ ;  /* 0x00000004a0167c24 */ /* 0x000fe2000f8e02ff */
[----:B------:R-:W5:Y:S01]  /*6c30*/  LD.E.128 R40, desc[UR56][R40.64] ;  /* 0x0000003828287980 */ /* 0x000f62000c101d00 */
[----:B------:R-:W-:Y:S01]  /*6c40*/  IMAD.WIDE.U32 R20, R55, UR4, R20 ;  /* 0x0000000437147c25 */ /* 0x000fe2000f8e0014 */
[----:B------:R-:W-:-:S02]  /*6c50*/  SHF.R.S32.HI R18, RZ, 0x1f, R3 ;  /* 0x0000001fff127819 */ /* 0x000fc40000011403 */
[----:B------:R-:W-:Y:S01]  /*6c60*/  IADD3 R47, -R3, RZ, RZ ;  /* 0x000000ff032f7210 */ /* 0x000fe20007ffe1ff */
[----:B------:R-:W-:Y:S01]  /*6c70*/  IMAD R45, R55, UR5, R22 ;  /* 0x00000005372d7c24 */ /* 0x000fe2000f8e0216 */
[----:B------:R-:W-:Y:S01]  /*6c80*/  ULDC.64 UR4, c[0x0][0xae0] ;  /* 0x0002b80000047ab9 */ /* 0x000fe20000000a00 */
[--C-:B------:R-:W-:Y:S02]  /*6c90*/  IMAD.X R37, RZ, RZ, R29.reuse, P5 ;  /* 0x000000ffff257224 */ /* 0x100fe400028e061d */
[----:B------:R-:W-:Y:S02]  /*6ca0*/  IMAD.X R33, RZ, RZ, R29, P4 ;  /* 0x000000ffff217224 */ /* 0x000fe400020e061d */
[----:B------:R-:W-:Y:S01]  /*6cb0*/  IMAD.IADD R21, R21, 0x1, R45 ;  /* 0x0000000115157824 */ /* 0x000fe200078e022d */
[----:B------:R-:W5:Y:S01]  /*6cc0*/  LD.E.128 R28, desc[UR56][R30.64] ;  /* 0x000000381e1c7980 */ /* 0x000f62000c101d00 */
[----:B------:R-:W-:Y:S02]  /*6cd0*/  IMAD R18, R18, UR4, RZ ;  /* 0x0000000412127c24 */ /* 0x000fe4000f8e02ff */
[----:B------:R-:W-:Y:S01]  /*6ce0*/  IMAD R45, R54, R47, R44 ;  /* 0x0000002f362d7224 */ /* 0x000fe200078e022c */
[----:B------:R-:W5:Y:S01]  /*6cf0*/  LD.E.128 R36, desc[UR56][R36.64] ;  /* 0x0000003824247980 */ /* 0x000f62000c101d00 */
[----:B------:R-:W-:-:S03]  /*6d00*/  IMAD R47, R3, UR5, R18 ;  /* 0x00000005032f7c24 */ /* 0x000fc6000f8e0212 */
[----:B------:R-:W5:Y:S01]  /*6d10*/  LD.E.128 R32, desc[UR56][R32.64] ;  /* 0x0000003820207980 */ /* 0x000f62000c101d00 */
[----:B------:R-:W-:Y:S01]  /*6d20*/  IMAD.WIDE.U32 R20, R3, UR4, R20 ;  /* 0x0000000403147c25 */ /* 0x000fe2000f8e0014 */
[----:B------:R-:W-:Y:S01]  /*6d30*/  SHF.R.S32.HI R3, RZ, 0x1f, R45 ;  /* 0x0000001fff037819 */ /* 0x000fe2000001142d */
[----:B------:R-:W-:Y:S01]  /*6d40*/  ULDC.64 UR4, c[0x0][0xad8] ;  /* 0x0002b60000047ab9 */ /* 0x000fe20000000a00 */
[----:B------:R-:W-:Y:S01]  /*6d50*/  @!PT LDS RZ, [RZ] ;  /* 0x00000000fffff984 */ /* 0x000fe20000000800 */
[----:B------:R-:W-:Y:S01]  /*6d60*/  @!PT LDS RZ, [RZ] ;  /* 0x00000000fffff984 */ /* 0x000fe20000000800 */
[----:B------:R-:W-:Y:S01]  /*6d70*/  @!PT LDS RZ, [RZ] ;  /* 0x00000000fffff984 */ /* 0x000fe20000000800 */
[----:B------:R-:W-:Y:S01]  /*6d80*/  @!PT LDS RZ, [RZ] ;  /* 0x00000000fffff984 */ /* 0x000fe20000000800 */
[----:B------:R1:W-:Y:S06]  /*6d90*/  MEMBAR.ALL.CTA ;  /* 0x0000000000007992 */ /* 0x0003ec0000008000 */
[----:B-1----:R-:W1:Y:S01]  /*6da0*/  FENCE.VIEW.ASYNC.S ;  /* 0x00000000000073c6 */ /* 0x002e620000000000 */
[----:B------:R-:W-:-:S02]  /*6db0*/  IMAD R53, R23, 0x80, R161 ;  /* 0x0000008017357824 */ /* 0x000fc400078e02a1 */
[----:B------:R-:W-:Y:S02]  /*6dc0*/  IMAD.IADD R21, R21, 0x1, R47 ;  /* 0x0000000115157824 */ /* 0x000fe400078e022f */
[----:B------:R-:W-:Y:S02]  /*6dd0*/  IMAD R18, R3, UR4, RZ ;  /* 0x0000000403127c24 */ /* 0x000fe4000f8e02ff */
[----:B------:R-:W-:Y:S02]  /*6de0*/  VIADD R3, R53, 0x20 ;  /* 0x0000002035037836 */ /* 0x000fe40000000000 */
[C---:B------:R-:W-:Y:S02]  /*6df0*/  IMAD R23, R45.reuse, UR5, R18 ;  /* 0x000000052d177c24 */ /* 0x040fe4000f8e0212 */
[----:B------:R-:W-:Y:S01]  /*6e00*/  IMAD.WIDE.U32 R20, R45, UR4, R20 ;  /* 0x000000042d147c25 */ /* 0x000fe2000f8e0014 */
[-C--:B------:R-:W-:Y:S01]  /*6e10*/  ISETP.GE.AND P2, PT, R53, R56.reuse, PT ;  /* 0x000000383500720c */ /* 0x080fe20003f46270 */
[----:B------:R-:W-:Y:S01]  /*6e20*/  ULDC.64 UR4, c[0x0][0xa80] ;  /* 0x0002a00000047ab9 */ /* 0x000fe20000000a00 */
[----:B------:R-:W-:Y:S01]  /*6e30*/  ISETP.GE.AND P0, PT, R3, R56, PT ;  /* 0x000000380300720c */ /* 0x000fe20003f06270 */
[----:B0-----:R-:W-:Y:S01]  /*6e40*/  VIADD R0, R0, 0x2a820 ;  /* 0x0002a82000007836 */ /* 0x001fe20000000000 */
[----:B------:R-:W-:Y:S01]  /*6e50*/  IADD3 R3, R53, 0x40, RZ ;  /* 0x0000004035037810 */ /* 0x000fe20007ffe0ff */
[----:B------:R-:W-:Y:S01]  /*6e60*/  IMAD.IADD R21, R21, 0x1, R23 ;  /* 0x0000000115157824 */ /* 0x000fe200078e0217 */
[----:B------:R-:W-:-:S02]  /*6e70*/  LEA R18, P3, R20, UR4, 0x1 ;  /* 0x0000000414127c11 */ /* 0x000fc4000f8608ff */
[----:B------:R-:W-:Y:S02]  /*6e80*/  ISETP.GE.AND P1, PT, R3, R56, PT ;  /* 0x000000380300720c */ /* 0x000fe40003f26270 */
[----:B------:R-:W-:Y:S02]  /*6e90*/  PRMT R0, RZ, 0x654, R0 ;  /* 0x00000654ff007816 */ /* 0x000fe40000000000 */
[----:B------:R-:W-:Y:S01]  /*6ea0*/  LEA.HI.X R3, R20, UR5, R21, 0x1, P3 ;  /* 0x0000000514037c11 */ /* 0x000fe200098f0c15 */
[----:B-1----:R0:W1:Y:S01]  /*6eb0*/  SHFL.IDX PT, R22, R18, RZ, 0x181f ;  /* 0x00181fff12167589 */ /* 0x00206200000e0000 */
[----:B------:R2:W-:Y:S01]  /*6ec0*/  SYNCS.ARRIVE.TRANS64.RED.A1T0 RZ, [R0+URZ], RZ ;  /* 0x000000ff00ff79a7 */ /* 0x0005e2000810043f */
[----:B------:R-:W-:Y:S02]  /*6ed0*/  BSSY B1, `(.L_x_218) ;  /* 0x000000c000017945 */ /* 0x000fe40003800000 */
[----:B--2---:R0:W2:Y:S02]  /*6ee0*/  SHFL.IDX PT, R0, R3, RZ, 0x181f ;  /* 0x00181fff03007589 */ /* 0x0040a400000e0000 */
[----:B------:R-:W-:Y:S05]  /*6ef0*/  @P2 BRA `(.L_x_219) ;  /* 0x0000000000242947 */ /* 0x000fea0003800000 */
[----:B------:R-:W-:Y:S02]  /*6f00*/  ULDC UR4, c[0x0][0xac8] ;  /* 0x0002b20000047ab9 */ /* 0x000fe40000000800 */
[----:B------:R-:W-:Y:S02]  /*6f10*/  ISETP.GE.AND P2, PT, R2, UR4, PT ;  /* 0x0000000402007c0c */ /* 0x000fe4000bf46270 */
[----:B------:R-:W-:-:S11]  /*6f20*/  ISETP.GE.AND P3, PT, R17, UR4, PT ;  /* 0x0000000411007c0c */ /* 0x000fd6000bf66270 */
[CC--:B-1----:R-:W-:Y:S02]  /*6f30*/  @!P2 LEA R20, P4, R2.reuse, R22.reuse, 0x1 ;  /* 0x000000160214a211 */ /* 0x0c2fe400078808ff */
[C---:B------:R-:W-:Y:S02]  /*6f40*/  @!P3 LEA R22, P5, R17.reuse, R22, 0x1 ;  /* 0x000000161116b211 */ /* 0x040fe400078a08ff */
[-C--:B--2---:R-:W-:Y:S02]  /*6f50*/  @!P2 LEA.HI.X R21, R2, R0.reuse, R170, 0x1, P4 ;  /* 0x000000000215a211 */ /* 0x084fe400020f0caa */
[----:B------:R-:W-:-:S03]  /*6f60*/  @!P3 LEA.HI.X R23, R17, R0, R169, 0x1, P5 ;  /* 0x000000001117b211 */ /* 0x000fc600028f0ca9 */
[----:B-----5:R3:W-:Y:S04]  /*6f70*/  @!P2 ST.E.128 desc[UR56][R20.64], R24 ;  /* 0x000000181400a985 */ /* 0x0207e8000c101d38 */
[----:B------:R3:W-:Y:S02]  /*6f80*/  @!P3 ST.E.128 desc[UR56][R22.64], R40 ;  /* 0x000000281600b985 */ /* 0x0007e4000c101d38 */
.L_x_219:
[----:B------:R-:W-:Y:S05]  /*6f90*/  BSYNC B1 ;  /* 0x0000000000017941 */ /* 0x000fea0003800000 */
.L_x_218:
[----:B--2---:R2:W4:Y:S01]  /*6fa0*/  SHFL.IDX PT, R0, R3, 0x1, 0x181f ;  /* 0x00381f0003007f89 */ /* 0x00452200000e0000 */
[----:B------:R-:W-:Y:S03]  /*6fb0*/  BSSY B1, `(.L_x_220) ;  /* 0x000000c000017945 */ /* 0x000fe60003800000 */
[----:B-1-3--:R2:W1:Y:S01]  /*6fc0*/  SHFL.IDX PT, R22, R18, 0x1, 0x181f ;  /* 0x00381f0012167f89 */ /* 0x00a46200000e0000 */
[----:B------:R-:W-:Y:S05]  /*6fd0*/  @P0 BRA `(.L_x_221) ;  /* 0x0000000000240947 */ /* 0x000fea0003800000 */
[----:B------:R-:W-:Y:S02]  /*6fe0*/  ULDC UR4, c[0x0][0xac8] ;  /* 0x0002b20000047ab9 */ /* 0x000fe40000000800 */
[----:B------:R-:W-:Y:S02]  /*6ff0*/  ISETP.GE.AND P3, PT, R2, UR4, PT ;  /* 0x0000000402007c0c */ /* 0x000fe4000bf66270 */
[----:B------:R-:W-:-:S11]  /*7000*/  ISETP.GE.AND P4, PT, R17, UR4, PT ;  /* 0x0000000411007c0c */ /* 0x000fd6000bf86270 */
[CC--:B-1----:R-:W-:Y:S02]  /*7010*/  @!P3 LEA R20, P0, R2.reuse, R22.reuse, 0x1 ;  /* 0x000000160214b211 */ /* 0x0c2fe400078008ff */
[C---:B------:R-:W-:Y:S02]  /*7020*/  @!P4 LEA R22, P2, R17.reuse, R22, 0x1 ;  /* 0x000000161116c211 */ /* 0x040fe400078408ff */
[-C--:B----4-:R-:W-:Y:S02]  /*7030*/  @!P3 LEA.HI.X R21, R2, R0.reuse, R170, 0x1, P0 ;  /* 0x000000000215b211 */ /* 0x090fe400000f0caa */
[----:B------:R-:W-:-:S03]  /*7040*/  @!P4 LEA.HI.X R23, R17, R0, R169, 0x1, P2 ;  /* 0x000000001117c211 */ /* 0x000fc600010f0ca9 */
[----:B-----5:R3:W-:Y:S04]  /*7050*/  @!P3 ST.E.128 desc[UR56][R20.64], R12 ;  /* 0x0000000c1400b985 */ /* 0x0207e8000c101d38 */
[----:B------:R3:W-:Y:S02]  /*7060*/  @!P4 ST.E.128 desc[UR56][R22.64], R36 ;  /* 0x000000241600c985 */ /* 0x0007e4000c101d38 */
.L_x_221:
[----:B------:R-:W-:Y:S05]  /*7070*/  BSYNC B1 ;  /* 0x0000000000017941 */ /* 0x000fea0003800000 */
.L_x_220:
[----:B----4-:R4:W0:Y:S01]  /*7080*/  SHFL.IDX PT, R0, R3, 0x2, 0x181f ;  /* 0x00581f0003007f89 */ /* 0x01082200000e0000 */
[----:B------:R-:W-:Y:S03]  /*7090*/  BSSY B1, `(.L_x_222) ;  /* 0x000000c000017945 */ /* 0x000fe60003800000 */
[----:B---3-5:R4:W3:Y:S01]  /*70a0*/  SHFL.IDX PT, R14, R18, 0x2, 0x181f ;  /* 0x00581f00120e7f89 */ /* 0x0288e200000e0000 */
[----:B------:R-:W-:Y:S05]  /*70b0*/  @P1 BRA `(.L_x_223) ;  /* 0x0000000000241947 */ /* 0x000fea0003800000 */
[----:B------:R-:W-:Y:S02]  /*70c0*/  ULDC UR4, c[0x0][0xac8] ;  /* 0x0002b20000047ab9 */ /* 0x000fe40000000800 */
[----:B------:R-:W-:Y:S02]  /*70d0*/  ISETP.GE.AND P2, PT, R2, UR4, PT ;  /* 0x0000000402007c0c */ /* 0x000fe4000bf46270 */
[----:B------:R-:W-:-:S11]  /*70e0*/  ISETP.GE.AND P3, PT, R17, UR4, PT ;  /* 0x0000000411007c0c */ /* 0x000fd6000bf66270 */
[CC--:B---3--:R-:W-:Y:S02]  /*70f0*/  @!P2 LEA R12, P0, R2.reuse, R14.reuse, 0x1 ;  /* 0x0000000e020ca211 */ /* 0x0c8fe400078008ff */
[C---:B------:R-:W-:Y:S02]  /*7100*/  @!P3 LEA R14, P1, R17.reuse, R14, 0x1 ;  /* 0x0000000e110eb211 */ /* 0x040fe400078208ff */
[-C--:B0-----:R-:W-:Y:S02]  /*7110*/  @!P2 LEA.HI.X R13, R2, R0.reuse, R170, 0x1, P0 ;  /* 0x00000000020da211 */ /* 0x081fe400000f0caa */
[----:B------:R-:W-:-:S03]  /*7120*/  @!P3 LEA.HI.X R15, R17, R0, R169, 0x1, P1 ;  /* 0x00000000110fb211 */ /* 0x000fc600008f0ca9 */
[----:B------:R0:W-:Y:S04]  /*7130*/  @!P2 ST.E.128 desc[UR56][R12.64], R4 ;  /* 0x000000040c00a985 */ /* 0x0001e8000c101d38 */
[----:B------:R0:W-:Y:S02]  /*7140*/  @!P3 ST.E.128 desc[UR56][R14.64], R32 ;  /* 0x000000200e00b985 */ /* 0x0001e4000c101d38 */
.L_x_223:
[----:B------:R-:W-:Y:S05]  /*7150*/  BSYNC B1 ;  /* 0x0000000000017941 */ /* 0x000fea0003800000 */
.L_x_222:
[----:B0-----:R-:W-:Y:S01]  /*7160*/  VIADD R0, R53, 0x60 ;  /* 0x0000006035007836 */ /* 0x001fe20000000000 */
[----:B--2-4-:R-:W0:Y:S04]  /*7170*/  SHFL.IDX PT, R3, R3, 0x3, 0x181f ;  /* 0x00781f0003037f89 */ /* 0x014e2800000e0000 */
[----:B------:R-:W-:Y:S01]  /*7180*/  ISETP.GE.AND P0, PT, R0, R56, PT ;  /* 0x000000380000720c */ /* 0x000fe20003f06270 */
[----:B------:R-:W2:-:S12]  /*7190*/  SHFL.IDX PT, R18, R18, 0x3, 0x181f ;  /* 0x00781f0012127f89 */ /* 0x000e9800000e0000 */
[----:B------:R-:W-:Y:S05]  /*71a0*/  @P0 BRA `(.L_x_224) ;  /* 0x0000000800e40947 */ /* 0x000fea0003800000 */
[----:B------:R-:W-:Y:S02]  /*71b0*/  ULDC UR4, c[0x0][0xac8] ;  /* 0x0002b20000047ab9 */ /* 0x000fe40000000800 */
[----:B------:R-:W-:-:S13]  /*71c0*/  ISETP.GE.AND P1, PT, R2, UR4, PT ;  /* 0x0000000402007c0c */ /* 0x000fda000bf26270 */
[----:B--2---:R-:W-:-:S04]  /*71d0*/  @!P1 LEA R4, P0, R2, R18, 0x1 ;  /* 0x0000001202049211 */ /* 0x004fc800078008ff */
[----:B0-----:R-:W-:Y:S02]  /*71e0*/  @!P1 LEA.HI.X R5, R2, R3, R170, 0x1, P0 ;  /* 0x0000000302059211 */ /* 0x001fe400000f0caa */
[----:B------:R-:W-:-:S03]  /*71f0*/  ISETP.GE.AND P0, PT, R17, UR4, PT ;  /* 0x0000000411007c0c */ /* 0x000fc6000bf06270 */
[----:B------:R0:W-:Y:S10]  /*7200*/  @!P1 ST.E.128 desc[UR56][R4.64], R8 ;  /* 0x0000000804009985 */ /* 0x0001f4000c101d38 */
[----:B------:R-:W-:Y:S05]  /*7210*/  @P0 BRA `(.L_x_224) ;  /* 0x0000000800c80947 */ /* 0x000fea0003800000 */
[----:B0-----:R-:W-:-:S04]  /*7220*/  LEA R4, P0, R17, R18, 0x1 ;  /* 0x0000001211047211 */ /* 0x001fc800078008ff */
[----:B------:R-:W-:-:S05]  /*7230*/  LEA.HI.X R5, R17, R3, R169, 0x1, P0 ;  /* 0x0000000311057211 */ /* 0x000fca00000f0ca9 */
[----:B------:R0:W-:Y:S01]  /*7240*/  ST.E.128 desc[UR56][R4.64], R28 ;  /* 0x0000001c04007985 */ /* 0x0001e2000c101d38 */
[----:B------:R-:W-:Y:S05]  /*7250*/  BRA `(.L_x_224) ;  /* 0x0000000800b87947 */ /* 0x000fea0003800000 */
.L_x_216:
[----:B------:R-:W2:Y:S01]  /*7260*/  LDC.64 R6, c[0x0][0xc00] ;  /* 0x00030000ff067b82 */ /* 0x000ea20000000a00 */
[C---:B------:R-:W-:Y:S01]  /*7270*/  IMAD.SHL.U32 R5, R18.reuse, 0x4, RZ ;  /* 0x0000000412057824 */ /* 0x040fe200078e00ff */
[----:B0-----:R-:W-:Y:S01]  /*7280*/  SHF.L.U64.HI R0, R18, 0x2, R160 ;  /* 0x0000000212007819 */ /* 0x001fe200000102a0 */
[----:B------:R-:W-:Y:S01]  /*7290*/  ULDC.64 UR4, c[0x0][0xc08] ;  /* 0x0003020000047ab9 */ /* 0x000fe20000000a00 */
[----:B------:R-:W-:-:S04]  /*72a0*/  IMAD.MOV.U32 R3, RZ, RZ, RZ ;  /* 0x000000ffff037224 */ /* 0x000fc800078e00ff */
[----:B------:R-:W0:Y:S01]  /*72b0*/  LDC R25, c[0x0][0xbe8] ;  /* 0x0002fa00ff197b82 */ /* 0x000e220000000800 */
[----:B--2---:R-:W-:Y:S02]  /*72c0*/  ISETP.NE.U32.AND P0, PT, R6, RZ, PT ;  /* 0x000000ff0600720c */ /* 0x004fe40003f05070 */
[----:B------:R-:W-:Y:S02]  /*72d0*/  IADD3 R6, P1, R5, R6, RZ ;  /* 0x0000000605067210 */ /* 0x000fe40007f3e0ff */
[----:B------:R-:W-:-:S03]  /*72e0*/  ISETP.NE.AND.EX P0, PT, R7, RZ, PT, P0 ;  /* 0x000000ff0700720c */ /* 0x000fc60003f05300 */
[----:B------:R-:W-:Y:S01]  /*72f0*/  IMAD.X R7, R0, 0x1, R7, P1 ;  /* 0x0000000100077824 */ /* 0x000fe200008e0607 */
[----:B------:R-:W-:-:S04]  /*7300*/  ISETP.NE.U32.AND P1, PT, RZ, UR4, PT ;  /* 0x00000004ff007c0c */ /* 0x000fc8000bf25070 */
[----:B------:R-:W-:-:S05]  /*7310*/  ISETP.NE.AND.EX P1, PT, RZ, UR5, PT, P1 ;  /* 0x00000005ff007c0c */ /* 0x000fca000bf25310 */
[----:B------:R2:W5:Y:S08]  /*7320*/  @P0 LDG.E R3, desc[UR56][R6.64] ;  /* 0x0000003806030981 */ /* 0x000570000c1e1900 */
[----:B------:R-:W-:Y:S01]  /*7330*/  @P1 IADD3 R4, P2, R5, UR4, RZ ;  /* 0x0000000405041c10 */ /* 0x000fe2000ff5e0ff */
[----:B------:R-:W-:-:S03]  /*7340*/  ULDC UR4, c[0x0][0xa88] ;  /* 0x0002a20000047ab9 */ /* 0x000fc60000000800 */
[----:B------:R-:W-:Y:S02]  /*7350*/  @P1 IADD3.X R5, R0, UR5, RZ, P2, !PT ;  /* 0x0000000500051c10 */ /* 0x000fe400097fe4ff */
[----:B------:R-:W-:-:S06]  /*7360*/  MOV R0, UR4 ;  /* 0x0000000400007c02 */ /* 0x000fcc0008000f00 */
[----:B------:R2:W5:Y:S01]  /*7370*/  @P1 LDG.E R0, desc[UR56][R4.64] ;  /* 0x0000003804001981 */ /* 0x000562000c1e1900 */
[----:B0-----:R-:W-:Y:S02]  /*7380*/  ISETP.NE.AND P2, PT, R25, 0x1, PT ;  /* 0x000000011900780c */ /* 0x001fe40003f45270 */
[----:B------:R-:W-:-:S11]  /*7390*/  ISETP.GE.AND P3, PT, R171, 0x80, PT ;  /* 0x00000080ab00780c */ /* 0x000fd60003f66270 */
[----:B------:R-:W0:Y:S08]  /*73a0*/  @P2 LDC R14, c[0x0][0xbec] ;  /* 0x0002fb00ff0e2b82 */ /* 0x000e300000000800 */
[----:B------:R-:W3:Y:S01]  /*73b0*/  @P2 LDC R27, c[0x0][0xbf0] ;  /* 0x0002fc00ff1b2b82 */ /* 0x000ee20000000800 */
[----:B--2---:R-:W-:Y:S05]  /*73c0*/  @P1 BRA `(.L_x_225) ;  /* 0x0000000000101947 */ /* 0x004fea0003800000 */
[----:B------:R-:W-:Y:S05]  /*73d0*/  @!P0 BRA `(.L_x_225) ;  /* 0x00000000000c8947 */ /* 0x000fea0003800000 */
[----:B------:R-:W2:Y:S04]  /*73e0*/  LDG.E R5, desc[UR56][R6.64] ;  /* 0x0000003806057981 */ /* 0x000ea8000c1e1900 */
[----:B-----5:R-:W2:Y:S02]  /*73f0*/  LDG.E R0, desc[UR56][R6.64+0x4] ;  /* 0x0000043806007981 */ /* 0x020ea4000c1e1900 */
[----:B--2---:R-:W-:-:S07]  /*7400*/  IMAD.IADD R0, R0, 0x1, -R5 ;  /* 0x0000000100007824 */ /* 0x004fce00078e0a05 */
.L_x_225:
[----:B------:R-:W-:Y:S01]  /*7410*/  BSSY B1, `(.L_x_226) ;  /* 0x000002e000017945 */ /* 0x000fe20003800000 */
[----:B------:R-:W-:Y:S02]  /*7420*/  SHF.R.S32.HI R12, RZ, 0x1f, R22 ;  /* 0x0000001fff0c7819 */ /* 0x000fe40000011416 */
[----:B------:R-:W-:Y:S02]  /*7430*/  SEL R13, R18, RZ, !P0 ;  /* 0x000000ff120d7207 */ /* 0x000fe40004000000 */
[----:B------:R-:W-:Y:S02]  /*7440*/  SEL R160, R160, RZ, !P0 ;  /* 0x000000ffa0a07207 */ /* 0x000fe40004000000 */
[----:B-----5:R-:W-:Y:S01]  /*7450*/  SHF.R.S32.HI R10, RZ, 0x1f, R3 ;  /* 0x0000001fff0a7819 */ /* 0x020fe20000011403 */
[----:B------:R-:W-:Y:S06]  /*7460*/  @P3 BRA `(.L_x_227) ;  /* 0x0000000000a03947 */ /* 0x000fec0003800000 */
[----:B------:R-:W2:Y:S01]  /*7470*/  S2R R4, SR_TID.X ;  /* 0x0000000000047919 */ /* 0x000ea20000002100 */
[----:B------:R-:W4:Y:S02]  /*7480*/  LDC R11, c[0x0][0xbe8] ;  /* 0x0002fa00ff0b7b82 */ /* 0x000f240000000800 */
[----:B----4-:R-:W-:Y:S02]  /*7490*/  IMAD R5, R0, R11, RZ ;  /* 0x0000000b00057224 */ /* 0x010fe400078e02ff */
[----:B--2---:R-:W-:-:S04]  /*74a0*/  IMAD R4, R23, 0x80, R4 ;  /* 0x0000008017047824 */ /* 0x004fc800078e0204 */
[----:B------:R-:W-:-:S05]  /*74b0*/  VIADD R8, R4, 0xffffff80 ;  /* 0xffffff8004087836 */ /* 0x000fca0000000000 */
[----:B------:R-:W-:-:S13]  /*74c0*/  ISETP.GE.AND P0, PT, R8, R5, PT ;  /* 0x000000050800720c */ /* 0x000fda0003f06270 */
[----:B------:R-:W-:Y:S05]  /*74d0*/  @P0 BRA `(.L_x_227) ;  /* 0x0000000000840947 */ /* 0x000fea0003800000 */
[----:B------:R-:W-:Y:S01]  /*74e0*/  ISETP.NE.AND P0, PT, R11, 0x1, PT ;  /* 0x000000010b00780c */ /* 0x000fe20003f05270 */
[----:B------:R-:W-:Y:S01]  /*74f0*/  ULDC.64 UR4, c[0x0][0xb90] ;  /* 0x0002e40000047ab9 */ /* 0x000fe20000000a00 */
[----:B------:R-:W-:Y:S01]  /*7500*/  MOV R5, R10 ;  /* 0x0000000a00057202 */ /* 0x000fe20000000f00 */
[----:B------:R-:W-:Y:S02]  /*7510*/  IMAD R9, R12, UR4, RZ ;  /* 0x000000040c097c24 */ /* 0x000fe4000f8e02ff */
[----:B------:R-:W-:Y:S02]  /*7520*/  IMAD.MOV.U32 R4, RZ, RZ, R3 ;  /* 0x000000ffff047224 */ /* 0x000fe400078e0003 */
[----:B------:R-:W-:Y:S02]  /*7530*/  IMAD.MOV.U32 R7, RZ, RZ, R8 ;  /* 0x000000ffff077224 */ /* 0x000fe400078e0008 */
[----:B------:R-:W-:-:S04]  /*7540*/  IMAD.WIDE.U32 R4, R22, UR4, R4 ;  /* 0x0000000416047c25 */ /* 0x000fc8000f8e0004 */
[----:B------:R-:W2:Y:S01]  /*7550*/  @P0 LDC R15, c[0x0][0xbec] ;  /* 0x0002fb00ff0f0b82 */ /* 0x000ea20000000800 */
[----:B------:R-:W-:Y:S01]  /*7560*/  IMAD R9, R22, UR5, R9 ;  /* 0x0000000516097c24 */ /* 0x000fe2000f8e0209 */
[----:B------:R-:W-:-:S03]  /*7570*/  ULDC.64 UR4, c[0x0][0xb98] ;  /* 0x0002e60000047ab9 */ /* 0x000fc60000000a00 */
[----:B------:R-:W-:-:S03]  /*7580*/  IMAD.IADD R5, R5, 0x1, R9 ;  /* 0x0000000105057824 */ /* 0x000fc600078e0209 */
[----:B------:R-:W4:Y:S01]  /*7590*/  @P0 LDC R21, c[0x0][0xbf0] ;  /* 0x0002fc00ff150b82 */ /* 0x000f220000000800 */
[----:B------:R-:W-:-:S04]  /*75a0*/  IMAD.WIDE.U32 R4, R13, UR4, R4 ;  /* 0x000000040d047c25 */ /* 0x000fc8000f8e0004 */
[----:B--2---:R-:W-:-:S05]  /*75b0*/  @P0 IMAD.HI.U32 R6, R8, R15, RZ ;  /* 0x0000000f08060227 */ /* 0x004fca00078e00ff */
[----:B----4-:R-:W-:Y:S01]  /*75c0*/  @P0 SHF.R.U32.HI R7, RZ, R21, R6 ;  /* 0x00000015ff070219 */ /* 0x010fe20000011606 */
[----:B------:R-:W-:-:S03]  /*75d0*/  IMAD R6, R160, UR4, RZ ;  /* 0x00000004a0067c24 */ /* 0x000fc6000f8e02ff */
[----:B------:R-:W-:Y:S01]  /*75e0*/  IADD3 R4, P0, R7, R4, RZ ;  /* 0x0000000407047210 */ /* 0x000fe20007f1e0ff */
[----:B------:R-:W-:-:S04]  /*75f0*/  IMAD.MOV R9, RZ, RZ, -R7 ;  /* 0x000000ffff097224 */ /* 0x000fc800078e0a07 */
[----:B------:R-:W-:Y:S01]  /*7600*/  IMAD R9, R11, R9, R8 ;  /* 0x000000090b097224 */ /* 0x000fe200078e0208 */
[----:B------:R-:W-:Y:S01]  /*7610*/  SHF.R.S32.HI R11, RZ, 0x1f, R7 ;  /* 0x0000001fff0b7819 */ /* 0x000fe20000011407 */
[----:B------:R-:W-:Y:S01]  /*7620*/  IMAD R8, R13, UR5, R6 ;  /* 0x000000050d087c24 */ /* 0x000fe2000f8e0206 */
[----:B------:R-:W-:Y:S02]  /*7630*/  ULDC.64 UR4, c[0x0][0xb88] ;  /* 0x0002e20000047ab9 */ /* 0x000fe40000000a00 */
[----:B------:R-:W-:Y:S02]  /*7640*/  SHF.R.S32.HI R6, RZ, 0x1f, R9 ;  /* 0x0000001fff067819 */ /* 0x000fe40000011409 */
[----:B------:R-:W-:-:S03]  /*7650*/  IADD3.X R5, R11, R5, R8, P0, !PT ;  /* 0x000000050b057210 */ /* 0x000fc600007fe408 */
[----:B------:R-:W-:Y:S02]  /*7660*/  IMAD R6, R6, UR4, RZ ;  /* 0x0000000406067c24 */ /* 0x000fe4000f8e02ff */
[----:B------:R-:W-:-:S04]  /*7670*/  IMAD.WIDE.U32 R4, R9, UR4, R4 ;  /* 0x0000000409047c25 */ /* 0x000fc8000f8e0004 */
[----:B------:R-:W-:Y:S01]  /*7680*/  IMAD R7, R9, UR5, R6 ;  /* 0x0000000509077c24 */ /* 0x000fe2000f8e0206 */
[----:B------:R-:W-:Y:S02]  /*7690*/  ULDC.64 UR4, c[0x0][0xb50] ;  /* 0x0002d40000047ab9 */ /* 0x000fe40000000a00 */
[----:B------:R-:W-:Y:S01]  /*76a0*/  LEA R6, P0, R4, UR4, 0x2 ;  /* 0x0000000404067c11 */ /* 0x000fe2000f8010ff */
[----:B------:R-:W-:-:S05]  /*76b0*/  IMAD.IADD R5, R5, 0x1, R7 ;  /* 0x0000000105057824 */ /* 0x000fca00078e0207 */
[----:B------:R-:W-:Y:S01]  /*76c0*/  LEA.HI.X R7, R4, UR5, R5, 0x2, P0 ;  /* 0x0000000504077c11 */ /* 0x000fe200080f1405 */
[----:B------:R-:W-:-:S05]  /*76d0*/  IMAD.MOV.U32 R5, RZ, RZ, -0x800000 ;  /* 0xff800000ff057424 */ /* 0x000fca00078e00ff */
[----:B------:R2:W-:Y:S02]  /*76e0*/  STG.E desc[UR56][R6.64], R5 ;  /* 0x0000000506007986 */ /* 0x0005e4000c101938 */
.L_x_227:
[----:B------:R-:W-:Y:S05]  /*76f0*/  BSYNC B1 ;  /* 0x0000000000017941 */ /* 0x000fea0003800000 */
.L_x_226:
[----:B------:R-:W-:Y:S01]  /*7700*/  ULDC.64 UR4, c[0x0][0xaa0] ;  /* 0x0002a80000047ab9 */ /* 0x000fe20000000a00 */
[----:B--2---:R-:W-:Y:S01]  /*7710*/  IMAD R6, R19, 0x20, R161 ;  /* 0x0000002013067824 */ /* 0x004fe200078e02a1 */
[----:B------:R-:W-:Y:S01]  /*7720*/  BSSY B1, `(.L_x_228) ;  /* 0x0000037000017945 */ /* 0x000fe20003800000 */
[----:B------:R-:W-:Y:S02]  /*7730*/  IMAD R4, R10, UR4, RZ ;  /* 0x000000040a047c24 */ /* 0x000fe4000f8e02ff */
[----:B------:R-:W-:Y:S02]  /*7740*/  IMAD R9, R23, 0x80, R6 ;  /* 0x0000008017097824 */ /* 0x000fe400078e0206 */
[C---:B------:R-:W-:Y:S02]  /*7750*/  IMAD R7, R3.reuse, UR5, R4 ;  /* 0x0000000503077c24 */ /* 0x040fe4000f8e0204 */
[----:B------:R-:W-:Y:S01]  /*7760*/  IMAD.WIDE.U32 R4, R3, UR4, RZ ;  /* 0x0000000403047c25 */ /* 0x000fe2000f8e00ff */
[----:B------:R-:W-:-:S03]  /*7770*/  ULDC.64 UR4, c[0x0][0xae8] ;  /* 0x0002ba0000047ab9 */ /* 0x000fc60000000a00 */
[----:B0-----:R-:W-:Y:S01]  /*7780*/  @P2 IMAD.HI.U32 R6, R9, R14, RZ ;  /* 0x0000000e09062227 */ /* 0x001fe200078e00ff */
[----:B------:R-:W-:-:S03]  /*7790*/  IADD3 R5, R5, R7, RZ ;  /* 0x0000000705057210 */ /* 0x000fc60007ffe0ff */
[----:B------:R-:W-:Y:S02]  /*77a0*/  IMAD R7, R12, UR4, RZ ;  /* 0x000000040c077c24 */ /* 0x000fe4000f8e02ff */
[----:B------:R-:W-:-:S04]  /*77b0*/  IMAD.WIDE.U32 R4, R22, UR4, R4 ;  /* 0x0000000416047c25 */ /* 0x000fc8000f8e0004 */
[----:B------:R-:W-:Y:S01]  /*77c0*/  IMAD R7, R22, UR5, R7 ;  /* 0x0000000516077c24 */ /* 0x000fe2000f8e0207 */
[----:B------:R-:W-:Y:S01]  /*77d0*/  ULDC.64 UR4, c[0x0][0xaf0] ;  /* 0x0002bc0000047ab9 */ /* 0x000fe20000000a00 */
[----:B------:R-:W-:Y:S01]  /*77e0*/  IMAD.MOV.U32 R3, RZ, RZ, R9 ;  /* 0x000000ffff037224 */ /* 0x000fe200078e0009 */
[----:B---3--:R-:W-:Y:S01]  /*77f0*/  @P2 SHF.R.U32.HI R3, RZ, R27, R6 ;  /* 0x0000001bff032219 */ /* 0x008fe20000011606 */
[----:B------:R-:W-:Y:S02]  /*7800*/  IMAD R8, R160, UR4, RZ ;  /* 0x00000004a0087c24 */ /* 0x000fe4000f8e02ff */
[----:B------:R-:W-:Y:S01]  /*7810*/  IMAD.IADD R5, R5, 0x1, R7 ;  /* 0x0000000105057824 */ /* 0x000fe200078e0207 */
[----:B------:R-:W-:Y:S01]  /*7820*/  SHF.R.S32.HI R6, RZ, 0x1f, R3 ;  /* 0x0000001fff067819 */ /* 0x000fe20000011403 */
[C---:B------:R-:W-:Y:S02]  /*7830*/  IMAD R7, R13.reuse, UR5, R8 ;  /* 0x000000050d077c24 */ /* 0x040fe4000f8e0208 */
[----:B------:R-:W-:Y:S01]  /*7840*/  IMAD.WIDE.U32 R4, R13, UR4, R4 ;  /* 0x000000040d047c25 */ /* 0x000fe2000f8e0004 */
[----:B------:R-:W-:-:S03]  /*7850*/  ULDC.64 UR4, c[0x0][0xae0] ;  /* 0x0002b80000047ab9 */ /* 0x000fc60000000a00 */
[----:B------:R-:W-:Y:S02]  /*7860*/  IMAD.MOV R8, RZ, RZ, -R3 ;  /* 0x000000ffff087224 */ /* 0x000fe400078e0a03 */
[----:B------:R-:W-:Y:S02]  /*7870*/  IMAD.IADD R5, R5, 0x1, R7 ;  /* 0x0000000105057824 */ /* 0x000fe400078e0207 */
[----:B------:R-:W-:Y:S02]  /*7880*/  IMAD R6, R6, UR4, RZ ;  /* 0x0000000406067c24 */ /* 0x000fe4000f8e02ff */
[----:B------:R-:W-:Y:S02]  /*7890*/  IMAD R7, R25, R8, R9 ;  /* 0x0000000819077224 */ /* 0x000fe400078e0209 */
[C---:B------:R-:W-:Y:S02]  /*78a0*/  IMAD R9, R3.reuse, UR5, R6 ;  /* 0x0000000503097c24 */ /* 0x040fe4000f8e0206 */
[----:B------:R-:W-:Y:S01]  /*78b0*/  IMAD.WIDE.U32 R4, R3, UR4, R4 ;  /* 0x0000000403047c25 */ /* 0x000fe2000f8e0004 */
[----:B------:R-:W-:Y:S01]  /*78c0*/  SHF.R.S32.HI R3, RZ, 0x1f, R7 ;  /* 0x0000001fff037819 */ /* 0x000fe20000011407 */
[----:B------:R-:W-:-:S02]  /*78d0*/  ULDC.64 UR4, c[0x0][0xad8] ;  /* 0x0002b60000047ab9 */ /* 0x000fc40000000a00 */
[----:B------:R-:W-:Y:S01]  /*78e0*/  IMAD R8, R23, 0x80, R161 ;  /* 0x0000008017087824 */ /* 0x000fe200078e02a1 */
[----:B------:R-:W-:Y:S01]  /*78f0*/  IADD3 R5, R5, R9, RZ ;  /* 0x0000000905057210 */ /* 0x000fe20007ffe0ff */
[----:B------:R-:W-:Y:S02]  /*7900*/  IMAD R6, R3, UR4, RZ ;  /* 0x0000000403067c24 */ /* 0x000fe4000f8e02ff */
[----:B------:R-:W-:Y:S02]  /*7910*/  IMAD R25, R0, R25, RZ ;  /* 0x0000001900197224 */ /* 0x000fe400078e02ff */
[C---:B------:R-:W-:Y:S02]  /*7920*/  IMAD R3, R7.reuse, UR5, R6 ;  /* 0x0000000507037c24 */ /* 0x040fe4000f8e0206 */
[----:B------:R-:W-:Y:S01]  /*7930*/  IMAD.WIDE.U32 R4, R7, UR4, R4 ;  /* 0x0000000407047c25 */ /* 0x000fe2000f8e0004 */
[----:B------:R-:W-:Y:S01]  /*7940*/  ISETP.GE.AND P2, PT, R8, R25, PT ;  /* 0x000000190800720c */ /* 0x000fe20003f46270 */
[----:B------:R-:W-:-:S02]  /*7950*/  ULDC.64 UR4, c[0x0][0xa80] ;  /* 0x0002a00000047ab9 */ /* 0x000fc40000000a00 */
[----:B------:R-:W-:Y:S01]  /*7960*/  VIADD R0, R8, 0x20 ;  /* 0x0000002008007836 */ /* 0x000fe20000000000 */
[----:B------:R-:W-:Y:S01]  /*7970*/  LEA R6, P3, R4, UR4, 0x1 ;  /* 0x0000000404067c11 */ /* 0x000fe2000f8608ff */
[----:B------:R-:W-:-:S03]  /*7980*/  IMAD.IADD R3, R5, 0x1, R3 ;  /* 0x0000000105037824 */ /* 0x000fc600078e0203 */
[-C--:B------:R-:W-:Y:S01]  /*7990*/  ISETP.GE.AND P1, PT, R0, R25.reuse, PT ;  /* 0x000000190000720c */ /* 0x080fe20003f26270 */
[----:B------:R-:W-:Y:S01]  /*79a0*/  VIADD R0, R8, 0x40 ;  /* 0x0000004008007836 */ /* 0x000fe20000000000 */
[----:B------:R-:W-:Y:S02]  /*79b0*/  LEA.HI.X R3, R4, UR5, R3, 0x1, P3 ;  /* 0x0000000504037c11 */ /* 0x000fe400098f0c03 */
[----:B------:R0:W2:Y:S02]  /*79c0*/  SHFL.IDX PT, R4, R6, RZ, 0x181f ;  /* 0x00181fff06047589 */ /* 0x0000a400000e0000 */
[----:B------:R-:W-:Y:S02]  /*79d0*/  ISETP.GE.AND P0, PT, R0, R25, PT ;  /* 0x000000190000720c */ /* 0x000fe40003f06270 */
[----:B------:R0:W3:Y:S01]  /*79e0*/  SHFL.IDX PT, R0, R3, RZ, 0x181f ;  /* 0x00181fff03007589 */ /* 0x0000e200000e0000 */
[----:B------:R-:W-:Y:S10]  /*79f0*/  @P2 BRA `(.L_x_229) ;  /* 0x0000000000242947 */ /* 0x000ff40003800000 */
[----:B------:R-:W-:Y:S02]  /*7a00*/  ULDC UR4, c[0x0][0xac8] ;  /* 0x0002b20000047ab9 */ /* 0x000fe40000000800 */
[----:B------:R-:W-:Y:S02]  /*7a10*/  ISETP.GE.AND P4, PT, R2, UR4, PT ;  /* 0x0000000402007c0c */ /* 0x000fe4000bf86270 */
[----:B------:R-:W-:-:S11]  /*7a20*/  ISETP.GE.AND P5, PT, R17, UR4, PT ;  /* 0x0000000411007c0c */ /* 0x000fd6000bfa6270 */
[CC--:B--2---:R-:W-:Y:S02]  /*7a30*/  @!P4 LEA R10, P2, R2.reuse, R4.reuse, 0x1 ;  /* 0x00000004020ac211 */ /* 0x0c4fe400078408ff */
[C---:B------:R-:W-:Y:S02]  /*7a40*/  @!P5 LEA R4, P3, R17.reuse, R4, 0x1 ;  /* 0x000000041104d211 */ /* 0x040fe400078608ff */
[-C--:B---3--:R-:W-:Y:S02]  /*7a50*/  @!P4 LEA.HI.X R11, R2, R0.reuse, R170, 0x1, P2 ;  /* 0x00000000020bc211 */ /* 0x088fe400010f0caa */
[----:B------:R-:W-:-:S03]  /*7a60*/  @!P5 LEA.HI.X R5, R17, R0, R169, 0x1, P3 ;  /* 0x000000001105d211 */ /* 0x000fc600018f0ca9 */
[----:B------:R4:W-:Y:S04]  /*7a70*/  @!P4 ST.E.128 desc[UR56][R10.64], RZ ;  /* 0x000000ff0a00c985 */ /* 0x0009e8000c101d38 */
[----:B------:R4:W-:Y:S02]  /*7a80*/  @!P5 ST.E.128 desc[UR56][R4.64], RZ ;  /* 0x000000ff0400d985 */ /* 0x0009e4000c101d38 */
.L_x_229:
[----:B------:R-:W-:Y:S05]  /*7a90*/  BSYNC B1 ;  /* 0x0000000000017941 */ /* 0x000fea0003800000 */
.L_x_228:
[----:B---3--:R3:W0:Y:S01]  /*7aa0*/  SHFL.IDX PT, R0, R3, 0x1, 0x181f ;  /* 0x00381f0003007f89 */ /* 0x00862200000e0000 */
[----:B------:R-:W-:Y:S03]  /*7ab0*/  BSSY B1, `(.L_x_230) ;  /* 0x000000c000017945 */ /* 0x000fe60003800000 */
[----:B--2-4-:R3:W2:Y:S01]  /*7ac0*/  SHFL.IDX PT, R4, R6, 0x1, 0x181f ;  /* 0x00381f0006047f89 */ /* 0x0146a200000e0000 */
[----:B------:R-:W-:Y:S05]  /*7ad0*/  @P1 BRA `(.L_x_231) ;  /* 0x0000000000241947 */ /* 0x000fea0003800000 */
[----:B------:R-:W-:Y:S02]  /*7ae0*/  ULDC UR4, c[0x0][0xac8] ;  /* 0x0002b20000047ab9 */ /* 0x000fe40000000800 */
[----:B------:R-:W-:Y:S02]  /*7af0*/  ISETP.GE.AND P3, PT, R2, UR4, PT ;  /* 0x0000000402007c0c */ /* 0x000fe4000bf66270 */
[----:B------:R-:W-:-:S11]  /*7b00*/  ISETP.GE.AND P4, PT, R17, UR4, PT ;  /* 0x0000000411007c0c */ /* 0x000fd6000bf86270 */
[CC--:B--2---:R-:W-:Y:S02]  /*7b10*/  @!P3 LEA R10, P1, R2.reuse, R4.reuse, 0x1 ;  /* 0x00000004020ab211 */ /* 0x0c4fe400078208ff */
[C---:B------:R-:W-:Y:S02]  /*7b20*/  @!P4 LEA R4, P2, R17.reuse, R4, 0x1 ;  /* 0x000000041104c211 */ /* 0x040fe400078408ff */
[-C--:B0-----:R-:W-:Y:S02]  /*7b30*/  @!P3 LEA.HI.X R11, R2, R0.reuse, R170, 0x1, P1 ;  /* 0x00000000020bb211 */ /* 0x081fe400008f0caa */
[----:B------:R-:W-:-:S03]  /*7b40*/  @!P4 LEA.HI.X R5, R17, R0, R169, 0x1, P2 ;  /* 0x000000001105c211 */ /* 0x000fc600010f0ca9 */
[----:B------:R4:W-:Y:S04]  /*7b50*/  @!P3 ST.E.128 desc[UR56][R10.64], RZ ;  /* 0x000000ff0a00b985 */ /* 0x0009e8000c101d38 */
[----:B------:R4:W-:Y:S02]  /*7b60*/  @!P4 ST.E.128 desc[UR56][R4.64], RZ ;  /* 0x000000ff0400c985 */ /* 0x0009e4000c101d38 */
.L_x_231:
[----:B------:R-:W-:Y:S05]  /*7b70*/  BSYNC B1 ;  /* 0x0000000000017941 */ /* 0x000fea0003800000 */
.L_x_230:
[----:B0-----:R0:W0:Y:S01]  /*7b80*/  SHFL.IDX PT, R0, R3, 0x2, 0x181f ;  /* 0x00581f0003007f89 */ /* 0x00102200000e0000 */
[----:B------:R-:W-:Y:S03]  /*7b90*/  BSSY B1, `(.L_x_232) ;  /* 0x000000c000017945 */ /* 0x000fe60003800000 */
[----:B--2-4-:R2:W4:Y:S01]  /*7ba0*/  SHFL.IDX PT, R4, R6, 0x2, 0x181f ;  /* 0x00581f0006047f89 */ /* 0x01452200000e0000 */
[----:B------:R-:W-:Y:S05]  /*7bb0*/  @P0 BRA `(.L_x_233) ;  /* 0x0000000000240947 */ /* 0x000fea0003800000 */
[----:B------:R-:W-:Y:S02]  /*7bc0*/  ULDC UR4, c[0x0][0xac8] ;  /* 0x0002b20000047ab9 */ /* 0x000fe40000000800 */
[----:B------:R-:W-:Y:S02]  /*7bd0*/  ISETP.GE.AND P2, PT, R2, UR4, PT ;  /* 0x0000000402007c0c */ /* 0x000fe4000bf46270 */
[----:B------:R-:W-:-:S11]  /*7be0*/  ISETP.GE.AND P3, PT, R17, UR4, PT ;  /* 0x0000000411007c0c */ /* 0x000fd6000bf66270 */
[CC--:B----4-:R-:W-:Y:S02]  /*7bf0*/  @!P2 LEA R10, P0, R2.reuse, R4.reuse, 0x1 ;  /* 0x00000004020aa211 */ /* 0x0d0fe400078008ff */
[C---:B------:R-:W-:Y:S02]  /*7c00*/  @!P3 LEA R4, P1, R17.reuse, R4, 0x1 ;  /* 0x000000041104b211 */ /* 0x040fe400078208ff */
[-C--:B0-----:R-:W-:Y:S02]  /*7c10*/  @!P2 LEA.HI.X R11, R2, R0.reuse, R170, 0x1, P0 ;  /* 0x00000000020ba211 */ /* 0x081fe400000f0caa */
[----:B------:R-:W-:-:S03]  /*7c20*/  @!P3 LEA.HI.X R5, R17, R0, R169, 0x1, P1 ;  /* 0x000000001105b211 */ /* 0x000fc600008f0ca9 */
[----:B------:R0:W-:Y:S04]  /*7c30*/  @!P2 ST.E.128 desc[UR56][R10.64], RZ ;  /* 0x000000ff0a00a985 */ /* 0x0001e8000c101d38 */
[----:B------:R0:W-:Y:S02]  /*7c40*/  @!P3 ST.E.128 desc[UR56][R4.64], RZ ;  /* 0x000000ff0400b985 */ /* 0x0001e4000c101d38 */
.L_x_233:
[----:B------:R-:W-:Y:S05]  /*7c50*/  BSYNC B1 ;  /* 0x0000000000017941 */ /* 0x000fea0003800000 */
.L_x_232:
[----:B0-----:R-:W-:Y:S01]  /*7c60*/  VIADD R0, R8, 0x60 ;  /* 0x0000006008007836 */ /* 0x001fe20000000000 */
[----:B---3--:R-:W0:Y:S04]  /*7c70*/  SHFL.IDX PT, R3, R3, 0x3, 0x181f ;  /* 0x00781f0003037f89 */ /* 0x008e2800000e0000 */
[----:B------:R-:W-:Y:S01]  /*7c80*/  ISETP.GE.AND P0, PT, R0, R25, PT ;  /* 0x000000190000720c */ /* 0x000fe20003f06270 */
[----:B----4-:R3:W4:-:S12]  /*7c90*/  SHFL.IDX PT, R4, R6, 0x3, 0x181f ;  /* 0x00781f0006047f89 */ /* 0x01071800000e0000 */
[----:B---3--:R-:W-:Y:S05]  /*7ca0*/  @P0 BRA `(.L_x_224) ;  /* 0x0000000000240947 */ /* 0x008fea0003800000 */
[----:B------:R-:W-:Y:S02]  /*7cb0*/  ULDC UR4, c[0x0][0xac8] ;  /* 0x0002b20000047ab9 */ /* 0x000fe40000000800 */
[----:B------:R-:W-:Y:S02]  /*7cc0*/  ISETP.GE.AND P2, PT, R2, UR4, PT ;  /* 0x0000000402007c0c */ /* 0x000fe4000bf46270 */
[----:B------:R-:W-:-:S11]  /*7cd0*/  ISETP.GE.AND P3, PT, R17, UR4, PT ;  /* 0x0000000411007c0c */ /* 0x000fd6000bf66270 */
[CC--:B--2-4-:R-:W-:Y:S02]  /*7ce0*/  @!P2 LEA R6, P0, R2.reuse, R4.reuse, 0x1 ;  /* 0x000000040206a211 */ /* 0x0d4fe400078008ff */
[C---:B------:R-:W-:Y:S02]  /*7cf0*/  @!P3 LEA R4, P1, R17.reuse, R4, 0x1 ;  /* 0x000000041104b211 */ /* 0x040fe400078208ff */
[-C--:B0-----:R-:W-:Y:S02]  /*7d00*/  @!P2 LEA.HI.X R7, R2, R3.reuse, R170, 0x1, P0 ;  /* 0x000000030207a211 */ /* 0x081fe400000f0caa */
[----:B------:R-:W-:-:S03]  /*7d10*/  @!P3 LEA.HI.X R5, R17, R3, R169, 0x1, P1 ;  /* 0x000000031105b211 */ /* 0x000fc600008f0ca9 */
[----:B------:R3:W-:Y:S04]  /*7d20*/  @!P2 ST.E.128 desc[UR56][R6.64], RZ ;  /* 0x000000ff0600a985 */ /* 0x0007e8000c101d38 */
[----:B------:R3:W-:Y:S02]  /*7d30*/  @!P3 ST.E.128 desc[UR56][R4.64], RZ ;  /* 0x000000ff0400b985 */ /* 0x0007e4000c101d38 */
.L_x_224:
[----:B------:R-:W-:Y:S05]  /*7d40*/  BSYNC B0 ;  /* 0x0000000000007941 */ /* 0x000fea0003800000 */
.L_x_215:
[----:B------:R-:W-:Y:S02]  /*7d50*/  ULDC UR4, c[0x0][0xc3c] ;  /* 0x00030f0000047ab9 */ /* 0x000fe40000000800 */
[----:B-1----:R-:W-:-:S13]  /*7d60*/  ISETP.GE.AND P0, PT, R51, UR4, PT ;  /* 0x0000000433007c0c */ /* 0x002fda000bf06270 */
[----:B------:R-:W-:Y:S05]  /*7d70*/  @!P0 BRA `(.L_x_234) ;  /* 0xffffff8c00e08947 */ /* 0x000fea000383ffff */
[----:B------:R-:W-:Y:S05]  /*7d80*/  EXIT ;  /* 0x000000000000794d */ /* 0x000fea0003800000 */
.L_x_187:
[----:B------:R-:W-:-:S08]  /*7d90*/  NOP ;  /* 0x0000000000007918 */ /* 0x000fd00000000000 */
[----:B------:R-:W0:-:S00]  /*7da0*/  USETMAXREG.DEALLOC.CTAPOOL 0x28 ;  /* 0x00000028000079c8 */ /* 0x000e0000080e0500 */
[----:B0-----:R-:W-:Y:S02]  /*7db0*/  LOP3.LUT R0, R0, 0x3, RZ, 0xc0, !PT ;  /* 0x0000000300007812 */ /* 0x001fe400078ec0ff */
[----:B------:R-:W-:-:S04]  /*7dc0*/  LOP3.LUT R25, R25, 0xffffff7f, RZ, 0xc0, !PT ;  /* 0xffffff7f19197812 */ /* 0x000fc800078ec0ff */
[----:B------:R-:W0:Y:S02]  /*7dd0*/  SHFL.IDX PT, R0, R0, RZ, 0x1f ;  /* 0x00001fff00007589 */ /* 0x000e2400000e0000 */
[----:B0-----:R-:W-:Y:S02]  /*7de0*/  ISETP.NE.AND P0, PT, R0, RZ, PT ;  /* 0x000000ff0000720c */ /* 0x001fe40003f05270 */
[----:B------:R-:W-:-:S11]  /*7df0*/  MOV R0, RZ ;  /* 0x000000ff00007202 */ /* 0x000fd60000000f00 */
[----:B------:R-:W-:Y:S01]  /*7e00*/  @P0 LOP3.LUT R25, R25, 0x80, RZ, 0xfc, !PT ;  /* 0x0000008019190812 */ /* 0x000fe200078efcff */
[----:B------:R-:W-:Y:S06]  /*7e10*/  @!P0 BRA `(.L_x_235) ;  /* 0x00000000001c8947 */ /* 0x000fec0003800000 */
[----:B------:R-:W0:Y:S08]  /*7e20*/  S2UR UR5, SR_CgaCtaId ;  /* 0x00000000000579c3 */ /* 0x000e300000008800 */
[----:B------:R-:W-:Y:S06]  /*7e30*/  BAR.SYNC.DEFER_BLOCKING 0x5, 0x180 ;  /* 0x0146000000007b1d */ /* 0x000fec0000010000 */
[----:B------:R-:W-:-:S02]  /*7e40*/  UMOV UR4, 0x400 ;  /* 0x0000040000047882 */ /* 0x000fc40000000000 */
[----:B0-----:R-:W-:-:S09]  /*7e50*/  ULEA UR4, UR5, UR4, 0x18 ;  /* 0x0000000405047291 */ /* 0x001fd2000f8ec03f */
[----:B------:R-:W1:Y:S01]  /*7e60*/  LDS.128 R16, [UR4+0x2a8d0] ;  /* 0x02a8d004ff107984 */ /* 0x000e620008000c00 */
[----:B------:R-:W-:Y:S06]  /*7e70*/  BAR.ARV 0x4, 0x180 ;  /* 0x0106000000007b1d */ /* 0x000fec0000002000 */
[----:B------:R-:W-:Y:S05]  /*7e80*/  BRA `(.L_x_236) ;  /* 0x0000000800007947 */ /* 0x000fea0003800000 */
.L_x_235:
[----:B------:R-:W0:Y:S01]  /*7e90*/  S2R R2, SR_TID.X ;  /* 0x0000000000027919 */ /* 0x000e220000002100 */
[----:B------:R-:W-:Y:S01]  /*7ea0*/  ULDC UR4, c[0x0][0xc3c] ;  /* 0x00030f0000047ab9 */ /* 0x000fe20000000800 */
[----:B------:R-:W1:Y:S01]  /*7eb0*/  S2UR UR6, SR_CTAID.X ;  /* 0x00000000000679c3 */ /* 0x000e620000002500 */
[----:B------:R-:W-:Y:S01]  /*7ec0*/  ULDC UR5, c[0x0][0xc38] ;  /* 0x00030e0000057ab9 */ /* 0x000fe20000000800 */
[----:B0-----:R-:W-:-:S04]  /*7ed0*/  LOP3.LUT R5, R2, 0x1f, RZ, 0xc0, !PT ;  /* 0x0000001f02057812 */ /* 0x001fc800078ec0ff */
[----:B------:R-:W-:-:S04]  /*7ee0*/  ISETP.NE.AND P0, PT, R5, 0x1f, PT ;  /* 0x0000001f0500780c */ /* 0x000fc80003f05270 */
[----:B------:R-:W-:-:S13]  /*7ef0*/  ISETP.GE.OR P1, PT, R5, UR4, !P0 ;  /* 0x0000000405007c0c */ /* 0x000fda000c726670 */
[----:B------:R-:W0:Y:S02]  /*7f00*/  @!P1 LDC.64 R2, c[0x0][0xc80] ;  /* 0x00032000ff029b82 */ /* 0x000e240000000a00 */
[----:B0-----:R-:W-:-:S05]  /*7f10*/  @!P1 IMAD.WIDE.U32 R2, R5, 0x4, R2 ;  /* 0x0000000405029825 */ /* 0x001fca00078e0002 */
[----:B------:R-:W2:Y:S01]  /*7f20*/  @!P1 LDG.E R0, desc[UR56][R2.64] ;  /* 0x0000003802009981 */ /* 0x000ea2000c1e1900 */
[C---:B------:R-:W-:Y:S01]  /*7f30*/  ISETP.NE.AND P1, PT, R5.reuse, RZ, PT ;  /* 0x000000ff0500720c */ /* 0x040fe20003f25270 */
[----:B------:R-:W-:Y:S01]  /*7f40*/  UMOV UR4, URZ ;  /* 0x0000003f00047c82 */ /* 0x000fe20008000000 */
[C---:B------:R-:W-:Y:S02]  /*7f50*/  ISETP.GE.U32.AND P2, PT, R5.reuse, 0x2, PT ;  /* 0x000000020500780c */ /* 0x040fe40003f46070 */
[C---:B------:R-:W-:Y:S02]  /*7f60*/  ISETP.GE.U32.AND P3, PT, R5.reuse, 0x4, PT ;  /* 0x000000040500780c */ /* 0x040fe40003f66070 */
[C---:B------:R-:W-:Y:S02]  /*7f70*/  ISETP.GE.U32.AND P4, PT, R5.reuse, 0x8, PT ;  /* 0x000000080500780c */ /* 0x040fe40003f86070 */
[----:B------:R-:W-:Y:S02]  /*7f80*/  ISETP.GE.U32.AND P5, PT, R5, 0x10, PT ;  /* 0x000000100500780c */ /* 0x000fe40003fa6070 */
[----:B------:R-:W-:Y:S01]  /*7f90*/  MOV R16, RZ ;  /* 0x000000ff00107202 */ /* 0x000fe20000000f00 */
[----:B--2---:R-:W0:Y:S02]  /*7fa0*/  SHFL.UP PT, R4, R0, 0x1, RZ ;  /* 0x0420000000047989 */ /* 0x004e2400000e00ff */
[----:B0-----:R-:W-:-:S05]  /*7fb0*/  SEL R7, R4, RZ, P1 ;  /* 0x000000ff04077207 */ /* 0x001fca0000800000 */
[----:B------:R-:W-:-:S05]  /*7fc0*/  IMAD.IADD R7, R0, 0x1, R7 ;  /* 0x0000000100077824 */ /* 0x000fca00078e0207 */
[----:B------:R-:W0:Y:S02]  /*7fd0*/  SHFL.UP PT, R4, R7, 0x2, RZ ;  /* 0x0440000007047989 */ /* 0x000e2400000e00ff */
        /* <DEDUP_REMOVED lines=11> */
[----:B------:R-:W0:Y:S02]  /*8090*/  SHFL.IDX PT, R4, R7, 0x1f, 0x1f ;  /* 0x03e01f0007047f89 */ /* 0x000e2400000e0000 */
[----:B0-----:R-:W-:-:S04]  /*80a0*/  IMAD R4, R4, UR5, RZ ;  /* 0x0000000504047c24 */ /* 0x001fc8000f8e02ff */
[----:B------:R-:W-:Y:S01]  /*80b0*/  IMAD.MOV.U32 R3, RZ, RZ, R4 ;  /* 0x000000ffff037224 */ /* 0x000fe200078e0004 */
[----:B-1----:R-:W-:-:S13]  /*80c0*/  ISETP.GT.AND P6, PT, R4, UR6, PT ;  /* 0x0000000604007c0c */ /* 0x002fda000bfc4270 */
[----:B------:R-:W-:Y:S05]  /*80d0*/  @P6 BRA `(.L_x_237) ;  /* 0x0000000000946947 */ /* 0x000fea0003800000 */
[----:B------:R-:W-:Y:S01]  /*80e0*/  IMAD.MOV.U32 R4, RZ, RZ, R3 ;  /* 0x000000ffff047224 */ /* 0x000fe200078e0003 */
[----:B------:R-:W-:Y:S01]  /*80f0*/  UMOV UR4, URZ ;  /* 0x0000003f00047c82 */ /* 0x000fe20008000000 */
[----:B------:R-:W-:-:S05]  /*8100*/  ULDC UR5, c[0x0][0xc38] ;  /* 0x00030e0000057ab9 */ /* 0x000fca0000000800 */
.L_x_241:
[----:B------:R-:W0:Y:S01]  /*8110*/  LDC R2, c[0x0][0xc3c] ;  /* 0x00030f00ff027b82 */ /* 0x000e220000000800 */
[----:B------:R-:W-:-:S06]  /*8120*/  UIADD3 UR4, UR4, 0x1f, URZ ;  /* 0x0000001f04047890 */ /* 0x000fcc000fffe03f */
[----:B0-----:R-:W-:-:S13]  /*8130*/  ISETP.LE.AND P6, PT, R2, UR4, PT ;  /* 0x0000000402007c0c */ /* 0x001fda000bfc3270 */
[----:B------:R-:W-:Y:S05]  /*8140*/  @P6 BRA `(.L_x_238) ;  /* 0x0000000400246947 */ /* 0x000fea0003800000 */
[----:B------:R-:W-:Y:S01]  /*8150*/  VIADD R7, R5, UR4 ;  /* 0x0000000405077c36 */ /* 0x000fe20008000000 */
[----:B------:R-:W-:Y:S01]  /*8160*/  BSSY B0, `(.L_x_239) ;  /* 0x0000007000007945 */ /* 0x000fe20003800000 */
[----:B------:R-:W-:-:S03]  /*8170*/  IMAD.MOV.U32 R0, RZ, RZ, RZ ;  /* 0x000000ffff007224 */ /* 0x000fc600078e00ff */
[----:B------:R-:W-:-:S13]  /*8180*/  ISETP.GE.OR P6, PT, R7, R2, !P0 ;  /* 0x000000020700720c */ /* 0x000fda00047c6670 */
[----:B------:R-:W-:Y:S05]  /*8190*/  @P6 BRA `(.L_x_240) ;  /* 0x00000000000c6947 */ /* 0x000fea0003800000 */
[----:B------:R-:W0:Y:S02]  /*81a0*/  LDC.64 R2, c[0x0][0xc80] ;  /* 0x00032000ff027b82 */ /* 0x000e240000000a00 */
[----:B0-----:R-:W-:-:S05]  /*81b0*/  IMAD.WIDE R2, R7, 0x4, R2 ;  /* 0x0000000407027825 */ /* 0x001fca00078e0202 */
[----:B------:R0:W5:Y:S02]  /*81c0*/  LDG.E R0, desc[UR56][R2.64] ;  /* 0x0000003802007981 */ /* 0x000164000c1e1900 */
.L_x_240:
[----:B------:R-:W-:Y:S05]  /*81d0*/  BSYNC B0 ;  /* 0x0000000000007941 */ /* 0x000fea0003800000 */
.L_x_239:
[----:B0----5:R-:W0:Y:S02]  /*81e0*/  SHFL.UP PT, R2, R0, 0x1, RZ ;  /* 0x0420000000027989 */ /* 0x021e2400000e00ff */
[----:B0-----:R-:W-:-:S05]  /*81f0*/  SEL R3, R2, RZ, P1 ;  /* 0x000000ff02037207 */ /* 0x001fca0000800000 */
[----:B------:R-:W-:-:S05]  /*8200*/  IMAD.IADD R3, R0, 0x1, R3 ;  /* 0x0000000100037824 */ /* 0x000fca00078e0203 */
[----:B------:R-:W0:Y:S02]  /*8210*/  SHFL.UP PT, R2, R3, 0x2, RZ ;  /* 0x0440000003027989 */ /* 0x000e2400000e00ff */
[----:B0-----:R-:W-:-:S04]  /*8220*/  SEL R2, R2, RZ, P2 ;  /* 0x000000ff02027207 */ /* 0x001fc80001000000 */
[----:B------:R-:W-:-:S05]  /*8230*/  IADD3 R2, R3, R2, RZ ;  /* 0x0000000203027210 */ /* 0x000fca0007ffe0ff */
        /* <DEDUP_REMOVED lines=11> */
[----:B------:R-:W-:-:S05]  /*82f0*/  IMAD.IADD R4, R3, 0x1, R4 ;  /* 0x0000000103047824 */ /* 0x000fca00078e0204 */
[----:B------:R-:W-:-:S13]  /*8300*/  ISETP.GT.AND P6, PT, R4, UR6, PT ;  /* 0x0000000604007c0c */ /* 0x000fda000bfc4270 */
[----:B------:R-:W-:Y:S05]  /*8310*/  @!P6 BRA `(.L_x_241) ;  /* 0xfffffffc007ce947 */ /* 0x000fea000383ffff */
[----:B------:R-:W-:-:S07]  /*8320*/  IMAD.MOV.U32 R7, RZ, RZ, R9 ;  /* 0x000000ffff077224 */ /* 0x000fce00078e0009 */
.L_x_237:
[----:B------:R-:W-:-:S05]  /*8330*/  IADD3 R8, -R3, R4, RZ ;  /* 0x0000000403087210 */ /* 0x000fca0007ffe1ff */
[----:B------:R-:W-:-:S05]  /*8340*/  IMAD R2, R7, UR5, R8 ;  /* 0x0000000507027c24 */ /* 0x000fca000f8e0208 */
[----:B------:R-:W-:-:S13]  /*8350*/  ISETP.GT.AND P0, PT, R2, UR6, PT ;  /* 0x0000000602007c0c */ /* 0x000fda000bf04270 */
[----:B------:R-:W-:-:S04]  /*8360*/  VOTE.ANY R4, PT, !P0 ;  /* 0x0000000000047806 */ /* 0x000fc800040e0100 */
[----:B------:R-:W0:Y:S01]  /*8370*/  POPC R19, R4 ;  /* 0x0000000400137309 */ /* 0x000e220000000000 */
[----:B------:R-:W-:Y:S01]  /*8380*/  ISETP.NE.AND P0, PT, R4, RZ, PT ;  /* 0x000000ff0400720c */ /* 0x000fe20003f05270 */
[----:B0-----:R-:W0:Y:S02]  /*8390*/  SHFL.IDX PT, R10, R0, R19, 0x1f ;  /* 0x00001f13000a7589 */ /* 0x001e2400000e0000 */
[----:B0-----:R-:W-:-:S04]  /*83a0*/  IABS R9, R10 ;  /* 0x0000000a00097213 */ /* 0x001fc80000000000 */
[----:B------:R-:W0:Y:S08]  /*83b0*/  I2F.RP R6, R9 ;  /* 0x0000000900067306 */ /* 0x000e300000209400 */
[----:B0-----:R-:W0:Y:S02]  /*83c0*/  MUFU.RCP R6, R6 ;  /* 0x0000000600067308 */ /* 0x001e240000001000 */
[----:B0-----:R-:W-:-:S06]  /*83d0*/  VIADD R2, R6, 0xffffffe ;  /* 0x0ffffffe06027836 */ /* 0x001fcc0000000000 */
[----:B------:R0:W1:Y:S01]  /*83e0*/  F2I.FTZ.U32.TRUNC.NTZ R3, R2 ;  /* 0x0000000200037305 */ /* 0x000062000021f000 */
[----:B------:R-:W-:Y:S05]  /*83f0*/  @!P0 BRA `(.L_x_242) ;  /* 0x0000000000088947 */ /* 0x000fea0003800000 */
[----:B------:R-:W-:-:S06]  /*8400*/  VIADD R16, R19, 0xffffffff ;  /* 0xffffffff13107836 */ /* 0x000fcc0000000000 */
[----:B------:R2:W3:Y:S02]  /*8410*/  SHFL.IDX PT, R16, R7, R16, 0x1f ;  /* 0x00001f1007107589 */ /* 0x0004e400000e0000 */
.L_x_242:
[----:B---3--:R-:W-:Y:S01]  /*8420*/  IMAD R16, R16, UR5, R8 ;  /* 0x0000000510107c24 */ /* 0x008fe2000f8e0208 */
[----:B0-----:R-:W-:Y:S01]  /*8430*/  IABS R2, R10 ;  /* 0x0000000a00027213 */ /* 0x001fe20000000000 */
[----:B-1----:R-:W-:Y:S02]  /*8440*/  IMAD.MOV R0, RZ, RZ, -R3 ;  /* 0x000000ffff007224 */ /* 0x002fe400078e0a03 */
[----:B------:R-:W-:Y:S01]  /*8450*/  VIADD R19, R19, UR4 ;  /* 0x0000000413137c36 */ /* 0x000fe20008000000 */
[----:B------:R-:W-:Y:S01]  /*8460*/  IADD3 R11, -R16, UR6, RZ ;  /* 0x00000006100b7c10 */ /* 0x000fe2000fffe1ff */
[----:B------:R-:W-:Y:S02]  /*8470*/  IMAD.MOV R4, RZ, RZ, -R2 ;  /* 0x000000ffff047224 */ /* 0x000fe400078e0a02 */
[----:B--2---:R-:W-:Y:S01]  /*8480*/  IMAD R7, R0, R9, RZ ;  /* 0x0000000900077224 */ /* 0x004fe200078e02ff */
[----:B------:R-:W-:Y:S01]  /*8490*/  IABS R0, R11 ;  /* 0x0000000b00007213 */ /* 0x000fe20000000000 */
[----:B------:R-:W-:-:S04]  /*84a0*/  IMAD.MOV.U32 R2, RZ, RZ, RZ ;  /* 0x000000ffff027224 */ /* 0x000fc800078e00ff */
[----:B------:R-:W-:Y:S01]  /*84b0*/  IMAD.HI.U32 R2, R3, R7, R2 ;  /* 0x0000000703027227 */ /* 0x000fe200078e0002 */
[----:B------:R-:W-:-:S03]  /*84c0*/  MOV R3, R0 ;  /* 0x0000000000037202 */ /* 0x000fc60000000f00 */
[----:B------:R-:W-:Y:S02]  /*84d0*/  IMAD.MOV.U32 R0, RZ, RZ, R4 ;  /* 0x000000ffff007224 */ /* 0x000fe400078e0004 */
[----:B------:R-:W-:-:S04]  /*84e0*/  IMAD.HI.U32 R2, R2, R3, RZ ;  /* 0x0000000302027227 */ /* 0x000fc800078e00ff */
[----:B------:R-:W-:-:S05]  /*84f0*/  IMAD R0, R2, R0, R3 ;  /* 0x0000000002007224 */ /* 0x000fca00078e0203 */
[----:B------:R-:W-:-:S13]  /*8500*/  ISETP.GT.U32.AND P1, PT, R9, R0, PT ;  /* 0x000000000900720c */ /* 0x000fda0003f24070 */
[----:B------:R-:W-:Y:S02]  /*8510*/  @!P1 IMAD.IADD R0, R0, 0x1, -R9 ;  /* 0x0000000100009824 */ /* 0x000fe400078e0a09 */
[----:B------:R-:W-:Y:S01]  /*8520*/  @!P1 VIADD R2, R2, 0x1 ;  /* 0x0000000102029836 */ /* 0x000fe20000000000 */
[----:B------:R-:W-:Y:S02]  /*8530*/  ISETP.NE.AND P1, PT, R10, RZ, PT ;  /* 0x000000ff0a00720c */ /* 0x000fe40003f25270 */
[----:B------:R-:W-:Y:S02]  /*8540*/  ISETP.GE.U32.AND P0, PT, R0, R9, PT ;  /* 0x000000090000720c */ /* 0x000fe40003f06070 */
[----:B------:R-:W-:-:S04]  /*8550*/  LOP3.LUT R0, R11, R10, RZ, 0x3c, !PT ;  /* 0x0000000a0b007212 */ /* 0x000fc800078e3cff */
[----:B------:R-:W-:-:S07]  /*8560*/  ISETP.GE.AND P2, PT, R0, RZ, PT ;  /* 0x000000ff0000720c */ /* 0x000fce0003f46270 */
[----:B------:R-:W-:-:S06]  /*8570*/  @P0 VIADD R2, R2, 0x1 ;  /* 0x0000000102020836 */ /* 0x000fcc0000000000 */
[----:B------:R-:W-:Y:S01]  /*8580*/  @!P2 IMAD.MOV R2, RZ, RZ, -R2 ;  /* 0x000000ffff02a224 */ /* 0x000fe200078e0a02 */
[----:B------:R-:W-:-:S04]  /*8590*/  @!P1 LOP3.LUT R2, RZ, R10, RZ, 0x33, !PT ;  /* 0x0000000aff029212 */ /* 0x000fc800078e33ff */
[----:B------:R-:W-:Y:S01]  /*85a0*/  IADD3 R17, -R2, RZ, RZ ;  /* 0x000000ff02117210 */ /* 0x000fe20007ffe1ff */
[----:B------:R-:W-:-:S04]  /*85b0*/  IMAD.MOV.U32 R18, RZ, RZ, R2 ;  /* 0x000000ffff127224 */ /* 0x000fc800078e0002 */
[----:B------:R-:W-:Y:S01]  /*85c0*/  IMAD R17, R10, R17, R11 ;  /* 0x000000110a117224 */ /* 0x000fe200078e020b */
[----:B------:R-:W-:Y:S06]  /*85d0*/  BRA `(.L_x_243) ;  /* 0x0000000000147947 */ /* 0x000fec0003800000 */
.L_x_238:
[----:B------:R-:W-:Y:S01]  /*85e0*/  ULDC UR4, c[0x0][0xc3c] ;  /* 0x00030f0000047ab9 */ /* 0x000fe20000000800 */
[----:B------:R-:W-:Y:S01]  /*85f0*/  IMAD.MOV.U32 R17, RZ, RZ, RZ ;  /* 0x000000ffff117224 */ /* 0x000fe200078e00ff */
[----:B------:R-:W-:Y:S01]  /*8600*/  MOV R19, UR4 ;  /* 0x0000000400137c02 */ /* 0x000fe20008000f00 */
[----:B------:R-:W-:Y:S02]  /*8610*/  IMAD.U32 R16, RZ, RZ, UR6 ;  /* 0x00000006ff107e24 */ /* 0x000fe4000f8e00ff */
[----:B------:R-:W-:-:S07]  /*8620*/  IMAD.MOV.U32 R18, RZ, RZ, RZ ;  /* 0x000000ffff127224 */ /* 0x000fce00078e00ff */
.L_x_243:
[----:B------:R-:W-:-:S13]  /*8630*/  ISETP.NE.AND P0, PT, R5, RZ, PT ;  /* 0x000000ff0500720c */ /* 0x000fda0003f05270 */
[----:B------:R-:W0:Y:S01]  /*8640*/  @!P0 S2R R3, SR_CgaCtaId ;  /* 0x0000000000038919 */ /* 0x000e220000008800 */
[----:B------:R-:W-:-:S04]  /*8650*/  @!P0 MOV R0, 0x400 ;  /* 0x0000040000008802 */ /* 0x000fc80000000f00 */
[----:B0-----:R-:W-:-:S05]  /*8660*/  @!P0 LEA R0, R3, R0, 0x18 ;  /* 0x0000000003008211 */ /* 0x001fca00078ec0ff */
[----:B------:R0:W-:Y:S01]  /*8670*/  @!P0 STS.128 [R0+0x2a8d0], R16 ;  /* 0x02a8d01000008388 */ /* 0x0001e20000000c00 */
[----:B------:R-:W-:Y:S06]  /*8680*/  BAR.ARV 0x5, 0x180 ;  /* 0x0146000000007b1d */ /* 0x000fec0000002000 */
.L_x_236:
[----:B------:R2:W-:Y:S01]  /*8690*/  STL [R1+0x14], RZ ;  /* 0x000014ff01007387 */ /* 0x0005e20000100800 */
[----:B------:R-:W-:Y:S01]  /*86a0*/  ULDC UR4, c[0x0][0xc3c] ;  /* 0x00030f0000047ab9 */ /* 0x000fe20000000800 */
[----:B------:R-:W-:Y:S01]  /*86b0*/  IMAD.MOV.U32 R28, RZ, RZ, 0x1 ;  /* 0x00000001ff1c7424 */ /* 0x000fe200078e00ff */
[----:B-1----:R-:W-:Y:S01]  /*86c0*/  ISETP.GE.AND P0, PT, R19, UR4, PT ;  /* 0x0000000413007c0c */ /* 0x002fe2000bf06270 */
[----:B------:R-:W-:-:S12]  /*86d0*/  IMAD.MOV.U32 R27, RZ, RZ, RZ ;  /* 0x000000ffff1b7224 */ /* 0x000fd800078e00ff */
[----:B--2---:R-:W-:Y:S05]  /*86e0*/  @P0 BRA `(.L_x_244) ;  /* 0x0000004400b40947 */ /* 0x004fea0003800000 */
[----:B------:R-:W2:Y:S01]  /*86f0*/  LDL R4, [R1+0x4] ;  /* 0x0000040001047983 */ /* 0x000ea20000100800 */
[----:B------:R-:W0:Y:S01]  /*8700*/  S2R R5, SR_TID.X ;  /* 0x0000000000057919 */ /* 0x000e220000002100 */
[----:B------:R-:W1:Y:S01]  /*8710*/  S2UR UR5, SR_CgaCtaId ;  /* 0x00000000000579c3 */ /* 0x000e620000008800 */
[----:B------:R-:W-:Y:S01]  /*8720*/  UMOV UR4, 0x400 ;  /* 0x0000040000047882 */ /* 0x000fe20000000000 */
[----:B------:R-:W-:Y:S01]  /*8730*/  BSSY B8, `(.L_x_244) ;  /* 0x0000468000087945 */ /* 0x000fe20003800000 */
[----:B------:R-:W-:Y:S01]  /*8740*/  IMAD.MOV.U32 R28, RZ, RZ, 0x1 ;  /* 0x00000001ff1c7424 */ /* 0x000fe200078e00ff */
[----:B------:R-:W-:Y:S01]  /*8750*/  MOV R27, RZ ;  /* 0x000000ff001b7202 */ /* 0x000fe20000000f00 */
[----:B------:R-:W-:Y:S01]  /*8760*/  ULDC UR36, c[0x0][0xc] ;  /* 0x0000030000247ab9 */ /* 0x000fe20000000800 */
[----:B0-----:R-:W-:Y:S01]  /*8770*/  IMAD.SHL.U32 R0, R5, 0x8, RZ ;  /* 0x0000000805007824 */ /* 0x001fe200078e00ff */
[----:B-1----:R-:W-:-:S04]  /*8780*/  ULEA UR4, UR5, UR4, 0x18 ;  /* 0x0000000405047291 */ /* 0x002fc8000f8ec03f */
[----:B------:R-:W-:Y:S02]  /*8790*/  LOP3.LUT R2, R0, 0x1f8, RZ, 0xc0, !PT ;  /* 0x000001f800027812 */ /* 0x000fe400078ec0ff */
[C---:B------:R-:W-:Y:S02]  /*87a0*/  LOP3.LUT R3, R5.reuse, 0x7f, RZ, 0xc0, !PT ;  /* 0x0000007f05037812 */ /* 0x040fe400078ec0ff */
[----:B------:R-:W-:Y:S01]  /*87b0*/  LOP3.LUT R33, R2, 0x38, R5, 0x78, !PT ;  /* 0x0000003802217812 */ /* 0x000fe200078e7805 */
[----:B------:R-:W-:Y:S02]  /*87c0*/  IMAD.SHL.U32 R2, R5, 0x10, RZ ;  /* 0x0000001005027824 */ /* 0x000fe400078e00ff */
[----:B------:R-:W-:Y:S01]  /*87d0*/  IMAD.U32 R22, RZ, RZ, UR4 ;  /* 0x00000004ff167e24 */ /* 0x000fe2000f8e00ff */
[----:B------:R-:W-:-:S05]  /*87e0*/  LOP3.LUT R33, R33, 0x200, R0, 0xf8, !PT ;  /* 0x0000020021217812 */ /* 0x000fca00078ef800 */
[----:B------:R-:W-:Y:S01]  /*87f0*/  IMAD R34, R33, 0x2, R22 ;  /* 0x0000000221227824 */ /* 0x000fe200078e0216 */
[----:B--2---:R-:W-:-:S05]  /*8800*/  LOP3.LUT R4, R4, 0x2, RZ, 0xfc, !PT ;  /* 0x0000000204047812 */ /* 0x004fca00078efcff */
[----:B------:R0:W-:Y:S04]  /*8810*/  STL [R1+0x20], R4 ;  /* 0x0000200401007387 */ /* 0x0001e80000100800 */
[----:B------:R1:W-:Y:S01]  /*8820*/  STL [R1+0x14], RZ ;  /* 0x000014ff01007387 */ /* 0x0003e20000100800 */
[----:B0-----:R-:W-:Y:S02]  /*8830*/  SHF.R.U32.HI R4, RZ, 0x3, R3 ;  /* 0x00000003ff047819 */ /* 0x001fe40000011603 */
[----:B------:R-:W-:Y:S02]  /*8840*/  LOP3.LUT R3, R0, 0x38, RZ, 0xc0, !PT ;  /* 0x0000003800037812 */ /* 0x000fe400078ec0ff */
[----:B------:R-:W-:Y:S02]  /*8850*/  LOP3.LUT R4, R4, 0x70, R2, 0xf8, !PT ;  /* 0x0000007004047812 */ /* 0x000fe400078ef802 */
[----:B------:R-:W-:-:S02]  /*8860*/  LOP3.LUT R2, R3, 0x40, RZ, 0xfc, !PT ;  /* 0x0000004003027812 */ /* 0x000fc400078efcff */
[----:B-1----:R-:W-:-:S07]  /*8870*/  LOP3.LUT R0, R3, 0x80, RZ, 0xfc, !PT ;  /* 0x0000008003007812 */ /* 0x002fce00078efcff */
.L_x_307:
[----:B0-----:R-:W0:Y:S02]  /*8880*/  LDC.64 R30, c[0x0][0xc88] ;  /* 0x00032200ff1e7b82 */ /* 0x001e240000000a00 */
[----:B0-----:R-:W-:-:S06]  /*8890*/  IMAD.WIDE R30, R19, 0x4, R30 ;  /* 0x00000004131e7825 */ /* 0x001fcc00078e021e */
[----:B------:R-:W2:Y:S01]  /*88a0*/  LDG.E R30, desc[UR56][R30.64] ;  /* 0x000000381e1e7981 */ /* 0x000ea2000c1e1900 */
[----:B------:R-:W-:Y:S05]  /*88b0*/  YIELD ;  /* 0x0000000000007946 */ /* 0x000fea0003800000 */
[----:B------:R-:W-:Y:S01]  /*88c0*/  ULDC.64 UR4, c[0x0][0xa28] ;  /* 0x00028a0000047ab9 */ /* 0x000fe20000000a00 */
[----:B------:R-:W-:Y:S01]  /*88d0*/  IMAD.MOV.U32 R37, RZ, RZ, RZ ;  /* 0x000000ffff257224 */ /* 0x000fe200078e00ff */
[----:B------:R-:W-:Y:S01]  /*88e0*/  ISETP.NE.U32.AND P0, PT, RZ, UR4, PT ;  /* 0x00000004ff007c0c */ /* 0x000fe2000bf05070 */
[----:B------:R-:W-:-:S03]  /*88f0*/  ULDC.64 UR6, c[0x0][0xa18] ;  /* 0x0002860000067ab9 */ /* 0x000fc60000000a00 */
[----:B------:R-:W-:Y:S01]  /*8900*/  ISETP.NE.AND.EX P0, PT, RZ, UR5, PT, P0 ;  /* 0x00000005ff007c0c */ /* 0x000fe2000bf05300 */
[----:B------:R-:W-:Y:S01]  /*8910*/  IMAD.MOV.U32 R35, RZ, RZ, RZ ;  /* 0x000000ffff237224 */ /* 0x000fe200078e00ff */
[----:B--2---:R-:W-:-:S11]  /*8920*/  SHF.R.S32.HI R0, RZ, 0x1f, R30 ;  /* 0x0000001fff007819 */ /* 0x004fd6000001141e */
[C---:B------:R-:W-:Y:S01]  /*8930*/  @P0 LEA R2, P1, R30.reuse, UR4, 0x2 ;  /* 0x000000041e020c11 */ /* 0x040fe2000f8210ff */
[C---:B------:R-:W-:Y:S01]  /*8940*/  IMAD.SHL.U32 R23, R30.reuse, 0x4, RZ ;  /* 0x000000041e177824 */ /* 0x040fe200078e00ff */
[C-C-:B------:R-:W-:Y:S01]  /*8950*/  SHF.L.U64.HI R24, R30.reuse, 0x2, R0.reuse ;  /* 0x000000021e187819 */ /* 0x140fe20000010200 */
[----:B------:R0:W-:Y:S01]  /*8960*/  STL [R1+0x8], R0 ;  /* 0x0000080001007387 */ /* 0x0001e20000100800 */
[----:B------:R-:W-:Y:S01]  /*8970*/  @P0 LEA.HI.X R3, R30, UR5, R0, 0x2, P1 ;  /* 0x000000051e030c11 */ /* 0x000fe200088f1400 */
[----:B------:R-:W-:-:S04]  /*8980*/  ULDC.64 UR4, c[0x0][0xa00] ;  /* 0x0002800000047ab9 */ /* 0x000fc80000000a00 */
[----:B-1----:R1:W5:Y:S01]  /*8990*/  @P0 LDG.E R37, desc[UR56][R2.64] ;  /* 0x0000003802250981 */ /* 0x002362000c1e1900 */
[----:B------:R-:W-:Y:S02]  /*89a0*/  ISETP.NE.U32.AND P0, PT, RZ, UR4, PT ;  /* 0x00000004ff007c0c */ /* 0x000fe4000bf05070 */
[----:B------:R-:W-:Y:S02]  /*89b0*/  LOP3.LUT R25, R25, 0xffffffbf, RZ, 0xc0, !PT ;  /* 0xffffffbf19197812 */ /* 0x000fe400078ec0ff */
[----:B------:R-:W-:Y:S02]  /*89c0*/  ISETP.NE.AND.EX P2, PT, RZ, UR5, PT, P0 ;  /* 0x00000005ff007c0c */ /* 0x000fe4000bf45300 */
[----:B------:R-:W-:Y:S02]  /*89d0*/  ISETP.NE.U32.AND P0, PT, RZ, UR6, PT ;  /* 0x00000006ff007c0c */ /* 0x000fe4000bf05070 */
[----:B-1----:R-:W-:Y:S02]  /*89e0*/  IADD3 R2, P1, R23, UR4, RZ ;  /* 0x0000000417027c10 */ /* 0x002fe4000ff3e0ff */
[----:B------:R-:W-:-:S02]  /*89f0*/  ISETP.NE.AND.EX P0, PT, RZ, UR7, PT, P0 ;  /* 0x00000007ff007c0c */ /* 0x000fc4000bf05300 */
[----:B------:R-:W-:Y:S01]  /*8a00*/  IADD3.X R3, R24, UR5, RZ, P1, !PT ;  /* 0x0000000518037c10 */ /* 0x000fe20008ffe4ff */
[----:B------:R-:W-:-:S04]  /*8a10*/  ULDC.64 UR4, c[0x0][0x418] ;  /* 0x0001060000047ab9 */ /* 0x000fc80000000a00 */
[----:B------:R-:W-:Y:S01]  /*8a20*/  @P2 LOP3.LUT R25, R25, 0x40, RZ, 0xfc, !PT ;  /* 0x0000004019192812 */ /* 0x000fe200078efcff */
[----:B------:R1:W5:Y:S05]  /*8a30*/  @P2 LDG.E R35, desc[UR56][R2.64] ;  /* 0x0000003802232981 */ /* 0x00036a000c1e1900 */
[----:B------:R-:W-:-:S04]  /*8a40*/  @P0 IADD3 R4, P1, R23, UR6, RZ ;  /* 0x0000000617040c10 */ /* 0x000fc8000ff3e0ff */
[----:B------:R-:W-:-:S05]  /*8a50*/  @P0 IADD3.X R5, R24, UR7, RZ, P1, !PT ;  /* 0x0000000718050c10 */ /* 0x000fca0008ffe4ff */
[----:B0-----:R-:W2:Y:S01]  /*8a60*/  @P0 LDG.E R0, desc[UR56][R4.64] ;  /* 0x0000003804000981 */ /* 0x001ea2000c1e1900 */
[----:B------:R-:W-:-:S03]  /*8a70*/  UISETP.NE.U32.AND UP0, UPT, UR4, URZ, UPT ;  /* 0x0000003f0400728c */ /* 0x000fc6000bf05070 */
[----:B------:R-:W-:Y:S01]  /*8a80*/  ULDC UR4, c[0x0][0x424] ;  /* 0x0001090000047ab9 */ /* 0x000fe20000000800 */
[----:B------:R-:W-:-:S03]  /*8a90*/  UISETP.NE.AND.EX UP0, UPT, UR5, URZ, UPT, UP0 ;  /* 0x0000003f0500728c */ /* 0x000fc6000bf05300 */
[----:B------:R-:W-:Y:S01]  /*8aa0*/  ULDC UR5, c[0x0][0x2f0] ;  /* 0x0000bc0000057ab9 */ /* 0x000fe20000000800 */
[----:B------:R-:W-:-:S04]  /*8ab0*/  USEL UR4, UR4, 0x1, UP0 ;  /* 0x0000000104047887 */ /* 0x000fc80008000000 */
[----:B------:R-:W-:-:S06]  /*8ac0*/  UIMAD UR4, UR4, UR5, URZ ;  /* 0x00000005040472a4 */ /* 0x000fcc000f8e023f */
[----:B------:R-:W-:Y:S01]  /*8ad0*/  MOV R36, UR4 ;  /* 0x0000000400247c02 */ /* 0x000fe20008000f00 */
[----:B--2---:R1:W-:Y:S01]  /*8ae0*/  @P0 STL [R1+0x10], R0 ;  /* 0x0000100001000387 */ /* 0x0043e20000100800 */
[----:B---3--:R-:W-:Y:S05]  /*8af0*/  @P0 BRA `(.L_x_245) ;  /* 0x0000000000200947 */ /* 0x008fea0003800000 */
[----:B------:R-:W-:Y:S02]  /*8b00*/  ULDC UR4, c[0x0][0x288] ;  /* 0x0000a20000047ab9 */ /* 0x000fe40000000800 */
[----:B-1----:R-:W-:-:S05]  /*8b10*/  IMAD.U32 R0, RZ, RZ, UR4 ;  /* 0x00000004ff007e24 */ /* 0x002fca000f8e00ff */
[----:B------:R0:W-:Y:S01]  /*8b20*/  STL [R1+0x10], R0 ;  /* 0x0000100001007387 */ /* 0x0001e20000100800 */
[----:B------:R-:W-:Y:S05]  /*8b30*/  @!P2 BRA `(.L_x_245) ;  /* 0x000000000010a947 */ /* 0x000fea0003800000 */
[----:B------:R-:W2:Y:S04]  /*8b40*/  LDG.E R5, desc[UR56][R2.64] ;  /* 0x0000003802057981 */ /* 0x000ea8000c1e1900 */
[----:B0-----:R-:W2:Y:S02]  /*8b50*/  LDG.E R0, desc[UR56][R2.64+0x4] ;  /* 0x0000043802007981 */ /* 0x001ea4000c1e1900 */
[----:B--2---:R-:W-:-:S05]  /*8b60*/  IMAD.IADD R0, R0, 0x1, -R5 ;  /* 0x0000000100007824 */ /* 0x004fca00078e0a05 */
[----:B------:R2:W-:Y:S02]  /*8b70*/  STL [R1+0x10], R0 ;  /* 0x0000100001007387 */ /* 0x0005e40000100800 */
.L_x_245:
[----:B------:R-:W-:Y:S01]  /*8b80*/  ULDC.64 UR4, c[0x0][0xa20] ;  /* 0x0002880000047ab9 */ /* 0x000fe20000000a00 */
[----:B------:R-:W-:Y:S01]  /*8b90*/  IMAD.MOV.U32 R31, RZ, RZ, R30 ;  /* 0x000000ffff1f7224 */ /* 0x000fe200078e001e */
[----:B------:R-:W-:-:S04]  /*8ba0*/  ISETP.NE.U32.AND P0, PT, RZ, UR4, PT ;  /* 0x00000004ff007c0c */ /* 0x000fc8000bf05070 */
[----:B------:R-:W-:-:S13]  /*8bb0*/  ISETP.NE.AND.EX P0, PT, RZ, UR5, PT, P0 ;  /* 0x00000005ff007c0c */ /* 0x000fda000bf05300 */
[----:B------:R-:W-:Y:S05]  /*8bc0*/  @!P0 BRA `(.L_x_246) ;  /* 0x0000000000108947 */ /* 0x000fea0003800000 */
[----:B-1----:R-:W-:-:S04]  /*8bd0*/  IADD3 R2, P0, R23, UR4, RZ ;  /* 0x0000000417027c10 */ /* 0x002fc8000ff1e0ff */
[----:B------:R-:W-:-:S05]  /*8be0*/  IADD3.X R3, R24, UR5, RZ, P0, !PT ;  /* 0x0000000518037c10 */ /* 0x000fca00087fe4ff */
[----:B------:R3:W5:Y:S01]  /*8bf0*/  LDG.E R36, desc[UR56][R2.64] ;  /* 0x0000003802247981 */ /* 0x000762000c1e1900 */
[----:B------:R-:W-:Y:S05]  /*8c00*/  BRA `(.L_x_247) ;  /* 0x0000000000247947 */ /* 0x000fea0003800000 */
.L_x_246:
[----:B------:R-:W-:Y:S02]  /*8c10*/  ULDC.64 UR4, c[0x0][0xa08] ;  /* 0x0002820000047ab9 */ /* 0x000fe40000000a00 */
[----:B------:R-:W-:-:S04]  /*8c20*/  ISETP.NE.U32.AND P0, PT, RZ, UR4, PT ;  /* 0x00000004ff007c0c */ /* 0x000fc8000bf05070 */
[----:B------:R-:W-:-:S13]  /*8c30*/  ISETP.NE.AND.EX P0, PT, RZ, UR5, PT, P0 ;  /* 0x00000005ff007c0c */ /* 0x000fda000bf05300 */
[----:B------:R-:W-:Y:S05]  /*8c40*/  @!P0 BRA `(.L_x_247) ;  /* 0x0000000000148947 */ /* 0x000fea0003800000 */
[----:B-1----:R-:W1:Y:S02]  /*8c50*/  LDC.64 R2, c[0x0][0xa08] ;  /* 0x00028200ff027b82 */ /* 0x002e640000000a00 */
[----:B-1----:R-:W-:-:S05]  /*8c60*/  IMAD.WIDE R2, R31, 0x4, R2 ;  /* 0x000000041f027825 */ /* 0x002fca00078e0202 */
[----:B------:R-:W3:Y:S04]  /*8c70*/  LDG.E R36, desc[UR56][R2.64] ;  /* 0x0000003802247981 */ /* 0x000ee8000c1e1900 */
[----:B------:R-:W3:Y:S02]  /*8c80*/  LDG.E R5, desc[UR56][R2.64+0x4] ;  /* 0x0000043802057981 */ /* 0x000ee4000c1e1900 */
[----:B---3--:R-:W-:-:S07]  /*8c90*/  IMAD.IADD R36, R5, 0x1, -R36 ;  /* 0x0000000105247824 */ /* 0x008fce00078e0a24 */
.L_x_247:
[----:B-----5:R-:W-:Y:S01]  /*8ca0*/  IMAD.IADD R36, R36, 0x1, -R37 ;  /* 0x0000000124247824 */ /* 0x020fe200078e0a25 */
[----:B------:R-:W-:Y:S04]  /*8cb0*/  BSSY B7, `(.L_x_248) ;  /* 0x0000371000077945 */ /* 0x000fe80003800000 */
[C---:B012---:R-:W-:Y:S02]  /*8cc0*/  IADD3 R0, R36.reuse, 0x5f, RZ ;  /* 0x0000005f24007810 */ /* 0x047fe40007ffe0ff */
[----:B------:R-:W-:-:S03]  /*8cd0*/  ISETP.GT.AND P0, PT, R36, RZ, PT ;  /* 0x000000ff2400720c */ /* 0x000fc60003f04270 */
[----:B------:R-:W-:-:S05]  /*8ce0*/  IMAD.HI R0, R0, 0x2aaaaaab, RZ ;  /* 0x2aaaaaab00007827 */ /* 0x000fca00078e02ff */
[----:B---3--:R-:W-:-:S04]  /*8cf0*/  SHF.R.U32.HI R3, RZ, 0x1f, R0 ;  /* 0x0000001fff037819 */ /* 0x008fc80000011600 */
[----:B------:R-:W-:-:S05]  /*8d00*/  LEA.HI.SX32 R29, R0, R3, 0x1c ;  /* 0x00000003001d7211 */ /* 0x000fca00078fe2ff */
[----:B------:R0:W-:Y:S01]  /*8d10*/  STL [R1+0x18], R29 ;  /* 0x0000181d01007387 */ /* 0x0001e20000100800 */
[----:B------:R-:W-:Y:S05]  /*8d20*/  @P0 BRA `(.L_x_249) ;  /* 0x0000000000440947 */ /* 0x000fea0003800000 */
[----:B------:R-:W1:Y:S02]  /*8d30*/  S2R R2, SR_TID.X ;  /* 0x0000000000027919 */ /* 0x000e640000002100 */
[----:B-1----:R-:W-:-:S04]  /*8d40*/  LOP3.LUT R2, R2, 0x7f, RZ, 0xc0, !PT ;  /* 0x0000007f02027812 */ /* 0x002fc800078ec0ff */
[----:B------:R-:W-:-:S13]  /*8d50*/  ISETP.NE.AND P0, PT, R2, RZ, PT ;  /* 0x000000ff0200720c */ /* 0x000fda0003f05270 */
[----:B------:R-:W-:Y:S05]  /*8d60*/  @P0 BRA `(.L_x_250) ;  /* 0x0000003400940947 */ /* 0x000fea0003800000 */
[----:B------:R-:W1:Y:S01]  /*8d70*/  S2R R5, SR_LANEID ;  /* 0x0000000000057919 */ /* 0x000e620000000000 */
[----:B------:R-:W-:Y:S01]  /*8d80*/  VOTEU.ANY UR4, UPT, PT ;  /* 0x0000000000047886 */ /* 0x000fe200038e0100 */
[----:B------:R-:W2:Y:S01]  /*8d90*/  LDC.64 R2, c[0x0][0xc60] ;  /* 0x00031800ff027b82 */ /* 0x000ea20000000a00 */
[----:B------:R-:W1:Y:S02]  /*8da0*/  FLO.U32 R0, UR4 ;  /* 0x0000000400007d00 */ /* 0x000e6400080e0000 */
[----:B-1----:R-:W-:-:S06]  /*8db0*/  ISETP.EQ.U32.AND P0, PT, R0, R5, PT ;  /* 0x000000050000720c */ /* 0x002fcc0003f02070 */
[----:B------:R-:W2:Y:S07]  /*8dc0*/  POPC R5, UR4 ;  /* 0x0000000400057d09 */ /* 0x000eae0008000000 */
[----:B--2---:R-:W2:Y:S01]  /*8dd0*/  @P0 ATOMG.E.ADD.STRONG.GPU PT, R3, desc[UR56][R2.64], R5 ;  /* 0x00000005020309a8 */ /* 0x004ea200081ee1f8 */
[----:B------:R-:W1:Y:S02]  /*8de0*/  S2R R4, SR_LTMASK ;  /* 0x0000000000047919 */ /* 0x000e640000003900 */
[----:B-1----:R-:W-:-:S04]  /*8df0*/  LOP3.LUT R4, R4, UR4, RZ, 0xc0, !PT ;  /* 0x0000000404047c12 */ /* 0x002fc8000f8ec0ff */
[----:B------:R-:W1:Y:S01]  /*8e00*/  POPC R7, R4 ;  /* 0x0000000400077309 */ /* 0x000e620000000000 */
[----:B--2---:R-:W1:Y:S02]  /*8e10*/  SHFL.IDX PT, R0, R3, R0, 0x1f ;  /* 0x00001f0003007589 */ /* 0x004e6400000e0000 */
[----:B-1----:R-:W-:Y:S01]  /*8e20*/  IADD3 R16, R0, UR36, R7 ;  /* 0x0000002400107c10 */ /* 0x002fe2000fffe007 */
[----:B------:R-:W-:Y:S06]  /*8e30*/  BRA `(.L_x_250) ;  /* 0x0000003400607947 */ /* 0x000fec0003800000 */
.L_x_249:
[----:B------:R-:W-:Y:S01]  /*8e40*/  VIADD R0, R22, 0x18400 ;  /* 0x0001840016007836 */ /* 0x000fe20000000000 */
[----:B------:R-:W-:Y:S04]  /*8e50*/  BSSY B6, `(.L_x_251) ;  /* 0x0000013000067945 */ /* 0x000fe80003800000 */
[----:B------:R-:W-:-:S13]  /*8e60*/  LOP3.LUT P0, RZ, R0, 0x3ff, RZ, 0xc0, !PT ;  /* 0x000003ff00ff7812 */ /* 0x000fda000780c0ff */
[----:B------:R-:W-:Y:S05]  /*8e70*/  @!P0 BRA `(.L_x_252) ;  /* 0x0000000000408947 */ /* 0x000fea0003800000 */
[----:B------:R-:W-:Y:S01]  /*8e80*/  MOV R2, 0x0 ;  /* 0x0000000000027802 */ /* 0x000fe20000000f00 */
[----:B------:R-:W-:Y:S01]  /*8e90*/  ULDC.64 UR6, c[0x4][0xf0] ;  /* 0x01003c0000067ab9 */ /* 0x000fe20000000a00 */
[----:B------:R-:W-:Y:S01]  /*8ea0*/  ULDC.64 UR8, c[0x4][0xf8] ;  /* 0x01003e0000087ab9 */ /* 0x000fe20000000a00 */
[----:B------:R-:W-:Y:S01]  /*8eb0*/  ULDC.64 UR4, c[0x4][0x70] ;  /* 0x01001c0000047ab9 */ /* 0x000fe20000000a00 */
[----:B------:R-:W-:Y:S01]  /*8ec0*/  IMAD.U32 R4, RZ, RZ, UR6 ;  /* 0x00000006ff047e24 */ /* 0x000fe2000f8e00ff */
[----:B------:R-:W-:Y:S01]  /*8ed0*/  MOV R10, UR4 ;  /* 0x00000004000a7c02 */ /* 0x000fe20008000f00 */
[----:B------:R-:W1:Y:S01]  /*8ee0*/  LDC.64 R2, c[0x4][R2] ;  /* 0x0100000002027b82 */ /* 0x000e620000000a00 */
[----:B------:R-:W-:Y:S02]  /*8ef0*/  IMAD.U32 R5, RZ, RZ, UR7 ;  /* 0x00000007ff057e24 */ /* 0x000fe4000f8e00ff */
[----:B------:R-:W-:Y:S02]  /*8f00*/  IMAD.U32 R6, RZ, RZ, UR8 ;  /* 0x00000008ff067e24 */ /* 0x000fe4000f8e00ff */
[----:B------:R-:W-:-:S02]  /*8f10*/  IMAD.U32 R7, RZ, RZ, UR9 ;  /* 0x00000009ff077e24 */ /* 0x000fc4000f8e00ff */
[----:B------:R-:W-:Y:S02]  /*8f20*/  IMAD.U32 R11, RZ, RZ, UR5 ;  /* 0x00000005ff0b7e24 */ /* 0x000fe4000f8e00ff */
[----:B------:R-:W-:Y:S02]  /*8f30*/  IMAD.MOV.U32 R8, RZ, RZ, 0x70 ;  /* 0x00000070ff087424 */ /* 0x000fe400078e00ff */
[----:B------:R-:W-:Y:S02]  /*8f40*/  IMAD.MOV.U32 R12, RZ, RZ, 0x1 ;  /* 0x00000001ff0c7424 */ /* 0x000fe400078e00ff */
[----:B------:R-:W-:-:S07]  /*8f50*/  IMAD.MOV.U32 R13, RZ, RZ, RZ ;  /* 0x000000ffff0d7224 */ /* 0x000fce00078e00ff */
[----:B------:R-:W-:-:S07]  /*8f60*/  LEPC R20, `(.L_x_252) ;  /* 0x000000001014794e */ /* 0x000fce0000000000 */
[----:B01----:R-:W-:Y:S05]  /*8f70*/  CALL.ABS.NOINC R2 ;  /* 0x0000000002007343 */ /* 0x003fea0003c00000 */
.L_x_252:
[----:B------:R-:W-:Y:S05]  /*8f80*/  BSYNC B6 ;  /* 0x0000000000067941 */ /* 0x000fea0003800000 */
.L_x_251:
        /* <DEDUP_REMOVED lines=8> */
[----:B------:R1:W2:Y:S01]  /*9010*/  LDC.64 R2, c[0x4][R26] ;  /* 0x010000001a027b82 */ /* 0x0002a20000000a00 */
[----:B------:R-:W-:Y:S01]  /*9020*/  MOV R4, UR6 ;  /* 0x0000000600047c02 */ /* 0x000fe20008000f00 */
[----:B------:R-:W-:Y:S01]  /*9030*/  IMAD.U32 R5, RZ, RZ, UR7 ;  /* 0x00000007ff057e24 */ /* 0x000fe2000f8e00ff */
[----:B------:R-:W-:Y:S01]  /*9040*/  MOV R8, 0x70 ;  /* 0x0000007000087802 */ /* 0x000fe20000000f00 */
[----:B------:R-:W-:Y:S02]  /*9050*/  IMAD.U32 R6, RZ, RZ, UR8 ;  /* 0x00000008ff067e24 */ /* 0x000fe4000f8e00ff */
[----:B------:R-:W-:-:S02]  /*9060*/  IMAD.U32 R7, RZ, RZ, UR9 ;  /* 0x00000009ff077e24 */ /* 0x000fc4000f8e00ff */
[----:B------:R-:W-:Y:S02]  /*9070*/  IMAD.U32 R10, RZ, RZ, UR4 ;  /* 0x00000004ff0a7e24 */ /* 0x000fe4000f8e00ff */
[----:B------:R-:W-:Y:S02]  /*9080*/  IMAD.U32 R11, RZ, RZ, UR5 ;  /* 0x00000005ff0b7e24 */ /* 0x000fe4000f8e00ff */
[----:B------:R-:W-:Y:S02]  /*9090*/  IMAD.MOV.U32 R12, RZ, RZ, 0x1 ;  /* 0x00000001ff0c7424 */ /* 0x000fe400078e00ff */
[----:B-1----:R-:W-:-:S07]  /*90a0*/  IMAD.MOV.U32 R13, RZ, RZ, RZ ;  /* 0x000000ffff0d7224 */ /* 0x002fce00078e00ff */
[----:B------:R-:W-:-:S07]  /*90b0*/  LEPC R20, `(.L_x_255) ;  /* 0x000000001014794e */ /* 0x000fce0000000000 */
[----:B0-2---:R-:W-:Y:S05]  /*90c0*/  CALL.ABS.NOINC R2 ;  /* 0x0000000002007343 */ /* 0x005fea0003c00000 */
.L_x_255:
[----:B------:R0:W1:Y:S01]  /*90d0*/  LDC.64 R2, c[0x4][R26] ;  /* 0x010000001a027b82 */ /* 0x0000620000000a00 */
[----:B------:R-:W-:Y:S01]  /*90e0*/  ULDC.64 UR6, c[0x4][0xf0] ;  /* 0x01003c0000067ab9 */ /* 0x000fe20000000a00 */
[----:B------:R-:W-:Y:S01]  /*90f0*/  ULDC.64 UR8, c[0x4][0xf8] ;  /* 0x01003e0000087ab9 */ /* 0x000fe20000000a00 */
[----:B------:R-:W-:Y:S01]  /*9100*/  ULDC.64 UR4, c[0x4][0x80] ;  /* 0x0100200000047ab9 */ /* 0x000fe20000000a00 */
[----:B------:R-:W-:Y:S01]  /*9110*/  IMAD.U32 R4, RZ, RZ, UR6 ;  /* 0x00000006ff047e24 */ /* 0x000fe2000f8e00ff */
[----:B------:R-:W-:Y:S01]  /*9120*/  MOV R7, UR9 ;  /* 0x0000000900077c02 */ /* 0x000fe20008000f00 */
[----:B------:R-:W-:Y:S02]  /*9130*/  IMAD.U32 R5, RZ, RZ, UR7 ;  /* 0x00000007ff057e24 */ /* 0x000fe4000f8e00ff */
[----:B------:R-:W-:Y:S02]  /*9140*/  IMAD.U32 R6, RZ, RZ, UR8 ;  /* 0x00000008ff067e24 */ /* 0x000fe4000f8e00ff */
[----:B------:R-:W-:-:S02]  /*9150*/  IMAD.U32 R10, RZ, RZ, UR4 ;  /* 0x00000004ff0a7e24 */ /* 0x000fc4000f8e00ff */
[----:B------:R-:W-:Y:S02]  /*9160*/  IMAD.U32 R11, RZ, RZ, UR5 ;  /* 0x00000005ff0b7e24 */ /* 0x000fe4000f8e00ff */
[----:B------:R-:W-:Y:S02]  /*9170*/  IMAD.MOV.U32 R8, RZ, RZ, 0x70 ;  /* 0x00000070ff087424 */ /* 0x000fe400078e00ff */
[----:B------:R-:W-:Y:S02]  /*9180*/  IMAD.MOV.U32 R12, RZ, RZ, 0x1 ;  /* 0x00000001ff0c7424 */ /* 0x000fe400078e00ff */
[----:B0-----:R-:W-:-:S07]  /*9190*/  IMAD.MOV.U32 R13, RZ, RZ, RZ ;  /* 0x000000ffff0d7224 */ /* 0x001fce00078e00ff */
[----:B------:R-:W-:-:S07]  /*91a0*/  LEPC R20, `(.L_x_254) ;  /* 0x000000001014794e */ /* 0x000fce0000000000 */
[----:B-1----:R-:W-:Y:S05]  /*91b0*/  CALL.ABS.NOINC R2 ;  /* 0x0000000002007343 */ /* 0x002fea0003c00000 */
.L_x_254:
[----:B------:R-:W-:Y:S05]  /*91c0*/  BSYNC B6 ;  /* 0x0000000000067941 */ /* 0x000fea0003800000 */
.L_x_253:
[----:B------:R-:W1:Y:S01]  /*91d0*/  S2R R2, SR_TID.X ;  /* 0x0000000000027919 */ /* 0x000e620000002100 */
[----:B------:R-:W-:Y:S01]  /*91e0*/  ULDC.64 UR4, c[0x0][0x9f8] ;  /* 0x00027e0000047ab9 */ /* 0x000fe20000000a00 */
[----:B------:R-:W2:Y:S01]  /*91f0*/  LDC R8, c[0x0][0x430] ;  /* 0x00010c00ff087b82 */ /* 0x000ea20000000800 */
[----:B------:R-:W-:Y:S01]  /*9200*/  ISETP.NE.U32.AND P0, PT, RZ, UR4, PT ;  /* 0x00000004ff007c0c */ /* 0x000fe2000bf05070 */
[----:B------:R-:W3:Y:S03]  /*9210*/  S2R R20, SR_TID.X ;  /* 0x0000000000147919 */ /* 0x000ee60000002100 */
[----:B------:R-:W-:Y:S02]  /*9220*/  ISETP.NE.AND.EX P0, PT, RZ, UR5, PT, P0 ;  /* 0x00000005ff007c0c */ /* 0x000fe4000bf05300 */
[----:B-1----:R-:W-:-:S11]  /*9230*/  LOP3.LUT R21, R2, 0x7f, RZ, 0xc0, !PT ;  /* 0x0000007f02157812 */ /* 0x002fd600078ec0ff */
[----:B------:R-:W-:Y:S01]  /*9240*/  @P0 IADD3 R2, P1, R23, UR4, RZ ;  /* 0x0000000417020c10 */ /* 0x000fe2000ff3e0ff */
[----:B------:R-:W-:Y:S01]  /*9250*/  VIADD R26, R29, 0xffffffff ;  /* 0xffffffff1d1a7836 */ /* 0x000fe20000000000 */
[----:B--2---:R-:W-:Y:S01]  /*9260*/  ISETP.NE.AND P2, PT, R8, 0x1, PT ;  /* 0x000000010800780c */ /* 0x004fe20003f45270 */
[----:B------:R-:W-:Y:S01]  /*9270*/  ULDC UR4, c[0x0][0x320] ;  /* 0x0000c80000047ab9 */ /* 0x000fe20000000800 */
[----:B------:R-:W-:Y:S02]  /*9280*/  @P0 IADD3.X R3, R24, UR5, RZ, P1, !PT ;  /* 0x0000000518030c10 */ /* 0x000fe40008ffe4ff */
[----:B------:R-:W-:-:S03]  /*9290*/  SHF.R.U32.HI R21, RZ, 0x3, R21 ;  /* 0x00000003ff157819 */ /* 0x000fc60000011615 */
[----:B------:R1:W2:Y:S01]  /*92a0*/  @P0 LDG.E R31, desc[UR56][R2.64] ;  /* 0x00000038021f0981 */ /* 0x0002a2000c1e1900 */
[C---:B---3--:R-:W-:Y:S02]  /*92b0*/  SHF.L.U32 R32, R20.reuse, 0x4, RZ ;  /* 0x0000000414207819 */ /* 0x048fe400000006ff */
[----:B------:R-:W-:Y:S02]  /*92c0*/  LOP3.LUT R25, R25, 0xffffffdf, RZ, 0xc0, !PT ;  /* 0xffffffdf19197812 */ /* 0x000fe400078ec0ff */
[----:B------:R-:W-:Y:S01]  /*92d0*/  LOP3.LUT R32, R21, 0x70, R32, 0xf8, !PT ;  /* 0x0000007015207812 */ /* 0x000fe200078ef820 */
[----:B------:R-:W3:Y:S01]  /*92e0*/  @P2 LDC R7, c[0x0][0x434] ;  /* 0x00010d00ff072b82 */ /* 0x000ee20000000800 */
[----:B------:R-:W-:Y:S01]  /*92f0*/  IMAD.SHL.U32 R21, R20, 0x8, RZ ;  /* 0x0000000814157824 */ /* 0x000fe200078e00ff */
[----:B------:R-:W-:Y:S02]  /*9300*/  @P2 LOP3.LUT R25, R25, 0x20, RZ, 0xfc, !PT ;  /* 0x0000002019192812 */ /* 0x000fe400078efcff */
[----:B------:R-:W-:-:S02]  /*9310*/  IMAD R6, R26, 0x60, R32 ;  /* 0x000000601a067824 */ /* 0x000fc400078e0220 */
[----:B------:R-:W-:Y:S02]  /*9320*/  LOP3.LUT R21, R21, 0x38, RZ, 0xc0, !PT ;  /* 0x0000003815157812 */ /* 0x000fe400078ec0ff */
[----:B------:R-:W4:Y:S01]  /*9330*/  @P2 LDC R0, c[0x0][0x438] ;  /* 0x00010e00ff002b82 */ /* 0x000f220000000800 */
[C---:B------:R-:W-:Y:S01]  /*9340*/  ISETP.GE.AND P0, PT, R6.reuse, R36, PT ;  /* 0x000000240600720c */ /* 0x040fe20003f06270 */
[----:B------:R-:W-:Y:S01]  /*9350*/  IMAD.IADD R6, R6, 0x1, R37 ;  /* 0x0000000106067824 */ /* 0x000fe200078e0225 */
[C---:B------:R-:W-:Y:S02]  /*9360*/  LOP3.LUT R20, R21.reuse, 0x40, RZ, 0xfc, !PT ;  /* 0x0000004015147812 */ /* 0x040fe400078efcff */
[----:B------:R-:W-:Y:S01]  /*9370*/  ISETP.GT.U32.OR P0, PT, R32, 0x5f, P0 ;  /* 0x0000005f2000780c */ /* 0x000fe20000704470 */
[----:B-1----:R-:W-:Y:S01]  /*9380*/  IMAD.MOV.U32 R2, RZ, RZ, R6 ;  /* 0x000000ffff027224 */ /* 0x002fe200078e0006 */
[----:B------:R-:W-:Y:S01]  /*9390*/  ISETP.GE.AND P1, PT, R21, UR4, PT ;  /* 0x0000000415007c0c */ /* 0x000fe2000bf26270 */
[----:B---3--:R-:W-:-:S10]  /*93a0*/  @P2 IMAD.HI.U32 R3, R6, R7, RZ ;  /* 0x0000000706032227 */ /* 0x008fd400078e00ff */
[----:B------:R-:W1:Y:S01]  /*93b0*/  @!P0 LDC.64 R4, c[0x0][0x428] ;  /* 0x00010a00ff048b82 */ /* 0x000e620000000a00 */
[----:B----4-:R-:W-:Y:S02]  /*93c0*/  @P2 SHF.R.U32.HI R2, RZ, R0, R3 ;  /* 0x00000000ff022219 */ /* 0x010fe40000011603 */
[----:B------:R-:W-:Y:S01]  /*93d0*/  ISETP.GE.AND P2, PT, R20, UR4, PT ;  /* 0x0000000414007c0c */ /* 0x000fe2000bf46270 */
[----:B------:R-:W-:Y:S02]  /*93e0*/  ULDC UR4, c[0x0][0x2f4] ;  /* 0x0000bd0000047ab9 */ /* 0x000fe40000000800 */
[----:B------:R-:W-:Y:S01]  /*93f0*/  IMAD.MOV R3, RZ, RZ, -R2 ;  /* 0x000000ffff037224 */ /* 0x000fe200078e0a02 */
[----:B0-----:R-:W-:-:S03]  /*9400*/  SEL R29, RZ, 0xffffffff, P2 ;  /* 0xffffffffff1d7807 */ /* 0x001fc60001000000 */
[----:B------:R-:W-:Y:S01]  /*9410*/  IMAD R0, R8, R3, R6 ;  /* 0x0000000308007224 */ /* 0x000fe200078e0206 */
[----:B------:R-:W-:Y:S02]  /*9420*/  @!P0 SHF.R.S32.HI R3, RZ, 0x1f, R2 ;  /* 0x0000001fff038819 */ /* 0x000fe40000011402 */
[----:B------:R-:W-:Y:S02]  /*9430*/  SHF.L.U32 R29, R29, 0x1, RZ ;  /* 0x000000011d1d7819 */ /* 0x000fe400000006ff */
[----:B------:R-:W-:Y:S02]  /*9440*/  ISETP.GE.AND P2, PT, R21, UR4, PT ;  /* 0x0000000415007c0c */ /* 0x000fe4000bf46270 */
[----:B------:R-:W-:Y:S02]  /*9450*/  LOP3.LUT R25, R25, 0xfffffff7, RZ, 0xc0, !PT ;  /* 0xfffffff719197812 */ /* 0x000fe400078ec0ff */
[----:B------:R-:W-:Y:S01]  /*9460*/  LOP3.LUT R9, R21, 0x80, RZ, 0xfc, !PT ;  /* 0x0000008015097812 */ /* 0x000fe200078efcff */
[----:B------:R-:W-:Y:S01]  /*9470*/  UMOV UR5, 0xffffffff ;  /* 0xffffffff00057882 */ /* 0x000fe20000000000 */
[----:B--2---:R-:W-:-:S05]  /*9480*/  SHF.R.S32.HI R7, RZ, 0x1f, R31 ;  /* 0x0000001fff077819 */ /* 0x004fca000001141f */
[----:B------:R0:W-:Y:S01]  /*9490*/  STL [R1], R7 ;  /* 0x0000000701007387 */ /* 0x0001e20000100800 */
[----:B-1----:R-:W-:-:S04]  /*94a0*/  @!P0 IMAD R8, R7, R4, RZ ;  /* 0x0000000407088224 */ /* 0x002fc800078e02ff */
[C---:B------:R-:W-:Y:S02]  /*94b0*/  @!P0 IMAD R5, R31.reuse, R5, R8 ;  /* 0x000000051f058224 */ /* 0x040fe400078e0208 */
[----:B0-----:R-:W-:Y:S01]  /*94c0*/  @!P0 IMAD.WIDE.U32 R6, R31, R4, R2 ;  /* 0x000000041f068225 */ /* 0x001fe200078e0002 */
[----:B------:R-:W-:-:S03]  /*94d0*/  SEL R2, RZ, 0x1, P1 ;  /* 0x00000001ff027807 */ /* 0x000fc60000800000 */
[----:B------:R-:W-:Y:S01]  /*94e0*/  @!P0 IMAD.IADD R5, R7, 0x1, R5 ;  /* 0x0000000107058824 */ /* 0x000fe200078e0205 */
[----:B------:R-:W-:Y:S01]  /*94f0*/  LOP3.LUT R29, R29, 0x2, R2, 0xe2, !PT ;  /* 0x000000021d1d7812 */ /* 0x000fe200078ee202 */
[----:B------:R-:W-:Y:S01]  /*9500*/  IMAD.MOV.U32 R4, RZ, RZ, RZ ;  /* 0x000000ffff047224 */ /* 0x000fe200078e00ff */
[----:B------:R-:W0:Y:S02]  /*9510*/  @!P0 LDC.64 R2, c[0x0][0x418] ;  /* 0x00010600ff028b82 */ /* 0x000e240000000a00 */
[----:B0-----:R-:W-:-:S04]  /*9520*/  @!P0 LEA R2, P1, R6, R2, 0x2 ;  /* 0x0000000206028211 */ /* 0x001fc800078210ff */
[----:B------:R-:W-:-:S05]  /*9530*/  @!P0 LEA.HI.X R3, R6, R3, R5, 0x2, P1 ;  /* 0x0000000306038211 */ /* 0x000fca00008f1405 */
[----:B------:R0:W5:Y:S01]  /*9540*/  @!P0 LDG.E R4, desc[UR56][R2.64] ;  /* 0x0000003802048981 */ /* 0x000162000c1e1900 */
[----:B------:R-:W-:Y:S02]  /*9550*/  ISETP.GT.U32.AND P0, PT, R32, 0x5f, PT ;  /* 0x0000005f2000780c */ /* 0x000fe40003f04070 */
[----:B------:R-:W-:-:S11]  /*9560*/  ISETP.GE.AND P1, PT, R20, UR4, PT ;  /* 0x0000000414007c0c */ /* 0x000fd6000bf26270 */
[----:B------:R-:W-:Y:S02]  /*9570*/  @P0 LOP3.LUT R25, R25, 0x8, RZ, 0xfc, !PT ;  /* 0x0000000819190812 */ /* 0x000fe400078efcff */
[----:B------:R-:W-:Y:S02]  /*9580*/  ISETP.GE.AND P0, PT, R9, UR4, PT ;  /* 0x0000000409007c0c */ /* 0x000fe4000bf06270 */
[----:B------:R-:W-:-:S04]  /*9590*/  LOP3.LUT R25, R25, 0xfffffffb, RZ, 0xc0, !PT ;  /* 0xfffffffb19197812 */ /* 0x000fc800078ec0ff */
[----:B------:R-:W-:-:S04]  /*95a0*/  @P2 LOP3.LUT R25, R25, 0x4, RZ, 0xfc, !PT ;  /* 0x0000000419192812 */ /* 0x000fc800078efcff */
[----:B------:R-:W-:-:S04]  /*95b0*/  LOP3.LUT R25, R25, 0xfffffffe, RZ, 0xc0, !PT ;  /* 0xfffffffe19197812 */ /* 0x000fc800078ec0ff */
[----:B------:R-:W-:-:S04]  /*95c0*/  LOP3.LUT R25, R25, 0xfffffffd, RZ, 0xc0, !PT ;  /* 0xfffffffd19197812 */ /* 0x000fc800078ec0ff */
[----:B------:R-:W-:-:S04]  /*95d0*/  @P1 LOP3.LUT R25, R25, 0x2, RZ, 0xfc, !PT ;  /* 0x0000000219191812 */ /* 0x000fc800078efcff */
[----:B------:R-:W-:Y:S01]  /*95e0*/  @P0 LOP3.LUT R25, R25, 0x1, RZ, 0xfc, !PT ;  /* 0x0000000119190812 */ /* 0x000fe200078efcff */
[----:B0-----:R-:W-:Y:S06]  /*95f0*/  BRA.DIV UR5, `(.L_x_256) ;  /* 0x0000003e054c7947 */ /* 0x001fec000b800000 */
.L_x_324:
[----:B------:R-:W2:Y:S01]  /*9600*/  LDL R2, [R1+0x20] ;  /* 0x0000200001027983 */ /* 0x000ea20000100800 */
[----:B------:R-:W-:Y:S02]  /*9610*/  LOP3.LUT R25, R25, 0xffffffef, RZ, 0xc0, !PT ;  /* 0xffffffef19197812 */ /* 0x000fe400078ec0ff */
[----:B------:R-:W-:Y:S02]  /*9620*/  SHF.R.S32.HI R32, RZ, 0x1f, R18 ;  /* 0x0000001fff207819 */ /* 0x000fe40000011412 */
[----:B--2---:R-:W-:-:S13]  /*9630*/  ISETP.NE.AND P0, PT, R2, 0x3, PT ;  /* 0x000000030200780c */ /* 0x004fda0003f05270 */
[----:B------:R-:W-:Y:S01]  /*9640*/  @P0 LOP3.LUT R25, R25, 0x10, RZ, 0xfc, !PT ;  /* 0x0000001019190812 */ /* 0x000fe200078efcff */
[----:B------:R-:W-:Y:S06]  /*9650*/  @!P0 BRA `(.L_x_257) ;  /* 0x0000000000048947 */ /* 0x000fec0003800000 */
[----:B------:R-:W-:Y:S01]  /*9660*/  BPT.TRAP 0x1 ;  /* 0x000000040000795c */ /* 0x000fe20000300000 */
.L_x_257:
[----:B------:R-:W-:Y:S01]  /*9670*/  SHF.R.S32.HI R5, RZ, 0x1f, R0 ;  /* 0x0000001fff057819 */ /* 0x000fe20000011400 */
[----:B------:R-:W-:Y:S01]  /*9680*/  ULDC.64 UR4, c[0x0][0x328] ;  /* 0x0000ca0000047ab9 */ /* 0x000fe20000000a00 */
[----:B------:R-:W-:Y:S01]  /*9690*/  BSSY B0, `(.L_x_258) ;  /* 0x0000017000007945 */ /* 0x000fe20003800000 */
[----:B------:R-:W-:-:S04]  /*96a0*/  IMAD.WIDE.U32 R2, R0, UR4, RZ ;  /* 0x0000000400027c25 */ /* 0x000fc8000f8e00ff */
[----:B------:R-:W-:-:S04]  /*96b0*/  IMAD R6, R5, UR4, RZ ;  /* 0x0000000405067c24 */ /* 0x000fc8000f8e02ff */
[----:B------:R-:W-:Y:S01]  /*96c0*/  IMAD R6, R0, UR5, R6 ;  /* 0x0000000500067c24 */ /* 0x000fe2000f8e0206 */
[----:B------:R-:W-:-:S03]  /*96d0*/  ULDC.64 UR4, c[0x0][0x338] ;  /* 0x0000ce0000047ab9 */ /* 0x000fc60000000a00 */
[----:B------:R-:W-:Y:S01]  /*96e0*/  IMAD.IADD R3, R3, 0x1, R6 ;  /* 0x0000000103037824 */ /* 0x000fe200078e0206 */
[----:B-----5:R-:W-:Y:S01]  /*96f0*/  SHF.R.S32.HI R6, RZ, 0x1f, R4 ;  /* 0x0000001fff067819 */ /* 0x020fe20000011404 */
[----:B------:R-:W-:-:S04]  /*9700*/  IMAD.WIDE.U32 R2, R4, UR4, R2 ;  /* 0x0000000404027c25 */ /* 0x000fc8000f8e0002 */
        /* <DEDUP_REMOVED lines=8> */
[----:B------:R-:W-:Y:S01]  /*9790*/  LEA R23, P0, R2, UR4, 0x1 ;  /* 0x0000000402177c11 */ /* 0x000fe2000f8008ff */
[----:B------:R-:W-:-:S05]  /*97a0*/  IMAD.IADD R7, R3, 0x1, R7 ;  /* 0x0000000103077824 */ /* 0x000fca00078e0207 */
[----:B------:R-:W-:Y:S02]  /*97b0*/  LEA.HI.X R24, R2, UR5, R7, 0x1, P0 ;  /* 0x0000000502187c11 */ /* 0x000fe400080f0c07 */
[----:B------:R-:W-:Y:S02]  /*97c0*/  LEA R7, R27, R22, 0x3 ;  /* 0x000000161b077211 */ /* 0x000fe400078e18ff */
[----:B------:R-:W-:-:S04]  /*97d0*/  SHF.L.U32 R2, R28, 0x1f, RZ ;  /* 0x0000001f1c027819 */ /* 0x000fc800000006ff */
[----:B------:R-:W0:Y:S02]  /*97e0*/  SYNCS.PHASECHK.TRANS64.TRYWAIT P0, [R7+URZ+0x2a840], R2 ;  /* 0x02a84002070075a7 */ /* 0x000e24000800017f */
[----:B0-----:R-:W-:Y:S05]  /*97f0*/  @!P0 BRA `(.L_x_259) ;  /* 0x0000003c00008947 */ /* 0x001fea0003800000 */
.L_x_325:
[----:B------:R-:W-:Y:S05]  /*9800*/  BSYNC B0 ;  /* 0x0000000000007941 */ /* 0x000fea0003800000 */
.L_x_258:
[----:B------:R-:W1:Y:S01]  /*9810*/  S2R R8, SR_TID.X ;  /* 0x0000000000087919 */ /* 0x000e620000002100 */
[----:B------:R-:W-:Y:S01]  /*9820*/  ULDC.64 UR4, c[0x0][0x300] ;  /* 0x0000c00000047ab9 */ /* 0x000fe20000000a00 */
[----:B------:R-:W-:Y:S01]  /*9830*/  LOP3.LUT P4, RZ, R25, 0x4, RZ, 0xc0, !PT ;  /* 0x0000000419ff7812 */ /* 0x000fe2000788c0ff */
[----:B------:R-:W-:Y:S01]  /*9840*/  IMAD R5, R5, UR4, RZ ;  /* 0x0000000405057c24 */ /* 0x000fe2000f8e02ff */
[C---:B------:R-:W-:Y:S01]  /*9850*/  LOP3.LUT P3, RZ, R25.reuse, 0x2, RZ, 0xc0, !PT ;  /* 0x0000000219ff7812 */ /* 0x040fe2000786c0ff */
[----:B0-----:R-:W-:Y:S01]  /*9860*/  IMAD.WIDE.U32 R2, R0, UR4, RZ ;  /* 0x0000000400027c25 */ /* 0x001fe2000f8e00ff */
[----:B------:R-:W-:-:S03]  /*9870*/  LOP3.LUT P2, RZ, R25, 0x1, RZ, 0xc0, !PT ;  /* 0x0000000119ff7812 */ /* 0x000fc6000784c0ff */
[----:B------:R-:W-:Y:S01]  /*9880*/  IMAD R5, R0, UR5, R5 ;  /* 0x0000000500057c24 */ /* 0x000fe2000f8e0205 */
[----:B------:R-:W-:Y:S02]  /*9890*/  ULDC.64 UR4, c[0x0][0x310] ;  /* 0x0000c40000047ab9 */ /* 0x000fe40000000a00 */
[----:B------:R-:W-:Y:S02]  /*98a0*/  IMAD R6, R6, UR4, RZ ;  /* 0x0000000406067c24 */ /* 0x000fe4000f8e02ff */
[----:B------:R-:W-:Y:S02]  /*98b0*/  IMAD.IADD R3, R3, 0x1, R5 ;  /* 0x0000000103037824 */ /* 0x000fe400078e0205 */
[C---:B------:R-:W-:Y:S02]  /*98c0*/  IMAD R6, R4.reuse, UR5, R6 ;  /* 0x0000000504067c24 */ /* 0x040fe4000f8e0206 */
[----:B------:R-:W-:Y:S01]  /*98d0*/  IMAD.WIDE.U32 R2, R4, UR4, R2 ;  /* 0x0000000404027c25 */ /* 0x000fe2000f8e0002 */
[----:B------:R-:W-:-:S03]  /*98e0*/  ULDC.64 UR4, c[0x0][0x308] ;  /* 0x0000c20000047ab9 */ /* 0x000fc60000000a00 */
[----:B------:R-:W-:Y:S02]  /*98f0*/  IMAD.IADD R3, R3, 0x1, R6 ;  /* 0x0000000103037824 */ /* 0x000fe400078e0206 */
[----:B------:R-:W-:Y:S02]  /*9900*/  IMAD R0, R32, UR4, RZ ;  /* 0x0000000420007c24 */ /* 0x000fe4000f8e02ff */
[----:B------:R-:W-:-:S04]  /*9910*/  IMAD.WIDE.U32 R2, R18, UR4, R2 ;  /* 0x0000000412027c25 */ /* 0x000fc8000f8e0002 */
[----:B------:R-:W-:Y:S01]  /*9920*/  IMAD R0, R18, UR5, R0 ;  /* 0x0000000512007c24 */ /* 0x000fe2000f8e0200 */
[----:B------:R-:W-:Y:S01]  /*9930*/  ULDC.64 UR4, c[0x0][0x2e8] ;  /* 0x0000ba0000047ab9 */ /* 0x000fe20000000a00 */
[----:B-1----:R-:W-:Y:S01]  /*9940*/  LOP3.LUT R8, R8, 0x7f, RZ, 0xc0, !PT ;  /* 0x0000007f08087812 */ /* 0x002fe200078ec0ff */
[----:B------:R-:W-:Y:S01]  /*9950*/  IMAD R6, R26, -0x60, R36 ;  /* 0xffffffa01a067824 */ /* 0x000fe200078e0224 */
[C---:B------:R-:W-:Y:S01]  /*9960*/  LEA R4, P0, R2.reuse, UR4, 0x1 ;  /* 0x0000000402047c11 */ /* 0x040fe2000f8008ff */
[----:B------:R-:W-:Y:S01]  /*9970*/  IMAD.IADD R0, R3, 0x1, R0 ;  /* 0x0000000103007824 */ /* 0x000fe200078e0200 */
[----:B------:R-:W-:Y:S01]  /*9980*/  SHF.R.U32.HI R9, RZ, 0x3, R8 ;  /* 0x00000003ff097819 */ /* 0x000fe20000011608 */
[----:B------:R-:W-:Y:S01]  /*9990*/  UMOV UR4, 0xffffffff ;  /* 0xffffffff00047882 */ /* 0x000fe20000000000 */
[----:B------:R-:W0:Y:S01]  /*99a0*/  S2R R8, SR_TID.X ;  /* 0x0000000000087919 */ /* 0x000e220000002100 */
[----:B------:R-:W-:Y:S01]  /*99b0*/  IMAD R5, R27, 0x4800, R33 ;  /* 0x000048001b057824 */ /* 0x000fe200078e0221 */
[----:B------:R-:W-:Y:S01]  /*99c0*/  LEA.HI.X R0, R2, UR5, R0, 0x1, P0 ;  /* 0x0000000502007c11 */ /* 0x000fe200080f0c00 */
[----:B------:R-:W-:-:S05]  /*99d0*/  IMAD.IADD R6, R6, 0x1, -R9 ;  /* 0x0000000106067824 */ /* 0x000fca00078e0a09 */
[----:B------:R-:W-:Y:S01]  /*99e0*/  ISETP.GE.AND P0, PT, R6, 0x1, PT ;  /* 0x000000010600780c */ /* 0x000fe20003f06270 */
[----:B0-----:R-:W-:-:S05]  /*99f0*/  IMAD.SHL.U32 R9, R8, 0x8, RZ ;  /* 0x0000000808097824 */ /* 0x001fca00078e00ff */
[----:B------:R-:W-:Y:S01]  /*9a00*/  LOP3.LUT R9, R9, 0x38, RZ, 0xc0, !PT ;  /* 0x0000003809097812 */ /* 0x000fe200078ec0ff */
[----:B------:R-:W-:Y:S06]  /*9a10*/  BRA.DIV UR4, `(.L_x_260) ;  /* 0x0000003a048c7947 */ /* 0x000fec000b800000 */
[----:B------:R-:W0:Y:S01]  /*9a20*/  SHFL.IDX PT, R3, R4, RZ, 0x181f ;  /* 0x00181fff04037589 */ /* 0x000e2200000e0000 */
[----:B------:R-:W-:-:S03]  /*9a30*/  @P0 IMAD R8, R5, 0x2, R22 ;  /* 0x0000000205080824 */ /* 0x000fc600078e0216 */
[----:B------:R-:W1:Y:S01]  /*9a40*/  SHFL.IDX PT, R2, R0, RZ, 0x181f ;  /* 0x00181fff00027589 */ /* 0x000e6200000e0000 */
[----:B0-----:R-:W-:-:S04]  /*9a50*/  @P0 LEA R3, P1, R9, R3, 0x1 ;  /* 0x0000000309030211 */ /* 0x001fc800078208ff */
[----:B-1----:R-:W-:Y:S02]  /*9a60*/  @P0 IADD3.X R2, RZ, R2, RZ, P1, !PT ;  /* 0x00000002ff020210 */ /* 0x002fe40000ffe4ff */
[----:B------:R-:W-:Y:S02]  /*9a70*/  ISETP.GE.AND P1, PT, R6, 0x11, PT ;  /* 0x000000110600780c */ /* 0x000fe40003f26270 */
[----:B------:R-:W-:-:S04]  /*9a80*/  @P0 LOP3.LUT R3, R3, R2, RZ, 0x3c, !PT ;  /* 0x0000000203030212 */ /* 0x000fc800078e3cff */
[----:B------:R-:W-:-:S04]  /*9a90*/  @P0 LOP3.LUT R2, R3, R2, RZ, 0x3c, !PT ;  /* 0x0000000203020212 */ /* 0x000fc800078e3cff */
[----:B------:R-:W-:-:S05]  /*9aa0*/  @P0 LOP3.LUT R3, R3, R2, RZ, 0x3c, !PT ;  /* 0x0000000203030212 */ /* 0x000fca00078e3cff */
[----:B------:R-:W-:Y:S01]  /*9ab0*/  @!PT LDS RZ, [RZ] ;  /* 0x00000000fffff984 */ /* 0x000fe20000000800 */
[----:B------:R-:W-:Y:S04]  /*9ac0*/  @P0 LDGSTS.E.BYPASS.LTC128B.128 [R8+0x18400], desc[UR56][R2.64], !P4 ;  /* 0x1840000002080fae */ /* 0x000fe8000e101d78 */
[----:B------:R-:W-:Y:S04]  /*9ad0*/  @P0 LDGSTS.E.BYPASS.LTC128B.128 [R8+0x1b400], desc[UR56][R2.64+0x80], !P3 ;  /* 0x1b40008002080fae */ /* 0x000fe8000d901d78 */
[----:B------:R0:W-:Y:S04]  /*9ae0*/  @P0 LDGSTS.E.BYPASS.LTC128B.128 [R8+0x1e400], desc[UR56][R2.64+0x100], !P2 ;  /* 0x1e40010002080fae */ /* 0x0001e8000d101d78 */
[----:B0-----:R-:W0:Y:S01]  /*9af0*/  SHFL.IDX PT, R3, R4, 0x1, 0x181f ;  /* 0x00381f0004037f89 */ /* 0x001e2200000e0000 */
[----:B------:R-:W-:-:S03]  /*9b00*/  @P1 IMAD R8, R5, 0x2, R22 ;  /* 0x0000000205081824 */ /* 0x000fc600078e0216 */
[----:B------:R-:W1:Y:S01]  /*9b10*/  SHFL.IDX PT, R2, R0, 0x1, 0x181f ;  /* 0x00381f0000027f89 */ /* 0x000e6200000e0000 */
[----:B0-----:R-:W-:-:S05]  /*9b20*/  @P1 LEA R3, P0, R9, R3, 0x1 ;  /* 0x0000000309031211 */ /* 0x001fca00078008ff */
[----:B-1----:R-:W-:-:S05]  /*9b30*/  @P1 IMAD.X R2, RZ, RZ, R2, P0 ;  /* 0x000000ffff021224 */ /* 0x002fca00000e0602 */
[----:B------:R-:W-:-:S04]  /*9b40*/  @P1 LOP3.LUT R3, R3, R2, RZ, 0x3c, !PT ;  /* 0x0000000203031212 */ /* 0x000fc800078e3cff */
[----:B------:R-:W-:-:S04]  /*9b50*/  @P1 LOP3.LUT R2, R3, R2, RZ, 0x3c, !PT ;  /* 0x0000000203021212 */ /* 0x000fc800078e3cff */
[----:B------:R-:W-:-:S05]  /*9b60*/  @P1 LOP3.LUT R3, R3, R2, RZ, 0x3c, !PT ;  /* 0x0000000203031212 */ /* 0x000fca00078e3cff */
[----:B------:R-:W-:Y:S04]  /*9b70*/  @P1 LDGSTS.E.BYPASS.LTC128B.128 [R8+0x18c00], desc[UR56][R2.64], !P4 ;  /* 0x18c0000002081fae */ /* 0x000fe8000e101d78 */
[----:B------:R-:W-:Y:S04]  /*9b80*/  @P1 LDGSTS.E.BYPASS.LTC128B.128 [R8+0x1bc00], desc[UR56][R2.64+0x80], !P3 ;  /* 0x1bc0008002081fae */ /* 0x000fe8000d901d78 */
[----:B------:R0:W-:Y:S01]  /*9b90*/  @P1 LDGSTS.E.BYPASS.LTC128B.128 [R8+0x1ec00], desc[UR56][R2.64+0x100], !P2 ;  /* 0x1ec0010002081fae */ /* 0x0001e2000d101d78 */
[----:B------:R-:W-:-:S03]  /*9ba0*/  ISETP.GE.AND P1, PT, R6, 0x21, PT ;  /* 0x000000210600780c */ /* 0x000fc60003f26270 */
[----:B0-----:R-:W0:Y:S10]  /*9bb0*/  SHFL.IDX PT, R3, R4, 0x2, 0x181f ;  /* 0x00581f0004037f89 */ /* 0x001e3400000e0000 */
[----:B------:R-:W-:Y:S01]  /*9bc0*/  @P1 IMAD R8, R5, 0x2, R22 ;  /* 0x0000000205081824 */ /* 0x000fe200078e0216 */
        /* <DEDUP_REMOVED lines=13> */
[----:B0-----:R-:W-:-:S04]  /*9ca0*/  @P1 LEA R3, P0, R9, R3, 0x1 ;  /* 0x0000000309031211 */ /* 0x001fc800078008ff */
[----:B-1----:R-:W-:-:S04]  /*9cb0*/  @P1 IADD3.X R2, RZ, R2, RZ, P0, !PT ;  /* 0x00000002ff021210 */ /* 0x002fc800007fe4ff */
        /* <DEDUP_REMOVED lines=9> */
[----:B------:R-:W1:Y:S04]  /*9d50*/  SHFL.IDX PT, R2, R0, 0x4, 0x181f ;  /* 0x00981f0000027f89 */ /* 0x000e6800000e0000 */
[----:B------:R-:W2:Y:S01]  /*9d60*/  SHFL.IDX PT, R0, R0, 0x5, 0x181f ;  /* 0x00b81f0000007f89 */ /* 0x000ea200000e0000 */
[----:B0-----:R-:W-:-:S05]  /*9d70*/  @P1 LEA R3, P0, R9, R3, 0x1 ;  /* 0x0000000309031211 */ /* 0x001fca00078008ff */
[----:B-1----:R-:W-:-:S05]  /*9d80*/  @P1 IMAD.X R2, RZ, RZ, R2, P0 ;  /* 0x000000ffff021224 */ /* 0x002fca00000e0602 */
[----:B------:R-:W-:-:S04]  /*9d90*/  @P1 LOP3.LUT R3, R3, R2, RZ, 0x3c, !PT ;  /* 0x0000000203031212 */ /* 0x000fc800078e3cff */
[----:B------:R-:W-:-:S04]  /*9da0*/  @P1 LOP3.LUT R2, R3, R2, RZ, 0x3c, !PT ;  /* 0x0000000203021212 */ /* 0x000fc800078e3cff */
[----:B------:R-:W-:-:S05]  /*9db0*/  @P1 LOP3.LUT R3, R3, R2, RZ, 0x3c, !PT ;  /* 0x0000000203031212 */ /* 0x000fca00078e3cff */
[----:B------:R-:W-:Y:S04]  /*9dc0*/  @P1 LDGSTS.E.BYPASS.LTC128B.128 [R8+0x1a400], desc[UR56][R2.64], !P4 ;  /* 0x1a40000002081fae */ /* 0x000fe8000e101d78 */
[----:B------:R-:W-:Y:S04]  /*9dd0*/  @P1 LDGSTS.E.BYPASS.LTC128B.128 [R8+0x1d400], desc[UR56][R2.64+0x80], !P3 ;  /* 0x1d40008002081fae */ /* 0x000fe8000d901d78 */
[----:B------:R0:W-:Y:S04]  /*9de0*/  @P1 LDGSTS.E.BYPASS.LTC128B.128 [R8+0x20400], desc[UR56][R2.64+0x100], !P2 ;  /* 0x2040010002081fae */ /* 0x0001e8000d101d78 */
[----:B0-2---:R0:W1:Y:S02]  /*9df0*/  SHFL.IDX PT, R2, R4, 0x5, 0x181f ;  /* 0x00b81f0004027f89 */ /* 0x00506400000e0000 */
.L_x_339:
[----:B------:R-:W-:-:S13]  /*9e00*/  ISETP.GE.AND P0, PT, R6, 0x51, PT ;  /* 0x000000510600780c */ /* 0x000fda0003f06270 */
[----:B-1----:R-:W-:Y:S01]  /*9e10*/  @P0 LEA R2, P1, R9, R2, 0x1 ;  /* 0x0000000209020211 */ /* 0x002fe200078208ff */
[----:B------:R-:W-:-:S04]  /*9e20*/  @P0 IMAD R5, R5, 0x2, R22 ;  /* 0x0000000205050824 */ /* 0x000fc800078e0216 */
[----:B------:R-:W-:-:S05]  /*9e30*/  @P0 IMAD.X R3, RZ, RZ, R0, P1 ;  /* 0x000000ffff030224 */ /* 0x000fca00008e0600 */
        /* <DEDUP_REMOVED lines=8> */
.L_x_261:
[----:B------:R-:W-:Y:S02]  /*9ec0*/  PLOP3.LUT P1, PT, P1, P0, PT, 0xa2, 0x0 ;  /* 0x000000000000781c */ /* 0x000fe40000f21472 */
[----:B------:R-:W-:-:S08]  /*9ed0*/  @P0 R2UR P1, UR4, R7 ;  /* 0x00000000070402ca */ /* 0x000fd00000020000 */
[----:B------:R-:W-:-:S05]  /*9ee0*/  @P0 PLOP3.LUT P0, PT, P1, PT, PT, 0x80, 0x0 ;  /* 0x000000000000081c */ /* 0x000fca0000f0f070 */
[----:B------:R-:W-:Y:S01]  /*9ef0*/  @!P1 SYNCS.ARRIVE.TRANS64.RED.A0T1 RZ, [UR4+0x2a830], RZ ;  /* 0x02a830ffffff99a7 */ /* 0x000fe20008200404 */
[----:B------:R-:W-:Y:S07]  /*9f00*/  @!P1 ARRIVES.LDGSTSBAR.64.TRANSCNT [UR4+0x2a830] ;  /* 0x02a83000ff0099b0 */ /* 0x000fee0008000a84 */
[----:B------:R-:W-:Y:S05]  /*9f10*/  @P0 BRA.U.ANY `(.L_x_261) ;  /* 0xfffffffd00e80947 */ /* 0x000fea000393ffff */
[----:B------:R-:W-:Y:S01]  /*9f20*/  NOP ;  /* 0x0000000000007918 */ /* 0x000fe20000000000 */
[----:B------:R-:W2:Y:S02]  /*9f30*/  LDL R0, [R1+0x20] ;  /* 0x0000200001007983 */ /* 0x000ea40000100800 */
[----:B--2---:R-:W-:-:S13]  /*9f40*/  ISETP.NE.AND P2, PT, R0, 0x3, PT ;  /* 0x000000030000780c */ /* 0x004fda0003f45270 */
[----:B------:R-:W-:Y:S05]  /*9f50*/  @!P2 BRA `(.L_x_262) ;  /* 0x000000000004a947 */ /* 0x000fea0003800000 */
[----:B------:R-:W-:Y:S01]  /*9f60*/  BPT.TRAP 0x1 ;  /* 0x000000040000795c */ /* 0x000fe20000300000 */
.L_x_262:
[----:B------:R2:W5:Y:S01]  /*9f70*/  LDL.LU R0, [R1+0x8] ;  /* 0x0000080001007983 */ /* 0x0005620000300800 */
[----:B------:R-:W-:Y:S01]  /*9f80*/  LOP3.LUT P0, RZ, R25, 0x40, RZ, 0xc0, !PT ;  /* 0x0000004019ff7812 */ /* 0x000fe2000780c0ff */
[----:B------:R2:W-:-:S12]  /*9f90*/  SYNCS.ARRIVE.TRANS64.A1T0 RZ, [R7+URZ+0x2a830], RZ ;  /* 0x02a830ff07ff79a7 */ /* 0x0005d8000810003f */
[----:B------:R-:W-:Y:S05]  /*9fa0*/  WARPSYNC.ALL ;  /* 0x0000000000007948 */ /* 0x000fea0003800000 */
[----:B------:R-:W-:Y:S01]  /*9fb0*/  ULDC.64 UR4, c[0x0][0x298] ;  /* 0x0000a60000047ab9 */ /* 0x000fe20000000a00 */
[----:B-1----:R-:W-:Y:S01]  /*9fc0*/  IADD3 R2, R22, 0xc400, RZ ;  /* 0x0000c40016027810 */ /* 0x002fe20007ffe0ff */
[----:B0-----:R-:W-:Y:S01]  /*9fd0*/  IMAD.WIDE.U32 R4, R35, UR4, RZ ;  /* 0x0000000423047c25 */ /* 0x001fe2000f8e00ff */
[----:B------:R-:W-:Y:S01]  /*9fe0*/  SEL R30, R30, RZ, !P0 ;  /* 0x000000ff1e1e7207 */ /* 0x000fe20004000000 */
[----:B------:R-:W-:Y:S01]  /*9ff0*/  BSSY B6, `(.L_x_263) ;  /* 0x000001b000067945 */ /* 0x000fe20003800000 */
[----:B------:R-:W-:Y:S01]  /*a000*/  BAR.SYNC.DEFER_BLOCKING 0x8, 0x180 ;  /* 0x0206000000007b1d */ /* 0x000fe20000010000 */
[----:B-----5:R-:W-:-:S02]  /*a010*/  SEL R0, R0, RZ, !P0 ;  /* 0x000000ff00007207 */ /* 0x020fc40004000000 */
[----:B------:R-:W-:-:S03]  /*a020*/  LOP3.LUT P0, RZ, R2, 0x3ff, RZ, 0xc0, !PT ;  /* 0x000003ff02ff7812 */ /* 0x000fc6000780c0ff */
[----:B------:R0:W-:Y:S04]  /*a030*/  STL [R1+0x1c], R0 ;  /* 0x00001c0001007387 */ /* 0x0001e80000100800 */
[----:B------:R1:W-:Y:S01]  /*a040*/  STL.64 [R1+0x8], R4 ;  /* 0x0000080401007387 */ /* 0x0003e20000100a00 */
[----:B0-----:R-:W-:-:S05]  /*a050*/  SHF.R.S32.HI R0, RZ, 0x1f, R35 ;  /* 0x0000001fff007819 */ /* 0x001fca0000011423 */
[----:B------:R-:W-:-:S04]  /*a060*/  IMAD R0, R0, UR4, RZ ;  /* 0x0000000400007c24 */ /* 0x000fc8000f8e02ff */
[----:B------:R-:W-:-:S04]  /*a070*/  IMAD R0, R35, UR5, R0 ;  /* 0x0000000523007c24 */ /* 0x000fc8000f8e0200 */
[----:B------:R-:W-:Y:S01]  /*a080*/  IMAD.IADD R35, R5, 0x1, R0 ;  /* 0x0000000105237824 */ /* 0x000fe200078e0200 */
[----:B-1----:R-:W-:Y:S06]  /*a090*/  @!P0 BRA `(.L_x_264) ;  /* 0x0000000000408947 */ /* 0x002fec0003800000 */
[----:B------:R-:W-:Y:S01]  /*a0a0*/  MOV R2, 0x0 ;  /* 0x0000000000027802 */ /* 0x000fe20000000f00 */
[----:B------:R-:W-:Y:S01]  /*a0b0*/  ULDC.64 UR6, c[0x4][0xf0] ;  /* 0x01003c0000067ab9 */ /* 0x000fe20000000a00 */
[----:B------:R-:W-:Y:S01]  /*a0c0*/  ULDC.64 UR8, c[0x4][0xf8] ;  /* 0x01003e0000087ab9 */ /* 0x000fe20000000a00 */
[----:B------:R-:W-:Y:S01]  /*a0d0*/  ULDC.64 UR4, c[0x4][0x88] ;  /* 0x0100220000047ab9 */ /* 0x000fe20000000a00 */
[----:B------:R-:W-:Y:S01]  /*a0e0*/  IMAD.U32 R4, RZ, RZ, UR6 ;  /* 0x00000006ff047e24 */ /* 0x000fe2000f8e00ff */
[----:B------:R-:W-:Y:S01]  /*a0f0*/  MOV R10, UR4 ;  /* 0x00000004000a7c02 */ /* 0x000fe20008000f00 */
[----:B------:R-:W0:Y:S01]  /*a100*/  LDC.64 R2, c[0x4][R2] ;  /* 0x0100000002027b82 */ /* 0x000e220000000a00 */
[----:B------:R-:W-:Y:S02]  /*a110*/  IMAD.U32 R5, RZ, RZ, UR7 ;  /* 0x00000007ff057e24 */ /* 0x000fe4000f8e00ff */
[----:B------:R-:W-:Y:S02]  /*a120*/  IMAD.U32 R6, RZ, RZ, UR8 ;  /* 0x00000008ff067e24 */ /* 0x000fe4000f8e00ff */
[----:B--2---:R-:W-:-:S02]  /*a130*/  IMAD.U32 R7, RZ, RZ, UR9 ;  /* 0x00000009ff077e24 */ /* 0x004fc4000f8e00ff */
[----:B------:R-:W-:Y:S02]  /*a140*/  IMAD.U32 R11, RZ, RZ, UR5 ;  /* 0x00000005ff0b7e24 */ /* 0x000fe4000f8e00ff */
[----:B------:R-:W-:Y:S02]  /*a150*/  IMAD.MOV.U32 R8, RZ, RZ, 0x70 ;  /* 0x00000070ff087424 */ /* 0x000fe400078e00ff */
[----:B------:R-:W-:Y:S02]  /*a160*/  IMAD.MOV.U32 R12, RZ, RZ, 0x1 ;  /* 0x00000001ff0c7424 */ /* 0x000fe400078e00ff */
[----:B------:R-:W-:-:S07]  /*a170*/  IMAD.MOV.U32 R13, RZ, RZ, RZ ;  /* 0x000000ffff0d7224 */ /* 0x000fce00078e00ff */
[----:B------:R-:W-:-:S07]  /*a180*/  LEPC R20, `(.L_x_264) ;  /* 0x000000001014794e */ /* 0x000fce0000000000 */
[----:B0-----:R-:W-:Y:S05]  /*a190*/  CALL.ABS.NOINC R2 ;  /* 0x0000000002007343 */ /* 0x001fea0003c00000 */
.L_x_264:
[----:B------:R-:W-:Y:S05]  /*a1a0*/  BSYNC B6 ;  /* 0x0000000000067941 */ /* 0x000fea0003800000 */
.L_x_263:
[----:B------:R-:W3:Y:S01]  /*a1b0*/  LDL.LU R20, [R1+0x1c] ;  /* 0x00001c0001147983 */ /* 0x000ee20000300800 */
[----:B------:R-:W0:Y:S01]  /*a1c0*/  LDC R8, c[0x0][0x448] ;  /* 0x00011200ff087b82 */ /* 0x000e220000000800 */
[----:B------:R-:W-:Y:S02]  /*a1d0*/  ULDC.64 UR4, c[0x0][0x2d8] ;  /* 0x0000b60000047ab9 */ /* 0x000fe40000000a00 */
[----:B------:R-:W4:Y:S01]  /*a1e0*/  LDL.LU.64 R2, [R1+0x8] ;  /* 0x0000080001027983 */ /* 0x000f220000300a00 */
[----:B------:R-:W-:Y:S02]  /*a1f0*/  IMAD.SHL.U32 R4, R17, 0x80, RZ ;  /* 0x0000008011047824 */ /* 0x000fe400078e00ff */
[----:B------:R-:W-:Y:S01]  /*a200*/  IMAD R0, R32, UR4, RZ ;  /* 0x0000000420007c24 */ /* 0x000fe2000f8e02ff */
[----:B------:R1:W5:Y:S03]  /*a210*/  LDL R17, [R1+0x10] ;  /* 0x0000100001117983 */ /* 0x0003660000100800 */
[----:B------:R-:W-:Y:S01]  /*a220*/  IMAD R0, R18, UR5, R0 ;  /* 0x0000000512007c24 */ /* 0x000fe2000f8e0200 */
[----:B0-----:R-:W-:Y:S01]  /*a230*/  ISETP.NE.AND P0, PT, R8, 0x1, PT ;  /* 0x000000010800780c */ /* 0x001fe20003f05270 */
[----:B------:R-:W0:Y:S02]  /*a240*/  S2R R11, SR_TID.X ;  /* 0x00000000000b7919 */ /* 0x000e240000002100 */
[----:B0-----:R-:W-:-:S05]  /*a250*/  IMAD.SHL.U32 R9, R11, 0x8, RZ ;  /* 0x000000080b097824 */ /* 0x001fca00078e00ff */
[----:B------:R-:W-:Y:S01]  /*a260*/  LOP3.LUT R9, R9, 0x38, RZ, 0xc0, !PT ;  /* 0x0000003809097812 */ /* 0x000fe200078ec0ff */
[----:B---3--:R-:W-:Y:S02]  /*a270*/  IMAD.MOV.U32 R21, RZ, RZ, R20 ;  /* 0x000000ffff157224 */ /* 0x008fe400078e0014 */
[----:B------:R-:W0:Y:S01]  /*a280*/  S2R R20, SR_TID.X ;  /* 0x0000000000147919 */ /* 0x000e220000002100 */
[----:B----4-:R-:W-:-:S03]  /*a290*/  MOV R3, R35 ;  /* 0x0000002300037202 */ /* 0x010fc60000000f00 */
[----:B------:R-:W-:Y:S01]  /*a2a0*/  IMAD.WIDE.U32 R2, R18, UR4, R2 ;  /* 0x0000000412027c25 */ /* 0x000fe2000f8e0002 */
[----:B------:R-:W-:-:S03]  /*a2b0*/  ULDC.64 UR4, c[0x0][0x2e0] ;  /* 0x0000b80000047ab9 */ /* 0x000fc60000000a00 */
[----:B------:R-:W-:Y:S02]  /*a2c0*/  IMAD R5, R21, UR4, RZ ;  /* 0x0000000415057c24 */ /* 0x000fe4000f8e02ff */
[----:B------:R-:W-:Y:S02]  /*a2d0*/  IMAD.IADD R3, R3, 0x1, R0 ;  /* 0x0000000103037824 */ /* 0x000fe400078e0200 */
[C---:B------:R-:W-:Y:S02]  /*a2e0*/  IMAD R0, R30.reuse, UR5, R5 ;  /* 0x000000051e007c24 */ /* 0x040fe4000f8e0205 */
[----:B------:R-:W-:Y:S01]  /*a2f0*/  IMAD.WIDE.U32 R2, R30, UR4, R2 ;  /* 0x000000041e027c25 */ /* 0x000fe2000f8e0002 */
[----:B------:R-:W2:Y:S01]  /*a300*/  @P0 LDC R5, c[0x0][0x44c] ;  /* 0x00011300ff050b82 */ /* 0x000ea20000000800 */
[----:B------:R-:W-:Y:S02]  /*a310*/  ULDC.64 UR4, c[0x0][0x2d0] ;  /* 0x0000b40000047ab9 */ /* 0x000fe40000000a00 */
[----:B------:R-:W-:-:S05]  /*a320*/  IMAD.IADD R3, R3, 0x1, R0 ;  /* 0x0000000103037824 */ /* 0x000fca00078e0200 */
[----:B------:R-:W3:Y:S01]  /*a330*/  @P0 LDC R0, c[0x0][0x450] ;  /* 0x00011400ff000b82 */ /* 0x000ee20000000800 */
[C---:B0-----:R-:W-:Y:S01]  /*a340*/  LOP3.LUT R21, R20.reuse, 0x7f, RZ, 0xc0, !PT ;  /* 0x0000007f14157812 */ /* 0x041fe200078ec0ff */
[----:B------:R-:W-:-:S03]  /*a350*/  IMAD.SHL.U32 R20, R20, 0x10, RZ ;  /* 0x0000001014147824 */ /* 0x000fc600078e00ff */
[----:B------:R-:W-:-:S04]  /*a360*/  SHF.R.U32.HI R21, RZ, 0x3, R21 ;  /* 0x00000003ff157819 */ /* 0x000fc80000011615 */
[----:B------:R-:W-:-:S04]  /*a370*/  LOP3.LUT R20, R21, 0x70, R20, 0xf8, !PT ;  /* 0x0000007015147812 */ /* 0x000fc800078ef814 */
[----:B------:R-:W-:-:S05]  /*a380*/  LOP3.LUT R6, R20, R4, RZ, 0xfc, !PT ;  /* 0x0000000414067212 */ /* 0x000fca00078efcff */
[----:B--2---:R-:W-:-:S04]  /*a390*/  @P0 IMAD.HI.U32 R7, R6, R5, RZ ;  /* 0x0000000506070227 */ /* 0x004fc800078e00ff */
[----:B------:R-:W-:Y:S01]  /*a3a0*/  IMAD.MOV.U32 R5, RZ, RZ, R6 ;  /* 0x000000ffff057224 */ /* 0x000fe200078e0006 */
[----:B---3--:R-:W-:-:S04]  /*a3b0*/  @P0 SHF.R.U32.HI R5, RZ, R0, R7 ;  /* 0x00000000ff050219 */ /* 0x008fc80000011607 */
[----:B------:R-:W-:-:S05]  /*a3c0*/  IADD3 R0, -R5, RZ, RZ ;  /* 0x000000ff05007210 */ /* 0x000fca0007ffe1ff */
[----:B------:R-:W-:Y:S01]  /*a3d0*/  IMAD R0, R8, R0, R6 ;  /* 0x0000000008007224 */ /* 0x000fe200078e0206 */
[----:B------:R-:W-:Y:S01]  /*a3e0*/  SHF.R.S32.HI R6, RZ, 0x1f, R5 ;  /* 0x0000001fff067819 */ /* 0x000fe20000011405 */
[----:B------:R-:W-:-:S04]  /*a3f0*/  IMAD.WIDE.U32 R2, R5, UR4, R2 ;  /* 0x0000000405027c25 */ /* 0x000fc8000f8e0002 */
[----:B------:R-:W-:-:S04]  /*a400*/  IMAD R6, R6, UR4, RZ ;  /* 0x0000000406067c24 */ /* 0x000fc8000f8e02ff */
[----:B------:R-:W-:Y:S01]  /*a410*/  IMAD R6, R5, UR5, R6 ;  /* 0x0000000505067c24 */ /* 0x000fe2000f8e0206 */
[----:B------:R-:W-:Y:S01]  /*a420*/  SHF.R.S32.HI R5, RZ, 0x1f, R0 ;  /* 0x0000001fff057819 */ /* 0x000fe20000011400 */
[----:B------:R-:W-:Y:S02]  /*a430*/  ULDC.64 UR4, c[0x0][0x2c8] ;  /* 0x0000b20000047ab9 */ /* 0x000fe40000000a00 */
[----:B------:R-:W-:Y:S02]  /*a440*/  IMAD.IADD R3, R3, 0x1, R6 ;  /* 0x0000000103037824 */ /* 0x000fe400078e0206 */
[----:B------:R-:W-:Y:S02]  /*a450*/  IMAD R5, R5, UR4, RZ ;  /* 0x0000000405057c24 */ /* 0x000fe4000f8e02ff */
[----:B------:R-:W-:Y:S02]  /*a460*/  IMAD.SHL.U32 R21, R11, 0x8, RZ ;  /* 0x000000080b157824 */ /* 0x000fe400078e00ff */
[----:B------:R-:W-:-:S04]  /*a470*/  IMAD.WIDE.U32 R2, R0, UR4, R2 ;  /* 0x0000000400027c25 */ /* 0x000fc8000f8e0002 */
[----:B------:R-:W-:Y:S01]  /*a480*/  IMAD R5, R0, UR5, R5 ;  /* 0x0000000500057c24 */ /* 0x000fe2000f8e0205 */
[----:B------:R-:W-:Y:S01]  /*a490*/  ULDC.64 UR4, c[0x0][0x280] ;  /* 0x0000a00000047ab9 */ /* 0x000fe20000000a00 */
[----:B------:R-:W-:Y:S02]  /*a4a0*/  LOP3.LUT R21, R21, 0x38, RZ, 0xc0, !PT ;  /* 0x0000003815157812 */ /* 0x000fe400078ec0ff */
[----:B------:R-:W-:Y:S01]  /*a4b0*/  IMAD.IADD R5, R3, 0x1, R5 ;  /* 0x0000000103057824 */ /* 0x000fe200078e0205 */
[----:B------:R-:W-:Y:S01]  /*a4c0*/  LEA R0, P0, R2, UR4, 0x1 ;  /* 0x0000000402007c11 */ /* 0x000fe2000f8008ff */
[----:B------:R-:W-:Y:S01]  /*a4d0*/  ULDC UR4, c[0x0][0x2b8] ;  /* 0x0000ae0000047ab9 */ /* 0x000fe20000000800 */
[----:B------:R-:W-:Y:S02]  /*a4e0*/  LOP3.LUT R20, R11, 0x7f, RZ, 0xc0, !PT ;  /* 0x0000007f0b147812 */ /* 0x000fe400078ec0ff */
[C---:B------:R-:W-:Y:S02]  /*a4f0*/  LOP3.LUT R10, R21.reuse, 0x40, RZ, 0xfc, !PT ;  /* 0x00000040150a7812 */ /* 0x040fe400078efcff */
[----:B------:R-:W-:-:S02]  /*a500*/  LOP3.LUT R11, R21, 0x80, RZ, 0xfc, !PT ;  /* 0x00000080150b7812 */ /* 0x000fc400078efcff */
[----:B------:R-:W-:Y:S01]  /*a510*/  LEA.HI.X R5, R2, UR5, R5, 0x1, P0 ;  /* 0x0000000502057c11 */ /* 0x000fe200080f0c05 */
[----:B------:R-:W-:Y:S01]  /*a520*/  UMOV UR5, 0xffffffff ;  /* 0xffffffff00057882 */ /* 0x000fe20000000000 */
[----:B------:R-:W-:Y:S02]  /*a530*/  ISETP.GE.AND P3, PT, R9, UR4, PT ;  /* 0x0000000409007c0c */ /* 0x000fe4000bf66270 */
[----:B------:R-:W-:Y:S02]  /*a540*/  ISETP.GE.AND P2, PT, R10, UR4, PT ;  /* 0x000000040a007c0c */ /* 0x000fe4000bf46270 */
[----:B------:R-:W-:Y:S02]  /*a550*/  ISETP.GE.AND P0, PT, R11, UR4, PT ;  /* 0x000000040b007c0c */ /* 0x000fe4000bf06270 */
[----:B------:R-:W-:Y:S01]  /*a560*/  SHF.R.U32.HI R10, RZ, 0x3, R20 ;  /* 0x00000003ff0a7819 */ /* 0x000fe20000011614 */
[----:B-1----:R-:W-:Y:S10]  /*a570*/  BRA.DIV UR5, `(.L_x_265) ;  /* 0x0000003605dc7947 */ /* 0x002ff4000b800000 */
[----:B------:R-:W0:Y:S01]  /*a580*/  SHFL.IDX PT, R3, R0, RZ, 0x181f ;  /* 0x00181fff00037589 */ /* 0x000e2200000e0000 */
[----:B-----5:R-:W-:Y:S02]  /*a590*/  IMAD R6, R17, R8, RZ ;  /* 0x0000000811067224 */ /* 0x020fe400078e02ff */
[----:B------:R-:W-:Y:S01]  /*a5a0*/  IMAD.IADD R4, R10, 0x1, R4 ;  /* 0x000000010a047824 */ /* 0x000fe200078e0204 */
[----:B------:R-:W1:Y:S04]  /*a5b0*/  SHFL.IDX PT, R2, R5, RZ, 0x181f ;  /* 0x00181fff05027589 */ /* 0x000e6800000e0000 */
[----:B------:R-:W-:Y:S01]  /*a5c0*/  ISETP.GE.AND P1, PT, R4, R6, PT ;  /* 0x000000060400720c */ /* 0x000fe20003f26270 */
[----:B------:R-:W-:-:S12]  /*a5d0*/  SHFL.IDX PT, R14, R0, 0x7, 0x181f ;  /* 0x00f81f00000e7f89 */ /* 0x000fd800000e0000 */
[----:B0-----:R-:W-:-:S04]  /*a5e0*/  @!P1 LEA R7, P4, R9, R3, 0x1 ;  /* 0x0000000309079211 */ /* 0x001fc800078808ff */
[----:B-1----:R-:W-:Y:S01]  /*a5f0*/  @!P1 IADD3.X R3, RZ, R2, RZ, P4, !PT ;  /* 0x00000002ff039210 */ /* 0x002fe200027fe4ff */
[----:B------:R-:W-:Y:S02]  /*a600*/  @!P1 IMAD.MOV.U32 R2, RZ, RZ, R7 ;  /* 0x000000ffff029224 */ /* 0x000fe400078e0007 */
[----:B------:R-:W-:-:S03]  /*a610*/  VIADD R7, R4, 0x10 ;  /* 0x0000001004077836 */ /* 0x000fc60000000000 */
[----:B------:R-:W-:Y:S04]  /*a620*/  @!P1 LDGSTS.E.BYPASS.LTC128B.128 [R34+0xc400], desc[UR56][R2.64], !P3 ;  /* 0x0c40000002229fae */ /* 0x000fe8000d901d78 */
[----:B------:R-:W-:Y:S04]  /*a630*/  @!P1 LDGSTS.E.BYPASS.LTC128B.128 [R34+0x10400], desc[UR56][R2.64+0x80], !P2 ;  /* 0x1040008002229fae */ /* 0x000fe8000d101d78 */
[----:B------:R0:W-:Y:S01]  /*a640*/  @!P1 LDGSTS.E.BYPASS.LTC128B.128 [R34+0x14400], desc[UR56][R2.64+0x100], !P0 ;  /* 0x1440010002229fae */ /* 0x0001e2000c101d78 */
[----:B------:R-:W-:-:S03]  /*a650*/  ISETP.GE.AND P1, PT, R7, R6, PT ;  /* 0x000000060700720c */ /* 0x000fc60003f26270 */
[----:B0-----:R-:W0:Y:S04]  /*a660*/  SHFL.IDX PT, R3, R0, 0x1, 0x181f ;  /* 0x00381f0000037f89 */ /* 0x001e2800000e0000 */
[----:B------:R-:W1:Y:S06]  /*a670*/  SHFL.IDX PT, R2, R5, 0x1, 0x181f ;  /* 0x00381f0005027f89 */ /* 0x000e6c00000e0000 */
[----:B0-----:R-:W-:-:S05]  /*a680*/  @!P1 LEA R7, P4, R9, R3, 0x1 ;  /* 0x0000000309079211 */ /* 0x001fca00078808ff */
[----:B-1----:R-:W-:Y:S02]  /*a690*/  @!P1 IMAD.X R8, RZ, RZ, R2, P4 ;  /* 0x000000ffff089224 */ /* 0x002fe400020e0602 */
[----:B------:R-:W-:Y:S01]  /*a6a0*/  @!P1 IMAD.MOV.U32 R2, RZ, RZ, R7 ;  /* 0x000000ffff029224 */ /* 0x000fe200078e0007 */
[----:B------:R-:W-:Y:S01]  /*a6b0*/  IADD3 R7, R4, 0x20, RZ ;  /* 0x0000002004077810 */ /* 0x000fe20007ffe0ff */
[----:B------:R-:W-:-:S05]  /*a6c0*/  @!P1 IMAD.MOV.U32 R3, RZ, RZ, R8 ;  /* 0x000000ffff039224 */ /* 0x000fca00078e0008 */
        /* <DEDUP_REMOVED lines=8> */
[----:B------:R-:W-:Y:S02]  /*a750*/  @!P1 IMAD.MOV.U32 R2, RZ, RZ, R7 ;  /* 0x000000ffff029224 */ /* 0x000fe400078e0007 */
        /* <DEDUP_REMOVED lines=9> */
[----:B-1----:R-:W-:Y:S01]  /*a7f0*/  @!P1 IMAD.X R8, RZ, RZ, R2, P4 ;  /* 0x000000ffff089224 */ /* 0x002fe200020e0602 */
[----:B------:R-:W-:Y:S01]  /*a800*/  @!P1 MOV R2, R7 ;  /* 0x0000000700029202 */ /* 0x000fe20000000f00 */
[----:B------:R-:W-:Y:S02]  /*a810*/  VIADD R7, R4, 0x40 ;  /* 0x0000004004077836 */ /* 0x000fe40000000000 */
        /* <DEDUP_REMOVED lines=28> */
[----:B------:R-:W1:Y:S04]  /*a9e0*/  SHFL.IDX PT, R2, R5, 0x6, 0x181f ;  /* 0x00d81f0005027f89 */ /* 0x000e6800000e0000 */
[----:B------:R-:W2:Y:S02]  /*a9f0*/  SHFL.IDX PT, R5, R5, 0x7, 0x181f ;  /* 0x00f81f0005057f89 */ /* 0x000ea400000e0000 */
[----:B0-----:R-:W-:-:S05]  /*aa00*/  @!P1 LEA R7, P4, R9, R3, 0x1 ;  /* 0x0000000309079211 */ /* 0x001fca00078808ff */
[----:B-1----:R-:W-:Y:S01]  /*aa10*/  @!P1 IMAD.X R8, RZ, RZ, R2, P4 ;  /* 0x000000ffff089224 */ /* 0x002fe200020e0602 */
[----:B------:R-:W-:-:S03]  /*aa20*/  @!P1 MOV R2, R7 ;  /* 0x0000000700029202 */ /* 0x000fc60000000f00 */
[----:B------:R-:W-:-:S05]  /*aa30*/  @!P1 IMAD.MOV.U32 R3, RZ, RZ, R8 ;  /* 0x000000ffff039224 */ /* 0x000fca00078e0008 */
[----:B------:R0:W-:Y:S04]  /*aa40*/  @!P1 LDGSTS.E.BYPASS.LTC128B.128 [R34+0xf400], desc[UR56][R2.64], !P3 ;  /* 0x0f40000002229fae */ /* 0x0001e8000d901d78 */
[----:B------:R0:W-:Y:S04]  /*aa50*/  @!P1 LDGSTS.E.BYPASS.LTC128B.128 [R34+0x13400], desc[UR56][R2.64+0x80], !P2 ;  /* 0x1340008002229fae */ /* 0x0001e8000d101d78 */
[----:B--2---:R0:W-:Y:S02]  /*aa60*/  @!P1 LDGSTS.E.BYPASS.LTC128B.128 [R34+0x17400], desc[UR56][R2.64+0x100], !P0 ;  /* 0x1740010002229fae */ /* 0x0041e4000c101d78 */
.L_x_356:
[----:B0-----:R-:W-:Y:S01]  /*aa70*/  VIADD R3, R4, 0x70 ;  /* 0x0000007004037836 */ /* 0x001fe20000000000 */
[----:B------:R-:W-:Y:S04]  /*aa80*/  BSSY B0, `(.L_x_266) ;  /* 0x000000b000007945 */ /* 0x000fe80003800000 */
[----:B------:R-:W-:-:S13]  /*aa90*/  ISETP.GE.AND P1, PT, R3, R6, PT ;  /* 0x000000060300720c */ /* 0x000fda0003f26270 */
[----:B------:R-:W-:Y:S05]  /*aaa0*/  @P1 BRA `(.L_x_267) ;  /* 0x0000000000201947 */ /* 0x000fea0003800000 */
[----:B------:R-:W-:-:S05]  /*aab0*/  LEA R2, P1, R9, R14, 0x1 ;  /* 0x0000000e09027211 */ /* 0x000fca00078208ff */
[----:B------:R-:W-:-:S05]  /*aac0*/  IMAD.X R3, RZ, RZ, R5, P1 ;  /* 0x000000ffff037224 */ /* 0x000fca00008e0605 */
[----:B------:R-:W-:Y:S01]  /*aad0*/  @!PT LDS RZ, [RZ] ;  /* 0x00000000fffff984 */ /* 0x000fe20000000800 */
[----:B------:R-:W-:Y:S01]  /*aae0*/  @!PT LDS RZ, [RZ] ;  /* 0x00000000fffff984 */ /* 0x000fe20000000800 */
[----:B------:R-:W-:Y:S01]  /*aaf0*/  @!PT LDS RZ, [RZ] ;  /* 0x00000000fffff984 */ /* 0x000fe20000000800 */
[----:B------:R0:W-:Y:S04]  /*ab00*/  LDGSTS.E.BYPASS.LTC128B.128 [R34+0xfc00], desc[UR56][R2.64], !P3 ;  /* 0x0fc0000002227fae */ /* 0x0001e8000d901d78 */
[----:B------:R0:W-:Y:S04]  /*ab10*/  LDGSTS.E.BYPASS.LTC128B.128 [R34+0x13c00], desc[UR56][R2.64+0x80], !P2 ;  /* 0x13c0008002227fae */ /* 0x0001e8000d101d78 */
[----:B------:R0:W-:Y:S02]  /*ab20*/  LDGSTS.E.BYPASS.LTC128B.128 [R34+0x17c00], desc[UR56][R2.64+0x100], !P0 ;  /* 0x17c0010002227fae */ /* 0x0001e4000c101d78 */
.L_x_267:
[----:B------:R-:W-:Y:S05]  /*ab30*/  BSYNC B0 ;  /* 0x0000000000007941 */ /* 0x000fea0003800000 */
.L_x_266:
[----:B------:R-:W-:Y:S01]  /*ab40*/  NOP ;  /* 0x0000000000007918 */ /* 0x000fe20000000000 */
[----:B------:R-:W-:-:S13]  /*ab50*/  PLOP3.LUT P0, PT, PT, PT, PT, 0x80, 0x0 ;  /* 0x000000000000781c */ /* 0x000fda0003f0f070 */
.L_x_268:
[----:B------:R-:W-:Y:S02]  /*ab60*/  PLOP3.LUT P1, PT, P1, P0, PT, 0xa2, 0x0 ;  /* 0x000000000000781c */ /* 0x000fe40000f21472 */
[----:B------:R-:W-:-:S08]  /*ab70*/  @P0 R2UR P1, UR4, R22 ;  /* 0x00000000160402ca */ /* 0x000fd00000020000 */
[----:B------:R-:W-:-:S05]  /*ab80*/  @P0 PLOP3.LUT P0, PT, P1, PT, PT, 0x80, 0x0 ;  /* 0x000000000000081c */ /* 0x000fca0000f0f070 */
[----:B------:R-:W-:Y:S01]  /*ab90*/  @!P1 SYNCS.ARRIVE.TRANS64.RED.A0T1 RZ, [UR4+0x2a800], RZ ;  /* 0x02a800ffffff99a7 */ /* 0x000fe20008200404 */
[----:B------:R-:W-:Y:S07]  /*aba0*/  @!P1 ARRIVES.LDGSTSBAR.64.TRANSCNT [UR4+0x2a800] ;  /* 0x02a80000ff0099b0 */ /* 0x000fee0008000a84 */
[----:B------:R-:W-:Y:S05]  /*abb0*/  @P0 BRA.U.ANY `(.L_x_268) ;  /* 0xfffffffd00e80947 */ /* 0x000fea000393ffff */
[----:B0-----:R-:W2:Y:S02]  /*abc0*/  LDL.LU R2, [R1+0x14] ;  /* 0x0000140001027983 */ /* 0x001ea40000300800 */
[----:B--2---:R-:W-:-:S05]  /*abd0*/  VIADD R2, R2, 0x1 ;  /* 0x0000000102027836 */ /* 0x004fca0000000000 */
[----:B------:R0:W-:Y:S01]  /*abe0*/  STL [R1+0x14], R2 ;  /* 0x0000140201007387 */ /* 0x0001e20000100800 */
[----:B------:R-:W-:-:S04]  /*abf0*/  LEA.HI R0, R2, R2, RZ, 0x1 ;  /* 0x0000000202007211 */ /* 0x000fc800078f08ff */
[----:B------:R-:W-:-:S05]  /*ac00*/  LOP3.LUT R0, R0, 0xfffffffe, RZ, 0xc0, !PT ;  /* 0xfffffffe00007812 */ /* 0x000fca00078ec0ff */
[----:B------:R-:W-:-:S05]  /*ac10*/  IMAD.IADD R0, R2, 0x1, -R0 ;  /* 0x0000000102007824 */ /* 0x000fca00078e0a00 */
[----:B------:R-:W-:Y:S01]  /*ac20*/  SHF.L.U32 R3, R0, 0x1f, RZ ;  /* 0x0000001f00037819 */ /* 0x000fe200000006ff */
[----:B------:R-:W-:Y:S01]  /*ac30*/  NOP ;  /* 0x0000000000007918 */ /* 0x000fe20000000000 */
[----:B------:R0:W-:Y:S01]  /*ac40*/  SYNCS.ARRIVE.TRANS64.A1T0 RZ, [R22+URZ+0x2a800], RZ ;  /* 0x02a800ff16ff79a7 */ /* 0x0001e2000810003f */
[----:B------:R-:W-:Y:S01]  /*ac50*/  BSSY B0, `(.L_x_269) ;  /* 0x0000003000007945 */ /* 0x000fe20003800000 */
[----:B------:R-:W1:Y:S03]  /*ac60*/  SYNCS.PHASECHK.TRANS64.TRYWAIT P0, [R22+URZ+0x2a820], R3 ;  /* 0x02a82003160075a7 */ /* 0x000e66000800017f */
[----:B01----:R-:W-:Y:S05]  /*ac70*/  @!P0 BRA `(.L_x_270) ;  /* 0x0000003800d48947 */ /* 0x003fea0003800000 */
.L_x_357:
[----:B------:R-:W-:Y:S05]  /*ac80*/  BSYNC B0 ;  /* 0x0000000000007941 */ /* 0x000fea0003800000 */
.L_x_269:
[----:B------:R-:W-:Y:S01]  /*ac90*/  ISETP.GE.AND P0, PT, R36, 0x61, PT ;  /* 0x000000612400780c */ /* 0x000fe20003f06270 */
[----:B------:R-:W-:-:S12]  /*aca0*/  BSSY B0, `(.L_x_271) ;  /* 0x00000ff000007945 */ /* 0x000fd80003800000 */
[----:B------:R-:W-:Y:S05]  /*acb0*/  @!P0 BRA `(.L_x_272) ;  /* 0x0000000c00f48947 */ /* 0x000fea0003800000 */
[----:B------:R-:W2:Y:S01]  /*acc0*/  LDL.LU R0, [R1+0x18] ;  /* 0x0000180001007983 */ /* 0x000ea20000300800 */
[----:B------:R-:W-:Y:S02]  /*acd0*/  IMAD.MOV.U32 R17, RZ, RZ, R28 ;  /* 0x000000ffff117224 */ /* 0x000fe400078e001c */
[----:B------:R-:W-:Y:S02]  /*ace0*/  IMAD.MOV.U32 R10, RZ, RZ, R27 ;  /* 0x000000ffff0a7224 */ /* 0x000fe400078e001b */
[----:B------:R-:W-:Y:S01]  /*acf0*/  IMAD.MOV.U32 R30, RZ, RZ, R26 ;  /* 0x000000ffff1e7224 */ /* 0x000fe200078e001a */
[----:B--2---:R-:W-:-:S07]  /*ad00*/  IADD3 R0, R0, -0x2, RZ ;  /* 0xfffffffe00007810 */ /* 0x004fce0007ffe0ff */
.L_x_285:
[----:B------:R-:W2:Y:S01]  /*ad10*/  LDL R7, [R1] ;  /* 0x0000000001077983 */ /* 0x000ea20000100800 */
[----:B------:R-:W1:Y:S01]  /*ad20*/  LDC R4, c[0x0][0x430] ;  /* 0x00010c00ff047b82 */ /* 0x000e620000000800 */
[----:B------:R-:W0:Y:S02]  /*ad30*/  S2R R2, SR_TID.X ;  /* 0x0000000000027919 */ /* 0x000e240000002100 */
[----:B------:R-:W3:Y:S01]  /*ad40*/  LDL R9, [R1+0x20] ;  /* 0x0000200001097983 */ /* 0x000ee20000100800 */
[----:B-1----:R-:W-:Y:S02]  /*ad50*/  ISETP.NE.AND P0, PT, R4, 0x1, PT ;  /* 0x000000010400780c */ /* 0x002fe40003f05270 */
[C---:B0-----:R-:W-:Y:S01]  /*ad60*/  LOP3.LUT R3, R2.reuse, 0x7f, RZ, 0xc0, !PT ;  /* 0x0000007f02037812 */ /* 0x041fe200078ec0ff */
[----:B------:R-:W-:-:S10]  /*ad70*/  IMAD.SHL.U32 R2, R2, 0x10, RZ ;  /* 0x0000001002027824 */ /* 0x000fd400078e00ff */
[----:B------:R-:W0:Y:S01]  /*ad80*/  @P0 LDC R5, c[0x0][0x438] ;  /* 0x00010e00ff050b82 */ /* 0x000e220000000800 */
[----:B------:R-:W-:-:S04]  /*ad90*/  SHF.R.U32.HI R3, RZ, 0x3, R3 ;  /* 0x00000003ff037819 */ /* 0x000fc80000011603 */
[----:B------:R-:W-:-:S03]  /*ada0*/  LOP3.LUT R2, R3, 0x70, R2, 0xf8, !PT ;  /* 0x0000007003027812 */ /* 0x000fc600078ef802 */
[----:B------:R-:W1:Y:S01]  /*adb0*/  @P0 LDC R3, c[0x0][0x434] ;  /* 0x00010d00ff030b82 */ /* 0x000e620000000800 */
[----:B------:R-:W-:Y:S01]  /*adc0*/  IMAD R8, R0, 0x60, R37 ;  /* 0x0000006000087824 */ /* 0x000fe200078e0225 */
[----:B------:R-:W-:-:S03]  /*add0*/  ISETP.GT.U32.AND P2, PT, R2, 0x5f, PT ;  /* 0x0000005f0200780c */ /* 0x000fc60003f44070 */
[----:B------:R-:W-:-:S05]  /*ade0*/  IMAD.IADD R8, R2, 0x1, R8 ;  /* 0x0000000102087824 */ /* 0x000fca00078e0208 */
[----:B------:R-:W-:Y:S01]  /*adf0*/  MOV R6, R8 ;  /* 0x0000000800067202 */ /* 0x000fe20000000f00 */
[----:B-1----:R-:W-:-:S05]  /*ae00*/  @P0 IMAD.HI.U32 R2, R8, R3, RZ ;  /* 0x0000000308020227 */ /* 0x002fca00078e00ff */
[----:B0-----:R-:W-:Y:S02]  /*ae10*/  @P0 SHF.R.U32.HI R6, RZ, R5, R2 ;  /* 0x00000005ff060219 */ /* 0x001fe40000011602 */
[----:B------:R-:W0:Y:S02]  /*ae20*/  @!P2 LDC.64 R4, c[0x0][0x428] ;  /* 0x00010a00ff04ab82 */ /* 0x000e240000000a00 */
[--C-:B------:R-:W-:Y:S01]  /*ae30*/  @!P2 SHF.R.S32.HI R3, RZ, 0x1f, R6.reuse ;  /* 0x0000001fff03a819 */ /* 0x100fe20000011406 */
[----:B------:R-:W-:-:S04]  /*ae40*/  @!P2 IMAD.MOV.U32 R2, RZ, RZ, R6 ;  /* 0x000000ffff02a224 */ /* 0x000fc800078e0006 */
[----:B0-----:R-:W-:-:S04]  /*ae50*/  @!P2 IMAD.WIDE.U32 R2, R31, R4, R2 ;  /* 0x000000041f02a225 */ /* 0x001fc800078e0002 */
[----:B--2---:R-:W-:-:S04]  /*ae60*/  @!P2 IMAD R4, R7, R4, RZ ;  /* 0x000000040704a224 */ /* 0x004fc800078e02ff */
[----:B------:R-:W-:Y:S02]  /*ae70*/  @!P2 IMAD R7, R31, R5, R4 ;  /* 0x000000051f07a224 */ /* 0x000fe400078e0204 */
[----:B------:R-:W0:Y:S02]  /*ae80*/  @!P2 LDC.64 R4, c[0x0][0x418] ;  /* 0x00010600ff04ab82 */ /* 0x000e240000000a00 */
[----:B------:R-:W-:Y:S02]  /*ae90*/  @!P2 IMAD.IADD R3, R7, 0x1, R3 ;  /* 0x000000010703a824 */ /* 0x000fe400078e0203 */
[----:B------:R-:W-:Y:S01]  /*aea0*/  IMAD.MOV.U32 R7, RZ, RZ, RZ ;  /* 0x000000ffff077224 */ /* 0x000fe200078e00ff */
[----:B0-----:R-:W-:-:S04]  /*aeb0*/  @!P2 LEA R4, P0, R2, R4, 0x2 ;  /* 0x000000040204a211 */ /* 0x001fc800078010ff */
[----:B------:R-:W-:-:S05]  /*aec0*/  @!P2 LEA.HI.X R5, R2, R5, R3, 0x2, P0 ;  /* 0x000000050205a211 */ /* 0x000fca00000f1403 */
[----:B------:R0:W5:Y:S01]  /*aed0*/  @!P2 LDG.E R7, desc[UR56][R4.64] ;  /* 0x000000380407a981 */ /* 0x000162000c1e1900 */
[----:B---3--:R-:W-:Y:S01]  /*aee0*/  ISETP.NE.AND P1, PT, R9, 0x3, PT ;  /* 0x000000030900780c */ /* 0x008fe20003f25270 */
[----:B------:R-:W-:Y:S01]  /*aef0*/  VIADD R27, R10, 0x1 ;  /* 0x000000010a1b7836 */ /* 0x000fe20000000000 */
[----:B------:R-:W-:Y:S05]  /*af00*/  YIELD ;  /* 0x0000000000007946 */ /* 0x000fea0003800000 */
[----:B------:R-:W-:Y:S01]  /*af10*/  ISETP.NE.AND P0, PT, R27, 0x2, PT ;  /* 0x000000021b00780c */ /* 0x000fe20003f05270 */
[----:B------:R-:W-:Y:S01]  /*af20*/  IMAD.MOV R3, RZ, RZ, -R6 ;  /* 0x000000ffff037224 */ /* 0x000fe200078e0a06 */
[----:B------:R-:W-:-:S02]  /*af30*/  ULDC UR4, c[0x0][0x430] ;  /* 0x00010c0000047ab9 */ /* 0x000fc40000000800 */
[----:B------:R-:W-:Y:S01]  /*af40*/  SEL R28, RZ, 0x1, P0 ;  /* 0x00000001ff1c7807 */ /* 0x000fe20000000000 */
[----:B------:R-:W-:Y:S01]  /*af50*/  IMAD R8, R3, UR4, R8 ;  /* 0x0000000403087c24 */ /* 0x000fe2000f8e0208 */
[----:B------:R-:W-:Y:S02]  /*af60*/  SEL R27, R27, RZ, P0 ;  /* 0x000000ff1b1b7207 */ /* 0x000fe40000000000 */
[----:B------:R-:W-:Y:S02]  /*af70*/  MOV R26, R0 ;  /* 0x00000000001a7202 */ /* 0x000fe40000000f00 */
[----:B------:R-:W-:Y:S01]  /*af80*/  LOP3.LUT R28, R17, R28, RZ, 0x3c, !PT ;  /* 0x0000001c111c7212 */ /* 0x000fe200078e3cff */
[----:B0-----:R-:W-:Y:S06]  /*af90*/  @!P1 BRA `(.L_x_273) ;  /* 0x0000000000049947 */ /* 0x001fec0003800000 */
[----:B------:R-:W-:Y:S01]  /*afa0*/  BPT.TRAP 0x1 ;  /* 0x000000040000795c */ /* 0x000fe20000300000 */
.L_x_273:
[----:B------:R-:W-:Y:S01]  /*afb0*/  IMAD R6, R27, 0x8, R22 ;  /* 0x000000081b067824 */ /* 0x000fe200078e0216 */
[----:B------:R-:W-:Y:S01]  /*afc0*/  SHF.L.U32 R3, R28, 0x1f, RZ ;  /* 0x0000001f1c037819 */ /* 0x000fe200000006ff */
[----:B------:R-:W-:Y:S03]  /*afd0*/  BSSY B1, `(.L_x_274) ;  /* 0x0000003000017945 */ /* 0x000fe60003800000 */
[----:B------:R-:W0:Y:S02]  /*afe0*/  SYNCS.PHASECHK.TRANS64.TRYWAIT P0, [R6+URZ+0x2a840], R3 ;  /* 0x02a84003060075a7 */ /* 0x000e24000800017f */
[----:B0-----:R-:W-:Y:S05]  /*aff0*/  @!P0 BRA `(.L_x_275) ;  /* 0x0000003800088947 */ /* 0x001fea0003800000 */
.L_x_358:
[----:B------:R-:W-:Y:S05]  /*b000*/  BSYNC B1 ;  /* 0x0000000000017941 */ /* 0x000fea0003800000 */
.L_x_274:
[----:B------:R-:W-:Y:S01]  /*b010*/  SHF.R.S32.HI R20, RZ, 0x1f, R8 ;  /* 0x0000001fff147819 */ /* 0x000fe20000011408 */
[----:B------:R-:W-:Y:S01]  /*b020*/  ULDC.64 UR4, c[0x0][0x300] ;  /* 0x0000c00000047ab9 */ /* 0x000fe20000000a00 */
[----:B-----5:R-:W-:Y:S01]  /*b030*/  SHF.R.S32.HI R21, RZ, 0x1f, R7 ;  /* 0x0000001fff157819 */ /* 0x020fe20000011407 */
[----:B0-----:R-:W-:Y:S01]  /*b040*/  IMAD.WIDE.U32 R2, R8, UR4, RZ ;  /* 0x0000000408027c25 */ /* 0x001fe2000f8e00ff */
[C---:B------:R-:W-:Y:S02]  /*b050*/  LOP3.LUT P3, RZ, R25.reuse, 0x4, RZ, 0xc0, !PT ;  /* 0x0000000419ff7812 */ /* 0x040fe4000786c0ff */
[C---:B------:R-:W-:Y:S01]  /*b060*/  LOP3.LUT P2, RZ, R25.reuse, 0x2, RZ, 0xc0, !PT ;  /* 0x0000000219ff7812 */ /* 0x040fe2000784c0ff */
[----:B------:R-:W-:Y:S01]  /*b070*/  IMAD R0, R20, UR4, RZ ;  /* 0x0000000414007c24 */ /* 0x000fe2000f8e02ff */
[----:B------:R-:W-:Y:S01]  /*b080*/  LOP3.LUT P1, RZ, R25, 0x1, RZ, 0xc0, !PT ;  /* 0x0000000119ff7812 */ /* 0x000fe2000782c0ff */
[----:B------:R-:W-:Y:S02]  /*b090*/  IMAD R4, R27, 0x4800, R33 ;  /* 0x000048001b047824 */ /* 0x000fe400078e0221 */
[----:B------:R-:W-:Y:S01]  /*b0a0*/  IMAD R0, R8, UR5, R0 ;  /* 0x0000000508007c24 */ /* 0x000fe2000f8e0200 */
[----:B------:R-:W-:-:S03]  /*b0b0*/  ULDC.64 UR4, c[0x0][0x310] ;  /* 0x0000c40000047ab9 */ /* 0x000fc60000000a00 */
[----:B------:R-:W-:Y:S02]  /*b0c0*/  IMAD.IADD R3, R3, 0x1, R0 ;  /* 0x0000000103037824 */ /* 0x000fe400078e0200 */
[----:B------:R-:W-:Y:S02]  /*b0d0*/  IMAD R0, R21, UR4, RZ ;  /* 0x0000000415007c24 */ /* 0x000fe4000f8e02ff */
[----:B------:R-:W-:-:S04]  /*b0e0*/  IMAD.WIDE.U32 R2, R7, UR4, R2 ;  /* 0x0000000407027c25 */ /* 0x000fc8000f8e0002 */
        /* <DEDUP_REMOVED lines=8> */
[----:B------:R-:W-:Y:S01]  /*b170*/  IMAD.IADD R0, R0, 0x1, R3 ;  /* 0x0000000100007824 */ /* 0x000fe200078e0203 */
[----:B------:R-:W-:-:S04]  /*b180*/  UMOV UR4, 0xffffffff ;  /* 0xffffffff00047882 */ /* 0x000fc80000000000 */
[----:B------:R-:W-:Y:S01]  /*b190*/  LEA.HI.X R5, R2, UR5, R0, 0x1, P0 ;  /* 0x0000000502057c11 */ /* 0x000fe200080f0c00 */
[----:B------:R-:W-:Y:S06]  /*b1a0*/  BRA.DIV UR4, `(.L_x_276) ;  /* 0x0000003604b07947 */ /* 0x000fec000b800000 */
[----:B------:R-:W0:Y:S01]  /*b1b0*/  S2R R3, SR_TID.X ;  /* 0x0000000000037919 */ /* 0x000e220000002100 */
[----:B------:R-:W-:Y:S01]  /*b1c0*/  IMAD R4, R4, 0x2, R22 ;  /* 0x0000000204047824 */ /* 0x000fe200078e0216 */
[----:B------:R-:W1:Y:S04]  /*b1d0*/  SHFL.IDX PT, R2, R9, RZ, 0x181f ;  /* 0x00181fff09027589 */ /* 0x000e6800000e0000 */
[----:B------:R-:W-:Y:S01]  /*b1e0*/  SHFL.IDX PT, R35, R5, 0x2, 0x181f ;  /* 0x00581f0005237f89 */ /* 0x000fe200000e0000 */
[----:B0-----:R-:W-:-:S03]  /*b1f0*/  IMAD.SHL.U32 R11, R3, 0x8, RZ ;  /* 0x00000008030b7824 */ /* 0x001fc600078e00ff */
[----:B------:R-:W0:Y:S02]  /*b200*/  SHFL.IDX PT, R3, R5, RZ, 0x181f ;  /* 0x00181fff05037589 */ /* 0x000e2400000e0000 */
[----:B------:R-:W-:-:S04]  /*b210*/  LOP3.LUT R11, R11, 0x38, RZ, 0xc0, !PT ;  /* 0x000000380b0b7812 */ /* 0x000fc800078ec0ff */
[----:B------:R-:W-:-:S04]  /*b220*/  SHF.L.U32 R0, R11, 0x1, RZ ;  /* 0x000000010b007819 */ /* 0x000fc800000006ff */
[----:B-1----:R-:W-:-:S05]  /*b230*/  IADD3 R2, P0, R2, R0, RZ ;  /* 0x0000000002027210 */ /* 0x002fca0007f1e0ff */
[----:B0-----:R-:W-:-:S05]  /*b240*/  IMAD.X R3, RZ, RZ, R3, P0 ;  /* 0x000000ffff037224 */ /* 0x001fca00000e0603 */
[----:B------:R-:W-:Y:S04]  /*b250*/  LDGSTS.E.BYPASS.LTC128B.128 [R4+0x18400], desc[UR56][R2.64], !P3 ;  /* 0x1840000002047fae */ /* 0x000fe8000d901d78 */
[----:B------:R-:W-:Y:S04]  /*b260*/  LDGSTS.E.BYPASS.LTC128B.128 [R4+0x1b400], desc[UR56][R2.64+0x80], !P2 ;  /* 0x1b40008002047fae */ /* 0x000fe8000d101d78 */
[----:B------:R0:W-:Y:S04]  /*b270*/  LDGSTS.E.BYPASS.LTC128B.128 [R4+0x1e400], desc[UR56][R2.64+0x100], !P1 ;  /* 0x1e40010002047fae */ /* 0x0001e8000c901d78 */
[----:B0-----:R-:W0:Y:S04]  /*b280*/  SHFL.IDX PT, R2, R9, 0x1, 0x181f ;  /* 0x00381f0009027f89 */ /* 0x001e2800000e0000 */
[----:B------:R-:W1:Y:S01]  /*b290*/  SHFL.IDX PT, R3, R5, 0x1, 0x181f ;  /* 0x00381f0005037f89 */ /* 0x000e6200000e0000 */
[----:B0-----:R-:W-:-:S05]  /*b2a0*/  IADD3 R2, P0, R2, R0, RZ ;  /* 0x0000000002027210 */ /* 0x001fca0007f1e0ff */
[----:B-1----:R-:W-:-:S05]  /*b2b0*/  IMAD.X R3, RZ, RZ, R3, P0 ;  /* 0x000000ffff037224 */ /* 0x002fca00000e0603 */
[----:B------:R-:W-:Y:S04]  /*b2c0*/  LDGSTS.E.BYPASS.LTC128B.128 [R4+0x18c00], desc[UR56][R2.64], !P3 ;  /* 0x18c0000002047fae */ /* 0x000fe8000d901d78 */
[----:B------:R-:W-:Y:S04]  /*b2d0*/  LDGSTS.E.BYPASS.LTC128B.128 [R4+0x1bc00], desc[UR56][R2.64+0x80], !P2 ;  /* 0x1bc0008002047fae */ /* 0x000fe8000d101d78 */
[----:B------:R0:W-:Y:S04]  /*b2e0*/  LDGSTS.E.BYPASS.LTC128B.128 [R4+0x1ec00], desc[UR56][R2.64+0x100], !P1 ;  /* 0x1ec0010002047fae */ /* 0x0001e8000c901d78 */
[----:B0-----:R-:W0:Y:S02]  /*b2f0*/  SHFL.IDX PT, R2, R9, 0x2, 0x181f ;  /* 0x00581f0009027f89 */ /* 0x001e2400000e0000 */
[----:B0-----:R-:W-:-:S05]  /*b300*/  IADD3 R2, P0, R2, R0, RZ ;  /* 0x0000000002027210 */ /* 0x001fca0007f1e0ff */
[----:B------:R-:W-:Y:S02]  /*b310*/  IMAD.X R3, RZ, RZ, R35, P0 ;  /* 0x000000ffff037224 */ /* 0x000fe400000e0623 */
[----:B------:R-:W-:Y:S04]  /*b320*/  SHFL.IDX PT, R35, R5, 0x3, 0x181f ;  /* 0x00781f0005237f89 */ /* 0x000fe800000e0000 */
        /* <DEDUP_REMOVED lines=11> */
[----:B0-----:R-:W-:-:S04]  /*b3e0*/  IADD3 R2, P0, R2, R0, RZ ;  /* 0x0000000002027210 */ /* 0x001fc80007f1e0ff */
[----:B------:R-:W-:Y:S02]  /*b3f0*/  IADD3.X R3, RZ, R35, RZ, P0, !PT ;  /* 0x00000023ff037210 */ /* 0x000fe400007fe4ff */
[----:B------:R0:W1:Y:S04]  /*b400*/  SHFL.IDX PT, R35, R5, 0x5, 0x181f ;  /* 0x00b81f0005237f89 */ /* 0x00006800000e0000 */
[----:B------:R-:W-:Y:S04]  /*b410*/  LDGSTS.E.BYPASS.LTC128B.128 [R4+0x1a400], desc[UR56][R2.64], !P3 ;  /* 0x1a40000002047fae */ /* 0x000fe8000d901d78 */
[----:B------:R-:W-:Y:S04]  /*b420*/  LDGSTS.E.BYPASS.LTC128B.128 [R4+0x1d400], desc[UR56][R2.64+0x80], !P2 ;  /* 0x1d40008002047fae */ /* 0x000fe8000d101d78 */
[----:B------:R2:W-:Y:S04]  /*b430*/  LDGSTS.E.BYPASS.LTC128B.128 [R4+0x20400], desc[UR56][R2.64+0x100], !P1 ;  /* 0x2040010002047fae */ /* 0x0005e8000c901d78 */
[----:B-12---:R0:W2:Y:S02]  /*b440*/  SHFL.IDX PT, R2, R9, 0x5, 0x181f ;  /* 0x00b81f0009027f89 */ /* 0x0060a400000e0000 */
.L_x_372:
[----:B--2---:R-:W-:-:S05]  /*b450*/  IADD3 R2, P0, R2, R0, RZ ;  /* 0x0000000002027210 */ /* 0x004fca0007f1e0ff */
[----:B------:R-:W-:Y:S01]  /*b460*/  IMAD.X R3, RZ, RZ, R35, P0 ;  /* 0x000000ffff037224 */ /* 0x000fe200000e0623 */
[----:B------:R-:W-:-:S04]  /*b470*/  PLOP3.LUT P0, PT, PT, PT, PT, 0x80, 0x0 ;  /* 0x000000000000781c */ /* 0x000fc80003f0f070 */
[----:B------:R-:W-:Y:S01]  /*b480*/  @!PT LDS RZ, [RZ] ;  /* 0x00000000fffff984 */ /* 0x000fe20000000800 */
[----:B------:R-:W-:Y:S01]  /*b490*/  @!PT LDS RZ, [RZ] ;  /* 0x00000000fffff984 */ /* 0x000fe20000000800 */
[----:B------:R-:W-:Y:S01]  /*b4a0*/  @!PT LDS RZ, [RZ] ;  /* 0x00000000fffff984 */ /* 0x000fe20000000800 */
[----:B------:R1:W-:Y:S04]  /*b4b0*/  LDGSTS.E.BYPASS.LTC128B.128 [R4+0x1ac00], desc[UR56][R2.64], !P3 ;  /* 0x1ac0000002047fae */ /* 0x0003e8000d901d78 */
[----:B------:R1:W-:Y:S04]  /*b4c0*/  LDGSTS.E.BYPASS.LTC128B.128 [R4+0x1dc00], desc[UR56][R2.64+0x80], !P2 ;  /* 0x1dc0008002047fae */ /* 0x0003e8000d101d78 */
[----:B------:R1:W-:Y:S01]  /*b4d0*/  LDGSTS.E.BYPASS.LTC128B.128 [R4+0x20c00], desc[UR56][R2.64+0x100], !P1 ;  /* 0x20c0010002047fae */ /* 0x0003e2000c901d78 */
[----:B------:R-:W-:Y:S01]  /*b4e0*/  NOP ;  /* 0x0000000000007918 */ /* 0x000fe20000000000 */
.L_x_277:
[----:B------:R-:W-:Y:S02]  /*b4f0*/  PLOP3.LUT P1, PT, P1, P0, PT, 0xa2, 0x0 ;  /* 0x000000000000781c */ /* 0x000fe40000f21472 */
[----:B------:R-:W-:-:S08]  /*b500*/  @P0 R2UR P1, UR4, R6 ;  /* 0x00000000060402ca */ /* 0x000fd00000020000 */
[----:B------:R-:W-:-:S05]  /*b510*/  @P0 PLOP3.LUT P0, PT, P1, PT, PT, 0x80, 0x0 ;  /* 0x000000000000081c */ /* 0x000fca0000f0f070 */
[----:B------:R-:W-:Y:S01]  /*b520*/  @!P1 SYNCS.ARRIVE.TRANS64.RED.A0T1 RZ, [UR4+0x2a830], RZ ;  /* 0x02a830ffffff99a7 */ /* 0x000fe20008200404 */
[----:B------:R-:W-:Y:S07]  /*b530*/  @!P1 ARRIVES.LDGSTSBAR.64.TRANSCNT [UR4+0x2a830] ;  /* 0x02a83000ff0099b0 */ /* 0x000fee0008000a84 */
[----:B------:R-:W-:Y:S05]  /*b540*/  @P0 BRA.U.ANY `(.L_x_277) ;  /* 0xfffffffd00e80947 */ /* 0x000fea000393ffff */
[----:B------:R-:W-:Y:S01]  /*b550*/  NOP ;  /* 0x0000000000007918 */ /* 0x000fe20000000000 */
[----:B-1----:R-:W2:Y:S02]  /*b560*/  LDL R2, [R1+0x20] ;  /* 0x0000200001027983 */ /* 0x002ea40000100800 */
[----:B--2---:R-:W-:-:S13]  /*b570*/  ISETP.NE.AND P2, PT, R2, 0x3, PT ;  /* 0x000000030200780c */ /* 0x004fda0003f45270 */
[----:B------:R-:W-:Y:S05]  /*b580*/  @!P2 BRA `(.L_x_278) ;  /* 0x000000000004a947 */ /* 0x000fea0003800000 */
[----:B------:R-:W-:Y:S01]  /*b590*/  BPT.TRAP 0x1 ;  /* 0x000000040000795c */ /* 0x000fe20000300000 */
.L_x_278:
[----:B------:R1:W-:Y:S01]  /*b5a0*/  SYNCS.ARRIVE.TRANS64.A1T0 RZ, [R6+URZ+0x2a830], RZ ;  /* 0x02a830ff06ff79a7 */ /* 0x0003e2000810003f */
[----:B------:R-:W-:Y:S05]  /*b5b0*/  @!P2 BRA `(.L_x_279) ;  /* 0x000000000004a947 */ /* 0x000fea0003800000 */
[----:B------:R-:W-:Y:S01]  /*b5c0*/  BPT.TRAP 0x1 ;  /* 0x000000040000795c */ /* 0x000fe20000300000 */
.L_x_279:
[----:B------:R-:W-:Y:S01]  /*b5d0*/  SHF.L.U32 R2, R17, 0x1f, RZ ;  /* 0x0000001f11027819 */ /* 0x000fe200000006ff */
[----:B------:R-:W-:Y:S01]  /*b5e0*/  IMAD R4, R10, 0x8, R22 ;  /* 0x000000080a047824 */ /* 0x000fe200078e0216 */
[----:B------:R-:W-:Y:S03]  /*b5f0*/  BSSY B1, `(.L_x_280) ;  /* 0x0000003000017945 */ /* 0x000fe60003800000 */
[----:B------:R-:W2:Y:S02]  /*b600*/  SYNCS.PHASECHK.TRANS64.TRYWAIT P0, [R4+URZ+0x2a860], R2 ;  /* 0x02a86002040075a7 */ /* 0x000ea4000800017f */
[----:B--2---:R-:W-:Y:S05]  /*b610*/  @!P0 BRA `(.L_x_281) ;  /* 0x0000003800708947 */ /* 0x004fea0003800000 */
.L_x_373:
[----:B------:R-:W-:Y:S05]  /*b620*/  BSYNC B1 ;  /* 0x0000000000017941 */ /* 0x000fea0003800000 */
.L_x_280:
[----:B------:R-:W3:Y:S01]  /*b630*/  S2R R3, SR_TID.X ;  /* 0x0000000000037919 */ /* 0x000ee20000002100 */
[----:B------:R-:W-:Y:S01]  /*b640*/  UMOV UR4, 0xffffffff ;  /* 0xffffffff00047882 */ /* 0x000fe20000000000 */
[----:B-1----:R-:W-:Y:S01]  /*b650*/  IMAD R6, R30, -0x60, R36 ;  /* 0xffffffa01e067824 */ /* 0x002fe200078e0224 */
[----:B------:R-:W-:Y:S01]  /*b660*/  LOP3.LUT P0, RZ, R29, 0x2, RZ, 0xc0, !PT ;  /* 0x000000021dff7812 */ /* 0x000fe2000780c0ff */
[----:B0-----:R-:W-:Y:S01]  /*b670*/  IMAD R5, R10, 0x3000, R33 ;  /* 0x000030000a057824 */ /* 0x001fe200078e0221 */
[----:B---3--:R-:W-:-:S04]  /*b680*/  LOP3.LUT R3, R3, 0x7f, RZ, 0xc0, !PT ;  /* 0x0000007f03037812 */ /* 0x008fc800078ec0ff */
[----:B------:R-:W-:-:S05]  /*b690*/  SHF.R.U32.HI R3, RZ, 0x3, R3 ;  /* 0x00000003ff037819 */ /* 0x000fca0000011603 */
[----:B------:R-:W-:Y:S01]  /*b6a0*/  IMAD.IADD R6, R6, 0x1, -R3 ;  /* 0x0000000106067824 */ /* 0x000fe200078e0a03 */
[----:B------:R-:W-:Y:S06]  /*b6b0*/  BRA.DIV UR4, `(.L_x_282) ;  /* 0x0000003a045c7947 */ /* 0x000fec000b800000 */
[----:B--2---:R-:W0:Y:S01]  /*b6c0*/  SHFL.IDX PT, R2, R23, RZ, 0x181f ;  /* 0x00181fff17027589 */ /* 0x004e2200000e0000 */
[----:B------:R-:W-:-:S03]  /*b6d0*/  IMAD R5, R5, 0x2, R22 ;  /* 0x0000000205057824 */ /* 0x000fc600078e0216 */
[----:B------:R-:W1:Y:S01]  /*b6e0*/  SHFL.IDX PT, R3, R24, RZ, 0x181f ;  /* 0x00181fff18037589 */ /* 0x000e6200000e0000 */
[----:B0-----:R-:W-:-:S05]  /*b6f0*/  IADD3 R2, P1, R2, R0, RZ ;  /* 0x0000000002027210 */ /* 0x001fca0007f3e0ff */
[----:B-1----:R-:W-:Y:S01]  /*b700*/  IMAD.X R3, RZ, RZ, R3, P1 ;  /* 0x000000ffff037224 */ /* 0x002fe200008e0603 */
[----:B------:R-:W-:-:S04]  /*b710*/  LOP3.LUT P1, RZ, R29, 0x1, RZ, 0xc0, !PT ;  /* 0x000000011dff7812 */ /* 0x000fc8000782c0ff */
[----:B------:R-:W-:-:S13]  /*b720*/  ISETP.LT.OR P2, PT, R6, 0x1, !P1 ;  /* 0x000000010600780c */ /* 0x000fda0004f41670 */
[----:B------:R-:W-:Y:S01]  /*b730*/  @!PT LDS RZ, [RZ] ;  /* 0x00000000fffff984 */ /* 0x000fe20000000800 */
[----:B------:R-:W-:Y:S01]  /*b740*/  LDGSTS.E.BYPASS.LTC128B.128 [R5+0x400], desc[UR56][R2.64], !P2 ;  /* 0x0040000002057fae */ /* 0x000fe2000d101d78 */
[----:B------:R-:W-:-:S13]  /*b750*/  ISETP.LT.OR P2, PT, R6, 0x1, !P0 ;  /* 0x000000010600780c */ /* 0x000fda0004741670 */
[----:B------:R0:W-:Y:S04]  /*b760*/  LDGSTS.E.BYPASS.LTC128B.128 [R5+0x3400], desc[UR56][R2.64+0x80], !P2 ;  /* 0x0340008002057fae */ /* 0x0001e8000d101d78 */
[----:B0-----:R-:W0:Y:S04]  /*b770*/  SHFL.IDX PT, R2, R23, 0x1, 0x181f ;  /* 0x00381f0017027f89 */ /* 0x001e2800000e0000 */
[----:B------:R-:W1:Y:S01]  /*b780*/  SHFL.IDX PT, R3, R24, 0x1, 0x181f ;  /* 0x00381f0018037f89 */ /* 0x000e6200000e0000 */
[----:B0-----:R-:W-:-:S04]  /*b790*/  IADD3 R2, P2, R2, R0, RZ ;  /* 0x0000000002027210 */ /* 0x001fc80007f5e0ff */
[----:B-1----:R-:W-:Y:S02]  /*b7a0*/  IADD3.X R3, RZ, R3, RZ, P2, !PT ;  /* 0x00000003ff037210 */ /* 0x002fe400017fe4ff */
[----:B------:R-:W-:-:S13]  /*b7b0*/  ISETP.LT.OR P2, PT, R6, 0x11, !P1 ;  /* 0x000000110600780c */ /* 0x000fda0004f41670 */
[----:B------:R-:W-:Y:S01]  /*b7c0*/  LDGSTS.E.BYPASS.LTC128B.128 [R5+0xc00], desc[UR56][R2.64], !P2 ;  /* 0x00c0000002057fae */ /* 0x000fe2000d101d78 */
[----:B------:R-:W-:-:S13]  /*b7d0*/  ISETP.LT.OR P2, PT, R6, 0x11, !P0 ;  /* 0x000000110600780c */ /* 0x000fda0004741670 */
[----:B------:R0:W-:Y:S04]  /*b7e0*/  LDGSTS.E.BYPASS.LTC128B.128 [R5+0x3c00], desc[UR56][R2.64+0x80], !P2 ;  /* 0x03c0008002057fae */ /* 0x0001e8000d101d78 */
[----:B0-----:R-:W0:Y:S04]  /*b7f0*/  SHFL.IDX PT, R2, R23, 0x2, 0x181f ;  /* 0x00581f0017027f89 */ /* 0x001e2800000e0000 */
[----:B------:R-:W1:Y:S01]  /*b800*/  SHFL.IDX PT, R3, R24, 0x2, 0x181f ;  /* 0x00581f0018037f89 */ /* 0x000e6200000e0000 */
[----:B0-----:R-:W-:-:S05]  /*b810*/  IADD3 R2, P2, R2, R0, RZ ;  /* 0x0000000002027210 */ /* 0x001fca0007f5e0ff */
[----:B-1----:R-:W-:Y:S01]  /*b820*/  IMAD.X R3, RZ, RZ, R3, P2 ;  /* 0x000000ffff037224 */ /* 0x002fe200010e0603 */
        /* <DEDUP_REMOVED lines=13> */
[----:B------:R-:W1:Y:S04]  /*b900*/  SHFL.IDX PT, R3, R24, 0x4, 0x181f ;  /* 0x00981f0018037f89 */ /* 0x000e6800000e0000 */
[----:B------:R-:W2:Y:S01]  /*b910*/  SHFL.IDX PT, R24, R24, 0x5, 0x181f ;  /* 0x00b81f0018187f89 */ /* 0x000ea200000e0000 */
[----:B0-----:R-:W-:-:S05]  /*b920*/  IADD3 R2, P2, R2, R0, RZ ;  /* 0x0000000002027210 */ /* 0x001fca0007f5e0ff */
[----:B-1----:R-:W-:Y:S01]  /*b930*/  IMAD.X R3, RZ, RZ, R3, P2 ;  /* 0x000000ffff037224 */ /* 0x002fe200010e0603 */
[----:B------:R-:W-:-:S13]  /*b940*/  ISETP.LT.OR P2, PT, R6, 0x41, !P1 ;  /* 0x000000410600780c */ /* 0x000fda0004f41670 */
[----:B------:R-:W-:Y:S01]  /*b950*/  LDGSTS.E.BYPASS.LTC128B.128 [R5+0x2400], desc[UR56][R2.64], !P2 ;  /* 0x0240000002057fae */ /* 0x000fe2000d101d78 */
[----:B------:R-:W-:-:S13]  /*b960*/  ISETP.LT.OR P2, PT, R6, 0x41, !P0 ;  /* 0x000000410600780c */ /* 0x000fda0004741670 */
[----:B------:R0:W-:Y:S04]  /*b970*/  LDGSTS.E.BYPASS.LTC128B.128 [R5+0x5400], desc[UR56][R2.64+0x80], !P2 ;  /* 0x0540008002057fae */ /* 0x0001e8000d101d78 */
[----:B0-2---:R0:W1:Y:S02]  /*b980*/  SHFL.IDX PT, R2, R23, 0x5, 0x181f ;  /* 0x00b81f0017027f89 */ /* 0x00506400000e0000 */
.L_x_387:
[C---:B------:R-:W-:Y:S01]  /*b990*/  ISETP.LT.OR P1, PT, R6.reuse, 0x51, !P1 ;  /* 0x000000510600780c */ /* 0x040fe20004f21670 */
[----:B------:R-:W-:Y:S01]  /*b9a0*/  ULDC.64 UR4, c[0x0][0x328] ;  /* 0x0000ca0000047ab9 */ /* 0x000fe20000000a00 */
[----:B------:R-:W-:Y:S01]  /*b9b0*/  ISETP.LT.OR P0, PT, R6, 0x51, !P0 ;  /* 0x000000510600780c */ /* 0x000fe20004701670 */
[----:B------:R-:W-:Y:S01]  /*b9c0*/  IMAD R9, R20, UR4, RZ ;  /* 0x0000000414097c24 */ /* 0x000fe2000f8e02ff */
[----:B-1----:R-:W-:-:S03]  /*b9d0*/  IADD3 R2, P2, R2, R0, RZ ;  /* 0x0000000002027210 */ /* 0x002fc60007f5e0ff */
[----:B------:R-:W-:Y:S02]  /*b9e0*/  IMAD R9, R8, UR5, R9 ;  /* 0x0000000508097c24 */ /* 0x000fe4000f8e0209 */
[----:B------:R-:W-:-:S05]  /*b9f0*/  IMAD.X R3, RZ, RZ, R24, P2 ;  /* 0x000000ffff037224 */ /* 0x000fca00010e0618 */
[----:B------:R-:W-:Y:S01]  /*ba00*/  @!PT LDS RZ, [RZ] ;  /* 0x00000000fffff984 */ /* 0x000fe20000000800 */
[----:B------:R-:W-:Y:S01]  /*ba10*/  @!PT LDS RZ, [RZ] ;  /* 0x00000000fffff984 */ /* 0x000fe20000000800 */
[----:B------:R-:W-:Y:S01]  /*ba20*/  @!PT LDS RZ, [RZ] ;  /* 0x00000000fffff984 */ /* 0x000fe20000000800 */
[----:B------:R-:W-:Y:S04]  /*ba30*/  LDGSTS.E.BYPASS.LTC128B.128 [R5+0x2c00], desc[UR56][R2.64], !P1 ;  /* 0x02c0000002057fae */ /* 0x000fe8000c901d78 */
[----:B------:R1:W-:Y:S01]  /*ba40*/  LDGSTS.E.BYPASS.LTC128B.128 [R5+0x5c00], desc[UR56][R2.64+0x80], !P0 ;  /* 0x05c0008002057fae */ /* 0x0003e2000c101d78 */
[----:B------:R-:W-:Y:S01]  /*ba50*/  PLOP3.LUT P0, PT, PT, PT, PT, 0x80, 0x0 ;  /* 0x000000000000781c */ /* 0x000fe20003f0f070 */
[----:B------:R-:W-:Y:S01]  /*ba60*/  NOP ;  /* 0x0000000000007918 */ /* 0x000fe20000000000 */
[----:B-1----:R-:W-:Y:S01]  /*ba70*/  IMAD.WIDE.U32 R2, R8, UR4, RZ ;  /* 0x0000000408027c25 */ /* 0x002fe2000f8e00ff */
[----:B------:R-:W-:-:S03]  /*ba80*/  ULDC.64 UR4, c[0x0][0x338] ;  /* 0x0000ce0000047ab9 */ /* 0x000fc60000000a00 */
[----:B------:R-:W-:Y:S02]  /*ba90*/  IMAD.IADD R3, R3, 0x1, R9 ;  /* 0x0000000103037824 */ /* 0x000fe400078e0209 */
[----:B------:R-:W-:Y:S02]  /*baa0*/  IMAD R0, R21, UR4, RZ ;  /* 0x0000000415007c24 */ /* 0x000fe4000f8e02ff */
[----:B------:R-:W-:-:S04]  /*bab0*/  IMAD.WIDE.U32 R2, R7, UR4, R2 ;  /* 0x0000000407027c25 */ /* 0x000fc8000f8e0002 */
[----:B------:R-:W-:-:S05]  /*bac0*/  IMAD R9, R7, UR5, R0 ;  /* 0x0000000507097c24 */ /* 0x000fca000f8e0200 */
[----:B------:R-:W-:-:S07]  /*bad0*/  IADD3 R9, R3, R9, RZ ;  /* 0x0000000903097210 */ /* 0x000fce0007ffe0ff */
.L_x_283:
        /* <DEDUP_REMOVED lines=11> */
.L_x_284:
        /* <DEDUP_REMOVED lines=8> */
[----:B------:R-:W-:Y:S01]  /*bc10*/  VIADD R0, R26, 0xffffffff ;  /* 0xffffffff1a007836 */ /* 0x000fe20000000000 */
[C---:B0-----:R-:W-:Y:S01]  /*bc20*/  LEA R23, P0, R2.reuse, UR4, 0x1 ;  /* 0x0000000402177c11 */ /* 0x041fe2000f8008ff */
[----:B------:R-:W-:Y:S02]  /*bc30*/  IMAD.IADD R3, R5, 0x1, R3 ;  /* 0x0000000105037824 */ /* 0x000fe400078e0203 */
[----:B------:R-:W-:Y:S02]  /*bc40*/  IMAD.MOV.U32 R17, RZ, RZ, R28 ;  /* 0x000000ffff117224 */ /* 0x000fe400078e001c */
[----:B------:R-:W-:Y:S01]  /*bc50*/  IMAD.MOV.U32 R10, RZ, RZ, R27 ;  /* 0x000000ffff0a7224 */ /* 0x000fe200078e001b */
[----:B------:R-:W-:Y:S02]  /*bc60*/  LEA.HI.X R24, R2, UR5, R3, 0x1, P0 ;  /* 0x0000000502187c11 */ /* 0x000fe400080f0c03 */
[----:B------:R-:W-:-:S13]  /*bc70*/  ISETP.GT.AND P0, PT, R26, RZ, PT ;  /* 0x000000ff1a00720c */ /* 0x000fda0003f04270 */
[----:B-1----:R-:W-:Y:S05]  /*bc80*/  @P0 BRA `(.L_x_285) ;  /* 0xfffffff000200947 */ /* 0x002fea000383ffff */
.L_x_272:
[----:B------:R-:W-:Y:S05]  /*bc90*/  BSYNC B0 ;  /* 0x0000000000007941 */ /* 0x000fea0003800000 */
.L_x_271:
[----:B------:R-:W1:Y:S01]  /*bca0*/  S2R R2, SR_TID.X ;  /* 0x0000000000027919 */ /* 0x000e620000002100 */
[----:B------:R-:W-:Y:S01]  /*bcb0*/  BSSY B0, `(.L_x_286) ;  /* 0x0000010000007945 */ /* 0x000fe20003800000 */
[----:B-1----:R-:W-:-:S04]  /*bcc0*/  LOP3.LUT R2, R2, 0x7f, RZ, 0xc0, !PT ;  /* 0x0000007f02027812 */ /* 0x002fc800078ec0ff */
[----:B------:R-:W-:-:S13]  /*bcd0*/  ISETP.NE.AND P0, PT, R2, RZ, PT ;  /* 0x000000ff0200720c */ /* 0x000fda0003f05270 */
[----:B------:R-:W-:Y:S05]  /*bce0*/  @P0 BRA `(.L_x_287) ;  /* 0x0000000000300947 */ /* 0x000fea0003800000 */
[----:B------:R-:W1:Y:S01]  /*bcf0*/  S2R R5, SR_LANEID ;  /* 0x0000000000057919 */ /* 0x000e620000000000 */
[----:B------:R-:W-:Y:S01]  /*bd00*/  VOTEU.ANY UR4, UPT, PT ;  /* 0x0000000000047886 */ /* 0x000fe200038e0100 */
[----:B0-----:R-:W0:Y:S01]  /*bd10*/  LDC.64 R2, c[0x0][0xc60] ;  /* 0x00031800ff027b82 */ /* 0x001e220000000a00 */
[----:B------:R-:W1:Y:S02]  /*bd20*/  FLO.U32 R0, UR4 ;  /* 0x0000000400007d00 */ /* 0x000e6400080e0000 */
[----:B-1----:R-:W-:-:S06]  /*bd30*/  ISETP.EQ.U32.AND P0, PT, R0, R5, PT ;  /* 0x000000050000720c */ /* 0x002fcc0003f02070 */
[----:B------:R-:W0:Y:S07]  /*bd40*/  POPC R5, UR4 ;  /* 0x0000000400057d09 */ /* 0x000e2e0008000000 */
[----:B0-----:R-:W2:Y:S01]  /*bd50*/  @P0 ATOMG.E.ADD.STRONG.GPU PT, R3, desc[UR56][R2.64], R5 ;  /* 0x00000005020309a8 */ /* 0x001ea200081ee1f8 */
[----:B------:R-:W0:Y:S02]  /*bd60*/  S2R R4, SR_LTMASK ;  /* 0x0000000000047919 */ /* 0x000e240000003900 */
[----:B0-----:R-:W-:-:S04]  /*bd70*/  LOP3.LUT R4, R4, UR4, RZ, 0xc0, !PT ;  /* 0x0000000404047c12 */ /* 0x001fc8000f8ec0ff */
[----:B------:R-:W0:Y:S01]  /*bd80*/  POPC R7, R4 ;  /* 0x0000000400077309 */ /* 0x000e220000000000 */
[----:B--2---:R-:W0:Y:S02]  /*bd90*/  SHFL.IDX PT, R0, R3, R0, 0x1f ;  /* 0x00001f0003007589 */ /* 0x004e2400000e0000 */
[----:B0-----:R-:W-:-:S07]  /*bda0*/  IADD3 R16, R0, UR36, R7 ;  /* 0x0000002400107c10 */ /* 0x001fce000fffe007 */
.L_x_287:
[----:B------:R-:W-:Y:S05]  /*bdb0*/  BSYNC B0 ;  /* 0x0000000000007941 */ /* 0x000fea0003800000 */
.L_x_286:
[----:B------:R-:W2:Y:S02]  /*bdc0*/  LDL R0, [R1+0x20] ;  /* 0x0000200001007983 */ /* 0x000ea40000100800 */
[----:B--2---:R-:W-:-:S13]  /*bdd0*/  ISETP.NE.AND P0, PT, R0, 0x3, PT ;  /* 0x000000030000780c */ /* 0x004fda0003f05270 */
[----:B------:R-:W-:Y:S05]  /*bde0*/  @!P0 BRA `(.L_x_288) ;  /* 0x0000000000048947 */ /* 0x000fea0003800000 */
[----:B------:R-:W-:Y:S01]  /*bdf0*/  BPT.TRAP 0x1 ;  /* 0x000000040000795c */ /* 0x000fe20000300000 */
.L_x_288:
[----:B------:R-:W-:Y:S01]  /*be00*/  IMAD R0, R27, 0x8, R22 ;  /* 0x000000081b007824 */ /* 0x000fe200078e0216 */
[----:B0-----:R-:W-:Y:S01]  /*be10*/  SHF.L.U32 R3, R28, 0x1f, RZ ;  /* 0x0000001f1c037819 */ /* 0x001fe200000006ff */
[----:B------:R-:W-:Y:S01]  /*be20*/  BSSY B0, `(.L_x_289) ;  /* 0x0000004000007945 */ /* 0x000fe20003800000 */
[----:B------:R-:W-:Y:S02]  /*be30*/  IMAD R5, R26, -0x60, R36 ;  /* 0xffffffa01a057824 */ /* 0x000fe400078e0224 */
[----:B------:R-:W0:Y:S02]  /*be40*/  SYNCS.PHASECHK.TRANS64.TRYWAIT P0, [R0+URZ+0x2a860], R3 ;  /* 0x02a86003000075a7 */ /* 0x000e24000800017f */
[----:B0-----:R-:W-:Y:S05]  /*be50*/  @!P0 BRA `(.L_x_290) ;  /* 0x0000003800648947 */ /* 0x001fea0003800000 */
.L_x_388:
[----:B------:R-:W-:Y:S05]  /*be60*/  BSYNC B0 ;  /* 0x0000000000007941 */ /* 0x000fea0003800000 */
.L_x_289:
[----:B------:R-:W1:Y:S01]  /*be70*/  S2R R2, SR_TID.X ;  /* 0x0000000000027919 */ /* 0x000e620000002100 */
[----:B------:R-:W-:Y:S01]  /*be80*/  UMOV UR4, 0xffffffff ;  /* 0xffffffff00047882 */ /* 0x000fe20000000000 */
[----:B------:R-:W-:Y:S01]  /*be90*/  IMAD R7, R27, 0x3000, R33 ;  /* 0x000030001b077824 */ /* 0x000fe200078e0221 */
[----:B-1----:R-:W-:-:S04]  /*bea0*/  LOP3.LUT R2, R2, 0x7f, RZ, 0xc0, !PT ;  /* 0x0000007f02027812 */ /* 0x002fc800078ec0ff */
[----:B------:R-:W-:-:S05]  /*beb0*/  SHF.R.U32.HI R2, RZ, 0x3, R2 ;  /* 0x00000003ff027819 */ /* 0x000fca0000011602 */
[----:B------:R-:W-:Y:S01]  /*bec0*/  IMAD.IADD R5, R5, 0x1, -R2 ;  /* 0x0000000105057824 */ /* 0x000fe200078e0a02 */
[----:B------:R-:W-:Y:S06]  /*bed0*/  BRA.DIV UR4, `(.L_x_291) ;  /* 0x0000003a04587947 */ /* 0x000fec000b800000 */
[----:B------:R-:W1:Y:S01]  /*bee0*/  S2R R2, SR_TID.X ;  /* 0x0000000000027919 */ /* 0x000e620000002100 */
[----:B------:R-:W-:Y:S02]  /*bef0*/  LOP3.LUT P0, RZ, R29, 0x2, RZ, 0xc0, !PT ;  /* 0x000000021dff7812 */ /* 0x000fe4000780c0ff */
[----:B------:R-:W-:Y:S01]  /*bf00*/  LEA R4, R7, R22, 0x1 ;  /* 0x0000001607047211 */ /* 0x000fe200078e08ff */
[----:B------:R-:W2:Y:S01]  /*bf10*/  SHFL.IDX PT, R14, R23, RZ, 0x181f ;  /* 0x00181fff170e7589 */ /* 0x000ea200000e0000 */
[----:B------:R-:W-:-:S03]  /*bf20*/  ISETP.LT.OR P3, PT, R5, 0x1, !P0 ;  /* 0x000000010500780c */ /* 0x000fc60004761670 */
[----:B0-----:R-:W0:Y:S04]  /*bf30*/  SHFL.IDX PT, R3, R24, RZ, 0x181f ;  /* 0x00181fff18037589 */ /* 0x001e2800000e0000 */
[----:B------:R-:W-:Y:S04]  /*bf40*/  SHFL.IDX PT, R9, R23, 0x2, 0x181f ;  /* 0x00581f0017097f89 */ /* 0x000fe800000e0000 */
[----:B------:R-:W-:Y:S01]  /*bf50*/  SHFL.IDX PT, R7, R24, 0x2, 0x181f ;  /* 0x00581f0018077f89 */ /* 0x000fe200000e0000 */
[----:B-1----:R-:W-:Y:S01]  /*bf60*/  IMAD.SHL.U32 R8, R2, 0x8, RZ ;  /* 0x0000000802087824 */ /* 0x002fe200078e00ff */
[----:B------:R-:W-:-:S04]  /*bf70*/  LOP3.LUT R2, R29, 0x1, RZ, 0xc0, !PT ;  /* 0x000000011d027812 */ /* 0x000fc800078ec0ff */
[----:B------:R-:W-:Y:S02]  /*bf80*/  LOP3.LUT R8, R8, 0x38, RZ, 0xc0, !PT ;  /* 0x0000003808087812 */ /* 0x000fe400078ec0ff */
[----:B------:R-:W-:-:S03]  /*bf90*/  ISETP.NE.U32.AND P1, PT, R2, 0x1, PT ;  /* 0x000000010200780c */ /* 0x000fc60003f25070 */
[----:B------:R-:W-:Y:S01]  /*bfa0*/  IMAD.SHL.U32 R6, R8, 0x2, RZ ;  /* 0x0000000208067824 */ /* 0x000fe200078e00ff */
[----:B------:R-:W-:Y:S01]  /*bfb0*/  ISETP.LT.OR P2, PT, R5, 0x1, P1 ;  /* 0x000000010500780c */ /* 0x000fe20000f41670 */
[----:B------:R-:W-:Y:S03]  /*bfc0*/  SHFL.IDX PT, R8, R24, 0x1, 0x181f ;  /* 0x00381f0018087f89 */ /* 0x000fe600000e0000 */
[----:B--2---:R-:W-:Y:S02]  /*bfd0*/  IADD3 R2, P4, R14, R6, RZ ;  /* 0x000000060e027210 */ /* 0x004fe40007f9e0ff */
[----:B------:R-:W1:Y:S03]  /*bfe0*/  SHFL.IDX PT, R14, R23, 0x1, 0x181f ;  /* 0x00381f00170e7f89 */ /* 0x000e6600000e0000 */
[----:B0-----:R-:W-:-:S05]  /*bff0*/  IMAD.X R3, RZ, RZ, R3, P4 ;  /* 0x000000ffff037224 */ /* 0x001fca00020e0603 */
[----:B------:R-:W-:Y:S01]  /*c000*/  LDGSTS.E.BYPASS.LTC128B.128 [R4+0x400], desc[UR56][R2.64], !P2 ;  /* 0x0040000002047fae */ /* 0x000fe2000d101d78 */
[----:B------:R-:W-:-:S03]  /*c010*/  ISETP.LT.OR P2, PT, R5, 0x11, P1 ;  /* 0x000000110500780c */ /* 0x000fc60000f41670 */
[----:B------:R1:W-:Y:S01]  /*c020*/  LDGSTS.E.BYPASS.LTC128B.128 [R4+0x3400], desc[UR56][R2.64+0x80], !P3 ;  /* 0x0340008002047fae */ /* 0x0003e2000d901d78 */
[C---:B------:R-:W-:Y:S02]  /*c030*/  ISETP.LT.OR P3, PT, R5.reuse, 0x11, !P0 ;  /* 0x000000110500780c */ /* 0x040fe40004761670 */
[----:B-1----:R-:W-:Y:S02]  /*c040*/  IADD3 R2, P4, R14, R6, RZ ;  /* 0x000000060e027210 */ /* 0x002fe40007f9e0ff */
[----:B------:R-:W0:Y:S03]  /*c050*/  SHFL.IDX PT, R14, R23, 0x3, 0x181f ;  /* 0x00781f00170e7f89 */ /* 0x000e2600000e0000 */
[----:B------:R-:W-:Y:S02]  /*c060*/  IMAD.X R3, RZ, RZ, R8, P4 ;  /* 0x000000ffff037224 */ /* 0x000fe400020e0608 */
[----:B------:R-:W1:Y:S04]  /*c070*/  SHFL.IDX PT, R8, R24, 0x3, 0x181f ;  /* 0x00781f0018087f89 */ /* 0x000e6800000e0000 */
[----:B------:R-:W-:Y:S01]  /*c080*/  LDGSTS.E.BYPASS.LTC128B.128 [R4+0xc00], desc[UR56][R2.64], !P2 ;  /* 0x00c0000002047fae */ /* 0x000fe2000d101d78 */
[----:B------:R-:W-:-:S03]  /*c090*/  ISETP.LT.OR P2, PT, R5, 0x21, P1 ;  /* 0x000000210500780c */ /* 0x000fc60000f41670 */
[----:B------:R2:W-:Y:S01]  /*c0a0*/  LDGSTS.E.BYPASS.LTC128B.128 [R4+0x3c00], desc[UR56][R2.64+0x80], !P3 ;  /* 0x03c0008002047fae */ /* 0x0005e2000d901d78 */
[----:B------:R-:W-:Y:S02]  /*c0b0*/  ISETP.LT.OR P3, PT, R5, 0x21, !P0 ;  /* 0x000000210500780c */ /* 0x000fe40004761670 */
[----:B--2---:R-:W-:Y:S02]  /*c0c0*/  IADD3 R2, P4, R9, R6, RZ ;  /* 0x0000000609027210 */ /* 0x004fe40007f9e0ff */
[----:B------:R-:W2:Y:S03]  /*c0d0*/  SHFL.IDX PT, R9, R23, 0x4, 0x181f ;  /* 0x00981f0017097f89 */ /* 0x000ea600000e0000 */
[----:B------:R-:W-:Y:S02]  /*c0e0*/  IMAD.X R3, RZ, RZ, R7, P4 ;  /* 0x000000ffff037224 */ /* 0x000fe400020e0607 */
[----:B------:R-:W3:Y:S04]  /*c0f0*/  SHFL.IDX PT, R7, R24, 0x4, 0x181f ;  /* 0x00981f0018077f89 */ /* 0x000ee800000e0000 */
[----:B------:R-:W-:Y:S01]  /*c100*/  LDGSTS.E.BYPASS.LTC128B.128 [R4+0x1400], desc[UR56][R2.64], !P2 ;  /* 0x0140000002047fae */ /* 0x000fe2000d101d78 */
[----:B------:R-:W-:-:S03]  /*c110*/  ISETP.LT.OR P2, PT, R5, 0x31, P1 ;  /* 0x000000310500780c */ /* 0x000fc60000f41670 */
[----:B------:R0:W-:Y:S01]  /*c120*/  LDGSTS.E.BYPASS.LTC128B.128 [R4+0x4400], desc[UR56][R2.64+0x80], !P3 ;  /* 0x0440008002047fae */ /* 0x0001e2000d901d78 */
[----:B------:R-:W-:-:S03]  /*c130*/  ISETP.LT.OR P3, PT, R5, 0x31, !P0 ;  /* 0x000000310500780c */ /* 0x000fc60004761670 */
[----:B------:R-:W4:Y:S01]  /*c140*/  SHFL.IDX PT, R24, R24, 0x5, 0x181f ;  /* 0x00b81f0018187f89 */ /* 0x000f2200000e0000 */
[----:B0-----:R-:W-:-:S03]  /*c150*/  IADD3 R2, P4, R14, R6, RZ ;  /* 0x000000060e027210 */ /* 0x001fc60007f9e0ff */
[----:B------:R0:W0:Y:S02]  /*c160*/  SHFL.IDX PT, R14, R23, 0x5, 0x181f ;  /* 0x00b81f00170e7f89 */ /* 0x00002400000e0000 */
[----:B-1----:R-:W-:-:S05]  /*c170*/  IMAD.X R3, RZ, RZ, R8, P4 ;  /* 0x000000ffff037224 */ /* 0x002fca00020e0608 */
[----:B------:R-:W-:Y:S01]  /*c180*/  LDGSTS.E.BYPASS.LTC128B.128 [R4+0x1c00], desc[UR56][R2.64], !P2 ;  /* 0x01c0000002047fae */ /* 0x000fe2000d101d78 */
[----:B------:R-:W-:-:S03]  /*c190*/  ISETP.LT.OR P2, PT, R5, 0x41, P1 ;  /* 0x000000410500780c */ /* 0x000fc60000f41670 */
[----:B------:R2:W-:Y:S01]  /*c1a0*/  LDGSTS.E.BYPASS.LTC128B.128 [R4+0x4c00], desc[UR56][R2.64+0x80], !P3 ;  /* 0x04c0008002047fae */ /* 0x0005e2000d901d78 */
[----:B------:R-:W-:Y:S02]  /*c1b0*/  ISETP.LT.OR P3, PT, R5, 0x41, !P0 ;  /* 0x000000410500780c */ /* 0x000fe40004761670 */
[----:B--2---:R-:W-:-:S05]  /*c1c0*/  IADD3 R2, P4, R9, R6, RZ ;  /* 0x0000000609027210 */ /* 0x004fca0007f9e0ff */
[----:B---3--:R-:W-:-:S05]  /*c1d0*/  IMAD.X R3, RZ, RZ, R7, P4 ;  /* 0x000000ffff037224 */ /* 0x008fca00020e0607 */
[----:B------:R1:W-:Y:S04]  /*c1e0*/  LDGSTS.E.BYPASS.LTC128B.128 [R4+0x2400], desc[UR56][R2.64], !P2 ;  /* 0x0240000002047fae */ /* 0x0003e8000d101d78 */
[----:B0---4-:R1:W-:Y:S02]  /*c1f0*/  LDGSTS.E.BYPASS.LTC128B.128 [R4+0x5400], desc[UR56][R2.64+0x80], !P3 ;  /* 0x0540008002047fae */ /* 0x0113e4000d901d78 */
.L_x_402:
[C---:B------:R-:W-:Y:S02]  /*c200*/  ISETP.LT.OR P1, PT, R5.reuse, 0x51, P1 ;  /* 0x000000510500780c */ /* 0x040fe40000f21670 */
[----:B------:R-:W-:Y:S02]  /*c210*/  ISETP.LT.OR P0, PT, R5, 0x51, !P0 ;  /* 0x000000510500780c */ /* 0x000fe40004701670 */
[----:B-1----:R-:W-:-:S05]  /*c220*/  IADD3 R2, P2, R14, R6, RZ ;  /* 0x000000060e027210 */ /* 0x002fca0007f5e0ff */
[----:B------:R-:W-:-:S05]  /*c230*/  IMAD.X R3, RZ, RZ, R24, P2 ;  /* 0x000000ffff037224 */ /* 0x000fca00010e0618 */
[----:B------:R-:W-:Y:S01]  /*c240*/  @!PT LDS RZ, [RZ] ;  /* 0x00000000fffff984 */ /* 0x000fe20000000800 */
[----:B------:R-:W-:Y:S01]  /*c250*/  @!PT LDS RZ, [RZ] ;  /* 0x00000000fffff984 */ /* 0x000fe20000000800 */
[----:B------:R-:W-:Y:S01]  /*c260*/  @!PT LDS RZ, [RZ] ;  /* 0x00000000fffff984 */ /* 0x000fe20000000800 */
[----:B------:R0:W-:Y:S04]  /*c270*/  LDGSTS.E.BYPASS.LTC128B.128 [R4+0x2c00], desc[UR56][R2.64], !P1 ;  /* 0x02c0000002047fae */ /* 0x0001e8000c901d78 */
[----:B------:R0:W-:Y:S01]  /*c280*/  LDGSTS.E.BYPASS.LTC128B.128 [R4+0x5c00], desc[UR56][R2.64+0x80], !P0 ;  /* 0x05c0008002047fae */ /* 0x0001e2000c101d78 */
[----:B------:R-:W-:Y:S01]  /*c290*/  PLOP3.LUT P0, PT, PT, PT, PT, 0x80, 0x0 ;  /* 0x000000000000781c */ /* 0x000fe20003f0f070 */
[----:B------:R-:W-:-:S12]  /*c2a0*/  NOP ;  /* 0x0000000000007918 */ /* 0x000fd80000000000 */
.L_x_292:
[----:B------:R-:W-:Y:S02]  /*c2b0*/  PLOP3.LUT P1, PT, P1, P0, PT, 0xa2, 0x0 ;  /* 0x000000000000781c */ /* 0x000fe40000f21472 */
[----:B------:R-:W-:-:S08]  /*c2c0*/  @P0 R2UR P1, UR4, R0 ;  /* 0x00000000000402ca */ /* 0x000fd00000020000 */
[----:B------:R-:W-:-:S05]  /*c2d0*/  @P0 PLOP3.LUT P0, PT, P1, PT, PT, 0x80, 0x0 ;  /* 0x000000000000081c */ /* 0x000fca0000f0f070 */
[----:B------:R-:W-:Y:S01]  /*c2e0*/  @!P1 SYNCS.ARRIVE.TRANS64.RED.A0T1 RZ, [UR4+0x2a850], RZ ;  /* 0x02a850ffffff99a7 */ /* 0x000fe20008200404 */
[----:B------:R-:W-:Y:S07]  /*c2f0*/  @!P1 ARRIVES.LDGSTSBAR.64.TRANSCNT [UR4+0x2a850] ;  /* 0x02a85000ff0099b0 */ /* 0x000fee0008000a84 */
[----:B------:R-:W-:Y:S05]  /*c300*/  @P0 BRA.U.ANY `(.L_x_292) ;  /* 0xfffffffd00e80947 */ /* 0x000fea000393ffff */
[----:B------:R-:W-:Y:S01]  /*c310*/  NOP ;  /* 0x0000000000007918 */ /* 0x000fe20000000000 */
[----:B0-----:R-:W2:Y:S02]  /*c320*/  LDL R2, [R1+0x20] ;  /* 0x0000200001027983 */ /* 0x001ea40000100800 */
[----:B--2---:R-:W-:-:S13]  /*c330*/  ISETP.NE.AND P2, PT, R2, 0x3, PT ;  /* 0x000000030200780c */ /* 0x004fda0003f45270 */
[----:B------:R-:W-:Y:S05]  /*c340*/  @!P2 BRA `(.L_x_293) ;  /* 0x000000000004a947 */ /* 0x000fea0003800000 */
[----:B------:R-:W-:Y:S01]  /*c350*/  BPT.TRAP 0x1 ;  /* 0x000000040000795c */ /* 0x000fe20000300000 */
.L_x_293:
[----:B------:R0:W-:Y:S01]  /*c360*/  SYNCS.ARRIVE.TRANS64.A1T0 RZ, [R0+URZ+0x2a850], RZ ;  /* 0x02a850ff00ff79a7 */ /* 0x0001e2000810003f */
[----:B------:R-:W-:-:S04]  /*c370*/  IADD3 R27, R27, 0x1, RZ ;  /* 0x000000011b1b7810 */ /* 0x000fc80007ffe0ff */
[----:B------:R-:W-:-:S04]  /*c380*/  ISETP.NE.AND P0, PT, R27, 0x2, PT ;  /* 0x000000021b00780c */ /* 0x000fc80003f05270 */
[----:B------:R-:W-:Y:S02]  /*c390*/  SEL R3, RZ, 0x1, P0 ;  /* 0x00000001ff037807 */ /* 0x000fe40000000000 */
[----:B------:R-:W-:Y:S02]  /*c3a0*/  SEL R27, R27, RZ, P0 ;  /* 0x000000ff1b1b7207 */ /* 0x000fe40000000000 */
[----:B0-----:R-:W-:-:S07]  /*c3b0*/  LOP3.LUT R28, R28, R3, RZ, 0x3c, !PT ;  /* 0x000000031c1c7212 */ /* 0x001fce00078e3cff */
.L_x_250:
[----:B------:R-:W-:Y:S05]  /*c3c0*/  BSYNC B7 ;  /* 0x0000000000077941 */ /* 0x000fea0003800000 */
.L_x_248:
[----:B------:R-:W-:-:S13]  /*c3d0*/  LOP3.LUT P0, RZ, R25, 0x80, RZ, 0xc0, !PT ;  /* 0x0000008019ff7812 */ /* 0x000fda000780c0ff */
[----:B------:R-:W-:Y:S05]  /*c3e0*/  @!P0 BRA `(.L_x_294) ;  /* 0x0000000000248947 */ /* 0x000fea0003800000 */
[----:B------:R-:W-:Y:S05]  /*c3f0*/  WARPSYNC.ALL ;  /* 0x0000000000007948 */ /* 0x000fea0003800000 */
[----:B------:R-:W1:Y:S08]  /*c400*/  S2UR UR5, SR_CgaCtaId ;  /* 0x00000000000579c3 */ /* 0x000e700000008800 */
[----:B------:R-:W-:Y:S06]  /*c410*/  BAR.SYNC.DEFER_BLOCKING 0x5, 0x180 ;  /* 0x0146000000007b1d */ /* 0x000fec0000010000 */
[----:B------:R-:W-:-:S02]  /*c420*/  UMOV UR4, 0x400 ;  /* 0x0000040000047882 */ /* 0x000fc40000000000 */
[----:B-1----:R-:W-:-:S06]  /*c430*/  ULEA UR4, UR5, UR4, 0x18 ;  /* 0x0000000405047291 */ /* 0x002fcc000f8ec03f */
[----:B------:R-:W-:-:S05]  /*c440*/  IMAD.U32 R22, RZ, RZ, UR4 ;  /* 0x00000004ff167e24 */ /* 0x000fca000f8e00ff */
[----:B------:R1:W2:Y:S01]  /*c450*/  LDS.128 R16, [R22+0x2a8d0] ;  /* 0x02a8d00016107984 */ /* 0x0002a20000000c00 */
[----:B------:R-:W-:Y:S06]  /*c460*/  BAR.ARV 0x4, 0x180 ;  /* 0x0106000000007b1d */ /* 0x000fec0000002000 */
[----:B------:R-:W-:Y:S05]  /*c470*/  BRA `(.L_x_295) ;  /* 0x0000000800407947 */ /* 0x000fea0003800000 */
.L_x_294:
[----:B------:R-:W1:Y:S01]  /*c480*/  S2R R0, SR_TID.X ;  /* 0x0000000000007919 */ /* 0x000e620000002100 */
[----:B------:R-:W-:Y:S01]  /*c490*/  UMOV UR4, 0xffffffff ;  /* 0xffffffff00047882 */ /* 0x000fe20000000000 */
[----:B-1----:R-:W-:-:S04]  /*c4a0*/  LOP3.LUT R8, R0, 0x1f, RZ, 0xc0, !PT ;  /* 0x0000001f00087812 */ /* 0x002fc800078ec0ff */
[----:B------:R-:W-:Y:S01]  /*c4b0*/  ISETP.NE.AND P0, PT, R8, 0x1f, PT ;  /* 0x0000001f0800780c */ /* 0x000fe20003f05270 */
[----:B------:R-:W-:-:S12]  /*c4c0*/  BRA.DIV UR4, `(.L_x_296) ;  /* 0x0000003a04c87947 */ /* 0x000fd8000b800000 */
[----:B------:R-:W-:Y:S01]  /*c4d0*/  IMAD.IADD R5, R19, 0x1, R8 ;  /* 0x0000000113057824 */ /* 0x000fe200078e0208 */
[----:B------:R-:W-:-:S04]  /*c4e0*/  ULDC UR4, c[0x0][0xc3c] ;  /* 0x00030f0000047ab9 */ /* 0x000fc80000000800 */
[----:B------:R-:W-:-:S13]  /*c4f0*/  ISETP.GE.OR P1, PT, R5, UR4, !P0 ;  /* 0x0000000405007c0c */ /* 0x000fda000c726670 */
[----:B------:R-:W1:Y:S02]  /*c500*/  @!P1 LDC.64 R2, c[0x0][0xc80] ;  /* 0x00032000ff029b82 */ /* 0x000e640000000a00 */
[----:B-1----:R-:W-:-:S06]  /*c510*/  @!P1 IMAD.WIDE R2, R5, 0x4, R2 ;  /* 0x0000000405029825 */ /* 0x002fcc00078e0202 */
[----:B------:R-:W2:Y:S01]  /*c520*/  @!P1 LDG.E R2, desc[UR56][R2.64] ;  /* 0x0000003802029981 */ /* 0x000ea2000c1e1900 */
[----:B------:R-:W-:Y:S01]  /*c530*/  IMAD.MOV.U32 R4, RZ, RZ, RZ ;  /* 0x000000ffff047224 */ /* 0x000fe200078e00ff */
[C---:B------:R-:W-:Y:S02]  /*c540*/  ISETP.GE.U32.AND P2, PT, R8.reuse, 0x2, PT ;  /* 0x000000020800780c */ /* 0x040fe40003f46070 */
[C---:B------:R-:W-:Y:S01]  /*c550*/  ISETP.GE.U32.AND P3, PT, R8.reuse, 0x4, PT ;  /* 0x000000040800780c */ /* 0x040fe20003f66070 */
[----:B------:R-:W-:Y:S01]  /*c560*/  SHFL.IDX PT, R0, R16, 0x1, 0x1f ;  /* 0x00201f0010007f89 */ /* 0x000fe200000e0000 */
[C---:B------:R-:W-:Y:S02]  /*c570*/  ISETP.GE.U32.AND P4, PT, R8.reuse, 0x8, PT ;  /* 0x000000080800780c */ /* 0x040fe40003f86070 */
[C---:B------:R-:W-:Y:S01]  /*c580*/  ISETP.GE.U32.AND P5, PT, R8.reuse, 0x10, PT ;  /* 0x000000100800780c */ /* 0x040fe20003fa6070 */
[----:B--2---:R-:W-:Y:S01]  /*c590*/  @!P1 IMAD.MOV.U32 R4, RZ, RZ, R2 ;  /* 0x000000ffff049224 */ /* 0x004fe200078e0002 */
[----:B------:R-:W-:-:S04]  /*c5a0*/  ISETP.NE.AND P1, PT, R8, RZ, PT ;  /* 0x000000ff0800720c */ /* 0x000fc80003f25270 */
[----:B------:R-:W1:Y:S02]  /*c5b0*/  SHFL.UP PT, R14, R4, 0x1, RZ ;  /* 0x04200000040e7989 */ /* 0x000e6400000e00ff */
[----:B-1----:R-:W-:-:S05]  /*c5c0*/  SEL R5, R14, RZ, P1 ;  /* 0x000000ff0e057207 */ /* 0x002fca0000800000 */
[----:B------:R-:W-:Y:S02]  /*c5d0*/  IMAD.IADD R6, R4, 0x1, R5 ;  /* 0x0000000104067824 */ /* 0x000fe400078e0205 */
[----:B------:R-:W-:Y:S04]  /*c5e0*/  SHFL.IDX PT, R5, R16, RZ, 0x1f ;  /* 0x00001fff10057589 */ /* 0x000fe800000e0000 */
[----:B------:R-:W1:Y:S02]  /*c5f0*/  SHFL.UP PT, R14, R6, 0x2, RZ ;  /* 0x04400000060e7989 */ /* 0x000e6400000e00ff */
[----:B-1----:R-:W-:-:S04]  /*c600*/  SEL R7, R14, RZ, P2 ;  /* 0x000000ff0e077207 */ /* 0x002fc80001000000 */
[----:B------:R-:W-:-:S05]  /*c610*/  IADD3 R7, R6, R7, RZ ;  /* 0x0000000706077210 */ /* 0x000fca0007ffe0ff */
[----:B------:R-:W1:Y:S02]  /*c620*/  SHFL.UP PT, R14, R7, 0x4, RZ ;  /* 0x04800000070e7989 */ /* 0x000e6400000e00ff */
[----:B-1----:R-:W-:-:S05]  /*c630*/  SEL R2, R14, RZ, P3 ;  /* 0x000000ff0e027207 */ /* 0x002fca0001800000 */
[----:B------:R-:W-:-:S05]  /*c640*/  IMAD.IADD R2, R7, 0x1, R2 ;  /* 0x0000000107027824 */ /* 0x000fca00078e0202 */
[----:B------:R-:W1:Y:S02]  /*c650*/  SHFL.UP PT, R14, R2, 0x8, RZ ;  /* 0x05000000020e7989 */ /* 0x000e6400000e00ff */
[----:B-1----:R-:W-:-:S05]  /*c660*/  SEL R3, R14, RZ, P4 ;  /* 0x000000ff0e037207 */ /* 0x002fca0002000000 */
[----:B------:R-:W-:-:S05]  /*c670*/  IMAD.IADD R3, R2, 0x1, R3 ;  /* 0x0000000102037824 */ /* 0x000fca00078e0203 */
[----:B------:R-:W1:Y:S02]  /*c680*/  SHFL.UP PT, R14, R3, 0x10, RZ ;  /* 0x06000000030e7989 */ /* 0x000e6400000e00ff */
[----:B-1----:R-:W-:-:S05]  /*c690*/  SEL R6, R14, RZ, P5 ;  /* 0x000000ff0e067207 */ /* 0x002fca0002800000 */
[----:B------:R-:W-:-:S05]  /*c6a0*/  IMAD.IADD R6, R3, 0x1, R6 ;  /* 0x0000000103067824 */ /* 0x000fca00078e0206 */
[----:B------:R1:W2:Y:S02]  /*c6b0*/  SHFL.IDX PT, R14, R6, 0x1f, 0x1f ;  /* 0x03e01f00060e7f89 */ /* 0x0002a400000e0000 */
.L_x_412:
[----:B------:R-:W-:Y:S02]  /*c6c0*/  ULDC UR4, c[0x0][0xc38] ;  /* 0x00030e0000047ab9 */ /* 0x000fe40000000800 */
[----:B------:R-:W-:-:S04]  /*c6d0*/  IMAD.U32 R7, RZ, RZ, UR4 ;  /* 0x00000004ff077e24 */ /* 0x000fc8000f8e00ff */
[----:B--2---:R-:W-:-:S04]  /*c6e0*/  IMAD R3, R14, R7, RZ ;  /* 0x000000070e037224 */ /* 0x004fc800078e02ff */
[----:B------:R-:W-:-:S05]  /*c6f0*/  IMAD.IADD R8, R0, 0x1, R3 ;  /* 0x0000000100087824 */ /* 0x000fca00078e0203 */
[----:B------:R-:W-:-:S13]  /*c700*/  ISETP.GT.AND P6, PT, R8, R5, PT ;  /* 0x000000050800720c */ /* 0x000fda0003fc4270 */
[----:B------:R-:W-:Y:S05]  /*c710*/  @P6 BRA `(.L_x_297) ;  /* 0x00000000009c6947 */ /* 0x000fea0003800000 */
.L_x_302:
[----:B------:R-:W2:Y:S01]  /*c720*/  LDC R0, c[0x0][0xc3c] ;  /* 0x00030f00ff007b82 */ /* 0x000ea20000000800 */
[----:B------:R-:W-:-:S04]  /*c730*/  IADD3 R19, R19, 0x1f, RZ ;  /* 0x0000001f13137810 */ /* 0x000fc80007ffe0ff */
[----:B--2---:R-:W-:-:S13]  /*c740*/  ISETP.GE.AND P6, PT, R19, R0, PT ;  /* 0x000000001300720c */ /* 0x004fda0003fc6270 */
[----:B------:R-:W-:Y:S05]  /*c750*/  @P6 BRA `(.L_x_298) ;  /* 0x0000000400446947 */ /* 0x000fea0003800000 */
[----:B------:R-:W2:Y:S01]  /*c760*/  S2R R2, SR_TID.X ;  /* 0x0000000000027919 */ /* 0x000ea20000002100 */
[----:B------:R-:W-:Y:S01]  /*c770*/  BSSY B0, `(.L_x_299) ;  /* 0x0000009000007945 */ /* 0x000fe20003800000 */
[----:B------:R-:W-:Y:S01]  /*c780*/  IMAD.MOV.U32 R4, RZ, RZ, RZ ;  /* 0x000000ffff047224 */ /* 0x000fe200078e00ff */
[----:B--2---:R-:W-:-:S05]  /*c790*/  LOP3.LUT R2, R2, 0x1f, RZ, 0xc0, !PT ;  /* 0x0000001f02027812 */ /* 0x004fca00078ec0ff */
[----:B------:R-:W-:-:S05]  /*c7a0*/  IMAD.IADD R7, R19, 0x1, R2 ;  /* 0x0000000113077824 */ /* 0x000fca00078e0202 */
[----:B------:R-:W-:-:S13]  /*c7b0*/  ISETP.GE.OR P6, PT, R7, R0, !P0 ;  /* 0x000000000700720c */ /* 0x000fda00047c6670 */
[----:B------:R-:W-:Y:S05]  /*c7c0*/  @P6 BRA `(.L_x_300) ;  /* 0x00000000000c6947 */ /* 0x000fea0003800000 */
[----:B------:R-:W2:Y:S02]  /*c7d0*/  LDC.64 R2, c[0x0][0xc80] ;  /* 0x00032000ff027b82 */ /* 0x000ea40000000a00 */
[----:B--2---:R-:W-:-:S05]  /*c7e0*/  IMAD.WIDE R2, R7, 0x4, R2 ;  /* 0x0000000407027825 */ /* 0x004fca00078e0202 */
[----:B------:R2:W5:Y:S02]  /*c7f0*/  LDG.E R4, desc[UR56][R2.64] ;  /* 0x0000003802047981 */ /* 0x000564000c1e1900 */
.L_x_300:
[----:B------:R-:W-:Y:S05]  /*c800*/  BSYNC B0 ;  /* 0x0000000000007941 */ /* 0x000fea0003800000 */
.L_x_299:
[----:B------:R-:W-:-:S03]  /*c810*/  UMOV UR4, 0xffffffff ;  /* 0xffffffff00047882 */ /* 0x000fc60000000000 */
[----:B------:R-:W-:Y:S05]  /*c820*/  BRA.DIV UR4, `(.L_x_301) ;  /* 0x0000003e04147947 */ /* 0x000fea000b800000 */
[----:B-----5:R-:W3:Y:S02]  /*c830*/  SHFL.UP PT, R14, R4, 0x1, RZ ;  /* 0x04200000040e7989 */ /* 0x020ee400000e00ff */
[----:B---3--:R-:W-:-:S05]  /*c840*/  SEL R13, R14, RZ, P1 ;  /* 0x000000ff0e0d7207 */ /* 0x008fca0000800000 */
[----:B------:R-:W-:-:S05]  /*c850*/  IMAD.IADD R13, R4, 0x1, R13 ;  /* 0x00000001040d7824 */ /* 0x000fca00078e020d */
[----:B------:R-:W3:Y:S02]  /*c860*/  SHFL.UP PT, R14, R13, 0x2, RZ ;  /* 0x044000000d0e7989 */ /* 0x000ee400000e00ff */
[----:B---3--:R-:W-:-:S05]  /*c870*/  SEL R0, R14, RZ, P2 ;  /* 0x000000ff0e007207 */ /* 0x008fca0001000000 */
[----:B------:R-:W-:-:S05]  /*c880*/  IMAD.IADD R0, R13, 0x1, R0 ;  /* 0x000000010d007824 */ /* 0x000fca00078e0200 */
[----:B------:R-:W2:Y:S02]  /*c890*/  SHFL.UP PT, R14, R0, 0x4, RZ ;  /* 0x04800000000e7989 */ /* 0x000ea400000e00ff */
[----:B--2---:R-:W-:-:S05]  /*c8a0*/  SEL R3, R14, RZ, P3 ;  /* 0x000000ff0e037207 */ /* 0x004fca0001800000 */
[----:B------:R-:W-:-:S05]  /*c8b0*/  IMAD.IADD R2, R0, 0x1, R3 ;  /* 0x0000000100027824 */ /* 0x000fca00078e0203 */
[----:B------:R-:W2:Y:S02]  /*c8c0*/  SHFL.UP PT, R14, R2, 0x8, RZ ;  /* 0x05000000020e7989 */ /* 0x000ea400000e00ff */
[----:B--2---:R-:W-:-:S04]  /*c8d0*/  SEL R3, R14, RZ, P4 ;  /* 0x000000ff0e037207 */ /* 0x004fc80002000000 */
[----:B------:R-:W-:-:S05]  /*c8e0*/  IADD3 R3, R2, R3, RZ ;  /* 0x0000000302037210 */ /* 0x000fca0007ffe0ff */
[----:B------:R-:W1:Y:S02]  /*c8f0*/  SHFL.UP PT, R14, R3, 0x10, RZ ;  /* 0x06000000030e7989 */ /* 0x000e6400000e00ff */
[----:B-1----:R-:W-:-:S05]  /*c900*/  SEL R6, R14, RZ, P5 ;  /* 0x000000ff0e067207 */ /* 0x002fca0002800000 */
[----:B------:R-:W-:-:S05]  /*c910*/  IMAD.IADD R6, R3, 0x1, R6 ;  /* 0x0000000103067824 */ /* 0x000fca00078e0206 */
[----:B------:R1:W2:Y:S02]  /*c920*/  SHFL.IDX PT, R14, R6, 0x1f, 0x1f ;  /* 0x03e01f00060e7f89 */ /* 0x0002a400000e0000 */
.L_x_420:
[----:B------:R-:W-:Y:S02]  /*c930*/  ULDC UR4, c[0x0][0xc38] ;  /* 0x00030e0000047ab9 */ /* 0x000fe40000000800 */
[----:B------:R-:W-:-:S04]  /*c940*/  IMAD.U32 R7, RZ, RZ, UR4 ;  /* 0x00000004ff077e24 */ /* 0x000fc8000f8e00ff */
[----:B--2---:R-:W-:-:S04]  /*c950*/  IMAD R3, R14, R7, RZ ;  /* 0x000000070e037224 */ /* 0x004fc800078e02ff */
[----:B------:R-:W-:-:S05]  /*c960*/  IMAD.IADD R8, R3, 0x1, R8 ;  /* 0x0000000103087824 */ /* 0x000fca00078e0208 */
[----:B------:R-:W-:-:S13]  /*c970*/  ISETP.GT.AND P6, PT, R8, R5, PT ;  /* 0x000000050800720c */ /* 0x000fda0003fc4270 */
[----:B------:R-:W-:Y:S05]  /*c980*/  @!P6 BRA `(.L_x_302) ;  /* 0xfffffffc0064e947 */ /* 0x000fea000383ffff */
.L_x_297:
[----:B------:R-:W-:Y:S01]  /*c990*/  IMAD.IADD R8, R8, 0x1, -R3 ;  /* 0x0000000108087824 */ /* 0x000fe200078e0a03 */
[----:B------:R-:W-:-:S03]  /*c9a0*/  UMOV UR4, 0xffffffff ;  /* 0xffffffff00047882 */ /* 0x000fc60000000000 */
[----:B------:R-:W-:-:S05]  /*c9b0*/  IMAD R0, R6, R7, R8 ;  /* 0x0000000706007224 */ /* 0x000fca00078e0208 */
[----:B------:R-:W-:Y:S01]  /*c9c0*/  ISETP.GT.AND P6, PT, R0, R5, PT ;  /* 0x000000050000720c */ /* 0x000fe20003fc4270 */
[----:B------:R-:W-:-:S12]  /*c9d0*/  BRA.DIV UR4, `(.L_x_303) ;  /* 0x0000003e04647947 */ /* 0x000fd8000b800000 */
[----:B------:R-:W-:-:S04]  /*c9e0*/  VOTE.ANY R2, PT, !P6 ;  /* 0x0000000000027806 */ /* 0x000fc800070e0100 */
[----:B------:R-:W2:Y:S02]  /*c9f0*/  POPC R0, R2 ;  /* 0x0000000200007309 */ /* 0x000ea40000000000 */
[----:B--2---:R2:W3:Y:S02]  /*ca00*/  SHFL.IDX PT, R4, R4, R0, 0x1f ;  /* 0x00001f0004047589 */ /* 0x0044e400000e0000 */
.L_x_424:
[----:B------:R-:W-:Y:S01]  /*ca10*/  ISETP.NE.AND P0, PT, R2, RZ, PT ;  /* 0x000000ff0200720c */ /* 0x000fe20003f05270 */
[----:B------:R-:W-:-:S12]  /*ca20*/  IMAD.MOV.U32 R14, RZ, RZ, RZ ;  /* 0x000000ffff0e7224 */ /* 0x000fd800078e00ff */
[----:B------:R-:W-:Y:S05]  /*ca30*/  @!P0 BRA `(.L_x_304) ;  /* 0x0000000000108947 */ /* 0x000fea0003800000 */
[----:B------:R-:W-:Y:S01]  /*ca40*/  UMOV UR4, 0xffffffff ;  /* 0xffffffff00047882 */ /* 0x000fe20000000000 */
[----:B------:R-:W-:Y:S02]  /*ca50*/  IADD3 R12, R0, -0x1, RZ ;  /* 0xffffffff000c7810 */ /* 0x000fe40007ffe0ff */
[----:B------:R-:W-:Y:S05]  /*ca60*/  BRA.DIV UR4, `(.L_x_305) ;  /* 0x0000003e04887947 */ /* 0x000fea000b800000 */
[----:B------:R4:W0:Y:S02]  /*ca70*/  SHFL.IDX PT, R14, R6, R12, 0x1f ;  /* 0x00001f0c060e7589 */ /* 0x00082400000e0000 */
.L_x_304:
[----:B-1-34-:R-:W-:Y:S01]  /*ca80*/  IABS R6, R4 ;  /* 0x0000000400067213 */ /* 0x01afe20000000000 */
[----:B0-----:R-:W-:Y:S02]  /*ca90*/  IMAD R16, R14, R7, R8 ;  /* 0x000000070e107224 */ /* 0x001fe400078e0208 */
[----:B------:R-:W-:Y:S01]  /*caa0*/  IMAD.IADD R19, R0, 0x1, R19 ;  /* 0x0000000100137824 */ /* 0x000fe200078e0213 */
[----:B------:R-:W0:Y:S08]  /*cab0*/  I2F.RP R9, R6 ;  /* 0x0000000600097306 */ /* 0x000e300000209400 */
[----:B0-----:R-:W0:Y:S02]  /*cac0*/  MUFU.RCP R9, R9 ;  /* 0x0000000900097308 */ /* 0x001e240000001000 */
[----:B0-----:R-:W-:-:S06]  /*cad0*/  VIADD R2, R9, 0xffffffe ;  /* 0x0ffffffe09027836 */ /* 0x001fcc0000000000 */
[----:B------:R0:W1:Y:S02]  /*cae0*/  F2I.FTZ.U32.TRUNC.NTZ R3, R2 ;  /* 0x0000000200037305 */ /* 0x000064000021f000 */
[----:B0-----:R-:W-:Y:S02]  /*caf0*/  IMAD.MOV.U32 R2, RZ, RZ, RZ ;  /* 0x000000ffff027224 */ /* 0x001fe400078e00ff */
[----:B-1----:R-:W-:-:S04]  /*cb00*/  IMAD.MOV R7, RZ, RZ, -R3 ;  /* 0x000000ffff077224 */ /* 0x002fc800078e0a03 */
[----:B------:R-:W-:-:S04]  /*cb10*/  IMAD R7, R7, R6, RZ ;  /* 0x0000000607077224 */ /* 0x000fc800078e02ff */
[----:B------:R-:W-:-:S04]  /*cb20*/  IMAD.HI.U32 R3, R3, R7, R2 ;  /* 0x0000000703037227 */ /* 0x000fc800078e0002 */
[----:B------:R-:W-:Y:S01]  /*cb30*/  IMAD.IADD R7, R5, 0x1, -R16 ;  /* 0x0000000105077824 */ /* 0x000fe200078e0a10 */
[----:B------:R-:W-:-:S04]  /*cb40*/  IABS R5, R4 ;  /* 0x0000000400057213 */ /* 0x000fc80000000000 */
[----:B------:R-:W-:Y:S01]  /*cb50*/  IABS R2, R7 ;  /* 0x0000000700027213 */ /* 0x000fe20000000000 */
[----:B------:R-:W-:-:S04]  /*cb60*/  IMAD.MOV R5, RZ, RZ, -R5 ;  /* 0x000000ffff057224 */ /* 0x000fc800078e0a05 */
[----:B------:R-:W-:-:S04]  /*cb70*/  IMAD.HI.U32 R3, R3, R2, RZ ;  /* 0x0000000203037227 */ /* 0x000fc800078e00ff */
[----:B------:R-:W-:Y:S01]  /*cb80*/  IMAD R5, R3, R5, R2 ;  /* 0x0000000503057224 */ /* 0x000fe200078e0202 */
[----:B------:R-:W-:-:S04]  /*cb90*/  LOP3.LUT R2, R7, R4, RZ, 0x3c, !PT ;  /* 0x0000000407027212 */ /* 0x000fc800078e3cff */
[----:B------:R-:W-:Y:S02]  /*cba0*/  ISETP.GT.U32.AND P1, PT, R6, R5, PT ;  /* 0x000000050600720c */ /* 0x000fe40003f24070 */
[----:B------:R-:W-:-:S11]  /*cbb0*/  ISETP.GE.AND P2, PT, R2, RZ, PT ;  /* 0x000000ff0200720c */ /* 0x000fd60003f46270 */
[-C--:B------:R-:W-:Y:S01]  /*cbc0*/  @!P1 IADD3 R5, R5, -R6.reuse, RZ ;  /* 0x8000000605059210 */ /* 0x080fe20007ffe0ff */
[----:B------:R-:W-:Y:S01]  /*cbd0*/  @!P1 VIADD R3, R3, 0x1 ;  /* 0x0000000103039836 */ /* 0x000fe20000000000 */
[----:B------:R-:W-:Y:S02]  /*cbe0*/  ISETP.NE.AND P1, PT, R4, RZ, PT ;  /* 0x000000ff0400720c */ /* 0x000fe40003f25270 */
[----:B------:R-:W-:-:S13]  /*cbf0*/  ISETP.GE.U32.AND P0, PT, R5, R6, PT ;  /* 0x000000060500720c */ /* 0x000fda0003f06070 */
[----:B------:R-:W-:-:S04]  /*cc00*/  @P0 VIADD R3, R3, 0x1 ;  /* 0x0000000103030836 */ /* 0x000fc80000000000 */
[----:B------:R-:W-:Y:S01]  /*cc10*/  @!P2 IMAD.MOV R3, RZ, RZ, -R3 ;  /* 0x000000ffff03a224 */ /* 0x000fe200078e0a03 */
[----:B------:R-:W-:-:S04]  /*cc20*/  @!P1 LOP3.LUT R3, RZ, R4, RZ, 0x33, !PT ;  /* 0x00000004ff039212 */ /* 0x000fc800078e33ff */
[----:B------:R-:W-:Y:S01]  /*cc30*/  MOV R18, R3 ;  /* 0x0000000300127202 */ /* 0x000fe20000000f00 */
[----:B------:R-:W-:-:S04]  /*cc40*/  IMAD.MOV R17, RZ, RZ, -R3 ;  /* 0x000000ffff117224 */ /* 0x000fc800078e0a03 */
[----:B------:R-:W-:Y:S01]  /*cc50*/  IMAD R17, R4, R17, R7 ;  /* 0x0000001104117224 */ /* 0x000fe200078e0207 */
[----:B------:R-:W-:Y:S06]  /*cc60*/  BRA `(.L_x_306) ;  /* 0x00000000001c7947 */ /* 0x000fec0003800000 */
.L_x_298:
[----:B------:R-:W-:Y:S01]  /*cc70*/  UMOV UR4, URZ ;  /* 0x0000003f00047c82 */ /* 0x000fe20008000000 */
[----:B------:R-:W-:Y:S01]  /*cc80*/  UMOV UR5, URZ ;  /* 0x0000003f00057c82 */ /* 0x000fe20008000000 */
[----:B------:R-:W-:Y:S01]  /*cc90*/  ULDC UR6, c[0x0][0xc3c] ;  /* 0x00030f0000067ab9 */ /* 0x000fe20000000800 */
[----:B------:R-:W-:Y:S02]  /*cca0*/  IMAD.MOV.U32 R16, RZ, RZ, R5 ;  /* 0x000000ffff107224 */ /* 0x000fe400078e0005 */
[----:B------:R-:W-:Y:S02]  /*ccb0*/  IMAD.U32 R17, RZ, RZ, UR4 ;  /* 0x00000004ff117e24 */ /* 0x000fe4000f8e00ff */
[----:B------:R-:W-:Y:S02]  /*ccc0*/  IMAD.U32 R18, RZ, RZ, UR5 ;  /* 0x00000005ff127e24 */ /* 0x000fe4000f8e00ff */
[----:B------:R-:W-:-:S07]  /*ccd0*/  IMAD.U32 R19, RZ, RZ, UR6 ;  /* 0x00000006ff137e24 */ /* 0x000fce000f8e00ff */
.L_x_306:
[----:B--2---:R-:W2:Y:S01]  /*cce0*/  S2R R0, SR_TID.X ;  /* 0x0000000000007919 */ /* 0x004ea20000002100 */
[----:B------:R-:W-:Y:S05]  /*ccf0*/  WARPSYNC.ALL ;  /* 0x0000000000007948 */ /* 0x000fea0003800000 */
[----:B------:R-:W-:Y:S01]  /*cd00*/  BAR.SYNC.DEFER_BLOCKING 0x4, 0x180 ;  /* 0x0106000000007b1d */ /* 0x000fe20000010000 */
[----:B--2---:R-:W-:-:S04]  /*cd10*/  LOP3.LUT R0, R0, 0x1f, RZ, 0xc0, !PT ;  /* 0x0000001f00007812 */ /* 0x004fc800078ec0ff */
[----:B------:R-:W-:-:S13]  /*cd20*/  ISETP.NE.AND P0, PT, R0, RZ, PT ;  /* 0x000000ff0000720c */ /* 0x000fda0003f05270 */
[----:B------:R-:W2:Y:S01]  /*cd30*/  @!P0 S2R R3, SR_CgaCtaId ;  /* 0x0000000000038919 */ /* 0x000ea20000008800 */
[----:B------:R-:W-:-:S04]  /*cd40*/  @!P0 MOV R0, 0x400 ;  /* 0x0000040000008802 */ /* 0x000fc80000000f00 */
[----:B--2---:R-:W-:-:S05]  /*cd50*/  @!P0 LEA R22, R3, R0, 0x18 ;  /* 0x0000000003168211 */ /* 0x004fca00078ec0ff */
[----:B------:R3:W-:Y:S01]  /*cd60*/  @!P0 STS.128 [R22+0x2a8d0], R16 ;  /* 0x02a8d01016008388 */ /* 0x0007e20000000c00 */
[----:B------:R-:W-:Y:S06]  /*cd70*/  BAR.ARV 0x5, 0x180 ;  /* 0x0146000000007b1d */ /* 0x000fec0000002000 */
.L_x_295:
[----:B------:R-:W-:Y:S02]  /*cd80*/  ULDC UR4, c[0x0][0xc3c] ;  /* 0x00030f0000047ab9 */ /* 0x000fe40000000800 */
[----:B--2---:R-:W-:-:S13]  /*cd90*/  ISETP.GE.AND P0, PT, R19, UR4, PT ;  /* 0x0000000413007c0c */ /* 0x004fda000bf06270 */
[----:B------:R-:W-:Y:S05]  /*cda0*/  @!P0 BRA `(.L_x_307) ;  /* 0xffffffb800b48947 */ /* 0x000fea000383ffff */
[----:B------:R-:W-:Y:S05]  /*cdb0*/  BSYNC B8 ;  /* 0x0000000000087941 */ /* 0x000fea0003800000 */
.L_x_244:
[----:B0-----:R-:W2:Y:S01]  /*cdc0*/  LDL.LU R0, [R1+0x14] ;  /* 0x0000140001007983 */ /* 0x001ea20000300800 */
[----:B------:R-:W-:Y:S01]  /*cdd0*/  BSSY B0, `(.L_x_308) ;  /* 0x000000b000007945 */ /* 0x000fe20003800000 */
[----:B------:R-:W0:Y:S01]  /*cde0*/  S2R R5, SR_CgaCtaId ;  /* 0x0000000000057919 */ /* 0x000e220000008800 */
[----:B--2---:R-:W-:-:S05]  /*cdf0*/  VIADD R0, R0, 0x1 ;  /* 0x0000000100007836 */ /* 0x004fca0000000000 */
[----:B------:R-:W-:-:S04]  /*ce00*/  LEA.HI R2, R0, R0, RZ, 0x1 ;  /* 0x0000000000027211 */ /* 0x000fc800078f08ff */
[----:B------:R-:W-:Y:S02]  /*ce10*/  LOP3.LUT R3, R2, 0xfffffffe, RZ, 0xc0, !PT ;  /* 0xfffffffe02037812 */ /* 0x000fe400078ec0ff */
[----:B------:R-:W-:Y:S02]  /*ce20*/  MOV R2, 0x400 ;  /* 0x0000040000027802 */ /* 0x000fe40000000f00 */
[----:B------:R-:W-:Y:S02]  /*ce30*/  IADD3 R0, R0, -R3, RZ ;  /* 0x8000000300007210 */ /* 0x000fe40007ffe0ff */
[----:B0-----:R-:W-:Y:S02]  /*ce40*/  LEA R4, R5, R2, 0x18 ;  /* 0x0000000205047211 */ /* 0x001fe400078ec0ff */
[----:B------:R-:W-:-:S04]  /*ce50*/  SHF.L.U32 R0, R0, 0x1f, RZ ;  /* 0x0000001f00007819 */ /* 0x000fc800000006ff */
[----:B------:R-:W0:Y:S02]  /*ce60*/  SYNCS.PHASECHK.TRANS64.TRYWAIT P0, [R4+URZ+0x2a820], R0 ;  /* 0x02a82000040075a7 */ /* 0x000e24000800017f */
[----:B0-----:R-:W-:Y:S05]  /*ce70*/  @!P0 BRA `(.L_x_309) ;  /* 0x0000003800a88947 */ /* 0x001fea0003800000 */
.L_x_427:
[----:B------:R-:W-:Y:S05]  /*ce80*/  BSYNC B0 ;  /* 0x0000000000007941 */ /* 0x000fea0003800000 */
.L_x_308:
[----:B------:R-:W-:-:S03]  /*ce90*/  UMOV UR4, 0xffffffff ;  /* 0xffffffff00047882 */ /* 0x000fc60000000000 */
[----:B------:R-:W-:Y:S05]  /*cea0*/  BRA.DIV UR4, `(.L_x_310) ;  /* 0x0000003a04b07947 */ /* 0x000fea000b800000 */
[----:B0-----:R-:W0:Y:S02]  /*ceb0*/  S2R R0, SR_TID.X ;  /* 0x0000000000007919 */ /* 0x001e240000002100 */
[----:B0-----:R-:W-:-:S04]  /*cec0*/  SHF.R.U32.HI R0, RZ, 0x5, R0 ;  /* 0x00000005ff007819 */ /* 0x001fc80000011600 */
[----:B------:R-:W-:-:S05]  /*ced0*/  LOP3.LUT R0, R0, 0x3, RZ, 0xc0, !PT ;  /* 0x0000000300007812 */ /* 0x000fca00078ec0ff */
[----:B------:R0:W2:Y:S02]  /*cee0*/  SHFL.IDX PT, R14, R0, RZ, 0x1f ;  /* 0x00001fff000e7589 */ /* 0x0000a400000e0000 */
.L_x_430:
[----:B--2---:R-:W-:Y:S01]  /*cef0*/  ISETP.NE.AND P0, PT, R14, RZ, PT ;  /* 0x000000ff0e00720c */ /* 0x004fe20003f05270 */
[----:B------:R-:W-:-:S12]  /*cf00*/  BSSY B0, `(.L_x_311) ;  /* 0x0000024000007945 */ /* 0x000fd80003800000 */
[----:B------:R-:W-:Y:S05]  /*cf10*/  @P0 BRA `(.L_x_312) ;  /* 0x0000000000880947 */ /* 0x000fea0003800000 */
[----:B------:R-:W-:-:S03]  /*cf20*/  UMOV UR4, 0xffffffff ;  /* 0xffffffff00047882 */ /* 0x000fc60000000000 */
[----:B------:R-:W-:Y:S05]  /*cf30*/  BRA.DIV UR4, `(.L_x_313) ;  /* 0x0000003a04c07947 */ /* 0x000fea000b800000 */
[----:B------:R-:W-:-:S13]  /*cf40*/  ELECT P6, URZ, PT ;  /* 0x00000000003f782f */ /* 0x000fda00038c0000 */
.L_x_433:
[----:B------:R-:W-:Y:S05]  /*cf50*/  @!P6 BRA `(.L_x_312) ;  /* 0x000000000078e947 */ /* 0x000fea0003800000 */
[----:B0-----:R-:W2:Y:S02]  /*cf60*/  LDL.LU R0, [R1+0x4] ;  /* 0x0000040001007983 */ /* 0x001ea40000300800 */
[----:B--2---:R-:W-:-:S04]  /*cf70*/  LOP3.LUT R0, R0, 0x2, RZ, 0xfc, !PT ;  /* 0x0000000200007812 */ /* 0x004fc800078efcff */
[----:B------:R-:W-:-:S13]  /*cf80*/  ISETP.NE.AND P0, PT, R0, 0x3, PT ;  /* 0x000000030000780c */ /* 0x000fda0003f05270 */
[----:B------:R-:W-:Y:S05]  /*cf90*/  @!P0 BRA `(.L_x_314) ;  /* 0x0000000000048947 */ /* 0x000fea0003800000 */
[----:B------:R-:W-:Y:S01]  /*cfa0*/  BPT.TRAP 0x1 ;  /* 0x000000040000795c */ /* 0x000fe20000300000 */
.L_x_314:
[C---:B------:R-:W-:Y:S01]  /*cfb0*/  IMAD R5, R27.reuse, 0x8, R4 ;  /* 0x000000081b057824 */ /* 0x040fe200078e0204 */
[----:B------:R-:W-:Y:S01]  /*cfc0*/  SHF.L.U32 R0, R28, 0x1f, RZ ;  /* 0x0000001f1c007819 */ /* 0x000fe200000006ff */
[----:B------:R-:W-:-:S03]  /*cfd0*/  VIADD R27, R27, 0x1 ;  /* 0x000000011b1b7836 */ /* 0x000fc60000000000 */
[----:B------:R-:W0:Y:S02]  /*cfe0*/  SYNCS.PHASECHK.TRANS64.TRYWAIT P1, [R5+URZ+0x2a840], R0 ;  /* 0x02a84000050075a7 */ /* 0x000e24000802017f */
[----:B------:R-:W-:-:S04]  /*cff0*/  ISETP.NE.AND P2, PT, R27, 0x2, PT ;  /* 0x000000021b00780c */ /* 0x000fc80003f45270 */
[----:B------:R-:W-:Y:S01]  /*d000*/  SEL R3, RZ, 0x1, P2 ;  /* 0x00000001ff037807 */ /* 0x000fe20001000000 */
[----:B0-----:R-:W-:Y:S08]  /*d010*/  @!P1 BRA `(.L_x_315) ;  /* 0x0000003800a89947 */ /* 0x001ff00003800000 */
.L_x_434:
[----:B------:R-:W-:Y:S02]  /*d020*/  SEL R27, R27, RZ, P2 ;  /* 0x000000ff1b1b7207 */ /* 0x000fe40001000000 */
[----:B------:R-:W-:Y:S01]  /*d030*/  LOP3.LUT R2, R28, R3, RZ, 0x3c, !PT ;  /* 0x000000031c027212 */ /* 0x000fe200078e3cff */
[----:B------:R-:W-:Y:S06]  /*d040*/  @!P0 BRA `(.L_x_316) ;  /* 0x0000000000048947 */ /* 0x000fec0003800000 */
[----:B------:R-:W-:Y:S01]  /*d050*/  BPT.TRAP 0x1 ;  /* 0x000000040000795c */ /* 0x000fe20000300000 */
.L_x_316:
[----:B------:R-:W-:Y:S01]  /*d060*/  IMAD R27, R27, 0x8, R4 ;  /* 0x000000081b1b7824 */ /* 0x000fe200078e0204 */
[----:B------:R-:W-:-:S04]  /*d070*/  SHF.L.U32 R2, R2, 0x1f, RZ ;  /* 0x0000001f02027819 */ /* 0x000fc800000006ff */
[----:B------:R-:W2:Y:S02]  /*d080*/  SYNCS.PHASECHK.TRANS64.TRYWAIT P1, [R27+URZ+0x2a840], R2 ;  /* 0x02a840021b0075a7 */ /* 0x000ea4000802017f */
[----:B--2---:R-:W-:Y:S05]  /*d090*/  @!P1 BRA `(.L_x_317) ;  /* 0x00000038009c9947 */ /* 0x004fea0003800000 */
.L_x_435:
[----:B------:R-:W-:Y:S05]  /*d0a0*/  @!P0 BRA `(.L_x_318) ;  /* 0x0000000000048947 */ /* 0x000fea0003800000 */
[----:B------:R-:W-:Y:S01]  /*d0b0*/  BPT.TRAP 0x1 ;  /* 0x000000040000795c */ /* 0x000fe20000300000 */
.L_x_318:
[----:B------:R-:W4:Y:S02]  /*d0c0*/  SYNCS.PHASECHK.TRANS64.TRYWAIT P1, [R5+URZ+0x2a860], R0 ;  /* 0x02a86000050075a7 */ /* 0x000f24000802017f */
[----:B----4-:R-:W-:Y:S05]  /*d0d0*/  @!P1 BRA `(.L_x_319) ;  /* 0x0000003800a09947 */ /* 0x010fea0003800000 */
.L_x_436:
[----:B------:R-:W-:Y:S05]  /*d0e0*/  @!P0 BRA `(.L_x_320) ;  /* 0x0000000000048947 */ /* 0x000fea0003800000 */
[----:B------:R-:W-:Y:S01]  /*d0f0*/  BPT.TRAP 0x1 ;  /* 0x000000040000795c */ /* 0x000fe20000300000 */
.L_x_320:
[----:B------:R0:W0:Y:S02]  /*d100*/  SYNCS.PHASECHK.TRANS64.TRYWAIT P0, [R27+URZ+0x2a860], R2 ;  /* 0x02a860021b0075a7 */ /* 0x000024000800017f */
[----:B0-----:R-:W-:Y:S05]  /*d110*/  @!P0 NANOSLEEP.SYNCS 0x989680 ;  /* 0x009896800000895d */ /* 0x001fea0003900000 */
[----:B------:R-:W0:Y:S02]  /*d120*/  @!P0 SYNCS.PHASECHK.TRANS64 P0, [R27+URZ+0x2a860], R2 ;  /* 0x02a860021b0085a7 */ /* 0x000e24000800007f */
[----:B0-----:R-:W-:Y:S05]  /*d130*/  @!P0 BRA `(.L_x_320) ;  /* 0xfffffffc00f08947 */ /* 0x001fea000383ffff */
.L_x_312:
[----:B------:R-:W-:Y:S05]  /*d140*/  BSYNC B0 ;  /* 0x0000000000007941 */ /* 0x000fea0003800000 */
.L_x_311:
[----:B------:R-:W-:Y:S05]  /*d150*/  EXIT ;  /* 0x000000000000794d */ /* 0x000fea0003800000 */
.L_x_192:
[----:B0-----:R-:W-:-:S04]  /*d160*/  IMAD.U32 R3, RZ, RZ, UR38 ;  /* 0x00000026ff037e24 */ /* 0x001fc8000f8e00ff */
[----:B------:R0:W1:Y:S03]  /*d170*/  SYNCS.PHASECHK.TRANS64.TRYWAIT P1, [R3+URZ+0x2a800], R0 ;  /* 0x02a80000030075a7 */ /* 0x000066000802017f */
[----:B-1----:R-:W-:Y:S05]  /*d180*/  @!P1 NANOSLEEP.SYNCS 0x989680 ;  /* 0x009896800000995d */ /* 0x002fea0003900000 */
[----:B------:R-:W1:Y:S02]  /*d190*/  @!P1 SYNCS.PHASECHK.TRANS64 P1, [R3+URZ+0x2a800], R0 ;  /* 0x02a80000030095a7 */ /* 0x000e64000802007f */
[----:B-1----:R-:W-:Y:S05]  /*d1a0*/  @!P1 BRA `(.L_x_192) ;  /* 0xfffffffc00ec9947 */ /* 0x002fea000383ffff */
[----:B------:R-:W-:Y:S05]  /*d1b0*/  BRA `(.L_x_321) ;  /* 0xffffff4000ac7947 */ /* 0x000fea000383ffff */
.L_x_196:
[----:B-1----:R1:W2:Y:S02]  /*d1c0*/  SYNCS.PHASECHK.TRANS64.TRYWAIT P1, [R4+URZ+0x2a830], R3 ;  /* 0x02a83003040075a7 */ /* 0x0022a4000802017f */
[----:B--2---:R-:W-:Y:S05]  /*d1d0*/  @!P1 NANOSLEEP.SYNCS 0x989680 ;  /* 0x009896800000995d */ /* 0x004fea0003900000 */
[----:B------:R-:W2:Y:S02]  /*d1e0*/  @!P1 SYNCS.PHASECHK.TRANS64 P1, [R4+URZ+0x2a830], R3 ;  /* 0x02a83003040095a7 */ /* 0x000ea4000802007f */
[----:B--2---:R-:W-:Y:S05]  /*d1f0*/  @!P1 BRA `(.L_x_196) ;  /* 0xfffffffc00f09947 */ /* 0x004fea000383ffff */
[----:B------:R-:W-:Y:S05]  /*d200*/  BRA `(.L_x_195) ;  /* 0xffffff4000cc7947 */ /* 0x000fea000383ffff */
.L_x_202:
[----:B-1----:R-:W-:-:S04]  /*d210*/  IMAD.U32 R3, RZ, RZ, UR59 ;  /* 0x0000003bff037e24 */ /* 0x002fc8000f8e00ff */
[----:B------:R1:W2:Y:S03]  /*d220*/  SYNCS.PHASECHK.TRANS64.TRYWAIT P1, [R3+URZ+0x2a830], R0 ;  /* 0x02a83000030075a7 */ /* 0x0002a6000802017f */
[----:B--2---:R-:W-:Y:S05]  /*d230*/  @!P1 NANOSLEEP.SYNCS 0x989680 ;  /* 0x009896800000995d */ /* 0x004fea0003900000 */
[----:B------:R-:W2:Y:S02]  /*d240*/  @!P1 SYNCS.PHASECHK.TRANS64 P1, [R3+URZ+0x2a830], R0 ;  /* 0x02a83000030095a7 */ /* 0x000ea4000802007f */
[----:B--2---:R-:W-:Y:S05]  /*d250*/  @!P1 BRA `(.L_x_202) ;  /* 0xfffffffc00ec9947 */ /* 0x004fea000383ffff */
[----:B------:R-:W-:Y:S05]  /*d260*/  BRA `(.L_x_201) ;  /* 0xffffff6000e47947 */ /* 0x000fea000383ffff */
.L_x_206:
[----:B-1----:R-:W-:-:S04]  /*d270*/  MOV R3, UR6 ;  /* 0x0000000600037c02 */ /* 0x002fc80008000f00 */
[----:B------:R1:W2:Y:S03]  /*d280*/  SYNCS.PHASECHK.TRANS64.TRYWAIT P1, [R3+URZ+0x2a850], R0 ;  /* 0x02a85000030075a7 */ /* 0x0002a6000802017f */
[----:B--2---:R-:W-:Y:S05]  /*d290*/  @!P1 NANOSLEEP.SYNCS 0x989680 ;  /* 0x009896800000995d */ /* 0x004fea0003900000 */
[----:B------:R-:W2:Y:S02]  /*d2a0*/  @!P1 SYNCS.PHASECHK.TRANS64 P1, [R3+URZ+0x2a850], R0 ;  /* 0x02a85000030095a7 */ /* 0x000ea4000802007f */
[----:B--2---:R-:W-:Y:S05]  /*d2b0*/  @!P1 BRA `(.L_x_206) ;  /* 0xfffffffc00ec9947 */ /* 0x004fea000383ffff */
[----:B------:R-:W-:Y:S05]  /*d2c0*/  BRA `(.L_x_205) ;  /* 0xffffff6800e87947 */ /* 0x000fea000383ffff */
.L_x_213:
[----:B-1----:R-:W-:-:S04]  /*d2d0*/  IMAD.U32 R8, RZ, RZ, UR5 ;  /* 0x00000005ff087e24 */ /* 0x002fc8000f8e00ff */
[----:B------:R1:W2:Y:S03]  /*d2e0*/  SYNCS.PHASECHK.TRANS64.TRYWAIT P1, [R8+URZ+0x2a850], R7 ;  /* 0x02a85007080075a7 */ /* 0x0002a6000802017f */
[----:B--2---:R-:W-:Y:S05]  /*d2f0*/  @!P1 NANOSLEEP.SYNCS 0x989680 ;  /* 0x009896800000995d */ /* 0x004fea0003900000 */
[----:B------:R-:W2:Y:S02]  /*d300*/  @!P1 SYNCS.PHASECHK.TRANS64 P1, [R8+URZ+0x2a850], R7 ;  /* 0x02a85007080095a7 */ /* 0x000ea4000802007f */
[----:B--2---:R-:W-:Y:S05]  /*d310*/  @!P1 BRA `(.L_x_213) ;  /* 0xfffffffc00ec9947 */ /* 0x004fea000383ffff */
[----:B------:R-:W-:Y:S05]  /*d320*/  BRA `(.L_x_212) ;  /* 0xffffff80007c7947 */ /* 0x000fea000383ffff */
.L_x_256:
[----:B------:R-:W0:Y:S01]  /*d330*/  S2R R20, SR_TID.X ;  /* 0x0000000000147919 */ /* 0x000e220000002100 */
[----:B------:R-:W-:Y:S01]  /*d340*/  BSSY B0, `(.L_x_322) ;  /* 0x000000a000007945 */ /* 0x000fe20003800000 */
[----:B------:R-:W-:Y:S02]  /*d350*/  IMAD.MOV.U32 R12, RZ, RZ, RZ ;  /* 0x000000ffff0c7224 */ /* 0x000fe400078e00ff */
[----:B------:R-:W-:Y:S02]  /*d360*/  IMAD.MOV.U32 R11, RZ, RZ, 0x1f ;  /* 0x0000001fff0b7424 */ /* 0x000fe400078e00ff */
[----:B------:R-:W-:Y:S01]  /*d370*/  IMAD.MOV.U32 R15, RZ, RZ, -0x1 ;  /* 0xffffffffff0f7424 */ /* 0x000fe200078e00ff */
[----:B0-----:R-:W-:-:S04]  /*d380*/  SHF.R.U32.HI R9, RZ, 0x5, R20 ;  /* 0x00000005ff097819 */ /* 0x001fc80000011614 */
[----:B------:R-:W-:-:S05]  /*d390*/  LOP3.LUT R9, R9, 0x3, RZ, 0xc0, !PT ;  /* 0x0000000309097812 */ /* 0x000fca00078ec0ff */
[----:B------:R-:W-:-:S07]  /*d3a0*/  IMAD.MOV.U32 R13, RZ, RZ, R9 ;  /* 0x000000ffff0d7224 */ /* 0x000fce00078e0009 */
[----:B-----5:R-:W-:Y:S05]  /*d3b0*/  WARPSYNC.COLLECTIVE R15, `(.L_x_323) ;  /* 0x000000000f087348 */ /* 0x020fea0003c00000 */
[----:B------:R0:W1:Y:S02]  /*d3c0*/  SHFL.IDX P6, R14, R13, R12, R11 ;  /* 0x0000000c0d0e7389 */ /* 0x00006400000c000b */
[----:B01---5:R-:W-:Y:S01]  /*d3d0*/  ENDCOLLECTIVE ;  /* 0x000000000000791b */ /* 0x023fe20003800000 */
.L_x_323:
[----:B------:R-:W-:Y:S05]  /*d3e0*/  BSYNC B0 ;  /* 0x0000000000007941 */ /* 0x000fea0003800000 */
.L_x_322:
[----:B------:R-:W-:Y:S05]  /*d3f0*/  BRA `(.L_x_324) ;  /* 0xffffffc000807947 */ /* 0x000fea000383ffff */
.L_x_259:
[----:B0-----:R0:W1:Y:S02]  /*d400*/  SYNCS.PHASECHK.TRANS64.TRYWAIT P0, [R7+URZ+0x2a840], R2 ;  /* 0x02a84002070075a7 */ /* 0x001064000800017f */
[----:B-1----:R-:W-:Y:S05]  /*d410*/  @!P0 NANOSLEEP.SYNCS 0x989680 ;  /* 0x009896800000895d */ /* 0x002fea0003900000 */
[----:B------:R-:W1:Y:S02]  /*d420*/  @!P0 SYNCS.PHASECHK.TRANS64 P0, [R7+URZ+0x2a840], R2 ;  /* 0x02a84002070085a7 */ /* 0x000e64000800007f */
[----:B-1----:R-:W-:Y:S05]  /*d430*/  @!P0 BRA `(.L_x_259) ;  /* 0xfffffffc00f08947 */ /* 0x002fea000383ffff */
[----:B------:R-:W-:Y:S05]  /*d440*/  BRA `(.L_x_325) ;  /* 0xffffffc000ec7947 */ /* 0x000fea000383ffff */
.L_x_260:
[----:B------:R-:W-:Y:S01]  /*d450*/  BSSY B0, `(.L_x_326) ;  /* 0x0000008000007945 */ /* 0x000fe20003800000 */
[----:B------:R-:W-:Y:S01]  /*d460*/  MOV R13, R0 ;  /* 0x00000000000d7202 */ /* 0x000fe20000000f00 */
[----:B------:R-:W-:Y:S02]  /*d470*/  IMAD.MOV.U32 R12, RZ, RZ, RZ ;  /* 0x000000ffff0c7224 */ /* 0x000fe400078e00ff */
[----:B------:R-:W-:Y:S02]  /*d480*/  IMAD.MOV.U32 R11, RZ, RZ, 0x181f ;  /* 0x0000181fff0b7424 */ /* 0x000fe400078e00ff */
[----:B------:R-:W-:-:S07]  /*d490*/  IMAD.MOV.U32 R15, RZ, RZ, -0x1 ;  /* 0xffffffffff0f7424 */ /* 0x000fce00078e00ff */
[----:B------:R-:W-:Y:S05]  /*d4a0*/  WARPSYNC.COLLECTIVE R15, `(.L_x_327) ;  /* 0x000000000f087348 */ /* 0x000fea0003c00000 */
[----:B------:R0:W1:Y:S02]  /*d4b0*/  SHFL.IDX P6, R14, R13, R12, R11 ;  /* 0x0000000c0d0e7389 */ /* 0x00006400000c000b */
[----:B01----:R-:W-:Y:S01]  /*d4c0*/  ENDCOLLECTIVE ;  /* 0x000000000000791b */ /* 0x003fe20003800000 */
.L_x_327:
[----:B------:R-:W-:Y:S05]  /*d4d0*/  BSYNC B0 ;  /* 0x0000000000007941 */ /* 0x000fea0003800000 */
.L_x_326:
[----:B------:R-:W-:Y:S01]  /*d4e0*/  IMAD.MOV.U32 R13, RZ, RZ, R4 ;  /* 0x000000ffff0d7224 */ /* 0x000fe200078e0004 */
[----:B------:R-:W-:Y:S01]  /*d4f0*/  MOV R12, RZ ;  /* 0x000000ff000c7202 */ /* 0x000fe20000000f00 */
[----:B------:R-:W-:Y:S02]  /*d500*/  IMAD.MOV.U32 R11, RZ, RZ, 0x181f ;  /* 0x0000181fff0b7424 */ /* 0x000fe400078e00ff */
[----:B------:R-:W-:Y:S02]  /*d510*/  IMAD.MOV.U32 R15, RZ, RZ, -0x1 ;  /* 0xffffffffff0f7424 */ /* 0x000fe400078e00ff */
[----:B------:R-:W-:Y:S02]  /*d520*/  IMAD.MOV.U32 R2, RZ, RZ, R14 ;  /* 0x000000ffff027224 */ /* 0x000fe400078e000e */
[----:B------:R-:W-:-:S07]  /*d530*/  @P0 IMAD R8, R5, 0x2, R22 ;  /* 0x0000000205080824 */ /* 0x000fce00078e0216 */
[----:B------:R-:W-:Y:S05]  /*d540*/  WARPSYNC.COLLECTIVE R15, `(.L_x_328) ;  /* 0x000000000f087348 */ /* 0x000fea0003c00000 */
[----:B------:R0:W1:Y:S02]  /*d550*/  SHFL.IDX P6, R14, R13, R12, R11 ;  /* 0x0000000c0d0e7389 */ /* 0x00006400000c000b */
[----:B01----:R-:W-:Y:S01]  /*d560*/  ENDCOLLECTIVE ;  /* 0x000000000000791b */ /* 0x003fe20003800000 */
.L_x_328:
[----:B------:R-:W-:Y:S01]  /*d570*/  MOV R13, R0 ;  /* 0x00000000000d7202 */ /* 0x000fe20000000f00 */
[----:B------:R-:W-:Y:S02]  /*d580*/  IMAD.MOV.U32 R12, RZ, RZ, 0x1 ;  /* 0x00000001ff0c7424 */ /* 0x000fe400078e00ff */
[----:B------:R-:W-:-:S07]  /*d590*/  IMAD.MOV.U32 R3, RZ, RZ, R14 ;  /* 0x000000ffff037224 */ /* 0x000fce00078e000e */
[----:B------:R-:W-:Y:S05]  /*d5a0*/  WARPSYNC.COLLECTIVE R15, `(.L_x_329) ;  /* 0x000000000f087348 */ /* 0x000fea0003c00000 */
[----:B------:R0:W1:Y:S02]  /*d5b0*/  SHFL.IDX P6, R14, R13, R12, R11 ;  /* 0x0000000c0d0e7389 */ /* 0x00006400000c000b */
[----:B01----:R-:W-:Y:S01]  /*d5c0*/  ENDCOLLECTIVE ;  /* 0x000000000000791b */ /* 0x003fe20003800000 */
.L_x_329:
[----:B------:R-:W-:-:S05]  /*d5d0*/  @P0 LEA R3, P1, R9, R3, 0x1 ;  /* 0x0000000309030211 */ /* 0x000fca00078208ff */
[----:B------:R-:W-:Y:S01]  /*d5e0*/  @P0 IMAD.X R2, RZ, RZ, R2, P1 ;  /* 0x000000ffff020224 */ /* 0x000fe200008e0602 */
[----:B------:R-:W-:-:S04]  /*d5f0*/  ISETP.GE.AND P1, PT, R6, 0x11, PT ;  /* 0x000000110600780c */ /* 0x000fc80003f26270 */
[----:B------:R-:W-:Y:S01]  /*d600*/  @P0 LOP3.LUT R3, R3, R2, RZ, 0x3c, !PT ;  /* 0x0000000203030212 */ /* 0x000fe200078e3cff */
[----:B------:R-:W-:-:S03]  /*d610*/  IMAD.MOV.U32 R13, RZ, RZ, R4 ;  /* 0x000000ffff0d7224 */ /* 0x000fc600078e0004 */
[----:B------:R-:W-:-:S04]  /*d620*/  @P0 LOP3.LUT R2, R3, R2, RZ, 0x3c, !PT ;  /* 0x0000000203020212 */ /* 0x000fc800078e3cff */
[----:B------:R-:W-:-:S05]  /*d630*/  @P0 LOP3.LUT R3, R3, R2, RZ, 0x3c, !PT ;  /* 0x0000000203030212 */ /* 0x000fca00078e3cff */
[----:B------:R-:W-:Y:S01]  /*d640*/  @!PT LDS RZ, [RZ] ;  /* 0x00000000fffff984 */ /* 0x000fe20000000800 */
[----:B------:R-:W-:Y:S01]  /*d650*/  @!PT LDS RZ, [RZ] ;  /* 0x00000000fffff984 */ /* 0x000fe20000000800 */
[----:B------:R-:W-:Y:S01]  /*d660*/  @!PT LDS RZ, [RZ] ;  /* 0x00000000fffff984 */ /* 0x000fe20000000800 */
[----:B------:R-:W-:Y:S04]  /*d670*/  @P0 LDGSTS.E.BYPASS.LTC128B.128 [R8+0x18400], desc[UR56][R2.64], !P4 ;  /* 0x1840000002080fae */ /* 0x000fe8000e101d78 */
[----:B------:R-:W-:Y:S04]  /*d680*/  @P0 LDGSTS.E.BYPASS.LTC128B.128 [R8+0x1b400], desc[UR56][R2.64+0x80], !P3 ;  /* 0x1b40008002080fae */ /* 0x000fe8000d901d78 */
[----:B------:R0:W-:Y:S02]  /*d690*/  @P0 LDGSTS.E.BYPASS.LTC128B.128 [R8+0x1e400], desc[UR56][R2.64+0x100], !P2 ;  /* 0x1e40010002080fae */ /* 0x0001e4000d101d78 */
[----:B0-----:R-:W-:Y:S01]  /*d6a0*/  IMAD.MOV.U32 R2, RZ, RZ, R14 ;  /* 0x000000ffff027224 */ /* 0x001fe200078e000e */
[----:B------:R-:W-:-:S07]  /*d6b0*/  @P1 LEA R8, R5, R22, 0x1 ;  /* 0x0000001605081211 */ /* 0x000fce00078e08ff */
[----:B------:R-:W-:Y:S05]  /*d6c0*/  WARPSYNC.COLLECTIVE R15, `(.L_x_330) ;  /* 0x000000000f087348 */ /* 0x000fea0003c00000 */
[----:B------:R0:W1:Y:S02]  /*d6d0*/  SHFL.IDX P6, R14, R13, R12, R11 ;  /* 0x0000000c0d0e7389 */ /* 0x00006400000c000b */
[----:B01----:R-:W-:Y:S01]  /*d6e0*/  ENDCOLLECTIVE ;  /* 0x000000000000791b */ /* 0x003fe20003800000 */
.L_x_330:
[----:B------:R-:W-:Y:S02]  /*d6f0*/  IMAD.MOV.U32 R13, RZ, RZ, R0 ;  /* 0x000000ffff0d7224 */ /* 0x000fe400078e0000 */
[----:B------:R-:W-:Y:S02]  /*d700*/  IMAD.MOV.U32 R12, RZ, RZ, 0x2 ;  /* 0x00000002ff0c7424 */ /* 0x000fe400078e00ff */
[----:B------:R-:W-:-:S07]  /*d710*/  IMAD.MOV.U32 R3, RZ, RZ, R14 ;  /* 0x000000ffff037224 */ /* 0x000fce00078e000e */
[----:B------:R-:W-:Y:S05]  /*d720*/  WARPSYNC.COLLECTIVE R15, `(.L_x_331) ;  /* 0x000000000f087348 */ /* 0x000fea0003c00000 */
[----:B------:R0:W1:Y:S02]  /*d730*/  SHFL.IDX P6, R14, R13, R12, R11 ;  /* 0x0000000c0d0e7389 */ /* 0x00006400000c000b */
[----:B01----:R-:W-:Y:S01]  /*d740*/  ENDCOLLECTIVE ;  /* 0x000000000000791b */ /* 0x003fe20003800000 */
.L_x_331:
[----:B------:R-:W-:-:S05]  /*d750*/  @P1 LEA R3, P0, R9, R3, 0x1 ;  /* 0x0000000309031211 */ /* 0x000fca00078008ff */
[----:B------:R-:W-:-:S05]  /*d760*/  @P1 IMAD.X R2, RZ, RZ, R2, P0 ;  /* 0x000000ffff021224 */ /* 0x000fca00000e0602 */
        /* <DEDUP_REMOVED lines=9> */
[----:B------:R0:W-:Y:S01]  /*d800*/  @P1 LDGSTS.E.BYPASS.LTC128B.128 [R8+0x1ec00], desc[UR56][R2.64+0x100], !P2 ;  /* 0x1ec0010002081fae */ /* 0x0001e2000d101d78 */
[----:B------:R-:W-:Y:S01]  /*d810*/  ISETP.GE.AND P1, PT, R6, 0x21, PT ;  /* 0x000000210600780c */ /* 0x000fe20003f26270 */
[----:B0-----:R-:W-:-:S12]  /*d820*/  IMAD.MOV.U32 R2, RZ, RZ, R14 ;  /* 0x000000ffff027224 */ /* 0x001fd800078e000e */
[----:B------:R-:W-:Y:S05]  /*d830*/  WARPSYNC.COLLECTIVE R15, `(.L_x_332) ;  /* 0x000000000f087348 */ /* 0x000fea0003c00000 */
[----:B------:R0:W1:Y:S02]  /*d840*/  SHFL.IDX P6, R14, R13, R12, R11 ;  /* 0x0000000c0d0e7389 */ /* 0x00006400000c000b */
[----:B01----:R-:W-:Y:S01]  /*d850*/  ENDCOLLECTIVE ;  /* 0x000000000000791b */ /* 0x003fe20003800000 */
.L_x_332:
[----:B------:R-:W-:Y:S02]  /*d860*/  @P1 IMAD R8, R5, 0x2, R22 ;  /* 0x0000000205081824 */ /* 0x000fe400078e0216 */
[----:B------:R-:W-:Y:S02]  /*d870*/  IMAD.MOV.U32 R13, RZ, RZ, R0 ;  /* 0x000000ffff0d7224 */ /* 0x000fe400078e0000 */
[----:B------:R-:W-:Y:S02]  /*d880*/  IMAD.MOV.U32 R12, RZ, RZ, 0x3 ;  /* 0x00000003ff0c7424 */ /* 0x000fe400078e00ff */
[----:B------:R-:W-:-:S07]  /*d890*/  IMAD.MOV.U32 R3, RZ, RZ, R14 ;  /* 0x000000ffff037224 */ /* 0x000fce00078e000e */
[----:B------:R-:W-:Y:S05]  /*d8a0*/  WARPSYNC.COLLECTIVE R15, `(.L_x_333) ;  /* 0x000000000f087348 */ /* 0x000fea0003c00000 */
[----:B------:R0:W1:Y:S02]  /*d8b0*/  SHFL.IDX P6, R14, R13, R12, R11 ;  /* 0x0000000c0d0e7389 */ /* 0x00006400000c000b */
[----:B01----:R-:W-:Y:S01]  /*d8c0*/  ENDCOLLECTIVE ;  /* 0x000000000000791b */ /* 0x003fe20003800000 */
.L_x_333:
[----:B------:R-:W-:-:S04]  /*d8d0*/  @P1 LEA R3, P0, R9, R3, 0x1 ;  /* 0x0000000309031211 */ /* 0x000fc800078008ff */
[----:B------:R-:W-:-:S04]  /*d8e0*/  @P1 IADD3.X R2, RZ, R2, RZ, P0, !PT ;  /* 0x00000002ff021210 */ /* 0x000fc800007fe4ff */
        /* <DEDUP_REMOVED lines=15> */
.L_x_334:
[----:B------:R-:W-:Y:S02]  /*d9e0*/  @P1 IMAD R8, R5, 0x2, R22 ;  /* 0x0000000205081824 */ /* 0x000fe400078e0216 */
[----:B------:R-:W-:Y:S02]  /*d9f0*/  IMAD.MOV.U32 R13, RZ, RZ, R0 ;  /* 0x000000ffff0d7224 */ /* 0x000fe400078e0000 */
[----:B------:R-:W-:Y:S01]  /*da00*/  IMAD.MOV.U32 R12, RZ, RZ, 0x4 ;  /* 0x00000004ff0c7424 */ /* 0x000fe200078e00ff */
[----:B------:R-:W-:-:S07]  /*da10*/  MOV R3, R14 ;  /* 0x0000000e00037202 */ /* 0x000fce0000000f00 */
[----:B------:R-:W-:Y:S05]  /*da20*/  WARPSYNC.COLLECTIVE R15, `(.L_x_335) ;  /* 0x000000000f087348 */ /* 0x000fea0003c00000 */
[----:B------:R0:W1:Y:S02]  /*da30*/  SHFL.IDX P6, R14, R13, R12, R11 ;  /* 0x0000000c0d0e7389 */ /* 0x00006400000c000b */
[----:B01----:R-:W-:Y:S01]  /*da40*/  ENDCOLLECTIVE ;  /* 0x000000000000791b */ /* 0x003fe20003800000 */
.L_x_335:
[----:B------:R-:W-:-:S05]  /*da50*/  @P1 LEA R3, P0, R9, R3, 0x1 ;  /* 0x0000000309031211 */ /* 0x000fca00078008ff */
[----:B------:R-:W-:-:S05]  /*da60*/  @P1 IMAD.X R2, RZ, RZ, R2, P0 ;  /* 0x000000ffff021224 */ /* 0x000fca00000e0602 */
[----:B------:R-:W-:Y:S02]  /*da70*/  @P1 LOP3.LUT R3, R3, R2, RZ, 0x3c, !PT ;  /* 0x0000000203031212 */ /* 0x000fe400078e3cff */
[----:B------:R-:W-:Y:S02]  /*da80*/  MOV R13, R4 ;  /* 0x00000004000d7202 */ /* 0x000fe40000000f00 */
        /* <DEDUP_REMOVED lines=13> */
.L_x_336:
[----:B------:R-:W-:Y:S02]  /*db60*/  @P1 IMAD R8, R5, 0x2, R22 ;  /* 0x0000000205081824 */ /* 0x000fe400078e0216 */
[----:B------:R-:W-:Y:S02]  /*db70*/  IMAD.MOV.U32 R13, RZ, RZ, R0 ;  /* 0x000000ffff0d7224 */ /* 0x000fe400078e0000 */
[----:B------:R-:W-:Y:S02]  /*db80*/  IMAD.MOV.U32 R12, RZ, RZ, 0x5 ;  /* 0x00000005ff0c7424 */ /* 0x000fe400078e00ff */
[----:B------:R-:W-:-:S07]  /*db90*/  IMAD.MOV.U32 R3, RZ, RZ, R14 ;  /* 0x000000ffff037224 */ /* 0x000fce00078e000e */
[----:B------:R-:W-:Y:S05]  /*dba0*/  WARPSYNC.COLLECTIVE R15, `(.L_x_337) ;  /* 0x000000000f087348 */ /* 0x000fea0003c00000 */
[----:B------:R0:W1:Y:S02]  /*dbb0*/  SHFL.IDX P6, R14, R13, R12, R11 ;  /* 0x0000000c0d0e7389 */ /* 0x00006400000c000b */
[----:B01----:R-:W-:Y:S01]  /*dbc0*/  ENDCOLLECTIVE ;  /* 0x000000000000791b */ /* 0x003fe20003800000 */
.L_x_337:
[----:B------:R-:W-:-:S05]  /*dbd0*/  @P1 LEA R3, P0, R9, R3, 0x1 ;  /* 0x0000000309031211 */ /* 0x000fca00078008ff */
[----:B------:R-:W-:-:S05]  /*dbe0*/  @P1 IMAD.X R2, RZ, RZ, R2, P0 ;  /* 0x000000ffff021224 */ /* 0x000fca00000e0602 */
[----:B------:R-:W-:Y:S01]  /*dbf0*/  @P1 LOP3.LUT R3, R3, R2, RZ, 0x3c, !PT ;  /* 0x0000000203031212 */ /* 0x000fe200078e3cff */
[----:B------:R-:W-:-:S03]  /*dc00*/  IMAD.MOV.U32 R13, RZ, RZ, R4 ;  /* 0x000000ffff0d7224 */ /* 0x000fc600078e0004 */
[----:B------:R-:W-:-:S04]  /*dc10*/  @P1 LOP3.LUT R2, R3, R2, RZ, 0x3c, !PT ;  /* 0x0000000203021212 */ /* 0x000fc800078e3cff */
[----:B------:R-:W-:Y:S02]  /*dc20*/  @P1 LOP3.LUT R3, R3, R2, RZ, 0x3c, !PT ;  /* 0x0000000203031212 */ /* 0x000fe400078e3cff */
[----:B------:R-:W-:-:S07]  /*dc30*/  MOV R0, R14 ;  /* 0x0000000e00007202 */ /* 0x000fce0000000f00 */
[----:B------:R-:W-:Y:S05]  /*dc40*/  WARPSYNC.COLLECTIVE R15, `(.L_x_338) ;  /* 0x000000000f087348 */ /* 0x000fea0003c00000 */
[----:B------:R0:W1:Y:S02]  /*dc50*/  SHFL.IDX P6, R14, R13, R12, R11 ;  /* 0x0000000c0d0e7389 */ /* 0x00006400000c000b */
[----:B01----:R-:W-:Y:S01]  /*dc60*/  ENDCOLLECTIVE ;  /* 0x000000000000791b */ /* 0x003fe20003800000 */
.L_x_338:
[----:B------:R-:W-:Y:S01]  /*dc70*/  @!PT LDS RZ, [RZ] ;  /* 0x00000000fffff984 */ /* 0x000fe20000000800 */
[----:B------:R-:W-:Y:S01]  /*dc80*/  @!PT LDS RZ, [RZ] ;  /* 0x00000000fffff984 */ /* 0x000fe20000000800 */
[----:B------:R-:W-:Y:S01]  /*dc90*/  @!PT LDS RZ, [RZ] ;  /* 0x00000000fffff984 */ /* 0x000fe20000000800 */
[----:B------:R-:W-:Y:S04]  /*dca0*/  @P1 LDGSTS.E.BYPASS.LTC128B.128 [R8+0x1a400], desc[UR56][R2.64], !P4 ;  /* 0x1a40000002081fae */ /* 0x000fe8000e101d78 */
[----:B------:R-:W-:Y:S04]  /*dcb0*/  @P1 LDGSTS.E.BYPASS.LTC128B.128 [R8+0x1d400], desc[UR56][R2.64+0x80], !P3 ;  /* 0x1d40008002081fae */ /* 0x000fe8000d901d78 */
[----:B------:R0:W-:Y:S02]  /*dcc0*/  @P1 LDGSTS.E.BYPASS.LTC128B.128 [R8+0x20400], desc[UR56][R2.64+0x100], !P2 ;  /* 0x2040010002081fae */ /* 0x0001e4000d101d78 */
[----:B0-----:R-:W-:Y:S01]  /*dcd0*/  IMAD.MOV.U32 R2, RZ, RZ, R14 ;  /* 0x000000ffff027224 */ /* 0x001fe200078e000e */
[----:B------:R-:W-:Y:S06]  /*dce0*/  BRA `(.L_x_339) ;  /* 0xffffffc000447947 */ /* 0x000fec000383ffff */
.L_x_265:
[----:B------:R-:W-:Y:S01]  /*dcf0*/  IMAD.MOV.U32 R13, RZ, RZ, R5 ;  /* 0x000000ffff0d7224 */ /* 0x000fe200078e0005 */
[----:B------:R-:W-:Y:S01]  /*dd00*/  MOV R15, 0xffffffff ;  /* 0xffffffff000f7802 */ /* 0x000fe20000000f00 */
[----:B------:R-:W-:Y:S02]  /*dd10*/  IMAD.MOV.U32 R12, RZ, RZ, RZ ;  /* 0x000000ffff0c7224 */ /* 0x000fe400078e00ff */
[----:B------:R-:W-:Y:S02]  /*dd20*/  IMAD.MOV.U32 R11, RZ, RZ, 0x181f ;  /* 0x0000181fff0b7424 */ /* 0x000fe400078e00ff */
[----:B-----5:R-:W-:Y:S02]  /*dd30*/  IMAD R6, R17, R8, RZ ;  /* 0x0000000811067224 */ /* 0x020fe400078e02ff */
[----:B------:R-:W-:-:S07]  /*dd40*/  IMAD.IADD R4, R10, 0x1, R4 ;  /* 0x000000010a047824 */ /* 0x000fce00078e0204 */
[----:B------:R-:W-:Y:S05]  /*dd50*/  WARPSYNC.COLLECTIVE R15, `(.L_x_340) ;  /* 0x000000000f087348 */ /* 0x000fea0003c00000 */
[----:B------:R0:W1:Y:S02]  /*dd60*/  SHFL.IDX P6, R14, R13, R12, R11 ;  /* 0x0000000c0d0e7389 */ /* 0x00006400000c000b */
[----:B01----:R-:W-:Y:S01]  /*dd70*/  ENDCOLLECTIVE ;  /* 0x000000000000791b */ /* 0x003fe20003800000 */
.L_x_340:
[----:B------:R-:W-:Y:S01]  /*dd80*/  ISETP.GE.AND P1, PT, R4, R6, PT ;  /* 0x000000060400720c */ /* 0x000fe20003f26270 */
[----:B------:R-:W-:Y:S02]  /*dd90*/  IMAD.MOV.U32 R13, RZ, RZ, R0 ;  /* 0x000000ffff0d7224 */ /* 0x000fe400078e0000 */
[----:B------:R-:W-:-:S10]  /*dda0*/  IMAD.MOV.U32 R2, RZ, RZ, R14 ;  /* 0x000000ffff027224 */ /* 0x000fd400078e000e */
[----:B------:R-:W-:Y:S05]  /*ddb0*/  WARPSYNC.COLLECTIVE R15, `(.L_x_341) ;  /* 0x000000000f087348 */ /* 0x000fea0003c00000 */
[----:B------:R0:W1:Y:S02]  /*ddc0*/  SHFL.IDX P6, R14, R13, R12, R11 ;  /* 0x0000000c0d0e7389 */ /* 0x00006400000c000b */
[----:B01----:R-:W-:Y:S01]  /*ddd0*/  ENDCOLLECTIVE ;  /* 0x000000000000791b */ /* 0x003fe20003800000 */
.L_x_341:
[----:B------:R-:W-:Y:S02]  /*dde0*/  IMAD.MOV.U32 R13, RZ, RZ, R5 ;  /* 0x000000ffff0d7224 */ /* 0x000fe400078e0005 */
[----:B------:R-:W-:Y:S02]  /*ddf0*/  IMAD.MOV.U32 R12, RZ, RZ, 0x1 ;  /* 0x00000001ff0c7424 */ /* 0x000fe400078e00ff */
[----:B------:R-:W-:-:S07]  /*de00*/  IMAD.MOV.U32 R3, RZ, RZ, R14 ;  /* 0x000000ffff037224 */ /* 0x000fce00078e000e */
[----:B------:R-:W-:Y:S05]  /*de10*/  WARPSYNC.COLLECTIVE R15, `(.L_x_342) ;  /* 0x000000000f087348 */ /* 0x000fea0003c00000 */
[----:B------:R0:W1:Y:S02]  /*de20*/  SHFL.IDX P6, R14, R13, R12, R11 ;  /* 0x0000000c0d0e7389 */ /* 0x00006400000c000b */
[----:B01----:R-:W-:Y:S01]  /*de30*/  ENDCOLLECTIVE ;  /* 0x000000000000791b */ /* 0x003fe20003800000 */
.L_x_342:
[----:B------:R-:W-:-:S05]  /*de40*/  @!P1 LEA R7, P4, R9, R3, 0x1 ;  /* 0x0000000309079211 */ /* 0x000fca00078808ff */
[----:B------:R-:W-:Y:S01]  /*de50*/  @!P1 IMAD.X R3, RZ, RZ, R2, P4 ;  /* 0x000000ffff039224 */ /* 0x000fe200020e0602 */
[----:B------:R-:W-:Y:S01]  /*de60*/  @!P1 MOV R2, R7 ;  /* 0x0000000700029202 */ /* 0x000fe20000000f00 */
[----:B------:R-:W-:Y:S02]  /*de70*/  VIADD R7, R4, 0x10 ;  /* 0x0000001004077836 */ /* 0x000fe40000000000 */
[----:B------:R-:W-:Y:S02]  /*de80*/  IMAD.MOV.U32 R13, RZ, RZ, R0 ;  /* 0x000000ffff0d7224 */ /* 0x000fe400078e0000 */
[----:B------:R-:W-:Y:S01]  /*de90*/  @!PT LDS RZ, [RZ] ;  /* 0x00000000fffff984 */ /* 0x000fe20000000800 */
[----:B------:R-:W-:Y:S01]  /*dea0*/  @!PT LDS RZ, [RZ] ;  /* 0x00000000fffff984 */ /* 0x000fe20000000800 */
[----:B------:R-:W-:Y:S01]  /*deb0*/  @!PT LDS RZ, [RZ] ;  /* 0x00000000fffff984 */ /* 0x000fe20000000800 */
[----:B------:R-:W-:Y:S04]  /*dec0*/  @!P1 LDGSTS.E.BYPASS.LTC128B.128 [R34+0xc400], desc[UR56][R2.64], !P3 ;  /* 0x0c40000002229fae */ /* 0x000fe8000d901d78 */
[----:B------:R-:W-:Y:S04]  /*ded0*/  @!P1 LDGSTS.E.BYPASS.LTC128B.128 [R34+0x10400], desc[UR56][R2.64+0x80], !P2 ;  /* 0x1040008002229fae */ /* 0x000fe8000d101d78 */
[----:B------:R0:W-:Y:S01]  /*dee0*/  @!P1 LDGSTS.E.BYPASS.LTC128B.128 [R34+0x14400], desc[UR56][R2.64+0x100], !P0 ;  /* 0x1440010002229fae */ /* 0x0001e2000c101d78 */
[----:B------:R-:W-:Y:S01]  /*def0*/  ISETP.GE.AND P1, PT, R7, R6, PT ;  /* 0x000000060700720c */ /* 0x000fe20003f26270 */
[----:B0-----:R-:W-:-:S12]  /*df00*/  IMAD.MOV.U32 R2, RZ, RZ, R14 ;  /* 0x000000ffff027224 */ /* 0x001fd800078e000e */
[----:B------:R-:W-:Y:S05]  /*df10*/  WARPSYNC.COLLECTIVE R15, `(.L_x_343) ;  /* 0x000000000f087348 */ /* 0x000fea0003c00000 */
[----:B------:R0:W1:Y:S02]  /*df20*/  SHFL.IDX P6, R14, R13, R12, R11 ;  /* 0x0000000c0d0e7389 */ /* 0x00006400000c000b */
[----:B01----:R-:W-:Y:S01]  /*df30*/  ENDCOLLECTIVE ;  /* 0x000000000000791b */ /* 0x003fe20003800000 */
.L_x_343:
[----:B------:R-:W-:Y:S01]  /*df40*/  IMAD.MOV.U32 R13, RZ, RZ, R5 ;  /* 0x000000ffff0d7224 */ /* 0x000fe200078e0005 */
[----:B------:R-:W-:Y:S02]  /*df50*/  MOV R12, 0x2 ;  /* 0x00000002000c7802 */ /* 0x000fe40000000f00 */
[----:B------:R-:W-:-:S07]  /*df60*/  MOV R3, R14 ;  /* 0x0000000e00037202 */ /* 0x000fce0000000f00 */
[----:B------:R-:W-:Y:S05]  /*df70*/  WARPSYNC.COLLECTIVE R15, `(.L_x_344) ;  /* 0x000000000f087348 */ /* 0x000fea0003c00000 */
[----:B------:R0:W1:Y:S02]  /*df80*/  SHFL.IDX P6, R14, R13, R12, R11 ;  /* 0x0000000c0d0e7389 */ /* 0x00006400000c000b */
[----:B01----:R-:W-:Y:S01]  /*df90*/  ENDCOLLECTIVE ;  /* 0x000000000000791b */ /* 0x003fe20003800000 */
.L_x_344:
[----:B------:R-:W-:-:S05]  /*dfa0*/  @!P1 LEA R7, P4, R9, R3, 0x1 ;  /* 0x0000000309079211 */ /* 0x000fca00078808ff */
[----:B------:R-:W-:Y:S02]  /*dfb0*/  @!P1 IMAD.X R8, RZ, RZ, R2, P4 ;  /* 0x000000ffff089224 */ /* 0x000fe400020e0602 */
[----:B------:R-:W-:Y:S02]  /*dfc0*/  @!P1 IMAD.MOV.U32 R2, RZ, RZ, R7 ;  /* 0x000000ffff029224 */ /* 0x000fe400078e0007 */
[----:B------:R-:W-:Y:S02]  /*dfd0*/  @!P1 IMAD.MOV.U32 R3, RZ, RZ, R8 ;  /* 0x000000ffff039224 */ /* 0x000fe400078e0008 */
[----:B------:R-:W-:Y:S02]  /*dfe0*/  VIADD R7, R4, 0x20 ;  /* 0x0000002004077836 */ /* 0x000fe40000000000 */
[----:B------:R-:W-:Y:S01]  /*dff0*/  IMAD.MOV.U32 R13, RZ, RZ, R0 ;  /* 0x000000ffff0d7224 */ /* 0x000fe200078e0000 */
        /* <DEDUP_REMOVED lines=11> */
.L_x_345:
[----:B------:R-:W-:Y:S02]  /*e0b0*/  IMAD.MOV.U32 R13, RZ, RZ, R5 ;  /* 0x000000ffff0d7224 */ /* 0x000fe400078e0005 */
[----:B------:R-:W-:Y:S02]  /*e0c0*/  IMAD.MOV.U32 R12, RZ, RZ, 0x3 ;  /* 0x00000003ff0c7424 */ /* 0x000fe400078e00ff */
[----:B------:R-:W-:-:S07]  /*e0d0*/  IMAD.MOV.U32 R3, RZ, RZ, R14 ;  /* 0x000000ffff037224 */ /* 0x000fce00078e000e */
[----:B------:R-:W-:Y:S05]  /*e0e0*/  WARPSYNC.COLLECTIVE R15, `(.L_x_346) ;  /* 0x000000000f087348 */ /* 0x000fea0003c00000 */
[----:B------:R0:W1:Y:S02]  /*e0f0*/  SHFL.IDX P6, R14, R13, R12, R11 ;  /* 0x0000000c0d0e7389 */ /* 0x00006400000c000b */
[----:B01----:R-:W-:Y:S01]  /*e100*/  ENDCOLLECTIVE ;  /* 0x000000000000791b */ /* 0x003fe20003800000 */
.L_x_346:
[----:B------:R-:W-:-:S05]  /*e110*/  @!P1 LEA R7, P4, R9, R3, 0x1 ;  /* 0x0000000309079211 */ /* 0x000fca00078808ff */
[----:B------:R-:W-:Y:S02]  /*e120*/  @!P1 IMAD.X R8, RZ, RZ, R2, P4 ;  /* 0x000000ffff089224 */ /* 0x000fe400020e0602 */
[----:B------:R-:W-:Y:S02]  /*e130*/  @!P1 IMAD.MOV.U32 R2, RZ, RZ, R7 ;  /* 0x000000ffff029224 */ /* 0x000fe400078e0007 */
[----:B------:R-:W-:Y:S01]  /*e140*/  VIADD R7, R4, 0x30 ;  /* 0x0000003004077836 */ /* 0x000fe20000000000 */
[----:B------:R-:W-:Y:S01]  /*e150*/  @!P1 MOV R3, R8 ;  /* 0x0000000800039202 */ /* 0x000fe20000000f00 */
[----:B------:R-:W-:-:S04]  /*e160*/  IMAD.MOV.U32 R13, RZ, RZ, R0 ;  /* 0x000000ffff0d7224 */ /* 0x000fc800078e0000 */
        /* <DEDUP_REMOVED lines=11> */
.L_x_347:
[----:B------:R-:W-:Y:S01]  /*e220*/  IMAD.MOV.U32 R13, RZ, RZ, R5 ;  /* 0x000000ffff0d7224 */ /* 0x000fe200078e0005 */
[----:B------:R-:W-:Y:S02]  /*e230*/  MOV R12, 0x4 ;  /* 0x00000004000c7802 */ /* 0x000fe40000000f00 */
[----:B------:R-:W-:-:S07]  /*e240*/  MOV R3, R14 ;  /* 0x0000000e00037202 */ /* 0x000fce0000000f00 */
[----:B------:R-:W-:Y:S05]  /*e250*/  WARPSYNC.COLLECTIVE R15, `(.L_x_348) ;  /* 0x000000000f087348 */ /* 0x000fea0003c00000 */
[----:B------:R0:W1:Y:S02]  /*e260*/  SHFL.IDX P6, R14, R13, R12, R11 ;  /* 0x0000000c0d0e7389 */ /* 0x00006400000c000b */
[----:B01----:R-:W-:Y:S01]  /*e270*/  ENDCOLLECTIVE ;  /* 0x000000000000791b */ /* 0x003fe20003800000 */
.L_x_348:
        /* <DEDUP_REMOVED lines=17> */
.L_x_349:
[----:B------:R-:W-:Y:S02]  /*e390*/  IMAD.MOV.U32 R13, RZ, RZ, R5 ;  /* 0x000000ffff0d7224 */ /* 0x000fe400078e0005 */
[----:B------:R-:W-:Y:S02]  /*e3a0*/  IMAD.MOV.U32 R12, RZ, RZ, 0x5 ;  /* 0x00000005ff0c7424 */ /* 0x000fe400078e00ff */
[----:B------:R-:W-:-:S07]  /*e3b0*/  IMAD.MOV.U32 R3, RZ, RZ, R14 ;  /* 0x000000ffff037224 */ /* 0x000fce00078e000e */
[----:B------:R-:W-:Y:S05]  /*e3c0*/  WARPSYNC.COLLECTIVE R15, `(.L_x_350) ;  /* 0x000000000f087348 */ /* 0x000fea0003c00000 */
[----:B------:R0:W1:Y:S02]  /*e3d0*/  SHFL.IDX P6, R14, R13, R12, R11 ;  /* 0x0000000c0d0e7389 */ /* 0x00006400000c000b */
[----:B01----:R-:W-:Y:S01]  /*e3e0*/  ENDCOLLECTIVE ;  /* 0x000000000000791b */ /* 0x003fe20003800000 */
.L_x_350:
        /* <DEDUP_REMOVED lines=17> */
.L_x_351:
[----:B------:R-:W-:Y:S01]  /*e500*/  IMAD.MOV.U32 R13, RZ, RZ, R5 ;  /* 0x000000ffff0d7224 */ /* 0x000fe200078e0005 */
[----:B------:R-:W-:Y:S02]  /*e510*/  MOV R12, 0x6 ;  /* 0x00000006000c7802 */ /* 0x000fe40000000f00 */
[----:B------:R-:W-:-:S07]  /*e520*/  MOV R3, R14 ;  /* 0x0000000e00037202 */ /* 0x000fce0000000f00 */
[----:B------:R-:W-:Y:S05]  /*e530*/  WARPSYNC.COLLECTIVE R15, `(.L_x_352) ;  /* 0x000000000f087348 */ /* 0x000fea0003c00000 */
[----:B------:R0:W1:Y:S02]  /*e540*/  SHFL.IDX P6, R14, R13, R12, R11 ;  /* 0x0000000c0d0e7389 */ /* 0x00006400000c000b */
[----:B01----:R-:W-:Y:S01]  /*e550*/  ENDCOLLECTIVE ;  /* 0x000000000000791b */ /* 0x003fe20003800000 */
.L_x_352:
        /* <DEDUP_REMOVED lines=17> */
.L_x_353:
[----:B------:R-:W-:Y:S02]  /*e670*/  IMAD.MOV.U32 R13, RZ, RZ, R5 ;  /* 0x000000ffff0d7224 */ /* 0x000fe400078e0005 */
[----:B------:R-:W-:Y:S02]  /*e680*/  IMAD.MOV.U32 R12, RZ, RZ, 0x7 ;  /* 0x00000007ff0c7424 */ /* 0x000fe400078e00ff */
[----:B------:R-:W-:-:S07]  /*e690*/  IMAD.MOV.U32 R3, RZ, RZ, R14 ;  /* 0x000000ffff037224 */ /* 0x000fce00078e000e */
[----:B------:R-:W-:Y:S05]  /*e6a0*/  WARPSYNC.COLLECTIVE R15, `(.L_x_354) ;  /* 0x000000000f087348 */ /* 0x000fea0003c00000 */
[----:B------:R0:W1:Y:S02]  /*e6b0*/  SHFL.IDX P6, R14, R13, R12, R11 ;  /* 0x0000000c0d0e7389 */ /* 0x00006400000c000b */
[----:B01----:R-:W-:Y:S01]  /*e6c0*/  ENDCOLLECTIVE ;  /* 0x000000000000791b */ /* 0x003fe20003800000 */
.L_x_354:
[----:B------:R-:W-:-:S05]  /*e6d0*/  @!P1 LEA R7, P4, R9, R3, 0x1 ;  /* 0x0000000309079211 */ /* 0x000fca00078808ff */
[----:B------:R-:W-:Y:S02]  /*e6e0*/  @!P1 IMAD.X R8, RZ, RZ, R2, P4 ;  /* 0x000000ffff089224 */ /* 0x000fe400020e0602 */
[----:B------:R-:W-:-:S03]  /*e6f0*/  @!P1 IMAD.MOV.U32 R2, RZ, RZ, R7 ;  /* 0x000000ffff029224 */ /* 0x000fc600078e0007 */
[----:B------:R-:W-:Y:S01]  /*e700*/  @!P1 MOV R3, R8 ;  /* 0x0000000800039202 */ /* 0x000fe20000000f00 */
[----:B------:R-:W-:-:S04]  /*e710*/  IMAD.MOV.U32 R13, RZ, RZ, R0 ;  /* 0x000000ffff0d7224 */ /* 0x000fc800078e0000 */
[----:B------:R-:W-:Y:S01]  /*e720*/  @!PT LDS RZ, [RZ] ;  /* 0x00000000fffff984 */ /* 0x000fe20000000800 */
[----:B------:R-:W-:Y:S01]  /*e730*/  @!PT LDS RZ, [RZ] ;  /* 0x00000000fffff984 */ /* 0x000fe20000000800 */
[----:B------:R-:W-:Y:S01]  /*e740*/  @!PT LDS RZ, [RZ] ;  /* 0x00000000fffff984 */ /* 0x000fe20000000800 */
[----:B------:R0:W-:Y:S04]  /*e750*/  @!P1 LDGSTS.E.BYPASS.LTC128B.128 [R34+0xf400], desc[UR56][R2.64], !P3 ;  /* 0x0f40000002229fae */ /* 0x0001e8000d901d78 */
[----:B------:R0:W-:Y:S01]  /*e760*/  @!P1 LDGSTS.E.BYPASS.LTC128B.128 [R34+0x13400], desc[UR56][R2.64+0x80], !P2 ;  /* 0x1340008002229fae */ /* 0x0001e2000d101d78 */
[----:B------:R-:W-:-:S03]  /*e770*/  IMAD.MOV.U32 R5, RZ, RZ, R14 ;  /* 0x000000ffff057224 */ /* 0x000fc600078e000e */
[----:B------:R0:W-:Y:S04]  /*e780*/  @!P1 LDGSTS.E.BYPASS.LTC128B.128 [R34+0x17400], desc[UR56][R2.64+0x100], !P0 ;  /* 0x1740010002229fae */ /* 0x0001e8000c101d78 */
[----:B0-----:R-:W-:Y:S05]  /*e790*/  WARPSYNC.COLLECTIVE R15, `(.L_x_355) ;  /* 0x000000000f087348 */ /* 0x001fea0003c00000 */
[----:B------:R1:W2:Y:S02]  /*e7a0*/  SHFL.IDX P6, R14, R13, R12, R11 ;  /* 0x0000000c0d0e7389 */ /* 0x0002a400000c000b */
[----:B012---:R-:W-:Y:S01]  /*e7b0*/  ENDCOLLECTIVE ;  /* 0x000000000000791b */ /* 0x007fe20003800000 */
.L_x_355:
[----:B------:R-:W-:Y:S05]  /*e7c0*/  BRA `(.L_x_356) ;  /* 0xffffffc000a87947 */ /* 0x000fea000383ffff */
.L_x_270:
[----:B0-----:R0:W1:Y:S02]  /*e7d0*/  SYNCS.PHASECHK.TRANS64.TRYWAIT P0, [R22+URZ+0x2a820], R3 ;  /* 0x02a82003160075a7 */ /* 0x001064000800017f */
[----:B-1----:R-:W-:Y:S05]  /*e7e0*/  @!P0 NANOSLEEP.SYNCS 0x989680 ;  /* 0x009896800000895d */ /* 0x002fea0003900000 */
[----:B------:R-:W1:Y:S02]  /*e7f0*/  @!P0 SYNCS.PHASECHK.TRANS64 P0, [R22+URZ+0x2a820], R3 ;  /* 0x02a82003160085a7 */ /* 0x000e64000800007f */
[----:B-1----:R-:W-:Y:S05]  /*e800*/  @!P0 BRA `(.L_x_270) ;  /* 0xfffffffc00f08947 */ /* 0x002fea000383ffff */
[----:B------:R-:W-:Y:S05]  /*e810*/  BRA `(.L_x_357) ;  /* 0xffffffc400187947 */ /* 0x000fea000383ffff */
.L_x_275:
[----:B0-----:R0:W1:Y:S02]  /*e820*/  SYNCS.PHASECHK.TRANS64.TRYWAIT P0, [R6+URZ+0x2a840], R3 ;  /* 0x02a84003060075a7 */ /* 0x001064000800017f */
[----:B-1----:R-:W-:Y:S05]  /*e830*/  @!P0 NANOSLEEP.SYNCS 0x989680 ;  /* 0x009896800000895d */ /* 0x002fea0003900000 */
[----:B------:R-:W1:Y:S02]  /*e840*/  @!P0 SYNCS.PHASECHK.TRANS64 P0, [R6+URZ+0x2a840], R3 ;  /* 0x02a84003060085a7 */ /* 0x000e64000800007f */
[----:B-1----:R-:W-:Y:S05]  /*e850*/  @!P0 BRA `(.L_x_275) ;  /* 0xfffffffc00f08947 */ /* 0x002fea000383ffff */
[----:B------:R-:W-:Y:S05]  /*e860*/  BRA `(.L_x_358) ;  /* 0xffffffc400e47947 */ /* 0x000fea000383ffff */
.L_x_276:
[----:B------:R-:W-:Y:S01]  /*e870*/  BSSY B1, `(.L_x_359) ;  /* 0x0000008000017945 */ /* 0x000fe20003800000 */
[----:B------:R-:W-:Y:S01]  /*e880*/  IMAD.MOV.U32 R13, RZ, RZ, R5 ;  /* 0x000000ffff0d7224 */ /* 0x000fe200078e0005 */
[----:B------:R-:W-:Y:S01]  /*e890*/  MOV R12, RZ ;  /* 0x000000ff000c7202 */ /* 0x000fe20000000f00 */
[----:B------:R-:W-:Y:S02]  /*e8a0*/  IMAD.MOV.U32 R11, RZ, RZ, 0x181f ;  /* 0x0000181fff0b7424 */ /* 0x000fe400078e00ff */
[----:B------:R-:W-:-:S07]  /*e8b0*/  IMAD.MOV.U32 R15, RZ, RZ, -0x1 ;  /* 0xffffffffff0f7424 */ /* 0x000fce00078e00ff */
[----:B------:R-:W-:Y:S05]  /*e8c0*/  WARPSYNC.COLLECTIVE R15, `(.L_x_360) ;  /* 0x000000000f087348 */ /* 0x000fea0003c00000 */
[----:B------:R0:W1:Y:S02]  /*e8d0*/  SHFL.IDX P6, R14, R13, R12, R11 ;  /* 0x0000000c0d0e7389 */ /* 0x00006400000c000b */
[----:B01----:R-:W-:Y:S01]  /*e8e0*/  ENDCOLLECTIVE ;  /* 0x000000000000791b */ /* 0x003fe20003800000 */
.L_x_360:
[----:B------:R-:W-:Y:S05]  /*e8f0*/  BSYNC B1 ;  /* 0x0000000000017941 */ /* 0x000fea0003800000 */
.L_x_359:
[----:B------:R-:W0:Y:S01]  /*e900*/  S2R R35, SR_TID.X ;  /* 0x0000000000237919 */ /* 0x000e220000002100 */
[----:B------:R-:W-:Y:S01]  /*e910*/  IMAD.MOV.U32 R13, RZ, RZ, R9 ;  /* 0x000000ffff0d7224 */ /* 0x000fe200078e0009 */
[----:B------:R-:W-:Y:S01]  /*e920*/  MOV R11, 0x181f ;  /* 0x0000181f000b7802 */ /* 0x000fe20000000f00 */
[----:B------:R-:W-:Y:S01]  /*e930*/  IMAD.MOV.U32 R12, RZ, RZ, RZ ;  /* 0x000000ffff0c7224 */ /* 0x000fe200078e00ff */
[----:B------:R-:W-:Y:S01]  /*e940*/  LEA R4, R4, R22, 0x1 ;  /* 0x0000001604047211 */ /* 0x000fe200078e08ff */
[----:B------:R-:W-:Y:S02]  /*e950*/  IMAD.MOV.U32 R15, RZ, RZ, -0x1 ;  /* 0xffffffffff0f7424 */ /* 0x000fe400078e00ff */
[----:B------:R-:W-:-:S07]  /*e960*/  IMAD.MOV.U32 R3, RZ, RZ, R14 ;  /* 0x000000ffff037224 */ /* 0x000fce00078e000e */
[----:B0-----:R-:W-:Y:S05]  /*e970*/  WARPSYNC.COLLECTIVE R15, `(.L_x_361) ;  /* 0x000000000f087348 */ /* 0x001fea0003c00000 */
[----:B------:R1:W2:Y:S02]  /*e980*/  SHFL.IDX P6, R14, R13, R12, R11 ;  /* 0x0000000c0d0e7389 */ /* 0x0002a400000c000b */
[----:B012---:R-:W-:Y:S01]  /*e990*/  ENDCOLLECTIVE ;  /* 0x000000000000791b */ /* 0x007fe20003800000 */
.L_x_361:
[----:B------:R-:W-:Y:S02]  /*e9a0*/  IMAD.MOV.U32 R13, RZ, RZ, R5 ;  /* 0x000000ffff0d7224 */ /* 0x000fe400078e0005 */
[----:B------:R-:W-:Y:S02]  /*e9b0*/  IMAD.MOV.U32 R12, RZ, RZ, 0x1 ;  /* 0x00000001ff0c7424 */ /* 0x000fe400078e00ff */
[----:B------:R-:W-:Y:S02]  /*e9c0*/  IMAD.SHL.U32 R35, R35, 0x8, RZ ;  /* 0x0000000823237824 */ /* 0x000fe400078e00ff */
[----:B------:R-:W-:-:S07]  /*e9d0*/  IMAD.MOV.U32 R2, RZ, RZ, R14 ;  /* 0x000000ffff027224 */ /* 0x000fce00078e000e */
[----:B------:R-:W-:Y:S05]  /*e9e0*/  WARPSYNC.COLLECTIVE R15, `(.L_x_362) ;  /* 0x000000000f087348 */ /* 0x000fea0003c00000 */
[----:B------:R0:W1:Y:S02]  /*e9f0*/  SHFL.IDX P6, R14, R13, R12, R11 ;  /* 0x0000000c0d0e7389 */ /* 0x00006400000c000b */
[----:B01----:R-:W-:Y:S01]  /*ea00*/  ENDCOLLECTIVE ;  /* 0x000000000000791b */ /* 0x003fe20003800000 */
.L_x_362:
[----:B------:R-:W-:-:S05]  /*ea10*/  LOP3.LUT R35, R35, 0x38, RZ, 0xc0, !PT ;  /* 0x0000003823237812 */ /* 0x000fca00078ec0ff */
[----:B------:R-:W-:-:S05]  /*ea20*/  IMAD.SHL.U32 R0, R35, 0x2, RZ ;  /* 0x0000000223007824 */ /* 0x000fca00078e00ff */
[----:B------:R-:W-:Y:S01]  /*ea30*/  IADD3 R2, P0, R2, R0, RZ ;  /* 0x0000000002027210 */ /* 0x000fe20007f1e0ff */
[----:B------:R-:W-:-:S04]  /*ea40*/  IMAD.MOV.U32 R13, RZ, RZ, R9 ;  /* 0x000000ffff0d7224 */ /* 0x000fc800078e0009 */
[----:B------:R-:W-:-:S05]  /*ea50*/  IMAD.X R3, RZ, RZ, R3, P0 ;  /* 0x000000ffff037224 */ /* 0x000fca00000e0603 */
[----:B------:R-:W-:Y:S01]  /*ea60*/  @!PT LDS RZ, [RZ] ;  /* 0x00000000fffff984 */ /* 0x000fe20000000800 */
[----:B------:R-:W-:Y:S01]  /*ea70*/  @!PT LDS RZ, [RZ] ;  /* 0x00000000fffff984 */ /* 0x000fe20000000800 */
[----:B------:R-:W-:Y:S01]  /*ea80*/  @!PT LDS RZ, [RZ] ;  /* 0x00000000fffff984 */ /* 0x000fe20000000800 */
[----:B------:R-:W-:Y:S04]  /*ea90*/  LDGSTS.E.BYPASS.LTC128B.128 [R4+0x18400], desc[UR56][R2.64], !P3 ;  /* 0x1840000002047fae */ /* 0x000fe8000d901d78 */
[----:B------:R-:W-:Y:S04]  /*eaa0*/  LDGSTS.E.BYPASS.LTC128B.128 [R4+0x1b400], desc[UR56][R2.64+0x80], !P2 ;  /* 0x1b40008002047fae */ /* 0x000fe8000d101d78 */
[----:B------:R0:W-:Y:S02]  /*eab0*/  LDGSTS.E.BYPASS.LTC128B.128 [R4+0x1e400], desc[UR56][R2.64+0x100], !P1 ;  /* 0x1e40010002047fae */ /* 0x0001e4000c901d78 */
[----:B0-----:R-:W-:-:S07]  /*eac0*/  IMAD.MOV.U32 R3, RZ, RZ, R14 ;  /* 0x000000ffff037224 */ /* 0x001fce00078e000e */
[----:B------:R-:W-:Y:S05]  /*ead0*/  WARPSYNC.COLLECTIVE R15, `(.L_x_363) ;  /* 0x000000000f087348 */ /* 0x000fea0003c00000 */
[----:B------:R0:W1:Y:S02]  /*eae0*/  SHFL.IDX P6, R14, R13, R12, R11 ;  /* 0x0000000c0d0e7389 */ /* 0x00006400000c000b */
[----:B01----:R-:W-:Y:S01]  /*eaf0*/  ENDCOLLECTIVE ;  /* 0x000000000000791b */ /* 0x003fe20003800000 */
.L_x_363:
[----:B------:R-:W-:Y:S02]  /*eb00*/  IMAD.MOV.U32 R13, RZ, RZ, R5 ;  /* 0x000000ffff0d7224 */ /* 0x000fe400078e0005 */
[----:B------:R-:W-:Y:S02]  /*eb10*/  IMAD.MOV.U32 R12, RZ, RZ, 0x2 ;  /* 0x00000002ff0c7424 */ /* 0x000fe400078e00ff */
[----:B------:R-:W-:-:S07]  /*eb20*/  IMAD.MOV.U32 R2, RZ, RZ, R14 ;  /* 0x000000ffff027224 */ /* 0x000fce00078e000e */
[----:B------:R-:W-:Y:S05]  /*eb30*/  WARPSYNC.COLLECTIVE R15, `(.L_x_364) ;  /* 0x000000000f087348 */ /* 0x000fea0003c00000 */
[----:B------:R0:W1:Y:S02]  /*eb40*/  SHFL.IDX P6, R14, R13, R12, R11 ;  /* 0x0000000c0d0e7389 */ /* 0x00006400000c000b */
[----:B01----:R-:W-:Y:S01]  /*eb50*/  ENDCOLLECTIVE ;  /* 0x000000000000791b */ /* 0x003fe20003800000 */
.L_x_364:
[----:B------:R-:W-:-:S04]  /*eb60*/  IADD3 R2, P0, R2, R0, RZ ;  /* 0x0000000002027210 */ /* 0x000fc80007f1e0ff */
[----:B------:R-:W-:-:S05]  /*eb70*/  IADD3.X R3, RZ, R3, RZ, P0, !PT ;  /* 0x00000003ff037210 */ /* 0x000fca00007fe4ff */
[----:B------:R-:W-:Y:S01]  /*eb80*/  @!PT LDS RZ, [RZ] ;  /* 0x00000000fffff984 */ /* 0x000fe20000000800 */
[----:B------:R-:W-:Y:S01]  /*eb90*/  @!PT LDS RZ, [RZ] ;  /* 0x00000000fffff984 */ /* 0x000fe20000000800 */
[----:B------:R-:W-:Y:S01]  /*eba0*/  @!PT LDS RZ, [RZ] ;  /* 0x00000000fffff984 */ /* 0x000fe20000000800 */
[----:B------:R0:W-:Y:S01]  /*ebb0*/  LDGSTS.E.BYPASS.LTC128B.128 [R4+0x18c00], desc[UR56][R2.64], !P3 ;  /* 0x18c0000002047fae */ /* 0x0001e2000d901d78 */
[----:B------:R-:W-:-:S03]  /*ebc0*/  IMAD.MOV.U32 R13, RZ, RZ, R9 ;  /* 0x000000ffff0d7224 */ /* 0x000fc600078e0009 */
[----:B------:R0:W-:Y:S04]  /*ebd0*/  LDGSTS.E.BYPASS.LTC128B.128 [R4+0x1bc00], desc[UR56][R2.64+0x80], !P2 ;  /* 0x1bc0008002047fae */ /* 0x0001e8000d101d78 */
[----:B------:R0:W-:Y:S01]  /*ebe0*/  LDGSTS.E.BYPASS.LTC128B.128 [R4+0x1ec00], desc[UR56][R2.64+0x100], !P1 ;  /* 0x1ec0010002047fae */ /* 0x0001e2000c901d78 */
[----:B------:R-:W-:-:S07]  /*ebf0*/  IMAD.MOV.U32 R35, RZ, RZ, R14 ;  /* 0x000000ffff237224 */ /* 0x000fce00078e000e */
[----:B0-----:R-:W-:Y:S05]  /*ec00*/  WARPSYNC.COLLECTIVE R15, `(.L_x_365) ;  /* 0x000000000f087348 */ /* 0x001fea0003c00000 */
[----:B------:R1:W2:Y:S02]  /*ec10*/  SHFL.IDX P6, R14, R13, R12, R11 ;  /* 0x0000000c0d0e7389 */ /* 0x0002a400000c000b */
[----:B012---:R-:W-:Y:S01]  /*ec20*/  ENDCOLLECTIVE ;  /* 0x000000000000791b */ /* 0x007fe20003800000 */
.L_x_365:
[----:B------:R-:W-:Y:S02]  /*ec30*/  IMAD.MOV.U32 R13, RZ, RZ, R5 ;  /* 0x000000ffff0d7224 */ /* 0x000fe400078e0005 */
[----:B------:R-:W-:Y:S02]  /*ec40*/  IMAD.MOV.U32 R12, RZ, RZ, 0x3 ;  /* 0x00000003ff0c7424 */ /* 0x000fe400078e00ff */
[----:B------:R-:W-:-:S07]  /*ec50*/  IMAD.MOV.U32 R2, RZ, RZ, R14 ;  /* 0x000000ffff027224 */ /* 0x000fce00078e000e */
[----:B------:R-:W-:Y:S05]  /*ec60*/  WARPSYNC.COLLECTIVE R15, `(.L_x_366) ;  /* 0x000000000f087348 */ /* 0x000fea0003c00000 */
[----:B------:R0:W1:Y:S02]  /*ec70*/  SHFL.IDX P6, R14, R13, R12, R11 ;  /* 0x0000000c0d0e7389 */ /* 0x00006400000c000b */
[----:B01----:R-:W-:Y:S01]  /*ec80*/  ENDCOLLECTIVE ;  /* 0x000000000000791b */ /* 0x003fe20003800000 */
.L_x_366:
        /* <DEDUP_REMOVED lines=13> */
.L_x_367:
[----:B------:R-:W-:Y:S02]  /*ed60*/  IMAD.MOV.U32 R13, RZ, RZ, R5 ;  /* 0x000000ffff0d7224 */ /* 0x000fe400078e0005 */
[----:B------:R-:W-:Y:S02]  /*ed70*/  IMAD.MOV.U32 R12, RZ, RZ, 0x4 ;  /* 0x00000004ff0c7424 */ /* 0x000fe400078e00ff */
[----:B------:R-:W-:-:S07]  /*ed80*/  IMAD.MOV.U32 R2, RZ, RZ, R14 ;  /* 0x000000ffff027224 */ /* 0x000fce00078e000e */
[----:B------:R-:W-:Y:S05]  /*ed90*/  WARPSYNC.COLLECTIVE R15, `(.L_x_368) ;  /* 0x000000000f087348 */ /* 0x000fea0003c00000 */
[----:B------:R0:W1:Y:S02]  /*eda0*/  SHFL.IDX P6, R14, R13, R12, R11 ;  /* 0x0000000c0d0e7389 */ /* 0x00006400000c000b */
[----:B01----:R-:W-:Y:S01]  /*edb0*/  ENDCOLLECTIVE ;  /* 0x000000000000791b */ /* 0x003fe20003800000 */
.L_x_368:
        /* <DEDUP_REMOVED lines=13> */
.L_x_369:
[----:B------:R-:W-:Y:S02]  /*ee90*/  IMAD.MOV.U32 R13, RZ, RZ, R5 ;  /* 0x000000ffff0d7224 */ /* 0x000fe400078e0005 */
[----:B------:R-:W-:Y:S01]  /*eea0*/  IMAD.MOV.U32 R12, RZ, RZ, 0x5 ;  /* 0x00000005ff0c7424 */ /* 0x000fe200078e00ff */
[----:B------:R-:W-:-:S07]  /*eeb0*/  MOV R2, R14 ;  /* 0x0000000e00027202 */ /* 0x000fce0000000f00 */
[----:B------:R-:W-:Y:S05]  /*eec0*/  WARPSYNC.COLLECTIVE R15, `(.L_x_370) ;  /* 0x000000000f087348 */ /* 0x000fea0003c00000 */
[----:B------:R0:W1:Y:S02]  /*eed0*/  SHFL.IDX P6, R14, R13, R12, R11 ;  /* 0x0000000c0d0e7389 */ /* 0x00006400000c000b */
[----:B01----:R-:W-:Y:S01]  /*eee0*/  ENDCOLLECTIVE ;  /* 0x000000000000791b */ /* 0x003fe20003800000 */
.L_x_370:
[----:B------:R-:W-:-:S05]  /*eef0*/  IADD3 R2, P0, R2, R0, RZ ;  /* 0x0000000002027210 */ /* 0x000fca0007f1e0ff */
[----:B------:R-:W-:-:S05]  /*ef00*/  IMAD.X R3, RZ, RZ, R35, P0 ;  /* 0x000000ffff037224 */ /* 0x000fca00000e0623 */
[----:B------:R-:W-:Y:S01]  /*ef10*/  @!PT LDS RZ, [RZ] ;  /* 0x00000000fffff984 */ /* 0x000fe20000000800 */
[----:B------:R-:W-:Y:S01]  /*ef20*/  @!PT LDS RZ, [RZ] ;  /* 0x00000000fffff984 */ /* 0x000fe20000000800 */
[----:B------:R-:W-:Y:S01]  /*ef30*/  @!PT LDS RZ, [RZ] ;  /* 0x00000000fffff984 */ /* 0x000fe20000000800 */
[----:B------:R0:W-:Y:S01]  /*ef40*/  LDGSTS.E.BYPASS.LTC128B.128 [R4+0x1a400], desc[UR56][R2.64], !P3 ;  /* 0x1a40000002047fae */ /* 0x0001e2000d901d78 */
[----:B------:R-:W-:-:S03]  /*ef50*/  MOV R13, R9 ;  /* 0x00000009000d7202 */ /* 0x000fc60000000f00 */
[----:B------:R0:W-:Y:S04]  /*ef60*/  LDGSTS.E.BYPASS.LTC128B.128 [R4+0x1d400], desc[UR56][R2.64+0x80], !P2 ;  /* 0x1d40008002047fae */ /* 0x0001e8000d101d78 */
[----:B------:R0:W-:Y:S01]  /*ef70*/  LDGSTS.E.BYPASS.LTC128B.128 [R4+0x20400], desc[UR56][R2.64+0x100], !P1 ;  /* 0x2040010002047fae */ /* 0x0001e2000c901d78 */
[----:B------:R-:W-:-:S07]  /*ef80*/  IMAD.MOV.U32 R35, RZ, RZ, R14 ;  /* 0x000000ffff237224 */ /* 0x000fce00078e000e */
[----:B0-----:R-:W-:Y:S05]  /*ef90*/  WARPSYNC.COLLECTIVE R15, `(.L_x_371) ;  /* 0x000000000f087348 */ /* 0x001fea0003c00000 */
[----:B------:R1:W2:Y:S02]  /*efa0*/  SHFL.IDX P6, R14, R13, R12, R11 ;  /* 0x0000000c0d0e7389 */ /* 0x0002a400000c000b */
[----:B012---:R-:W-:Y:S01]  /*efb0*/  ENDCOLLECTIVE ;  /* 0x000000000000791b */ /* 0x007fe20003800000 */
.L_x_371:
[----:B------:R-:W-:Y:S01]  /*efc0*/  IMAD.MOV.U32 R2, RZ, RZ, R14 ;  /* 0x000000ffff027224 */ /* 0x000fe200078e000e */
[----:B------:R-:W-:Y:S06]  /*efd0*/  BRA `(.L_x_372) ;  /* 0xffffffc4001c7947 */ /* 0x000fec000383ffff */
.L_x_281:
[----:B--2---:R2:W3:Y:S02]  /*efe0*/  SYNCS.PHASECHK.TRANS64.TRYWAIT P0, [R4+URZ+0x2a860], R2 ;  /* 0x02a86002040075a7 */ /* 0x0044e4000800017f */
[----:B---3--:R-:W-:Y:S05]  /*eff0*/  @!P0 NANOSLEEP.SYNCS 0x989680 ;  /* 0x009896800000895d */ /* 0x008fea0003900000 */
[----:B------:R-:W3:Y:S02]  /*f000*/  @!P0 SYNCS.PHASECHK.TRANS64 P0, [R4+URZ+0x2a860], R2 ;  /* 0x02a86002040085a7 */ /* 0x000ee4000800007f */
[----:B---3--:R-:W-:Y:S05]  /*f010*/  @!P0 BRA `(.L_x_281) ;  /* 0xfffffffc00f08947 */ /* 0x008fea000383ffff */
[----:B------:R-:W-:Y:S05]  /*f020*/  BRA `(.L_x_373) ;  /* 0xffffffc4007c7947 */ /* 0x000fea000383ffff */
.L_x_282:
[----:B------:R-:W-:Y:S01]  /*f030*/  BSSY B1, `(.L_x_374) ;  /* 0x0000008000017945 */ /* 0x000fe20003800000 */
[----:B------:R-:W-:Y:S01]  /*f040*/  IMAD.MOV.U32 R13, RZ, RZ, R24 ;  /* 0x000000ffff0d7224 */ /* 0x000fe200078e0018 */
[----:B------:R-:W-:Y:S01]  /*f050*/  MOV R15, 0xffffffff ;  /* 0xffffffff000f7802 */ /* 0x000fe20000000f00 */
[----:B------:R-:W-:Y:S02]  /*f060*/  IMAD.MOV.U32 R12, RZ, RZ, RZ ;  /* 0x000000ffff0c7224 */ /* 0x000fe400078e00ff */
[----:B------:R-:W-:-:S07]  /*f070*/  IMAD.MOV.U32 R11, RZ, RZ, 0x181f ;  /* 0x0000181fff0b7424 */ /* 0x000fce00078e00ff */
[----:B--2---:R-:W-:Y:S05]  /*f080*/  WARPSYNC.COLLECTIVE R15, `(.L_x_375) ;  /* 0x000000000f087348 */ /* 0x004fea0003c00000 */
[----:B------:R0:W1:Y:S02]  /*f090*/  SHFL.IDX P6, R14, R13, R12, R11 ;  /* 0x0000000c0d0e7389 */ /* 0x00006400000c000b */
[----:B012---:R-:W-:Y:S01]  /*f0a0*/  ENDCOLLECTIVE ;  /* 0x000000000000791b */ /* 0x007fe20003800000 */
.L_x_375:
[----:B------:R-:W-:Y:S05]  /*f0b0*/  BSYNC B1 ;  /* 0x0000000000017941 */ /* 0x000fea0003800000 */
.L_x_374:
[----:B------:R-:W-:Y:S01]  /*f0c0*/  IMAD.MOV.U32 R13, RZ, RZ, R23 ;  /* 0x000000ffff0d7224 */ /* 0x000fe200078e0017 */
[----:B------:R-:W-:Y:S01]  /*f0d0*/  MOV R15, 0xffffffff ;  /* 0xffffffff000f7802 */ /* 0x000fe20000000f00 */
[----:B------:R-:W-:Y:S02]  /*f0e0*/  IMAD.MOV.U32 R12, RZ, RZ, RZ ;  /* 0x000000ffff0c7224 */ /* 0x000fe400078e00ff */
[----:B------:R-:W-:Y:S02]  /*f0f0*/  IMAD.MOV.U32 R11, RZ, RZ, 0x181f ;  /* 0x0000181fff0b7424 */ /* 0x000fe400078e00ff */
[----:B------:R-:W-:Y:S02]  /*f100*/  IMAD.MOV.U32 R3, RZ, RZ, R14 ;  /* 0x000000ffff037224 */ /* 0x000fe400078e000e */
[----:B------:R-:W-:-:S07]  /*f110*/  IMAD R5, R5, 0x2, R22 ;  /* 0x0000000205057824 */ /* 0x000fce00078e0216 */
[----:B------:R-:W-:Y:S05]  /*f120*/  WARPSYNC.COLLECTIVE R15, `(.L_x_376) ;  /* 0x000000000f087348 */ /* 0x000fea0003c00000 */
[----:B------:R0:W1:Y:S02]  /*f130*/  SHFL.IDX P6, R14, R13, R12, R11 ;  /* 0x0000000c0d0e7389 */ /* 0x00006400000c000b */
[----:B01----:R-:W-:Y:S01]  /*f140*/  ENDCOLLECTIVE ;  /* 0x000000000000791b */ /* 0x003fe20003800000 */
.L_x_376:
[----:B------:R-:W-:Y:S01]  /*f150*/  IMAD.MOV.U32 R13, RZ, RZ, R24 ;  /* 0x000000ffff0d7224 */ /* 0x000fe200078e0018 */
[----:B------:R-:W-:Y:S01]  /*f160*/  MOV R12, 0x1 ;  /* 0x00000001000c7802 */ /* 0x000fe20000000f00 */
[----:B------:R-:W-:-:S07]  /*f170*/  IMAD.MOV.U32 R2, RZ, RZ, R14 ;  /* 0x000000ffff027224 */ /* 0x000fce00078e000e */
[----:B------:R-:W-:Y:S05]  /*f180*/  WARPSYNC.COLLECTIVE R15, `(.L_x_377) ;  /* 0x000000000f087348 */ /* 0x000fea0003c00000 */
[----:B------:R0:W1:Y:S02]  /*f190*/  SHFL.IDX P6, R14, R13, R12, R11 ;  /* 0x0000000c0d0e7389 */ /* 0x00006400000c000b */
[----:B01----:R-:W-:Y:S01]  /*f1a0*/  ENDCOLLECTIVE ;  /* 0x000000000000791b */ /* 0x003fe20003800000 */
.L_x_377:
[----:B------:R-:W-:-:S05]  /*f1b0*/  IADD3 R2, P1, R2, R0, RZ ;  /* 0x0000000002027210 */ /* 0x000fca0007f3e0ff */
[----:B------:R-:W-:Y:S01]  /*f1c0*/  IMAD.X R3, RZ, RZ, R3, P1 ;  /* 0x000000ffff037224 */ /* 0x000fe200008e0603 */
[----:B------:R-:W-:-:S04]  /*f1d0*/  LOP3.LUT P1, RZ, R29, 0x1, RZ, 0xc0, !PT ;  /* 0x000000011dff7812 */ /* 0x000fc8000782c0ff */
[----:B------:R-:W-:Y:S01]  /*f1e0*/  ISETP.LT.OR P2, PT, R6, 0x1, !P1 ;  /* 0x000000010600780c */ /* 0x000fe20004f41670 */
[----:B------:R-:W-:-:S12]  /*f1f0*/  IMAD.MOV.U32 R13, RZ, RZ, R23 ;  /* 0x000000ffff0d7224 */ /* 0x000fd800078e0017 */
[----:B------:R-:W-:Y:S01]  /*f200*/  @!PT LDS RZ, [RZ] ;  /* 0x00000000fffff984 */ /* 0x000fe20000000800 */
[----:B------:R-:W-:Y:S01]  /*f210*/  @!PT LDS RZ, [RZ] ;  /* 0x00000000fffff984 */ /* 0x000fe20000000800 */
[----:B------:R-:W-:Y:S01]  /*f220*/  @!PT LDS RZ, [RZ] ;  /* 0x00000000fffff984 */ /* 0x000fe20000000800 */
[----:B------:R-:W-:Y:S01]  /*f230*/  LDGSTS.E.BYPASS.LTC128B.128 [R5+0x400], desc[UR56][R2.64], !P2 ;  /* 0x0040000002057fae */ /* 0x000fe2000d101d78 */
[----:B------:R-:W-:-:S13]  /*f240*/  ISETP.LT.OR P2, PT, R6, 0x1, !P0 ;  /* 0x000000010600780c */ /* 0x000fda0004741670 */
[----:B------:R0:W-:Y:S02]  /*f250*/  LDGSTS.E.BYPASS.LTC128B.128 [R5+0x3400], desc[UR56][R2.64+0x80], !P2 ;  /* 0x0340008002057fae */ /* 0x0001e4000d101d78 */
[----:B0-----:R-:W-:-:S07]  /*f260*/  IMAD.MOV.U32 R3, RZ, RZ, R14 ;  /* 0x000000ffff037224 */ /* 0x001fce00078e000e */
[----:B------:R-:W-:Y:S05]  /*f270*/  WARPSYNC.COLLECTIVE R15, `(.L_x_378) ;  /* 0x000000000f087348 */ /* 0x000fea0003c00000 */
[----:B------:R0:W1:Y:S02]  /*f280*/  SHFL.IDX P6, R14, R13, R12, R11 ;  /* 0x0000000c0d0e7389 */ /* 0x00006400000c000b */
[----:B01----:R-:W-:Y:S01]  /*f290*/  ENDCOLLECTIVE ;  /* 0x000000000000791b */ /* 0x003fe20003800000 */
.L_x_378:
[----:B------:R-:W-:Y:S01]  /*f2a0*/  MOV R13, R24 ;  /* 0x00000018000d7202 */ /* 0x000fe20000000f00 */
[----:B------:R-:W-:Y:S02]  /*f2b0*/  IMAD.MOV.U32 R12, RZ, RZ, 0x2 ;  /* 0x00000002ff0c7424 */ /* 0x000fe400078e00ff */
[----:B------:R-:W-:-:S07]  /*f2c0*/  IMAD.MOV.U32 R2, RZ, RZ, R14 ;  /* 0x000000ffff027224 */ /* 0x000fce00078e000e */
[----:B------:R-:W-:Y:S05]  /*f2d0*/  WARPSYNC.COLLECTIVE R15, `(.L_x_379) ;  /* 0x000000000f087348 */ /* 0x000fea0003c00000 */
[----:B------:R0:W1:Y:S02]  /*f2e0*/  SHFL.IDX P6, R14, R13, R12, R11 ;  /* 0x0000000c0d0e7389 */ /* 0x00006400000c000b */
[----:B01----:R-:W-:Y:S01]  /*f2f0*/  ENDCOLLECTIVE ;  /* 0x000000000000791b */ /* 0x003fe20003800000 */
.L_x_379:
[----:B------:R-:W-:-:S05]  /*f300*/  IADD3 R2, P2, R2, R0, RZ ;  /* 0x0000000002027210 */ /* 0x000fca0007f5e0ff */
[----:B------:R-:W-:Y:S01]  /*f310*/  IMAD.X R3, RZ, RZ, R3, P2 ;  /* 0x000000ffff037224 */ /* 0x000fe200010e0603 */
        /* <DEDUP_REMOVED lines=12> */
.L_x_380:
[----:B------:R-:W-:Y:S02]  /*f3e0*/  IMAD.MOV.U32 R13, RZ, RZ, R24 ;  /* 0x000000ffff0d7224 */ /* 0x000fe400078e0018 */
[----:B------:R-:W-:Y:S02]  /*f3f0*/  IMAD.MOV.U32 R12, RZ, RZ, 0x3 ;  /* 0x00000003ff0c7424 */ /* 0x000fe400078e00ff */
[----:B------:R-:W-:-:S07]  /*f400*/  IMAD.MOV.U32 R2, RZ, RZ, R14 ;  /* 0x000000ffff027224 */ /* 0x000fce00078e000e */
[----:B------:R-:W-:Y:S05]  /*f410*/  WARPSYNC.COLLECTIVE R15, `(.L_x_381) ;  /* 0x000000000f087348 */ /* 0x000fea0003c00000 */
[----:B------:R0:W1:Y:S02]  /*f420*/  SHFL.IDX P6, R14, R13, R12, R11 ;  /* 0x0000000c0d0e7389 */ /* 0x00006400000c000b */
[----:B01----:R-:W-:Y:S01]  /*f430*/  ENDCOLLECTIVE ;  /* 0x000000000000791b */ /* 0x003fe20003800000 */
.L_x_381:
[----:B------:R-:W-:-:S04]  /*f440*/  IADD3 R2, P2, R2, R0, RZ ;  /* 0x0000000002027210 */ /* 0x000fc80007f5e0ff */
[----:B------:R-:W-:Y:S02]  /*f450*/  IADD3.X R3, RZ, R3, RZ, P2, !PT ;  /* 0x00000003ff037210 */ /* 0x000fe400017fe4ff */
        /* <DEDUP_REMOVED lines=12> */
.L_x_382:
[----:B------:R-:W-:Y:S02]  /*f520*/  IMAD.MOV.U32 R13, RZ, RZ, R24 ;  /* 0x000000ffff0d7224 */ /* 0x000fe400078e0018 */
[----:B------:R-:W-:Y:S01]  /*f530*/  IMAD.MOV.U32 R12, RZ, RZ, 0x4 ;  /* 0x00000004ff0c7424 */ /* 0x000fe200078e00ff */
[----:B------:R-:W-:-:S07]  /*f540*/  MOV R2, R14 ;  /* 0x0000000e00027202 */ /* 0x000fce0000000f00 */
[----:B------:R-:W-:Y:S05]  /*f550*/  WARPSYNC.COLLECTIVE R15, `(.L_x_383) ;  /* 0x000000000f087348 */ /* 0x000fea0003c00000 */
[----:B------:R0:W1:Y:S02]  /*f560*/  SHFL.IDX P6, R14, R13, R12, R11 ;  /* 0x0000000c0d0e7389 */ /* 0x00006400000c000b */
[----:B01----:R-:W-:Y:S01]  /*f570*/  ENDCOLLECTIVE ;  /* 0x000000000000791b */ /* 0x003fe20003800000 */
.L_x_383:
[----:B------:R-:W-:-:S05]  /*f580*/  IADD3 R2, P2, R2, R0, RZ ;  /* 0x0000000002027210 */ /* 0x000fca0007f5e0ff */
[----:B------:R-:W-:Y:S01]  /*f590*/  IMAD.X R3, RZ, RZ, R3, P2 ;  /* 0x000000ffff037224 */ /* 0x000fe200010e0603 */
[----:B------:R-:W-:Y:S02]  /*f5a0*/  ISETP.LT.OR P2, PT, R6, 0x31, !P1 ;  /* 0x000000310600780c */ /* 0x000fe40004f41670 */
[----:B------:R-:W-:-:S11]  /*f5b0*/  MOV R13, R23 ;  /* 0x00000017000d7202 */ /* 0x000fd60000000f00 */
        /* <DEDUP_REMOVED lines=10> */
.L_x_384:
[----:B------:R-:W-:Y:S02]  /*f660*/  IMAD.MOV.U32 R13, RZ, RZ, R24 ;  /* 0x000000ffff0d7224 */ /* 0x000fe400078e0018 */
[----:B------:R-:W-:Y:S02]  /*f670*/  IMAD.MOV.U32 R12, RZ, RZ, 0x5 ;  /* 0x00000005ff0c7424 */ /* 0x000fe400078e00ff */
[----:B------:R-:W-:-:S07]  /*f680*/  IMAD.MOV.U32 R2, RZ, RZ, R14 ;  /* 0x000000ffff027224 */ /* 0x000fce00078e000e */
[----:B------:R-:W-:Y:S05]  /*f690*/  WARPSYNC.COLLECTIVE R15, `(.L_x_385) ;  /* 0x000000000f087348 */ /* 0x000fea0003c00000 */
[----:B------:R0:W1:Y:S02]  /*f6a0*/  SHFL.IDX P6, R14, R13, R12, R11 ;  /* 0x0000000c0d0e7389 */ /* 0x00006400000c000b */
[----:B01----:R-:W-:Y:S01]  /*f6b0*/  ENDCOLLECTIVE ;  /* 0x000000000000791b */ /* 0x003fe20003800000 */
.L_x_385:
[----:B------:R-:W-:-:S05]  /*f6c0*/  IADD3 R2, P2, R2, R0, RZ ;  /* 0x0000000002027210 */ /* 0x000fca0007f5e0ff */
[----:B------:R-:W-:Y:S01]  /*f6d0*/  IMAD.X R3, RZ, RZ, R3, P2 ;  /* 0x000000ffff037224 */ /* 0x000fe200010e0603 */
[----:B------:R-:W-:Y:S01]  /*f6e0*/  ISETP.LT.OR P2, PT, R6, 0x41, !P1 ;  /* 0x000000410600780c */ /* 0x000fe20004f41670 */
[----:B------:R-:W-:-:S12]  /*f6f0*/  IMAD.MOV.U32 R13, RZ, RZ, R23 ;  /* 0x000000ffff0d7224 */ /* 0x000fd800078e0017 */
[----:B------:R-:W-:Y:S01]  /*f700*/  @!PT LDS RZ, [RZ] ;  /* 0x00000000fffff984 */ /* 0x000fe20000000800 */
[----:B------:R-:W-:Y:S01]  /*f710*/  @!PT LDS RZ, [RZ] ;  /* 0x00000000fffff984 */ /* 0x000fe20000000800 */
[----:B------:R-:W-:Y:S01]  /*f720*/  @!PT LDS RZ, [RZ] ;  /* 0x00000000fffff984 */ /* 0x000fe20000000800 */
[----:B------:R0:W-:Y:S01]  /*f730*/  LDGSTS.E.BYPASS.LTC128B.128 [R5+0x2400], desc[UR56][R2.64], !P2 ;  /* 0x0240000002057fae */ /* 0x0001e2000d101d78 */
[----:B------:R-:W-:Y:S02]  /*f740*/  ISETP.LT.OR P2, PT, R6, 0x41, !P0 ;  /* 0x000000410600780c */ /* 0x000fe40004741670 */
[----:B------:R-:W-:-:S11]  /*f750*/  MOV R24, R14 ;  /* 0x0000000e00187202 */ /* 0x000fd60000000f00 */
[----:B0-----:R-:W-:Y:S05]  /*f760*/  WARPSYNC.COLLECTIVE R15, `(.L_x_386) ;  /* 0x000000000f087348 */ /* 0x001fea0003c00000 */
[----:B------:R1:W2:Y:S02]  /*f770*/  SHFL.IDX P6, R14, R13, R12, R11 ;  /* 0x0000000c0d0e7389 */ /* 0x0002a400000c000b */
[----:B012---:R-:W-:Y:S01]  /*f780*/  ENDCOLLECTIVE ;  /* 0x000000000000791b */ /* 0x007fe20003800000 */
.L_x_386:
[----:B------:R-:W-:Y:S01]  /*f790*/  @!PT LDS RZ, [RZ] ;  /* 0x00000000fffff984 */ /* 0x000fe20000000800 */
[----:B------:R-:W-:Y:S01]  /*f7a0*/  @!PT LDS RZ, [RZ] ;  /* 0x00000000fffff984 */ /* 0x000fe20000000800 */
[----:B------:R-:W-:Y:S01]  /*f7b0*/  @!PT LDS RZ, [RZ] ;  /* 0x00000000fffff984 */ /* 0x000fe20000000800 */
[----:B------:R0:W-:Y:S02]  /*f7c0*/  LDGSTS.E.BYPASS.LTC128B.128 [R5+0x5400], desc[UR56][R2.64+0x80], !P2 ;  /* 0x0540008002057fae */ /* 0x0001e4000d101d78 */
[----:B0-----:R-:W-:Y:S01]  /*f7d0*/  IMAD.MOV.U32 R2, RZ, RZ, R14 ;  /* 0x000000ffff027224 */ /* 0x001fe200078e000e */
[----:B------:R-:W-:Y:S06]  /*f7e0*/  BRA `(.L_x_387) ;  /* 0xffffffc000687947 */ /* 0x000fec000383ffff */
.L_x_290:
[----:B0-----:R0:W1:Y:S02]  /*f7f0*/  SYNCS.PHASECHK.TRANS64.TRYWAIT P0, [R0+URZ+0x2a860], R3 ;  /* 0x02a86003000075a7 */ /* 0x001064000800017f */
[----:B-1----:R-:W-:Y:S05]  /*f800*/  @!P0 NANOSLEEP.SYNCS 0x989680 ;  /* 0x009896800000895d */ /* 0x002fea0003900000 */
[----:B------:R-:W1:Y:S02]  /*f810*/  @!P0 SYNCS.PHASECHK.TRANS64 P0, [R0+URZ+0x2a860], R3 ;  /* 0x02a86003000085a7 */ /* 0x000e64000800007f */
[----:B-1----:R-:W-:Y:S05]  /*f820*/  @!P0 BRA `(.L_x_290) ;  /* 0xfffffffc00f08947 */ /* 0x002fea000383ffff */
[----:B------:R-:W-:Y:S05]  /*f830*/  BRA `(.L_x_388) ;  /* 0xffffffc400887947 */ /* 0x000fea000383ffff */
.L_x_291:
[----:B------:R-:W-:Y:S01]  /*f840*/  BSSY B0, `(.L_x_389) ;  /* 0x0000008000007945 */ /* 0x000fe20003800000 */
[----:B------:R-:W-:Y:S01]  /*f850*/  IMAD.MOV.U32 R13, RZ, RZ, R24 ;  /* 0x000000ffff0d7224 */ /* 0x000fe200078e0018 */
[----:B------:R-:W-:Y:S01]  /*f860*/  MOV R11, 0x181f ;  /* 0x0000181f000b7802 */ /* 0x000fe20000000f00 */
[----:B------:R-:W-:Y:S02]  /*f870*/  IMAD.MOV.U32 R12, RZ, RZ, RZ ;  /* 0x000000ffff0c7224 */ /* 0x000fe400078e00ff */
[----:B------:R-:W-:-:S07]  /*f880*/  IMAD.MOV.U32 R15, RZ, RZ, -0x1 ;  /* 0xffffffffff0f7424 */ /* 0x000fce00078e00ff */
[----:B0-----:R-:W-:Y:S05]  /*f890*/  WARPSYNC.COLLECTIVE R15, `(.L_x_390) ;  /* 0x000000000f087348 */ /* 0x001fea0003c00000 */
[----:B------:R1:W2:Y:S02]  /*f8a0*/  SHFL.IDX P6, R14, R13, R12, R11 ;  /* 0x0000000c0d0e7389 */ /* 0x0002a400000c000b */
[----:B012---:R-:W-:Y:S01]  /*f8b0*/  ENDCOLLECTIVE ;  /* 0x000000000000791b */ /* 0x007fe20003800000 */
.L_x_390:
[----:B------:R-:W-:Y:S05]  /*f8c0*/  BSYNC B0 ;  /* 0x0000000000007941 */ /* 0x000fea0003800000 */
.L_x_389:
[----:B------:R-:W0:Y:S01]  /*f8d0*/  S2R R4, SR_TID.X ;  /* 0x0000000000047919 */ /* 0x000e220000002100 */
[----:B------:R-:W-:Y:S01]  /*f8e0*/  IMAD.MOV.U32 R13, RZ, RZ, R23 ;  /* 0x000000ffff0d7224 */ /* 0x000fe200078e0017 */
[----:B------:R-:W-:Y:S01]  /*f8f0*/  MOV R11, 0x181f ;  /* 0x0000181f000b7802 */ /* 0x000fe20000000f00 */
[----:B------:R-:W-:Y:S01]  /*f900*/  IMAD.MOV.U32 R12, RZ, RZ, RZ ;  /* 0x000000ffff0c7224 */ /* 0x000fe200078e00ff */
[C---:B------:R-:W-:Y:S01]  /*f910*/  LOP3.LUT R2, R29.reuse, 0x1, RZ, 0xc0, !PT ;  /* 0x000000011d027812 */ /* 0x040fe200078ec0ff */
[----:B------:R-:W-:Y:S01]  /*f920*/  IMAD.MOV.U32 R15, RZ, RZ, -0x1 ;  /* 0xffffffffff0f7424 */ /* 0x000fe200078e00ff */
[----:B------:R-:W-:Y:S01]  /*f930*/  LOP3.LUT P0, RZ, R29, 0x2, RZ, 0xc0, !PT ;  /* 0x000000021dff7812 */ /* 0x000fe2000780c0ff */
[----:B------:R-:W-:Y:S01]  /*f940*/  IMAD.MOV.U32 R3, RZ, RZ, R14 ;  /* 0x000000ffff037224 */ /* 0x000fe200078e000e */
[----:B------:R-:W-:-:S13]  /*f950*/  ISETP.NE.U32.AND P1, PT, R2, 0x1, PT ;  /* 0x000000010200780c */ /* 0x000fda0003f25070 */
[----:B0-----:R-:W-:Y:S05]  /*f960*/  WARPSYNC.COLLECTIVE R15, `(.L_x_391) ;  /* 0x000000000f087348 */ /* 0x001fea0003c00000 */
[----:B------:R1:W2:Y:S02]  /*f970*/  SHFL.IDX P6, R14, R13, R12, R11 ;  /* 0x0000000c0d0e7389 */ /* 0x0002a400000c000b */
[----:B012---:R-:W-:Y:S01]  /*f980*/  ENDCOLLECTIVE ;  /* 0x000000000000791b */ /* 0x007fe20003800000 */
.L_x_391:
[C---:B------:R-:W-:Y:S02]  /*f990*/  ISETP.LT.OR P4, PT, R5.reuse, 0x1, !P0 ;  /* 0x000000010500780c */ /* 0x040fe40004781670 */
[----:B------:R-:W-:Y:S01]  /*f9a0*/  ISETP.LT.OR P3, PT, R5, 0x1, P1 ;  /* 0x000000010500780c */ /* 0x000fe20000f61670 */
[----:B------:R-:W-:Y:S02]  /*f9b0*/  IMAD.MOV.U32 R13, RZ, RZ, R24 ;  /* 0x000000ffff0d7224 */ /* 0x000fe400078e0018 */
[----:B------:R-:W-:Y:S02]  /*f9c0*/  IMAD.MOV.U32 R12, RZ, RZ, 0x1 ;  /* 0x00000001ff0c7424 */ /* 0x000fe400078e00ff */
[----:B------:R-:W-:-:S05]  /*f9d0*/  IMAD.SHL.U32 R4, R4, 0x8, RZ ;  /* 0x0000000804047824 */ /* 0x000fca00078e00ff */
[----:B------:R-:W-:-:S05]  /*f9e0*/  LOP3.LUT R4, R4, 0x38, RZ, 0xc0, !PT ;  /* 0x0000003804047812 */ /* 0x000fca00078ec0ff */
[----:B------:R-:W-:Y:S01]  /*f9f0*/  IMAD.SHL.U32 R6, R4, 0x2, RZ ;  /* 0x0000000204067824 */ /* 0x000fe200078e00ff */
[----:B------:R-:W-:-:S04]  /*fa00*/  LEA R4, R7, R22, 0x1 ;  /* 0x0000001607047211 */ /* 0x000fc800078e08ff */
[----:B------:R-:W-:-:S13]  /*fa10*/  IADD3 R2, P2, R14, R6, RZ ;  /* 0x000000060e027210 */ /* 0x000fda0007f5e0ff */
[----:B------:R-:W-:Y:S05]  /*fa20*/  WARPSYNC.COLLECTIVE R15, `(.L_x_392) ;  /* 0x000000000f087348 */ /* 0x000fea0003c00000 */
[----:B------:R0:W1:Y:S02]  /*fa30*/  SHFL.IDX P6, R14, R13, R12, R11 ;  /* 0x0000000c0d0e7389 */ /* 0x00006400000c000b */
[----:B01----:R-:W-:Y:S01]  /*fa40*/  ENDCOLLECTIVE ;  /* 0x000000000000791b */ /* 0x003fe20003800000 */
.L_x_392:
[----:B------:R-:W-:-:S05]  /*fa50*/  IMAD.X R3, RZ, RZ, R3, P2 ;  /* 0x000000ffff037224 */ /* 0x000fca00010e0603 */
[----:B------:R-:W-:Y:S01]  /*fa60*/  @!PT LDS RZ, [RZ] ;  /* 0x00000000fffff984 */ /* 0x000fe20000000800 */
[----:B------:R-:W-:Y:S01]  /*fa70*/  @!PT LDS RZ, [RZ] ;  /* 0x00000000fffff984 */ /* 0x000fe20000000800 */
[----:B------:R-:W-:Y:S01]  /*fa80*/  @!PT LDS RZ, [RZ] ;  /* 0x00000000fffff984 */ /* 0x000fe20000000800 */
[----:B------:R0:W-:Y:S01]  /*fa90*/  LDGSTS.E.BYPASS.LTC128B.128 [R4+0x400], desc[UR56][R2.64], !P3 ;  /* 0x0040000002047fae */ /* 0x0001e2000d901d78 */
[----:B------:R-:W-:-:S03]  /*faa0*/  ISETP.LT.OR P3, PT, R5, 0x11, P1 ;  /* 0x000000110500780c */ /* 0x000fc60000f61670 */
[----:B------:R0:W-:Y:S01]  /*fab0*/  LDGSTS.E.BYPASS.LTC128B.128 [R4+0x3400], desc[UR56][R2.64+0x80], !P4 ;  /* 0x0340008002047fae */ /* 0x0001e2000e101d78 */
[----:B------:R-:W-:Y:S01]  /*fac0*/  ISETP.LT.OR P4, PT, R5, 0x11, !P0 ;  /* 0x000000110500780c */ /* 0x000fe20004781670 */
[----:B------:R-:W-:Y:S02]  /*fad0*/  IMAD.MOV.U32 R13, RZ, RZ, R23 ;  /* 0x000000ffff0d7224 */ /* 0x000fe400078e0017 */
[----:B------:R-:W-:-:S10]  /*fae0*/  IMAD.MOV.U32 R8, RZ, RZ, R14 ;  /* 0x000000ffff087224 */ /* 0x000fd400078e000e */
[----:B0-----:R-:W-:Y:S05]  /*faf0*/  WARPSYNC.COLLECTIVE R15, `(.L_x_393) ;  /* 0x000000000f087348 */ /* 0x001fea0003c00000 */
[----:B------:R1:W2:Y:S02]  /*fb00*/  SHFL.IDX P6, R14, R13, R12, R11 ;  /* 0x0000000c0d0e7389 */ /* 0x0002a400000c000b */
[----:B012---:R-:W-:Y:S01]  /*fb10*/  ENDCOLLECTIVE ;  /* 0x000000000000791b */ /* 0x007fe20003800000 */
.L_x_393:
[----:B------:R-:W-:Y:S02]  /*fb20*/  IMAD.MOV.U32 R13, RZ, RZ, R24 ;  /* 0x000000ffff0d7224 */ /* 0x000fe400078e0018 */
[----:B------:R-:W-:Y:S01]  /*fb30*/  IMAD.MOV.U32 R12, RZ, RZ, 0x2 ;  /* 0x00000002ff0c7424 */ /* 0x000fe200078e00ff */
[----:B------:R-:W-:-:S13]  /*fb40*/  IADD3 R2, P2, R14, R6, RZ ;  /* 0x000000060e027210 */ /* 0x000fda0007f5e0ff */
[----:B------:R-:W-:Y:S05]  /*fb50*/  WARPSYNC.COLLECTIVE R15, `(.L_x_394) ;  /* 0x000000000f087348 */ /* 0x000fea0003c00000 */
[----:B------:R0:W1:Y:S02]  /*fb60*/  SHFL.IDX P6, R14, R13, R12, R11 ;  /* 0x0000000c0d0e7389 */ /* 0x00006400000c000b */
[----:B01----:R-:W-:Y:S01]  /*fb70*/  ENDCOLLECTIVE ;  /* 0x000000000000791b */ /* 0x003fe20003800000 */
.L_x_394:
[----:B------:R-:W-:-:S05]  /*fb80*/  IADD3.X R3, RZ, R8, RZ, P2, !PT ;  /* 0x00000008ff037210 */ /* 0x000fca00017fe4ff */
        /* <DEDUP_REMOVED lines=12> */
.L_x_395:
[----:B------:R-:W-:Y:S02]  /*fc50*/  IMAD.MOV.U32 R13, RZ, RZ, R24 ;  /* 0x000000ffff0d7224 */ /* 0x000fe400078e0018 */
[----:B------:R-:W-:Y:S01]  /*fc60*/  IMAD.MOV.U32 R12, RZ, RZ, 0x3 ;  /* 0x00000003ff0c7424 */ /* 0x000fe200078e00ff */
[----:B------:R-:W-:-:S07]  /*fc70*/  MOV R9, R14 ;  /* 0x0000000e00097202 */ /* 0x000fce0000000f00 */
[----:B------:R-:W-:Y:S05]  /*fc80*/  WARPSYNC.COLLECTIVE R15, `(.L_x_396) ;  /* 0x000000000f087348 */ /* 0x000fea0003c00000 */
[----:B------:R0:W1:Y:S02]  /*fc90*/  SHFL.IDX P6, R14, R13, R12, R11 ;  /* 0x0000000c0d0e7389 */ /* 0x00006400000c000b */
[----:B01----:R-:W-:Y:S01]  /*fca0*/  ENDCOLLECTIVE ;  /* 0x000000000000791b */ /* 0x003fe20003800000 */
.L_x_396:
[----:B------:R-:W-:-:S05]  /*fcb0*/  IADD3 R2, P2, R9, R6, RZ ;  /* 0x0000000609027210 */ /* 0x000fca0007f5e0ff */
[----:B------:R-:W-:-:S05]  /*fcc0*/  IMAD.X R3, RZ, RZ, R7, P2 ;  /* 0x000000ffff037224 */ /* 0x000fca00010e0607 */
[----:B------:R-:W-:Y:S01]  /*fcd0*/  @!PT LDS RZ, [RZ] ;  /* 0x00000000fffff984 */ /* 0x000fe20000000800 */
[----:B------:R-:W-:Y:S01]  /*fce0*/  @!PT LDS RZ, [RZ] ;  /* 0x00000000fffff984 */ /* 0x000fe20000000800 */
[----:B------:R-:W-:Y:S01]  /*fcf0*/  @!PT LDS RZ, [RZ] ;  /* 0x00000000fffff984 */ /* 0x000fe20000000800 */
[----:B------:R0:W-:Y:S01]  /*fd00*/  LDGSTS.E.BYPASS.LTC128B.128 [R4+0x1400], desc[UR56][R2.64], !P3 ;  /* 0x0140000002047fae */ /* 0x0001e2000d901d78 */
[C---:B------:R-:W-:Y:S02]  /*fd10*/  ISETP.LT.OR P3, PT, R5.reuse, 0x31, P1 ;  /* 0x000000310500780c */ /* 0x040fe40000f61670 */
[----:B------:R-:W-:Y:S01]  /*fd20*/  MOV R13, R23 ;  /* 0x00000017000d7202 */ /* 0x000fe20000000f00 */
[----:B------:R0:W-:Y:S01]  /*fd30*/  LDGSTS.E.BYPASS.LTC128B.128 [R4+0x4400], desc[UR56][R2.64+0x80], !P4 ;  /* 0x0440008002047fae */ /* 0x0001e2000e101d78 */
[----:B------:R-:W-:Y:S01]  /*fd40*/  ISETP.LT.OR P4, PT, R5, 0x31, !P0 ;  /* 0x000000310500780c */ /* 0x000fe20004781670 */
[----:B------:R-:W-:-:S12]  /*fd50*/  IMAD.MOV.U32 R8, RZ, RZ, R14 ;  /* 0x000000ffff087224 */ /* 0x000fd800078e000e */
[----:B0-----:R-:W-:Y:S05]  /*fd60*/  WARPSYNC.COLLECTIVE R15, `(.L_x_397) ;  /* 0x000000000f087348 */ /* 0x001fea0003c00000 */
[----:B------:R1:W2:Y:S02]  /*fd70*/  SHFL.IDX P6, R14, R13, R12, R11 ;  /* 0x0000000c0d0e7389 */ /* 0x0002a400000c000b */
[----:B012---:R-:W-:Y:S01]  /*fd80*/  ENDCOLLECTIVE ;  /* 0x000000000000791b */ /* 0x007fe20003800000 */
.L_x_397:
[----:B------:R-:W-:Y:S02]  /*fd90*/  IMAD.MOV.U32 R13, RZ, RZ, R24 ;  /* 0x000000ffff0d7224 */ /* 0x000fe400078e0018 */
[----:B------:R-:W-:Y:S01]  /*fda0*/  IMAD.MOV.U32 R12, RZ, RZ, 0x4 ;  /* 0x00000004ff0c7424 */ /* 0x000fe200078e00ff */
[----:B------:R-:W-:-:S13]  /*fdb0*/  IADD3 R2, P2, R14, R6, RZ ;  /* 0x000000060e027210 */ /* 0x000fda0007f5e0ff */
[----:B------:R-:W-:Y:S05]  /*fdc0*/  WARPSYNC.COLLECTIVE R15, `(.L_x_398) ;  /* 0x000000000f087348 */ /* 0x000fea0003c00000 */
[----:B------:R0:W1:Y:S02]  /*fdd0*/  SHFL.IDX P6, R14, R13, R12, R11 ;  /* 0x0000000c0d0e7389 */ /* 0x00006400000c000b */
[----:B01----:R-:W-:Y:S01]  /*fde0*/  ENDCOLLECTIVE ;  /* 0x000000000000791b */ /* 0x003fe20003800000 */
.L_x_398:
[----:B------:R-:W-:-:S05]  /*fdf0*/  IMAD.X R3, RZ, RZ, R8, P2 ;  /* 0x000000ffff037224 */ /* 0x000fca00010e0608 */
[----:B------:R-:W-:Y:S01]  /*fe00*/  @!PT LDS RZ, [RZ] ;  /* 0x00000000fffff984 */ /* 0x000fe20000000800 */
[----:B------:R-:W-:Y:S01]  /*fe10*/  @!PT LDS RZ, [RZ] ;  /* 0x00000000fffff984 */ /* 0x000fe20000000800 */
[----:B------:R-:W-:Y:S01]  /*fe20*/  @!PT LDS RZ, [RZ] ;  /* 0x00000000fffff984 */ /* 0x000fe20000000800 */
[----:B------:R0:W-:Y:S01]  /*fe30*/  LDGSTS.E.BYPASS.LTC128B.128 [R4+0x1c00], desc[UR56][R2.64], !P3 ;  /* 0x01c0000002047fae */ /* 0x0001e2000d901d78 */
[----:B------:R-:W-:-:S03]  /*fe40*/  ISETP.LT.OR P3, PT, R5, 0x41, P1 ;  /* 0x000000410500780c */ /* 0x000fc60000f61670 */
[----:B------:R0:W-:Y:S01]  /*fe50*/  LDGSTS.E.BYPASS.LTC128B.128 [R4+0x4c00], desc[UR56][R2.64+0x80], !P4 ;  /* 0x04c0008002047fae */ /* 0x0001e2000e101d78 */
[----:B------:R-:W-:Y:S02]  /*fe60*/  ISETP.LT.OR P4, PT, R5, 0x41, !P0 ;  /* 0x000000410500780c */ /* 0x000fe40004781670 */
[----:B------:R-:W-:Y:S01]  /*fe70*/  MOV R13, R23 ;  /* 0x00000017000d7202 */ /* 0x000fe20000000f00 */
[----:B------:R-:W-:-:S10]  /*fe80*/  IMAD.MOV.U32 R7, RZ, RZ, R14 ;  /* 0x000000ffff077224 */ /* 0x000fd400078e000e */
[----:B0-----:R-:W-:Y:S05]  /*fe90*/  WARPSYNC.COLLECTIVE R15, `(.L_x_399) ;  /* 0x000000000f087348 */ /* 0x001fea0003c00000 */
[----:B------:R1:W2:Y:S02]  /*fea0*/  SHFL.IDX P6, R14, R13, R12, R11 ;  /* 0x0000000c0d0e7389 */ /* 0x0002a400000c000b */
[----:B012---:R-:W-:Y:S01]  /*feb0*/  ENDCOLLECTIVE ;  /* 0x000000000000791b */ /* 0x007fe20003800000 */
.L_x_399:
[----:B------:R-:W-:Y:S02]  /*fec0*/  IMAD.MOV.U32 R13, RZ, RZ, R24 ;  /* 0x000000ffff0d7224 */ /* 0x000fe400078e0018 */
[----:B------:R-:W-:Y:S02]  /*fed0*/  IMAD.MOV.U32 R12, RZ, RZ, 0x5 ;  /* 0x00000005ff0c7424 */ /* 0x000fe400078e00ff */
[----:B------:R-:W-:-:S07]  /*fee0*/  IMAD.MOV.U32 R9, RZ, RZ, R14 ;  /* 0x000000ffff097224 */ /* 0x000fce00078e000e */
[----:B------:R-:W-:Y:S05]  /*fef0*/  WARPSYNC.COLLECTIVE R15, `(.L_x_400) ;  /* 0x000000000f087348 */ /* 0x000fea0003c00000 */
[----:B------:R0:W1:Y:S02]  /*ff00*/  SHFL.IDX P6, R14, R13, R12, R11 ;  /* 0x0000000c0d0e7389 */ /* 0x00006400000c000b */
[----:B01----:R-:W-:Y:S01]  /*ff10*/  ENDCOLLECTIVE ;  /* 0x000000000000791b */ /* 0x003fe20003800000 */
.L_x_400:
[----:B------:R-:W-:-:S05]  /*ff20*/  IADD3 R2, P2, R9, R6, RZ ;  /* 0x0000000609027210 */ /* 0x000fca0007f5e0ff */
[----:B------:R-:W-:-:S05]  /*ff30*/  IMAD.X R3, RZ, RZ, R7, P2 ;  /* 0x000000ffff037224 */ /* 0x000fca00010e0607 */
[----:B------:R-:W-:Y:S01]  /*ff40*/  @!PT LDS RZ, [RZ] ;  /* 0x00000000fffff984 */ /* 0x000fe20000000800 */
[----:B------:R-:W-:Y:S01]  /*ff50*/  @!PT LDS RZ, [RZ] ;  /* 0x00000000fffff984 */ /* 0x000fe20000000800 */
[----:B------:R-:W-:Y:S01]  /*ff60*/  @!PT LDS RZ, [RZ] ;  /* 0x00000000fffff984 */ /* 0x000fe20000000800 */
[----:B------:R0:W-:Y:S01]  /*ff70*/  LDGSTS.E.BYPASS.LTC128B.128 [R4+0x2400], desc[UR56][R2.64], !P3 ;  /* 0x0240000002047fae */ /* 0x0001e2000d901d78 */
[----:B------:R-:W-:-:S03]  /*ff80*/  IMAD.MOV.U32 R13, RZ, RZ, R23 ;  /* 0x000000ffff0d7224 */ /* 0x000fc600078e0017 */
[----:B------:R0:W-:Y:S01]  /*ff90*/  LDGSTS.E.BYPASS.LTC128B.128 [R4+0x5400], desc[UR56][R2.64+0x80], !P4 ;  /* 0x0540008002047fae */ /* 0x0001e2000e101d78 */
[----:B------:R-:W-:-:S07]  /*ffa0*/  MOV R24, R14 ;  /* 0x0000000e00187202 */ /* 0x000fce0000000f00 */
[----:B0-----:R-:W-:Y:S05]  /*ffb0*/  WARPSYNC.COLLECTIVE R15, `(.L_x_401) ;  /* 0x000000000f087348 */ /* 0x001fea0003c00000 */
[----:B------:R1:W2:Y:S02]  /*ffc0*/  SHFL.IDX P6, R14, R13, R12, R11 ;  /* 0x0000000c0d0e7389 */ /* 0x0002a400000c000b */
[----:B012---:R-:W-:Y:S01]  /*ffd0*/  ENDCOLLECTIVE ;  /* 0x000000000000791b */ /* 0x007fe20003800000 */
.L_x_401:
[----:B------:R-:W-:Y:S05]  /*ffe0*/  BRA `(.L_x_402) ;  /* 0xffffffc000847947 */ /* 0x000fea000383ffff */
.L_x_296:
        /* <DEDUP_REMOVED lines=8> */
.L_x_404:
[----:B------:R-:W-:Y:S05]  /*10070*/  BSYNC B0 ;  /* 0x0000000000007941 */ /* 0x000fea0003800000 */
.L_x_403:
[----:B------:R-:W-:Y:S01]  /*10080*/  IMAD.MOV.U32 R13, RZ, RZ, R16 ;  /* 0x000000ffff0d7224 */ /* 0x000fe200078e0010 */
[----:B------:R-:W-:Y:S01]  /*10090*/  MOV R15, 0xffffffff ;  /* 0xffffffff000f7802 */ /* 0x000fe20000000f00 */
[----:B------:R-:W-:Y:S02]  /*100a0*/  IMAD.MOV.U32 R12, RZ, RZ, 0x1 ;  /* 0x00000001ff0c7424 */ /* 0x000fe400078e00ff */
[----:B------:R-:W-:Y:S02]  /*100b0*/  IMAD.MOV.U32 R11, RZ, RZ, 0x1f ;  /* 0x0000001fff0b7424 */ /* 0x000fe400078e00ff */
[----:B------:R-:W-:Y:S02]  /*100c0*/  IMAD.IADD R7, R19, 0x1, R8 ;  /* 0x0000000113077824 */ /* 0x000fe400078e0208 */
[----:B------:R-:W-:-:S07]  /*100d0*/  IMAD.MOV.U32 R5, RZ, RZ, R14 ;  /* 0x000000ffff057224 */ /* 0x000fce00078e000e */
[----:B------:R-:W-:Y:S05]  /*100e0*/  WARPSYNC.COLLECTIVE R15, `(.L_x_405) ;  /* 0x000000000f087348 */ /* 0x000fea0003c00000 */
[----:B------:R0:W1:Y:S02]  /*100f0*/  SHFL.IDX P6, R14, R13, R12, R11 ;  /* 0x0000000c0d0e7389 */ /* 0x00006400000c000b */
[----:B01----:R-:W-:Y:S01]  /*10100*/  ENDCOLLECTIVE ;  /* 0x000000000000791b */ /* 0x003fe20003800000 */
.L_x_405:
[----:B------:R-:W-:Y:S02]  /*10110*/  ULDC UR4, c[0x0][0xc3c] ;  /* 0x00030f0000047ab9 */ /* 0x000fe40000000800 */
[----:B------:R-:W-:-:S13]  /*10120*/  ISETP.GE.OR P1, PT, R7, UR4, !P0 ;  /* 0x0000000407007c0c */ /* 0x000fda000c726670 */
[----:B------:R-:W0:Y:S01]  /*10130*/  @!P1 LDC.64 R2, c[0x0][0xc80] ;  /* 0x00032000ff029b82 */ /* 0x000e220000000a00 */
[----:B------:R-:W-:Y:S02]  /*10140*/  IMAD.MOV.U32 R4, RZ, RZ, RZ ;  /* 0x000000ffff047224 */ /* 0x000fe400078e00ff */
[----:B------:R-:W-:Y:S02]  /*10150*/  IMAD.MOV.U32 R11, RZ, RZ, RZ ;  /* 0x000000ffff0b7224 */ /* 0x000fe400078e00ff */
[----:B------:R-:W-:Y:S02]  /*10160*/  IMAD.MOV.U32 R0, RZ, RZ, R14 ;  /* 0x000000ffff007224 */ /* 0x000fe400078e000e */
[----:B0-----:R-:W-:-:S06]  /*10170*/  @!P1 IMAD.WIDE R2, R7, 0x4, R2 ;  /* 0x0000000407029825 */ /* 0x001fcc00078e0202 */
[----:B------:R-:W2:Y:S01]  /*10180*/  @!P1 LDG.E R2, desc[UR56][R2.64] ;  /* 0x0000003802029981 */ /* 0x000ea2000c1e1900 */
[C---:B------:R-:W-:Y:S02]  /*10190*/  ISETP.GE.U32.AND P2, PT, R8.reuse, 0x2, PT ;  /* 0x000000020800780c */ /* 0x040fe40003f46070 */
[C---:B------:R-:W-:Y:S02]  /*101a0*/  ISETP.GE.U32.AND P3, PT, R8.reuse, 0x4, PT ;  /* 0x000000040800780c */ /* 0x040fe40003f66070 */
[C---:B------:R-:W-:Y:S02]  /*101b0*/  ISETP.GE.U32.AND P4, PT, R8.reuse, 0x8, PT ;  /* 0x000000080800780c */ /* 0x040fe40003f86070 */
[C---:B------:R-:W-:Y:S01]  /*101c0*/  ISETP.GE.U32.AND P5, PT, R8.reuse, 0x10, PT ;  /* 0x000000100800780c */ /* 0x040fe20003fa6070 */
[----:B--2---:R-:W-:Y:S01]  /*101d0*/  @!P1 IMAD.MOV.U32 R4, RZ, RZ, R2 ;  /* 0x000000ffff049224 */ /* 0x004fe200078e0002 */
[----:B------:R-:W-:-:S04]  /*101e0*/  ISETP.NE.AND P1, PT, R8, RZ, PT ;  /* 0x000000ff0800720c */ /* 0x000fc80003f25270 */
[----:B------:R-:W-:-:S09]  /*101f0*/  MOV R13, R4 ;  /* 0x00000004000d7202 */ /* 0x000fd20000000f00 */
[----:B------:R-:W-:Y:S05]  /*10200*/  WARPSYNC.COLLECTIVE R15, `(.L_x_406) ;  /* 0x000000000f087348 */ /* 0x000fea0003c00000 */
[----:B------:R0:W1:Y:S02]  /*10210*/  SHFL.UP P6, R14, R13, R12, R11 ;  /* 0x0400000c0d0e7389 */ /* 0x00006400000c000b */
[----:B01----:R-:W-:Y:S01]  /*10220*/  ENDCOLLECTIVE ;  /* 0x000000000000791b */ /* 0x003fe20003800000 */
.L_x_406:
[----:B------:R-:W-:Y:S01]  /*10230*/  IMAD.MOV.U32 R12, RZ, RZ, 0x2 ;  /* 0x00000002ff0c7424 */ /* 0x000fe200078e00ff */
[----:B------:R-:W-:-:S05]  /*10240*/  SEL R7, R14, RZ, P1 ;  /* 0x000000ff0e077207 */ /* 0x000fca0000800000 */
[----:B------:R-:W-:-:S04]  /*10250*/  IMAD.IADD R6, R4, 0x1, R7 ;  /* 0x0000000104067824 */ /* 0x000fc800078e0207 */
[----:B------:R-:W-:-:S07]  /*10260*/  IMAD.MOV.U32 R13, RZ, RZ, R6 ;  /* 0x000000ffff0d7224 */ /* 0x000fce00078e0006 */
[----:B------:R-:W-:Y:S05]  /*10270*/  WARPSYNC.COLLECTIVE R15, `(.L_x_407) ;  /* 0x000000000f087348 */ /* 0x000fea0003c00000 */
[----:B------:R0:W1:Y:S02]  /*10280*/  SHFL.UP P6, R14, R13, R12, R11 ;  /* 0x0400000c0d0e7389 */ /* 0x00006400000c000b */
[----:B01----:R-:W-:Y:S01]  /*10290*/  ENDCOLLECTIVE ;  /* 0x000000000000791b */ /* 0x003fe20003800000 */
.L_x_407:
[----:B------:R-:W-:Y:S01]  /*102a0*/  IMAD.MOV.U32 R12, RZ, RZ, 0x4 ;  /* 0x00000004ff0c7424 */ /* 0x000fe200078e00ff */
[----:B------:R-:W-:-:S04]  /*102b0*/  SEL R7, R14, RZ, P2 ;  /* 0x000000ff0e077207 */ /* 0x000fc80001000000 */
[----:B------:R-:W-:-:S05]  /*102c0*/  IADD3 R7, R6, R7, RZ ;  /* 0x0000000706077210 */ /* 0x000fca0007ffe0ff */
[----:B------:R-:W-:-:S07]  /*102d0*/  IMAD.MOV.U32 R13, RZ, RZ, R7 ;  /* 0x000000ffff0d7224 */ /* 0x000fce00078e0007 */
[----:B------:R-:W-:Y:S05]  /*102e0*/  WARPSYNC.COLLECTIVE R15, `(.L_x_408) ;  /* 0x000000000f087348 */ /* 0x000fea0003c00000 */
[----:B------:R0:W1:Y:S02]  /*102f0*/  SHFL.UP P6, R14, R13, R12, R11 ;  /* 0x0400000c0d0e7389 */ /* 0x00006400000c000b */
[----:B01----:R-:W-:Y:S01]  /*10300*/  ENDCOLLECTIVE ;  /* 0x000000000000791b */ /* 0x003fe20003800000 */
.L_x_408:
[----:B------:R-:W-:Y:S02]  /*10310*/  MOV R12, 0x8 ;  /* 0x00000008000c7802 */ /* 0x000fe40000000f00 */
[----:B------:R-:W-:-:S05]  /*10320*/  SEL R2, R14, RZ, P3 ;  /* 0x000000ff0e027207 */ /* 0x000fca0001800000 */
[----:B------:R-:W-:-:S04]  /*10330*/  IMAD.IADD R2, R7, 0x1, R2 ;  /* 0x0000000107027824 */ /* 0x000fc800078e0202 */
[----:B------:R-:W-:-:S07]  /*10340*/  IMAD.MOV.U32 R13, RZ, RZ, R2 ;  /* 0x000000ffff0d7224 */ /* 0x000fce00078e0002 */
[----:B------:R-:W-:Y:S05]  /*10350*/  WARPSYNC.COLLECTIVE R15, `(.L_x_409) ;  /* 0x000000000f087348 */ /* 0x000fea0003c00000 */
[----:B------:R0:W1:Y:S02]  /*10360*/  SHFL.UP P6, R14, R13, R12, R11 ;  /* 0x0400000c0d0e7389 */ /* 0x00006400000c000b */
[----:B01----:R-:W-:Y:S01]  /*10370*/  ENDCOLLECTIVE ;  /* 0x000000000000791b */ /* 0x003fe20003800000 */
.L_x_409:
[----:B------:R-:W-:Y:S01]  /*10380*/  IMAD.MOV.U32 R12, RZ, RZ, 0x10 ;  /* 0x00000010ff0c7424 */ /* 0x000fe200078e00ff */
[----:B------:R-:W-:-:S05]  /*10390*/  SEL R3, R14, RZ, P4 ;  /* 0x000000ff0e037207 */ /* 0x000fca0002000000 */
[----:B------:R-:W-:-:S04]  /*103a0*/  IMAD.IADD R3, R2, 0x1, R3 ;  /* 0x0000000102037824 */ /* 0x000fc800078e0203 */
[----:B------:R-:W-:-:S07]  /*103b0*/  IMAD.MOV.U32 R13, RZ, RZ, R3 ;  /* 0x000000ffff0d7224 */ /* 0x000fce00078e0003 */
[----:B------:R-:W-:Y:S05]  /*103c0*/  WARPSYNC.COLLECTIVE R15, `(.L_x_410) ;  /* 0x000000000f087348 */ /* 0x000fea0003c00000 */
[----:B------:R0:W1:Y:S02]  /*103d0*/  SHFL.UP P6, R14, R13, R12, R11 ;  /* 0x0400000c0d0e7389 */ /* 0x00006400000c000b */
[----:B01----:R-:W-:Y:S01]  /*103e0*/  ENDCOLLECTIVE ;  /* 0x000000000000791b */ /* 0x003fe20003800000 */
.L_x_410:
[----:B------:R-:W-:Y:S02]  /*103f0*/  IMAD.MOV.U32 R12, RZ, RZ, 0x1f ;  /* 0x0000001fff0c7424 */ /* 0x000fe400078e00ff */
[----:B------:R-:W-:Y:S01]  /*10400*/  IMAD.MOV.U32 R11, RZ, RZ, 0x1f ;  /* 0x0000001fff0b7424 */ /* 0x000fe200078e00ff */
[----:B------:R-:W-:-:S05]  /*10410*/  SEL R6, R14, RZ, P5 ;  /* 0x000000ff0e067207 */ /* 0x000fca0002800000 */
[----:B------:R-:W-:-:S05]  /*10420*/  IMAD.IADD R6, R3, 0x1, R6 ;  /* 0x0000000103067824 */ /* 0x000fca00078e0206 */
[----:B------:R-:W-:-:S07]  /*10430*/  MOV R13, R6 ;  /* 0x00000006000d7202 */ /* 0x000fce0000000f00 */
[----:B------:R-:W-:Y:S05]  /*10440*/  WARPSYNC.COLLECTIVE R15, `(.L_x_411) ;  /* 0x000000000f087348 */ /* 0x000fea0003c00000 */
[----:B------:R0:W1:Y:S02]  /*10450*/  SHFL.IDX P6, R14, R13, R12, R11 ;  /* 0x0000000c0d0e7389 */ /* 0x00006400000c000b */
[----:B01----:R-:W-:Y:S01]  /*10460*/  ENDCOLLECTIVE ;  /* 0x000000000000791b */ /* 0x003fe20003800000 */
.L_x_411:
[----:B------:R-:W-:Y:S05]  /*10470*/  BRA `(.L_x_412) ;  /* 0xffffffc000907947 */ /* 0x000fea000383ffff */
.L_x_301:
[----:B------:R-:W-:Y:S01]  /*10480*/  BSSY B0, `(.L_x_413) ;  /* 0x0000008000007945 */ /* 0x000fe20003800000 */
[----:B-----5:R-:W-:Y:S01]  /*10490*/  IMAD.MOV.U32 R13, RZ, RZ, R4 ;  /* 0x000000ffff0d7224 */ /* 0x020fe200078e0004 */
[----:B------:R-:W-:Y:S01]  /*104a0*/  MOV R11, RZ ;  /* 0x000000ff000b7202 */ /* 0x000fe20000000f00 */
[----:B------:R-:W-:Y:S02]  /*104b0*/  IMAD.MOV.U32 R12, RZ, RZ, 0x1 ;  /* 0x00000001ff0c7424 */ /* 0x000fe400078e00ff */
[----:B------:R-:W-:-:S07]  /*104c0*/  IMAD.MOV.U32 R15, RZ, RZ, -0x1 ;  /* 0xffffffffff0f7424 */ /* 0x000fce00078e00ff */
[----:B012---:R-:W-:Y:S05]  /*104d0*/  WARPSYNC.COLLECTIVE R15, `(.L_x_414) ;  /* 0x000000000f087348 */ /* 0x007fea0003c00000 */
[----:B------:R3:W4:Y:S02]  /*104e0*/  SHFL.UP P6, R14, R13, R12, R11 ;  /* 0x0400000c0d0e7389 */ /* 0x00072400000c000b */
[----:B01234-:R-:W-:Y:S01]  /*104f0*/  ENDCOLLECTIVE ;  /* 0x000000000000791b */ /* 0x01ffe20003800000 */
.L_x_414:
[----:B------:R-:W-:Y:S05]  /*10500*/  BSYNC B0 ;  /* 0x0000000000007941 */ /* 0x000fea0003800000 */
.L_x_413:
[----:B------:R-:W-:Y:S01]  /*10510*/  SEL R13, R14, RZ, P1 ;  /* 0x000000ff0e0d7207 */ /* 0x000fe20000800000 */
[----:B------:R-:W-:Y:S01]  /*10520*/  IMAD.MOV.U32 R12, RZ, RZ, 0x2 ;  /* 0x00000002ff0c7424 */ /* 0x000fe200078e00ff */
[----:B------:R-:W-:Y:S01]  /*10530*/  MOV R15, 0xffffffff ;  /* 0xffffffff000f7802 */ /* 0x000fe20000000f00 */
[----:B------:R-:W-:Y:S02]  /*10540*/  IMAD.MOV.U32 R11, RZ, RZ, RZ ;  /* 0x000000ffff0b7224 */ /* 0x000fe400078e00ff */
[----:B------:R-:W-:-:S07]  /*10550*/  IMAD.IADD R13, R4, 0x1, R13 ;  /* 0x00000001040d7824 */ /* 0x000fce00078e020d */
[----:B------:R-:W-:Y:S05]  /*10560*/  WARPSYNC.COLLECTIVE R15, `(.L_x_415) ;  /* 0x000000000f087348 */ /* 0x000fea0003c00000 */
[----:B------:R0:W1:Y:S02]  /*10570*/  SHFL.UP P6, R14, R13, R12, R11 ;  /* 0x0400000c0d0e7389 */ /* 0x00006400000c000b */
[----:B01----:R-:W-:Y:S01]  /*10580*/  ENDCOLLECTIVE ;  /* 0x000000000000791b */ /* 0x003fe20003800000 */
.L_x_415:
[----:B------:R-:W-:Y:S01]  /*10590*/  IMAD.MOV.U32 R12, RZ, RZ, 0x4 ;  /* 0x00000004ff0c7424 */ /* 0x000fe200078e00ff */
[----:B------:R-:W-:-:S05]  /*105a0*/  SEL R0, R14, RZ, P2 ;  /* 0x000000ff0e007207 */ /* 0x000fca0001000000 */
[----:B------:R-:W-:-:S04]  /*105b0*/  IMAD.IADD R0, R13, 0x1, R0 ;  /* 0x000000010d007824 */ /* 0x000fc800078e0200 */
[----:B------:R-:W-:-:S07]  /*105c0*/  IMAD.MOV.U32 R13, RZ, RZ, R0 ;  /* 0x000000ffff0d7224 */ /* 0x000fce00078e0000 */
[----:B------:R-:W-:Y:S05]  /*105d0*/  WARPSYNC.COLLECTIVE R15, `(.L_x_416) ;  /* 0x000000000f087348 */ /* 0x000fea0003c00000 */
[----:B------:R0:W1:Y:S02]  /*105e0*/  SHFL.UP P6, R14, R13, R12, R11 ;  /* 0x0400000c0d0e7389 */ /* 0x00006400000c000b */
[----:B01----:R-:W-:Y:S01]  /*105f0*/  ENDCOLLECTIVE ;  /* 0x000000000000791b */ /* 0x003fe20003800000 */
.L_x_416:
[----:B------:R-:W-:Y:S01]  /*10600*/  IMAD.MOV.U32 R12, RZ, RZ, 0x8 ;  /* 0x00000008ff0c7424 */ /* 0x000fe200078e00ff */
[----:B------:R-:W-:-:S05]  /*10610*/  SEL R3, R14, RZ, P3 ;  /* 0x000000ff0e037207 */ /* 0x000fca0001800000 */
[----:B------:R-:W-:-:S05]  /*10620*/  IMAD.IADD R2, R0, 0x1, R3 ;  /* 0x0000000100027824 */ /* 0x000fca00078e0203 */
[----:B------:R-:W-:-:S07]  /*10630*/  MOV R13, R2 ;  /* 0x00000002000d7202 */ /* 0x000fce0000000f00 */
[----:B------:R-:W-:Y:S05]  /*10640*/  WARPSYNC.COLLECTIVE R15, `(.L_x_417) ;  /* 0x000000000f087348 */ /* 0x000fea0003c00000 */
[----:B------:R0:W1:Y:S02]  /*10650*/  SHFL.UP P6, R14, R13, R12, R11 ;  /* 0x0400000c0d0e7389 */ /* 0x00006400000c000b */
[----:B01----:R-:W-:Y:S01]  /*10660*/  ENDCOLLECTIVE ;  /* 0x000000000000791b */ /* 0x003fe20003800000 */
.L_x_417:
[----:B------:R-:W-:Y:S01]  /*10670*/  IMAD.MOV.U32 R12, RZ, RZ, 0x10 ;  /* 0x00000010ff0c7424 */ /* 0x000fe200078e00ff */
[----:B------:R-:W-:-:S05]  /*10680*/  SEL R3, R14, RZ, P4 ;  /* 0x000000ff0e037207 */ /* 0x000fca0002000000 */
[----:B------:R-:W-:-:S04]  /*10690*/  IMAD.IADD R3, R2, 0x1, R3 ;  /* 0x0000000102037824 */ /* 0x000fc800078e0203 */
[----:B------:R-:W-:-:S07]  /*106a0*/  IMAD.MOV.U32 R13, RZ, RZ, R3 ;  /* 0x000000ffff0d7224 */ /* 0x000fce00078e0003 */
[----:B------:R-:W-:Y:S05]  /*106b0*/  WARPSYNC.COLLECTIVE R15, `(.L_x_418) ;  /* 0x000000000f087348 */ /* 0x000fea0003c00000 */
[----:B------:R0:W1:Y:S02]  /*106c0*/  SHFL.UP P6, R14, R13, R12, R11 ;  /* 0x0400000c0d0e7389 */ /* 0x00006400000c000b */
[----:B01----:R-:W-:Y:S01]  /*106d0*/  ENDCOLLECTIVE ;  /* 0x000000000000791b */ /* 0x003fe20003800000 */
.L_x_418:
[----:B------:R-:W-:Y:S02]  /*106e0*/  IMAD.MOV.U32 R12, RZ, RZ, 0x1f ;  /* 0x0000001fff0c7424 */ /* 0x000fe400078e00ff */
[----:B------:R-:W-:Y:S01]  /*106f0*/  IMAD.MOV.U32 R11, RZ, RZ, 0x1f ;  /* 0x0000001fff0b7424 */ /* 0x000fe200078e00ff */
[----:B------:R-:W-:-:S04]  /*10700*/  SEL R6, R14, RZ, P5 ;  /* 0x000000ff0e067207 */ /* 0x000fc80002800000 */
[----:B------:R-:W-:-:S05]  /*10710*/  IADD3 R6, R3, R6, RZ ;  /* 0x0000000603067210 */ /* 0x000fca0007ffe0ff */
[----:B------:R-:W-:-:S07]  /*10720*/  IMAD.MOV.U32 R13, RZ, RZ, R6 ;  /* 0x000000ffff0d7224 */ /* 0x000fce00078e0006 */
[----:B------:R-:W-:Y:S05]  /*10730*/  WARPSYNC.COLLECTIVE R15, `(.L_x_419) ;  /* 0x000000000f087348 */ /* 0x000fea0003c00000 */
[----:B------:R0:W1:Y:S02]  /*10740*/  SHFL.IDX P6, R14, R13, R12, R11 ;  /* 0x0000000c0d0e7389 */ /* 0x00006400000c000b */
[----:B01----:R-:W-:Y:S01]  /*10750*/  ENDCOLLECTIVE ;  /* 0x000000000000791b */ /* 0x003fe20003800000 */
.L_x_419:
[----:B------:R-:W-:Y:S05]  /*10760*/  BRA `(.L_x_420) ;  /* 0xffffffc000707947 */ /* 0x000fea000383ffff */
.L_x_303:
[----:B------:R-:W-:Y:S01]  /*10770*/  BSSY B0, `(.L_x_421) ;  /* 0x0000006000007945 */ /* 0x000fe20003800000 */
[----:B------:R-:W-:Y:S01]  /*10780*/  PLOP3.LUT P6, PT, P6, PT, PT, 0x8, 0x0 ;  /* 0x000000000000781c */ /* 0x000fe200037ce170 */
[----:B------:R-:W-:-:S12]  /*10790*/  IMAD.MOV.U32 R15, RZ, RZ, -0x1 ;  /* 0xffffffffff0f7424 */ /* 0x000fd800078e00ff */
[----:B01----:R-:W-:Y:S05]  /*107a0*/  WARPSYNC.COLLECTIVE R15, `(.L_x_422) ;  /* 0x000000000f087348 */ /* 0x003fea0003c00000 */
[----:B------:R-:W-:Y:S01]  /*107b0*/  VOTE.ANY R14, PT, P6 ;  /* 0x00000000000e7806 */ /* 0x000fe200030e0100 */
[----:B01----:R-:W-:Y:S06]  /*107c0*/  ENDCOLLECTIVE ;  /* 0x000000000000791b */ /* 0x003fec0003800000 */
.L_x_422:
[----:B------:R-:W-:Y:S05]  /*107d0*/  BSYNC B0 ;  /* 0x0000000000007941 */ /* 0x000fea0003800000 */
.L_x_421:
[----:B------:R-:W-:Y:S01]  /*107e0*/  MOV R2, R14 ;  /* 0x0000000e00027202 */ /* 0x000fe20000000f00 */
[----:B------:R-:W-:Y:S02]  /*107f0*/  IMAD.MOV.U32 R13, RZ, RZ, R4 ;  /* 0x000000ffff0d7224 */ /* 0x000fe400078e0004 */
[----:B------:R-:W-:Y:S01]  /*10800*/  IMAD.MOV.U32 R11, RZ, RZ, 0x1f ;  /* 0x0000001fff0b7424 */ /* 0x000fe200078e00ff */
[----:B------:R-:W0:Y:S01]  /*10810*/  POPC R0, R2 ;  /* 0x0000000200007309 */ /* 0x000e220000000000 */
[----:B------:R-:W-:Y:S02]  /*10820*/  IMAD.MOV.U32 R15, RZ, RZ, -0x1 ;  /* 0xffffffffff0f7424 */ /* 0x000fe400078e00ff */
[----:B0-----:R-:W-:-:S07]  /*10830*/  IMAD.MOV.U32 R12, RZ, RZ, R0 ;  /* 0x000000ffff0c7224 */ /* 0x001fce00078e0000 */
[----:B------:R-:W-:Y:S05]  /*10840*/  WARPSYNC.COLLECTIVE R15, `(.L_x_423) ;  /* 0x000000000f087348 */ /* 0x000fea0003c00000 */
[----:B------:R0:W1:Y:S02]  /*10850*/  SHFL.IDX P6, R14, R13, R12, R11 ;  /* 0x0000000c0d0e7389 */ /* 0x00006400000c000b */
[----:B01----:R-:W-:Y:S01]  /*10860*/  ENDCOLLECTIVE ;  /* 0x000000000000791b */ /* 0x003fe20003800000 */
.L_x_423:
[----:B------:R-:W-:Y:S01]  /*10870*/  MOV R4, R14 ;  /* 0x0000000e00047202 */ /* 0x000fe20000000f00 */
[----:B------:R-:W-:Y:S06]  /*10880*/  BRA `(.L_x_424) ;  /* 0xffffffc000607947 */ /* 0x000fec000383ffff */
.L_x_305:
[----:B------:R-:W-:Y:S01]  /*10890*/  BSSY B0, `(.L_x_425) ;  /* 0x0000007000007945 */ /* 0x000fe20003800000 */
[----:B------:R-:W-:Y:S02]  /*108a0*/  IMAD.MOV.U32 R13, RZ, RZ, R6 ;  /* 0x000000ffff0d7224 */ /* 0x000fe400078e0006 */
[----:B------:R-:W-:Y:S02]  /*108b0*/  IMAD.MOV.U32 R11, RZ, RZ, 0x1f ;  /* 0x0000001fff0b7424 */ /* 0x000fe400078e00ff */
[----:B------:R-:W-:-:S07]  /*108c0*/  IMAD.MOV.U32 R15, RZ, RZ, -0x1 ;  /* 0xffffffffff0f7424 */ /* 0x000fce00078e00ff */
[----:B0123--:R-:W-:Y:S05]  /*108d0*/  WARPSYNC.COLLECTIVE R15, `(.L_x_426) ;  /* 0x000000000f087348 */ /* 0x00ffea0003c00000 */
[----:B------:R4:W0:Y:S02]  /*108e0*/  SHFL.IDX P6, R14, R13, R12, R11 ;  /* 0x0000000c0d0e7389 */ /* 0x00082400000c000b */
[----:B01234-:R-:W-:Y:S01]  /*108f0*/  ENDCOLLECTIVE ;  /* 0x000000000000791b */ /* 0x01ffe20003800000 */
.L_x_426:
[----:B------:R-:W-:Y:S05]  /*10900*/  BSYNC B0 ;  /* 0x0000000000007941 */ /* 0x000fea0003800000 */
.L_x_425:
[----:B------:R-:W-:Y:S05]  /*10910*/  BRA `(.L_x_304) ;  /* 0xffffffc000587947 */ /* 0x000fea000383ffff */
.L_x_309:
[----:B0-----:R0:W2:Y:S02]  /*10920*/  SYNCS.PHASECHK.TRANS64.TRYWAIT P0, [R4+URZ+0x2a820], R0 ;  /* 0x02a82000040075a7 */ /* 0x0010a4000800017f */
[----:B--2---:R-:W-:Y:S05]  /*10930*/  @!P0 NANOSLEEP.SYNCS 0x989680 ;  /* 0x009896800000895d */ /* 0x004fea0003900000 */
[----:B------:R-:W2:Y:S02]  /*10940*/  @!P0 SYNCS.PHASECHK.TRANS64 P0, [R4+URZ+0x2a820], R0 ;  /* 0x02a82000040085a7 */ /* 0x000ea4000800007f */
[----:B--2---:R-:W-:Y:S05]  /*10950*/  @!P0 BRA `(.L_x_309) ;  /* 0xfffffffc00f08947 */ /* 0x004fea000383ffff */
[----:B------:R-:W-:Y:S05]  /*10960*/  BRA `(.L_x_427) ;  /* 0xffffffc400447947 */ /* 0x000fea000383ffff */
.L_x_310:
[----:B------:R-:W2:Y:S01]  /*10970*/  S2R R2, SR_TID.X ;  /* 0x0000000000027919 */ /* 0x000ea20000002100 */
[----:B------:R-:W-:Y:S01]  /*10980*/  BSSY B0, `(.L_x_428) ;  /* 0x000000a000007945 */ /* 0x000fe20003800000 */
[----:B------:R-:W-:Y:S01]  /*10990*/  MOV R12, RZ ;  /* 0x000000ff000c7202 */ /* 0x000fe20000000f00 */
[----:B------:R-:W-:Y:S02]  /*109a0*/  IMAD.MOV.U32 R11, RZ, RZ, 0x1f ;  /* 0x0000001fff0b7424 */ /* 0x000fe400078e00ff */
[----:B------:R-:W-:Y:S01]  /*109b0*/  IMAD.MOV.U32 R15, RZ, RZ, -0x1 ;  /* 0xffffffffff0f7424 */ /* 0x000fe200078e00ff */
[----:B--2---:R-:W-:-:S04]  /*109c0*/  SHF.R.U32.HI R2, RZ, 0x5, R2 ;  /* 0x00000005ff027819 */ /* 0x004fc80000011602 */
[----:B------:R-:W-:-:S05]  /*109d0*/  LOP3.LUT R2, R2, 0x3, RZ, 0xc0, !PT ;  /* 0x0000000302027812 */ /* 0x000fca00078ec0ff */
[----:B------:R-:W-:-:S07]  /*109e0*/  IMAD.MOV.U32 R13, RZ, RZ, R2 ;  /* 0x000000ffff0d7224 */ /* 0x000fce00078e0002 */
[----:B01-3--:R-:W-:Y:S05]  /*109f0*/  WARPSYNC.COLLECTIVE R15, `(.L_x_429) ;  /* 0x000000000f087348 */ /* 0x00bfea0003c00000 */
[----:B------:R2:W4:Y:S02]  /*10a00*/  SHFL.IDX P6, R14, R13, R12, R11 ;  /* 0x0000000c0d0e7389 */ /* 0x00052400000c000b */
[----:B01234-:R-:W-:Y:S01]  /*10a10*/  ENDCOLLECTIVE ;  /* 0x000000000000791b */ /* 0x01ffe20003800000 */
.L_x_429:
[----:B------:R-:W-:Y:S05]  /*10a20*/  BSYNC B0 ;  /* 0x0000000000007941 */ /* 0x000fea0003800000 */
.L_x_428:
[----:B------:R-:W-:Y:S05]  /*10a30*/  BRA `(.L_x_430) ;  /* 0xffffffc4002c7947 */ /* 0x000fea000383ffff */
.L_x_313:
[----:B------:R-:W-:Y:S01]  /*10a40*/  BSSY B1, `(.L_x_431) ;  /* 0x0000006000017945 */ /* 0x000fe20003800000 */
[----:B------:R-:W-:-:S07]  /*10a50*/  IMAD.MOV.U32 R15, RZ, RZ, -0x1 ;  /* 0xffffffffff0f7424 */ /* 0x000fce00078e00ff */
[----:B01-3--:R-:W-:Y:S05]  /*10a60*/  WARPSYNC.COLLECTIVE R15, `(.L_x_432) ;  /* 0x000000000f0c7348 */ /* 0x00bfea0003c00000 */
[----:B------:R-:W-:Y:S02]  /*10a70*/  ELECT P6, UR62, PT ;  /* 0x00000000003e782f */ /* 0x000fe400038c0000 */
[----:B------:R-:W-:Y:S01]  /*10a80*/  MOV R14, UR62 ;  /* 0x0000003e000e7c02 */ /* 0x000fe20008000f00 */
[----:B01-3--:R-:W-:Y:S10]  /*10a90*/  ENDCOLLECTIVE ;  /* 0x000000000000791b */ /* 0x00bff40003800000 */
.L_x_432:
[----:B------:R-:W-:Y:S05]  /*10aa0*/  BSYNC B1 ;  /* 0x0000000000017941 */ /* 0x000fea0003800000 */
.L_x_431:
[----:B------:R-:W-:Y:S05]  /*10ab0*/  BRA `(.L_x_433) ;  /* 0xffffffc400247947 */ /* 0x000fea000383ffff */
.L_x_315:
[----:B0-----:R0:W2:Y:S02]  /*10ac0*/  SYNCS.PHASECHK.TRANS64.TRYWAIT P1, [R5+URZ+0x2a840], R0 ;  /* 0x02a84000050075a7 */ /* 0x0010a4000802017f */
[----:B--2---:R-:W-:Y:S05]  /*10ad0*/  @!P1 NANOSLEEP.SYNCS 0x989680 ;  /* 0x009896800000995d */ /* 0x004fea0003900000 */
[----:B------:R-:W2:Y:S02]  /*10ae0*/  @!P1 SYNCS.PHASECHK.TRANS64 P1, [R5+URZ+0x2a840], R0 ;  /* 0x02a84000050095a7 */ /* 0x000ea4000802007f */
[----:B--2---:R-:W-:Y:S05]  /*10af0*/  @!P1 BRA `(.L_x_315) ;  /* 0xfffffffc00f09947 */ /* 0x004fea000383ffff */
[----:B------:R-:W-:Y:S05]  /*10b00*/  BRA `(.L_x_434) ;  /* 0xffffffc400447947 */ /* 0x000fea000383ffff */
.L_x_317:
[----:B--2---:R2:W4:Y:S02]  /*10b10*/  SYNCS.PHASECHK.TRANS64.TRYWAIT P1, [R27+URZ+0x2a840], R2 ;  /* 0x02a840021b0075a7 */ /* 0x004524000802017f */
[----:B----4-:R-:W-:Y:S05]  /*10b20*/  @!P1 NANOSLEEP.SYNCS 0x989680 ;  /* 0x009896800000995d */ /* 0x010fea0003900000 */
[----:B------:R-:W4:Y:S02]  /*10b30*/  @!P1 SYNCS.PHASECHK.TRANS64 P1, [R27+URZ+0x2a840], R2 ;  /* 0x02a840021b0095a7 */ /* 0x000f24000802007f */
[----:B----4-:R-:W-:Y:S05]  /*10b40*/  @!P1 BRA `(.L_x_317) ;  /* 0xfffffffc00f09947 */ /* 0x010fea000383ffff */
[----:B------:R-:W-:Y:S05]  /*10b50*/  BRA `(.L_x_435) ;  /* 0xffffffc400507947 */ /* 0x000fea000383ffff */
.L_x_319:
[----:B----4-:R4:W0:Y:S02]  /*10b60*/  SYNCS.PHASECHK.TRANS64.TRYWAIT P1, [R5+URZ+0x2a860], R0 ;  /* 0x02a86000050075a7 */ /* 0x010824000802017f */
[----:B0-----:R-:W-:Y:S05]  /*10b70*/  @!P1 NANOSLEEP.SYNCS 0x989680 ;  /* 0x009896800000995d */ /* 0x001fea0003900000 */
[----:B------:R-:W0:Y:S02]  /*10b80*/  @!P1 SYNCS.PHASECHK.TRANS64 P1, [R5+URZ+0x2a860], R0 ;  /* 0x02a86000050095a7 */ /* 0x000e24000802007f */
[----:B0-----:R-:W-:Y:S05]  /*10b90*/  @!P1 BRA `(.L_x_319) ;  /* 0xfffffffc00f09947 */ /* 0x001fea000383ffff */
[----:B------:R-:W-:Y:S05]  /*10ba0*/  BRA `(.L_x_436) ;  /* 0xffffffc4004c7947 */ /* 0x000fea000383ffff */
.L_x_437:
        /* <DEDUP_REMOVED lines=13> */
.L_x_15522:


//--------------------- .text._ZN7cutlass13device_kernelIN5flash11enable_sm90INS1_16FlashAttnFwdSm90INS1_25CollectiveMainloopFwdSm90ILi2EN4cute5tupleIJNS5_1CILi1EEES8_S8_EEENS6_IJNS7_ILi128EEENS7_ILi96EEENS7_ILi192EEEEEELi128ENS_10bfloat16_tEfNS_4arch4Sm90ELb0ELb0ELb0ELb1ELb1ELb1ELb0ELb1ELb1ELb1ELb0ELb0EEENS1_21CollectiveEpilogueFwdINS6_IJSA_SA_SB_EEES9_SE_SG_Li256ELb1ELb1ELb0ELb0EEENS1_36VarlenDynamicPersistentTileSchedulerILi128ELi96ELi256ELi128ELb0ELb1ELb1ELb0ELb1ELb1EEEEEEEEEvNT_6ParamsE --------------------------
	.section	.text._ZN7cutlass13device_kernelIN5flash11enable_sm90INS1_16FlashAttnFwdSm90INS1_25CollectiveMainloopFwdSm90ILi2EN4cute5tupleIJNS5_1CILi1EEES8_S8_EEENS6_IJNS7_ILi128EEENS7_ILi96EEENS7_ILi192EEEEEELi128ENS_10bfloat16_tEfNS_4arch4Sm90ELb0ELb0ELb0ELb1ELb1ELb1ELb0ELb1ELb1ELb1ELb0ELb0EEENS1_21CollectiveEpilogueFwdINS6_IJSA_SA_SB_EEES9_SE_SG_Li256ELb1ELb1ELb0ELb0EEENS1_36VarlenDynamicPersistentTileSchedulerILi128ELi96ELi256ELi128ELb0ELb1ELb1ELb0ELb1ELb1EEEEEEEEEvNT_6ParamsE,"ax",@progbits
	.align	128
.text._ZN7cutlass13device_kernelIN5flash11enable_sm90INS1_16FlashAttnFwdSm90INS1_25CollectiveMainloopFwdSm90ILi2EN4cute5tupleIJNS5_1CILi1EEES8_S8_EEENS6_IJNS7_ILi128EEENS7_ILi96EEENS7_ILi192EEEEEELi128ENS_10bfloat16_tEfNS_4arch4Sm90ELb0ELb0ELb0ELb1ELb1ELb1ELb0ELb1ELb1ELb1ELb0ELb0EEENS1_21CollectiveEpilogueFwdINS6_IJSA_SA_SB_EEES9_SE_SG_Li256ELb1ELb1ELb0ELb0EEENS1_36VarlenDynamicPersistentTileSchedulerILi128ELi96ELi256ELi128ELb0ELb1ELb1ELb0ELb1ELb1EEEEEEEEEvNT_6ParamsE:
        .type           _ZN7cutlass13device_kernelIN5flash11enable_sm90INS1_16FlashAttnFwdSm90INS1_25CollectiveMainloopFwdSm90ILi2EN4cute5tupleIJNS5_1CILi1EEES8_S8_EEENS6_IJNS7_ILi128EEENS7_ILi96EEENS7_ILi192EEEEEELi128ENS_10bfloat16_tEfNS_4arch4Sm90ELb0ELb0ELb0ELb1ELb1ELb1ELb0ELb1ELb1ELb1ELb0ELb0EEENS1_21CollectiveEpilogueFwdINS6_IJSA_SA_SB_EEES9_SE_SG_Li256ELb1ELb1ELb0ELb0EEENS1_36VarlenDynamicPersistentTileSchedulerILi128ELi96ELi256ELi128ELb0ELb1ELb1ELb0ELb1ELb1EEEEEEEEEvNT_6ParamsE,@function
        .size           _ZN7cutlass13device_kernelIN5flash11enable_sm90INS1_16FlashAttnFwdSm90INS1_25CollectiveMainloopFwdSm90ILi2EN4cute5tupleIJNS5_1CILi1EEES8_S8_EEENS6_IJNS7_ILi128EEENS7_ILi96EEENS7_ILi192EEEEEELi128ENS_10bfloat16_tEfNS_4arch4Sm90ELb0ELb0ELb0ELb1ELb1ELb1ELb0ELb1ELb1ELb1ELb0ELb0EEENS1_21CollectiveEpilogueFwdINS6_IJSA_SA_SB_EEES9_SE_SG_Li256ELb1ELb1ELb0ELb0EEENS1_36VarlenDynamicPersistentTileSchedulerILi128ELi96ELi256ELi128ELb0ELb1ELb1ELb0ELb1ELb1EEEEEEEEEvNT_6ParamsE,(.L_x_15523 - _ZN7cutlass13device_kernelIN5flash11enable_sm90INS1_16FlashAttnFwdSm90INS1_25CollectiveMainloopFwdSm90ILi2EN4cute5tupleIJNS5_1CILi1EEES8_S8_EEENS6_IJNS7_ILi128EEENS7_ILi96EEENS7_ILi192EEEEEELi128ENS_10bfloat16_tEfNS_4arch4Sm90ELb0ELb0ELb0ELb1ELb1ELb1ELb0ELb1ELb1ELb1ELb0ELb0EEENS1_21CollectiveEpilogueFwdINS6_IJSA_SA_SB_EEES9_SE_SG_Li256ELb1ELb1ELb0ELb0EEENS1_36VarlenDynamicPersistentTileSchedulerILi128ELi96ELi256ELi128ELb0ELb1ELb1ELb0ELb1ELb1EEEEEEEEEvNT_6ParamsE)
        .other          _ZN7cutlass13device_kernelIN5flash11enable_sm90INS1_16FlashAttnFwdSm90INS1_25CollectiveMainloopFwdSm90ILi2EN4cute5tupleIJNS5_1CILi1EEES8_S8_EEENS6_IJNS7_ILi128EEENS7_ILi96EEENS7_ILi192EEEEEELi128ENS_10bfloat16_tEfNS_4arch4Sm90ELb0ELb0ELb0ELb1ELb1ELb1ELb0ELb1ELb1ELb1ELb0ELb0EEENS1_21CollectiveEpilogueFwdINS6_IJSA_SA_SB_EEES9_SE_SG_Li256ELb1ELb1ELb0ELb0EEENS1_36VarlenDynamicPersistentTileSchedulerILi128ELi96ELi256ELi128ELb0ELb1ELb1ELb0ELb1ELb1EEEEEEEEEvNT_6ParamsE,@"STO_CUDA_ENTRY STV_DEFAULT"
_ZN7cutlass13device_kernelIN5flash11enable_sm90INS1_16FlashAttnFwdSm90INS1_25CollectiveMainloopFwdSm90ILi2EN4cute5tupleIJNS5_1CILi1EEES8_S8_EEENS6_IJNS7_ILi128EEENS7_ILi96EEENS7_ILi192EEEEEELi128ENS_10bfloat16_tEfNS_4arch4Sm90ELb0ELb0ELb0ELb1ELb1ELb1ELb0ELb1ELb1ELb1ELb0ELb0EEENS1_21CollectiveEpilogueFwdINS6_IJSA_SA_SB_EEES9_SE_SG_Li256ELb1ELb1ELb0ELb0EEENS1_36VarlenDynamicPersistentTileSchedulerILi128ELi96ELi256ELi128ELb0ELb1ELb1ELb0ELb1ELb1EEEEEEEEEvNT_6ParamsE:
[----:B------:R-:W0:Y:S02]  /*0000*/  LDC R1, c[0x0][0x28] ;  /* 0x00000a00ff017b82 */ /* 0x000e240000000800 */
[----:B0-----:R-:W-:Y:S01]  /*0010*/  VIADD R1, R1, 0xffffffb0 ;  /* 0xffffffb001017836 */ /* 0x001fe20000000000 */
[----:B------:R-:W0:Y:S01]  /*0020*/  S2R R0, SR_TID.X ;  /* 0x0000000000007919 */ /* 0x000e220000002100 */
[----:B------:R-:W-:Y:S01]  /*0030*/  ELECT P0, URZ, PT ;  /* 0x00000000003f782f */ /* 0x000fe20003800000 */
[----:B------:R-:W-:Y:S01]  /*0040*/  BSSY B0, `(.L_x_438) ;  /* 0x000000e000007945 */ /* 0x000fe20003800000 */
[----:B0-----:R-:W-:-:S05]  /*0050*/  SHF.R.U32.HI R2, RZ, 0x5, R0 ;  /* 0x00000005ff027819 */ /* 0x001fca0000011600 */
[----:B------:R-:W0:Y:S02]  /*0060*/  SHFL.IDX PT, R3, R2, RZ, 0x1f ;  /* 0x00001fff02037589 */ /* 0x000e2400000e0000 */
[----:B0-----:R-:W-:Y:S02]  /*0070*/  ISETP.EQ.AND P0, PT, R3, RZ, P0 ;  /* 0x000000ff0300720c */ /* 0x001fe40000702270 */
[----:B------:R-:W-:-:S11]  /*0080*/  SHF.R.U32.HI R3, RZ, 0x7, R0 ;  /* 0x00000007ff037819 */ /* 0x000fd60000011600 */
[----:B------:R-:W-:Y:S05]  /*0090*/  @!P0 BRA `(.L_x_439) ;  /* 0x0000000000208947 */ /* 0x000fea0003800000 */
[----:B------:R-:W-:Y:S02]  /*00a0*/  ULDC.64 UR4, c[0x0][0x198] ;  /* 0x0000660000047ab9 */ /* 0x000fe40000000a00 */
[----:B------:R-:W-:Y:S02]  /*00b0*/  UIADD3 UR6, UP0, UR4, 0x570, URZ ;  /* 0x0000057004067890 */ /* 0x000fe4000ff1e03f */
[----:B------:R-:W-:Y:S02]  /*00c0*/  UIADD3 UR4, UP1, UR4, 0x670, URZ ;  /* 0x0000067004047890 */ /* 0x000fe4000ff3e03f */
[----:B------:R-:W-:Y:S02]  /*00d0*/  UIADD3.X UR7, URZ, UR5, URZ, UP0, !UPT ;  /* 0x000000053f077290 */ /* 0x000fe400087fe43f */
[----:B------:R-:W-:-:S07]  /*00e0*/  UIADD3.X UR5, URZ, UR5, URZ, UP1, !UPT ;  /* 0x000000053f057290 */ /* 0x000fce0008ffe43f */
[----:B------:R0:W-:Y:S02]  /*00f0*/  UTMACCTL.PF [UR6] ;  /* 0x00000000060079b9 */ /* 0x0001e40008040000 */
[----:B------:R0:W-:Y:S02]  /*0100*/  UTMACCTL.PF [UR4] ;  /* 0x00000000040079b9 */ /* 0x0001e40008040000 */
[----:B0-----:R-:W-:Y:S01]  /*0110*/  NOP ;  /* 0x0000000000007918 */ /* 0x001fe20000000000 */
.L_x_439:
[----:B------:R-:W-:Y:S05]  /*0120*/  BSYNC B0 ;  /* 0x0000000000007941 */ /* 0x000fea0003800000 */
.L_x_438:
[----:B------:R-:W-:Y:S01]  /*0130*/  VOTEU.ANY UP0, P0 ;  /* 0x00000000003f7886 */ /* 0x000fe20000000100 */
[----:B------:R-:W0:Y:S01]  /*0140*/  SHFL.IDX PT, R3, R3, RZ, 0x1f ;  /* 0x00001fff03037589 */ /* 0x000e2200000e0000 */
[----:B------:R-:W-:Y:S01]  /*0150*/  UMOV UR4, 0x80 ;  /* 0x0000008000047882 */ /* 0x000fe20000000000 */
[----:B------:R-:W-:Y:S01]  /*0160*/  UMOV UR7, 0x100 ;  /* 0x0000010000077882 */ /* 0x000fe20000000000 */
[----:B------:R-:W-:Y:S01]  /*0170*/  VOTEU.ANY UP1, P0 ;  /* 0x00000000003f7886 */ /* 0x000fe20000020100 */
[----:B------:R-:W1:Y:S01]  /*0180*/  @UP0 S2UR UR8, SR_CgaCtaId ;  /* 0x00000000000809c3 */ /* 0x000e620000008800 */
[----:B------:R-:W2:Y:S01]  /*0190*/  SHFL.IDX PT, R4, R2, RZ, 0x1f ;  /* 0x00001fff02047589 */ /* 0x000ea200000e0000 */
[----:B------:R-:W-:Y:S01]  /*01a0*/  @UP0 UMOV UR6, 0x400 ;  /* 0x0000040000060882 */ /* 0x000fe20000000000 */
[----:B------:R-:W-:-:S04]  /*01b0*/  @UP0 UIADD3 UR4, -UR4, 0x100000, URZ ;  /* 0x0010000004040890 */ /* 0x000fc8000fffe13f */
[----:B------:R-:W-:Y:S02]  /*01c0*/  @UP0 USHF.L.U32 UR5, UR4, 0xb, URZ ;  /* 0x0000000b04050899 */ /* 0x000fe4000800063f */
[----:B------:R-:W-:Y:S01]  /*01d0*/  @UP0 USHF.L.U32 UR4, UR4, 0x1, URZ ;  /* 0x0000000104040899 */ /* 0x000fe2000800063f */
[----:B------:R-:W-:Y:S01]  /*01e0*/  VOTEU.ANY UP2, P0 ;  /* 0x00000000003f7886 */ /* 0x000fe20000040100 */
[----:B0-----:R-:W-:Y:S01]  /*01f0*/  R2UR UR9, R3 ;  /* 0x00000000030972ca */ /* 0x001fe200000e0000 */
[----:B-1----:R-:W-:Y:S01]  /*0200*/  @UP0 ULEA UR8, UR8, UR6, 0x18 ;  /* 0x0000000608080291 */ /* 0x002fe2000f8ec03f */
[----:B--2---:R-:W-:Y:S01]  /*0210*/  ISETP.NE.AND P1, PT, R4, RZ, PT ;  /* 0x000000ff0400720c */ /* 0x004fe20003f25270 */
[----:B------:R-:W-:-:S04]  /*0220*/  @UP0 UIADD3 UR6, -UR7, 0x100000, URZ ;  /* 0x0010000007060890 */ /* 0x000fc8000fffe13f */
[----:B------:R-:W-:Y:S02]  /*0230*/  @UP0 USHF.L.U32 UR7, UR6, 0xb, URZ ;  /* 0x0000000b06070899 */ /* 0x000fe4000800063f */
[----:B------:R-:W-:-:S04]  /*0240*/  @UP0 USHF.L.U32 UR6, UR6, 0x1, URZ ;  /* 0x0000000106060899 */ /* 0x000fc8000800063f */
[----:B------:R-:W-:Y:S01]  /*0250*/  UISETP.NE.AND UP0, UPT, UR9, URZ, UPT ;  /* 0x0000003f0900728c */ /* 0x000fe2000bf05270 */
[----:B------:R-:W0:Y:S02]  /*0260*/  FENCE.VIEW.ASYNC.S ;  /* 0x00000000000073c6 */ /* 0x000e240000000000 */
[----:B0-----:R0:W1:Y:S05]  /*0270*/  @UP1 SYNCS.EXCH.64 URZ, [UR8+0x2a800], UR4 ;  /* 0x02a80004083f15b2 */ /* 0x00106a0008000100 */
[----:B------:R0:W2:Y:S01]  /*0280*/  @UP2 SYNCS.EXCH.64 URZ, [UR8+0x2a820], UR6 ;  /* 0x02a82006083f25b2 */ /* 0x0000a20008000100 */
        /* <DEDUP_REMOVED lines=14> */
[----:B0-----:R3:W4:Y:S08]  /*0370*/  SYNCS.EXCH.64 URZ, [UR8+0x2a830], UR4 ;  /* 0x02a83004083f75b2 */ /* 0x0017300008000100 */
[----:B------:R3:W0:Y:S01]  /*0380*/  SYNCS.EXCH.64 URZ, [UR8+0x2a840], UR6 ;  /* 0x02a84006083f75b2 */ /* 0x0006220008000100 */
[----:B------:R3:W0:Y:S01]  /*0390*/  SYNCS.EXCH.64 URZ, [UR8+0x2a838], UR4 ;  /* 0x02a83804083f75b2 */ /* 0x0006220008000100 */
[----:B------:R3:W0:Y:S02]  /*03a0*/  SYNCS.EXCH.64 URZ, [UR8+0x2a848], UR6 ;  /* 0x02a84806083f75b2 */ /* 0x0006240008000100 */
[----:B---3--:R-:W-:Y:S01]  /*03b0*/  NOP ;  /* 0x0000000000007918 */ /* 0x008fe20000000000 */
.L_x_440:
[----:B------:R-:W3:Y:S01]  /*03c0*/  SHFL.IDX PT, R3, R2, RZ, 0x1f ;  /* 0x00001fff02037589 */ /* 0x000ee200000e0000 */
[----:B------:R-:W-:Y:S01]  /*03d0*/  NOP ;  /* 0x0000000000007918 */ /* 0x000fe20000000000 */
[----:B---3--:R-:W-:-:S13]  /*03e0*/  ISETP.NE.AND P0, PT, R3, RZ, PT ;  /* 0x000000ff0300720c */ /* 0x008fda0003f05270 */
        /* <DEDUP_REMOVED lines=17> */
[----:B------:R3:W0:Y:S02]  /*0500*/  SYNCS.EXCH.64 URZ, [UR8+0x2a868], UR6 ;  /* 0x02a86806083f75b2 */ /* 0x0006240008000100 */
[----:B---3--:R-:W-:Y:S01]  /*0510*/  NOP ;  /* 0x0000000000007918 */ /* 0x008fe20000000000 */
.L_x_441:
[----:B------:R-:W3:Y:S01]  /*0520*/  SHFL.IDX PT, R3, R2, RZ, 0x1f ;  /* 0x00001fff02037589 */ /* 0x000ee200000e0000 */
[----:B------:R-:W-:Y:S01]  /*0530*/  NOP ;  /* 0x0000000000007918 */ /* 0x000fe20000000000 */
[----:B---3--:R-:W-:-:S13]  /*0540*/  ISETP.NE.AND P0, PT, R3, RZ, PT ;  /* 0x000000ff0300720c */ /* 0x008fda0003f05270 */
        /* <DEDUP_REMOVED lines=13> */
[----:B------:R3:W0:Y:S02]  /*0620*/  SYNCS.EXCH.64 URZ, [UR6+0x2a888], UR4 ;  /* 0x02a88804063f75b2 */ /* 0x0006240008000100 */
[----:B---3--:R-:W-:Y:S01]  /*0630*/  NOP ;  /* 0x0000000000007918 */ /* 0x008fe20000000000 */
.L_x_442:
        /* <DEDUP_REMOVED lines=22> */
.L_x_443:
        /* <DEDUP_REMOVED lines=22> */
.L_x_444:
[----:B0-----:R-:W-:Y:S01]  /*0900*/  UMOV UR4, 0x1 ;  /* 0x0000000100047882 */ /* 0x001fe20000000000 */
[----:B------:R-:W-:Y:S01]  /*0910*/  PLOP3.LUT P0, PT, PT, PT, UP0, 0x80, 0x0 ;  /* 0x000000000000781c */ /* 0x000fe20003f0f008 */
[----:B------:R-:W-:Y:S01]  /*0920*/  USEL UR4, UR4, 0x2, !UP0 ;  /* 0x0000000204047887 */ /* 0x000fe2000c000000 */
[----:B------:R-:W-:Y:S01]  /*0930*/  NOP ;  /* 0x0000000000007918 */ /* 0x000fe20000000000 */
[----:B------:R-:W-:Y:S01]  /*0940*/  ULDC.64 UR60, c[0x0][0x208] ;  /* 0x00008200003c7ab9 */ /* 0x000fe20000000a00 */
[----:B------:R-:W-:Y:S03]  /*0950*/  BSSY B9, `(.L_x_445) ;  /* 0x0001dd3000097945 */ /* 0x000fe60003800000 */
[----:B------:R-:W-:-:S05]  /*0960*/  IMAD.U32 R3, RZ, RZ, UR4 ;  /* 0x00000004ff037e24 */ /* 0x000fca000f8e00ff */
[----:B------:R0:W-:Y:S01]  /*0970*/  STL [R1+0x38], R3 ;  /* 0x0000380301007387 */ /* 0x0001e20000100800 */
[----:B-12-4-:R-:W-:Y:S06]  /*0980*/  BAR.SYNC.DEFER_BLOCKING 0x0 ;  /* 0x0000000000007b1d */ /* 0x016fec0000010000 */
[----:B------:R-:W-:Y:S05]  /*0990*/  @!P0 BRA `(.L_x_446) ;  /* 0x00000174002c8947 */ /* 0x000fea0003800000 */
.L_x_447:
[----:B------:R-:W-:-:S08]  /*09a0*/  NOP ;  /* 0x0000000000007918 */ /* 0x000fd00000000000 */
[----:B------:R-:W1:Y:S02]  /*09b0*/  USETMAXREG.TRY_ALLOC.CTAPOOL UP0, 0xe8 ;  /* 0x000000e8000079c8 */ /* 0x000e640008000600 */
[----:B-1----:R-:W-:-:S13]  /*09c0*/  PLOP3.LUT P0, PT, PT, PT, UP0, 0x80, 0x0 ;  /* 0x000000000000781c */ /* 0x002fda0003f0f008 */
[----:B------:R-:W-:Y:S05]  /*09d0*/  @!P0 BRA `(.L_x_447) ;  /* 0xfffffffc00f08947 */ /* 0x000fea000383ffff */
[----:B------:R-:W1:Y:S08]  /*09e0*/  S2UR UR4, SR_CgaCtaId ;  /* 0x00000000000479c3 */ /* 0x000e700000008800 */
[----:B------:R-:W-:Y:S06]  /*09f0*/  BAR.ARV 0x8, 0x180 ;  /* 0x0206000000007b1d */ /* 0x000fec0000002000 */
[----:B------:R-:W-:-:S02]  /*0a00*/  MOV R2, 0x400 ;  /* 0x0000040000027802 */ /* 0x000fc40000000f00 */
[----:B------:R-:W-:Y:S01]  /*0a10*/  BAR.SYNC.DEFER_BLOCKING 0x5, 0x180 ;  /* 0x0146000000007b1d */ /* 0x000fe20000010000 */
[----:B-1----:R-:W-:-:S05]  /*0a20*/  IMAD.U32 R181, RZ, RZ, UR4 ;  /* 0x00000004ffb57e24 */ /* 0x002fca000f8e00ff */
[----:B------:R-:W-:Y:S01]  /*0a30*/  ULDC UR4, c[0x0][0xc3c] ;  /* 0x00030f0000047ab9 */ /* 0x000fe20000000800 */
[----:B------:R-:W-:-:S05]  /*0a40*/  LEA R2, R181, R2, 0x18 ;  /* 0x00000002b5027211 */ /* 0x000fca00078ec0ff */
[----:B------:R-:W1:Y:S01]  /*0a50*/  LDS.128 R28, [R2+0x2a8d0] ;  /* 0x02a8d000021c7984 */ /* 0x000e620000000c00 */
[----:B------:R-:W-:Y:S06]  /*0a60*/  BAR.ARV 0x4, 0x180 ;  /* 0x0106000000007b1d */ /* 0x000fec0000002000 */
[----:B-1----:R-:W-:-:S13]  /*0a70*/  ISETP.GE.AND P0, PT, R31, UR4, PT ;  /* 0x000000041f007c0c */ /* 0x002fda000bf06270 */
[----:B------:R-:W-:Y:S05]  /*0a80*/  @P0 BRA `(.L_x_448) ;  /* 0x000001d800fc0947 */ /* 0x000fea0003800000 */
[----:B0-----:R-:W2:Y:S01]  /*0a90*/  LDL R3, [R1+0x38] ;  /* 0x0000380001037983 */ /* 0x001ea20000100800 */
[----:B------:R-:W-:Y:S01]  /*0aa0*/  VIADD R11, R0, 0xffffff80 ;  /* 0xffffff80000b7836 */ /* 0x000fe20000000000 */
[----:B------:R-:W-:Y:S01]  /*0ab0*/  R2UR UR4, R2 ;  /* 0x00000000020472ca */ /* 0x000fe200000e0000 */
[----:B------:R-:W-:Y:S01]  /*0ac0*/  IMAD.MOV.U32 R227, RZ, RZ, -0x2 ;  /* 0xfffffffeffe37424 */ /* 0x000fe200078e00ff */
[----:B------:R-:W-:Y:S01]  /*0ad0*/  MOV R166, RZ ;  /* 0x000000ff00a67202 */ /* 0x000fe20000000f00 */
[----:B------:R-:W-:Y:S01]  /*0ae0*/  IMAD.MOV.U32 R189, RZ, RZ, RZ ;  /* 0x000000ffffbd7224 */ /* 0x000fe200078e00ff */
[----:B------:R-:W-:Y:S01]  /*0af0*/  SHF.R.S32.HI R0, RZ, 0x1f, R11 ;  /* 0x0000001fff007819 */ /* 0x000fe2000001140b */
[----:B------:R-:W-:Y:S02]  /*0b00*/  IMAD.MOV.U32 R18, RZ, RZ, RZ ;  /* 0x000000ffff127224 */ /* 0x000fe400078e00ff */
[----:B------:R-:W-:Y:S01]  /*0b10*/  IMAD.MOV.U32 R180, RZ, RZ, RZ ;  /* 0x000000ffffb47224 */ /* 0x000fe200078e00ff */
[CC--:B------:R-:W-:Y:S01]  /*0b20*/  LEA.HI R4, R0.reuse, R11.reuse, RZ, 0x7 ;  /* 0x0000000b00047211 */ /* 0x0c0fe200078f38ff */
[----:B------:R-:W-:Y:S01]  /*0b30*/  IMAD.MOV.U32 R173, RZ, RZ, RZ ;  /* 0x000000ffffad7224 */ /* 0x000fe200078e00ff */
[----:B------:R-:W-:-:S02]  /*0b40*/  LEA.HI R9, R0, R11, RZ, 0x2 ;  /* 0x0000000b00097211 */ /* 0x000fc400078f10ff */
[C---:B------:R-:W-:Y:S01]  /*0b50*/  LOP3.LUT R197, R4.reuse, 0xffffff80, RZ, 0xc0, !PT ;  /* 0xffffff8004c57812 */ /* 0x040fe200078ec0ff */
[----:B------:R-:W-:Y:S01]  /*0b60*/  UIADD3 UR4, UR4, 0xc400, URZ ;  /* 0x0000c40004047890 */ /* 0x000fe2000fffe03f */
[----:B------:R-:W-:Y:S02]  /*0b70*/  LOP3.LUT R191, R9, 0xfffffffc, RZ, 0xc0, !PT ;  /* 0xfffffffc09bf7812 */ /* 0x000fe400078ec0ff */
[----:B------:R-:W-:Y:S01]  /*0b80*/  SHF.R.S32.HI R165, RZ, 0x2, R9 ;  /* 0x00000002ffa57819 */ /* 0x000fe20000011409 */
[C---:B------:R-:W-:Y:S01]  /*0b90*/  IMAD.IADD R197, R11.reuse, 0x1, -R197 ;  /* 0x000000010bc57824 */ /* 0x040fe200078e0ac5 */
[----:B------:R-:W-:Y:S01]  /*0ba0*/  SHF.R.S32.HI R225, RZ, 0x7, R4 ;  /* 0x00000007ffe17819 */ /* 0x000fe20000011404 */
[----:B------:R-:W-:Y:S02]  /*0bb0*/  IMAD.IADD R191, R11, 0x1, -R191 ;  /* 0x000000010bbf7824 */ /* 0x000fe400078e0abf */
[----:B------:R-:W-:Y:S01]  /*0bc0*/  VIADD R224, R165, 0x40 ;  /* 0x00000040a5e07836 */ /* 0x000fe20000000000 */
[----:B------:R-:W-:Y:S01]  /*0bd0*/  SHF.R.S32.HI R8, RZ, 0x1f, R197 ;  /* 0x0000001fff087819 */ /* 0x000fe200000114c5 */
[----:B------:R-:W-:Y:S01]  /*0be0*/  IMAD.SHL.U32 R160, R191, 0x4, RZ ;  /* 0x00000004bfa07824 */ /* 0x000fe200078e00ff */
[----:B------:R-:W-:Y:S01]  /*0bf0*/  LEA.HI R4, R4, R225, RZ, 0x1 ;  /* 0x000000e104047211 */ /* 0x000fe200078f08ff */
[----:B------:R-:W-:Y:S01]  /*0c00*/  IMAD.SHL.U32 R167, R224, 0x40, RZ ;  /* 0x00000040e0a77824 */ /* 0x000fe200078e00ff */
[-C--:B------:R-:W-:Y:S01]  /*0c10*/  LEA.HI R7, R8, R197.reuse, RZ, 0x2 ;  /* 0x000000c508077211 */ /* 0x080fe200078f10ff */
[----:B------:R-:W-:Y:S01]  /*0c20*/  VIADD R170, R160, 0x40 ;  /* 0x00000040a0aa7836 */ /* 0x000fe20000000000 */
[----:B------:R-:W-:Y:S01]  /*0c30*/  LEA.HI R8, R8, R197, RZ, 0x5 ;  /* 0x000000c508087211 */ /* 0x000fe200078f28ff */
[C---:B------:R-:W-:Y:S01]  /*0c40*/  VIADD R168, R160.reuse, 0x20 ;  /* 0x00000020a0a87836 */ /* 0x040fe20000000000 */
[----:B------:R-:W-:Y:S01]  /*0c50*/  LOP3.LUT R10, R7, 0x7ffffffc, RZ, 0xc0, !PT ;  /* 0x7ffffffc070a7812 */ /* 0x000fe200078ec0ff */
[----:B------:R-:W-:Y:S01]  /*0c60*/  IMAD.SHL.U32 R16, R191, 0x8, RZ ;  /* 0x00000008bf107824 */ /* 0x000fe200078e00ff */
[----:B------:R-:W-:Y:S01]  /*0c70*/  SHF.R.S32.HI R8, RZ, 0x5, R8 ;  /* 0x00000005ff087819 */ /* 0x000fe20000011408 */
[----:B------:R-:W-:Y:S01]  /*0c80*/  VIADD R169, R160, 0x10 ;  /* 0x00000010a0a97836 */ /* 0x000fe20000000000 */
[----:B------:R-:W-:Y:S01]  /*0c90*/  LOP3.LUT R4, R4, 0x3fffffe, RZ, 0xc0, !PT ;  /* 0x03fffffe04047812 */ /* 0x000fe200078ec0ff */
[----:B------:R-:W-:Y:S01]  /*0ca0*/  IMAD.IADD R10, R197, 0x1, -R10 ;  /* 0x00000001c50a7824 */ /* 0x000fe200078e0a0a */
[----:B------:R-:W-:Y:S01]  /*0cb0*/  LOP3.LUT R167, R167, 0x1c0, RZ, 0xc0, !PT ;  /* 0x000001c0a7a77812 */ /* 0x000fe200078ec0ff */
[----:B------:R-:W-:Y:S01]  /*0cc0*/  VIADD R171, R160, 0x30 ;  /* 0x00000030a0ab7836 */ /* 0x000fe20000000000 */
[----:B------:R-:W-:Y:S01]  /*0cd0*/  IADD3 R4, R225, -R4, RZ ;  /* 0x80000004e1047210 */ /* 0x000fe20007ffe0ff */
[----:B------:R-:W-:Y:S01]  /*0ce0*/  IMAD R227, R10, R227, 0x60 ;  /* 0x000000600ae37424 */ /* 0x000fe200078e02e3 */
[----:B------:R-:W-:Y:S01]  /*0cf0*/  SHF.R.U32.HI R223, RZ, 0x3, R167 ;  /* 0x00000003ffdf7819 */ /* 0x000fe200000116a7 */
[----:B------:R-:W-:Y:S01]  /*0d00*/  IMAD.IADD R10, R160, 0x1, R170 ;  /* 0x00000001a00a7824 */ /* 0x000fe200078e02aa */
[----:B------:R-:W-:Y:S01]  /*0d10*/  IADD3 R22, R16, 0x80, RZ ;  /* 0x0000008010167810 */ /* 0x000fe20007ffe0ff */
[----:B------:R-:W-:Y:S01]  /*0d20*/  VIADD R172, R160, 0x50 ;  /* 0x00000050a0ac7836 */ /* 0x000fe20000000000 */
[----:B------:R-:W-:Y:S01]  /*0d30*/  SHF.R.S32.HI R198, RZ, 0x1f, R169 ;  /* 0x0000001fffc67819 */ /* 0x000fe200000114a9 */
[C---:B------:R-:W-:Y:S01]  /*0d40*/  VIADD R19, R16.reuse, 0x60 ;  /* 0x0000006010137836 */ /* 0x040fe20000000000 */
[----:B------:R-:W-:Y:S01]  /*0d50*/  SHF.R.S32.HI R202, RZ, 0x1f, R171 ;  /* 0x0000001fffca7819 */ /* 0x000fe200000114ab */
[----:B------:R-:W-:Y:S01]  /*0d60*/  VIADD R23, R16, 0xa0 ;  /* 0x000000a010177836 */ /* 0x000fe20000000000 */
[----:B------:R-:W-:Y:S01]  /*0d70*/  SHF.R.S32.HI R17, RZ, 0x1f, R16 ;  /* 0x0000001fff117819 */ /* 0x000fe20000011410 */
[----:B------:R-:W-:Y:S01]  /*0d80*/  IMAD.SHL.U32 R199, R169, 0x2, RZ ;  /* 0x00000002a9c77824 */ /* 0x000fe200078e00ff */
[----:B------:R-:W-:Y:S01]  /*0d90*/  SHF.R.S32.HI R164, RZ, 0x1f, R19 ;  /* 0x0000001fffa47819 */ /* 0x000fe20000011413 */
[----:B------:R-:W-:Y:S01]  /*0da0*/  IMAD.SHL.U32 R201, R168, 0x2, RZ ;  /* 0x00000002a8c97824 */ /* 0x000fe200078e00ff */
[----:B------:R-:W-:Y:S01]  /*0db0*/  SHF.R.S32.HI R175, RZ, 0x1f, R22 ;  /* 0x0000001fffaf7819 */ /* 0x000fe20000011416 */
[----:B------:R-:W-:Y:S01]  /*0dc0*/  IMAD.SHL.U32 R203, R171, 0x2, RZ ;  /* 0x00000002abcb7824 */ /* 0x000fe200078e00ff */
[----:B------:R-:W-:Y:S01]  /*0dd0*/  SHF.R.S32.HI R174, RZ, 0x1f, R23 ;  /* 0x0000001fffae7819 */ /* 0x000fe20000011417 */
[----:B------:R-:W-:Y:S01]  /*0de0*/  IMAD.SHL.U32 R215, R170, 0x2, RZ ;  /* 0x00000002aad77824 */ /* 0x000fe200078e00ff */
[----:B------:R-:W-:Y:S01]  /*0df0*/  SHF.L.U64.HI R198, R169, 0x1, R198 ;  /* 0x00000001a9c67819 */ /* 0x000fe200000102c6 */
[----:B------:R-:W-:Y:S01]  /*0e00*/  IMAD.SHL.U32 R217, R172, 0x2, RZ ;  /* 0x00000002acd97824 */ /* 0x000fe200078e00ff */
[----:B------:R-:W-:-:S02]  /*0e10*/  SHF.L.U64.HI R202, R171, 0x1, R202 ;  /* 0x00000001abca7819 */ /* 0x000fc400000102ca */
[----:B--2---:R-:W-:Y:S02]  /*0e20*/  R2UR UR5, R3 ;  /* 0x00000000030572ca */ /* 0x004fe400000e0000 */
[----:B------:R-:W-:-:S04]  /*0e30*/  LEA.HI R3, R0, R11, RZ, 0x4 ;  /* 0x0000000b00037211 */ /* 0x000fc800078f20ff */
[----:B------:R-:W-:-:S04]  /*0e40*/  SHF.R.S32.HI R6, RZ, 0x4, R3 ;  /* 0x00000004ff067819 */ /* 0x000fc80000011403 */
[C---:B------:R-:W-:Y:S02]  /*0e50*/  LEA.HI R5, R3.reuse, R6, RZ, 0x1 ;  /* 0x0000000603057211 */ /* 0x040fe400078f08ff */
[----:B------:R-:W-:Y:S01]  /*0e60*/  LOP3.LUT R3, R3, 0x3fffff0, RZ, 0xc0, !PT ;  /* 0x03fffff003037812 */ /* 0x000fe200078ec0ff */
[----:B------:R-:W-:Y:S01]  /*0e70*/  ULOP3.LUT UR5, UR5, 0x1, URZ, 0xfc, !UPT ;  /* 0x0000000105057892 */ /* 0x000fe2000f8efc3f */
[----:B------:R-:W-:-:S03]  /*0e80*/  LOP3.LUT R5, R5, 0x1ffffffe, RZ, 0xc0, !PT ;  /* 0x1ffffffe05057812 */ /* 0x000fc600078ec0ff */
[C---:B------:R-:W-:Y:S02]  /*0e90*/  IMAD.IADD R3, R11.reuse, 0x1, -R3 ;  /* 0x000000010b037824 */ /* 0x040fe400078e0a03 */
[----:B------:R-:W-:Y:S01]  /*0ea0*/  IMAD.IADD R6, R6, 0x1, -R5 ;  /* 0x0000000106067824 */ /* 0x000fe200078e0a05 */
[CC--:B------:R-:W-:Y:S02]  /*0eb0*/  LEA.HI R5, R0.reuse, R11.reuse, RZ, 0x5 ;  /* 0x0000000b00057211 */ /* 0x0c0fe400078f28ff */
[----:B------:R-:W-:Y:S02]  /*0ec0*/  LEA.HI R0, R0, R11, RZ, 0x3 ;  /* 0x0000000b00007211 */ /* 0x000fe400078f18ff */
[----:B------:R-:W-:Y:S01]  /*0ed0*/  SHF.R.S32.HI R178, RZ, 0x5, R5 ;  /* 0x00000005ffb27819 */ /* 0x000fe20000011405 */
[----:B------:R-:W-:Y:S01]  /*0ee0*/  IMAD.IADD R5, R160, 0x1, R168 ;  /* 0x00000001a0057824 */ /* 0x000fe200078e02a8 */
[----:B------:R-:W-:Y:S02]  /*0ef0*/  LOP3.LUT R184, R0, 0xfffffff8, RZ, 0xc0, !PT ;  /* 0xfffffff800b87812 */ /* 0x000fe400078ec0ff */
[C---:B------:R-:W-:Y:S01]  /*0f00*/  LEA R3, R178.reuse, R3, 0x4 ;  /* 0x00000003b2037211 */ /* 0x040fe200078e20ff */
[----:B------:R-:W-:Y:S01]  /*0f10*/  IMAD.SHL.U32 R178, R178, 0x200, RZ ;  /* 0x00000200b2b27824 */ /* 0x000fe200078e00ff */
[----:B------:R-:W-:Y:S01]  /*0f20*/  SHF.R.S32.HI R12, RZ, 0x1f, R5 ;  /* 0x0000001fff0c7819 */ /* 0x000fe20000011405 */
[----:B------:R-:W-:Y:S01]  /*0f30*/  IMAD.IADD R184, R11, 0x1, -R184 ;  /* 0x000000010bb87824 */ /* 0x000fe200078e0ab8 */
[----:B------:R-:W-:Y:S01]  /*0f40*/  SHF.R.S32.HI R192, RZ, 0x3, R0 ;  /* 0x00000003ffc07819 */ /* 0x000fe20000011400 */
[----:B------:R-:W-:Y:S01]  /*0f50*/  IMAD R229, R3, 0x8, R6 ;  /* 0x0000000803e57824 */ /* 0x000fe200078e0206 */
[--C-:B------:R-:W-:Y:S01]  /*0f60*/  SHF.R.S32.HI R3, RZ, 0x2, R7.reuse ;  /* 0x00000002ff037819 */ /* 0x100fe20000011407 */
[----:B------:R-:W-:Y:S01]  /*0f70*/  IMAD.U32 R0, RZ, RZ, UR4 ;  /* 0x00000004ff007e24 */ /* 0x000fe2000f8e00ff */
[----:B------:R-:W-:Y:S01]  /*0f80*/  SHF.R.S32.HI R6, RZ, 0x1f, R7 ;  /* 0x0000001fff067819 */ /* 0x000fe20000011407 */
[----:B------:R-:W-:Y:S01]  /*0f90*/  IMAD.SHL.U32 R182, R184, 0x8, RZ ;  /* 0x00000008b8b67824 */ /* 0x000fe200078e00ff */
[----:B------:R-:W-:Y:S01]  /*0fa0*/  SHF.R.S32.HI R7, RZ, 0x1f, R10 ;  /* 0x0000001fff077819 */ /* 0x000fe2000001140a */
[----:B------:R-:W-:Y:S01]  /*0fb0*/  IMAD.SHL.U32 R229, R229, 0x8, RZ ;  /* 0x00000008e5e57824 */ /* 0x000fe200078e00ff */
[----:B------:R-:W-:Y:S01]  /*0fc0*/  LEA.HI R6, R6, R3, RZ, 0x3 ;  /* 0x0000000306067211 */ /* 0x000fe200078f18ff */
[----:B------:R-:W-:Y:S01]  /*0fd0*/  VIADD R183, R182, 0x40 ;  /* 0x00000040b6b77836 */ /* 0x000fe20000000000 */
[----:B------:R-:W-:-:S02]  /*0fe0*/  LEA.HI R163, R7, R10, RZ, 0x3 ;  /* 0x0000000a07a37211 */ /* 0x000fc400078f18ff */
[----:B------:R-:W-:Y:S02]  /*0ff0*/  LEA.HI R7, R7, R10, RZ, 0x6 ;  /* 0x0000000a07077211 */ /* 0x000fe400078f30ff */
[----:B------:R-:W-:Y:S02]  /*1000*/  SHF.R.S32.HI R10, RZ, 0x1f, R9 ;  /* 0x0000001fff0a7819 */ /* 0x000fe40000011409 */
[----:B------:R-:W-:Y:S01]  /*1010*/  LOP3.LUT R6, R6, 0xfffffff8, RZ, 0xc0, !PT ;  /* 0xfffffff806067812 */ /* 0x000fe200078ec0ff */
[----:B------:R-:W-:Y:S01]  /*1020*/  IMAD.SHL.U32 R7, R7, 0x80, RZ ;  /* 0x0000008007077824 */ /* 0x000fe200078e00ff */
[----:B------:R-:W-:Y:S02]  /*1030*/  LEA.HI R10, R10, R165, RZ, 0x3 ;  /* 0x000000a50a0a7211 */ /* 0x000fe400078f18ff */
[----:B------:R-:W-:Y:S01]  /*1040*/  LEA.HI R162, R12, R5, RZ, 0x3 ;  /* 0x000000050ca27211 */ /* 0x000fe200078f18ff */
[----:B------:R-:W-:Y:S01]  /*1050*/  IMAD.IADD R3, R3, 0x1, -R6 ;  /* 0x0000000103037824 */ /* 0x000fe200078e0a06 */
[----:B------:R-:W-:-:S02]  /*1060*/  LOP3.LUT R10, R10, 0xfffffff8, RZ, 0xc0, !PT ;  /* 0xfffffff80a0a7812 */ /* 0x000fc400078ec0ff */
[----:B------:R-:W-:Y:S01]  /*1070*/  LEA.HI R12, R12, R5, RZ, 0x6 ;  /* 0x000000050c0c7211 */ /* 0x000fe200078f30ff */
[----:B------:R-:W-:Y:S01]  /*1080*/  IMAD R3, R8, 0x10, R3 ;  /* 0x0000001008037824 */ /* 0x000fe200078e0203 */
[----:B------:R-:W-:Y:S01]  /*1090*/  SHF.R.S32.HI R5, RZ, 0x1f, R224 ;  /* 0x0000001fff057819 */ /* 0x000fe200000114e0 */
[----:B------:R-:W-:Y:S01]  /*10a0*/  IMAD.IADD R195, R165, 0x1, -R10 ;  /* 0x00000001a5c37824 */ /* 0x000fe200078e0a0a */
[----:B------:R-:W-:Y:S01]  /*10b0*/  LOP3.LUT R10, R167, 0x38, R163, 0xf8, !PT ;  /* 0x00000038a70a7812 */ /* 0x000fe200078ef8a3 */
[----:B------:R-:W-:Y:S01]  /*10c0*/  IMAD R226, R4, 0x40, R3 ;  /* 0x0000004004e27824 */ /* 0x000fe200078e0203 */
[----:B------:R-:W-:Y:S01]  /*10d0*/  LEA.HI R5, R5, R224, RZ, 0x3 ;  /* 0x000000e005057211 */ /* 0x000fe200078f18ff */
[----:B------:R-:W-:Y:S01]  /*10e0*/  IMAD.SHL.U32 R176, R195, 0x40, RZ ;  /* 0x00000040c3b07824 */ /* 0x000fe200078e00ff */
[----:B------:R-:W-:Y:S01]  /*10f0*/  LOP3.LUT R8, R167, 0x38, R162, 0xf8, !PT ;  /* 0x00000038a7087812 */ /* 0x000fe200078ef8a2 */
[----:B------:R-:W-:Y:S01]  /*1100*/  IMAD.SHL.U32 R12, R12, 0x80, RZ ;  /* 0x000000800c0c7824 */ /* 0x000fe200078e00ff */
[----:B------:R-:W-:Y:S01]  /*1110*/  LOP3.LUT R7, R7, 0xffffe000, RZ, 0xc0, !PT ;  /* 0xffffe00007077812 */ /* 0x000fe200078ec0ff */
[----:B------:R-:W-:Y:S01]  /*1120*/  IMAD.SHL.U32 R5, R5, 0x40, RZ ;  /* 0x0000004005057824 */ /* 0x000fe200078e00ff */
[----:B------:R-:W-:-:S02]  /*1130*/  LOP3.LUT R176, R176, 0x1c0, RZ, 0xc0, !PT ;  /* 0x000001c0b0b07812 */ /* 0x000fc400078ec0ff */
[----:B------:R-:W-:Y:S02]  /*1140*/  LOP3.LUT R12, R12, 0xffffe000, RZ, 0xc0, !PT ;  /* 0xffffe0000c0c7812 */ /* 0x000fe400078ec0ff */
[----:B------:R-:W-:Y:S02]  /*1150*/  SHF.R.U32.HI R177, RZ, 0x3, R176 ;  /* 0x00000003ffb17819 */ /* 0x000fe400000116b0 */
[C---:B------:R-:W-:Y:S02]  /*1160*/  LOP3.LUT R4, R176.reuse, 0x38, R162, 0xf8, !PT ;  /* 0x00000038b0047812 */ /* 0x040fe400078ef8a2 */
[----:B------:R-:W-:Y:S02]  /*1170*/  LOP3.LUT R6, R176, 0x38, R163, 0xf8, !PT ;  /* 0x00000038b0067812 */ /* 0x000fe400078ef8a3 */
[----:B------:R-:W-:Y:S02]  /*1180*/  LOP3.LUT R3, R4, R177, RZ, 0x3c, !PT ;  /* 0x000000b104037212 */ /* 0x000fe400078e3cff */
[----:B------:R-:W-:-:S02]  /*1190*/  LOP3.LUT R179, R5, 0xfffffe00, RZ, 0xc0, !PT ;  /* 0xfffffe0005b37812 */ /* 0x000fc400078ec0ff */
[--C-:B------:R-:W-:Y:S01]  /*11a0*/  IADD3 R222, R3, R12, R178.reuse ;  /* 0x0000000c03de7210 */ /* 0x100fe20007ffe0b2 */
[----:B------:R-:W-:Y:S01]  /*11b0*/  IMAD.U32 R3, RZ, RZ, UR5 ;  /* 0x00000005ff037e24 */ /* 0x000fe2000f8e00ff */
[----:B------:R-:W-:Y:S02]  /*11c0*/  LOP3.LUT R6, R6, R177, RZ, 0x3c, !PT ;  /* 0x000000b106067212 */ /* 0x000fe400078e3cff */
[-C--:B------:R-:W-:Y:S02]  /*11d0*/  LOP3.LUT R10, R10, R223.reuse, RZ, 0x3c, !PT ;  /* 0x000000df0a0a7212 */ /* 0x080fe400078e3cff */
[----:B------:R0:W-:Y:S01]  /*11e0*/  STL [R1+0x30], R3 ;  /* 0x0000300301007387 */ /* 0x0001e20000100800 */
[----:B------:R-:W-:Y:S02]  /*11f0*/  LOP3.LUT R8, R8, R223, RZ, 0x3c, !PT ;  /* 0x000000df08087212 */ /* 0x000fe400078e3cff */
[-C--:B------:R-:W-:Y:S01]  /*1200*/  IADD3 R6, R6, R7.reuse, R178 ;  /* 0x0000000706067210 */ /* 0x080fe20007ffe0b2 */
[----:B------:R1:W-:Y:S01]  /*1210*/  STL [R1+0x34], R0 ;  /* 0x0000340001007387 */ /* 0x0003e20000100800 */
[----:B------:R-:W-:-:S02]  /*1220*/  IADD3 R10, R10, R7, R179 ;  /* 0x000000070a0a7210 */ /* 0x000fc40007ffe0b3 */
[----:B------:R-:W-:Y:S02]  /*1230*/  IADD3 R8, R8, R12, R179 ;  /* 0x0000000c08087210 */ /* 0x000fe40007ffe0b3 */
[----:B------:R-:W-:Y:S02]  /*1240*/  SHF.R.S32.HI R5, RZ, 0x1f, R168 ;  /* 0x0000001fff057819 */ /* 0x000fe400000114a8 */
[----:B0-----:R-:W-:Y:S02]  /*1250*/  LEA.HI R3, R191, R191, RZ, 0x1 ;  /* 0x000000bfbf037211 */ /* 0x001fe400078f08ff */
[----:B------:R-:W-:Y:S02]  /*1260*/  SHF.R.S32.HI R7, RZ, 0x1f, R170 ;  /* 0x0000001fff077819 */ /* 0x000fe400000114aa */
[----:B-1----:R-:W-:Y:S02]  /*1270*/  LOP3.LUT R0, R3, 0x1ffffffe, RZ, 0xc0, !PT ;  /* 0x1ffffffe03007812 */ /* 0x002fe400078ec0ff */
[----:B------:R-:W-:-:S02]  /*1280*/  SHF.R.S32.HI R9, RZ, 0x1f, R172 ;  /* 0x0000001fff097819 */ /* 0x000fc400000114ac */
[----:B------:R-:W-:Y:S01]  /*1290*/  SHF.R.S32.HI R4, RZ, 0x1f, R182 ;  /* 0x0000001fff047819 */ /* 0x000fe200000114b6 */
[----:B------:R-:W-:Y:S01]  /*12a0*/  IMAD.IADD R3, R191, 0x1, -R0 ;  /* 0x00000001bf037824 */ /* 0x000fe200078e0a00 */
[----:B------:R-:W-:Y:S02]  /*12b0*/  LOP3.LUT R0, R167, 0x38, R16, 0xf8, !PT ;  /* 0x00000038a7007812 */ /* 0x000fe400078ef810 */
[----:B------:R-:W-:Y:S01]  /*12c0*/  SHF.R.S32.HI R4, RZ, 0x1f, R183 ;  /* 0x0000001fff047819 */ /* 0x000fe200000114b7 */
[----:B------:R-:W-:Y:S01]  /*12d0*/  IMAD R228, R3, 0x8, R226 ;  /* 0x0000000803e47824 */ /* 0x000fe200078e02e2 */
[----:B------:R-:W-:Y:S02]  /*12e0*/  LOP3.LUT R0, R179, R0, R223, 0xf6, !PT ;  /* 0x00000000b3007212 */ /* 0x000fe400078ef6df */
[----:B------:R-:W-:Y:S02]  /*12f0*/  SHF.L.U64.HI R200, R168, 0x1, R5 ;  /* 0x00000001a8c87819 */ /* 0x000fe40000010205 */
[----:B------:R-:W-:-:S02]  /*1300*/  SHF.L.U64.HI R214, R170, 0x1, R7 ;  /* 0x00000001aad67819 */ /* 0x000fc40000010207 */
[----:B------:R-:W-:Y:S02]  /*1310*/  SHF.L.U64.HI R216, R172, 0x1, R9 ;  /* 0x00000001acd87819 */ /* 0x000fe40000010209 */
[----:B------:R-:W-:Y:S02]  /*1320*/  SHF.R.S32.HI R162, RZ, 0x3, R162 ;  /* 0x00000003ffa27819 */ /* 0x000fe400000114a2 */
[----:B------:R-:W-:Y:S02]  /*1330*/  SHF.R.S32.HI R163, RZ, 0x3, R163 ;  /* 0x00000003ffa37819 */ /* 0x000fe400000114a3 */
[----:B------:R-:W-:Y:S02]  /*1340*/  LEA R221, R0, UR4, 0x1 ;  /* 0x0000000400dd7c11 */ /* 0x000fe4000f8e08ff */
[----:B------:R-:W-:Y:S02]  /*1350*/  LEA R222, R222, UR4, 0x1 ;  /* 0x00000004dede7c11 */ /* 0x000fe4000f8e08ff */
[----:B------:R-:W-:-:S02]  /*1360*/  LEA R219, R8, UR4, 0x1 ;  /* 0x0000000408db7c11 */ /* 0x000fc4000f8e08ff */
[----:B------:R-:W-:Y:S02]  /*1370*/  LEA R220, R6, UR4, 0x1 ;  /* 0x0000000406dc7c11 */ /* 0x000fe4000f8e08ff */
[----:B------:R-:W-:-:S07]  /*1380*/  LEA R218, R10, UR4, 0x1 ;  /* 0x000000040ada7c11 */ /* 0x000fce000f8e08ff */
.L_x_663:
[----:B0--3--:R-:W0:Y:S01]  /*1390*/  LDC.64 R4, c[0x0][0xc88] ;  /* 0x00032200ff047b82 */ /* 0x009e220000000a00 */
[----:B------:R-:W-:Y:S01]  /*13a0*/  ULDC.64 UR4, c[0x0][0xa28] ;  /* 0x00028a0000047ab9 */ /* 0x000fe20000000a00 */
[----:B------:R-:W-:Y:S01]  /*13b0*/  ULDC.64 UR8, c[0x0][0xa18] ;  /* 0x0002860000087ab9 */ /* 0x000fe20000000a00 */
[----:B------:R-:W-:Y:S01]  /*13c0*/  ULDC.64 UR6, c[0x0][0xa08] ;  /* 0x0002820000067ab9 */ /* 0x000fe20000000a00 */
[----:B0-----:R-:W-:-:S05]  /*13d0*/  IMAD.WIDE R4, R31, 0x4, R4 ;  /* 0x000000041f047825 */ /* 0x001fca00078e0204 */
[----:B--2---:R-:W2:Y:S01]  /*13e0*/  LDG.E R188, desc[UR60][R4.64] ;  /* 0x0000003c04bc7981 */ /* 0x004ea2000c1e1900 */
[----:B------:R-:W-:Y:S01]  /*13f0*/  ISETP.NE.U32.AND P2, PT, RZ, UR4, PT ;  /* 0x00000004ff007c0c */ /* 0x000fe2000bf45070 */
[----:B------:R-:W-:Y:S01]  /*1400*/  IMAD.MOV.U32 R3, RZ, RZ, RZ ;  /* 0x000000ffff037224 */ /* 0x000fe200078e00ff */
[----:B------:R-:W-:Y:S01]  /*1410*/  ISETP.NE.U32.AND P1, PT, RZ, UR8, PT ;  /* 0x00000008ff007c0c */ /* 0x000fe2000bf25070 */
[----:B------:R-:W-:Y:S01]  /*1420*/  IMAD.MOV.U32 R133, RZ, RZ, RZ ;  /* 0x000000ffff857224 */ /* 0x000fe200078e00ff */
[----:B------:R-:W-:Y:S02]  /*1430*/  ISETP.NE.AND.EX P2, PT, RZ, UR5, PT, P2 ;  /* 0x00000005ff007c0c */ /* 0x000fe4000bf45320 */
[----:B------:R-:W-:Y:S02]  /*1440*/  ISETP.NE.AND.EX P1, PT, RZ, UR9, PT, P1 ;  /* 0x00000009ff007c0c */ /* 0x000fe4000bf25310 */
[----:B------:R-:W-:-:S04]  /*1450*/  ISETP.NE.U32.AND P0, PT, RZ, UR6, PT ;  /* 0x00000006ff007c0c */ /* 0x000fc8000bf05070 */
[----:B------:R-:W-:Y:S02]  /*1460*/  ISETP.NE.AND.EX P0, PT, RZ, UR7, PT, P0 ;  /* 0x00000007ff007c0c */ /* 0x000fe4000bf05300 */
[----:B--2---:R-:W-:-:S03]  /*1470*/  SHF.R.S32.HI R193, RZ, 0x1f, R188 ;  /* 0x0000001fffc17819 */ /* 0x004fc600000114bc */
[C---:B------:R-:W-:Y:S02]  /*1480*/  @P2 LEA R4, P3, R188.reuse, UR4, 0x2 ;  /* 0x00000004bc042c11 */ /* 0x040fe4000f8610ff */
[C---:B------:R-:W-:Y:S02]  /*1490*/  SHF.L.U32 R186, R188.reuse, 0x2, RZ ;  /* 0x00000002bcba7819 */ /* 0x040fe400000006ff */
[C-C-:B------:R-:W-:Y:S01]  /*14a0*/  @P2 LEA.HI.X R5, R188.reuse, UR5, R193.reuse, 0x2, P3 ;  /* 0x00000005bc052c11 */ /* 0x140fe200098f14c1 */
[----:B------:R-:W-:Y:S01]  /*14b0*/  ULDC UR4, c[0x0][0x288] ;  /* 0x0000a20000047ab9 */ /* 0x000fe20000000800 */
[----:B------:R-:W-:Y:S02]  /*14c0*/  SHF.L.U64.HI R187, R188, 0x2, R193 ;  /* 0x00000002bcbb7819 */ /* 0x000fe400000102c1 */
[C---:B------:R-:W-:Y:S01]  /*14d0*/  IADD3 R8, P4, R186.reuse, UR6, RZ ;  /* 0x00000006ba087c10 */ /* 0x040fe2000ff9e0ff */
[----:B------:R0:W5:Y:S01]  /*14e0*/  @P2 LDG.E R3, desc[UR60][R4.64] ;  /* 0x0000003c04032981 */ /* 0x000162000c1e1900 */
[----:B------:R-:W-:Y:S01]  /*14f0*/  @P1 IADD3 R6, P2, R186, UR8, RZ ;  /* 0x00000008ba061c10 */ /* 0x000fe2000ff5e0ff */
[----:B------:R-:W-:Y:S01]  /*1500*/  IMAD.U32 R146, RZ, RZ, UR4 ;  /* 0x00000004ff927e24 */ /* 0x000fe2000f8e00ff */
[C---:B------:R-:W-:Y:S01]  /*1510*/  IADD3.X R9, R187.reuse, UR7, RZ, P4, !PT ;  /* 0x00000007bb097c10 */ /* 0x040fe2000a7fe4ff */
[----:B------:R-:W-:Y:S01]  /*1520*/  ULDC.64 UR4, c[0x0][0x418] ;  /* 0x0001060000047ab9 */ /* 0x000fe20000000a00 */
[----:B------:R-:W-:-:S03]  /*1530*/  @P1 IADD3.X R7, R187, UR9, RZ, P2, !PT ;  /* 0x00000009bb071c10 */ /* 0x000fc600097fe4ff */
[----:B------:R0:W5:Y:S01]  /*1540*/  @P0 LDG.E R133, desc[UR60][R8.64] ;  /* 0x0000003c08850981 */ /* 0x000162000c1e1900 */
[----:B------:R-:W-:Y:S01]  /*1550*/  UISETP.NE.U32.AND UP0, UPT, UR4, URZ, UPT ;  /* 0x0000003f0400728c */ /* 0x000fe2000bf05070 */
[----:B------:R-:W-:Y:S02]  /*1560*/  ULDC.64 UR8, c[0x0][0xa20] ;  /* 0x0002880000087ab9 */ /* 0x000fe40000000a00 */
[----:B------:R0:W5:Y:S01]  /*1570*/  @P1 LDG.E R146, desc[UR60][R6.64] ;  /* 0x0000003c06921981 */ /* 0x000162000c1e1900 */
[----:B------:R-:W-:Y:S01]  /*1580*/  UISETP.NE.AND.EX UP0, UPT, UR5, URZ, UPT, UP0 ;  /* 0x0000003f0500728c */ /* 0x000fe2000bf05300 */
[----:B------:R-:W-:Y:S01]  /*1590*/  ULDC UR4, c[0x0][0x424] ;  /* 0x0001090000047ab9 */ /* 0x000fe20000000800 */
[----:B------:R-:W-:Y:S02]  /*15a0*/  ISETP.NE.U32.AND P2, PT, RZ, UR8, PT ;  /* 0x00000008ff007c0c */ /* 0x000fe4000bf45070 */
[----:B------:R-:W-:Y:S01]  /*15b0*/  USEL UR4, UR4, 0x1, UP0 ;  /* 0x0000000104047887 */ /* 0x000fe20008000000 */
[----:B------:R-:W-:Y:S01]  /*15c0*/  ULDC UR5, c[0x0][0x2f0] ;  /* 0x0000bc0000057ab9 */ /* 0x000fe20000000800 */
[----:B------:R-:W-:-:S02]  /*15d0*/  ISETP.NE.AND.EX P2, PT, RZ, UR9, PT, P2 ;  /* 0x00000009ff007c0c */ /* 0x000fc4000bf45320 */
[----:B------:R-:W-:-:S03]  /*15e0*/  UIMAD UR4, UR4, UR5, URZ ;  /* 0x00000005040472a4 */ /* 0x000fc6000f8e023f */
[----:B------:R-:W-:Y:S01]  /*15f0*/  ULDC UR5, c[0x0][0x348] ;  /* 0x0000d20000057ab9 */ /* 0x000fe20000000800 */
[----:B------:R-:W-:Y:S02]  /*1600*/  IMAD.MOV.U32 R190, RZ, RZ, R29 ;  /* 0x000000ffffbe7224 */ /* 0x000fe400078e001d */
[----:B------:R-:W-:Y:S02]  /*1610*/  IMAD.MOV.U32 R185, RZ, RZ, R30 ;  /* 0x000000ffffb97224 */ /* 0x000fe400078e001e */
[----:B------:R-:W-:Y:S01]  /*1620*/  IMAD.MOV.U32 R102, RZ, RZ, R188 ;  /* 0x000000ffff667224 */ /* 0x000fe200078e00bc */
[----:B0---4-:R-:W-:Y:S06]  /*1630*/  @P1 BRA `(.L_x_449) ;  /* 0x0000000000241947 */ /* 0x011fec0003800000 */
[----:B------:R-:W-:Y:S02]  /*1640*/  ULDC.64 UR6, c[0x0][0xa00] ;  /* 0x0002800000067ab9 */ /* 0x000fe40000000a00 */
[----:B------:R-:W-:-:S04]  /*1650*/  ISETP.NE.U32.AND P1, PT, RZ, UR6, PT ;  /* 0x00000006ff007c0c */ /* 0x000fc8000bf25070 */
[----:B------:R-:W-:-:S13]  /*1660*/  ISETP.NE.AND.EX P1, PT, RZ, UR7, PT, P1 ;  /* 0x00000007ff007c0c */ /* 0x000fda000bf25310 */
[----:B------:R-:W-:Y:S05]  /*1670*/  @!P1 BRA `(.L_x_449) ;  /* 0x0000000000149947 */ /* 0x000fea0003800000 */
[----:B------:R-:W0:Y:S02]  /*1680*/  LDC.64 R4, c[0x0][0xa00] ;  /* 0x00028000ff047b82 */ /* 0x000e240000000a00 */
[----:B0-----:R-:W-:-:S05]  /*1690*/  IMAD.WIDE R4, R102, 0x4, R4 ;  /* 0x0000000466047825 */ /* 0x001fca00078e0204 */
[----:B-----5:R-:W2:Y:S04]  /*16a0*/  LDG.E R146, desc[UR60][R4.64] ;  /* 0x0000003c04927981 */ /* 0x020ea8000c1e1900 */
[----:B------:R-:W2:Y:S02]  /*16b0*/  LDG.E R7, desc[UR60][R4.64+0x4] ;  /* 0x0000043c04077981 */ /* 0x000ea4000c1e1900 */
[----:B--2---:R-:W-:-:S07]  /*16c0*/  IMAD.IADD R146, R7, 0x1, -R146 ;  /* 0x0000000107927824 */ /* 0x004fce00078e0a92 */
.L_x_449:
[----:B------:R-:W-:Y:S02]  /*16d0*/  IMAD.U32 R25, RZ, RZ, UR5 ;  /* 0x00000005ff197e24 */ /* 0x000fe4000f8e00ff */
[----:B------:R-:W-:Y:S01]  /*16e0*/  IMAD.U32 R26, RZ, RZ, UR4 ;  /* 0x00000004ff1a7e24 */ /* 0x000fe2000f8e00ff */
[----:B------:R-:W-:Y:S06]  /*16f0*/  @!P2 BRA `(.L_x_450) ;  /* 0x000000000010a947 */ /* 0x000fec0003800000 */
[----:B------:R-:W-:-:S04]  /*1700*/  IADD3 R4, P0, R186, UR8, RZ ;  /* 0x00000008ba047c10 */ /* 0x000fc8000ff1e0ff */
[----:B------:R-:W-:-:S05]  /*1710*/  IADD3.X R5, R187, UR9, RZ, P0, !PT ;  /* 0x00000009bb057c10 */ /* 0x000fca00087fe4ff */
[----:B------:R0:W5:Y:S01]  /*1720*/  LDG.E R26, desc[UR60][R4.64] ;  /* 0x0000003c041a7981 */ /* 0x000162000c1e1900 */
[----:B------:R-:W-:Y:S05]  /*1730*/  BRA `(.L_x_451) ;  /* 0x0000000000107947 */ /* 0x000fea0003800000 */
.L_x_450:
[----:B------:R-:W-:Y:S05]  /*1740*/  @!P0 BRA `(.L_x_451) ;  /* 0x00000000000c8947 */ /* 0x000fea0003800000 */
[----:B------:R-:W2:Y:S04]  /*1750*/  LDG.E R5, desc[UR60][R8.64] ;  /* 0x0000003c08057981 */ /* 0x000ea8000c1e1900 */
[----:B------:R-:W2:Y:S02]  /*1760*/  LDG.E R26, desc[UR60][R8.64+0x4] ;  /* 0x0000043c081a7981 */ /* 0x000ea4000c1e1900 */
[----:B--2---:R-:W-:-:S07]  /*1770*/  IMAD.IADD R26, R26, 0x1, -R5 ;  /* 0x000000011a1a7824 */ /* 0x004fce00078e0a05 */
.L_x_451:
[----:B------:R-:W-:Y:S02]  /*1780*/  ULDC.64 UR4, c[0x0][0xa10] ;  /* 0x0002840000047ab9 */ /* 0x000fe40000000a00 */
[----:B------:R-:W-:-:S04]  /*1790*/  ISETP.NE.U32.AND P0, PT, RZ, UR4, PT ;  /* 0x00000004ff007c0c */ /* 0x000fc8000bf05070 */
[----:B------:R-:W-:Y:S01]  /*17a0*/  ISETP.NE.AND.EX P0, PT, RZ, UR5, PT, P0 ;  /* 0x00000005ff007c0c */ /* 0x000fe2000bf05300 */
[----:B-----5:R-:W-:Y:S01]  /*17b0*/  IMAD.IADD R8, R26, 0x1, -R3 ;  /* 0x000000011a087824 */ /* 0x020fe200078e0a03 */
[----:B------:R-:W-:-:S11]  /*17c0*/  ULDC.64 UR4, c[0x0][0xa30] ;  /* 0x00028c0000047ab9 */ /* 0x000fd60000000a00 */
[----:B0-----:R-:W0:Y:S02]  /*17d0*/  @P0 LDC.64 R4, c[0x0][0xa10] ;  /* 0x00028400ff040b82 */ /* 0x001e240000000a00 */
[----:B0-----:R-:W-:-:S05]  /*17e0*/  @P0 IMAD.WIDE R4, R102, 0x4, R4 ;  /* 0x0000000466040825 */ /* 0x001fca00078e0204 */
[----:B------:R-:W2:Y:S04]  /*17f0*/  @P0 LDG.E R0, desc[UR60][R4.64] ;  /* 0x0000003c04000981 */ /* 0x000ea8000c1e1900 */
[----:B------:R-:W2:Y:S01]  /*1800*/  @P0 LDG.E R9, desc[UR60][R4.64+0x4] ;  /* 0x0000043c04090981 */ /* 0x000ea2000c1e1900 */
[----:B------:R-:W-:Y:S01]  /*1810*/  IMAD.MOV R130, RZ, RZ, -R8 ;  /* 0x000000ffff827224 */ /* 0x000fe200078e0a08 */
[----:B------:R-:W-:Y:S02]  /*1820*/  ISETP.NE.U32.AND P1, PT, RZ, UR4, PT ;  /* 0x00000004ff007c0c */ /* 0x000fe4000bf25070 */
[----:B------:R-:W-:Y:S02]  /*1830*/  MOV R145, R26 ;  /* 0x0000001a00917202 */ /* 0x000fe40000000f00 */
[----:B------:R-:W-:-:S02]  /*1840*/  VIMNMX R130, RZ, R130, !PT ;  /* 0x00000082ff827248 */ /* 0x000fc40007fe0100 */
[----:B------:R-:W-:-:S13]  /*1850*/  ISETP.NE.AND.EX P1, PT, RZ, UR5, PT, P1 ;  /* 0x00000005ff007c0c */ /* 0x000fda000bf25310 */
[----:B------:R-:W-:-:S04]  /*1860*/  @P1 IADD3 R6, P2, R186, UR4, RZ ;  /* 0x00000004ba061c10 */ /* 0x000fc8000ff5e0ff */
[----:B------:R-:W-:-:S05]  /*1870*/  @P1 IADD3.X R7, R187, UR5, RZ, P2, !PT ;  /* 0x00000005bb071c10 */ /* 0x000fca00097fe4ff */
[----:B------:R0:W5:Y:S01]  /*1880*/  @P1 LDG.E R145, desc[UR60][R6.64] ;  /* 0x0000003c06911981 */ /* 0x000162000c1e1900 */
[----:B--2---:R-:W-:-:S04]  /*1890*/  @P0 IMAD.IADD R25, R9, 0x1, -R0 ;  /* 0x0000000109190824 */ /* 0x004fc800078e0a00 */
[----:B------:R-:W-:-:S04]  /*18a0*/  IMAD.IADD R147, R8, 0x1, R25 ;  /* 0x0000000108937824 */ /* 0x000fc800078e0219 */
[----:B------:R-:W-:-:S04]  /*18b0*/  VIADD R0, R147, 0x5f ;  /* 0x0000005f93007836 */ /* 0x000fc80000000000 */
[----:B------:R-:W-:-:S05]  /*18c0*/  IMAD.HI R0, R0, 0x2aaaaaab, RZ ;  /* 0x2aaaaaab00007827 */ /* 0x000fca00078e02ff */
[----:B------:R-:W-:-:S04]  /*18d0*/  SHF.R.U32.HI R3, RZ, 0x1f, R0 ;  /* 0x0000001fff037819 */ /* 0x000fc80000011600 */
[----:B------:R-:W-:-:S05]  /*18e0*/  LEA.HI.SX32 R194, R0, R3, 0x1c ;  /* 0x0000000300c27211 */ /* 0x000fca00078fe2ff */
[----:B------:R-:W-:-:S05]  /*18f0*/  IMAD R0, R194, 0x60, -R8 ;  /* 0x00000060c2007824 */ /* 0x000fca00078e0a08 */
[----:B------:R-:W-:-:S04]  /*1900*/  VIMNMX R3, R0, R25, PT ;  /* 0x0000001900037248 */ /* 0x000fc80003fe0100 */
[----:B------:R-:W-:Y:S01]  /*1910*/  ISETP.GT.AND P0, PT, R3, R130, PT ;  /* 0x000000820300720c */ /* 0x000fe20003f04270 */
[----:B------:R-:W-:-:S05]  /*1920*/  IMAD.WIDE.U32 R130, R130, -0x55555555, RZ ;  /* 0xaaaaaaab82827825 */ /* 0x000fca00078e00ff */
[----:B------:R-:W-:-:S05]  /*1930*/  SHF.R.U32.HI R130, RZ, 0x6, R131 ;  /* 0x00000006ff827819 */ /* 0x000fca0000011683 */
[----:B------:R-:W-:Y:S02]  /*1940*/  IMAD.MOV.U32 R24, RZ, RZ, R130 ;  /* 0x000000ffff187224 */ /* 0x000fe400078e0082 */
[----:B------:R-:W-:-:S04]  /*1950*/  @P0 VIADD R0, R3, 0x5f ;  /* 0x0000005f03000836 */ /* 0x000fc80000000000 */
[----:B------:R-:W-:-:S05]  /*1960*/  @P0 IMAD.HI R0, R0, 0x2aaaaaab, RZ ;  /* 0x2aaaaaab00000827 */ /* 0x000fca00078e02ff */
[----:B------:R-:W-:-:S04]  /*1970*/  @P0 SHF.R.U32.HI R3, RZ, 0x1f, R0 ;  /* 0x0000001fff030819 */ /* 0x000fc80000011600 */
[----:B------:R-:W-:Y:S02]  /*1980*/  @P0 LEA.HI.SX32 R24, R0, R3, 0x1c ;  /* 0x0000000300180211 */ /* 0x000fe400078fe2ff */
[----:B------:R-:W-:Y:S02]  /*1990*/  PLOP3.LUT P0, PT, PT, PT, PT, 0x80, 0x0 ;  /* 0x000000000000781c */ /* 0x000fe40003f0f070 */
[----:B------:R-:W-:-:S13]  /*19a0*/  ISETP.GT.AND P1, PT, R24, R130, PT ;  /* 0x000000821800720c */ /* 0x000fda0003f24270 */
[----:B0-----:R-:W-:Y:S05]  /*19b0*/  @!P1 BRA `(.L_x_452) ;  /* 0x0000009400209947 */ /* 0x001fea0003800000 */
[----:B------:R-:W-:Y:S01]  /*19c0*/  VIADD R126, R2, 0x18400 ;  /* 0x00018400027e7836 */ /* 0x000fe20000000000 */
[----:B------:R-:W-:Y:S04]  /*19d0*/  BSSY B6, `(.L_x_453) ;  /* 0x0000013000067945 */ /* 0x000fe80003800000 */
[----:B------:R-:W-:-:S13]  /*19e0*/  LOP3.LUT P0, RZ, R126, 0x3ff, RZ, 0xc0, !PT ;  /* 0x000003ff7eff7812 */ /* 0x000fda000780c0ff */
[----:B------:R-:W-:Y:S05]  /*19f0*/  @!P0 BRA `(.L_x_454) ;  /* 0x0000000000408947 */ /* 0x000fea0003800000 */
        /* <DEDUP_REMOVED lines=16> */
.L_x_454:
[----:B------:R-:W-:Y:S05]  /*1b00*/  BSYNC B6 ;  /* 0x0000000000067941 */ /* 0x000fea0003800000 */
.L_x_453:
        /* <DEDUP_REMOVED lines=20> */
.L_x_456:
[----:B------:R-:W-:Y:S05]  /*1c50*/  BSYNC B6 ;  /* 0x0000000000067941 */ /* 0x000fea0003800000 */
.L_x_455:
[----:B------:R-:W-:Y:S01]  /*1c60*/  ULDC.64 UR4, c[0x0][0x9f8] ;  /* 0x00027e0000047ab9 */ /* 0x000fe20000000a00 */
[----:B------:R-:W-:Y:S01]  /*1c70*/  VIADD R0, R16, 0x20 ;  /* 0x0000002010007836 */ /* 0x000fe20000000000 */
[----:B------:R-:W-:Y:S01]  /*1c80*/  ISETP.NE.U32.AND P0, PT, RZ, UR4, PT ;  /* 0x00000004ff007c0c */ /* 0x000fe2000bf05070 */
[----:B------:R-:W0:Y:S03]  /*1c90*/  LDC.64 R96, c[0x0][0x3f8] ;  /* 0x0000fe00ff607b82 */ /* 0x000e260000000a00 */
[----:B------:R-:W-:-:S05]  /*1ca0*/  ISETP.NE.AND.EX P0, PT, RZ, UR5, PT, P0 ;  /* 0x00000005ff007c0c */ /* 0x000fca000bf05300 */
[----:B------:R-:W1:Y:S08]  /*1cb0*/  LDC R129, c[0x0][0x3f4] ;  /* 0x0000fd00ff817b82 */ /* 0x000e700000000800 */
[----:B------:R-:W-:Y:S01]  /*1cc0*/  @P0 IADD3 R4, P1, R186, UR4, RZ ;  /* 0x00000004ba040c10 */ /* 0x000fe2000ff3e0ff */
[----:B------:R-:W-:Y:S01]  /*1cd0*/  ULDC UR4, c[0x0][0x2f4] ;  /* 0x0000bd0000047ab9 */ /* 0x000fe20000000800 */
[----:B------:R-:W2:Y:S02]  /*1ce0*/  LDC.64 R90, c[0x0][0x408] ;  /* 0x00010200ff5a7b82 */ /* 0x000ea40000000a00 */
[----:B------:R-:W-:Y:S01]  /*1cf0*/  @P0 IADD3.X R5, R187, UR5, RZ, P1, !PT ;  /* 0x00000005bb050c10 */ /* 0x000fe20008ffe4ff */
[----:B------:R-:W-:-:S04]  /*1d00*/  ULDC UR5, c[0x0][0x320] ;  /* 0x0000c80000057ab9 */ /* 0x000fc80000000800 */
[----:B------:R3:W4:Y:S01]  /*1d10*/  @P0 LDG.E R102, desc[UR60][R4.64] ;  /* 0x0000003c04660981 */ /* 0x000722000c1e1900 */
[----:B------:R-:W-:Y:S01]  /*1d20*/  ISETP.GE.AND P1, PT, R0, UR4, PT ;  /* 0x0000000400007c0c */ /* 0x000fe2000bf26270 */
[----:B0-----:R-:W-:Y:S01]  /*1d30*/  IMAD.WIDE.U32 R98, R165, R96, R16 ;  /* 0x00000060a5627225 */ /* 0x001fe200078e0010 */
[----:B------:R-:W-:Y:S01]  /*1d40*/  ISETP.GE.AND P0, PT, R16, UR4, PT ;  /* 0x0000000410007c0c */ /* 0x000fe2000bf06270 */
[----:B------:R-:W0:Y:S01]  /*1d50*/  S2R R148, SR_TID.X ;  /* 0x0000000000947919 */ /* 0x000e220000002100 */
[----:B------:R-:W-:Y:S01]  /*1d60*/  SEL R6, RZ, 0xffffffff, P1 ;  /* 0xffffffffff067807 */ /* 0x000fe20000800000 */
[----:B------:R-:W-:Y:S01]  /*1d70*/  IMAD.MOV.U32 R131, RZ, RZ, 0x20 ;  /* 0x00000020ff837424 */ /* 0x000fe200078e00ff */
[----:B------:R-:W-:Y:S01]  /*1d80*/  SEL R3, RZ, 0x1, P0 ;  /* 0x00000001ff037807 */ /* 0x000fe20000000000 */
[----:B------:R-:W-:Y:S01]  /*1d90*/  IMAD.SHL.U32 R111, R96, 0x40, RZ ;  /* 0x00000040606f7824 */ /* 0x000fe200078e00ff */
[----:B------:R-:W-:Y:S01]  /*1da0*/  ISETP.GE.AND P0, PT, R0, UR5, PT ;  /* 0x0000000500007c0c */ /* 0x000fe2000bf06270 */
[----:B------:R-:W-:Y:S01]  /*1db0*/  IMAD.SHL.U32 R6, R6, 0x2, RZ ;  /* 0x0000000206067824 */ /* 0x000fe200078e00ff */
[----:B------:R-:W-:Y:S01]  /*1dc0*/  ISETP.GE.AND P1, PT, R19, UR4, PT ;  /* 0x0000000413007c0c */ /* 0x000fe2000bf26270 */
[----:B------:R-:W-:Y:S01]  /*1dd0*/  IMAD R117, R191, 0x40, R165 ;  /* 0x00000040bf757824 */ /* 0x000fe200078e02a5 */
[----:B---3--:R-:W-:-:S02]  /*1de0*/  SEL R4, RZ, 0xffffffff, P0 ;  /* 0xffffffffff047807 */ /* 0x008fc40000000000 */
[----:B------:R-:W-:Y:S01]  /*1df0*/  LOP3.LUT R6, R6, 0x2, R3, 0xe2, !PT ;  /* 0x0000000206067812 */ /* 0x000fe200078ee203 */
[----:B------:R-:W-:Y:S01]  /*1e00*/  VIADD R3, R16, 0x40 ;  /* 0x0000004010037836 */ /* 0x000fe20000000000 */
[----:B------:R-:W-:Y:S01]  /*1e10*/  SHF.R.S32.HI R9, RZ, 0x1f, R165 ;  /* 0x0000001fff097819 */ /* 0x000fe200000114a5 */
[----:B------:R-:W-:Y:S01]  /*1e20*/  IMAD.SHL.U32 R8, R4, 0x2, RZ ;  /* 0x0000000204087824 */ /* 0x000fe200078e00ff */
[----:B------:R-:W-:Y:S01]  /*1e30*/  SEL R4, RZ, 0x8, P1 ;  /* 0x00000008ff047807 */ /* 0x000fe20000800000 */
[----:B--2---:R-:W-:Y:S01]  /*1e40*/  IMAD.WIDE.U32 R92, R165, R90, R16 ;  /* 0x0000005aa55c7225 */ /* 0x004fe200078e0010 */
[----:B------:R-:W-:Y:S02]  /*1e50*/  ISETP.GE.AND P0, PT, R3, UR4, PT ;  /* 0x0000000403007c0c */ /* 0x000fe4000bf06270 */
[----:B------:R-:W-:Y:S01]  /*1e60*/  SHF.R.S32.HI R161, RZ, 0x1f, R160 ;  /* 0x0000001fffa17819 */ /* 0x000fe200000114a0 */
[----:B------:R-:W-:Y:S01]  /*1e70*/  IMAD.SHL.U32 R113, R90, 0x40, RZ ;  /* 0x000000405a717824 */ /* 0x000fe200078e00ff */
[----:B------:R-:W-:-:S02]  /*1e80*/  SEL R5, RZ, 0x4, P0 ;  /* 0x00000004ff057807 */ /* 0x000fc40000000000 */
[----:B------:R-:W-:Y:S01]  /*1e90*/  ISETP.GE.AND P0, PT, R22, UR4, PT ;  /* 0x0000000416007c0c */ /* 0x000fe2000bf06270 */
[----:B------:R-:W-:Y:S01]  /*1ea0*/  IMAD.WIDE.U32 R100, R165, R96, R160 ;  /* 0x00000060a5647225 */ /* 0x000fe200078e00a0 */
[----:B------:R-:W-:Y:S02]  /*1eb0*/  LOP3.LUT R4, R4, R6, R5, 0xfe, !PT ;  /* 0x0000000604047212 */ /* 0x000fe400078efe05 */
[----:B------:R-:W-:Y:S01]  /*1ec0*/  ISETP.GE.AND P2, PT, R16, UR5, PT ;  /* 0x0000000510007c0c */ /* 0x000fe2000bf46270 */
[----:B------:R-:W-:Y:S01]  /*1ed0*/  IMAD R6, R9, R96, RZ ;  /* 0x0000006009067224 */ /* 0x000fe200078e02ff */
[----:B------:R-:W-:Y:S01]  /*1ee0*/  SEL R5, RZ, 0x10, P0 ;  /* 0x00000010ff057807 */ /* 0x000fe20000000000 */
[C---:B------:R-:W-:Y:S01]  /*1ef0*/  IMAD.WIDE.U32 R94, R165.reuse, R90, R160 ;  /* 0x0000005aa55e7225 */ /* 0x040fe200078e00a0 */
[----:B------:R-:W-:Y:S02]  /*1f00*/  SEL R7, RZ, 0x1, P2 ;  /* 0x00000001ff077807 */ /* 0x000fe40001000000 */
[----:B-1----:R-:W-:Y:S01]  /*1f10*/  ISETP.GE.AND P2, PT, R0, R129, PT ;  /* 0x000000810000720c */ /* 0x002fe20003f46270 */
[----:B------:R-:W-:Y:S01]  /*1f20*/  IMAD R11, R165, R97, R6 ;  /* 0x00000061a50b7224 */ /* 0x000fe200078e0206 */
[----:B------:R-:W-:-:S02]  /*1f30*/  ISETP.GE.AND P1, PT, R3, UR5, PT ;  /* 0x0000000503007c0c */ /* 0x000fc4000bf26270 */
[----:B------:R-:W-:Y:S01]  /*1f40*/  ISETP.GE.AND P3, PT, R16, R129, PT ;  /* 0x000000811000720c */ /* 0x000fe20003f66270 */
[----:B------:R-:W-:Y:S01]  /*1f50*/  IMAD.IADD R101, R101, 0x1, R11 ;  /* 0x0000000165657824 */ /* 0x000fe200078e020b */
[----:B------:R-:W-:Y:S01]  /*1f60*/  SEL R6, RZ, 0x4, P1 ;  /* 0x00000004ff067807 */ /* 0x000fe20000800000 */
[----:B------:R-:W-:Y:S01]  /*1f70*/  IMAD.IADD R99, R11, 0x1, R99 ;  /* 0x000000010b637824 */ /* 0x000fe200078e0263 */
[----:B------:R-:W-:Y:S01]  /*1f80*/  LOP3.LUT R11, R4, R5, RZ, 0xfc, !PT ;  /* 0x00000005040b7212 */ /* 0x000fe200078efcff */
[----:B------:R-:W-:Y:S01]  /*1f90*/  IMAD R4, R9, R90, RZ ;  /* 0x0000005a09047224 */ /* 0x000fe200078e02ff */
[----:B------:R-:W-:Y:S01]  /*1fa0*/  SEL R9, R129, RZ, P2 ;  /* 0x000000ff81097207 */ /* 0x000fe20001000000 */
[----:B-----5:R-:W-:Y:S01]  /*1fb0*/  IMAD.WIDE.U32 R100, R145, R96, R100 ;  /* 0x0000006091647225 */ /* 0x020fe200078e0064 */
[----:B------:R-:W-:Y:S02]  /*1fc0*/  ISETP.GE.AND P1, PT, R3, R129, PT ;  /* 0x000000810300720c */ /* 0x000fe40003f26270 */
[----:B------:R-:W-:Y:S01]  /*1fd0*/  SEL R5, R129, RZ, P3 ;  /* 0x000000ff81057207 */ /* 0x000fe20001800000 */
[----:B------:R-:W-:Y:S01]  /*1fe0*/  IMAD R13, R165, R91, R4 ;  /* 0x0000005ba50d7224 */ /* 0x000fe200078e0204 */
[----:B------:R-:W-:Y:S01]  /*1ff0*/  LOP3.LUT R7, R8, 0x2, R7, 0xe2, !PT ;  /* 0x0000000208077812 */ /* 0x000fe200078ee207 */
[----:B------:R-:W-:Y:S01]  /*2000*/  IMAD.IADD R9, R0, 0x1, R9 ;  /* 0x0000000100097824 */ /* 0x000fe200078e0209 */
[----:B------:R-:W-:Y:S01]  /*2010*/  SEL R4, R129, RZ, P1 ;  /* 0x000000ff81047207 */ /* 0x000fe20000800000 */
[----:B------:R-:W-:Y:S01]  /*2020*/  IMAD.IADD R5, R16, 0x1, R5 ;  /* 0x0000000110057824 */ /* 0x000fe200078e0205 */
[----:B------:R-:W-:Y:S01]  /*2030*/  LOP3.LUT R7, R7, R6, RZ, 0xfc, !PT ;  /* 0x0000000607077212 */ /* 0x000fe200078efcff */
[----:B------:R-:W-:Y:S01]  /*2040*/  IMAD.IADD R95, R95, 0x1, R13 ;  /* 0x000000015f5f7824 */ /* 0x000fe200078e020d */
[----:B------:R-:W-:Y:S01]  /*2050*/  SHF.R.S32.HI R6, RZ, 0x1f, R9 ;  /* 0x0000001fff067819 */ /* 0x000fe20000011409 */
[----:B------:R-:W-:Y:S01]  /*2060*/  IMAD.IADD R14, R3, 0x1, R4 ;  /* 0x00000001030e7824 */ /* 0x000fe200078e0204 */
[----:B------:R-:W-:Y:S01]  /*2070*/  SHF.R.S32.HI R4, RZ, 0x1f, R5 ;  /* 0x0000001fff047819 */ /* 0x000fe20000011405 */
[----:B------:R-:W-:Y:S01]  /*2080*/  IMAD.IADD R93, R13, 0x1, R93 ;  /* 0x000000010d5d7824 */ /* 0x000fe200078e025d */
[CC--:B------:R-:W-:Y:S01]  /*2090*/  LEA.HI R10, R6.reuse, R9.reuse, RZ, 0x6 ;  /* 0x00000009060a7211 */ /* 0x0c0fe200078f30ff */
[----:B------:R-:W-:Y:S01]  /*20a0*/  IMAD.WIDE.U32 R94, R145, R90, R94 ;  /* 0x0000005a915e7225 */ /* 0x000fe200078e005e */
[----:B------:R-:W-:-:S02]  /*20b0*/  LEA.HI R9, R6, R9, RZ, 0x3 ;  /* 0x0000000906097211 */ /* 0x000fc400078f18ff */
[CC--:B------:R-:W-:Y:S01]  /*20c0*/  LEA.HI R8, R4.reuse, R5.reuse, RZ, 0x3 ;  /* 0x0000000504087211 */ /* 0x0c0fe200078f18ff */
[C---:B------:R-:W-:Y:S01]  /*20d0*/  IMAD.WIDE.U32 R92, R145.reuse, R90, R92 ;  /* 0x0000005a915c7225 */ /* 0x040fe200078e005c */
[----:B------:R-:W-:Y:S02]  /*20e0*/  LEA.HI R4, R4, R5, RZ, 0x6 ;  /* 0x0000000504047211 */ /* 0x000fe400078f30ff */
[----:B------:R-:W-:Y:S01]  /*20f0*/  SHF.R.S32.HI R10, RZ, 0x6, R10 ;  /* 0x00000006ff0a7819 */ /* 0x000fe2000001140a */
[----:B------:R-:W-:Y:S01]  /*2100*/  IMAD.WIDE.U32 R98, R145, R96, R98 ;  /* 0x0000006091627225 */ /* 0x000fe200078e0062 */
[----:B------:R-:W-:Y:S02]  /*2110*/  LOP3.LUT R6, R176, 0x38, R9, 0xf8, !PT ;  /* 0x00000038b0067812 */ /* 0x000fe400078ef809 */
[----:B------:R-:W-:Y:S01]  /*2120*/  SHF.R.S32.HI R5, RZ, 0x6, R4 ;  /* 0x00000006ff057819 */ /* 0x000fe20000011404 */
[C---:B------:R-:W-:Y:S01]  /*2130*/  IMAD R143, R10.reuse, 0x1800, R178 ;  /* 0x000018000a8f7824 */ /* 0x040fe200078e02b2 */
[----:B------:R-:W-:Y:S01]  /*2140*/  SHF.R.S32.HI R15, RZ, 0x1f, R14 ;  /* 0x0000001fff0f7819 */ /* 0x000fe2000001140e */
[--C-:B------:R-:W-:Y:S01]  /*2150*/  IMAD R140, R10, 0x1800, R179.reuse ;  /* 0x000018000a8c7824 */ /* 0x100fe200078e02b3 */
[----:B------:R-:W-:Y:S01]  /*2160*/  LOP3.LUT R4, R176, 0x38, R8, 0xf8, !PT ;  /* 0x00000038b0047812 */ /* 0x000fe200078ef808 */
[C---:B------:R-:W-:Y:S01]  /*2170*/  IMAD R144, R5.reuse, 0x1800, R178 ;  /* 0x0000180005907824 */ /* 0x040fe200078e02b2 */
[-C--:B------:R-:W-:Y:S01]  /*2180*/  LOP3.LUT R6, R6, R177.reuse, RZ, 0x3c, !PT ;  /* 0x000000b106067212 */ /* 0x080fe200078e3cff */
[----:B------:R-:W-:Y:S01]  /*2190*/  IMAD R142, R5, 0x1800, R179 ;  /* 0x00001800058e7824 */ /* 0x000fe200078e02b3 */
[-C--:B------:R-:W-:Y:S01]  /*21a0*/  LEA.HI R20, R15, R14.reuse, RZ, 0x3 ;  /* 0x0000000e0f147211 */ /* 0x080fe200078f18ff */
[----:B------:R-:W-:Y:S01]  /*21b0*/  IMAD.SHL.U32 R129, R129, 0x2, RZ ;  /* 0x0000000281817824 */ /* 0x000fe200078e00ff */
[----:B------:R-:W-:Y:S01]  /*21c0*/  LOP3.LUT R5, R4, R177, RZ, 0x3c, !PT ;  /* 0x000000b104057212 */ /* 0x000fe200078e3cff */
[----:B------:R-:W-:Y:S01]  /*21d0*/  IMAD.IADD R143, R143, 0x1, R6 ;  /* 0x000000018f8f7824 */ /* 0x000fe200078e0206 */
[----:B------:R-:W-:-:S02]  /*21e0*/  LEA.HI R14, R15, R14, RZ, 0x6 ;  /* 0x0000000e0f0e7211 */ /* 0x000fc400078f30ff */
[----:B------:R-:W-:Y:S01]  /*21f0*/  SHF.R.S32.HI R15, RZ, 0x1f, R145 ;  /* 0x0000001fff0f7819 */ /* 0x000fe20000011491 */
[----:B------:R-:W-:Y:S01]  /*2200*/  IMAD.IADD R144, R144, 0x1, R5 ;  /* 0x0000000190907824 */ /* 0x000fe200078e0205 */
[C---:B------:R-:W-:Y:S02]  /*2210*/  LOP3.LUT R6, R167.reuse, 0x38, R9, 0xf8, !PT ;  /* 0x00000038a7067812 */ /* 0x040fe400078ef809 */
[----:B------:R-:W-:Y:S02]  /*2220*/  LOP3.LUT R12, R167, 0x38, R8, 0xf8, !PT ;  /* 0x00000038a70c7812 */ /* 0x000fe400078ef808 */
[----:B------:R-:W-:Y:S01]  /*2230*/  LOP3.LUT R5, R6, R223, RZ, 0x3c, !PT ;  /* 0x000000df06057212 */ /* 0x000fe200078e3cff */
[----:B------:R-:W-:Y:S01]  /*2240*/  IMAD R6, R15, R96, RZ ;  /* 0x000000600f067224 */ /* 0x000fe200078e02ff */
[----:B------:R-:W-:Y:S02]  /*2250*/  SHF.R.S32.HI R14, RZ, 0x6, R14 ;  /* 0x00000006ff0e7819 */ /* 0x000fe4000001140e */
[----:B------:R-:W-:Y:S01]  /*2260*/  LOP3.LUT R4, R176, 0x38, R20, 0xf8, !PT ;  /* 0x00000038b0047812 */ /* 0x000fe200078ef814 */
[----:B------:R-:W-:Y:S01]  /*2270*/  IMAD R107, R145, R97, R6 ;  /* 0x00000061916b7224 */ /* 0x000fe200078e0206 */
[----:B------:R-:W-:Y:S01]  /*2280*/  LOP3.LUT R13, R12, R223, RZ, 0x3c, !PT ;  /* 0x000000df0c0d7212 */ /* 0x000fe200078e3cff */
[----:B------:R-:W-:Y:S01]  /*2290*/  IMAD R141, R14, 0x1800, R178 ;  /* 0x000018000e8d7824 */ /* 0x000fe200078e02b2 */
[----:B------:R-:W-:Y:S01]  /*22a0*/  LOP3.LUT R6, R176, 0x18, R16, 0xf8, !PT ;  /* 0x00000018b0067812 */ /* 0x000fe200078ef810 */
[----:B------:R-:W-:Y:S01]  /*22b0*/  IMAD.IADD R140, R140, 0x1, R5 ;  /* 0x000000018c8c7824 */ /* 0x000fe200078e0205 */
[----:B------:R-:W-:Y:S01]  /*22c0*/  ISETP.GE.AND P4, PT, R19, UR5, PT ;  /* 0x0000000513007c0c */ /* 0x000fe2000bf86270 */
[----:B------:R-:W-:Y:S01]  /*22d0*/  IMAD.IADD R142, R142, 0x1, R13 ;  /* 0x000000018e8e7824 */ /* 0x000fe200078e020d */
[----:B------:R-:W-:Y:S01]  /*22e0*/  LOP3.LUT R12, R167, 0x38, R20, 0xf8, !PT ;  /* 0x00000038a70c7812 */ /* 0x000fe200078ef814 */
[----:B------:R-:W-:Y:S01]  /*22f0*/  IMAD R138, R14, 0x1800, R179 ;  /* 0x000018000e8a7824 */ /* 0x000fe200078e02b3 */
[----:B------:R-:W-:-:S02]  /*2300*/  LOP3.LUT R4, R4, R177, RZ, 0x3c, !PT ;  /* 0x000000b104047212 */ /* 0x000fc400078e3cff */
[----:B------:R-:W-:Y:S02]  /*2310*/  ISETP.GE.AND P0, PT, R23, UR4, PT ;  /* 0x0000000417007c0c */ /* 0x000fe4000bf06270 */
[----:B------:R-:W-:Y:S02]  /*2320*/  LOP3.LUT R5, R6, R177, RZ, 0x3c, !PT ;  /* 0x000000b106057212 */ /* 0x000fe400078e3cff */
[----:B------:R-:W-:Y:S02]  /*2330*/  SEL R6, RZ, 0x8, P4 ;  /* 0x00000008ff067807 */ /* 0x000fe40002000000 */
[----:B------:R-:W-:Y:S01]  /*2340*/  LOP3.LUT R13, R12, R223, RZ, 0x3c, !PT ;  /* 0x000000df0c0d7212 */ /* 0x000fe200078e3cff */
[----:B------:R-:W-:Y:S01]  /*2350*/  IMAD.IADD R5, R178, 0x1, R5 ;  /* 0x00000001b2057824 */ /* 0x000fe200078e0205 */
[----:B------:R-:W-:Y:S01]  /*2360*/  IADD3 R141, R141, R4, RZ ;  /* 0x000000048d8d7210 */ /* 0x000fe20007ffe0ff */
[----:B------:R-:W-:Y:S01]  /*2370*/  IMAD R4, R15, R90, RZ ;  /* 0x0000005a0f047224 */ /* 0x000fe200078e02ff */
[----:B------:R-:W-:Y:S01]  /*2380*/  IADD3 R133, R133, R26, RZ ;  /* 0x0000001a85857210 */ /* 0x000fe20007ffe0ff */
[----:B------:R-:W-:Y:S01]  /*2390*/  IMAD.IADD R138, R138, 0x1, R13 ;  /* 0x000000018a8a7824 */ /* 0x000fe200078e020d */
[----:B------:R-:W-:Y:S01]  /*23a0*/  LOP3.LUT P5, RZ, R195, 0x4, RZ, 0xc0, !PT ;  /* 0x00000004c3ff7812 */ /* 0x000fe200078ac0ff */
[----:B------:R-:W-:Y:S01]  /*23b0*/  IMAD R21, R145, R91, R4 ;  /* 0x0000005b91157224 */ /* 0x000fe200078e0204 */
[----:B------:R-:W-:Y:S01]  /*23c0*/  SEL R10, RZ, 0x20, P0 ;  /* 0x00000020ff0a7807 */ /* 0x000fe20000000000 */
[----:B------:R-:W-:Y:S01]  /*23d0*/  IMAD R13, R97, 0x60, RZ ;  /* 0x00000060610d7824 */ /* 0x000fe200078e02ff */
[----:B------:R-:W-:Y:S01]  /*23e0*/  LOP3.LUT R26, R7, R6, RZ, 0xfc, !PT ;  /* 0x00000006071a7212 */ /* 0x000fe200078efcff */
[----:B------:R-:W-:Y:S01]  /*23f0*/  IMAD R15, R91, 0x60, RZ ;  /* 0x000000605b0f7824 */ /* 0x000fe200078e02ff */
[----:B------:R-:W-:Y:S01]  /*2400*/  LOP3.LUT R6, R7, 0x1, RZ, 0xc0, !PT ;  /* 0x0000000107067812 */ /* 0x000fe200078ec0ff */
[----:B------:R-:W-:Y:S01]  /*2410*/  IMAD.IADD R108, R95, 0x1, R21 ;  /* 0x000000015f6c7824 */ /* 0x000fe200078e0215 */
[----:B------:R-:W-:Y:S01]  /*2420*/  SHF.R.S32.HI R124, RZ, 0x3, R8 ;  /* 0x00000003ff7c7819 */ /* 0x000fe20000011408 */
[----:B------:R-:W-:Y:S01]  /*2430*/  IMAD.IADD R106, R21, 0x1, R93 ;  /* 0x00000001156a7824 */ /* 0x000fe200078e025d */
[----:B------:R-:W-:-:S02]  /*2440*/  LOP3.LUT R7, R8, 0xfffffff8, RZ, 0xc0, !PT ;  /* 0xfffffff808077812 */ /* 0x000fc400078ec0ff */
[C---:B------:R-:W-:Y:S01]  /*2450*/  SHF.L.U64.HI R110, R96.reuse, 0x6, R97 ;  /* 0x00000006606e7819 */ /* 0x040fe20000010261 */
[----:B------:R-:W-:Y:S01]  /*2460*/  IMAD.WIDE.U32 R96, R96, 0x60, RZ ;  /* 0x0000006060607825 */ /* 0x000fe200078e00ff */
[C---:B------:R-:W-:Y:S02]  /*2470*/  SHF.L.U64.HI R112, R90.reuse, 0x6, R91 ;  /* 0x000000065a707819 */ /* 0x040fe4000001025b */
[----:B------:R-:W-:Y:S01]  /*2480*/  SEL R131, R131, 0xffffffe0, !P5 ;  /* 0xffffffe083837807 */ /* 0x000fe20006800000 */
[----:B------:R-:W-:Y:S01]  /*2490*/  IMAD.WIDE.U32 R90, R90, 0x60, RZ ;  /* 0x000000605a5a7825 */ /* 0x000fe200078e00ff */
[----:B------:R-:W-:Y:S02]  /*24a0*/  SHF.R.S32.HI R121, RZ, 0x3, R9 ;  /* 0x00000003ff797819 */ /* 0x000fe40000011409 */
[----:B------:R-:W-:Y:S01]  /*24b0*/  LOP3.LUT R8, R9, 0xfffffff8, RZ, 0xc0, !PT ;  /* 0xfffffff809087812 */ /* 0x000fe200078ec0ff */
[----:B------:R-:W-:Y:S01]  /*24c0*/  IMAD.IADD R134, R97, 0x1, R13 ;  /* 0x0000000161867824 */ /* 0x000fe200078e020d */
[----:B------:R-:W-:Y:S01]  /*24d0*/  LOP3.LUT R103, R11, R10, RZ, 0xfc, !PT ;  /* 0x0000000a0b677212 */ /* 0x000fe200078efcff */
[----:B------:R-:W-:Y:S01]  /*24e0*/  IMAD.IADD R136, R91, 0x1, R15 ;  /* 0x000000015b887824 */ /* 0x000fe200078e020f */
[----:B------:R-:W-:Y:S01]  /*24f0*/  LOP3.LUT R9, R20, 0xfffffff8, RZ, 0xc0, !PT ;  /* 0xfffffff814097812 */ /* 0x000fe200078ec0ff */
[----:B------:R-:W-:Y:S01]  /*2500*/  IMAD.IADD R137, R131, 0x1, R5 ;  /* 0x0000000183897824 */ /* 0x000fe200078e0205 */
[----:B------:R-:W-:-:S02]  /*2510*/  SHF.R.S32.HI R120, RZ, 0x3, R20 ;  /* 0x00000003ff787819 */ /* 0x000fc40000011414 */
[----:B------:R-:W-:Y:S01]  /*2520*/  IADD3 R109, R101, R107, RZ ;  /* 0x0000006b656d7210 */ /* 0x000fe20007ffe0ff */
[----:B------:R-:W-:Y:S01]  /*2530*/  IMAD.IADD R107, R107, 0x1, R99 ;  /* 0x000000016b6b7824 */ /* 0x000fe200078e0263 */
[C---:B------:R-:W-:Y:S02]  /*2540*/  LOP3.LUT R20, R26.reuse, 0x2, RZ, 0xc0, !PT ;  /* 0x000000021a147812 */ /* 0x040fe400078ec0ff */
[----:B------:R-:W-:Y:S02]  /*2550*/  LOP3.LUT R21, R26, 0x4, RZ, 0xc0, !PT ;  /* 0x000000041a157812 */ /* 0x000fe400078ec0ff */
[C---:B------:R-:W-:Y:S02]  /*2560*/  LOP3.LUT R27, R103.reuse, 0x2, RZ, 0xc0, !PT ;  /* 0x00000002671b7812 */ /* 0x040fe400078ec0ff */
[C---:B------:R-:W-:Y:S02]  /*2570*/  LOP3.LUT R28, R103.reuse, 0x4, RZ, 0xc0, !PT ;  /* 0x00000004671c7812 */ /* 0x040fe400078ec0ff */
[----:B------:R-:W-:-:S02]  /*2580*/  LOP3.LUT R105, R103, 0x8, RZ, 0xc0, !PT ;  /* 0x0000000867697812 */ /* 0x000fc400078ec0ff */
[----:B------:R-:W-:Y:S02]  /*2590*/  LOP3.LUT R104, R103, 0x10, RZ, 0xc0, !PT ;  /* 0x0000001067687812 */ /* 0x000fe400078ec0ff */
[----:B------:R-:W-:Y:S02]  /*25a0*/  SHF.R.S32.HI R4, RZ, 0x1f, R30 ;  /* 0x0000001fff047819 */ /* 0x000fe4000001141e */
[----:B0-----:R-:W-:Y:S02]  /*25b0*/  LEA.HI R148, R148, 0x8, RZ, 0x19 ;  /* 0x0000000894947811 */ /* 0x001fe400078fc8ff */
[----:B------:R-:W-:Y:S02]  /*25c0*/  LOP3.LUT R10, R11, 0x1, RZ, 0xc0, !PT ;  /* 0x000000010b0a7812 */ /* 0x000fe400078ec0ff */
[----:B------:R-:W-:Y:S02]  /*25d0*/  LOP3.LUT R26, R26, 0x8, RZ, 0xc0, !PT ;  /* 0x000000081a1a7812 */ /* 0x000fe400078ec0ff */
[----:B------:R-:W-:-:S02]  /*25e0*/  SHF.R.S32.HI R116, RZ, 0x1f, R7 ;  /* 0x0000001fff747819 */ /* 0x000fc40000011407 */
[----:B------:R-:W-:Y:S02]  /*25f0*/  SHF.R.S32.HI R115, RZ, 0x1f, R8 ;  /* 0x0000001fff737819 */ /* 0x000fe40000011408 */
[----:B------:R-:W-:Y:S02]  /*2600*/  SHF.R.S32.HI R114, RZ, 0x1f, R9 ;  /* 0x0000001fff727819 */ /* 0x000fe40000011409 */
[----:B------:R-:W-:Y:S02]  /*2610*/  LOP3.LUT R103, R103, 0x20, RZ, 0xc0, !PT ;  /* 0x0000002067677812 */ /* 0x000fe400078ec0ff */
[----:B----4-:R-:W-:-:S07]  /*2620*/  SHF.R.S32.HI R132, RZ, 0x1f, R102 ;  /* 0x0000001fff847819 */ /* 0x010fce0000011466 */
.L_x_562:
[----:B------:R-:W0:Y:S01]  /*2630*/  LDC R84, c[0x0][0x430] ;  /* 0x00010c00ff547b82 */ /* 0x000e220000000800 */
[----:B------:R-:W-:Y:S02]  /*2640*/  VIADD R24, R24, 0xffffffff ;  /* 0xffffffff18187836 */ /* 0x000fe40000000000 */
[----:B------:R-:W-:Y:S02]  /*2650*/  IMAD.MOV.U32 R31, RZ, RZ, RZ ;  /* 0x000000ffff1f7224 */ /* 0x000fe400078e00ff */
[----:B-1----:R-:W-:-:S03]  /*2660*/  IMAD R12, R24, 0x60, R117 ;  /* 0x00000060180c7824 */ /* 0x002fc600078e0275 */
[----:B------:R-:W1:Y:S01]  /*2670*/  LDC R128, c[0x0][0x3f4] ;  /* 0x0000fd00ff807b82 */ /* 0x000e620000000800 */
[----:B------:R-:W-:Y:S01]  /*2680*/  IMAD.IADD R36, R133, 0x1, R12 ;  /* 0x0000000185247824 */ /* 0x000fe200078e020c */
[----:B------:R-:W-:-:S03]  /*2690*/  ISETP.GE.AND P0, PT, R12, R25, PT ;  /* 0x000000190c00720c */ /* 0x000fc60003f06270 */
[----:B--2---:R-:W-:Y:S01]  /*26a0*/  IMAD.MOV.U32 R32, RZ, RZ, R36 ;  /* 0x000000ffff207224 */ /* 0x004fe200078e0024 */
[----:B------:R-:W-:Y:S02]  /*26b0*/  ISETP.GT.OR P0, PT, R117, 0x5f, P0 ;  /* 0x0000005f7500780c */ /* 0x000fe40000704670 */
[----:B0-----:R-:W-:-:S11]  /*26c0*/  ISETP.NE.AND P4, PT, R84, 0x1, PT ;  /* 0x000000015400780c */ /* 0x001fd60003f85270 */
[----:B------:R-:W0:Y:S08]  /*26d0*/  @!P0 LDC.64 R14, c[0x0][0x428] ;  /* 0x00010a00ff0e8b82 */ /* 0x000e300000000a00 */
[----:B------:R-:W2:Y:S08]  /*26e0*/  @!P0 LDC.64 R12, c[0x0][0x418] ;  /* 0x00010600ff0c8b82 */ /* 0x000eb00000000a00 */
[----:B------:R-:W3:Y:S08]  /*26f0*/  @P4 LDC R11, c[0x0][0x434] ;  /* 0x00010d00ff0b4b82 */ /* 0x000ef00000000800 */
[----:B----4-:R-:W4:Y:S01]  /*2700*/  @P4 LDC R34, c[0x0][0x438] ;  /* 0x00010e00ff224b82 */ /* 0x010f220000000800 */
[----:B---3--:R-:W-:-:S05]  /*2710*/  @P4 IMAD.HI.U32 R11, R36, R11, RZ ;  /* 0x0000000b240b4227 */ /* 0x008fca00078e00ff */
[----:B----4-:R-:W-:Y:S01]  /*2720*/  @P4 SHF.R.U32.HI R32, RZ, R34, R11 ;  /* 0x00000022ff204219 */ /* 0x010fe2000001160b */
[----:B0-----:R-:W-:-:S03]  /*2730*/  @!P0 IMAD R11, R132, R14, RZ ;  /* 0x0000000e840b8224 */ /* 0x001fc600078e02ff */
[--C-:B------:R-:W-:Y:S01]  /*2740*/  @!P0 SHF.R.S32.HI R33, RZ, 0x1f, R32.reuse ;  /* 0x0000001fff218819 */ /* 0x100fe20000011420 */
[C---:B------:R-:W-:Y:S02]  /*2750*/  @!P0 IMAD R11, R102.reuse, R15, R11 ;  /* 0x0000000f660b8224 */ /* 0x040fe400078e020b */
[----:B------:R-:W-:-:S04]  /*2760*/  @!P0 IMAD.WIDE.U32 R14, R102, R14, R32 ;  /* 0x0000000e660e8225 */ /* 0x000fc800078e0020 */
[----:B------:R-:W-:Y:S01]  /*2770*/  @!P0 IMAD.IADD R11, R15, 0x1, R11 ;  /* 0x000000010f0b8824 */ /* 0x000fe200078e020b */
[----:B--2---:R-:W-:-:S04]  /*2780*/  @!P0 LEA R12, P4, R14, R12, 0x2 ;  /* 0x0000000c0e0c8211 */ /* 0x004fc800078810ff */
[----:B------:R-:W-:-:S05]  /*2790*/  @!P0 LEA.HI.X R13, R14, R13, R11, 0x2, P4 ;  /* 0x0000000d0e0d8211 */ /* 0x000fca00020f140b */
[----:B------:R0:W5:Y:S01]  /*27a0*/  @!P0 LDG.E R31, desc[UR60][R12.64] ;  /* 0x0000003c0c1f8981 */ /* 0x000162000c1e1900 */
[----:B-1----:R-:W-:Y:S01]  /*27b0*/  ISETP.GE.AND P0, PT, R128, 0x1, PT ;  /* 0x000000018000780c */ /* 0x002fe20003f06270 */
[----:B------:R-:W-:Y:S01]  /*27c0*/  IMAD.MOV R11, RZ, RZ, -R32 ;  /* 0x000000ffff0b7224 */ /* 0x000fe200078e0a20 */
[----:B------:R-:W-:Y:S01]  /*27d0*/  ISETP.GT.AND P4, PT, R24, R130, PT ;  /* 0x000000821800720c */ /* 0x000fe20003f84270 */
[----:B------:R-:W-:Y:S01]  /*27e0*/  IMAD R33, R18, 0x4800, R5 ;  /* 0x0000480012217824 */ /* 0x000fe200078e0205 */
[----:B------:R-:W-:Y:S05]  /*27f0*/  YIELD ;  /* 0x0000000000007946 */ /* 0x000fea0003800000 */
[----:B------:R-:W-:Y:S01]  /*2800*/  IMAD R84, R84, R11, R36 ;  /* 0x0000000b54547224 */ /* 0x000fe200078e0224 */
[----:B------:R-:W-:Y:S01]  /*2810*/  BSSY B0, `(.L_x_457) ;  /* 0x00007ef000007945 */ /* 0x000fe20003800000 */
[----:B------:R-:W-:Y:S01]  /*2820*/  IMAD R11, R18, 0x4800, R137 ;  /* 0x00004800120b7824 */ /* 0x000fe200078e0289 */
[----:B------:R-:W-:Y:S01]  /*2830*/  P2R R127, PR, RZ, 0x10 ;  /* 0x00000010ff7f7803 */ /* 0x000fe20000000000 */
[----:B------:R-:W-:-:S03]  /*2840*/  IMAD R33, R33, 0x2, R126 ;  /* 0x0000000221217824 */ /* 0x000fc600078e027e */
[----:B------:R-:W-:Y:S01]  /*2850*/  LEA R32, R11, R126, 0x1 ;  /* 0x0000007e0b207211 */ /* 0x000fe200078e08ff */
[----:B0-----:R-:W-:Y:S06]  /*2860*/  @!P0 BRA `(.L_x_458) ;  /* 0x0000007400c88947 */ /* 0x001fec0003800000 */
[----:B------:R-:W-:Y:S01]  /*2870*/  SHF.R.S32.HI R85, RZ, 0x1f, R84 ;  /* 0x0000001fff557819 */ /* 0x000fe20000011454 */
[----:B------:R-:W-:Y:S01]  /*2880*/  ULDC.64 UR4, c[0x0][0x300] ;  /* 0x0000c00000047ab9 */ /* 0x000fe20000000a00 */
[----:B-----5:R-:W-:Y:S01]  /*2890*/  SHF.R.S32.HI R86, RZ, 0x1f, R31 ;  /* 0x0000001fff567819 */ /* 0x020fe2000001141f */
[----:B------:R-:W-:Y:S01]  /*28a0*/  IMAD.WIDE.U32 R12, R84, UR4, RZ ;  /* 0x00000004540c7c25 */ /* 0x000fe2000f8e00ff */
[----:B------:R-:W-:Y:S02]  /*28b0*/  ULDC.U8 UR6, c[0x0][0x410] ;  /* 0x0001040000067ab9 */ /* 0x000fe40000000000 */
[----:B------:R-:W-:Y:S01]  /*28c0*/  ISETP.NE.AND P0, PT, RZ, UR6, PT ;  /* 0x00000006ff007c0c */ /* 0x000fe2000bf05270 */
[----:B------:R-:W-:Y:S02]  /*28d0*/  IMAD R11, R85, UR4, RZ ;  /* 0x00000004550b7c24 */ /* 0x000fe4000f8e02ff */
[----:B------:R-:W-:Y:S02]  /*28e0*/  IMAD R34, R136, R24, RZ ;  /* 0x0000001888227224 */ /* 0x000fe400078e02ff */
[----:B------:R-:W-:Y:S01]  /*28f0*/  IMAD R11, R84, UR5, R11 ;  /* 0x00000005540b7c24 */ /* 0x000fe2000f8e020b */
[----:B------:R-:W-:Y:S01]  /*2900*/  ULDC.64 UR4, c[0x0][0x310] ;  /* 0x0000c40000047ab9 */ /* 0x000fe20000000a00 */
[----:B------:R-:W-:-:S02]  /*2910*/  IMAD R87, R24, -0x60, R25 ;  /* 0xffffffa018577824 */ /* 0x000fc400078e0219 */
[----:B------:R-:W-:Y:S02]  /*2920*/  IMAD R14, R86, UR4, RZ ;  /* 0x00000004560e7c24 */ /* 0x000fe4000f8e02ff */
[----:B------:R-:W-:Y:S01]  /*2930*/  IMAD.IADD R13, R13, 0x1, R11 ;  /* 0x000000010d0d7824 */ /* 0x000fe200078e020b */
[----:B------:R-:W-:Y:S01]  /*2940*/  SHF.R.S32.HI R11, RZ, 0x1f, R24 ;  /* 0x0000001fff0b7819 */ /* 0x000fe20000011418 */
[----:B------:R-:W-:Y:S01]  /*2950*/  IMAD R15, R31, UR5, R14 ;  /* 0x000000051f0f7c24 */ /* 0x000fe2000f8e020e */
[----:B------:R-:W-:Y:S01]  /*2960*/  VIMNMX R87, R87, 0x60, PT ;  /* 0x0000006057577848 */ /* 0x000fe20003fe0100 */
[----:B------:R-:W-:Y:S01]  /*2970*/  IMAD.WIDE.U32 R12, R31, UR4, R12 ;  /* 0x000000041f0c7c25 */ /* 0x000fe2000f8e000c */
[----:B------:R-:W-:-:S03]  /*2980*/  ULDC.64 UR4, c[0x0][0x308] ;  /* 0x0000c20000047ab9 */ /* 0x000fc60000000a00 */
[----:B------:R-:W-:Y:S02]  /*2990*/  IMAD R14, R134, R24, RZ ;  /* 0x00000018860e7224 */ /* 0x000fe400078e02ff */
[----:B------:R-:W-:Y:S02]  /*29a0*/  IMAD.IADD R13, R13, 0x1, R15 ;  /* 0x000000010d0d7824 */ /* 0x000fe400078e020f */
[----:B------:R-:W-:Y:S02]  /*29b0*/  IMAD R15, R4, UR4, RZ ;  /* 0x00000004040f7c24 */ /* 0x000fe4000f8e02ff */
[C---:B------:R-:W-:Y:S02]  /*29c0*/  IMAD R35, R11.reuse, R96, R14 ;  /* 0x000000600b237224 */ /* 0x040fe400078e020e */
[----:B------:R-:W-:Y:S02]  /*29d0*/  IMAD R37, R11, R90, R34 ;  /* 0x0000005a0b257224 */ /* 0x000fe400078e0222 */
[----:B------:R-:W-:-:S02]  /*29e0*/  IMAD R11, R30, UR5, R15 ;  /* 0x000000051e0b7c24 */ /* 0x000fc4000f8e020f */
[----:B------:R-:W-:Y:S01]  /*29f0*/  IMAD.WIDE.U32 R118, R30, UR4, R12 ;  /* 0x000000041e767c25 */ /* 0x000fe2000f8e000c */
[----:B------:R-:W-:-:S03]  /*2a00*/  ULDC.64 UR4, c[0x0][0x2e8] ;  /* 0x0000ba0000047ab9 */ /* 0x000fc60000000a00 */
[----:B------:R-:W-:Y:S01]  /*2a10*/  IMAD.IADD R11, R119, 0x1, R11 ;  /* 0x00000001770b7824 */ /* 0x000fe200078e020b */
[----:B------:R-:W-:Y:S01]  /*2a20*/  LEA R119, P4, R118, UR4, 0x1 ;  /* 0x0000000476777c11 */ /* 0x000fe2000f8808ff */
[----:B------:R-:W-:-:S03]  /*2a30*/  IMAD.WIDE.U32 R14, R96, R24, RZ ;  /* 0x00000018600e7225 */ /* 0x000fc600078e00ff */
[----:B------:R-:W-:Y:S01]  /*2a40*/  LEA.HI.X R118, R118, UR5, R11, 0x1, P4 ;  /* 0x0000000576767c11 */ /* 0x000fe2000a0f0c0b */
[----:B------:R-:W-:-:S04]  /*2a50*/  IMAD.WIDE.U32 R12, R90, R24, RZ ;  /* 0x000000185a0c7225 */ /* 0x000fc800078e00ff */
[----:B------:R-:W-:Y:S02]  /*2a60*/  IMAD.IADD R11, R15, 0x1, R35 ;  /* 0x000000010f0b7824 */ /* 0x000fe400078e0223 */
[----:B------:R-:W-:Y:S01]  /*2a70*/  IMAD.IADD R82, R13, 0x1, R37 ;  /* 0x000000010d527824 */ /* 0x000fe200078e0225 */
[----:B------:R-:W-:Y:S06]  /*2a80*/  @!P0 BRA `(.L_x_459) ;  /* 0x0000003800548947 */ /* 0x000fec0003800000 */
[----:B------:R-:W-:Y:S01]  /*2a90*/  ISETP.GE.AND P4, PT, R165, R87, PT ;  /* 0x00000057a500720c */ /* 0x000fe20003f86270 */
[----:B------:R-:W-:Y:S01]  /*2aa0*/  BSSY B1, `(.L_x_460) ;  /* 0x0000037000017945 */ /* 0x000fe20003800000 */
        /* <DEDUP_REMOVED lines=13> */
[----:B------:R-:W-:Y:S06]  /*2b80*/  @P4 BRA `(.L_x_461) ;  /* 0x0000000000a04947 */ /* 0x000fec0003800000 */
[----:B------:R-:W-:Y:S01]  /*2b90*/  IADD3 R37, P5, R100, R14, RZ ;  /* 0x0000000e64257210 */ /* 0x000fe20007fbe0ff */
[----:B------:R-:W-:Y:S01]  /*2ba0*/  ULDC.64 UR4, c[0x0][0x3e8] ;  /* 0x0000fa0000047ab9 */ /* 0x000fe20000000a00 */
[----:B------:R-:W-:Y:S01]  /*2bb0*/  IADD3 R39, P0, R94, R12, RZ ;  /* 0x0000000c5e277210 */ /* 0x000fe20007f1e0ff */
[----:B------:R-:W-:Y:S01]  /*2bc0*/  ULDC.64 UR6, c[0x0][0x400] ;  /* 0x0001000000067ab9 */ /* 0x000fe20000000a00 */
[----:B------:R-:W-:Y:S01]  /*2bd0*/  CS2R R78, SRZ ;  /* 0x00000000004e7805 */ /* 0x000fe2000001ff00 */
[----:B------:R-:W-:Y:S01]  /*2be0*/  IMAD.X R38, R11, 0x1, R109, P5 ;  /* 0x000000010b267824 */ /* 0x000fe200028e066d */
[----:B------:R-:W-:Y:S01]  /*2bf0*/  LEA R36, P5, R37, UR4, 0x1 ;  /* 0x0000000425247c11 */ /* 0x000fe2000f8a08ff */
[----:B------:R-:W-:Y:S01]  /*2c00*/  IMAD.X R40, R82, 0x1, R108, P0 ;  /* 0x0000000152287824 */ /* 0x000fe200000e066c */
[----:B------:R-:W-:Y:S02]  /*2c10*/  ISETP.GE.AND P0, PT, R160, R128, PT ;  /* 0x00000080a000720c */ /* 0x000fe40003f06270 */
[----:B------:R-:W-:-:S02]  /*2c20*/  CS2R R74, SRZ ;  /* 0x00000000004a7805 */ /* 0x000fc4000001ff00 */
[----:B------:R-:W-:Y:S02]  /*2c30*/  LEA.HI.X R37, R37, UR5, R38, 0x1, P5 ;  /* 0x0000000525257c11 */ /* 0x000fe4000a8f0c26 */
[----:B------:R-:W-:Y:S02]  /*2c40*/  CS2R R80, SRZ ;  /* 0x0000000000507805 */ /* 0x000fe4000001ff00 */
[C---:B------:R-:W-:Y:S02]  /*2c50*/  LEA R38, P5, R39.reuse, UR6, 0x1 ;  /* 0x0000000627267c11 */ /* 0x040fe4000f8a08ff */
[----:B------:R-:W-:Y:S02]  /*2c60*/  CS2R R76, SRZ ;  /* 0x00000000004c7805 */ /* 0x000fe4000001ff00 */
[----:B------:R-:W-:Y:S02]  /*2c70*/  LEA.HI.X R39, R39, UR7, R40, 0x1, P5 ;  /* 0x0000000727277c11 */ /* 0x000fe4000a8f0c28 */
[-C--:B------:R-:W-:Y:S01]  /*2c80*/  ISETP.GE.AND P5, PT, R169, R128.reuse, PT ;  /* 0x00000080a900720c */ /* 0x080fe20003fa6270 */
[----:B------:R0:W5:Y:S04]  /*2c90*/  @!P0 LDG.E.64 R78, desc[UR60][R36.64] ;  /* 0x0000003c244e8981 */ /* 0x000168000c1e1b00 */
[----:B------:R0:W5:Y:S01]  /*2ca0*/  @!P0 LDG.E.64 R80, desc[UR60][R38.64] ;  /* 0x0000003c26508981 */ /* 0x000162000c1e1b00 */
[----:B------:R-:W-:-:S07]  /*2cb0*/  ISETP.GE.AND P0, PT, R168, R128, PT ;  /* 0x00000080a800720c */ /* 0x000fce0003f06270 */
[----:B------:R0:W5:Y:S04]  /*2cc0*/  @!P5 LDG.E.64 R74, desc[UR60][R36.64+0x20] ;  /* 0x0000203c244ad981 */ /* 0x000168000c1e1b00 */
[----:B------:R0:W5:Y:S01]  /*2cd0*/  @!P5 LDG.E.64 R76, desc[UR60][R38.64+0x20] ;  /* 0x0000203c264cd981 */ /* 0x000162000c1e1b00 */
[----:B------:R-:W-:Y:S02]  /*2ce0*/  ISETP.GE.AND P5, PT, R171, R128, PT ;  /* 0x00000080ab00720c */ /* 0x000fe40003fa6270 */
[----:B------:R-:W-:Y:S02]  /*2cf0*/  CS2R R70, SRZ ;  /* 0x0000000000467805 */ /* 0x000fe4000001ff00 */
[----:B------:R-:W-:Y:S02]  /*2d00*/  CS2R R72, SRZ ;  /* 0x0000000000487805 */ /* 0x000fe4000001ff00 */
[----:B------:R-:W-:-:S02]  /*2d10*/  CS2R R66, SRZ ;  /* 0x0000000000427805 */ /* 0x000fc4000001ff00 */
[----:B------:R-:W-:Y:S01]  /*2d20*/  CS2R R68, SRZ ;  /* 0x0000000000447805 */ /* 0x000fe2000001ff00 */
[----:B------:R0:W5:Y:S04]  /*2d30*/  @!P0 LDG.E.64 R70, desc[UR60][R36.64+0x40] ;  /* 0x0000403c24468981 */ /* 0x000168000c1e1b00 */
[----:B------:R0:W5:Y:S01]  /*2d40*/  @!P0 LDG.E.64 R72, desc[UR60][R38.64+0x40] ;  /* 0x0000403c26488981 */ /* 0x000162000c1e1b00 */
[----:B------:R-:W-:-:S03]  /*2d50*/  ISETP.GE.AND P0, PT, R170, R128, PT ;  /* 0x00000080aa00720c */ /* 0x000fc60003f06270 */
        /* <DEDUP_REMOVED lines=8> */
[----:B------:R0:W5:Y:S04]  /*2de0*/  @!P0 LDG.E.64 R64, desc[UR60][R38.64+0x80] ;  /* 0x0000803c26408981 */ /* 0x000168000c1e1b00 */
[----:B------:R0:W5:Y:S04]  /*2df0*/  @!P5 LDG.E.64 R58, desc[UR60][R36.64+0xa0] ;  /* 0x0000a03c243ad981 */ /* 0x000168000c1e1b00 */
[----:B------:R0:W5:Y:S02]  /*2e00*/  @!P5 LDG.E.64 R60, desc[UR60][R38.64+0xa0] ;  /* 0x0000a03c263cd981 */ /* 0x000164000c1e1b00 */
.L_x_461:
[----:B------:R-:W-:Y:S05]  /*2e10*/  BSYNC B1 ;  /* 0x0000000000017941 */ /* 0x000fea0003800000 */
.L_x_460:
[----:B------:R-:W-:Y:S01]  /*2e20*/  ISETP.GE.AND P5, PT, R224, R87, PT ;  /* 0x00000057e000720c */ /* 0x000fe20003fa6270 */
[----:B------:R-:W-:Y:S01]  /*2e30*/  BSSY B1, `(.L_x_462) ;  /* 0x0000037000017945 */ /* 0x000fe20003800000 */
[----:B0-----:R-:W-:Y:S02]  /*2e40*/  CS2R R38, SRZ ;  /* 0x0000000000267805 */ /* 0x001fe4000001ff00 */
        /* <DEDUP_REMOVED lines=8> */
[----:B------:R-:W-:Y:S01]  /*2ed0*/  CS2R R52, SRZ ;  /* 0x0000000000347805 */ /* 0x000fe2000001ff00 */
[----:B-----5:R-:W-:Y:S01]  /*2ee0*/  IMAD.MOV.U32 R88, RZ, RZ, R58 ;  /* 0x000000ffff587224 */ /* 0x020fe200078e003a */
[----:B------:R-:W-:Y:S01]  /*2ef0*/  CS2R R56, SRZ ;  /* 0x0000000000387805 */ /* 0x000fe2000001ff00 */
[----:B------:R-:W-:Y:S01]  /*2f00*/  IMAD.MOV.U32 R83, RZ, RZ, R59 ;  /* 0x000000ffff537224 */ /* 0x000fe200078e003b */
[----:B------:R-:W-:Y:S06]  /*2f10*/  @P5 BRA `(.L_x_463) ;  /* 0x0000000000a05947 */ /* 0x000fec0003800000 */
[----:B------:R-:W-:Y:S01]  /*2f20*/  IADD3 R14, P0, P6, R100, R14, R111 ;  /* 0x0000000e640e7210 */ /* 0x000fe20007e1e06f */
[----:B------:R-:W-:Y:S01]  /*2f30*/  ULDC.64 UR4, c[0x0][0x3e8] ;  /* 0x0000fa0000047ab9 */ /* 0x000fe20000000a00 */
[----:B------:R-:W-:Y:S01]  /*2f40*/  ULDC.64 UR6, c[0x0][0x400] ;  /* 0x0001000000067ab9 */ /* 0x000fe20000000a00 */
[----:B------:R-:W-:Y:S02]  /*2f50*/  CS2R R54, SRZ ;  /* 0x0000000000367805 */ /* 0x000fe4000001ff00 */
[----:B------:R-:W-:Y:S02]  /*2f60*/  IADD3.X R13, R109, R11, R110, P0, P6 ;  /* 0x0000000b6d0d7210 */ /* 0x000fe400007ec46e */
[----:B------:R-:W-:Y:S02]  /*2f70*/  CS2R R56, SRZ ;  /* 0x0000000000387805 */ /* 0x000fe4000001ff00 */
[----:B------:R-:W-:-:S04]  /*2f80*/  IADD3 R11, P0, P6, R94, R12, R113 ;  /* 0x0000000c5e0b7210 */ /* 0x000fc80007e1e071 */
[----:B------:R-:W-:Y:S02]  /*2f90*/  IADD3.X R82, R108, R82, R112, P0, P6 ;  /* 0x000000526c527210 */ /* 0x000fe400007ec470 */
[----:B------:R-:W-:-:S04]  /*2fa0*/  LEA R12, P0, R14, UR4, 0x1 ;  /* 0x000000040e0c7c11 */ /* 0x000fc8000f8008ff */
[----:B------:R-:W-:Y:S02]  /*2fb0*/  LEA.HI.X R13, R14, UR5, R13, 0x1, P0 ;  /* 0x000000050e0d7c11 */ /* 0x000fe400080f0c0d */
[----:B------:R-:W-:-:S04]  /*2fc0*/  LEA R14, P0, R11, UR6, 0x1 ;  /* 0x000000060b0e7c11 */ /* 0x000fc8000f8008ff */
[----:B------:R-:W-:Y:S02]  /*2fd0*/  LEA.HI.X R15, R11, UR7, R82, 0x1, P0 ;  /* 0x000000070b0f7c11 */ /* 0x000fe400080f0c52 */
[----:B------:R-:W-:Y:S02]  /*2fe0*/  ISETP.GE.AND P0, PT, R160, R128, PT ;  /* 0x00000080a000720c */ /* 0x000fe40003f06270 */
[----:B------:R-:W-:Y:S02]  /*2ff0*/  CS2R R50, SRZ ;  /* 0x0000000000327805 */ /* 0x000fe4000001ff00 */
[----:B------:R-:W-:-:S09]  /*3000*/  CS2R R52, SRZ ;  /* 0x0000000000347805 */ /* 0x000fd2000001ff00 */
[----:B------:R0:W5:Y:S04]  /*3010*/  @!P0 LDG.E.64 R54, desc[UR60][R12.64] ;  /* 0x0000003c0c368981 */ /* 0x000168000c1e1b00 */
[----:B------:R0:W5:Y:S01]  /*3020*/  @!P0 LDG.E.64 R56, desc[UR60][R14.64] ;  /* 0x0000003c0e388981 */ /* 0x000162000c1e1b00 */
        /* <DEDUP_REMOVED lines=20> */
[----:B------:R-:W-:-:S13]  /*3170*/  ISETP.GE.AND P0, PT, R172, R128, PT ;  /* 0x00000080ac00720c */ /* 0x000fda0003f06270 */
[----:B------:R0:W5:Y:S04]  /*3180*/  @!P0 LDG.E.64 R34, desc[UR60][R12.64+0xa0] ;  /* 0x0000a03c0c228981 */ /* 0x000168000c1e1b00 */
[----:B------:R0:W5:Y:S02]  /*3190*/  @!P0 LDG.E.64 R36, desc[UR60][R14.64+0xa0] ;  /* 0x0000a03c0e248981 */ /* 0x000164000c1e1b00 */
.L_x_463:
[----:B------:R-:W-:Y:S05]  /*31a0*/  BSYNC B1 ;  /* 0x0000000000017941 */ /* 0x000fea0003800000 */
.L_x_462:
[----:B------:R-:W2:Y:S01]  /*31b0*/  LDL R11, [R1+0x30] ;  /* 0x00003000010b7983 */ /* 0x000ea20000100800 */
[----:B0-----:R-:W-:Y:S01]  /*31c0*/  MOV R12, R63 ;  /* 0x0000003f000c7202 */ /* 0x001fe20000000f00 */
[----:B------:R-:W-:Y:S01]  /*31d0*/  IMAD.MOV.U32 R13, RZ, RZ, R70 ;  /* 0x000000ffff0d7224 */ /* 0x000fe200078e0046 */
[----:B------:R-:W-:Y:S01]  /*31e0*/  PRMT R204, R88, 0x5410, R83 ;  /* 0x0000541058cc7816 */ /* 0x000fe20000000053 */
        /* <DEDUP_REMOVED lines=8> */
[----:B------:R-:W-:-:S03]  /*3270*/  IMAD.MOV.U32 R12, RZ, RZ, R75 ;  /* 0x000000ffff0c7224 */ /* 0x000fc600078e004b */
[----:B------:R-:W-:Y:S01]  /*3280*/  PRMT R152, R14, 0x5410, R13 ;  /* 0x000054100e987816 */ /* 0x000fe2000000000d */
[----:B------:R-:W-:Y:S01]  /*3290*/  IMAD.MOV.U32 R14, RZ, RZ, R60 ;  /* 0x000000ffff0e7224 */ /* 0x000fe200078e003c */
[----:B------:R-:W-:Y:S01]  /*32a0*/  PRMT R213, R213, 0x5410, R12 ;  /* 0x00005410d5d57816 */ /* 0x000fe2000000000c */
[----:B------:R-:W-:Y:S01]  /*32b0*/  IMAD.MOV.U32 R13, RZ, RZ, R61 ;  /* 0x000000ffff0d7224 */ /* 0x000fe200078e003d */
[----:B------:R-:W-:-:S04]  /*32c0*/  MOV R12, R64 ;  /* 0x00000040000c7202 */ /* 0x000fc80000000f00 */
[----:B------:R-:W-:Y:S01]  /*32d0*/  PRMT R205, R14, 0x5410, R13 ;  /* 0x000054100ecd7816 */ /* 0x000fe2000000000d */
[----:B------:R-:W-:Y:S02]  /*32e0*/  IMAD.MOV.U32 R14, RZ, RZ, R68 ;  /* 0x000000ffff0e7224 */ /* 0x000fe400078e0044 */
[----:B------:R-:W-:-:S05]  /*32f0*/  IMAD.MOV.U32 R13, RZ, RZ, R69 ;  /* 0x000000ffff0d7224 */ /* 0x000fca00078e0045 */
[----:B------:R-:W-:Y:S01]  /*3300*/  PRMT R208, R13, 0x7610, R208 ;  /* 0x000076100dd07816 */ /* 0x000fe200000000d0 */
[----:B------:R-:W-:Y:S01]  /*3310*/  IMAD.MOV.U32 R13, RZ, RZ, R80 ;  /* 0x000000ffff0d7224 */ /* 0x000fe200078e0050 */
[----:B--2---:R-:W-:Y:S01]  /*3320*/  R2UR UR4, R11 ;  /* 0x000000000b0472ca */ /* 0x004fe200000e0000 */
[----:B------:R-:W-:-:S05]  /*3330*/  IMAD.MOV.U32 R11, RZ, RZ, R62 ;  /* 0x000000ffff0b7224 */ /* 0x000fca00078e003e */
[----:B------:R-:W-:Y:S01]  /*3340*/  PRMT R207, R207, 0x5410, R11 ;  /* 0x00005410cfcf7816 */ /* 0x000fe2000000000b */
[----:B------:R-:W-:-:S03]  /*3350*/  IMAD.MOV.U32 R11, RZ, RZ, R66 ;  /* 0x000000ffff0b7224 */ /* 0x000fc600078e0042 */
[----:B------:R-:W-:Y:S01]  /*3360*/  PRMT R207, R12, 0x7610, R207 ;  /* 0x000076100ccf7816 */ /* 0x000fe200000000cf */
[----:B------:R-:W-:Y:S01]  /*3370*/  IMAD.MOV.U32 R12, RZ, RZ, R73 ;  /* 0x000000ffff0c7224 */ /* 0x000fe200078e0049 */
[----:B------:R-:W-:Y:S01]  /*3380*/  PRMT R209, R209, 0x5410, R11 ;  /* 0x00005410d1d17816 */ /* 0x000fe2000000000b */
[----:B------:R-:W-:Y:S01]  /*3390*/  IMAD.MOV.U32 R11, RZ, RZ, R74 ;  /* 0x000000ffff0b7224 */ /* 0x000fe200078e004a */
[----:B------:R-:W-:Y:S02]  /*33a0*/  UISETP.NE.AND UP0, UPT, UR4, 0x3, UPT ;  /* 0x000000030400788c */ /* 0x000fe4000bf05270 */
[----:B------:R-:W-:Y:S01]  /*33b0*/  PRMT R211, R12, 0x7610, R211 ;  /* 0x000076100cd37816 */ /* 0x000fe200000000d3 */
[----:B------:R-:W-:Y:S01]  /*33c0*/  IMAD.MOV.U32 R12, RZ, RZ, R77 ;  /* 0x000000ffff0c7224 */ /* 0x000fe200078e004d */
[----:B------:R-:W-:Y:S01]  /*33d0*/  PRMT R212, R212, 0x5410, R11 ;  /* 0x00005410d4d47816 */ /* 0x000fe2000000000b */
[----:B------:R-:W-:Y:S01]  /*33e0*/  IMAD.MOV.U32 R11, RZ, RZ, R65 ;  /* 0x000000ffff0b7224 */ /* 0x000fe200078e0041 */
[----:B------:R-:W-:-:S02]  /*33f0*/  PLOP3.LUT P0, PT, PT, PT, UP0, 0x80, 0x0 ;  /* 0x000000000000781c */ /* 0x000fc40003f0f008 */
[----:B------:R-:W-:Y:S01]  /*3400*/  PRMT R213, R12, 0x7610, R213 ;  /* 0x000076100cd57816 */ /* 0x000fe200000000d5 */
[----:B-----5:R-:W-:Y:S01]  /*3410*/  IMAD.MOV.U32 R12, RZ, RZ, R38 ;  /* 0x000000ffff0c7224 */ /* 0x020fe200078e0026 */
        /* <DEDUP_REMOVED lines=8> */
[----:B------:R-:W-:Y:S02]  /*34a0*/  MOV R13, R35 ;  /* 0x00000023000d7202 */ /* 0x000fe40000000f00 */
[----:B------:R-:W-:Y:S01]  /*34b0*/  PRMT R212, R11, 0x7610, R212 ;  /* 0x000076100bd47816 */ /* 0x000fe200000000d4 */
[----:B------:R-:W-:Y:S01]  /*34c0*/  IMAD.MOV.U32 R11, RZ, RZ, R39 ;  /* 0x000000ffff0b7224 */ /* 0x000fe200078e0027 */
[----:B------:R-:W-:-:S04]  /*34d0*/  PRMT R83, R14, 0x5410, R13 ;  /* 0x000054100e537816 */ /* 0x000fc8000000000d */
[----:B------:R-:W-:Y:S01]  /*34e0*/  PRMT R123, R12, 0x5410, R11 ;  /* 0x000054100c7b7816 */ /* 0x000fe2000000000b */
[----:B------:R-:W-:Y:S02]  /*34f0*/  IMAD.MOV.U32 R12, RZ, RZ, R42 ;  /* 0x000000ffff0c7224 */ /* 0x000fe400078e002a */
[----:B------:R-:W-:-:S05]  /*3500*/  IMAD.MOV.U32 R11, RZ, RZ, R43 ;  /* 0x000000ffff0b7224 */ /* 0x000fca00078e002b */
        /* <DEDUP_REMOVED lines=10> */
[----:B------:R-:W-:Y:S01]  /*35b0*/  IMAD.MOV.U32 R11, RZ, RZ, R37 ;  /* 0x000000ffff0b7224 */ /* 0x000fe200078e0025 */
[----:B------:R-:W-:-:S04]  /*35c0*/  MOV R12, R36 ;  /* 0x00000024000c7202 */ /* 0x000fc80000000f00 */
        /* <DEDUP_REMOVED lines=16> */
[----:B------:R-:W-:Y:S06]  /*36d0*/  @!P0 BRA `(.L_x_464) ;  /* 0x0000000000048947 */ /* 0x000fec0003800000 */
[----:B------:R-:W-:Y:S01]  /*36e0*/  BPT.TRAP 0x1 ;  /* 0x000000040000795c */ /* 0x000fe20000300000 */
.L_x_464:
[----:B------:R-:W-:Y:S01]  /*36f0*/  IMAD R88, R18, 0x8, R2 ;  /* 0x0000000812587824 */ /* 0x000fe200078e0202 */
[----:B------:R-:W-:Y:S01]  /*3700*/  SHF.L.U32 R89, R166, 0x1f, RZ ;  /* 0x0000001fa6597819 */ /* 0x000fe200000006ff */
[----:B------:R-:W-:Y:S03]  /*3710*/  BSSY B1, `(.L_x_465) ;  /* 0x0000003000017945 */ /* 0x000fe60003800000 */
[----:B------:R-:W0:Y:S02]  /*3720*/  SYNCS.PHASECHK.TRANS64.TRYWAIT P6, [R88+URZ+0x2a890], R89 ;  /* 0x02a89059580075a7 */ /* 0x000e2400080c017f */
[----:B0-----:R-:W-:Y:S05]  /*3730*/  @!P6 BRA `(.L_x_466) ;  /* 0x000001ac00d8e947 */ /* 0x001fea0003800000 */
.L_x_786:
[----:B------:R-:W-:Y:S05]  /*3740*/  BSYNC B1 ;  /* 0x0000000000017941 */ /* 0x000fea0003800000 */
.L_x_465:
[----:B------:R-:W-:-:S03]  /*3750*/  UMOV UR4, 0xffffffff ;  /* 0xffffffff00047882 */ /* 0x000fc60000000000 */
[----:B------:R-:W-:Y:S05]  /*3760*/  BRA.DIV UR4, `(.L_x_467) ;  /* 0x000001ae04e07947 */ /* 0x000fea000b800000 */
[----:B------:R1:W2:Y:S04]  /*3770*/  SHFL.IDX PT, R82, R118, RZ, 0x1c1f ;  /* 0x001c1fff76527589 */ /* 0x0002a800000e0000 */
[----:B------:R1:W3:Y:S02]  /*3780*/  SHFL.IDX PT, R11, R119, RZ, 0x1c1f ;  /* 0x001c1fff770b7589 */ /* 0x0002e400000e0000 */
.L_x_790:
[----:B------:R-:W-:Y:S04]  /*3790*/  BSSY B1, `(.L_x_468) ;  /* 0x0000167000017945 */ /* 0x000fe80003800000 */
[----:B------:R-:W-:Y:S05]  /*37a0*/  @P4 BRA `(.L_x_469) ;  /* 0x0000001400944947 */ /* 0x000fea0003800000 */
[----:B------:R-:W-:Y:S01]  /*37b0*/  ISETP.NE.AND P4, PT, R10, RZ, PT ;  /* 0x000000ff0a00720c */ /* 0x000fe20003f85270 */
[----:B------:R-:W-:-:S12]  /*37c0*/  BSSY B2, `(.L_x_470) ;  /* 0x0000039000027945 */ /* 0x000fd80003800000 */
[----:B------:R-:W-:Y:S05]  /*37d0*/  @!P4 BRA `(.L_x_471) ;  /* 0x0000000000dcc947 */ /* 0x000fea0003800000 */
[----:B------:R4:W0:Y:S01]  /*37e0*/  LDS.128 R12, [R33] ;  /* 0x00000000210c7984 */ /* 0x0008220000000c00 */
[----:B------:R-:W-:Y:S01]  /*37f0*/  ISETP.GE.AND P4, PT, R160, R128, PT ;  /* 0x00000080a000720c */ /* 0x000fe20003f86270 */
[----:B------:R-:W-:-:S12]  /*3800*/  BSSY B3, `(.L_x_472) ;  /* 0x0000031000037945 */ /* 0x000fd80003800000 */
[----:B----4-:R-:W-:Y:S05]  /*3810*/  @P4 BRA `(.L_x_473) ;  /* 0x0000000000bc4947 */ /* 0x010fea0003800000 */
[--C-:B------:R-:W-:Y:S02]  /*3820*/  SHF.R.U64 R78, R78, 0x10, R79.reuse ;  /* 0x000000104e4e7819 */ /* 0x100fe4000000124f */
[----:B------:R-:W-:Y:S02]  /*3830*/  SHF.R.U32.HI R151, RZ, 0x10, R79 ;  /* 0x00000010ff977819 */ /* 0x000fe4000001164f */
[--C-:B------:R-:W-:Y:S02]  /*3840*/  SHF.R.U64 R79, R80, 0x10, R81.reuse ;  /* 0x00000010504f7819 */ /* 0x100fe40000001251 */
[----:B------:R-:W-:Y:S02]  /*3850*/  SHF.R.U32.HI R80, RZ, 0x10, R81 ;  /* 0x00000010ff507819 */ /* 0x000fe40000011651 */
[C---:B------:R-:W-:Y:S02]  /*3860*/  PRMT R81, R153.reuse, 0x5410, R79 ;  /* 0x0000541099517816 */ /* 0x040fe4000000004f */
[----:B------:R-:W-:-:S02]  /*3870*/  PRMT R79, R153, 0x5432, R80 ;  /* 0x00005432994f7816 */ /* 0x000fc40000000050 */
[C---:B------:R-:W-:Y:S02]  /*3880*/  PRMT R78, R152.reuse, 0x5432, R78 ;  /* 0x00005432984e7816 */ /* 0x040fe4000000004e */
[----:B0-----:R-:W-:Y:S02]  /*3890*/  LOP3.LUT R154, R13, 0xffff0000, RZ, 0xc0, !PT ;  /* 0xffff00000d9a7812 */ /* 0x001fe400078ec0ff */
[C---:B------:R-:W-:Y:S01]  /*38a0*/  LOP3.LUT R153, R81.reuse, 0xffff0000, RZ, 0xc0, !PT ;  /* 0xffff000051997812 */ /* 0x040fe200078ec0ff */
[----:B------:R-:W-:Y:S01]  /*38b0*/  IMAD.U32 R81, R81, 0x10000, RZ ;  /* 0x0001000051517824 */ /* 0x000fe200078e00ff */
[----:B------:R-:W-:Y:S01]  /*38c0*/  PRMT R151, R152, 0x5410, R151 ;  /* 0x0000541098977816 */ /* 0x000fe20000000097 */
[----:B------:R-:W-:Y:S01]  /*38d0*/  IMAD.U32 R152, R13, 0x10000, RZ ;  /* 0x000100000d987824 */ /* 0x000fe200078e00ff */
[----:B------:R-:W-:Y:S01]  /*38e0*/  LOP3.LUT R13, R78, 0xffff0000, RZ, 0xc0, !PT ;  /* 0xffff00004e0d7812 */ /* 0x000fe200078ec0ff */
[----:B------:R-:W-:Y:S01]  /*38f0*/  FMUL.FTZ R80, R154, R153 ;  /* 0x000000999a507220 */ /* 0x000fe20000410000 */
[----:B------:R-:W-:-:S03]  /*3900*/  IMAD.U32 R78, R78, 0x10000, RZ ;  /* 0x000100004e4e7824 */ /* 0x000fc600078e00ff */
[-C--:B------:R-:W-:Y:S01]  /*3910*/  FFMA.FTZ R80, R152, R13.reuse, -R80 ;  /* 0x0000000d98507223 */ /* 0x080fe20000010850 */
[----:B------:R-:W-:Y:S01]  /*3920*/  FMUL.FTZ R13, R154, R13 ;  /* 0x0000000d9a0d7220 */ /* 0x000fe20000410000 */
[C---:B------:R-:W-:Y:S01]  /*3930*/  IMAD.U32 R154, R151.reuse, 0x10000, RZ ;  /* 0x00010000979a7824 */ /* 0x040fe200078e00ff */
[----:B------:R-:W-:Y:S02]  /*3940*/  LOP3.LUT R151, R151, 0xffff0000, RZ, 0xc0, !PT ;  /* 0xffff000097977812 */ /* 0x000fe400078ec0ff */
[----:B------:R-:W-:Y:S01]  /*3950*/  FFMA.FTZ R13, R152, R153, R13 ;  /* 0x00000099980d7223 */ /* 0x000fe2000001000d */
[C---:B------:R-:W-:Y:S01]  /*3960*/  LOP3.LUT R153, R14.reuse, 0xffff0000, RZ, 0xc0, !PT ;  /* 0xffff00000e997812 */ /* 0x040fe200078ec0ff */
[C---:B------:R-:W-:Y:S01]  /*3970*/  IMAD.U32 R152, R79.reuse, 0x10000, RZ ;  /* 0x000100004f987824 */ /* 0x040fe200078e00ff */
[----:B------:R-:W-:Y:S01]  /*3980*/  LOP3.LUT R79, R79, 0xffff0000, RZ, 0xc0, !PT ;  /* 0xffff00004f4f7812 */ /* 0x000fe200078ec0ff */
[----:B------:R-:W-:Y:S01]  /*3990*/  IMAD.U32 R14, R14, 0x10000, RZ ;  /* 0x000100000e0e7824 */ /* 0x000fe200078e00ff */
[----:B------:R-:W-:Y:S01]  /*39a0*/  F2FP.BF16.F32.PACK_AB R13, R13, R80 ;  /* 0x000000500d0d723e */ /* 0x000fe200000010ff */
[C---:B------:R-:W-:Y:S01]  /*39b0*/  FMUL.FTZ R155, R153.reuse, R152 ;  /* 0x00000098999b7220 */ /* 0x040fe20000410000 */
[----:B------:R-:W-:-:S03]  /*39c0*/  FMUL.FTZ R153, R153, R154 ;  /* 0x0000009a99997220 */ /* 0x000fc60000410000 */
[C---:B------:R-:W-:Y:S01]  /*39d0*/  FFMA.FTZ R155, R14.reuse, R154, -R155 ;  /* 0x0000009a0e9b7223 */ /* 0x040fe2000001089b */
[----:B------:R-:W-:Y:S01]  /*39e0*/  FFMA.FTZ R153, R14, R152, R153 ;  /* 0x000000980e997223 */ /* 0x000fe20000010099 */
[C---:B------:R-:W-:Y:S01]  /*39f0*/  LOP3.LUT R14, R15.reuse, 0xffff0000, RZ, 0xc0, !PT ;  /* 0xffff00000f0e7812 */ /* 0x040fe200078ec0ff */
[----:B------:R-:W-:-:S03]  /*3a00*/  IMAD.U32 R15, R15, 0x10000, RZ ;  /* 0x000100000f0f7824 */ /* 0x000fc600078e00ff */
        /* <DEDUP_REMOVED lines=11> */
[----:B------:R-:W-:-:S05]  /*3ac0*/  FFMA.FTZ R15, R12, R81, R15 ;  /* 0x000000510c0f7223 */ /* 0x000fca000001000f */
[----:B------:R-:W-:Y:S01]  /*3ad0*/  F2FP.BF16.F32.PACK_AB R79, R15, R79 ;  /* 0x0000004f0f4f723e */ /* 0x000fe200000010ff */
[----:B------:R-:W-:Y:S01]  /*3ae0*/  IMAD.MOV.U32 R15, RZ, RZ, R14 ;  /* 0x000000ffff0f7224 */ /* 0x000fe200078e000e */
[----:B------:R-:W-:-:S03]  /*3af0*/  MOV R14, R153 ;  /* 0x00000099000e7202 */ /* 0x000fc60000000f00 */
[----:B------:R-:W-:-:S07]  /*3b00*/  IMAD.MOV.U32 R12, RZ, RZ, R79 ;  /* 0x000000ffff0c7224 */ /* 0x000fce00078e004f */
.L_x_473:
[----:B------:R-:W-:Y:S05]  /*3b10*/  BSYNC B3 ;  /* 0x0000000000037941 */ /* 0x000fea0003800000 */
.L_x_472:
[----:B---3--:R-:W-:-:S04]  /*3b20*/  LEA R78, P4, R16, R11, 0x1 ;  /* 0x0000000b104e7211 */ /* 0x008fc800078808ff */
[----:B--2---:R-:W-:-:S05]  /*3b30*/  LEA.HI.X R79, R16, R82, R17, 0x1, P4 ;  /* 0x00000052104f7211 */ /* 0x004fca00020f0c11 */
[----:B0-----:R4:W-:Y:S04]  /*3b40*/  ST.E.128 desc[UR60][R78.64], R12 ;  /* 0x0000000c4e007985 */ /* 0x0019e8000c101d3c */
.L_x_471:
[----:B------:R-:W-:Y:S05]  /*3b50*/  BSYNC B2 ;  /* 0x0000000000027941 */ /* 0x000fea0003800000 */
.L_x_470:
[----:B------:R-:W-:Y:S01]  /*3b60*/  ISETP.NE.AND P4, PT, R27, RZ, PT ;  /* 0x000000ff1b00720c */ /* 0x000fe20003f85270 */
[----:B------:R-:W-:-:S12]  /*3b70*/  BSSY B2, `(.L_x_474) ;  /* 0x000003c000027945 */ /* 0x000fd80003800000 */
[----:B------:R-:W-:Y:S05]  /*3b80*/  @!P4 BRA `(.L_x_475) ;  /* 0x0000000000e8c947 */ /* 0x000fea0003800000 */
[----:B----4-:R4:W0:Y:S01]  /*3b90*/  LDS.128 R12, [R32] ;  /* 0x00000000200c7984 */ /* 0x0108220000000c00 */
[----:B------:R-:W-:Y:S01]  /*3ba0*/  ISETP.GE.AND P4, PT, R169, R128, PT ;  /* 0x00000080a900720c */ /* 0x000fe20003f86270 */
[----:B------:R-:W-:-:S12]  /*3bb0*/  BSSY B3, `(.L_x_476) ;  /* 0x0000032000037945 */ /* 0x000fd80003800000 */
[----:B----4-:R-:W-:Y:S05]  /*3bc0*/  @P4 BRA `(.L_x_477) ;  /* 0x0000000000c04947 */ /* 0x010fea0003800000 */
[--C-:B------:R-:W-:Y:S02]  /*3bd0*/  SHF.R.U64 R74, R74, 0x10, R75.reuse ;  /* 0x000000104a4a7819 */ /* 0x100fe4000000124b */
[----:B------:R-:W-:Y:S02]  /*3be0*/  SHF.R.U32.HI R78, RZ, 0x10, R75 ;  /* 0x00000010ff4e7819 */ /* 0x000fe4000001164b */
[--C-:B------:R-:W-:Y:S02]  /*3bf0*/  SHF.R.U64 R75, R76, 0x10, R77.reuse ;  /* 0x000000104c4b7819 */ /* 0x100fe4000000124d */
[----:B------:R-:W-:Y:S02]  /*3c00*/  SHF.R.U32.HI R79, RZ, 0x10, R77 ;  /* 0x00000010ff4f7819 */ /* 0x000fe4000001164d */
[C---:B------:R-:W-:Y:S01]  /*3c10*/  PRMT R77, R212.reuse, 0x5410, R75 ;  /* 0x00005410d44d7816 */ /* 0x040fe2000000004b */
[----:B0-----:R-:W-:Y:S01]  /*3c20*/  IMAD.U32 R75, R13, 0x10000, RZ ;  /* 0x000100000d4b7824 */ /* 0x001fe200078e00ff */
[----:B------:R-:W-:-:S02]  /*3c30*/  PRMT R74, R212, 0x5432, R74 ;  /* 0x00005432d44a7816 */ /* 0x000fc4000000004a */
[----:B------:R-:W-:Y:S02]  /*3c40*/  LOP3.LUT R151, R13, 0xffff0000, RZ, 0xc0, !PT ;  /* 0xffff00000d977812 */ /* 0x000fe400078ec0ff */
[C---:B------:R-:W-:Y:S01]  /*3c50*/  LOP3.LUT R80, R77.reuse, 0xffff0000, RZ, 0xc0, !PT ;  /* 0xffff00004d507812 */ /* 0x040fe200078ec0ff */
[----:B------:R-:W-:Y:S01]  /*3c60*/  IMAD.U32 R77, R77, 0x10000, RZ ;  /* 0x000100004d4d7824 */ /* 0x000fe200078e00ff */
[C---:B------:R-:W-:Y:S01]  /*3c70*/  LOP3.LUT R76, R74.reuse, 0xffff0000, RZ, 0xc0, !PT ;  /* 0xffff00004a4c7812 */ /* 0x040fe200078ec0ff */
[----:B------:R-:W-:Y:S02]  /*3c80*/  IMAD.U32 R74, R74, 0x10000, RZ ;  /* 0x000100004a4a7824 */ /* 0x000fe400078e00ff */
[C---:B------:R-:W-:Y:S02]  /*3c90*/  FMUL.FTZ R81, R151.reuse, R80 ;  /* 0x0000005097517220 */ /* 0x040fe40000410000 */
[-C--:B------:R-:W-:Y:S02]  /*3ca0*/  FMUL.FTZ R13, R151, R76.reuse ;  /* 0x0000004c970d7220 */ /* 0x080fe40000410000 */
[----:B------:R-:W-:-:S02]  /*3cb0*/  FFMA.FTZ R76, R75, R76, -R81 ;  /* 0x0000004c4b4c7223 */ /* 0x000fc40000010851 */
[----:B------:R-:W-:Y:S01]  /*3cc0*/  FFMA.FTZ R75, R75, R80, R13 ;  /* 0x000000504b4b7223 */ /* 0x000fe2000001000d */
[C---:B------:R-:W-:Y:S02]  /*3cd0*/  PRMT R13, R213.reuse, 0x5432, R78 ;  /* 0x00005432d50d7816 */ /* 0x040fe4000000004e */
[----:B------:R-:W-:Y:S02]  /*3ce0*/  PRMT R78, R213, 0x5410, R79 ;  /* 0x00005410d54e7816 */ /* 0x000fe4000000004f */
[----:B------:R-:W-:Y:S01]  /*3cf0*/  LOP3.LUT R80, R14, 0xffff0000, RZ, 0xc0, !PT ;  /* 0xffff00000e507812 */ /* 0x000fe200078ec0ff */
[C---:B------:R-:W-:Y:S01]  /*3d00*/  IMAD.U32 R81, R13.reuse, 0x10000, RZ ;  /* 0x000100000d517824 */ /* 0x040fe200078e00ff */
[----:B------:R-:W-:Y:S01]  /*3d10*/  LOP3.LUT R13, R13, 0xffff0000, RZ, 0xc0, !PT ;  /* 0xffff00000d0d7812 */ /* 0x000fe200078ec0ff */
        /* <DEDUP_REMOVED lines=14> */
[C---:B------:R-:W-:Y:S01]  /*3e00*/  LOP3.LUT R13, R12.reuse, 0xffff0000, RZ, 0xc0, !PT ;  /* 0xffff00000c0d7812 */ /* 0x040fe200078ec0ff */
[----:B------:R-:W-:Y:S01]  /*3e10*/  FFMA.FTZ R14, R15, R78, R14 ;  /* 0x0000004e0f0e7223 */ /* 0x000fe2000001000e */
[----:B------:R-:W-:-:S03]  /*3e20*/  IMAD.U32 R12, R12, 0x10000, RZ ;  /* 0x000100000c0c7824 */ /* 0x000fc600078e00ff */
[C---:B------:R-:W-:Y:S01]  /*3e30*/  FMUL.FTZ R15, R13.reuse, R77 ;  /* 0x0000004d0d0f7220 */ /* 0x040fe20000410000 */
[-C--:B------:R-:W-:Y:S01]  /*3e40*/  FMUL.FTZ R13, R13, R74.reuse ;  /* 0x0000004a0d0d7220 */ /* 0x080fe20000410000 */
[----:B------:R-:W-:Y:S02]  /*3e50*/  F2FP.BF16.F32.PACK_AB R14, R14, R79 ;  /* 0x0000004f0e0e723e */ /* 0x000fe400000010ff */
[C---:B------:R-:W-:Y:S01]  /*3e60*/  FFMA.FTZ R15, R12.reuse, R74, -R15 ;  /* 0x0000004a0c0f7223 */ /* 0x040fe2000001080f */
[----:B------:R-:W-:-:S05]  /*3e70*/  FFMA.FTZ R13, R12, R77, R13 ;  /* 0x0000004d0c0d7223 */ /* 0x000fca000001000d */
[----:B------:R-:W-:Y:S01]  /*3e80*/  F2FP.BF16.F32.PACK_AB R13, R13, R15 ;  /* 0x0000000f0d0d723e */ /* 0x000fe200000010ff */
[----:B------:R-:W-:Y:S01]  /*3e90*/  IMAD.MOV.U32 R15, RZ, RZ, R14 ;  /* 0x000000ffff0f7224 */ /* 0x000fe200078e000e */
[----:B------:R-:W-:-:S03]  /*3ea0*/  MOV R14, R80 ;  /* 0x00000050000e7202 */ /* 0x000fc60000000f00 */
[----:B------:R-:W-:Y:S02]  /*3eb0*/  IMAD.MOV.U32 R12, RZ, RZ, R13 ;  /* 0x000000ffff0c7224 */ /* 0x000fe400078e000d */
[----:B------:R-:W-:-:S07]  /*3ec0*/  IMAD.MOV.U32 R13, RZ, RZ, R75 ;  /* 0x000000ffff0d7224 */ /* 0x000fce00078e004b */
.L_x_477:
[----:B------:R-:W-:Y:S05]  /*3ed0*/  BSYNC B3 ;  /* 0x0000000000037941 */ /* 0x000fea0003800000 */
.L_x_476:
[----:B------:R-:W-:Y:S02]  /*3ee0*/  IMAD.SHL.U32 R76, R162, 0x8, RZ ;  /* 0x00000008a24c7824 */ /* 0x000fe400078e00ff */
[----:B---3--:R-:W-:Y:S02]  /*3ef0*/  IMAD.MOV.U32 R74, RZ, RZ, R11 ;  /* 0x000000ffff4a7224 */ /* 0x008fe400078e000b */
[----:B--2---:R-:W-:Y:S02]  /*3f00*/  IMAD.MOV.U32 R75, RZ, RZ, R82 ;  /* 0x000000ffff4b7224 */ /* 0x004fe400078e0052 */
[----:B------:R-:W-:-:S05]  /*3f10*/  IMAD.WIDE R74, R76, 0x2, R74 ;  /* 0x000000024c4a7825 */ /* 0x000fca00078e024a */
[----:B0-----:R0:W-:Y:S02]  /*3f20*/  ST.E.128 desc[UR60][R74.64], R12 ;  /* 0x0000000c4a007985 */ /* 0x0011e4000c101d3c */
.L_x_475:
[----:B------:R-:W-:Y:S05]  /*3f30*/  BSYNC B2 ;  /* 0x0000000000027941 */ /* 0x000fea0003800000 */
.L_x_474:
[----:B------:R-:W-:Y:S01]  /*3f40*/  ISETP.NE.AND P4, PT, R28, RZ, PT ;  /* 0x000000ff1c00720c */ /* 0x000fe20003f85270 */
[----:B------:R-:W-:-:S12]  /*3f50*/  BSSY B2, `(.L_x_478) ;  /* 0x000003c000027945 */ /* 0x000fd80003800000 */
[----:B------:R-:W-:Y:S05]  /*3f60*/  @!P4 BRA `(.L_x_479) ;  /* 0x0000000000e8c947 */ /* 0x000fea0003800000 */
[----:B0---4-:R0:W4:Y:S01]  /*3f70*/  LDS.128 R12, [R33+0x3000] ;  /* 0x00300000210c7984 */ /* 0x0111220000000c00 */
[----:B------:R-:W-:Y:S01]  /*3f80*/  ISETP.GE.AND P4, PT, R168, R128, PT ;  /* 0x00000080a800720c */ /* 0x000fe20003f86270 */
[----:B------:R-:W-:-:S12]  /*3f90*/  BSSY B3, `(.L_x_480) ;  /* 0x0000032000037945 */ /* 0x000fd80003800000 */
[----:B0-----:R-:W-:Y:S05]  /*3fa0*/  @P4 BRA `(.L_x_481) ;  /* 0x0000000000c04947 */ /* 0x001fea0003800000 */
[--C-:B------:R-:W-:Y:S02]  /*3fb0*/  SHF.R.U64 R70, R70, 0x10, R71.reuse ;  /* 0x0000001046467819 */ /* 0x100fe40000001247 */
[----:B------:R-:W-:Y:S02]  /*3fc0*/  SHF.R.U32.HI R74, RZ, 0x10, R71 ;  /* 0x00000010ff4a7819 */ /* 0x000fe40000011647 */
[--C-:B------:R-:W-:Y:S02]  /*3fd0*/  SHF.R.U64 R71, R72, 0x10, R73.reuse ;  /* 0x0000001048477819 */ /* 0x100fe40000001249 */
[----:B------:R-:W-:Y:S02]  /*3fe0*/  SHF.R.U32.HI R75, RZ, 0x10, R73 ;  /* 0x00000010ff4b7819 */ /* 0x000fe40000011649 */
[C---:B------:R-:W-:Y:S01]  /*3ff0*/  PRMT R73, R210.reuse, 0x5410, R71 ;  /* 0x00005410d2497816 */ /* 0x040fe20000000047 */
[----:B----4-:R-:W-:Y:S01]  /*4000*/  IMAD.U32 R71, R13, 0x10000, RZ ;  /* 0x000100000d477824 */ /* 0x010fe200078e00ff */
[----:B------:R-:W-:-:S02]  /*4010*/  PRMT R70, R210, 0x5432, R70 ;  /* 0x00005432d2467816 */ /* 0x000fc40000000046 */
[----:B------:R-:W-:Y:S02]  /*4020*/  LOP3.LUT R78, R13, 0xffff0000, RZ, 0xc0, !PT ;  /* 0xffff00000d4e7812 */ /* 0x000fe400078ec0ff */
[C---:B------:R-:W-:Y:S01]  /*4030*/  LOP3.LUT R76, R73.reuse, 0xffff0000, RZ, 0xc0, !PT ;  /* 0xffff0000494c7812 */ /* 0x040fe200078ec0ff */
[----:B------:R-:W-:Y:S01]  /*4040*/  IMAD.U32 R73, R73, 0x10000, RZ ;  /* 0x0001000049497824 */ /* 0x000fe200078e00ff */
[C---:B------:R-:W-:Y:S02]  /*4050*/  LOP3.LUT R72, R70.reuse, 0xffff0000, RZ, 0xc0, !PT ;  /* 0xffff000046487812 */ /* 0x040fe400078ec0ff */
[----:B------:R-:W-:Y:S01]  /*4060*/  SHF.L.U32 R70, R70, 0x10, RZ ;  /* 0x0000001046467819 */ /* 0x000fe200000006ff */
[C---:B------:R-:W-:Y:S02]  /*4070*/  FMUL.FTZ R77, R78.reuse, R76 ;  /* 0x0000004c4e4d7220 */ /* 0x040fe40000410000 */
[-C--:B------:R-:W-:Y:S01]  /*4080*/  FMUL.FTZ R13, R78, R72.reuse ;  /* 0x000000484e0d7220 */ /* 0x080fe20000410000 */
[C---:B------:R-:W-:Y:S01]  /*4090*/  LOP3.LUT R78, R14.reuse, 0xffff0000, RZ, 0xc0, !PT ;  /* 0xffff00000e4e7812 */ /* 0x040fe200078ec0ff */
[----:B------:R-:W-:Y:S01]  /*40a0*/  FFMA.FTZ R72, R71, R72, -R77 ;  /* 0x0000004847487223 */ /* 0x000fe2000001084d */
[----:B------:R-:W-:-:S02]  /*40b0*/  IMAD.U32 R14, R14, 0x10000, RZ ;  /* 0x000100000e0e7824 */ /* 0x000fc400078e00ff */
[----:B------:R-:W-:Y:S01]  /*40c0*/  FFMA.FTZ R71, R71, R76, R13 ;  /* 0x0000004c47477223 */ /* 0x000fe2000001000d */
[C---:B------:R-:W-:Y:S02]  /*40d0*/  PRMT R13, R211.reuse, 0x5432, R74 ;  /* 0x00005432d30d7816 */ /* 0x040fe4000000004a */
[----:B------:R-:W-:Y:S02]  /*40e0*/  PRMT R74, R211, 0x5410, R75 ;  /* 0x00005410d34a7816 */ /* 0x000fe4000000004b */
[----:B------:R-:W-:Y:S01]  /*40f0*/  F2FP.BF16.F32.PACK_AB R71, R71, R72 ;  /* 0x000000484747723e */ /* 0x000fe200000010ff */
[C---:B------:R-:W-:Y:S01]  /*4100*/  IMAD.U32 R76, R13.reuse, 0x10000, RZ ;  /* 0x000100000d4c7824 */ /* 0x040fe200078e00ff */
[----:B------:R-:W-:Y:S01]  /*4110*/  LOP3.LUT R13, R13, 0xffff0000, RZ, 0xc0, !PT ;  /* 0xffff00000d0d7812 */ /* 0x000fe200078ec0ff */
[C---:B------:R-:W-:Y:S01]  /*4120*/  IMAD.U32 R75, R74.reuse, 0x10000, RZ ;  /* 0x000100004a4b7824 */ /* 0x040fe200078e00ff */
[----:B------:R-:W-:-:S03]  /*4130*/  LOP3.LUT R74, R74, 0xffff0000, RZ, 0xc0, !PT ;  /* 0xffff00004a4a7812 */ /* 0x000fc600078ec0ff */
        /* <DEDUP_REMOVED lines=19> */
[----:B------:R-:W-:Y:S02]  /*4270*/  IMAD.MOV.U32 R15, RZ, RZ, R14 ;  /* 0x000000ffff0f7224 */ /* 0x000fe400078e000e */
[----:B------:R-:W-:Y:S02]  /*4280*/  IMAD.MOV.U32 R14, RZ, RZ, R77 ;  /* 0x000000ffff0e7224 */ /* 0x000fe400078e004d */
[----:B------:R-:W-:Y:S02]  /*4290*/  IMAD.MOV.U32 R12, RZ, RZ, R13 ;  /* 0x000000ffff0c7224 */ /* 0x000fe400078e000d */
[----:B------:R-:W-:-:S07]  /*42a0*/  IMAD.MOV.U32 R13, RZ, RZ, R71 ;  /* 0x000000ffff0d7224 */ /* 0x000fce00078e0047 */
.L_x_481:
[----:B------:R-:W-:Y:S05]  /*42b0*/  BSYNC B3 ;  /* 0x0000000000037941 */ /* 0x000fea0003800000 */
.L_x_480:
[----:B------:R-:W-:Y:S02]  /*42c0*/  IMAD.SHL.U32 R72, R163, 0x8, RZ ;  /* 0x00000008a3487824 */ /* 0x000fe400078e00ff */
[----:B---3--:R-:W-:Y:S02]  /*42d0*/  IMAD.MOV.U32 R70, RZ, RZ, R11 ;  /* 0x000000ffff467224 */ /* 0x008fe400078e000b */
[----:B--2---:R-:W-:Y:S02]  /*42e0*/  IMAD.MOV.U32 R71, RZ, RZ, R82 ;  /* 0x000000ffff477224 */ /* 0x004fe400078e0052 */
[----:B------:R-:W-:-:S05]  /*42f0*/  IMAD.WIDE R70, R72, 0x2, R70 ;  /* 0x0000000248467825 */ /* 0x000fca00078e0246 */
[----:B----4-:R0:W-:Y:S02]  /*4300*/  ST.E.128 desc[UR60][R70.64], R12 ;  /* 0x0000000c46007985 */ /* 0x0101e4000c101d3c */
.L_x_479:
[----:B------:R-:W-:Y:S05]  /*4310*/  BSYNC B2 ;  /* 0x0000000000027941 */ /* 0x000fea0003800000 */
.L_x_478:
[----:B------:R-:W-:Y:S01]  /*4320*/  ISETP.NE.AND P4, PT, R105, RZ, PT ;  /* 0x000000ff6900720c */ /* 0x000fe20003f85270 */
[----:B------:R-:W-:-:S12]  /*4330*/  BSSY B2, `(.L_x_482) ;  /* 0x000003a000027945 */ /* 0x000fd80003800000 */
[----:B------:R-:W-:Y:S05]  /*4340*/  @!P4 BRA `(.L_x_483) ;  /* 0x0000000000e0c947 */ /* 0x000fea0003800000 */
[----:B0---4-:R0:W4:Y:S01]  /*4350*/  LDS.128 R12, [R32+0x3000] ;  /* 0x00300000200c7984 */ /* 0x0111220000000c00 */
[C---:B---3--:R-:W-:Y:S01]  /*4360*/  LEA R70, P4, R19.reuse, R11, 0x1 ;  /* 0x0000000b13467211 */ /* 0x048fe200078808ff */
[----:B------:R-:W-:Y:S03]  /*4370*/  BSSY B3, `(.L_x_484) ;  /* 0x0000034000037945 */ /* 0x000fe60003800000 */
[----:B--2---:R-:W-:Y:S02]  /*4380*/  LEA.HI.X R71, R19, R82, R164, 0x1, P4 ;  /* 0x0000005213477211 */ /* 0x004fe400020f0ca4 */
[----:B------:R-:W-:-:S13]  /*4390*/  ISETP.GE.AND P4, PT, R171, R128, PT ;  /* 0x00000080ab00720c */ /* 0x000fda0003f86270 */
[----:B0-----:R-:W-:Y:S05]  /*43a0*/  @P4 BRA `(.L_x_485) ;  /* 0x0000000000c04947 */ /* 0x001fea0003800000 */
[--C-:B------:R-:W-:Y:S02]  /*43b0*/  SHF.R.U64 R66, R66, 0x10, R67.reuse ;  /* 0x0000001042427819 */ /* 0x100fe40000001243 */
[----:B------:R-:W-:Y:S02]  /*43c0*/  SHF.R.U32.HI R72, RZ, 0x10, R67 ;  /* 0x00000010ff487819 */ /* 0x000fe40000011643 */
[--C-:B------:R-:W-:Y:S02]  /*43d0*/  SHF.R.U64 R67, R68, 0x10, R69.reuse ;  /* 0x0000001044437819 */ /* 0x100fe40000001245 */
[----:B------:R-:W-:Y:S02]  /*43e0*/  SHF.R.U32.HI R73, RZ, 0x10, R69 ;  /* 0x00000010ff497819 */ /* 0x000fe40000011645 */
[----:B------:R-:W-:Y:S01]  /*43f0*/  PRMT R69, R209, 0x5410, R67 ;  /* 0x00005410d1457816 */ /* 0x000fe20000000043 */
[----:B----4-:R-:W-:Y:S01]  /*4400*/  IMAD.U32 R67, R13, 0x10000, RZ ;  /* 0x000100000d437824 */ /* 0x010fe200078e00ff */
[----:B------:R-:W-:-:S02]  /*4410*/  PRMT R66, R209, 0x5432, R66 ;  /* 0x00005432d1427816 */ /* 0x000fc40000000042 */
[----:B------:R-:W-:Y:S02]  /*4420*/  LOP3.LUT R76, R13, 0xffff0000, RZ, 0xc0, !PT ;  /* 0xffff00000d4c7812 */ /* 0x000fe400078ec0ff */
[C---:B------:R-:W-:Y:S01]  /*4430*/  LOP3.LUT R74, R69.reuse, 0xffff0000, RZ, 0xc0, !PT ;  /* 0xffff0000454a7812 */ /* 0x040fe200078ec0ff */
[----:B------:R-:W-:Y:S01]  /*4440*/  IMAD.U32 R69, R69, 0x10000, RZ ;  /* 0x0001000045457824 */ /* 0x000fe200078e00ff */
[C---:B------:R-:W-:Y:S01]  /*4450*/  LOP3.LUT R68, R66.reuse, 0xffff0000, RZ, 0xc0, !PT ;  /* 0xffff000042447812 */ /* 0x040fe200078ec0ff */
[----:B------:R-:W-:Y:S02]  /*4460*/  IMAD.U32 R66, R66, 0x10000, RZ ;  /* 0x0001000042427824 */ /* 0x000fe400078e00ff */
        /* <DEDUP_REMOVED lines=10> */
[C---:B------:R-:W-:Y:S02]  /*4510*/  SHF.L.U32 R73, R72.reuse, 0x10, RZ ;  /* 0x0000001048497819 */ /* 0x040fe400000006ff */
[----:B------:R-:W-:Y:S02]  /*4520*/  LOP3.LUT R72, R72, 0xffff0000, RZ, 0xc0, !PT ;  /* 0xffff000048487812 */ /* 0x000fe400078ec0ff */
[----:B------:R-:W-:Y:S01]  /*4530*/  LOP3.LUT R13, R13, 0xffff0000, RZ, 0xc0, !PT ;  /* 0xffff00000d0d7812 */ /* 0x000fe200078ec0ff */
        /* <DEDUP_REMOVED lines=23> */
.L_x_485:
[----:B------:R-:W-:Y:S05]  /*46b0*/  BSYNC B3 ;  /* 0x0000000000037941 */ /* 0x000fea0003800000 */
.L_x_484:
[----:B----4-:R0:W-:Y:S02]  /*46c0*/  ST.E.128 desc[UR60][R70.64], R12 ;  /* 0x0000000c46007985 */ /* 0x0101e4000c101d3c */
.L_x_483:
[----:B------:R-:W-:Y:S05]  /*46d0*/  BSYNC B2 ;  /* 0x0000000000027941 */ /* 0x000fea0003800000 */
.L_x_482:
        /* <DEDUP_REMOVED lines=9> */
[----:B------:R-:W-:Y:S01]  /*4770*/  SHF.R.U64 R69, R62, 0x10, R63 ;  /* 0x000000103e457819 */ /* 0x000fe2000000123f */
[----:B----4-:R-:W-:Y:S01]  /*4780*/  IMAD.U32 R74, R12, 0x10000, RZ ;  /* 0x000100000c4a7824 */ /* 0x010fe200078e00ff */
[----:B------:R-:W-:Y:S02]  /*4790*/  SHF.R.U64 R62, R64, 0x10, R65 ;  /* 0x00000010403e7819 */ /* 0x000fe40000001241 */
[C---:B------:R-:W-:Y:S02]  /*47a0*/  PRMT R64, R207.reuse, 0x5432, R69 ;  /* 0x00005432cf407816 */ /* 0x040fe40000000045 */
[----:B------:R-:W-:Y:S02]  /*47b0*/  PRMT R62, R207, 0x5410, R62 ;  /* 0x00005410cf3e7816 */ /* 0x000fe4000000003e */
[----:B------:R-:W-:Y:S02]  /*47c0*/  LOP3.LUT R68, R13, 0xffff0000, RZ, 0xc0, !PT ;  /* 0xffff00000d447812 */ /* 0x000fe400078ec0ff */
[C---:B------:R-:W-:Y:S01]  /*47d0*/  LOP3.LUT R70, R62.reuse, 0xffff0000, RZ, 0xc0, !PT ;  /* 0xffff00003e467812 */ /* 0x040fe200078ec0ff */
[----:B------:R-:W-:Y:S01]  /*47e0*/  IMAD.U32 R62, R62, 0x10000, RZ ;  /* 0x000100003e3e7824 */ /* 0x000fe200078e00ff */
[C---:B------:R-:W-:Y:S01]  /*47f0*/  LOP3.LUT R69, R64.reuse, 0xffff0000, RZ, 0xc0, !PT ;  /* 0xffff000040457812 */ /* 0x040fe200078ec0ff */
[----:B------:R-:W-:Y:S01]  /*4800*/  IMAD.U32 R64, R64, 0x10000, RZ ;  /* 0x0001000040407824 */ /* 0x000fe200078e00ff */
[----:B------:R-:W-:-:S02]  /*4810*/  SHF.R.U32.HI R72, RZ, 0x10, R65 ;  /* 0x00000010ff487819 */ /* 0x000fc40000011641 */
[----:B------:R-:W-:Y:S01]  /*4820*/  SHF.R.U32.HI R63, RZ, 0x10, R63 ;  /* 0x00000010ff3f7819 */ /* 0x000fe2000001163f */
[CC--:B------:R-:W-:Y:S01]  /*4830*/  FMUL.FTZ R71, R68.reuse, R69.reuse ;  /* 0x0000004544477220 */ /* 0x0c0fe20000410000 */
[----:B------:R-:W-:Y:S01]  /*4840*/  SHF.L.U32 R65, R13, 0x10, RZ ;  /* 0x000000100d417819 */ /* 0x000fe200000006ff */
[-C--:B------:R-:W-:Y:S01]  /*4850*/  FMUL.FTZ R13, R68, R70.reuse ;  /* 0x00000046440d7220 */ /* 0x080fe20000410000 */
[C---:B------:R-:W-:Y:S02]  /*4860*/  PRMT R68, R206.reuse, 0x5410, R72 ;  /* 0x00005410ce447816 */ /* 0x040fe40000000048 */
[----:B------:R-:W-:Y:S01]  /*4870*/  PRMT R63, R206, 0x5432, R63 ;  /* 0x00005432ce3f7816 */ /* 0x000fe2000000003f */
[C---:B------:R-:W-:Y:S01]  /*4880*/  FFMA.FTZ R69, R65.reuse, R69, -R13 ;  /* 0x0000004541457223 */ /* 0x040fe2000001080d */
[----:B------:R-:W-:Y:S01]  /*4890*/  FFMA.FTZ R65, R65, R70, R71 ;  /* 0x0000004641417223 */ /* 0x000fe20000010047 */
[----:B------:R-:W-:Y:S01]  /*48a0*/  LOP3.LUT R13, R14, 0xffff0000, RZ, 0xc0, !PT ;  /* 0xffff00000e0d7812 */ /* 0x000fe200078ec0ff */
[C---:B------:R-:W-:Y:S01]  /*48b0*/  IMAD.U32 R71, R68.reuse, 0x10000, RZ ;  /* 0x0001000044477824 */ /* 0x040fe200078e00ff */
[----:B------:R-:W-:Y:S01]  /*48c0*/  LOP3.LUT R68, R68, 0xffff0000, RZ, 0xc0, !PT ;  /* 0xffff000044447812 */ /* 0x000fe200078ec0ff */
[C---:B------:R-:W-:Y:S01]  /*48d0*/  IMAD.U32 R72, R63.reuse, 0x10000, RZ ;  /* 0x000100003f487824 */ /* 0x040fe200078e00ff */
[----:B------:R-:W-:Y:S01]  /*48e0*/  LOP3.LUT R63, R63, 0xffff0000, RZ, 0xc0, !PT ;  /* 0xffff00003f3f7812 */ /* 0x000fe200078ec0ff */
[----:B------:R-:W-:-:S02]  /*48f0*/  IMAD.U32 R70, R14, 0x10000, RZ ;  /* 0x000100000e467824 */ /* 0x000fc400078e00ff */
[-C--:B------:R-:W-:Y:S01]  /*4900*/  FMUL.FTZ R73, R13, R71.reuse ;  /* 0x000000470d497220 */ /* 0x080fe20000410000 */
[----:B------:R-:W-:Y:S01]  /*4910*/  LOP3.LUT R14, R15, 0xffff0000, RZ, 0xc0, !PT ;  /* 0xffff00000f0e7812 */ /* 0x000fe200078ec0ff */
[-C--:B------:R-:W-:Y:S01]  /*4920*/  FMUL.FTZ R13, R13, R72.reuse ;  /* 0x000000480d0d7220 */ /* 0x080fe20000410000 */
[----:B------:R-:W-:Y:S01]  /*4930*/  LOP3.LUT R12, R12, 0xffff0000, RZ, 0xc0, !PT ;  /* 0xffff00000c0c7812 */ /* 0x000fe200078ec0ff */
[C---:B------:R-:W-:Y:S01]  /*4940*/  FFMA.FTZ R73, R70.reuse, R72, -R73 ;  /* 0x0000004846497223 */ /* 0x040fe20000010849 */
[----:B------:R-:W-:Y:S02]  /*4950*/  IMAD.U32 R15, R15, 0x10000, RZ ;  /* 0x000100000f0f7824 */ /* 0x000fe400078e00ff */
[----:B------:R-:W-:Y:S01]  /*4960*/  FFMA.FTZ R13, R70, R71, R13 ;  /* 0x00000047460d7223 */ /* 0x000fe2000001000d */
[C---:B------:R-:W-:Y:S01]  /*4970*/  FMUL.FTZ R70, R14.reuse, R68 ;  /* 0x000000440e467220 */ /* 0x040fe20000410000 */
[-C--:B------:R-:W-:Y:S01]  /*4980*/  FMUL.FTZ R71, R14, R63.reuse ;  /* 0x0000003f0e477220 */ /* 0x080fe20000410000 */
[C---:B------:R-:W-:Y:S01]  /*4990*/  FMUL.FTZ R14, R12.reuse, R62 ;  /* 0x0000003e0c0e7220 */ /* 0x040fe20000410000 */
[----:B------:R-:W-:Y:S01]  /*49a0*/  FMUL.FTZ R12, R12, R64 ;  /* 0x000000400c0c7220 */ /* 0x000fe20000410000 */
[C---:B------:R-:W-:Y:S01]  /*49b0*/  FFMA.FTZ R70, R15.reuse, R63, -R70 ;  /* 0x0000003f0f467223 */ /* 0x040fe20000010846 */
[----:B------:R-:W-:Y:S01]  /*49c0*/  FFMA.FTZ R71, R15, R68, R71 ;  /* 0x000000440f477223 */ /* 0x000fe20000010047 */
[C---:B------:R-:W-:Y:S01]  /*49d0*/  FFMA.FTZ R14, R74.reuse, R64, -R14 ;  /* 0x000000404a0e7223 */ /* 0x040fe2000001080e */
[----:B------:R-:W-:Y:S01]  /*49e0*/  FFMA.FTZ R12, R74, R62, R12 ;  /* 0x0000003e4a0c7223 */ /* 0x000fe2000001000c */
[----:B------:R-:W-:-:S02]  /*49f0*/  F2FP.BF16.F32.PACK_AB R13, R13, R73 ;  /* 0x000000490d0d723e */ /* 0x000fc400000010ff */
[----:B------:R-:W-:Y:S02]  /*4a00*/  F2FP.BF16.F32.PACK_AB R65, R65, R69 ;  /* 0x000000454141723e */ /* 0x000fe400000010ff */
[----:B------:R-:W-:Y:S02]  /*4a10*/  F2FP.BF16.F32.PACK_AB R70, R71, R70 ;  /* 0x000000464746723e */ /* 0x000fe400000010ff */
[----:B------:R-:W-:Y:S01]  /*4a20*/  F2FP.BF16.F32.PACK_AB R12, R12, R14 ;  /* 0x0000000e0c0c723e */ /* 0x000fe200000010ff */
[----:B------:R-:W-:Y:S02]  /*4a30*/  IMAD.MOV.U32 R14, RZ, RZ, R13 ;  /* 0x000000ffff0e7224 */ /* 0x000fe400078e000d */
[----:B------:R-:W-:Y:S02]  /*4a40*/  IMAD.MOV.U32 R15, RZ, RZ, R70 ;  /* 0x000000ffff0f7224 */ /* 0x000fe400078e0046 */
[----:B------:R-:W-:-:S07]  /*4a50*/  IMAD.MOV.U32 R13, RZ, RZ, R65 ;  /* 0x000000ffff0d7224 */ /* 0x000fce00078e0041 */
.L_x_489:
[----:B------:R-:W-:Y:S05]  /*4a60*/  BSYNC B3 ;  /* 0x0000000000037941 */ /* 0x000fea0003800000 */
.L_x_488:
[----:B----4-:R0:W-:Y:S02]  /*4a70*/  ST.E.128 desc[UR60][R66.64], R12 ;  /* 0x0000000c42007985 */ /* 0x0101e4000c101d3c */
.L_x_487:
[----:B------:R-:W-:Y:S05]  /*4a80*/  BSYNC B2 ;  /* 0x0000000000027941 */ /* 0x000fea0003800000 */
.L_x_486:
[----:B------:R-:W-:-:S13]  /*4a90*/  ISETP.NE.AND P4, PT, R103, RZ, PT ;  /* 0x000000ff6700720c */ /* 0x000fda0003f85270 */
        /* <DEDUP_REMOVED lines=9> */
[--C-:B------:R-:W-:Y:S02]  /*4b30*/  SHF.R.U64 R58, R60, 0x10, R61.reuse ;  /* 0x000000103c3a7819 */ /* 0x100fe4000000123d */
[----:B------:R-:W-:Y:S02]  /*4b40*/  SHF.R.U32.HI R64, RZ, 0x10, R61 ;  /* 0x00000010ff407819 */ /* 0x000fe4000001163d */
[----:B------:R-:W-:Y:S02]  /*4b50*/  SHF.R.U32.HI R59, RZ, 0x10, R59 ;  /* 0x00000010ff3b7819 */ /* 0x000fe4000001163b */
[C---:B------:R-:W-:Y:S02]  /*4b60*/  PRMT R58, R205.reuse, 0x5410, R58 ;  /* 0x00005410cd3a7816 */ /* 0x040fe4000000003a */
[----:B------:R-:W-:Y:S01]  /*4b70*/  PRMT R205, R205, 0x5432, R64 ;  /* 0x00005432cdcd7816 */ /* 0x000fe20000000040 */
[----:B------:R-:W-:Y:S01]  /*4b80*/  IMAD.U32 R64, R13, 0x10000, RZ ;  /* 0x000100000d407824 */ /* 0x000fe200078e00ff */
[----:B------:R-:W-:-:S02]  /*4b90*/  PRMT R11, R204, 0x5410, R11 ;  /* 0x00005410cc0b7816 */ /* 0x000fc4000000000b */
[----:B------:R-:W-:Y:S01]  /*4ba0*/  PRMT R59, R204, 0x5432, R59 ;  /* 0x00005432cc3b7816 */ /* 0x000fe2000000003b */
[----:B------:R-:W-:Y:S01]  /*4bb0*/  IMAD.U32 R67, R205, 0x10000, RZ ;  /* 0x00010000cd437824 */ /* 0x000fe200078e00ff */
[C---:B------:R-:W-:Y:S02]  /*4bc0*/  SHF.L.U32 R61, R14.reuse, 0x10, RZ ;  /* 0x000000100e3d7819 */ /* 0x040fe400000006ff */
[----:B------:R-:W-:Y:S01]  /*4bd0*/  LOP3.LUT R70, R13, 0xffff0000, RZ, 0xc0, !PT ;  /* 0xffff00000d467812 */ /* 0x000fe200078ec0ff */
[----:B------:R-:W-:Y:S01]  /*4be0*/  IMAD.U32 R68, R59, 0x10000, RZ ;  /* 0x000100003b447824 */ /* 0x000fe200078e00ff */
[----:B------:R-:W-:Y:S02]  /*4bf0*/  LOP3.LUT R14, R14, 0xffff0000, RZ, 0xc0, !PT ;  /* 0xffff00000e0e7812 */ /* 0x000fe400078ec0ff */
[C---:B------:R-:W-:Y:S01]  /*4c00*/  LOP3.LUT R13, R58.reuse, 0xffff0000, RZ, 0xc0, !PT ;  /* 0xffff00003a0d7812 */ /* 0x040fe200078ec0ff */
[----:B------:R-:W-:Y:S01]  /*4c10*/  IMAD.U32 R58, R58, 0x10000, RZ ;  /* 0x000100003a3a7824 */ /* 0x000fe200078e00ff */
[----:B------:R-:W-:Y:S01]  /*4c20*/  LOP3.LUT R65, R11, 0xffff0000, RZ, 0xc0, !PT ;  /* 0xffff00000b417812 */ /* 0x000fe200078ec0ff */
[----:B------:R-:W-:Y:S01]  /*4c30*/  FMUL.FTZ R71, R14, R67 ;  /* 0x000000430e477220 */ /* 0x000fe20000410000 */
[----:B------:R-:W-:Y:S01]  /*4c40*/  LOP3.LUT R60, R15, 0xffff0000, RZ, 0xc0, !PT ;  /* 0xffff00000f3c7812 */ /* 0x000fe200078ec0ff */
[----:B------:R-:W-:Y:S01]  /*4c50*/  FMUL.FTZ R69, R70, R13 ;  /* 0x0000000d46457220 */ /* 0x000fe20000410000 */
[-C--:B------:R-:W-:Y:S01]  /*4c60*/  FMUL.FTZ R14, R14, R68.reuse ;  /* 0x000000440e0e7220 */ /* 0x080fe20000410000 */
[----:B------:R-:W-:Y:S01]  /*4c70*/  FMUL.FTZ R70, R70, R65 ;  /* 0x0000004146467220 */ /* 0x000fe20000410000 */
[----:B------:R-:W-:Y:S01]  /*4c80*/  LOP3.LUT R205, R205, 0xffff0000, RZ, 0xc0, !PT ;  /* 0xffff0000cdcd7812 */ /* 0x000fe200078ec0ff */
[----:B------:R-:W-:Y:S01]  /*4c90*/  IMAD.U32 R11, R11, 0x10000, RZ ;  /* 0x000100000b0b7824 */ /* 0x000fe200078e00ff */
[----:B------:R-:W-:Y:S01]  /*4ca0*/  LOP3.LUT R59, R59, 0xffff0000, RZ, 0xc0, !PT ;  /* 0xffff00003b3b7812 */ /* 0x000fe200078ec0ff */
[----:B------:R-:W-:Y:S01]  /*4cb0*/  FFMA.FTZ R70, R64, R13, R70 ;  /* 0x0000000d40467223 */ /* 0x000fe20000010046 */
[----:B------:R-:W-:Y:S01]  /*4cc0*/  LOP3.LUT R12, R12, 0xffff0000, RZ, 0xc0, !PT ;  /* 0xffff00000c0c7812 */ /* 0x000fe200078ec0ff */
[C---:B------:R-:W-:Y:S01]  /*4cd0*/  FFMA.FTZ R71, R61.reuse, R68, -R71 ;  /* 0x000000443d477223 */ /* 0x040fe20000010847 */
[----:B------:R-:W-:Y:S01]  /*4ce0*/  FFMA.FTZ R14, R61, R67, R14 ;  /* 0x000000433d0e7223 */ /* 0x000fe2000001000e */
[C---:B------:R-:W-:Y:S01]  /*4cf0*/  FMUL.FTZ R13, R60.reuse, R205 ;  /* 0x000000cd3c0d7220 */ /* 0x040fe20000410000 */
[----:B------:R-:W-:Y:S01]  /*4d00*/  FMUL.FTZ R61, R60, R59 ;  /* 0x0000003b3c3d7220 */ /* 0x000fe20000410000 */
[----:B------:R-:W-:-:S02]  /*4d10*/  IMAD.U32 R15, R15, 0x10000, RZ ;  /* 0x000100000f0f7824 */ /* 0x000fc400078e00ff */
[----:B------:R-:W-:Y:S01]  /*4d20*/  FFMA.FTZ R69, R64, R65, -R69 ;  /* 0x0000004140457223 */ /* 0x000fe20000010845 */
[CC--:B------:R-:W-:Y:S01]  /*4d30*/  FMUL.FTZ R60, R12.reuse, R58.reuse ;  /* 0x0000003a0c3c7220 */ /* 0x0c0fe20000410000 */
[----:B------:R-:W-:Y:S01]  /*4d40*/  FMUL.FTZ R12, R12, R11 ;  /* 0x0000000b0c0c7220 */ /* 0x000fe20000410000 */
[C---:B------:R-:W-:Y:S01]  /*4d50*/  FFMA.FTZ R13, R15.reuse, R59, -R13 ;  /* 0x0000003b0f0d7223 */ /* 0x040fe2000001080d */
[----:B------:R-:W-:Y:S01]  /*4d60*/  FFMA.FTZ R64, R15, R205, R61 ;  /* 0x000000cd0f407223 */ /* 0x000fe2000001003d */
[C---:B------:R-:W-:Y:S01]  /*4d70*/  FFMA.FTZ R60, R66.reuse, R11, -R60 ;  /* 0x0000000b423c7223 */ /* 0x040fe2000001083c */
[----:B------:R-:W-:Y:S01]  /*4d80*/  FFMA.FTZ R11, R66, R58, R12 ;  /* 0x0000003a420b7223 */ /* 0x000fe2000001000c */
[----:B------:R-:W-:Y:S02]  /*4d90*/  F2FP.BF16.F32.PACK_AB R69, R70, R69 ;  /* 0x000000454645723e */ /* 0x000fe400000010ff */
[----:B------:R-:W-:Y:S02]  /*4da0*/  F2FP.BF16.F32.PACK_AB R15, R64, R13 ;  /* 0x0000000d400f723e */ /* 0x000fe400000010ff */
[----:B------:R-:W-:Y:S01]  /*4db0*/  F2FP.BF16.F32.PACK_AB R14, R14, R71 ;  /* 0x000000470e0e723e */ /* 0x000fe200000010ff */
[----:B------:R-:W-:Y:S01]  /*4dc0*/  IMAD.MOV.U32 R13, RZ, RZ, R69 ;  /* 0x000000ffff0d7224 */ /* 0x000fe200078e0045 */
[----:B------:R-:W-:-:S07]  /*4dd0*/  F2FP.BF16.F32.PACK_AB R12, R11, R60 ;  /* 0x0000003c0b0c723e */ /* 0x000fce00000010ff */
.L_x_491:
[----:B------:R-:W-:Y:S05]  /*4de0*/  BSYNC B2 ;  /* 0x0000000000027941 */ /* 0x000fea0003800000 */
.L_x_490:
[----:B----4-:R0:W-:Y:S02]  /*4df0*/  ST.E.128 desc[UR60][R62.64], R12 ;  /* 0x0000000c3e007985 */ /* 0x0101e4000c101d3c */
.L_x_469:
[----:B------:R-:W-:Y:S05]  /*4e00*/  BSYNC B1 ;  /* 0x0000000000017941 */ /* 0x000fea0003800000 */
.L_x_468:
[----:B------:R-:W-:-:S03]  /*4e10*/  UMOV UR4, 0xffffffff ;  /* 0xffffffff00047882 */ /* 0x000fc60000000000 */
[----:B------:R-:W-:Y:S05]  /*4e20*/  BRA.DIV UR4, `(.L_x_492) ;  /* 0x0000019a047c7947 */ /* 0x000fea000b800000 */
[----:B-1----:R-:W1:Y:S04]  /*4e30*/  SHFL.IDX PT, R118, R118, 0x1, 0x1c1f ;  /* 0x003c1f0076767f89 */ /* 0x002e6800000e0000 */
[----:B------:R-:W0:Y:S02]  /*4e40*/  SHFL.IDX PT, R119, R119, 0x1, 0x1c1f ;  /* 0x003c1f0077777f89 */ /* 0x000e2400000e0000 */
.L_x_794:
[----:B------:R-:W-:Y:S05]  /*4e50*/  @P5 BRA `(.L_x_493) ;  /* 0x0000005800285947 */ /* 0x000fea0003800000 */
[----:B------:R-:W-:Y:S01]  /*4e60*/  ISETP.NE.AND P4, PT, R10, RZ, PT ;  /* 0x000000ff0a00720c */ /* 0x000fe20003f85270 */
[----:B------:R-:W-:-:S12]  /*4e70*/  BSSY B1, `(.L_x_494) ;  /* 0x0000037000017945 */ /* 0x000fd80003800000 */
[----:B------:R-:W-:Y:S05]  /*4e80*/  @!P4 BRA `(.L_x_495) ;  /* 0x0000000000d4c947 */ /* 0x000fea0003800000 */
[----:B0---4-:R0:W4:Y:S01]  /*4e90*/  LDS.128 R12, [R33+0x2000] ;  /* 0x00200000210c7984 */ /* 0x0111220000000c00 */
[----:B------:R-:W-:Y:S01]  /*4ea0*/  ISETP.GE.AND P5, PT, R160, R128, PT ;  /* 0x00000080a000720c */ /* 0x000fe20003fa6270 */
[----:B------:R-:W-:Y:S01]  /*4eb0*/  BSSY B2, `(.L_x_496) ;  /* 0x0000031000027945 */ /* 0x000fe20003800000 */
[----:B------:R-:W-:-:S04]  /*4ec0*/  LEA R58, P4, R16, R119, 0x1 ;  /* 0x00000077103a7211 */ /* 0x000fc800078808ff */
[----:B-1----:R-:W-:-:S07]  /*4ed0*/  LEA.HI.X R59, R16, R118, R17, 0x1, P4 ;  /* 0x00000076103b7211 */ /* 0x002fce00020f0c11 */
[----:B0-----:R-:W-:Y:S05]  /*4ee0*/  @P5 BRA `(.L_x_497) ;  /* 0x0000000000b45947 */ /* 0x001fea0003800000 */
[----:B------:R-:W-:Y:S02]  /*4ef0*/  SHF.R.U64 R61, R56, 0x10, R57 ;  /* 0x00000010383d7819 */ /* 0x000fe40000001239 */
[----:B------:R-:W-:Y:S01]  /*4f00*/  SHF.R.U64 R62, R54, 0x10, R55 ;  /* 0x00000010363e7819 */ /* 0x000fe20000001237 */
[----:B----4-:R-:W-:Y:S01]  /*4f10*/  IMAD.U32 R54, R14, 0x10000, RZ ;  /* 0x000100000e367824 */ /* 0x010fe200078e00ff */
[----:B------:R-:W-:Y:S02]  /*4f20*/  SHF.R.U32.HI R57, RZ, 0x10, R57 ;  /* 0x00000010ff397819 */ /* 0x000fe40000011639 */
[----:B------:R-:W-:Y:S02]  /*4f30*/  SHF.R.U32.HI R60, RZ, 0x10, R55 ;  /* 0x00000010ff3c7819 */ /* 0x000fe40000011637 */
[----:B------:R-:W-:Y:S02]  /*4f40*/  PRMT R56, R196, 0x5410, R61 ;  /* 0x00005410c4387816 */ /* 0x000fe4000000003d */
[----:B------:R-:W-:-:S02]  /*4f50*/  PRMT R55, R159, 0x5410, R62 ;  /* 0x000054109f377816 */ /* 0x000fc4000000003e */
[----:B------:R-:W-:Y:S02]  /*4f60*/  PRMT R196, R196, 0x5432, R57 ;  /* 0x00005432c4c47816 */ /* 0x000fe40000000039 */
[----:B------:R-:W-:Y:S02]  /*4f70*/  PRMT R159, R159, 0x5432, R60 ;  /* 0x000054329f9f7816 */ /* 0x000fe4000000003c */
[----:B---3--:R-:W-:Y:S01]  /*4f80*/  LOP3.LUT R11, R14, 0xffff0000, RZ, 0xc0, !PT ;  /* 0xffff00000e0b7812 */ /* 0x008fe200078ec0ff */
[----:B------:R-:W-:Y:S01]  /*4f90*/  IMAD.U32 R57, R196, 0x10000, RZ ;  /* 0x00010000c4397824 */ /* 0x000fe200078e00ff */
[----:B------:R-:W-:Y:S01]  /*4fa0*/  LOP3.LUT R61, R13, 0xffff0000, RZ, 0xc0, !PT ;  /* 0xffff00000d3d7812 */ /* 0x000fe200078ec0ff */
[----:B------:R-:W-:Y:S01]  /*4fb0*/  IMAD.U32 R60, R159, 0x10000, RZ ;  /* 0x000100009f3c7824 */ /* 0x000fe200078e00ff */
[----:B------:R-:W-:Y:S01]  /*4fc0*/  LOP3.LUT R64, R56, 0xffff0000, RZ, 0xc0, !PT ;  /* 0xffff000038407812 */ /* 0x000fe200078ec0ff */
[----:B------:R-:W-:Y:S01]  /*4fd0*/  FMUL.FTZ R67, R11, R57 ;  /* 0x000000390b437220 */ /* 0x000fe20000410000 */
[----:B------:R-:W-:Y:S01]  /*4fe0*/  LOP3.LUT R63, R55, 0xffff0000, RZ, 0xc0, !PT ;  /* 0xffff0000373f7812 */ /* 0x000fe200078ec0ff */
[----:B------:R-:W-:Y:S01]  /*4ff0*/  FMUL.FTZ R11, R11, R60 ;  /* 0x0000003c0b0b7220 */ /* 0x000fe20000410000 */
[----:B------:R-:W-:Y:S01]  /*5000*/  SHF.L.U32 R62, R13, 0x10, RZ ;  /* 0x000000100d3e7819 */ /* 0x000fe200000006ff */
[----:B------:R-:W-:Y:S01]  /*5010*/  FMUL.FTZ R65, R61, R64 ;  /* 0x000000403d417220 */ /* 0x000fe20000410000 */
[----:B------:R-:W-:Y:S01]  /*5020*/  LOP3.LUT R14, R15, 0xffff0000, RZ, 0xc0, !PT ;  /* 0xffff00000f0e7812 */ /* 0x000fe200078ec0ff */
[----:B------:R-:W-:-:S02]  /*5030*/  IMAD.U32 R13, R12, 0x10000, RZ ;  /* 0x000100000c0d7824 */ /* 0x000fc400078e00ff */
[-C--:B------:R-:W-:Y:S01]  /*5040*/  FMUL.FTZ R61, R61, R63.reuse ;  /* 0x0000003f3d3d7220 */ /* 0x080fe20000410000 */
[----:B------:R-:W-:Y:S01]  /*5050*/  LOP3.LUT R196, R196, 0xffff0000, RZ, 0xc0, !PT ;  /* 0xffff0000c4c47812 */ /* 0x000fe200078ec0ff */
[----:B------:R-:W-:Y:S01]  /*5060*/  IMAD.U32 R56, R56, 0x10000, RZ ;  /* 0x0001000038387824 */ /* 0x000fe200078e00ff */
[----:B------:R-:W-:Y:S01]  /*5070*/  LOP3.LUT R159, R159, 0xffff0000, RZ, 0xc0, !PT ;  /* 0xffff00009f9f7812 */ /* 0x000fe200078ec0ff */
[----:B------:R-:W-:Y:S01]  /*5080*/  IMAD.U32 R55, R55, 0x10000, RZ ;  /* 0x0001000037377824 */ /* 0x000fe200078e00ff */
[----:B------:R-:W-:Y:S01]  /*5090*/  LOP3.LUT R12, R12, 0xffff0000, RZ, 0xc0, !PT ;  /* 0xffff00000c0c7812 */ /* 0x000fe200078ec0ff */
[C---:B------:R-:W-:Y:S01]  /*50a0*/  FFMA.FTZ R63, R62.reuse, R63, -R65 ;  /* 0x0000003f3e3f7223 */ /* 0x040fe20000010841 */
[----:B------:R-:W-:Y:S01]  /*50b0*/  FFMA.FTZ R62, R62, R64, R61 ;  /* 0x000000403e3e7223 */ /* 0x000fe2000001003d */
[C---:B------:R-:W-:Y:S01]  /*50c0*/  FFMA.FTZ R60, R54.reuse, R60, -R67 ;  /* 0x0000003c363c7223 */ /* 0x040fe20000010843 */
[----:B------:R-:W-:Y:S01]  /*50d0*/  FFMA.FTZ R57, R54, R57, R11 ;  /* 0x0000003936397223 */ /* 0x000fe2000001000b */
[C---:B------:R-:W-:Y:S01]  /*50e0*/  FMUL.FTZ R54, R14.reuse, R196 ;  /* 0x000000c40e367220 */ /* 0x040fe20000410000 */
[----:B------:R-:W-:Y:S01]  /*50f0*/  FMUL.FTZ R61, R14, R159 ;  /* 0x0000009f0e3d7220 */ /* 0x000fe20000410000 */
[C---:B------:R-:W-:Y:S01]  /*5100*/  FMUL.FTZ R14, R12.reuse, R56 ;  /* 0x000000380c0e7220 */ /* 0x040fe20000410000 */
[-C--:B------:R-:W-:Y:S01]  /*5110*/  FMUL.FTZ R11, R12, R55.reuse ;  /* 0x000000370c0b7220 */ /* 0x080fe20000410000 */
[----:B------:R-:W-:Y:S01]  /*5120*/  IMAD.U32 R15, R15, 0x10000, RZ ;  /* 0x000100000f0f7824 */ /* 0x000fe200078e00ff */
[----:B------:R-:W-:Y:S01]  /*5130*/  F2FP.BF16.F32.PACK_AB R60, R57, R60 ;  /* 0x0000003c393c723e */ /* 0x000fe200000010ff */
[C---:B------:R-:W-:Y:S01]  /*5140*/  FFMA.FTZ R14, R13.reuse, R55, -R14 ;  /* 0x000000370d0e7223 */ /* 0x040fe2000001080e */
[----:B------:R-:W-:Y:S01]  /*5150*/  FFMA.FTZ R11, R13, R56, R11 ;  /* 0x000000380d0b7223 */ /* 0x000fe2000001000b */
[C---:B------:R-:W-:Y:S01]  /*5160*/  FFMA.FTZ R54, R15.reuse, R159, -R54 ;  /* 0x0000009f0f367223 */ /* 0x040fe20000010836 */
[----:B------:R-:W-:Y:S01]  /*5170*/  FFMA.FTZ R61, R15, R196, R61 ;  /* 0x000000c40f3d7223 */ /* 0x000fe2000001003d */
[----:B------:R-:W-:-:S02]  /*5180*/  F2FP.BF16.F32.PACK_AB R13, R62, R63 ;  /* 0x0000003f3e0d723e */ /* 0x000fc400000010ff */
[----:B------:R-:W-:Y:S01]  /*5190*/  F2FP.BF16.F32.PACK_AB R12, R11, R14 ;  /* 0x0000000e0b0c723e */ /* 0x000fe200000010ff */
[----:B------:R-:W-:Y:S01]  /*51a0*/  IMAD.MOV.U32 R14, RZ, RZ, R60 ;  /* 0x000000ffff0e7224 */ /* 0x000fe200078e003c */
[----:B------:R-:W-:-:S07]  /*51b0*/  F2FP.BF16.F32.PACK_AB R15, R61, R54 ;  /* 0x000000363d0f723e */ /* 0x000fce00000010ff */
.L_x_497:
[----:B------:R-:W-:Y:S05]  /*51c0*/  BSYNC B2 ;  /* 0x0000000000027941 */ /* 0x000fea0003800000 */
.L_x_496:
[----:B----4-:R0:W-:Y:S02]  /*51d0*/  ST.E.128 desc[UR60][R58.64], R12 ;  /* 0x0000000c3a007985 */ /* 0x0101e4000c101d3c */
.L_x_495:
[----:B------:R-:W-:Y:S05]  /*51e0*/  BSYNC B1 ;  /* 0x0000000000017941 */ /* 0x000fea0003800000 */
.L_x_494:
[----:B------:R-:W-:Y:S01]  /*51f0*/  ISETP.NE.AND P4, PT, R27, RZ, PT ;  /* 0x000000ff1b00720c */ /* 0x000fe20003f85270 */
[----:B------:R-:W-:-:S12]  /*5200*/  BSSY B1, `(.L_x_498) ;  /* 0x0000038000017945 */ /* 0x000fd80003800000 */
[----:B------:R-:W-:Y:S05]  /*5210*/  @!P4 BRA `(.L_x_499) ;  /* 0x0000000000d8c947 */ /* 0x000fea0003800000 */
[----:B0---4-:R0:W4:Y:S01]  /*5220*/  LDS.128 R12, [R32+0x2000] ;  /* 0x00200000200c7984 */ /* 0x0111220000000c00 */
[----:B------:R-:W-:Y:S01]  /*5230*/  ISETP.GE.AND P4, PT, R169, R128, PT ;  /* 0x00000080a900720c */ /* 0x000fe20003f86270 */
[----:B---3--:R-:W-:Y:S01]  /*5240*/  IMAD.SHL.U32 R11, R162, 0x8, RZ ;  /* 0x00000008a20b7824 */ /* 0x008fe200078e00ff */
[----:B------:R-:W-:Y:S01]  /*5250*/  BSSY B2, `(.L_x_500) ;  /* 0x0000031000027945 */ /* 0x000fe20003800000 */
[----:B------:R-:W-:Y:S02]  /*5260*/  IMAD.MOV.U32 R54, RZ, RZ, R119 ;  /* 0x000000ffff367224 */ /* 0x000fe400078e0077 */
[----:B-1----:R-:W-:Y:S02]  /*5270*/  IMAD.MOV.U32 R55, RZ, RZ, R118 ;  /* 0x000000ffff377224 */ /* 0x002fe400078e0076 */
[----:B------:R-:W-:-:S06]  /*5280*/  IMAD.WIDE R54, R11, 0x2, R54 ;  /* 0x000000020b367825 */ /* 0x000fcc00078e0236 */
[----:B0-----:R-:W-:Y:S05]  /*5290*/  @P4 BRA `(.L_x_501) ;  /* 0x0000000000b04947 */ /* 0x001fea0003800000 */
[--C-:B------:R-:W-:Y:S01]  /*52a0*/  SHF.R.U64 R58, R50, 0x10, R51.reuse ;  /* 0x00000010323a7819 */ /* 0x100fe20000001233 */
[----:B----4-:R-:W-:Y:S01]  /*52b0*/  IMAD.U32 R50, R14, 0x10000, RZ ;  /* 0x000100000e327824 */ /* 0x010fe200078e00ff */
[----:B------:R-:W-:Y:S02]  /*52c0*/  SHF.R.U32.HI R56, RZ, 0x10, R51 ;  /* 0x00000010ff387819 */ /* 0x000fe40000011633 */
[----:B------:R-:W-:Y:S02]  /*52d0*/  SHF.R.U64 R57, R52, 0x10, R53 ;  /* 0x0000001034397819 */ /* 0x000fe40000001235 */
[----:B------:R-:W-:Y:S02]  /*52e0*/  LOP3.LUT R51, R14, 0xffff0000, RZ, 0xc0, !PT ;  /* 0xffff00000e337812 */ /* 0x000fe400078ec0ff */
[C---:B------:R-:W-:Y:S02]  /*52f0*/  LOP3.LUT R11, R15.reuse, 0xffff0000, RZ, 0xc0, !PT ;  /* 0xffff00000f0b7812 */ /* 0x040fe400078ec0ff */
[----:B------:R-:W-:-:S02]  /*5300*/  SHF.L.U32 R14, R15, 0x10, RZ ;  /* 0x000000100f0e7819 */ /* 0x000fc400000006ff */
[C---:B------:R-:W-:Y:S02]  /*5310*/  PRMT R15, R157.reuse, 0x5410, R58 ;  /* 0x000054109d0f7816 */ /* 0x040fe4000000003a */
[----:B------:R-:W-:Y:S02]  /*5320*/  SHF.R.U32.HI R53, RZ, 0x10, R53 ;  /* 0x00000010ff357819 */ /* 0x000fe40000011635 */
[----:B------:R-:W-:Y:S02]  /*5330*/  PRMT R157, R157, 0x5432, R56 ;  /* 0x000054329d9d7816 */ /* 0x000fe40000000038 */
[C---:B------:R-:W-:Y:S01]  /*5340*/  PRMT R56, R158.reuse, 0x5410, R57 ;  /* 0x000054109e387816 */ /* 0x040fe20000000039 */
[----:B------:R-:W-:Y:S01]  /*5350*/  IMAD.U32 R57, R13, 0x10000, RZ ;  /* 0x000100000d397824 */ /* 0x000fe200078e00ff */
[----:B------:R-:W-:Y:S01]  /*5360*/  PRMT R158, R158, 0x5432, R53 ;  /* 0x000054329e9e7816 */ /* 0x000fe20000000035 */
[----:B------:R-:W-:Y:S01]  /*5370*/  IMAD.U32 R59, R157, 0x10000, RZ ;  /* 0x000100009d3b7824 */ /* 0x000fe200078e00ff */
[----:B------:R-:W-:Y:S01]  /*5380*/  LOP3.LUT R53, R13, 0xffff0000, RZ, 0xc0, !PT ;  /* 0xffff00000d357812 */ /* 0x000fe200078ec0ff */
[----:B------:R-:W-:Y:S01]  /*5390*/  IMAD.U32 R13, R12, 0x10000, RZ ;  /* 0x000100000c0d7824 */ /* 0x000fe200078e00ff */
[----:B------:R-:W-:Y:S01]  /*53a0*/  LOP3.LUT R60, R56, 0xffff0000, RZ, 0xc0, !PT ;  /* 0xffff0000383c7812 */ /* 0x000fe200078ec0ff */
[----:B------:R-:W-:Y:S01]  /*53b0*/  IMAD.U32 R52, R158, 0x10000, RZ ;  /* 0x000100009e347824 */ /* 0x000fe200078e00ff */
[----:B------:R-:W-:-:S02]  /*53c0*/  LOP3.LUT R58, R15, 0xffff0000, RZ, 0xc0, !PT ;  /* 0xffff00000f3a7812 */ /* 0x000fc400078ec0ff */
[----:B------:R-:W-:Y:S01]  /*53d0*/  LOP3.LUT R158, R158, 0xffff0000, RZ, 0xc0, !PT ;  /* 0xffff00009e9e7812 */ /* 0x000fe200078ec0ff */
[----:B------:R-:W-:Y:S01]  /*53e0*/  FMUL.FTZ R62, R53, R60 ;  /* 0x0000003c353e7220 */ /* 0x000fe20000410000 */
[----:B------:R-:W-:Y:S01]  /*53f0*/  FMUL.FTZ R63, R51, R52 ;  /* 0x00000034333f7220 */ /* 0x000fe20000410000 */
[-C--:B------:R-:W-:Y:S01]  /*5400*/  FMUL.FTZ R61, R53, R58.reuse ;  /* 0x0000003a353d7220 */ /* 0x080fe20000410000 */
[----:B------:R-:W-:Y:S01]  /*5410*/  LOP3.LUT R53, R12, 0xffff0000, RZ, 0xc0, !PT ;  /* 0xffff00000c357812 */ /* 0x000fe200078ec0ff */
[----:B------:R-:W-:Y:S01]  /*5420*/  FFMA.FTZ R12, R57, R58, -R62 ;  /* 0x0000003a390c7223 */ /* 0x000fe2000001083e */
[----:B------:R-:W-:Y:S01]  /*5430*/  LOP3.LUT R157, R157, 0xffff0000, RZ, 0xc0, !PT ;  /* 0xffff00009d9d7812 */ /* 0x000fe200078ec0ff */
[----:B------:R-:W-:Y:S01]  /*5440*/  FFMA.FTZ R57, R57, R60, R61 ;  /* 0x0000003c39397223 */ /* 0x000fe2000001003d */
[-C--:B------:R-:W-:Y:S01]  /*5450*/  FMUL.FTZ R61, R51, R59.reuse ;  /* 0x0000003b333d7220 */ /* 0x080fe20000410000 */
[----:B------:R-:W-:Y:S02]  /*5460*/  IMAD.U32 R58, R56, 0x10000, RZ ;  /* 0x00010000383a7824 */ /* 0x000fe400078e00ff */
[----:B------:R-:W-:Y:S01]  /*5470*/  FFMA.FTZ R51, R50, R59, -R63 ;  /* 0x0000003b32337223 */ /* 0x000fe2000001083f */
[----:B------:R-:W-:-:S02]  /*5480*/  IMAD.U32 R56, R15, 0x10000, RZ ;  /* 0x000100000f387824 */ /* 0x000fc400078e00ff */
        /* <DEDUP_REMOVED lines=9> */
[----:B------:R-:W-:Y:S02]  /*5520*/  F2FP.BF16.F32.PACK_AB R13, R57, R12 ;  /* 0x0000000c390d723e */ /* 0x000fe400000010ff */
[----:B------:R-:W-:-:S02]  /*5530*/  F2FP.BF16.F32.PACK_AB R15, R14, R15 ;  /* 0x0000000f0e0f723e */ /* 0x000fc400000010ff */
[----:B------:R-:W-:Y:S02]  /*5540*/  F2FP.BF16.F32.PACK_AB R14, R52, R51 ;  /* 0x00000033340e723e */ /* 0x000fe400000010ff */
[----:B------:R-:W-:-:S07]  /*5550*/  F2FP.BF16.F32.PACK_AB R12, R53, R50 ;  /* 0x00000032350c723e */ /* 0x000fce00000010ff */
.L_x_501:
[----:B------:R-:W-:Y:S05]  /*5560*/  BSYNC B2 ;  /* 0x0000000000027941 */ /* 0x000fea0003800000 */
.L_x_500:
[----:B----4-:R0:W-:Y:S02]  /*5570*/  ST.E.128 desc[UR60][R54.64], R12 ;  /* 0x0000000c36007985 */ /* 0x0101e4000c101d3c */
.L_x_499:
[----:B------:R-:W-:Y:S05]  /*5580*/  BSYNC B1 ;  /* 0x0000000000017941 */ /* 0x000fea0003800000 */
.L_x_498:
        /* <DEDUP_REMOVED lines=11> */
[----:B------:R-:W-:Y:S02]  /*5640*/  SHF.R.U64 R53, R48, 0x10, R49 ;  /* 0x0000001030357819 */ /* 0x000fe40000001231 */
[--C-:B------:R-:W-:Y:S01]  /*5650*/  SHF.R.U64 R57, R46, 0x10, R47.reuse ;  /* 0x000000102e397819 */ /* 0x100fe2000000122f */
[----:B----4-:R-:W-:Y:S01]  /*5660*/  IMAD.U32 R46, R14, 0x10000, RZ ;  /* 0x000100000e2e7824 */ /* 0x010fe200078e00ff */
[----:B------:R-:W-:Y:S02]  /*5670*/  SHF.R.U32.HI R55, RZ, 0x10, R47 ;  /* 0x00000010ff377819 */ /* 0x000fe4000001162f */
[----:B------:R-:W-:Y:S02]  /*5680*/  SHF.R.U32.HI R47, RZ, 0x10, R49 ;  /* 0x00000010ff2f7819 */ /* 0x000fe40000011631 */
[----:B------:R-:W-:Y:S02]  /*5690*/  PRMT R54, R156, 0x5410, R53 ;  /* 0x000054109c367816 */ /* 0x000fe40000000035 */
[----:B------:R-:W-:-:S02]  /*56a0*/  PRMT R49, R150, 0x5410, R57 ;  /* 0x0000541096317816 */ /* 0x000fc40000000039 */
[----:B------:R-:W-:Y:S02]  /*56b0*/  PRMT R156, R156, 0x5432, R47 ;  /* 0x000054329c9c7816 */ /* 0x000fe4000000002f */
[----:B------:R-:W-:Y:S02]  /*56c0*/  LOP3.LUT R47, R13, 0xffff0000, RZ, 0xc0, !PT ;  /* 0xffff00000d2f7812 */ /* 0x000fe400078ec0ff */
[C---:B------:R-:W-:Y:S01]  /*56d0*/  LOP3.LUT R56, R54.reuse, 0xffff0000, RZ, 0xc0, !PT ;  /* 0xffff000036387812 */ /* 0x040fe200078ec0ff */
[----:B------:R-:W-:Y:S01]  /*56e0*/  IMAD.U32 R54, R54, 0x10000, RZ ;  /* 0x0001000036367824 */ /* 0x000fe200078e00ff */
[C---:B------:R-:W-:Y:S01]  /*56f0*/  LOP3.LUT R52, R49.reuse, 0xffff0000, RZ, 0xc0, !PT ;  /* 0xffff000031347812 */ /* 0x040fe200078ec0ff */
[----:B------:R-:W-:Y:S01]  /*5700*/  IMAD.U32 R49, R49, 0x10000, RZ ;  /* 0x0001000031317824 */ /* 0x000fe200078e00ff */
[----:B------:R-:W-:Y:S01]  /*5710*/  PRMT R150, R150, 0x5432, R55 ;  /* 0x0000543296967816 */ /* 0x000fe20000000037 */
[C---:B------:R-:W-:Y:S01]  /*5720*/  FMUL.FTZ R58, R47.reuse, R56 ;  /* 0x000000382f3a7220 */ /* 0x040fe20000410000 */
[----:B------:R-:W-:Y:S01]  /*5730*/  LOP3.LUT R48, R14, 0xffff0000, RZ, 0xc0, !PT ;  /* 0xffff00000e307812 */ /* 0x000fe200078ec0ff */
[-C--:B------:R-:W-:Y:S01]  /*5740*/  FMUL.FTZ R47, R47, R52.reuse ;  /* 0x000000342f2f7220 */ /* 0x080fe20000410000 */
[C---:B------:R-:W-:Y:S01]  /*5750*/  LOP3.LUT R11, R15.reuse, 0xffff0000, RZ, 0xc0, !PT ;  /* 0xffff00000f0b7812 */ /* 0x040fe200078ec0ff */
[C---:B------:R-:W-:Y:S01]  /*5760*/  IMAD.U32 R53, R150.reuse, 0x10000, RZ ;  /* 0x0001000096357824 */ /* 0x040fe200078e00ff */
[----:B------:R-:W-:Y:S01]  /*5770*/  SHF.L.U32 R14, R15, 0x10, RZ ;  /* 0x000000100f0e7819 */ /* 0x000fe200000006ff */
[----:B------:R-:W-:Y:S01]  /*5780*/  IMAD.U32 R15, R13, 0x10000, RZ ;  /* 0x000100000d0f7824 */ /* 0x000fe200078e00ff */
[----:B------:R-:W-:Y:S01]  /*5790*/  LOP3.LUT R150, R150, 0xffff0000, RZ, 0xc0, !PT ;  /* 0xffff000096967812 */ /* 0x000fe200078ec0ff */
[C---:B------:R-:W-:Y:S01]  /*57a0*/  IMAD.U32 R55, R156.reuse, 0x10000, RZ ;  /* 0x000100009c377824 */ /* 0x040fe200078e00ff */
[----:B------:R-:W-:Y:S01]  /*57b0*/  LOP3.LUT R156, R156, 0xffff0000, RZ, 0xc0, !PT ;  /* 0xffff00009c9c7812 */ /* 0x000fe200078ec0ff */
[C---:B------:R-:W-:Y:S01]  /*57c0*/  FFMA.FTZ R58, R15.reuse, R52, -R58 ;  /* 0x000000340f3a7223 */ /* 0x040fe2000001083a */
[----:B------:R-:W-:Y:S01]  /*57d0*/  FFMA.FTZ R47, R15, R56, R47 ;  /* 0x000000380f2f7223 */ /* 0x000fe2000001002f */
[----:B------:R-:W-:Y:S01]  /*57e0*/  FMUL.FTZ R15, R48, R53 ;  /* 0x00000035300f7220 */ /* 0x000fe20000410000 */
[----:B------:R-:W-:-:S02]  /*57f0*/  IMAD.U32 R13, R12, 0x10000, RZ ;  /* 0x000100000c0d7824 */ /* 0x000fc400078e00ff */
[-C--:B------:R-:W-:Y:S01]  /*5800*/  FMUL.FTZ R57, R48, R55.reuse ;  /* 0x0000003730397220 */ /* 0x080fe20000410000 */
[----:B------:R-:W-:Y:S01]  /*5810*/  LOP3.LUT R12, R12, 0xffff0000, RZ, 0xc0, !PT ;  /* 0xffff00000c0c7812 */ /* 0x000fe200078ec0ff */
[C---:B------:R-:W-:Y:S01]  /*5820*/  FFMA.FTZ R48, R46.reuse, R55, R15 ;  /* 0x000000372e307223 */ /* 0x040fe2000001000f */
[C---:B------:R-:W-:Y:S01]  /*5830*/  FMUL.FTZ R15, R11.reuse, R156 ;  /* 0x0000009c0b0f7220 */ /* 0x040fe20000410000 */
[----:B------:R-:W-:Y:S01]  /*5840*/  FFMA.FTZ R57, R46, R53, -R57 ;  /* 0x000000352e397223 */ /* 0x000fe20000010839 */
[----:B------:R-:W-:Y:S01]  /*5850*/  FMUL.FTZ R53, R11, R150 ;  /* 0x000000960b357220 */ /* 0x000fe20000410000 */
[C---:B------:R-:W-:Y:S01]  /*5860*/  FMUL.FTZ R46, R12.reuse, R54 ;  /* 0x000000360c2e7220 */ /* 0x040fe20000410000 */
[-C--:B------:R-:W-:Y:S01]  /*5870*/  FMUL.FTZ R11, R12, R49.reuse ;  /* 0x000000310c0b7220 */ /* 0x080fe20000410000 */
[C---:B------:R-:W-:Y:S01]  /*5880*/  FFMA.FTZ R15, R14.reuse, R150, -R15 ;  /* 0x000000960e0f7223 */ /* 0x040fe2000001080f */
[----:B------:R-:W-:Y:S01]  /*5890*/  FFMA.FTZ R14, R14, R156, R53 ;  /* 0x0000009c0e0e7223 */ /* 0x000fe20000010035 */
[C---:B------:R-:W-:Y:S01]  /*58a0*/  FFMA.FTZ R46, R13.reuse, R49, -R46 ;  /* 0x000000310d2e7223 */ /* 0x040fe2000001082e */
[----:B------:R-:W-:Y:S01]  /*58b0*/  FFMA.FTZ R11, R13, R54, R11 ;  /* 0x000000360d0b7223 */ /* 0x000fe2000001000b */
[----:B------:R-:W-:-:S02]  /*58c0*/  F2FP.BF16.F32.PACK_AB R13, R47, R58 ;  /* 0x0000003a2f0d723e */ /* 0x000fc400000010ff */
[----:B------:R-:W-:Y:S02]  /*58d0*/  F2FP.BF16.F32.PACK_AB R15, R14, R15 ;  /* 0x0000000f0e0f723e */ /* 0x000fe400000010ff */
[----:B------:R-:W-:Y:S02]  /*58e0*/  F2FP.BF16.F32.PACK_AB R14, R48, R57 ;  /* 0x00000039300e723e */ /* 0x000fe400000010ff */
[----:B------:R-:W-:-:S07]  /*58f0*/  F2FP.BF16.F32.PACK_AB R12, R11, R46 ;  /* 0x0000002e0b0c723e */ /* 0x000fce00000010ff */
.L_x_505:
[----:B------:R-:W-:Y:S05]  /*5900*/  BSYNC B2 ;  /* 0x0000000000027941 */ /* 0x000fea0003800000 */
.L_x_504:
[----:B----4-:R0:W-:Y:S02]  /*5910*/  ST.E.128 desc[UR60][R50.64], R12 ;  /* 0x0000000c32007985 */ /* 0x0101e4000c101d3c */
.L_x_503:
[----:B------:R-:W-:Y:S05]  /*5920*/  BSYNC B1 ;  /* 0x0000000000017941 */ /* 0x000fea0003800000 */
.L_x_502:
        /* <DEDUP_REMOVED lines=9> */
[----:B------:R-:W-:Y:S01]  /*59c0*/  SHF.R.U64 R54, R42, 0x10, R43 ;  /* 0x000000102a367819 */ /* 0x000fe2000000122b */
[----:B----4-:R-:W-:Y:S01]  /*59d0*/  IMAD.U32 R42, R14, 0x10000, RZ ;  /* 0x000100000e2a7824 */ /* 0x010fe200078e00ff */
[--C-:B------:R-:W-:Y:S01]  /*59e0*/  SHF.R.U64 R50, R44, 0x10, R45.reuse ;  /* 0x000000102c327819 */ /* 0x100fe2000000122d */
[----:B---3--:R-:W-:Y:S01]  /*59f0*/  IMAD.U32 R11, R12, 0x10000, RZ ;  /* 0x000100000c0b7824 */ /* 0x008fe200078e00ff */
[----:B------:R-:W-:Y:S02]  /*5a00*/  SHF.R.U32.HI R48, RZ, 0x10, R45 ;  /* 0x00000010ff307819 */ /* 0x000fe4000001162d */
[----:B------:R-:W-:Y:S02]  /*5a10*/  SHF.R.U32.HI R52, RZ, 0x10, R43 ;  /* 0x00000010ff347819 */ /* 0x000fe4000001162b */
[----:B------:R-:W-:Y:S02]  /*5a20*/  PRMT R45, R139, 0x5410, R54 ;  /* 0x000054108b2d7816 */ /* 0x000fe40000000036 */
[----:B------:R-:W-:-:S02]  /*5a30*/  PRMT R50, R149, 0x5410, R50 ;  /* 0x0000541095327816 */ /* 0x000fc40000000032 */
[----:B------:R-:W-:Y:S02]  /*5a40*/  PRMT R149, R149, 0x5432, R48 ;  /* 0x0000543295957816 */ /* 0x000fe40000000030 */
[----:B------:R-:W-:Y:S01]  /*5a50*/  LOP3.LUT R43, R14, 0xffff0000, RZ, 0xc0, !PT ;  /* 0xffff00000e2b7812 */ /* 0x000fe200078ec0ff */
[----:B------:R-:W-:Y:S01]  /*5a60*/  IMAD.U32 R14, R13, 0x10000, RZ ;  /* 0x000100000d0e7824 */ /* 0x000fe200078e00ff */
[----:B------:R-:W-:Y:S02]  /*5a70*/  PRMT R139, R139, 0x5432, R52 ;  /* 0x000054328b8b7816 */ /* 0x000fe40000000034 */
[----:B------:R-:W-:Y:S02]  /*5a80*/  LOP3.LUT R13, R13, 0xffff0000, RZ, 0xc0, !PT ;  /* 0xffff00000d0d7812 */ /* 0x000fe400078ec0ff */
[C---:B------:R-:W-:Y:S01]  /*5a90*/  LOP3.LUT R51, R50.reuse, 0xffff0000, RZ, 0xc0, !PT ;  /* 0xffff000032337812 */ /* 0x040fe200078ec0ff */
[----:B------:R-:W-:Y:S01]  /*5aa0*/  IMAD.U32 R49, R139, 0x10000, RZ ;  /* 0x000100008b317824 */ /* 0x000fe200078e00ff */
[----:B------:R-:W-:Y:S01]  /*5ab0*/  LOP3.LUT R48, R45, 0xffff0000, RZ, 0xc0, !PT ;  /* 0xffff00002d307812 */ /* 0x000fe200078ec0ff */
[----:B------:R-:W-:Y:S01]  /*5ac0*/  IMAD.U32 R50, R50, 0x10000, RZ ;  /* 0x0001000032327824 */ /* 0x000fe200078e00ff */
[----:B------:R-:W-:Y:S01]  /*5ad0*/  SHF.L.U32 R52, R149, 0x10, RZ ;  /* 0x0000001095347819 */ /* 0x000fe200000006ff */
[----:B------:R-:W-:Y:S01]  /*5ae0*/  FMUL.FTZ R53, R13, R51 ;  /* 0x000000330d357220 */ /* 0x000fe20000410000 */
[----:B------:R-:W-:Y:S01]  /*5af0*/  LOP3.LUT R44, R15, 0xffff0000, RZ, 0xc0, !PT ;  /* 0xffff00000f2c7812 */ /* 0x000fe200078ec0ff */
[----:B------:R-:W-:Y:S01]  /*5b00*/  FMUL.FTZ R54, R13, R48 ;  /* 0x000000300d367220 */ /* 0x000fe20000410000 */
[----:B------:R-:W-:Y:S01]  /*5b10*/  LOP3.LUT R12, R12, 0xffff0000, RZ, 0xc0, !PT ;  /* 0xffff00000c0c7812 */ /* 0x000fe200078ec0ff */
[----:B------:R-:W-:Y:S01]  /*5b20*/  FMUL.FTZ R13, R43, R52 ;  /* 0x000000342b0d7220 */ /* 0x000fe20000410000 */
[----:B------:R-:W-:Y:S01]  /*5b30*/  LOP3.LUT R149, R149, 0xffff0000, RZ, 0xc0, !PT ;  /* 0xffff000095957812 */ /* 0x000fe200078ec0ff */
[----:B------:R-:W-:Y:S01]  /*5b40*/  FMUL.FTZ R43, R43, R49 ;  /* 0x000000312b2b7220 */ /* 0x000fe20000410000 */
[----:B------:R-:W-:Y:S01]  /*5b50*/  LOP3.LUT R139, R139, 0xffff0000, RZ, 0xc0, !PT ;  /* 0xffff00008b8b7812 */ /* 0x000fe200078ec0ff */
[----:B------:R-:W-:-:S02]  /*5b60*/  IMAD.U32 R45, R45, 0x10000, RZ ;  /* 0x000100002d2d7824 */ /* 0x000fc400078e00ff */
[C---:B------:R-:W-:Y:S01]  /*5b70*/  FFMA.FTZ R53, R14.reuse, R48, -R53 ;  /* 0x000000300e357223 */ /* 0x040fe20000010835 */
[----:B------:R-:W-:Y:S01]  /*5b80*/  FFMA.FTZ R54, R14, R51, R54 ;  /* 0x000000330e367223 */ /* 0x000fe20000010036 */
[C---:B------:R-:W-:Y:S01]  /*5b90*/  FFMA.FTZ R49, R42.reuse, R49, -R13 ;  /* 0x000000312a317223 */ /* 0x040fe2000001080d */
[----:B------:R-:W-:Y:S02]  /*5ba0*/  IMAD.U32 R15, R15, 0x10000, RZ ;  /* 0x000100000f0f7824 */ /* 0x000fe400078e00ff */
[----:B------:R-:W-:Y:S01]  /*5bb0*/  FFMA.FTZ R42, R42, R52, R43 ;  /* 0x000000342a2a7223 */ /* 0x000fe2000001002b */
[----:B------:R-:W-:Y:S01]  /*5bc0*/  FMUL.FTZ R48, R44, R149 ;  /* 0x000000952c307220 */ /* 0x000fe20000410000 */
[CC--:B------:R-:W-:Y:S01]  /*5bd0*/  FMUL.FTZ R14, R12.reuse, R50.reuse ;  /* 0x000000320c0e7220 */ /* 0x0c0fe20000410000 */
[----:B------:R-:W-:Y:S01]  /*5be0*/  FMUL.FTZ R13, R12, R45 ;  /* 0x0000002d0c0d7220 */ /* 0x000fe20000410000 */
[-C--:B------:R-:W-:Y:S01]  /*5bf0*/  FMUL.FTZ R44, R44, R139.reuse ;  /* 0x0000008b2c2c7220 */ /* 0x080fe20000410000 */
[----:B------:R-:W-:Y:S01]  /*5c00*/  FFMA.FTZ R48, R15, R139, -R48 ;  /* 0x0000008b0f307223 */ /* 0x000fe20000010830 */
[C---:B------:R-:W-:Y:S01]  /*5c10*/  FFMA.FTZ R14, R11.reuse, R45, -R14 ;  /* 0x0000002d0b0e7223 */ /* 0x040fe2000001080e */
[----:B------:R-:W-:Y:S01]  /*5c20*/  FFMA.FTZ R13, R11, R50, R13 ;  /* 0x000000320b0d7223 */ /* 0x000fe2000001000d */
[----:B------:R-:W-:Y:S01]  /*5c30*/  FFMA.FTZ R15, R15, R149, R44 ;  /* 0x000000950f0f7223 */ /* 0x000fe2000001002c */
[----:B------:R-:W-:-:S02]  /*5c40*/  F2FP.BF16.F32.PACK_AB R53, R54, R53 ;  /* 0x000000353635723e */ /* 0x000fc400000010ff */
[----:B------:R-:W-:Y:S02]  /*5c50*/  F2FP.BF16.F32.PACK_AB R42, R42, R49 ;  /* 0x000000312a2a723e */ /* 0x000fe400000010ff */
[----:B------:R-:W-:Y:S01]  /*5c60*/  F2FP.BF16.F32.PACK_AB R12, R13, R14 ;  /* 0x0000000e0d0c723e */ /* 0x000fe200000010ff */
[----:B------:R-:W-:Y:S01]  /*5c70*/  IMAD.MOV.U32 R13, RZ, RZ, R53 ;  /* 0x000000ffff0d7224 */ /* 0x000fe200078e0035 */
[----:B------:R-:W-:Y:S01]  /*5c80*/  F2FP.BF16.F32.PACK_AB R15, R15, R48 ;  /* 0x000000300f0f723e */ /* 0x000fe200000010ff */
[----:B------:R-:W-:-:S07]  /*5c90*/  IMAD.MOV.U32 R14, RZ, RZ, R42 ;  /* 0x000000ffff0e7224 */ /* 0x000fce00078e002a */
.L_x_509:
[----:B------:R-:W-:Y:S05]  /*5ca0*/  BSYNC B2 ;  /* 0x0000000000027941 */ /* 0x000fea0003800000 */
.L_x_508:
[----:B----4-:R0:W-:Y:S02]  /*5cb0*/  ST.E.128 desc[UR60][R46.64], R12 ;  /* 0x0000000c2e007985 */ /* 0x0101e4000c101d3c */
.L_x_507:
[----:B------:R-:W-:Y:S05]  /*5cc0*/  BSYNC B1 ;  /* 0x0000000000017941 */ /* 0x000fea0003800000 */
.L_x_506:
        /* <DEDUP_REMOVED lines=17> */
[----:B------:R-:W-:Y:S01]  /*5de0*/  LOP3.LUT R38, R14, 0xffff0000, RZ, 0xc0, !PT ;  /* 0xffff00000e267812 */ /* 0x000fe200078ec0ff */
[----:B------:R-:W-:Y:S01]  /*5df0*/  IMAD.U32 R14, R13, 0x10000, RZ ;  /* 0x000100000d0e7824 */ /* 0x000fe200078e00ff */
[----:B------:R-:W-:Y:S02]  /*5e00*/  PRMT R123, R123, 0x5432, R48 ;  /* 0x000054327b7b7816 */ /* 0x000fe40000000030 */
[----:B------:R-:W-:Y:S02]  /*5e10*/  PRMT R135, R135, 0x5432, R44 ;  /* 0x0000543287877816 */ /* 0x000fe4000000002c */
[----:B------:R-:W-:Y:S02]  /*5e20*/  LOP3.LUT R13, R13, 0xffff0000, RZ, 0xc0, !PT ;  /* 0xffff00000d0d7812 */ /* 0x000fe400078ec0ff */
[----:B------:R-:W-:Y:S01]  /*5e30*/  LOP3.LUT R46, R45, 0xffff0000, RZ, 0xc0, !PT ;  /* 0xffff00002d2e7812 */ /* 0x000fe200078ec0ff */
[----:B------:R-:W-:Y:S01]  /*5e40*/  IMAD.U32 R47, R135, 0x10000, RZ ;  /* 0x00010000872f7824 */ /* 0x000fe200078e00ff */
[----:B------:R-:W-:Y:S01]  /*5e50*/  LOP3.LUT R41, R40, 0xffff0000, RZ, 0xc0, !PT ;  /* 0xffff000028297812 */ /* 0x000fe200078ec0ff */
[----:B------:R-:W-:Y:S01]  /*5e60*/  IMAD.U32 R45, R45, 0x10000, RZ ;  /* 0x000100002d2d7824 */ /* 0x000fe200078e00ff */
[----:B------:R-:W-:Y:S01]  /*5e70*/  SHF.L.U32 R44, R123, 0x10, RZ ;  /* 0x000000107b2c7819 */ /* 0x000fe200000006ff */
[C---:B------:R-:W-:Y:S01]  /*5e80*/  FMUL.FTZ R49, R13.reuse, R46 ;  /* 0x0000002e0d317220 */ /* 0x040fe20000410000 */
[C---:B------:R-:W-:Y:S01]  /*5e90*/  FMUL.FTZ R48, R38.reuse, R47 ;  /* 0x0000002f26307220 */ /* 0x040fe20000410000 */
[-C--:B------:R-:W-:Y:S01]  /*5ea0*/  FMUL.FTZ R13, R13, R41.reuse ;  /* 0x000000290d0d7220 */ /* 0x080fe20000410000 */
[----:B------:R-:W-:Y:S01]  /*5eb0*/  LOP3.LUT R39, R15, 0xffff0000, RZ, 0xc0, !PT ;  /* 0xffff00000f277812 */ /* 0x000fe200078ec0ff */
[----:B------:R-:W-:Y:S01]  /*5ec0*/  FMUL.FTZ R50, R38, R44 ;  /* 0x0000002c26327220 */ /* 0x000fe20000410000 */
[----:B------:R-:W-:Y:S01]  /*5ed0*/  LOP3.LUT R12, R12, 0xffff0000, RZ, 0xc0, !PT ;  /* 0xffff00000c0c7812 */ /* 0x000fe200078ec0ff */
[C---:B------:R-:W-:Y:S01]  /*5ee0*/  FFMA.FTZ R49, R14.reuse, R41, -R49 ;  /* 0x000000290e317223 */ /* 0x040fe20000010831 */
[----:B------:R-:W-:Y:S01]  /*5ef0*/  FFMA.FTZ R46, R14, R46, R13 ;  /* 0x0000002e0e2e7223 */ /* 0x000fe2000001000d */
[----:B------:R-:W-:Y:S01]  /*5f00*/  LOP3.LUT R38, R135, 0xffff0000, RZ, 0xc0, !PT ;  /* 0xffff000087267812 */ /* 0x000fe200078ec0ff */
[----:B------:R-:W-:Y:S01]  /*5f10*/  IMAD.U32 R40, R40, 0x10000, RZ ;  /* 0x0001000028287824 */ /* 0x000fe200078e00ff */
[----:B------:R-:W-:Y:S01]  /*5f20*/  LOP3.LUT R14, R123, 0xffff0000, RZ, 0xc0, !PT ;  /* 0xffff00007b0e7812 */ /* 0x000fe200078ec0ff */
[C---:B------:R-:W-:Y:S01]  /*5f30*/  FFMA.FTZ R48, R33.reuse, R44, -R48 ;  /* 0x0000002c21307223 */ /* 0x040fe20000010830 */
[----:B------:R-:W-:Y:S01]  /*5f40*/  FFMA.FTZ R33, R33, R47, R50 ;  /* 0x0000002f21217223 */ /* 0x000fe20000010032 */
[----:B------:R-:W-:Y:S01]  /*5f50*/  FMUL.FTZ R50, R39, R38 ;  /* 0x0000002627327220 */ /* 0x000fe20000410000 */
[----:B------:R-:W-:Y:S01]  /*5f60*/  FMUL.FTZ R44, R12, R45 ;  /* 0x0000002d0c2c7220 */ /* 0x000fe20000410000 */
[----:B------:R-:W-:-:S02]  /*5f70*/  IMAD.U32 R15, R15, 0x10000, RZ ;  /* 0x000100000f0f7824 */ /* 0x000fc400078e00ff */
[----:B------:R-:W-:Y:S01]  /*5f80*/  FMUL.FTZ R39, R39, R14 ;  /* 0x0000000e27277220 */ /* 0x000fe20000410000 */
[-C--:B------:R-:W-:Y:S01]  /*5f90*/  FMUL.FTZ R12, R12, R40.reuse ;  /* 0x000000280c0c7220 */ /* 0x080fe20000410000 */
[----:B------:R-:W-:Y:S01]  /*5fa0*/  FFMA.FTZ R44, R11, R40, -R44 ;  /* 0x000000280b2c7223 */ /* 0x000fe2000001082c */
[C---:B------:R-:W-:Y:S01]  /*5fb0*/  FFMA.FTZ R50, R15.reuse, R14, -R50 ;  /* 0x0000000e0f327223 */ /* 0x040fe20000010832 */
[----:B------:R-:W-:Y:S01]  /*5fc0*/  FFMA.FTZ R39, R15, R38, R39 ;  /* 0x000000260f277223 */ /* 0x000fe20000010027 */
[----:B------:R-:W-:Y:S01]  /*5fd0*/  FFMA.FTZ R11, R11, R45, R12 ;  /* 0x0000002d0b0b7223 */ /* 0x000fe2000001000c */
[----:B------:R-:W-:Y:S02]  /*5fe0*/  F2FP.BF16.F32.PACK_AB R13, R46, R49 ;  /* 0x000000312e0d723e */ /* 0x000fe400000010ff */
[----:B------:R-:W-:Y:S02]  /*5ff0*/  F2FP.BF16.F32.PACK_AB R14, R33, R48 ;  /* 0x00000030210e723e */ /* 0x000fe400000010ff */
[----:B------:R-:W-:-:S02]  /*6000*/  F2FP.BF16.F32.PACK_AB R15, R39, R50 ;  /* 0x00000032270f723e */ /* 0x000fc400000010ff */
[----:B------:R-:W-:-:S07]  /*6010*/  F2FP.BF16.F32.PACK_AB R12, R11, R44 ;  /* 0x0000002c0b0c723e */ /* 0x000fce00000010ff */
.L_x_513:
[----:B------:R-:W-:Y:S05]  /*6020*/  BSYNC B2 ;  /* 0x0000000000027941 */ /* 0x000fea0003800000 */
.L_x_512:
[----:B----4-:R0:W-:Y:S02]  /*6030*/  ST.E.128 desc[UR60][R42.64], R12 ;  /* 0x0000000c2a007985 */ /* 0x0101e4000c101d3c */
.L_x_511:
[----:B------:R-:W-:Y:S05]  /*6040*/  BSYNC B1 ;  /* 0x0000000000017941 */ /* 0x000fea0003800000 */
.L_x_510:
[----:B------:R-:W-:-:S13]  /*6050*/  ISETP.NE.AND P4, PT, R103, RZ, PT ;  /* 0x000000ff6700720c */ /* 0x000fda0003f85270 */
[----:B------:R-:W-:Y:S05]  /*6060*/  @!P4 BRA `(.L_x_493) ;  /* 0x0000004400a4c947 */ /* 0x000fea0003800000 */
[----:B0---4-:R0:W4:Y:S01]  /*6070*/  LDS.128 R12, [R32+0x8000] ;  /* 0x00800000200c7984 */ /* 0x0111220000000c00 */
[----:B------:R-:W-:Y:S01]  /*6080*/  ISETP.GE.AND P5, PT, R172, R128, PT ;  /* 0x00000080ac00720c */ /* 0x000fe20003fa6270 */
[----:B------:R-:W-:Y:S01]  /*6090*/  BSSY B1, `(.L_x_514) ;  /* 0x0000032000017945 */ /* 0x000fe20003800000 */
[----:B------:R-:W-:-:S04]  /*60a0*/  LEA R38, P4, R23, R119, 0x1 ;  /* 0x0000007717267211 */ /* 0x000fc800078808ff */
[----:B-1----:R-:W-:-:S07]  /*60b0*/  LEA.HI.X R39, R23, R118, R174, 0x1, P4 ;  /* 0x0000007617277211 */ /* 0x002fce00020f0cae */
[----:B0-----:R-:W-:Y:S05]  /*60c0*/  @P5 BRA `(.L_x_515) ;  /* 0x0000000000b85947 */ /* 0x001fea0003800000 */
[--C-:B------:R-:W-:Y:S01]  /*60d0*/  SHF.R.U64 R42, R34, 0x10, R35.reuse ;  /* 0x00000010222a7819 */ /* 0x100fe20000001223 */
[----:B----4-:R-:W-:Y:S01]  /*60e0*/  IMAD.U32 R32, R14, 0x10000, RZ ;  /* 0x000100000e207824 */ /* 0x010fe200078e00ff */
[----:B------:R-:W-:Y:S02]  /*60f0*/  SHF.R.U32.HI R40, RZ, 0x10, R35 ;  /* 0x00000010ff287819 */ /* 0x000fe40000011623 */
[--C-:B---3--:R-:W-:Y:S02]  /*6100*/  SHF.R.U64 R11, R36, 0x10, R37.reuse ;  /* 0x00000010240b7819 */ /* 0x108fe40000001225 */
[----:B------:R-:W-:Y:S02]  /*6110*/  SHF.R.U32.HI R37, RZ, 0x10, R37 ;  /* 0x00000010ff257819 */ /* 0x000fe40000011625 */
[C---:B------:R-:W-:Y:S02]  /*6120*/  PRMT R35, R83.reuse, 0x5410, R42 ;  /* 0x0000541053237816 */ /* 0x040fe4000000002a */
[----:B------:R-:W-:-:S02]  /*6130*/  PRMT R83, R83, 0x5432, R40 ;  /* 0x0000543253537816 */ /* 0x000fc40000000028 */
[----:B------:R-:W-:Y:S01]  /*6140*/  PRMT R40, R122, 0x5410, R11 ;  /* 0x000054107a287816 */ /* 0x000fe2000000000b */
[----:B------:R-:W-:Y:S01]  /*6150*/  IMAD.U32 R11, R12, 0x10000, RZ ;  /* 0x000100000c0b7824 */ /* 0x000fe200078e00ff */
[----:B------:R-:W-:Y:S01]  /*6160*/  PRMT R122, R122, 0x5432, R37 ;  /* 0x000054327a7a7816 */ /* 0x000fe20000000025 */
[----:B------:R-:W-:Y:S01]  /*6170*/  IMAD.U32 R37, R83, 0x10000, RZ ;  /* 0x0001000053257824 */ /* 0x000fe200078e00ff */
[----:B------:R-:W-:Y:S01]  /*6180*/  LOP3.LUT R33, R14, 0xffff0000, RZ, 0xc0, !PT ;  /* 0xffff00000e217812 */ /* 0x000fe200078ec0ff */
[C---:B------:R-:W-:Y:S01]  /*6190*/  IMAD.U32 R14, R13.reuse, 0x10000, RZ ;  /* 0x000100000d0e7824 */ /* 0x040fe200078e00ff */
[----:B------:R-:W-:Y:S01]  /*61a0*/  LOP3.LUT R13, R13, 0xffff0000, RZ, 0xc0, !PT ;  /* 0xffff00000d0d7812 */ /* 0x000fe200078ec0ff */
[----:B------:R-:W-:Y:S01]  /*61b0*/  IMAD.U32 R42, R122, 0x10000, RZ ;  /* 0x000100007a2a7824 */ /* 0x000fe200078e00ff */
[C---:B------:R-:W-:Y:S01]  /*61c0*/  LOP3.LUT R41, R40.reuse, 0xffff0000, RZ, 0xc0, !PT ;  /* 0xffff000028297812 */ /* 0x040fe200078ec0ff */
[----:B------:R-:W-:Y:S01]  /*61d0*/  IMAD.U32 R40, R40, 0x10000, RZ ;  /* 0x0001000028287824 */ /* 0x000fe200078e00ff */
[C---:B------:R-:W-:Y:S01]  /*61e0*/  LOP3.LUT R36, R35.reuse, 0xffff0000, RZ, 0xc0, !PT ;  /* 0xffff000023247812 */ /* 0x040fe200078ec0ff */
[----:B------:R-:W-:Y:S01]  /*61f0*/  IMAD.U32 R35, R35, 0x10000, RZ ;  /* 0x0001000023237824 */ /* 0x000fe200078e00ff */
[----:B------:R-:W-:Y:S01]  /*6200*/  LOP3.LUT R12, R12, 0xffff0000, RZ, 0xc0, !PT ;  /* 0xffff00000c0c7812 */ /* 0x000fe200078ec0ff */
[----:B------:R-:W-:Y:S01]  /*6210*/  FMUL.FTZ R43, R13, R41 ;  /* 0x000000290d2b7220 */ /* 0x000fe20000410000 */
[----:B------:R-:W-:Y:S01]  /*6220*/  LOP3.LUT R34, R15, 0xffff0000, RZ, 0xc0, !PT ;  /* 0xffff00000f227812 */ /* 0x000fe200078ec0ff */
[----:B------:R-:W-:Y:S01]  /*6230*/  FMUL.FTZ R44, R13, R36 ;  /* 0x000000240d2c7220 */ /* 0x000fe20000410000 */
[C---:B------:R-:W-:Y:S01]  /*6240*/  FMUL.FTZ R13, R33.reuse, R42 ;  /* 0x0000002a210d7220 */ /* 0x040fe20000410000 */
[----:B------:R-:W-:Y:S01]  /*6250*/  FMUL.FTZ R33, R33, R37 ;  /* 0x0000002521217220 */ /* 0x000fe20000410000 */
[----:B------:R-:W-:Y:S01]  /*6260*/  LOP3.LUT R122, R122, 0xffff0000, RZ, 0xc0, !PT ;  /* 0xffff00007a7a7812 */ /* 0x000fe200078ec0ff */
[C---:B------:R-:W-:Y:S01]  /*6270*/  FFMA.FTZ R43, R14.reuse, R36, -R43 ;  /* 0x000000240e2b7223 */ /* 0x040fe2000001082b */
[----:B------:R-:W-:Y:S01]  /*6280*/  LOP3.LUT R83, R83, 0xffff0000, RZ, 0xc0, !PT ;  /* 0xffff000053537812 */ /* 0x000fe200078ec0ff */
[----:B------:R-:W-:Y:S01]  /*6290*/  FFMA.FTZ R44, R14, R41, R44 ;  /* 0x000000290e2c7223 */ /* 0x000fe2000001002c */
[C---:B------:R-:W-:Y:S01]  /*62a0*/  FFMA.FTZ R37, R32.reuse, R37, -R13 ;  /* 0x0000002520257223 */ /* 0x040fe2000001080d */
[----:B------:R-:W-:Y:S01]  /*62b0*/  FFMA.FTZ R32, R32, R42, R33 ;  /* 0x0000002a20207223 */ /* 0x000fe20000010021 */
[C---:B------:R-:W-:Y:S01]  /*62c0*/  FMUL.FTZ R14, R12.reuse, R40 ;  /* 0x000000280c0e7220 */ /* 0x040fe20000410000 */
[----:B------:R-:W-:Y:S01]  /*62d0*/  FMUL.FTZ R13, R12, R35 ;  /* 0x000000230c0d7220 */ /* 0x000fe20000410000 */
[----:B------:R-:W-:-:S02]  /*62e0*/  IMAD.U32 R15, R15, 0x10000, RZ ;  /* 0x000100000f0f7824 */ /* 0x000fc400078e00ff */
[C---:B------:R-:W-:Y:S01]  /*62f0*/  FMUL.FTZ R36, R34.reuse, R122 ;  /* 0x0000007a22247220 */ /* 0x040fe20000410000 */
        /* <DEDUP_REMOVED lines=9> */
[----:B------:R-:W-:-:S02]  /*6390*/  F2FP.BF16.F32.PACK_AB R15, R33, R36 ;  /* 0x00000024210f723e */ /* 0x000fc400000010ff */
[----:B------:R-:W-:-:S07]  /*63a0*/  MOV R14, R32 ;  /* 0x00000020000e7202 */ /* 0x000fce0000000f00 */
.L_x_515:
[----:B------:R-:W-:Y:S05]  /*63b0*/  BSYNC B1 ;  /* 0x0000000000017941 */ /* 0x000fea0003800000 */
.L_x_514:
[----:B----4-:R0:W-:Y:S01]  /*63c0*/  ST.E.128 desc[UR60][R38.64], R12 ;  /* 0x0000000c26007985 */ /* 0x0101e2000c101d3c */
[----:B------:R-:W-:Y:S05]  /*63d0*/  BRA `(.L_x_493) ;  /* 0x0000004000c87947 */ /* 0x000fea0003800000 */
.L_x_459:
        /* <DEDUP_REMOVED lines=18> */
[----:B------:R-:W-:Y:S02]  /*6500*/  IADD3 R32, P5, R92, R12, RZ ;  /* 0x0000000c5c207210 */ /* 0x000fe40007fbe0ff */
[----:B------:R-:W-:Y:S02]  /*6510*/  CS2R R42, SRZ ;  /* 0x00000000002a7805 */ /* 0x000fe4000001ff00 */
[----:B------:R-:W-:Y:S01]  /*6520*/  CS2R R40, SRZ ;  /* 0x0000000000287805 */ /* 0x000fe2000001ff00 */
[----:B------:R-:W-:Y:S01]  /*6530*/  IMAD.X R34, R11, 0x1, R107, P0 ;  /* 0x000000010b227824 */ /* 0x000fe200000e066b */
[----:B------:R-:W-:Y:S02]  /*6540*/  LEA R56, P0, R33, UR4, 0x1 ;  /* 0x0000000421387c11 */ /* 0x000fe4000f8008ff */
[----:B------:R-:W-:-:S02]  /*6550*/  CS2R R54, SRZ ;  /* 0x0000000000367805 */ /* 0x000fc4000001ff00 */
[----:B------:R-:W-:Y:S02]  /*6560*/  CS2R R52, SRZ ;  /* 0x0000000000347805 */ /* 0x000fe4000001ff00 */
[----:B------:R-:W-:Y:S01]  /*6570*/  LEA.HI.X R57, R33, UR5, R34, 0x1, P0 ;  /* 0x0000000521397c11 */ /* 0x000fe200080f0c22 */
[----:B------:R-:W-:Y:S01]  /*6580*/  ULDC.64 UR4, c[0x0][0x400] ;  /* 0x0001000000047ab9 */ /* 0x000fe20000000a00 */
[----:B------:R-:W-:Y:S01]  /*6590*/  ISETP.GE.AND P0, PT, R16, R128, PT ;  /* 0x000000801000720c */ /* 0x000fe20003f06270 */
[----:B------:R-:W-:Y:S01]  /*65a0*/  IMAD.X R33, R82, 0x1, R106, P5 ;  /* 0x0000000152217824 */ /* 0x000fe200028e066a */
[----:B------:R-:W-:-:S04]  /*65b0*/  LEA R60, P5, R32, UR4, 0x1 ;  /* 0x00000004203c7c11 */ /* 0x000fc8000f8a08ff */
[----:B------:R-:W-:Y:S02]  /*65c0*/  LEA.HI.X R61, R32, UR5, R33, 0x1, P5 ;  /* 0x00000005203d7c11 */ /* 0x000fe4000a8f0c21 */
[----:B------:R-:W-:-:S05]  /*65d0*/  ISETP.GE.AND P5, PT, R0, R128, PT ;  /* 0x000000800000720c */ /* 0x000fca0003fa6270 */
[----:B------:R0:W5:Y:S04]  /*65e0*/  @!P0 LDG.E.128 R40, desc[UR60][R56.64] ;  /* 0x0000003c38288981 */ /* 0x000168000c1e1d00 */
[----:B------:R0:W5:Y:S01]  /*65f0*/  @!P0 LDG.E.128 R52, desc[UR60][R60.64] ;  /* 0x0000003c3c348981 */ /* 0x000162000c1e1d00 */
[----:B------:R-:W-:Y:S02]  /*6600*/  ISETP.GE.AND P0, PT, R3, R128, PT ;  /* 0x000000800300720c */ /* 0x000fe40003f06270 */
        /* <DEDUP_REMOVED lines=8> */
[----:B------:R0:W5:Y:S04]  /*6690*/  @!P5 LDG.E.128 R36, desc[UR60][R56.64+0x40] ;  /* 0x0000403c3824d981 */ /* 0x000168000c1e1d00 */
[----:B------:R0:W5:Y:S04]  /*66a0*/  @!P0 LDG.E.128 R32, desc[UR60][R56.64+0x80] ;  /* 0x0000803c38208981 */ /* 0x000168000c1e1d00 */
[----:B------:R0:W5:Y:S04]  /*66b0*/  @!P5 LDG.E.128 R48, desc[UR60][R60.64+0x40] ;  /* 0x0000403c3c30d981 */ /* 0x000168000c1e1d00 */
[----:B------:R0:W5:Y:S02]  /*66c0*/  @!P0 LDG.E.128 R44, desc[UR60][R60.64+0x80] ;  /* 0x0000803c3c2c8981 */ /* 0x000164000c1e1d00 */
.L_x_517:
[----:B------:R-:W-:Y:S05]  /*66d0*/  BSYNC B1 ;  /* 0x0000000000017941 */ /* 0x000fea0003800000 */
.L_x_516:
        /* <DEDUP_REMOVED lines=22> */
[----:B------:R-:W-:Y:S02]  /*6840*/  IADD3 R11, P0, P6, R92, R12, R113 ;  /* 0x0000000c5c0b7210 */ /* 0x000fe40007e1e071 */
[----:B------:R-:W-:-:S02]  /*6850*/  CS2R R78, SRZ ;  /* 0x00000000004e7805 */ /* 0x000fc4000001ff00 */
[----:B------:R-:W-:Y:S02]  /*6860*/  CS2R R76, SRZ ;  /* 0x00000000004c7805 */ /* 0x000fe4000001ff00 */
[----:B------:R-:W-:Y:S02]  /*6870*/  IADD3.X R82, R106, R82, R112, P0, P6 ;  /* 0x000000526a527210 */ /* 0x000fe400007ec470 */
[----:B------:R-:W-:-:S04]  /*6880*/  LEA R12, P0, R14, UR4, 0x1 ;  /* 0x000000040e0c7c11 */ /* 0x000fc8000f8008ff */
[----:B------:R-:W-:Y:S02]  /*6890*/  LEA.HI.X R13, R14, UR5, R13, 0x1, P0 ;  /* 0x000000050e0d7c11 */ /* 0x000fe400080f0c0d */
[----:B------:R-:W-:-:S04]  /*68a0*/  LEA R14, P0, R11, UR6, 0x1 ;  /* 0x000000060b0e7c11 */ /* 0x000fc8000f8008ff */
[----:B------:R-:W-:Y:S02]  /*68b0*/  LEA.HI.X R15, R11, UR7, R82, 0x1, P0 ;  /* 0x000000070b0f7c11 */ /* 0x000fe400080f0c52 */
[----:B------:R-:W-:Y:S02]  /*68c0*/  ISETP.GE.AND P0, PT, R16, R128, PT ;  /* 0x000000801000720c */ /* 0x000fe40003f06270 */
[----:B------:R-:W-:Y:S02]  /*68d0*/  CS2R R62, SRZ ;  /* 0x00000000003e7805 */ /* 0x000fe4000001ff00 */
[----:B------:R-:W-:Y:S02]  /*68e0*/  CS2R R60, SRZ ;  /* 0x00000000003c7805 */ /* 0x000fe4000001ff00 */
[----:B------:R-:W-:Y:S02]  /*68f0*/  CS2R R74, SRZ ;  /* 0x00000000004a7805 */ /* 0x000fe4000001ff00 */
[----:B------:R-:W-:-:S05]  /*6900*/  CS2R R72, SRZ ;  /* 0x0000000000487805 */ /* 0x000fca000001ff00 */
[----:B------:R0:W5:Y:S04]  /*6910*/  @!P0 LDG.E.128 R64, desc[UR60][R12.64] ;  /* 0x0000003c0c408981 */ /* 0x000168000c1e1d00 */
[----:B------:R0:W5:Y:S01]  /*6920*/  @!P0 LDG.E.128 R76, desc[UR60][R14.64] ;  /* 0x0000003c0e4c8981 */ /* 0x000162000c1e1d00 */
[----:B------:R-:W-:Y:S02]  /*6930*/  ISETP.GE.AND P0, PT, R0, R128, PT ;  /* 0x000000800000720c */ /* 0x000fe40003f06270 */
[----:B------:R-:W-:Y:S02]  /*6940*/  CS2R R58, SRZ ;  /* 0x00000000003a7805 */ /* 0x000fe4000001ff00 */
[----:B------:R-:W-:Y:S02]  /*6950*/  CS2R R56, SRZ ;  /* 0x0000000000387805 */ /* 0x000fe4000001ff00 */
[----:B------:R-:W-:-:S02]  /*6960*/  CS2R R70, SRZ ;  /* 0x0000000000467805 */ /* 0x000fc4000001ff00 */
[----:B------:R-:W-:-:S05]  /*6970*/  CS2R R68, SRZ ;  /* 0x0000000000447805 */ /* 0x000fca000001ff00 */
[----:B------:R0:W5:Y:S04]  /*6980*/  @!P0 LDG.E.128 R60, desc[UR60][R12.64+0x40] ;  /* 0x0000403c0c3c8981 */ /* 0x000168000c1e1d00 */
[----:B------:R0:W5:Y:S01]  /*6990*/  @!P0 LDG.E.128 R72, desc[UR60][R14.64+0x40] ;  /* 0x0000403c0e488981 */ /* 0x000162000c1e1d00 */
[----:B------:R-:W-:-:S13]  /*69a0*/  ISETP.GE.AND P0, PT, R3, R128, PT ;  /* 0x000000800300720c */ /* 0x000fda0003f06270 */
[----:B------:R0:W5:Y:S04]  /*69b0*/  @!P0 LDG.E.128 R56, desc[UR60][R12.64+0x80] ;  /* 0x0000803c0c388981 */ /* 0x000168000c1e1d00 */
[----:B------:R0:W5:Y:S02]  /*69c0*/  @!P0 LDG.E.128 R68, desc[UR60][R14.64+0x80] ;  /* 0x0000803c0e448981 */ /* 0x000164000c1e1d00 */
.L_x_519:
[----:B------:R-:W-:Y:S05]  /*69d0*/  BSYNC B1 ;  /* 0x0000000000017941 */ /* 0x000fea0003800000 */
.L_x_518:
[----:B------:R-:W2:Y:S01]  /*69e0*/  LDL R11, [R1+0x30] ;  /* 0x00003000010b7983 */ /* 0x000ea20000100800 */
[----:B0-----:R-:W-:Y:S01]  /*69f0*/  IMAD.MOV.U32 R12, RZ, RZ, R33 ;  /* 0x000000ffff0c7224 */ /* 0x001fe200078e0021 */
[----:B------:R-:W-:Y:S01]  /*6a00*/  MOV R14, R37 ;  /* 0x00000025000e7202 */ /* 0x000fe20000000f00 */
[----:B------:R-:W-:Y:S01]  /*6a10*/  IMAD.MOV.U32 R13, RZ, RZ, R36 ;  /* 0x000000ffff0d7224 */ /* 0x000fe200078e0024 */
[----:B------:R-:W-:Y:S02]  /*6a20*/  PRMT R210, R81, 0x5410, R80 ;  /* 0x0000541051d27816 */ /* 0x000fe40000000050 */
[----:B--2---:R-:W-:Y:S01]  /*6a30*/  R2UR UR4, R11 ;  /* 0x000000000b0472ca */ /* 0x004fe200000e0000 */
[----:B------:R-:W-:-:S05]  /*6a40*/  IMAD.MOV.U32 R11, RZ, RZ, R32 ;  /* 0x000000ffff0b7224 */ /* 0x000fca00078e0020 */
[----:B------:R-:W-:Y:S01]  /*6a50*/  PRMT R211, R11, 0x5410, R12 ;  /* 0x000054100bd37816 */ /* 0x000fe2000000000c */
[----:B------:R-:W-:Y:S02]  /*6a60*/  IMAD.MOV.U32 R11, RZ, RZ, R38 ;  /* 0x000000ffff0b7224 */ /* 0x000fe400078e0026 */
[----:B------:R-:W-:-:S03]  /*6a70*/  IMAD.MOV.U32 R12, RZ, RZ, R39 ;  /* 0x000000ffff0c7224 */ /* 0x000fc600078e0027 */
[----:B------:R0:W-:Y:S01]  /*6a80*/  STL.S16 [R1+0x44], R11 ;  /* 0x0000440b01007387 */ /* 0x0001e20000100600 */
[----:B------:R-:W-:-:S03]  /*6a90*/  UISETP.NE.AND UP0, UPT, UR4, 0x3, UPT ;  /* 0x000000030400788c */ /* 0x000fc6000bf05270 */
[----:B------:R1:W-:Y:S03]  /*6aa0*/  STL.S16 [R1+0x42], R12 ;  /* 0x0000420c01007387 */ /* 0x0003e60000100600 */
[----:B------:R-:W-:Y:S01]  /*6ab0*/  PLOP3.LUT P0, PT, PT, PT, UP0, 0x80, 0x0 ;  /* 0x000000000000781c */ /* 0x000fe20003f0f008 */
[----:B------:R2:W-:Y:S01]  /*6ac0*/  STL.S16 [R1+0x46], R13 ;  /* 0x0000460d01007387 */ /* 0x0005e20000100600 */
[----:B0-----:R-:W-:-:S03]  /*6ad0*/  IMAD.MOV.U32 R11, RZ, RZ, R42 ;  /* 0x000000ffff0b7224 */ /* 0x001fc600078e002a */
[----:B------:R0:W-:Y:S01]  /*6ae0*/  STL.S16 [R1+0x48], R14 ;  /* 0x0000480e01007387 */ /* 0x0001e20000100600 */
[----:B-1----:R-:W-:Y:S01]  /*6af0*/  IMAD.MOV.U32 R12, RZ, RZ, R43 ;  /* 0x000000ffff0c7224 */ /* 0x002fe200078e002b */
[----:B------:R-:W-:Y:S01]  /*6b00*/  PRMT R196, R196, 0x5410, R11 ;  /* 0x00005410c4c47816 */ /* 0x000fe2000000000b */
[----:B------:R-:W-:Y:S02]  /*6b10*/  IMAD.MOV.U32 R11, RZ, RZ, R45 ;  /* 0x000000ffff0b7224 */ /* 0x000fe400078e002d */
[----:B--2---:R-:W-:Y:S01]  /*6b20*/  IMAD.MOV.U32 R13, RZ, RZ, R40 ;  /* 0x000000ffff0d7224 */ /* 0x004fe200078e0028 */
[----:B------:R-:W-:Y:S01]  /*6b30*/  PRMT R204, R204, 0x5410, R12 ;  /* 0x00005410cccc7816 */ /* 0x000fe2000000000c */
[----:B------:R-:W-:Y:S02]  /*6b40*/  IMAD.MOV.U32 R12, RZ, RZ, R46 ;  /* 0x000000ffff0c7224 */ /* 0x000fe400078e002e */
[----:B0-----:R-:W-:-:S05]  /*6b50*/  IMAD.MOV.U32 R14, RZ, RZ, R41 ;  /* 0x000000ffff0e7224 */ /* 0x001fca00078e0029 */
[----:B------:R-:W-:Y:S01]  /*6b60*/  PRMT R158, R14, 0x5410, R13 ;  /* 0x000054100e9e7816 */ /* 0x000fe2000000000d */
[----:B------:R-:W-:Y:S02]  /*6b70*/  IMAD.MOV.U32 R14, RZ, RZ, R44 ;  /* 0x000000ffff0e7224 */ /* 0x000fe400078e002c */
[----:B------:R-:W-:-:S03]  /*6b80*/  IMAD.MOV.U32 R13, RZ, RZ, R47 ;  /* 0x000000ffff0d7224 */ /* 0x000fc600078e002f */
[----:B------:R-:W-:Y:S01]  /*6b90*/  PRMT R213, R14, 0x5410, R11 ;  /* 0x000054100ed57816 */ /* 0x000fe2000000000b */
[----:B------:R-:W-:Y:S01]  /*6ba0*/  IMAD.MOV.U32 R14, RZ, RZ, R50 ;  /* 0x000000ffff0e7224 */ /* 0x000fe200078e0032 */
[----:B------:R-:W-:Y:S01]  /*6bb0*/  PRMT R212, R12, 0x5410, R13 ;  /* 0x000054100cd47816 */ /* 0x000fe2000000000d */
[----:B------:R-:W-:Y:S01]  /*6bc0*/  IMAD.MOV.U32 R13, RZ, RZ, R51 ;  /* 0x000000ffff0d7224 */ /* 0x000fe200078e0033 */
[----:B------:R-:W-:Y:S01]  /*6bd0*/  MOV R12, R48 ;  /* 0x00000030000c7202 */ /* 0x000fe20000000f00 */
[----:B------:R-:W-:Y:S01]  /*6be0*/  IMAD.MOV.U32 R11, RZ, RZ, R49 ;  /* 0x000000ffff0b7224 */ /* 0x000fe200078e0031 */
[----:B------:R0:W-:Y:S04]  /*6bf0*/  STL.S16 [R1+0x3e], R14 ;  /* 0x00003e0e01007387 */ /* 0x0001e80000100600 */
[----:B------:R1:W-:Y:S04]  /*6c00*/  STL.S16 [R1+0x3c], R13 ;  /* 0x00003c0d01007387 */ /* 0x0003e80000100600 */
[----:B------:R2:W-:Y:S01]  /*6c10*/  STL.S16 [R1+0x40], R12 ;  /* 0x0000400c01007387 */ /* 0x0005e20000100600 */
[----:B0-----:R-:W-:-:S03]  /*6c20*/  IMAD.MOV.U32 R14, RZ, RZ, R53 ;  /* 0x000000ffff0e7224 */ /* 0x001fc600078e0035 */
[----:B------:R0:W-:Y:S01]  /*6c30*/  STL.S16 [R1+0x4a], R11 ;  /* 0x00004a0b01007387 */ /* 0x0001e20000100600 */
[----:B-1----:R-:W-:Y:S02]  /*6c40*/  IMAD.MOV.U32 R13, RZ, RZ, R52 ;  /* 0x000000ffff0d7224 */ /* 0x002fe400078e0034 */
[----:B--2---:R-:W-:-:S03]  /*6c50*/  IMAD.MOV.U32 R12, RZ, RZ, R55 ;  /* 0x000000ffff0c7224 */ /* 0x004fc600078e0037 */
[----:B------:R-:W-:Y:S01]  /*6c60*/  PRMT R204, R13, 0x7610, R204 ;  /* 0x000076100dcc7816 */ /* 0x000fe200000000cc */
[----:B-----5:R-:W-:Y:S02]  /*6c70*/  IMAD.MOV.U32 R13, RZ, RZ, R59 ;  /* 0x000000ffff0d7224 */ /* 0x020fe400078e003b */
[----:B0-----:R-:W-:Y:S01]  /*6c80*/  IMAD.MOV.U32 R11, RZ, RZ, R54 ;  /* 0x000000ffff0b7224 */ /* 0x001fe200078e0036 */
[----:B------:R-:W-:Y:S01]  /*6c90*/  PRMT R196, R12, 0x7610, R196 ;  /* 0x000076100cc47816 */ /* 0x000fe200000000c4 */
[----:B------:R-:W-:-:S03]  /*6ca0*/  IMAD.MOV.U32 R12, RZ, RZ, R56 ;  /* 0x000000ffff0c7224 */ /* 0x000fc600078e0038 */
        /* <DEDUP_REMOVED lines=8> */
[----:B------:R-:W-:-:S03]  /*6d30*/  IMAD.MOV.U32 R14, RZ, RZ, R62 ;  /* 0x000000ffff0e7224 */ /* 0x000fc600078e003e */
[----:B------:R-:W-:Y:S01]  /*6d40*/  PRMT R154, R12, 0x5410, R11 ;  /* 0x000054100c9a7816 */ /* 0x000fe2000000000b */
[----:B------:R-:W-:Y:S01]  /*6d50*/  IMAD.MOV.U32 R12, RZ, RZ, R66 ;  /* 0x000000ffff0c7224 */ /* 0x000fe200078e0042 */
[----:B------:R-:W-:Y:S01]  /*6d60*/  PRMT R153, R14, 0x5410, R13 ;  /* 0x000054100e997816 */ /* 0x000fe2000000000d */
        /* <DEDUP_REMOVED lines=23> */
[----:B------:R-:W-:Y:S06]  /*6ee0*/  @!P0 BRA `(.L_x_520) ;  /* 0x0000000000048947 */ /* 0x000fec0003800000 */
[----:B------:R-:W-:Y:S01]  /*6ef0*/  BPT.TRAP 0x1 ;  /* 0x000000040000795c */ /* 0x000fe20000300000 */
.L_x_520:
[----:B------:R-:W-:Y:S01]  /*6f00*/  IMAD R88, R18, 0x8, R2 ;  /* 0x0000000812587824 */ /* 0x000fe200078e0202 */
[----:B------:R-:W-:Y:S01]  /*6f10*/  SHF.L.U32 R89, R166, 0x1f, RZ ;  /* 0x0000001fa6597819 */ /* 0x000fe200000006ff */
[----:B------:R-:W0:Y:S01]  /*6f20*/  LDC R135, c[0x0][0x2f4] ;  /* 0x0000bd00ff877b82 */ /* 0x000e220000000800 */
[----:B------:R-:W-:Y:S02]  /*6f30*/  BSSY B1, `(.L_x_521) ;  /* 0x0000003000017945 */ /* 0x000fe40003800000 */
[----:B------:R-:W1:Y:S02]  /*6f40*/  SYNCS.PHASECHK.TRANS64.TRYWAIT P6, [R88+URZ+0x2a890], R89 ;  /* 0x02a89059580075a7 */ /* 0x000e6400080c017f */
[----:B-1----:R-:W-:Y:S05]  /*6f50*/  @!P6 BRA `(.L_x_522) ;  /* 0x00000178007ce947 */ /* 0x002fea0003800000 */
.L_x_795:
[----:B------:R-:W-:Y:S05]  /*6f60*/  BSYNC B1 ;  /* 0x0000000000017941 */ /* 0x000fea0003800000 */
.L_x_521:
[----:B------:R-:W-:Y:S01]  /*6f70*/  UMOV UR4, 0xffffffff ;  /* 0xffffffff00047882 */ /* 0x000fe20000000000 */
[----:B0-----:R-:W-:Y:S02]  /*6f80*/  IMAD.IADD R139, R135, 0x1, -R129 ;  /* 0x00000001878b7824 */ /* 0x001fe400078e0a81 */
[----:B------:R-:W-:Y:S05]  /*6f90*/  BRA.DIV UR4, `(.L_x_523) ;  /* 0x0000017a04807947 */ /* 0x000fea000b800000 */
[----:B------:R0:W2:Y:S04]  /*6fa0*/  SHFL.IDX PT, R123, R118, RZ, 0x1c1f ;  /* 0x001c1fff767b7589 */ /* 0x0000a800000e0000 */
[----:B------:R0:W3:Y:S02]  /*6fb0*/  SHFL.IDX PT, R11, R119, RZ, 0x1c1f ;  /* 0x001c1fff770b7589 */ /* 0x0000e400000e0000 */
.L_x_799:
[----:B------:R-:W-:Y:S04]  /*6fc0*/  BSSY B1, `(.L_x_524) ;  /* 0x000017f000017945 */ /* 0x000fe80003800000 */
[----:B------:R-:W-:Y:S05]  /*6fd0*/  @P4 BRA `(.L_x_525) ;  /* 0x0000001400f44947 */ /* 0x000fea0003800000 */
[----:B------:R-:W-:Y:S01]  /*6fe0*/  ISETP.NE.AND P4, PT, R10, RZ, PT ;  /* 0x000000ff0a00720c */ /* 0x000fe20003f85270 */
[----:B------:R-:W-:Y:S01]  /*6ff0*/  BSSY B2, `(.L_x_526) ;  /* 0x000007d000027945 */ /* 0x000fe20003800000 */
[----:B---3--:R-:W-:-:S11]  /*7000*/  IMAD.MOV.U32 R122, RZ, RZ, R11 ;  /* 0x000000ffff7a7224 */ /* 0x008fd600078e000b */
[----:B------:R-:W-:Y:S05]  /*7010*/  @!P4 BRA `(.L_x_527) ;  /* 0x0000000400e8c947 */ /* 0x000fea0003800000 */
[----:B------:R-:W-:Y:S01]  /*7020*/  SEL R12, R129, R139, !P3 ;  /* 0x0000008b810c7207 */ /* 0x000fe20005800000 */
[----:B------:R-:W-:Y:S01]  /*7030*/  BSSY B3, `(.L_x_528) ;  /* 0x0000072000037945 */ /* 0x000fe20003800000 */
[----:B------:R-:W-:Y:S02]  /*7040*/  ISETP.GE.AND P4, PT, R16, R128, PT ;  /* 0x000000801000720c */ /* 0x000fe40003f86270 */
[----:B------:R-:W-:-:S04]  /*7050*/  SHF.R.S32.HI R13, RZ, 0x1f, R12 ;  /* 0x0000001fff0d7819 */ /* 0x000fc8000001140c */
[----:B------:R-:W-:-:S04]  /*7060*/  LEA.HI R13, R13, R12, RZ, 0x4 ;  /* 0x0000000c0d0d7211 */ /* 0x000fc800078f20ff */
[----:B------:R-:W-:-:S04]  /*7070*/  LEA.HI.SX32 R157, R13, R124, 0x1c ;  /* 0x0000007c0d9d7211 */ /* 0x000fc800078fe2ff */
[----:B------:R-:W-:-:S04]  /*7080*/  SHF.R.S32.HI R13, RZ, 0x1f, R157 ;  /* 0x0000001fff0d7819 */ /* 0x000fc8000001149d */
[----:B------:R-:W-:Y:S02]  /*7090*/  LEA.HI R13, R13, R157, RZ, 0x3 ;  /* 0x0000009d0d0d7211 */ /* 0x000fe400078f18ff */
[----:B------:R-:W-:Y:S02]  /*70a0*/  SHF.L.U32 R157, R157, 0x3, RZ ;  /* 0x000000039d9d7819 */ /* 0x000fe400000006ff */
[----:B------:R-:W-:Y:S02]  /*70b0*/  SHF.R.S32.HI R13, RZ, 0x3, R13 ;  /* 0x00000003ff0d7819 */ /* 0x000fe4000001140d */
[----:B------:R-:W-:-:S03]  /*70c0*/  LOP3.LUT R12, R176, 0x38, R157, 0xf8, !PT ;  /* 0x00000038b00c7812 */ /* 0x000fc600078ef89d */
[----:B------:R-:W-:Y:S01]  /*70d0*/  IMAD R13, R13, 0x1800, R178 ;  /* 0x000018000d0d7824 */ /* 0x000fe200078e02b2 */
[----:B------:R-:W-:-:S05]  /*70e0*/  LOP3.LUT R12, R12, R177, RZ, 0x3c, !PT ;  /* 0x000000b10c0c7212 */ /* 0x000fca00078e3cff */
[----:B------:R-:W-:-:S04]  /*70f0*/  IMAD.IADD R12, R13, 0x1, R12 ;  /* 0x000000010d0c7824 */ /* 0x000fc800078e020c */
[C---:B------:R-:W-:Y:S02]  /*7100*/  IMAD R80, R18.reuse, 0x4800, R12 ;  /* 0x0000480012507824 */ /* 0x040fe400078e020c */
[----:B------:R-:W-:Y:S02]  /*7110*/  IMAD R12, R18, 0x4800, R144 ;  /* 0x00004800120c7824 */ /* 0x000fe400078e0290 */
[--C-:B------:R-:W-:Y:S02]  /*7120*/  IMAD R80, R80, 0x2, R2.reuse ;  /* 0x0000000250507824 */ /* 0x100fe400078e0202 */
[----:B------:R-:W-:-:S04]  /*7130*/  IMAD R12, R12, 0x2, R2 ;  /* 0x000000020c0c7824 */ /* 0x000fc800078e0202 */
[----:B------:R-:W3:Y:S04]  /*7140*/  LDS.128 R80, [R80+0x18400] ;  /* 0x0184000050507984 */ /* 0x000ee80000000c00 */
[----:B------:R-:W4:Y:S01]  /*7150*/  LDS.128 R12, [R12+0x18400] ;  /* 0x018400000c0c7984 */ /* 0x000f220000000c00 */
[----:B------:R-:W-:Y:S05]  /*7160*/  @P4 BRA `(.L_x_529) ;  /* 0x0000000400784947 */ /* 0x000fea0003800000 */
[--C-:B------:R-:W-:Y:S02]  /*7170*/  SHF.R.U64 R40, R40, 0x10, R41.reuse ;  /* 0x0000001028287819 */ /* 0x100fe40000001229 */
[----:B------:R-:W-:Y:S02]  /*7180*/  SHF.R.U32.HI R41, RZ, 0x10, R41 ;  /* 0x00000010ff297819 */ /* 0x000fe40000011629 */
[----:B------:R-:W-:Y:S02]  /*7190*/  SHF.R.U32.HI R159, RZ, 0x10, R53 ;  /* 0x00000010ff9f7819 */ /* 0x000fe40000011635 */
[C---:B------:R-:W-:Y:S02]  /*71a0*/  PRMT R40, R158.reuse, 0x5432, R40 ;  /* 0x000054329e287816 */ /* 0x040fe40000000028 */
[----:B------:R-:W-:Y:S02]  /*71b0*/  PRMT R41, R158, 0x5410, R41 ;  /* 0x000054109e297816 */ /* 0x000fe40000000029 */
[----:B------:R-:W-:-:S02]  /*71c0*/  SHF.R.U64 R42, R42, 0x10, R43 ;  /* 0x000000102a2a7819 */ /* 0x000fc4000000122b */
[----:B------:R-:W-:Y:S02]  /*71d0*/  SHF.R.U32.HI R158, RZ, 0x10, R43 ;  /* 0x00000010ff9e7819 */ /* 0x000fe4000001162b */
[----:B------:R-:W-:Y:S02]  /*71e0*/  SHF.R.U64 R43, R52, 0x10, R53 ;  /* 0x00000010342b7819 */ /* 0x000fe40000001235 */
[----:B------:R-:W-:Y:S02]  /*71f0*/  SHF.R.U64 R52, R54, 0x10, R55 ;  /* 0x0000001036347819 */ /* 0x000fe40000001237 */
[----:B------:R-:W-:Y:S02]  /*7200*/  PRMT R159, R205, 0x5410, R159 ;  /* 0x00005410cd9f7816 */ /* 0x000fe4000000009f */
[----:B------:R-:W-:Y:S02]  /*7210*/  PRMT R53, R196, 0x5432, R42 ;  /* 0x00005432c4357816 */ /* 0x000fe4000000002a */
[----:B------:R-:W-:Y:S01]  /*7220*/  SHF.R.U32.HI R54, RZ, 0x10, R55 ;  /* 0x00000010ff367819 */ /* 0x000fe20000011637 */
[----:B------:R-:W-:Y:S01]  /*7230*/  IMAD.U32 R55, R41, 0x10000, RZ ;  /* 0x0001000029377824 */ /* 0x000fe200078e00ff */
[----:B------:R-:W-:-:S02]  /*7240*/  PRMT R42, R204, 0x5432, R158 ;  /* 0x00005432cc2a7816 */ /* 0x000fc4000000009e */
[----:B------:R-:W-:Y:S01]  /*7250*/  PRMT R43, R204, 0x5410, R43 ;  /* 0x00005410cc2b7816 */ /* 0x000fe2000000002b */
[----:B------:R-:W-:Y:S01]  /*7260*/  IMAD.U32 R204, R159, 0x10000, RZ ;  /* 0x000100009fcc7824 */ /* 0x000fe200078e00ff */
[----:B------:R-:W-:Y:S01]  /*7270*/  PRMT R52, R205, 0x5432, R52 ;  /* 0x00005432cd347816 */ /* 0x000fe20000000034 */
[----:B---3--:R-:W-:Y:S01]  /*7280*/  IMAD.U32 R205, R81, 0x10000, RZ ;  /* 0x0001000051cd7824 */ /* 0x008fe200078e00ff */
[----:B------:R-:W-:Y:S01]  /*7290*/  PRMT R54, R196, 0x5410, R54 ;  /* 0x00005410c4367816 */ /* 0x000fe20000000036 */
[----:B----4-:R-:W-:Y:S01]  /*72a0*/  IMAD.U32 R196, R13, 0x10000, RZ ;  /* 0x000100000dc47824 */ /* 0x010fe200078e00ff */
[----:B------:R-:W-:Y:S01]  /*72b0*/  LOP3.LUT R159, R159, 0xffff0000, RZ, 0xc0, !PT ;  /* 0xffff00009f9f7812 */ /* 0x000fe200078ec0ff */
[----:B------:R-:W-:Y:S01]  /*72c0*/  FMUL.FTZ R158, R205, R204 ;  /* 0x000000cccd9e7220 */ /* 0x000fe20000410000 */
[----:B------:R-:W-:Y:S02]  /*72d0*/  LOP3.LUT R81, R81, 0xffff0000, RZ, 0xc0, !PT ;  /* 0xffff000051517812 */ /* 0x000fe400078ec0ff */
[----:B------:R-:W-:Y:S01]  /*72e0*/  LOP3.LUT R41, R41, 0xffff0000, RZ, 0xc0, !PT ;  /* 0xffff000029297812 */ /* 0x000fe200078ec0ff */
[-C--:B------:R-:W-:Y:S01]  /*72f0*/  FFMA.FTZ R158, R196, R55.reuse, -R158 ;  /* 0x00000037c49e7223 */ /* 0x080fe2000001089e */
[----:B------:R-:W-:Y:S01]  /*7300*/  FMUL.FTZ R55, R205, R55 ;  /* 0x00000037cd377220 */ /* 0x000fe20000410000 */
[C---:B------:R-:W-:Y:S01]  /*7310*/  IMAD.U32 R205, R83.reuse, 0x10000, RZ ;  /* 0x0001000053cd7824 */ /* 0x040fe200078e00ff */
[----:B------:R-:W-:-:S02]  /*7320*/  LOP3.LUT R83, R83, 0xffff0000, RZ, 0xc0, !PT ;  /* 0xffff000053537812 */ /* 0x000fc400078ec0ff */
[----:B------:R-:W-:Y:S01]  /*7330*/  FFMA.FTZ R55, R196, R204, R55 ;  /* 0x000000ccc4377223 */ /* 0x000fe20000010037 */
[----:B------:R-:W-:Y:S01]  /*7340*/  LOP3.LUT R196, R13, 0xffff0000, RZ, 0xc0, !PT ;  /* 0xffff00000dc47812 */ /* 0x000fe200078ec0ff */
[C---:B------:R-:W-:Y:S01]  /*7350*/  FMUL.FTZ R13, R81.reuse, R159 ;  /* 0x0000009f510d7220 */ /* 0x040fe20000410000 */
[C---:B------:R-:W-:Y:S01]  /*7360*/  IMAD.U32 R204, R54.reuse, 0x10000, RZ ;  /* 0x0001000036cc7824 */ /* 0x040fe200078e00ff */
[----:B------:R-:W-:Y:S02]  /*7370*/  LOP3.LUT R54, R54, 0xffff0000, RZ, 0xc0, !PT ;  /* 0xffff000036367812 */ /* 0x000fe400078ec0ff */
[-C--:B------:R-:W-:Y:S01]  /*7380*/  FFMA.FTZ R13, R196, R41.reuse, -R13 ;  /* 0x00000029c40d7223 */ /* 0x080fe2000001080d */
[----:B------:R-:W-:Y:S01]  /*7390*/  FMUL.FTZ R41, R81, R41 ;  /* 0x0000002951297220 */ /* 0x000fe20000410000 */
[----:B------:R-:W-:-:S03]  /*73a0*/  FMUL.FTZ R81, R205, R204 ;  /* 0x000000cccd517220 */ /* 0x000fc60000410000 */
[----:B------:R-:W-:Y:S01]  /*73b0*/  FFMA.FTZ R41, R196, R159, R41 ;  /* 0x0000009fc4297223 */ /* 0x000fe20000010029 */
[C---:B------:R-:W-:Y:S01]  /*73c0*/  SHF.L.U32 R159, R42.reuse, 0x10, RZ ;  /* 0x000000102a9f7819 */ /* 0x040fe200000006ff */
[C---:B------:R-:W-:Y:S01]  /*73d0*/  IMAD.U32 R196, R15.reuse, 0x10000, RZ ;  /* 0x000100000fc47824 */ /* 0x040fe200078e00ff */
[----:B------:R-:W-:Y:S02]  /*73e0*/  LOP3.LUT R42, R42, 0xffff0000, RZ, 0xc0, !PT ;  /* 0xffff00002a2a7812 */ /* 0x000fe400078ec0ff */
[----:B------:R-:W-:Y:S01]  /*73f0*/  LOP3.LUT R15, R15, 0xffff0000, RZ, 0xc0, !PT ;  /* 0xffff00000f0f7812 */ /* 0x000fe200078ec0ff */
[-C--:B------:R-:W-:Y:S01]  /*7400*/  FFMA.FTZ R81, R196, R159.reuse, -R81 ;  /* 0x0000009fc4517223 */ /* 0x080fe20000010851 */
[----:B------:R-:W-:Y:S01]  /*7410*/  FMUL.FTZ R159, R205, R159 ;  /* 0x0000009fcd9f7220 */ /* 0x000fe20000410000 */
[----:B------:R-:W-:Y:S01]  /*7420*/  F2FP.BF16.F32.PACK_AB R41, R41, R55 ;  /* 0x000000372929723e */ /* 0x000fe200000010ff */
[----:B------:R-:W-:Y:S01]  /*7430*/  IMAD.U32 R55, R80, 0x10000, RZ ;  /* 0x0001000050377824 */ /* 0x000fe200078e00ff */
[----:B------:R-:W-:Y:S01]  /*7440*/  F2FP.BF16.F32.PACK_AB R13, R13, R158 ;  /* 0x0000009e0d0d723e */ /* 0x000fe200000010ff */
[----:B------:R-:W-:Y:S01]  /*7450*/  FFMA.FTZ R159, R196, R204, R159 ;  /* 0x000000ccc49f7223 */ /* 0x000fe2000001009f */
[----:B------:R-:W-:-:S04]  /*7460*/  FMUL.FTZ R196, R83, R54 ;  /* 0x0000003653c47220 */ /* 0x000fc80000410000 */
[-C--:B------:R-:W-:Y:S01]  /*7470*/  FFMA.FTZ R196, R15, R42.reuse, -R196 ;  /* 0x0000002a0fc47223 */ /* 0x080fe200000108c4 */
[----:B------:R-:W-:-:S04]  /*7480*/  FMUL.FTZ R42, R83, R42 ;  /* 0x0000002a532a7220 */ /* 0x000fc80000410000 */
[----:B------:R-:W-:Y:S01]  /*7490*/  FFMA.FTZ R42, R15, R54, R42 ;  /* 0x000000360f2a7223 */ /* 0x000fe2000001002a */
[----:B------:R-:W-:Y:S01]  /*74a0*/  F2FP.BF16.F32.PACK_AB R196, R196, R81 ;  /* 0x00000051c4c4723e */ /* 0x000fe200000010ff */
[C---:B------:R-:W-:Y:S01]  /*74b0*/  IMAD.U32 R54, R43.reuse, 0x10000, RZ ;  /* 0x000100002b367824 */ /* 0x040fe200078e00ff */
[----:B------:R-:W-:Y:S01]  /*74c0*/  LOP3.LUT R43, R43, 0xffff0000, RZ, 0xc0, !PT ;  /* 0xffff00002b2b7812 */ /* 0x000fe200078ec0ff */
[C---:B------:R-:W-:Y:S01]  /*74d0*/  IMAD.U32 R81, R40.reuse, 0x10000, RZ ;  /* 0x0001000028517824 */ /* 0x040fe200078e00ff */
[----:B------:R-:W-:Y:S01]  /*74e0*/  LOP3.LUT R40, R40, 0xffff0000, RZ, 0xc0, !PT ;  /* 0xffff000028287812 */ /* 0x000fe200078ec0ff */
[C---:B------:R-:W-:Y:S01]  /*74f0*/  FMUL.FTZ R83, R55.reuse, R54 ;  /* 0x0000003637537220 */ /* 0x040fe20000410000 */
[----:B------:R-:W-:Y:S02]  /*7500*/  IMAD.U32 R15, R12, 0x10000, RZ ;  /* 0x000100000c0f7824 */ /* 0x000fe400078e00ff */
[----:B------:R-:W-:Y:S01]  /*7510*/  FMUL.FTZ R55, R55, R81 ;  /* 0x0000005137377220 */ /* 0x000fe20000410000 */
[----:B------:R-:W-:Y:S01]  /*7520*/  F2FP.BF16.F32.PACK_AB R42, R42, R159 ;  /* 0x0000009f2a2a723e */ /* 0x000fe200000010ff */
[----:B------:R-:W-:-:S02]  /*7530*/  FFMA.FTZ R83, R15, R81, -R83 ;  /* 0x000000510f537223 */ /* 0x000fc40000010853 */
[----:B------:R-:W-:Y:S01]  /*7540*/  FFMA.FTZ R55, R15, R54, R55 ;  /* 0x000000360f377223 */ /* 0x000fe20000010037 */
[----:B------:R-:W-:Y:S01]  /*7550*/  LOP3.LUT R15, R80, 0xffff0000, RZ, 0xc0, !PT ;  /* 0xffff0000500f7812 */ /* 0x000fe200078ec0ff */
[----:B------:R-:W-:Y:S01]  /*7560*/  IMAD.U32 R81, R82, 0x10000, RZ ;  /* 0x0001000052517824 */ /* 0x000fe200078e00ff */
[----:B------:R-:W-:-:S03]  /*7570*/  LOP3.LUT R54, R12, 0xffff0000, RZ, 0xc0, !PT ;  /* 0xffff00000c367812 */ /* 0x000fc600078ec0ff */
[C---:B------:R-:W-:Y:S01]  /*7580*/  FMUL.FTZ R12, R15.reuse, R43 ;  /* 0x0000002b0f0c7220 */ /* 0x040fe20000410000 */
[----:B------:R-:W-:-:S03]  /*7590*/  FMUL.FTZ R15, R15, R40 ;  /* 0x000000280f0f7220 */ /* 0x000fc60000410000 */
[C---:B------:R-:W-:Y:S01]  /*75a0*/  FFMA.FTZ R12, R54.reuse, R40, -R12 ;  /* 0x00000028360c7223 */ /* 0x040fe2000001080c */
[----:B------:R-:W-:Y:S01]  /*75b0*/  FFMA.FTZ R15, R54, R43, R15 ;  /* 0x0000002b360f7223 */ /* 0x000fe2000001000f */
[C---:B------:R-:W-:Y:S01]  /*75c0*/  IMAD.U32 R43, R52.reuse, 0x10000, RZ ;  /* 0x00010000342b7824 */ /* 0x040fe200078e00ff */
[----:B------:R-:W-:Y:S01]  /*75d0*/  LOP3.LUT R52, R52, 0xffff0000, RZ, 0xc0, !PT ;  /* 0xffff000034347812 */ /* 0x000fe200078ec0ff */
[C---:B------:R-:W-:Y:S01]  /*75e0*/  IMAD.U32 R54, R53.reuse, 0x10000, RZ ;  /* 0x0001000035367824 */ /* 0x040fe200078e00ff */
[----:B------:R-:W-:Y:S01]  /*75f0*/  LOP3.LUT R53, R53, 0xffff0000, RZ, 0xc0, !PT ;  /* 0xffff000035357812 */ /* 0x000fe200078ec0ff */
[C---:B------:R-:W-:Y:S01]  /*7600*/  FMUL.FTZ R80, R81.reuse, R43 ;  /* 0x0000002b51507220 */ /* 0x040fe20000410000 */
[C---:B------:R-:W-:Y:S02]  /*7610*/  IMAD.U32 R40, R14.reuse, 0x10000, RZ ;  /* 0x000100000e287824 */ /* 0x040fe400078e00ff */
[-C--:B------:R-:W-:Y:S01]  /*7620*/  FMUL.FTZ R81, R81, R54.reuse ;  /* 0x0000003651517220 */ /* 0x080fe20000410000 */
[----:B------:R-:W-:Y:S01]  /*7630*/  LOP3.LUT R14, R14, 0xffff0000, RZ, 0xc0, !PT ;  /* 0xffff00000e0e7812 */ /* 0x000fe200078ec0ff */
[----:B------:R-:W-:-:S02]  /*7640*/  FFMA.FTZ R80, R40, R54, -R80 ;  /* 0x0000003628507223 */ /* 0x000fc40000010850 */
[----:B------:R-:W-:Y:S01]  /*7650*/  FFMA.FTZ R81, R40, R43, R81 ;  /* 0x0000002b28517223 */ /* 0x000fe20000010051 */
[----:B------:R-:W-:Y:S02]  /*7660*/  LOP3.LUT R40, R82, 0xffff0000, RZ, 0xc0, !PT ;  /* 0xffff000052287812 */ /* 0x000fe400078ec0ff */
[----:B------:R-:W-:Y:S02]  /*7670*/  F2FP.BF16.F32.PACK_AB R15, R15, R55 ;  /* 0x000000370f0f723e */ /* 0x000fe400000010ff */
[----:B------:R-:W-:Y:S01]  /*7680*/  F2FP.BF16.F32.PACK_AB R12, R12, R83 ;  /* 0x000000530c0c723e */ /* 0x000fe200000010ff */
[CC--:B------:R-:W-:Y:S01]  /*7690*/  FMUL.FTZ R43, R40.reuse, R52.reuse ;  /* 0x00000034282b7220 */ /* 0x0c0fe20000410000 */
[-C--:B------:R-:W-:Y:S01]  /*76a0*/  FMUL.FTZ R40, R40, R53.reuse ;  /* 0x0000003528287220 */ /* 0x080fe20000410000 */
[----:B------:R-:W-:Y:S02]  /*76b0*/  IMAD.MOV.U32 R83, RZ, RZ, R42 ;  /* 0x000000ffff537224 */ /* 0x000fe400078e002a */
[C---:B------:R-:W-:Y:S01]  /*76c0*/  FFMA.FTZ R43, R14.reuse, R53, -R43 ;  /* 0x000000350e2b7223 */ /* 0x040fe2000001082b */
[----:B------:R-:W-:-:S04]  /*76d0*/  FFMA.FTZ R40, R14, R52, R40 ;  /* 0x000000340e287223 */ /* 0x000fc80000010028 */
[----:B------:R-:W-:Y:S01]  /*76e0*/  F2FP.BF16.F32.PACK_AB R43, R43, R80 ;  /* 0x000000502b2b723e */ /* 0x000fe200000010ff */
[----:B------:R-:W-:Y:S01]  /*76f0*/  IMAD.MOV.U32 R80, RZ, RZ, R15 ;  /* 0x000000ffff507224 */ /* 0x000fe200078e000f */
[----:B------:R-:W-:Y:S01]  /*7700*/  F2FP.BF16.F32.PACK_AB R40, R40, R81 ;  /* 0x000000512828723e */ /* 0x000fe200000010ff */
[----:B------:R-:W-:Y:S01]  /*7710*/  IMAD.MOV.U32 R81, RZ, RZ, R41 ;  /* 0x000000ffff517224 */ /* 0x000fe200078e0029 */
[----:B------:R-:W-:Y:S01]  /*7720*/  MOV R14, R43 ;  /* 0x0000002b000e7202 */ /* 0x000fe20000000f00 */
[----:B------:R-:W-:Y:S02]  /*7730*/  IMAD.MOV.U32 R15, RZ, RZ, R196 ;  /* 0x000000ffff0f7224 */ /* 0x000fe400078e00c4 */
[----:B------:R-:W-:-:S07]  /*7740*/  IMAD.MOV.U32 R82, RZ, RZ, R40 ;  /* 0x000000ffff527224 */ /* 0x000fce00078e0028 */
.L_x_529:
[----:B------:R-:W-:Y:S05]  /*7750*/  BSYNC B3 ;  /* 0x0000000000037941 */ /* 0x000fea0003800000 */
.L_x_528:
[----:B------:R-:W-:-:S04]  /*7760*/  LEA R40, P4, R7, R11, 0x1 ;  /* 0x0000000b07287211 */ /* 0x000fc800078808ff */
[----:B--2---:R-:W-:Y:S02]  /*7770*/  LEA.HI.X R41, R7, R123, R116, 0x1, P4 ;  /* 0x0000007b07297211 */ /* 0x004fe400020f0c74 */
[----:B------:R-:W-:-:S03]  /*7780*/  ISETP.GE.AND P4, PT, R157, R135, PT ;  /* 0x000000879d00720c */ /* 0x000fc60003f86270 */
[----:B----4-:R2:W-:Y:S10]  /*7790*/  ST.E.128 desc[UR60][R40.64], R12 ;  /* 0x0000000c28007985 */ /* 0x0105f4000c101d3c */
[----:B--2---:R-:W-:-:S05]  /*77a0*/  @!P4 IMAD.WIDE R12, R157, 0x2, R122 ;  /* 0x000000029d0cc825 */ /* 0x004fca00078e027a */
[----:B---3--:R3:W-:Y:S02]  /*77b0*/  @!P4 ST.E.128 desc[UR60][R12.64], R80 ;  /* 0x000000500c00c985 */ /* 0x0087e4000c101d3c */
.L_x_527:
[----:B------:R-:W-:Y:S05]  /*77c0*/  BSYNC B2 ;  /* 0x0000000000027941 */ /* 0x000fea0003800000 */
.L_x_526:
[----:B------:R-:W-:Y:S01]  /*77d0*/  ISETP.NE.AND P4, PT, R27, RZ, PT ;  /* 0x000000ff1b00720c */ /* 0x000fe20003f85270 */
[----:B------:R-:W-:-:S12]  /*77e0*/  BSSY B2, `(.L_x_530) ;  /* 0x0000082000027945 */ /* 0x000fd80003800000 */
[----:B------:R-:W-:Y:S05]  /*77f0*/  @!P4 BRA `(.L_x_531) ;  /* 0x000000080000c947 */ /* 0x000fea0003800000 */
[----:B---3--:R-:W-:Y:S01]  /*7800*/  SEL R12, R129, R139, !P2 ;  /* 0x0000008b810c7207 */ /* 0x008fe20005000000 */
[----:B------:R-:W-:Y:S01]  /*7810*/  BSSY B3, `(.L_x_532) ;  /* 0x0000078000037945 */ /* 0x000fe20003800000 */
[----:B------:R-:W-:Y:S02]  /*7820*/  ISETP.GE.AND P4, PT, R0, R128, PT ;  /* 0x000000800000720c */ /* 0x000fe40003f86270 */
[----:B------:R-:W-:-:S04]  /*7830*/  SHF.R.S32.HI R13, RZ, 0x1f, R12 ;  /* 0x0000001fff0d7819 */ /* 0x000fc8000001140c */
[----:B------:R-:W-:-:S04]  /*7840*/  LEA.HI R13, R13, R12, RZ, 0x4 ;  /* 0x0000000c0d0d7211 */ /* 0x000fc800078f20ff */
[----:B------:R-:W-:-:S04]  /*7850*/  LEA.HI.SX32 R52, R13, R121, 0x1c ;  /* 0x000000790d347211 */ /* 0x000fc800078fe2ff */
[----:B------:R-:W-:-:S04]  /*7860*/  SHF.R.S32.HI R13, RZ, 0x1f, R52 ;  /* 0x0000001fff0d7819 */ /* 0x000fc80000011434 */
[----:B------:R-:W-:Y:S01]  /*7870*/  LEA.HI R13, R13, R52, RZ, 0x3 ;  /* 0x000000340d0d7211 */ /* 0x000fe200078f18ff */
[----:B------:R-:W-:-:S03]  /*7880*/  IMAD.SHL.U32 R52, R52, 0x8, RZ ;  /* 0x0000000834347824 */ /* 0x000fc600078e00ff */
        /* <DEDUP_REMOVED lines=12> */
[----:B------:R-:W5:Y:S04]  /*7950*/  LDL.S16 R159, [R1+0x46] ;  /* 0x00004600019f7983 */ /* 0x000f680000100600 */
[----:B------:R-:W2:Y:S04]  /*7960*/  LDL.S16 R81, [R1+0x48] ;  /* 0x0000480001517983 */ /* 0x000ea80000100600 */
[----:B------:R-:W3:Y:S04]  /*7970*/  LDL.LU.S16 R80, [R1+0x44] ;  /* 0x0000440001507983 */ /* 0x000ee80000300600 */
[----:B------:R-:W4:Y:S04]  /*7980*/  LDL.LU.S16 R55, [R1+0x4a] ;  /* 0x00004a0001377983 */ /* 0x000f280000300600 */
[----:B------:R-:W4:Y:S04]  /*7990*/  LDL.S16 R158, [R1+0x42] ;  /* 0x00004200019e7983 */ /* 0x000f280000100600 */
[----:B------:R-:W4:Y:S04]  /*79a0*/  LDL.LU.S16 R157, [R1+0x40] ;  /* 0x00004000019d7983 */ /* 0x000f280000300600 */
[----:B------:R-:W4:Y:S04]  /*79b0*/  LDL.S16 R83, [R1+0x3e] ;  /* 0x00003e0001537983 */ /* 0x000f280000100600 */
[----:B------:R-:W4:Y:S01]  /*79c0*/  LDL.LU.S16 R82, [R1+0x3c] ;  /* 0x00003c0001527983 */ /* 0x000f220000300600 */
[----:B------:R-:W-:-:S02]  /*79d0*/  SHF.R.U64 R53, R36, 0x10, R37 ;  /* 0x0000001024357819 */ /* 0x000fc40000001225 */
[----:B------:R-:W-:Y:S02]  /*79e0*/  SHF.R.U64 R38, R38, 0x10, R39 ;  /* 0x0000001026267819 */ /* 0x000fe40000001227 */
[--C-:B------:R-:W-:Y:S02]  /*79f0*/  SHF.R.U64 R36, R48, 0x10, R49.reuse ;  /* 0x0000001030247819 */ /* 0x100fe40000001231 */
[----:B------:R-:W-:Y:S02]  /*7a00*/  SHF.R.U32.HI R49, RZ, 0x10, R49 ;  /* 0x00000010ff317819 */ /* 0x000fe40000011631 */
[----:B------:R-:W-:Y:S02]  /*7a10*/  SHF.R.U32.HI R37, RZ, 0x10, R37 ;  /* 0x00000010ff257819 */ /* 0x000fe40000011625 */
[----:B------:R-:W-:Y:S02]  /*7a20*/  SHF.R.U32.HI R54, RZ, 0x10, R39 ;  /* 0x00000010ff367819 */ /* 0x000fe40000011627 */
[----:B------:R-:W-:-:S02]  /*7a30*/  SHF.R.U64 R39, R50, 0x10, R51 ;  /* 0x0000001032277819 */ /* 0x000fc40000001233 */
[----:B------:R-:W-:Y:S02]  /*7a40*/  SHF.R.U32.HI R50, RZ, 0x10, R51 ;  /* 0x00000010ff327819 */ /* 0x000fe40000011633 */
[----:B-----5:R-:W-:Y:S02]  /*7a50*/  PRMT R53, R159, 0x5410, R53 ;  /* 0x000054109f357816 */ /* 0x020fe40000000035 */
[----:B--2---:R-:W-:Y:S02]  /*7a60*/  PRMT R37, R81, 0x5410, R37 ;  /* 0x0000541051257816 */ /* 0x004fe40000000025 */
[----:B---3--:R-:W-:Y:S01]  /*7a70*/  PRMT R48, R80, 0x5410, R38 ;  /* 0x0000541050307816 */ /* 0x008fe20000000026 */
[C---:B------:R-:W-:Y:S01]  /*7a80*/  IMAD.U32 R80, R41.reuse, 0x10000, RZ ;  /* 0x0001000029507824 */ /* 0x040fe200078e00ff */
[----:B------:R-:W-:Y:S01]  /*7a90*/  LOP3.LUT R41, R41, 0xffff0000, RZ, 0xc0, !PT ;  /* 0xffff000029297812 */ /* 0x000fe200078ec0ff */
[----:B------:R-:W-:Y:S01]  /*7aa0*/  IMAD.U32 R51, R37, 0x10000, RZ ;  /* 0x0001000025337824 */ /* 0x000fe200078e00ff */
[----:B----4-:R-:W-:-:S02]  /*7ab0*/  PRMT R38, R55, 0x5410, R49 ;  /* 0x0000541037267816 */ /* 0x010fc40000000031 */
[----:B------:R-:W-:Y:S02]  /*7ac0*/  SHF.L.U32 R49, R13, 0x10, RZ ;  /* 0x000000100d317819 */ /* 0x000fe400000006ff */
[----:B------:R-:W-:Y:S01]  /*7ad0*/  PRMT R54, R158, 0x5410, R54 ;  /* 0x000054109e367816 */ /* 0x000fe20000000036 */
[----:B------:R-:W-:Y:S01]  /*7ae0*/  IMAD.U32 R55, R38, 0x10000, RZ ;  /* 0x0001000026377824 */ /* 0x000fe200078e00ff */
[----:B------:R-:W-:-:S03]  /*7af0*/  PRMT R36, R157, 0x5410, R36 ;  /* 0x000054109d247816 */ /* 0x000fc60000000024 */
[C---:B------:R-:W-:Y:S01]  /*7b00*/  FMUL.FTZ R81, R80.reuse, R55 ;  /* 0x0000003750517220 */ /* 0x040fe20000410000 */
[-C--:B------:R-:W-:Y:S01]  /*7b10*/  FMUL.FTZ R80, R80, R51.reuse ;  /* 0x0000003350507220 */ /* 0x080fe20000410000 */
[----:B------:R-:W-:Y:S02]  /*7b20*/  PRMT R39, R83, 0x5410, R39 ;  /* 0x0000541053277816 */ /* 0x000fe40000000027 */
[C---:B------:R-:W-:Y:S01]  /*7b30*/  FFMA.FTZ R51, R49.reuse, R51, -R81 ;  /* 0x0000003331337223 */ /* 0x040fe20000010851 */
[----:B------:R-:W-:Y:S01]  /*7b40*/  FFMA.FTZ R49, R49, R55, R80 ;  /* 0x0000003731317223 */ /* 0x000fe20000010050 */
[----:B------:R-:W-:Y:S02]  /*7b50*/  LOP3.LUT R55, R38, 0xffff0000, RZ, 0xc0, !PT ;  /* 0xffff000026377812 */ /* 0x000fe400078ec0ff */
[----:B------:R-:W-:Y:S02]  /*7b60*/  LOP3.LUT R80, R37, 0xffff0000, RZ, 0xc0, !PT ;  /* 0xffff000025507812 */ /* 0x000fe400078ec0ff */
[----:B------:R-:W-:Y:S01]  /*7b70*/  LOP3.LUT R37, R13, 0xffff0000, RZ, 0xc0, !PT ;  /* 0xffff00000d257812 */ /* 0x000fe200078ec0ff */
[----:B------:R-:W-:-:S02]  /*7b80*/  FMUL.FTZ R38, R41, R55 ;  /* 0x0000003729267220 */ /* 0x000fc40000410000 */
[-C--:B------:R-:W-:Y:S01]  /*7b90*/  FMUL.FTZ R13, R41, R80.reuse ;  /* 0x00000050290d7220 */ /* 0x080fe20000410000 */
[----:B------:R-:W-:Y:S02]  /*7ba0*/  IMAD.U32 R41, R15, 0x10000, RZ ;  /* 0x000100000f297824 */ /* 0x000fe400078e00ff */
[----:B------:R-:W-:Y:S01]  /*7bb0*/  FFMA.FTZ R38, R37, R80, -R38 ;  /* 0x0000005025267223 */ /* 0x000fe20000010826 */
[----:B------:R-:W-:Y:S02]  /*7bc0*/  IMAD.U32 R80, R43, 0x10000, RZ ;  /* 0x000100002b507824 */ /* 0x000fe400078e00ff */
[----:B------:R-:W-:Y:S01]  /*7bd0*/  FFMA.FTZ R37, R37, R55, R13 ;  /* 0x0000003725257223 */ /* 0x000fe2000001000d */
[----:B------:R-:W-:Y:S01]  /*7be0*/  PRMT R13, R82, 0x5410, R50 ;  /* 0x00005410520d7816 */ /* 0x000fe20000000032 */
[----:B------:R-:W-:Y:S01]  /*7bf0*/  IMAD.U32 R50, R54, 0x10000, RZ ;  /* 0x0001000036327824 */ /* 0x000fe200078e00ff */
[----:B------:R-:W-:Y:S02]  /*7c00*/  LOP3.LUT R43, R43, 0xffff0000, RZ, 0xc0, !PT ;  /* 0xffff00002b2b7812 */ /* 0x000fe400078ec0ff */
[----:B------:R-:W-:Y:S01]  /*7c10*/  F2FP.BF16.F32.PACK_AB R38, R38, R51 ;  /* 0x000000332626723e */ /* 0x000fe200000010ff */
[----:B------:R-:W-:Y:S01]  /*7c20*/  IMAD.U32 R55, R13, 0x10000, RZ ;  /* 0x000100000d377824 */ /* 0x000fe200078e00ff */
[----:B------:R-:W-:-:S03]  /*7c30*/  F2FP.BF16.F32.PACK_AB R37, R37, R49 ;  /* 0x000000312525723e */ /* 0x000fc600000010ff */
[C---:B------:R-:W-:Y:S01]  /*7c40*/  FMUL.FTZ R81, R80.reuse, R55 ;  /* 0x0000003750517220 */ /* 0x040fe20000410000 */
[----:B------:R-:W-:-:S03]  /*7c50*/  FMUL.FTZ R80, R80, R50 ;  /* 0x0000003250507220 */ /* 0x000fc60000410000 */
[C---:B------:R-:W-:Y:S01]  /*7c60*/  FFMA.FTZ R50, R41.reuse, R50, -R81 ;  /* 0x0000003229327223 */ /* 0x040fe20000010851 */
[----:B------:R-:W-:Y:S01]  /*7c70*/  FFMA.FTZ R41, R41, R55, R80 ;  /* 0x0000003729297223 */ /* 0x000fe20000010050 */
[----:B------:R-:W-:Y:S01]  /*7c80*/  LOP3.LUT R55, R54, 0xffff0000, RZ, 0xc0, !PT ;  /* 0xffff000036377812 */ /* 0x000fe200078ec0ff */
[----:B------:R-:W-:Y:S01]  /*7c90*/  IMAD.U32 R80, R53, 0x10000, RZ ;  /* 0x0001000035507824 */ /* 0x000fe200078e00ff */
[----:B------:R-:W-:Y:S02]  /*7ca0*/  LOP3.LUT R54, R13, 0xffff0000, RZ, 0xc0, !PT ;  /* 0xffff00000d367812 */ /* 0x000fe400078ec0ff */
[----:B------:R-:W-:Y:S02]  /*7cb0*/  LOP3.LUT R13, R15, 0xffff0000, RZ, 0xc0, !PT ;  /* 0xffff00000f0d7812 */ /* 0x000fe400078ec0ff */
[----:B------:R-:W-:Y:S01]  /*7cc0*/  LOP3.LUT R53, R53, 0xffff0000, RZ, 0xc0, !PT ;  /* 0xffff000035357812 */ /* 0x000fe200078ec0ff */
        /* <DEDUP_REMOVED lines=14> */
[----:B------:R-:W-:Y:S01]  /*7db0*/  LOP3.LUT R43, R12, 0xffff0000, RZ, 0xc0, !PT ;  /* 0xffff00000c2b7812 */ /* 0x000fe200078ec0ff */
[CC--:B------:R-:W-:Y:S01]  /*7dc0*/  FMUL.FTZ R12, R40.reuse, R36.reuse ;  /* 0x00000024280c7220 */ /* 0x0c0fe20000410000 */
[-C--:B------:R-:W-:Y:S01]  /*7dd0*/  FMUL.FTZ R40, R40, R53.reuse ;  /* 0x0000003528287220 */ /* 0x080fe20000410000 */
[C---:B------:R-:W-:Y:S01]  /*7de0*/  IMAD.U32 R80, R42.reuse, 0x10000, RZ ;  /* 0x000100002a507824 */ /* 0x040fe200078e00ff */
[----:B------:R-:W-:Y:S01]  /*7df0*/  LOP3.LUT R42, R42, 0xffff0000, RZ, 0xc0, !PT ;  /* 0xffff00002a2a7812 */ /* 0x000fe200078ec0ff */
[C---:B------:R-:W-:Y:S01]  /*7e00*/  FFMA.FTZ R12, R43.reuse, R53, -R12 ;  /* 0x000000352b0c7223 */ /* 0x040fe2000001080c */
[----:B------:R-:W-:Y:S01]  /*7e10*/  FFMA.FTZ R36, R43, R36, R40 ;  /* 0x000000242b247223 */ /* 0x000fe20000010028 */
[C---:B------:R-:W-:Y:S01]  /*7e20*/  IMAD.U32 R43, R39.reuse, 0x10000, RZ ;  /* 0x00010000272b7824 */ /* 0x040fe200078e00ff */
[----:B------:R-:W-:Y:S01]  /*7e30*/  SHF.L.U32 R53, R48, 0x10, RZ ;  /* 0x0000001030357819 */ /* 0x000fe200000006ff */
[----:B------:R-:W-:Y:S01]  /*7e40*/  IMAD.U32 R40, R14, 0x10000, RZ ;  /* 0x000100000e287824 */ /* 0x000fe200078e00ff */
[----:B------:R-:W-:Y:S01]  /*7e50*/  LOP3.LUT R39, R39, 0xffff0000, RZ, 0xc0, !PT ;  /* 0xffff000027277812 */ /* 0x000fe200078ec0ff */
[----:B------:R-:W-:Y:S01]  /*7e60*/  FMUL.FTZ R54, R80, R43 ;  /* 0x0000002b50367220 */ /* 0x000fe20000410000 */
[----:B------:R-:W-:Y:S01]  /*7e70*/  LOP3.LUT R48, R48, 0xffff0000, RZ, 0xc0, !PT ;  /* 0xffff000030307812 */ /* 0x000fe200078ec0ff */
[-C--:B------:R-:W-:Y:S01]  /*7e80*/  FMUL.FTZ R80, R80, R53.reuse ;  /* 0x0000003550507220 */ /* 0x080fe20000410000 */
[----:B------:R-:W-:Y:S01]  /*7e90*/  LOP3.LUT R14, R14, 0xffff0000, RZ, 0xc0, !PT ;  /* 0xffff00000e0e7812 */ /* 0x000fe200078ec0ff */
[----:B------:R-:W-:Y:S01]  /*7ea0*/  FFMA.FTZ R54, R40, R53, -R54 ;  /* 0x0000003528367223 */ /* 0x000fe20000010836 */
[----:B------:R-:W-:Y:S01]  /*7eb0*/  F2FP.BF16.F32.PACK_AB R36, R36, R55 ;  /* 0x000000372424723e */ /* 0x000fe200000010ff */
[----:B------:R-:W-:Y:S01]  /*7ec0*/  FFMA.FTZ R80, R40, R43, R80 ;  /* 0x0000002b28507223 */ /* 0x000fe20000010050 */
[C---:B------:R-:W-:Y:S01]  /*7ed0*/  FMUL.FTZ R40, R42.reuse, R39 ;  /* 0x000000272a287220 */ /* 0x040fe20000410000 */
[----:B------:R-:W-:Y:S01]  /*7ee0*/  FMUL.FTZ R42, R42, R48 ;  /* 0x000000302a2a7220 */ /* 0x000fe20000410000 */
[----:B------:R-:W-:Y:S01]  /*7ef0*/  F2FP.BF16.F32.PACK_AB R43, R13, R41 ;  /* 0x000000290d2b723e */ /* 0x000fe200000010ff */
[----:B------:R-:W-:-:S02]  /*7f00*/  IMAD.MOV.U32 R13, RZ, RZ, R38 ;  /* 0x000000ffff0d7224 */ /* 0x000fc400078e0026 */
[C---:B------:R-:W-:Y:S01]  /*7f10*/  FFMA.FTZ R40, R14.reuse, R48, -R40 ;  /* 0x000000300e287223 */ /* 0x040fe20000010828 */
[----:B------:R-:W-:Y:S01]  /*7f20*/  FFMA.FTZ R42, R14, R39, R42 ;  /* 0x000000270e2a7223 */ /* 0x000fe2000001002a */
[----:B------:R-:W-:Y:S01]  /*7f30*/  F2FP.BF16.F32.PACK_AB R12, R12, R81 ;  /* 0x000000510c0c723e */ /* 0x000fe200000010ff */
[----:B------:R-:W-:Y:S02]  /*7f40*/  IMAD.MOV.U32 R41, RZ, RZ, R37 ;  /* 0x000000ffff297224 */ /* 0x000fe400078e0025 */
[----:B------:R-:W-:Y:S01]  /*7f50*/  F2FP.BF16.F32.PACK_AB R54, R40, R54 ;  /* 0x000000362836723e */ /* 0x000fe200000010ff */
[----:B------:R-:W-:Y:S01]  /*7f60*/  IMAD.MOV.U32 R40, RZ, RZ, R36 ;  /* 0x000000ffff287224 */ /* 0x000fe200078e0024 */
[----:B------:R-:W-:-:S03]  /*7f70*/  F2FP.BF16.F32.PACK_AB R42, R42, R80 ;  /* 0x000000502a2a723e */ /* 0x000fc600000010ff */
[----:B------:R-:W-:-:S07]  /*7f80*/  IMAD.MOV.U32 R14, RZ, RZ, R54 ;  /* 0x000000ffff0e7224 */ /* 0x000fce00078e0036 */
.L_x_533:
[----:B------:R-:W-:Y:S05]  /*7f90*/  BSYNC B3 ;  /* 0x0000000000037941 */ /* 0x000fea0003800000 */
.L_x_532:
[----:B------:R-:W-:-:S04]  /*7fa0*/  LEA R36, P4, R8, R11, 0x1 ;  /* 0x0000000b08247211 */ /* 0x000fc800078808ff */
[----:B--2---:R-:W-:Y:S02]  /*7fb0*/  LEA.HI.X R37, R8, R123, R115, 0x1, P4 ;  /* 0x0000007b08257211 */ /* 0x004fe400020f0c73 */
[----:B------:R-:W-:-:S03]  /*7fc0*/  ISETP.GE.AND P4, PT, R52, R135, PT ;  /* 0x000000873400720c */ /* 0x000fc60003f86270 */
[----:B----4-:R2:W-:Y:S10]  /*7fd0*/  ST.E.128 desc[UR60][R36.64], R12 ;  /* 0x0000000c24007985 */ /* 0x0105f4000c101d3c */
[----:B--2---:R-:W-:-:S05]  /*7fe0*/  @!P4 IMAD.WIDE R12, R52, 0x2, R122 ;  /* 0x00000002340cc825 */ /* 0x004fca00078e027a */
[----:B---3--:R4:W-:Y:S02]  /*7ff0*/  @!P4 ST.E.128 desc[UR60][R12.64], R40 ;  /* 0x000000280c00c985 */ /* 0x0089e4000c101d3c */
.L_x_531:
[----:B------:R-:W-:Y:S05]  /*8000*/  BSYNC B2 ;  /* 0x0000000000027941 */ /* 0x000fea0003800000 */
.L_x_530:
[----:B------:R-:W-:-:S13]  /*8010*/  ISETP.NE.AND P4, PT, R28, RZ, PT ;  /* 0x000000ff1c00720c */ /* 0x000fda0003f85270 */
[----:B------:R-:W-:Y:S05]  /*8020*/  @!P4 BRA `(.L_x_525) ;  /* 0x0000000400e0c947 */ /* 0x000fea0003800000 */
[----:B---34-:R-:W-:Y:S01]  /*8030*/  SEL R12, R129, R139, !P1 ;  /* 0x0000008b810c7207 */ /* 0x018fe20004800000 */
[----:B------:R-:W-:Y:S01]  /*8040*/  BSSY B2, `(.L_x_534) ;  /* 0x0000074000027945 */ /* 0x000fe20003800000 */
[C---:B------:R-:W-:Y:S02]  /*8050*/  LEA R40, P4, R9.reuse, R11, 0x1 ;  /* 0x0000000b09287211 */ /* 0x040fe400078808ff */
[----:B------:R-:W-:Y:S02]  /*8060*/  SHF.R.S32.HI R13, RZ, 0x1f, R12 ;  /* 0x0000001fff0d7819 */ /* 0x000fe4000001140c */
[----:B--2---:R-:W-:Y:S02]  /*8070*/  LEA.HI.X R41, R9, R123, R114, 0x1, P4 ;  /* 0x0000007b09297211 */ /* 0x004fe400020f0c72 */
[----:B------:R-:W-:Y:S02]  /*8080*/  LEA.HI R12, R13, R12, RZ, 0x4 ;  /* 0x0000000c0d0c7211 */ /* 0x000fe400078f20ff */
[----:B------:R-:W-:-:S02]  /*8090*/  ISETP.GE.AND P6, PT, R3, R128, PT ;  /* 0x000000800300720c */ /* 0x000fc40003fc6270 */
[----:B------:R-:W-:-:S04]  /*80a0*/  LEA.HI.SX32 R12, R12, R120, 0x1c ;  /* 0x000000780c0c7211 */ /* 0x000fc800078fe2ff */
[----:B------:R-:W-:-:S04]  /*80b0*/  SHF.R.S32.HI R13, RZ, 0x1f, R12 ;  /* 0x0000001fff0d7819 */ /* 0x000fc8000001140c */
[----:B------:R-:W-:Y:S01]  /*80c0*/  LEA.HI R13, R13, R12, RZ, 0x3 ;  /* 0x0000000c0d0d7211 */ /* 0x000fe200078f18ff */
[----:B------:R-:W-:-:S03]  /*80d0*/  IMAD.SHL.U32 R12, R12, 0x8, RZ ;  /* 0x000000080c0c7824 */ /* 0x000fc600078e00ff */
[----:B------:R-:W-:Y:S02]  /*80e0*/  SHF.R.S32.HI R13, RZ, 0x3, R13 ;  /* 0x00000003ff0d7819 */ /* 0x000fe4000001140d */
[----:B------:R-:W-:Y:S02]  /*80f0*/  LOP3.LUT R14, R176, 0x38, R12, 0xf8, !PT ;  /* 0x00000038b00e7812 */ /* 0x000fe400078ef80c */
[----:B------:R-:W-:Y:S01]  /*8100*/  ISETP.GE.AND P4, PT, R12, R135, PT ;  /* 0x000000870c00720c */ /* 0x000fe20003f86270 */
[----:B------:R-:W-:Y:S01]  /*8110*/  IMAD R13, R13, 0x1800, R178 ;  /* 0x000018000d0d7824 */ /* 0x000fe200078e02b2 */
[----:B------:R-:W-:-:S05]  /*8120*/  LOP3.LUT R14, R14, R177, RZ, 0x3c, !PT ;  /* 0x000000b10e0e7212 */ /* 0x000fca00078e3cff */
[----:B------:R-:W-:Y:S02]  /*8130*/  IMAD.IADD R14, R13, 0x1, R14 ;  /* 0x000000010d0e7824 */ /* 0x000fe400078e020e */
[C---:B------:R-:W-:Y:S02]  /*8140*/  IMAD R13, R18.reuse, 0x4800, R141 ;  /* 0x00004800120d7824 */ /* 0x040fe400078e028d */
[----:B------:R-:W-:Y:S02]  /*8150*/  IMAD R36, R18, 0x4800, R14 ;  /* 0x0000480012247824 */ /* 0x000fe400078e020e */
[--C-:B------:R-:W-:Y:S02]  /*8160*/  IMAD R13, R13, 0x2, R2.reuse ;  /* 0x000000020d0d7824 */ /* 0x100fe400078e0202 */
[----:B------:R-:W-:Y:S02]  /*8170*/  IMAD R36, R36, 0x2, R2 ;  /* 0x0000000224247824 */ /* 0x000fe400078e0202 */
[----:B------:R-:W-:-:S02]  /*8180*/  @!P4 IMAD.WIDE R122, R12, 0x2, R122 ;  /* 0x000000020c7ac825 */ /* 0x000fc400078e027a */
[----:B------:R-:W2:Y:S04]  /*8190*/  LDS.128 R12, [R13+0x18400] ;  /* 0x018400000d0c7984 */ /* 0x000ea80000000c00 */
[----:B------:R-:W3:Y:S01]  /*81a0*/  LDS.128 R36, [R36+0x18400] ;  /* 0x0184000024247984 */ /* 0x000ee20000000c00 */
[----:B------:R-:W-:Y:S05]  /*81b0*/  @P6 BRA `(.L_x_535) ;  /* 0x0000000400706947 */ /* 0x000fea0003800000 */
[----:B------:R-:W-:Y:S01]  /*81c0*/  SHF.R.U32.HI R48, RZ, 0x10, R45 ;  /* 0x00000010ff307819 */ /* 0x000fe2000001162d */
[----:B---3--:R-:W-:Y:S01]  /*81d0*/  IMAD.U32 R50, R37, 0x10000, RZ ;  /* 0x0001000025327824 */ /* 0x008fe200078e00ff */
[----:B------:R-:W-:Y:S01]  /*81e0*/  SHF.R.U32.HI R49, RZ, 0x10, R33 ;  /* 0x00000010ff317819 */ /* 0x000fe20000011621 */
[----:B--2---:R-:W-:Y:S01]  /*81f0*/  IMAD.U32 R42, R13, 0x10000, RZ ;  /* 0x000100000d2a7824 */ /* 0x004fe200078e00ff */
[----:B------:R-:W-:Y:S01]  /*8200*/  PRMT R48, R213, 0x5432, R48 ;  /* 0x00005432d5307816 */ /* 0x000fe20000000030 */
[----:B------:R-:W-:Y:S01]  /*8210*/  IMAD.U32 R53, R39, 0x10000, RZ ;  /* 0x0001000027357824 */ /* 0x000fe200078e00ff */
[----:B------:R-:W-:Y:S02]  /*8220*/  PRMT R49, R211, 0x5432, R49 ;  /* 0x00005432d3317816 */ /* 0x000fe40000000031 */
[C---:B------:R-:W-:Y:S02]  /*8230*/  SHF.L.U32 R11, R48.reuse, 0x10, RZ ;  /* 0x00000010300b7819 */ /* 0x040fe400000006ff */
[----:B------:R-:W-:Y:S01]  /*8240*/  LOP3.LUT R48, R48, 0xffff0000, RZ, 0xc0, !PT ;  /* 0xffff000030307812 */ /* 0x000fe200078ec0ff */
[----:B------:R-:W-:Y:S01]  /*8250*/  IMAD.U32 R43, R49, 0x10000, RZ ;  /* 0x00010000312b7824 */ /* 0x000fe200078e00ff */
[----:B------:R-:W-:Y:S01]  /*8260*/  LOP3.LUT R37, R37, 0xffff0000, RZ, 0xc0, !PT ;  /* 0xffff000025257812 */ /* 0x000fe200078ec0ff */
[C---:B------:R-:W-:Y:S01]  /*8270*/  FMUL.FTZ R51, R50.reuse, R11 ;  /* 0x0000000b32337220 */ /* 0x040fe20000410000 */
[----:B------:R-:W-:Y:S01]  /*8280*/  LOP3.LUT R49, R49, 0xffff0000, RZ, 0xc0, !PT ;  /* 0xffff000031317812 */ /* 0x000fe200078ec0ff */
[-C--:B------:R-:W-:Y:S01]  /*8290*/  FMUL.FTZ R50, R50, R43.reuse ;  /* 0x0000002b32327220 */ /* 0x080fe20000410000 */
[----:B------:R-:W-:Y:S01]  /*82a0*/  LOP3.LUT R39, R39, 0xffff0000, RZ, 0xc0, !PT ;  /* 0xffff000027277812 */ /* 0x000fe200078ec0ff */
[----:B------:R-:W-:Y:S01]  /*82b0*/  FFMA.FTZ R43, R42, R43, -R51 ;  /* 0x0000002b2a2b7223 */ /* 0x000fe20000010833 */
[----:B------:R-:W-:Y:S01]  /*82c0*/  SHF.R.U64 R44, R44, 0x10, R45 ;  /* 0x000000102c2c7819 */ /* 0x000fe2000000122d */
[----:B------:R-:W-:Y:S01]  /*82d0*/  FFMA.FTZ R42, R42, R11, R50 ;  /* 0x0000000b2a2a7223 */ /* 0x000fe20000010032 */
[----:B------:R-:W-:Y:S01]  /*82e0*/  LOP3.LUT R11, R13, 0xffff0000, RZ, 0xc0, !PT ;  /* 0xffff00000d0b7812 */ /* 0x000fe200078ec0ff */
[C---:B------:R-:W-:Y:S01]  /*82f0*/  FMUL.FTZ R13, R37.reuse, R48 ;  /* 0x00000030250d7220 */ /* 0x040fe20000410000 */
[----:B------:R-:W-:Y:S01]  /*8300*/  FMUL.FTZ R37, R37, R49 ;  /* 0x0000003125257220 */ /* 0x000fe20000410000 */
[----:B------:R-:W-:-:S02]  /*8310*/  SHF.R.U64 R32, R32, 0x10, R33 ;  /* 0x0000001020207819 */ /* 0x000fc40000001221 */
[C---:B------:R-:W-:Y:S01]  /*8320*/  FFMA.FTZ R13, R11.reuse, R49, -R13 ;  /* 0x000000310b0d7223 */ /* 0x040fe2000001080d */
[----:B------:R-:W-:Y:S01]  /*8330*/  FFMA.FTZ R11, R11, R48, R37 ;  /* 0x000000300b0b7223 */ /* 0x000fe20000010025 */
[----:B------:R-:W-:Y:S01]  /*8340*/  SHF.R.U32.HI R48, RZ, 0x10, R47 ;  /* 0x00000010ff307819 */ /* 0x000fe2000001162f */
[C---:B------:R-:W-:Y:S01]  /*8350*/  IMAD.U32 R49, R15.reuse, 0x10000, RZ ;  /* 0x000100000f317824 */ /* 0x040fe200078e00ff */
[----:B------:R-:W-:Y:S02]  /*8360*/  SHF.R.U32.HI R37, RZ, 0x10, R35 ;  /* 0x00000010ff257819 */ /* 0x000fe40000011623 */
[----:B------:R-:W-:Y:S02]  /*8370*/  PRMT R48, R212, 0x5432, R48 ;  /* 0x00005432d4307816 */ /* 0x000fe40000000030 */
[----:B------:R-:W-:Y:S02]  /*8380*/  PRMT R37, R210, 0x5432, R37 ;  /* 0x00005432d2257816 */ /* 0x000fe40000000025 */
[----:B------:R-:W-:Y:S01]  /*8390*/  LOP3.LUT R15, R15, 0xffff0000, RZ, 0xc0, !PT ;  /* 0xffff00000f0f7812 */ /* 0x000fe200078ec0ff */
[C---:B------:R-:W-:Y:S01]  /*83a0*/  IMAD.U32 R50, R48.reuse, 0x10000, RZ ;  /* 0x0001000030327824 */ /* 0x040fe200078e00ff */
[----:B------:R-:W-:Y:S01]  /*83b0*/  LOP3.LUT R48, R48, 0xffff0000, RZ, 0xc0, !PT ;  /* 0xffff000030307812 */ /* 0x000fe200078ec0ff */
[C---:B------:R-:W-:Y:S01]  /*83c0*/  IMAD.U32 R51, R37.reuse, 0x10000, RZ ;  /* 0x0001000025337824 */ /* 0x040fe200078e00ff */
[----:B------:R-:W-:Y:S01]  /*83d0*/  LOP3.LUT R37, R37, 0xffff0000, RZ, 0xc0, !PT ;  /* 0xffff000025257812 */ /* 0x000fe200078ec0ff */
[----:B------:R-:W-:Y:S01]  /*83e0*/  FMUL.FTZ R52, R53, R50 ;  /* 0x0000003235347220 */ /* 0x000fe20000410000 */
[----:B------:R-:W-:Y:S01]  /*83f0*/  PRMT R44, R213, 0x5410, R44 ;  /* 0x00005410d52c7816 */ /* 0x000fe2000000002c */
[-C--:B------:R-:W-:Y:S01]  /*8400*/  FMUL.FTZ R53, R53, R51.reuse ;  /* 0x0000003335357220 */ /* 0x080fe20000410000 */
[----:B------:R-:W-:Y:S01]  /*8410*/  FMUL.FTZ R33, R39, R48 ;  /* 0x0000003027217220 */ /* 0x000fe20000410000 */
[----:B------:R-:W-:Y:S01]  /*8420*/  PRMT R32, R211, 0x5410, R32 ;  /* 0x00005410d3207816 */ /* 0x000fe20000000020 */
[C---:B------:R-:W-:Y:S01]  /*8430*/  FFMA.FTZ R52, R49.reuse, R51, -R52 ;  /* 0x0000003331347223 */ /* 0x040fe20000010834 */
[----:B------:R-:W-:Y:S01]  /*8440*/  FFMA.FTZ R53, R49, R50, R53 ;  /* 0x0000003231357223 */ /* 0x000fe20000010035 */
[-C--:B------:R-:W-:Y:S01]  /*8450*/  FMUL.FTZ R39, R39, R37.reuse ;  /* 0x0000002527277220 */ /* 0x080fe20000410000 */
[----:B------:R-:W-:Y:S01]  /*8460*/  FFMA.FTZ R33, R15, R37, -R33 ;  /* 0x000000250f217223 */ /* 0x000fe20000010821 */
[C---:B------:R-:W-:Y:S01]  /*8470*/  IMAD.U32 R49, R36.reuse, 0x10000, RZ ;  /* 0x0001000024317824 */ /* 0x040fe200078e00ff */
[----:B------:R-:W-:Y:S01]  /*8480*/  LOP3.LUT R36, R36, 0xffff0000, RZ, 0xc0, !PT ;  /* 0xffff000024247812 */ /* 0x000fe200078ec0ff */
[----:B------:R-:W-:-:S02]  /*8490*/  IMAD.U32 R37, R44, 0x10000, RZ ;  /* 0x000100002c257824 */ /* 0x000fc400078e00ff */
[----:B------:R-:W-:Y:S01]  /*84a0*/  FFMA.FTZ R39, R15, R48, R39 ;  /* 0x000000300f277223 */ /* 0x000fe20000010027 */
[----:B------:R-:W-:Y:S01]  /*84b0*/  IMAD.U32 R45, R32, 0x10000, RZ ;  /* 0x00010000202d7824 */ /* 0x000fe200078e00ff */
[----:B------:R-:W-:Y:S01]  /*84c0*/  LOP3.LUT R44, R44, 0xffff0000, RZ, 0xc0, !PT ;  /* 0xffff00002c2c7812 */ /* 0x000fe200078ec0ff */
[C---:B------:R-:W-:Y:S01]  /*84d0*/  FMUL.FTZ R48, R49.reuse, R37 ;  /* 0x0000002531307220 */ /* 0x040fe20000410000 */
[----:B------:R-:W-:Y:S02]  /*84e0*/  IMAD.U32 R15, R12, 0x10000, RZ ;  /* 0x000100000c0f7824 */ /* 0x000fe400078e00ff */
[----:B------:R-:W-:Y:S01]  /*84f0*/  FMUL.FTZ R49, R49, R45 ;  /* 0x0000002d31317220 */ /* 0x000fe20000410000 */
[----:B------:R-:W-:Y:S02]  /*8500*/  SHF.R.U64 R46, R46, 0x10, R47 ;  /* 0x000000102e2e7819 */ /* 0x000fe4000000122f */
[----:B------:R-:W-:Y:S01]  /*8510*/  LOP3.LUT R12, R12, 0xffff0000, RZ, 0xc0, !PT ;  /* 0xffff00000c0c7812 */ /* 0x000fe200078ec0ff */
[C---:B------:R-:W-:Y:S01]  /*8520*/  FFMA.FTZ R49, R15.reuse, R37, R49 ;  /* 0x000000250f317223 */ /* 0x040fe20000010031 */
[----:B------:R-:W-:Y:S01]  /*8530*/  LOP3.LUT R32, R32, 0xffff0000, RZ, 0xc0, !PT ;  /* 0xffff000020207812 */ /* 0x000fe200078ec0ff */
[----:B------:R-:W-:Y:S01]  /*8540*/  FMUL.FTZ R37, R36, R44 ;  /* 0x0000002c24257220 */ /* 0x000fe20000410000 */
[----:B------:R-:W-:Y:S01]  /*8550*/  SHF.R.U64 R34, R34, 0x10, R35 ;  /* 0x0000001022227819 */ /* 0x000fe20000001223 */
[----:B------:R-:W-:Y:S01]  /*8560*/  IMAD.U32 R35, R38, 0x10000, RZ ;  /* 0x0001000026237824 */ /* 0x000fe200078e00ff */
[----:B------:R-:W-:Y:S01]  /*8570*/  PRMT R46, R212, 0x5410, R46 ;  /* 0x00005410d42e7816 */ /* 0x000fe2000000002e */
[-C--:B------:R-:W-:Y:S01]  /*8580*/  FMUL.FTZ R36, R36, R32.reuse ;  /* 0x0000002024247220 */ /* 0x080fe20000410000 */
[----:B------:R-:W-:Y:S01]  /*8590*/  PRMT R34, R210, 0x5410, R34 ;  /* 0x00005410d2227816 */ /* 0x000fe20000000022 */
[----:B------:R-:W-:Y:S01]  /*85a0*/  FFMA.FTZ R37, R12, R32, -R37 ;  /* 0x000000200c257223 */ /* 0x000fe20000010825 */
[----:B------:R-:W-:Y:S01]  /*85b0*/  FFMA.FTZ R48, R15, R45, -R48 ;  /* 0x0000002d0f307223 */ /* 0x000fe20000010830 */
[----:B------:R-:W-:Y:S01]  /*85c0*/  IMAD.U32 R32, R46, 0x10000, RZ ;  /* 0x000100002e207824 */ /* 0x000fe200078e00ff */
[----:B------:R-:W-:Y:S01]  /*85d0*/  SHF.L.U32 R15, R14, 0x10, RZ ;  /* 0x000000100e0f7819 */ /* 0x000fe200000006ff */
[----:B------:R-:W-:Y:S01]  /*85e0*/  FFMA.FTZ R36, R12, R44, R36 ;  /* 0x0000002c0c247223 */ /* 0x000fe20000010024 */
        /* <DEDUP_REMOVED lines=8> */
[C---:B------:R-:W-:Y:S01]  /*8670*/  FMUL.FTZ R12, R38.reuse, R46 ;  /* 0x0000002e260c7220 */ /* 0x040fe20000410000 */
[----:B------:R-:W-:Y:S01]  /*8680*/  F2FP.BF16.F32.PACK_AB R37, R37, R48 ;  /* 0x000000302525723e */ /* 0x000fe200000010ff */
[----:B------:R-:W-:Y:S01]  /*8690*/  FFMA.FTZ R35, R15, R32, R35 ;  /* 0x000000200f237223 */ /* 0x000fe20000010023 */
[-C--:B------:R-:W-:Y:S01]  /*86a0*/  FMUL.FTZ R38, R38, R34.reuse ;  /* 0x0000002226267220 */ /* 0x080fe20000410000 */
[----:B------:R-:W-:Y:S01]  /*86b0*/  FFMA.FTZ R12, R14, R34, -R12 ;  /* 0x000000220e0c7223 */ /* 0x000fe2000001080c */
[----:B------:R-:W-:-:S02]  /*86c0*/  F2FP.BF16.F32.PACK_AB R33, R33, R52 ;  /* 0x000000342121723e */ /* 0x000fc400000010ff */
[----:B------:R-:W-:Y:S01]  /*86d0*/  FFMA.FTZ R38, R14, R46, R38 ;  /* 0x0000002e0e267223 */ /* 0x000fe20000010026 */
[----:B------:R-:W-:Y:S02]  /*86e0*/  F2FP.BF16.F32.PACK_AB R11, R11, R42 ;  /* 0x0000002a0b0b723e */ /* 0x000fe400000010ff */
[----:B------:R-:W-:Y:S01]  /*86f0*/  F2FP.BF16.F32.PACK_AB R44, R12, R44 ;  /* 0x0000002c0c2c723e */ /* 0x000fe200000010ff */
[----:B------:R-:W-:Y:S01]  /*8700*/  IMAD.MOV.U32 R12, RZ, RZ, R37 ;  /* 0x000000ffff0c7224 */ /* 0x000fe200078e0025 */
[----:B------:R-:W-:Y:S01]  /*8710*/  F2FP.BF16.F32.PACK_AB R13, R13, R43 ;  /* 0x0000002b0d0d723e */ /* 0x000fe200000010ff */
[----:B------:R-:W-:Y:S01]  /*8720*/  IMAD.MOV.U32 R37, RZ, RZ, R11 ;  /* 0x000000ffff257224 */ /* 0x000fe200078e000b */
[----:B------:R-:W-:Y:S01]  /*8730*/  F2FP.BF16.F32.PACK_AB R39, R39, R53 ;  /* 0x000000352727723e */ /* 0x000fe200000010ff */
[----:B------:R-:W-:Y:S01]  /*8740*/  IMAD.MOV.U32 R14, RZ, RZ, R44 ;  /* 0x000000ffff0e7224 */ /* 0x000fe200078e002c */
[----:B------:R-:W-:Y:S01]  /*8750*/  F2FP.BF16.F32.PACK_AB R36, R36, R49 ;  /* 0x000000312424723e */ /* 0x000fe200000010ff */
[----:B------:R-:W-:Y:S01]  /*8760*/  IMAD.MOV.U32 R15, RZ, RZ, R33 ;  /* 0x000000ffff0f7224 */ /* 0x000fe200078e0021 */
[----:B------:R-:W-:-:S07]  /*8770*/  F2FP.BF16.F32.PACK_AB R38, R38, R35 ;  /* 0x000000232626723e */ /* 0x000fce00000010ff */
.L_x_535:
[----:B------:R-:W-:Y:S05]  /*8780*/  BSYNC B2 ;  /* 0x0000000000027941 */ /* 0x000fea0003800000 */
.L_x_534:
[----:B--2---:R2:W-:Y:S04]  /*8790*/  ST.E.128 desc[UR60][R40.64], R12 ;  /* 0x0000000c28007985 */ /* 0x0045e8000c101d3c */
[----:B---3--:R2:W-:Y:S02]  /*87a0*/  @!P4 ST.E.128 desc[UR60][R122.64], R36 ;  /* 0x000000247a00c985 */ /* 0x0085e4000c101d3c */
.L_x_525:
[----:B------:R-:W-:Y:S05]  /*87b0*/  BSYNC B1 ;  /* 0x0000000000017941 */ /* 0x000fea0003800000 */
.L_x_524:
[----:B------:R-:W-:-:S03]  /*87c0*/  UMOV UR4, 0xffffffff ;  /* 0xffffffff00047882 */ /* 0x000fc60000000000 */
[----:B------:R-:W-:Y:S05]  /*87d0*/  BRA.DIV UR4, `(.L_x_536) ;  /* 0x0000016204bc7947 */ /* 0x000fea000b800000 */
[----:B0-----:R-:W0:Y:S04]  /*87e0*/  SHFL.IDX PT, R118, R118, 0x1, 0x1c1f ;  /* 0x003c1f0076767f89 */ /* 0x001e2800000e0000 */
[----:B------:R-:W0:Y:S02]  /*87f0*/  SHFL.IDX PT, R119, R119, 0x1, 0x1c1f ;  /* 0x003c1f0077777f89 */ /* 0x000e2400000e0000 */
.L_x_803:
[----:B------:R-:W-:Y:S05]  /*8800*/  @P5 BRA `(.L_x_493) ;  /* 0x0000001c00bc5947 */ /* 0x000fea0003800000 */
[----:B------:R-:W-:Y:S01]  /*8810*/  ISETP.NE.AND P4, PT, R10, RZ, PT ;  /* 0x000000ff0a00720c */ /* 0x000fe20003f85270 */
[----:B------:R-:W-:Y:S01]  /*8820*/  BSSY B1, `(.L_x_537) ;  /* 0x000007c000017945 */ /* 0x000fe20003800000 */
[----:B0-2---:R-:W-:Y:S02]  /*8830*/  IMAD.MOV.U32 R36, RZ, RZ, R119 ;  /* 0x000000ffff247224 */ /* 0x005fe400078e0077 */
[----:B------:R-:W-:-:S09]  /*8840*/  IMAD.MOV.U32 R37, RZ, RZ, R118 ;  /* 0x000000ffff257224 */ /* 0x000fd200078e0076 */
[----:B------:R-:W-:Y:S05]  /*8850*/  @!P4 BRA `(.L_x_538) ;  /* 0x0000000400e0c947 */ /* 0x000fea0003800000 */
[----:B---3--:R-:W-:Y:S01]  /*8860*/  SEL R11, R129, R139, !P3 ;  /* 0x0000008b810b7207 */ /* 0x008fe20005800000 */
[----:B------:R-:W-:Y:S01]  /*8870*/  BSSY B2, `(.L_x_539) ;  /* 0x0000074000027945 */ /* 0x000fe20003800000 */
[C---:B------:R-:W-:Y:S02]  /*8880*/  LEA R38, P5, R7.reuse, R119, 0x1 ;  /* 0x0000007707267211 */ /* 0x040fe400078a08ff */
[----:B----4-:R-:W-:Y:S02]  /*8890*/  SHF.R.S32.HI R12, RZ, 0x1f, R11 ;  /* 0x0000001fff0c7819 */ /* 0x010fe4000001140b */
[----:B------:R-:W-:Y:S02]  /*88a0*/  LEA.HI.X R39, R7, R118, R116, 0x1, P5 ;  /* 0x0000007607277211 */ /* 0x000fe400028f0c74 */
[----:B------:R-:W-:Y:S02]  /*88b0*/  LEA.HI R11, R12, R11, RZ, 0x4 ;  /* 0x0000000b0c0b7211 */ /* 0x000fe400078f20ff */
[----:B------:R-:W-:-:S02]  /*88c0*/  ISETP.GE.AND P5, PT, R16, R128, PT ;  /* 0x000000801000720c */ /* 0x000fc40003fa6270 */
[----:B------:R-:W-:-:S04]  /*88d0*/  LEA.HI.SX32 R11, R11, R124, 0x1c ;  /* 0x0000007c0b0b7211 */ /* 0x000fc800078fe2ff */
[----:B------:R-:W-:Y:S01]  /*88e0*/  SHF.R.S32.HI R12, RZ, 0x1f, R11 ;  /* 0x0000001fff0c7819 */ /* 0x000fe2000001140b */
[----:B------:R-:W-:-:S03]  /*88f0*/  IMAD.SHL.U32 R40, R11, 0x8, RZ ;  /* 0x000000080b287824 */ /* 0x000fc600078e00ff */
[----:B------:R-:W-:Y:S02]  /*8900*/  LEA.HI R12, R12, R11, RZ, 0x3 ;  /* 0x0000000b0c0c7211 */ /* 0x000fe400078f18ff */
[----:B------:R-:W-:Y:S02]  /*8910*/  ISETP.GE.AND P4, PT, R40, R135, PT ;  /* 0x000000872800720c */ /* 0x000fe40003f86270 */
[----:B------:R-:W-:Y:S02]  /*8920*/  SHF.R.S32.HI R14, RZ, 0x3, R12 ;  /* 0x00000003ff0e7819 */ /* 0x000fe4000001140c */
[----:B------:R-:W-:-:S03]  /*8930*/  LOP3.LUT R12, R167, 0x38, R40, 0xf8, !PT ;  /* 0x00000038a70c7812 */ /* 0x000fc600078ef828 */
[----:B------:R-:W-:Y:S01]  /*8940*/  IMAD R11, R14, 0x1800, R179 ;  /* 0x000018000e0b7824 */ /* 0x000fe200078e02b3 */
[----:B------:R-:W-:-:S04]  /*8950*/  LOP3.LUT R12, R12, R223, RZ, 0x3c, !PT ;  /* 0x000000df0c0c7212 */ /* 0x000fc800078e3cff */
[----:B------:R-:W-:Y:S01]  /*8960*/  IADD3 R13, R11, R12, RZ ;  /* 0x0000000c0b0d7210 */ /* 0x000fe20007ffe0ff */
[----:B------:R-:W-:Y:S02]  /*8970*/  IMAD R11, R18, 0x4800, R142 ;  /* 0x00004800120b7824 */ /* 0x000fe400078e028e */
[----:B------:R-:W-:-:S04]  /*8980*/  @!P4 IMAD.WIDE R40, R40, 0x2, R36 ;  /* 0x000000022828c825 */ /* 0x000fc800078e0224 */
[----:B------:R-:W-:Y:S02]  /*8990*/  IMAD R13, R18, 0x4800, R13 ;  /* 0x00004800120d7824 */ /* 0x000fe400078e020d */
[--C-:B------:R-:W-:Y:S02]  /*89a0*/  IMAD R11, R11, 0x2, R2.reuse ;  /* 0x000000020b0b7824 */ /* 0x100fe400078e0202 */
[----:B------:R-:W-:-:S03]  /*89b0*/  IMAD R32, R13, 0x2, R2 ;  /* 0x000000020d207824 */ /* 0x000fc600078e0202 */
[----:B------:R0:W2:Y:S04]  /*89c0*/  LDS.128 R12, [R11+0x18400] ;  /* 0x018400000b0c7984 */ /* 0x0000a80000000c00 */
[----:B------:R-:W3:Y:S01]  /*89d0*/  LDS.128 R32, [R32+0x18400] ;  /* 0x0184000020207984 */ /* 0x000ee20000000c00 */
[----:B------:R-:W-:Y:S05]  /*89e0*/  @P5 BRA `(.L_x_540) ;  /* 0x0000000400705947 */ /* 0x000fea0003800000 */
[--C-:B------:R-:W-:Y:S01]  /*89f0*/  SHF.R.U64 R43, R76, 0x10, R77.reuse ;  /* 0x000000104c2b7819 */ /* 0x100fe2000000124d */
[----:B---3--:R-:W-:Y:S01]  /*8a00*/  IMAD.U32 R47, R33, 0x10000, RZ ;  /* 0x00010000212f7824 */ /* 0x008fe200078e00ff */
[----:B------:R-:W-:Y:S01]  /*8a10*/  SHF.R.U32.HI R76, RZ, 0x10, R77 ;  /* 0x00000010ff4c7819 */ /* 0x000fe2000001164d */
[----:B--2---:R-:W-:Y:S01]  /*8a20*/  IMAD.U32 R45, R13, 0x10000, RZ ;  /* 0x000100000d2d7824 */ /* 0x004fe200078e00ff */
[--C-:B0-----:R-:W-:Y:S01]  /*8a30*/  SHF.R.U64 R11, R64, 0x10, R65.reuse ;  /* 0x00000010400b7819 */ /* 0x101fe20000001241 */
[----:B------:R-:W-:Y:S01]  /*8a40*/  IMAD.U32 R51, R35, 0x10000, RZ ;  /* 0x0001000023337824 */ /* 0x000fe200078e00ff */
[----:B------:R-:W-:Y:S01]  /*8a50*/  SHF.R.U32.HI R64, RZ, 0x10, R65 ;  /* 0x00000010ff407819 */ /* 0x000fe20000011641 */
[----:B------:R-:W-:Y:S01]  /*8a60*/  IMAD.U32 R50, R15, 0x10000, RZ ;  /* 0x000100000f327824 */ /* 0x000fe200078e00ff */
[----:B------:R-:W-:Y:S01]  /*8a70*/  PRMT R76, R209, 0x5432, R76 ;  /* 0x00005432d14c7816 */ /* 0x000fe2000000004c */
[----:B------:R-:W-:Y:S01]  /*8a80*/  IMAD.U32 R52, R34, 0x10000, RZ ;  /* 0x0001000022347824 */ /* 0x000fe200078e00ff */
[----:B------:R-:W-:Y:S01]  /*8a90*/  PRMT R64, R207, 0x5432, R64 ;  /* 0x00005432cf407816 */ /* 0x000fe20000000040 */
[----:B------:R-:W-:Y:S01]  /*8aa0*/  IMAD.U32 R49, R14, 0x10000, RZ ;  /* 0x000100000e317824 */ /* 0x000fe200078e00ff */
[----:B------:R-:W-:-:S02]  /*8ab0*/  SHF.R.U64 R44, R78, 0x10, R79 ;  /* 0x000000104e2c7819 */ /* 0x000fc4000000124f */
[----:B------:R-:W-:Y:S01]  /*8ac0*/  SHF.L.U32 R53, R76, 0x10, RZ ;  /* 0x000000104c357819 */ /* 0x000fe200000006ff */
[----:B------:R-:W-:Y:S01]  /*8ad0*/  IMAD.U32 R54, R64, 0x10000, RZ ;  /* 0x0001000040367824 */ /* 0x000fe200078e00ff */
[----:B------:R-:W-:Y:S02]  /*8ae0*/  SHF.R.U32.HI R78, RZ, 0x10, R79 ;  /* 0x00000010ff4e7819 */ /* 0x000fe4000001164f */
[--C-:B------:R-:W-:Y:S02]  /*8af0*/  SHF.R.U64 R42, R66, 0x10, R67.reuse ;  /* 0x00000010422a7819 */ /* 0x100fe40000001243 */
[----:B------:R-:W-:Y:S02]  /*8b00*/  SHF.R.U32.HI R66, RZ, 0x10, R67 ;  /* 0x00000010ff427819 */ /* 0x000fe40000011643 */
[C---:B------:R-:W-:Y:S01]  /*8b10*/  PRMT R55, R208.reuse, 0x5410, R44 ;  /* 0x00005410d0377816 */ /* 0x040fe2000000002c */
[CC--:B------:R-:W-:Y:S01]  /*8b20*/  FMUL.FTZ R44, R47.reuse, R53.reuse ;  /* 0x000000352f2c7220 */ /* 0x0c0fe20000410000 */
[----:B------:R-:W-:Y:S01]  /*8b30*/  PRMT R78, R208, 0x5432, R78 ;  /* 0x00005432d04e7816 */ /* 0x000fe2000000004e */
[-C--:B------:R-:W-:Y:S01]  /*8b40*/  FMUL.FTZ R47, R47, R54.reuse ;  /* 0x000000362f2f7220 */ /* 0x080fe20000410000 */
[----:B------:R-:W-:Y:S01]  /*8b50*/  LOP3.LUT R48, R33, 0xffff0000, RZ, 0xc0, !PT ;  /* 0xffff000021307812 */ /* 0x000fe200078ec0ff */
[C---:B------:R-:W-:Y:S01]  /*8b60*/  FFMA.FTZ R44, R45.reuse, R54, -R44 ;  /* 0x000000362d2c7223 */ /* 0x040fe2000001082c */
[----:B------:R-:W-:Y:S01]  /*8b70*/  PRMT R66, R206, 0x5432, R66 ;  /* 0x00005432ce427816 */ /* 0x000fe20000000042 */
[----:B------:R-:W-:Y:S01]  /*8b80*/  IMAD.U32 R54, R78, 0x10000, RZ ;  /* 0x000100004e367824 */ /* 0x000fe200078e00ff */
[----:B------:R-:W-:Y:S01]  /*8b90*/  LOP3.LUT R76, R76, 0xffff0000, RZ, 0xc0, !PT ;  /* 0xffff00004c4c7812 */ /* 0x000fe200078ec0ff */
[----:B------:R-:W-:Y:S01]  /*8ba0*/  FFMA.FTZ R47, R45, R53, R47 ;  /* 0x000000352d2f7223 */ /* 0x000fe2000001002f */
[----:B------:R-:W-:Y:S01]  /*8bb0*/  LOP3.LUT R64, R64, 0xffff0000, RZ, 0xc0, !PT ;  /* 0xffff000040407812 */ /* 0x000fe200078ec0ff */
[----:B------:R-:W-:Y:S01]  /*8bc0*/  IMAD.U32 R45, R66, 0x10000, RZ ;  /* 0x00010000422d7824 */ /* 0x000fe200078e00ff */
[----:B------:R-:W-:Y:S01]  /*8bd0*/  LOP3.LUT R46, R13, 0xffff0000, RZ, 0xc0, !PT ;  /* 0xffff00000d2e7812 */ /* 0x000fe200078ec0ff */
[C---:B------:R-:W-:Y:S01]  /*8be0*/  FMUL.FTZ R65, R48.reuse, R76 ;  /* 0x0000004c30417220 */ /* 0x040fe20000410000 */
[----:B------:R-:W-:Y:S01]  /*8bf0*/  PRMT R43, R209, 0x5410, R43 ;  /* 0x00005410d12b7816 */ /* 0x000fe2000000002b */
[----:B------:R-:W-:Y:S01]  /*8c00*/  FMUL.FTZ R48, R48, R64 ;  /* 0x0000004030307220 */ /* 0x000fe20000410000 */
[----:B------:R-:W-:Y:S01]  /*8c10*/  PRMT R11, R207, 0x5410, R11 ;  /* 0x00005410cf0b7816 */ /* 0x000fe2000000000b */
[----:B------:R-:W-:Y:S01]  /*8c20*/  FMUL.FTZ R53, R51, R54 ;  /* 0x0000003633357220 */ /* 0x000fe20000410000 */
[----:B------:R-:W-:Y:S01]  /*8c30*/  LOP3.LUT R35, R35, 0xffff0000, RZ, 0xc0, !PT ;  /* 0xffff000023237812 */ /* 0x000fe200078ec0ff */
[----:B------:R-:W-:Y:S01]  /*8c40*/  FMUL.FTZ R51, R51, R45 ;  /* 0x0000002d33337220 */ /* 0x000fe20000410000 */
[----:B------:R-:W-:Y:S01]  /*8c50*/  LOP3.LUT R78, R78, 0xffff0000, RZ, 0xc0, !PT ;  /* 0xffff00004e4e7812 */ /* 0x000fe200078ec0ff */
[C---:B------:R-:W-:Y:S01]  /*8c60*/  FFMA.FTZ R65, R46.reuse, R64, -R65 ;  /* 0x000000402e417223 */ /* 0x040fe20000010841 */
[----:B------:R-:W-:Y:S01]  /*8c70*/  FFMA.FTZ R48, R46, R76, R48 ;  /* 0x0000004c2e307223 */ /* 0x000fe20000010030 */
[----:B------:R-:W-:Y:S01]  /*8c80*/  LOP3.LUT R66, R66, 0xffff0000, RZ, 0xc0, !PT ;  /* 0xffff000042427812 */ /* 0x000fe200078ec0ff */
[----:B------:R-:W-:-:S02]  /*8c90*/  IMAD.U32 R33, R32, 0x10000, RZ ;  /* 0x0001000020217824 */ /* 0x000fc400078e00ff */
[C---:B------:R-:W-:Y:S01]  /*8ca0*/  FFMA.FTZ R53, R50.reuse, R45, -R53 ;  /* 0x0000002d32357223 */ /* 0x040fe20000010835 */
[----:B------:R-:W-:Y:S02]  /*8cb0*/  IMAD.U32 R46, R43, 0x10000, RZ ;  /* 0x000100002b2e7824 */ /* 0x000fe400078e00ff */
[----:B------:R-:W-:Y:S01]  /*8cc0*/  FFMA.FTZ R51, R50, R54, R51 ;  /* 0x0000003632337223 */ /* 0x000fe20000010033 */
[----:B------:R-:W-:Y:S01]  /*8cd0*/  IMAD.U32 R45, R11, 0x10000, RZ ;  /* 0x000100000b2d7824 */ /* 0x000fe200078e00ff */
        /* <DEDUP_REMOVED lines=8> */
[----:B------:R-:W-:Y:S01]  /*8d60*/  FMUL.FTZ R33, R33, R45 ;  /* 0x0000002d21217220 */ /* 0x000fe20000410000 */
[----:B------:R-:W-:Y:S01]  /*8d70*/  LOP3.LUT R12, R12, 0xffff0000, RZ, 0xc0, !PT ;  /* 0xffff00000c0c7812 */ /* 0x000fe200078ec0ff */
[C---:B------:R-:W-:Y:S01]  /*8d80*/  FFMA.FTZ R50, R15.reuse, R66, -R50 ;  /* 0x000000420f327223 */ /* 0x040fe20000010832 */
[----:B------:R-:W-:Y:S01]  /*8d90*/  FFMA.FTZ R78, R15, R78, R35 ;  /* 0x0000004e0f4e7223 */ /* 0x000fe20000010023 */
[----:B------:R-:W-:Y:S01]  /*8da0*/  PRMT R42, R206, 0x5410, R42 ;  /* 0x00005410ce2a7816 */ /* 0x000fe2000000002a */
[C---:B------:R-:W-:Y:S01]  /*8db0*/  FMUL.FTZ R15, R32.reuse, R43 ;  /* 0x0000002b200f7220 */ /* 0x040fe20000410000 */
[C---:B------:R-:W-:Y:S01]  /*8dc0*/  FFMA.FTZ R11, R13.reuse, R45, -R11 ;  /* 0x0000002d0d0b7223 */ /* 0x040fe2000001080b */
[----:B------:R-:W-:Y:S01]  /*8dd0*/  FFMA.FTZ R33, R13, R46, R33 ;  /* 0x0000002e0d217223 */ /* 0x000fe20000010021 */
[-C--:B------:R-:W-:Y:S01]  /*8de0*/  FMUL.FTZ R13, R32, R54.reuse ;  /* 0x00000036200d7220 */ /* 0x080fe20000410000 */
[C---:B------:R-:W-:Y:S01]  /*8df0*/  IMAD.U32 R32, R55.reuse, 0x10000, RZ ;  /* 0x0001000037207824 */ /* 0x040fe200078e00ff */
[----:B------:R-:W-:Y:S01]  /*8e00*/  LOP3.LUT R34, R34, 0xffff0000, RZ, 0xc0, !PT ;  /* 0xffff000022227812 */ /* 0x000fe200078ec0ff */
[----:B------:R-:W-:Y:S01]  /*8e10*/  FFMA.FTZ R54, R12, R54, -R15 ;  /* 0x000000360c367223 */ /* 0x000fe2000001080f */
[----:B------:R-:W-:Y:S01]  /*8e20*/  LOP3.LUT R55, R55, 0xffff0000, RZ, 0xc0, !PT ;  /* 0xffff000037377812 */ /* 0x000fe200078ec0ff */
[C---:B------:R-:W-:Y:S01]  /*8e30*/  IMAD.U32 R15, R42.reuse, 0x10000, RZ ;  /* 0x000100002a0f7824 */ /* 0x040fe200078e00ff */
[----:B------:R-:W-:Y:S01]  /*8e40*/  LOP3.LUT R35, R42, 0xffff0000, RZ, 0xc0, !PT ;  /* 0xffff00002a237812 */ /* 0x000fe200078ec0ff */
[----:B------:R-:W-:Y:S01]  /*8e50*/  FFMA.FTZ R12, R12, R43, R13 ;  /* 0x0000002b0c0c7223 */ /* 0x000fe2000001000d */
[----:B------:R-:W-:Y:S01]  /*8e60*/  LOP3.LUT R14, R14, 0xffff0000, RZ, 0xc0, !PT ;  /* 0xffff00000e0e7812 */ /* 0x000fe200078ec0ff */
[-C--:B------:R-:W-:Y:S01]  /*8e70*/  FMUL.FTZ R42, R52, R32.reuse ;  /* 0x00000020342a7220 */ /* 0x080fe20000410000 */
[----:B------:R-:W-:Y:S01]  /*8e80*/  FMUL.FTZ R13, R34, R55 ;  /* 0x00000037220d7220 */ /* 0x000fe20000410000 */
[----:B------:R-:W-:Y:S01]  /*8e90*/  FMUL.FTZ R43, R52, R15 ;  /* 0x0000000f342b7220 */ /* 0x000fe20000410000 */
[----:B------:R-:W-:Y:S01]  /*8ea0*/  FMUL.FTZ R34, R34, R35 ;  /* 0x0000002322227220 */ /* 0x000fe20000410000 */
[C---:B------:R-:W-:Y:S01]  /*8eb0*/  FFMA.FTZ R15, R49.reuse, R15, -R42 ;  /* 0x0000000f310f7223 */ /* 0x040fe2000001082a */
        /* <DEDUP_REMOVED lines=8> */
[----:B------:R-:W-:Y:S01]  /*8f40*/  IMAD.MOV.U32 R12, RZ, RZ, R54 ;  /* 0x000000ffff0c7224 */ /* 0x000fe200078e0036 */
[----:B------:R-:W-:Y:S02]  /*8f50*/  F2FP.BF16.F32.PACK_AB R14, R42, R15 ;  /* 0x0000000f2a0e723e */ /* 0x000fe400000010ff */
[----:B------:R-:W-:Y:S01]  /*8f60*/  F2FP.BF16.F32.PACK_AB R34, R55, R32 ;  /* 0x000000203722723e */ /* 0x000fe200000010ff */
[----:B------:R-:W-:Y:S01]  /*8f70*/  IMAD.MOV.U32 R32, RZ, RZ, R46 ;  /* 0x000000ffff207224 */ /* 0x000fe200078e002e */
[----:B------:R-:W-:-:S02]  /*8f80*/  F2FP.BF16.F32.PACK_AB R13, R65, R44 ;  /* 0x0000002c410d723e */ /* 0x000fc400000010ff */
[----:B------:R-:W-:Y:S02]  /*8f90*/  F2FP.BF16.F32.PACK_AB R35, R78, R51 ;  /* 0x000000334e23723e */ /* 0x000fe400000010ff */
[----:B------:R-:W-:-:S07]  /*8fa0*/  MOV R15, R50 ;  /* 0x00000032000f7202 */ /* 0x000fce0000000f00 */
.L_x_540:
[----:B------:R-:W-:Y:S05]  /*8fb0*/  BSYNC B2 ;  /* 0x0000000000027941 */ /* 0x000fea0003800000 */
.L_x_539:
[----:B--2---:R2:W-:Y:S04]  /*8fc0*/  ST.E.128 desc[UR60][R38.64], R12 ;  /* 0x0000000c26007985 */ /* 0x0045e8000c101d3c */
[----:B---3--:R2:W-:Y:S02]  /*8fd0*/  @!P4 ST.E.128 desc[UR60][R40.64], R32 ;  /* 0x000000202800c985 */ /* 0x0085e4000c101d3c */
.L_x_538:
[----:B------:R-:W-:Y:S05]  /*8fe0*/  BSYNC B1 ;  /* 0x0000000000017941 */ /* 0x000fea0003800000 */
.L_x_537:
[----:B------:R-:W-:Y:S01]  /*8ff0*/  ISETP.NE.AND P4, PT, R27, RZ, PT ;  /* 0x000000ff1b00720c */ /* 0x000fe20003f85270 */
[----:B------:R-:W-:-:S12]  /*9000*/  BSSY B1, `(.L_x_541) ;  /* 0x000007c000017945 */ /* 0x000fd80003800000 */
[----:B------:R-:W-:Y:S05]  /*9010*/  @!P4 BRA `(.L_x_542) ;  /* 0x0000000400e8c947 */ /* 0x000fea0003800000 */
[----:B0--3--:R-:W-:Y:S01]  /*9020*/  SEL R11, R129, R139, !P2 ;  /* 0x0000008b810b7207 */ /* 0x009fe20005000000 */
[----:B------:R-:W-:Y:S01]  /*9030*/  BSSY B2, `(.L_x_543) ;  /* 0x0000076000027945 */ /* 0x000fe20003800000 */
[C---:B--2---:R-:W-:Y:S02]  /*9040*/  LEA R38, P5, R8.reuse, R119, 0x1 ;  /* 0x0000007708267211 */ /* 0x044fe400078a08ff */
        /* <DEDUP_REMOVED lines=8> */
[----:B------:R-:W-:Y:S02]  /*90d0*/  LOP3.LUT R12, R167, 0x38, R40, 0xf8, !PT ;  /* 0x00000038a70c7812 */ /* 0x000fe400078ef828 */
[----:B------:R-:W-:Y:S02]  /*90e0*/  SHF.R.S32.HI R14, RZ, 0x3, R11 ;  /* 0x00000003ff0e7819 */ /* 0x000fe4000001140b */
[----:B------:R-:W-:Y:S02]  /*90f0*/  LOP3.LUT R12, R12, R223, RZ, 0x3c, !PT ;  /* 0x000000df0c0c7212 */ /* 0x000fe400078e3cff */
[----:B------:R-:W-:Y:S01]  /*9100*/  ISETP.GE.AND P4, PT, R40, R135, PT ;  /* 0x000000872800720c */ /* 0x000fe20003f86270 */
[----:B------:R-:W-:-:S04]  /*9110*/  IMAD R11, R14, 0x1800, R179 ;  /* 0x000018000e0b7824 */ /* 0x000fc800078e02b3 */
[----:B------:R-:W-:Y:S02]  /*9120*/  IMAD.IADD R13, R11, 0x1, R12 ;  /* 0x000000010b0d7824 */ /* 0x000fe400078e020c */
[C---:B------:R-:W-:Y:S02]  /*9130*/  IMAD R11, R18.reuse, 0x4800, R140 ;  /* 0x00004800120b7824 */ /* 0x040fe400078e028c */
[----:B------:R-:W-:Y:S02]  /*9140*/  IMAD R13, R18, 0x4800, R13 ;  /* 0x00004800120d7824 */ /* 0x000fe400078e020d */
[--C-:B------:R-:W-:Y:S02]  /*9150*/  IMAD R11, R11, 0x2, R2.reuse ;  /* 0x000000020b0b7824 */ /* 0x100fe400078e0202 */
[----:B------:R-:W-:Y:S02]  /*9160*/  IMAD R32, R13, 0x2, R2 ;  /* 0x000000020d207824 */ /* 0x000fe400078e0202 */
[----:B------:R-:W-:Y:S01]  /*9170*/  @!P4 IMAD.WIDE R40, R40, 0x2, R36 ;  /* 0x000000022828c825 */ /* 0x000fe200078e0224 */
[----:B------:R0:W2:Y:S04]  /*9180*/  LDS.128 R12, [R11+0x18400] ;  /* 0x018400000b0c7984 */ /* 0x0000a80000000c00 */
[----:B------:R-:W3:Y:S01]  /*9190*/  LDS.128 R32, [R32+0x18400] ;  /* 0x0184000020207984 */ /* 0x000ee20000000c00 */
[----:B------:R-:W-:Y:S05]  /*91a0*/  @P5 BRA `(.L_x_544) ;  /* 0x0000000400785947 */ /* 0x000fea0003800000 */
[----:B------:R-:W-:Y:S01]  /*91b0*/  SHF.R.U64 R43, R72, 0x10, R73 ;  /* 0x00000010482b7819 */ /* 0x000fe20000001249 */
[----:B---3--:R-:W-:Y:S01]  /*91c0*/  IMAD.U32 R47, R33, 0x10000, RZ ;  /* 0x00010000212f7824 */ /* 0x008fe200078e00ff */
[----:B0-----:R-:W-:Y:S01]  /*91d0*/  SHF.R.U64 R11, R60, 0x10, R61 ;  /* 0x000000103c0b7819 */ /* 0x001fe2000000123d */
[----:B--2---:R-:W-:Y:S01]  /*91e0*/  IMAD.U32 R45, R13, 0x10000, RZ ;  /* 0x000100000d2d7824 */ /* 0x004fe200078e00ff */
[----:B------:R-:W-:Y:S01]  /*91f0*/  SHF.R.U32.HI R73, RZ, 0x10, R73 ;  /* 0x00000010ff497819 */ /* 0x000fe20000011649 */
[----:B------:R-:W-:Y:S01]  /*9200*/  IMAD.U32 R50, R15, 0x10000, RZ ;  /* 0x000100000f327824 */ /* 0x000fe200078e00ff */
[----:B------:R-:W-:Y:S01]  /*9210*/  SHF.R.U32.HI R61, RZ, 0x10, R61 ;  /* 0x00000010ff3d7819 */ /* 0x000fe2000001163d */
[----:B------:R-:W-:Y:S01]  /*9220*/  IMAD.U32 R49, R14, 0x10000, RZ ;  /* 0x000100000e317824 */ /* 0x000fe200078e00ff */
[----:B------:R-:W-:Y:S02]  /*9230*/  PRMT R73, R156, 0x5432, R73 ;  /* 0x000054329c497816 */ /* 0x000fe40000000049 */
[----:B------:R-:W-:-:S02]  /*9240*/  PRMT R61, R154, 0x5432, R61 ;  /* 0x000054329a3d7816 */ /* 0x000fc4000000003d */
[----:B------:R-:W-:Y:S01]  /*9250*/  SHF.R.U64 R44, R74, 0x10, R75 ;  /* 0x000000104a2c7819 */ /* 0x000fe2000000124b */
[----:B------:R-:W-:Y:S01]  /*9260*/  IMAD.U32 R54, R73, 0x10000, RZ ;  /* 0x0001000049367824 */ /* 0x000fe200078e00ff */
[----:B------:R-:W-:Y:S01]  /*9270*/  SHF.R.U64 R42, R62, 0x10, R63 ;  /* 0x000000103e2a7819 */ /* 0x000fe2000000123f */
[----:B------:R-:W-:Y:S01]  /*9280*/  IMAD.U32 R60, R61, 0x10000, RZ ;  /* 0x000100003d3c7824 */ /* 0x000fe200078e00ff */
[----:B------:R-:W-:Y:S01]  /*9290*/  SHF.R.U32.HI R74, RZ, 0x10, R75 ;  /* 0x00000010ff4a7819 */ /* 0x000fe2000001164b */
[C---:B------:R-:W-:Y:S01]  /*92a0*/  FMUL.FTZ R64, R47.reuse, R54 ;  /* 0x000000362f407220 */ /* 0x040fe20000410000 */
[----:B------:R-:W-:Y:S01]  /*92b0*/  SHF.R.U32.HI R62, RZ, 0x10, R63 ;  /* 0x00000010ff3e7819 */ /* 0x000fe2000001163f */
[----:B------:R-:W-:Y:S01]  /*92c0*/  FMUL.FTZ R66, R47, R60 ;  /* 0x0000003c2f427220 */ /* 0x000fe20000410000 */
[----:B------:R-:W-:Y:S01]  /*92d0*/  LOP3.LUT R48, R33, 0xffff0000, RZ, 0xc0, !PT ;  /* 0xffff000021307812 */ /* 0x000fe200078ec0ff */
[----:B------:R-:W-:Y:S01]  /*92e0*/  IMAD.U32 R33, R32, 0x10000, RZ ;  /* 0x0001000020217824 */ /* 0x000fe200078e00ff */
[----:B------:R-:W-:-:S02]  /*92f0*/  LOP3.LUT R73, R73, 0xffff0000, RZ, 0xc0, !PT ;  /* 0xffff000049497812 */ /* 0x000fc400078ec0ff */
[----:B------:R-:W-:Y:S02]  /*9300*/  PRMT R74, R155, 0x5432, R74 ;  /* 0x000054329b4a7816 */ /* 0x000fe4000000004a */
[----:B------:R-:W-:Y:S01]  /*9310*/  PRMT R62, R153, 0x5432, R62 ;  /* 0x00005432993e7816 */ /* 0x000fe2000000003e */
[----:B------:R-:W-:Y:S01]  /*9320*/  FMUL.FTZ R55, R48, R73 ;  /* 0x0000004930377220 */ /* 0x000fe20000410000 */
[----:B------:R-:W-:Y:S01]  /*9330*/  LOP3.LUT R61, R61, 0xffff0000, RZ, 0xc0, !PT ;  /* 0xffff00003d3d7812 */ /* 0x000fe200078ec0ff */
[----:B------:R-:W-:Y:S01]  /*9340*/  IMAD.U32 R53, R74, 0x10000, RZ ;  /* 0x000100004a357824 */ /* 0x000fe200078e00ff */
[----:B------:R-:W-:Y:S01]  /*9350*/  LOP3.LUT R46, R13, 0xffff0000, RZ, 0xc0, !PT ;  /* 0xffff00000d2e7812 */ /* 0x000fe200078ec0ff */
[----:B------:R-:W-:Y:S01]  /*9360*/  IMAD.U32 R47, R62, 0x10000, RZ ;  /* 0x000100003e2f7824 */ /* 0x000fe200078e00ff */
[----:B------:R-:W-:Y:S01]  /*9370*/  SHF.L.U32 R52, R35, 0x10, RZ ;  /* 0x0000001023347819 */ /* 0x000fe200000006ff */
[-C--:B------:R-:W-:Y:S01]  /*9380*/  FMUL.FTZ R63, R48, R61.reuse ;  /* 0x0000003d303f7220 */ /* 0x080fe20000410000 */
[----:B------:R-:W-:Y:S01]  /*9390*/  PRMT R156, R156, 0x5410, R43 ;  /* 0x000054109c9c7816 */ /* 0x000fe2000000002b */
[C---:B------:R-:W-:Y:S01]  /*93a0*/  FFMA.FTZ R43, R45.reuse, R60, -R64 ;  /* 0x0000003c2d2b7223 */ /* 0x040fe20000010840 */
[----:B------:R-:W-:Y:S01]  /*93b0*/  FFMA.FTZ R45, R45, R54, R66 ;  /* 0x000000362d2d7223 */ /* 0x000fe20000010042 */
[----:B------:R-:W-:Y:S01]  /*93c0*/  LOP3.LUT R35, R35, 0xffff0000, RZ, 0xc0, !PT ;  /* 0xffff000023237812 */ /* 0x000fe200078ec0ff */
[----:B------:R-:W-:Y:S01]  /*93d0*/  FFMA.FTZ R48, R46, R61, -R55 ;  /* 0x0000003d2e307223 */ /* 0x000fe20000010837 */
[----:B------:R-:W-:Y:S01]  /*93e0*/  LOP3.LUT R54, R74, 0xffff0000, RZ, 0xc0, !PT ;  /* 0xffff00004a367812 */ /* 0x000fe200078ec0ff */
[----:B------:R-:W-:Y:S01]  /*93f0*/  FMUL.FTZ R55, R52, R53 ;  /* 0x0000003534377220 */ /* 0x000fe20000410000 */
[----:B------:R-:W-:Y:S01]  /*9400*/  PRMT R11, R154, 0x5410, R11 ;  /* 0x000054109a0b7816 */ /* 0x000fe2000000000b */
[-C--:B------:R-:W-:Y:S01]  /*9410*/  FMUL.FTZ R60, R52, R47.reuse ;  /* 0x0000002f343c7220 */ /* 0x080fe20000410000 */
[----:B------:R-:W-:Y:S01]  /*9420*/  LOP3.LUT R52, R62, 0xffff0000, RZ, 0xc0, !PT ;  /* 0xffff00003e347812 */ /* 0x000fe200078ec0ff */
[C---:B------:R-:W-:Y:S01]  /*9430*/  FFMA.FTZ R47, R50.reuse, R47, -R55 ;  /* 0x0000002f322f7223 */ /* 0x040fe20000010837 */
[----:B------:R-:W-:Y:S01]  /*9440*/  LOP3.LUT R15, R15, 0xffff0000, RZ, 0xc0, !PT ;  /* 0xffff00000f0f7812 */ /* 0x000fe200078ec0ff */
[----:B------:R-:W-:Y:S01]  /*9450*/  FMUL.FTZ R64, R35, R54 ;  /* 0x0000003623407220 */ /* 0x000fe20000410000 */
[----:B------:R-:W-:Y:S01]  /*9460*/  FFMA.FTZ R50, R50, R53, R60 ;  /* 0x0000003532327223 */ /* 0x000fe2000001003c */
[----:B------:R-:W-:-:S02]  /*9470*/  IMAD.U32 R62, R156, 0x10000, RZ ;  /* 0x000100009c3e7824 */ /* 0x000fc400078e00ff */
[-C--:B------:R-:W-:Y:S01]  /*9480*/  FMUL.FTZ R66, R35, R52.reuse ;  /* 0x0000003423427220 */ /* 0x080fe20000410000 */
[----:B------:R-:W-:Y:S02]  /*9490*/  IMAD.U32 R60, R11, 0x10000, RZ ;  /* 0x000100000b3c7824 */ /* 0x000fe400078e00ff */
[----:B------:R-:W-:Y:S01]  /*94a0*/  FFMA.FTZ R52, R15, R52, -R64 ;  /* 0x000000340f347223 */ /* 0x000fe20000010840 */
[----:B------:R-:W-:Y:S02]  /*94b0*/  IMAD.U32 R13, R12, 0x10000, RZ ;  /* 0x000100000c0d7824 */ /* 0x000fe400078e00ff */
[C---:B------:R-:W-:Y:S01]  /*94c0*/  FMUL.FTZ R64, R33.reuse, R62 ;  /* 0x0000003e21407220 */ /* 0x040fe20000410000 */
[----:B------:R-:W-:Y:S01]  /*94d0*/  LOP3.LUT R32, R32, 0xffff0000, RZ, 0xc0, !PT ;  /* 0xffff000020207812 */ /* 0x000fe200078ec0ff */
[----:B------:R-:W-:Y:S01]  /*94e0*/  FMUL.FTZ R33, R33, R60 ;  /* 0x0000003c21217220 */ /* 0x000fe20000410000 */
[----:B------:R-:W-:Y:S01]  /*94f0*/  PRMT R44, R155, 0x5410, R44 ;  /* 0x000054109b2c7816 */ /* 0x000fe2000000002c */
[----:B------:R-:W-:Y:S01]  /*9500*/  FFMA.FTZ R15, R15, R54, R66 ;  /* 0x000000360f0f7223 */ /* 0x000fe20000010042 */
[----:B------:R-:W-:Y:S01]  /*9510*/  LOP3.LUT R53, R156, 0xffff0000, RZ, 0xc0, !PT ;  /* 0xffff00009c357812 */ /* 0x000fe200078ec0ff */
[----:B------:R-:W-:Y:S01]  /*9520*/  FFMA.FTZ R46, R46, R73, R63 ;  /* 0x000000492e2e7223 */ /* 0x000fe2000001003f */
[----:B------:R-:W-:Y:S01]  /*9530*/  LOP3.LUT R35, R11, 0xffff0000, RZ, 0xc0, !PT ;  /* 0xffff00000b237812 */ /* 0x000fe200078ec0ff */
[----:B------:R-:W-:Y:S01]  /*9540*/  FFMA.FTZ R11, R13, R60, -R64 ;  /* 0x0000003c0d0b7223 */ /* 0x000fe20000010840 */
[----:B------:R-:W-:Y:S01]  /*9550*/  PRMT R42, R153, 0x5410, R42 ;  /* 0x00005410992a7816 */ /* 0x000fe2000000002a */
[----:B------:R-:W-:Y:S01]  /*9560*/  FFMA.FTZ R13, R13, R62, R33 ;  /* 0x0000003e0d0d7223 */ /* 0x000fe20000010021 */
[----:B------:R-:W-:Y:S01]  /*9570*/  LOP3.LUT R51, R14, 0xffff0000, RZ, 0xc0, !PT ;  /* 0xffff00000e337812 */ /* 0x000fe200078ec0ff */
[----:B------:R-:W-:-:S02]  /*9580*/  IMAD.U32 R14, R34, 0x10000, RZ ;  /* 0x00010000220e7824 */ /* 0x000fc400078e00ff */
[C---:B------:R-:W-:Y:S01]  /*9590*/  FMUL.FTZ R55, R32.reuse, R53 ;  /* 0x0000003520377220 */ /* 0x040fe20000410000 */
[----:B------:R-:W-:Y:S01]  /*95a0*/  FMUL.FTZ R61, R32, R35 ;  /* 0x00000023203d7220 */ /* 0x000fe20000410000 */
[----:B------:R-:W-:Y:S01]  /*95b0*/  IMAD.U32 R33, R44, 0x10000, RZ ;  /* 0x000100002c217824 */ /* 0x000fe200078e00ff */
[----:B------:R-:W-:Y:S01]  /*95c0*/  LOP3.LUT R34, R34, 0xffff0000, RZ, 0xc0, !PT ;  /* 0xffff000022227812 */ /* 0x000fe200078ec0ff */
[----:B------:R-:W-:Y:S01]  /*95d0*/  IMAD.U32 R32, R42, 0x10000, RZ ;  /* 0x000100002a207824 */ /* 0x000fe200078e00ff */
[----:B------:R-:W-:Y:S01]  /*95e0*/  LOP3.LUT R44, R44, 0xffff0000, RZ, 0xc0, !PT ;  /* 0xffff00002c2c7812 */ /* 0x000fe200078ec0ff */
[----:B------:R-:W-:Y:S01]  /*95f0*/  FMUL.FTZ R60, R14, R33 ;  /* 0x000000210e3c7220 */ /* 0x000fe20000410000 */
[----:B------:R-:W-:Y:S01]  /*9600*/  LOP3.LUT R12, R12, 0xffff0000, RZ, 0xc0, !PT ;  /* 0xffff00000c0c7812 */ /* 0x000fe200078ec0ff */
[----:B------:R-:W-:Y:S01]  /*9610*/  FMUL.FTZ R14, R14, R32 ;  /* 0x000000200e0e7220 */ /* 0x000fe20000410000 */
[----:B------:R-:W-:Y:S01]  /*9620*/  LOP3.LUT R42, R42, 0xffff0000, RZ, 0xc0, !PT ;  /* 0xffff00002a2a7812 */ /* 0x000fe200078ec0ff */
[----:B------:R-:W-:Y:S01]  /*9630*/  FMUL.FTZ R62, R34, R44 ;  /* 0x0000002c223e7220 */ /* 0x000fe20000410000 */
[C---:B------:R-:W-:Y:S01]  /*9640*/  FFMA.FTZ R60, R49.reuse, R32, -R60 ;  /* 0x00000020313c7223 */ /* 0x040fe2000001083c */
[----:B------:R-:W-:Y:S01]  /*9650*/  FFMA.FTZ R54, R12, R35, -R55 ;  /* 0x000000230c367223 */ /* 0x000fe20000010837 */
[----:B------:R-:W-:Y:S01]  /*9660*/  FFMA.FTZ R14, R49, R33, R14 ;  /* 0x00000021310e7223 */ /* 0x000fe2000001000e */
[-C--:B------:R-:W-:Y:S01]  /*9670*/  FMUL.FTZ R35, R34, R42.reuse ;  /* 0x0000002a22237220 */ /* 0x080fe20000410000 */
[C---:B------:R-:W-:Y:S01]  /*9680*/  FFMA.FTZ R33, R51.reuse, R42, -R62 ;  /* 0x0000002a33217223 */ /* 0x040fe2000001083e */
[----:B------:R-:W-:Y:S01]  /*9690*/  FFMA.FTZ R12, R12, R53, R61 ;  /* 0x000000350c0c7223 */ /* 0x000fe2000001003d */
[----:B------:R-:W-:Y:S01]  /*96a0*/  F2FP.BF16.F32.PACK_AB R45, R46, R45 ;  /* 0x0000002d2e2d723e */ /* 0x000fe200000010ff */
        /* <DEDUP_REMOVED lines=10> */
[----:B------:R-:W-:Y:S01]  /*9750*/  F2FP.BF16.F32.PACK_AB R34, R35, R14 ;  /* 0x0000000e2322723e */ /* 0x000fe200000010ff */
[----:B------:R-:W-:Y:S01]  /*9760*/  IMAD.MOV.U32 R14, RZ, RZ, R46 ;  /* 0x000000ffff0e7224 */ /* 0x000fe200078e002e */
[----:B------:R-:W-:Y:S01]  /*9770*/  MOV R13, R43 ;  /* 0x0000002b000d7202 */ /* 0x000fe20000000f00 */
[----:B------:R-:W-:-:S07]  /*9780*/  IMAD.MOV.U32 R35, RZ, RZ, R50 ;  /* 0x000000ffff237224 */ /* 0x000fce00078e0032 */
.L_x_544:
[----:B------:R-:W-:Y:S05]  /*9790*/  BSYNC B2 ;  /* 0x0000000000027941 */ /* 0x000fea0003800000 */
.L_x_543:
[----:B--2---:R2:W-:Y:S04]  /*97a0*/  ST.E.128 desc[UR60][R38.64], R12 ;  /* 0x0000000c26007985 */ /* 0x0045e8000c101d3c */
[----:B---3--:R2:W-:Y:S02]  /*97b0*/  @!P4 ST.E.128 desc[UR60][R40.64], R32 ;  /* 0x000000202800c985 */ /* 0x0085e4000c101d3c */
.L_x_542:
[----:B------:R-:W-:Y:S05]  /*97c0*/  BSYNC B1 ;  /* 0x0000000000017941 */ /* 0x000fea0003800000 */
.L_x_541:
[----:B------:R-:W-:-:S13]  /*97d0*/  ISETP.NE.AND P4, PT, R28, RZ, PT ;  /* 0x000000ff1c00720c */ /* 0x000fda0003f85270 */
[----:B------:R-:W-:Y:S05]  /*97e0*/  @!P4 BRA `(.L_x_493) ;  /* 0x0000000c00c4c947 */ /* 0x000fea0003800000 */
[----:B------:R-:W-:Y:S01]  /*97f0*/  SEL R139, R129, R139, !P1 ;  /* 0x0000008b818b7207 */ /* 0x000fe20004800000 */
[----:B------:R-:W-:Y:S01]  /*9800*/  BSSY B1, `(.L_x_545) ;  /* 0x0000072000017945 */ /* 0x000fe20003800000 */
[----:B------:R-:W-:Y:S02]  /*9810*/  ISETP.GE.AND P5, PT, R3, R128, PT ;  /* 0x000000800300720c */ /* 0x000fe40003fa6270 */
[----:B--234-:R-:W-:Y:S02]  /*9820*/  SHF.R.S32.HI R12, RZ, 0x1f, R139 ;  /* 0x0000001fff0c7819 */ /* 0x01cfe4000001148b */
[C---:B------:R-:W-:Y:S02]  /*9830*/  LEA R38, P4, R9.reuse, R119, 0x1 ;  /* 0x0000007709267211 */ /* 0x040fe400078808ff */
[----:B------:R-:W-:Y:S02]  /*9840*/  LEA.HI R139, R12, R139, RZ, 0x4 ;  /* 0x0000008b0c8b7211 */ /* 0x000fe400078f20ff */
[----:B------:R-:W-:-:S02]  /*9850*/  LEA.HI.X R39, R9, R118, R114, 0x1, P4 ;  /* 0x0000007609277211 */ /* 0x000fc400020f0c72 */
[----:B------:R-:W-:-:S04]  /*9860*/  LEA.HI.SX32 R139, R139, R120, 0x1c ;  /* 0x000000788b8b7211 */ /* 0x000fc800078fe2ff */
[----:B------:R-:W-:Y:S01]  /*9870*/  SHF.R.S32.HI R12, RZ, 0x1f, R139 ;  /* 0x0000001fff0c7819 */ /* 0x000fe2000001148b */
[----:B------:R-:W-:-:S03]  /*9880*/  IMAD.SHL.U32 R40, R139, 0x8, RZ ;  /* 0x000000088b287824 */ /* 0x000fc600078e00ff */
[----:B------:R-:W-:-:S04]  /*9890*/  LEA.HI R12, R12, R139, RZ, 0x3 ;  /* 0x0000008b0c0c7211 */ /* 0x000fc800078f18ff */
[----:B------:R-:W-:Y:S02]  /*98a0*/  SHF.R.S32.HI R14, RZ, 0x3, R12 ;  /* 0x00000003ff0e7819 */ /* 0x000fe4000001140c */
[----:B------:R-:W-:-:S03]  /*98b0*/  LOP3.LUT R12, R167, 0x38, R40, 0xf8, !PT ;  /* 0x00000038a70c7812 */ /* 0x000fc600078ef828 */
[----:B0-----:R-:W-:Y:S01]  /*98c0*/  IMAD R11, R14, 0x1800, R179 ;  /* 0x000018000e0b7824 */ /* 0x001fe200078e02b3 */
[----:B------:R-:W-:-:S05]  /*98d0*/  LOP3.LUT R12, R12, R223, RZ, 0x3c, !PT ;  /* 0x000000df0c0c7212 */ /* 0x000fca00078e3cff */
[----:B------:R-:W-:Y:S02]  /*98e0*/  IMAD.IADD R13, R11, 0x1, R12 ;  /* 0x000000010b0d7824 */ /* 0x000fe400078e020c */
[C---:B------:R-:W-:Y:S02]  /*98f0*/  IMAD R11, R18.reuse, 0x4800, R138 ;  /* 0x00004800120b7824 */ /* 0x040fe400078e028a */
[----:B------:R-:W-:Y:S02]  /*9900*/  IMAD R13, R18, 0x4800, R13 ;  /* 0x00004800120d7824 */ /* 0x000fe400078e020d */
[--C-:B------:R-:W-:Y:S02]  /*9910*/  IMAD R11, R11, 0x2, R2.reuse ;  /* 0x000000020b0b7824 */ /* 0x100fe400078e0202 */
[----:B------:R-:W-:-:S03]  /*9920*/  IMAD R32, R13, 0x2, R2 ;  /* 0x000000020d207824 */ /* 0x000fc600078e0202 */
[----:B------:R0:W2:Y:S04]  /*9930*/  LDS.128 R12, [R11+0x18400] ;  /* 0x018400000b0c7984 */ /* 0x0000a80000000c00 */
[----:B------:R-:W3:Y:S01]  /*9940*/  LDS.128 R32, [R32+0x18400] ;  /* 0x0184000020207984 */ /* 0x000ee20000000c00 */
[----:B------:R-:W-:Y:S05]  /*9950*/  @P5 BRA `(.L_x_546) ;  /* 0x0000000400705947 */ /* 0x000fea0003800000 */
[----:B------:R-:W-:Y:S01]  /*9960*/  SHF.R.U64 R55, R68, 0x10, R69 ;  /* 0x0000001044377819 */ /* 0x000fe20000001245 */
[----:B---3--:R-:W-:Y:S01]  /*9970*/  IMAD.U32 R52, R35, 0x10000, RZ ;  /* 0x0001000023347824 */ /* 0x008fe200078e00ff */
[----:B------:R-:W-:Y:S01]  /*9980*/  SHF.R.U64 R53, R56, 0x10, R57 ;  /* 0x0000001038357819 */ /* 0x000fe20000001239 */
[----:B--2---:R-:W-:Y:S01]  /*9990*/  IMAD.U32 R48, R15, 0x10000, RZ ;  /* 0x000100000f307824 */ /* 0x004fe200078e00ff */
[----:B------:R-:W-:Y:S01]  /*99a0*/  SHF.R.U32.HI R69, RZ, 0x10, R69 ;  /* 0x00000010ff457819 */ /* 0x000fe20000011645 */
[----:B------:R-:W-:Y:S01]  /*99b0*/  IMAD.U32 R49, R13, 0x10000, RZ ;  /* 0x000100000d317824 */ /* 0x000fe200078e00ff */
[----:B------:R-:W-:Y:S01]  /*99c0*/  SHF.R.U32.HI R57, RZ, 0x10, R57 ;  /* 0x00000010ff397819 */ /* 0x000fe20000011639 */
[----:B------:R-:W-:Y:S01]  /*99d0*/  IMAD.U32 R42, R32, 0x10000, RZ ;  /* 0x00010000202a7824 */ /* 0x000fe200078e00ff */
[----:B------:R-:W-:Y:S01]  /*99e0*/  LOP3.LUT R45, R35, 0xffff0000, RZ, 0xc0, !PT ;  /* 0xffff0000232d7812 */ /* 0x000fe200078ec0ff */
[----:B------:R-:W-:Y:S01]  /*99f0*/  IMAD.U32 R41, R12, 0x10000, RZ ;  /* 0x000100000c297824 */ /* 0x000fe200078e00ff */
[----:B------:R-:W-:Y:S01]  /*9a00*/  PRMT R46, R150, 0x5410, R53 ;  /* 0x00005410962e7816 */ /* 0x000fe20000000035 */
[----:B0-----:R-:W-:Y:S01]  /*9a10*/  IMAD.U32 R11, R14, 0x10000, RZ ;  /* 0x000100000e0b7824 */ /* 0x001fe200078e00ff */
[----:B------:R-:W-:-:S02]  /*9a20*/  PRMT R35, R152, 0x5432, R69 ;  /* 0x0000543298237816 */ /* 0x000fc40000000045 */
[----:B------:R-:W-:Y:S02]  /*9a30*/  PRMT R150, R150, 0x5432, R57 ;  /* 0x0000543296967816 */ /* 0x000fe40000000039 */
[----:B------:R-:W-:Y:S01]  /*9a40*/  SHF.L.U32 R50, R33, 0x10, RZ ;  /* 0x0000001021327819 */ /* 0x000fe200000006ff */
[----:B------:R-:W-:Y:S01]  /*9a50*/  IMAD.U32 R53, R35, 0x10000, RZ ;  /* 0x0001000023357824 */ /* 0x000fe200078e00ff */
[----:B------:R-:W-:Y:S02]  /*9a60*/  SHF.R.U64 R54, R58, 0x10, R59 ;  /* 0x000000103a367819 */ /* 0x000fe4000000123b */
[----:B------:R-:W-:Y:S01]  /*9a70*/  SHF.R.U64 R44, R70, 0x10, R71 ;  /* 0x00000010462c7819 */ /* 0x000fe20000001247 */
[----:B------:R-:W-:Y:S01]  /*9a80*/  FMUL.FTZ R56, R50, R53 ;  /* 0x0000003532387220 */ /* 0x000fe20000410000 */
[----:B------:R-:W-:Y:S01]  /*9a90*/  LOP3.LUT R43, R15, 0xffff0000, RZ, 0xc0, !PT ;  /* 0xffff00000f2b7812 */ /* 0x000fe200078ec0ff */
[----:B------:R-:W-:Y:S01]  /*9aa0*/  IMAD.U32 R15, R150, 0x10000, RZ ;  /* 0x00010000960f7824 */ /* 0x000fe200078e00ff */
[----:B------:R-:W-:-:S02]  /*9ab0*/  SHF.R.U32.HI R58, RZ, 0x10, R59 ;  /* 0x00000010ff3a7819 */ /* 0x000fc4000001163b */
[----:B------:R-:W-:Y:S01]  /*9ac0*/  SHF.R.U32.HI R70, RZ, 0x10, R71 ;  /* 0x00000010ff467819 */ /* 0x000fe20000011647 */
[-C--:B------:R-:W-:Y:S01]  /*9ad0*/  FMUL.FTZ R50, R50, R15.reuse ;  /* 0x0000000f32327220 */ /* 0x080fe20000410000 */
[----:B------:R-:W-:Y:S01]  /*9ae0*/  LOP3.LUT R51, R33, 0xffff0000, RZ, 0xc0, !PT ;  /* 0xffff000021337812 */ /* 0x000fe200078ec0ff */
[----:B------:R-:W-:Y:S01]  /*9af0*/  FFMA.FTZ R15, R49, R15, -R56 ;  /* 0x0000000f310f7223 */ /* 0x000fe20000010838 */
[----:B------:R-:W-:Y:S02]  /*9b00*/  PRMT R33, R149, 0x5410, R54 ;  /* 0x0000541095217816 */ /* 0x000fe40000000036 */
[----:B------:R-:W-:Y:S02]  /*9b10*/  PRMT R44, R151, 0x5410, R44 ;  /* 0x00005410972c7816 */ /* 0x000fe4000000002c */
[----:B------:R-:W-:Y:S02]  /*9b20*/  PRMT R149, R149, 0x5432, R58 ;  /* 0x0000543295957816 */ /* 0x000fe4000000003a */
[----:B------:R-:W-:-:S02]  /*9b30*/  PRMT R151, R151, 0x5432, R70 ;  /* 0x0000543297977816 */ /* 0x000fc40000000046 */
[----:B------:R-:W-:Y:S01]  /*9b40*/  LOP3.LUT R54, R35, 0xffff0000, RZ, 0xc0, !PT ;  /* 0xffff000023367812 */ /* 0x000fe200078ec0ff */
[----:B------:R-:W-:Y:S01]  /*9b50*/  FFMA.FTZ R35, R49, R53, R50 ;  /* 0x0000003531237223 */ /* 0x000fe20000010032 */
[----:B------:R-:W-:Y:S01]  /*9b60*/  LOP3.LUT R150, R150, 0xffff0000, RZ, 0xc0, !PT ;  /* 0xffff000096967812 */ /* 0x000fe200078ec0ff */
[----:B------:R-:W-:Y:S01]  /*9b70*/  IMAD.U32 R49, R149, 0x10000, RZ ;  /* 0x0001000095317824 */ /* 0x000fe200078e00ff */
[----:B------:R-:W-:Y:S01]  /*9b80*/  PRMT R152, R152, 0x5410, R55 ;  /* 0x0000541098987816 */ /* 0x000fe20000000037 */
[----:B------:R-:W-:Y:S01]  /*9b90*/  IMAD.U32 R55, R151, 0x10000, RZ ;  /* 0x0001000097377824 */ /* 0x000fe200078e00ff */
[----:B------:R-:W-:Y:S01]  /*9ba0*/  LOP3.LUT R47, R13, 0xffff0000, RZ, 0xc0, !PT ;  /* 0xffff00000d2f7812 */ /* 0x000fe200078ec0ff */
[C---:B------:R-:W-:Y:S01]  /*9bb0*/  FMUL.FTZ R56, R51.reuse, R54 ;  /* 0x0000003633387220 */ /* 0x040fe20000410000 */
[-C--:B------:R-:W-:Y:S01]  /*9bc0*/  FMUL.FTZ R50, R51, R150.reuse ;  /* 0x0000009633327220 */ /* 0x080fe20000410000 */
[C---:B------:R-:W-:Y:S01]  /*9bd0*/  FMUL.FTZ R51, R52.reuse, R55 ;  /* 0x0000003734337220 */ /* 0x040fe20000410000 */
[-C--:B------:R-:W-:Y:S01]  /*9be0*/  FMUL.FTZ R58, R52, R49.reuse ;  /* 0x00000031343a7220 */ /* 0x080fe20000410000 */
[C---:B------:R-:W-:Y:S01]  /*9bf0*/  FFMA.FTZ R150, R47.reuse, R150, -R56 ;  /* 0x000000962f967223 */ /* 0x040fe20000010838 */
[----:B------:R-:W-:Y:S01]  /*9c00*/  FFMA.FTZ R54, R47, R54, R50 ;  /* 0x000000362f367223 */ /* 0x000fe20000010032 */
[----:B------:R-:W-:Y:S01]  /*9c10*/  LOP3.LUT R56, R151, 0xffff0000, RZ, 0xc0, !PT ;  /* 0xffff000097387812 */ /* 0x000fe200078ec0ff */
[C---:B------:R-:W-:Y:S01]  /*9c20*/  FFMA.FTZ R52, R48.reuse, R49, -R51 ;  /* 0x0000003130347223 */ /* 0x040fe20000010833 */
[----:B------:R-:W-:Y:S01]  /*9c30*/  LOP3.LUT R50, R149, 0xffff0000, RZ, 0xc0, !PT ;  /* 0xffff000095327812 */ /* 0x000fe200078ec0ff */
[----:B------:R-:W-:Y:S01]  /*9c40*/  FFMA.FTZ R58, R48, R55, R58 ;  /* 0x00000037303a7223 */ /* 0x000fe2000001003a */
[----:B------:R-:W-:Y:S01]  /*9c50*/  SHF.L.U32 R48, R152, 0x10, RZ ;  /* 0x0000001098307819 */ /* 0x000fe200000006ff */
[----:B------:R-:W-:-:S02]  /*9c60*/  IMAD.U32 R47, R46, 0x10000, RZ ;  /* 0x000100002e2f7824 */ /* 0x000fc400078e00ff */
[C---:B------:R-:W-:Y:S01]  /*9c70*/  FMUL.FTZ R60, R45.reuse, R56 ;  /* 0x000000382d3c7220 */ /* 0x040fe20000410000 */
[----:B------:R-:W-:Y:S01]  /*9c80*/  FMUL.FTZ R62, R45, R50 ;  /* 0x000000322d3e7220 */ /* 0x000fe20000410000 */
[----:B------:R-:W-:Y:S01]  /*9c90*/  LOP3.LUT R45, R46, 0xffff0000, RZ, 0xc0, !PT ;  /* 0xffff00002e2d7812 */ /* 0x000fe200078ec0ff */
[----:B------:R-:W-:Y:S01]  /*9ca0*/  FMUL.FTZ R46, R42, R48 ;  /* 0x000000302a2e7220 */ /* 0x000fe20000410000 */
[----:B------:R-:W-:Y:S01]  /*9cb0*/  LOP3.LUT R32, R32, 0xffff0000, RZ, 0xc0, !PT ;  /* 0xffff000020207812 */ /* 0x000fe200078ec0ff */
[-C--:B------:R-:W-:Y:S01]  /*9cc0*/  FMUL.FTZ R51, R42, R47.reuse ;  /* 0x0000002f2a337220 */ /* 0x080fe20000410000 */
[----:B------:R-:W-:Y:S01]  /*9cd0*/  LOP3.LUT R49, R152, 0xffff0000, RZ, 0xc0, !PT ;  /* 0xffff000098317812 */ /* 0x000fe200078ec0ff */
[----:B------:R-:W-:Y:S01]  /*9ce0*/  IMAD.U32 R13, R34, 0x10000, RZ ;  /* 0x00010000220d7824 */ /* 0x000fe200078e00ff */
[----:B------:R-:W-:Y:S01]  /*9cf0*/  LOP3.LUT R12, R12, 0xffff0000, RZ, 0xc0, !PT ;  /* 0xffff00000c0c7812 */ /* 0x000fe200078ec0ff */
[C---:B------:R-:W-:Y:S01]  /*9d00*/  FFMA.FTZ R53, R43.reuse, R50, -R60 ;  /* 0x000000322b357223 */ /* 0x040fe2000001083c */
[----:B------:R-:W-:Y:S01]  /*9d10*/  FFMA.FTZ R55, R43, R56, R62 ;  /* 0x000000382b377223 */ /* 0x000fe2000001003e */
[C---:B------:R-:W-:Y:S01]  /*9d20*/  FFMA.FTZ R46, R41.reuse, R47, -R46 ;  /* 0x0000002f292e7223 */ /* 0x040fe2000001082e */
[----:B------:R-:W-:Y:S01]  /*9d30*/  FFMA.FTZ R51, R41, R48, R51 ;  /* 0x0000003029337223 */ /* 0x000fe20000010033 */
[----:B------:R-:W-:Y:S01]  /*9d40*/  LOP3.LUT R34, R34, 0xffff0000, RZ, 0xc0, !PT ;  /* 0xffff000022227812 */ /* 0x000fe200078ec0ff */
[----:B------:R-:W-:Y:S01]  /*9d50*/  FMUL.FTZ R43, R32, R49 ;  /* 0x00000031202b7220 */ /* 0x000fe20000410000 */
[----:B------:R-:W-:Y:S01]  /*9d60*/  LOP3.LUT R41, R44, 0xffff0000, RZ, 0xc0, !PT ;  /* 0xffff00002c297812 */ /* 0x000fe200078ec0ff */
[-C--:B------:R-:W-:Y:S01]  /*9d70*/  FMUL.FTZ R47, R32, R45.reuse ;  /* 0x0000002d202f7220 */ /* 0x080fe20000410000 */
[----:B------:R-:W-:Y:S01]  /*9d80*/  IMAD.U32 R42, R44, 0x10000, RZ ;  /* 0x000100002c2a7824 */ /* 0x000fe200078e00ff */
[----:B------:R-:W-:Y:S01]  /*9d90*/  LOP3.LUT R14, R14, 0xffff0000, RZ, 0xc0, !PT ;  /* 0xffff00000e0e7812 */ /* 0x000fe200078ec0ff */
[C---:B------:R-:W-:Y:S01]  /*9da0*/  IMAD.U32 R32, R33.reuse, 0x10000, RZ ;  /* 0x0001000021207824 */ /* 0x040fe200078e00ff */
[----:B------:R-:W-:Y:S01]  /*9db0*/  LOP3.LUT R33, R33, 0xffff0000, RZ, 0xc0, !PT ;  /* 0xffff000021217812 */ /* 0x000fe200078ec0ff */
[----:B------:R-:W-:Y:S01]  /*9dc0*/  FFMA.FTZ R43, R12, R45, -R43 ;  /* 0x0000002d0c2b7223 */ /* 0x000fe2000001082b */
[C---:B------:R-:W-:Y:S01]  /*9dd0*/  FMUL.FTZ R44, R13.reuse, R42 ;  /* 0x0000002a0d2c7220 */ /* 0x040fe20000410000 */
[C---:B------:R-:W-:Y:S01]  /*9de0*/  FMUL.FTZ R45, R34.reuse, R41 ;  /* 0x00000029222d7220 */ /* 0x040fe20000410000 */
[-C--:B------:R-:W-:Y:S01]  /*9df0*/  FMUL.FTZ R13, R13, R32.reuse ;  /* 0x000000200d0d7220 */ /* 0x080fe20000410000 */
[-C--:B------:R-:W-:Y:S01]  /*9e00*/  FMUL.FTZ R34, R34, R33.reuse ;  /* 0x0000002122227220 */ /* 0x080fe20000410000 */
[C---:B------:R-:W-:Y:S01]  /*9e10*/  FFMA.FTZ R44, R11.reuse, R32, -R44 ;  /* 0x000000200b2c7223 */ /* 0x040fe2000001082c */
[----:B------:R-:W-:Y:S01]  /*9e20*/  FFMA.FTZ R45, R14, R33, -R45 ;  /* 0x000000210e2d7223 */ /* 0x000fe2000001082d */
[----:B------:R-:W-:Y:S01]  /*9e30*/  FFMA.FTZ R12, R12, R49, R47 ;  /* 0x000000310c0c7223 */ /* 0x000fe2000001002f */
[----:B------:R-:W-:Y:S01]  /*9e40*/  FFMA.FTZ R13, R11, R42, R13 ;  /* 0x0000002a0b0d7223 */ /* 0x000fe2000001000d */
[----:B------:R-:W-:Y:S01]  /*9e50*/  FFMA.FTZ R34, R14, R41, R34 ;  /* 0x000000290e227223 */ /* 0x000fe20000010022 */
[----:B------:R-:W-:-:S02]  /*9e60*/  F2FP.BF16.F32.PACK_AB R15, R150, R15 ;  /* 0x0000000f960f723e */ /* 0x000fc400000010ff */
[----:B------:R-:W-:Y:S02]  /*9e70*/  F2FP.BF16.F32.PACK_AB R14, R43, R46 ;  /* 0x0000002e2b0e723e */ /* 0x000fe400000010ff */
[----:B------:R-:W-:Y:S02]  /*9e80*/  F2FP.BF16.F32.PACK_AB R52, R53, R52 ;  /* 0x000000343534723e */ /* 0x000fe400000010ff */
        /* <DEDUP_REMOVED lines=8> */
[----:B------:R-:W-:-:S07]  /*9f10*/  IMAD.MOV.U32 R15, RZ, RZ, R52 ;  /* 0x000000ffff0f7224 */ /* 0x000fce00078e0034 */
.L_x_546:
[----:B------:R-:W-:Y:S05]  /*9f20*/  BSYNC B1 ;  /* 0x0000000000017941 */ /* 0x000fea0003800000 */
.L_x_545:
[----:B--2---:R2:W-:Y:S01]  /*9f30*/  ST.E.128 desc[UR60][R38.64], R12 ;  /* 0x0000000c26007985 */ /* 0x0045e2000c101d3c */
[----:B------:R-:W-:-:S13]  /*9f40*/  ISETP.GE.AND P4, PT, R40, R135, PT ;  /* 0x000000872800720c */ /* 0x000fda0003f86270 */
[----:B------:R-:W-:Y:S05]  /*9f50*/  @P4 BRA `(.L_x_493) ;  /* 0x0000000400e84947 */ /* 0x000fea0003800000 */
[----:B------:R-:W-:-:S05]  /*9f60*/  IMAD.WIDE R36, R40, 0x2, R36 ;  /* 0x0000000228247825 */ /* 0x000fca00078e0224 */
[----:B---3--:R3:W-:Y:S01]  /*9f70*/  ST.E.128 desc[UR60][R36.64], R32 ;  /* 0x0000002024007985 */ /* 0x0087e2000c101d3c */
[----:B------:R-:W-:Y:S05]  /*9f80*/  BRA `(.L_x_493) ;  /* 0x0000000400dc7947 */ /* 0x000fea0003800000 */
.L_x_458:
[----:B------:R-:W2:Y:S02]  /*9f90*/  LDL R11, [R1+0x30] ;  /* 0x00003000010b7983 */ /* 0x000ea40000100800 */
[----:B--2---:R-:W-:-:S13]  /*9fa0*/  R2UR UR4, R11 ;  /* 0x000000000b0472ca */ /* 0x004fda00000e0000 */
[----:B------:R-:W-:-:S06]  /*9fb0*/  UISETP.NE.AND UP0, UPT, UR4, 0x3, UPT ;  /* 0x000000030400788c */ /* 0x000fcc000bf05270 */
[----:B------:R-:W-:-:S13]  /*9fc0*/  PLOP3.LUT P0, PT, PT, PT, UP0, 0x80, 0x0 ;  /* 0x000000000000781c */ /* 0x000fda0003f0f008 */
[----:B------:R-:W-:Y:S05]  /*9fd0*/  @!P0 BRA `(.L_x_547) ;  /* 0x0000000000048947 */ /* 0x000fea0003800000 */
[----:B------:R-:W-:Y:S01]  /*9fe0*/  BPT.TRAP 0x1 ;  /* 0x000000040000795c */ /* 0x000fe20000300000 */
.L_x_547:
[----:B------:R-:W-:Y:S01]  /*9ff0*/  IMAD R88, R18, 0x8, R2 ;  /* 0x0000000812587824 */ /* 0x000fe200078e0202 */
[----:B------:R-:W-:Y:S01]  /*a000*/  SHF.L.U32 R89, R166, 0x1f, RZ ;  /* 0x0000001fa6597819 */ /* 0x000fe200000006ff */
[----:B------:R-:W-:Y:S01]  /*a010*/  BSSY B1, `(.L_x_548) ;  /* 0x0000004000017945 */ /* 0x000fe20003800000 */
[----:B------:R-:W-:Y:S02]  /*a020*/  SHF.R.S32.HI R85, RZ, 0x1f, R84 ;  /* 0x0000001fff557819 */ /* 0x000fe40000011454 */
[----:B------:R-:W0:Y:S02]  /*a030*/  SYNCS.PHASECHK.TRANS64.TRYWAIT P4, [R88+URZ+0x2a890], R89 ;  /* 0x02a89059580075a7 */ /* 0x000e24000808017f */
[----:B0-----:R-:W-:Y:S05]  /*a040*/  @!P4 BRA `(.L_x_549) ;  /* 0x0000014800ecc947 */ /* 0x001fea0003800000 */
.L_x_804:
[----:B------:R-:W-:Y:S05]  /*a050*/  BSYNC B1 ;  /* 0x0000000000017941 */ /* 0x000fea0003800000 */
.L_x_548:
[----:B------:R-:W-:Y:S01]  /*a060*/  ULDC.64 UR4, c[0x0][0x300] ;  /* 0x0000c00000047ab9 */ /* 0x000fe20000000a00 */
[----:B-----5:R-:W-:Y:S01]  /*a070*/  SHF.R.S32.HI R86, RZ, 0x1f, R31 ;  /* 0x0000001fff567819 */ /* 0x020fe2000001141f */
[----:B------:R-:W-:Y:S02]  /*a080*/  IMAD R11, R85, UR4, RZ ;  /* 0x00000004550b7c24 */ /* 0x000fe4000f8e02ff */
[----:B------:R-:W-:-:S04]  /*a090*/  IMAD.WIDE.U32 R12, R84, UR4, RZ ;  /* 0x00000004540c7c25 */ /* 0x000fc8000f8e00ff */
[----:B------:R-:W-:Y:S01]  /*a0a0*/  IMAD R11, R84, UR5, R11 ;  /* 0x00000005540b7c24 */ /* 0x000fe2000f8e020b */
[----:B------:R-:W-:Y:S01]  /*a0b0*/  ULDC.64 UR4, c[0x0][0x310] ;  /* 0x0000c40000047ab9 */ /* 0x000fe20000000a00 */
[----:B------:R-:W-:Y:S02]  /*a0c0*/  IMAD R87, R24, -0x60, R25 ;  /* 0xffffffa018577824 */ /* 0x000fe400078e0219 */
[----:B------:R-:W-:Y:S02]  /*a0d0*/  IMAD R14, R86, UR4, RZ ;  /* 0x00000004560e7c24 */ /* 0x000fe4000f8e02ff */
[----:B------:R-:W-:Y:S01]  /*a0e0*/  IMAD.IADD R13, R13, 0x1, R11 ;  /* 0x000000010d0d7824 */ /* 0x000fe200078e020b */
[----:B------:R-:W-:Y:S01]  /*a0f0*/  VIMNMX R87, R87, 0x60, PT ;  /* 0x0000006057577848 */ /* 0x000fe20003fe0100 */
[C---:B------:R-:W-:Y:S02]  /*a100*/  IMAD R11, R31.reuse, UR5, R14 ;  /* 0x000000051f0b7c24 */ /* 0x040fe4000f8e020e */
[----:B------:R-:W-:Y:S01]  /*a110*/  IMAD.WIDE.U32 R12, R31, UR4, R12 ;  /* 0x000000041f0c7c25 */ /* 0x000fe2000f8e000c */
[----:B------:R-:W-:Y:S01]  /*a120*/  ULDC.64 UR4, c[0x0][0x308] ;  /* 0x0000c20000047ab9 */ /* 0x000fe20000000a00 */
[----:B------:R-:W-:-:S02]  /*a130*/  IADD3 R40, -R165, R87, RZ ;  /* 0x00000057a5287210 */ /* 0x000fc40007ffe1ff */
[----:B------:R-:W-:Y:S02]  /*a140*/  IMAD R15, R4, UR4, RZ ;  /* 0x00000004040f7c24 */ /* 0x000fe4000f8e02ff */
[----:B------:R-:W-:Y:S02]  /*a150*/  IMAD.IADD R13, R13, 0x1, R11 ;  /* 0x000000010d0d7824 */ /* 0x000fe400078e020b */
[C---:B------:R-:W-:Y:S02]  /*a160*/  IMAD R15, R30.reuse, UR5, R15 ;  /* 0x000000051e0f7c24 */ /* 0x040fe4000f8e020f */
[----:B------:R-:W-:Y:S01]  /*a170*/  IMAD.WIDE.U32 R12, R30, UR4, R12 ;  /* 0x000000041e0c7c25 */ /* 0x000fe2000f8e000c */
[----:B------:R-:W-:-:S03]  /*a180*/  ULDC.64 UR4, c[0x0][0x2e8] ;  /* 0x0000ba0000047ab9 */ /* 0x000fc60000000a00 */
[----:B------:R-:W-:Y:S01]  /*a190*/  IMAD.IADD R15, R13, 0x1, R15 ;  /* 0x000000010d0f7824 */ /* 0x000fe200078e020f */
[----:B------:R-:W-:Y:S01]  /*a1a0*/  LEA R38, P4, R12, UR4, 0x1 ;  /* 0x000000040c267c11 */ /* 0x000fe2000f8808ff */
[----:B------:R-:W-:-:S03]  /*a1b0*/  UMOV UR4, 0xffffffff ;  /* 0xffffffff00047882 */ /* 0x000fc60000000000 */
[----:B------:R-:W-:Y:S02]  /*a1c0*/  LEA.HI.X R39, R12, UR5, R15, 0x1, P4 ;  /* 0x000000050c277c11 */ /* 0x000fe4000a0f0c0f */
[----:B------:R-:W-:Y:S01]  /*a1d0*/  ISETP.GE.AND P4, PT, R40, 0x1, PT ;  /* 0x000000012800780c */ /* 0x000fe20003f86270 */
[----:B------:R-:W-:-:S12]  /*a1e0*/  BRA.DIV UR4, `(.L_x_550) ;  /* 0x0000014a04987947 */ /* 0x000fd8000b800000 */
[----:B------:R1:W2:Y:S04]  /*a1f0*/  SHFL.IDX PT, R37, R39, RZ, 0x1c1f ;  /* 0x001c1fff27257589 */ /* 0x0002a800000e0000 */
[----:B------:R1:W3:Y:S02]  /*a200*/  SHFL.IDX PT, R36, R38, RZ, 0x1c1f ;  /* 0x001c1fff26247589 */ /* 0x0002e400000e0000 */
.L_x_808:
[----:B------:R-:W-:Y:S04]  /*a210*/  BSSY B1, `(.L_x_551) ;  /* 0x0000025000017945 */ /* 0x000fe80003800000 */
[----:B------:R-:W-:Y:S05]  /*a220*/  @!P4 BRA `(.L_x_552) ;  /* 0x00000000008cc947 */ /* 0x000fea0003800000 */
[----:B------:R-:W-:Y:S02]  /*a230*/  ULDC UR4, c[0x0][0x2f4] ;  /* 0x0000bd0000047ab9 */ /* 0x000fe40000000800 */
[----:B------:R-:W-:-:S13]  /*a240*/  ISETP.GE.AND P4, PT, R16, UR4, PT ;  /* 0x0000000410007c0c */ /* 0x000fda000bf86270 */
[----:B------:R-:W4:Y:S01]  /*a250*/  @!P4 LDS.128 R12, [R33] ;  /* 0x00000000210cc984 */ /* 0x000f220000000c00 */
[----:B---3--:R-:W-:-:S04]  /*a260*/  @!P4 LEA R34, P5, R16, R36, 0x1 ;  /* 0x000000241022c211 */ /* 0x008fc800078a08ff */
[----:B--2---:R-:W-:Y:S02]  /*a270*/  @!P4 LEA.HI.X R35, R16, R37, R17, 0x1, P5 ;  /* 0x000000251023c211 */ /* 0x004fe400028f0c11 */
[----:B------:R-:W-:-:S13]  /*a280*/  ISETP.GE.AND P5, PT, R0, UR4, PT ;  /* 0x0000000400007c0c */ /* 0x000fda000bfa6270 */
[----:B------:R-:W-:Y:S01]  /*a290*/  @!P5 IMAD.SHL.U32 R11, R162, 0x8, RZ ;  /* 0x00000008a20bd824 */ /* 0x000fe200078e00ff */
[----:B----4-:R2:W-:Y:S01]  /*a2a0*/  @!P4 ST.E.128 desc[UR60][R34.64], R12 ;  /* 0x0000000c2200c985 */ /* 0x0105e2000c101d3c */
[----:B------:R-:W-:-:S03]  /*a2b0*/  ISETP.GE.AND P4, PT, R3, UR4, PT ;  /* 0x0000000403007c0c */ /* 0x000fc6000bf86270 */
[----:B------:R-:W3:Y:S01]  /*a2c0*/  @!P5 LDS.128 R12, [R32] ;  /* 0x00000000200cd984 */ /* 0x000ee20000000c00 */
[----:B--2---:R-:W-:Y:S02]  /*a2d0*/  @!P5 IMAD.MOV.U32 R34, RZ, RZ, R36 ;  /* 0x000000ffff22d224 */ /* 0x004fe400078e0024 */
[----:B------:R-:W-:Y:S02]  /*a2e0*/  @!P5 IMAD.MOV.U32 R35, RZ, RZ, R37 ;  /* 0x000000ffff23d224 */ /* 0x000fe400078e0025 */
[----:B------:R-:W-:-:S05]  /*a2f0*/  @!P5 IMAD.WIDE R34, R11, 0x2, R34 ;  /* 0x000000020b22d825 */ /* 0x000fca00078e0222 */
[----:B------:R-:W-:Y:S01]  /*a300*/  @!P4 IMAD.SHL.U32 R11, R163, 0x8, RZ ;  /* 0x00000008a30bc824 */ /* 0x000fe200078e00ff */
[----:B---3--:R2:W-:Y:S01]  /*a310*/  @!P5 ST.E.128 desc[UR60][R34.64], R12 ;  /* 0x0000000c2200d985 */ /* 0x0085e2000c101d3c */
[----:B------:R-:W-:-:S03]  /*a320*/  ISETP.GE.AND P5, PT, R19, UR4, PT ;  /* 0x0000000413007c0c */ /* 0x000fc6000bfa6270 */
[----:B------:R-:W3:Y:S01]  /*a330*/  @!P4 LDS.128 R12, [R33+0x3000] ;  /* 0x00300000210cc984 */ /* 0x000ee20000000c00 */
[----:B--2---:R-:W-:Y:S02]  /*a340*/  @!P4 IMAD.MOV.U32 R34, RZ, RZ, R36 ;  /* 0x000000ffff22c224 */ /* 0x004fe400078e0024 */
[----:B------:R-:W-:Y:S02]  /*a350*/  @!P4 IMAD.MOV.U32 R35, RZ, RZ, R37 ;  /* 0x000000ffff23c224 */ /* 0x000fe400078e0025 */
[----:B------:R-:W-:-:S05]  /*a360*/  @!P4 IMAD.WIDE R34, R11, 0x2, R34 ;  /* 0x000000020b22c825 */ /* 0x000fca00078e0222 */
[----:B---3--:R2:W-:Y:S04]  /*a370*/  @!P4 ST.E.128 desc[UR60][R34.64], R12 ;  /* 0x0000000c2200c985 */ /* 0x0085e8000c101d3c */
[----:B------:R-:W3:Y:S01]  /*a380*/  @!P5 LDS.128 R12, [R32+0x3000] ;  /* 0x00300000200cd984 */ /* 0x000ee20000000c00 */
[----:B--2---:R-:W-:-:S04]  /*a390*/  @!P5 LEA R34, P4, R19, R36, 0x1 ;  /* 0x000000241322d211 */ /* 0x004fc800078808ff */
[----:B------:R-:W-:Y:S02]  /*a3a0*/  @!P5 LEA.HI.X R35, R19, R37, R164, 0x1, P4 ;  /* 0x000000251323d211 */ /* 0x000fe400020f0ca4 */
[----:B------:R-:W-:-:S03]  /*a3b0*/  ISETP.GE.AND P4, PT, R22, UR4, PT ;  /* 0x0000000416007c0c */ /* 0x000fc6000bf86270 */
[----:B---3--:R2:W-:Y:S10]  /*a3c0*/  @!P5 ST.E.128 desc[UR60][R34.64], R12 ;  /* 0x0000000c2200d985 */ /* 0x0085f4000c101d3c */
[----:B------:R-:W3:Y:S01]  /*a3d0*/  @!P4 LDS.128 R12, [R33+0x6000] ;  /* 0x00600000210cc984 */ /* 0x000ee20000000c00 */
[----:B--2---:R-:W-:-:S04]  /*a3e0*/  @!P4 LEA R34, P5, R22, R36, 0x1 ;  /* 0x000000241622c211 */ /* 0x004fc800078a08ff */
[----:B------:R-:W-:Y:S02]  /*a3f0*/  @!P4 LEA.HI.X R35, R22, R37, R175, 0x1, P5 ;  /* 0x000000251623c211 */ /* 0x000fe400028f0caf */
[----:B------:R-:W-:-:S03]  /*a400*/  ISETP.GE.AND P5, PT, R23, UR4, PT ;  /* 0x0000000417007c0c */ /* 0x000fc6000bfa6270 */
[----:B---3--:R2:W-:Y:S10]  /*a410*/  @!P4 ST.E.128 desc[UR60][R34.64], R12 ;  /* 0x0000000c2200c985 */ /* 0x0085f4000c101d3c */
[----:B------:R-:W3:Y:S01]  /*a420*/  @!P5 LDS.128 R12, [R32+0x6000] ;  /* 0x00600000200cd984 */ /* 0x000ee20000000c00 */
[----:B--2---:R-:W-:-:S04]  /*a430*/  @!P5 LEA R34, P4, R23, R36, 0x1 ;  /* 0x000000241722d211 */ /* 0x004fc800078808ff */
[----:B------:R-:W-:-:S05]  /*a440*/  @!P5 LEA.HI.X R35, R23, R37, R174, 0x1, P4 ;  /* 0x000000251723d211 */ /* 0x000fca00020f0cae */
[----:B---3--:R4:W-:Y:S04]  /*a450*/  @!P5 ST.E.128 desc[UR60][R34.64], R12 ;  /* 0x0000000c2200d985 */ /* 0x0089e8000c101d3c */
.L_x_552:
[----:B------:R-:W-:Y:S05]  /*a460*/  BSYNC B1 ;  /* 0x0000000000017941 */ /* 0x000fea0003800000 */
.L_x_551:
[----:B------:R-:W-:-:S03]  /*a470*/  UMOV UR4, 0xffffffff ;  /* 0xffffffff00047882 */ /* 0x000fc60000000000 */
[----:B------:R-:W-:Y:S05]  /*a480*/  BRA.DIV UR4, `(.L_x_553) ;  /* 0x0000014a043c7947 */ /* 0x000fea000b800000 */
[----:B--2---:R2:W0:Y:S04]  /*a490*/  SHFL.IDX PT, R37, R39, 0x1, 0x1c1f ;  /* 0x003c1f0027257f89 */ /* 0x00442800000e0000 */
[----:B---3--:R2:W3:Y:S02]  /*a4a0*/  SHFL.IDX PT, R36, R38, 0x1, 0x1c1f ;  /* 0x003c1f0026247f89 */ /* 0x0084e400000e0000 */
.L_x_812:
[----:B------:R-:W-:-:S13]  /*a4b0*/  ISETP.GE.AND P4, PT, R40, 0x41, PT ;  /* 0x000000412800780c */ /* 0x000fda0003f86270 */
[----:B------:R-:W-:Y:S05]  /*a4c0*/  @!P4 BRA `(.L_x_493) ;  /* 0x00000000008cc947 */ /* 0x000fea0003800000 */
[----:B------:R-:W-:Y:S02]  /*a4d0*/  ULDC UR4, c[0x0][0x2f4] ;  /* 0x0000bd0000047ab9 */ /* 0x000fe40000000800 */
[----:B------:R-:W-:-:S13]  /*a4e0*/  ISETP.GE.AND P4, PT, R16, UR4, PT ;  /* 0x0000000410007c0c */ /* 0x000fda000bf86270 */
[----:B----4-:R-:W4:Y:S01]  /*a4f0*/  @!P4 LDS.128 R12, [R33+0x2000] ;  /* 0x00200000210cc984 */ /* 0x010f220000000c00 */
[----:B---3--:R-:W-:-:S04]  /*a500*/  @!P4 LEA R34, P5, R16, R36, 0x1 ;  /* 0x000000241022c211 */ /* 0x008fc800078a08ff */
[----:B0-----:R-:W-:Y:S02]  /*a510*/  @!P4 LEA.HI.X R35, R16, R37, R17, 0x1, P5 ;  /* 0x000000251023c211 */ /* 0x001fe400028f0c11 */
[----:B------:R-:W-:-:S13]  /*a520*/  ISETP.GE.AND P5, PT, R0, UR4, PT ;  /* 0x0000000400007c0c */ /* 0x000fda000bfa6270 */
[----:B------:R-:W-:Y:S01]  /*a530*/  @!P5 IMAD.SHL.U32 R11, R162, 0x8, RZ ;  /* 0x00000008a20bd824 */ /* 0x000fe200078e00ff */
[----:B----4-:R0:W-:Y:S01]  /*a540*/  @!P4 ST.E.128 desc[UR60][R34.64], R12 ;  /* 0x0000000c2200c985 */ /* 0x0101e2000c101d3c */
[----:B------:R-:W-:-:S03]  /*a550*/  ISETP.GE.AND P4, PT, R3, UR4, PT ;  /* 0x0000000403007c0c */ /* 0x000fc6000bf86270 */
[----:B------:R-:W3:Y:S01]  /*a560*/  @!P5 LDS.128 R12, [R32+0x2000] ;  /* 0x00200000200cd984 */ /* 0x000ee20000000c00 */
[----:B0-----:R-:W-:Y:S02]  /*a570*/  @!P5 IMAD.MOV.U32 R34, RZ, RZ, R36 ;  /* 0x000000ffff22d224 */ /* 0x001fe400078e0024 */
[----:B------:R-:W-:Y:S02]  /*a580*/  @!P5 IMAD.MOV.U32 R35, RZ, RZ, R37 ;  /* 0x000000ffff23d224 */ /* 0x000fe400078e0025 */
[----:B------:R-:W-:-:S05]  /*a590*/  @!P5 IMAD.WIDE R34, R11, 0x2, R34 ;  /* 0x000000020b22d825 */ /* 0x000fca00078e0222 */
[----:B------:R-:W-:Y:S01]  /*a5a0*/  @!P4 IMAD.SHL.U32 R11, R163, 0x8, RZ ;  /* 0x00000008a30bc824 */ /* 0x000fe200078e00ff */
[----:B---3--:R0:W-:Y:S01]  /*a5b0*/  @!P5 ST.E.128 desc[UR60][R34.64], R12 ;  /* 0x0000000c2200d985 */ /* 0x0081e2000c101d3c */
[----:B------:R-:W-:-:S03]  /*a5c0*/  ISETP.GE.AND P5, PT, R19, UR4, PT ;  /* 0x0000000413007c0c */ /* 0x000fc6000bfa6270 */
[----:B------:R-:W3:Y:S01]  /*a5d0*/  @!P4 LDS.128 R12, [R33+0x5000] ;  /* 0x00500000210cc984 */ /* 0x000ee20000000c00 */
[----:B0-----:R-:W-:Y:S01]  /*a5e0*/  @!P4 MOV R34, R36 ;  /* 0x000000240022c202 */ /* 0x001fe20000000f00 */
[----:B------:R-:W-:-:S04]  /*a5f0*/  @!P4 IMAD.MOV.U32 R35, RZ, RZ, R37 ;  /* 0x000000ffff23c224 */ /* 0x000fc800078e0025 */
[----:B------:R-:W-:-:S05]  /*a600*/  @!P4 IMAD.WIDE R34, R11, 0x2, R34 ;  /* 0x000000020b22c825 */ /* 0x000fca00078e0222 */
[----:B---3--:R0:W-:Y:S04]  /*a610*/  @!P4 ST.E.128 desc[UR60][R34.64], R12 ;  /* 0x0000000c2200c985 */ /* 0x0081e8000c101d3c */
[----:B------:R-:W3:Y:S01]  /*a620*/  @!P5 LDS.128 R12, [R32+0x5000] ;  /* 0x00500000200cd984 */ /* 0x000ee20000000c00 */
[----:B0-----:R-:W-:-:S04]  /*a630*/  @!P5 LEA R34, P4, R19, R36, 0x1 ;  /* 0x000000241322d211 */ /* 0x001fc800078808ff */
[----:B------:R-:W-:Y:S02]  /*a640*/  @!P5 LEA.HI.X R35, R19, R37, R164, 0x1, P4 ;  /* 0x000000251323d211 */ /* 0x000fe400020f0ca4 */
[----:B------:R-:W-:-:S03]  /*a650*/  ISETP.GE.AND P4, PT, R22, UR4, PT ;  /* 0x0000000416007c0c */ /* 0x000fc6000bf86270 */
[----:B---3--:R0:W-:Y:S10]  /*a660*/  @!P5 ST.E.128 desc[UR60][R34.64], R12 ;  /* 0x0000000c2200d985 */ /* 0x0081f4000c101d3c */
[----:B------:R-:W3:Y:S01]  /*a670*/  @!P4 LDS.128 R12, [R33+0x8000] ;  /* 0x00800000210cc984 */ /* 0x000ee20000000c00 */
[----:B0-----:R-:W-:-:S04]  /*a680*/  @!P4 LEA R34, P5, R22, R36, 0x1 ;  /* 0x000000241622c211 */ /* 0x001fc800078a08ff */
[----:B------:R-:W-:Y:S02]  /*a690*/  @!P4 LEA.HI.X R35, R22, R37, R175, 0x1, P5 ;  /* 0x000000251623c211 */ /* 0x000fe400028f0caf */
[----:B------:R-:W-:-:S03]  /*a6a0*/  ISETP.GE.AND P5, PT, R23, UR4, PT ;  /* 0x0000000417007c0c */ /* 0x000fc6000bfa6270 */
[----:B---3--:R-:W-:Y:S10]  /*a6b0*/  @!P4 ST.E.128 desc[UR60][R34.64], R12 ;  /* 0x0000000c2200c985 */ /* 0x008ff4000c101d3c */
[----:B------:R0:W3:Y:S02]  /*a6c0*/  @!P5 LDS.128 R12, [R32+0x8000] ;  /* 0x00800000200cd984 */ /* 0x0000e40000000c00 */
[----:B0-----:R-:W-:-:S04]  /*a6d0*/  @!P5 LEA R32, P4, R23, R36, 0x1 ;  /* 0x000000241720d211 */ /* 0x001fc800078808ff */
[----:B------:R-:W-:-:S05]  /*a6e0*/  @!P5 LEA.HI.X R33, R23, R37, R174, 0x1, P4 ;  /* 0x000000251721d211 */ /* 0x000fca00020f0cae */
[----:B---3--:R0:W-:Y:S04]  /*a6f0*/  @!P5 ST.E.128 desc[UR60][R32.64], R12 ;  /* 0x0000000c2000d985 */ /* 0x0081e8000c101d3c */
.L_x_493:
[----:B------:R-:W-:Y:S05]  /*a700*/  BSYNC B0 ;  /* 0x0000000000007941 */ /* 0x000fea0003800000 */
.L_x_457:
[----:B0--3--:R-:W0:Y:S01]  /*a710*/  S2R R11, SR_TID.X ;  /* 0x00000000000b7919 */ /* 0x009e220000002100 */
[----:B------:R-:W-:Y:S01]  /*a720*/  @!PT LDS RZ, [RZ] ;  /* 0x00000000fffff984 */ /* 0x000fe20000000800 */
[----:B------:R-:W-:Y:S01]  /*a730*/  @!PT LDS RZ, [RZ] ;  /* 0x00000000fffff984 */ /* 0x000fe20000000800 */
[----:B------:R-:W-:Y:S01]  /*a740*/  @!PT LDS RZ, [RZ] ;  /* 0x00000000fffff984 */ /* 0x000fe20000000800 */
[----:B------:R-:W-:Y:S01]  /*a750*/  @!PT LDS RZ, [RZ] ;  /* 0x00000000fffff984 */ /* 0x000fe20000000800 */
[----:B------:R3:W-:Y:S06]  /*a760*/  MEMBAR.ALL.CTA ;  /* 0x0000000000007992 */ /* 0x0007ec0000008000 */
[----:B---3--:R-:W3:Y:S01]  /*a770*/  FENCE.VIEW.ASYNC.S ;  /* 0x00000000000073c6 */ /* 0x008ee20000000000 */
[----:B------:R-:W-:Y:S05]  /*a780*/  WARPSYNC.ALL ;  /* 0x0000000000007948 */ /* 0x000fea0003800000 */
[----:B------:R-:W-:Y:S01]  /*a790*/  BSSY B0, `(.L_x_554) ;  /* 0x0000009000007945 */ /* 0x000fe20003800000 */
[----:B0-----:R-:W-:Y:S01]  /*a7a0*/  LOP3.LUT R11, R11, 0x7f, RZ, 0xc0, !PT ;  /* 0x0000007f0b0b7812 */ /* 0x001fe200078ec0ff */
[----:B---3--:R0:W-:Y:S03]  /*a7b0*/  BAR.SYNC.DEFER_BLOCKING R148, 0x80 ;  /* 0x000200940000751d */ /* 0x0081e60000010000 */
[----:B------:R-:W-:-:S13]  /*a7c0*/  ISETP.NE.AND P4, PT, R11, RZ, PT ;  /* 0x000000ff0b00720c */ /* 0x000fda0003f85270 */
[----:B------:R-:W-:-:S05]  /*a7d0*/  @!P4 VIADD R11, R88, 0x2a8a0 ;  /* 0x0002a8a0580bc836 */ /* 0x000fca0000000000 */
[----:B------:R-:W-:-:S04]  /*a7e0*/  @!P4 PRMT R11, RZ, 0x654, R11 ;  /* 0x00000654ff0bc816 */ /* 0x000fc8000000000b */
[----:B------:R0:W-:Y:S01]  /*a7f0*/  @!P4 SYNCS.ARRIVE.TRANS64.RED.A1T0 RZ, [R11+URZ], RZ ;  /* 0x000000ff0bffc9a7 */ /* 0x0001e2000810043f */
[----:B------:R-:W-:Y:S05]  /*a800*/  @!P0 BRA `(.L_x_555) ;  /* 0x0000000000048947 */ /* 0x000fea0003800000 */
[----:B------:R-:W-:Y:S01]  /*a810*/  BPT.TRAP 0x1 ;  /* 0x000000040000795c */ /* 0x000fe20000300000 */
.L_x_555:
[----:B------:R-:W-:Y:S05]  /*a820*/  BSYNC B0 ;  /* 0x0000000000007941 */ /* 0x000fea0003800000 */
.L_x_554:
[----:B------:R-:W3:Y:S01]  /*a830*/  SYNCS.PHASECHK.TRANS64.TRYWAIT P0, [R88+URZ+0x2a8b0], R89 ;  /* 0x02a8b059580075a7 */ /* 0x000ee2000800017f */
[----:B------:R-:W-:Y:S04]  /*a840*/  BSSY B0, `(.L_x_556) ;  /* 0x0000002000007945 */ /* 0x000fe80003800000 */
[----:B---3--:R-:W-:Y:S05]  /*a850*/  @!P0 BRA `(.L_x_557) ;  /* 0x0000014400948947 */ /* 0x008fea0003800000 */
.L_x_813:
[----:B------:R-:W-:Y:S05]  /*a860*/  BSYNC B0 ;  /* 0x0000000000007941 */ /* 0x000fea0003800000 */
.L_x_556:
[----:B------:R-:W-:Y:S01]  /*a870*/  ULDC.64 UR4, c[0x0][0x328] ;  /* 0x0000ca0000047ab9 */ /* 0x000fe20000000a00 */
[----:B------:R-:W-:Y:S01]  /*a880*/  IMAD.IADD R87, R87, 0x1, -R165 ;  /* 0x0000000157577824 */ /* 0x000fe200078e0aa5 */
[----:B------:R-:W-:Y:S01]  /*a890*/  BSSY B0, `(.L_x_558) ;  /* 0x000002e000007945 */ /* 0x000fe20003800000 */
[----:B------:R-:W-:Y:S02]  /*a8a0*/  IMAD R85, R85, UR4, RZ ;  /* 0x0000000455557c24 */ /* 0x000fe4000f8e02ff */
[----:B--2-4-:R-:W-:Y:S01]  /*a8b0*/  IMAD.WIDE.U32 R12, R84, UR4, RZ ;  /* 0x00000004540c7c25 */ /* 0x014fe2000f8e00ff */
[----:B------:R-:W-:-:S03]  /*a8c0*/  ISETP.GE.AND P0, PT, R87, 0x1, PT ;  /* 0x000000015700780c */ /* 0x000fc60003f06270 */
[----:B------:R-:W-:Y:S01]  /*a8d0*/  IMAD R85, R84, UR5, R85 ;  /* 0x0000000554557c24 */ /* 0x000fe2000f8e0255 */
[----:B------:R-:W-:Y:S01]  /*a8e0*/  ULDC.64 UR4, c[0x0][0x338] ;  /* 0x0000ce0000047ab9 */ /* 0x000fe20000000a00 */
[----:B------:R-:W-:Y:S02]  /*a8f0*/  IMAD R14, R18, 0x3000, R5 ;  /* 0x00003000120e7824 */ /* 0x000fe400078e0205 */
[----:B------:R-:W-:Y:S02]  /*a900*/  IMAD R86, R86, UR4, RZ ;  /* 0x0000000456567c24 */ /* 0x000fe4000f8e02ff */
[----:B------:R-:W-:Y:S02]  /*a910*/  IMAD.IADD R13, R13, 0x1, R85 ;  /* 0x000000010d0d7824 */ /* 0x000fe400078e0255 */
[C---:B0-----:R-:W-:Y:S02]  /*a920*/  IMAD R11, R31.reuse, UR5, R86 ;  /* 0x000000051f0b7c24 */ /* 0x041fe4000f8e0256 */
[----:B------:R-:W-:Y:S01]  /*a930*/  IMAD.WIDE.U32 R12, R31, UR4, R12 ;  /* 0x000000041f0c7c25 */ /* 0x000fe2000f8e000c */
[----:B------:R-:W-:-:S03]  /*a940*/  ULDC.64 UR4, c[0x0][0x330] ;  /* 0x0000cc0000047ab9 */ /* 0x000fc60000000a00 */
[----:B------:R-:W-:Y:S02]  /*a950*/  IMAD R15, R4, UR4, RZ ;  /* 0x00000004040f7c24 */ /* 0x000fe4000f8e02ff */
[----:B------:R-:W-:Y:S02]  /*a960*/  IMAD.IADD R13, R13, 0x1, R11 ;  /* 0x000000010d0d7824 */ /* 0x000fe400078e020b */
[C---:B------:R-:W-:Y:S02]  /*a970*/  IMAD R11, R30.reuse, UR5, R15 ;  /* 0x000000051e0b7c24 */ /* 0x040fe4000f8e020f */
[----:B------:R-:W-:Y:S01]  /*a980*/  IMAD.WIDE.U32 R12, R30, UR4, R12 ;  /* 0x000000041e0c7c25 */ /* 0x000fe2000f8e000c */
[----:B------:R-:W-:-:S03]  /*a990*/  ULDC.64 UR4, c[0x0][0x318] ;  /* 0x0000c60000047ab9 */ /* 0x000fc60000000a00 */
[----:B------:R-:W-:Y:S01]  /*a9a0*/  IMAD.IADD R11, R13, 0x1, R11 ;  /* 0x000000010d0b7824 */ /* 0x000fe200078e020b */
[----:B------:R-:W-:Y:S01]  /*a9b0*/  LEA R31, P5, R12, UR4, 0x1 ;  /* 0x000000040c1f7c11 */ /* 0x000fe2000f8a08ff */
[----:B------:R-:W-:Y:S02]  /*a9c0*/  IMAD.IADD R32, R131, 0x1, R14 ;  /* 0x0000000183207824 */ /* 0x000fe400078e020e */
[----:B------:R-:W-:Y:S01]  /*a9d0*/  IMAD R36, R14, 0x2, R125 ;  /* 0x000000020e247824 */ /* 0x000fe200078e027d */
[----:B------:R-:W-:Y:S01]  /*a9e0*/  LEA.HI.X R11, R12, UR5, R11, 0x1, P5 ;  /* 0x000000050c0b7c11 */ /* 0x000fe2000a8f0c0b */
[----:B------:R-:W-:Y:S02]  /*a9f0*/  IMAD R37, R32, 0x2, R125 ;  /* 0x0000000220257824 */ /* 0x000fe400078e027d */
[----:B------:R0:W2:Y:S04]  /*aa00*/  SHFL.IDX PT, R32, R31, RZ, 0x1c1f ;  /* 0x001c1fff1f207589 */ /* 0x0000a800000e0000 */
[----:B------:R0:W4:Y:S01]  /*aa10*/  SHFL.IDX PT, R33, R11, RZ, 0x1c1f ;  /* 0x001c1fff0b217589 */ /* 0x00012200000e0000 */
[----:B------:R-:W-:Y:S05]  /*aa20*/  @!P0 BRA `(.L_x_559) ;  /* 0x0000000000508947 */ /* 0x000fea0003800000 */
[----:B------:R-:W-:-:S13]  /*aa30*/  ISETP.NE.AND P5, PT, R6, RZ, PT ;  /* 0x000000ff0600720c */ /* 0x000fda0003fa5270 */
[----:B------:R-:W5:Y:S01]  /*aa40*/  @P5 LDS.128 R12, [R36] ;  /* 0x00000000240c5984 */ /* 0x000f620000000c00 */
[----:B--2---:R-:W-:-:S04]  /*aa50*/  @P5 LEA R34, P0, R16, R32, 0x1 ;  /* 0x0000002010225211 */ /* 0x004fc800078008ff */
[----:B----4-:R-:W-:Y:S02]  /*aa60*/  @P5 LEA.HI.X R35, R16, R33, R17, 0x1, P0 ;  /* 0x0000002110235211 */ /* 0x010fe400000f0c11 */
[----:B------:R-:W-:-:S13]  /*aa70*/  ISETP.NE.AND P0, PT, R20, RZ, PT ;  /* 0x000000ff1400720c */ /* 0x000fda0003f05270 */
[----:B-1----:R-:W-:Y:S01]  /*aa80*/  @P0 IMAD.SHL.U32 R39, R162, 0x8, RZ ;  /* 0x00000008a2270824 */ /* 0x002fe200078e00ff */
[----:B-----5:R1:W-:Y:S01]  /*aa90*/  @P5 ST.E.128 desc[UR60][R34.64], R12 ;  /* 0x0000000c22005985 */ /* 0x0203e2000c101d3c */
[----:B------:R-:W-:-:S03]  /*aaa0*/  ISETP.NE.AND P5, PT, R21, RZ, PT ;  /* 0x000000ff1500720c */ /* 0x000fc60003fa5270 */
[----:B------:R-:W2:Y:S01]  /*aab0*/  @P0 LDS.128 R12, [R37] ;  /* 0x00000000250c0984 */ /* 0x000ea20000000c00 */
[----:B-1----:R-:W-:-:S09]  /*aac0*/  @P0 IMAD.WIDE R34, R39, 0x2, R32 ;  /* 0x0000000227220825 */ /* 0x002fd200078e0220 */
[----:B------:R-:W-:Y:S01]  /*aad0*/  @P5 SHF.L.U32 R39, R163, 0x3, RZ ;  /* 0x00000003a3275819 */ /* 0x000fe200000006ff */
[----:B--2---:R1:W-:Y:S01]  /*aae0*/  @P0 ST.E.128 desc[UR60][R34.64], R12 ;  /* 0x0000000c22000985 */ /* 0x0043e2000c101d3c */
[----:B------:R-:W-:-:S03]  /*aaf0*/  ISETP.NE.AND P0, PT, R26, RZ, PT ;  /* 0x000000ff1a00720c */ /* 0x000fc60003f05270 */
[----:B------:R-:W2:Y:S01]  /*ab00*/  @P5 LDS.128 R12, [R36+0x3000] ;  /* 0x00300000240c5984 */ /* 0x000ea20000000c00 */
[----:B-1----:R-:W-:-:S05]  /*ab10*/  @P5 IMAD.WIDE R34, R39, 0x2, R32 ;  /* 0x0000000227225825 */ /* 0x002fca00078e0220 */
[----:B--2---:R-:W-:Y:S04]  /*ab20*/  @P5 ST.E.128 desc[UR60][R34.64], R12 ;  /* 0x0000000c22005985 */ /* 0x004fe8000c101d3c */
[C---:B------:R-:W-:Y:S01]  /*ab30*/  @P0 LEA R32, P5, R19.reuse, R32, 0x1 ;  /* 0x0000002013200211 */ /* 0x040fe200078a08ff */
[----:B------:R-:W1:Y:S03]  /*ab40*/  @P0 LDS.128 R12, [R37+0x3000] ;  /* 0x00300000250c0984 */ /* 0x000e660000000c00 */
[----:B------:R-:W-:-:S05]  /*ab50*/  @P0 LEA.HI.X R33, R19, R33, R164, 0x1, P5 ;  /* 0x0000002113210211 */ /* 0x000fca00028f0ca4 */
[----:B-1----:R1:W-:Y:S04]  /*ab60*/  @P0 ST.E.128 desc[UR60][R32.64], R12 ;  /* 0x0000000c20000985 */ /* 0x0023e8000c101d3c */
.L_x_559:
[----:B------:R-:W-:Y:S05]  /*ab70*/  BSYNC B0 ;  /* 0x0000000000007941 */ /* 0x000fea0003800000 */
.L_x_558:
[----:B------:R-:W-:Y:S01]  /*ab80*/  ISETP.GE.AND P0, PT, R87, 0x41, PT ;  /* 0x000000415700780c */ /* 0x000fe20003f06270 */
[----:B-1--4-:R1:W4:Y:S01]  /*ab90*/  SHFL.IDX PT, R33, R11, 0x1, 0x1c1f ;  /* 0x003c1f000b217f89 */ /* 0x01232200000e0000 */
[----:B------:R-:W-:Y:S03]  /*aba0*/  BSSY B0, `(.L_x_560) ;  /* 0x0000017000007945 */ /* 0x000fe60003800000 */
[----:B--2---:R1:W2:Y:S08]  /*abb0*/  SHFL.IDX PT, R32, R31, 0x1, 0x1c1f ;  /* 0x003c1f001f207f89 */ /* 0x0042b000000e0000 */
[----:B-1----:R-:W-:Y:S05]  /*abc0*/  @!P0 BRA `(.L_x_561) ;  /* 0x0000000000508947 */ /* 0x002fea0003800000 */
[----:B------:R-:W-:-:S13]  /*abd0*/  ISETP.NE.AND P5, PT, R6, RZ, PT ;  /* 0x000000ff0600720c */ /* 0x000fda0003fa5270 */
[----:B------:R-:W1:Y:S01]  /*abe0*/  @P5 LDS.128 R12, [R36+0x2000] ;  /* 0x00200000240c5984 */ /* 0x000e620000000c00 */
[----:B--2---:R-:W-:-:S04]  /*abf0*/  @P5 LEA R34, P0, R16, R32, 0x1 ;  /* 0x0000002010225211 */ /* 0x004fc800078008ff */
[----:B----4-:R-:W-:Y:S02]  /*ac00*/  @P5 LEA.HI.X R35, R16, R33, R17, 0x1, P0 ;  /* 0x0000002110235211 */ /* 0x010fe400000f0c11 */
[----:B------:R-:W-:-:S13]  /*ac10*/  ISETP.NE.AND P0, PT, R20, RZ, PT ;  /* 0x000000ff1400720c */ /* 0x000fda0003f05270 */
[----:B0-----:R-:W-:Y:S01]  /*ac20*/  @P0 IMAD.SHL.U32 R11, R162, 0x8, RZ ;  /* 0x00000008a20b0824 */ /* 0x001fe200078e00ff */
[----:B-1----:R0:W-:Y:S01]  /*ac30*/  @P5 ST.E.128 desc[UR60][R34.64], R12 ;  /* 0x0000000c22005985 */ /* 0x0021e2000c101d3c */
[----:B------:R-:W-:-:S03]  /*ac40*/  ISETP.NE.AND P5, PT, R21, RZ, PT ;  /* 0x000000ff1500720c */ /* 0x000fc60003fa5270 */
[----:B------:R-:W1:Y:S01]  /*ac50*/  @P0 LDS.128 R12, [R37+0x2000] ;  /* 0x00200000250c0984 */ /* 0x000e620000000c00 */
[----:B0-----:R-:W-:-:S09]  /*ac60*/  @P0 IMAD.WIDE R34, R11, 0x2, R32 ;  /* 0x000000020b220825 */ /* 0x001fd200078e0220 */
[----:B------:R-:W-:Y:S01]  /*ac70*/  @P5 IMAD.SHL.U32 R11, R163, 0x8, RZ ;  /* 0x00000008a30b5824 */ /* 0x000fe200078e00ff */
[----:B-1----:R0:W-:Y:S01]  /*ac80*/  @P0 ST.E.128 desc[UR60][R34.64], R12 ;  /* 0x0000000c22000985 */ /* 0x0021e2000c101d3c */
[----:B------:R-:W-:-:S03]  /*ac90*/  ISETP.NE.AND P0, PT, R26, RZ, PT ;  /* 0x000000ff1a00720c */ /* 0x000fc60003f05270 */
[----:B------:R-:W1:Y:S01]  /*aca0*/  @P5 LDS.128 R12, [R36+0x5000] ;  /* 0x00500000240c5984 */ /* 0x000e620000000c00 */
[----:B0-----:R-:W-:-:S05]  /*acb0*/  @P5 IMAD.WIDE R34, R11, 0x2, R32 ;  /* 0x000000020b225825 */ /* 0x001fca00078e0220 */
[----:B-1----:R-:W-:Y:S04]  /*acc0*/  @P5 ST.E.128 desc[UR60][R34.64], R12 ;  /* 0x0000000c22005985 */ /* 0x002fe8000c101d3c */
[C---:B------:R-:W-:Y:S01]  /*acd0*/  @P0 LEA R32, P5, R19.reuse, R32, 0x1 ;  /* 0x0000002013200211 */ /* 0x040fe200078a08ff */
[----:B------:R-:W0:Y:S03]  /*ace0*/  @P0 LDS.128 R12, [R37+0x5000] ;  /* 0x00500000250c0984 */ /* 0x000e260000000c00 */
[----:B------:R-:W-:-:S05]  /*acf0*/  @P0 LEA.HI.X R33, R19, R33, R164, 0x1, P5 ;  /* 0x0000002113210211 */ /* 0x000fca00028f0ca4 */
[----:B0-----:R1:W-:Y:S04]  /*ad00*/  @P0 ST.E.128 desc[UR60][R32.64], R12 ;  /* 0x0000000c20000985 */ /* 0x0013e8000c101d3c */
.L_x_561:
[----:B------:R-:W-:Y:S05]  /*ad10*/  BSYNC B0 ;  /* 0x0000000000007941 */ /* 0x000fea0003800000 */
.L_x_560:
[----:B------:R-:W-:Y:S01]  /*ad20*/  @!PT LDS RZ, [RZ] ;  /* 0x00000000fffff984 */ /* 0x000fe20000000800 */
[----:B------:R-:W-:Y:S01]  /*ad30*/  @!PT LDS RZ, [RZ] ;  /* 0x00000000fffff984 */ /* 0x000fe20000000800 */
[----:B------:R-:W-:Y:S01]  /*ad40*/  @!PT LDS RZ, [RZ] ;  /* 0x00000000fffff984 */ /* 0x000fe20000000800 */
[----:B------:R-:W-:Y:S01]  /*ad50*/  @!PT LDS RZ, [RZ] ;  /* 0x00000000fffff984 */ /* 0x000fe20000000800 */
[----:B------:R5:W-:Y:S06]  /*ad60*/  MEMBAR.ALL.CTA ;  /* 0x0000000000007992 */ /* 0x000bec0000008000 */
[----:B-----5:R-:W5:Y:S01]  /*ad70*/  FENCE.VIEW.ASYNC.S ;  /* 0x00000000000073c6 */ /* 0x020f620000000000 */
[----:B---3--:R-:W-:Y:S01]  /*ad80*/  @!P4 VIADD R88, R88, 0x2a8c0 ;  /* 0x0002a8c05858c836 */ /* 0x008fe20000000000 */
[----:B-----5:R3:W-:Y:S01]  /*ad90*/  BAR.SYNC.DEFER_BLOCKING R148, 0x80 ;  /* 0x000200940000751d */ /* 0x0207e20000010000 */
[----:B------:R-:W-:Y:S01]  /*ada0*/  ISETP.NE.AND P5, PT, R127, RZ, PT ;  /* 0x000000ff7f00720c */ /* 0x000fe20003fa5270 */
[----:B------:R-:W-:-:S02]  /*adb0*/  VIADD R18, R18, 0x1 ;  /* 0x0000000112127836 */ /* 0x000fc40000000000 */
[----:B------:R-:W-:Y:S02]  /*adc0*/  @!P4 PRMT R88, RZ, 0x654, R88 ;  /* 0x00000654ff58c816 */ /* 0x000fe40000000058 */
[----:B------:R-:W-:Y:S02]  /*add0*/  PLOP3.LUT P0, PT, PT, PT, PT, 0x8, 0x0 ;  /* 0x000000000000781c */ /* 0x000fe40003f0e170 */
[----:B------:R3:W-:Y:S01]  /*ade0*/  @!P4 SYNCS.ARRIVE.TRANS64.RED.A1T0 RZ, [R88+URZ], RZ ;  /* 0x000000ff58ffc9a7 */ /* 0x0007e2000810043f */
[----:B------:R-:W-:-:S04]  /*adf0*/  ISETP.NE.AND P4, PT, R18, 0x2, PT ;  /* 0x000000021200780c */ /* 0x000fc80003f85270 */
[----:B0-----:R-:W-:Y:S02]  /*ae00*/  SEL R11, RZ, 0x1, P4 ;  /* 0x00000001ff0b7807 */ /* 0x001fe40002000000 */
[----:B------:R-:W-:Y:S02]  /*ae10*/  SEL R18, R18, RZ, P4 ;  /* 0x000000ff12127207 */ /* 0x000fe40002000000 */
[----:B------:R-:W-:Y:S01]  /*ae20*/  LOP3.LUT R166, R166, R11, RZ, 0x3c, !PT ;  /* 0x0000000ba6a67212 */ /* 0x000fe200078e3cff */
[----:B---3--:R-:W-:Y:S06]  /*ae30*/  @P5 BRA `(.L_x_562) ;  /* 0xffffff7400fc5947 */ /* 0x008fec000383ffff */
.L_x_452:
[----:B------:R-:W-:Y:S01]  /*ae40*/  BSSY B0, `(.L_x_563) ;  /* 0x000002a000007945 */ /* 0x000fe20003800000 */
[----:B------:R-:W-:Y:S02]  /*ae50*/  ISETP.GE.AND P2, PT, R147, 0x1, PT ;  /* 0x000000019300780c */ /* 0x000fe40003f46270 */
[----:B------:R-:W-:Y:S02]  /*ae60*/  CS2R R88, SRZ ;  /* 0x0000000000587805 */ /* 0x000fe4000001ff00 */
[----:B------:R-:W-:Y:S02]  /*ae70*/  PLOP3.LUT P1, PT, PT, PT, PT, 0x80, 0x0 ;  /* 0x000000000000781c */ /* 0x000fe40003f2f070 */
        /* <DEDUP_REMOVED lines=24> */
[----:B------:R-:W-:Y:S01]  /*b000*/  CS2R R40, SRZ ;  /* 0x0000000000287805 */ /* 0x000fe2000001ff00 */
[----:B------:R-:W-:Y:S01]  /*b010*/  IMAD.MOV.U32 R95, RZ, RZ, RZ ;  /* 0x000000ffff5f7224 */ /* 0x000fe200078e00ff */
[----:B------:R-:W-:Y:S01]  /*b020*/  CS2R R92, SRZ ;  /* 0x00000000005c7805 */ /* 0x000fe2000001ff00 */
[----:B------:R-:W-:Y:S01]  /*b030*/  IMAD.MOV.U32 R0, RZ, RZ, RZ ;  /* 0x000000ffff007224 */ /* 0x000fe200078e00ff */
[----:B------:R-:W-:Y:S01]  /*b040*/  CS2R R10, SRZ ;  /* 0x00000000000a7805 */ /* 0x000fe2000001ff00 */
[----:B------:R-:W-:Y:S01]  /*b050*/  IMAD.MOV.U32 R90, RZ, RZ, RZ ;  /* 0x000000ffff5a7224 */ /* 0x000fe200078e00ff */
[----:B------:R-:W-:Y:S01]  /*b060*/  MOV R99, RZ ;  /* 0x000000ff00637202 */ /* 0x000fe20000000f00 */
[----:B------:R-:W-:-:S02]  /*b070*/  IMAD.MOV.U32 R3, RZ, RZ, RZ ;  /* 0x000000ffff037224 */ /* 0x000fc400078e00ff */
[----:B------:R-:W-:Y:S02]  /*b080*/  IMAD.MOV.U32 R97, RZ, RZ, RZ ;  /* 0x000000ffff617224 */ /* 0x000fe400078e00ff */
[----:B------:R-:W-:Y:S02]  /*b090*/  IMAD.MOV.U32 R26, RZ, RZ, RZ ;  /* 0x000000ffff1a7224 */ /* 0x000fe400078e00ff */
[----:B-12---:R-:W-:Y:S01]  /*b0a0*/  IMAD.MOV.U32 R32, RZ, RZ, RZ ;  /* 0x000000ffff207224 */ /* 0x006fe200078e00ff */
[----:B------:R-:W-:Y:S06]  /*b0b0*/  @P0 BRA `(.L_x_564) ;  /* 0x0000000000080947 */ /* 0x000fec0003800000 */
[----:B------:R-:W0:Y:S02]  /*b0c0*/  FENCE.VIEW.ASYNC.G ;  /* 0x00000000000073c6 */ /* 0x000e240000000100 */
[----:B0-----:R-:W-:Y:S06]  /*b0d0*/  BAR.ARV 0xc, 0x180 ;  /* 0x0306000000007b1d */ /* 0x001fec0000002000 */
.L_x_564:
[----:B------:R-:W-:Y:S05]  /*b0e0*/  BSYNC B0 ;  /* 0x0000000000007941 */ /* 0x000fea0003800000 */
.L_x_563:
[----:B------:R-:W-:Y:S02]  /*b0f0*/  IMAD.MOV.U32 R91, RZ, RZ, RZ ;  /* 0x000000ffff5b7224 */ /* 0x000fe400078e00ff */
[----:B------:R-:W-:Y:S01]  /*b100*/  IMAD.MOV.U32 R24, RZ, RZ, RZ ;  /* 0x000000ffff187224 */ /* 0x000fe200078e00ff */
[----:B------:R-:W-:Y:S06]  /*b110*/  @!P2 BRA `(.L_x_565) ;  /* 0x000000ac0050a947 */ /* 0x000fec0003800000 */
[----:B------:R-:W2:Y:S04]  /*b120*/  LDL R4, [R1+0x34] ;  /* 0x0000340001047983 */ /* 0x000ea80000100800 */
[----:B------:R-:W0:Y:S02]  /*b130*/  SHFL.IDX PT, R0, R225, RZ, 0x1f ;  /* 0x00001fffe1007589 */ /* 0x000e2400000e0000 */
[----:B0-----:R-:W-:-:S04]  /*b140*/  LEA.HI R3, R0, R0, RZ, 0x1 ;  /* 0x0000000000037211 */ /* 0x001fc800078f08ff */
[----:B------:R-:W-:-:S05]  /*b150*/  LOP3.LUT R3, R3, 0x1e, RZ, 0xc0, !PT ;  /* 0x0000001e03037812 */ /* 0x000fca00078ec0ff */
[----:B------:R-:W-:Y:S01]  /*b160*/  IMAD.IADD R3, R0, 0x1, -R3 ;  /* 0x0000000100037824 */ /* 0x000fe200078e0a03 */
[----:B--2---:R-:W-:-:S13]  /*b170*/  R2UR UR4, R4 ;  /* 0x00000000040472ca */ /* 0x004fda00000e0000 */
[----:B------:R-:W-:Y:S02]  /*b180*/  ULOP3.LUT UP0, URZ, UR4, 0x1bf, URZ, 0xc0, !UPT ;  /* 0x000001bf043f7892 */ /* 0x000fe4000f80c03f */
[----:B------:R-:W-:-:S04]  /*b190*/  LEA R3, R3, UR4, 0xd ;  /* 0x0000000403037c11 */ /* 0x000fc8000f8e68ff */
[----:B------:R-:W-:Y:S02]  /*b1a0*/  SHF.R.U32.HI R3, RZ, 0x4, R3 ;  /* 0x00000004ff037819 */ /* 0x000fe40000011603 */
[----:B------:R-:W-:Y:S02]  /*b1b0*/  PLOP3.LUT P0, PT, PT, PT, UP0, 0x80, 0x0 ;  /* 0x000000000000781c */ /* 0x000fe40003f0f008 */
[----:B------:R-:W-:-:S11]  /*b1c0*/  LOP3.LUT R36, R3, 0x3fff, RZ, 0xc0, !PT ;  /* 0x00003fff03247812 */ /* 0x000fd600078ec0ff */
        /* <DEDUP_REMOVED lines=16> */
[----:B-1--45:R-:W-:Y:S05]  /*b2d0*/  CALL.ABS.NOINC R14 ;  /* 0x000000000e007343 */ /* 0x032fea0003c00000 */
.L_x_566:
[----:B------:R-:W-:Y:S02]  /*b2e0*/  ULDC UR4, c[0x0][0x3f4] ;  /* 0x0000fd0000047ab9 */ /* 0x000fe40000000800 */
[----:B------:R-:W-:-:S13]  /*b2f0*/  ISETP.LT.AND P0, PT, RZ, UR4, PT ;  /* 0x00000004ff007c0c */ /* 0x000fda000bf01270 */
[----:B------:R-:W-:Y:S05]  /*b300*/  @P0 BRA `(.L_x_567) ;  /* 0x00000000003c0947 */ /* 0x000fea0003800000 */
[----:B------:R-:W-:-:S04]  /*b310*/  LEA.HI R0, R189, R189, RZ, 0x1 ;  /* 0x000000bdbd007211 */ /* 0x000fc800078f08ff */
[----:B------:R-:W-:-:S05]  /*b320*/  LOP3.LUT R0, R0, 0xfffffffe, RZ, 0xc0, !PT ;  /* 0xfffffffe00007812 */ /* 0x000fca00078ec0ff */
[----:B------:R-:W-:-:S05]  /*b330*/  IMAD.IADD R0, R189, 0x1, -R0 ;  /* 0x00000001bd007824 */ /* 0x000fca00078e0a00 */
[----:B------:R-:W-:-:S04]  /*b340*/  SHF.L.U32 R3, R0, 0x1f, RZ ;  /* 0x0000001f00037819 */ /* 0x000fc800000006ff */
[----:B------:R0:W1:Y:S03]  /*b350*/  SYNCS.PHASECHK.TRANS64.TRYWAIT P0, [R2+URZ+0x2a800], R3 ;  /* 0x02a80003020075a7 */ /* 0x000066000800017f */
[----:B-1----:R-:W-:Y:S05]  /*b360*/  @!P0 NANOSLEEP.SYNCS 0x989680 ;  /* 0x009896800000895d */ /* 0x002fea0003900000 */
[----:B------:R-:W1:Y:S01]  /*b370*/  @!P0 SYNCS.PHASECHK.TRANS64 P0, [R2+URZ+0x2a800], R3 ;  /* 0x02a80003020085a7 */ /* 0x000e62000800007f */
[----:B------:R-:W-:Y:S04]  /*b380*/  BSSY B0, `(.L_x_568) ;  /* 0x0000006000007945 */ /* 0x000fe80003800000 */
[----:B-1----:R-:W-:Y:S05]  /*b390*/  @P0 BRA `(.L_x_569) ;  /* 0x0000000000100947 */ /* 0x002fea0003800000 */
.L_x_570:
[----:B-1----:R1:W2:Y:S02]  /*b3a0*/  SYNCS.PHASECHK.TRANS64.TRYWAIT P0, [R2+URZ+0x2a800], R3 ;  /* 0x02a80003020075a7 */ /* 0x0022a4000800017f */
[----:B--2---:R-:W-:Y:S05]  /*b3b0*/  @!P0 NANOSLEEP.SYNCS 0x989680 ;  /* 0x009896800000895d */ /* 0x004fea0003900000 */
[----:B------:R-:W2:Y:S02]  /*b3c0*/  @!P0 SYNCS.PHASECHK.TRANS64 P0, [R2+URZ+0x2a800], R3 ;  /* 0x02a80003020085a7 */ /* 0x000ea4000800007f */
[----:B--2---:R-:W-:Y:S05]  /*b3d0*/  @!P0 BRA `(.L_x_570) ;  /* 0xfffffffc00f08947 */ /* 0x004fea000383ffff */
.L_x_569:
[----:B------:R-:W-:Y:S05]  /*b3e0*/  BSYNC B0 ;  /* 0x0000000000007941 */ /* 0x000fea0003800000 */
.L_x_568:
[----:B------:R-:W-:Y:S05]  /*b3f0*/  BRA `(.L_x_571) ;  /* 0x00000058004c7947 */ /* 0x000fea0003800000 */
.L_x_567:
[----:B------:R-:W2:Y:S01]  /*b400*/  LDL R0, [R1+0x34] ;  /* 0x0000340001007983 */ /* 0x000ea20000100800 */
[----:B------:R-:W-:Y:S01]  /*b410*/  ULDC.64 UR4, c[0x0][0x3f8] ;  /* 0x0000fe0000047ab9 */ /* 0x000fe20000000a00 */
[----:B------:R-:W-:Y:S01]  /*b420*/  ULDC.64 UR6, c[0x0][0x408] ;  /* 0x0001020000067ab9 */ /* 0x000fe20000000a00 */
[----:B-----5:R-:W-:Y:S01]  /*b430*/  IMAD.WIDE.U32 R4, R145, UR4, RZ ;  /* 0x0000000491047c25 */ /* 0x020fe2000f8e00ff */
[----:B--2---:R-:W-:Y:S02]  /*b440*/  R2UR UR8, R0 ;  /* 0x00000000000872ca */ /* 0x004fe400000e0000 */
[----:B------:R-:W-:-:S05]  /*b450*/  SHF.R.S32.HI R0, RZ, 0x1f, R145 ;  /* 0x0000001fff007819 */ /* 0x000fca0000011491 */
[C---:B------:R-:W-:Y:S02]  /*b460*/  IMAD R6, R0.reuse, UR4, RZ ;  /* 0x0000000400067c24 */ /* 0x040fe4000f8e02ff */
[----:B------:R-:W-:Y:S02]  /*b470*/  IMAD R0, R0, UR6, RZ ;  /* 0x0000000600007c24 */ /* 0x000fe4000f8e02ff */
[C---:B------:R-:W-:Y:S01]  /*b480*/  IMAD R25, R145.reuse, UR5, R6 ;  /* 0x0000000591197c24 */ /* 0x040fe2000f8e0206 */
[----:B------:R-:W-:Y:S01]  /*b490*/  ULDC.64 UR4, c[0x0][0x3e8] ;  /* 0x0000fa0000047ab9 */ /* 0x000fe20000000a00 */
[----:B------:R-:W-:Y:S01]  /*b4a0*/  ULOP3.LUT UP0, URZ, UR8, 0x3ff, URZ, 0xc0, !UPT ;  /* 0x000003ff083f7892 */ /* 0x000fe2000f80c03f */
[C---:B------:R-:W-:Y:S01]  /*b4b0*/  IMAD R27, R145.reuse, UR7, R0 ;  /* 0x00000007911b7c24 */ /* 0x040fe2000f8e0200 */
[----:B------:R-:W-:Y:S01]  /*b4c0*/  LEA R24, P0, R4, UR4, 0x1 ;  /* 0x0000000404187c11 */ /* 0x000fe2000f8008ff */
[----:B------:R-:W-:Y:S01]  /*b4d0*/  IMAD.WIDE.U32 R6, R145, UR6, RZ ;  /* 0x0000000691067c25 */ /* 0x000fe2000f8e00ff */
[----:B------:R-:W-:-:S02]  /*b4e0*/  ULDC.64 UR6, c[0x0][0x400] ;  /* 0x0001000000067ab9 */ /* 0x000fc40000000a00 */
[----:B------:R-:W-:Y:S01]  /*b4f0*/  PLOP3.LUT P2, PT, PT, PT, UP0, 0x80, 0x0 ;  /* 0x000000000000781c */ /* 0x000fe20003f4f008 */
[----:B------:R-:W-:Y:S01]  /*b500*/  IMAD.IADD R25, R25, 0x1, R5 ;  /* 0x0000000119197824 */ /* 0x000fe200078e0205 */
[----:B------:R-:W-:Y:S01]  /*b510*/  LEA R26, P1, R6, UR6, 0x1 ;  /* 0x00000006061a7c11 */ /* 0x000fe2000f8208ff */
[----:B------:R-:W-:-:S03]  /*b520*/  IMAD.IADD R27, R27, 0x1, R7 ;  /* 0x000000011b1b7824 */ /* 0x000fc600078e0207 */
[----:B------:R-:W-:Y:S02]  /*b530*/  LEA.HI.X R25, R4, UR5, R25, 0x1, P0 ;  /* 0x0000000504197c11 */ /* 0x000fe400080f0c19 */
[----:B------:R-:W-:-:S05]  /*b540*/  LEA.HI.X R27, R6, UR7, R27, 0x1, P1 ;  /* 0x00000007061b7c11 */ /* 0x000fca00088f0c1b */
        /* <DEDUP_REMOVED lines=16> */
[----:B-1--4-:R-:W-:Y:S05]  /*b650*/  CALL.ABS.NOINC R14 ;  /* 0x000000000e007343 */ /* 0x012fea0003c00000 */
.L_x_572:
[----:B------:R-:W-:Y:S01]  /*b660*/  ULDC.U8 UR4, c[0x0][0x410] ;  /* 0x0001040000047ab9 */ /* 0x000fe20000000000 */
[----:B------:R-:W-:Y:S01]  /*b670*/  BSSY B0, `(.L_x_573) ;  /* 0x0000563000007945 */ /* 0x000fe20003800000 */
[----:B------:R-:W-:Y:S01]  /*b680*/  ISETP.NE.AND P0, PT, RZ, UR4, PT ;  /* 0x00000004ff007c0c */ /* 0x000fe2000bf05270 */
[----:B------:R-:W-:-:S12]  /*b690*/  IMAD R6, R29, 0x80, R165 ;  /* 0x000000801d067824 */ /* 0x000fd800078e02a5 */
[----:B------:R-:W-:Y:S05]  /*b6a0*/  @!P0 BRA `(.L_x_574) ;  /* 0x00000028009c8947 */ /* 0x000fea0003800000 */
[----:B------:R-:W-:-:S03]  /*b6b0*/  UMOV UR4, 0xffffffff ;  /* 0xffffffff00047882 */ /* 0x000fc60000000000 */
[----:B------:R-:W-:Y:S05]  /*b6c0*/  BRA.DIV UR4, `(.L_x_575) ;  /* 0x0000013a040c7947 */ /* 0x000fea000b800000 */
[----:B------:R0:W1:Y:S04]  /*b6d0*/  SHFL.IDX PT, R3, R25, RZ, 0x1c1f ;  /* 0x001c1fff19037589 */ /* 0x00006800000e0000 */
[----:B------:R0:W2:Y:S04]  /*b6e0*/  SHFL.IDX PT, R0, R24, RZ, 0x1c1f ;  /* 0x001c1fff18007589 */ /* 0x0000a800000e0000 */
[----:B------:R0:W3:Y:S04]  /*b6f0*/  SHFL.IDX PT, R5, R27, RZ, 0x1c1f ;  /* 0x001c1fff1b057589 */ /* 0x0000e800000e0000 */
[----:B------:R0:W0:Y:S02]  /*b700*/  SHFL.IDX PT, R14, R26, RZ, 0x1c1f ;  /* 0x001c1fff1a0e7589 */ /* 0x00002400000e0000 */
.L_x_819:
[----:B------:R-:W-:Y:S01]  /*b710*/  ULDC UR4, c[0x0][0x448] ;  /* 0x0001120000047ab9 */ /* 0x000fe20000000800 */
[----:B------:R-:W-:Y:S01]  /*b720*/  LOP3.LUT R4, R176, 0x18, R16, 0xf8, !PT ;  /* 0x00000018b0047812 */ /* 0x000fe200078ef810 */
[----:B------:R-:W-:Y:S01]  /*b730*/  IMAD R37, R146, UR4, RZ ;  /* 0x0000000492257c24 */ /* 0x000fe2000f8e02ff */
[----:B------:R-:W-:Y:S01]  /*b740*/  BSSY B1, `(.L_x_576) ;  /* 0x000004e000017945 */ /* 0x000fe20003800000 */
[----:B------:R-:W-:Y:S02]  /*b750*/  LOP3.LUT P0, RZ, R195, 0x4, RZ, 0xc0, !PT ;  /* 0x00000004c3ff7812 */ /* 0x000fe4000780c0ff */
[----:B------:R-:W-:Y:S02]  /*b760*/  CS2R R12, SRZ ;  /* 0x00000000000c7805 */ /* 0x000fe4000001ff00 */
[----:B------:R-:W-:Y:S02]  /*b770*/  LOP3.LUT R7, R4, R177, RZ, 0x3c, !PT ;  /* 0x000000b104077212 */ /* 0x000fe400078e3cff */
[----:B0-----:R-:W-:-:S02]  /*b780*/  CS2R R24, SRZ ;  /* 0x0000000000187805 */ /* 0x001fc4000001ff00 */
[----:B------:R-:W-:Y:S01]  /*b790*/  ISETP.GE.AND P1, PT, R6, R37, PT ;  /* 0x000000250600720c */ /* 0x000fe20003f26270 */
[----:B------:R-:W-:Y:S01]  /*b7a0*/  IMAD R37, R29, -0x80, R37 ;  /* 0xffffff801d257824 */ /* 0x000fe200078e0225 */
[----:B------:R-:W-:Y:S01]  /*b7b0*/  CS2R R20, SRZ ;  /* 0x0000000000147805 */ /* 0x000fe2000001ff00 */
[----:B------:R-:W-:Y:S01]  /*b7c0*/  IMAD.IADD R9, R178, 0x1, R7 ;  /* 0x00000001b2097824 */ /* 0x000fe200078e0207 */
[----:B------:R-:W-:Y:S02]  /*b7d0*/  CS2R R10, SRZ ;  /* 0x00000000000a7805 */ /* 0x000fe4000001ff00 */
[----:B------:R-:W-:Y:S02]  /*b7e0*/  CS2R R26, SRZ ;  /* 0x00000000001a7805 */ /* 0x000fe4000001ff00 */
[----:B------:R-:W-:Y:S01]  /*b7f0*/  CS2R R6, SRZ ;  /* 0x0000000000067805 */ /* 0x000fe2000001ff00 */
[----:B------:R-:W-:Y:S01]  /*b800*/  IMAD R9, R9, 0x2, R2 ;  /* 0x0000000209097824 */ /* 0x000fe200078e0202 */
[----:B------:R-:W-:-:S02]  /*b810*/  CS2R R40, SRZ ;  /* 0x0000000000287805 */ /* 0x000fc4000001ff00 */
[----:B------:R-:W-:Y:S02]  /*b820*/  CS2R R38, SRZ ;  /* 0x0000000000267805 */ /* 0x000fe4000001ff00 */
[----:B------:R-:W-:Y:S02]  /*b830*/  CS2R R34, SRZ ;  /* 0x0000000000227805 */ /* 0x000fe4000001ff00 */
[----:B----4-:R-:W-:Y:S02]  /*b840*/  CS2R R32, SRZ ;  /* 0x0000000000207805 */ /* 0x010fe4000001ff00 */
[----:B------:R-:W-:Y:S01]  /*b850*/  CS2R R30, SRZ ;  /* 0x00000000001e7805 */ /* 0x000fe2000001ff00 */
[C---:B------:R-:W-:Y:S01]  /*b860*/  VIADD R52, R9.reuse, 0xc400 ;  /* 0x0000c40009347836 */ /* 0x040fe20000000000 */
[----:B------:R-:W-:Y:S01]  /*b870*/  CS2R R28, SRZ ;  /* 0x00000000001c7805 */ /* 0x000fe2000001ff00 */
[----:B------:R-:W-:Y:S01]  /*b880*/  VIADD R8, R9, 0xc440 ;  /* 0x0000c44009087836 */ /* 0x000fe20000000000 */
[----:B------:R-:W-:Y:S06]  /*b890*/  @P1 BRA `(.L_x_577) ;  /* 0x0000000000e01947 */ /* 0x000fec0003800000 */
[----:B------:R-:W-:Y:S01]  /*b8a0*/  ULDC UR4, c[0x0][0x3f4] ;  /* 0x0000fd0000047ab9 */ /* 0x000fe20000000800 */
[----:B------:R-:W-:Y:S02]  /*b8b0*/  CS2R R40, SRZ ;  /* 0x0000000000287805 */ /* 0x000fe4000001ff00 */
[----:B------:R-:W-:Y:S02]  /*b8c0*/  ISETP.GE.AND P2, PT, R160, UR4, PT ;  /* 0x00000004a0007c0c */ /* 0x000fe4000bf46270 */
[----:B------:R-:W-:Y:S02]  /*b8d0*/  CS2R R6, SRZ ;  /* 0x0000000000067805 */ /* 0x000fe4000001ff00 */
[----:B------:R-:W-:Y:S02]  /*b8e0*/  ISETP.GE.AND P3, PT, R169, UR4, PT ;  /* 0x00000004a9007c0c */ /* 0x000fe4000bf66270 */
[----:B------:R-:W-:Y:S02]  /*b8f0*/  CS2R R38, SRZ ;  /* 0x0000000000267805 */ /* 0x000fe4000001ff00 */
[----:B------:R-:W-:-:S05]  /*b900*/  ISETP.GE.AND P4, PT, R168, UR4, PT ;  /* 0x00000004a8007c0c */ /* 0x000fca000bf86270 */
[----:B------:R-:W-:Y:S01]  /*b910*/  @!P2 MOV R4, R14 ;  /* 0x0000000e0004a202 */ /* 0x000fe20000000f00 */
[----:B--2---:R-:W-:-:S03]  /*b920*/  @!P2 IMAD.MOV.U32 R10, RZ, RZ, R0 ;  /* 0x000000ffff0aa224 */ /* 0x004fc600078e0000 */
[----:B------:R-:W-:Y:S01]  /*b930*/  @!P3 IADD3 R20, P1, R0, R199, RZ ;  /* 0x000000c70014b210 */ /* 0x000fe20007f3e0ff */
[----:B-1----:R-:W-:Y:S02]  /*b940*/  @!P2 IMAD.MOV.U32 R11, RZ, RZ, R3 ;  /* 0x000000ffff0ba224 */ /* 0x002fe400078e0003 */
[----:B---3--:R-:W-:-:S04]  /*b950*/  @!P2 IMAD.WIDE R12, R160, 0x2, R4 ;  /* 0x00000002a00ca825 */ /* 0x008fc800078e0204 */
[----:B------:R-:W-:Y:S01]  /*b960*/  @!P2 IMAD.WIDE R10, R160, 0x2, R10 ;  /* 0x00000002a00aa825 */ /* 0x000fe200078e020a */
[----:B------:R-:W5:Y:S01]  /*b970*/  @!P2 LD.E.64 R6, desc[UR60][R12.64] ;  /* 0x0000003c0c06a980 */ /* 0x000f62000c101b00 */
[----:B------:R-:W-:Y:S02]  /*b980*/  @!P4 IADD3 R28, P5, R0, R201, RZ ;  /* 0x000000c9001cc210 */ /* 0x000fe40007fbe0ff */
[----:B------:R-:W-:Y:S01]  /*b990*/  @!P3 IMAD.X R21, R3, 0x1, R198, P1 ;  /* 0x000000010315b824 */ /* 0x000fe200008e06c6 */
[----:B------:R0:W5:Y:S01]  /*b9a0*/  @!P2 LD.E.64 R40, desc[UR60][R10.64] ;  /* 0x0000003c0a28a980 */ /* 0x000162000c101b00 */
[----:B------:R-:W-:Y:S02]  /*b9b0*/  ISETP.GE.AND P2, PT, R171, UR4, PT ;  /* 0x00000004ab007c0c */ /* 0x000fe4000bf46270 */
[C---:B------:R-:W-:Y:S02]  /*b9c0*/  @!P3 IADD3 R24, P1, R14.reuse, R199, RZ ;  /* 0x000000c70e18b210 */ /* 0x040fe40007f3e0ff */
[----:B------:R-:W-:-:S02]  /*b9d0*/  @!P4 IADD3 R42, P6, R14, R201, RZ ;  /* 0x000000c90e2ac210 */ /* 0x000fc40007fde0ff */
[----:B------:R-:W-:Y:S02]  /*b9e0*/  CS2R R26, SRZ ;  /* 0x00000000001a7805 */ /* 0x000fe4000001ff00 */
[----:B------:R-:W-:Y:S01]  /*b9f0*/  CS2R R34, SRZ ;  /* 0x0000000000227805 */ /* 0x000fe2000001ff00 */
[----:B------:R-:W-:Y:S01]  /*ba00*/  @!P3 IMAD.X R25, R5, 0x1, R198, P1 ;  /* 0x000000010519b824 */ /* 0x000fe200008e06c6 */
[----:B------:R1:W5:Y:S01]  /*ba10*/  @!P3 LD.E.64 R38, desc[UR60][R20.64] ;  /* 0x0000003c1426b980 */ /* 0x000362000c101b00 */
[----:B0-----:R-:W-:Y:S01]  /*ba20*/  CS2R R10, SRZ ;  /* 0x00000000000a7805 */ /* 0x001fe2000001ff00 */
[--C-:B------:R-:W-:Y:S02]  /*ba30*/  @!P4 IMAD.X R29, R3, 0x1, R200.reuse, P5 ;  /* 0x00000001031dc824 */ /* 0x100fe400028e06c8 */
[----:B------:R-:W-:Y:S01]  /*ba40*/  @!P4 IMAD.X R43, R5, 0x1, R200, P6 ;  /* 0x00000001052bc824 */ /* 0x000fe200030e06c8 */
[----:B------:R-:W-:Y:S01]  /*ba50*/  ISETP.GE.AND P1, PT, R170, UR4, PT ;  /* 0x00000004aa007c0c */ /* 0x000fe2000bf26270 */
[----:B------:R-:W5:Y:S01]  /*ba60*/  @!P3 LD.E.64 R26, desc[UR60][R24.64] ;  /* 0x0000003c181ab980 */ /* 0x000f62000c101b00 */
[----:B------:R-:W-:-:S02]  /*ba70*/  ISETP.GE.AND P3, PT, R172, UR4, PT ;  /* 0x00000004ac007c0c */ /* 0x000fc4000bf66270 */
[-C--:B------:R-:W-:Y:S01]  /*ba80*/  @!P2 IADD3 R46, P5, R14, R203.reuse, RZ ;  /* 0x000000cb0e2ea210 */ /* 0x080fe20007fbe0ff */
[----:B------:R-:W5:Y:S04]  /*ba90*/  @!P4 LD.E.64 R34, desc[UR60][R28.64] ;  /* 0x0000003c1c22c980 */ /* 0x000f68000c101b00 */
[----:B------:R0:W5:Y:S01]  /*baa0*/  @!P4 LD.E.64 R10, desc[UR60][R42.64] ;  /* 0x0000003c2a0ac980 */ /* 0x000162000c101b00 */
[----:B------:R-:W-:Y:S02]  /*bab0*/  @!P2 IADD3 R44, P4, R0, R203, RZ ;  /* 0x000000cb002ca210 */ /* 0x000fe40007f9e0ff */
[----:B------:R-:W-:Y:S02]  /*bac0*/  CS2R R32, SRZ ;  /* 0x0000000000207805 */ /* 0x000fe4000001ff00 */
[----:B-1----:R-:W-:Y:S01]  /*bad0*/  CS2R R20, SRZ ;  /* 0x0000000000147805 */ /* 0x002fe2000001ff00 */
[----:B------:R-:W-:-:S02]  /*bae0*/  @!P2 IMAD.X R47, R5, 0x1, R202, P5 ;  /* 0x00000001052fa824 */ /* 0x000fc400028e06ca */
[----:B------:R-:W-:Y:S01]  /*baf0*/  @!P2 IMAD.X R45, R3, 0x1, R202, P4 ;  /* 0x00000001032da824 */ /* 0x000fe200020e06ca */
[C---:B------:R-:W-:Y:S02]  /*bb00*/  @!P1 IADD3 R48, P6, R0.reuse, R215, RZ ;  /* 0x000000d700309210 */ /* 0x040fe40007fde0ff */
[----:B------:R4:W5:Y:S01]  /*bb10*/  @!P2 LD.E.64 R20, desc[UR60][R46.64] ;  /* 0x0000003c2e14a980 */ /* 0x000962000c101b00 */
[----:B------:R-:W-:-:S03]  /*bb20*/  @!P3 IADD3 R50, P4, R0, R217, RZ ;  /* 0x000000d90032b210 */ /* 0x000fc60007f9e0ff */
[----:B------:R4:W5:Y:S01]  /*bb30*/  @!P2 LD.E.64 R32, desc[UR60][R44.64] ;  /* 0x0000003c2c20a980 */ /* 0x000962000c101b00 */
[C---:B0-----:R-:W-:Y:S02]  /*bb40*/  @!P1 IADD3 R42, P2, R14.reuse, R215, RZ ;  /* 0x000000d70e2a9210 */ /* 0x041fe40007f5e0ff */
[----:B------:R-:W-:Y:S02]  /*bb50*/  @!P3 IADD3 R14, P5, R14, R217, RZ ;  /* 0x000000d90e0eb210 */ /* 0x000fe40007fbe0ff */
[----:B------:R-:W-:Y:S02]  /*bb60*/  CS2R R30, SRZ ;  /* 0x00000000001e7805 */ /* 0x000fe4000001ff00 */
[----:B------:R-:W-:Y:S02]  /*bb70*/  CS2R R24, SRZ ;  /* 0x0000000000187805 */ /* 0x000fe4000001ff00 */
[----:B------:R-:W-:Y:S02]  /*bb80*/  CS2R R28, SRZ ;  /* 0x00000000001c7805 */ /* 0x000fe4000001ff00 */
[----:B------:R-:W-:Y:S01]  /*bb90*/  CS2R R12, SRZ ;  /* 0x00000000000c7805 */ /* 0x000fe2000001ff00 */
[----:B------:R-:W-:-:S02]  /*bba0*/  @!P1 IMAD.X R49, R3, 0x1, R214, P6 ;  /* 0x0000000103319824 */ /* 0x000fc400030e06d6 */
[----:B------:R-:W-:Y:S02]  /*bbb0*/  @!P1 IMAD.X R43, R5, 0x1, R214, P2 ;  /* 0x00000001052b9824 */ /* 0x000fe400010e06d6 */
[--C-:B------:R-:W-:Y:S01]  /*bbc0*/  @!P3 IMAD.X R51, R3, 0x1, R216.reuse, P4 ;  /* 0x000000010333b824 */ /* 0x100fe200020e06d8 */
[----:B------:R4:W5:Y:S01]  /*bbd0*/  @!P1 LD.E.64 R30, desc[UR60][R48.64] ;  /* 0x0000003c301e9980 */ /* 0x000962000c101b00 */
[----:B------:R-:W-:-:S03]  /*bbe0*/  @!P3 IMAD.X R15, R5, 0x1, R216, P5 ;  /* 0x00000001050fb824 */ /* 0x000fc600028e06d8 */
[----:B------:R4:W5:Y:S04]  /*bbf0*/  @!P1 LD.E.64 R24, desc[UR60][R42.64] ;  /* 0x0000003c2a189980 */ /* 0x000968000c101b00 */
[----:B------:R4:W5:Y:S04]  /*bc00*/  @!P3 LD.E.64 R28, desc[UR60][R50.64] ;  /* 0x0000003c321cb980 */ /* 0x000968000c101b00 */
[----:B------:R4:W5:Y:S02]  /*bc10*/  @!P3 LD.E.64 R12, desc[UR60][R14.64] ;  /* 0x0000003c0e0cb980 */ /* 0x000964000c101b00 */
.L_x_577:
[----:B------:R-:W-:Y:S05]  /*bc20*/  BSYNC B1 ;  /* 0x0000000000017941 */ /* 0x000fea0003800000 */
.L_x_576:
[C---:B------:R-:W-:Y:S01]  /*bc30*/  LEA.HI R4, R189.reuse, R189, RZ, 0x1 ;  /* 0x000000bdbd047211 */ /* 0x040fe200078f08ff */
[----:B----45:R-:W-:Y:S01]  /*bc40*/  IMAD.MOV.U32 R42, RZ, RZ, R39 ;  /* 0x000000ffff2a7224 */ /* 0x030fe200078e0027 */
[----:B------:R-:W-:Y:S01]  /*bc50*/  @P0 IADD3 R8, R52, -0x40, RZ ;  /* 0xffffffc034080810 */ /* 0x000fe20007ffe0ff */
[----:B-1----:R-:W-:Y:S01]  /*bc60*/  IMAD.MOV.U32 R3, RZ, RZ, R41 ;  /* 0x000000ffff037224 */ /* 0x002fe200078e0029 */
[----:B------:R-:W-:Y:S01]  /*bc70*/  LOP3.LUT R4, R4, 0xfffffffe, RZ, 0xc0, !PT ;  /* 0xfffffffe04047812 */ /* 0x000fe200078ec0ff */
[----:B------:R-:W-:Y:S01]  /*bc80*/  IMAD.MOV.U32 R44, RZ, RZ, R32 ;  /* 0x000000ffff2c7224 */ /* 0x000fe200078e0020 */
[--C-:B------:R-:W-:Y:S01]  /*bc90*/  SHF.R.U64 R68, R38, 0x10, R39.reuse ;  /* 0x0000001026447819 */ /* 0x100fe20000001227 */
[----:B--2---:R-:W-:Y:S01]  /*bca0*/  IMAD.MOV.U32 R0, RZ, RZ, R40 ;  /* 0x000000ffff007224 */ /* 0x004fe200078e0028 */
[----:B------:R-:W-:Y:S01]  /*bcb0*/  SHF.R.U32.HI R71, RZ, 0x10, R39 ;  /* 0x00000010ff477819 */ /* 0x000fe20000011627 */
[----:B------:R-:W-:Y:S01]  /*bcc0*/  IMAD.IADD R4, R189, 0x1, -R4 ;  /* 0x00000001bd047824 */ /* 0x000fe200078e0a04 */
[----:B------:R-:W-:Y:S01]  /*bcd0*/  SHF.R.U64 R66, R34, 0x10, R35 ;  /* 0x0000001022427819 */ /* 0x000fe20000001223 */
[----:B------:R-:W-:Y:S01]  /*bce0*/  IMAD.MOV.U32 R39, RZ, RZ, R34 ;  /* 0x000000ffff277224 */ /* 0x000fe200078e0022 */
[----:B------:R-:W-:Y:S01]  /*bcf0*/  SHF.R.U64 R73, R40, 0x10, R41 ;  /* 0x0000001028497819 */ /* 0x000fe20000001229 */
[----:B------:R-:W-:Y:S01]  /*bd00*/  IMAD.MOV.U32 R45, RZ, RZ, R33 ;  /* 0x000000ffff2d7224 */ /* 0x000fe200078e0021 */
[----:B---3--:R-:W-:Y:S01]  /*bd10*/  SHF.L.U32 R5, R4, 0x1f, RZ ;  /* 0x0000001f04057819 */ /* 0x008fe200000006ff */
[----:B------:R-:W-:Y:S01]  /*bd20*/  IMAD.MOV.U32 R49, RZ, RZ, R29 ;  /* 0x000000ffff317224 */ /* 0x000fe200078e001d */
[----:B------:R-:W-:Y:S01]  /*bd30*/  SHF.R.U32.HI R70, RZ, 0x10, R41 ;  /* 0x00000010ff467819 */ /* 0x000fe20000011629 */
[----:B------:R-:W-:Y:S01]  /*bd40*/  IMAD.MOV.U32 R41, RZ, RZ, R38 ;  /* 0x000000ffff297224 */ /* 0x000fe200078e0026 */
[----:B------:R-:W0:Y:S01]  /*bd50*/  SYNCS.PHASECHK.TRANS64.TRYWAIT P0, [R2+URZ+0x2a800], R5 ;  /* 0x02a80005020075a7 */ /* 0x000e22000800017f */
[--C-:B------:R-:W-:Y:S01]  /*bd60*/  SHF.R.U64 R69, R32, 0x10, R33.reuse ;  /* 0x0000001020457819 */ /* 0x100fe20000001221 */
[----:B------:R-:W-:Y:S01]  /*bd70*/  IMAD.MOV.U32 R38, RZ, RZ, R6 ;  /* 0x000000ffff267224 */ /* 0x000fe200078e0006 */
[----:B------:R-:W-:Y:S01]  /*bd80*/  SHF.R.U32.HI R62, RZ, 0x10, R33 ;  /* 0x00000010ff3e7819 */ /* 0x000fe20000011621 */
[----:B------:R-:W-:Y:S01]  /*bd90*/  IMAD.MOV.U32 R32, RZ, RZ, R26 ;  /* 0x000000ffff207224 */ /* 0x000fe200078e001a */
[----:B------:R-:W-:Y:S01]  /*bda0*/  MOV R48, R28 ;  /* 0x0000001c00307202 */ /* 0x000fe20000000f00 */
[----:B------:R-:W-:Y:S01]  /*bdb0*/  IMAD.MOV.U32 R43, RZ, RZ, R35 ;  /* 0x000000ffff2b7224 */ /* 0x000fe200078e0023 */
[--C-:B------:R-:W-:Y:S01]  /*bdc0*/  SHF.R.U64 R65, R28, 0x10, R29.reuse ;  /* 0x000000101c417819 */ /* 0x100fe2000000121d */
[----:B------:R-:W-:Y:S01]  /*bdd0*/  IMAD.MOV.U32 R46, RZ, RZ, R30 ;  /* 0x000000ffff2e7224 */ /* 0x000fe200078e001e */
[----:B------:R-:W-:Y:S01]  /*bde0*/  SHF.R.U32.HI R58, RZ, 0x10, R29 ;  /* 0x00000010ff3a7819 */ /* 0x000fe2000001161d */
[----:B------:R-:W-:Y:S01]  /*bdf0*/  IMAD.MOV.U32 R47, RZ, RZ, R31 ;  /* 0x000000ffff2f7224 */ /* 0x000fe200078e001f */
[--C-:B------:R-:W-:Y:S01]  /*be00*/  SHF.R.U64 R63, R6, 0x10, R7.reuse ;  /* 0x00000010063f7819 */ /* 0x100fe20000001207 */
[----:B------:R-:W-:Y:S01]  /*be10*/  IMAD.MOV.U32 R40, RZ, RZ, R7 ;  /* 0x000000ffff287224 */ /* 0x000fe200078e0007 */
[--C-:B------:R-:W-:Y:S01]  /*be20*/  SHF.R.U64 R59, R26, 0x10, R27.reuse ;  /* 0x000000101a3b7819 */ /* 0x100fe2000000121b */
[----:B------:R-:W-:Y:S01]  /*be30*/  IMAD.MOV.U32 R33, RZ, RZ, R27 ;  /* 0x000000ffff217224 */ /* 0x000fe200078e001b */
[----:B------:R-:W-:Y:S01]  /*be40*/  PRMT R26, R39, 0x5410, R66 ;  /* 0x00005410271a7816 */ /* 0x000fe20000000042 */
[----:B------:R-:W-:Y:S01]  /*be50*/  IMAD.MOV.U32 R28, RZ, RZ, R10 ;  /* 0x000000ffff1c7224 */ /* 0x000fe200078e000a */
[----:B------:R-:W-:Y:S01]  /*be60*/  SHF.R.U32.HI R64, RZ, 0x10, R35 ;  /* 0x00000010ff407819 */ /* 0x000fe20000011623 */
[----:B------:R-:W-:Y:S01]  /*be70*/  IMAD.MOV.U32 R29, RZ, RZ, R11 ;  /* 0x000000ffff1d7224 */ /* 0x000fe200078e000b */
[--C-:B------:R-:W-:Y:S01]  /*be80*/  SHF.R.U64 R67, R30, 0x10, R31.reuse ;  /* 0x000000101e437819 */ /* 0x100fe2000000121f */
[----:B------:R-:W-:Y:S01]  /*be90*/  IMAD.MOV.U32 R4, RZ, RZ, R20 ;  /* 0x000000ffff047224 */ /* 0x000fe200078e0014 */
[----:B------:R-:W-:Y:S01]  /*bea0*/  SHF.R.U32.HI R60, RZ, 0x10, R31 ;  /* 0x00000010ff3c7819 */ /* 0x000fe2000001161f */
[----:B------:R-:W-:Y:S01]  /*beb0*/  IMAD.MOV.U32 R6, RZ, RZ, R21 ;  /* 0x000000ffff067224 */ /* 0x000fe200078e0015 */
[----:B------:R-:W-:Y:S01]  /*bec0*/  SHF.R.U32.HI R61, RZ, 0x10, R7 ;  /* 0x00000010ff3d7819 */ /* 0x000fe20000011607 */
[----:B------:R-:W-:Y:S01]  /*bed0*/  BSSY B1, `(.L_x_578) ;  /* 0x0000024000017945 */ /* 0x000fe20003800000 */
[----:B------:R-:W-:Y:S01]  /*bee0*/  SHF.R.U32.HI R56, RZ, 0x10, R27 ;  /* 0x00000010ff387819 */ /* 0x000fe2000001161b */
[----:B------:R-:W-:Y:S01]  /*bef0*/  IMAD.MOV.U32 R15, RZ, RZ, R25 ;  /* 0x000000ffff0f7224 */ /* 0x000fe200078e0019 */
[--C-:B------:R-:W-:Y:S01]  /*bf00*/  SHF.R.U64 R57, R10, 0x10, R11.reuse ;  /* 0x000000100a397819 */ /* 0x100fe2000000120b */
[----:B------:R-:W-:Y:S01]  /*bf10*/  IMAD.MOV.U32 R10, RZ, RZ, R12 ;  /* 0x000000ffff0a7224 */ /* 0x000fe200078e000c */
[----:B------:R-:W-:Y:S01]  /*bf20*/  SHF.R.U32.HI R54, RZ, 0x10, R11 ;  /* 0x00000010ff367819 */ /* 0x000fe2000001160b */
[----:B------:R-:W-:Y:S01]  /*bf30*/  IMAD.MOV.U32 R11, RZ, RZ, R13 ;  /* 0x000000ffff0b7224 */ /* 0x000fe200078e000d */
[----:B------:R-:W-:-:S02]  /*bf40*/  SHF.R.U64 R55, R20, 0x10, R21 ;  /* 0x0000001014377819 */ /* 0x000fc40000001215 */
[----:B------:R-:W-:Y:S02]  /*bf50*/  SHF.R.U32.HI R53, RZ, 0x10, R21 ;  /* 0x00000010ff357819 */ /* 0x000fe40000011615 */
[----:B------:R-:W-:Y:S02]  /*bf60*/  VIMNMX R39, R37, 0x80, PT ;  /* 0x0000008025277848 */ /* 0x000fe40003fe0100 */
[----:B------:R-:W-:Y:S02]  /*bf70*/  MOV R14, R24 ;  /* 0x00000018000e7202 */ /* 0x000fe40000000f00 */
[--C-:B------:R-:W-:Y:S02]  /*bf80*/  SHF.R.U64 R51, R24, 0x10, R25.reuse ;  /* 0x0000001018337819 */ /* 0x100fe40000001219 */
[----:B------:R-:W-:Y:S02]  /*bf90*/  SHF.R.U32.HI R52, RZ, 0x10, R25 ;  /* 0x00000010ff347819 */ /* 0x000fe40000011619 */
[----:B------:R-:W-:-:S02]  /*bfa0*/  SHF.R.U64 R7, R12, 0x10, R13 ;  /* 0x000000100c077819 */ /* 0x000fc4000000120d */
[----:B------:R-:W-:Y:S02]  /*bfb0*/  SHF.R.U32.HI R50, RZ, 0x10, R13 ;  /* 0x00000010ff327819 */ /* 0x000fe4000001160d */
[----:B------:R-:W-:Y:S02]  /*bfc0*/  PRMT R34, R0, 0x5410, R73 ;  /* 0x0000541000227816 */ /* 0x000fe40000000049 */
[----:B------:R-:W-:Y:S02]  /*bfd0*/  PRMT R35, R3, 0x5410, R70 ;  /* 0x0000541003237816 */ /* 0x000fe40000000046 */
[----:B------:R-:W-:Y:S02]  /*bfe0*/  PRMT R37, R38, 0x5410, R63 ;  /* 0x0000541026257816 */ /* 0x000fe4000000003f */
[----:B------:R-:W-:Y:S02]  /*bff0*/  PRMT R30, R41, 0x5410, R68 ;  /* 0x00005410291e7816 */ /* 0x000fe40000000044 */
[----:B------:R-:W-:-:S02]  /*c000*/  PRMT R31, R42, 0x5410, R71 ;  /* 0x000054102a1f7816 */ /* 0x000fc40000000047 */
[----:B------:R-:W-:Y:S02]  /*c010*/  PRMT R27, R43, 0x5410, R64 ;  /* 0x000054102b1b7816 */ /* 0x000fe40000000040 */
[----:B------:R-:W-:Y:S02]  /*c020*/  PRMT R20, R44, 0x5410, R69 ;  /* 0x000054102c147816 */ /* 0x000fe40000000045 */
[----:B------:R-:W-:Y:S02]  /*c030*/  PRMT R21, R45, 0x5410, R62 ;  /* 0x000054102d157816 */ /* 0x000fe4000000003e */
[----:B------:R-:W-:Y:S02]  /*c040*/  PRMT R12, R46, 0x5410, R67 ;  /* 0x000054102e0c7816 */ /* 0x000fe40000000043 */
[----:B------:R-:W-:Y:S02]  /*c050*/  PRMT R13, R47, 0x5410, R60 ;  /* 0x000054102f0d7816 */ /* 0x000fe4000000003c */
[----:B------:R-:W-:-:S02]  /*c060*/  PRMT R0, R48, 0x5410, R65 ;  /* 0x0000541030007816 */ /* 0x000fc40000000041 */
[----:B------:R-:W-:Y:S02]  /*c070*/  PRMT R3, R49, 0x5410, R58 ;  /* 0x0000541031037816 */ /* 0x000fe4000000003a */
[----:B------:R-:W-:Y:S02]  /*c080*/  ISETP.GE.AND P1, PT, R165, R39, PT ;  /* 0x00000027a500720c */ /* 0x000fe40003f26270 */
[----:B------:R-:W-:Y:S02]  /*c090*/  PRMT R38, R40, 0x5410, R61 ;  /* 0x0000541028267816 */ /* 0x000fe4000000003d */
[----:B------:R-:W-:Y:S02]  /*c0a0*/  PRMT R32, R32, 0x5410, R59 ;  /* 0x0000541020207816 */ /* 0x000fe4000000003b */
[----:B------:R-:W-:Y:S02]  /*c0b0*/  PRMT R33, R33, 0x5410, R56 ;  /* 0x0000541021217816 */ /* 0x000fe40000000038 */
[----:B------:R-:W-:-:S02]  /*c0c0*/  PRMT R28, R28, 0x5410, R57 ;  /* 0x000054101c1c7816 */ /* 0x000fc40000000039 */
[----:B------:R-:W-:Y:S02]  /*c0d0*/  PRMT R29, R29, 0x5410, R54 ;  /* 0x000054101d1d7816 */ /* 0x000fe40000000036 */
[----:B------:R-:W-:Y:S02]  /*c0e0*/  PRMT R24, R4, 0x5410, R55 ;  /* 0x0000541004187816 */ /* 0x000fe40000000037 */
[----:B------:R-:W-:Y:S01]  /*c0f0*/  PRMT R25, R6, 0x5410, R53 ;  /* 0x0000541006197816 */ /* 0x000fe20000000035 */
[----:B0-----:R-:W-:Y:S06]  /*c100*/  @!P0 BRA `(.L_x_579) ;  /* 0x0000012c00ec8947 */ /* 0x001fec0003800000 */
.L_x_820:
[----:B------:R-:W-:Y:S05]  /*c110*/  BSYNC B1 ;  /* 0x0000000000017941 */ /* 0x000fea0003800000 */
.L_x_578:
[----:B------:R-:W-:Y:S01]  /*c120*/  BSSY B1, `(.L_x_580) ;  /* 0x0000101000017945 */ /* 0x000fe20003800000 */
[----:B------:R-:W-:Y:S02]  /*c130*/  PRMT R14, R14, 0x5410, R51 ;  /* 0x000054100e0e7816 */ /* 0x000fe40000000033 */
[----:B------:R-:W-:Y:S02]  /*c140*/  PRMT R15, R15, 0x5410, R52 ;  /* 0x000054100f0f7816 */ /* 0x000fe40000000034 */
[----:B------:R-:W-:Y:S02]  /*c150*/  PRMT R10, R10, 0x5410, R7 ;  /* 0x000054100a0a7816 */ /* 0x000fe40000000007 */
[----:B------:R-:W-:Y:S01]  /*c160*/  PRMT R11, R11, 0x5410, R50 ;  /* 0x000054100b0b7816 */ /* 0x000fe20000000032 */
[----:B------:R-:W-:Y:S06]  /*c170*/  @P1 BRA `(.L_x_581) ;  /* 0x0000000c00ec1947 */ /* 0x000fec0003800000 */
[----:B0-----:R-:W0:Y:S01]  /*c180*/  LDC R5, c[0x0][0x3f4] ;  /* 0x0000fd00ff057b82 */ /* 0x001e220000000800 */
[----:B------:R-:W-:Y:S01]  /*c190*/  BSSY B2, `(.L_x_582) ;  /* 0x000002e000027945 */ /* 0x000fe20003800000 */
[-C--:B0-----:R-:W-:Y:S02]  /*c1a0*/  ISETP.GE.AND P0, PT, R160, R5.reuse, PT ;  /* 0x00000005a000720c */ /* 0x081fe40003f06270 */
[-C--:B------:R-:W-:Y:S02]  /*c1b0*/  ISETP.GE.AND P1, PT, R169, R5.reuse, PT ;  /* 0x00000005a900720c */ /* 0x080fe40003f26270 */
[-C--:B------:R-:W-:Y:S02]  /*c1c0*/  ISETP.GE.AND P2, PT, R168, R5.reuse, PT ;  /* 0x00000005a800720c */ /* 0x080fe40003f46270 */
[-C--:B------:R-:W-:Y:S02]  /*c1d0*/  ISETP.GE.AND P3, PT, R171, R5.reuse, PT ;  /* 0x00000005ab00720c */ /* 0x080fe40003f66270 */
[----:B------:R-:W-:-:S02]  /*c1e0*/  ISETP.GE.AND P4, PT, R170, R5, PT ;  /* 0x00000005aa00720c */ /* 0x000fc40003f86270 */
[----:B------:R-:W-:-:S03]  /*c1f0*/  ISETP.GE.AND P5, PT, R172, R5, PT ;  /* 0x00000005ac00720c */ /* 0x000fc60003fa6270 */
[----:B------:R-:W-:Y:S10]  /*c200*/  @P0 BRA `(.L_x_583) ;  /* 0x0000000000980947 */ /* 0x000ff40003800000 */
[----:B------:R-:W0:Y:S01]  /*c210*/  LDS.128 R4, [R9+0xc400] ;  /* 0x00c4000009047984 */ /* 0x000e220000000c00 */
[C---:B------:R-:W-:Y:S01]  /*c220*/  IMAD.U32 R47, R37.reuse, 0x10000, RZ ;  /* 0x00010000252f7824 */ /* 0x040fe200078e00ff */
[C---:B------:R-:W-:Y:S01]  /*c230*/  LOP3.LUT R44, R34.reuse, 0xffff0000, RZ, 0xc0, !PT ;  /* 0xffff0000222c7812 */ /* 0x040fe200078ec0ff */
[----:B------:R-:W-:Y:S01]  /*c240*/  IMAD.U32 R45, R34, 0x10000, RZ ;  /* 0x00010000222d7824 */ /* 0x000fe200078e00ff */
[----:B------:R-:W-:Y:S01]  /*c250*/  LOP3.LUT R46, R37, 0xffff0000, RZ, 0xc0, !PT ;  /* 0xffff0000252e7812 */ /* 0x000fe200078ec0ff */
[C---:B0-----:R-:W-:Y:S01]  /*c260*/  IMAD.U32 R40, R4.reuse, 0x10000, RZ ;  /* 0x0001000004287824 */ /* 0x041fe200078e00ff */
[----:B------:R-:W-:Y:S01]  /*c270*/  LOP3.LUT R4, R4, 0xffff0000, RZ, 0xc0, !PT ;  /* 0xffff000004047812 */ /* 0x000fe200078ec0ff */
[C---:B------:R-:W-:Y:S01]  /*c280*/  IMAD.U32 R41, R5.reuse, 0x10000, RZ ;  /* 0x0001000005297824 */ /* 0x040fe200078e00ff */
[----:B------:R-:W-:Y:S01]  /*c290*/  LOP3.LUT R5, R5, 0xffff0000, RZ, 0xc0, !PT ;  /* 0xffff000005057812 */ /* 0x000fe200078ec0ff */
[C---:B------:R-:W-:Y:S01]  /*c2a0*/  IMAD.U32 R42, R6.reuse, 0x10000, RZ ;  /* 0x00010000062a7824 */ /* 0x040fe200078e00ff */
[----:B------:R-:W-:Y:S01]  /*c2b0*/  LOP3.LUT R6, R6, 0xffff0000, RZ, 0xc0, !PT ;  /* 0xffff000006067812 */ /* 0x000fe200078ec0ff */
[C---:B------:R-:W-:Y:S01]  /*c2c0*/  FMUL.FTZ R49, R4.reuse, R47 ;  /* 0x0000002f04317220 */ /* 0x040fe20000410000 */
[----:B------:R-:W-:Y:S01]  /*c2d0*/  FMUL.FTZ R4, R4, R45 ;  /* 0x0000002d04047220 */ /* 0x000fe20000410000 */
[----:B------:R-:W-:-:S02]  /*c2e0*/  IMAD.U32 R43, R7, 0x10000, RZ ;  /* 0x00010000072b7824 */ /* 0x000fc400078e00ff */
[C---:B------:R-:W-:Y:S01]  /*c2f0*/  FMUL.FTZ R50, R5.reuse, R46 ;  /* 0x0000002e05327220 */ /* 0x040fe20000410000 */
[C---:B------:R-:W-:Y:S01]  /*c300*/  FFMA.FTZ R49, R40.reuse, R45, -R49 ;  /* 0x0000002d28317223 */ /* 0x040fe20000010831 */
[----:B------:R-:W-:Y:S01]  /*c310*/  FFMA.FTZ R48, R40, R47, R4 ;  /* 0x0000002f28307223 */ /* 0x000fe20000010004 */
[-C--:B------:R-:W-:Y:S01]  /*c320*/  FMUL.FTZ R52, R5, R44.reuse ;  /* 0x0000002c05347220 */ /* 0x080fe20000410000 */
[----:B------:R-:W-:Y:S01]  /*c330*/  LOP3.LUT R7, R7, 0xffff0000, RZ, 0xc0, !PT ;  /* 0xffff000007077812 */ /* 0x000fe200078ec0ff */
[C---:B------:R-:W-:Y:S01]  /*c340*/  IMAD.U32 R45, R38.reuse, 0x10000, RZ ;  /* 0x00010000262d7824 */ /* 0x040fe200078e00ff */
[----:B------:R-:W-:Y:S01]  /*c350*/  SHF.L.U32 R5, R35, 0x10, RZ ;  /* 0x0000001023057819 */ /* 0x000fe200000006ff */
[C---:B------:R-:W-:Y:S01]  /*c360*/  FFMA.FTZ R50, R41.reuse, R44, -R50 ;  /* 0x0000002c29327223 */ /* 0x040fe20000010832 */
[----:B------:R-:W-:Y:S01]  /*c370*/  LOP3.LUT R40, R38, 0xffff0000, RZ, 0xc0, !PT ;  /* 0xffff000026287812 */ /* 0x000fe200078ec0ff */
[----:B------:R-:W-:Y:S01]  /*c380*/  FFMA.FTZ R41, R41, R46, R52 ;  /* 0x0000002e29297223 */ /* 0x000fe20000010034 */
[----:B------:R-:W-:Y:S01]  /*c390*/  LOP3.LUT R4, R35, 0xffff0000, RZ, 0xc0, !PT ;  /* 0xffff000023047812 */ /* 0x000fe200078ec0ff */
[C---:B------:R-:W-:Y:S01]  /*c3a0*/  FMUL.FTZ R47, R6.reuse, R45 ;  /* 0x0000002d062f7220 */ /* 0x040fe20000410000 */
[----:B------:R-:W-:Y:S01]  /*c3b0*/  FMUL.FTZ R44, R6, R5 ;  /* 0x00000005062c7220 */ /* 0x000fe20000410000 */
[----:B------:R-:W-:-:S02]  /*c3c0*/  FMUL.FTZ R46, R7, R40 ;  /* 0x00000028072e7220 */ /* 0x000fc40000410000 */
[-C--:B------:R-:W-:Y:S01]  /*c3d0*/  FMUL.FTZ R51, R7, R4.reuse ;  /* 0x0000000407337220 */ /* 0x080fe20000410000 */
[C---:B------:R-:W-:Y:S01]  /*c3e0*/  FFMA.FTZ R6, R42.reuse, R5, -R47 ;  /* 0x000000052a067223 */ /* 0x040fe2000001082f */
[----:B------:R-:W-:Y:S01]  /*c3f0*/  FFMA.FTZ R45, R42, R45, R44 ;  /* 0x0000002d2a2d7223 */ /* 0x000fe2000001002c */
[C---:B------:R-:W-:Y:S01]  /*c400*/  FFMA.FTZ R7, R43.reuse, R4, -R46 ;  /* 0x000000042b077223 */ /* 0x040fe2000001082e */
[----:B------:R-:W-:Y:S01]  /*c410*/  FFMA.FTZ R40, R43, R40, R51 ;  /* 0x000000282b287223 */ /* 0x000fe20000010033 */
[----:B------:R-:W-:Y:S02]  /*c420*/  F2FP.BF16.F32.PACK_AB R4, R48, R49 ;  /* 0x000000313004723e */ /* 0x000fe400000010ff */
[----:B------:R-:W-:Y:S02]  /*c430*/  F2FP.BF16.F32.PACK_AB R5, R41, R50 ;  /* 0x000000322905723e */ /* 0x000fe400000010ff */
[----:B------:R-:W-:Y:S02]  /*c440*/  F2FP.BF16.F32.PACK_AB R6, R45, R6 ;  /* 0x000000062d06723e */ /* 0x000fe400000010ff */
[----:B------:R-:W-:-:S05]  /*c450*/  F2FP.BF16.F32.PACK_AB R7, R40, R7 ;  /* 0x000000072807723e */ /* 0x000fca00000010ff */
[----:B------:R0:W-:Y:S02]  /*c460*/  STS.128 [R9+0xc400], R4 ;  /* 0x00c4000409007388 */ /* 0x0001e40000000c00 */
.L_x_583:
[----:B------:R-:W-:Y:S05]  /*c470*/  BSYNC B2 ;  /* 0x0000000000027941 */ /* 0x000fea0003800000 */
.L_x_582:
[----:B------:R-:W-:Y:S04]  /*c480*/  BSSY B2, `(.L_x_584) ;  /* 0x0000028000027945 */ /* 0x000fe80003800000 */
[----:B------:R-:W-:Y:S05]  /*c490*/  @P1 BRA `(.L_x_585) ;  /* 0x0000000000981947 */ /* 0x000fea0003800000 */
[----:B0-----:R-:W0:Y:S01]  /*c4a0*/  LDS.128 R4, [R8] ;  /* 0x0000000008047984 */ /* 0x001e220000000c00 */
[C---:B------:R-:W-:Y:S01]  /*c4b0*/  IMAD.U32 R47, R32.reuse, 0x10000, RZ ;  /* 0x00010000202f7824 */ /* 0x040fe200078e00ff */
[----:B------:R-:W-:Y:S01]  /*c4c0*/  LOP3.LUT R46, R32, 0xffff0000, RZ, 0xc0, !PT ;  /* 0xffff0000202e7812 */ /* 0x000fe200078ec0ff */
[C---:B------:R-:W-:Y:S01]  /*c4d0*/  IMAD.U32 R45, R30.reuse, 0x10000, RZ ;  /* 0x000100001e2d7824 */ /* 0x040fe200078e00ff */
        /* <DEDUP_REMOVED lines=10> */
[----:B------:R-:W-:Y:S01]  /*c580*/  FMUL.FTZ R50, R5, R46 ;  /* 0x0000002e05327220 */ /* 0x000fe20000410000 */
[C---:B------:R-:W-:Y:S01]  /*c590*/  FFMA.FTZ R49, R40.reuse, R45, -R49 ;  /* 0x0000002d28317223 */ /* 0x040fe20000010831 */
[----:B------:R-:W-:Y:S01]  /*c5a0*/  FFMA.FTZ R48, R40, R47, R4 ;  /* 0x0000002f28307223 */ /* 0x000fe20000010004 */
[----:B------:R-:W-:Y:S01]  /*c5b0*/  LOP3.LUT R7, R7, 0xffff0000, RZ, 0xc0, !PT ;  /* 0xffff000007077812 */ /* 0x000fe200078ec0ff */
[-C--:B------:R-:W-:Y:S01]  /*c5c0*/  FMUL.FTZ R52, R5, R44.reuse ;  /* 0x0000002c05347220 */ /* 0x080fe20000410000 */
[C---:B------:R-:W-:Y:S01]  /*c5d0*/  LOP3.LUT R40, R33.reuse, 0xffff0000, RZ, 0xc0, !PT ;  /* 0xffff000021287812 */ /* 0x040fe200078ec0ff */
[----:B------:R-:W-:Y:S01]  /*c5e0*/  IMAD.U32 R45, R33, 0x10000, RZ ;  /* 0x00010000212d7824 */ /* 0x000fe200078e00ff */
[C---:B------:R-:W-:Y:S01]  /*c5f0*/  LOP3.LUT R4, R31.reuse, 0xffff0000, RZ, 0xc0, !PT ;  /* 0xffff00001f047812 */ /* 0x040fe200078ec0ff */
[----:B------:R-:W-:Y:S02]  /*c600*/  IMAD.U32 R5, R31, 0x10000, RZ ;  /* 0x000100001f057824 */ /* 0x000fe400078e00ff */
[C---:B------:R-:W-:Y:S01]  /*c610*/  FFMA.FTZ R50, R41.reuse, R44, -R50 ;  /* 0x0000002c29327223 */ /* 0x040fe20000010832 */
[----:B------:R-:W-:Y:S01]  /*c620*/  FFMA.FTZ R41, R41, R46, R52 ;  /* 0x0000002e29297223 */ /* 0x000fe20000010034 */
[C---:B------:R-:W-:Y:S01]  /*c630*/  FMUL.FTZ R47, R6.reuse, R45 ;  /* 0x0000002d062f7220 */ /* 0x040fe20000410000 */
[-C--:B------:R-:W-:Y:S01]  /*c640*/  FMUL.FTZ R44, R6, R5.reuse ;  /* 0x00000005062c7220 */ /* 0x080fe20000410000 */
        /* <DEDUP_REMOVED lines=9> */
[----:B------:R-:W-:-:S05]  /*c6e0*/  F2FP.BF16.F32.PACK_AB R7, R40, R7 ;  /* 0x000000072807723e */ /* 0x000fca00000010ff */
[----:B------:R1:W-:Y:S02]  /*c6f0*/  STS.128 [R8], R4 ;  /* 0x0000000408007388 */ /* 0x0003e40000000c00 */
.L_x_585:
[----:B------:R-:W-:Y:S05]  /*c700*/  BSYNC B2 ;  /* 0x0000000000027941 */ /* 0x000fea0003800000 */
.L_x_584:
[----:B------:R-:W-:Y:S04]  /*c710*/  BSSY B2, `(.L_x_586) ;  /* 0x0000028000027945 */ /* 0x000fe80003800000 */
[----:B------:R-:W-:Y:S05]  /*c720*/  @P2 BRA `(.L_x_587) ;  /* 0x0000000000982947 */ /* 0x000fea0003800000 */
[----:B01----:R-:W0:Y:S01]  /*c730*/  LDS.128 R4, [R9+0x10400] ;  /* 0x0104000009047984 */ /* 0x003e220000000c00 */
[----:B------:R-:W-:Y:S01]  /*c740*/  SHF.L.U32 R45, R26, 0x10, RZ ;  /* 0x000000101a2d7819 */ /* 0x000fe200000006ff */
[C---:B------:R-:W-:Y:S01]  /*c750*/  IMAD.U32 R47, R28.reuse, 0x10000, RZ ;  /* 0x000100001c2f7824 */ /* 0x040fe200078e00ff */
[----:B------:R-:W-:Y:S02]  /*c760*/  LOP3.LUT R46, R28, 0xffff0000, RZ, 0xc0, !PT ;  /* 0xffff00001c2e7812 */ /* 0x000fe400078ec0ff */
        /* <DEDUP_REMOVED lines=33> */
[----:B------:R2:W-:Y:S02]  /*c980*/  STS.128 [R9+0x10400], R4 ;  /* 0x0104000409007388 */ /* 0x0005e40000000c00 */
.L_x_587:
[----:B------:R-:W-:Y:S05]  /*c990*/  BSYNC B2 ;  /* 0x0000000000027941 */ /* 0x000fea0003800000 */
.L_x_586:
[----:B------:R-:W-:Y:S04]  /*c9a0*/  BSSY B2, `(.L_x_588) ;  /* 0x0000028000027945 */ /* 0x000fe80003800000 */
[----:B------:R-:W-:Y:S05]  /*c9b0*/  @P3 BRA `(.L_x_589) ;  /* 0x0000000000983947 */ /* 0x000fea0003800000 */
[----:B012---:R-:W0:Y:S01]  /*c9c0*/  LDS.128 R4, [R8+0x4000] ;  /* 0x0040000008047984 */ /* 0x007e220000000c00 */
        /* <DEDUP_REMOVED lines=8> */
[----:B------:R-:W-:Y:S01]  /*ca50*/  IMAD.U32 R42, R6, 0x10000, RZ ;  /* 0x00010000062a7824 */ /* 0x000fe200078e00ff */
[----:B------:R-:W-:Y:S01]  /*ca60*/  SHF.L.U32 R43, R7, 0x10, RZ ;  /* 0x00000010072b7819 */ /* 0x000fe200000006ff */
[C---:B------:R-:W-:Y:S01]  /*ca70*/  FMUL.FTZ R49, R4.reuse, R47 ;  /* 0x0000002f04317220 */ /* 0x040fe20000410000 */
[-C--:B------:R-:W-:Y:S01]  /*ca80*/  FMUL.FTZ R4, R4, R45.reuse ;  /* 0x0000002d04047220 */ /* 0x080fe20000410000 */
[----:B------:R-:W-:Y:S01]  /*ca90*/  FMUL.FTZ R50, R5, R46 ;  /* 0x0000002e05327220 */ /* 0x000fe20000410000 */
[----:B------:R-:W-:Y:S01]  /*caa0*/  LOP3.LUT R6, R6, 0xffff0000, RZ, 0xc0, !PT ;  /* 0xffff000006067812 */ /* 0x000fe200078ec0ff */
[C---:B------:R-:W-:Y:S01]  /*cab0*/  FFMA.FTZ R49, R40.reuse, R45, -R49 ;  /* 0x0000002d28317223 */ /* 0x040fe20000010831 */
[----:B------:R-:W-:Y:S01]  /*cac0*/  FFMA.FTZ R48, R40, R47, R4 ;  /* 0x0000002f28307223 */ /* 0x000fe20000010004 */
[----:B------:R-:W-:Y:S01]  /*cad0*/  LOP3.LUT R7, R7, 0xffff0000, RZ, 0xc0, !PT ;  /* 0xffff000007077812 */ /* 0x000fe200078ec0ff */
[----:B------:R-:W-:Y:S01]  /*cae0*/  FMUL.FTZ R52, R5, R44 ;  /* 0x0000002c05347220 */ /* 0x000fe20000410000 */
[C---:B------:R-:W-:Y:S01]  /*caf0*/  LOP3.LUT R40, R25.reuse, 0xffff0000, RZ, 0xc0, !PT ;  /* 0xffff000019287812 */ /* 0x040fe200078ec0ff */
[----:B------:R-:W-:Y:S01]  /*cb00*/  IMAD.U32 R45, R25, 0x10000, RZ ;  /* 0x00010000192d7824 */ /* 0x000fe200078e00ff */
[C---:B------:R-:W-:Y:S01]  /*cb10*/  LOP3.LUT R4, R21.reuse, 0xffff0000, RZ, 0xc0, !PT ;  /* 0xffff000015047812 */ /* 0x040fe200078ec0ff */
[----:B------:R-:W-:-:S02]  /*cb20*/  IMAD.U32 R5, R21, 0x10000, RZ ;  /* 0x0001000015057824 */ /* 0x000fc400078e00ff */
        /* <DEDUP_REMOVED lines=15> */
.L_x_589:
[----:B------:R-:W-:Y:S05]  /*cc20*/  BSYNC B2 ;  /* 0x0000000000027941 */ /* 0x000fea0003800000 */
.L_x_588:
[----:B------:R-:W-:Y:S04]  /*cc30*/  BSSY B2, `(.L_x_590) ;  /* 0x0000028000027945 */ /* 0x000fe80003800000 */
[----:B------:R-:W-:Y:S05]  /*cc40*/  @P4 BRA `(.L_x_591) ;  /* 0x0000000000984947 */ /* 0x000fea0003800000 */
[----:B0123--:R-:W0:Y:S01]  /*cc50*/  LDS.128 R4, [R9+0x14400] ;  /* 0x0144000009047984 */ /* 0x00fe220000000c00 */
        /* <DEDUP_REMOVED lines=37> */
.L_x_591:
[----:B------:R-:W-:Y:S05]  /*ceb0*/  BSYNC B2 ;  /* 0x0000000000027941 */ /* 0x000fea0003800000 */
.L_x_590:
[----:B------:R-:W-:Y:S05]  /*cec0*/  @P5 BRA `(.L_x_581) ;  /* 0x0000000000985947 */ /* 0x000fea0003800000 */
[----:B01234-:R-:W0:Y:S01]  /*ced0*/  LDS.128 R4, [R8+0x8000] ;  /* 0x0080000008047984 */ /* 0x01fe220000000c00 */
[C---:B------:R-:W-:Y:S01]  /*cee0*/  IMAD.U32 R47, R10.reuse, 0x10000, RZ ;  /* 0x000100000a2f7824 */ /* 0x040fe200078e00ff */
[----:B------:R-:W-:Y:S01]  /*cef0*/  LOP3.LUT R46, R10, 0xffff0000, RZ, 0xc0, !PT ;  /* 0xffff00000a2e7812 */ /* 0x000fe200078ec0ff */
[C---:B------:R-:W-:Y:S01]  /*cf00*/  IMAD.U32 R45, R0.reuse, 0x10000, RZ ;  /* 0x00010000002d7824 */ /* 0x040fe200078e00ff */
[----:B------:R-:W-:Y:S02]  /*cf10*/  LOP3.LUT R44, R0, 0xffff0000, RZ, 0xc0, !PT ;  /* 0xffff0000002c7812 */ /* 0x000fe400078ec0ff */
[C---:B0-----:R-:W-:Y:S01]  /*cf20*/  SHF.L.U32 R40, R4.reuse, 0x10, RZ ;  /* 0x0000001004287819 */ /* 0x041fe200000006ff */
[C---:B------:R-:W-:Y:S01]  /*cf30*/  IMAD.U32 R41, R5.reuse, 0x10000, RZ ;  /* 0x0001000005297824 */ /* 0x040fe200078e00ff */
[----:B------:R-:W-:Y:S01]  /*cf40*/  LOP3.LUT R4, R4, 0xffff0000, RZ, 0xc0, !PT ;  /* 0xffff000004047812 */ /* 0x000fe200078ec0ff */
[C---:B------:R-:W-:Y:S01]  /*cf50*/  IMAD.U32 R42, R6.reuse, 0x10000, RZ ;  /* 0x00010000062a7824 */ /* 0x040fe200078e00ff */
[----:B------:R-:W-:Y:S01]  /*cf60*/  LOP3.LUT R5, R5, 0xffff0000, RZ, 0xc0, !PT ;  /* 0xffff000005057812 */ /* 0x000fe200078ec0ff */
[----:B------:R-:W-:Y:S01]  /*cf70*/  IMAD.U32 R43, R7, 0x10000, RZ ;  /* 0x00010000072b7824 */ /* 0x000fe200078e00ff */
[----:B------:R-:W-:Y:S01]  /*cf80*/  LOP3.LUT R6, R6, 0xffff0000, RZ, 0xc0, !PT ;  /* 0xffff000006067812 */ /* 0x000fe200078ec0ff */
[C---:B------:R-:W-:Y:S01]  /*cf90*/  FMUL.FTZ R49, R4.reuse, R47 ;  /* 0x0000002f04317220 */ /* 0x040fe20000410000 */
[-C--:B------:R-:W-:Y:S01]  /*cfa0*/  FMUL.FTZ R4, R4, R45.reuse ;  /* 0x0000002d04047220 */ /* 0x080fe20000410000 */
[----:B------:R-:W-:Y:S01]  /*cfb0*/  FMUL.FTZ R50, R5, R46 ;  /* 0x0000002e05327220 */ /* 0x000fe20000410000 */
[----:B------:R-:W-:Y:S01]  /*cfc0*/  LOP3.LUT R7, R7, 0xffff0000, RZ, 0xc0, !PT ;  /* 0xffff000007077812 */ /* 0x000fe200078ec0ff */
[C---:B------:R-:W-:Y:S01]  /*cfd0*/  FFMA.FTZ R49, R40.reuse, R45, -R49 ;  /* 0x0000002d28317223 */ /* 0x040fe20000010831 */
[----:B------:R-:W-:Y:S01]  /*cfe0*/  FFMA.FTZ R48, R40, R47, R4 ;  /* 0x0000002f28307223 */ /* 0x000fe20000010004 */
        /* <DEDUP_REMOVED lines=20> */
.L_x_581:
[----:B------:R-:W-:Y:S05]  /*d130*/  BSYNC B1 ;  /* 0x0000000000017941 */ /* 0x000fea0003800000 */
.L_x_580:
[----:B------:R-:W-:-:S13]  /*d140*/  ISETP.GE.AND P0, PT, R224, R39, PT ;  /* 0x00000027e000720c */ /* 0x000fda0003f06270 */
[----:B------:R-:W-:Y:S05]  /*d150*/  @P0 BRA `(.L_x_592) ;  /* 0x0000003800d00947 */ /* 0x000fea0003800000 */
[----:B01234-:R-:W0:Y:S01]  /*d160*/  LDC R5, c[0x0][0x3f4] ;  /* 0x0000fd00ff057b82 */ /* 0x01fe220000000800 */
        /* <DEDUP_REMOVED lines=9> */
[C---:B------:R-:W-:Y:S01]  /*d200*/  SHF.L.U32 R43, R34.reuse, 0x10, RZ ;  /* 0x00000010222b7819 */ /* 0x040fe200000006ff */
[C---:B------:R-:W-:Y:S01]  /*d210*/  IMAD.U32 R45, R37.reuse, 0x10000, RZ ;  /* 0x00010000252d7824 */ /* 0x040fe200078e00ff */
[----:B------:R-:W-:Y:S02]  /*d220*/  LOP3.LUT R48, R37, 0xffff0000, RZ, 0xc0, !PT ;  /* 0xffff000025307812 */ /* 0x000fe400078ec0ff */
        /* <DEDUP_REMOVED lines=8> */
[-C--:B------:R-:W-:Y:S01]  /*d2b0*/  FMUL.FTZ R42, R45, R4.reuse ;  /* 0x000000042d2a7220 */ /* 0x080fe20000410000 */
[----:B------:R-:W-:Y:S01]  /*d2c0*/  FMUL.FTZ R44, R43, R4 ;  /* 0x000000042b2c7220 */ /* 0x000fe20000410000 */
[----:B------:R-:W-:Y:S01]  /*d2d0*/  FMUL.FTZ R41, R48, R5 ;  /* 0x0000000530297220 */ /* 0x000fe20000410000 */
[----:B------:R-:W-:-:S02]  /*d2e0*/  IMAD.U32 R37, R7, 0x10000, RZ ;  /* 0x0001000007257824 */ /* 0x000fc400078e00ff */
[-C--:B------:R-:W-:Y:S01]  /*d2f0*/  FFMA.FTZ R4, R43, R39.reuse, -R42 ;  /* 0x000000272b047223 */ /* 0x080fe2000001082a */
[----:B------:R-:W-:Y:S01]  /*d300*/  FFMA.FTZ R39, R45, R39, R44 ;  /* 0x000000272d277223 */ /* 0x000fe2000001002c */
[C---:B------:R-:W-:Y:S01]  /*d310*/  FMUL.FTZ R43, R46.reuse, R5 ;  /* 0x000000052e2b7220 */ /* 0x040fe20000410000 */
[----:B------:R-:W-:Y:S01]  /*d320*/  LOP3.LUT R7, R7, 0xffff0000, RZ, 0xc0, !PT ;  /* 0xffff000007077812 */ /* 0x000fe200078ec0ff */
[-C--:B------:R-:W-:Y:S01]  /*d330*/  FFMA.FTZ R5, R46, R40.reuse, -R41 ;  /* 0x000000282e057223 */ /* 0x080fe20000010829 */
[C---:B------:R-:W-:Y:S01]  /*d340*/  LOP3.LUT R45, R35.reuse, 0xffff0000, RZ, 0xc0, !PT ;  /* 0xffff0000232d7812 */ /* 0x040fe200078ec0ff */
[----:B------:R-:W-:Y:S02]  /*d350*/  IMAD.U32 R46, R38, 0x10000, RZ ;  /* 0x00010000262e7824 */ /* 0x000fe400078e00ff */
[----:B------:R-:W-:Y:S01]  /*d360*/  FFMA.FTZ R40, R48, R40, R43 ;  /* 0x0000002830287223 */ /* 0x000fe2000001002b */
[----:B------:R-:W-:Y:S02]  /*d370*/  IMAD.U32 R44, R35, 0x10000, RZ ;  /* 0x00010000232c7824 */ /* 0x000fe400078e00ff */
[-C--:B------:R-:W-:Y:S01]  /*d380*/  FMUL.FTZ R38, R47, R7.reuse ;  /* 0x000000072f267220 */ /* 0x080fe20000410000 */
[-C--:B------:R-:W-:Y:S01]  /*d390*/  FMUL.FTZ R35, R46, R6.reuse ;  /* 0x000000062e237220 */ /* 0x080fe20000410000 */
[C---:B------:R-:W-:Y:S01]  /*d3a0*/  FMUL.FTZ R42, R45.reuse, R7 ;  /* 0x000000072d2a7220 */ /* 0x040fe20000410000 */
[C---:B------:R-:W-:Y:S01]  /*d3b0*/  FMUL.FTZ R41, R44.reuse, R6 ;  /* 0x000000062c297220 */ /* 0x040fe20000410000 */
[-C--:B------:R-:W-:Y:S01]  /*d3c0*/  FFMA.FTZ R7, R45, R37.reuse, -R38 ;  /* 0x000000252d077223 */ /* 0x080fe20000010826 */
[-C--:B------:R-:W-:Y:S01]  /*d3d0*/  FFMA.FTZ R6, R44, R34.reuse, -R35 ;  /* 0x000000222c067223 */ /* 0x080fe20000010823 */
[----:B------:R-:W-:Y:S01]  /*d3e0*/  FFMA.FTZ R42, R47, R37, R42 ;  /* 0x000000252f2a7223 */ /* 0x000fe2000001002a */
[----:B------:R-:W-:Y:S01]  /*d3f0*/  FFMA.FTZ R41, R46, R34, R41 ;  /* 0x000000222e297223 */ /* 0x000fe20000010029 */
[----:B------:R-:W-:-:S02]  /*d400*/  F2FP.BF16.F32.PACK_AB R4, R39, R4 ;  /* 0x000000042704723e */ /* 0x000fc400000010ff */
[----:B------:R-:W-:Y:S02]  /*d410*/  F2FP.BF16.F32.PACK_AB R5, R40, R5 ;  /* 0x000000052805723e */ /* 0x000fe400000010ff */
[----:B------:R-:W-:Y:S02]  /*d420*/  F2FP.BF16.F32.PACK_AB R6, R41, R6 ;  /* 0x000000062906723e */ /* 0x000fe400000010ff */
[----:B------:R-:W-:-:S05]  /*d430*/  F2FP.BF16.F32.PACK_AB R7, R42, R7 ;  /* 0x000000072a07723e */ /* 0x000fca00000010ff */
[----:B------:R0:W-:Y:S02]  /*d440*/  STS.128 [R9+0xe400], R4 ;  /* 0x00e4000409007388 */ /* 0x0001e40000000c00 */
.L_x_594:
[----:B------:R-:W-:Y:S05]  /*d450*/  BSYNC B1 ;  /* 0x0000000000017941 */ /* 0x000fea0003800000 */
.L_x_593:
[----:B------:R-:W-:Y:S04]  /*d460*/  BSSY B1, `(.L_x_595) ;  /* 0x0000028000017945 */ /* 0x000fe80003800000 */
[----:B------:R-:W-:Y:S05]  /*d470*/  @P1 BRA `(.L_x_596) ;  /* 0x0000000000981947 */ /* 0x000fea0003800000 */
[----:B0-----:R-:W0:Y:S01]  /*d480*/  LDS.128 R4, [R8+0x2000] ;  /* 0x0020000008047984 */ /* 0x001e220000000c00 */
[----:B------:R-:W-:Y:S01]  /*d490*/  IMAD.U32 R40, R30, 0x10000, RZ ;  /* 0x000100001e287824 */ /* 0x000fe200078e00ff */
[C---:B------:R-:W-:Y:S01]  /*d4a0*/  LOP3.LUT R43, R32.reuse, 0xffff0000, RZ, 0xc0, !PT ;  /* 0xffff0000202b7812 */ /* 0x040fe200078ec0ff */
[----:B------:R-:W-:Y:S01]  /*d4b0*/  IMAD.U32 R42, R32, 0x10000, RZ ;  /* 0x00010000202a7824 */ /* 0x000fe200078e00ff */
[----:B------:R-:W-:Y:S02]  /*d4c0*/  LOP3.LUT R41, R30, 0xffff0000, RZ, 0xc0, !PT ;  /* 0xffff00001e297812 */ /* 0x000fe400078ec0ff */
[----:B------:R-:W-:Y:S01]  /*d4d0*/  LOP3.LUT R44, R33, 0xffff0000, RZ, 0xc0, !PT ;  /* 0xffff0000212c7812 */ /* 0x000fe200078ec0ff */
[C---:B0-----:R-:W-:Y:S01]  /*d4e0*/  IMAD.U32 R34, R4.reuse, 0x10000, RZ ;  /* 0x0001000004227824 */ /* 0x041fe200078e00ff */
[----:B------:R-:W-:Y:S01]  /*d4f0*/  LOP3.LUT R4, R4, 0xffff0000, RZ, 0xc0, !PT ;  /* 0xffff000004047812 */ /* 0x000fe200078ec0ff */
[C---:B------:R-:W-:Y:S01]  /*d500*/  IMAD.U32 R35, R5.reuse, 0x10000, RZ ;  /* 0x0001000005237824 */ /* 0x040fe200078e00ff */
[----:B------:R-:W-:Y:S01]  /*d510*/  LOP3.LUT R5, R5, 0xffff0000, RZ, 0xc0, !PT ;  /* 0xffff000005057812 */ /* 0x000fe200078ec0ff */
[----:B------:R-:W-:Y:S01]  /*d520*/  IMAD.U32 R32, R7, 0x10000, RZ ;  /* 0x0001000007207824 */ /* 0x000fe200078e00ff */
[----:B------:R-:W-:Y:S01]  /*d530*/  SHF.L.U32 R30, R6, 0x10, RZ ;  /* 0x00000010061e7819 */ /* 0x000fe200000006ff */
[-C--:B------:R-:W-:Y:S01]  /*d540*/  FMUL.FTZ R37, R42, R4.reuse ;  /* 0x000000042a257220 */ /* 0x080fe20000410000 */
[C---:B------:R-:W-:Y:S01]  /*d550*/  FMUL.FTZ R39, R40.reuse, R4 ;  /* 0x0000000428277220 */ /* 0x040fe20000410000 */
[-C--:B------:R-:W-:Y:S01]  /*d560*/  FMUL.FTZ R38, R43, R5.reuse ;  /* 0x000000052b267220 */ /* 0x080fe20000410000 */
[----:B------:R-:W-:Y:S01]  /*d570*/  LOP3.LUT R7, R7, 0xffff0000, RZ, 0xc0, !PT ;  /* 0xffff000007077812 */ /* 0x000fe200078ec0ff */
[-C--:B------:R-:W-:Y:S01]  /*d580*/  FFMA.FTZ R4, R40, R34.reuse, -R37 ;  /* 0x0000002228047223 */ /* 0x080fe20000010825 */
[----:B------:R-:W-:Y:S01]  /*d590*/  FFMA.FTZ R39, R42, R34, R39 ;  /* 0x000000222a277223 */ /* 0x000fe20000010027 */
[C---:B------:R-:W-:Y:S01]  /*d5a0*/  FMUL.FTZ R34, R41.reuse, R5 ;  /* 0x0000000529227220 */ /* 0x040fe20000410000 */
[----:B------:R-:W-:Y:S01]  /*d5b0*/  LOP3.LUT R6, R6, 0xffff0000, RZ, 0xc0, !PT ;  /* 0xffff000006067812 */ /* 0x000fe200078ec0ff */
[----:B------:R-:W-:Y:S01]  /*d5c0*/  FFMA.FTZ R5, R41, R35, -R38 ;  /* 0x0000002329057223 */ /* 0x000fe20000010826 */
[----:B------:R-:W-:Y:S01]  /*d5d0*/  LOP3.LUT R40, R31, 0xffff0000, RZ, 0xc0, !PT ;  /* 0xffff00001f287812 */ /* 0x000fe200078ec0ff */
[----:B------:R-:W-:-:S02]  /*d5e0*/  IMAD.U32 R42, R33, 0x10000, RZ ;  /* 0x00010000212a7824 */ /* 0x000fc400078e00ff */
[----:B------:R-:W-:Y:S01]  /*d5f0*/  FFMA.FTZ R34, R43, R35, R34 ;  /* 0x000000232b227223 */ /* 0x000fe20000010022 */
[----:B------:R-:W-:Y:S02]  /*d600*/  IMAD.U32 R38, R31, 0x10000, RZ ;  /* 0x000100001f267824 */ /* 0x000fe400078e00ff */
[-C--:B------:R-:W-:Y:S01]  /*d610*/  FMUL.FTZ R35, R44, R7.reuse ;  /* 0x000000072c237220 */ /* 0x080fe20000410000 */
[-C--:B------:R-:W-:Y:S01]  /*d620*/  FMUL.FTZ R31, R42, R6.reuse ;  /* 0x000000062a1f7220 */ /* 0x080fe20000410000 */
[----:B------:R-:W-:Y:S01]  /*d630*/  FMUL.FTZ R37, R40, R7 ;  /* 0x0000000728257220 */ /* 0x000fe20000410000 */
[----:B------:R-:W-:Y:S01]  /*d640*/  FMUL.FTZ R33, R38, R6 ;  /* 0x0000000626217220 */ /* 0x000fe20000410000 */
[----:B------:R-:W-:Y:S01]  /*d650*/  FFMA.FTZ R7, R40, R32, -R35 ;  /* 0x0000002028077223 */ /* 0x000fe20000010823 */
[----:B------:R-:W-:Y:S01]  /*d660*/  FFMA.FTZ R6, R38, R30, -R31 ;  /* 0x0000001e26067223 */ /* 0x000fe2000001081f */
[----:B------:R-:W-:Y:S01]  /*d670*/  FFMA.FTZ R32, R44, R32, R37 ;  /* 0x000000202c207223 */ /* 0x000fe20000010025 */
[----:B------:R-:W-:Y:S01]  /*d680*/  FFMA.FTZ R33, R42, R30, R33 ;  /* 0x0000001e2a217223 */ /* 0x000fe20000010021 */
[----:B------:R-:W-:-:S02]  /*d690*/  F2FP.BF16.F32.PACK_AB R4, R39, R4 ;  /* 0x000000042704723e */ /* 0x000fc400000010ff */
[----:B------:R-:W-:Y:S02]  /*d6a0*/  F2FP.BF16.F32.PACK_AB R5, R34, R5 ;  /* 0x000000052205723e */ /* 0x000fe400000010ff */
[----:B------:R-:W-:Y:S02]  /*d6b0*/  F2FP.BF16.F32.PACK_AB R6, R33, R6 ;  /* 0x000000062106723e */ /* 0x000fe400000010ff */
[----:B------:R-:W-:-:S05]  /*d6c0*/  F2FP.BF16.F32.PACK_AB R7, R32, R7 ;  /* 0x000000072007723e */ /* 0x000fca00000010ff */
[----:B------:R1:W-:Y:S02]  /*d6d0*/  STS.128 [R8+0x2000], R4 ;  /* 0x0020000408007388 */ /* 0x0003e40000000c00 */
.L_x_596:
[----:B------:R-:W-:Y:S05]  /*d6e0*/  BSYNC B1 ;  /* 0x0000000000017941 */ /* 0x000fea0003800000 */
.L_x_595:
[----:B------:R-:W-:Y:S04]  /*d6f0*/  BSSY B1, `(.L_x_597) ;  /* 0x0000028000017945 */ /* 0x000fe80003800000 */
[----:B------:R-:W-:Y:S05]  /*d700*/  @P2 BRA `(.L_x_598) ;  /* 0x0000000000982947 */ /* 0x000fea0003800000 */
[----:B01----:R-:W0:Y:S01]  /*d710*/  LDS.128 R4, [R9+0x12400] ;  /* 0x0124000009047984 */ /* 0x003e220000000c00 */
        /* <DEDUP_REMOVED lines=20> */
[----:B------:R-:W-:Y:S01]  /*d860*/  SHF.L.U32 R38, R29, 0x10, RZ ;  /* 0x000000101d267819 */ /* 0x000fe200000006ff */
[C---:B------:R-:W-:Y:S01]  /*d870*/  IMAD.U32 R32, R27.reuse, 0x10000, RZ ;  /* 0x000100001b207824 */ /* 0x040fe200078e00ff */
[----:B------:R-:W-:Y:S01]  /*d880*/  LOP3.LUT R34, R27, 0xffff0000, RZ, 0xc0, !PT ;  /* 0xffff00001b227812 */ /* 0x000fe200078ec0ff */
[----:B------:R-:W-:Y:S01]  /*d890*/  FFMA.FTZ R30, R39, R31, R30 ;  /* 0x0000001f271e7223 */ /* 0x000fe2000001001e */
[-C--:B------:R-:W-:Y:S01]  /*d8a0*/  FMUL.FTZ R31, R40, R7.reuse ;  /* 0x00000007281f7220 */ /* 0x080fe20000410000 */
[-C--:B------:R-:W-:Y:S01]  /*d8b0*/  FMUL.FTZ R27, R38, R6.reuse ;  /* 0x00000006261b7220 */ /* 0x080fe20000410000 */
[----:B------:R-:W-:Y:S01]  /*d8c0*/  FMUL.FTZ R29, R32, R6 ;  /* 0x00000006201d7220 */ /* 0x000fe20000410000 */
[C---:B------:R-:W-:Y:S01]  /*d8d0*/  FMUL.FTZ R33, R34.reuse, R7 ;  /* 0x0000000722217220 */ /* 0x040fe20000410000 */
[----:B------:R-:W-:Y:S01]  /*d8e0*/  FFMA.FTZ R7, R34, R28, -R31 ;  /* 0x0000001c22077223 */ /* 0x000fe2000001081f */
        /* <DEDUP_REMOVED lines=8> */
.L_x_598:
[----:B------:R-:W-:Y:S05]  /*d970*/  BSYNC B1 ;  /* 0x0000000000017941 */ /* 0x000fea0003800000 */
.L_x_597:
[----:B------:R-:W-:Y:S04]  /*d980*/  BSSY B1, `(.L_x_599) ;  /* 0x0000028000017945 */ /* 0x000fe80003800000 */
[----:B------:R-:W-:Y:S05]  /*d990*/  @P3 BRA `(.L_x_600) ;  /* 0x0000000000983947 */ /* 0x000fea0003800000 */
[----:B012---:R-:W0:Y:S01]  /*d9a0*/  LDS.128 R4, [R8+0x6000] ;  /* 0x0060000008047984 */ /* 0x007e220000000c00 */
        /* <DEDUP_REMOVED lines=20> */
[----:B------:R-:W-:Y:S01]  /*daf0*/  LOP3.LUT R30, R21, 0xffff0000, RZ, 0xc0, !PT ;  /* 0xffff0000151e7812 */ /* 0x000fe200078ec0ff */
[----:B------:R-:W-:Y:S02]  /*db00*/  IMAD.U32 R32, R25, 0x10000, RZ ;  /* 0x0001000019207824 */ /* 0x000fe400078e00ff */
        /* <DEDUP_REMOVED lines=15> */
.L_x_600:
[----:B------:R-:W-:Y:S05]  /*dc00*/  BSYNC B1 ;  /* 0x0000000000017941 */ /* 0x000fea0003800000 */
.L_x_599:
[----:B------:R-:W-:Y:S04]  /*dc10*/  BSSY B1, `(.L_x_601) ;  /* 0x0000028000017945 */ /* 0x000fe80003800000 */
[----:B------:R-:W-:Y:S05]  /*dc20*/  @P4 BRA `(.L_x_602) ;  /* 0x0000000000984947 */ /* 0x000fea0003800000 */
[----:B0123--:R-:W0:Y:S01]  /*dc30*/  LDS.128 R4, [R9+0x16400] ;  /* 0x0164000009047984 */ /* 0x00fe220000000c00 */
[----:B------:R-:W-:Y:S01]  /*dc40*/  IMAD.U32 R26, R12, 0x10000, RZ ;  /* 0x000100000c1a7824 */ /* 0x000fe200078e00ff */
[C---:B------:R-:W-:Y:S01]  /*dc50*/  LOP3.LUT R31, R14.reuse, 0xffff0000, RZ, 0xc0, !PT ;  /* 0xffff00000e1f7812 */ /* 0x040fe200078ec0ff */
[----:B------:R-:W-:Y:S01]  /*dc60*/  IMAD.U32 R28, R14, 0x10000, RZ ;  /* 0x000100000e1c7824 */ /* 0x000fe200078e00ff */
[----:B------:R-:W-:Y:S02]  /*dc70*/  LOP3.LUT R29, R12, 0xffff0000, RZ, 0xc0, !PT ;  /* 0xffff00000c1d7812 */ /* 0x000fe400078ec0ff */
[----:B------:R-:W-:Y:S02]  /*dc80*/  LOP3.LUT R30, R15, 0xffff0000, RZ, 0xc0, !PT ;  /* 0xffff00000f1e7812 */ /* 0x000fe400078ec0ff */
[C---:B0-----:R-:W-:Y:S01]  /*dc90*/  SHF.L.U32 R20, R4.reuse, 0x10, RZ ;  /* 0x0000001004147819 */ /* 0x041fe200000006ff */
[----:B------:R-:W-:Y:S01]  /*dca0*/  IMAD.U32 R21, R5, 0x10000, RZ ;  /* 0x0001000005157824 */ /* 0x000fe200078e00ff */
[----:B------:R-:W-:Y:S01]  /*dcb0*/  LOP3.LUT R4, R4, 0xffff0000, RZ, 0xc0, !PT ;  /* 0xffff000004047812 */ /* 0x000fe200078ec0ff */
[----:B------:R-:W-:Y:S01]  /*dcc0*/  IMAD.U32 R14, R7, 0x10000, RZ ;  /* 0x00010000070e7824 */ /* 0x000fe200078e00ff */
[----:B------:R-:W-:Y:S01]  /*dcd0*/  LOP3.LUT R5, R5, 0xffff0000, RZ, 0xc0, !PT ;  /* 0xffff000005057812 */ /* 0x000fe200078ec0ff */
[----:B------:R-:W-:Y:S01]  /*dce0*/  IMAD.U32 R12, R6, 0x10000, RZ ;  /* 0x00010000060c7824 */ /* 0x000fe200078e00ff */
[----:B------:R-:W-:Y:S01]  /*dcf0*/  LOP3.LUT R7, R7, 0xffff0000, RZ, 0xc0, !PT ;  /* 0xffff000007077812 */ /* 0x000fe200078ec0ff */
[-C--:B------:R-:W-:Y:S01]  /*dd00*/  FMUL.FTZ R25, R28, R4.reuse ;  /* 0x000000041c197220 */ /* 0x080fe20000410000 */
[----:B------:R-:W-:Y:S01]  /*dd10*/  FMUL.FTZ R27, R26, R4 ;  /* 0x000000041a1b7220 */ /* 0x000fe20000410000 */
[-C--:B------:R-:W-:Y:S01]  /*dd20*/  FMUL.FTZ R24, R31, R5.reuse ;  /* 0x000000051f187220 */ /* 0x080fe20000410000 */
[----:B------:R-:W-:Y:S01]  /*dd30*/  LOP3.LUT R6, R6, 0xffff0000, RZ, 0xc0, !PT ;  /* 0xffff000006067812 */ /* 0x000fe200078ec0ff */
[-C--:B------:R-:W-:Y:S01]  /*dd40*/  FFMA.FTZ R4, R26, R20.reuse, -R25 ;  /* 0x000000141a047223 */ /* 0x080fe20000010819 */
[----:B------:R-:W-:Y:S01]  /*dd50*/  FFMA.FTZ R27, R28, R20, R27 ;  /* 0x000000141c1b7223 */ /* 0x000fe2000001001b */
[C---:B------:R-:W-:Y:S01]  /*dd60*/  FMUL.FTZ R20, R29.reuse, R5 ;  /* 0x000000051d147220 */ /* 0x040fe20000410000 */
        /* <DEDUP_REMOVED lines=18> */
.L_x_602:
[----:B------:R-:W-:Y:S05]  /*de90*/  BSYNC B1 ;  /* 0x0000000000017941 */ /* 0x000fea0003800000 */
.L_x_601:
[----:B------:R-:W-:Y:S05]  /*dea0*/  @P5 BRA `(.L_x_592) ;  /* 0x0000002c007c5947 */ /* 0x000fea0003800000 */
[----:B01234-:R-:W0:Y:S01]  /*deb0*/  LDS.128 R4, [R8+0xa000] ;  /* 0x00a0000008047984 */ /* 0x01fe220000000c00 */
[----:B------:R-:W-:Y:S01]  /*dec0*/  SHF.L.U32 R15, R0, 0x10, RZ ;  /* 0x00000010000f7819 */ /* 0x000fe200000006ff */
        /* <DEDUP_REMOVED lines=16> */
[----:B------:R-:W-:Y:S01]  /*dfd0*/  FMUL.FTZ R15, R24, R5 ;  /* 0x00000005180f7220 */ /* 0x000fe20000410000 */
        /* <DEDUP_REMOVED lines=18> */
[----:B------:R0:W-:Y:S01]  /*e100*/  STS.128 [R8+0xa000], R4 ;  /* 0x00a0000408007388 */ /* 0x0001e20000000c00 */
[----:B------:R-:W-:Y:S05]  /*e110*/  BRA `(.L_x_592) ;  /* 0x0000002800e07947 */ /* 0x000fea0003800000 */
.L_x_574:
[----:B------:R-:W-:-:S03]  /*e120*/  UMOV UR4, 0xffffffff ;  /* 0xffffffff00047882 */ /* 0x000fc60000000000 */
[----:B------:R-:W-:Y:S05]  /*e130*/  BRA.DIV UR4, `(.L_x_603) ;  /* 0x0000010e04f47947 */ /* 0x000fea000b800000 */
[----:B------:R0:W1:Y:S04]  /*e140*/  SHFL.IDX PT, R3, R25, RZ, 0x1c1f ;  /* 0x001c1fff19037589 */ /* 0x00006800000e0000 */
[----:B------:R0:W2:Y:S04]  /*e150*/  SHFL.IDX PT, R0, R24, RZ, 0x1c1f ;  /* 0x001c1fff18007589 */ /* 0x0000a800000e0000 */
[----:B------:R0:W3:Y:S04]  /*e160*/  SHFL.IDX PT, R21, R27, RZ, 0x1c1f ;  /* 0x001c1fff1b157589 */ /* 0x0000e800000e0000 */
[----:B------:R0:W0:Y:S02]  /*e170*/  SHFL.IDX PT, R20, R26, RZ, 0x1c1f ;  /* 0x001c1fff1a147589 */ /* 0x00002400000e0000 */
.L_x_826:
[----:B------:R-:W-:Y:S01]  /*e180*/  ULDC UR4, c[0x0][0x448] ;  /* 0x0001120000047ab9 */ /* 0x000fe20000000800 */
[----:B------:R-:W-:Y:S01]  /*e190*/  BSSY B1, `(.L_x_604) ;  /* 0x0000037000017945 */ /* 0x000fe20003800000 */
[----:B------:R-:W-:Y:S01]  /*e1a0*/  IMAD R37, R146, UR4, RZ ;  /* 0x0000000492257c24 */ /* 0x000fe2000f8e02ff */
[----:B------:R-:W-:Y:S02]  /*e1b0*/  CS2R R4, SRZ ;  /* 0x0000000000047805 */ /* 0x000fe4000001ff00 */
[----:B------:R-:W-:Y:S02]  /*e1c0*/  CS2R R8, SRZ ;  /* 0x0000000000087805 */ /* 0x000fe4000001ff00 */
[----:B------:R-:W-:Y:S02]  /*e1d0*/  CS2R R10, SRZ ;  /* 0x00000000000a7805 */ /* 0x000fe4000001ff00 */
[----:B------:R-:W-:Y:S02]  /*e1e0*/  CS2R R12, SRZ ;  /* 0x00000000000c7805 */ /* 0x000fe4000001ff00 */
[----:B------:R-:W-:Y:S01]  /*e1f0*/  ISETP.GE.AND P0, PT, R6, R37, PT ;  /* 0x000000250600720c */ /* 0x000fe20003f06270 */
[----:B------:R-:W-:Y:S01]  /*e200*/  IMAD R37, R29, -0x80, R37 ;  /* 0xffffff801d257824 */ /* 0x000fe200078e0225 */
[----:B------:R-:W-:-:S02]  /*e210*/  CS2R R6, SRZ ;  /* 0x0000000000067805 */ /* 0x000fc4000001ff00 */
[----:B------:R-:W-:Y:S02]  /*e220*/  CS2R R14, SRZ ;  /* 0x00000000000e7805 */ /* 0x000fe4000001ff00 */
[----:B0-----:R-:W-:Y:S02]  /*e230*/  CS2R R24, SRZ ;  /* 0x0000000000187805 */ /* 0x001fe4000001ff00 */
[----:B------:R-:W-:Y:S02]  /*e240*/  CS2R R26, SRZ ;  /* 0x00000000001a7805 */ /* 0x000fe4000001ff00 */
[----:B------:R-:W-:Y:S02]  /*e250*/  CS2R R28, SRZ ;  /* 0x00000000001c7805 */ /* 0x000fe4000001ff00 */
[----:B------:R-:W-:Y:S02]  /*e260*/  CS2R R30, SRZ ;  /* 0x00000000001e7805 */ /* 0x000fe4000001ff00 */
[----:B----4-:R-:W-:-:S02]  /*e270*/  CS2R R32, SRZ ;  /* 0x0000000000207805 */ /* 0x010fc4000001ff00 */
[----:B------:R-:W-:Y:S01]  /*e280*/  CS2R R34, SRZ ;  /* 0x0000000000227805 */ /* 0x000fe2000001ff00 */
[----:B------:R-:W-:Y:S06]  /*e290*/  @P0 BRA `(.L_x_605) ;  /* 0x0000000000980947 */ /* 0x000fec0003800000 */
[----:B------:R-:W-:Y:S01]  /*e2a0*/  ULDC UR4, c[0x0][0x3f4] ;  /* 0x0000fd0000047ab9 */ /* 0x000fe20000000800 */
[C---:B------:R-:W-:Y:S01]  /*e2b0*/  VIADD R4, R16.reuse, 0x20 ;  /* 0x0000002010047836 */ /* 0x040fe20000000000 */
[C---:B------:R-:W-:Y:S01]  /*e2c0*/  ISETP.GE.AND P2, PT, R16.reuse, UR4, PT ;  /* 0x0000000410007c0c */ /* 0x040fe2000bf46270 */
[----:B------:R-:W-:Y:S01]  /*e2d0*/  VIADD R5, R16, 0x40 ;  /* 0x0000004010057836 */ /* 0x000fe20000000000 */
[----:B------:R-:W-:Y:S02]  /*e2e0*/  CS2R R28, SRZ ;  /* 0x00000000001c7805 */ /* 0x000fe4000001ff00 */
[----:B------:R-:W-:Y:S02]  /*e2f0*/  CS2R R30, SRZ ;  /* 0x00000000001e7805 */ /* 0x000fe4000001ff00 */
[----:B------:R-:W-:Y:S01]  /*e300*/  ISETP.GE.AND P3, PT, R4, UR4, PT ;  /* 0x0000000404007c0c */ /* 0x000fe2000bf66270 */
[----:B--2---:R-:W-:Y:S01]  /*e310*/  IMAD.MOV.U32 R4, RZ, RZ, R0 ;  /* 0x000000ffff047224 */ /* 0x004fe200078e0000 */
[----:B------:R-:W-:-:S02]  /*e320*/  ISETP.GE.AND P4, PT, R5, UR4, PT ;  /* 0x0000000405007c0c */ /* 0x000fc4000bf86270 */
[----:B------:R-:W-:Y:S02]  /*e330*/  CS2R R8, SRZ ;  /* 0x0000000000087805 */ /* 0x000fe4000001ff00 */
[----:B-1----:R-:W-:Y:S02]  /*e340*/  MOV R5, R3 ;  /* 0x0000000300057202 */ /* 0x002fe40000000f00 */
[----:B------:R-:W-:Y:S02]  /*e350*/  CS2R R10, SRZ ;  /* 0x00000000000a7805 */ /* 0x000fe4000001ff00 */
[----:B------:R-:W-:Y:S02]  /*e360*/  CS2R R32, SRZ ;  /* 0x0000000000207805 */ /* 0x000fe4000001ff00 */
[----:B------:R-:W-:Y:S01]  /*e370*/  CS2R R34, SRZ ;  /* 0x0000000000227805 */ /* 0x000fe2000001ff00 */
[----:B------:R-:W-:Y:S02]  /*e380*/  @!P2 IMAD.SHL.U32 R49, R16, 0x2, RZ ;  /* 0x000000021031a824 */ /* 0x000fe400078e00ff */
[----:B------:R-:W-:-:S03]  /*e390*/  @!P3 IMAD.SHL.U32 R41, R162, 0x8, RZ ;  /* 0x00000008a229b824 */ /* 0x000fc600078e00ff */
[-C--:B------:R-:W-:Y:S01]  /*e3a0*/  @!P2 IADD3 R46, P0, R0, R49.reuse, RZ ;  /* 0x00000031002ea210 */ /* 0x080fe20007f1e0ff */
[----:B------:R-:W-:Y:S01]  /*e3b0*/  @!P4 IMAD.SHL.U32 R45, R163, 0x8, RZ ;  /* 0x00000008a32dc824 */ /* 0x000fe200078e00ff */
[----:B------:R-:W-:Y:S01]  /*e3c0*/  @!P2 IADD3 R48, P1, R20, R49, RZ ;  /* 0x000000311430a210 */ /* 0x000fe20007f3e0ff */
[----:B------:R-:W-:Y:S01]  /*e3d0*/  @!P3 IMAD.WIDE R38, R41, 0x2, R4 ;  /* 0x000000022926b825 */ /* 0x000fe200078e0204 */
[----:B------:R-:W-:Y:S02]  /*e3e0*/  @!P2 SHF.L.U64.HI R0, R16, 0x1, R17 ;  /* 0x000000011000a819 */ /* 0x000fe40000010211 */
[----:B------:R-:W-:Y:S02]  /*e3f0*/  CS2R R12, SRZ ;  /* 0x00000000000c7805 */ /* 0x000fe4000001ff00 */
[----:B------:R-:W-:Y:S01]  /*e400*/  CS2R R14, SRZ ;  /* 0x00000000000e7805 */ /* 0x000fe2000001ff00 */
[----:B------:R-:W-:Y:S01]  /*e410*/  @!P4 IMAD.WIDE R42, R45, 0x2, R4 ;  /* 0x000000022d2ac825 */ /* 0x000fe200078e0204 */
[----:B------:R-:W-:-:S02]  /*e420*/  CS2R R24, SRZ ;  /* 0x0000000000187805 */ /* 0x000fc4000001ff00 */
[----:B------:R-:W-:Y:S02]  /*e430*/  CS2R R26, SRZ ;  /* 0x00000000001a7805 */ /* 0x000fe4000001ff00 */
[----:B------:R-:W-:Y:S02]  /*e440*/  CS2R R4, SRZ ;  /* 0x0000000000047805 */ /* 0x000fe4000001ff00 */
[----:B------:R-:W-:Y:S01]  /*e450*/  CS2R R6, SRZ ;  /* 0x0000000000067805 */ /* 0x000fe2000001ff00 */
[--C-:B---3--:R-:W-:Y:S01]  /*e460*/  @!P3 IMAD.WIDE R40, R41, 0x2, R20.reuse ;  /* 0x000000022928b825 */ /* 0x108fe200078e0214 */
[----:B------:R0:W5:Y:S03]  /*e470*/  @!P3 LD.E.128 R28, desc[UR60][R38.64] ;  /* 0x0000003c261cb980 */ /* 0x000166000c101d00 */
[----:B------:R-:W-:Y:S01]  /*e480*/  @!P4 IMAD.WIDE R44, R45, 0x2, R20 ;  /* 0x000000022d2cc825 */ /* 0x000fe200078e0214 */
[----:B------:R0:W5:Y:S03]  /*e490*/  @!P3 LD.E.128 R8, desc[UR60][R40.64] ;  /* 0x0000003c2808b980 */ /* 0x000166000c101d00 */
[--C-:B------:R-:W-:Y:S01]  /*e4a0*/  @!P2 IMAD.X R47, R3, 0x1, R0.reuse, P0 ;  /* 0x00000001032fa824 */ /* 0x100fe200000e0600 */
[----:B------:R0:W5:Y:S01]  /*e4b0*/  @!P4 LD.E.128 R32, desc[UR60][R42.64] ;  /* 0x0000003c2a20c980 */ /* 0x000162000c101d00 */
[----:B------:R-:W-:-:S03]  /*e4c0*/  @!P2 IMAD.X R49, R21, 0x1, R0, P1 ;  /* 0x000000011531a824 */ /* 0x000fc600008e0600 */
[----:B------:R0:W5:Y:S04]  /*e4d0*/  @!P4 LD.E.128 R12, desc[UR60][R44.64] ;  /* 0x0000003c2c0cc980 */ /* 0x000168000c101d00 */
[----:B------:R0:W5:Y:S04]  /*e4e0*/  @!P2 LD.E.128 R24, desc[UR60][R46.64] ;  /* 0x0000003c2e18a980 */ /* 0x000168000c101d00 */
[----:B------:R0:W5:Y:S02]  /*e4f0*/  @!P2 LD.E.128 R4, desc[UR60][R48.64] ;  /* 0x0000003c3004a980 */ /* 0x000164000c101d00 */
.L_x_605:
[----:B------:R-:W-:Y:S05]  /*e500*/  BSYNC B1 ;  /* 0x0000000000017941 */ /* 0x000fea0003800000 */
.L_x_604:
[C---:B------:R-:W-:Y:S01]  /*e510*/  LEA.HI R20, R189.reuse, R189, RZ, 0x1 ;  /* 0x000000bdbd147211 */ /* 0x040fe200078f08ff */
[--C-:B0----5:R-:W-:Y:S01]  /*e520*/  IMAD.MOV.U32 R38, RZ, RZ, R5.reuse ;  /* 0x000000ffff267224 */ /* 0x121fe200078e0005 */
[--C-:B------:R-:W-:Y:S01]  /*e530*/  SHF.R.U64 R55, R4, 0x10, R5.reuse ;  /* 0x0000001004377819 */ /* 0x100fe20000001205 */
[----:B--2---:R-:W-:Y:S01]  /*e540*/  IMAD.MOV.U32 R0, RZ, RZ, R24 ;  /* 0x000000ffff007224 */ /* 0x004fe200078e0018 */
[----:B------:R-:W-:Y:S01]  /*e550*/  LOP3.LUT R20, R20, 0xfffffffe, RZ, 0xc0, !PT ;  /* 0xfffffffe14147812 */ /* 0x000fe200078ec0ff */
[----:B------:R-:W-:Y:S01]  /*e560*/  IMAD.MOV.U32 R41, RZ, RZ, R30 ;  /* 0x000000ffff297224 */ /* 0x000fe200078e001e */
[----:B------:R-:W-:Y:S01]  /*e570*/  SHF.R.U32.HI R53, RZ, 0x10, R5 ;  /* 0x00000010ff357819 */ /* 0x000fe20000011605 */
[--C-:B-1----:R-:W-:Y:S01]  /*e580*/  IMAD.MOV.U32 R3, RZ, RZ, R25.reuse ;  /* 0x000000ffff037224 */ /* 0x102fe200078e0019 */
[----:B------:R-:W-:Y:S01]  /*e590*/  SHF.R.U64 R67, R24, 0x10, R25 ;  /* 0x0000001018437819 */ /* 0x000fe20000001219 */
[----:B---3--:R-:W-:Y:S01]  /*e5a0*/  IMAD.IADD R21, R189, 0x1, -R20 ;  /* 0x00000001bd157824 */ /* 0x008fe200078e0a14 */
[----:B------:R-:W-:Y:S01]  /*e5b0*/  SHF.R.U64 R65, R26, 0x10, R27 ;  /* 0x000000101a417819 */ /* 0x000fe2000000121b */
[----:B------:R-:W-:Y:S01]  /*e5c0*/  IMAD.MOV.U32 R24, RZ, RZ, R26 ;  /* 0x000000ffff187224 */ /* 0x000fe200078e001a */
[----:B------:R-:W-:Y:S01]  /*e5d0*/  SHF.R.U64 R63, R28, 0x10, R29 ;  /* 0x000000101c3f7819 */ /* 0x000fe2000000121d */
[----:B------:R-:W-:Y:S01]  /*e5e0*/  IMAD.MOV.U32 R26, RZ, RZ, R28 ;  /* 0x000000ffff1a7224 */ /* 0x000fe200078e001c */
[----:B------:R-:W-:Y:S01]  /*e5f0*/  SHF.L.U32 R5, R21, 0x1f, RZ ;  /* 0x0000001f15057819 */ /* 0x000fe200000006ff */
[----:B------:R-:W-:Y:S01]  /*e600*/  IMAD.MOV.U32 R45, RZ, RZ, R34 ;  /* 0x000000ffff2d7224 */ /* 0x000fe200078e0022 */
[--C-:B------:R-:W-:Y:S01]  /*e610*/  SHF.R.U64 R58, R30, 0x10, R31.reuse ;  /* 0x000000101e3a7819 */ /* 0x100fe2000000121f */
[----:B------:R-:W-:Y:S01]  /*e620*/  IMAD.MOV.U32 R42, RZ, RZ, R31 ;  /* 0x000000ffff2a7224 */ /* 0x000fe200078e001f */
[----:B------:R-:W0:Y:S01]  /*e630*/  SYNCS.PHASECHK.TRANS64.TRYWAIT P0, [R2+URZ+0x2a800], R5 ;  /* 0x02a80005020075a7 */ /* 0x000e22000800017f */
[----:B------:R-:W-:Y:S01]  /*e640*/  SHF.R.U32.HI R64, RZ, 0x10, R25 ;  /* 0x00000010ff407819 */ /* 0x000fe20000011619 */
[----:B------:R-:W-:Y:S01]  /*e650*/  IMAD.MOV.U32 R25, RZ, RZ, R27 ;  /* 0x000000ffff197224 */ /* 0x000fe200078e001b */
[----:B------:R-:W-:Y:S01]  /*e660*/  SHF.R.U64 R54, R34, 0x10, R35 ;  /* 0x0000001022367819 */ /* 0x000fe20000001223 */
[----:B------:R-:W-:Y:S01]  /*e670*/  IMAD.MOV.U32 R43, RZ, RZ, R32 ;  /* 0x000000ffff2b7224 */ /* 0x000fe200078e0020 */
[----:B------:R-:W-:Y:S01]  /*e680*/  SHF.R.U32.HI R62, RZ, 0x10, R27 ;  /* 0x00000010ff3e7819 */ /* 0x000fe2000001161b */
[----:B------:R-:W-:Y:S01]  /*e690*/  IMAD.MOV.U32 R44, RZ, RZ, R33 ;  /* 0x000000ffff2c7224 */ /* 0x000fe200078e0021 */
[----:B------:R-:W-:Y:S01]  /*e6a0*/  PRMT R34, R24, 0x5410, R65 ;  /* 0x0000541018227816 */ /* 0x000fe20000000041 */
[----:B------:R-:W-:Y:S01]  /*e6b0*/  IMAD.MOV.U32 R46, RZ, RZ, R35 ;  /* 0x000000ffff2e7224 */ /* 0x000fe200078e0023 */
[----:B------:R-:W-:Y:S01]  /*e6c0*/  MOV R27, R29 ;  /* 0x0000001d001b7202 */ /* 0x000fe20000000f00 */
[----:B------:R-:W-:Y:S01]  /*e6d0*/  IMAD.MOV.U32 R20, RZ, RZ, R4 ;  /* 0x000000ffff147224 */ /* 0x000fe200078e0004 */
[----:B------:R-:W-:Y:S01]  /*e6e0*/  SHF.R.U32.HI R60, RZ, 0x10, R29 ;  /* 0x00000010ff3c7819 */ /* 0x000fe2000001161d */
[----:B------:R-:W-:Y:S01]  /*e6f0*/  IMAD.MOV.U32 R40, RZ, RZ, R7 ;  /* 0x000000ffff287224 */ /* 0x000fe200078e0007 */
[----:B------:R-:W-:Y:S01]  /*e700*/  SHF.R.U32.HI R61, RZ, 0x10, R31 ;  /* 0x00000010ff3d7819 */ /* 0x000fe2000001161f */
[----:B------:R-:W-:Y:S01]  /*e710*/  IMAD.MOV.U32 R28, RZ, RZ, R8 ;  /* 0x000000ffff1c7224 */ /* 0x000fe200078e0008 */
[----:B------:R-:W-:Y:S01]  /*e720*/  PRMT R24, R26, 0x5410, R63 ;  /* 0x000054101a187816 */ /* 0x000fe2000000003f */
[----:B------:R-:W-:Y:S01]  /*e730*/  IMAD.MOV.U32 R29, RZ, RZ, R9 ;  /* 0x000000ffff1d7224 */ /* 0x000fe200078e0009 */
[----:B------:R-:W-:Y:S01]  /*e740*/  PRMT R26, R41, 0x5410, R58 ;  /* 0x00005410291a7816 */ /* 0x000fe2000000003a */
[----:B------:R-:W-:Y:S01]  /*e750*/  IMAD.MOV.U32 R30, RZ, RZ, R10 ;  /* 0x000000ffff1e7224 */ /* 0x000fe200078e000a */
[----:B------:R-:W-:Y:S01]  /*e760*/  SHF.R.U64 R56, R32, 0x10, R33 ;  /* 0x0000001020387819 */ /* 0x000fe20000001221 */
[----:B------:R-:W-:Y:S01]  /*e770*/  IMAD.MOV.U32 R31, RZ, RZ, R11 ;  /* 0x000000ffff1f7224 */ /* 0x000fe200078e000b */
[----:B------:R-:W-:Y:S01]  /*e780*/  SHF.R.U32.HI R59, RZ, 0x10, R33 ;  /* 0x00000010ff3b7819 */ /* 0x000fe20000011621 */
[----:B------:R-:W-:Y:S01]  /*e790*/  BSSY B1, `(.L_x_606) ;  /* 0x0000025000017945 */ /* 0x000fe20003800000 */
[----:B------:R-:W-:Y:S01]  /*e7a0*/  SHF.R.U32.HI R57, RZ, 0x10, R35 ;  /* 0x00000010ff397819 */ /* 0x000fe20000011623 */
[----:B------:R-:W-:Y:S01]  /*e7b0*/  IMAD.MOV.U32 R4, RZ, RZ, R12 ;  /* 0x000000ffff047224 */ /* 0x000fe200078e000c */
[----:B------:R-:W-:Y:S01]  /*e7c0*/  MOV R39, R6 ;  /* 0x0000000600277202 */ /* 0x000fe20000000f00 */
[----:B------:R-:W-:Y:S01]  /*e7d0*/  IMAD.MOV.U32 R21, RZ, RZ, R15 ;  /* 0x000000ffff157224 */ /* 0x000fe200078e000f */
[----:B------:R-:W-:Y:S01]  /*e7e0*/  SHF.R.U64 R52, R6, 0x10, R7 ;  /* 0x0000001006347819 */ /* 0x000fe20000001207 */
[----:B------:R-:W-:Y:S01]  /*e7f0*/  IMAD.MOV.U32 R6, RZ, RZ, R13 ;  /* 0x000000ffff067224 */ /* 0x000fe200078e000d */
[----:B------:R-:W-:Y:S01]  /*e800*/  SHF.R.U32.HI R51, RZ, 0x10, R7 ;  /* 0x00000010ff337819 */ /* 0x000fe20000011607 */
[----:B------:R-:W-:Y:S01]  /*e810*/  IMAD.MOV.U32 R7, RZ, RZ, R14 ;  /* 0x000000ffff077224 */ /* 0x000fe200078e000e */
[----:B------:R-:W-:-:S02]  /*e820*/  SHF.R.U64 R49, R8, 0x10, R9 ;  /* 0x0000001008317819 */ /* 0x000fc40000001209 */
[----:B------:R-:W-:Y:S02]  /*e830*/  SHF.R.U32.HI R50, RZ, 0x10, R9 ;  /* 0x00000010ff327819 */ /* 0x000fe40000011609 */
[--C-:B------:R-:W-:Y:S02]  /*e840*/  SHF.R.U64 R47, R10, 0x10, R11.reuse ;  /* 0x000000100a2f7819 */ /* 0x100fe4000000120b */
[----:B------:R-:W-:Y:S02]  /*e850*/  SHF.R.U32.HI R48, RZ, 0x10, R11 ;  /* 0x00000010ff307819 */ /* 0x000fe4000001160b */
[----:B------:R-:W-:Y:S02]  /*e860*/  VIMNMX R41, R37, 0x80, PT ;  /* 0x0000008025297848 */ /* 0x000fe40003fe0100 */
[----:B------:R-:W-:Y:S02]  /*e870*/  PRMT R35, R25, 0x5410, R62 ;  /* 0x0000541019237816 */ /* 0x000fe4000000003e */
[----:B------:R-:W-:-:S02]  /*e880*/  SHF.R.U64 R11, R12, 0x10, R13 ;  /* 0x000000100c0b7819 */ /* 0x000fc4000000120d */
[----:B------:R-:W-:Y:S02]  /*e890*/  SHF.R.U32.HI R9, RZ, 0x10, R13 ;  /* 0x00000010ff097819 */ /* 0x000fe4000001160d */
[----:B------:R-:W-:Y:S02]  /*e8a0*/  PRMT R32, R0, 0x5410, R67 ;  /* 0x0000541000207816 */ /* 0x000fe40000000043 */
[----:B------:R-:W-:Y:S02]  /*e8b0*/  PRMT R33, R3, 0x5410, R64 ;  /* 0x0000541003217816 */ /* 0x000fe40000000040 */
[----:B------:R-:W-:Y:S02]  /*e8c0*/  PRMT R25, R27, 0x5410, R60 ;  /* 0x000054101b197816 */ /* 0x000fe4000000003c */
[--C-:B------:R-:W-:Y:S02]  /*e8d0*/  SHF.R.U64 R10, R14, 0x10, R15.reuse ;  /* 0x000000100e0a7819 */ /* 0x100fe4000000120f */
[----:B------:R-:W-:-:S02]  /*e8e0*/  SHF.R.U32.HI R8, RZ, 0x10, R15 ;  /* 0x00000010ff087819 */ /* 0x000fc4000001160f */
[----:B------:R-:W-:Y:S02]  /*e8f0*/  PRMT R27, R42, 0x5410, R61 ;  /* 0x000054102a1b7816 */ /* 0x000fe4000000003d */
[----:B------:R-:W-:Y:S02]  /*e900*/  PRMT R0, R43, 0x5410, R56 ;  /* 0x000054102b007816 */ /* 0x000fe40000000038 */
[----:B------:R-:W-:Y:S02]  /*e910*/  PRMT R3, R44, 0x5410, R59 ;  /* 0x000054102c037816 */ /* 0x000fe4000000003b */
[----:B------:R-:W-:Y:S02]  /*e920*/  PRMT R12, R45, 0x5410, R54 ;  /* 0x000054102d0c7816 */ /* 0x000fe40000000036 */
[----:B------:R-:W-:Y:S02]  /*e930*/  PRMT R13, R46, 0x5410, R57 ;  /* 0x000054102e0d7816 */ /* 0x000fe40000000039 */
[----:B------:R-:W-:-:S02]  /*e940*/  PRMT R37, R20, 0x5410, R55 ;  /* 0x0000541014257816 */ /* 0x000fc40000000037 */
[----:B------:R-:W-:Y:S02]  /*e950*/  ISETP.GE.AND P1, PT, R165, R41, PT ;  /* 0x00000029a500720c */ /* 0x000fe40003f26270 */
[----:B------:R-:W-:Y:S02]  /*e960*/  PRMT R38, R38, 0x5410, R53 ;  /* 0x0000541026267816 */ /* 0x000fe40000000035 */
[----:B------:R-:W-:Y:S02]  /*e970*/  PRMT R39, R39, 0x5410, R52 ;  /* 0x0000541027277816 */ /* 0x000fe40000000034 */
[----:B------:R-:W-:Y:S02]  /*e980*/  PRMT R40, R40, 0x5410, R51 ;  /* 0x0000541028287816 */ /* 0x000fe40000000033 */
[----:B------:R-:W-:Y:S02]  /*e990*/  PRMT R28, R28, 0x5410, R49 ;  /* 0x000054101c1c7816 */ /* 0x000fe40000000031 */
[----:B------:R-:W-:-:S02]  /*e9a0*/  PRMT R29, R29, 0x5410, R50 ;  /* 0x000054101d1d7816 */ /* 0x000fc40000000032 */
[----:B------:R-:W-:Y:S02]  /*e9b0*/  PRMT R30, R30, 0x5410, R47 ;  /* 0x000054101e1e7816 */ /* 0x000fe4000000002f */
[----:B------:R-:W-:Y:S01]  /*e9c0*/  PRMT R31, R31, 0x5410, R48 ;  /* 0x000054101f1f7816 */ /* 0x000fe20000000030 */
[----:B0-----:R-:W-:Y:S06]  /*e9d0*/  @!P0 BRA `(.L_x_607) ;  /* 0x0000010800408947 */ /* 0x001fec0003800000 */
.L_x_827:
[----:B------:R-:W-:Y:S05]  /*e9e0*/  BSYNC B1 ;  /* 0x0000000000017941 */ /* 0x000fea0003800000 */
.L_x_606:
[----:B------:R-:W-:Y:S01]  /*e9f0*/  BSSY B1, `(.L_x_608) ;  /* 0x0000119000017945 */ /* 0x000fe20003800000 */
[----:B------:R-:W-:Y:S02]  /*ea00*/  PRMT R14, R4, 0x5410, R11 ;  /* 0x00005410040e7816 */ /* 0x000fe4000000000b */
[----:B------:R-:W-:Y:S02]  /*ea10*/  PRMT R15, R6, 0x5410, R9 ;  /* 0x00005410060f7816 */ /* 0x000fe40000000009 */
[----:B------:R-:W-:Y:S02]  /*ea20*/  PRMT R20, R7, 0x5410, R10 ;  /* 0x0000541007147816 */ /* 0x000fe4000000000a */
[----:B------:R-:W-:Y:S01]  /*ea30*/  PRMT R21, R21, 0x5410, R8 ;  /* 0x0000541015157816 */ /* 0x000fe20000000008 */
[----:B------:R-:W-:Y:S06]  /*ea40*/  @P1 BRA `(.L_x_609) ;  /* 0x00000010004c1947 */ /* 0x000fec0003800000 */
[----:B------:R-:W1:Y:S01]  /*ea50*/  LDC R42, c[0x0][0x3f4] ;  /* 0x0000fd00ff2a7b82 */ /* 0x000e620000000800 */
[C---:B------:R-:W-:Y:S01]  /*ea60*/  VIADD R7, R16.reuse, 0x40 ;  /* 0x0000004010077836 */ /* 0x040fe20000000000 */
[C---:B0-----:R-:W-:Y:S01]  /*ea70*/  IADD3 R5, R16.reuse, 0x20, RZ ;  /* 0x0000002010057810 */ /* 0x041fe20007ffe0ff */
[----:B------:R-:W-:Y:S01]  /*ea80*/  BSSY B2, `(.L_x_610) ;  /* 0x000005f000027945 */ /* 0x000fe20003800000 */
[-C--:B-1----:R-:W-:Y:S02]  /*ea90*/  ISETP.GE.AND P0, PT, R16, R42.reuse, PT ;  /* 0x0000002a1000720c */ /* 0x082fe40003f06270 */
[-C--:B------:R-:W-:Y:S02]  /*eaa0*/  ISETP.GE.AND P1, PT, R5, R42.reuse, PT ;  /* 0x0000002a0500720c */ /* 0x080fe40003f26270 */
[----:B------:R-:W-:-:S09]  /*eab0*/  ISETP.GE.AND P2, PT, R7, R42, PT ;  /* 0x0000002a0700720c */ /* 0x000fd20003f46270 */
[----:B------:R-:W-:Y:S05]  /*eac0*/  @P0 BRA `(.L_x_611) ;  /* 0x0000000400680947 */ /* 0x000fea0003800000 */
[----:B------:R-:W-:Y:S01]  /*ead0*/  LEA.HI R6, R42, R191, RZ, 0x1d ;  /* 0x000000bf2a067211 */ /* 0x000fe200078fe8ff */
[----:B------:R-:W-:Y:S01]  /*eae0*/  IMAD.U32 R54, R37, 0x10000, RZ ;  /* 0x0001000025367824 */ /* 0x000fe200078e00ff */
[----:B------:R-:W-:Y:S01]  /*eaf0*/  LOP3.LUT R4, R176, 0x38, R16, 0xf8, !PT ;  /* 0x00000038b0047812 */ /* 0x000fe200078ef810 */
[----:B------:R-:W-:Y:S01]  /*eb00*/  IMAD.U32 R52, R32, 0x10000, RZ ;  /* 0x0001000020347824 */ /* 0x000fe200078e00ff */
[----:B------:R-:W-:Y:S01]  /*eb10*/  SHF.R.S32.HI R9, RZ, 0x1f, R6 ;  /* 0x0000001fff097819 */ /* 0x000fe20000011406 */
[----:B------:R-:W-:Y:S01]  /*eb20*/  IMAD.SHL.U32 R7, R6, 0x8, RZ ;  /* 0x0000000806077824 */ /* 0x000fe200078e00ff */
[-C--:B------:R-:W-:Y:S01]  /*eb30*/  LOP3.LUT R5, R4, R177.reuse, RZ, 0x3c, !PT ;  /* 0x000000b104057212 */ /* 0x080fe200078e3cff */
[----:B------:R-:W-:Y:S01]  /*eb40*/  IMAD.U32 R53, R38, 0x10000, RZ ;  /* 0x0001000026357824 */ /* 0x000fe200078e00ff */
[----:B------:R-:W-:Y:S02]  /*eb50*/  LEA.HI R9, R9, R6, RZ, 0x3 ;  /* 0x0000000609097211 */ /* 0x000fe400078f18ff */
[----:B------:R-:W-:Y:S01]  /*eb60*/  LOP3.LUT R4, R176, 0x38, R7, 0xf8, !PT ;  /* 0x00000038b0047812 */ /* 0x000fe200078ef807 */
[----:B------:R-:W-:Y:S01]  /*eb70*/  IMAD.IADD R5, R178, 0x1, R5 ;  /* 0x00000001b2057824 */ /* 0x000fe200078e0205 */
[----:B------:R-:W-:Y:S01]  /*eb80*/  LOP3.LUT R51, R37, 0xffff0000, RZ, 0xc0, !PT ;  /* 0xffff000025337812 */ /* 0x000fe200078ec0ff */
[----:B------:R-:W-:Y:S01]  /*eb90*/  IMAD.SHL.U32 R9, R9, 0x400, RZ ;  /* 0x0000040009097824 */ /* 0x000fe200078e00ff */
[----:B------:R-:W-:Y:S01]  /*eba0*/  LOP3.LUT R4, R4, R177, RZ, 0x3c, !PT ;  /* 0x000000b104047212 */ /* 0x000fe200078e3cff */
[----:B------:R-:W-:-:S03]  /*ebb0*/  IMAD R61, R5, 0x2, R2 ;  /* 0x00000002053d7824 */ /* 0x000fc600078e0202 */
[----:B------:R-:W-:-:S04]  /*ebc0*/  LOP3.LUT R9, R9, 0x7fffe000, RZ, 0xc0, !PT ;  /* 0x7fffe00009097812 */ /* 0x000fc800078ec0ff */
[----:B------:R-:W-:Y:S02]  /*ebd0*/  IADD3 R9, R4, R9, R178 ;  /* 0x0000000904097210 */ /* 0x000fe40007ffe0b2 */
[----:B------:R-:W0:Y:S03]  /*ebe0*/  LDS.128 R4, [R61+0xc400] ;  /* 0x00c400003d047984 */ /* 0x000e260000000c00 */
[----:B------:R-:W-:-:S05]  /*ebf0*/  IMAD R62, R9, 0x2, R2 ;  /* 0x00000002093e7824 */ /* 0x000fca00078e0202 */
[----:B------:R-:W1:Y:S01]  /*ec00*/  LDS.128 R8, [R62+0xc400] ;  /* 0x00c400003e087984 */ /* 0x000e620000000c00 */
[C---:B0-----:R-:W-:Y:S01]  /*ec10*/  IMAD.U32 R43, R4.reuse, 0x10000, RZ ;  /* 0x00010000042b7824 */ /* 0x041fe200078e00ff */
[----:B------:R-:W-:Y:S01]  /*ec20*/  LOP3.LUT R4, R4, 0xffff0000, RZ, 0xc0, !PT ;  /* 0xffff000004047812 */ /* 0x000fe200078ec0ff */
[----:B------:R-:W-:Y:S01]  /*ec30*/  IMAD.U32 R44, R5, 0x10000, RZ ;  /* 0x00010000052c7824 */ /* 0x000fe200078e00ff */
[----:B------:R-:W-:Y:S01]  /*ec40*/  SHF.L.U32 R46, R7, 0x10, RZ ;  /* 0x00000010072e7819 */ /* 0x000fe200000006ff */
[C---:B------:R-:W-:Y:S01]  /*ec50*/  IMAD.U32 R45, R6.reuse, 0x10000, RZ ;  /* 0x00010000062d7824 */ /* 0x040fe200078e00ff */
[----:B------:R-:W-:Y:S02]  /*ec60*/  LOP3.LUT R6, R6, 0xffff0000, RZ, 0xc0, !PT ;  /* 0xffff000006067812 */ /* 0x000fe400078ec0ff */
[----:B------:R-:W-:Y:S01]  /*ec70*/  LOP3.LUT R5, R5, 0xffff0000, RZ, 0xc0, !PT ;  /* 0xffff000005057812 */ /* 0x000fe200078ec0ff */
[C---:B-1----:R-:W-:Y:S01]  /*ec80*/  IMAD.U32 R47, R8.reuse, 0x10000, RZ ;  /* 0x00010000082f7824 */ /* 0x042fe200078e00ff */
[----:B------:R-:W-:Y:S01]  /*ec90*/  LOP3.LUT R8, R8, 0xffff0000, RZ, 0xc0, !PT ;  /* 0xffff000008087812 */ /* 0x000fe200078ec0ff */
[C---:B------:R-:W-:Y:S01]  /*eca0*/  IMAD.U32 R48, R9.reuse, 0x10000, RZ ;  /* 0x0001000009307824 */ /* 0x040fe200078e00ff */
[----:B------:R-:W-:Y:S01]  /*ecb0*/  LOP3.LUT R9, R9, 0xffff0000, RZ, 0xc0, !PT ;  /* 0xffff000009097812 */ /* 0x000fe200078ec0ff */
[C---:B------:R-:W-:Y:S01]  /*ecc0*/  FMUL.FTZ R56, R47.reuse, R54 ;  /* 0x000000362f387220 */ /* 0x040fe20000410000 */
[-C--:B------:R-:W-:Y:S01]  /*ecd0*/  FMUL.FTZ R58, R47, R52.reuse ;  /* 0x000000342f3a7220 */ /* 0x080fe20000410000 */
[----:B------:R-:W-:Y:S01]  /*ece0*/  LOP3.LUT R47, R32, 0xffff0000, RZ, 0xc0, !PT ;  /* 0xffff0000202f7812 */ /* 0x000fe200078ec0ff */
[----:B------:R-:W-:Y:S01]  /*ecf0*/  FMUL.FTZ R55, R8, R51 ;  /* 0x0000003308377220 */ /* 0x000fe20000410000 */
[C---:B------:R-:W-:Y:S01]  /*ed00*/  FFMA.FTZ R56, R43.reuse, R52, -R56 ;  /* 0x000000342b387223 */ /* 0x040fe20000010838 */
[----:B------:R-:W-:Y:S01]  /*ed10*/  FFMA.FTZ R58, R43, R54, R58 ;  /* 0x000000362b3a7223 */ /* 0x000fe2000001003a */
[----:B------:R-:W-:-:S02]  /*ed20*/  IMAD.U32 R43, R33, 0x10000, RZ ;  /* 0x00010000212b7824 */ /* 0x000fc400078e00ff */
[-C--:B------:R-:W-:Y:S01]  /*ed30*/  FMUL.FTZ R57, R8, R47.reuse ;  /* 0x0000002f08397220 */ /* 0x080fe20000410000 */
[----:B------:R-:W-:Y:S01]  /*ed40*/  FFMA.FTZ R55, R4, R47, -R55 ;  /* 0x0000002f04377223 */ /* 0x000fe20000010837 */
[----:B------:R-:W-:Y:S01]  /*ed50*/  FMUL.FTZ R47, R48, R53 ;  /* 0x00000035302f7220 */ /* 0x000fe20000410000 */
[----:B------:R-:W-:Y:S02]  /*ed60*/  IMAD.U32 R49, R10, 0x10000, RZ ;  /* 0x000100000a317824 */ /* 0x000fe400078e00ff */
[----:B------:R-:W-:Y:S01]  /*ed70*/  FMUL.FTZ R52, R48, R43 ;  /* 0x0000002b30347220 */ /* 0x000fe20000410000 */
[----:B------:R-:W-:Y:S01]  /*ed80*/  FFMA.FTZ R57, R4, R51, R57 ;  /* 0x0000003304397223 */ /* 0x000fe20000010039 */
[----:B------:R-:W-:Y:S01]  /*ed90*/  LOP3.LUT R10, R10, 0xffff0000, RZ, 0xc0, !PT ;  /* 0xffff00000a0a7812 */ /* 0x000fe200078ec0ff */
[----:B------:R-:W-:Y:S01]  /*eda0*/  FFMA.FTZ R48, R44, R43, -R47 ;  /* 0x0000002b2c307223 */ /* 0x000fe2000001082f */
[C---:B------:R-:W-:Y:S01]  /*edb0*/  LOP3.LUT R51, R39.reuse, 0xffff0000, RZ, 0xc0, !PT ;  /* 0xffff000027337812 */ /* 0x040fe200078ec0ff */
[----:B------:R-:W-:Y:S01]  /*edc0*/  IMAD.U32 R8, R39, 0x10000, RZ ;  /* 0x0001000027087824 */ /* 0x000fe200078e00ff */
[----:B------:R-:W-:Y:S01]  /*edd0*/  SHF.L.U32 R4, R34, 0x10, RZ ;  /* 0x0000001022047819 */ /* 0x000fe200000006ff */
[----:B------:R-:W-:Y:S01]  /*ede0*/  FFMA.FTZ R52, R44, R53, R52 ;  /* 0x000000352c347223 */ /* 0x000fe20000010034 */
[----:B------:R-:W-:Y:S01]  /*edf0*/  LOP3.LUT R43, R34, 0xffff0000, RZ, 0xc0, !PT ;  /* 0xffff0000222b7812 */ /* 0x000fe200078ec0ff */
[----:B------:R-:W-:Y:S01]  /*ee00*/  FMUL.FTZ R59, R10, R51 ;  /* 0x000000330a3b7220 */ /* 0x000fe20000410000 */
[C---:B------:R-:W-:Y:S01]  /*ee10*/  FMUL.FTZ R44, R49.reuse, R8 ;  /* 0x00000008312c7220 */ /* 0x040fe20000410000 */
[----:B------:R-:W-:Y:S01]  /*ee20*/  FMUL.FTZ R54, R49, R4 ;  /* 0x0000000431367220 */ /* 0x000fe20000410000 */
[----:B------:R-:W-:-:S02]  /*ee30*/  IMAD.U32 R50, R11, 0x10000, RZ ;  /* 0x000100000b327824 */ /* 0x000fc400078e00ff */
[----:B------:R-:W-:Y:S01]  /*ee40*/  FMUL.FTZ R10, R10, R43 ;  /* 0x0000002b0a0a7220 */ /* 0x000fe20000410000 */
[----:B------:R-:W-:Y:S02]  /*ee50*/  IMAD.U32 R49, R40, 0x10000, RZ ;  /* 0x0001000028317824 */ /* 0x000fe400078e00ff */
[----:B------:R-:W-:Y:S01]  /*ee60*/  FFMA.FTZ R53, R45, R4, -R44 ;  /* 0x000000042d357223 */ /* 0x000fe2000001082c */
[----:B------:R-:W-:Y:S02]  /*ee70*/  IMAD.U32 R47, R35, 0x10000, RZ ;  /* 0x00010000232f7824 */ /* 0x000fe400078e00ff */
[----:B------:R-:W-:Y:S01]  /*ee80*/  FFMA.FTZ R54, R45, R8, R54 ;  /* 0x000000082d367223 */ /* 0x000fe20000010036 */
[----:B------:R-:W-:Y:S01]  /*ee90*/  FFMA.FTZ R51, R6, R51, R10 ;  /* 0x0000003306337223 */ /* 0x000fe2000001000a */
[----:B------:R-:W-:Y:S01]  /*eea0*/  LOP3.LUT R11, R11, 0xffff0000, RZ, 0xc0, !PT ;  /* 0xffff00000b0b7812 */ /* 0x000fe200078ec0ff */
[----:B------:R-:W-:Y:S01]  /*eeb0*/  FMUL.FTZ R45, R50, R49 ;  /* 0x00000031322d7220 */ /* 0x000fe20000410000 */
[----:B------:R-:W-:Y:S01]  /*eec0*/  FFMA.FTZ R60, R6, R43, -R59 ;  /* 0x0000002b063c7223 */ /* 0x000fe2000001083b */
[----:B------:R-:W-:Y:S01]  /*eed0*/  LOP3.LUT R8, R38, 0xffff0000, RZ, 0xc0, !PT ;  /* 0xffff000026087812 */ /* 0x000fe200078ec0ff */
[-C--:B------:R-:W-:Y:S01]  /*eee0*/  FMUL.FTZ R43, R50, R47.reuse ;  /* 0x0000002f322b7220 */ /* 0x080fe20000410000 */
[----:B------:R-:W-:Y:S01]  /*eef0*/  LOP3.LUT R10, R40, 0xffff0000, RZ, 0xc0, !PT ;  /* 0xffff0000280a7812 */ /* 0x000fe200078ec0ff */
[C---:B------:R-:W-:Y:S01]  /*ef00*/  FFMA.FTZ R45, R46.reuse, R47, -R45 ;  /* 0x0000002f2e2d7223 */ /* 0x040fe2000001082d */
[----:B------:R-:W-:Y:S01]  /*ef10*/  LOP3.LUT R4, R33, 0xffff0000, RZ, 0xc0, !PT ;  /* 0xffff000021047812 */ /* 0x000fe200078ec0ff */
[----:B------:R-:W-:Y:S01]  /*ef20*/  FFMA.FTZ R46, R46, R49, R43 ;  /* 0x000000312e2e7223 */ /* 0x000fe2000001002b */
[----:B------:R-:W-:Y:S01]  /*ef30*/  LOP3.LUT R6, R35, 0xffff0000, RZ, 0xc0, !PT ;  /* 0xffff000023067812 */ /* 0x000fe200078ec0ff */
[----:B------:R-:W-:Y:S01]  /*ef40*/  FMUL.FTZ R44, R9, R8 ;  /* 0x00000008092c7220 */ /* 0x000fe20000410000 */
[----:B------:R-:W-:Y:S01]  /*ef50*/  LOP3.LUT R7, R7, 0xffff0000, RZ, 0xc0, !PT ;  /* 0xffff000007077812 */ /* 0x000fe200078ec0ff */
[----:B------:R-:W-:Y:S01]  /*ef60*/  FMUL.FTZ R50, R11, R10 ;  /* 0x0000000a0b327220 */ /* 0x000fe20000410000 */
        /* <DEDUP_REMOVED lines=9> */
[----:B------:R-:W-:Y:S02]  /*f000*/  F2FP.BF16.F32.PACK_AB R7, R50, R45 ;  /* 0x0000002d3207723e */ /* 0x000fe400000010ff */
[----:B------:R-:W-:Y:S02]  /*f010*/  F2FP.BF16.F32.PACK_AB R10, R51, R54 ;  /* 0x00000036330a723e */ /* 0x000fe400000010ff */
[----:B------:R-:W-:Y:S01]  /*f020*/  F2FP.BF16.F32.PACK_AB R8, R57, R58 ;  /* 0x0000003a3908723e */ /* 0x000fe200000010ff */
[----:B------:R0:W-:Y:S01]  /*f030*/  STS.128 [R61+0xc400], R4 ;  /* 0x00c400043d007388 */ /* 0x0001e20000000c00 */
[----:B------:R-:W-:-:S02]  /*f040*/  F2FP.BF16.F32.PACK_AB R9, R43, R52 ;  /* 0x000000342b09723e */ /* 0x000fc400000010ff */
[----:B------:R-:W-:-:S05]  /*f050*/  F2FP.BF16.F32.PACK_AB R11, R11, R46 ;  /* 0x0000002e0b0b723e */ /* 0x000fca00000010ff */
[----:B------:R0:W-:Y:S02]  /*f060*/  STS.128 [R62+0xc400], R8 ;  /* 0x00c400083e007388 */ /* 0x0001e40000000c00 */
.L_x_611:
[----:B------:R-:W-:Y:S05]  /*f070*/  BSYNC B2 ;  /* 0x0000000000027941 */ /* 0x000fea0003800000 */
.L_x_610:
[----:B------:R-:W-:Y:S04]  /*f080*/  BSSY B2, `(.L_x_612) ;  /* 0x0000058000027945 */ /* 0x000fe80003800000 */
[----:B------:R-:W-:Y:S05]  /*f090*/  @P1 BRA `(.L_x_613) ;  /* 0x0000000400581947 */ /* 0x000fea0003800000 */
[----:B0-----:R-:W-:Y:S01]  /*f0a0*/  LEA.HI R4, R42, R162, RZ, 0x1d ;  /* 0x000000a22a047211 */ /* 0x001fe200078fe8ff */
[C---:B------:R-:W-:Y:S01]  /*f0b0*/  IMAD.U32 R55, R28.reuse, 0x10000, RZ ;  /* 0x000100001c377824 */ /* 0x040fe200078e00ff */
[----:B------:R-:W-:Y:S01]  /*f0c0*/  LOP3.LUT R57, R28, 0xffff0000, RZ, 0xc0, !PT ;  /* 0xffff00001c397812 */ /* 0x000fe200078ec0ff */
[----:B------:R-:W-:Y:S01]  /*f0d0*/  IMAD.U32 R53, R24, 0x10000, RZ ;  /* 0x0001000018357824 */ /* 0x000fe200078e00ff */
[----:B------:R-:W-:Y:S01]  /*f0e0*/  SHF.R.S32.HI R7, RZ, 0x1f, R4 ;  /* 0x0000001fff077819 */ /* 0x000fe20000011404 */
[----:B------:R-:W-:-:S03]  /*f0f0*/  IMAD.SHL.U32 R5, R4, 0x8, RZ ;  /* 0x0000000804057824 */ /* 0x000fc600078e00ff */
[----:B------:R-:W-:Y:S02]  /*f100*/  LEA.HI R7, R7, R4, RZ, 0x3 ;  /* 0x0000000407077211 */ /* 0x000fe400078f18ff */
[----:B------:R-:W-:-:S03]  /*f110*/  LOP3.LUT R4, R176, 0x38, R5, 0xf8, !PT ;  /* 0x00000038b0047812 */ /* 0x000fc600078ef805 */
[----:B------:R-:W-:Y:S01]  /*f120*/  IMAD.SHL.U32 R7, R7, 0x400, RZ ;  /* 0x0000040007077824 */ /* 0x000fe200078e00ff */
[----:B------:R-:W-:-:S04]  /*f130*/  LOP3.LUT R4, R4, R177, RZ, 0x3c, !PT ;  /* 0x000000b104047212 */ /* 0x000fc800078e3cff */
[----:B------:R-:W-:-:S04]  /*f140*/  LOP3.LUT R7, R7, 0x7fffe000, RZ, 0xc0, !PT ;  /* 0x7fffe00007077812 */ /* 0x000fc800078ec0ff */
[----:B------:R-:W-:Y:S02]  /*f150*/  IADD3 R9, R4, R7, R178 ;  /* 0x0000000704097210 */ /* 0x000fe40007ffe0b2 */
[----:B------:R-:W0:Y:S03]  /*f160*/  LDS.128 R4, [R222] ;  /* 0x00000000de047984 */ /* 0x000e260000000c00 */
[----:B------:R-:W-:-:S05]  /*f170*/  IMAD R43, R9, 0x2, R2 ;  /* 0x00000002092b7824 */ /* 0x000fca00078e0202 */
[----:B------:R-:W1:Y:S01]  /*f180*/  LDS.128 R8, [R43+0xc400] ;  /* 0x00c400002b087984 */ /* 0x000e620000000c00 */
[C---:B0-----:R-:W-:Y:S01]  /*f190*/  IMAD.U32 R44, R4.reuse, 0x10000, RZ ;  /* 0x00010000042c7824 */ /* 0x041fe200078e00ff */
[----:B------:R-:W-:Y:S01]  /*f1a0*/  LOP3.LUT R4, R4, 0xffff0000, RZ, 0xc0, !PT ;  /* 0xffff000004047812 */ /* 0x000fe200078ec0ff */
[C---:B------:R-:W-:Y:S01]  /*f1b0*/  IMAD.U32 R45, R5.reuse, 0x10000, RZ ;  /* 0x00010000052d7824 */ /* 0x040fe200078e00ff */
[----:B------:R-:W-:Y:S01]  /*f1c0*/  LOP3.LUT R5, R5, 0xffff0000, RZ, 0xc0, !PT ;  /* 0xffff000005057812 */ /* 0x000fe200078ec0ff */
[C---:B------:R-:W-:Y:S01]  /*f1d0*/  IMAD.U32 R46, R6.reuse, 0x10000, RZ ;  /* 0x00010000062e7824 */ /* 0x040fe200078e00ff */
[----:B------:R-:W-:Y:S01]  /*f1e0*/  LOP3.LUT R6, R6, 0xffff0000, RZ, 0xc0, !PT ;  /* 0xffff000006067812 */ /* 0x000fe200078ec0ff */
[C---:B------:R-:W-:Y:S01]  /*f1f0*/  IMAD.U32 R47, R7.reuse, 0x10000, RZ ;  /* 0x00010000072f7824 */ /* 0x040fe200078e00ff */
[----:B------:R-:W-:Y:S01]  /*f200*/  LOP3.LUT R7, R7, 0xffff0000, RZ, 0xc0, !PT ;  /* 0xffff000007077812 */ /* 0x000fe200078ec0ff */
[----:B-1----:R-:W-:Y:S01]  /*f210*/  IMAD.U32 R49, R9, 0x10000, RZ ;  /* 0x0001000009317824 */ /* 0x002fe200078e00ff */
[----:B------:R-:W-:Y:S01]  /*f220*/  SHF.L.U32 R48, R8, 0x10, RZ ;  /* 0x0000001008307819 */ /* 0x000fe200000006ff */
[----:B------:R-:W-:Y:S01]  /*f230*/  IMAD.U32 R50, R10, 0x10000, RZ ;  /* 0x000100000a327824 */ /* 0x000fe200078e00ff */
[----:B------:R-:W-:Y:S01]  /*f240*/  LOP3.LUT R8, R8, 0xffff0000, RZ, 0xc0, !PT ;  /* 0xffff000008087812 */ /* 0x000fe200078ec0ff */
[----:B------:R-:W-:Y:S01]  /*f250*/  IMAD.U32 R51, R11, 0x10000, RZ ;  /* 0x000100000b337824 */ /* 0x000fe200078e00ff */
[----:B------:R-:W-:Y:S01]  /*f260*/  LOP3.LUT R10, R10, 0xffff0000, RZ, 0xc0, !PT ;  /* 0xffff00000a0a7812 */ /* 0x000fe200078ec0ff */
[C---:B------:R-:W-:Y:S01]  /*f270*/  FMUL.FTZ R59, R48.reuse, R55 ;  /* 0x00000037303b7220 */ /* 0x040fe20000410000 */
[----:B------:R-:W-:Y:S01]  /*f280*/  FMUL.FTZ R61, R48, R53 ;  /* 0x00000035303d7220 */ /* 0x000fe20000410000 */
[----:B------:R-:W-:Y:S01]  /*f290*/  FMUL.FTZ R63, R8, R57 ;  /* 0x00000039083f7220 */ /* 0x000fe20000410000 */
[----:B------:R-:W-:-:S02]  /*f2a0*/  IMAD.U32 R48, R29, 0x10000, RZ ;  /* 0x000100001d307824 */ /* 0x000fc400078e00ff */
[----:B------:R-:W-:Y:S01]  /*f2b0*/  FFMA.FTZ R59, R44, R53, -R59 ;  /* 0x000000352c3b7223 */ /* 0x000fe2000001083b */
[----:B------:R-:W-:Y:S01]  /*f2c0*/  LOP3.LUT R53, R24, 0xffff0000, RZ, 0xc0, !PT ;  /* 0xffff000018357812 */ /* 0x000fe200078ec0ff */
[----:B------:R-:W-:Y:S01]  /*f2d0*/  FFMA.FTZ R61, R44, R55, R61 ;  /* 0x000000372c3d7223 */ /* 0x000fe2000001003d */
[----:B------:R-:W-:Y:S01]  /*f2e0*/  IMAD.U32 R44, R25, 0x10000, RZ ;  /* 0x00010000192c7824 */ /* 0x000fe200078e00ff */
[----:B------:R-:W-:Y:S02]  /*f2f0*/  LOP3.LUT R9, R9, 0xffff0000, RZ, 0xc0, !PT ;  /* 0xffff000009097812 */ /* 0x000fe400078ec0ff */
[-C--:B------:R-:W-:Y:S01]  /*f300*/  FMUL.FTZ R55, R8, R53.reuse ;  /* 0x0000003508377220 */ /* 0x080fe20000410000 */
[----:B------:R-:W-:Y:S01]  /*f310*/  FFMA.FTZ R52, R4, R53, -R63 ;  /* 0x0000003504347223 */ /* 0x000fe2000001083f */
[C---:B------:R-:W-:Y:S01]  /*f320*/  FMUL.FTZ R8, R49.reuse, R48 ;  /* 0x0000003031087220 */ /* 0x040fe20000410000 */
[----:B------:R-:W-:Y:S02]  /*f330*/  IMAD.U32 R53, R30, 0x10000, RZ ;  /* 0x000100001e357824 */ /* 0x000fe400078e00ff */
[-C--:B------:R-:W-:Y:S01]  /*f340*/  FMUL.FTZ R63, R49, R44.reuse ;  /* 0x0000002c313f7220 */ /* 0x080fe20000410000 */
[----:B------:R-:W-:Y:S01]  /*f350*/  FFMA.FTZ R54, R4, R57, R55 ;  /* 0x0000003904367223 */ /* 0x000fe20000010037 */
[----:B------:R-:W-:Y:S01]  /*f360*/  FFMA.FTZ R56, R45, R44, -R8 ;  /* 0x0000002c2d387223 */ /* 0x000fe20000010808 */
[----:B------:R-:W-:-:S02]  /*f370*/  IMAD.U32 R49, R26, 0x10000, RZ ;  /* 0x000100001a317824 */ /* 0x000fc400078e00ff */
[----:B------:R-:W-:Y:S01]  /*f380*/  FFMA.FTZ R63, R45, R48, R63 ;  /* 0x000000302d3f7223 */ /* 0x000fe2000001003f */
[----:B------:R-:W-:Y:S01]  /*f390*/  FMUL.FTZ R57, R50, R53 ;  /* 0x0000003532397220 */ /* 0x000fe20000410000 */
[----:B------:R-:W-:Y:S01]  /*f3a0*/  LOP3.LUT R55, R30, 0xffff0000, RZ, 0xc0, !PT ;  /* 0xffff00001e377812 */ /* 0x000fe200078ec0ff */
[-C--:B------:R-:W-:Y:S01]  /*f3b0*/  FMUL.FTZ R65, R50, R49.reuse ;  /* 0x0000003132417220 */ /* 0x080fe20000410000 */
[----:B------:R-:W-:Y:S01]  /*f3c0*/  LOP3.LUT R45, R26, 0xffff0000, RZ, 0xc0, !PT ;  /* 0xffff00001a2d7812 */ /* 0x000fe200078ec0ff */
[----:B------:R-:W-:Y:S01]  /*f3d0*/  FFMA.FTZ R57, R46, R49, -R57 ;  /* 0x000000312e397223 */ /* 0x000fe20000010839 */
[----:B------:R-:W-:Y:S01]  /*f3e0*/  SHF.L.U32 R44, R31, 0x10, RZ ;  /* 0x000000101f2c7819 */ /* 0x000fe200000006ff */
[C---:B------:R-:W-:Y:S01]  /*f3f0*/  FMUL.FTZ R49, R10.reuse, R55 ;  /* 0x000000370a317220 */ /* 0x040fe20000410000 */
[----:B------:R-:W-:Y:S02]  /*f400*/  IMAD.U32 R4, R27, 0x10000, RZ ;  /* 0x000100001b047824 */ /* 0x000fe400078e00ff */
[----:B------:R-:W-:Y:S01]  /*f410*/  FMUL.FTZ R10, R10, R45 ;  /* 0x0000002d0a0a7220 */ /* 0x000fe20000410000 */
[----:B------:R-:W-:Y:S01]  /*f420*/  FFMA.FTZ R65, R46, R53, R65 ;  /* 0x000000352e417223 */ /* 0x000fe20000010041 */
[----:B------:R-:W-:Y:S01]  /*f430*/  FMUL.FTZ R8, R51, R44 ;  /* 0x0000002c33087220 */ /* 0x000fe20000410000 */
[C---:B------:R-:W-:Y:S01]  /*f440*/  FFMA.FTZ R46, R6.reuse, R45, -R49 ;  /* 0x0000002d062e7223 */ /* 0x040fe20000010831 */
[----:B------:R-:W-:Y:S01]  /*f450*/  FFMA.FTZ R48, R6, R55, R10 ;  /* 0x0000003706307223 */ /* 0x000fe2000001000a */
[----:B------:R-:W-:Y:S01]  /*f460*/  LOP3.LUT R11, R11, 0xffff0000, RZ, 0xc0, !PT ;  /* 0xffff00000b0b7812 */ /* 0x000fe200078ec0ff */
[-C--:B------:R-:W-:Y:S01]  /*f470*/  FFMA.FTZ R49, R47, R4.reuse, -R8 ;  /* 0x000000042f317223 */ /* 0x080fe20000010808 */
[----:B------:R-:W-:Y:S01]  /*f480*/  FMUL.FTZ R50, R51, R4 ;  /* 0x0000000433327220 */ /* 0x000fe20000410000 */
[----:B------:R-:W-:-:S02]  /*f490*/  LOP3.LUT R8, R29, 0xffff0000, RZ, 0xc0, !PT ;  /* 0xffff00001d087812 */ /* 0x000fc400078ec0ff */
[----:B------:R-:W-:Y:S01]  /*f4a0*/  LOP3.LUT R10, R31, 0xffff0000, RZ, 0xc0, !PT ;  /* 0xffff00001f0a7812 */ /* 0x000fe200078ec0ff */
[----:B------:R-:W-:Y:S01]  /*f4b0*/  FFMA.FTZ R50, R47, R44, R50 ;  /* 0x0000002c2f327223 */ /* 0x000fe20000010032 */
[----:B------:R-:W-:Y:S01]  /*f4c0*/  LOP3.LUT R4, R25, 0xffff0000, RZ, 0xc0, !PT ;  /* 0xffff000019047812 */ /* 0x000fe200078ec0ff */
[----:B------:R-:W-:Y:S01]  /*f4d0*/  FMUL.FTZ R44, R9, R8 ;  /* 0x00000008092c7220 */ /* 0x000fe20000410000 */
[----:B------:R-:W-:Y:S01]  /*f4e0*/  LOP3.LUT R6, R27, 0xffff0000, RZ, 0xc0, !PT ;  /* 0xffff00001b067812 */ /* 0x000fe200078ec0ff */
[----:B------:R-:W-:Y:S02]  /*f4f0*/  FMUL.FTZ R58, R11, R10 ;  /* 0x0000000a0b3a7220 */ /* 0x000fe40000410000 */
[-C--:B------:R-:W-:Y:S01]  /*f500*/  FMUL.FTZ R45, R9, R4.reuse ;  /* 0x00000004092d7220 */ /* 0x080fe20000410000 */
[----:B------:R-:W-:Y:S01]  /*f510*/  FFMA.FTZ R9, R5, R4, -R44 ;  /* 0x0000000405097223 */ /* 0x000fe2000001082c */
[-C--:B------:R-:W-:Y:S01]  /*f520*/  FMUL.FTZ R11, R11, R6.reuse ;  /* 0x000000060b0b7220 */ /* 0x080fe20000410000 */
[----:B------:R-:W-:Y:S01]  /*f530*/  FFMA.FTZ R58, R7, R6, -R58 ;  /* 0x00000006073a7223 */ /* 0x000fe2000001083a */
[----:B------:R-:W-:Y:S01]  /*f540*/  FFMA.FTZ R44, R5, R8, R45 ;  /* 0x00000008052c7223 */ /* 0x000fe2000001002d */
[----:B------:R-:W-:Y:S01]  /*f550*/  F2FP.BF16.F32.PACK_AB R6, R46, R57 ;  /* 0x000000392e06723e */ /* 0x000fe200000010ff */
[----:B------:R-:W-:Y:S01]  /*f560*/  FFMA.FTZ R11, R7, R10, R11 ;  /* 0x0000000a070b7223 */ /* 0x000fe2000001000b */
[----:B------:R-:W-:-:S02]  /*f570*/  F2FP.BF16.F32.PACK_AB R4, R52, R59 ;  /* 0x0000003b3404723e */ /* 0x000fc400000010ff */
[----:B------:R-:W-:Y:S02]  /*f580*/  F2FP.BF16.F32.PACK_AB R5, R9, R56 ;  /* 0x000000380905723e */ /* 0x000fe400000010ff */
[----:B------:R-:W-:Y:S02]  /*f590*/  F2FP.BF16.F32.PACK_AB R7, R58, R49 ;  /* 0x000000313a07723e */ /* 0x000fe400000010ff */
[----:B------:R-:W-:Y:S02]  /*f5a0*/  F2FP.BF16.F32.PACK_AB R10, R48, R65 ;  /* 0x00000041300a723e */ /* 0x000fe400000010ff */
[----:B------:R-:W-:Y:S01]  /*f5b0*/  F2FP.BF16.F32.PACK_AB R8, R54, R61 ;  /* 0x0000003d3608723e */ /* 0x000fe200000010ff */
[----:B------:R1:W-:Y:S01]  /*f5c0*/  STS.128 [R222], R4 ;  /* 0x00000004de007388 */ /* 0x0003e20000000c00 */
[----:B------:R-:W-:Y:S02]  /*f5d0*/  F2FP.BF16.F32.PACK_AB R9, R44, R63 ;  /* 0x0000003f2c09723e */ /* 0x000fe400000010ff */
[----:B------:R-:W-:-:S05]  /*f5e0*/  F2FP.BF16.F32.PACK_AB R11, R11, R50 ;  /* 0x000000320b0b723e */ /* 0x000fca00000010ff */
[----:B------:R1:W-:Y:S02]  /*f5f0*/  STS.128 [R43+0xc400], R8 ;  /* 0x00c400082b007388 */ /* 0x0003e40000000c00 */
.L_x_613:
[----:B------:R-:W-:Y:S05]  /*f600*/  BSYNC B2 ;  /* 0x0000000000027941 */ /* 0x000fea0003800000 */
.L_x_612:
[----:B------:R-:W-:Y:S05]  /*f610*/  @P2 BRA `(.L_x_609) ;  /* 0x0000000400582947 */ /* 0x000fea0003800000 */
[----:B------:R-:W-:Y:S01]  /*f620*/  LEA.HI R42, R42, R163, RZ, 0x1d ;  /* 0x000000a32a2a7211 */ /* 0x000fe200078fe8ff */
[C---:B------:R-:W-:Y:S01]  /*f630*/  IMAD.U32 R54, R14.reuse, 0x10000, RZ ;  /* 0x000100000e367824 */ /* 0x040fe200078e00ff */
[----:B------:R-:W-:Y:S01]  /*f640*/  LOP3.LUT R51, R14, 0xffff0000, RZ, 0xc0, !PT ;  /* 0xffff00000e337812 */ /* 0x000fe200078ec0ff */
[----:B------:R-:W-:Y:S01]  /*f650*/  IMAD.U32 R52, R0, 0x10000, RZ ;  /* 0x0001000000347824 */ /* 0x000fe200078e00ff */
[----:B01----:R-:W-:Y:S01]  /*f660*/  SHF.R.S32.HI R7, RZ, 0x1f, R42 ;  /* 0x0000001fff077819 */ /* 0x003fe2000001142a */
[----:B------:R-:W-:Y:S02]  /*f670*/  IMAD.SHL.U32 R5, R42, 0x8, RZ ;  /* 0x000000082a057824 */ /* 0x000fe400078e00ff */
[----:B------:R-:W-:Y:S01]  /*f680*/  IMAD.U32 R53, R15, 0x10000, RZ ;  /* 0x000100000f357824 */ /* 0x000fe200078e00ff */
        /* <DEDUP_REMOVED lines=17> */
[C---:B-1----:R-:W-:Y:S01]  /*f7a0*/  IMAD.U32 R47, R8.reuse, 0x10000, RZ ;  /* 0x00010000082f7824 */ /* 0x042fe200078e00ff */
[----:B------:R-:W-:Y:S01]  /*f7b0*/  LOP3.LUT R8, R8, 0xffff0000, RZ, 0xc0, !PT ;  /* 0xffff000008087812 */ /* 0x000fe200078ec0ff */
[----:B------:R-:W-:Y:S01]  /*f7c0*/  IMAD.U32 R49, R10, 0x10000, RZ ;  /* 0x000100000a317824 */ /* 0x000fe200078e00ff */
[----:B------:R-:W-:Y:S01]  /*f7d0*/  SHF.L.U32 R48, R9, 0x10, RZ ;  /* 0x0000001009307819 */ /* 0x000fe200000006ff */
        /* <DEDUP_REMOVED lines=9> */
[C---:B------:R-:W-:Y:S01]  /*f870*/  FMUL.FTZ R47, R48.reuse, R53 ;  /* 0x00000035302f7220 */ /* 0x040fe20000410000 */
[----:B------:R-:W-:Y:S01]  /*f880*/  FMUL.FTZ R52, R48, R43 ;  /* 0x0000002b30347220 */ /* 0x000fe20000410000 */
[----:B------:R-:W-:Y:S01]  /*f890*/  FFMA.FTZ R57, R4, R51, R57 ;  /* 0x0000003304397223 */ /* 0x000fe20000010039 */
[----:B------:R-:W-:Y:S01]  /*f8a0*/  LOP3.LUT R10, R10, 0xffff0000, RZ, 0xc0, !PT ;  /* 0xffff00000a0a7812 */ /* 0x000fe200078ec0ff */
[----:B------:R-:W-:Y:S01]  /*f8b0*/  FFMA.FTZ R48, R44, R43, -R47 ;  /* 0x0000002b2c307223 */ /* 0x000fe2000001082f */
[C---:B------:R-:W-:Y:S01]  /*f8c0*/  LOP3.LUT R51, R20.reuse, 0xffff0000, RZ, 0xc0, !PT ;  /* 0xffff000014337812 */ /* 0x040fe200078ec0ff */
[----:B------:R-:W-:Y:S01]  /*f8d0*/  IMAD.U32 R8, R20, 0x10000, RZ ;  /* 0x0001000014087824 */ /* 0x000fe200078e00ff */
[C---:B------:R-:W-:Y:S01]  /*f8e0*/  LOP3.LUT R43, R12.reuse, 0xffff0000, RZ, 0xc0, !PT ;  /* 0xffff00000c2b7812 */ /* 0x040fe200078ec0ff */
[----:B------:R-:W-:-:S02]  /*f8f0*/  IMAD.U32 R4, R12, 0x10000, RZ ;  /* 0x000100000c047824 */ /* 0x000fc400078e00ff */
[----:B------:R-:W-:Y:S01]  /*f900*/  FFMA.FTZ R52, R44, R53, R52 ;  /* 0x000000352c347223 */ /* 0x000fe20000010034 */
[C---:B------:R-:W-:Y:S01]  /*f910*/  FMUL.FTZ R59, R10.reuse, R51 ;  /* 0x000000330a3b7220 */ /* 0x040fe20000410000 */
[C---:B------:R-:W-:Y:S01]  /*f920*/  FMUL.FTZ R44, R49.reuse, R8 ;  /* 0x00000008312c7220 */ /* 0x040fe20000410000 */
[-C--:B------:R-:W-:Y:S01]  /*f930*/  FMUL.FTZ R54, R49, R4.reuse ;  /* 0x0000000431367220 */ /* 0x080fe20000410000 */
[----:B------:R-:W-:Y:S01]  /*f940*/  FMUL.FTZ R10, R10, R43 ;  /* 0x0000002b0a0a7220 */ /* 0x000fe20000410000 */
[----:B------:R-:W-:Y:S01]  /*f950*/  IMAD.U32 R50, R11, 0x10000, RZ ;  /* 0x000100000b327824 */ /* 0x000fe200078e00ff */
[----:B------:R-:W-:Y:S01]  /*f960*/  SHF.L.U32 R47, R13, 0x10, RZ ;  /* 0x000000100d2f7819 */ /* 0x000fe200000006ff */
[----:B------:R-:W-:Y:S02]  /*f970*/  IMAD.U32 R49, R21, 0x10000, RZ ;  /* 0x0001000015317824 */ /* 0x000fe400078e00ff */
[C---:B------:R-:W-:Y:S01]  /*f980*/  FFMA.FTZ R53, R45.reuse, R4, -R44 ;  /* 0x000000042d357223 */ /* 0x040fe2000001082c */
[----:B------:R-:W-:Y:S01]  /*f990*/  FFMA.FTZ R54, R45, R8, R54 ;  /* 0x000000082d367223 */ /* 0x000fe20000010036 */
[----:B------:R-:W-:Y:S01]  /*f9a0*/  FFMA.FTZ R51, R6, R51, R10 ;  /* 0x0000003306337223 */ /* 0x000fe2000001000a */
[----:B------:R-:W-:Y:S01]  /*f9b0*/  LOP3.LUT R9, R9, 0xffff0000, RZ, 0xc0, !PT ;  /* 0xffff000009097812 */ /* 0x000fe200078ec0ff */
[----:B------:R-:W-:Y:S01]  /*f9c0*/  FMUL.FTZ R45, R50, R49 ;  /* 0x00000031322d7220 */ /* 0x000fe20000410000 */
[----:B------:R-:W-:Y:S01]  /*f9d0*/  LOP3.LUT R11, R11, 0xffff0000, RZ, 0xc0, !PT ;  /* 0xffff00000b0b7812 */ /* 0x000fe200078ec0ff */
        /* <DEDUP_REMOVED lines=9> */
[----:B------:R-:W-:Y:S01]  /*fa70*/  FMUL.FTZ R50, R11, R10 ;  /* 0x0000000a0b327220 */ /* 0x000fe20000410000 */
[----:B------:R-:W-:-:S02]  /*fa80*/  FMUL.FTZ R43, R9, R4 ;  /* 0x00000004092b7220 */ /* 0x000fc40000410000 */
[----:B------:R-:W-:Y:S01]  /*fa90*/  FMUL.FTZ R11, R11, R6 ;  /* 0x000000060b0b7220 */ /* 0x000fe20000410000 */
[----:B------:R-:W-:Y:S01]  /*faa0*/  FFMA.FTZ R9, R5, R4, -R44 ;  /* 0x0000000405097223 */ /* 0x000fe2000001082c */
[----:B------:R-:W-:Y:S01]  /*fab0*/  FFMA.FTZ R50, R7, R6, -R50 ;  /* 0x0000000607327223 */ /* 0x000fe20000010832 */
[----:B------:R-:W-:Y:S01]  /*fac0*/  FFMA.FTZ R43, R5, R8, R43 ;  /* 0x00000008052b7223 */ /* 0x000fe2000001002b */
[----:B------:R-:W-:Y:S01]  /*fad0*/  FFMA.FTZ R11, R7, R10, R11 ;  /* 0x0000000a070b7223 */ /* 0x000fe2000001000b */
[----:B------:R-:W-:Y:S02]  /*fae0*/  F2FP.BF16.F32.PACK_AB R6, R60, R53 ;  /* 0x000000353c06723e */ /* 0x000fe400000010ff */
[----:B------:R-:W-:Y:S02]  /*faf0*/  F2FP.BF16.F32.PACK_AB R4, R55, R56 ;  /* 0x000000383704723e */ /* 0x000fe400000010ff */
[----:B------:R-:W-:Y:S02]  /*fb00*/  F2FP.BF16.F32.PACK_AB R5, R9, R48 ;  /* 0x000000300905723e */ /* 0x000fe400000010ff */
[----:B------:R-:W-:-:S02]  /*fb10*/  F2FP.BF16.F32.PACK_AB R7, R50, R45 ;  /* 0x0000002d3207723e */ /* 0x000fc400000010ff */
[----:B------:R-:W-:Y:S02]  /*fb20*/  F2FP.BF16.F32.PACK_AB R10, R51, R54 ;  /* 0x00000036330a723e */ /* 0x000fe400000010ff */
[----:B------:R-:W-:Y:S01]  /*fb30*/  F2FP.BF16.F32.PACK_AB R8, R57, R58 ;  /* 0x0000003a3908723e */ /* 0x000fe200000010ff */
[----:B------:R2:W-:Y:S01]  /*fb40*/  STS.128 [R220], R4 ;  /* 0x00000004dc007388 */ /* 0x0005e20000000c00 */
[----:B------:R-:W-:Y:S02]  /*fb50*/  F2FP.BF16.F32.PACK_AB R9, R43, R52 ;  /* 0x000000342b09723e */ /* 0x000fe400000010ff */
[----:B------:R-:W-:-:S05]  /*fb60*/  F2FP.BF16.F32.PACK_AB R11, R11, R46 ;  /* 0x0000002e0b0b723e */ /* 0x000fca00000010ff */
[----:B------:R2:W-:Y:S02]  /*fb70*/  STS.128 [R42+0xc400], R8 ;  /* 0x00c400082a007388 */ /* 0x0005e40000000c00 */
.L_x_609:
[----:B------:R-:W-:Y:S05]  /*fb80*/  BSYNC B1 ;  /* 0x0000000000017941 */ /* 0x000fea0003800000 */
.L_x_608:
[----:B------:R-:W-:-:S13]  /*fb90*/  ISETP.GE.AND P0, PT, R224, R41, PT ;  /* 0x00000029e000720c */ /* 0x000fda0003f06270 */
[----:B------:R-:W-:Y:S05]  /*fba0*/  @P0 BRA `(.L_x_592) ;  /* 0x00000010003c0947 */ /* 0x000fea0003800000 */
[----:B------:R-:W3:Y:S01]  /*fbb0*/  LDC R41, c[0x0][0x3f4] ;  /* 0x0000fd00ff297b82 */ /* 0x000ee20000000800 */
[C---:B012---:R-:W-:Y:S01]  /*fbc0*/  VIADD R4, R16.reuse, 0x20 ;  /* 0x0000002010047836 */ /* 0x047fe20000000000 */
[----:B------:R-:W-:Y:S01]  /*fbd0*/  BSSY B1, `(.L_x_614) ;  /* 0x000005c000017945 */ /* 0x000fe20003800000 */
[C---:B------:R-:W-:Y:S01]  /*fbe0*/  VIADD R6, R16.reuse, 0x40 ;  /* 0x0000004010067836 */ /* 0x040fe20000000000 */
[-C--:B---3--:R-:W-:Y:S02]  /*fbf0*/  ISETP.GE.AND P0, PT, R16, R41.reuse, PT ;  /* 0x000000291000720c */ /* 0x088fe40003f06270 */
[-C--:B------:R-:W-:Y:S02]  /*fc00*/  ISETP.GE.AND P1, PT, R4, R41.reuse, PT ;  /* 0x000000290400720c */ /* 0x080fe40003f26270 */
[----:B------:R-:W-:-:S09]  /*fc10*/  ISETP.GE.AND P2, PT, R6, R41, PT ;  /* 0x000000290600720c */ /* 0x000fd20003f46270 */
[----:B------:R-:W-:Y:S05]  /*fc20*/  @P0 BRA `(.L_x_615) ;  /* 0x0000000400580947 */ /* 0x000fea0003800000 */
[----:B------:R-:W-:Y:S01]  /*fc30*/  LEA.HI R4, R41, R191, RZ, 0x1d ;  /* 0x000000bf29047211 */ /* 0x000fe200078fe8ff */
[C---:B------:R-:W-:Y:S01]  /*fc40*/  IMAD.U32 R53, R37.reuse, 0x10000, RZ ;  /* 0x0001000025357824 */ /* 0x040fe200078e00ff */
[----:B------:R-:W-:Y:S01]  /*fc50*/  LOP3.LUT R58, R37, 0xffff0000, RZ, 0xc0, !PT ;  /* 0xffff0000253a7812 */ /* 0x000fe200078ec0ff */
[----:B------:R-:W-:Y:S01]  /*fc60*/  IMAD.U32 R51, R32, 0x10000, RZ ;  /* 0x0001000020337824 */ /* 0x000fe200078e00ff */
[----:B------:R-:W-:Y:S01]  /*fc70*/  SHF.R.S32.HI R5, RZ, 0x1f, R4 ;  /* 0x0000001fff057819 */ /* 0x000fe20000011404 */
[----:B------:R-:W-:Y:S01]  /*fc80*/  IMAD.SHL.U32 R6, R4, 0x8, RZ ;  /* 0x0000000804067824 */ /* 0x000fe200078e00ff */
[----:B------:R-:W-:Y:S01]  /*fc90*/  LOP3.LUT R32, R32, 0xffff0000, RZ, 0xc0, !PT ;  /* 0xffff000020207812 */ /* 0x000fe200078ec0ff */
[----:B------:R-:W-:Y:S01]  /*fca0*/  IMAD.U32 R60, R38, 0x10000, RZ ;  /* 0x00010000263c7824 */ /* 0x000fe200078e00ff */
[----:B------:R-:W-:Y:S01]  /*fcb0*/  LEA.HI R5, R5, R4, RZ, 0x3 ;  /* 0x0000000405057211 */ /* 0x000fe200078f18ff */
[----:B------:R-:W-:Y:S01]  /*fcc0*/  IMAD.U32 R56, R33, 0x10000, RZ ;  /* 0x0001000021387824 */ /* 0x000fe200078e00ff */
[----:B------:R-:W-:Y:S01]  /*fcd0*/  LOP3.LUT R4, R167, 0x38, R6, 0xf8, !PT ;  /* 0x00000038a7047812 */ /* 0x000fe200078ef806 */
[----:B------:R-:W-:Y:S01]  /*fce0*/  IMAD.U32 R55, R39, 0x10000, RZ ;  /* 0x0001000027377824 */ /* 0x000fe200078e00ff */
[----:B------:R-:W-:Y:S01]  /*fcf0*/  LOP3.LUT R57, R40, 0xffff0000, RZ, 0xc0, !PT ;  /* 0xffff000028397812 */ /* 0x000fe200078ec0ff */
[----:B------:R-:W-:Y:S01]  /*fd00*/  IMAD.SHL.U32 R5, R5, 0x400, RZ ;  /* 0x0000040005057824 */ /* 0x000fe200078e00ff */
[----:B------:R-:W-:-:S02]  /*fd10*/  LOP3.LUT R4, R4, R223, RZ, 0x3c, !PT ;  /* 0x000000df04047212 */ /* 0x000fc400078e3cff */
[----:B------:R-:W-:Y:S02]  /*fd20*/  LOP3.LUT R33, R33, 0xffff0000, RZ, 0xc0, !PT ;  /* 0xffff000021217812 */ /* 0x000fe400078ec0ff */
        /* <DEDUP_REMOVED lines=19> */
[-C--:B------:R-:W-:Y:S01]  /*fe60*/  FMUL.FTZ R52, R53, R47.reuse ;  /* 0x0000002f35347220 */ /* 0x080fe20000410000 */
[C---:B------:R-:W-:Y:S01]  /*fe70*/  FMUL.FTZ R54, R51.reuse, R47 ;  /* 0x0000002f33367220 */ /* 0x040fe20000410000 */
[----:B------:R-:W-:Y:S01]  /*fe80*/  FMUL.FTZ R47, R60, R48 ;  /* 0x000000303c2f7220 */ /* 0x000fe20000410000 */
[----:B------:R-:W-:Y:S01]  /*fe90*/  FMUL.FTZ R37, R58, R8 ;  /* 0x000000083a257220 */ /* 0x000fe20000410000 */
[-C--:B------:R-:W-:Y:S01]  /*fea0*/  FFMA.FTZ R52, R51, R43.reuse, -R52 ;  /* 0x0000002b33347223 */ /* 0x080fe20000010834 */
[----:B------:R-:W-:Y:S01]  /*feb0*/  FMUL.FTZ R51, R56, R48 ;  /* 0x0000003038337220 */ /* 0x000fe20000410000 */
[----:B------:R-:W-:Y:S01]  /*fec0*/  FFMA.FTZ R54, R53, R43, R54 ;  /* 0x0000002b35367223 */ /* 0x000fe20000010036 */
[----:B------:R-:W-:Y:S01]  /*fed0*/  FMUL.FTZ R43, R32, R8 ;  /* 0x00000008202b7220 */ /* 0x000fe20000410000 */
[----:B------:R-:W-:-:S02]  /*fee0*/  IMAD.U32 R53, R34, 0x10000, RZ ;  /* 0x0001000022357824 */ /* 0x000fc400078e00ff */
[-C--:B------:R-:W-:Y:S01]  /*fef0*/  FFMA.FTZ R47, R56, R44.reuse, -R47 ;  /* 0x0000002c382f7223 */ /* 0x080fe2000001082f */
[----:B------:R-:W-:Y:S01]  /*ff00*/  FFMA.FTZ R51, R60, R44, R51 ;  /* 0x0000002c3c337223 */ /* 0x000fe20000010033 */
[----:B------:R-:W-:Y:S01]  /*ff10*/  LOP3.LUT R34, R34, 0xffff0000, RZ, 0xc0, !PT ;  /* 0xffff000022227812 */ /* 0x000fe200078ec0ff */
[-C--:B------:R-:W-:Y:S01]  /*ff20*/  FFMA.FTZ R37, R32, R4.reuse, -R37 ;  /* 0x0000000420257223 */ /* 0x080fe20000010825 */
[----:B------:R-:W-:Y:S01]  /*ff30*/  LOP3.LUT R44, R39, 0xffff0000, RZ, 0xc0, !PT ;  /* 0xffff0000272c7812 */ /* 0x000fe200078ec0ff */
[----:B------:R-:W-:Y:S01]  /*ff40*/  FFMA.FTZ R43, R58, R4, R43 ;  /* 0x000000043a2b7223 */ /* 0x000fe2000001002b */
[-C--:B------:R-:W-:Y:S01]  /*ff50*/  FMUL.FTZ R4, R55, R49.reuse ;  /* 0x0000003137047220 */ /* 0x080fe20000410000 */
[C---:B------:R-:W-:Y:S01]  /*ff60*/  FMUL.FTZ R32, R53.reuse, R49 ;  /* 0x0000003135207220 */ /* 0x040fe20000410000 */
[----:B------:R-:W-:Y:S01]  /*ff70*/  SHF.L.U32 R48, R40, 0x10, RZ ;  /* 0x0000001028307819 */ /* 0x000fe200000006ff */
[-C--:B------:R-:W-:Y:S01]  /*ff80*/  FMUL.FTZ R39, R44, R10.reuse ;  /* 0x0000000a2c277220 */ /* 0x080fe20000410000 */
[----:B------:R-:W-:Y:S01]  /*ff90*/  FMUL.FTZ R49, R34, R10 ;  /* 0x0000000a22317220 */ /* 0x000fe20000410000 */
[-C--:B------:R-:W-:Y:S01]  /*ffa0*/  FFMA.FTZ R8, R53, R45.reuse, -R4 ;  /* 0x0000002d35087223 */ /* 0x080fe20000010804 */
[----:B------:R-:W-:Y:S01]  /*ffb0*/  FFMA.FTZ R10, R55, R45, R32 ;  /* 0x0000002d370a7223 */ /* 0x000fe20000010020 */
[----:B------:R-:W-:Y:S01]  /*ffc0*/  LOP3.LUT R9, R9, 0xffff0000, RZ, 0xc0, !PT ;  /* 0xffff000009097812 */ /* 0x000fe200078ec0ff */
[----:B------:R-:W-:Y:S01]  /*ffd0*/  IMAD.U32 R4, R35, 0x10000, RZ ;  /* 0x0001000023047824 */ /* 0x000fe200078e00ff */
[----:B------:R-:W-:Y:S01]  /*ffe0*/  LOP3.LUT R11, R11, 0xffff0000, RZ, 0xc0, !PT ;  /* 0xffff00000b0b7812 */ /* 0x000fe200078ec0ff */
[-C--:B------:R-:W-:Y:S01]  /*fff0*/  FMUL.FTZ R45, R48, R50.reuse ;  /* 0x00000032302d7220 */ /* 0x080fe20000410000 */
[----:B------:R-:W-:Y:S01]  /*10000*/  LOP3.LUT R55, R38, 0xffff0000, RZ, 0xc0, !PT ;  /* 0xffff000026377812 */ /* 0x000fe200078ec0ff */
[C---:B------:R-:W-:Y:S01]  /*10010*/  FMUL.FTZ R53, R4.reuse, R50 ;  /* 0x0000003204357220 */ /* 0x040fe20000410000 */
[----:B------:R-:W-:Y:S01]  /*10020*/  LOP3.LUT R35, R35, 0xffff0000, RZ, 0xc0, !PT ;  /* 0xffff000023237812 */ /* 0x000fe200078ec0ff */
[----:B------:R-:W-:Y:S01]  /*10030*/  FFMA.FTZ R45, R4, R46, -R45 ;  /* 0x0000002e042d7223 */ /* 0x000fe2000001082d */
[-C--:B------:R-:W-:Y:S01]  /*10040*/  FFMA.FTZ R39, R34, R6.reuse, -R39 ;  /* 0x0000000622277223 */ /* 0x080fe20000010827 */
[----:B------:R-:W-:Y:S01]  /*10050*/  FFMA.FTZ R49, R44, R6, R49 ;  /* 0x000000062c317223 */ /* 0x000fe20000010031 */
[----:B------:R-:W-:Y:S01]  /*10060*/  FMUL.FTZ R4, R55, R9 ;  /* 0x0000000937047220 */ /* 0x000fe20000410000 */
[----:B------:R-:W-:Y:S01]  /*10070*/  FMUL.FTZ R38, R57, R11 ;  /* 0x0000000b39267220 */ /* 0x000fe20000410000 */
[----:B------:R-:W-:Y:S01]  /*10080*/  FMUL.FTZ R6, R33, R9 ;  /* 0x0000000921067220 */ /* 0x000fe20000410000 */
[----:B------:R-:W-:Y:S01]  /*10090*/  FMUL.FTZ R40, R35, R11 ;  /* 0x0000000b23287220 */ /* 0x000fe20000410000 */
[----:B------:R-:W-:Y:S01]  /*100a0*/  FFMA.FTZ R32, R33, R5, -R4 ;  /* 0x0000000521207223 */ /* 0x000fe20000010804 */
        /* <DEDUP_REMOVED lines=10> */
[----:B------:R0:W-:Y:S01]  /*10150*/  STS.128 [R221], R4 ;  /* 0x00000004dd007388 */ /* 0x0001e20000000c00 */
[----:B------:R-:W-:-:S02]  /*10160*/  F2FP.BF16.F32.PACK_AB R9, R34, R51 ;  /* 0x000000332209723e */ /* 0x000fc400000010ff */
[----:B------:R-:W-:-:S05]  /*10170*/  F2FP.BF16.F32.PACK_AB R11, R40, R53 ;  /* 0x00000035280b723e */ /* 0x000fca00000010ff */
[----:B------:R0:W-:Y:S02]  /*10180*/  STS.128 [R42+0xc400], R8 ;  /* 0x00c400082a007388 */ /* 0x0001e40000000c00 */
.L_x_615:
[----:B------:R-:W-:Y:S05]  /*10190*/  BSYNC B1 ;  /* 0x0000000000017941 */ /* 0x000fea0003800000 */
.L_x_614:
[----:B------:R-:W-:Y:S04]  /*101a0*/  BSSY B1, `(.L_x_616) ;  /* 0x0000058000017945 */ /* 0x000fe80003800000 */
[----:B------:R-:W-:Y:S05]  /*101b0*/  @P1 BRA `(.L_x_617) ;  /* 0x0000000400581947 */ /* 0x000fea0003800000 */
[----:B0-----:R-:W-:Y:S01]  /*101c0*/  LEA.HI R4, R41, R162, RZ, 0x1d ;  /* 0x000000a229047211 */ /* 0x001fe200078fe8ff */
        /* <DEDUP_REMOVED lines=8> */
[C---:B------:R-:W-:Y:S01]  /*10250*/  IMAD.U32 R47, R26.reuse, 0x10000, RZ ;  /* 0x000100001a2f7824 */ /* 0x040fe200078e00ff */
[----:B------:R-:W-:Y:S01]  /*10260*/  LOP3.LUT R4, R167, 0x38, R6, 0xf8, !PT ;  /* 0x00000038a7047812 */ /* 0x000fe200078ef806 */
[----:B------:R-:W-:Y:S01]  /*10270*/  IMAD.U32 R48, R29, 0x10000, RZ ;  /* 0x000100001d307824 */ /* 0x000fe200078e00ff */
[----:B------:R-:W-:Y:S01]  /*10280*/  LOP3.LUT R26, R26, 0xffff0000, RZ, 0xc0, !PT ;  /* 0xffff00001a1a7812 */ /* 0x000fe200078ec0ff */
[----:B------:R-:W-:Y:S01]  /*10290*/  IMAD.SHL.U32 R5, R5, 0x400, RZ ;  /* 0x0000040005057824 */ /* 0x000fe200078e00ff */
[----:B------:R-:W-:Y:S01]  /*102a0*/  LOP3.LUT R4, R4, R223, RZ, 0x3c, !PT ;  /* 0x000000df04047212 */ /* 0x000fe200078e3cff */
[----:B------:R-:W-:Y:S01]  /*102b0*/  IMAD.U32 R55, R31, 0x10000, RZ ;  /* 0x000100001f377824 */ /* 0x000fe200078e00ff */
[----:B------:R-:W-:Y:S01]  /*102c0*/  LOP3.LUT R30, R30, 0xffff0000, RZ, 0xc0, !PT ;  /* 0xffff00001e1e7812 */ /* 0x000fe200078ec0ff */
[----:B------:R-:W-:Y:S01]  /*102d0*/  IMAD.U32 R28, R25, 0x10000, RZ ;  /* 0x00010000191c7824 */ /* 0x000fe200078e00ff */
[----:B------:R-:W-:-:S02]  /*102e0*/  LOP3.LUT R5, R5, 0x7fffe000, RZ, 0xc0, !PT ;  /* 0x7fffe00005057812 */ /* 0x000fc400078ec0ff */
[----:B------:R-:W-:Y:S02]  /*102f0*/  SHF.L.U32 R51, R27, 0x10, RZ ;  /* 0x000000101b337819 */ /* 0x000fe400000006ff */
[----:B------:R-:W-:Y:S02]  /*10300*/  IADD3 R9, R4, R5, R179 ;  /* 0x0000000504097210 */ /* 0x000fe40007ffe0b3 */
[----:B------:R-:W0:Y:S01]  /*10310*/  LDS.128 R4, [R219] ;  /* 0x00000000db047984 */ /* 0x000e220000000c00 */
[----:B------:R-:W-:Y:S02]  /*10320*/  LOP3.LUT R29, R29, 0xffff0000, RZ, 0xc0, !PT ;  /* 0xffff00001d1d7812 */ /* 0x000fe400078ec0ff */
[----:B------:R-:W-:Y:S01]  /*10330*/  IMAD R32, R9, 0x2, R2 ;  /* 0x0000000209207824 */ /* 0x000fe200078e0202 */
[----:B------:R-:W-:Y:S02]  /*10340*/  LOP3.LUT R31, R31, 0xffff0000, RZ, 0xc0, !PT ;  /* 0xffff00001f1f7812 */ /* 0x000fe400078ec0ff */
[----:B------:R-:W-:-:S02]  /*10350*/  LOP3.LUT R25, R25, 0xffff0000, RZ, 0xc0, !PT ;  /* 0xffff000019197812 */ /* 0x000fc400078ec0ff */
[----:B------:R-:W1:Y:S01]  /*10360*/  LDS.128 R8, [R32+0xc400] ;  /* 0x00c4000020087984 */ /* 0x000e620000000c00 */
[----:B------:R-:W-:Y:S01]  /*10370*/  LOP3.LUT R27, R27, 0xffff0000, RZ, 0xc0, !PT ;  /* 0xffff00001b1b7812 */ /* 0x000fe200078ec0ff */
        /* <DEDUP_REMOVED lines=10> */
[C---:B------:R-:W-:Y:S01]  /*10420*/  IMAD.U32 R40, R10.reuse, 0x10000, RZ ;  /* 0x000100000a287824 */ /* 0x040fe200078e00ff */
[----:B------:R-:W-:Y:S01]  /*10430*/  SHF.L.U32 R39, R9, 0x10, RZ ;  /* 0x0000001009277819 */ /* 0x000fe200000006ff */
[-C--:B------:R-:W-:Y:S01]  /*10440*/  FMUL.FTZ R44, R45, R38.reuse ;  /* 0x000000262d2c7220 */ /* 0x080fe20000410000 */
[----:B------:R-:W-:Y:S01]  /*10450*/  FMUL.FTZ R38, R43, R38 ;  /* 0x000000262b267220 */ /* 0x000fe20000410000 */
[----:B------:R-:W-:Y:S01]  /*10460*/  LOP3.LUT R10, R10, 0xffff0000, RZ, 0xc0, !PT ;  /* 0xffff00000a0a7812 */ /* 0x000fe200078ec0ff */
[----:B------:R-:W-:-:S02]  /*10470*/  IMAD.U32 R42, R11, 0x10000, RZ ;  /* 0x000100000b2a7824 */ /* 0x000fc400078e00ff */
[-C--:B------:R-:W-:Y:S01]  /*10480*/  FFMA.FTZ R44, R43, R33.reuse, -R44 ;  /* 0x000000212b2c7223 */ /* 0x080fe2000001082c */
[----:B------:R-:W-:Y:S01]  /*10490*/  FFMA.FTZ R38, R45, R33, R38 ;  /* 0x000000212d267223 */ /* 0x000fe20000010026 */
[-C--:B------:R-:W-:Y:S01]  /*104a0*/  FMUL.FTZ R43, R46, R8.reuse ;  /* 0x000000082e2b7220 */ /* 0x080fe20000410000 */
[----:B------:R-:W-:Y:S01]  /*104b0*/  FMUL.FTZ R33, R24, R8 ;  /* 0x0000000818217220 */ /* 0x000fe20000410000 */
[----:B------:R-:W-:Y:S01]  /*104c0*/  FMUL.FTZ R45, R48, R39 ;  /* 0x00000027302d7220 */ /* 0x000fe20000410000 */
[----:B------:R-:W-:Y:S01]  /*104d0*/  LOP3.LUT R9, R9, 0xffff0000, RZ, 0xc0, !PT ;  /* 0xffff000009097812 */ /* 0x000fe200078ec0ff */
[-C--:B------:R-:W-:Y:S01]  /*104e0*/  FFMA.FTZ R43, R24, R4.reuse, -R43 ;  /* 0x00000004182b7223 */ /* 0x080fe2000001082b */
[----:B------:R-:W-:Y:S01]  /*104f0*/  FFMA.FTZ R33, R46, R4, R33 ;  /* 0x000000042e217223 */ /* 0x000fe20000010021 */
[-C--:B------:R-:W-:Y:S01]  /*10500*/  FMUL.FTZ R4, R53, R40.reuse ;  /* 0x0000002835047220 */ /* 0x080fe20000410000 */
[----:B------:R-:W-:Y:S01]  /*10510*/  LOP3.LUT R11, R11, 0xffff0000, RZ, 0xc0, !PT ;  /* 0xffff00000b0b7812 */ /* 0x000fe200078ec0ff */
[C---:B------:R-:W-:Y:S01]  /*10520*/  FMUL.FTZ R40, R47.reuse, R40 ;  /* 0x000000282f287220 */ /* 0x040fe20000410000 */
[----:B------:R-:W-:Y:S01]  /*10530*/  FMUL.FTZ R49, R26, R10 ;  /* 0x0000000a1a317220 */ /* 0x000fe20000410000 */
[----:B------:R-:W-:Y:S01]  /*10540*/  FFMA.FTZ R8, R47, R35, -R4 ;  /* 0x000000232f087223 */ /* 0x000fe20000010804 */
[----:B------:R-:W-:Y:S01]  /*10550*/  FMUL.FTZ R4, R55, R42 ;  /* 0x0000002a37047220 */ /* 0x000fe20000410000 */
[----:B------:R-:W-:Y:S01]  /*10560*/  FMUL.FTZ R39, R28, R39 ;  /* 0x000000271c277220 */ /* 0x000fe20000410000 */
[----:B------:R-:W-:Y:S01]  /*10570*/  FMUL.FTZ R47, R30, R10 ;  /* 0x0000000a1e2f7220 */ /* 0x000fe20000410000 */
[----:B------:R-:W-:Y:S01]  /*10580*/  FFMA.FTZ R45, R28, R34, -R45 ;  /* 0x000000221c2d7223 */ /* 0x000fe2000001082d */
[----:B------:R-:W-:Y:S01]  /*10590*/  FFMA.FTZ R49, R30, R6, R49 ;  /* 0x000000061e317223 */ /* 0x000fe20000010031 */
[----:B------:R-:W-:Y:S01]  /*105a0*/  FFMA.FTZ R28, R51, R37, -R4 ;  /* 0x00000025331c7223 */ /* 0x000fe20000010804 */
[----:B------:R-:W-:Y:S01]  /*105b0*/  FFMA.FTZ R39, R48, R34, R39 ;  /* 0x0000002230277223 */ /* 0x000fe20000010027 */
[----:B------:R-:W-:Y:S01]  /*105c0*/  FFMA.FTZ R47, R26, R6, -R47 ;  /* 0x000000061a2f7223 */ /* 0x000fe2000001082f */
[----:B------:R-:W-:Y:S01]  /*105d0*/  FMUL.FTZ R4, R29, R9 ;  /* 0x000000091d047220 */ /* 0x000fe20000410000 */
        /* <DEDUP_REMOVED lines=20> */
.L_x_617:
[----:B------:R-:W-:Y:S05]  /*10720*/  BSYNC B1 ;  /* 0x0000000000017941 */ /* 0x000fea0003800000 */
.L_x_616:
[----:B------:R-:W-:Y:S05]  /*10730*/  @P2 BRA `(.L_x_592) ;  /* 0x0000000400582947 */ /* 0x000fea0003800000 */
[----:B------:R-:W-:Y:S01]  /*10740*/  LEA.HI R41, R41, R163, RZ, 0x1d ;  /* 0x000000a329297211 */ /* 0x000fe200078fe8ff */
[----:B------:R-:W-:Y:S01]  /*10750*/  IMAD.U32 R33, R0, 0x10000, RZ ;  /* 0x0001000000217824 */ /* 0x000fe200078e00ff */
[C---:B------:R-:W-:Y:S01]  /*10760*/  SHF.L.U32 R35, R14.reuse, 0x10, RZ ;  /* 0x000000100e237819 */ /* 0x040fe200000006ff */
[----:B0-----:R-:W-:Y:S01]  /*10770*/  IMAD.U32 R42, R15, 0x10000, RZ ;  /* 0x000100000f2a7824 */ /* 0x001fe200078e00ff */
[----:B-1----:R-:W-:Y:S01]  /*10780*/  SHF.R.S32.HI R6, RZ, 0x1f, R41 ;  /* 0x0000001fff067819 */ /* 0x002fe20000011429 */
        /* <DEDUP_REMOVED lines=11> */
[----:B------:R-:W-:Y:S02]  /*10840*/  LOP3.LUT R6, R6, 0x7fffe000, RZ, 0xc0, !PT ;  /* 0x7fffe00006067812 */ /* 0x000fe400078ec0ff */
[----:B------:R-:W-:Y:S02]  /*10850*/  LOP3.LUT R20, R20, 0xffff0000, RZ, 0xc0, !PT ;  /* 0xffff000014147812 */ /* 0x000fe400078ec0ff */
[----:B------:R-:W-:Y:S02]  /*10860*/  IADD3 R9, R4, R6, R179 ;  /* 0x0000000604097210 */ /* 0x000fe40007ffe0b3 */
[----:B------:R-:W0:Y:S01]  /*10870*/  LDS.128 R4, [R218] ;  /* 0x00000000da047984 */ /* 0x000e220000000c00 */
[----:B------:R-:W-:Y:S02]  /*10880*/  LOP3.LUT R15, R15, 0xffff0000, RZ, 0xc0, !PT ;  /* 0xffff00000f0f7812 */ /* 0x000fe400078ec0ff */
[----:B------:R-:W-:Y:S01]  /*10890*/  IMAD R24, R9, 0x2, R2 ;  /* 0x0000000209187824 */ /* 0x000fe200078e0202 */
[----:B------:R-:W-:-:S04]  /*108a0*/  LOP3.LUT R3, R3, 0xffff0000, RZ, 0xc0, !PT ;  /* 0xffff000003037812 */ /* 0x000fc800078ec0ff */
        /* <DEDUP_REMOVED lines=20> */
[----:B------:R-:W-:Y:S01]  /*109f0*/  FFMA.FTZ R29, R0, R4, -R29 ;  /* 0x00000004001d7223 */ /* 0x000fe2000001081d */
[-C--:B------:R-:W-:Y:S01]  /*10a00*/  FMUL.FTZ R33, R42, R30.reuse ;  /* 0x0000001e2a217220 */ /* 0x080fe20000410000 */
[----:B------:R-:W-:Y:S01]  /*10a10*/  FMUL.FTZ R35, R38, R30 ;  /* 0x0000001e26237220 */ /* 0x000fe20000410000 */
[-C--:B------:R-:W-:Y:S01]  /*10a20*/  FMUL.FTZ R0, R39, R31.reuse ;  /* 0x0000001f27007220 */ /* 0x080fe20000410000 */
[----:B------:R-:W-:Y:S01]  /*10a30*/  LOP3.LUT R10, R10, 0xffff0000, RZ, 0xc0, !PT ;  /* 0xffff00000a0a7812 */ /* 0x000fe200078ec0ff */
[----:B------:R-:W-:Y:S01]  /*10a40*/  FFMA.FTZ R25, R40, R4, R25 ;  /* 0x0000000428197223 */ /* 0x000fe20000010019 */
[-C--:B------:R-:W-:Y:S01]  /*10a50*/  FFMA.FTZ R33, R38, R26.reuse, -R33 ;  /* 0x0000001a26217223 */ /* 0x080fe20000010821 */
[----:B------:R-:W-:Y:S01]  /*10a60*/  FFMA.FTZ R35, R42, R26, R35 ;  /* 0x0000001a2a237223 */ /* 0x000fe20000010023 */
[----:B------:R-:W-:Y:S01]  /*10a70*/  FMUL.FTZ R4, R37, R31 ;  /* 0x0000001f25047220 */ /* 0x000fe20000410000 */
[----:B------:R-:W-:-:S02]  /*10a80*/  IMAD.U32 R32, R11, 0x10000, RZ ;  /* 0x000100000b207824 */ /* 0x000fc400078e00ff */
[-C--:B------:R-:W-:Y:S01]  /*10a90*/  FFMA.FTZ R8, R37, R27.reuse, -R0 ;  /* 0x0000001b25087223 */ /* 0x080fe20000010800 */
[----:B------:R-:W-:Y:S02]  /*10aa0*/  IMAD.U32 R26, R21, 0x10000, RZ ;  /* 0x00010000151a7824 */ /* 0x000fe400078e00ff */
[-C--:B------:R-:W-:Y:S01]  /*10ab0*/  FMUL.FTZ R31, R20, R10.reuse ;  /* 0x0000000a141f7220 */ /* 0x080fe20000410000 */
[----:B------:R-:W-:Y:S02]  /*10ac0*/  IMAD.U32 R0, R13, 0x10000, RZ ;  /* 0x000100000d007824 */ /* 0x000fe400078e00ff */
[----:B------:R-:W-:Y:S01]  /*10ad0*/  FMUL.FTZ R37, R12, R10 ;  /* 0x0000000a0c257220 */ /* 0x000fe20000410000 */
[----:B------:R-:W-:Y:S01]  /*10ae0*/  FFMA.FTZ R10, R39, R27, R4 ;  /* 0x0000001b270a7223 */ /* 0x000fe20000010004 */
[----:B------:R-:W-:Y:S01]  /*10af0*/  LOP3.LUT R11, R11, 0xffff0000, RZ, 0xc0, !PT ;  /* 0xffff00000b0b7812 */ /* 0x000fe200078ec0ff */
[-C--:B------:R-:W-:Y:S01]  /*10b00*/  FMUL.FTZ R27, R26, R32.reuse ;  /* 0x000000201a1b7220 */ /* 0x080fe20000410000 */
[----:B------:R-:W-:Y:S01]  /*10b10*/  LOP3.LUT R21, R21, 0xffff0000, RZ, 0xc0, !PT ;  /* 0xffff000015157812 */ /* 0x000fe200078ec0ff */
[----:B------:R-:W-:Y:S01]  /*10b20*/  FMUL.FTZ R39, R0, R32 ;  /* 0x0000002000277220 */ /* 0x000fe20000410000 */
[----:B------:R-:W-:Y:S01]  /*10b30*/  LOP3.LUT R13, R13, 0xffff0000, RZ, 0xc0, !PT ;  /* 0xffff00000d0d7812 */ /* 0x000fe200078ec0ff */
[-C--:B------:R-:W-:Y:S01]  /*10b40*/  FFMA.FTZ R31, R12, R6.reuse, -R31 ;  /* 0x000000060c1f7223 */ /* 0x080fe2000001081f */
[----:B------:R-:W-:Y:S01]  /*10b50*/  FFMA.FTZ R37, R20, R6, R37 ;  /* 0x0000000614257223 */ /* 0x000fe20000010025 */
        /* <DEDUP_REMOVED lines=20> */
.L_x_592:
[----:B------:R-:W-:Y:S05]  /*10ca0*/  BSYNC B0 ;  /* 0x0000000000007941 */ /* 0x000fea0003800000 */
.L_x_573:
[----:B------:R-:W-:Y:S01]  /*10cb0*/  @!PT LDS RZ, [RZ] ;  /* 0x00000000fffff984 */ /* 0x000fe20000000800 */
[----:B------:R-:W-:Y:S01]  /*10cc0*/  @!PT LDS RZ, [RZ] ;  /* 0x00000000fffff984 */ /* 0x000fe20000000800 */
[----:B------:R-:W-:Y:S01]  /*10cd0*/  @!PT LDS RZ, [RZ] ;  /* 0x00000000fffff984 */ /* 0x000fe20000000800 */
[----:B------:R-:W-:Y:S01]  /*10ce0*/  @!PT LDS RZ, [RZ] ;  /* 0x00000000fffff984 */ /* 0x000fe20000000800 */
[----:B------:R5:W-:Y:S06]  /*10cf0*/  MEMBAR.ALL.CTA ;  /* 0x0000000000007992 */ /* 0x000bec0000008000 */
[----:B-----5:R-:W5:Y:S01]  /*10d00*/  FENCE.VIEW.ASYNC.S ;  /* 0x00000000000073c6 */ /* 0x020f620000000000 */
[----:B------:R-:W-:Y:S05]  /*10d10*/  WARPSYNC.ALL ;  /* 0x0000000000007948 */ /* 0x000fea0003800000 */
[----:B-----5:R-:W-:Y:S06]  /*10d20*/  BAR.SYNC.DEFER_BLOCKING 0xd, 0x100 ;  /* 0x0344000000007b1d */ /* 0x020fec0000010000 */
.L_x_571:
[----:B------:R-:W2:Y:S02]  /*10d30*/  LDL R0, [R1+0x30] ;  /* 0x0000300001007983 */ /* 0x000ea40000100800 */
[----:B--2---:R-:W-:-:S13]  /*10d40*/  R2UR UR4, R0 ;  /* 0x00000000000472ca */ /* 0x004fda00000e0000 */
[----:B------:R-:W-:-:S04]  /*10d50*/  MOV R0, UR4 ;  /* 0x0000000400007c02 */ /* 0x000fc80008000f00 */
[----:B------:R-:W-:-:S13]  /*10d60*/  ISETP.NE.AND P0, PT, R0, 0x3, PT ;  /* 0x000000030000780c */ /* 0x000fda0003f05270 */
[----:B------:R-:W-:Y:S05]  /*10d70*/  @!P0 BRA `(.L_x_618) ;  /* 0x0000000000048947 */ /* 0x000fea0003800000 */
[----:B------:R-:W-:Y:S01]  /*10d80*/  BPT.TRAP 0x1 ;  /* 0x000000040000795c */ /* 0x000fe20000300000 */
.L_x_618:
[----:B01-34-:R-:W-:Y:S01]  /*10d90*/  IMAD R5, R173, 0x8, R2 ;  /* 0x00000008ad057824 */ /* 0x01bfe200078e0202 */
[----:B------:R-:W-:-:S04]  /*10da0*/  SHF.L.U32 R0, R180, 0x1f, RZ ;  /* 0x0000001fb4007819 */ /* 0x000fc800000006ff */
[----:B------:R0:W1:Y:S01]  /*10db0*/  SYNCS.PHASECHK.TRANS64.TRYWAIT P1, [R5+URZ+0x2a830], R0 ;  /* 0x02a83000050075a7 */ /* 0x000062000802017f */
[----:B------:R-:W-:Y:S05]  /*10dc0*/  @!P0 BRA `(.L_x_619) ;  /* 0x0000000000048947 */ /* 0x000fea0003800000 */
[----:B------:R-:W-:Y:S01]  /*10dd0*/  BPT.TRAP 0x1 ;  /* 0x000000040000795c */ /* 0x000fe20000300000 */
.L_x_619:
[----:B------:R-:W-:Y:S01]  /*10de0*/  IMAD.MOV.U32 R87, RZ, RZ, RZ ;  /* 0x000000ffff577224 */ /* 0x000fe200078e00ff */
[----:B-1----:R-:W-:Y:S06]  /*10df0*/  @P1 BRA `(.L_x_620) ;  /* 0x0000000000081947 */ /* 0x002fec0003800000 */
[----:B------:R-:W1:Y:S02]  /*10e00*/  SYNCS.PHASECHK.TRANS64.TRYWAIT P1, [R5+URZ+0x2a830], R0 ;  /* 0x02a83000050075a7 */ /* 0x000e64000802017f */
[----:B-1----:R-:W-:Y:S05]  /*10e10*/  @!P1 BRA `(.L_x_621) ;  /* 0x000000e400449947 */ /* 0x002fea0003800000 */
.L_x_620:
[----:B------:R-:W-:Y:S05]  /*10e20*/  WARPSYNC.ALL ;  /* 0x0000000000007948 */ /* 0x000fea0003800000 */
[----:B01----:R-:W-:Y:S01]  /*10e30*/  VIADD R0, R2, 0x18400 ;  /* 0x0001840002007836 */ /* 0x003fe20000000000 */
[----:B------:R-:W-:Y:S01]  /*10e40*/  R2UR UR4, R36 ;  /* 0x00000000240472ca */ /* 0x000fe200000e0000 */
[----:B------:R-:W-:Y:S01]  /*10e50*/  IMAD.MOV.U32 R7, RZ, RZ, 0x40000040 ;  /* 0x40000040ff077424 */ /* 0x000fe200078e00ff */
[----:B------:R-:W-:Y:S01]  /*10e60*/  WARPGROUP.ARRIVE ;  /* 0x00000000000079c5 */ /* 0x000fe20000000000 */
[----:B------:R-:W-:Y:S01]  /*10e70*/  UMOV UR9, 0x40000040 ;  /* 0x4000004000097882 */ /* 0x000fe20000000000 */
[----:B------:R-:W-:Y:S01]  /*10e80*/  SHF.R.U32.HI R0, RZ, 0x4, R0 ;  /* 0x00000004ff007819 */ /* 0x000fe20000011600 */
[----:B------:R-:W-:Y:S01]  /*10e90*/  IMAD.MOV.U32 R11, RZ, RZ, 0x40000040 ;  /* 0x40000040ff0b7424 */ /* 0x000fe200078e00ff */
[----:B------:R-:W-:Y:S01]  /*10ea0*/  R2UR UR11, R7 ;  /* 0x00000000070b72ca */ /* 0x000fe200000e0000 */
[----:B------:R-:W-:Y:S01]  /*10eb0*/  IMAD.U32 R13, RZ, RZ, UR9 ;  /* 0x00000009ff0d7e24 */ /* 0x000fe2000f8e00ff */
[----:B------:R-:W-:Y:S01]  /*10ec0*/  LOP3.LUT R0, R0, 0x3fff, RZ, 0xc0, !PT ;  /* 0x00003fff00007812 */ /* 0x000fe200078ec0ff */
[----:B------:R-:W-:Y:S01]  /*10ed0*/  UMOV UR57, 0x40000040 ;  /* 0x4000004000397882 */ /* 0x000fe20000000000 */
[----:B------:R-:W-:Y:S01]  /*10ee0*/  UMOV UR53, 0x40000040 ;  /* 0x4000004000357882 */ /* 0x000fe20000000000 */
[----:B------:R-:W-:Y:S01]  /*10ef0*/  UMOV UR49, 0x40000040 ;  /* 0x4000004000317882 */ /* 0x000fe20000000000 */
[----:B------:R-:W-:Y:S01]  /*10f00*/  LOP3.LUT R8, R0, 0x10000, RZ, 0xfc, !PT ;  /* 0x0001000000087812 */ /* 0x000fe200078efcff */
[----:B------:R-:W-:Y:S01]  /*10f10*/  ULOP3.LUT UR4, UR4, 0x10000, URZ, 0xfc, !UPT ;  /* 0x0001000004047892 */ /* 0x000fe2000f8efc3f */
[----:B------:R-:W-:Y:S01]  /*10f20*/  IMAD.MOV.U32 R7, RZ, RZ, 0x40000040 ;  /* 0x40000040ff077424 */ /* 0x000fe200078e00ff */
[----:B------:R-:W-:Y:S01]  /*10f30*/  UMOV UR45, 0x40000040 ;  /* 0x40000040002d7882 */ /* 0x000fe20000000000 */
[----:B------:R-:W-:Y:S01]  /*10f40*/  UMOV UR41, 0x40000040 ;  /* 0x4000004000297882 */ /* 0x000fe20000000000 */
[----:B------:R-:W-:Y:S01]  /*10f50*/  IMAD R6, R173, 0x900, R8 ;  /* 0x00000900ad067824 */ /* 0x000fe200078e0208 */
[----:B------:R-:W-:Y:S01]  /*10f60*/  UIADD3 UR5, UR4, 0x2, URZ ;  /* 0x0000000204057890 */ /* 0x000fe2000fffe03f */
[----:B------:R-:W-:Y:S01]  /*10f70*/  R2UR UR39, R7 ;  /* 0x00000000072772ca */ /* 0x000fe200000e0000 */
[----:B------:R-:W-:Y:S01]  /*10f80*/  UMOV UR8, UR4 ;  /* 0x0000000400087c82 */ /* 0x000fe20008000000 */
[C---:B------:R-:W-:Y:S01]  /*10f90*/  VIADD R10, R6.reuse, 0x2 ;  /* 0x00000002060a7836 */ /* 0x040fe20000000000 */
[----:B------:R-:W-:Y:S01]  /*10fa0*/  R2UR UR10, R6 ;  /* 0x00000000060a72ca */ /* 0x000fe200000e0000 */
[----:B------:R-:W-:Y:S01]  /*10fb0*/  IMAD.U32 R12, RZ, RZ, UR8 ;  /* 0x00000008ff0c7e24 */ /* 0x000fe2000f8e00ff */
[----:B------:R-:W-:-:S02]  /*10fc0*/  UIADD3 UR56, UR4, 0x404, URZ ;  /* 0x0000040404387890 */ /* 0x000fc4000fffe03f */
[----:B------:R-:W-:Y:S02]  /*10fd0*/  UIADD3 UR52, UR4, 0x406, URZ ;  /* 0x0000040604347890 */ /* 0x000fe4000fffe03f */
[----:B------:R0:W-:Y:S01]  /*10fe0*/  STL.64 [R1+0x28], R12 ;  /* 0x0000280c01007387 */ /* 0x0001e20000100a00 */
[----:B------:R-:W-:Y:S02]  /*10ff0*/  UIADD3 UR48, UR4, 0x800, URZ ;  /* 0x0000080004307890 */ /* 0x000fe4000fffe03f */
[----:B------:R-:W-:Y:S02]  /*11000*/  UIADD3 UR44, UR4, 0x802, URZ ;  /* 0x00000802042c7890 */ /* 0x000fe4000fffe03f */
[----:B------:R-:W-:Y:S02]  /*11010*/  UIADD3 UR40, UR4, 0x804, URZ ;  /* 0x0000080404287890 */ /* 0x000fe4000fffe03f */
[----:B------:R-:W-:Y:S01]  /*11020*/  HGMMA.64x96x16.F32.BF16 R24, gdesc[UR8], RZ, !UPT, gsb0 ;  /* 0x01600000081879f0 */ /* 0x000fe2000c0018ff */
[----:B------:R-:W-:Y:S01]  /*11030*/  R2UR UR10, R10 ;  /* 0x000000000a0a72ca */ /* 0x000fe200000e0000 */
[----:B------:R-:W-:Y:S01]  /*11040*/  UMOV UR8, UR5 ;  /* 0x0000000500087c82 */ /* 0x000fe20008000000 */
[----:B------:R-:W-:Y:S01]  /*11050*/  R2UR UR11, R11 ;  /* 0x000000000b0b72ca */ /* 0x000fe200000e0000 */
[----:B------:R-:W-:Y:S01]  /*11060*/  UMOV UR9, 0x40000040 ;  /* 0x4000004000097882 */ /* 0x000fe20000000000 */
[----:B------:R-:W-:Y:S01]  /*11070*/  VIADD R10, R6, 0x4 ;  /* 0x00000004060a7836 */ /* 0x000fe20000000000 */
[----:B------:R-:W-:Y:S01]  /*11080*/  UIADD3 UR5, UR4, 0x4, URZ ;  /* 0x0000000404057890 */ /* 0x000fe2000fffe03f */
[----:B------:R-:W-:Y:S01]  /*11090*/  IMAD.MOV.U32 R11, RZ, RZ, 0x40000040 ;  /* 0x40000040ff0b7424 */ /* 0x000fe200078e00ff */
[----:B0-----:R-:W-:Y:S01]  /*110a0*/  MOV R13, UR9 ;  /* 0x00000009000d7c02 */ /* 0x001fe20008000f00 */
[----:B------:R-:W-:Y:S01]  /*110b0*/  IMAD.U32 R12, RZ, RZ, UR8 ;  /* 0x00000008ff0c7e24 */ /* 0x000fe2000f8e00ff */
[----:B------:R-:W-:Y:S01]  /*110c0*/  UIADD3 UR36, UR4, 0x806, URZ ;  /* 0x0000080604247890 */ /* 0x000fe2000fffe03f */
[----:B------:R-:W-:-:S03]  /*110d0*/  UMOV UR37, 0x40000040 ;  /* 0x4000004000257882 */ /* 0x000fc60000000000 */
[----:B------:R0:W-:Y:S01]  /*110e0*/  STL.64 [R1+0x20], R12 ;  /* 0x0000200c01007387 */ /* 0x0001e20000100a00 */
[----:B------:R-:W-:Y:S02]  /*110f0*/  WARPGROUP.DEPBAR.LE gsb0, 0x0 ;  /* 0x00008000000079c5 */ /* 0x000fe40000010000 */
[----:B------:R-:W-:-:S06]  /*11100*/  WARPGROUP.ARRIVE ;  /* 0x00000000000079c5 */ /* 0x000fcc0000000000 */
[----:B------:R-:W-:Y:S01]  /*11110*/  HGMMA.64x96x16.F32.BF16 R24, gdesc[UR8], R24, gsb0 ;  /* 0x01600000081879f0 */ /* 0x000fe20008001818 */
[----:B------:R-:W-:Y:S01]  /*11120*/  R2UR UR10, R10 ;  /* 0x000000000a0a72ca */ /* 0x000fe200000e0000 */
[----:B------:R-:W-:Y:S01]  /*11130*/  UMOV UR8, UR5 ;  /* 0x0000000500087c82 */ /* 0x000fe20008000000 */
[----:B------:R-:W-:Y:S01]  /*11140*/  R2UR UR11, R11 ;  /* 0x000000000b0b72ca */ /* 0x000fe200000e0000 */
[----:B------:R-:W-:Y:S01]  /*11150*/  UMOV UR9, 0x40000040 ;  /* 0x4000004000097882 */ /* 0x000fe20000000000 */
[----:B------:R-:W-:Y:S01]  /*11160*/  VIADD R10, R6, 0x6 ;  /* 0x00000006060a7836 */ /* 0x000fe20000000000 */
[----:B------:R-:W-:Y:S01]  /*11170*/  UIADD3 UR5, UR4, 0x6, URZ ;  /* 0x0000000604057890 */ /* 0x000fe2000fffe03f */
[----:B------:R-:W-:Y:S02]  /*11180*/  IMAD.MOV.U32 R11, RZ, RZ, 0x40000040 ;  /* 0x40000040ff0b7424 */ /* 0x000fe400078e00ff */
[----:B0-----:R-:W-:Y:S02]  /*11190*/  IMAD.U32 R12, RZ, RZ, UR8 ;  /* 0x00000008ff0c7e24 */ /* 0x001fe4000f8e00ff */
[----:B------:R-:W-:-:S05]  /*111a0*/  IMAD.U32 R13, RZ, RZ, UR9 ;  /* 0x00000009ff0d7e24 */ /* 0x000fca000f8e00ff */
        /* <DEDUP_REMOVED lines=9> */
[----:B------:R-:W-:Y:S01]  /*11240*/  MOV R11, 0x40000040 ;  /* 0x40000040000b7802 */ /* 0x000fe20000000f00 */
[----:B------:R-:W-:Y:S01]  /*11250*/  UIADD3 UR5, UR4, 0x400, URZ ;  /* 0x0000040004057890 */ /* 0x000fe2000fffe03f */
        /* <DEDUP_REMOVED lines=23> */
[----:B------:R-:W-:Y:S02]  /*113d0*/  VIADD R10, R6, 0x304 ;  /* 0x00000304060a7836 */ /* 0x000fe40000000000 */
[----:B------:R-:W-:Y:S02]  /*113e0*/  IMAD.MOV.U32 R11, RZ, RZ, 0x40000040 ;  /* 0x40000040ff0b7424 */ /* 0x000fe400078e00ff */
[----:B0-----:R-:W-:Y:S01]  /*113f0*/  IMAD.U32 R12, RZ, RZ, UR8 ;  /* 0x00000008ff0c7e24 */ /* 0x001fe2000f8e00ff */
[----:B------:R-:W-:Y:S01]  /*11400*/  R2UR UR58, R10 ;  /* 0x000000000a3a72ca */ /* 0x000fe200000e0000 */
[----:B------:R-:W-:Y:S01]  /*11410*/  VIADD R10, R6, 0x306 ;  /* 0x00000306060a7836 */ /* 0x000fe20000000000 */
[----:B------:R-:W-:Y:S01]  /*11420*/  R2UR UR59, R11 ;  /* 0x000000000b3b72ca */ /* 0x000fe200000e0000 */
[----:B------:R-:W-:Y:S01]  /*11430*/  IMAD.U32 R13, RZ, RZ, UR9 ;  /* 0x00000009ff0d7e24 */ /* 0x000fe2000f8e00ff */
[----:B------:R-:W-:-:S02]  /*11440*/  MOV R11, 0x40000040 ;  /* 0x40000040000b7802 */ /* 0x000fc40000000f00 */
[----:B------:R-:W-:Y:S01]  /*11450*/  R2UR UR54, R10 ;  /* 0x000000000a3672ca */ /* 0x000fe200000e0000 */
[----:B------:R-:W-:Y:S01]  /*11460*/  VIADD R10, R6, 0x600 ;  /* 0x00000600060a7836 */ /* 0x000fe20000000000 */
[----:B------:R-:W-:Y:S01]  /*11470*/  R2UR UR55, R11 ;  /* 0x000000000b3772ca */ /* 0x000fe200000e0000 */
[----:B------:R-:W-:Y:S01]  /*11480*/  IMAD.MOV.U32 R11, RZ, RZ, 0x40000040 ;  /* 0x40000040ff0b7424 */ /* 0x000fe200078e00ff */
[----:B------:R0:W-:Y:S02]  /*11490*/  STL.64 [R1], R12 ;  /* 0x0000000c01007387 */ /* 0x0001e40000100a00 */
[----:B------:R-:W-:Y:S01]  /*114a0*/  R2UR UR50, R10 ;  /* 0x000000000a3272ca */ /* 0x000fe200000e0000 */
[----:B------:R-:W-:Y:S01]  /*114b0*/  VIADD R10, R6, 0x602 ;  /* 0x00000602060a7836 */ /* 0x000fe20000000000 */
[----:B------:R-:W-:Y:S01]  /*114c0*/  R2UR UR51, R11 ;  /* 0x000000000b3372ca */ /* 0x000fe200000e0000 */
[----:B------:R-:W-:-:S03]  /*114d0*/  IMAD.MOV.U32 R11, RZ, RZ, 0x40000040 ;  /* 0x40000040ff0b7424 */ /* 0x000fc600078e00ff */
[----:B------:R-:W-:Y:S01]  /*114e0*/  R2UR UR46, R10 ;  /* 0x000000000a2e72ca */ /* 0x000fe200000e0000 */
[C---:B------:R-:W-:Y:S01]  /*114f0*/  VIADD R10, R6.reuse, 0x604 ;  /* 0x00000604060a7836 */ /* 0x040fe20000000000 */
[----:B------:R-:W-:Y:S01]  /*11500*/  R2UR UR47, R11 ;  /* 0x000000000b2f72ca */ /* 0x000fe200000e0000 */
[----:B------:R-:W-:Y:S02]  /*11510*/  IMAD.MOV.U32 R11, RZ, RZ, 0x40000040 ;  /* 0x40000040ff0b7424 */ /* 0x000fe400078e00ff */
[----:B------:R-:W-:Y:S01]  /*11520*/  VIADD R6, R6, 0x606 ;  /* 0x0000060606067836 */ /* 0x000fe20000000000 */
[----:B------:R-:W-:Y:S02]  /*11530*/  R2UR UR42, R10 ;  /* 0x000000000a2a72ca */ /* 0x000fe400000e0000 */
[----:B------:R-:W-:Y:S02]  /*11540*/  R2UR UR43, R11 ;  /* 0x000000000b2b72ca */ /* 0x000fe400000e0000 */
[----:B------:R-:W-:Y:S01]  /*11550*/  R2UR UR38, R6 ;  /* 0x00000000062672ca */ /* 0x000fe200000e0000 */
        /* <DEDUP_REMOVED lines=22> */
[----:B0-----:R-:W-:Y:S05]  /*116c0*/  @!P0 BRA `(.L_x_622) ;  /* 0x0000000000048947 */ /* 0x001fea0003800000 */
[----:B------:R-:W-:Y:S01]  /*116d0*/  BPT.TRAP 0x1 ;  /* 0x000000040000795c */ /* 0x000fe20000300000 */
.L_x_622:
[----:B------:R-:W-:Y:S01]  /*116e0*/  IMAD.IADD R3, R227, 0x1, R147 ;  /* 0x00000001e3037824 */ /* 0x000fe200078e0293 */
[----:B------:R-:W-:Y:S01]  /*116f0*/  ULDC UR4, c[0x0][0x988] ;  /* 0x0002620000047ab9 */ /* 0x000fe20000000800 */
[----:B------:R-:W-:Y:S01]  /*11700*/  P2R R20, PR, RZ, 0x1 ;  /* 0x00000001ff147803 */ /* 0x000fe20000000000 */
[----:B------:R-:W-:Y:S01]  /*11710*/  ULDC UR38, c[0x0][0x988] ;  /* 0x0002620000267ab9 */ /* 0x000fe20000000800 */
[----:B------:R-:W-:Y:S01]  /*11720*/  IMAD R3, R194, -0x60, R3 ;  /* 0xffffffa0c2037824 */ /* 0x000fe200078e0203 */
[----:B------:R-:W-:Y:S01]  /*11730*/  BSSY B0, `(.L_x_623) ;  /* 0x0000392000007945 */ /* 0x000fe20003800000 */
[--C-:B------:R-:W-:Y:S01]  /*11740*/  IMAD.MOV.U32 R86, RZ, RZ, R87.reuse ;  /* 0x000000ffff567224 */ /* 0x100fe200078e0057 */
[----:B------:R-:W-:Y:S01]  /*11750*/  MOV R80, R87 ;  /* 0x0000005700507202 */ /* 0x000fe20000000f00 */
        /* <DEDUP_REMOVED lines=8> */
[--C-:B------:R-:W-:Y:S01]  /*117e0*/  IMAD.MOV.U32 R74, RZ, RZ, R87.reuse ;  /* 0x000000ffff4a7224 */ /* 0x100fe200078e0057 */
[----:B------:R-:W-:Y:S01]  /*117f0*/  FSEL R4, R25, -INF , P5 ;  /* 0xff80000019047808 */ /* 0x000fe20002800000 */
[----:B------:R-:W-:Y:S01]  /*11800*/  IMAD.MOV.U32 R72, RZ, RZ, R87 ;  /* 0x000000ffff487224 */ /* 0x000fe200078e0057 */
[----:B------:R-:W-:-:S02]  /*11810*/  ISETP.GT.AND P3, PT, R3, 0x9, PT ;  /* 0x000000090300780c */ /* 0x000fc40003f64270 */
[----:B------:R-:W-:Y:S02]  /*11820*/  FSEL R83, R28, -INF , P4 ;  /* 0xff8000001c537808 */ /* 0x000fe40002000000 */
[----:B------:R-:W-:Y:S02]  /*11830*/  FMNMX.FTZ R0, R81, R4, !PT ;  /* 0x0000000451007209 */ /* 0x000fe40007810000 */
[----:B------:R-:W-:Y:S02]  /*11840*/  ISETP.GT.AND P2, PT, R3, 0x10, PT ;  /* 0x000000100300780c */ /* 0x000fe40003f44270 */
[----:B------:R-:W-:Y:S02]  /*11850*/  FSEL R85, R29, -INF , P3 ;  /* 0xff8000001d557808 */ /* 0x000fe40001800000 */
[----:B------:R-:W-:Y:S02]  /*11860*/  FMNMX.FTZ R0, R83, R0, !PT ;  /* 0x0000000053007209 */ /* 0x000fe40007810000 */
[----:B------:R-:W-:-:S02]  /*11870*/  ISETP.GT.AND P1, PT, R3, 0x11, PT ;  /* 0x000000110300780c */ /* 0x000fc40003f24270 */
[----:B------:R-:W-:Y:S02]  /*11880*/  FSEL R93, R32, -INF , P2 ;  /* 0xff800000205d7808 */ /* 0x000fe40001000000 */
[----:B------:R-:W-:Y:S02]  /*11890*/  FMNMX.FTZ R0, R85, R0, !PT ;  /* 0x0000000055007209 */ /* 0x000fe40007810000 */
[----:B------:R-:W-:Y:S02]  /*118a0*/  FSEL R7, R26, -INF , P6 ;  /* 0xff8000001a077808 */ /* 0x000fe40003000000 */
[----:B------:R-:W-:Y:S02]  /*118b0*/  ISETP.GT.AND P6, PT, R3, 0x18, PT ;  /* 0x000000180300780c */ /* 0x000fe40003fc4270 */
[----:B------:R-:W-:Y:S02]  /*118c0*/  FSEL R95, R33, -INF , P1 ;  /* 0xff800000215f7808 */ /* 0x000fe40000800000 */
        /* <DEDUP_REMOVED lines=82> */
[----:B------:R-:W-:-:S02]  /*11df0*/  FMNMX.FTZ R10, R107, R0, !PT ;  /* 0x000000006b0a7209 */ /* 0x000fc40007810000 */
[----:B------:R-:W-:Y:S02]  /*11e00*/  MOV R0, UR4 ;  /* 0x0000000400007c02 */ /* 0x000fe40008000f00 */
[----:B------:R-:W-:Y:S01]  /*11e10*/  FSEL R71, R71, -INF , P1 ;  /* 0xff80000047477808 */ /* 0x000fe20000800000 */
[----:B------:R-:W0:Y:S01]  /*11e20*/  SHFL.BFLY PT, R3, R10, 0x2, 0x1f ;  /* 0x0c401f000a037f89 */ /* 0x000e2200000e0000 */
[-C--:B------:R-:W-:Y:S02]  /*11e30*/  MOV R60, R87.reuse ;  /* 0x00000057003c7202 */ /* 0x080fe40000000f00 */
[----:B------:R-:W-:Y:S02]  /*11e40*/  MOV R50, R87 ;  /* 0x0000005700327202 */ /* 0x000fe40000000f00 */
[----:B0-----:R-:W-:-:S05]  /*11e50*/  FMNMX.FTZ R12, R10, R3, !PT ;  /* 0x000000030a0c7209 */ /* 0x001fca0007810000 */
        /* <DEDUP_REMOVED lines=10> */
[----:B------:R-:W-:Y:S01]  /*11f00*/  FSEL R81, R62, -INF , P6 ;  /* 0xff8000003e517808 */ /* 0x000fe20003000000 */
[--C-:B------:R-:W-:Y:S01]  /*11f10*/  FFMA.FTZ R65, R85, R0, -R14.reuse ;  /* 0x0000000055417223 */ /* 0x100fe2000001080e */
[----:B------:R-:W-:Y:S01]  /*11f20*/  FMNMX.FTZ R6, R31, R6, !PT ;  /* 0x000000061f067209 */ /* 0x000fe20007810000 */
[-CC-:B------:R-:W-:Y:S01]  /*11f30*/  FFMA.FTZ R140, R89, R0.reuse, -R14.reuse ;  /* 0x00000000598c7223 */ /* 0x180fe2000001080e */
[----:B------:R-:W-:Y:S01]  /*11f40*/  FSEL R83, R63, -INF , P5 ;  /* 0xff8000003f537808 */ /* 0x000fe20002800000 */
[--C-:B------:R-:W-:Y:S01]  /*11f50*/  FFMA.FTZ R136, R93, R0, -R14.reuse ;  /* 0x000000005d887223 */ /* 0x100fe2000001080e */
[----:B------:R-:W-:Y:S01]  /*11f60*/  FMNMX.FTZ R6, R11, R6, !PT ;  /* 0x000000060b067209 */ /* 0x000fe20007810000 */
[--C-:B------:R-:W-:Y:S01]  /*11f70*/  FFMA.FTZ R61, R4, R0, -R14.reuse ;  /* 0x00000000043d7223 */ /* 0x100fe2000001080e */
[----:B------:R-:W-:Y:S01]  /*11f80*/  FSEL R85, R66, -INF , P4 ;  /* 0xff80000042557808 */ /* 0x000fe20002000000 */
[----:B------:R-:W-:Y:S01]  /*11f90*/  MUFU.EX2 R156, R156 ;  /* 0x0000009c009c7308 */ /* 0x000fe20000000800 */
[----:B------:R-:W-:Y:S01]  /*11fa0*/  FMNMX.FTZ R6, R35, R6, !PT ;  /* 0x0000000623067209 */ /* 0x000fe20007810000 */
[-CC-:B------:R-:W-:Y:S01]  /*11fb0*/  FFMA.FTZ R69, R95, R0.reuse, -R14.reuse ;  /* 0x000000005f457223 */ /* 0x180fe2000001080e */
[----:B------:R-:W-:Y:S01]  /*11fc0*/  FSEL R89, R70, -INF , P2 ;  /* 0xff80000046597808 */ /* 0x000fe20001000000 */
        /* <DEDUP_REMOVED lines=10> */
[-CC-:B------:R-:W-:Y:S01]  /*12070*/  FFMA.FTZ R45, R53, R0.reuse, -R14.reuse ;  /* 0x00000000352d7223 */ /* 0x180fe2000001080e */
[--C-:B------:R-:W-:Y:S01]  /*12080*/  FFMA.FTZ R37, R73, R0, -R14.reuse ;  /* 0x0000000049257223 */ /* 0x100fe2000001080e */
[----:B------:R-:W1:Y:S01]  /*12090*/  MUFU.EX2 R158, R158 ;  /* 0x0000009e009e7308 */ /* 0x000e620000000800 */
[----:B------:R-:W-:Y:S01]  /*120a0*/  FMNMX.FTZ R6, R43, R6, !PT ;  /* 0x000000062b067209 */ /* 0x000fe20007810000 */
[-CC-:B------:R-:W-:Y:S01]  /*120b0*/  FFMA.FTZ R146, R75, R0.reuse, -R14.reuse ;  /* 0x000000004b927223 */ /* 0x180fe2000001080e */
[-CC-:B------:R-:W-:Y:S01]  /*120c0*/  FFMA.FTZ R53, R57, R0.reuse, -R14.reuse ;  /* 0x0000000039357223 */ /* 0x180fe2000001080e */
[--C-:B------:R-:W-:Y:S01]  /*120d0*/  FFMA.FTZ R148, R77, R0, -R14.reuse ;  /* 0x000000004d947223 */ /* 0x100fe2000001080e */
[----:B------:R-:W-:Y:S01]  /*120e0*/  FMNMX.FTZ R6, R21, R6, !PT ;  /* 0x0000000615067209 */ /* 0x000fe20007810000 */
[-CC-:B------:R-:W-:Y:S01]  /*120f0*/  FFMA.FTZ R150, R79, R0.reuse, -R14.reuse ;  /* 0x000000004f967223 */ /* 0x180fe2000001080e */
[--C-:B------:R-:W-:Y:S01]  /*12100*/  FFMA.FTZ R57, R91, R0, -R14.reuse ;  /* 0x000000005b397223 */ /* 0x100fe2000001080e */
[----:B------:R-:W2:Y:S01]  /*12110*/  MUFU.EX2 R65, R65 ;  /* 0x0000004100417308 */ /* 0x000ea20000000800 */
[----:B------:R-:W-:Y:S01]  /*12120*/  FMNMX.FTZ R6, R47, R6, !PT ;  /* 0x000000062f067209 */ /* 0x000fe20007810000 */
[-CC-:B------:R-:W-:Y:S01]  /*12130*/  FFMA.FTZ R152, R101, R0.reuse, -R14.reuse ;  /* 0x0000000065987223 */ /* 0x180fe2000001080e */
[-CC-:B------:R-:W-:Y:S01]  /*12140*/  FFMA.FTZ R73, R103, R0.reuse, -R14.reuse ;  /* 0x0000000067497223 */ /* 0x180fe2000001080e */
[--C-:B------:R-:W-:Y:S01]  /*12150*/  FFMA.FTZ R154, R105, R0, -R14.reuse ;  /* 0x00000000699a7223 */ /* 0x100fe2000001080e */
[----:B------:R-:W-:Y:S01]  /*12160*/  FMNMX.FTZ R6, R25, R6, !PT ;  /* 0x0000000619067209 */ /* 0x000fe20007810000 */
[----:B------:R-:W-:Y:S01]  /*12170*/  FFMA.FTZ R75, R107, R0, -R14 ;  /* 0x000000006b4b7223 */ /* 0x000fe2000001080e */
[--C-:B------:R-:W-:Y:S01]  /*12180*/  IMAD.MOV.U32 R79, RZ, RZ, R87.reuse ;  /* 0x000000ffff4f7224 */ /* 0x100fe200078e0057 */
[----:B------:R-:W3:Y:S01]  /*12190*/  MUFU.EX2 R136, R136 ;  /* 0x0000008800887308 */ /* 0x000ee20000000800 */
[----:B------:R-:W-:Y:S01]  /*121a0*/  FMNMX.FTZ R6, R51, R6, !PT ;  /* 0x0000000633067209 */ /* 0x000fe20007810000 */
[--C-:B------:R-:W-:Y:S01]  /*121b0*/  IMAD.MOV.U32 R77, RZ, RZ, R87.reuse ;  /* 0x000000ffff4d7224 */ /* 0x100fe200078e0057 */
[----:B------:R-:W-:Y:S01]  /*121c0*/  MOV R70, R87 ;  /* 0x0000005700467202 */ /* 0x000fe20000000f00 */
[--C-:B------:R-:W-:Y:S01]  /*121d0*/  IMAD.MOV.U32 R66, RZ, RZ, R87.reuse ;  /* 0x000000ffff427224 */ /* 0x100fe200078e0057 */
[----:B------:R-:W-:Y:S01]  /*121e0*/  FMNMX.FTZ R6, R29, R6, !PT ;  /* 0x000000061d067209 */ /* 0x000fe20007810000 */
[----:B------:R-:W-:-:S02]  /*121f0*/  IMAD.MOV.U32 R62, RZ, RZ, R87 ;  /* 0x000000ffff3e7224 */ /* 0x000fc400078e0057 */
[----:B------:R-:W4:Y:S01]  /*12200*/  MUFU.EX2 R69, R69 ;  /* 0x0000004500457308 */ /* 0x000f220000000800 */
[----:B------:R-:W-:-:S04]  /*12210*/  FMNMX.FTZ R6, R55, R6, !PT ;  /* 0x0000000637067209 */ /* 0x000fc80007810000 */
[----:B------:R-:W-:-:S03]  /*12220*/  FMNMX.FTZ R6, R49, R6, !PT ;  /* 0x0000000631067209 */ /* 0x000fc60007810000 */
[----:B------:R-:W4:Y:S01]  /*12230*/  MUFU.EX2 R138, R138 ;  /* 0x0000008a008a7308 */ /* 0x000f220000000800 */
[----:B------:R-:W-:-:S04]  /*12240*/  FMNMX.FTZ R6, R59, R6, !PT ;  /* 0x000000063b067209 */ /* 0x000fc80007810000 */
[----:B------:R-:W-:-:S03]  /*12250*/  FMNMX.FTZ R6, R81, R6, !PT ;  /* 0x0000000651067209 */ /* 0x000fc60007810000 */
[----:B------:R-:W4:Y:S01]  /*12260*/  MUFU.EX2 R63, R99 ;  /* 0x00000063003f7308 */ /* 0x000f220000000800 */
[----:B------:R-:W-:-:S04]  /*12270*/  FMNMX.FTZ R6, R83, R6, !PT ;  /* 0x0000000653067209 */ /* 0x000fc80007810000 */
[----:B------:R-:W-:-:S03]  /*12280*/  FMNMX.FTZ R6, R85, R6, !PT ;  /* 0x0000000655067209 */ /* 0x000fc60007810000 */
[----:B------:R-:W-:Y:S01]  /*12290*/  MUFU.EX2 R140, R140 ;  /* 0x0000008c008c7308 */ /* 0x000fe20000000800 */
[----:B------:R-:W-:-:S04]  /*122a0*/  FMNMX.FTZ R6, R67, R6, !PT ;  /* 0x0000000643067209 */ /* 0x000fc80007810000 */
[----:B------:R-:W-:-:S03]  /*122b0*/  FMNMX.FTZ R6, R89, R6, !PT ;  /* 0x0000000659067209 */ /* 0x000fc60007810000 */
[----:B------:R-:W-:Y:S01]  /*122c0*/  MUFU.EX2 R41, R41 ;  /* 0x0000002900297308 */ /* 0x000fe20000000800 */
[----:B------:R-:W-:-:S05]  /*122d0*/  FMNMX.FTZ R6, R71, R6, !PT ;  /* 0x0000000647067209 */ /* 0x000fca0007810000 */
[----:B------:R-:W0:Y:S02]  /*122e0*/  SHFL.BFLY PT, R93, R6, 0x2, 0x1f ;  /* 0x0c401f00065d7f89 */ /* 0x000e2400000e0000 */
[----:B------:R-:W-:Y:S08]  /*122f0*/  MUFU.EX2 R142, R142 ;  /* 0x0000008e008e7308 */ /* 0x000ff00000000800 */
[----:B------:R-:W-:Y:S08]  /*12300*/  MUFU.EX2 R33, R33 ;  /* 0x0000002100217308 */ /* 0x000ff00000000800 */
[----:B------:R-:W-:Y:S01]  /*12310*/  MUFU.EX2 R144, R144 ;  /* 0x0000009000907308 */ /* 0x000fe20000000800 */
[----:B0-----:R-:W-:-:S07]  /*12320*/  FMNMX.FTZ R93, R6, R93, !PT ;  /* 0x0000005d065d7209 */ /* 0x001fce0007810000 */
[----:B------:R-:W-:Y:S01]  /*12330*/  MUFU.EX2 R37, R37 ;  /* 0x0000002500257308 */ /* 0x000fe20000000800 */
[----:B------:R-:W0:Y:S07]  /*12340*/  SHFL.BFLY PT, R4, R93, 0x1, 0x1f ;  /* 0x0c201f005d047f89 */ /* 0x000e2e00000e0000 */
[----:B------:R-:W-:Y:S08]  /*12350*/  MUFU.EX2 R146, R146 ;  /* 0x0000009200927308 */ /* 0x000ff00000000800 */
[----:B------:R-:W-:Y:S08]  /*12360*/  MUFU.EX2 R45, R45 ;  /* 0x0000002d002d7308 */ /* 0x000ff00000000800 */
[----:B------:R-:W-:Y:S01]  /*12370*/  MUFU.EX2 R148, R148 ;  /* 0x0000009400947308 */ /* 0x000fe20000000800 */
[----:B0-----:R-:W-:-:S04]  /*12380*/  FMNMX.FTZ R4, R93, R4, !PT ;  /* 0x000000045d047209 */ /* 0x001fc80007810000 */
        /* <DEDUP_REMOVED lines=10> */
[----:B------:R-:W-:Y:S01]  /*12430*/  FADD.FTZ R7, R156, R61 ;  /* 0x0000003d9c077221 */ /* 0x000fe20000010000 */
[-CC-:B------:R-:W-:Y:S01]  /*12440*/  FFMA.FTZ R137, R11, R0.reuse, -R26.reuse ;  /* 0x000000000b897223 */ /* 0x180fe2000001081a */
[-CC-:B------:R-:W-:Y:S01]  /*12450*/  FFMA.FTZ R12, R35, R0.reuse, -R26.reuse ;  /* 0x00000000230c7223 */ /* 0x180fe2000001081a */
[----:B------:R-:W-:Y:S01]  /*12460*/  MUFU.EX2 R157, R157 ;  /* 0x0000009d009d7308 */ /* 0x000fe20000000800 */
[----:B-1----:R-:W-:Y:S01]  /*12470*/  FADD.FTZ R24, R158, R7 ;  /* 0x000000079e187221 */ /* 0x002fe20000010000 */
[-CC-:B------:R-:W-:Y:S01]  /*12480*/  FFMA.FTZ R139, R13, R0.reuse, -R26.reuse ;  /* 0x000000000d8b7223 */ /* 0x180fe2000001081a */
[-CC-:B------:R-:W-:Y:S01]  /*12490*/  FFMA.FTZ R14, R39, R0.reuse, -R26.reuse ;  /* 0x00000000270e7223 */ /* 0x180fe2000001081a */
[-C--:B------:R-:W-:Y:S01]  /*124a0*/  FFMA.FTZ R141, R15, R0.reuse, -R26 ;  /* 0x000000000f8d7223 */ /* 0x080fe2000001081a */
[----:B--2---:R-:W-:Y:S01]  /*124b0*/  FADD.FTZ R7, R65, R24 ;  /* 0x0000001841077221 */ /* 0x004fe20000010000 */
[-CC-:B------:R-:W-:Y:S01]  /*124c0*/  FFMA.FTZ R20, R43, R0.reuse, -R26.reuse ;  /* 0x000000002b147223 */ /* 0x180fe2000001081a */
[-CC-:B------:R-:W-:Y:S01]  /*124d0*/  FFMA.FTZ R143, R21, R0.reuse, -R26.reuse ;  /* 0x00000000158f7223 */ /* 0x180fe2000001081a */
[----:B------:R-:W0:Y:S01]  /*124e0*/  MUFU.EX2 R6, R6 ;  /* 0x0000000600067308 */ /* 0x000e220000000800 */
[----:B---3--:R-:W-:Y:S01]  /*124f0*/  FADD.FTZ R32, R136, R7 ;  /* 0x0000000788207221 */ /* 0x008fe20000010000 */
[-CC-:B------:R-:W-:Y:S01]  /*12500*/  FFMA.FTZ R47, R47, R0.reuse, -R26.reuse ;  /* 0x000000002f2f7223 */ /* 0x180fe2000001081a */
[-CC-:B------:R-:W-:Y:S01]  /*12510*/  FFMA.FTZ R25, R25, R0.reuse, -R26.reuse ;  /* 0x0000000019197223 */ /* 0x180fe2000001081a */
[-C--:B------:R-:W-:Y:S01]  /*12520*/  FFMA.FTZ R51, R51, R0.reuse, -R26 ;  /* 0x0000000033337223 */ /* 0x080fe2000001081a */
[----:B----4-:R-:W-:Y:S01]  /*12530*/  FADD.FTZ R9, R69, R32 ;  /* 0x0000002045097221 */ /* 0x010fe20000010000 */
[-CC-:B------:R-:W-:Y:S01]  /*12540*/  FFMA.FTZ R29, R29, R0.reuse, -R26.reuse ;  /* 0x000000001d1d7223 */ /* 0x180fe2000001081a */
[-CC-:B------:R-:W-:Y:S01]  /*12550*/  FFMA.FTZ R55, R55, R0.reuse, -R26.reuse ;  /* 0x0000000037377223 */ /* 0x180fe2000001081a */
[----:B------:R-:W1:Y:S01]  /*12560*/  MUFU.EX2 R159, R159 ;  /* 0x0000009f009f7308 */ /* 0x000e620000000800 */
[----:B------:R-:W-:Y:S01]  /*12570*/  FADD.FTZ R34, R138, R9 ;  /* 0x000000098a227221 */ /* 0x000fe20000010000 */
[-CC-:B------:R-:W-:Y:S01]  /*12580*/  FFMA.FTZ R49, R49, R0.reuse, -R26.reuse ;  /* 0x0000000031317223 */ /* 0x180fe2000001081a */
[-CC-:B------:R-:W-:Y:S01]  /*12590*/  FFMA.FTZ R59, R59, R0.reuse, -R26.reuse ;  /* 0x000000003b3b7223 */ /* 0x180fe2000001081a */
[-C--:B------:R-:W-:Y:S01]  /*125a0*/  FFMA.FTZ R81, R81, R0.reuse, -R26 ;  /* 0x0000000051517223 */ /* 0x080fe2000001081a */
[----:B------:R-:W-:Y:S01]  /*125b0*/  FADD.FTZ R9, R63, R34 ;  /* 0x000000223f097221 */ /* 0x000fe20000010000 */
[-CC-:B------:R-:W-:Y:S01]  /*125c0*/  FFMA.FTZ R83, R83, R0.reuse, -R26.reuse ;  /* 0x0000000053537223 */ /* 0x180fe2000001081a */
[-C--:B------:R-:W-:Y:S01]  /*125d0*/  FFMA.FTZ R85, R85, R0.reuse, -R26 ;  /* 0x0000000055557223 */ /* 0x080fe2000001081a */
[----:B------:R-:W2:Y:S01]  /*125e0*/  MUFU.EX2 R10, R10 ;  /* 0x0000000a000a7308 */ /* 0x000ea20000000800 */
[----:B0-----:R-:W-:Y:S01]  /*125f0*/  FADD.FTZ R24, R157, R6 ;  /* 0x000000069d187221 */ /* 0x001fe20000010000 */
[-CC-:B------:R-:W-:Y:S01]  /*12600*/  FFMA.FTZ R67, R67, R0.reuse, -R26.reuse ;  /* 0x0000000043437223 */ /* 0x180fe2000001081a */
[-CC-:B------:R-:W-:Y:S01]  /*12610*/  FFMA.FTZ R89, R89, R0.reuse, -R26.reuse ;  /* 0x0000000059597223 */ /* 0x180fe2000001081a */
[----:B------:R-:W-:Y:S01]  /*12620*/  FFMA.FTZ R71, R71, R0, -R26 ;  /* 0x0000000047477223 */ /* 0x000fe2000001081a */
[----:B------:R-:W-:Y:S01]  /*12630*/  F2FP.BF16.F32.PACK_AB R157, R6, R157 ;  /* 0x0000009d069d723e */ /* 0x000fe200000010ff */
[--C-:B------:R-:W-:Y:S01]  /*12640*/  IMAD.MOV.U32 R43, RZ, RZ, R87.reuse ;  /* 0x000000ffff2b7224 */ /* 0x100fe200078e0057 */
[----:B------:R-:W-:Y:S01]  /*12650*/  F2FP.BF16.F32.PACK_AB R156, R61, R156 ;  /* 0x0000009c3d9c723e */ /* 0x000fe200000010ff */
[----:B------:R-:W0:Y:S01]  /*12660*/  MUFU.EX2 R137, R137 ;  /* 0x0000008900897308 */ /* 0x000e220000000800 */
[----:B-1----:R-:W-:Y:S01]  /*12670*/  FADD.FTZ R7, R159, R24 ;  /* 0x000000189f077221 */ /* 0x002fe20000010000 */
[----:B------:R-:W-:Y:S01]  /*12680*/  F2FP.BF16.F32.PACK_AB R158, R65, R158 ;  /* 0x0000009e419e723e */ /* 0x000fe200000010ff */
[--C-:B------:R-:W-:Y:S01]  /*12690*/  IMAD.MOV.U32 R65, RZ, RZ, R87.reuse ;  /* 0x000000ffff417224 */ /* 0x100fe200078e0057 */
[----:B------:R-:W-:Y:S01]  /*126a0*/  F2FP.BF16.F32.PACK_AB R136, R69, R136 ;  /* 0x000000884588723e */ /* 0x000fe200000010ff */
[--C-:B------:R-:W-:Y:S01]  /*126b0*/  IMAD.MOV.U32 R69, RZ, RZ, R87.reuse ;  /* 0x000000ffff457224 */ /* 0x100fe200078e0057 */
[----:B------:R-:W-:Y:S01]  /*126c0*/  F2FP.BF16.F32.PACK_AB R138, R63, R138 ;  /* 0x0000008a3f8a723e */ /* 0x000fe200000010ff */
[----:B------:R-:W-:Y:S01]  /*126d0*/  IMAD.MOV.U32 R63, RZ, RZ, R87 ;  /* 0x000000ffff3f7224 */ /* 0x000fe200078e0057 */
[----:B------:R-:W1:Y:S01]  /*126e0*/  MUFU.EX2 R12, R12 ;  /* 0x0000000c000c7308 */ /* 0x000e620000000800 */
[C---:B--2---:R-:W-:Y:S01]  /*126f0*/  FADD.FTZ R24, R10.reuse, R7 ;  /* 0x000000070a187221 */ /* 0x044fe20000010000 */
[----:B------:R-:W-:Y:S01]  /*12700*/  F2FP.BF16.F32.PACK_AB R159, R10, R159 ;  /* 0x0000009f0a9f723e */ /* 0x000fe200000010ff */
[----:B------:R-:W-:-:S02]  /*12710*/  IMAD.MOV.U32 R61, RZ, RZ, R87 ;  /* 0x000000ffff3d7224 */ /* 0x000fc400078e0057 */
[--C-:B------:R-:W-:Y:S02]  /*12720*/  IMAD.MOV.U32 R39, RZ, RZ, R87.reuse ;  /* 0x000000ffff277224 */ /* 0x100fe400078e0057 */
[----:B------:R-:W-:Y:S01]  /*12730*/  IMAD.MOV.U32 R35, RZ, RZ, R87 ;  /* 0x000000ffff237224 */ /* 0x000fe200078e0057 */
[----:B------:R-:W2:Y:S01]  /*12740*/  MUFU.EX2 R139, R139 ;  /* 0x0000008b008b7308 */ /* 0x000ea20000000800 */
[----:B0-----:R-:W-:Y:S01]  /*12750*/  FADD.FTZ R7, R137, R24 ;  /* 0x0000001889077221 */ /* 0x001fe20000010000 */
[----:B------:R-:W-:Y:S01]  /*12760*/  FADD.FTZ R24, R140, R9 ;  /* 0x000000098c187221 */ /* 0x000fe20000010000 */
[C---:B------:R-:W-:Y:S01]  /*12770*/  F2FP.BF16.F32.PACK_AB R140, R41.reuse, R140 ;  /* 0x0000008c298c723e */ /* 0x040fe200000010ff */
[----:B------:R-:W-:Y:S02]  /*12780*/  IMAD.MOV.U32 R9, RZ, RZ, 0x3f800000 ;  /* 0x3f800000ff097424 */ /* 0x000fe400078e00ff */
[----:B------:R-:W-:Y:S02]  /*12790*/  IMAD.MOV.U32 R31, RZ, RZ, R87 ;  /* 0x000000ffff1f7224 */ /* 0x000fe400078e0057 */
[----:B------:R-:W0:Y:S01]  /*127a0*/  MUFU.EX2 R14, R14 ;  /* 0x0000000e000e7308 */ /* 0x000e220000000800 */
[C---:B-1----:R-:W-:Y:S01]  /*127b0*/  FADD.FTZ R34, R12.reuse, R7 ;  /* 0x000000070c227221 */ /* 0x042fe20000010000 */
[----:B------:R-:W-:Y:S01]  /*127c0*/  FADD.FTZ R7, R41, R24 ;  /* 0x0000001829077221 */ /* 0x000fe20000010000 */
[----:B------:R-:W-:Y:S01]  /*127d0*/  VIADD R24, R5, 0x2a840 ;  /* 0x0002a84005187836 */ /* 0x000fe20000000000 */
[----:B------:R-:W-:Y:S01]  /*127e0*/  F2FP.BF16.F32.PACK_AB R137, R12, R137 ;  /* 0x000000890c89723e */ /* 0x000fe200000010ff */
[----:B------:R-:W-:-:S02]  /*127f0*/  IMAD.MOV.U32 R41, RZ, RZ, R87 ;  /* 0x000000ffff297224 */ /* 0x000fc400078e0057 */
[----:B------:R-:W-:Y:S01]  /*12800*/  FADD.FTZ R38, R142, R7 ;  /* 0x000000078e267221 */ /* 0x000fe20000010000 */
[----:B------:R-:W-:Y:S01]  /*12810*/  F2FP.BF16.F32.PACK_AB R142, R33, R142 ;  /* 0x0000008e218e723e */ /* 0x000fe200000010ff */
[----:B------:R-:W1:Y:S01]  /*12820*/  MUFU.EX2 R141, R141 ;  /* 0x0000008d008d7308 */ /* 0x000e620000000800 */
[----:B--2---:R-:W-:Y:S01]  /*12830*/  FADD.FTZ R5, R139, R34 ;  /* 0x000000228b057221 */ /* 0x004fe20000010000 */
[----:B------:R-:W-:Y:S01]  /*12840*/  PRMT R24, R181, 0x654, R24 ;  /* 0x00000654b5187816 */ /* 0x000fe20000000018 */
[----:B------:R-:W-:Y:S01]  /*12850*/  FADD.FTZ R7, R33, R38 ;  /* 0x0000002621077221 */ /* 0x000fe20000010000 */
[--C-:B------:R-:W-:Y:S02]  /*12860*/  IMAD.MOV.U32 R33, RZ, RZ, R87.reuse ;  /* 0x000000ffff217224 */ /* 0x100fe400078e0057 */
[----:B------:R2:W-:Y:S01]  /*12870*/  SYNCS.ARRIVE.TRANS64.RED.A1T0 RZ, [R24+URZ], RZ ;  /* 0x000000ff18ff79a7 */ /* 0x0005e2000810043f */
[----:B------:R-:W-:Y:S01]  /*12880*/  IMAD.MOV.U32 R27, RZ, RZ, R87 ;  /* 0x000000ffff1b7224 */ /* 0x000fe200078e0057 */
[----:B------:R-:W2:Y:S01]  /*12890*/  MUFU.EX2 R20, R20 ;  /* 0x0000001400147308 */ /* 0x000ea20000000800 */
[C---:B0-----:R-:W-:Y:S01]  /*128a0*/  FADD.FTZ R36, R14.reuse, R5 ;  /* 0x000000050e247221 */ /* 0x041fe20000010000 */
[----:B------:R-:W-:-:S06]  /*128b0*/  F2FP.BF16.F32.PACK_AB R139, R14, R139 ;  /* 0x0000008b0e8b723e */ /* 0x000fcc00000010ff */
[----:B------:R-:W0:Y:S01]  /*128c0*/  MUFU.EX2 R143, R143 ;  /* 0x0000008f008f7308 */ /* 0x000e220000000800 */
[----:B-1----:R-:W-:Y:S01]  /*128d0*/  FADD.FTZ R5, R141, R36 ;  /* 0x000000248d057221 */ /* 0x002fe20000010000 */
[----:B------:R-:W-:Y:S01]  /*128e0*/  FADD.FTZ R36, R144, R7 ;  /* 0x0000000790247221 */ /* 0x000fe20000010000 */
[----:B------:R-:W-:-:S03]  /*128f0*/  F2FP.BF16.F32.PACK_AB R144, R37, R144 ;  /* 0x000000902590723e */ /* 0x000fc600000010ff */
[----:B------:R-:W-:Y:S01]  /*12900*/  FADD.FTZ R7, R37, R36 ;  /* 0x0000002425077221 */ /* 0x000fe20000010000 */
[----:B------:R-:W-:Y:S01]  /*12910*/  IMAD.MOV.U32 R37, RZ, RZ, R87 ;  /* 0x000000ffff257224 */ /* 0x000fe200078e0057 */
[----:B------:R1:W3:Y:S01]  /*12920*/  MUFU.EX2 R28, R47 ;  /* 0x0000002f001c7308 */ /* 0x0002e20000000800 */
[----:B--2---:R-:W-:Y:S01]  /*12930*/  FADD.FTZ R24, R20, R5 ;  /* 0x0000000514187221 */ /* 0x004fe20000010000 */
[----:B------:R-:W-:Y:S01]  /*12940*/  FADD.FTZ R38, R146, R7 ;  /* 0x0000000792267221 */ /* 0x000fe20000010000 */
[C---:B------:R-:W-:Y:S02]  /*12950*/  F2FP.BF16.F32.PACK_AB R146, R45.reuse, R146 ;  /* 0x000000922d92723e */ /* 0x040fe400000010ff */
[----:B------:R-:W-:Y:S01]  /*12960*/  F2FP.BF16.F32.PACK_AB R141, R20, R141 ;  /* 0x0000008d148d723e */ /* 0x000fe200000010ff */
[----:B------:R-:W-:Y:S01]  /*12970*/  FADD.FTZ R7, R45, R38 ;  /* 0x000000262d077221 */ /* 0x000fe20000010000 */
[--C-:B------:R-:W-:Y:S01]  /*12980*/  IMAD.MOV.U32 R45, RZ, RZ, R87.reuse ;  /* 0x000000ffff2d7224 */ /* 0x100fe200078e0057 */
[----:B------:R-:W2:Y:S01]  /*12990*/  MUFU.EX2 R25, R25 ;  /* 0x0000001900197308 */ /* 0x000ea20000000800 */
[----:B0-----:R-:W-:Y:S01]  /*129a0*/  FADD.FTZ R5, R143, R24 ;  /* 0x000000188f057221 */ /* 0x001fe20000010000 */
[----:B-1----:R-:W-:-:S06]  /*129b0*/  IMAD.MOV.U32 R47, RZ, RZ, R87 ;  /* 0x000000ffff2f7224 */ /* 0x002fcc00078e0057 */
[----:B------:R0:W1:Y:S01]  /*129c0*/  MUFU.EX2 R30, R51 ;  /* 0x00000033001e7308 */ /* 0x0000620000000800 */
[C---:B---3--:R-:W-:Y:S01]  /*129d0*/  FADD.FTZ R36, R28.reuse, R5 ;  /* 0x000000051c247221 */ /* 0x048fe20000010000 */
[----:B------:R-:W-:Y:S01]  /*129e0*/  F2FP.BF16.F32.PACK_AB R143, R28, R143 ;  /* 0x0000008f1c8f723e */ /* 0x000fe200000010ff */
[----:B------:R-:W-:-:S05]  /*129f0*/  IMAD.MOV.U32 R28, RZ, RZ, R87 ;  /* 0x000000ffff1c7224 */ /* 0x000fca00078e0057 */
[----:B------:R-:W3:Y:S01]  /*12a00*/  MUFU.EX2 R29, R29 ;  /* 0x0000001d001d7308 */ /* 0x000ee20000000800 */
[----:B--2---:R-:W-:Y:S01]  /*12a10*/  FADD.FTZ R5, R25, R36 ;  /* 0x0000002419057221 */ /* 0x004fe20000010000 */
[----:B------:R-:W-:Y:S01]  /*12a20*/  FADD.FTZ R36, R148, R7 ;  /* 0x0000000794247221 */ /* 0x000fe20000010000 */
[C---:B------:R-:W-:Y:S01]  /*12a30*/  F2FP.BF16.F32.PACK_AB R148, R53.reuse, R148 ;  /* 0x000000943594723e */ /* 0x040fe200000010ff */
[--C-:B0-----:R-:W-:Y:S02]  /*12a40*/  IMAD.MOV.U32 R51, RZ, RZ, R87.reuse ;  /* 0x000000ffff337224 */ /* 0x101fe400078e0057 */
[----:B------:R-:W-:Y:S01]  /*12a50*/  FADD.FTZ R7, R53, R36 ;  /* 0x0000002435077221 */ /* 0x000fe20000010000 */
[----:B------:R-:W-:Y:S01]  /*12a60*/  IMAD.MOV.U32 R53, RZ, RZ, R87 ;  /* 0x000000ffff357224 */ /* 0x000fe200078e0057 */
[----:B------:R0:W2:Y:S01]  /*12a70*/  MUFU.EX2 R32, R55 ;  /* 0x0000003700207308 */ /* 0x0000a20000000800 */
[----:B-1----:R-:W-:Y:S01]  /*12a80*/  FADD.FTZ R26, R30, R5 ;  /* 0x000000051e1a7221 */ /* 0x002fe20000010000 */
[----:B------:R-:W-:Y:S01]  /*12a90*/  FADD.FTZ R38, R150, R7 ;  /* 0x0000000796267221 */ /* 0x000fe20000010000 */
[----:B-----5:R-:W-:Y:S01]  /*12aa0*/  F2FP.BF16.F32.PACK_AB R145, R30, R25 ;  /* 0x000000191e91723e */ /* 0x020fe200000010ff */
[----:B------:R-:W-:Y:S01]  /*12ab0*/  IMAD.MOV.U32 R25, RZ, RZ, R87 ;  /* 0x000000ffff197224 */ /* 0x000fe200078e0057 */
[----:B------:R-:W-:-:S03]  /*12ac0*/  MOV R30, R87 ;  /* 0x00000057001e7202 */ /* 0x000fc60000000f00 */
[----:B------:R-:W1:Y:S01]  /*12ad0*/  MUFU.EX2 R49, R49 ;  /* 0x0000003100317308 */ /* 0x000e620000000800 */
[----:B---3--:R-:W-:Y:S01]  /*12ae0*/  FADD.FTZ R5, R29, R26 ;  /* 0x0000001a1d057221 */ /* 0x008fe20000010000 */
[----:B0-----:R-:W-:-:S06]  /*12af0*/  IMAD.MOV.U32 R55, RZ, RZ, R87 ;  /* 0x000000ffff377224 */ /* 0x001fcc00078e0057 */
[----:B------:R-:W0:Y:S01]  /*12b00*/  MUFU.EX2 R57, R57 ;  /* 0x0000003900397308 */ /* 0x000e220000000800 */
[C---:B--2---:R-:W-:Y:S01]  /*12b10*/  FADD.FTZ R36, R32.reuse, R5 ;  /* 0x0000000520247221 */ /* 0x044fe20000010000 */
[----:B------:R-:W-:Y:S01]  /*12b20*/  F2FP.BF16.F32.PACK_AB R147, R32, R29 ;  /* 0x0000001d2093723e */ /* 0x000fe200000010ff */
[--C-:B------:R-:W-:Y:S02]  /*12b30*/  IMAD.MOV.U32 R32, RZ, RZ, R87.reuse ;  /* 0x000000ffff207224 */ /* 0x100fe400078e0057 */
[----:B------:R-:W-:-:S03]  /*12b40*/  IMAD.MOV.U32 R29, RZ, RZ, R87 ;  /* 0x000000ffff1d7224 */ /* 0x000fc600078e0057 */
[----:B------:R2:W3:Y:S01]  /*12b50*/  MUFU.EX2 R34, R59 ;  /* 0x0000003b00227308 */ /* 0x0004e20000000800 */
[----:B-1----:R-:W-:-:S07]  /*12b60*/  FADD.FTZ R5, R49, R36 ;  /* 0x0000002431057221 */ /* 0x002fce0000010000 */
[----:B------:R-:W1:Y:S01]  /*12b70*/  MUFU.EX2 R152, R152 ;  /* 0x0000009800987308 */ /* 0x000e620000000800 */
[C---:B0-----:R-:W-:Y:S01]  /*12b80*/  FADD.FTZ R7, R57.reuse, R38 ;  /* 0x0000002639077221 */ /* 0x041fe20000010000 */
[----:B------:R-:W-:Y:S01]  /*12b90*/  F2FP.BF16.F32.PACK_AB R150, R57, R150 ;  /* 0x000000963996723e */ /* 0x000fe200000010ff */
[--C-:B--2---:R-:W-:Y:S02]  /*12ba0*/  IMAD.MOV.U32 R59, RZ, RZ, R87.reuse ;  /* 0x000000ffff3b7224 */ /* 0x104fe400078e0057 */
[----:B------:R-:W-:-:S03]  /*12bb0*/  IMAD.MOV.U32 R57, RZ, RZ, R87 ;  /* 0x000000ffff397224 */ /* 0x000fc600078e0057 */
[----:B------:R-:W0:Y:S01]  /*12bc0*/  MUFU.EX2 R81, R81 ;  /* 0x0000005100517308 */ /* 0x000e220000000800 */
[C---:B---3--:R-:W-:Y:S01]  /*12bd0*/  FADD.FTZ R36, R34.reuse, R5 ;  /* 0x0000000522247221 */ /* 0x048fe20000010000 */
[----:B------:R-:W-:Y:S01]  /*12be0*/  F2FP.BF16.F32.PACK_AB R149, R34, R49 ;  /* 0x000000312295723e */ /* 0x000fe200000010ff */
[--C-:B------:R-:W-:Y:S02]  /*12bf0*/  IMAD.MOV.U32 R49, RZ, RZ, R87.reuse ;  /* 0x000000ffff317224 */ /* 0x100fe400078e0057 */
[----:B------:R-:W-:-:S03]  /*12c00*/  IMAD.MOV.U32 R34, RZ, RZ, R87 ;  /* 0x000000ffff227224 */ /* 0x000fc600078e0057 */
[----:B------:R-:W2:Y:S01]  /*12c10*/  MUFU.EX2 R73, R73 ;  /* 0x0000004900497308 */ /* 0x000ea20000000800 */
[----:B-1----:R-:W-:-:S07]  /*12c20*/  FADD.FTZ R38, R152, R7 ;  /* 0x0000000798267221 */ /* 0x002fce0000010000 */
[----:B------:R1:W3:Y:S01]  /*12c30*/  MUFU.EX2 R24, R83 ;  /* 0x0000005300187308 */ /* 0x0002e20000000800 */
[----:B0-----:R-:W-:-:S07]  /*12c40*/  FADD.FTZ R5, R81, R36 ;  /* 0x0000002451057221 */ /* 0x001fce0000010000 */
[----:B------:R-:W0:Y:S01]  /*12c50*/  MUFU.EX2 R85, R85 ;  /* 0x0000005500557308 */ /* 0x000e220000000800 */
[C---:B--2---:R-:W-:Y:S01]  /*12c60*/  FADD.FTZ R7, R73.reuse, R38 ;  /* 0x0000002649077221 */ /* 0x044fe20000010000 */
[----:B------:R-:W-:Y:S01]  /*12c70*/  F2FP.BF16.F32.PACK_AB R152, R73, R152 ;  /* 0x000000984998723e */ /* 0x000fe200000010ff */
[--C-:B-1----:R-:W-:Y:S02]  /*12c80*/  IMAD.MOV.U32 R83, RZ, RZ, R87.reuse ;  /* 0x000000ffff537224 */ /* 0x102fe400078e0057 */
[----:B------:R-:W-:-:S03]  /*12c90*/  IMAD.MOV.U32 R73, RZ, RZ, R87 ;  /* 0x000000ffff497224 */ /* 0x000fc600078e0057 */
[----:B------:R1:W2:Y:S01]  /*12ca0*/  MUFU.EX2 R26, R67 ;  /* 0x00000043001a7308 */ /* 0x0002a20000000800 */
[C---:B---3--:R-:W-:Y:S01]  /*12cb0*/  FADD.FTZ R38, R24.reuse, R5 ;  /* 0x0000000518267221 */ /* 0x048fe20000010000 */
[----:B------:R-:W-:Y:S01]  /*12cc0*/  F2FP.BF16.F32.PACK_AB R151, R24, R81 ;  /* 0x000000511897723e */ /* 0x000fe200000010ff */
[--C-:B------:R-:W-:Y:S02]  /*12cd0*/  IMAD.MOV.U32 R81, RZ, RZ, R87.reuse ;  /* 0x000000ffff517224 */ /* 0x100fe400078e0057 */
[----:B------:R-:W-:-:S03]  /*12ce0*/  IMAD.MOV.U32 R24, RZ, RZ, R87 ;  /* 0x000000ffff187224 */ /* 0x000fc600078e0057 */
[----:B------:R-:W3:Y:S01]  /*12cf0*/  MUFU.EX2 R154, R154 ;  /* 0x0000009a009a7308 */ /* 0x000ee20000000800 */
[----:B0-----:R-:W-:Y:S01]  /*12d00*/  FADD.FTZ R5, R85, R38 ;  /* 0x0000002655057221 */ /* 0x001fe20000010000 */
[--C-:B-1----:R-:W-:Y:S02]  /*12d10*/  IMAD.MOV.U32 R67, RZ, RZ, R87.reuse ;  /* 0x000000ffff437224 */ /* 0x102fe400078e0057 */
[----:B------:R-:W-:-:S04]  /*12d20*/  IMAD.MOV.U32 R38, RZ, RZ, R87 ;  /* 0x000000ffff267224 */ /* 0x000fc800078e0057 */
[----:B------:R-:W0:Y:S01]  /*12d30*/  MUFU.EX2 R89, R89 ;  /* 0x0000005900597308 */ /* 0x000e220000000800 */
[C---:B--2---:R-:W-:Y:S01]  /*12d40*/  FADD.FTZ R6, R26.reuse, R5 ;  /* 0x000000051a067221 */ /* 0x044fe20000010000 */
[----:B------:R-:W-:Y:S01]  /*12d50*/  F2FP.BF16.F32.PACK_AB R153, R26, R85 ;  /* 0x000000551a99723e */ /* 0x000fe200000010ff */
[--C-:B------:R-:W-:Y:S02]  /*12d60*/  IMAD.MOV.U32 R85, RZ, RZ, R87.reuse ;  /* 0x000000ffff557224 */ /* 0x100fe400078e0057 */
[----:B------:R-:W-:-:S03]  /*12d70*/  IMAD.MOV.U32 R26, RZ, RZ, R87 ;  /* 0x000000ffff1a7224 */ /* 0x000fc600078e0057 */
[----:B------:R-:W1:Y:S01]  /*12d80*/  MUFU.EX2 R75, R75 ;  /* 0x0000004b004b7308 */ /* 0x000e620000000800 */
[----:B---3--:R-:W-:-:S07]  /*12d90*/  FADD.FTZ R40, R154, R7 ;  /* 0x000000079a287221 */ /* 0x008fce0000010000 */
[----:B------:R2:W3:Y:S01]  /*12da0*/  MUFU.EX2 R36, R71 ;  /* 0x0000004700247308 */ /* 0x0004e20000000800 */
[----:B0-----:R-:W-:Y:S01]  /*12db0*/  FADD.FTZ R5, R89, R6 ;  /* 0x0000000659057221 */ /* 0x001fe20000010000 */
[C---:B-1----:R-:W-:Y:S01]  /*12dc0*/  FADD.FTZ R7, R75.reuse, R40 ;  /* 0x000000284b077221 */ /* 0x042fe20000010000 */
[----:B------:R-:W-:Y:S01]  /*12dd0*/  F2FP.BF16.F32.PACK_AB R154, R75, R154 ;  /* 0x0000009a4b9a723e */ /* 0x000fe200000010ff */
[--C-:B------:R-:W-:Y:S01]  /*12de0*/  IMAD.MOV.U32 R75, RZ, RZ, R87.reuse ;  /* 0x000000ffff4b7224 */ /* 0x100fe200078e0057 */
[----:B------:R-:W-:Y:S01]  /*12df0*/  MOV R40, R87 ;  /* 0x0000005700287202 */ /* 0x000fe20000000f00 */
[----:B--2---:R-:W-:Y:S02]  /*12e00*/  IMAD.MOV.U32 R71, RZ, RZ, R87 ;  /* 0x000000ffff477224 */ /* 0x004fe400078e0057 */
[C---:B---3--:R-:W-:Y:S01]  /*12e10*/  FADD.FTZ R6, R36.reuse, R5 ;  /* 0x0000000524067221 */ /* 0x048fe20000010000 */
[----:B------:R-:W-:Y:S01]  /*12e20*/  F2FP.BF16.F32.PACK_AB R155, R36, R89 ;  /* 0x00000059249b723e */ /* 0x000fe200000010ff */
[----:B------:R-:W-:-:S02]  /*12e30*/  IMAD.MOV.U32 R5, RZ, RZ, 0x3f800000 ;  /* 0x3f800000ff057424 */ /* 0x000fc400078e00ff */
[----:B------:R-:W-:Y:S01]  /*12e40*/  IMAD.MOV.U32 R36, RZ, RZ, R87 ;  /* 0x000000ffff247224 */ /* 0x000fe200078e0057 */
[----:B------:R-:W-:Y:S06]  /*12e50*/  @!P1 BRA `(.L_x_624) ;  /* 0x00000020007c9947 */ /* 0x000fec0003800000 */
[----:B------:R-:W-:Y:S01]  /*12e60*/  VIADD R14, R194, 0xfffffffe ;  /* 0xfffffffec20e7836 */ /* 0x000fe20000000000 */
[----:B------:R-:W-:Y:S01]  /*12e70*/  MOV R194, R180 ;  /* 0x000000b400c27202 */ /* 0x000fe20000000f00 */
[----:B------:R-:W-:Y:S01]  /*12e80*/  IMAD.MOV.U32 R15, RZ, RZ, R4 ;  /* 0x000000ffff0f7224 */ /* 0x000fe200078e0004 */
[----:B------:R-:W-:Y:S01]  /*12e90*/  CS2R R86, SRZ ;  /* 0x0000000000567805 */ /* 0x000fe2000001ff00 */
[----:B------:R-:W-:Y:S01]  /*12ea0*/  IMAD.MOV.U32 R20, RZ, RZ, R3 ;  /* 0x000000ffff147224 */ /* 0x000fe200078e0003 */
[----:B------:R-:W-:Y:S01]  /*12eb0*/  CS2R R82, SRZ ;  /* 0x0000000000527805 */ /* 0x000fe2000001ff00 */
[----:B------:R-:W-:Y:S01]  /*12ec0*/  IMAD.MOV.U32 R196, RZ, RZ, R173 ;  /* 0x000000ffffc47224 */ /* 0x000fe200078e00ad */
[----:B------:R-:W-:Y:S01]  /*12ed0*/  CS2R R78, SRZ ;  /* 0x00000000004e7805 */ /* 0x000fe2000001ff00 */
[----:B------:R-:W-:Y:S01]  /*12ee0*/  IMAD.MOV.U32 R5, RZ, RZ, 0x3f800000 ;  /* 0x3f800000ff057424 */ /* 0x000fe200078e00ff */
        /* <DEDUP_REMOVED lines=28> */
[----:B------:R-:W-:-:S07]  /*130b0*/  CS2R R24, SRZ ;  /* 0x0000000000187805 */ /* 0x000fce000001ff00 */
.L_x_637:
[----:B------:R-:W-:-:S04]  /*130c0*/  ISETP.NE.AND P1, PT, R196, 0x1, PT ;  /* 0x00000001c400780c */ /* 0x000fc80003f25270 */
[----:B------:R-:W-:-:S04]  /*130d0*/  SEL R3, RZ, 0x1, P1 ;  /* 0x00000001ff037807 */ /* 0x000fc80000800000 */
[----:B------:R-:W-:Y:S01]  /*130e0*/  LOP3.LUT R180, R194, R3, RZ, 0x3c, !PT ;  /* 0x00000003c2b47212 */ /* 0x000fe200078e3cff */
[----:B------:R-:W-:Y:S06]  /*130f0*/  @!P0 BRA `(.L_x_625) ;  /* 0x0000000000048947 */ /* 0x000fec0003800000 */
[----:B------:R-:W-:Y:S01]  /*13100*/  BPT.TRAP 0x1 ;  /* 0x000000040000795c */ /* 0x000fe20000300000 */
.L_x_625:
[----:B------:R-:W-:Y:S01]  /*13110*/  VIADD R173, R196, 0x1 ;  /* 0x00000001c4ad7836 */ /* 0x000fe20000000000 */
[----:B------:R-:W-:-:S04]  /*13120*/  SHF.L.U32 R0, R180, 0x1f, RZ ;  /* 0x0000001fb4007819 */ /* 0x000fc800000006ff */
[----:B------:R-:W-:-:S04]  /*13130*/  ISETP.NE.AND P1, PT, R173, 0x2, PT ;  /* 0x00000002ad00780c */ /* 0x000fc80003f25270 */
[----:B------:R-:W-:-:S05]  /*13140*/  SEL R173, R173, RZ, P1 ;  /* 0x000000ffadad7207 */ /* 0x000fca0000800000 */
[----:B------:R-:W-:-:S04]  /*13150*/  IMAD R21, R173, 0x8, R2 ;  /* 0x00000008ad157824 */ /* 0x000fc800078e0202 */
[----:B------:R0:W1:Y:S01]  /*13160*/  SYNCS.PHASECHK.TRANS64.TRYWAIT P1, [R21+URZ+0x2a830], R0 ;  /* 0x02a83000150075a7 */ /* 0x000062000802017f */
[----:B------:R-:W-:Y:S05]  /*13170*/  @!P0 BRA `(.L_x_626) ;  /* 0x0000000000048947 */ /* 0x000fea0003800000 */
[----:B------:R-:W-:Y:S01]  /*13180*/  BPT.TRAP 0x1 ;  /* 0x000000040000795c */ /* 0x000fe20000300000 */
.L_x_626:
[----:B------:R-:W-:Y:S01]  /*13190*/  BSSY B1, `(.L_x_627) ;  /* 0x0000006000017945 */ /* 0x000fe20003800000 */
[----:B------:R-:W-:Y:S02]  /*131a0*/  IMAD R10, R173, 0x900, R8 ;  /* 0x00000900ad0a7824 */ /* 0x000fe400078e0208 */
[----:B------:R-:W-:Y:S01]  /*131b0*/  IMAD.MOV.U32 R11, RZ, RZ, 0x40000040 ;  /* 0x40000040ff0b7424 */ /* 0x000fe200078e00ff */
[----:B-1----:R-:W-:Y:S06]  /*131c0*/  @P1 BRA `(.L_x_628) ;  /* 0x0000000000081947 */ /* 0x002fec0003800000 */
[----:B------:R-:W1:Y:S02]  /*131d0*/  SYNCS.PHASECHK.TRANS64.TRYWAIT P1, [R21+URZ+0x2a830], R0 ;  /* 0x02a83000150075a7 */ /* 0x000e64000802017f */
[----:B-1----:R-:W-:Y:S05]  /*131e0*/  @!P1 BRA `(.L_x_629) ;  /* 0x000000c000649947 */ /* 0x002fea0003800000 */
.L_x_628:
[----:B------:R-:W-:Y:S05]  /*131f0*/  BSYNC B1 ;  /* 0x0000000000017941 */ /* 0x000fea0003800000 */
.L_x_627:
[----:B------:R-:W2:Y:S04]  /*13200*/  LDL.64 R88, [R1+0x28] ;  /* 0x0000280001587983 */ /* 0x000ea80000100a00 */
[----:B------:R-:W3:Y:S04]  /*13210*/  LDL.64 R212, [R1+0x20] ;  /* 0x0000200001d47983 */ /* 0x000ee80000100a00 */
[----:B------:R-:W4:Y:S01]  /*13220*/  LDL.64 R210, [R1+0x18] ;  /* 0x0000180001d27983 */ /* 0x000f220000100a00 */
[C---:B------:R-:W-:Y:S02]  /*13230*/  R2UR UR6, R10.reuse ;  /* 0x000000000a0672ca */ /* 0x040fe400000e0000 */
[----:B------:R-:W-:Y:S01]  /*13240*/  R2UR UR7, R11 ;  /* 0x000000000b0772ca */ /* 0x000fe200000e0000 */
[----:B------:R-:W5:Y:S01]  /*13250*/  LDL.64 R208, [R1+0x10] ;  /* 0x0000100001d07983 */ /* 0x000f620000100a00 */
[----:B------:R-:W-:-:S02]  /*13260*/  VIADD R12, R10, 0x2 ;  /* 0x000000020a0c7836 */ /* 0x000fc40000000000 */
[----:B------:R-:W-:Y:S01]  /*13270*/  IMAD.MOV.U32 R13, RZ, RZ, 0x40000040 ;  /* 0x40000040ff0d7424 */ /* 0x000fe200078e00ff */
[----:B------:R-:W5:Y:S04]  /*13280*/  LDL.64 R206, [R1+0x8] ;  /* 0x0000080001ce7983 */ /* 0x000f680000100a00 */
[----:B------:R-:W5:Y:S01]  /*13290*/  LDL.64 R204, [R1] ;  /* 0x0000000001cc7983 */ /* 0x000f620000100a00 */
[----:B--2---:R-:W-:Y:S02]  /*132a0*/  R2UR UR4, R88 ;  /* 0x00000000580472ca */ /* 0x004fe400000e0000 */
[----:B------:R-:W-:Y:S02]  /*132b0*/  R2UR UR5, R89 ;  /* 0x00000000590572ca */ /* 0x000fe400000e0000 */
[----:B------:R-:W-:-:S11]  /*132c0*/  WARPGROUP.ARRIVE ;  /* 0x00000000000079c5 */ /* 0x000fd60000000000 */
[----:B------:R-:W-:Y:S01]  /*132d0*/  HGMMA.64x96x16.F32.BF16 R88, gdesc[UR4], RZ, !UPT, gsb0 ;  /* 0x01600000045879f0 */ /* 0x000fe2000c0018ff */
[----:B------:R-:W-:Y:S02]  /*132e0*/  R2UR UR6, R12 ;  /* 0x000000000c0672ca */ /* 0x000fe400000e0000 */
[----:B------:R-:W-:Y:S02]  /*132f0*/  R2UR UR7, R13 ;  /* 0x000000000d0772ca */ /* 0x000fe400000e0000 */
[----:B---3--:R-:W-:Y:S02]  /*13300*/  R2UR UR4, R212 ;  /* 0x00000000d40472ca */ /* 0x008fe400000e0000 */
[----:B------:R-:W-:Y:S01]  /*13310*/  R2UR UR5, R213 ;  /* 0x00000000d50572ca */ /* 0x000fe200000e0000 */
[----:B------:R-:W-:Y:S02]  /*13320*/  VIADD R12, R10, 0x4 ;  /* 0x000000040a0c7836 */ /* 0x000fe40000000000 */
[----:B------:R-:W-:Y:S01]  /*13330*/  IMAD.MOV.U32 R13, RZ, RZ, 0x40000040 ;  /* 0x40000040ff0d7424 */ /* 0x000fe200078e00ff */
[----:B------:R-:W-:-:S02]  /*13340*/  WARPGROUP.DEPBAR.LE gsb0, 0x0 ;  /* 0x00008000000079c5 */ /* 0x000fc40000010000 */
[----:B------:R-:W-:-:S07]  /*13350*/  WARPGROUP.ARRIVE ;  /* 0x00000000000079c5 */ /* 0x000fce0000000000 */
[----:B------:R-:W-:Y:S01]  /*13360*/  HGMMA.64x96x16.F32.BF16 R88, gdesc[UR4], R88, gsb0 ;  /* 0x01600000045879f0 */ /* 0x000fe20008001858 */
[----:B------:R-:W-:Y:S02]  /*13370*/  R2UR UR6, R12 ;  /* 0x000000000c0672ca */ /* 0x000fe400000e0000 */
[----:B------:R-:W-:Y:S02]  /*13380*/  R2UR UR7, R13 ;  /* 0x000000000d0772ca */ /* 0x000fe400000e0000 */
[----:B----4-:R-:W-:Y:S02]  /*13390*/  R2UR UR4, R210 ;  /* 0x00000000d20472ca */ /* 0x010fe400000e0000 */
[----:B------:R-:W-:Y:S01]  /*133a0*/  R2UR UR5, R211 ;  /* 0x00000000d30572ca */ /* 0x000fe200000e0000 */
[----:B------:R-:W-:Y:S01]  /*133b0*/  IMAD.MOV.U32 R13, RZ, RZ, 0x40000040 ;  /* 0x40000040ff0d7424 */ /* 0x000fe200078e00ff */
[----:B------:R-:W-:Y:S01]  /*133c0*/  IADD3 R12, R10, 0x6, RZ ;  /* 0x000000060a0c7810 */ /* 0x000fe20007ffe0ff */
[----:B------:R-:W-:-:S02]  /*133d0*/  WARPGROUP.DEPBAR.LE gsb0, 0x0 ;  /* 0x00008000000079c5 */ /* 0x000fc40000010000 */
[----:B------:R-:W-:-:S08]  /*133e0*/  WARPGROUP.ARRIVE ;  /* 0x00000000000079c5 */ /* 0x000fd00000000000 */
[----:B------:R-:W-:Y:S01]  /*133f0*/  HGMMA.64x96x16.F32.BF16 R88, gdesc[UR4], R88, gsb0 ;  /* 0x01600000045879f0 */ /* 0x000fe20008001858 */
[----:B------:R-:W-:Y:S02]  /*13400*/  R2UR UR6, R12 ;  /* 0x000000000c0672ca */ /* 0x000fe400000e0000 */
[----:B------:R-:W-:Y:S02]  /*13410*/  R2UR UR7, R13 ;  /* 0x000000000d0772ca */ /* 0x000fe400000e0000 */
[----:B-----5:R-:W-:Y:S02]  /*13420*/  R2UR UR4, R208 ;  /* 0x00000000d00472ca */ /* 0x020fe400000e0000 */
        /* <DEDUP_REMOVED lines=8> */
[----:B------:R-:W-:Y:S02]  /*134b0*/  R2UR UR4, R206 ;  /* 0x00000000ce0472ca */ /* 0x000fe400000e0000 */
        /* <DEDUP_REMOVED lines=16> */
[----:B------:R-:W-:Y:S01]  /*135c0*/  R2UR UR7, R13 ;  /* 0x000000000d0772ca */ /* 0x000fe200000e0000 */
[----:B------:R-:W-:Y:S01]  /*135d0*/  UMOV UR4, UR56 ;  /* 0x0000003800047c82 */ /* 0x000fe20008000000 */
[----:B------:R-:W-:Y:S01]  /*135e0*/  UMOV UR5, UR57 ;  /* 0x0000003900057c82 */ /* 0x000fe20008000000 */
[----:B------:R-:W-:Y:S02]  /*135f0*/  VIADD R12, R10, 0x306 ;  /* 0x000003060a0c7836 */ /* 0x000fe40000000000 */
[----:B------:R-:W-:Y:S01]  /*13600*/  IMAD.MOV.U32 R13, RZ, RZ, 0x40000040 ;  /* 0x40000040ff0d7424 */ /* 0x000fe200078e00ff */
[----:B------:R-:W-:Y:S02]  /*13610*/  WARPGROUP.DEPBAR.LE gsb0, 0x0 ;  /* 0x00008000000079c5 */ /* 0x000fe40000010000 */
[----:B------:R-:W-:-:S06]  /*13620*/  WARPGROUP.ARRIVE ;  /* 0x00000000000079c5 */ /* 0x000fcc0000000000 */
[----:B------:R-:W-:Y:S01]  /*13630*/  HGMMA.64x96x16.F32.BF16 R88, gdesc[UR4], R88, gsb0 ;  /* 0x01600000045879f0 */ /* 0x000fe20008001858 */
[----:B------:R-:W-:Y:S02]  /*13640*/  R2UR UR6, R12 ;  /* 0x000000000c0672ca */ /* 0x000fe400000e0000 */
[----:B------:R-:W-:Y:S01]  /*13650*/  R2UR UR7, R13 ;  /* 0x000000000d0772ca */ /* 0x000fe200000e0000 */
[----:B------:R-:W-:Y:S01]  /*13660*/  UMOV UR4, UR52 ;  /* 0x0000003400047c82 */ /* 0x000fe20008000000 */
[----:B------:R-:W-:Y:S01]  /*13670*/  UMOV UR5, UR53 ;  /* 0x0000003500057c82 */ /* 0x000fe20008000000 */
[----:B------:R-:W-:Y:S01]  /*13680*/  IMAD.MOV.U32 R13, RZ, RZ, 0x40000040 ;  /* 0x40000040ff0d7424 */ /* 0x000fe200078e00ff */
[----:B------:R-:W-:Y:S01]  /*13690*/  IADD3 R12, R10, 0x600, RZ ;  /* 0x000006000a0c7810 */ /* 0x000fe20007ffe0ff */
[----:B------:R-:W-:Y:S02]  /*136a0*/  WARPGROUP.DEPBAR.LE gsb0, 0x0 ;  /* 0x00008000000079c5 */ /* 0x000fe40000010000 */
[----:B------:R-:W-:-:S06]  /*136b0*/  WARPGROUP.ARRIVE ;  /* 0x00000000000079c5 */ /* 0x000fcc0000000000 */
        /* <DEDUP_REMOVED lines=32> */
[----:B------:R-:W-:Y:S02]  /*138c0*/  WARPGROUP.DEPBAR.LE gsb0, 0x0 ;  /* 0x00008000000079c5 */ /* 0x000fe40000010000 */
[----:B------:R-:W-:-:S08]  /*138d0*/  WARPGROUP.ARRIVE ;  /* 0x00000000000079c5 */ /* 0x000fd00000000000 */
[----:B------:R-:W-:Y:S01]  /*138e0*/  HGMMA.64x96x16.F32.BF16 R88, gdesc[UR4], R88, gsb0 ;  /* 0x01600000045879f0 */ /* 0x000fe20008001858 */
        /* <DEDUP_REMOVED lines=65> */
[----:B------:R-:W-:Y:S05]  /*13d00*/  @!P0 BRA `(.L_x_630) ;  /* 0x0000000000048947 */ /* 0x000fea0003800000 */
[----:B------:R-:W-:Y:S01]  /*13d10*/  BPT.TRAP 0x1 ;  /* 0x000000040000795c */ /* 0x000fe20000300000 */
.L_x_630:
[----:B------:R-:W-:Y:S01]  /*13d20*/  SHF.L.U32 R3, R194, 0x1f, RZ ;  /* 0x0000001fc2037819 */ /* 0x000fe200000006ff */
[----:B------:R-:W-:-:S04]  /*13d30*/  IMAD R10, R196, 0x8, R2 ;  /* 0x00000008c40a7824 */ /* 0x000fc800078e0202 */
[----:B------:R2:W3:Y:S01]  /*13d40*/  SYNCS.PHASECHK.TRANS64.TRYWAIT P1, [R10+URZ+0x2a850], R3 ;  /* 0x02a850030a0075a7 */ /* 0x0004e2000802017f */
[----:B------:R-:W-:Y:S05]  /*13d50*/  @!P0 BRA `(.L_x_631) ;  /* 0x0000000000048947 */ /* 0x000fea0003800000 */
[----:B------:R-:W-:Y:S01]  /*13d60*/  BPT.TRAP 0x1 ;  /* 0x000000040000795c */ /* 0x000fe20000300000 */
.L_x_631:
[----:B01----:R-:W-:Y:S01]  /*13d70*/  VIADD R0, R2, 0x400 ;  /* 0x0000040002007836 */ /* 0x003fe20000000000 */
[----:B------:R-:W-:Y:S04]  /*13d80*/  BSSY B1, `(.L_x_632) ;  /* 0x0000008000017945 */ /* 0x000fe80003800000 */
[----:B------:R-:W-:-:S04]  /*13d90*/  SHF.R.U32.HI R0, RZ, 0x4, R0 ;  /* 0x00000004ff007819 */ /* 0x000fc80000011600 */
[----:B------:R-:W-:-:S04]  /*13da0*/  LOP3.LUT R0, R0, 0x3fff, RZ, 0xc0, !PT ;  /* 0x00003fff00007812 */ /* 0x000fc800078ec0ff */
[----:B------:R-:W-:-:S05]  /*13db0*/  LOP3.LUT R0, R0, 0x3000000, RZ, 0xfc, !PT ;  /* 0x0300000000007812 */ /* 0x000fca00078efcff */
[----:B------:R-:W-:Y:S01]  /*13dc0*/  IMAD R0, R196, 0x600, R0 ;  /* 0x00000600c4007824 */ /* 0x000fe200078e0200 */
[----:B---3--:R-:W-:Y:S06]  /*13dd0*/  @P1 BRA `(.L_x_633) ;  /* 0x0000000000081947 */ /* 0x008fec0003800000 */
[----:B------:R-:W0:Y:S02]  /*13de0*/  SYNCS.PHASECHK.TRANS64.TRYWAIT P1, [R10+URZ+0x2a850], R3 ;  /* 0x02a850030a0075a7 */ /* 0x000e24000802017f */
[----:B0-----:R-:W-:Y:S05]  /*13df0*/  @!P1 BRA `(.L_x_634) ;  /* 0x000000b400749947 */ /* 0x001fea0003800000 */
.L_x_633:
[----:B------:R-:W-:Y:S05]  /*13e00*/  BSYNC B1 ;  /* 0x0000000000017941 */ /* 0x000fea0003800000 */
.L_x_632:
[----:B------:R-:W-:Y:S01]  /*13e10*/  IMAD.MOV.U32 R5, RZ, RZ, 0x40000040 ;  /* 0x40000040ff057424 */ /* 0x000fe200078e00ff */
[----:B------:R-:W-:Y:S01]  /*13e20*/  MOV R4, R0 ;  /* 0x0000000000047202 */ /* 0x000fe20000000f00 */
[----:B------:R-:W-:-:S03]  /*13e30*/  WARPGROUP.ARRIVE ;  /* 0x00000000000079c5 */ /* 0x000fc60000000000 */
[----:B------:R-:W-:Y:S01]  /*13e40*/  R2UR UR6, R4 ;  /* 0x00000000040672ca */ /* 0x000fe200000e0000 */
[----:B------:R-:W-:Y:S01]  /*13e50*/  VIADD R4, R0, 0x80 ;  /* 0x0000008000047836 */ /* 0x000fe20000000000 */
[----:B------:R-:W-:Y:S01]  /*13e60*/  R2UR UR7, R5 ;  /* 0x00000000050772ca */ /* 0x000fe200000e0000 */
[----:B------:R-:W-:-:S12]  /*13e70*/  IMAD.MOV.U32 R5, RZ, RZ, 0x40000040 ;  /* 0x40000040ff057424 */ /* 0x000fd800078e00ff */
[----:B------:R-:W-:Y:S01]  /*13e80*/  HGMMA.64x128x16.F32.BF16 R24, R156, gdesc[UR4].tnspB, R24, gsb0 ;  /* 0x41e000049c187df0 */ /* 0x000fe20008001818 */
[----:B------:R-:W-:Y:S01]  /*13e90*/  R2UR UR6, R4 ;  /* 0x00000000040672ca */ /* 0x000fe200000e0000 */
[----:B------:R-:W-:Y:S01]  /*13ea0*/  VIADD R4, R0, 0x100 ;  /* 0x0000010000047836 */ /* 0x000fe20000000000 */
[----:B------:R-:W-:Y:S01]  /*13eb0*/  R2UR UR7, R5 ;  /* 0x00000000050772ca */ /* 0x000fe200000e0000 */
[----:B------:R-:W-:Y:S01]  /*13ec0*/  IMAD.MOV.U32 R5, RZ, RZ, 0x40000040 ;  /* 0x40000040ff057424 */ /* 0x000fe200078e00ff */
[----:B------:R-:W-:Y:S02]  /*13ed0*/  WARPGROUP.DEPBAR.LE gsb0, 0x0 ;  /* 0x00008000000079c5 */ /* 0x000fe40000010000 */
[----:B------:R-:W-:-:S09]  /*13ee0*/  WARPGROUP.ARRIVE ;  /* 0x00000000000079c5 */ /* 0x000fd20000000000 */
        /* <DEDUP_REMOVED lines=15> */
[----:B------:R-:W-:Y:S02]  /*13fe0*/  R2UR UR6, R4 ;  /* 0x00000000040672ca */ /* 0x000fe400000e0000 */
[----:B------:R-:W-:Y:S01]  /*13ff0*/  R2UR UR7, R5 ;  /* 0x00000000050772ca */ /* 0x000fe200000e0000 */
[----:B------:R-:W-:Y:S01]  /*14000*/  IMAD.MOV.U32 R5, RZ, RZ, 0x40000040 ;  /* 0x40000040ff057424 */ /* 0x000fe200078e00ff */
[----:B------:R-:W-:Y:S01]  /*14010*/  IADD3 R4, R0, 0x280, RZ ;  /* 0x0000028000047810 */ /* 0x000fe20007ffe0ff */
[----:B------:R-:W-:Y:S02]  /*14020*/  WARPGROUP.DEPBAR.LE gsb0, 0x0 ;  /* 0x00008000000079c5 */ /* 0x000fe40000010000 */
[----:B------:R-:W-:-:S08]  /*14030*/  WARPGROUP.ARRIVE ;  /* 0x00000000000079c5 */ /* 0x000fd00000000000 */
[----:B------:R-:W-:Y:S01]  /*14040*/  HGMMA.64x128x16.F32.BF16 R24, R148, gdesc[UR4].tnspB, R24, gsb0 ;  /* 0x41e0000494187df0 */ /* 0x000fe20008001818 */
[----:B------:R-:W-:Y:S02]  /*14050*/  R2UR UR6, R4 ;  /* 0x00000000040672ca */ /* 0x000fe400000e0000 */
[----:B------:R-:W-:Y:S01]  /*14060*/  R2UR UR7, R5 ;  /* 0x00000000050772ca */ /* 0x000fe200000e0000 */
[----:B------:R-:W-:Y:S02]  /*14070*/  WARPGROUP.DEPBAR.LE gsb0, 0x0 ;  /* 0x00008000000079c5 */ /* 0x000fe40000010000 */
[----:B------:R-:W-:-:S10]  /*14080*/  WARPGROUP.ARRIVE ;  /* 0x00000000000079c5 */ /* 0x000fd40000000000 */
[----:B------:R-:W-:Y:S03]  /*14090*/  HGMMA.64x128x16.F32.BF16 R24, R152, gdesc[UR4].tnspB, R24, gsb0 ;  /* 0x41e0000498187df0 */ /* 0x000fe60008001818 */
[----:B------:R-:W-:Y:S02]  /*140a0*/  WARPGROUP.DEPBAR.LE gsb0, 0x0 ;  /* 0x00008000000079c5 */ /* 0x000fe40000010000 */
[----:B------:R-:W-:Y:S05]  /*140b0*/  @!P0 BRA `(.L_x_635) ;  /* 0x0000000000048947 */ /* 0x000fea0003800000 */
[----:B------:R-:W-:Y:S01]  /*140c0*/  BPT.TRAP 0x1 ;  /* 0x000000040000795c */ /* 0x000fe20000300000 */
.L_x_635:
[----:B------:R-:W-:Y:S02]  /*140d0*/  FMNMX.FTZ R0, R88, R20, !PT ;  /* 0x0000001458007209 */ /* 0x000fe40007810000 */
[----:B------:R-:W-:Y:S02]  /*140e0*/  FMNMX.FTZ R4, R90, R15, !PT ;  /* 0x0000000f5a047209 */ /* 0x000fe40007810000 */
[----:B0-2---:R-:W-:Y:S02]  /*140f0*/  FMNMX.FTZ R3, R89, R0, !PT ;  /* 0x0000000059037209 */ /* 0x005fe40007810000 */
        /* <DEDUP_REMOVED lines=47> */
[----:B0-----:R-:W-:Y:S01]  /*143f0*/  FMNMX.FTZ R12, R5, R0, !PT ;  /* 0x00000000050c7209 */ /* 0x001fe20007810000 */
[----:B------:R-:W-:Y:S01]  /*14400*/  IMAD.U32 R0, RZ, RZ, UR38 ;  /* 0x00000026ff007e24 */ /* 0x000fe2000f8e00ff */
[----:B-1----:R-:W-:-:S03]  /*14410*/  FMNMX.FTZ R13, R9, R4, !PT ;  /* 0x00000004090d7209 */ /* 0x002fc60007810000 */
[----:B------:R-:W0:Y:S04]  /*14420*/  SHFL.BFLY PT, R3, R12, 0x1, 0x1f ;  /* 0x0c201f000c037f89 */ /* 0x000e2800000e0000 */
[----:B------:R-:W1:Y:S01]  /*14430*/  SHFL.BFLY PT, R4, R13, 0x1, 0x1f ;  /* 0x0c201f000d047f89 */ /* 0x000e6200000e0000 */
[----:B0-----:R-:W-:Y:S02]  /*14440*/  FMNMX.FTZ R3, R12, R3, !PT ;  /* 0x000000030c037209 */ /* 0x001fe40007810000 */
[----:B-1----:R-:W-:-:S03]  /*14450*/  FMNMX.FTZ R4, R13, R4, !PT ;  /* 0x000000040d047209 */ /* 0x002fc60007810000 */
[----:B------:R-:W-:-:S04]  /*14460*/  FADD.FTZ R11, -R3, R20 ;  /* 0x00000014030b7221 */ /* 0x000fc80000010100 */
[-C--:B------:R-:W-:Y:S01]  /*14470*/  FMUL.FTZ R20, R11, R0.reuse ;  /* 0x000000000b147220 */ /* 0x080fe20000410000 */
[-C--:B------:R-:W-:Y:S01]  /*14480*/  FMUL.FTZ R11, R3, R0.reuse ;  /* 0x00000000030b7220 */ /* 0x080fe20000410000 */
[C---:B------:R-:W-:Y:S02]  /*14490*/  FADD.FTZ R5, -R4.reuse, R15 ;  /* 0x0000000f04057221 */ /* 0x040fe40000010100 */
[----:B------:R-:W-:Y:S01]  /*144a0*/  MUFU.EX2 R9, R20 ;  /* 0x0000001400097308 */ /* 0x000fe20000000800 */
[-CC-:B------:R-:W-:Y:S01]  /*144b0*/  FFMA.FTZ R139, R89, R0.reuse, -R11.reuse ;  /* 0x00000000598b7223 */ /* 0x180fe2000001080b */
[-CC-:B------:R-:W-:Y:S01]  /*144c0*/  FFMA.FTZ R89, R109, R0.reuse, -R11.reuse ;  /* 0x000000006d597223 */ /* 0x180fe2000001080b */
[-C--:B------:R-:W-:Y:S01]  /*144d0*/  FMUL.FTZ R109, R4, R0.reuse ;  /* 0x00000000046d7220 */ /* 0x080fe20000410000 */
[-CC-:B------:R-:W-:Y:S01]  /*144e0*/  FFMA.FTZ R156, R88, R0.reuse, -R11.reuse ;  /* 0x00000000589c7223 */ /* 0x180fe2000001080b */
[-C--:B------:R-:W-:Y:S01]  /*144f0*/  FFMA.FTZ R142, R108, R0.reuse, -R11 ;  /* 0x000000006c8e7223 */ /* 0x080fe2000001080b */
[-C--:B------:R-:W-:Y:S01]  /*14500*/  FMUL.FTZ R5, R5, R0.reuse ;  /* 0x0000000005057220 */ /* 0x080fe20000410000 */
[-CC-:B------:R-:W-:Y:S01]  /*14510*/  FFMA.FTZ R108, R90, R0.reuse, -R109.reuse ;  /* 0x000000005a6c7223 */ /* 0x180fe2000001086d */
[-C--:B------:R-:W-:Y:S01]  /*14520*/  FFMA.FTZ R157, R91, R0.reuse, -R109 ;  /* 0x000000005b9d7223 */ /* 0x080fe2000001086d */
[-CC-:B------:R-:W-:Y:S01]  /*14530*/  FFMA.FTZ R158, R92, R0.reuse, -R11.reuse ;  /* 0x000000005c9e7223 */ /* 0x180fe2000001080b */
[----:B------:R-:W0:Y:S01]  /*14540*/  MUFU.EX2 R156, R156 ;  /* 0x0000009c009c7308 */ /* 0x000e220000000800 */
[-C--:B------:R-:W-:Y:S01]  /*14550*/  FFMA.FTZ R92, R105, R0.reuse, -R11 ;  /* 0x00000000695c7223 */ /* 0x080fe2000001080b */
[-C--:B------:R-:W-:Y:S01]  /*14560*/  FFMA.FTZ R105, R94, R0.reuse, -R109 ;  /* 0x000000005e697223 */ /* 0x080fe2000001086d */
[-C--:B------:R-:W-:Y:S01]  /*14570*/  FFMA.FTZ R137, R93, R0.reuse, -R11 ;  /* 0x000000005d897223 */ /* 0x080fe2000001080b */
[-C--:B------:R-:W-:Y:S01]  /*14580*/  FFMA.FTZ R159, R95, R0.reuse, -R109 ;  /* 0x000000005f9f7223 */ /* 0x080fe2000001086d */
[-CC-:B------:R-:W-:Y:S01]  /*14590*/  FFMA.FTZ R136, R96, R0.reuse, -R11.reuse ;  /* 0x0000000060887223 */ /* 0x180fe2000001080b */
[-C--:B------:R-:W-:Y:S01]  /*145a0*/  FFMA.FTZ R140, R104, R0.reuse, -R11 ;  /* 0x00000000688c7223 */ /* 0x080fe2000001080b */
[-C--:B------:R-:W-:Y:S01]  /*145b0*/  FFMA.FTZ R104, R98, R0.reuse, -R109 ;  /* 0x0000000062687223 */ /* 0x080fe2000001086d */
[----:B------:R-:W-:Y:S01]  /*145c0*/  MUFU.EX2 R5, R5 ;  /* 0x0000000500057308 */ /* 0x000fe20000000800 */
[-C--:B------:R-:W-:Y:S01]  /*145d0*/  FFMA.FTZ R96, R97, R0.reuse, -R11 ;  /* 0x0000000061607223 */ /* 0x080fe2000001080b */
[-C--:B------:R-:W-:Y:S01]  /*145e0*/  FFMA.FTZ R90, R99, R0.reuse, -R109 ;  /* 0x00000000635a7223 */ /* 0x080fe2000001086d */
[-C--:B------:R-:W-:Y:S01]  /*145f0*/  FFMA.FTZ R138, R100, R0.reuse, -R11 ;  /* 0x00000000648a7223 */ /* 0x080fe2000001080b */
[-C--:B------:R-:W-:Y:S01]  /*14600*/  FFMA.FTZ R102, R102, R0.reuse, -R109 ;  /* 0x0000000066667223 */ /* 0x080fe2000001086d */
[-C--:B------:R-:W-:Y:S01]  /*14610*/  FFMA.FTZ R93, R101, R0.reuse, -R11 ;  /* 0x00000000655d7223 */ /* 0x080fe2000001080b */
[-CC-:B------:R-:W-:Y:S01]  /*14620*/  FFMA.FTZ R91, R103, R0.reuse, -R109.reuse ;  /* 0x00000000675b7223 */ /* 0x180fe2000001086d */
[-CC-:B------:R-:W-:Y:S01]  /*14630*/  FFMA.FTZ R101, R106, R0.reuse, -R109.reuse ;  /* 0x000000006a657223 */ /* 0x180fe2000001086d */
[----:B------:R-:W1:Y:S01]  /*14640*/  MUFU.EX2 R108, R108 ;  /* 0x0000006c006c7308 */ /* 0x000e620000000800 */
[----:B0-----:R-:W-:Y:S01]  /*14650*/  FFMA.FTZ R94, R9, R7, R156 ;  /* 0x00000007095e7223 */ /* 0x001fe2000001009c */
[-CC-:B------:R-:W-:Y:S01]  /*14660*/  FFMA.FTZ R141, R107, R0.reuse, -R109.reuse ;  /* 0x000000006b8d7223 */ /* 0x180fe2000001086d */
[-CC-:B------:R-:W-:Y:S01]  /*14670*/  FFMA.FTZ R100, R110, R0.reuse, -R109.reuse ;  /* 0x000000006e647223 */ /* 0x180fe2000001086d */
[-C--:B------:R-:W-:Y:S01]  /*14680*/  FFMA.FTZ R143, R111, R0.reuse, -R109 ;  /* 0x000000006f8f7223 */ /* 0x080fe2000001086d */
[-C--:B------:R-:W-:Y:S01]  /*14690*/  FFMA.FTZ R144, R112, R0.reuse, -R11 ;  /* 0x0000000070907223 */ /* 0x080fe2000001080b */
[-C--:B------:R-:W-:Y:S01]  /*146a0*/  FFMA.FTZ R99, R114, R0.reuse, -R109 ;  /* 0x0000000072637223 */ /* 0x080fe2000001086d */
[-C--:B------:R-:W-:Y:S01]  /*146b0*/  FFMA.FTZ R88, R113, R0.reuse, -R11 ;  /* 0x0000000071587223 */ /* 0x080fe2000001080b */
[----:B------:R-:W0:Y:S01]  /*146c0*/  MUFU.EX2 R139, R139 ;  /* 0x0000008b008b7308 */ /* 0x000e220000000800 */
[-C--:B------:R-:W-:Y:S01]  /*146d0*/  FFMA.FTZ R145, R115, R0.reuse, -R109 ;  /* 0x0000000073917223 */ /* 0x080fe2000001086d */
[-C--:B------:R-:W-:Y:S01]  /*146e0*/  FFMA.FTZ R146, R116, R0.reuse, -R11 ;  /* 0x0000000074927223 */ /* 0x080fe2000001080b */
[-C--:B------:R-:W-:Y:S01]  /*146f0*/  FFMA.FTZ R98, R118, R0.reuse, -R109 ;  /* 0x0000000076627223 */ /* 0x080fe2000001086d */
[-C--:B------:R-:W-:Y:S01]  /*14700*/  FFMA.FTZ R20, R117, R0.reuse, -R11 ;  /* 0x0000000075147223 */ /* 0x080fe2000001080b */
[-C--:B------:R-:W-:Y:S01]  /*14710*/  FFMA.FTZ R147, R119, R0.reuse, -R109 ;  /* 0x0000000077937223 */ /* 0x080fe2000001086d */
[-C--:B------:R-:W-:Y:S01]  /*14720*/  FFMA.FTZ R148, R120, R0.reuse, -R11 ;  /* 0x0000000078947223 */ /* 0x080fe2000001080b */
[----:B------:R-:W-:Y:S01]  /*14730*/  FFMA.FTZ R97, R122, R0, -R109 ;  /* 0x000000007a617223 */ /* 0x000fe2000001086d */
[----:B------:R-:W2:Y:S01]  /*14740*/  MUFU.EX2 R157, R157 ;  /* 0x0000009d009d7308 */ /* 0x000ea20000000800 */
[----:B-1----:R-:W-:Y:S01]  /*14750*/  FFMA.FTZ R6, R5, R6, R108 ;  /* 0x0000000605067223 */ /* 0x002fe2000001006c */
[-C--:B------:R-:W-:Y:S01]  /*14760*/  FFMA.FTZ R15, R121, R0.reuse, -R11 ;  /* 0x00000000790f7223 */ /* 0x080fe2000001080b */
[-C--:B------:R-:W-:Y:S01]  /*14770*/  FFMA.FTZ R149, R123, R0.reuse, -R109 ;  /* 0x000000007b957223 */ /* 0x080fe2000001086d */
[-CC-:B------:R-:W-:Y:S01]  /*14780*/  FFMA.FTZ R150, R124, R0.reuse, -R11.reuse ;  /* 0x000000007c967223 */ /* 0x180fe2000001080b */
[-C--:B------:R-:W-:Y:S01]  /*14790*/  FFMA.FTZ R13, R125, R0.reuse, -R11 ;  /* 0x000000007d0d7223 */ /* 0x080fe2000001080b */
[-C--:B------:R-:W-:Y:S01]  /*147a0*/  FFMA.FTZ R151, R127, R0.reuse, -R109 ;  /* 0x000000007f977223 */ /* 0x080fe2000001086d */
[-CC-:B------:R-:W-:Y:S01]  /*147b0*/  FFMA.FTZ R152, R128, R0.reuse, -R11.reuse ;  /* 0x0000000080987223 */ /* 0x180fe2000001080b */
[----:B------:R-:W1:Y:S01]  /*147c0*/  MUFU.EX2 R158, R158 ;  /* 0x0000009e009e7308 */ /* 0x000e620000000800 */
[----:B0-----:R-:W-:Y:S01]  /*147d0*/  FADD.FTZ R7, R139, R94 ;  /* 0x0000005e8b077221 */ /* 0x001fe20000010000 */
[-C--:B------:R-:W-:Y:S01]  /*147e0*/  FFMA.FTZ R12, R129, R0.reuse, -R11 ;  /* 0x00000000810c7223 */ /* 0x080fe2000001080b */
[-C--:B------:R-:W-:Y:S01]  /*147f0*/  FFMA.FTZ R153, R131, R0.reuse, -R109 ;  /* 0x0000000083997223 */ /* 0x080fe2000001086d */
[-C--:B------:R-:W-:Y:S01]  /*14800*/  FFMA.FTZ R154, R132, R0.reuse, -R11 ;  /* 0x00000000849a7223 */ /* 0x080fe2000001080b */
[-C--:B------:R-:W-:Y:S01]  /*14810*/  FFMA.FTZ R155, R134, R0.reuse, -R109 ;  /* 0x00000000869b7223 */ /* 0x080fe2000001086d */
[----:B------:R-:W-:-:S02]  /*14820*/  FFMA.FTZ R11, R133, R0, -R11 ;  /* 0x00000000850b7223 */ /* 0x000fc4000001080b */
        /* <DEDUP_REMOVED lines=21> */
[----:B-1----:R-:W-:Y:S01]  /*14980*/  FADD.FTZ R94, R102, R95 ;  /* 0x0000005f665e7221 */ /* 0x002fe20000010000 */
[----:B------:R-:W-:-:S06]  /*14990*/  FFMA.FTZ R95, R126, R0, -R109 ;  /* 0x000000007e5f7223 */ /* 0x000fcc000001086d */
        /* <DEDUP_REMOVED lines=19> */
[----:B0-----:R-:W-:Y:S01]  /*14ad0*/  FADD.FTZ R6, R143, R94 ;  /* 0x0000005e8f067221 */ /* 0x001fe20000010000 */
[----:B------:R-:W-:-:S06]  /*14ae0*/  FFMA.FTZ R94, R130, R0, -R109 ;  /* 0x00000000825e7223 */ /* 0x000fcc000001086d */
        /* <DEDUP_REMOVED lines=20> */
[----:B------:R-:W-:-:S05]  /*14c30*/  VIADD R6, R21, 0x2a840 ;  /* 0x0002a84015067836 */ /* 0x000fca0000000000 */
[----:B------:R-:W-:Y:S01]  /*14c40*/  PRMT R6, R181, 0x654, R6 ;  /* 0x00000654b5067816 */ /* 0x000fe20000000006 */
[----:B------:R-:W2:Y:S01]  /*14c50*/  MUFU.EX2 R150, R150 ;  /* 0x0000009600967308 */ /* 0x000ea20000000800 */
[----:B-1----:R-:W-:Y:S01]  /*14c60*/  FADD.FTZ R7, R15, R106 ;  /* 0x0000006a0f077221 */ /* 0x002fe20000010000 */
[----:B------:R-:W-:Y:S01]  /*14c70*/  FFMA.FTZ R106, R135, R0, -R109 ;  /* 0x00000000876a7223 */ /* 0x000fe2000001086d */
[----:B------:R1:W-:Y:S05]  /*14c80*/  SYNCS.ARRIVE.TRANS64.RED.A1T0 RZ, [R6+URZ], RZ ;  /* 0x000000ff06ff79a7 */ /* 0x0003ea000810043f */
[----:B------:R-:W3:Y:S01]  /*14c90*/  MUFU.EX2 R95, R95 ;  /* 0x0000005f005f7308 */ /* 0x000ee20000000800 */
[----:B0-----:R-:W-:-:S07]  /*14ca0*/  FADD.FTZ R110, R149, R110 ;  /* 0x0000006e956e7221 */ /* 0x001fce0000010000 */
[----:B------:R-:W0:Y:S01]  /*14cb0*/  MUFU.EX2 R13, R13 ;  /* 0x0000000d000d7308 */ /* 0x000e220000000800 */
[----:B--2---:R-:W-:-:S07]  /*14cc0*/  FADD.FTZ R112, R150, R7 ;  /* 0x0000000796707221 */ /* 0x004fce0000010000 */
[----:B------:R-:W2:Y:S01]  /*14cd0*/  MUFU.EX2 R151, R151 ;  /* 0x0000009700977308 */ /* 0x000ea20000000800 */
[----:B---3--:R-:W-:-:S07]  /*14ce0*/  FADD.FTZ R110, R95, R110 ;  /* 0x0000006e5f6e7221 */ /* 0x008fce0000010000 */
[----:B------:R-:W3:Y:S01]  /*14cf0*/  MUFU.EX2 R152, R152 ;  /* 0x0000009800987308 */ /* 0x000ee20000000800 */
[----:B0-----:R-:W-:-:S07]  /*14d00*/  FADD.FTZ R7, R13, R112 ;  /* 0x000000700d077221 */ /* 0x001fce0000010000 */
[----:B------:R-:W1:Y:S01]  /*14d10*/  MUFU.EX2 R94, R94 ;  /* 0x0000005e005e7308 */ /* 0x000e620000000800 */
[----:B--2---:R-:W-:-:S07]  /*14d20*/  FADD.FTZ R21, R151, R110 ;  /* 0x0000006e97157221 */ /* 0x004fce0000010000 */
[----:B------:R-:W0:Y:S01]  /*14d30*/  MUFU.EX2 R12, R12 ;  /* 0x0000000c000c7308 */ /* 0x000e220000000800 */
[----:B---3--:R-:W-:-:S07]  /*14d40*/  FADD.FTZ R7, R152, R7 ;  /* 0x0000000798077221 */ /* 0x008fce0000010000 */
        /* <DEDUP_REMOVED lines=10> */
[----:B--2---:R-:W-:-:S03]  /*14df0*/  FADD.FTZ R7, R11, R110 ;  /* 0x0000006e0b077221 */ /* 0x004fc60000010000 */
[----:B-1----:R-:W-:Y:S01]  /*14e00*/  FADD.FTZ R6, R106, R21 ;  /* 0x000000156a067221 */ /* 0x002fe20000010000 */
[----:B------:R-:W-:Y:S06]  /*14e10*/  @!P0 BRA `(.L_x_636) ;  /* 0x0000000000048947 */ /* 0x000fec0003800000 */
[----:B------:R-:W-:Y:S01]  /*14e20*/  BPT.TRAP 0x1 ;  /* 0x000000040000795c */ /* 0x000fe20000300000 */
.L_x_636:
[----:B------:R-:W-:Y:S01]  /*14e30*/  ISETP.GT.AND P1, PT, R14, RZ, PT ;  /* 0x000000ff0e00720c */ /* 0x000fe20003f24270 */
[----:B------:R-:W-:Y:S01]  /*14e40*/  VIADD R10, R10, 0x2a860 ;  /* 0x0002a8600a0a7836 */ /* 0x000fe20000000000 */
[----:B------:R-:W-:Y:S01]  /*14e50*/  F2FP.BF16.F32.PACK_AB R156, R139, R156 ;  /* 0x0000009c8b9c723e */ /* 0x000fe200000010ff */
[----:B------:R-:W-:Y:S01]  /*14e60*/  VIADD R14, R14, 0xffffffff ;  /* 0xffffffff0e0e7836 */ /* 0x000fe20000000000 */
[----:B------:R-:W-:Y:S01]  /*14e70*/  F2FP.BF16.F32.PACK_AB R158, R137, R158 ;  /* 0x0000009e899e723e */ /* 0x000fe200000010ff */
[----:B------:R-:W-:Y:S01]  /*14e80*/  IMAD.MOV.U32 R194, RZ, RZ, R180 ;  /* 0x000000ffffc27224 */ /* 0x000fe200078e00b4 */
[----:B------:R-:W-:Y:S01]  /*14e90*/  PRMT R10, R181, 0x654, R10 ;  /* 0x00000654b50a7816 */ /* 0x000fe2000000000a */
[----:B------:R-:W-:Y:S01]  /*14ea0*/  IMAD.MOV.U32 R196, RZ, RZ, R173 ;  /* 0x000000ffffc47224 */ /* 0x000fe200078e00ad */
[----:B------:R-:W-:Y:S01]  /*14eb0*/  F2FP.BF16.F32.PACK_AB R146, R20, R146 ;  /* 0x000000921492723e */ /* 0x000fe200000010ff */
[----:B------:R-:W-:Y:S01]  /*14ec0*/  IMAD.MOV.U32 R20, RZ, RZ, R3 ;  /* 0x000000ffff147224 */ /* 0x000fe200078e0003 */
[----:B------:R0:W-:Y:S01]  /*14ed0*/  SYNCS.ARRIVE.TRANS64.RED.A1T0 RZ, [R10+URZ], RZ ;  /* 0x000000ff0aff79a7 */ /* 0x0001e2000810043f */
[----:B------:R-:W-:Y:S01]  /*14ee0*/  F2FP.BF16.F32.PACK_AB R148, R15, R148 ;  /* 0x000000940f94723e */ /* 0x000fe200000010ff */
[----:B------:R-:W-:Y:S01]  /*14ef0*/  IMAD.MOV.U32 R15, RZ, RZ, R4 ;  /* 0x000000ffff0f7224 */ /* 0x000fe200078e0004 */
        /* <DEDUP_REMOVED lines=19> */
[----:B------:R-:W-:Y:S01]  /*15030*/  F2FP.BF16.F32.PACK_AB R155, R106, R155 ;  /* 0x0000009b6a9b723e */ /* 0x000fe200000010ff */
[----:B0-----:R-:W-:Y:S06]  /*15040*/  @P1 BRA `(.L_x_637) ;  /* 0xffffffe0001c1947 */ /* 0x001fec000383ffff */
.L_x_624:
[----:B------:R-:W-:Y:S05]  /*15050*/  BSYNC B0 ;  /* 0x0000000000007941 */ /* 0x000fea0003800000 */
.L_x_623:
        /* <DEDUP_REMOVED lines=67> */
.L_x_638:
[----:B------:R-:W-:Y:S02]  /*15490*/  LEA R10, R173, R2, 0x3 ;  /* 0x00000002ad0a7211 */ /* 0x000fe400078e18ff */
[----:B------:R-:W-:-:S04]  /*154a0*/  SHF.L.U32 R5, R180, 0x1f, RZ ;  /* 0x0000001fb4057819 */ /* 0x000fc800000006ff */
[----:B------:R0:W1:Y:S01]  /*154b0*/  SYNCS.PHASECHK.TRANS64.TRYWAIT P1, [R10+URZ+0x2a850], R5 ;  /* 0x02a850050a0075a7 */ /* 0x000062000802017f */
[----:B------:R-:W-:Y:S05]  /*154c0*/  @!P0 BRA `(.L_x_639) ;  /* 0x0000000000048947 */ /* 0x000fea0003800000 */
[----:B------:R-:W-:Y:S01]  /*154d0*/  BPT.TRAP 0x1 ;  /* 0x000000040000795c */ /* 0x000fe20000300000 */
.L_x_639:
[----:B------:R-:W-:Y:S01]  /*154e0*/  VIADD R2, R2, 0x400 ;  /* 0x0000040002027836 */ /* 0x000fe20000000000 */
[----:B------:R-:W-:Y:S04]  /*154f0*/  BSSY B0, `(.L_x_640) ;  /* 0x0000008000007945 */ /* 0x000fe80003800000 */
[----:B------:R-:W-:-:S04]  /*15500*/  SHF.R.U32.HI R2, RZ, 0x4, R2 ;  /* 0x00000004ff027819 */ /* 0x000fc80000011602 */
[----:B------:R-:W-:-:S04]  /*15510*/  LOP3.LUT R2, R2, 0x3fff, RZ, 0xc0, !PT ;  /* 0x00003fff02027812 */ /* 0x000fc800078ec0ff */
[----:B------:R-:W-:-:S05]  /*15520*/  LOP3.LUT R2, R2, 0x3000000, RZ, 0xfc, !PT ;  /* 0x0300000002027812 */ /* 0x000fca00078efcff */
[----:B------:R-:W-:Y:S01]  /*15530*/  IMAD R2, R173, 0x600, R2 ;  /* 0x00000600ad027824 */ /* 0x000fe200078e0202 */
[----:B-1----:R-:W-:Y:S06]  /*15540*/  @P1 BRA `(.L_x_641) ;  /* 0x0000000000081947 */ /* 0x002fec0003800000 */
[----:B------:R-:W1:Y:S02]  /*15550*/  SYNCS.PHASECHK.TRANS64.TRYWAIT P1, [R10+URZ+0x2a850], R5 ;  /* 0x02a850050a0075a7 */ /* 0x000e64000802017f */
[----:B-1----:R-:W-:Y:S05]  /*15560*/  @!P1 BRA `(.L_x_642) ;  /* 0x0000009c00ac9947 */ /* 0x002fea0003800000 */
.L_x_641:
[----:B------:R-:W-:Y:S05]  /*15570*/  BSYNC B0 ;  /* 0x0000000000007941 */ /* 0x000fea0003800000 */
.L_x_640:
[----:B------:R-:W-:Y:S01]  /*15580*/  IMAD.MOV.U32 R8, RZ, RZ, R2 ;  /* 0x000000ffff087224 */ /* 0x000fe200078e0002 */
[----:B------:R-:W-:Y:S01]  /*15590*/  WARPGROUP.ARRIVE ;  /* 0x00000000000079c5 */ /* 0x000fe20000000000 */
[----:B------:R-:W-:Y:S01]  /*155a0*/  IMAD.MOV.U32 R9, RZ, RZ, 0x40000040 ;  /* 0x40000040ff097424 */ /* 0x000fe200078e00ff */
[----:B01----:R-:W-:Y:S01]  /*155b0*/  SHFL.BFLY PT, R5, R6, 0x2, 0x1f ;  /* 0x0c401f0006057f89 */ /* 0x003fe200000e0000 */
[----:B------:R-:W-:Y:S01]  /*155c0*/  IMAD.MOV.U32 R88, RZ, RZ, -0x800000 ;  /* 0xff800000ff587424 */ /* 0x000fe200078e00ff */
[----:B------:R-:W-:Y:S01]  /*155d0*/  R2UR UR6, R8 ;  /* 0x00000000080672ca */ /* 0x000fe200000e0000 */
[----:B------:R-:W-:Y:S01]  /*155e0*/  VIADD R8, R2, 0x80 ;  /* 0x0000008002087836 */ /* 0x000fe20000000000 */
[----:B------:R-:W-:Y:S01]  /*155f0*/  R2UR UR7, R9 ;  /* 0x00000000090772ca */ /* 0x000fe200000e0000 */
[----:B------:R-:W-:Y:S02]  /*15600*/  IMAD.MOV.U32 R9, RZ, RZ, 0x40000040 ;  /* 0x40000040ff097424 */ /* 0x000fe400078e00ff */
[----:B------:R-:W-:-:S10]  /*15610*/  IMAD.MOV.U32 R89, RZ, RZ, -0x800000 ;  /* 0xff800000ff597424 */ /* 0x000fd400078e00ff */
        /* <DEDUP_REMOVED lines=22> */
[----:B------:R-:W-:Y:S01]  /*15780*/  R2UR UR6, R8 ;  /* 0x00000000080672ca */ /* 0x000fe200000e0000 */
[----:B------:R-:W-:Y:S01]  /*15790*/  VIADD R8, R2, 0x280 ;  /* 0x0000028002087836 */ /* 0x000fe20000000000 */
[----:B------:R-:W-:Y:S01]  /*157a0*/  R2UR UR7, R9 ;  /* 0x00000000090772ca */ /* 0x000fe200000e0000 */
[----:B------:R-:W-:Y:S01]  /*157b0*/  IMAD.MOV.U32 R9, RZ, RZ, 0x40000040 ;  /* 0x40000040ff097424 */ /* 0x000fe200078e00ff */
[----:B------:R-:W0:Y:S02]  /*157c0*/  SHFL.BFLY PT, R2, R7, 0x2, 0x1f ;  /* 0x0c401f0007027f89 */ /* 0x000e2400000e0000 */
[----:B0-----:R-:W-:Y:S01]  /*157d0*/  FADD.FTZ R2, R2, R7 ;  /* 0x0000000702027221 */ /* 0x001fe20000010000 */
[----:B------:R-:W-:Y:S02]  /*157e0*/  WARPGROUP.DEPBAR.LE gsb0, 0x0 ;  /* 0x00008000000079c5 */ /* 0x000fe40000010000 */
[----:B------:R-:W-:-:S06]  /*157f0*/  WARPGROUP.ARRIVE ;  /* 0x00000000000079c5 */ /* 0x000fcc0000000000 */
[----:B------:R-:W-:Y:S01]  /*15800*/  HGMMA.64x128x16.F32.BF16 R24, R148, gdesc[UR4].tnspB, R24, gsb0 ;  /* 0x41e0000494187df0 */ /* 0x000fe20008001818 */
[----:B------:R-:W-:Y:S01]  /*15810*/  R2UR UR6, R8 ;  /* 0x00000000080672ca */ /* 0x000fe200000e0000 */
[----:B------:R-:W-:Y:S01]  /*15820*/  FADD.FTZ R8, R5, R6 ;  /* 0x0000000605087221 */ /* 0x000fe20000010000 */
[----:B------:R-:W-:Y:S01]  /*15830*/  R2UR UR7, R9 ;  /* 0x00000000090772ca */ /* 0x000fe200000e0000 */
[----:B------:R-:W0:Y:S01]  /*15840*/  SHFL.BFLY PT, R5, R2, 0x1, 0x1f ;  /* 0x0c201f0002057f89 */ /* 0x000e2200000e0000 */
[----:B------:R-:W-:-:S03]  /*15850*/  IMAD.MOV.U32 R6, RZ, RZ, RZ ;  /* 0x000000ffff067224 */ /* 0x000fc600078e00ff */
[----:B------:R-:W1:Y:S01]  /*15860*/  SHFL.BFLY PT, R9, R8, 0x1, 0x1f ;  /* 0x0c201f0008097f89 */ /* 0x000e6200000e0000 */
[----:B0-----:R-:W-:Y:S01]  /*15870*/  FADD.FTZ R11, R2, R5 ;  /* 0x00000005020b7221 */ /* 0x001fe20000010000 */
[----:B------:R-:W-:Y:S02]  /*15880*/  IMAD.MOV.U32 R5, RZ, RZ, RZ ;  /* 0x000000ffff057224 */ /* 0x000fe400078e00ff */
[----:B-1----:R-:W-:Y:S02]  /*15890*/  FADD.FTZ R12, R8, R9 ;  /* 0x00000009080c7221 */ /* 0x002fe40000010000 */
[----:B------:R-:W-:-:S03]  /*158a0*/  FSETP.NE.FTZ.AND P1, PT, R11, RZ, PT ;  /* 0x000000ff0b00720b */ /* 0x000fc60003f35000 */
[----:B------:R-:W-:-:S10]  /*158b0*/  FSETP.NE.FTZ.AND P2, PT, R12, RZ, PT ;  /* 0x000000ff0c00720b */ /* 0x000fd40003f55000 */
[----:B------:R-:W0:Y:S01]  /*158c0*/  @P1 MUFU.LG2 R7, R11 ;  /* 0x0000000b00071308 */ /* 0x000e220000000c00 */
[C---:B------:R-:W-:Y:S02]  /*158d0*/  @P1 FMUL.FTZ R2, R0.reuse, 0.69314718246459960938 ;  /* 0x3f31721800021820 */ /* 0x040fe40000410000 */
[----:B------:R-:W-:-:S05]  /*158e0*/  @P2 FMUL.FTZ R0, R0, 0.69314718246459960938 ;  /* 0x3f31721800002820 */ /* 0x000fca0000410000 */
        /* <DEDUP_REMOVED lines=9> */
[----:B------:R-:W-:Y:S03]  /*15980*/  HGMMA.64x128x16.F32.BF16 R24, R152, gdesc[UR4].tnspB, R24, gsb0 ;  /* 0x41e0000498187df0 */ /* 0x000fe60008001818 */
[----:B------:R-:W-:Y:S02]  /*15990*/  WARPGROUP.DEPBAR.LE gsb0, 0x0 ;  /* 0x00008000000079c5 */ /* 0x000fe40000010000 */
[----:B--23--:R-:W-:Y:S05]  /*159a0*/  @!P0 BRA `(.L_x_643) ;  /* 0x0000000000048947 */ /* 0x00cfea0003800000 */
[----:B------:R-:W-:Y:S01]  /*159b0*/  BPT.TRAP 0x1 ;  /* 0x000000040000795c */ /* 0x000fe20000300000 */
.L_x_643:
[----:B------:R-:W-:Y:S02]  /*159c0*/  VIADD R0, R10, 0x2a860 ;  /* 0x0002a8600a007836 */ /* 0x000fe40000000000 */
[-C--:B------:R-:W-:Y:S01]  /*159d0*/  FMUL.FTZ R24, R24, R5.reuse ;  /* 0x0000000518187220 */ /* 0x080fe20000410000 */
[----:B------:R-:W-:Y:S02]  /*159e0*/  VIADD R173, R173, 0x1 ;  /* 0x00000001adad7836 */ /* 0x000fe40000000000 */
[-C--:B------:R-:W-:Y:S01]  /*159f0*/  FMUL.FTZ R91, R25, R5.reuse ;  /* 0x00000005195b7220 */ /* 0x080fe20000410000 */
[-C--:B------:R-:W-:Y:S01]  /*15a00*/  FMUL.FTZ R10, R28, R5.reuse ;  /* 0x000000051c0a7220 */ /* 0x080fe20000410000 */
[----:B------:R-:W-:Y:S01]  /*15a10*/  PRMT R181, R181, 0x654, R0 ;  /* 0x00000654b5b57816 */ /* 0x000fe20000000000 */
[-C--:B------:R-:W-:Y:S01]  /*15a20*/  FMUL.FTZ R0, R36, R5.reuse ;  /* 0x0000000524007220 */ /* 0x080fe20000410000 */
[----:B------:R-:W-:Y:S01]  /*15a30*/  ISETP.NE.AND P0, PT, R173, 0x2, PT ;  /* 0x00000002ad00780c */ /* 0x000fe20003f05270 */
[-C--:B------:R-:W-:Y:S01]  /*15a40*/  FMUL.FTZ R11, R29, R5.reuse ;  /* 0x000000051d0b7220 */ /* 0x080fe20000410000 */
[----:B------:R1:W-:Y:S01]  /*15a50*/  SYNCS.ARRIVE.TRANS64.RED.A1T0 RZ, [R181+URZ], RZ ;  /* 0x000000ffb5ff79a7 */ /* 0x0003e2000810043f */
        /* <DEDUP_REMOVED lines=27> */
[----:B------:R-:W-:Y:S01]  /*15c10*/  SEL R5, RZ, 0x1, P0 ;  /* 0x00000001ff057807 */ /* 0x000fe20000000000 */
[-C--:B0-----:R-:W-:Y:S01]  /*15c20*/  FMUL.FTZ R92, R34, R6.reuse ;  /* 0x00000006225c7220 */ /* 0x081fe20000410000 */
        /* <DEDUP_REMOVED lines=31> */
[----:B------:R-:W-:Y:S01]  /*15e20*/  FMUL.FTZ R87, R87, R6 ;  /* 0x0000000657577220 */ /* 0x000fe20000410000 */
[----:B------:R-:W-:-:S02]  /*15e30*/  LOP3.LUT R180, R180, R5, RZ, 0x3c, !PT ;  /* 0x00000005b4b47212 */ /* 0x000fc400078e3cff */
[----:B------:R-:W-:Y:S02]  /*15e40*/  IADD3 R189, R189, 0x1, RZ ;  /* 0x00000001bdbd7810 */ /* 0x000fe40007ffe0ff */
[----:B-1----:R-:W-:-:S07]  /*15e50*/  SEL R173, R173, RZ, P0 ;  /* 0x000000ffadad7207 */ /* 0x002fce0000000000 */
.L_x_565:
[----:B------:R-:W0:Y:S08]  /*15e60*/  S2UR UR4, SR_CgaCtaId ;  /* 0x00000000000479c3 */ /* 0x000e300000008800 */
[----:B------:R-:W-:Y:S01]  /*15e70*/  BAR.SYNC.DEFER_BLOCKING 0x5, 0x180 ;  /* 0x0146000000007b1d */ /* 0x000fe20000010000 */
[----:B------:R-:W-:-:S05]  /*15e80*/  MOV R2, 0x400 ;  /* 0x0000040000027802 */ /* 0x000fca0000000f00 */
[----:B------:R-:W-:Y:S01]  /*15e90*/  BSSY B0, `(.L_x_644) ;  /* 0x00001f7000007945 */ /* 0x000fe20003800000 */
[----:B0-----:R-:W-:-:S05]  /*15ea0*/  IMAD.U32 R181, RZ, RZ, UR4 ;  /* 0x00000004ffb57e24 */ /* 0x001fca000f8e00ff */
[----:B------:R-:W-:-:S05]  /*15eb0*/  LEA R2, R181, R2, 0x18 ;  /* 0x00000002b5027211 */ /* 0x000fca00078ec0ff */
        /* <DEDUP_REMOVED lines=11> */
[----:B------:R-:W-:Y:S02]  /*15f70*/  MOV R20, R2 ;  /* 0x0000000200147202 */ /* 0x000fe40000000f00 */
[----:B--2---:R-:W-:-:S03]  /*15f80*/  MOV R21, R5 ;  /* 0x0000000500157202 */ /* 0x004fc60000000f00 */
[----:B------:R-:W-:-:S03]  /*15f90*/  IMAD.WIDE R8, R229, 0x2, R20 ;  /* 0x00000002e5087825 */ /* 0x000fc600078e0214 */
[C---:B------:R-:W-:Y:S02]  /*15fa0*/  LOP3.LUT R15, R8.reuse, 0x380, RZ, 0xc0, !PT ;  /* 0x00000380080f7812 */ /* 0x040fe400078ec0ff */
[C---:B------:R-:W-:Y:S02]  /*15fb0*/  IADD3 R71, P6, R8.reuse, 0x20, RZ ;  /* 0x0000002008477810 */ /* 0x040fe40007fde0ff */
[C---:B------:R-:W-:Y:S02]  /*15fc0*/  IADD3 R79, P5, R8.reuse, 0x40, RZ ;  /* 0x00000040084f7810 */ /* 0x040fe40007fbe0ff */
[----:B------:R-:W-:Y:S01]  /*15fd0*/  SHF.R.U64 R15, R15, 0x3, RZ ;  /* 0x000000030f0f7819 */ /* 0x000fe200000012ff */
[--C-:B------:R-:W-:Y:S01]  /*15fe0*/  IMAD.X R5, RZ, RZ, R9.reuse, P6 ;  /* 0x000000ffff057224 */ /* 0x100fe200030e0609 */
[C---:B------:R-:W-:Y:S01]  /*15ff0*/  IADD3 R101, P4, R8.reuse, 0x60, RZ ;  /* 0x0000006008657810 */ /* 0x040fe20007f9e0ff */
[----:B------:R-:W-:Y:S01]  /*16000*/  IMAD.X R7, RZ, RZ, R9, P5 ;  /* 0x000000ffff077224 */ /* 0x000fe200028e0609 */
[----:B------:R-:W-:-:S02]  /*16010*/  IADD3 R103, P3, R8, 0x4000, RZ ;  /* 0x0000400008677810 */ /* 0x000fc40007f7e0ff */
[C---:B------:R-:W-:Y:S01]  /*16020*/  IADD3 R105, P2, R8.reuse, 0x4020, RZ ;  /* 0x0000402008697810 */ /* 0x040fe20007f5e0ff */
[--C-:B------:R-:W-:Y:S01]  /*16030*/  IMAD.X R13, RZ, RZ, R9.reuse, P4 ;  /* 0x000000ffff0d7224 */ /* 0x100fe200020e0609 */
[----:B------:R-:W-:Y:S01]  /*16040*/  BAR.SYNC.DEFER_BLOCKING 0x1, 0x100 ;  /* 0x0044000000007b1d */ /* 0x000fe20000010000 */
[C---:B------:R-:W-:Y:S02]  /*16050*/  IADD3 R107, P1, R8.reuse, 0x4040, RZ ;  /* 0x00004040086b7810 */ /* 0x040fe40007f3e0ff */
[----:B------:R-:W-:Y:S01]  /*16060*/  IADD3 R109, P0, R8, 0x4060, RZ ;  /* 0x00004060086d7810 */ /* 0x000fe20007f1e0ff */
[--C-:B------:R-:W-:Y:S01]  /*16070*/  IMAD.X R25, RZ, RZ, R9.reuse, P2 ;  /* 0x000000ffff197224 */ /* 0x100fe200010e0609 */
[----:B------:R-:W-:Y:S01]  /*16080*/  LOP3.LUT R4, R71, 0x380, RZ, 0xc0, !PT ;  /* 0x0000038047047812 */ /* 0x000fe200078ec0ff */
[--C-:B------:R-:W-:Y:S01]  /*16090*/  IMAD.X R27, RZ, RZ, R9.reuse, P1 ;  /* 0x000000ffff1b7224 */ /* 0x100fe200008e0609 */
[----:B------:R-:W-:Y:S01]  /*160a0*/  LOP3.LUT R6, R79, 0x380, RZ, 0xc0, !PT ;  /* 0x000003804f067812 */ /* 0x000fe200078ec0ff */
[--C-:B----4-:R-:W-:Y:S01]  /*160b0*/  IMAD.X R33, RZ, RZ, R9.reuse, P0 ;  /* 0x000000ffff217224 */ /* 0x110fe200000e0609 */
[----:B------:R-:W-:Y:S01]  /*160c0*/  LOP3.LUT R8, R15, R8, RZ, 0x3c, !PT ;  /* 0x000000080f087212 */ /* 0x000fe200078e3cff */
[----:B------:R-:W-:Y:S01]  /*160d0*/  IMAD.X R15, RZ, RZ, R9, P3 ;  /* 0x000000ffff0f7224 */ /* 0x000fe200018e0609 */
[----:B------:R-:W-:-:S02]  /*160e0*/  SHF.R.U64 R4, R4, 0x3, RZ ;  /* 0x0000000304047819 */ /* 0x000fc400000012ff */
[----:B------:R-:W-:Y:S02]  /*160f0*/  SHF.R.U64 R6, R6, 0x3, RZ ;  /* 0x0000000306067819 */ /* 0x000fe400000012ff */
[----:B------:R-:W-:Y:S02]  /*16100*/  MOV R94, R8 ;  /* 0x00000008005e7202 */ /* 0x000fe40000000f00 */
[----:B------:R-:W-:Y:S02]  /*16110*/  LOP3.LUT R12, R101, 0x380, RZ, 0xc0, !PT ;  /* 0x00000380650c7812 */ /* 0x000fe400078ec0ff */
[----:B------:R-:W-:Y:S02]  /*16120*/  LOP3.LUT R14, R103, 0x380, RZ, 0xc0, !PT ;  /* 0x00000380670e7812 */ /* 0x000fe400078ec0ff */
[----:B------:R-:W-:Y:S02]  /*16130*/  F2FP.BF16.F32.PACK_AB R8, R91, R24 ;  /* 0x000000185b08723e */ /* 0x000fe400000010ff */
[----:B------:R-:W-:-:S02]  /*16140*/  F2FP.BF16.F32.PACK_AB R9, R99, R32 ;  /* 0x000000206309723e */ /* 0x000fc400000010ff */
[----:B------:R-:W-:Y:S02]  /*16150*/  LOP3.LUT R24, R105, 0x380, RZ, 0xc0, !PT ;  /* 0x0000038069187812 */ /* 0x000fe400078ec0ff */
[----:B-1----:R-:W-:Y:S01]  /*16160*/  LOP3.LUT R28, R107, 0x380, RZ, 0xc0, !PT ;  /* 0x000003806b1c7812 */ /* 0x002fe200078ec0ff */
[----:B------:R1:W-:Y:S01]  /*16170*/  STSM.16.M88.4 [R94], R8 ;  /* 0x000000085e007844 */ /* 0x0003e20000000200 */
[----:B------:R-:W-:Y:S02]  /*16180*/  LOP3.LUT R4, R4, R71, RZ, 0x3c, !PT ;  /* 0x0000004704047212 */ /* 0x000fe400078e3cff */
[----:B------:R-:W-:Y:S02]  /*16190*/  LOP3.LUT R6, R6, R79, RZ, 0x3c, !PT ;  /* 0x0000004f06067212 */ /* 0x000fe400078e3cff */
[----:B------:R-:W-:Y:S02]  /*161a0*/  LOP3.LUT R32, R109, 0x380, RZ, 0xc0, !PT ;  /* 0x000003806d207812 */ /* 0x000fe400078ec0ff */
[----:B------:R-:W-:-:S02]  /*161b0*/  SHF.R.U64 R12, R12, 0x3, RZ ;  /* 0x000000030c0c7819 */ /* 0x000fc400000012ff */
[----:B------:R-:W-:Y:S02]  /*161c0*/  SHF.R.U64 R14, R14, 0x3, RZ ;  /* 0x000000030e0e7819 */ /* 0x000fe400000012ff */
[----:B------:R-:W-:Y:S02]  /*161d0*/  SHF.R.U64 R24, R24, 0x3, RZ ;  /* 0x0000000318187819 */ /* 0x000fe400000012ff */
[----:B------:R-:W-:Y:S02]  /*161e0*/  SHF.R.U64 R28, R28, 0x3, RZ ;  /* 0x000000031c1c7819 */ /* 0x000fe400000012ff */
[----:B------:R-:W-:Y:S02]  /*161f0*/  SHF.R.U64 R32, R32, 0x3, RZ ;  /* 0x0000000320207819 */ /* 0x000fe400000012ff */
[----:B------:R-:W-:Y:S02]  /*16200*/  MOV R91, R4 ;  /* 0x00000004005b7202 */ /* 0x000fe40000000f00 */
[----:B------:R-:W-:-:S02]  /*16210*/  MOV R79, R6 ;  /* 0x00000006004f7202 */ /* 0x000fc40000000f00 */
[----:B------:R-:W-:Y:S02]  /*16220*/  F2FP.BF16.F32.PACK_AB R4, R90, R3 ;  /* 0x000000035a04723e */ /* 0x000fe400000010ff */
[----:B------:R-:W-:Y:S02]  /*16230*/  F2FP.BF16.F32.PACK_AB R5, R93, R92 ;  /* 0x0000005c5d05723e */ /* 0x000fe400000010ff */
[----:B------:R-:W-:Y:S02]  /*16240*/  F2FP.BF16.F32.PACK_AB R6, R37, R0 ;  /* 0x000000002506723e */ /* 0x000fe400000010ff */
[----:B------:R-:W-:Y:S01]  /*16250*/  F2FP.BF16.F32.PACK_AB R7, R95, R72 ;  /* 0x000000485f07723e */ /* 0x000fe200000010ff */
[----:B------:R-:W2:Y:S01]  /*16260*/  LDC R0, c[0x0][0xbe8] ;  /* 0x0002fa00ff007b82 */ /* 0x000ea20000000800 */
[----:B------:R-:W-:Y:S02]  /*16270*/  LOP3.LUT R12, R12, R101, RZ, 0x3c, !PT ;  /* 0x000000650c0c7212 */ /* 0x000fe400078e3cff */
[----:B------:R-:W-:Y:S01]  /*16280*/  LOP3.LUT R14, R14, R103, RZ, 0x3c, !PT ;  /* 0x000000670e0e7212 */ /* 0x000fe200078e3cff */
[----:B------:R-:W-:Y:S01]  /*16290*/  STSM.16.M88.4 [R91], R4 ;  /* 0x000000045b007844 */ /* 0x000fe20000000200 */
[----:B-1----:R-:W-:-:S02]  /*162a0*/  F2FP.BF16.F32.PACK_AB R8, R41, R40 ;  /* 0x000000282908723e */ /* 0x002fc400000010ff */
[----:B------:R-:W-:Y:S02]  /*162b0*/  F2FP.BF16.F32.PACK_AB R9, R43, R34 ;  /* 0x000000222b09723e */ /* 0x000fe400000010ff */
[----:B------:R-:W-:Y:S02]  /*162c0*/  F2FP.BF16.F32.PACK_AB R10, R45, R44 ;  /* 0x0000002c2d0a723e */ /* 0x000fe400000010ff */
[----:B------:R-:W-:Y:S02]  /*162d0*/  F2FP.BF16.F32.PACK_AB R11, R47, R46 ;  /* 0x0000002e2f0b723e */ /* 0x000fe400000010ff */
[----:B------:R-:W-:Y:S02]  /*162e0*/  LOP3.LUT R24, R24, R105, RZ, 0x3c, !PT ;  /* 0x0000006918187212 */ /* 0x000fe400078e3cff */
[----:B------:R-:W-:Y:S01]  /*162f0*/  LOP3.LUT R26, R28, R107, RZ, 0x3c, !PT ;  /* 0x0000006b1c1a7212 */ /* 0x000fe200078e3cff */
[----:B------:R1:W-:Y:S01]  /*16300*/  STSM.16.M88.4 [R79], R8 ;  /* 0x000000084f007844 */ /* 0x0003e20000000200 */
[----:B------:R-:W-:-:S02]  /*16310*/  LOP3.LUT R32, R32, R109, RZ, 0x3c, !PT ;  /* 0x0000006d20207212 */ /* 0x000fc400078e3cff */
[----:B------:R-:W-:Y:S02]  /*16320*/  MOV R78, R12 ;  /* 0x0000000c004e7202 */ /* 0x000fe40000000f00 */
[----:B------:R-:W-:Y:S02]  /*16330*/  MOV R71, R14 ;  /* 0x0000000e00477202 */ /* 0x000fe40000000f00 */
[----:B------:R-:W-:Y:S02]  /*16340*/  MOV R70, R24 ;  /* 0x0000001800467202 */ /* 0x000fe40000000f00 */
[----:B------:R-:W-:Y:S02]  /*16350*/  MOV R28, R26 ;  /* 0x0000001a001c7202 */ /* 0x000fe40000000f00 */
[----:B------:R-:W-:Y:S01]  /*16360*/  F2FP.BF16.F32.PACK_AB R12, R49, R48 ;  /* 0x00000030310c723e */ /* 0x000fe200000010ff */
[----:B------:R-:W-:Y:S01]  /*16370*/  IMAD.MOV.U32 R48, RZ, RZ, RZ ;  /* 0x000000ffff307224 */ /* 0x000fe200078e00ff */
[----:B------:R-:W-:-:S02]  /*16380*/  F2FP.BF16.F32.PACK_AB R13, R51, R50 ;  /* 0x00000032330d723e */ /* 0x000fc400000010ff */
[----:B------:R-:W-:Y:S02]  /*16390*/  F2FP.BF16.F32.PACK_AB R14, R53, R52 ;  /* 0x00000034350e723e */ /* 0x000fe400000010ff */
[----:B------:R-:W-:Y:S02]  /*163a0*/  F2FP.BF16.F32.PACK_AB R15, R55, R54 ;  /* 0x00000036370f723e */ /* 0x000fe400000010ff */
[----:B------:R-:W-:Y:S02]  /*163b0*/  F2FP.BF16.F32.PACK_AB R24, R57, R56 ;  /* 0x000000383918723e */ /* 0x000fe400000010ff */
[----:B------:R-:W-:Y:S01]  /*163c0*/  F2FP.BF16.F32.PACK_AB R25, R59, R58 ;  /* 0x0000003a3b19723e */ /* 0x000fe200000010ff */
[----:B------:R-:W-:Y:S01]  /*163d0*/  STSM.16.M88.4 [R78], R12 ;  /* 0x0000000c4e007844 */ /* 0x000fe20000000200 */
[----:B------:R-:W-:Y:S02]  /*163e0*/  F2FP.BF16.F32.PACK_AB R26, R61, R60 ;  /* 0x0000003c3d1a723e */ /* 0x000fe400000010ff */
[----:B------:R-:W-:-:S02]  /*163f0*/  F2FP.BF16.F32.PACK_AB R27, R63, R62 ;  /* 0x0000003e3f1b723e */ /* 0x000fc400000010ff */
[----:B------:R-:W-:Y:S02]  /*16400*/  MOV R3, R32 ;  /* 0x0000002000037202 */ /* 0x000fe40000000f00 */
[----:B------:R-:W-:Y:S01]  /*16410*/  ISETP.NE.U32.AND P0, PT, RZ, UR4, PT ;  /* 0x00000004ff007c0c */ /* 0x000fe2000bf05070 */
[----:B------:R-:W-:Y:S01]  /*16420*/  STSM.16.M88.4 [R71], R24 ;  /* 0x0000001847007844 */ /* 0x000fe20000000200 */
[----:B-1----:R-:W-:Y:S02]  /*16430*/  IADD3 R8, P1, R186, UR4, RZ ;  /* 0x00000004ba087c10 */ /* 0x002fe4000ff3e0ff */
[----:B------:R-:W-:Y:S02]  /*16440*/  F2FP.BF16.F32.PACK_AB R32, R65, R64 ;  /* 0x000000404120723e */ /* 0x000fe400000010ff */
[----:B------:R-:W-:Y:S02]  /*16450*/  F2FP.BF16.F32.PACK_AB R33, R67, R66 ;  /* 0x000000424321723e */ /* 0x000fe400000010ff */
[----:B------:R-:W-:-:S02]  /*16460*/  F2FP.BF16.F32.PACK_AB R34, R69, R68 ;  /* 0x000000444522723e */ /* 0x000fc400000010ff */
[----:B------:R-:W-:Y:S02]  /*16470*/  F2FP.BF16.F32.PACK_AB R37, R75, R74 ;  /* 0x0000004a4b25723e */ /* 0x000fe400000010ff */
[----:B------:R-:W-:Y:S01]  /*16480*/  F2FP.BF16.F32.PACK_AB R4, R81, R80 ;  /* 0x000000505104723e */ /* 0x000fe200000010ff */
[----:B------:R-:W-:Y:S01]  /*16490*/  STSM.16.M88.4 [R70], R32 ;  /* 0x0000002046007844 */ /* 0x000fe20000000200 */
[----:B------:R-:W-:Y:S02]  /*164a0*/  F2FP.BF16.F32.PACK_AB R5, R83, R82 ;  /* 0x000000525305723e */ /* 0x000fe400000010ff */
[----:B------:R-:W-:Y:S01]  /*164b0*/  F2FP.BF16.F32.PACK_AB R6, R85, R84 ;  /* 0x000000545506723e */ /* 0x000fe200000010ff */
[----:B------:R-:W-:Y:S01]  /*164c0*/  STSM.16.M88.4 [R28], R36 ;  /* 0x000000241c007844 */ /* 0x000fe20000000200 */
[----:B------:R-:W-:Y:S02]  /*164d0*/  F2FP.BF16.F32.PACK_AB R7, R87, R86 ;  /* 0x000000565707723e */ /* 0x000fe400000010ff */
[----:B------:R-:W-:-:S02]  /*164e0*/  ISETP.NE.AND.EX P0, PT, RZ, UR5, PT, P0 ;  /* 0x00000005ff007c0c */ /* 0x000fc4000bf05300 */
[----:B------:R-:W-:Y:S01]  /*164f0*/  IADD3.X R9, R187, UR5, RZ, P1, !PT ;  /* 0x00000005bb097c10 */ /* 0x000fe20008ffe4ff */
[----:B------:R-:W-:Y:S01]  /*16500*/  ULDC.64 UR4, c[0x0][0xc08] ;  /* 0x0003020000047ab9 */ /* 0x000fe20000000a00 */
[----:B------:R1:W-:Y:S01]  /*16510*/  STSM.16.M88.4 [R3], R4 ;  /* 0x0000000403007844 */ /* 0x0003e20000000200 */
[----:B------:R-:W-:Y:S01]  /*16520*/  BAR.SYNC.DEFER_BLOCKING 0x1, 0x100 ;  /* 0x0044000000007b1d */ /* 0x000fe20000010000 */
[----:B------:R-:W-:-:S04]  /*16530*/  ISETP.NE.U32.AND P2, PT, RZ, UR4, PT ;  /* 0x00000004ff007c0c */ /* 0x000fc8000bf45070 */
[----:B------:R-:W-:-:S13]  /*16540*/  ISETP.NE.AND.EX P2, PT, RZ, UR5, PT, P2 ;  /* 0x00000005ff007c0c */ /* 0x000fda000bf45320 */
[----:B------:R-:W-:Y:S01]  /*16550*/  @P2 IADD3 R186, P3, R186, UR4, RZ ;  /* 0x00000004baba2c10 */ /* 0x000fe2000ff7e0ff */
[----:B------:R-:W-:Y:S02]  /*16560*/  ULDC UR4, c[0x0][0xa88] ;  /* 0x0002a20000047ab9 */ /* 0x000fe40000000800 */
[----:B-1----:R-:W-:Y:S02]  /*16570*/  MOV R3, UR4 ;  /* 0x0000000400037c02 */ /* 0x002fe40008000f00 */
[----:B------:R-:W-:Y:S01]  /*16580*/  @P2 IADD3.X R187, R187, UR5, RZ, P3, !PT ;  /* 0x00000005bbbb2c10 */ /* 0x000fe20009ffe4ff */
[----:B------:R1:W5:Y:S01]  /*16590*/  @P0 LDG.E R48, desc[UR60][R8.64] ;  /* 0x0000003c08300981 */ /* 0x000362000c1e1900 */
[----:B--2---:R-:W-:-:S03]  /*165a0*/  ISETP.NE.AND P1, PT, R0, 0x1, PT ;  /* 0x000000010000780c */ /* 0x004fc60003f25270 */
[----:B------:R1:W5:Y:S10]  /*165b0*/  @P2 LDG.E R3, desc[UR60][R186.64] ;  /* 0x0000003cba032981 */ /* 0x000374000c1e1900 */
[----:B------:R-:W2:Y:S08]  /*165c0*/  @P1 LDC R10, c[0x0][0xbec] ;  /* 0x0002fb00ff0a1b82 */ /* 0x000eb00000000800 */
[----:B------:R-:W3:Y:S01]  /*165d0*/  @P1 LDC R13, c[0x0][0xbf0] ;  /* 0x0002fc00ff0d1b82 */ /* 0x000ee20000000800 */
[----:B-1----:R-:W-:Y:S05]  /*165e0*/  @P2 BRA `(.L_x_646) ;  /* 0x0000000000102947 */ /* 0x002fea0003800000 */
[----:B------:R-:W-:Y:S05]  /*165f0*/  @!P0 BRA `(.L_x_646) ;  /* 0x00000000000c8947 */ /* 0x000fea0003800000 */
[----:B------:R-:W4:Y:S04]  /*16600*/  LDG.E R4, desc[UR60][R8.64] ;  /* 0x0000003c08047981 */ /* 0x000f28000c1e1900 */
[----:B-----5:R-:W4:Y:S02]  /*16610*/  LDG.E R3, desc[UR60][R8.64+0x4] ;  /* 0x0000043c08037981 */ /* 0x020f24000c1e1900 */
[----:B----4-:R-:W-:-:S07]  /*16620*/  IMAD.IADD R3, R3, 0x1, -R4 ;  /* 0x0000000103037824 */ /* 0x010fce00078e0a04 */
.L_x_646:
[----:B------:R-:W-:Y:S01]  /*16630*/  SHF.R.S32.HI R28, RZ, 0x1f, R185 ;  /* 0x0000001fff1c7819 */ /* 0x000fe200000114b9 */
[----:B------:R-:W-:Y:S01]  /*16640*/  IMAD R15, R190, 0x80, R228 ;  /* 0x00000080be0f7824 */ /* 0x000fe200078e02e4 */
[----:B------:R-:W-:Y:S01]  /*16650*/  ULDC.64 UR4, c[0x0][0xb90] ;  /* 0x0002e40000047ab9 */ /* 0x000fe20000000a00 */
[----:B-----5:R-:W-:Y:S01]  /*16660*/  SHF.R.S32.HI R49, RZ, 0x1f, R48 ;  /* 0x0000001fff317819 */ /* 0x020fe20000011430 */
[----:B------:R-:W-:Y:S01]  /*16670*/  IMAD R9, R192, 0x40, R182 ;  /* 0x00000040c0097824 */ /* 0x000fe200078e02b6 */
[----:B------:R-:W-:Y:S01]  /*16680*/  SEL R193, R193, RZ, !P0 ;  /* 0x000000ffc1c17207 */ /* 0x000fe20004000000 */
[----:B------:R-:W-:Y:S01]  /*16690*/  IMAD R4, R28, UR4, RZ ;  /* 0x000000041c047c24 */ /* 0x000fe2000f8e02ff */
[----:B------:R-:W-:Y:S01]  /*166a0*/  SEL R55, R188, RZ, !P0 ;  /* 0x000000ffbc377207 */ /* 0x000fe20004000000 */
[----:B--2---:R-:W-:-:S04]  /*166b0*/  @P1 IMAD.HI.U32 R6, R15, R10, RZ ;  /* 0x0000000a0f061227 */ /* 0x004fc800078e00ff */
[----:B------:R-:W-:Y:S01]  /*166c0*/  IMAD.MOV.U32 R7, RZ, RZ, R15 ;  /* 0x000000ffff077224 */ /* 0x000fe200078e000f */
[----:B---3--:R-:W-:Y:S01]  /*166d0*/  @P1 SHF.R.U32.HI R7, RZ, R13, R6 ;  /* 0x0000000dff071219 */ /* 0x008fe20000011606 */
[C---:B------:R-:W-:Y:S02]  /*166e0*/  IMAD R11, R185.reuse, UR5, R4 ;  /* 0x00000005b90b7c24 */ /* 0x040fe4000f8e0204 */
[----:B------:R-:W-:Y:S01]  /*166f0*/  IMAD.WIDE.U32 R4, R185, UR4, R48 ;  /* 0x00000004b9047c25 */ /* 0x000fe2000f8e0030 */
[----:B------:R-:W-:-:S03]  /*16700*/  ULDC.64 UR4, c[0x0][0xb98] ;  /* 0x0002e60000047ab9 */ /* 0x000fc60000000a00 */
[----:B------:R-:W-:Y:S02]  /*16710*/  IMAD.IADD R5, R5, 0x1, R11 ;  /* 0x0000000105057824 */ /* 0x000fe400078e020b */
        /* <DEDUP_REMOVED lines=12> */
[----:B------:R-:W-:Y:S01]  /*167e0*/  SHF.R.S32.HI R6, RZ, 0x1f, R9 ;  /* 0x0000001fff067819 */ /* 0x000fe20000011409 */
[----:B------:R-:W-:Y:S01]  /*167f0*/  IMAD R14, R190, 0x80, R226 ;  /* 0x00000080be0e7824 */ /* 0x000fe200078e02e2 */
[----:B------:R-:W-:Y:S01]  /*16800*/  IADD3 R7, P0, R20, 0x1000, RZ ;  /* 0x0000100014077810 */ /* 0x000fe20007f1e0ff */
[----:B------:R-:W-:Y:S01]  /*16810*/  IMAD R57, R3, R0, RZ ;  /* 0x0000000003397224 */ /* 0x000fe200078e02ff */
[----:B------:R-:W-:Y:S01]  /*16820*/  IADD3.X R5, R11, R5, R8, P2, !PT ;  /* 0x000000050b057210 */ /* 0x000fe200017fe408 */
[----:B------:R-:W-:Y:S01]  /*16830*/  IMAD R6, R6, UR4, RZ ;  /* 0x0000000406067c24 */ /* 0x000fe2000f8e02ff */
[----:B------:R-:W-:-:S02]  /*16840*/  LOP3.LUT R8, R7, 0x380, RZ, 0xc0, !PT ;  /* 0x0000038007087812 */ /* 0x000fc400078ec0ff */
[----:B------:R-:W-:Y:S01]  /*16850*/  IADD3 R25, P2, R20, 0x3000, RZ ;  /* 0x0000300014197810 */ /* 0x000fe20007f5e0ff */
[C---:B------:R-:W-:Y:S01]  /*16860*/  IMAD R11, R9.reuse, UR5, R6 ;  /* 0x00000005090b7c24 */ /* 0x040fe2000f8e0206 */
[----:B------:R-:W-:Y:S01]  /*16870*/  SHF.R.U64 R8, R8, 0x3, RZ ;  /* 0x0000000308087819 */ /* 0x000fe200000012ff */
[----:B------:R-:W-:Y:S01]  /*16880*/  IMAD.WIDE.U32 R4, R9, UR4, R4 ;  /* 0x0000000409047c25 */ /* 0x000fe2000f8e0004 */
[----:B------:R-:W-:Y:S01]  /*16890*/  ULDC.64 UR4, c[0x0][0xb50] ;  /* 0x0002d40000047ab9 */ /* 0x000fe20000000a00 */
[----:B------:R-:W-:Y:S02]  /*168a0*/  LOP3.LUT R24, R25, 0x380, RZ, 0xc0, !PT ;  /* 0x0000038019187812 */ /* 0x000fe400078ec0ff */
[----:B------:R-:W-:Y:S01]  /*168b0*/  LOP3.LUT R8, R8, R7, RZ, 0x3c, !PT ;  /* 0x0000000708087212 */ /* 0x000fe200078e3cff */
[----:B------:R-:W-:Y:S01]  /*168c0*/  IMAD.IADD R5, R5, 0x1, R11 ;  /* 0x0000000105057824 */ /* 0x000fe200078e020b */
[----:B------:R-:W-:Y:S01]  /*168d0*/  LEA R7, P4, R4, UR4, 0x2 ;  /* 0x0000000404077c11 */ /* 0x000fe2000f8810ff */
[----:B------:R-:W-:Y:S01]  /*168e0*/  IMAD.X R9, RZ, RZ, R21, P0 ;  /* 0x000000ffff097224 */ /* 0x000fe200000e0615 */
[----:B------:R-:W-:-:S02]  /*168f0*/  SHF.R.U64 R24, R24, 0x3, RZ ;  /* 0x0000000318187819 */ /* 0x000fc400000012ff */
[----:B------:R-:W-:Y:S01]  /*16900*/  LEA.HI.X R10, R4, UR5, R5, 0x2, P4 ;  /* 0x00000005040a7c11 */ /* 0x000fe2000a0f1405 */
[----:B------:R-:W-:Y:S01]  /*16910*/  SHFL.IDX PT, R50, R7, RZ, 0x1c1f ;  /* 0x001c1fff07327589 */ /* 0x000fe200000e0000 */
[----:B------:R-:W-:Y:S01]  /*16920*/  LOP3.LUT P0, RZ, R197, 0x3, RZ, 0xc0, !PT ;  /* 0x00000003c5ff7812 */ /* 0x000fe2000780c0ff */
[----:B------:R-:W-:Y:S01]  /*16930*/  ULDC.64 UR4, c[0x0][0xaa0] ;  /* 0x0002a80000047ab9 */ /* 0x000fe20000000a00 */
[----:B------:R-:W-:Y:S01]  /*16940*/  LOP3.LUT R24, R24, R25, RZ, 0x3c, !PT ;  /* 0x0000001918187212 */ /* 0x000fe200078e3cff */
[----:B------:R-:W1:Y:S01]  /*16950*/  SHFL.IDX PT, R51, R10, RZ, 0x1c1f ;  /* 0x001c1fff0a337589 */ /* 0x000e6200000e0000 */
[----:B------:R-:W-:Y:S01]  /*16960*/  SHF.R.U64 R12, R12, 0x3, RZ ;  /* 0x000000030c0c7819 */ /* 0x000fe200000012ff */
[--C-:B------:R-:W-:Y:S01]  /*16970*/  IMAD.X R25, RZ, RZ, R21.reuse, P2 ;  /* 0x000000ffff197224 */ /* 0x100fe200010e0615 */
[----:B------:R-:W-:Y:S01]  /*16980*/  ISETP.GE.OR P2, PT, R14, R57, P0 ;  /* 0x000000390e00720c */ /* 0x000fe20000746670 */
[----:B------:R-:W-:Y:S01]  /*16990*/  SHFL.IDX PT, R52, R7, 0x1, 0x1c1f ;  /* 0x003c1f0007347f89 */ /* 0x000fe200000e0000 */
[----:B------:R-:W-:Y:S01]  /*169a0*/  LOP3.LUT R12, R12, R13, RZ, 0x3c, !PT ;  /* 0x0000000d0c0c7212 */ /* 0x000fe200078e3cff */
[----:B------:R-:W-:Y:S01]  /*169b0*/  IMAD.X R13, RZ, RZ, R21, P3 ;  /* 0x000000ffff0d7224 */ /* 0x000fe200018e0615 */
[----:B------:R-:W-:Y:S01]  /*169c0*/  IADD3 R6, P3, R20, 0x7000, RZ ;  /* 0x0000700014067810 */ /* 0x000fe20007f7e0ff */
[----:B------:R-:W2:Y:S01]  /*169d0*/  SHFL.IDX PT, R53, R10, 0x1, 0x1c1f ;  /* 0x003c1f000a357f89 */ /* 0x000ea200000e0000 */
[----:B------:R-:W-:-:S02]  /*169e0*/  IADD3 R4, R14, 0x8, RZ ;  /* 0x000000080e047810 */ /* 0x000fc40007ffe0ff */
[----:B------:R-:W-:Y:S01]  /*169f0*/  LOP3.LUT R3, R6, 0x380, RZ, 0xc0, !PT ;  /* 0x0000038006037812 */ /* 0x000fe200078ec0ff */
[----:B------:R-:W-:Y:S01]  /*16a00*/  IMAD.X R45, RZ, RZ, R21, P3 ;  /* 0x000000ffff2d7224 */ /* 0x000fe200018e0615 */
[----:B------:R-:W-:Y:S02]  /*16a10*/  ISETP.GE.OR P0, PT, R4, R57, P0 ;  /* 0x000000390400720c */ /* 0x000fe40000706670 */
[C---:B------:R-:W-:Y:S02]  /*16a20*/  IADD3 R37, P5, R20.reuse, 0x5000, RZ ;  /* 0x0000500014257810 */ /* 0x040fe40007fbe0ff */
[C---:B------:R-:W-:Y:S02]  /*16a30*/  IADD3 R41, P4, R20.reuse, 0x6000, RZ ;  /* 0x0000600014297810 */ /* 0x040fe40007f9e0ff */
[----:B------:R-:W-:Y:S02]  /*16a40*/  LOP3.LUT R5, R20, 0x380, RZ, 0xc0, !PT ;  /* 0x0000038014057812 */ /* 0x000fe400078ec0ff */
[----:B------:R-:W-:-:S02]  /*16a50*/  SHF.R.U64 R3, R3, 0x3, RZ ;  /* 0x0000000303037819 */ /* 0x000fc400000012ff */
[----:B------:R-:W-:Y:S01]  /*16a60*/  LOP3.LUT R32, R33, 0x380, RZ, 0xc0, !PT ;  /* 0x0000038021207812 */ /* 0x000fe200078ec0ff */
[----:B-1----:R1:W-:Y:S01]  /*16a70*/  @!P2 ST.E desc[UR60][R50.64], R88 ;  /* 0x000000583200a985 */ /* 0x0023e2000c10193c */
[----:B------:R-:W-:Y:S02]  /*16a80*/  LOP3.LUT R36, R37, 0x380, RZ, 0xc0, !PT ;  /* 0x0000038025247812 */ /* 0x000fe400078ec0ff */
[----:B------:R-:W-:Y:S02]  /*16a90*/  LOP3.LUT R40, R41, 0x380, RZ, 0xc0, !PT ;  /* 0x0000038029287812 */ /* 0x000fe400078ec0ff */
[----:B------:R-:W-:Y:S02]  /*16aa0*/  SHF.R.U64 R5, R5, 0x3, RZ ;  /* 0x0000000305057819 */ /* 0x000fe400000012ff */
[----:B------:R-:W-:Y:S01]  /*16ab0*/  LOP3.LUT R44, R3, R6, RZ, 0x3c, !PT ;  /* 0x00000006032c7212 */ /* 0x000fe200078e3cff */
[----:B------:R-:W-:Y:S01]  /*16ac0*/  IMAD R3, R49, UR4, RZ ;  /* 0x0000000431037c24 */ /* 0x000fe2000f8e02ff */
[----:B------:R-:W-:Y:S01]  /*16ad0*/  SHF.R.U64 R32, R32, 0x3, RZ ;  /* 0x0000000320207819 */ /* 0x000fe200000012ff */
[----:B------:R-:W3:Y:S01]  /*16ae0*/  @P1 LDC R49, c[0x0][0xbf0] ;  /* 0x0002fc00ff311b82 */ /* 0x000ee20000000800 */
[----:B------:R-:W-:Y:S01]  /*16af0*/  SHF.R.U64 R36, R36, 0x3, RZ ;  /* 0x0000000324247819 */ /* 0x000fe200000012ff */
[----:B--2---:R2:W-:Y:S01]  /*16b00*/  @!P0 ST.E desc[UR60][R52.64], R89 ;  /* 0x0000005934008985 */ /* 0x0045e2000c10193c */
[----:B------:R-:W-:-:S02]  /*16b10*/  SHF.R.U64 R40, R40, 0x3, RZ ;  /* 0x0000000328287819 */ /* 0x000fc400000012ff */
[----:B------:R-:W-:-:S03]  /*16b20*/  LOP3.LUT R20, R5, R20, RZ, 0x3c, !PT ;  /* 0x0000001405147212 */ /* 0x000fc600078e3cff */
[----:B-1----:R-:W1:Y:S01]  /*16b30*/  @P1 LDC R51, c[0x0][0xbec] ;  /* 0x0002fb00ff331b82 */ /* 0x002e620000000800 */
[----:B------:R-:W-:Y:S01]  /*16b40*/  LOP3.LUT R32, R32, R33, RZ, 0x3c, !PT ;  /* 0x0000002120207212 */ /* 0x000fe200078e3cff */
[--C-:B------:R-:W-:Y:S01]  /*16b50*/  IMAD.X R33, RZ, RZ, R21.reuse, P6 ;  /* 0x000000ffff217224 */ /* 0x100fe200030e0615 */
[----:B------:R-:W-:Y:S01]  /*16b60*/  LOP3.LUT R36, R36, R37, RZ, 0x3c, !PT ;  /* 0x0000002524247212 */ /* 0x000fe200078e3cff */
[--C-:B------:R-:W-:Y:S01]  /*16b70*/  IMAD.X R37, RZ, RZ, R21.reuse, P5 ;  /* 0x000000ffff257224 */ /* 0x100fe200028e0615 */
[----:B------:R-:W-:Y:S01]  /*16b80*/  LOP3.LUT R40, R40, R41, RZ, 0x3c, !PT ;  /* 0x0000002928287212 */ /* 0x000fe200078e3cff */
[----:B------:R-:W-:Y:S01]  /*16b90*/  IMAD.X R41, RZ, RZ, R21, P4 ;  /* 0x000000ffff297224 */ /* 0x000fe200020e0615 */
[----:B------:R4:W5:Y:S01]  /*16ba0*/  LD.E.128 R4, desc[UR60][R20.64] ;  /* 0x0000003c14047980 */ /* 0x000962000c101d00 */
[----:B------:R-:W-:-:S03]  /*16bb0*/  IMAD R3, R48, UR5, R3 ;  /* 0x0000000530037c24 */ /* 0x000fc6000f8e0203 */
[----:B------:R-:W5:Y:S04]  /*16bc0*/  LD.E.128 R8, desc[UR60][R8.64] ;  /* 0x0000003c08087980 */ /* 0x000f68000c101d00 */
[----:B------:R-:W5:Y:S01]  /*16bd0*/  LD.E.128 R12, desc[UR60][R12.64] ;  /* 0x0000003c0c0c7980 */ /* 0x000f62000c101d00 */
[----:B----4-:R-:W-:Y:S01]  /*16be0*/  IMAD.WIDE.U32 R20, R48, UR4, RZ ;  /* 0x0000000430147c25 */ /* 0x010fe2000f8e00ff */
[----:B------:R-:W-:Y:S02]  /*16bf0*/  ULDC.64 UR4, c[0x0][0xae8] ;  /* 0x0002ba0000047ab9 */ /* 0x000fe40000000a00 */
[----:B------:R-:W5:Y:S01]  /*16c00*/  LD.E.128 R24, desc[UR60][R24.64] ;  /* 0x0000003c18187980 */ /* 0x000f62000c101d00 */
[----:B------:R-:W-:Y:S02]  /*16c10*/  IMAD.IADD R21, R21, 0x1, R3 ;  /* 0x0000000115157824 */ /* 0x000fe400078e0203 */
[----:B------:R-:W-:Y:S01]  /*16c20*/  IMAD R3, R184, 0x20, R192 ;  /* 0x00000020b8037824 */ /* 0x000fe200078e02c0 */
[----:B------:R-:W5:Y:S01]  /*16c30*/  LD.E.128 R32, desc[UR60][R32.64] ;  /* 0x0000003c20207980 */ /* 0x000f62000c101d00 */
[----:B------:R-:W-:-:S02]  /*16c40*/  IMAD R28, R28, UR4, RZ ;  /* 0x000000041c1c7c24 */ /* 0x000fc4000f8e02ff */
[----:B------:R-:W-:Y:S01]  /*16c50*/  IMAD R50, R190, 0x80, R3 ;  /* 0x00000080be327824 */ /* 0x000fe200078e0203 */
[----:B------:R-:W5:Y:S01]  /*16c60*/  LD.E.128 R36, desc[UR60][R36.64] ;  /* 0x0000003c24247980 */ /* 0x000f62000c101d00 */
[C---:B------:R-:W-:Y:S02]  /*16c70*/  IMAD R3, R185.reuse, UR5, R28 ;  /* 0x00000005b9037c24 */ /* 0x040fe4000f8e021c */
[----:B------:R-:W-:Y:S01]  /*16c80*/  IMAD.WIDE.U32 R20, R185, UR4, R20 ;  /* 0x00000004b9147c25 */ /* 0x000fe2000f8e0014 */
[----:B------:R-:W-:Y:S01]  /*16c90*/  ULDC.64 UR4, c[0x0][0xaf0] ;  /* 0x0002bc0000047ab9 */ /* 0x000fe20000000a00 */
[----:B------:R-:W5:Y:S02]  /*16ca0*/  LD.E.128 R40, desc[UR60][R40.64] ;  /* 0x0000003c28287980 */ /* 0x000f64000c101d00 */
[----:B-1----:R-:W-:Y:S01]  /*16cb0*/  @P1 IMAD.HI.U32 R28, R50, R51, RZ ;  /* 0x00000033321c1227 */ /* 0x002fe200078e00ff */
[----:B------:R-:W-:Y:S01]  /*16cc0*/  IADD3 R21, R21, R3, RZ ;  /* 0x0000000315157210 */ /* 0x000fe20007ffe0ff */
[----:B------:R-:W5:Y:S01]  /*16cd0*/  LD.E.128 R44, desc[UR60][R44.64] ;  /* 0x0000003c2c2c7980 */ /* 0x000f62000c101d00 */
[----:B------:R-:W-:Y:S01]  /*16ce0*/  BSSY B1, `(.L_x_647) ;  /* 0x0000035000017945 */ /* 0x000fe20003800000 */
[----:B------:R-:W-:Y:S01]  /*16cf0*/  IMAD.MOV.U32 R3, RZ, RZ, R50 ;  /* 0x000000ffff037224 */ /* 0x000fe200078e0032 */
[----:B---3--:R-:W-:Y:S01]  /*16d00*/  @P1 SHF.R.U32.HI R3, RZ, R49, R28 ;  /* 0x00000031ff031219 */ /* 0x008fe2000001161c */
[----:B------:R-:W-:Y:S01]  /*16d10*/  IMAD R48, R193, UR4, RZ ;  /* 0x00000004c1307c24 */ /* 0x000fe2000f8e02ff */
[----:B------:R-:W-:Y:S01]  /*16d20*/  @!PT LDS RZ, [RZ] ;  /* 0x00000000fffff984 */ /* 0x000fe20000000800 */
[----:B------:R-:W-:Y:S01]  /*16d30*/  @!PT LDS RZ, [RZ] ;  /* 0x00000000fffff984 */ /* 0x000fe20000000800 */
[----:B------:R-:W-:Y:S01]  /*16d40*/  @!PT LDS RZ, [RZ] ;  /* 0x00000000fffff984 */ /* 0x000fe20000000800 */
[----:B------:R-:W-:Y:S01]  /*16d50*/  @!PT LDS RZ, [RZ] ;  /* 0x00000000fffff984 */ /* 0x000fe20000000800 */
[----:B------:R1:W-:Y:S06]  /*16d60*/  MEMBAR.ALL.CTA ;  /* 0x0000000000007992 */ /* 0x0003ec0000008000 */
[----:B-1----:R-:W1:Y:S01]  /*16d70*/  FENCE.VIEW.ASYNC.S ;  /* 0x00000000000073c6 */ /* 0x002e620000000000 */
[----:B------:R-:W-:Y:S01]  /*16d80*/  IMAD.WIDE.U32 R20, R55, UR4, R20 ;  /* 0x0000000437147c25 */ /* 0x000fe2000f8e0014 */
[----:B------:R-:W-:-:S02]  /*16d90*/  SHF.R.S32.HI R28, RZ, 0x1f, R3 ;  /* 0x0000001fff1c7819 */ /* 0x000fc40000011403 */
[----:B------:R-:W-:Y:S01]  /*16da0*/  SHF.R.S32.HI R54, RZ, 0x1f, R183 ;  /* 0x0000001fff367819 */ /* 0x000fe200000114b7 */
[----:B------:R-:W-:Y:S01]  /*16db0*/  IMAD R49, R55, UR5, R48 ;  /* 0x0000000537317c24 */ /* 0x000fe2000f8e0230 */
[----:B------:R-:W-:Y:S01]  /*16dc0*/  ULDC.64 UR4, c[0x0][0xae0] ;  /* 0x0002b80000047ab9 */ /* 0x000fe20000000a00 */
[----:B------:R-:W-:Y:S01]  /*16dd0*/  IMAD.MOV R51, RZ, RZ, -R3 ;  /* 0x000000ffff337224 */ /* 0x000fe200078e0a03 */
[----:B------:R-:W-:Y:S01]  /*16de0*/  SHF.R.S32.HI R56, RZ, 0x1f, R182 ;  /* 0x0000001fff387819 */ /* 0x000fe200000114b6 */
[----:B------:R-:W-:Y:S02]  /*16df0*/  IMAD.IADD R21, R21, 0x1, R49 ;  /* 0x0000000115157824 */ /* 0x000fe400078e0231 */
[----:B------:R-:W-:Y:S02]  /*16e00*/  IMAD R49, R0, R51, R50 ;  /* 0x0000003300317224 */ /* 0x000fe400078e0232 */
[----:B------:R-:W-:Y:S02]  /*16e10*/  IMAD R28, R28, UR4, RZ ;  /* 0x000000041c1c7c24 */ /* 0x000fe4000f8e02ff */
[----:B------:R-:W-:Y:S01]  /*16e20*/  IMAD.WIDE.U32 R20, R3, UR4, R20 ;  /* 0x0000000403147c25 */ /* 0x000fe2000f8e0014 */
[----:B------:R-:W-:-:S03]  /*16e30*/  SHF.R.S32.HI R0, RZ, 0x1f, R49 ;  /* 0x0000001fff007819 */ /* 0x000fc60000011431 */
[----:B------:R-:W-:Y:S01]  /*16e40*/  IMAD R51, R3, UR5, R28 ;  /* 0x0000000503337c24 */ /* 0x000fe2000f8e021c */
[----:B------:R-:W-:Y:S01]  /*16e50*/  ULDC.64 UR4, c[0x0][0xad8] ;  /* 0x0002b60000047ab9 */ /* 0x000fe20000000a00 */
[----:B------:R-:W-:Y:S02]  /*16e60*/  IMAD R50, R190, 0x80, R192 ;  /* 0x00000080be327824 */ /* 0x000fe400078e02c0 */
[----:B------:R-:W-:Y:S02]  /*16e70*/  IMAD.IADD R21, R21, 0x1, R51 ;  /* 0x0000000115157824 */ /* 0x000fe400078e0233 */
[----:B------:R-:W-:Y:S01]  /*16e80*/  IMAD R28, R0, UR4, RZ ;  /* 0x00000004001c7c24 */ /* 0x000fe2000f8e02ff */
[C---:B------:R-:W-:Y:S01]  /*16e90*/  ISETP.GE.AND P2, PT, R50.reuse, R57, PT ;  /* 0x000000393200720c */ /* 0x040fe20003f46270 */
[----:B------:R-:W-:Y:S02]  /*16ea0*/  VIADD R0, R50, 0x20 ;  /* 0x0000002032007836 */ /* 0x000fe40000000000 */
[----:B------:R-:W-:-:S02]  /*16eb0*/  IMAD R51, R49, UR5, R28 ;  /* 0x0000000531337c24 */ /* 0x000fc4000f8e021c */
[----:B------:R-:W-:Y:S01]  /*16ec0*/  IMAD.WIDE.U32 R20, R49, UR4, R20 ;  /* 0x0000000431147c25 */ /* 0x000fe2000f8e0014 */
[-C--:B------:R-:W-:Y:S01]  /*16ed0*/  ISETP.GE.AND P0, PT, R0, R57.reuse, PT ;  /* 0x000000390000720c */ /* 0x080fe20003f06270 */
[----:B------:R-:W-:Y:S02]  /*16ee0*/  ULDC.64 UR4, c[0x0][0xa80] ;  /* 0x0002a00000047ab9 */ /* 0x000fe40000000a00 */
[----:B------:R-:W-:Y:S01]  /*16ef0*/  VIADD R0, R2, 0x2a820 ;  /* 0x0002a82002007836 */ /* 0x000fe20000000000 */
[----:B------:R-:W-:Y:S01]  /*16f00*/  LEA R28, P3, R20, UR4, 0x1 ;  /* 0x00000004141c7c11 */ /* 0x000fe2000f8608ff */
[----:B------:R-:W-:Y:S02]  /*16f10*/  VIADD R3, R50, 0x40 ;  /* 0x0000004032037836 */ /* 0x000fe40000000000 */
[----:B------:R-:W-:Y:S01]  /*16f20*/  IMAD.IADD R21, R21, 0x1, R51 ;  /* 0x0000000115157824 */ /* 0x000fe200078e0233 */
[----:B------:R-:W-:Y:S01]  /*16f30*/  PRMT R0, RZ, 0x654, R0 ;  /* 0x00000654ff007816 */ /* 0x000fe20000000000 */
[----:B-1----:R2:W1:Y:S01]  /*16f40*/  SHFL.IDX PT, R48, R28, RZ, 0x181f ;  /* 0x00181fff1c307589 */ /* 0x00246200000e0000 */
[----:B------:R-:W-:-:S02]  /*16f50*/  ISETP.GE.AND P1, PT, R3, R57, PT ;  /* 0x000000390300720c */ /* 0x000fc40003f26270 */
[----:B------:R-:W-:Y:S01]  /*16f60*/  LEA.HI.X R3, R20, UR5, R21, 0x1, P3 ;  /* 0x0000000514037c11 */ /* 0x000fe200098f0c15 */
[----:B------:R3:W-:Y:S04]  /*16f70*/  SYNCS.ARRIVE.TRANS64.RED.A1T0 RZ, [R0+URZ], RZ ;  /* 0x000000ff00ff79a7 */ /* 0x0007e8000810043f */
[----:B---3--:R2:W3:Y:S01]  /*16f80*/  SHFL.IDX PT, R0, R3, RZ, 0x181f ;  /* 0x00181fff03007589 */ /* 0x0084e200000e0000 */
[----:B------:R-:W-:Y:S05]  /*16f90*/  @P2 BRA `(.L_x_648) ;  /* 0x0000000000242947 */ /* 0x000fea0003800000 */
[----:B------:R-:W-:Y:S02]  /*16fa0*/  ULDC UR4, c[0x0][0xac8] ;  /* 0x0002b20000047ab9 */ /* 0x000fe40000000800 */
[----:B------:R-:W-:Y:S02]  /*16fb0*/  ISETP.GE.AND P2, PT, R182, UR4, PT ;  /* 0x00000004b6007c0c */ /* 0x000fe4000bf46270 */
[----:B------:R-:W-:-:S11]  /*16fc0*/  ISETP.GE.AND P3, PT, R183, UR4, PT ;  /* 0x00000004b7007c0c */ /* 0x000fd6000bf66270 */
[CC--:B-1----:R-:W-:Y:S02]  /*16fd0*/  @!P2 LEA R20, P4, R182.reuse, R48.reuse, 0x1 ;  /* 0x00000030b614a211 */ /* 0x0c2fe400078808ff */
[C---:B------:R-:W-:Y:S02]  /*16fe0*/  @!P3 LEA R48, P5, R183.reuse, R48, 0x1 ;  /* 0x00000030b730b211 */ /* 0x040fe400078a08ff */
[-C--:B---3--:R-:W-:Y:S02]  /*16ff0*/  @!P2 LEA.HI.X R21, R182, R0.reuse, R56, 0x1, P4 ;  /* 0x00000000b615a211 */ /* 0x088fe400020f0c38 */
[----:B------:R-:W-:-:S03]  /*17000*/  @!P3 LEA.HI.X R49, R183, R0, R54, 0x1, P5 ;  /* 0x00000000b731b211 */ /* 0x000fc600028f0c36 */
[----:B-----5:R4:W-:Y:S04]  /*17010*/  @!P2 ST.E.128 desc[UR60][R20.64], R4 ;  /* 0x000000041400a985 */ /* 0x0209e8000c101d3c */
[----:B------:R4:W-:Y:S02]  /*17020*/  @!P3 ST.E.128 desc[UR60][R48.64], R32 ;  /* 0x000000203000b985 */ /* 0x0009e4000c101d3c */
.L_x_648:
[----:B------:R-:W-:Y:S05]  /*17030*/  BSYNC B1 ;  /* 0x0000000000017941 */ /* 0x000fea0003800000 */
.L_x_647:
[----:B---3--:R3:W0:Y:S01]  /*17040*/  SHFL.IDX PT, R0, R3, 0x1, 0x181f ;  /* 0x00381f0003007f89 */ /* 0x00862200000e0000 */
[----:B------:R-:W-:Y:S03]  /*17050*/  BSSY B1, `(.L_x_649) ;  /* 0x000000c000017945 */ /* 0x000fe60003800000 */
[----:B----45:R3:W4:Y:S01]  /*17060*/  SHFL.IDX PT, R6, R28, 0x1, 0x181f ;  /* 0x00381f001c067f89 */ /* 0x03072200000e0000 */
        /* <DEDUP_REMOVED lines=8> */
[----:B------:R0:W-:Y:S04]  /*170f0*/  @!P3 ST.E.128 desc[UR60][R4.64], R8 ;  /* 0x000000080400b985 */ /* 0x0001e8000c101d3c */
[----:B------:R0:W-:Y:S02]  /*17100*/  @!P4 ST.E.128 desc[UR60][R6.64], R36 ;  /* 0x000000240600c985 */ /* 0x0001e4000c101d3c */
.L_x_650:
[----:B------:R-:W-:Y:S05]  /*17110*/  BSYNC B1 ;  /* 0x0000000000017941 */ /* 0x000fea0003800000 */
.L_x_649:
[----:B0-----:R0:W0:Y:S01]  /*17120*/  SHFL.IDX PT, R0, R3, 0x2, 0x181f ;  /* 0x00581f0003007f89 */ /* 0x00102200000e0000 */
[----:B------:R-:W-:Y:S03]  /*17130*/  BSSY B1, `(.L_x_651) ;  /* 0x000000c000017945 */ /* 0x000fe60003800000 */
[----:B----4-:R4:W0:Y:S01]  /*17140*/  SHFL.IDX PT, R6, R28, 0x2, 0x181f ;  /* 0x00581f001c067f89 */ /* 0x01082200000e0000 */
[----:B------:R-:W-:Y:S05]  /*17150*/  @P1 BRA `(.L_x_652) ;  /* 0x0000000000241947 */ /* 0x000fea0003800000 */
[----:B------:R-:W-:Y:S02]  /*17160*/  ULDC UR4, c[0x0][0xac8] ;  /* 0x0002b20000047ab9 */ /* 0x000fe40000000800 */
[----:B------:R-:W-:Y:S02]  /*17170*/  ISETP.GE.AND P2, PT, R182, UR4, PT ;  /* 0x00000004b6007c0c */ /* 0x000fe4000bf46270 */
[----:B------:R-:W-:-:S11]  /*17180*/  ISETP.GE.AND P3, PT, R183, UR4, PT ;  /* 0x00000004b7007c0c */ /* 0x000fd6000bf66270 */
[CC--:B0-----:R-:W-:Y:S02]  /*17190*/  @!P2 LEA R4, P0, R182.reuse, R6.reuse, 0x1 ;  /* 0x00000006b604a211 */ /* 0x0c1fe400078008ff */
[C---:B------:R-:W-:Y:S02]  /*171a0*/  @!P3 LEA R6, P1, R183.reuse, R6, 0x1 ;  /* 0x00000006b706b211 */ /* 0x040fe400078208ff */
[-C--:B------:R-:W-:Y:S02]  /*171b0*/  @!P2 LEA.HI.X R5, R182, R0.reuse, R56, 0x1, P0 ;  /* 0x00000000b605a211 */ /* 0x080fe400000f0c38 */
[----:B------:R-:W-:-:S03]  /*171c0*/  @!P3 LEA.HI.X R7, R183, R0, R54, 0x1, P1 ;  /* 0x00000000b707b211 */ /* 0x000fc600008f0c36 */
[----:B------:R0:W-:Y:S04]  /*171d0*/  @!P2 ST.E.128 desc[UR60][R4.64], R12 ;  /* 0x0000000c0400a985 */ /* 0x0001e8000c101d3c */
[----:B------:R0:W-:Y:S02]  /*171e0*/  @!P3 ST.E.128 desc[UR60][R6.64], R40 ;  /* 0x000000280600b985 */ /* 0x0001e4000c101d3c */
.L_x_652:
[----:B------:R-:W-:Y:S05]  /*171f0*/  BSYNC B1 ;  /* 0x0000000000017941 */ /* 0x000fea0003800000 */
.L_x_651:
[----:B0-----:R-:W-:Y:S01]  /*17200*/  IADD3 R0, R50, 0x60, RZ ;  /* 0x0000006032007810 */ /* 0x001fe20007ffe0ff */
[----:B--23--:R-:W0:Y:S03]  /*17210*/  SHFL.IDX PT, R3, R3, 0x3, 0x181f ;  /* 0x00781f0003037f89 */ /* 0x00ce2600000e0000 */
[----:B------:R-:W-:Y:S01]  /*17220*/  ISETP.GE.AND P0, PT, R0, R57, PT ;  /* 0x000000390000720c */ /* 0x000fe20003f06270 */
[----:B----4-:R-:W2:-:S12]  /*17230*/  SHFL.IDX PT, R28, R28, 0x3, 0x181f ;  /* 0x00781f001c1c7f89 */ /* 0x010e9800000e0000 */
        /* <DEDUP_REMOVED lines=12> */
.L_x_645:
[----:B------:R-:W-:Y:S01]  /*17300*/  ULDC.64 UR4, c[0x0][0xc00] ;  /* 0x0003000000047ab9 */ /* 0x000fe20000000a00 */
[----:B------:R-:W-:Y:S01]  /*17310*/  IMAD.MOV.U32 R3, RZ, RZ, RZ ;  /* 0x000000ffff037224 */ /* 0x000fe200078e00ff */
[----:B------:R-:W-:Y:S01]  /*17320*/  ISETP.NE.U32.AND P0, PT, RZ, UR4, PT ;  /* 0x00000004ff007c0c */ /* 0x000fe2000bf05070 */
[----:B------:R-:W2:Y:S01]  /*17330*/  LDC R25, c[0x0][0xbe8] ;  /* 0x0002fa00ff197b82 */ /* 0x000ea20000000800 */
[----:B------:R-:W-:Y:S02]  /*17340*/  IADD3 R4, P1, R186, UR4, RZ ;  /* 0x00000004ba047c10 */ /* 0x000fe4000ff3e0ff */
[----:B------:R-:W-:Y:S02]  /*17350*/  ISETP.NE.AND.EX P0, PT, RZ, UR5, PT, P0 ;  /* 0x00000005ff007c0c */ /* 0x000fe4000bf05300 */
[----:B------:R-:W-:Y:S01]  /*17360*/  IADD3.X R5, R187, UR5, RZ, P1, !PT ;  /* 0x00000005bb057c10 */ /* 0x000fe20008ffe4ff */
[----:B------:R-:W-:Y:S02]  /*17370*/  ULDC.64 UR4, c[0x0][0xc08] ;  /* 0x0003020000047ab9 */ /* 0x000fe40000000a00 */
[----:B------:R-:W-:-:S04]  /*17380*/  ISETP.NE.U32.AND P1, PT, RZ, UR4, PT ;  /* 0x00000004ff007c0c */ /* 0x000fc8000bf25070 */
[----:B------:R-:W-:-:S04]  /*17390*/  ISETP.NE.AND.EX P1, PT, RZ, UR5, PT, P1 ;  /* 0x00000005ff007c0c */ /* 0x000fc8000bf25310 */
[----:B------:R3:W5:Y:S09]  /*173a0*/  @P0 LDG.E R3, desc[UR60][R4.64] ;  /* 0x0000003c04030981 */ /* 0x000772000c1e1900 */
[----:B------:R-:W-:Y:S01]  /*173b0*/  @P1 IADD3 R186, P2, R186, UR4, RZ ;  /* 0x00000004baba1c10 */ /* 0x000fe2000ff5e0ff */
[----:B------:R-:W-:-:S02]  /*173c0*/  ULDC UR4, c[0x0][0xa88] ;  /* 0x0002a20000047ab9 */ /* 0x000fc40000000800 */
[----:B------:R-:W-:Y:S01]  /*173d0*/  IMAD.U32 R0, RZ, RZ, UR4 ;  /* 0x00000004ff007e24 */ /* 0x000fe2000f8e00ff */
[----:B------:R-:W-:-:S05]  /*173e0*/  @P1 IADD3.X R187, R187, UR5, RZ, P2, !PT ;  /* 0x00000005bbbb1c10 */ /* 0x000fca00097fe4ff */
[----:B------:R3:W5:Y:S01]  /*173f0*/  @P1 LDG.E R0, desc[UR60][R186.64] ;  /* 0x0000003cba001981 */ /* 0x000762000c1e1900 */
[----:B--2---:R-:W-:Y:S01]  /*17400*/  ISETP.NE.AND P2, PT, R25, 0x1, PT ;  /* 0x000000011900780c */ /* 0x004fe20003f45270 */
[----:B------:R-:W2:-:S12]  /*17410*/  S2R R6, SR_TID.X ;  /* 0x0000000000067919 */ /* 0x000e980000002100 */
[----:B------:R-:W0:Y:S08]  /*17420*/  @P2 LDC R14, c[0x0][0xbec] ;  /* 0x0002fb00ff0e2b82 */ /* 0x000e300000000800 */
[----:B------:R-:W0:Y:S01]  /*17430*/  @P2 LDC R27, c[0x0][0xbf0] ;  /* 0x0002fc00ff1b2b82 */ /* 0x000e220000000800 */
[----:B--2---:R-:W-:-:S05]  /*17440*/  VIADD R6, R6, 0xffffff80 ;  /* 0xffffff8006067836 */ /* 0x004fca0000000000 */
[----:B------:R-:W-:Y:S01]  /*17450*/  ISETP.GE.AND P3, PT, R6, 0x80, PT ;  /* 0x000000800600780c */ /* 0x000fe20003f66270 */
[----:B---3--:R-:W-:-:S12]  /*17460*/  @P1 BRA `(.L_x_654) ;  /* 0x0000000000101947 */ /* 0x008fd80003800000 */
[----:B------:R-:W-:Y:S05]  /*17470*/  @!P0 BRA `(.L_x_654) ;  /* 0x00000000000c8947 */ /* 0x000fea0003800000 */
[----:B------:R-:W2:Y:S04]  /*17480*/  LDG.E R7, desc[UR60][R4.64] ;  /* 0x0000003c04077981 */ /* 0x000ea8000c1e1900 */
[----:B-----5:R-:W2:Y:S02]  /*17490*/  LDG.E R0, desc[UR60][R4.64+0x4] ;  /* 0x0000043c04007981 */ /* 0x020ea4000c1e1900 */
[----:B--2---:R-:W-:-:S07]  /*174a0*/  IMAD.IADD R0, R0, 0x1, -R7 ;  /* 0x0000000100007824 */ /* 0x004fce00078e0a07 */
.L_x_654:
[----:B------:R-:W-:Y:S01]  /*174b0*/  BSSY B1, `(.L_x_655) ;  /* 0x000002e000017945 */ /* 0x000fe20003800000 */
[----:B------:R-:W-:Y:S02]  /*174c0*/  SHF.R.S32.HI R13, RZ, 0x1f, R185 ;  /* 0x0000001fff0d7819 */ /* 0x000fe400000114b9 */
[----:B------:R-:W-:Y:S02]  /*174d0*/  SEL R15, R188, RZ, !P0 ;  /* 0x000000ffbc0f7207 */ /* 0x000fe40004000000 */
[----:B------:R-:W-:Y:S02]  /*174e0*/  SEL R193, R193, RZ, !P0 ;  /* 0x000000ffc1c17207 */ /* 0x000fe40004000000 */
[----:B-----5:R-:W-:Y:S01]  /*174f0*/  SHF.R.S32.HI R10, RZ, 0x1f, R3 ;  /* 0x0000001fff0a7819 */ /* 0x020fe20000011403 */
[----:B------:R-:W-:Y:S06]  /*17500*/  @P3 BRA `(.L_x_656) ;  /* 0x0000000000a03947 */ /* 0x000fec0003800000 */
[----:B------:R-:W2:Y:S01]  /*17510*/  S2R R5, SR_TID.X ;  /* 0x0000000000057919 */ /* 0x000ea20000002100 */
[----:B------:R-:W3:Y:S01]  /*17520*/  LDC R11, c[0x0][0xbe8] ;  /* 0x0002fa00ff0b7b82 */ /* 0x000ee20000000800 */
[----:B--2---:R-:W-:Y:S02]  /*17530*/  IMAD R4, R190, 0x80, R5 ;  /* 0x00000080be047824 */ /* 0x004fe400078e0205 */
[----:B---3--:R-:W-:Y:S02]  /*17540*/  IMAD R5, R0, R11, RZ ;  /* 0x0000000b00057224 */ /* 0x008fe400078e02ff */
[----:B------:R-:W-:-:S05]  /*17550*/  VIADD R12, R4, 0xffffff80 ;  /* 0xffffff80040c7836 */ /* 0x000fca0000000000 */
[----:B------:R-:W-:-:S13]  /*17560*/  ISETP.GE.AND P0, PT, R12, R5, PT ;  /* 0x000000050c00720c */ /* 0x000fda0003f06270 */
[----:B------:R-:W-:Y:S05]  /*17570*/  @P0 BRA `(.L_x_656) ;  /* 0x0000000000840947 */ /* 0x000fea0003800000 */
[----:B------:R-:W-:Y:S01]  /*17580*/  ISETP.NE.AND P0, PT, R11, 0x1, PT ;  /* 0x000000010b00780c */ /* 0x000fe20003f05270 */
[----:B------:R-:W-:Y:S01]  /*17590*/  ULDC.64 UR4, c[0x0][0xb90] ;  /* 0x0002e40000047ab9 */ /* 0x000fe20000000a00 */
[----:B------:R-:W-:Y:S02]  /*175a0*/  IMAD.MOV.U32 R4, RZ, RZ, R3 ;  /* 0x000000ffff047224 */ /* 0x000fe400078e0003 */
[----:B------:R-:W-:Y:S02]  /*175b0*/  IMAD R8, R13, UR4, RZ ;  /* 0x000000040d087c24 */ /* 0x000fe4000f8e02ff */
[----:B------:R-:W-:Y:S02]  /*175c0*/  IMAD.MOV.U32 R5, RZ, RZ, R10 ;  /* 0x000000ffff057224 */ /* 0x000fe400078e000a */
[----:B------:R-:W-:Y:S02]  /*175d0*/  IMAD.MOV.U32 R7, RZ, RZ, R12 ;  /* 0x000000ffff077224 */ /* 0x000fe400078e000c */
[----:B------:R-:W-:-:S03]  /*175e0*/  IMAD.WIDE.U32 R4, R185, UR4, R4 ;  /* 0x00000004b9047c25 */ /* 0x000fc6000f8e0004 */
[----:B------:R-:W2:Y:S08]  /*175f0*/  @P0 LDC R9, c[0x0][0xbec] ;  /* 0x0002fb00ff090b82 */ /* 0x000eb00000000800 */
[----:B------:R-:W3:Y:S01]  /*17600*/  @P0 LDC R21, c[0x0][0xbf0] ;  /* 0x0002fc00ff150b82 */ /* 0x000ee20000000800 */
[----:B--2---:R-:W-:-:S04]  /*17610*/  @P0 IMAD.HI.U32 R6, R12, R9, RZ ;  /* 0x000000090c060227 */ /* 0x004fc800078e00ff */
[----:B------:R-:W-:Y:S01]  /*17620*/  IMAD R9, R185, UR5, R8 ;  /* 0x00000005b9097c24 */ /* 0x000fe2000f8e0208 */
[----:B------:R-:W-:Y:S01]  /*17630*/  ULDC.64 UR4, c[0x0][0xb98] ;  /* 0x0002e60000047ab9 */ /* 0x000fe20000000a00 */
[----:B---3--:R-:W-:Y:S01]  /*17640*/  @P0 SHF.R.U32.HI R7, RZ, R21, R6 ;  /* 0x00000015ff070219 */ /* 0x008fe20000011606 */
[----:B------:R-:W-:Y:S02]  /*17650*/  IMAD R6, R193, UR4, RZ ;  /* 0x00000004c1067c24 */ /* 0x000fe4000f8e02ff */
[----:B------:R-:W-:Y:S02]  /*17660*/  IADD3 R5, R5, R9, RZ ;  /* 0x0000000905057210 */ /* 0x000fe40007ffe0ff */
[----:B------:R-:W-:Y:S02]  /*17670*/  IMAD.MOV R9, RZ, RZ, -R7 ;  /* 0x000000ffff097224 */ /* 0x000fe400078e0a07 */
[----:B------:R-:W-:-:S04]  /*17680*/  IMAD.WIDE.U32 R4, R15, UR4, R4 ;  /* 0x000000040f047c25 */ /* 0x000fc8000f8e0004 */
[----:B------:R-:W-:Y:S01]  /*17690*/  IMAD R9, R11, R9, R12 ;  /* 0x000000090b097224 */ /* 0x000fe200078e020c */
[----:B------:R-:W-:Y:S01]  /*176a0*/  SHF.R.S32.HI R11, RZ, 0x1f, R7 ;  /* 0x0000001fff0b7819 */ /* 0x000fe20000011407 */
[----:B------:R-:W-:Y:S01]  /*176b0*/  IMAD R8, R15, UR5, R6 ;  /* 0x000000050f087c24 */ /* 0x000fe2000f8e0206 */
[----:B------:R-:W-:Y:S01]  /*176c0*/  IADD3 R4, P0, R7, R4, RZ ;  /* 0x0000000407047210 */ /* 0x000fe20007f1e0ff */
[----:B------:R-:W-:Y:S01]  /*176d0*/  ULDC.64 UR4, c[0x0][0xb88] ;  /* 0x0002e20000047ab9 */ /* 0x000fe20000000a00 */
        /* <DEDUP_REMOVED lines=11> */
.L_x_656:
[----:B------:R-:W-:Y:S05]  /*17790*/  BSYNC B1 ;  /* 0x0000000000017941 */ /* 0x000fea0003800000 */
.L_x_655:
[----:B------:R-:W-:Y:S01]  /*177a0*/  ULDC.64 UR4, c[0x0][0xaa0] ;  /* 0x0002a80000047ab9 */ /* 0x000fe20000000a00 */
[----:B------:R-:W-:Y:S01]  /*177b0*/  BSSY B1, `(.L_x_657) ;  /* 0x000003a000017945 */ /* 0x000fe20003800000 */
[----:B------:R-:W-:Y:S01]  /*177c0*/  IMAD R4, R10, UR4, RZ ;  /* 0x000000040a047c24 */ /* 0x000fe2000f8e02ff */
[----:B------:R-:W-:Y:S02]  /*177d0*/  SHF.R.S32.HI R12, RZ, 0x1f, R183 ;  /* 0x0000001fff0c7819 */ /* 0x000fe400000114b7 */
[----:B------:R-:W-:Y:S01]  /*177e0*/  SHF.R.S32.HI R20, RZ, 0x1f, R182 ;  /* 0x0000001fff147819 */ /* 0x000fe200000114b6 */
[C---:B--2---:R-:W-:Y:S02]  /*177f0*/  IMAD R7, R3.reuse, UR5, R4 ;  /* 0x0000000503077c24 */ /* 0x044fe4000f8e0204 */
[----:B------:R-:W-:Y:S01]  /*17800*/  IMAD.WIDE.U32 R4, R3, UR4, RZ ;  /* 0x0000000403047c25 */ /* 0x000fe2000f8e00ff */
[----:B------:R-:W-:-:S03]  /*17810*/  ULDC.64 UR4, c[0x0][0xae8] ;  /* 0x0002ba0000047ab9 */ /* 0x000fc60000000a00 */
[----:B------:R-:W-:Y:S02]  /*17820*/  IMAD R3, R184, 0x20, R192 ;  /* 0x00000020b8037824 */ /* 0x000fe400078e02c0 */
[----:B------:R-:W-:Y:S02]  /*17830*/  IMAD.IADD R5, R5, 0x1, R7 ;  /* 0x0000000105057824 */ /* 0x000fe400078e0207 */
[----:B------:R-:W-:Y:S02]  /*17840*/  IMAD R9, R190, 0x80, R3 ;  /* 0x00000080be097824 */ /* 0x000fe400078e0203 */
[----:B------:R-:W-:Y:S02]  /*17850*/  IMAD R8, R13, UR4, RZ ;  /* 0x000000040d087c24 */ /* 0x000fe4000f8e02ff */
[----:B0-----:R-:W-:-:S04]  /*17860*/  @P2 IMAD.HI.U32 R6, R9, R14, RZ ;  /* 0x0000000e09062227 */ /* 0x001fc800078e00ff */
[C---:B------:R-:W-:Y:S02]  /*17870*/  IMAD R7, R185.reuse, UR5, R8 ;  /* 0x00000005b9077c24 */ /* 0x040fe4000f8e0208 */
[----:B------:R-:W-:Y:S01]  /*17880*/  IMAD.WIDE.U32 R4, R185, UR4, R4 ;  /* 0x00000004b9047c25 */ /* 0x000fe2000f8e0004 */
[----:B------:R-:W-:-:S03]  /*17890*/  ULDC.64 UR4, c[0x0][0xaf0] ;  /* 0x0002bc0000047ab9 */ /* 0x000fc60000000a00 */
[----:B------:R-:W-:Y:S01]  /*178a0*/  IMAD.MOV.U32 R3, RZ, RZ, R9 ;  /* 0x000000ffff037224 */ /* 0x000fe200078e0009 */
[----:B------:R-:W-:Y:S01]  /*178b0*/  @P2 SHF.R.U32.HI R3, RZ, R27, R6 ;  /* 0x0000001bff032219 */ /* 0x000fe20000011606 */
[----:B------:R-:W-:Y:S02]  /*178c0*/  IMAD R8, R193, UR4, RZ ;  /* 0x00000004c1087c24 */ /* 0x000fe4000f8e02ff */
[----:B------:R-:W-:Y:S01]  /*178d0*/  IMAD.IADD R5, R5, 0x1, R7 ;  /* 0x0000000105057824 */ /* 0x000fe200078e0207 */
[----:B------:R-:W-:Y:S01]  /*178e0*/  SHF.R.S32.HI R6, RZ, 0x1f, R3 ;  /* 0x0000001fff067819 */ /* 0x000fe20000011403 */
[C---:B------:R-:W-:Y:S02]  /*178f0*/  IMAD R7, R15.reuse, UR5, R8 ;  /* 0x000000050f077c24 */ /* 0x040fe4000f8e0208 */
[----:B------:R-:W-:Y:S01]  /*17900*/  IMAD.WIDE.U32 R4, R15, UR4, R4 ;  /* 0x000000040f047c25 */ /* 0x000fe2000f8e0004 */
[----:B------:R-:W-:-:S03]  /*17910*/  ULDC.64 UR4, c[0x0][0xae0] ;  /* 0x0002b80000047ab9 */ /* 0x000fc60000000a00 */
[----:B------:R-:W-:Y:S01]  /*17920*/  IMAD.MOV R8, RZ, RZ, -R3 ;  /* 0x000000ffff087224 */ /* 0x000fe200078e0a03 */
[----:B------:R-:W-:Y:S01]  /*17930*/  IADD3 R5, R5, R7, RZ ;  /* 0x0000000705057210 */ /* 0x000fe20007ffe0ff */
[----:B------:R-:W-:Y:S02]  /*17940*/  IMAD R6, R6, UR4, RZ ;  /* 0x0000000406067c24 */ /* 0x000fe4000f8e02ff */
[----:B------:R-:W-:Y:S02]  /*17950*/  IMAD R7, R25, R8, R9 ;  /* 0x0000000819077224 */ /* 0x000fe400078e0209 */
[C---:B------:R-:W-:Y:S02]  /*17960*/  IMAD R9, R3.reuse, UR5, R6 ;  /* 0x0000000503097c24 */ /* 0x040fe4000f8e0206 */
[----:B------:R-:W-:Y:S01]  /*17970*/  IMAD.WIDE.U32 R4, R3, UR4, R4 ;  /* 0x0000000403047c25 */ /* 0x000fe2000f8e0004 */
[----:B------:R-:W-:Y:S01]  /*17980*/  SHF.R.S32.HI R3, RZ, 0x1f, R7 ;  /* 0x0000001fff037819 */ /* 0x000fe20000011407 */
[----:B------:R-:W-:-:S02]  /*17990*/  ULDC.64 UR4, c[0x0][0xad8] ;  /* 0x0002b60000047ab9 */ /* 0x000fc40000000a00 */
[----:B------:R-:W-:Y:S02]  /*179a0*/  IMAD.IADD R5, R5, 0x1, R9 ;  /* 0x0000000105057824 */ /* 0x000fe400078e0209 */
[----:B------:R-:W-:Y:S02]  /*179b0*/  IMAD R6, R3, UR4, RZ ;  /* 0x0000000403067c24 */ /* 0x000fe4000f8e02ff */
[----:B------:R-:W-:Y:S02]  /*179c0*/  IMAD R8, R190, 0x80, R192 ;  /* 0x00000080be087824 */ /* 0x000fe400078e02c0 */
        /* <DEDUP_REMOVED lines=24> */
.L_x_658:
[----:B------:R-:W-:Y:S05]  /*17b50*/  BSYNC B1 ;  /* 0x0000000000017941 */ /* 0x000fea0003800000 */
.L_x_657:
[----:B---3--:R3:W0:Y:S01]  /*17b60*/  SHFL.IDX PT, R0, R3, 0x1, 0x181f ;  /* 0x00381f0003007f89 */ /* 0x00862200000e0000 */
[----:B------:R-:W-:Y:S03]  /*17b70*/  BSSY B1, `(.L_x_659) ;  /* 0x000000c000017945 */ /* 0x000fe60003800000 */
[----:B--2---:R3:W2:Y:S01]  /*17b80*/  SHFL.IDX PT, R4, R6, 0x1, 0x181f ;  /* 0x00381f0006047f89 */ /* 0x0046a200000e0000 */
        /* <DEDUP_REMOVED lines=10> */
.L_x_660:
[----:B------:R-:W-:Y:S05]  /*17c30*/  BSYNC B1 ;  /* 0x0000000000017941 */ /* 0x000fea0003800000 */
.L_x_659:
[----:B0-----:R0:W0:Y:S01]  /*17c40*/  SHFL.IDX PT, R0, R3, 0x2, 0x181f ;  /* 0x00581f0003007f89 */ /* 0x00102200000e0000 */
[----:B------:R-:W-:Y:S03]  /*17c50*/  BSSY B1, `(.L_x_661) ;  /* 0x000000c000017945 */ /* 0x000fe60003800000 */
[----:B--2---:R2:W0:Y:S01]  /*17c60*/  SHFL.IDX PT, R4, R6, 0x2, 0x181f ;  /* 0x00581f0006047f89 */ /* 0x00442200000e0000 */
        /* <DEDUP_REMOVED lines=8> */
[----:B------:R0:W-:Y:S04]  /*17cf0*/  @!P2 ST.E.128 desc[UR60][R10.64], RZ ;  /* 0x000000ff0a00a985 */ /* 0x0001e8000c101d3c */
[----:B------:R0:W-:Y:S02]  /*17d00*/  @!P3 ST.E.128 desc[UR60][R4.64], RZ ;  /* 0x000000ff0400b985 */ /* 0x0001e4000c101d3c */
.L_x_662:
[----:B------:R-:W-:Y:S05]  /*17d10*/  BSYNC B1 ;  /* 0x0000000000017941 */ /* 0x000fea0003800000 */
.L_x_661:
[----:B0-----:R-:W-:Y:S01]  /*17d20*/  VIADD R0, R8, 0x60 ;  /* 0x0000006008007836 */ /* 0x001fe20000000000 */
[----:B---3--:R-:W0:Y:S04]  /*17d30*/  SHFL.IDX PT, R3, R3, 0x3, 0x181f ;  /* 0x00781f0003037f89 */ /* 0x008e2800000e0000 */
[----:B------:R-:W-:Y:S01]  /*17d40*/  ISETP.GE.AND P0, PT, R0, R25, PT ;  /* 0x000000190000720c */ /* 0x000fe20003f06270 */
[----:B------:R3:W0:-:S12]  /*17d50*/  SHFL.IDX PT, R4, R6, 0x3, 0x181f ;  /* 0x00781f0006047f89 */ /* 0x00061800000e0000 */
[----:B---3--:R-:W-:Y:S05]  /*17d60*/  @P0 BRA `(.L_x_653) ;  /* 0x0000000000240947 */ /* 0x008fea0003800000 */
[----:B------:R-:W-:Y:S02]  /*17d70*/  ULDC UR4, c[0x0][0xac8] ;  /* 0x0002b20000047ab9 */ /* 0x000fe40000000800 */
[----:B------:R-:W-:Y:S02]  /*17d80*/  ISETP.GE.AND P2, PT, R182, UR4, PT ;  /* 0x00000004b6007c0c */ /* 0x000fe4000bf46270 */
[----:B------:R-:W-:-:S11]  /*17d90*/  ISETP.GE.AND P3, PT, R183, UR4, PT ;  /* 0x00000004b7007c0c */ /* 0x000fd6000bf66270 */
[CC--:B0-2---:R-:W-:Y:S02]  /*17da0*/  @!P2 LEA R6, P0, R182.reuse, R4.reuse, 0x1 ;  /* 0x00000004b606a211 */ /* 0x0c5fe400078008ff */
[C---:B------:R-:W-:Y:S02]  /*17db0*/  @!P3 LEA R4, P1, R183.reuse, R4, 0x1 ;  /* 0x00000004b704b211 */ /* 0x040fe400078208ff */
[-C--:B------:R-:W-:Y:S02]  /*17dc0*/  @!P2 LEA.HI.X R7, R182, R3.reuse, R20, 0x1, P0 ;  /* 0x00000003b607a211 */ /* 0x080fe400000f0c14 */
[----:B------:R-:W-:-:S03]  /*17dd0*/  @!P3 LEA.HI.X R5, R183, R3, R12, 0x1, P1 ;  /* 0x00000003b705b211 */ /* 0x000fc600008f0c0c */
[----:B------:R3:W-:Y:S04]  /*17de0*/  @!P2 ST.E.128 desc[UR60][R6.64], RZ ;  /* 0x000000ff0600a985 */ /* 0x0007e8000c101d3c */
[----:B------:R3:W-:Y:S02]  /*17df0*/  @!P3 ST.E.128 desc[UR60][R4.64], RZ ;  /* 0x000000ff0400b985 */ /* 0x0007e4000c101d3c */
.L_x_653:
[----:B------:R-:W-:Y:S05]  /*17e00*/  BSYNC B0 ;  /* 0x0000000000007941 */ /* 0x000fea0003800000 */
.L_x_644:
[----:B------:R-:W-:Y:S02]  /*17e10*/  ULDC UR4, c[0x0][0xc3c] ;  /* 0x00030f0000047ab9 */ /* 0x000fe40000000800 */
[----:B-1----:R-:W-:-:S13]  /*17e20*/  ISETP.GE.AND P0, PT, R31, UR4, PT ;  /* 0x000000041f007c0c */ /* 0x002fda000bf06270 */
[----:B------:R-:W-:Y:S05]  /*17e30*/  @!P0 BRA `(.L_x_663) ;  /* 0xfffffe9400548947 */ /* 0x000fea000383ffff */
[----:B------:R-:W-:Y:S05]  /*17e40*/  BRA `(.L_x_448) ;  /* 0x00000068000c7947 */ /* 0x000fea0003800000 */
.L_x_446:
[----:B------:R-:W-:-:S08]  /*17e50*/  NOP ;  /* 0x0000000000007918 */ /* 0x000fd00000000000 */
[----:B0-----:R-:W0:-:S00]  /*17e60*/  USETMAXREG.DEALLOC.CTAPOOL 0x28 ;  /* 0x00000028000079c8 */ /* 0x001e0000080e0500 */
[----:B0-----:R-:W-:Y:S01]  /*17e70*/  LOP3.LUT R2, R2, 0x3, RZ, 0xc0, !PT ;  /* 0x0000000302027812 */ /* 0x001fe200078ec0ff */
[----:B------:R-:W-:Y:S01]  /*17e80*/  IMAD.MOV.U32 R4, RZ, RZ, RZ ;  /* 0x000000ffff047224 */ /* 0x000fe200078e00ff */
[----:B------:R-:W-:-:S04]  /*17e90*/  LOP3.LUT R23, R23, 0xffffffdf, RZ, 0xc0, !PT ;  /* 0xffffffdf17177812 */ /* 0x000fc800078ec0ff */
[----:B------:R-:W0:Y:S02]  /*17ea0*/  SHFL.IDX PT, R2, R2, RZ, 0x1f ;  /* 0x00001fff02027589 */ /* 0x000e2400000e0000 */
[----:B0-----:R-:W-:-:S13]  /*17eb0*/  ISETP.NE.AND P0, PT, R2, RZ, PT ;  /* 0x000000ff0200720c */ /* 0x001fda0003f05270 */
[----:B------:R-:W-:Y:S01]  /*17ec0*/  @P0 LOP3.LUT R23, R23, 0x20, RZ, 0xfc, !PT ;  /* 0x0000002017170812 */ /* 0x000fe200078efcff */
[----:B------:R-:W-:Y:S06]  /*17ed0*/  @!P0 BRA `(.L_x_664) ;  /* 0x00000000001c8947 */ /* 0x000fec0003800000 */
[----:B------:R-:W0:Y:S08]  /*17ee0*/  S2UR UR5, SR_CgaCtaId ;  /* 0x00000000000579c3 */ /* 0x000e300000008800 */
[----:B------:R-:W-:Y:S06]  /*17ef0*/  BAR.SYNC.DEFER_BLOCKING 0x5, 0x180 ;  /* 0x0146000000007b1d */ /* 0x000fec0000010000 */
[----:B------:R-:W-:-:S02]  /*17f00*/  UMOV UR4, 0x400 ;  /* 0x0000040000047882 */ /* 0x000fc40000000000 */
[----:B0-----:R-:W-:-:S09]  /*17f10*/  ULEA UR4, UR5, UR4, 0x18 ;  /* 0x0000000405047291 */ /* 0x001fd2000f8ec03f */
[----:B------:R-:W0:Y:S01]  /*17f20*/  LDS.128 R16, [UR4+0x2a8d0] ;  /* 0x02a8d004ff107984 */ /* 0x000e220008000c00 */
[----:B------:R-:W-:Y:S06]  /*17f30*/  BAR.ARV 0x4, 0x180 ;  /* 0x0106000000007b1d */ /* 0x000fec0000002000 */
[----:B------:R-:W-:Y:S05]  /*17f40*/  BRA `(.L_x_665) ;  /* 0x0000000400fc7947 */ /* 0x000fea0003800000 */
.L_x_664:
[----:B------:R-:W-:Y:S01]  /*17f50*/  LOP3.LUT R5, R0, 0x1f, RZ, 0xc0, !PT ;  /* 0x0000001f00057812 */ /* 0x000fe200078ec0ff */
[----:B------:R-:W-:Y:S01]  /*17f60*/  ULDC UR4, c[0x0][0xc3c] ;  /* 0x00030f0000047ab9 */ /* 0x000fe20000000800 */
[----:B------:R-:W0:Y:S01]  /*17f70*/  S2UR UR6, SR_CTAID.X ;  /* 0x00000000000679c3 */ /* 0x000e220000002500 */
[----:B------:R-:W-:Y:S01]  /*17f80*/  ULDC UR5, c[0x0][0xc38] ;  /* 0x00030e0000057ab9 */ /* 0x000fe20000000800 */
[----:B------:R-:W-:-:S04]  /*17f90*/  ISETP.NE.AND P0, PT, R5, 0x1f, PT ;  /* 0x0000001f0500780c */ /* 0x000fc80003f05270 */
[----:B------:R-:W-:-:S13]  /*17fa0*/  ISETP.GE.OR P1, PT, R5, UR4, !P0 ;  /* 0x0000000405007c0c */ /* 0x000fda000c726670 */
[----:B------:R-:W1:Y:S02]  /*17fb0*/  @!P1 LDC.64 R2, c[0x0][0xc80] ;  /* 0x00032000ff029b82 */ /* 0x000e640000000a00 */
[----:B-1----:R-:W-:-:S05]  /*17fc0*/  @!P1 IMAD.WIDE.U32 R2, R5, 0x4, R2 ;  /* 0x0000000405029825 */ /* 0x002fca00078e0002 */
[----:B------:R-:W2:Y:S01]  /*17fd0*/  @!P1 LDG.E R4, desc[UR60][R2.64] ;  /* 0x0000003c02049981 */ /* 0x000ea2000c1e1900 */
[C---:B------:R-:W-:Y:S01]  /*17fe0*/  ISETP.NE.AND P1, PT, R5.reuse, RZ, PT ;  /* 0x000000ff0500720c */ /* 0x040fe20003f25270 */
[----:B------:R-:W-:Y:S01]  /*17ff0*/  UMOV UR4, URZ ;  /* 0x0000003f00047c82 */ /* 0x000fe20008000000 */
[C---:B------:R-:W-:Y:S01]  /*18000*/  ISETP.GE.U32.AND P2, PT, R5.reuse, 0x2, PT ;  /* 0x000000020500780c */ /* 0x040fe20003f46070 */
[----:B------:R-:W-:Y:S01]  /*18010*/  IMAD.MOV.U32 R16, RZ, RZ, RZ ;  /* 0x000000ffff107224 */ /* 0x000fe200078e00ff */
[C---:B------:R-:W-:Y:S02]  /*18020*/  ISETP.GE.U32.AND P3, PT, R5.reuse, 0x4, PT ;  /* 0x000000040500780c */ /* 0x040fe40003f66070 */
[C---:B------:R-:W-:Y:S02]  /*18030*/  ISETP.GE.U32.AND P4, PT, R5.reuse, 0x8, PT ;  /* 0x000000080500780c */ /* 0x040fe40003f86070 */
[----:B------:R-:W-:Y:S01]  /*18040*/  ISETP.GE.U32.AND P5, PT, R5, 0x10, PT ;  /* 0x000000100500780c */ /* 0x000fe20003fa6070 */
[----:B--2---:R-:W1:Y:S02]  /*18050*/  SHFL.UP PT, R6, R4, 0x1, RZ ;  /* 0x0420000004067989 */ /* 0x004e6400000e00ff */
[----:B-1----:R-:W-:-:S05]  /*18060*/  SEL R7, R6, RZ, P1 ;  /* 0x000000ff06077207 */ /* 0x002fca0000800000 */
[----:B------:R-:W-:-:S05]  /*18070*/  IMAD.IADD R7, R4, 0x1, R7 ;  /* 0x0000000104077824 */ /* 0x000fca00078e0207 */
[----:B------:R-:W1:Y:S02]  /*18080*/  SHFL.UP PT, R6, R7, 0x2, RZ ;  /* 0x0440000007067989 */ /* 0x000e6400000e00ff */
[----:B-1----:R-:W-:-:S05]  /*18090*/  SEL R6, R6, RZ, P2 ;  /* 0x000000ff06067207 */ /* 0x002fca0001000000 */
[----:B------:R-:W-:-:S05]  /*180a0*/  IMAD.IADD R6, R7, 0x1, R6 ;  /* 0x0000000107067824 */ /* 0x000fca00078e0206 */
        /* <DEDUP_REMOVED lines=9> */
[----:B------:R-:W1:Y:S02]  /*18140*/  SHFL.IDX PT, R6, R7, 0x1f, 0x1f ;  /* 0x03e01f0007067f89 */ /* 0x000e6400000e0000 */
[----:B-1----:R-:W-:-:S04]  /*18150*/  IMAD R6, R6, UR5, RZ ;  /* 0x0000000506067c24 */ /* 0x002fc8000f8e02ff */
[----:B------:R-:W-:Y:S01]  /*18160*/  IMAD.MOV.U32 R3, RZ, RZ, R6 ;  /* 0x000000ffff037224 */ /* 0x000fe200078e0006 */
[----:B0-----:R-:W-:-:S13]  /*18170*/  ISETP.GT.AND P6, PT, R6, UR6, PT ;  /* 0x0000000606007c0c */ /* 0x001fda000bfc4270 */
[----:B------:R-:W-:Y:S05]  /*18180*/  @P6 BRA `(.L_x_666) ;  /* 0x00000000009c6947 */ /* 0x000fea0003800000 */
[----:B------:R-:W0:Y:S01]  /*18190*/  LDC R10, c[0x0][0xc3c] ;  /* 0x00030f00ff0a7b82 */ /* 0x000e220000000800 */
[----:B------:R-:W-:Y:S01]  /*181a0*/  IMAD.MOV.U32 R6, RZ, RZ, R3 ;  /* 0x000000ffff067224 */ /* 0x000fe200078e0003 */
[----:B------:R-:W-:Y:S01]  /*181b0*/  UMOV UR4, URZ ;  /* 0x0000003f00047c82 */ /* 0x000fe20008000000 */
[----:B------:R-:W-:Y:S01]  /*181c0*/  ULDC UR7, c[0x0][0xc3c] ;  /* 0x00030f0000077ab9 */ /* 0x000fe20000000800 */
[----:B------:R-:W-:-:S05]  /*181d0*/  ULDC UR5, c[0x0][0xc38] ;  /* 0x00030e0000057ab9 */ /* 0x000fca0000000800 */
.L_x_670:
[----:B------:R-:W-:Y:S01]  /*181e0*/  UIADD3 UR4, UR4, 0x1f, URZ ;  /* 0x0000001f04047890 */ /* 0x000fe2000fffe03f */
[----:B------:R-:W-:-:S05]  /*181f0*/  IMAD.U32 R19, RZ, RZ, UR7 ;  /* 0x00000007ff137e24 */ /* 0x000fca000f8e00ff */
        /* <DEDUP_REMOVED lines=10> */
.L_x_669:
[----:B------:R-:W-:Y:S05]  /*182a0*/  BSYNC B0 ;  /* 0x0000000000007941 */ /* 0x000fea0003800000 */
.L_x_668:
        /* <DEDUP_REMOVED lines=21> */
.L_x_666:
[----:B------:R-:W-:-:S04]  /*18400*/  IMAD.IADD R9, R6, 0x1, -R3 ;  /* 0x0000000106097824 */ /* 0x000fc800078e0a03 */
        /* <DEDUP_REMOVED lines=14> */
.L_x_671:
[----:B---3--:R-:W-:Y:S01]  /*184f0*/  IMAD R16, R16, UR5, R9 ;  /* 0x0000000510107c24 */ /* 0x008fe2000f8e0209 */
[----:B0-----:R-:W-:Y:S01]  /*18500*/  IABS R2, R4 ;  /* 0x0000000400027213 */ /* 0x001fe20000000000 */
[----:B-12---:R-:W-:Y:S02]  /*18510*/  IMAD.MOV R7, RZ, RZ, -R3 ;  /* 0x000000ffff077224 */ /* 0x006fe400078e0a03 */
[----:B------:R-:W-:Y:S01]  /*18520*/  VIADD R19, R19, UR4 ;  /* 0x0000000413137c36 */ /* 0x000fe20008000000 */
[----:B------:R-:W-:Y:S01]  /*18530*/  IADD3 R9, -R16, UR6, RZ ;  /* 0x0000000610097c10 */ /* 0x000fe2000fffe1ff */
[----:B------:R-:W-:Y:S01]  /*18540*/  IMAD R7, R7, R10, RZ ;  /* 0x0000000a07077224 */ /* 0x000fe200078e02ff */
[----:B------:R-:W-:Y:S01]  /*18550*/  IADD3 R8, RZ, -R2, RZ ;  /* 0x80000002ff087210 */ /* 0x000fe20007ffe0ff */
[----:B------:R-:W-:Y:S01]  /*18560*/  IMAD.MOV.U32 R2, RZ, RZ, RZ ;  /* 0x000000ffff027224 */ /* 0x000fe200078e00ff */
[----:B------:R-:W-:-:S03]  /*18570*/  IABS R6, R9 ;  /* 0x0000000900067213 */ /* 0x000fc60000000000 */
[----:B------:R-:W-:-:S04]  /*18580*/  IMAD.HI.U32 R2, R3, R7, R2 ;  /* 0x0000000703027227 */ /* 0x000fc800078e0002 */
[----:B------:R-:W-:Y:S02]  /*18590*/  IMAD.MOV.U32 R3, RZ, RZ, R6 ;  /* 0x000000ffff037224 */ /* 0x000fe400078e0006 */
        /* <DEDUP_REMOVED lines=13> */
[----:B------:R-:W-:Y:S01]  /*18670*/  MOV R18, R2 ;  /* 0x0000000200127202 */ /* 0x000fe20000000f00 */
[----:B------:R-:W-:-:S04]  /*18680*/  IMAD.MOV R17, RZ, RZ, -R2 ;  /* 0x000000ffff117224 */ /* 0x000fc800078e0a02 */
[----:B------:R-:W-:Y:S01]  /*18690*/  IMAD R17, R4, R17, R9 ;  /* 0x0000001104117224 */ /* 0x000fe200078e0209 */
[----:B------:R-:W-:Y:S06]  /*186a0*/  BRA `(.L_x_672) ;  /* 0x00000000000c7947 */ /* 0x000fec0003800000 */
.L_x_667:
[----:B------:R-:W-:Y:S02]  /*186b0*/  IMAD.MOV.U32 R17, RZ, RZ, RZ ;  /* 0x000000ffff117224 */ /* 0x000fe400078e00ff */
[----:B------:R-:W-:Y:S02]  /*186c0*/  IMAD.U32 R16, RZ, RZ, UR6 ;  /* 0x00000006ff107e24 */ /* 0x000fe4000f8e00ff */
[----:B------:R-:W-:-:S07]  /*186d0*/  IMAD.MOV.U32 R18, RZ, RZ, RZ ;  /* 0x000000ffff127224 */ /* 0x000fce00078e00ff */
.L_x_672:
[----:B------:R-:W-:-:S13]  /*186e0*/  ISETP.NE.AND P0, PT, R5, RZ, PT ;  /* 0x000000ff0500720c */ /* 0x000fda0003f05270 */
[----:B------:R-:W0:Y:S01]  /*186f0*/  @!P0 S2R R3, SR_CgaCtaId ;  /* 0x0000000000038919 */ /* 0x000e220000008800 */
[----:B------:R-:W-:-:S04]  /*18700*/  @!P0 MOV R2, 0x400 ;  /* 0x0000040000028802 */ /* 0x000fc80000000f00 */
[----:B0-----:R-:W-:-:S05]  /*18710*/  @!P0 LEA R2, R3, R2, 0x18 ;  /* 0x0000000203028211 */ /* 0x001fca00078ec0ff */
[----:B------:R1:W-:Y:S01]  /*18720*/  @!P0 STS.128 [R2+0x2a8d0], R16 ;  /* 0x02a8d01002008388 */ /* 0x0003e20000000c00 */
[----:B------:R-:W-:Y:S06]  /*18730*/  BAR.ARV 0x5, 0x180 ;  /* 0x0146000000007b1d */ /* 0x000fec0000002000 */
.L_x_665:
[----:B------:R2:W-:Y:S01]  /*18740*/  STL [R1+0x28], RZ ;  /* 0x000028ff01007387 */ /* 0x0005e20000100800 */
[----:B------:R-:W-:Y:S01]  /*18750*/  ULDC UR4, c[0x0][0xc3c] ;  /* 0x00030f0000047ab9 */ /* 0x000fe20000000800 */
[----:B------:R-:W-:Y:S01]  /*18760*/  IMAD.MOV.U32 R29, RZ, RZ, 0x1 ;  /* 0x00000001ff1d7424 */ /* 0x000fe200078e00ff */
[----:B0-----:R-:W-:Y:S01]  /*18770*/  ISETP.GE.AND P0, PT, R19, UR4, PT ;  /* 0x0000000413007c0c */ /* 0x001fe2000bf06270 */
[----:B------:R-:W-:-:S12]  /*18780*/  IMAD.MOV.U32 R28, RZ, RZ, RZ ;  /* 0x000000ffff1c7224 */ /* 0x000fd800078e00ff */
[----:B--2---:R-:W-:Y:S05]  /*18790*/  @P0 BRA `(.L_x_673) ;  /* 0x0000005800d40947 */ /* 0x004fea0003800000 */
[----:B-1----:R-:W2:Y:S01]  /*187a0*/  LDL R2, [R1+0x38] ;  /* 0x0000380001027983 */ /* 0x002ea20000100800 */
[----:B------:R-:W0:Y:S01]  /*187b0*/  S2UR UR5, SR_CgaCtaId ;  /* 0x00000000000579c3 */ /* 0x000e220000008800 */
[----:B------:R-:W-:Y:S01]  /*187c0*/  LOP3.LUT R4, R0, 0x7f, RZ, 0xc0, !PT ;  /* 0x0000007f00047812 */ /* 0x000fe200078ec0ff */
[----:B------:R-:W-:Y:S01]  /*187d0*/  BSSY B8, `(.L_x_673) ;  /* 0x00005b1000087945 */ /* 0x000fe20003800000 */
[----:B------:R1:W-:Y:S01]  /*187e0*/  STL [R1+0x28], RZ ;  /* 0x000028ff01007387 */ /* 0x0003e20000100800 */
[----:B------:R-:W-:Y:S01]  /*187f0*/  IMAD.MOV.U32 R31, RZ, RZ, 0x1 ;  /* 0x00000001ff1f7424 */ /* 0x000fe200078e00ff */
[----:B------:R-:W-:Y:S01]  /*18800*/  MOV R26, RZ ;  /* 0x000000ff001a7202 */ /* 0x000fe20000000f00 */
[----:B------:R-:W-:Y:S01]  /*18810*/  IMAD.SHL.U32 R36, R4, 0x8, RZ ;  /* 0x0000000804247824 */ /* 0x000fe200078e00ff */
[----:B------:R-:W-:Y:S01]  /*18820*/  ULDC.64 UR36, c[0x0][0x198] ;  /* 0x0000660000247ab9 */ /* 0x000fe20000000a00 */
[----:B------:R-:W-:Y:S01]  /*18830*/  IMAD.MOV.U32 R29, RZ, RZ, 0x1 ;  /* 0x00000001ff1d7424 */ /* 0x000fe200078e00ff */
[----:B------:R-:W-:Y:S01]  /*18840*/  ULDC UR38, c[0x0][0xc] ;  /* 0x0000030000267ab9 */ /* 0x000fe20000000800 */
[----:B------:R-:W-:Y:S01]  /*18850*/  IMAD.MOV.U32 R28, RZ, RZ, RZ ;  /* 0x000000ffff1c7224 */ /* 0x000fe200078e00ff */
[----:B--2---:R-:W-:Y:S01]  /*18860*/  R2UR UR4, R2 ;  /* 0x00000000020472ca */ /* 0x004fe200000e0000 */
[----:B------:R-:W-:-:S05]  /*18870*/  IMAD.SHL.U32 R2, R0, 0x8, RZ ;  /* 0x0000000800027824 */ /* 0x000fca00078e00ff */
[C---:B------:R-:W-:Y:S02]  /*18880*/  LOP3.LUT R3, R2.reuse, 0x1f8, RZ, 0xc0, !PT ;  /* 0x000001f802037812 */ /* 0x040fe400078ec0ff */
[----:B------:R-:W-:Y:S02]  /*18890*/  LOP3.LUT R2, R2, 0x38, RZ, 0xc0, !PT ;  /* 0x0000003802027812 */ /* 0x000fe400078ec0ff */
[----:B------:R-:W-:Y:S01]  /*188a0*/  LOP3.LUT R3, R3, 0x38, R0, 0x78, !PT ;  /* 0x0000003803037812 */ /* 0x000fe200078e7800 */
[----:B------:R-:W-:Y:S02]  /*188b0*/  IMAD.SHL.U32 R0, R0, 0x10, RZ ;  /* 0x0000001000007824 */ /* 0x000fe400078e00ff */
[----:B------:R-:W-:Y:S01]  /*188c0*/  ULOP3.LUT UR39, UR4, 0x2, URZ, 0xfc, !UPT ;  /* 0x0000000204277892 */ /* 0x000fe2000f8efc3f */
[----:B------:R-:W-:Y:S02]  /*188d0*/  LOP3.LUT R36, R3, 0x200, R36, 0xf8, !PT ;  /* 0x0000020003247812 */ /* 0x000fe400078ef824 */
[----:B------:R-:W-:Y:S01]  /*188e0*/  UMOV UR4, 0x400 ;  /* 0x0000040000047882 */ /* 0x000fe20000000000 */
[----:B------:R-:W-:Y:S01]  /*188f0*/  SHF.R.U32.HI R3, RZ, 0x3, R4 ;  /* 0x00000003ff037819 */ /* 0x000fe20000011604 */
[----:B0-----:R-:W-:-:S03]  /*18900*/  ULEA UR4, UR5, UR4, 0x18 ;  /* 0x0000000405047291 */ /* 0x001fc6000f8ec03f */
[----:B------:R-:W-:Y:S02]  /*18910*/  LOP3.LUT R4, R3, 0x70, R0, 0xf8, !PT ;  /* 0x0000007003047812 */ /* 0x000fe400078ef800 */
[C---:B------:R-:W-:Y:S01]  /*18920*/  LOP3.LUT R3, R2.reuse, 0x40, RZ, 0xfc, !PT ;  /* 0x0000004002037812 */ /* 0x040fe200078efcff */
[----:B------:R-:W-:Y:S01]  /*18930*/  IMAD.U32 R22, RZ, RZ, UR4 ;  /* 0x00000004ff167e24 */ /* 0x000fe2000f8e00ff */
[----:B------:R-:W-:-:S03]  /*18940*/  LOP3.LUT R0, R2, 0x80, RZ, 0xfc, !PT ;  /* 0x0000008002007812 */ /* 0x000fc600078efcff */
[----:B-1----:R-:W-:-:S07]  /*18950*/  IMAD R37, R36, 0x2, R22 ;  /* 0x0000000224257824 */ /* 0x002fce00078e0216 */
.L_x_774:
[----:B0-----:R-:W0:Y:S02]  /*18960*/  LDC.64 R32, c[0x0][0xc88] ;  /* 0x00032200ff207b82 */ /* 0x001e240000000a00 */
[----:B0-----:R-:W-:-:S06]  /*18970*/  IMAD.WIDE R32, R19, 0x4, R32 ;  /* 0x0000000413207825 */ /* 0x001fcc00078e0220 */
[----:B--2---:R-:W2:Y:S01]  /*18980*/  LDG.E R32, desc[UR60][R32.64] ;  /* 0x0000003c20207981 */ /* 0x004ea2000c1e1900 */
[----:B------:R-:W-:Y:S05]  /*18990*/  YIELD ;  /* 0x0000000000007946 */ /* 0x000fea0003800000 */
[----:B------:R-:W-:Y:S01]  /*189a0*/  ULDC.64 UR4, c[0x0][0xa28] ;  /* 0x00028a0000047ab9 */ /* 0x000fe20000000a00 */
[----:B------:R-:W-:Y:S01]  /*189b0*/  ULDC.64 UR8, c[0x0][0xa18] ;  /* 0x0002860000087ab9 */ /* 0x000fe20000000a00 */
[----:B------:R-:W-:Y:S01]  /*189c0*/  ISETP.NE.U32.AND P0, PT, RZ, UR4, PT ;  /* 0x00000004ff007c0c */ /* 0x000fe2000bf05070 */
[----:B------:R-:W-:Y:S01]  /*189d0*/  IMAD.MOV.U32 R9, RZ, RZ, RZ ;  /* 0x000000ffff097224 */ /* 0x000fe200078e00ff */
[----:B------:R-:W-:-:S02]  /*189e0*/  ULDC.64 UR6, c[0x0][0xa10] ;  /* 0x0002840000067ab9 */ /* 0x000fc40000000a00 */
[----:B------:R-:W-:Y:S02]  /*189f0*/  ISETP.NE.AND.EX P0, PT, RZ, UR5, PT, P0 ;  /* 0x00000005ff007c0c */ /* 0x000fe4000bf05300 */
[----:B------:R-:W-:-:S04]  /*18a00*/  ISETP.NE.U32.AND P2, PT, RZ, UR8, PT ;  /* 0x00000008ff007c0c */ /* 0x000fc8000bf45070 */
[----:B------:R-:W-:Y:S01]  /*18a10*/  ISETP.NE.AND.EX P2, PT, RZ, UR9, PT, P2 ;  /* 0x00000009ff007c0c */ /* 0x000fe2000bf45320 */
[----:B------:R-:W-:Y:S01]  /*18a20*/  IMAD.MOV.U32 R35, RZ, RZ, RZ ;  /* 0x000000ffff237224 */ /* 0x000fe200078e00ff */
[----:B--2---:R-:W-:-:S05]  /*18a30*/  SHF.R.S32.HI R0, RZ, 0x1f, R32 ;  /* 0x0000001fff007819 */ /* 0x004fca0000011420 */
[C---:B------:R-:W-:Y:S01]  /*18a40*/  @P0 LEA R2, P1, R32.reuse, UR4, 0x2 ;  /* 0x0000000420020c11 */ /* 0x040fe2000f8210ff */
[C---:B------:R-:W-:Y:S01]  /*18a50*/  IMAD.SHL.U32 R24, R32.reuse, 0x4, RZ ;  /* 0x0000000420187824 */ /* 0x040fe200078e00ff */
[C-C-:B------:R-:W-:Y:S01]  /*18a60*/  SHF.L.U64.HI R25, R32.reuse, 0x2, R0.reuse ;  /* 0x0000000220197819 */ /* 0x140fe20000010200 */
[----:B------:R0:W-:Y:S01]  /*18a70*/  STL [R1+0x14], R0 ;  /* 0x0000140001007387 */ /* 0x0001e20000100800 */
[----:B------:R-:W-:Y:S01]  /*18a80*/  @P0 LEA.HI.X R3, R32, UR5, R0, 0x2, P1 ;  /* 0x0000000520030c11 */ /* 0x000fe200088f1400 */
[----:B------:R-:W-:-:S04]  /*18a90*/  ULDC.64 UR4, c[0x0][0xa00] ;  /* 0x0002800000047ab9 */ /* 0x000fc80000000a00 */
[----:B-1----:R1:W2:Y:S01]  /*18aa0*/  @P0 LDG.E R9, desc[UR60][R2.64] ;  /* 0x0000003c02090981 */ /* 0x0022a2000c1e1900 */
[----:B------:R-:W-:Y:S02]  /*18ab0*/  ISETP.NE.U32.AND P0, PT, RZ, UR4, PT ;  /* 0x00000004ff007c0c */ /* 0x000fe4000bf05070 */
[----:B------:R-:W-:Y:S01]  /*18ac0*/  ISETP.NE.U32.AND P1, PT, RZ, UR6, PT ;  /* 0x00000006ff007c0c */ /* 0x000fe2000bf25070 */
[----:B0-----:R-:W-:Y:S01]  /*18ad0*/  IMAD.MOV.U32 R0, RZ, RZ, RZ ;  /* 0x000000ffff007224 */ /* 0x001fe200078e00ff */
[----:B------:R-:W-:Y:S02]  /*18ae0*/  ISETP.NE.AND.EX P0, PT, RZ, UR5, PT, P0 ;  /* 0x00000005ff007c0c */ /* 0x000fe4000bf05300 */
[----:B------:R-:W-:Y:S02]  /*18af0*/  ISETP.NE.AND.EX P1, PT, RZ, UR7, PT, P1 ;  /* 0x00000007ff007c0c */ /* 0x000fe4000bf25310 */
[C---:B------:R-:W-:Y:S02]  /*18b00*/  IADD3 R4, P4, R24.reuse, UR6, RZ ;  /* 0x0000000618047c10 */ /* 0x040fe4000ff9e0ff */
[----:B-1----:R-:W-:Y:S01]  /*18b10*/  IADD3 R2, P3, R24, UR4, RZ ;  /* 0x0000000418027c10 */ /* 0x002fe2000ff7e0ff */
[----:B------:R-:W-:Y:S01]  /*18b20*/  ULDC UR4, c[0x0][0x288] ;  /* 0x0000a20000047ab9 */ /* 0x000fe20000000800 */
[----:B------:R-:W-:-:S02]  /*18b30*/  IADD3.X R5, R25, UR7, RZ, P4, !PT ;  /* 0x0000000719057c10 */ /* 0x000fc4000a7fe4ff */
[C---:B------:R-:W-:Y:S02]  /*18b40*/  IADD3.X R3, R25.reuse, UR5, RZ, P3, !PT ;  /* 0x0000000519037c10 */ /* 0x040fe40009ffe4ff */
[----:B------:R-:W-:Y:S01]  /*18b50*/  @P2 IADD3 R6, P3, R24, UR8, RZ ;  /* 0x0000000818062c10 */ /* 0x000fe2000ff7e0ff */
[----:B------:R-:W-:Y:S01]  /*18b60*/  IMAD.U32 R8, RZ, RZ, UR4 ;  /* 0x00000004ff087e24 */ /* 0x000fe2000f8e00ff */
[----:B------:R-:W-:Y:S01]  /*18b70*/  ULDC.64 UR4, c[0x0][0x418] ;  /* 0x0001060000047ab9 */ /* 0x000fe20000000a00 */
[----:B------:R-:W5:Y:S01]  /*18b80*/  @P0 LDG.E R35, desc[UR60][R2.64] ;  /* 0x0000003c02230981 */ /* 0x000f62000c1e1900 */
[----:B------:R-:W-:-:S03]  /*18b90*/  @P2 IADD3.X R7, R25, UR9, RZ, P3, !PT ;  /* 0x0000000919072c10 */ /* 0x000fc60009ffe4ff */
[----:B------:R-:W5:Y:S04]  /*18ba0*/  @P1 LDG.E R0, desc[UR60][R4.64] ;  /* 0x0000003c04001981 */ /* 0x000f68000c1e1900 */
[----:B------:R0:W3:Y:S01]  /*18bb0*/  @P2 LDG.E R8, desc[UR60][R6.64] ;  /* 0x0000003c06082981 */ /* 0x0000e2000c1e1900 */
[----:B------:R-:W-:-:S03]  /*18bc0*/  UISETP.NE.U32.AND UP0, UPT, UR4, URZ, UPT ;  /* 0x0000003f0400728c */ /* 0x000fc6000bf05070 */
[----:B------:R-:W-:Y:S01]  /*18bd0*/  ULDC UR4, c[0x0][0x424] ;  /* 0x0001090000047ab9 */ /* 0x000fe20000000800 */
[----:B------:R-:W-:-:S03]  /*18be0*/  UISETP.NE.AND.EX UP0, UPT, UR5, URZ, UPT, UP0 ;  /* 0x0000003f0500728c */ /* 0x000fc6000bf05300 */
[----:B------:R-:W-:Y:S01]  /*18bf0*/  ULDC UR5, c[0x0][0x2f0] ;  /* 0x0000bc0000057ab9 */ /* 0x000fe20000000800 */
[----:B------:R-:W-:-:S04]  /*18c00*/  USEL UR4, UR4, 0x1, UP0 ;  /* 0x0000000104047887 */ /* 0x000fc80008000000 */
[----:B------:R-:W-:-:S03]  /*18c10*/  UIMAD UR4, UR4, UR5, URZ ;  /* 0x00000005040472a4 */ /* 0x000fc6000f8e023f */
[----:B------:R-:W-:Y:S02]  /*18c20*/  ULDC UR5, c[0x0][0x348] ;  /* 0x0000d20000057ab9 */ /* 0x000fe40000000800 */
[----:B0-----:R-:W-:Y:S01]  /*18c30*/  MOV R6, UR5 ;  /* 0x0000000500067c02 */ /* 0x001fe20008000f00 */
[----:B--2---:R-:W-:Y:S04]  /*18c40*/  STL [R1+0x4], R9 ;  /* 0x0000040901007387 */ /* 0x004fe80000100800 */
[----:B---3--:R0:W-:Y:S02]  /*18c50*/  STL [R1+0x20], R8 ;  /* 0x0000200801007387 */ /* 0x0081e40000100800 */
[----:B0-----:R-:W-:Y:S01]  /*18c60*/  IMAD.U32 R8, RZ, RZ, UR4 ;  /* 0x00000004ff087e24 */ /* 0x001fe2000f8e00ff */
[----:B------:R-:W-:Y:S06]  /*18c70*/  @P2 BRA `(.L_x_674) ;  /* 0x0000000000142947 */ /* 0x000fec0003800000 */
[----:B------:R-:W-:Y:S05]  /*18c80*/  @!P0 BRA `(.L_x_674) ;  /* 0x0000000000108947 */ /* 0x000fea0003800000 */
[----:B------:R-:W2:Y:S04]  /*18c90*/  LDG.E R10, desc[UR60][R2.64] ;  /* 0x0000003c020a7981 */ /* 0x000ea8000c1e1900 */
[----:B------:R-:W2:Y:S02]  /*18ca0*/  LDG.E R7, desc[UR60][R2.64+0x4] ;  /* 0x0000043c02077981 */ /* 0x000ea4000c1e1900 */
[----:B--2---:R-:W-:-:S05]  /*18cb0*/  IMAD.IADD R2, R7, 0x1, -R10 ;  /* 0x0000000107027824 */ /* 0x004fca00078e0a0a */
[----:B------:R0:W-:Y:S02]  /*18cc0*/  STL [R1+0x20], R2 ;  /* 0x0000200201007387 */ /* 0x0001e40000100800 */
.L_x_674:
[----:B------:R-:W-:Y:S01]  /*18cd0*/  ULDC.64 UR4, c[0x0][0xa20] ;  /* 0x0002880000047ab9 */ /* 0x000fe20000000a00 */
[----:B------:R-:W-:Y:S01]  /*18ce0*/  IMAD.MOV.U32 R33, RZ, RZ, R32 ;  /* 0x000000ffff217224 */ /* 0x000fe200078e0020 */
[----:B------:R-:W-:-:S04]  /*18cf0*/  ISETP.NE.U32.AND P0, PT, RZ, UR4, PT ;  /* 0x00000004ff007c0c */ /* 0x000fc8000bf05070 */
[----:B------:R-:W-:-:S13]  /*18d00*/  ISETP.NE.AND.EX P0, PT, RZ, UR5, PT, P0 ;  /* 0x00000005ff007c0c */ /* 0x000fda000bf05300 */
[----:B------:R-:W-:Y:S05]  /*18d10*/  @!P0 BRA `(.L_x_675) ;  /* 0x0000000000108947 */ /* 0x000fea0003800000 */
[----:B0-----:R-:W-:-:S04]  /*18d20*/  IADD3 R2, P0, R24, UR4, RZ ;  /* 0x0000000418027c10 */ /* 0x001fc8000ff1e0ff */
[----:B------:R-:W-:-:S05]  /*18d30*/  IADD3.X R3, R25, UR5, RZ, P0, !PT ;  /* 0x0000000519037c10 */ /* 0x000fca00087fe4ff */
[----:B------:R0:W5:Y:S01]  /*18d40*/  LDG.E R8, desc[UR60][R2.64] ;  /* 0x0000003c02087981 */ /* 0x000162000c1e1900 */
[----:B------:R-:W-:Y:S05]  /*18d50*/  BRA `(.L_x_676) ;  /* 0x0000000000247947 */ /* 0x000fea0003800000 */
.L_x_675:
[----:B------:R-:W-:Y:S02]  /*18d60*/  ULDC.64 UR4, c[0x0][0xa08] ;  /* 0x0002820000047ab9 */ /* 0x000fe40000000a00 */
[----:B------:R-:W-:-:S04]  /*18d70*/  ISETP.NE.U32.AND P0, PT, RZ, UR4, PT ;  /* 0x00000004ff007c0c */ /* 0x000fc8000bf05070 */
[----:B------:R-:W-:-:S13]  /*18d80*/  ISETP.NE.AND.EX P0, PT, RZ, UR5, PT, P0 ;  /* 0x00000005ff007c0c */ /* 0x000fda000bf05300 */
[----:B------:R-:W-:Y:S05]  /*18d90*/  @!P0 BRA `(.L_x_676) ;  /* 0x0000000000148947 */ /* 0x000fea0003800000 */
[----:B0-----:R-:W0:Y:S02]  /*18da0*/  LDC.64 R2, c[0x0][0xa08] ;  /* 0x00028200ff027b82 */ /* 0x001e240000000a00 */
[----:B0-----:R-:W-:-:S05]  /*18db0*/  IMAD.WIDE R2, R33, 0x4, R2 ;  /* 0x0000000421027825 */ /* 0x001fca00078e0202 */
[----:B------:R-:W2:Y:S04]  /*18dc0*/  LDG.E R8, desc[UR60][R2.64] ;  /* 0x0000003c02087981 */ /* 0x000ea8000c1e1900 */
[----:B------:R-:W2:Y:S02]  /*18dd0*/  LDG.E R7, desc[UR60][R2.64+0x4] ;  /* 0x0000043c02077981 */ /* 0x000ea4000c1e1900 */
[----:B--2---:R-:W-:-:S07]  /*18de0*/  IMAD.IADD R8, R7, 0x1, -R8 ;  /* 0x0000000107087824 */ /* 0x004fce00078e0a08 */
.L_x_676:
[----:B0-----:R-:W2:Y:S04]  /*18df0*/  @P1 LDG.E R3, desc[UR60][R4.64] ;  /* 0x0000003c04031981 */ /* 0x001ea8000c1e1900 */
[----:B------:R-:W2:Y:S01]  /*18e00*/  @P1 LDG.E R2, desc[UR60][R4.64+0x4] ;  /* 0x0000043c04021981 */ /* 0x000ea2000c1e1900 */
[----:B------:R-:W-:Y:S01]  /*18e10*/  BSSY B0, `(.L_x_677) ;  /* 0x000013b000007945 */ /* 0x000fe20003800000 */
[----:B--2---:R-:W-:Y:S02]  /*18e20*/  @P1 IMAD.IADD R6, R2, 0x1, -R3 ;  /* 0x0000000102061824 */ /* 0x004fe400078e0a03 */
[----:B-----5:R-:W-:-:S04]  /*18e30*/  IMAD.IADD R3, R8, 0x1, -R9 ;  /* 0x0000000108037824 */ /* 0x020fc800078e0a09 */
[----:B------:R-:W-:-:S05]  /*18e40*/  IMAD.IADD R2, R3, 0x1, R6 ;  /* 0x0000000103027824 */ /* 0x000fca00078e0206 */
[----:B------:R0:W-:Y:S02]  /*18e50*/  STL [R1], R2 ;  /* 0x0000000201007387 */ /* 0x0001e40000100800 */
[----:B0-----:R-:W-:-:S04]  /*18e60*/  VIADD R2, R2, 0x5f ;  /* 0x0000005f02027836 */ /* 0x001fc80000000000 */
[----:B------:R-:W-:-:S05]  /*18e70*/  IMAD.HI R2, R2, 0x2aaaaaab, RZ ;  /* 0x2aaaaaab02027827 */ /* 0x000fca00078e02ff */
[----:B------:R-:W-:-:S04]  /*18e80*/  SHF.R.U32.HI R7, RZ, 0x1f, R2 ;  /* 0x0000001fff077819 */ /* 0x000fc80000011602 */
[----:B------:R-:W-:Y:S01]  /*18e90*/  LEA.HI.SX32 R4, R2, R7, 0x1c ;  /* 0x0000000702047211 */ /* 0x000fe200078fe2ff */
[----:B------:R-:W-:-:S04]  /*18ea0*/  IMAD.MOV R2, RZ, RZ, -R3 ;  /* 0x000000ffff027224 */ /* 0x000fc800078e0a03 */
[----:B------:R-:W-:Y:S01]  /*18eb0*/  IMAD R7, R4, 0x60, -R3 ;  /* 0x0000006004077824 */ /* 0x000fe200078e0a03 */
[----:B------:R-:W-:Y:S01]  /*18ec0*/  VIMNMX R2, RZ, R2, !PT ;  /* 0x00000002ff027248 */ /* 0x000fe20007fe0100 */
[----:B------:R0:W-:Y:S03]  /*18ed0*/  STL [R1+0x24], R4 ;  /* 0x0000240401007387 */ /* 0x0001e60000100800 */
[----:B------:R-:W-:-:S04]  /*18ee0*/  VIMNMX R7, R7, R6, PT ;  /* 0x0000000607077248 */ /* 0x000fc80003fe0100 */
[----:B------:R-:W-:Y:S01]  /*18ef0*/  ISETP.GT.AND P0, PT, R7, R2, PT ;  /* 0x000000020700720c */ /* 0x000fe20003f04270 */
[----:B------:R-:W-:-:S05]  /*18f00*/  IMAD.WIDE.U32 R2, R2, -0x55555555, RZ ;  /* 0xaaaaaaab02027825 */ /* 0x000fca00078e00ff */
[----:B------:R-:W-:-:S05]  /*18f10*/  SHF.R.U32.HI R5, RZ, 0x6, R3 ;  /* 0x00000006ff057819 */ /* 0x000fca0000011603 */
[----:B------:R-:W-:Y:S02]  /*18f20*/  IMAD.MOV.U32 R2, RZ, RZ, R5 ;  /* 0x000000ffff027224 */ /* 0x000fe400078e0005 */
[----:B0-----:R-:W-:-:S05]  /*18f30*/  @P0 IADD3 R4, R7, 0x5f, RZ ;  /* 0x0000005f07040810 */ /* 0x001fca0007ffe0ff */
[----:B------:R-:W-:-:S05]  /*18f40*/  @P0 IMAD.HI R4, R4, 0x2aaaaaab, RZ ;  /* 0x2aaaaaab04040827 */ /* 0x000fca00078e02ff */
[----:B------:R-:W-:-:S04]  /*18f50*/  @P0 SHF.R.U32.HI R3, RZ, 0x1f, R4 ;  /* 0x0000001fff030819 */ /* 0x000fc80000011604 */
[----:B------:R-:W-:Y:S02]  /*18f60*/  @P0 LEA.HI.SX32 R2, R4, R3, 0x1c ;  /* 0x0000000304020211 */ /* 0x000fe400078fe2ff */
[----:B------:R-:W-:Y:S02]  /*18f70*/  PLOP3.LUT P0, PT, PT, PT, PT, 0x80, 0x0 ;  /* 0x000000000000781c */ /* 0x000fe40003f0f070 */
[----:B------:R-:W-:-:S13]  /*18f80*/  ISETP.GT.AND P2, PT, R2, R5, PT ;  /* 0x000000050200720c */ /* 0x000fda0003f44270 */
[----:B------:R-:W-:Y:S05]  /*18f90*/  @!P2 BRA `(.L_x_678) ;  /* 0x000000100088a947 */ /* 0x000fea0003800000 */
[----:B------:R-:W-:Y:S01]  /*18fa0*/  UMOV UR4, 0xffffffff ;  /* 0xffffffff00047882 */ /* 0x000fe20000000000 */
[----:B------:R-:W-:Y:S02]  /*18fb0*/  SEL R4, R33, RZ, !P1 ;  /* 0x000000ff21047207 */ /* 0x000fe40004800000 */
[----:B------:R-:W-:Y:S05]  /*18fc0*/  BRA.DIV UR4, `(.L_x_679) ;  /* 0x0000006604287947 */ /* 0x000fea000b800000 */
[----:B------:R-:W0:Y:S02]  /*18fd0*/  S2R R3, SR_TID.X ;  /* 0x0000000000037919 */ /* 0x000e240000002100 */
[----:B0-----:R-:W-:-:S04]  /*18fe0*/  SHF.R.U32.HI R3, RZ, 0x5, R3 ;  /* 0x00000005ff037819 */ /* 0x001fc80000011603 */
[----:B------:R-:W-:-:S05]  /*18ff0*/  LOP3.LUT R3, R3, 0x3, RZ, 0xc0, !PT ;  /* 0x0000000303037812 */ /* 0x000fca00078ec0ff */
[----:B------:R0:W1:Y:S02]  /*19000*/  SHFL.IDX PT, R14, R3, RZ, 0x1f ;  /* 0x00001fff030e7589 */ /* 0x00006400000e0000 */
.L_x_830:
[----:B-1----:R-:W-:Y:S02]  /*19010*/  ISETP.NE.AND P0, PT, R14, RZ, PT ;  /* 0x000000ff0e00720c */ /* 0x002fe40003f05270 */
[----:B------:R-:W-:-:S11]  /*19020*/  PLOP3.LUT P6, PT, PT, PT, PT, 0x8, 0x0 ;  /* 0x000000000000781c */ /* 0x000fd60003fce170 */
[----:B------:R-:W-:Y:S05]  /*19030*/  @P0 BRA `(.L_x_680) ;  /* 0x00000000000c0947 */ /* 0x000fea0003800000 */
[----:B------:R-:W-:-:S03]  /*19040*/  UMOV UR4, 0xffffffff ;  /* 0xffffffff00047882 */ /* 0x000fc60000000000 */
[----:B------:R-:W-:Y:S05]  /*19050*/  BRA.DIV UR4, `(.L_x_681) ;  /* 0x0000006604387947 */ /* 0x000fea000b800000 */
[----:B------:R-:W-:-:S13]  /*19060*/  ELECT P6, URZ, PT ;  /* 0x00000000003f782f */ /* 0x000fda00038c0000 */
.L_x_680:
[----:B0-----:R-:W2:Y:S01]  /*19070*/  LDL R3, [R1+0x28] ;  /* 0x0000280001037983 */ /* 0x001ea20000100800 */
[----:B------:R-:W-:Y:S01]  /*19080*/  BSSY B1, `(.L_x_682) ;  /* 0x0000008000017945 */ /* 0x000fe20003800000 */
[----:B--2---:R-:W-:-:S05]  /*19090*/  VIADD R6, R3, 0x1 ;  /* 0x0000000103067836 */ /* 0x004fca0000000000 */
[----:B------:R-:W-:-:S04]  /*190a0*/  LEA.HI R3, R6, R6, RZ, 0x1 ;  /* 0x0000000606037211 */ /* 0x000fc800078f08ff */
[----:B------:R-:W-:-:S05]  /*190b0*/  LOP3.LUT R3, R3, 0xfffffffe, RZ, 0xc0, !PT ;  /* 0xfffffffe03037812 */ /* 0x000fca00078ec0ff */
[----:B------:R-:W-:-:S05]  /*190c0*/  IMAD.IADD R3, R6, 0x1, -R3 ;  /* 0x0000000106037824 */ /* 0x000fca00078e0a03 */
[----:B------:R-:W-:-:S04]  /*190d0*/  SHF.L.U32 R3, R3, 0x1f, RZ ;  /* 0x0000001f03037819 */ /* 0x000fc800000006ff */
[----:B------:R-:W0:Y:S02]  /*190e0*/  SYNCS.PHASECHK.TRANS64.TRYWAIT P0, [R22+URZ+0x2a820], R3 ;  /* 0x02a82003160075a7 */ /* 0x000e24000800017f */
[----:B0-----:R-:W-:Y:S05]  /*190f0*/  @!P0 BRA `(.L_x_683) ;  /* 0x0000006400308947 */ /* 0x001fea0003800000 */
.L_x_833:
[----:B------:R-:W-:Y:S05]  /*19100*/  BSYNC B1 ;  /* 0x0000000000017941 */ /* 0x000fea0003800000 */
.L_x_682:
[----:B------:R-:W-:Y:S04]  /*19110*/  BSSY B1, `(.L_x_684) ;  /* 0x000007c000017945 */ /* 0x000fe80003800000 */
[----:B------:R-:W-:Y:S05]  /*19120*/  @!P6 BRA `(.L_x_685) ;  /* 0x0000000400e8e947 */ /* 0x000fea0003800000 */
[----:B------:R-:W-:Y:S01]  /*19130*/  IMAD R9, R26, 0x8, R22 ;  /* 0x000000081a097824 */ /* 0x000fe200078e0216 */
[----:B------:R-:W-:Y:S01]  /*19140*/  SHF.L.U32 R8, R31, 0x1f, RZ ;  /* 0x0000001f1f087819 */ /* 0x000fe200000006ff */
[----:B------:R-:W1:Y:S01]  /*19150*/  S2R R6, SR_TID.X ;  /* 0x0000000000067919 */ /* 0x000e620000002100 */
[----:B------:R-:W-:Y:S02]  /*19160*/  BSSY B2, `(.L_x_686) ;  /* 0x0000005000027945 */ /* 0x000fe40003800000 */
[----:B------:R-:W2:Y:S01]  /*19170*/  SYNCS.PHASECHK.TRANS64.TRYWAIT P0, [R9+URZ+0x2a8a0], R8 ;  /* 0x02a8a008090075a7 */ /* 0x000ea2000800017f */
[----:B-1----:R-:W-:-:S04]  /*19180*/  LOP3.LUT R6, R6, 0x7f, RZ, 0xc0, !PT ;  /* 0x0000007f06067812 */ /* 0x002fc800078ec0ff */
[----:B------:R-:W-:Y:S01]  /*19190*/  ISETP.NE.AND P1, PT, R6, RZ, PT ;  /* 0x000000ff0600720c */ /* 0x000fe20003f25270 */
[----:B--2---:R-:W-:-:S12]  /*191a0*/  @!P0 BRA `(.L_x_687) ;  /* 0x0000006400188947 */ /* 0x004fd80003800000 */
.L_x_834:
[----:B------:R-:W-:Y:S05]  /*191b0*/  BSYNC B2 ;  /* 0x0000000000027941 */ /* 0x000fea0003800000 */
.L_x_686:
[----:B------:R-:W-:Y:S04]  /*191c0*/  BSSY B2, `(.L_x_688) ;  /* 0x0000009000027945 */ /* 0x000fe80003800000 */
[----:B------:R-:W-:Y:S05]  /*191d0*/  @P1 BRA `(.L_x_689) ;  /* 0x00000000001c1947 */ /* 0x000fea0003800000 */
[----:B------:R-:W2:Y:S01]  /*191e0*/  S2R R6, SR_TID.X ;  /* 0x0000000000067919 */ /* 0x000ea20000002100 */
[----:B0-----:R-:W-:-:S04]  /*191f0*/  IMAD.MOV.U32 R3, RZ, RZ, 0x9000 ;  /* 0x00009000ff037424 */ /* 0x001fc800078e00ff */
[----:B------:R3:W-:Y:S01]  /*19200*/  SYNCS.ARRIVE.TRANS64 RZ, [R9+URZ+0x2a890], R3 ;  /* 0x02a8900309ff79a7 */ /* 0x0007e2000800003f */
[----:B--2---:R-:W-:-:S04]  /*19210*/  LOP3.LUT R6, R6, 0x1f, RZ, 0xc0, !PT ;  /* 0x0000001f06067812 */ /* 0x004fc800078ec0ff */
[----:B------:R-:W-:-:S13]  /*19220*/  ISETP.NE.AND P0, PT, R6, RZ, PT ;  /* 0x000000ff0600720c */ /* 0x000fda0003f05270 */
[----:B---3--:R-:W-:Y:S05]  /*19230*/  @!P0 BRA `(.L_x_689) ;  /* 0x0000000000048947 */ /* 0x008fea0003800000 */
[----:B------:R-:W-:Y:S01]  /*19240*/  BPT.TRAP 0x1 ;  /* 0x000000040000795c */ /* 0x000fe20000300000 */
.L_x_689:
[----:B------:R-:W-:Y:S05]  /*19250*/  BSYNC B2 ;  /* 0x0000000000027941 */ /* 0x000fea0003800000 */
.L_x_688:
[----:B------:R-:W-:Y:S01]  /*19260*/  IMAD.MOV.U32 R12, RZ, RZ, RZ ;  /* 0x000000ffff0c7224 */ /* 0x000fe200078e00ff */
[----:B------:R-:W-:Y:S01]  /*19270*/  UIADD3 UR4, UP0, UR36, 0x570, URZ ;  /* 0x0000057024047890 */ /* 0x000fe2000ff1e03f */
[----:B------:R-:W-:Y:S01]  /*19280*/  IMAD R6, R2, 0x60, R0 ;  /* 0x0000006002067824 */ /* 0x000fe200078e0200 */
[----:B------:R-:W-:Y:S01]  /*19290*/  PLOP3.LUT P0, PT, PT, PT, PT, 0x80, 0x0 ;  /* 0x000000000000781c */ /* 0x000fe20003f0f070 */
[----:B------:R-:W-:Y:S01]  /*192a0*/  IMAD R7, R26, 0x9000, R22 ;  /* 0x000090001a077824 */ /* 0x000fe200078e0216 */
[----:B------:R-:W-:Y:S01]  /*192b0*/  R2UR UR10, R12 ;  /* 0x000000000c0a72ca */ /* 0x000fe200000e0000 */
[----:B------:R-:W-:Y:S01]  /*192c0*/  VIADD R6, R6, 0xffffffa0 ;  /* 0xffffffa006067836 */ /* 0x000fe20000000000 */
[----:B------:R-:W-:Y:S01]  /*192d0*/  UIADD3.X UR5, URZ, UR37, URZ, UP0, !UPT ;  /* 0x000000253f057290 */ /* 0x000fe200087fe43f */
[----:B0-----:R-:W-:Y:S01]  /*192e0*/  VIADD R3, R9, 0x2a890 ;  /* 0x0002a89009037836 */ /* 0x001fe20000000000 */
[----:B------:R-:W-:Y:S01]  /*192f0*/  UMOV UR6, 0x0 ;  /* 0x0000000000067882 */ /* 0x000fe20000000000 */
[----:B------:R-:W-:Y:S01]  /*19300*/  VIADD R10, R7, 0x18400 ;  /* 0x00018400070a7836 */ /* 0x000fe20000000000 */
[----:B------:R-:W-:-:S09]  /*19310*/  UMOV UR7, 0x12f00000 ;  /* 0x12f0000000077882 */ /* 0x000fd20000000000 */
.L_x_690:
[----:B------:R-:W-:-:S13]  /*19320*/  @P0 ELECT P2, URZ, PT ;  /* 0x00000000003f082f */ /* 0x000fda0003840000 */
[----:B------:R-:W-:Y:S02]  /*19330*/  @P2 R2UR UR13, R4 ;  /* 0x00000000040d22ca */ /* 0x000fe400000e0000 */
[----:B------:R-:W-:Y:S02]  /*19340*/  @P2 R2UR UR12, R18 ;  /* 0x00000000120c22ca */ /* 0x000fe400000e0000 */
[----:B------:R-:W-:Y:S02]  /*19350*/  @P2 R2UR UR11, R6 ;  /* 0x00000000060b22ca */ /* 0x000fe400000e0000 */
[----:B------:R-:W-:Y:S02]  /*19360*/  @P2 R2UR UR9, R3 ;  /* 0x00000000030922ca */ /* 0x000fe400000e0000 */
[----:B------:R-:W-:Y:S02]  /*19370*/  @P2 R2UR UR8, R10 ;  /* 0x000000000a0822ca */ /* 0x000fe400000e0000 */
[----:B------:R-:W-:-:S02]  /*19380*/  @P2 PLOP3.LUT P0, PT, P2, PT, PT, 0x8, 0x0 ;  /* 0x000000000000281c */ /* 0x000fc4000170e170 */
[----:B------:R-:W-:-:S09]  /*19390*/  PLOP3.LUT P2, PT, PT, PT, PT, 0x8, 0x0 ;  /* 0x000000000000781c */ /* 0x000fd20003f4e170 */
[----:B------:R0:W-:Y:S02]  /*193a0*/  UTMALDG.4D [UR8], [UR4], desc[UR6] ;  /* 0x00000608040075b4 */ /* 0x0001e40008019000 */
[----:B0-----:R-:W-:Y:S05]  /*193b0*/  @P0 BRA.U.ANY `(.L_x_690) ;  /* 0xfffffffd00d80947 */ /* 0x001fea000393ffff */
[----:B------:R-:W-:Y:S01]  /*193c0*/  MOV R13, 0x40 ;  /* 0x00000040000d7802 */ /* 0x000fe20000000f00 */
[----:B------:R-:W-:Y:S01]  /*193d0*/  VIADD R10, R7, 0x1b400 ;  /* 0x0001b400070a7836 */ /* 0x000fe20000000000 */
[----:B------:R-:W-:Y:S01]  /*193e0*/  PLOP3.LUT P0, PT, PT, PT, PT, 0x80, 0x0 ;  /* 0x000000000000781c */ /* 0x000fe20003f0f070 */
[----:B------:R-:W-:Y:S01]  /*193f0*/  UMOV UR6, 0x0 ;  /* 0x0000000000067882 */ /* 0x000fe20000000000 */
[----:B------:R-:W-:Y:S01]  /*19400*/  R2UR UR10, R13 ;  /* 0x000000000d0a72ca */ /* 0x000fe200000e0000 */
[----:B------:R-:W-:-:S14]  /*19410*/  UMOV UR7, 0x12f00000 ;  /* 0x12f0000000077882 */ /* 0x000fdc0000000000 */
.L_x_691:
        /* <DEDUP_REMOVED lines=10> */
[----:B------:R-:W-:Y:S01]  /*194c0*/  PLOP3.LUT P0, PT, PT, PT, PT, 0x80, 0x0 ;  /* 0x000000000000781c */ /* 0x000fe20003f0f070 */
[----:B------:R-:W-:Y:S01]  /*194d0*/  VIADD R7, R7, 0x1e400 ;  /* 0x0001e40007077836 */ /* 0x000fe20000000000 */
[----:B------:R-:W-:Y:S01]  /*194e0*/  UMOV UR6, 0x0 ;  /* 0x0000000000067882 */ /* 0x000fe20000000000 */
[----:B------:R-:W-:Y:S01]  /*194f0*/  UMOV UR7, 0x12f00000 ;  /* 0x12f0000000077882 */ /* 0x000fe20000000000 */
[----:B------:R-:W-:-:S09]  /*19500*/  UMOV UR10, 0x80 ;  /* 0x00000080000a7882 */ /* 0x000fd20000000000 */
.L_x_692:
        /* <DEDUP_REMOVED lines=10> */
[----:B------:R-:W0:Y:S01]  /*195b0*/  SYNCS.PHASECHK.TRANS64.TRYWAIT P0, [R9+URZ+0x2a8c0], R8 ;  /* 0x02a8c008090075a7 */ /* 0x000e22000800017f */
[----:B------:R-:W-:Y:S04]  /*195c0*/  BSSY B2, `(.L_x_693) ;  /* 0x0000002000027945 */ /* 0x000fe80003800000 */
[----:B0-----:R-:W-:Y:S05]  /*195d0*/  @!P0 BRA `(.L_x_694) ;  /* 0x0000006000208947 */ /* 0x001fea0003800000 */
.L_x_835:
[----:B------:R-:W-:Y:S05]  /*195e0*/  BSYNC B2 ;  /* 0x0000000000027941 */ /* 0x000fea0003800000 */
.L_x_693:
[----:B------:R-:W-:Y:S01]  /*195f0*/  BSSY B2, `(.L_x_695) ;  /* 0x000000b000027945 */ /* 0x000fe20003800000 */
[----:B------:R-:W-:Y:S02]  /*19600*/  IMAD.MOV.U32 R10, RZ, RZ, 0x0 ;  /* 0x00000000ff0a7424 */ /* 0x000fe400078e00ff */
[----:B------:R-:W-:Y:S01]  /*19610*/  IMAD.MOV.U32 R11, RZ, RZ, 0x12f00000 ;  /* 0x12f00000ff0b7424 */ /* 0x000fe200078e00ff */
[----:B------:R-:W-:Y:S06]  /*19620*/  @P1 BRA `(.L_x_696) ;  /* 0x00000000001c1947 */ /* 0x000fec0003800000 */
[----:B------:R-:W2:Y:S01]  /*19630*/  S2R R7, SR_TID.X ;  /* 0x0000000000077919 */ /* 0x000ea20000002100 */
[----:B------:R-:W-:-:S04]  /*19640*/  IMAD.MOV.U32 R3, RZ, RZ, 0x6000 ;  /* 0x00006000ff037424 */ /* 0x000fc800078e00ff */
[----:B------:R3:W-:Y:S01]  /*19650*/  SYNCS.ARRIVE.TRANS64 RZ, [R9+URZ+0x2a8b0], R3 ;  /* 0x02a8b00309ff79a7 */ /* 0x0007e2000800003f */
[----:B--2---:R-:W-:-:S04]  /*19660*/  LOP3.LUT R7, R7, 0x1f, RZ, 0xc0, !PT ;  /* 0x0000001f07077812 */ /* 0x004fc800078ec0ff */
[----:B------:R-:W-:-:S13]  /*19670*/  ISETP.NE.AND P0, PT, R7, RZ, PT ;  /* 0x000000ff0700720c */ /* 0x000fda0003f05270 */
[----:B---3--:R-:W-:Y:S05]  /*19680*/  @!P0 BRA `(.L_x_696) ;  /* 0x0000000000048947 */ /* 0x008fea0003800000 */
[----:B------:R-:W-:Y:S01]  /*19690*/  BPT.TRAP 0x1 ;  /* 0x000000040000795c */ /* 0x000fe20000300000 */
.L_x_696:
[----:B------:R-:W-:Y:S05]  /*196a0*/  BSYNC B2 ;  /* 0x0000000000027941 */ /* 0x000fea0003800000 */
.L_x_695:
[----:B------:R-:W-:Y:S01]  /*196b0*/  R2UR UR10, R12 ;  /* 0x000000000c0a72ca */ /* 0x000fe200000e0000 */
[----:B------:R-:W-:Y:S01]  /*196c0*/  IMAD R3, R26, 0x6000, R22 ;  /* 0x000060001a037824 */ /* 0x000fe200078e0216 */
[----:B------:R-:W-:Y:S01]  /*196d0*/  R2UR UR6, R10 ;  /* 0x000000000a0672ca */ /* 0x000fe200000e0000 */
[----:B------:R-:W-:Y:S01]  /*196e0*/  UIADD3 UR4, UP0, UR36, 0x670, URZ ;  /* 0x0000067024047890 */ /* 0x000fe2000ff1e03f */
[----:B------:R-:W-:Y:S01]  /*196f0*/  R2UR UR7, R11 ;  /* 0x000000000b0772ca */ /* 0x000fe200000e0000 */
[----:B01----:R-:W-:Y:S01]  /*19700*/  VIADD R9, R9, 0x2a8b0 ;  /* 0x0002a8b009097836 */ /* 0x003fe20000000000 */
[----:B------:R-:W-:Y:S01]  /*19710*/  PLOP3.LUT P0, PT, PT, PT, PT, 0x80, 0x0 ;  /* 0x000000000000781c */ /* 0x000fe20003f0f070 */
[----:B------:R-:W-:Y:S01]  /*19720*/  VIADD R7, R3, 0x400 ;  /* 0x0000040003077836 */ /* 0x000fe20000000000 */
[----:B------:R-:W-:-:S12]  /*19730*/  UIADD3.X UR5, URZ, UR37, URZ, UP0, !UPT ;  /* 0x000000253f057290 */ /* 0x000fd800087fe43f */
.L_x_697:
        /* <DEDUP_REMOVED lines=10> */
[----:B------:R-:W-:Y:S01]  /*197e0*/  R2UR UR10, R13 ;  /* 0x000000000d0a72ca */ /* 0x000fe200000e0000 */
[----:B------:R-:W-:Y:S01]  /*197f0*/  VIADD R3, R3, 0x3400 ;  /* 0x0000340003037836 */ /* 0x000fe20000000000 */
[----:B------:R-:W-:Y:S02]  /*19800*/  R2UR UR6, R10 ;  /* 0x000000000a0672ca */ /* 0x000fe400000e0000 */
[----:B------:R-:W-:Y:S02]  /*19810*/  R2UR UR7, R11 ;  /* 0x000000000b0772ca */ /* 0x000fe400000e0000 */
[----:B------:R-:W-:-:S13]  /*19820*/  PLOP3.LUT P0, PT, PT, PT, PT, 0x80, 0x0 ;  /* 0x000000000000781c */ /* 0x000fda0003f0f070 */
.L_x_698:
        /* <DEDUP_REMOVED lines=9> */
[----:B-1----:R-:W-:Y:S05]  /*198c0*/  @P0 BRA.U.ANY `(.L_x_698) ;  /* 0xfffffffd00d80947 */ /* 0x002fea000393ffff */
.L_x_685:
[----:B------:R-:W-:Y:S05]  /*198d0*/  BSYNC B1 ;  /* 0x0000000000017941 */ /* 0x000fea0003800000 */
.L_x_684:
[----:B------:R-:W-:Y:S01]  /*198e0*/  IADD3 R7, R2, -0x2, RZ ;  /* 0xfffffffe02077810 */ /* 0x000fe20007ffe0ff */
[----:B------:R-:W-:Y:S01]  /*198f0*/  VIADD R26, R26, 0x1 ;  /* 0x000000011a1a7836 */ /* 0x000fe20000000000 */
[----:B------:R-:W-:Y:S02]  /*19900*/  PLOP3.LUT P0, PT, PT, PT, PT, 0x8, 0x0 ;  /* 0x000000000000781c */ /* 0x000fe40003f0e170 */
[----:B------:R-:W-:Y:S02]  /*19910*/  ISETP.GE.AND P2, PT, R7, R5, PT ;  /* 0x000000050700720c */ /* 0x000fe40003f46270 */
[----:B------:R-:W-:-:S04]  /*19920*/  ISETP.NE.AND P1, PT, R26, 0x2, PT ;  /* 0x000000021a00780c */ /* 0x000fc80003f25270 */
[----:B------:R-:W-:Y:S02]  /*19930*/  SEL R2, RZ, 0x1, P1 ;  /* 0x00000001ff027807 */ /* 0x000fe40000800000 */
[----:B------:R-:W-:Y:S02]  /*19940*/  SEL R26, R26, RZ, P1 ;  /* 0x000000ff1a1a7207 */ /* 0x000fe40000800000 */
[----:B------:R-:W-:-:S03]  /*19950*/  LOP3.LUT R31, R31, R2, RZ, 0x3c, !PT ;  /* 0x000000021f1f7212 */ /* 0x000fc600078e3cff */
[----:B------:R-:W-:Y:S05]  /*19960*/  @!P2 BRA `(.L_x_678) ;  /* 0x000000080014a947 */ /* 0x000fea0003800000 */
.L_x_714:
[----:B------:R-:W-:Y:S05]  /*19970*/  YIELD ;  /* 0x0000000000007946 */ /* 0x000fea0003800000 */
        /* <DEDUP_REMOVED lines=10> */
.L_x_836:
[----:B------:R-:W-:Y:S05]  /*19a20*/  BSYNC B2 ;  /* 0x0000000000027941 */ /* 0x000fea0003800000 */
.L_x_701:
[----:B------:R-:W-:Y:S04]  /*19a30*/  BSSY B2, `(.L_x_703) ;  /* 0x0000009000027945 */ /* 0x000fe80003800000 */
[----:B------:R-:W-:Y:S05]  /*19a40*/  @P2 BRA `(.L_x_704) ;  /* 0x00000000001c2947 */ /* 0x000fea0003800000 */
[----:B0-----:R-:W0:Y:S01]  /*19a50*/  S2R R3, SR_TID.X ;  /* 0x0000000000037919 */ /* 0x001e220000002100 */
[----:B------:R-:W-:-:S04]  /*19a60*/  IMAD.MOV.U32 R2, RZ, RZ, 0x9000 ;  /* 0x00009000ff027424 */ /* 0x000fc800078e00ff */
[----:B------:R2:W-:Y:S01]  /*19a70*/  SYNCS.ARRIVE.TRANS64 RZ, [R6+URZ+0x2a890], R2 ;  /* 0x02a8900206ff79a7 */ /* 0x0005e2000800003f */
[----:B0-----:R-:W-:-:S04]  /*19a80*/  LOP3.LUT R3, R3, 0x1f, RZ, 0xc0, !PT ;  /* 0x0000001f03037812 */ /* 0x001fc800078ec0ff */
[----:B------:R-:W-:-:S13]  /*19a90*/  ISETP.NE.AND P1, PT, R3, RZ, PT ;  /* 0x000000ff0300720c */ /* 0x000fda0003f25270 */
[----:B--2---:R-:W-:Y:S05]  /*19aa0*/  @!P1 BRA `(.L_x_704) ;  /* 0x0000000000049947 */ /* 0x004fea0003800000 */
[----:B------:R-:W-:Y:S01]  /*19ab0*/  BPT.TRAP 0x1 ;  /* 0x000000040000795c */ /* 0x000fe20000300000 */
.L_x_704:
[----:B------:R-:W-:Y:S05]  /*19ac0*/  BSYNC B2 ;  /* 0x0000000000027941 */ /* 0x000fea0003800000 */
.L_x_703:
[----:B------:R-:W-:Y:S01]  /*19ad0*/  IMAD.MOV.U32 R11, RZ, RZ, RZ ;  /* 0x000000ffff0b7224 */ /* 0x000fe200078e00ff */
[----:B------:R-:W-:Y:S01]  /*19ae0*/  UIADD3 UR4, UP0, UR36, 0x570, URZ ;  /* 0x0000057024047890 */ /* 0x000fe2000ff1e03f */
[----:B0-----:R-:W-:Y:S01]  /*19af0*/  IMAD R3, R26, 0x9000, R22 ;  /* 0x000090001a037824 */ /* 0x001fe200078e0216 */
[----:B------:R-:W-:Y:S01]  /*19b00*/  PLOP3.LUT P1, PT, PT, PT, PT, 0x80, 0x0 ;  /* 0x000000000000781c */ /* 0x000fe20003f2f070 */
[----:B------:R-:W-:Y:S01]  /*19b10*/  IMAD R8, R7, 0x60, R0 ;  /* 0x0000006007087824 */ /* 0x000fe200078e0200 */
[----:B------:R-:W-:Y:S01]  /*19b20*/  R2UR UR10, R11 ;  /* 0x000000000b0a72ca */ /* 0x000fe200000e0000 */
[----:B------:R-:W-:Y:S01]  /*19b30*/  VIADD R2, R6, 0x2a890 ;  /* 0x0002a89006027836 */ /* 0x000fe20000000000 */
[----:B------:R-:W-:Y:S01]  /*19b40*/  UIADD3.X UR5, URZ, UR37, URZ, UP0, !UPT ;  /* 0x000000253f057290 */ /* 0x000fe200087fe43f */
[----:B------:R-:W-:Y:S01]  /*19b50*/  VIADD R10, R3, 0x18400 ;  /* 0x00018400030a7836 */ /* 0x000fe20000000000 */
[----:B------:R-:W-:Y:S01]  /*19b60*/  UMOV UR6, 0x0 ;  /* 0x0000000000067882 */ /* 0x000fe20000000000 */
[----:B------:R-:W-:-:S10]  /*19b70*/  UMOV UR7, 0x12f00000 ;  /* 0x12f0000000077882 */ /* 0x000fd40000000000 */
.L_x_705:
        /* <DEDUP_REMOVED lines=10> */
[----:B------:R-:W-:Y:S01]  /*19c20*/  IMAD.MOV.U32 R12, RZ, RZ, 0x40 ;  /* 0x00000040ff0c7424 */ /* 0x000fe200078e00ff */
[----:B------:R-:W-:Y:S01]  /*19c30*/  PLOP3.LUT P1, PT, PT, PT, PT, 0x80, 0x0 ;  /* 0x000000000000781c */ /* 0x000fe20003f2f070 */
[----:B------:R-:W-:Y:S01]  /*19c40*/  VIADD R10, R3, 0x1b400 ;  /* 0x0001b400030a7836 */ /* 0x000fe20000000000 */
[----:B------:R-:W-:Y:S01]  /*19c50*/  UMOV UR6, 0x0 ;  /* 0x0000000000067882 */ /* 0x000fe20000000000 */
[----:B------:R-:W-:Y:S01]  /*19c60*/  UMOV UR7, 0x12f00000 ;  /* 0x12f0000000077882 */ /* 0x000fe20000000000 */
[----:B------:R-:W-:-:S15]  /*19c70*/  R2UR UR10, R12 ;  /* 0x000000000c0a72ca */ /* 0x000fde00000e0000 */
.L_x_706:
        /* <DEDUP_REMOVED lines=15> */
.L_x_707:
        /* <DEDUP_REMOVED lines=13> */
.L_x_837:
[----:B------:R-:W-:Y:S05]  /*19e40*/  BSYNC B2 ;  /* 0x0000000000027941 */ /* 0x000fea0003800000 */
.L_x_708:
[----:B------:R-:W-:Y:S01]  /*19e50*/  BSSY B2, `(.L_x_710) ;  /* 0x000000b000027945 */ /* 0x000fe20003800000 */
[----:B------:R-:W-:Y:S01]  /*19e60*/  IMAD.MOV.U32 R2, RZ, RZ, 0x0 ;  /* 0x00000000ff027424 */ /* 0x000fe200078e00ff */
[----:B------:R-:W-:Y:S02]  /*19e70*/  MOV R3, 0x12f00000 ;  /* 0x12f0000000037802 */ /* 0x000fe40000000f00 */
[----:B------:R-:W-:Y:S05]  /*19e80*/  @P2 BRA `(.L_x_711) ;  /* 0x00000000001c2947 */ /* 0x000fea0003800000 */
[----:B------:R-:W2:Y:S01]  /*19e90*/  S2R R10, SR_TID.X ;  /* 0x00000000000a7919 */ /* 0x000ea20000002100 */
[----:B01----:R-:W-:-:S04]  /*19ea0*/  IMAD.MOV.U32 R9, RZ, RZ, 0x6000 ;  /* 0x00006000ff097424 */ /* 0x003fc800078e00ff */
[----:B------:R3:W-:Y:S01]  /*19eb0*/  SYNCS.ARRIVE.TRANS64 RZ, [R6+URZ+0x2a8b0], R9 ;  /* 0x02a8b00906ff79a7 */ /* 0x0007e2000800003f */
[----:B--2---:R-:W-:-:S04]  /*19ec0*/  LOP3.LUT R10, R10, 0x1f, RZ, 0xc0, !PT ;  /* 0x0000001f0a0a7812 */ /* 0x004fc800078ec0ff */
[----:B------:R-:W-:-:S13]  /*19ed0*/  ISETP.NE.AND P1, PT, R10, RZ, PT ;  /* 0x000000ff0a00720c */ /* 0x000fda0003f25270 */
[----:B---3--:R-:W-:Y:S05]  /*19ee0*/  @!P1 BRA `(.L_x_711) ;  /* 0x0000000000049947 */ /* 0x008fea0003800000 */
[----:B------:R-:W-:Y:S01]  /*19ef0*/  BPT.TRAP 0x1 ;  /* 0x000000040000795c */ /* 0x000fe20000300000 */
.L_x_711:
[----:B------:R-:W-:Y:S05]  /*19f00*/  BSYNC B2 ;  /* 0x0000000000027941 */ /* 0x000fea0003800000 */
.L_x_710:
[----:B------:R-:W-:Y:S01]  /*19f10*/  R2UR UR10, R11 ;  /* 0x000000000b0a72ca */ /* 0x000fe200000e0000 */
[----:B01----:R-:W-:Y:S01]  /*19f20*/  IMAD R9, R26, 0x6000, R22 ;  /* 0x000060001a097824 */ /* 0x003fe200078e0216 */
[----:B------:R-:W-:Y:S01]  /*19f30*/  R2UR UR6, R2 ;  /* 0x00000000020672ca */ /* 0x000fe200000e0000 */
[----:B------:R-:W-:Y:S01]  /*19f40*/  UIADD3 UR4, UP0, UR36, 0x670, URZ ;  /* 0x0000067024047890 */ /* 0x000fe2000ff1e03f */
[----:B------:R-:W-:Y:S01]  /*19f50*/  R2UR UR7, R3 ;  /* 0x00000000030772ca */ /* 0x000fe200000e0000 */
[----:B------:R-:W-:Y:S01]  /*19f60*/  VIADD R6, R6, 0x2a8b0 ;  /* 0x0002a8b006067836 */ /* 0x000fe20000000000 */
[----:B------:R-:W-:Y:S01]  /*19f70*/  PLOP3.LUT P1, PT, PT, PT, PT, 0x80, 0x0 ;  /* 0x000000000000781c */ /* 0x000fe20003f2f070 */
[----:B------:R-:W-:Y:S01]  /*19f80*/  VIADD R10, R9, 0x400 ;  /* 0x00000400090a7836 */ /* 0x000fe20000000000 */
[----:B------:R-:W-:-:S12]  /*19f90*/  UIADD3.X UR5, URZ, UR37, URZ, UP0, !UPT ;  /* 0x000000253f057290 */ /* 0x000fd800087fe43f */
.L_x_712:
        /* <DEDUP_REMOVED lines=15> */
.L_x_713:
        /* <DEDUP_REMOVED lines=10> */
.L_x_700:
[----:B------:R-:W-:Y:S05]  /*1a130*/  BSYNC B1 ;  /* 0x0000000000017941 */ /* 0x000fea0003800000 */
.L_x_699:
[C---:B------:R-:W-:Y:S01]  /*1a140*/  ISETP.GT.AND P2, PT, R7.reuse, R5, PT ;  /* 0x000000050700720c */ /* 0x040fe20003f44270 */
[----:B------:R-:W-:Y:S02]  /*1a150*/  VIADD R26, R26, 0x1 ;  /* 0x000000011a1a7836 */ /* 0x000fe40000000000 */
[----:B------:R-:W-:-:S03]  /*1a160*/  VIADD R7, R7, 0xffffffff ;  /* 0xffffffff07077836 */ /* 0x000fc60000000000 */
[----:B------:R-:W-:-:S04]  /*1a170*/  ISETP.NE.AND P1, PT, R26, 0x2, PT ;  /* 0x000000021a00780c */ /* 0x000fc80003f25270 */
[----:B------:R-:W-:Y:S02]  /*1a180*/  SEL R2, RZ, 0x1, P1 ;  /* 0x00000001ff027807 */ /* 0x000fe40000800000 */
[----:B------:R-:W-:Y:S02]  /*1a190*/  SEL R26, R26, RZ, P1 ;  /* 0x000000ff1a1a7207 */ /* 0x000fe40000800000 */
[----:B------:R-:W-:Y:S01]  /*1a1a0*/  LOP3.LUT R31, R31, R2, RZ, 0x3c, !PT ;  /* 0x000000021f1f7212 */ /* 0x000fe200078e3cff */
[----:B------:R-:W-:Y:S06]  /*1a1b0*/  @P2 BRA `(.L_x_714) ;  /* 0xfffffff400ec2947 */ /* 0x000fec000383ffff */
.L_x_678:
[----:B------:R-:W-:Y:S05]  /*1a1c0*/  BSYNC B0 ;  /* 0x0000000000007941 */ /* 0x000fea0003800000 */
.L_x_677:
[----:B------:R-:W2:Y:S01]  /*1a1d0*/  LDL R30, [R1] ;  /* 0x00000000011e7983 */ /* 0x000ea20000100800 */
[----:B------:R-:W-:Y:S05]  /*1a1e0*/  @!P0 WARPSYNC.ALL ;  /* 0x0000000000008948 */ /* 0x000fea0003800000 */
[----:B------:R-:W-:Y:S06]  /*1a1f0*/  @!P0 BAR.SYNC.DEFER_BLOCKING 0xc, 0x180 ;  /* 0x0306000000008b1d */ /* 0x000fec0000010000 */
[----:B------:R-:W-:Y:S01]  /*1a200*/  BSSY B7, `(.L_x_715) ;  /* 0x000036f000077945 */ /* 0x000fe20003800000 */
[----:B--2---:R-:W-:-:S13]  /*1a210*/  ISETP.GT.AND P0, PT, R30, RZ, PT ;  /* 0x000000ff1e00720c */ /* 0x004fda0003f04270 */
[----:B------:R-:W-:Y:S05]  /*1a220*/  @P0 BRA `(.L_x_716) ;  /* 0x0000000000440947 */ /* 0x000fea0003800000 */
[----:B------:R-:W1:Y:S02]  /*1a230*/  S2R R2, SR_TID.X ;  /* 0x0000000000027919 */ /* 0x000e640000002100 */
        /* <DEDUP_REMOVED lines=14> */
[----:B0-----:R-:W-:Y:S01]  /*1a320*/  IADD3 R16, R0, UR38, R7 ;  /* 0x0000002600107c10 */ /* 0x001fe2000fffe007 */
[----:B------:R-:W-:Y:S06]  /*1a330*/  BRA `(.L_x_717) ;  /* 0x00000034006c7947 */ /* 0x000fec0003800000 */
.L_x_716:
        /* <DEDUP_REMOVED lines=10> */
[----:B0-----:R-:W0:Y:S01]  /*1a3e0*/  LDC.64 R2, c[0x4][R2] ;  /* 0x0100000002027b82 */ /* 0x001e220000000a00 */
        /* <DEDUP_REMOVED lines=8> */
[----:B0-----:R-:W-:Y:S05]  /*1a470*/  CALL.ABS.NOINC R2 ;  /* 0x0000000002007343 */ /* 0x001fea0003c00000 */
.L_x_719:
[----:B------:R-:W-:Y:S05]  /*1a480*/  BSYNC B6 ;  /* 0x0000000000067941 */ /* 0x000fea0003800000 */
.L_x_718:
        /* <DEDUP_REMOVED lines=8> */
[----:B0-----:R0:W1:Y:S01]  /*1a510*/  LDC.64 R2, c[0x4][R27] ;  /* 0x010000001b027b82 */ /* 0x0010620000000a00 */
        /* <DEDUP_REMOVED lines=11> */
.L_x_722:
        /* <DEDUP_REMOVED lines=15> */
.L_x_721:
[----:B------:R-:W-:Y:S05]  /*1a6c0*/  BSYNC B6 ;  /* 0x0000000000067941 */ /* 0x000fea0003800000 */
.L_x_720:
[----:B------:R-:W2:Y:S01]  /*1a6d0*/  LDL R20, [R1+0x24] ;  /* 0x0000240001147983 */ /* 0x000ea20000100800 */
[----:B------:R-:W-:Y:S01]  /*1a6e0*/  ULDC.64 UR4, c[0x0][0x9f8] ;  /* 0x00027e0000047ab9 */ /* 0x000fe20000000a00 */
[----:B------:R-:W1:Y:S01]  /*1a6f0*/  LDC R0, c[0x0][0x430] ;  /* 0x00010c00ff007b82 */ /* 0x000e620000000800 */
[----:B------:R-:W-:Y:S01]  /*1a700*/  ISETP.NE.U32.AND P0, PT, RZ, UR4, PT ;  /* 0x00000004ff007c0c */ /* 0x000fe2000bf05070 */
[----:B------:R-:W3:Y:S03]  /*1a710*/  LDL R2, [R1+0x4] ;  /* 0x0000040001027983 */ /* 0x000ee60000100800 */
[----:B------:R-:W-:Y:S01]  /*1a720*/  ISETP.NE.AND.EX P0, PT, RZ, UR5, PT, P0 ;  /* 0x00000005ff007c0c */ /* 0x000fe2000bf05300 */
[----:B------:R-:W4:-:S12]  /*1a730*/  S2R R21, SR_TID.X ;  /* 0x0000000000157919 */ /* 0x000f180000002100 */
[----:B------:R-:W-:Y:S01]  /*1a740*/  @P0 IADD3 R24, P1, R24, UR4, RZ ;  /* 0x0000000418180c10 */ /* 0x000fe2000ff3e0ff */
[----:B------:R-:W0:Y:S01]  /*1a750*/  S2R R34, SR_TID.X ;  /* 0x0000000000227919 */ /* 0x000e220000002100 */
[----:B------:R-:W-:Y:S02]  /*1a760*/  ULDC UR4, c[0x0][0x320] ;  /* 0x0000c80000047ab9 */ /* 0x000fe40000000800 */
[----:B------:R-:W-:-:S05]  /*1a770*/  @P0 IADD3.X R25, R25, UR5, RZ, P1, !PT ;  /* 0x0000000519190c10 */ /* 0x000fca0008ffe4ff */
[----:B------:R-:W3:Y:S01]  /*1a780*/  @P0 LDG.E R33, desc[UR60][R24.64] ;  /* 0x0000003c18210981 */ /* 0x000ee2000c1e1900 */
[----:B-1----:R-:W-:Y:S02]  /*1a790*/  ISETP.NE.AND P1, PT, R0, 0x1, PT ;  /* 0x000000010000780c */ /* 0x002fe40003f25270 */
[----:B----4-:R-:W-:-:S11]  /*1a7a0*/  LOP3.LUT R21, R21, 0x7f, RZ, 0xc0, !PT ;  /* 0x0000007f15157812 */ /* 0x010fd600078ec0ff */
[----:B------:R-:W1:Y:S01]  /*1a7b0*/  @P1 LDC R7, c[0x0][0x434] ;  /* 0x00010d00ff071b82 */ /* 0x000e620000000800 */
[----:B------:R-:W-:-:S07]  /*1a7c0*/  SHF.R.U32.HI R21, RZ, 0x3, R21 ;  /* 0x00000003ff157819 */ /* 0x000fce0000011615 */
[----:B------:R-:W4:Y:S01]  /*1a7d0*/  @P1 LDC R5, c[0x0][0x438] ;  /* 0x00010e00ff051b82 */ /* 0x000f220000000800 */
[----:B0-----:R-:W-:-:S05]  /*1a7e0*/  IMAD.SHL.U32 R34, R34, 0x10, RZ ;  /* 0x0000001022227824 */ /* 0x001fca00078e00ff */
[----:B------:R-:W-:Y:S02]  /*1a7f0*/  LOP3.LUT R34, R21, 0x70, R34, 0xf8, !PT ;  /* 0x0000007015227812 */ /* 0x000fe400078ef822 */
[----:B------:R-:W0:Y:S02]  /*1a800*/  S2R R21, SR_TID.X ;  /* 0x0000000000157919 */ /* 0x000e240000002100 */
[----:B0-----:R-:W-:-:S05]  /*1a810*/  IMAD.SHL.U32 R21, R21, 0x8, RZ ;  /* 0x0000000815157824 */ /* 0x001fca00078e00ff */
[----:B------:R-:W-:Y:S02]  /*1a820*/  LOP3.LUT R21, R21, 0x38, RZ, 0xc0, !PT ;  /* 0x0000003815157812 */ /* 0x000fe400078ec0ff */
[----:B------:R-:W-:Y:S01]  /*1a830*/  LOP3.LUT R23, R23, 0xfffffff7, RZ, 0xc0, !PT ;  /* 0xfffffff717177812 */ /* 0x000fe200078ec0ff */
[----:B------:R-:W-:Y:S01]  /*1a840*/  UMOV UR5, 0xffffffff ;  /* 0xffffffff00057882 */ /* 0x000fe20000000000 */
[----:B--2---:R-:W-:-:S04]  /*1a850*/  VIADD R27, R20, 0xffffffff ;  /* 0xffffffff141b7836 */ /* 0x004fc80000000000 */
[----:B------:R-:W-:-:S05]  /*1a860*/  IMAD R6, R27, 0x60, R34 ;  /* 0x000000601b067824 */ /* 0x000fca00078e0222 */
[----:B------:R-:W-:-:S04]  /*1a870*/  ISETP.GE.AND P0, PT, R6, R30, PT ;  /* 0x0000001e0600720c */ /* 0x000fc80003f06270 */
[----:B------:R-:W-:Y:S01]  /*1a880*/  ISETP.GT.U32.OR P0, PT, R34, 0x5f, P0 ;  /* 0x0000005f2200780c */ /* 0x000fe20000704470 */
[----:B---3--:R-:W-:-:S04]  /*1a890*/  IMAD.IADD R6, R6, 0x1, R2 ;  /* 0x0000000106067824 */ /* 0x008fc800078e0202 */
[----:B-1----:R-:W-:-:S08]  /*1a8a0*/  @P1 IMAD.HI.U32 R7, R6, R7, RZ ;  /* 0x0000000706071227 */ /* 0x002fd000078e00ff */
[----:B------:R-:W0:Y:S01]  /*1a8b0*/  @!P0 LDC.64 R2, c[0x0][0x428] ;  /* 0x00010a00ff028b82 */ /* 0x000e220000000a00 */
[--C-:B------:R-:W-:Y:S01]  /*1a8c0*/  IMAD.MOV.U32 R4, RZ, RZ, R6.reuse ;  /* 0x000000ffff047224 */ /* 0x100fe200078e0006 */
[----:B----4-:R-:W-:Y:S02]  /*1a8d0*/  @P1 SHF.R.U32.HI R4, RZ, R5, R7 ;  /* 0x00000005ff041219 */ /* 0x010fe40000011607 */
[----:B------:R-:W-:Y:S02]  /*1a8e0*/  LOP3.LUT R20, R21, 0x40, RZ, 0xfc, !PT ;  /* 0x0000004015147812 */ /* 0x000fe400078efcff */
[----:B------:R-:W-:Y:S02]  /*1a8f0*/  IADD3 R5, -R4, RZ, RZ ;  /* 0x000000ff04057210 */ /* 0x000fe40007ffe1ff */
[----:B------:R-:W-:Y:S02]  /*1a900*/  ISETP.GE.AND P2, PT, R20, UR4, PT ;  /* 0x0000000414007c0c */ /* 0x000fe4000bf46270 */
[----:B------:R-:W-:Y:S01]  /*1a910*/  SHF.R.S32.HI R8, RZ, 0x1f, R33 ;  /* 0x0000001fff087819 */ /* 0x000fe20000011421 */
[----:B------:R-:W-:Y:S01]  /*1a920*/  IMAD R0, R0, R5, R6 ;  /* 0x0000000500007224 */ /* 0x000fe200078e0206 */
[----:B------:R-:W-:-:S02]  /*1a930*/  @!P0 SHF.R.S32.HI R5, RZ, 0x1f, R4 ;  /* 0x0000001fff058819 */ /* 0x000fc40000011404 */
[----:B------:R-:W-:Y:S02]  /*1a940*/  SEL R30, RZ, 0xffffffff, P2 ;  /* 0xffffffffff1e7807 */ /* 0x000fe40001000000 */
[----:B------:R-:W-:Y:S01]  /*1a950*/  ISETP.GE.AND P1, PT, R21, UR4, PT ;  /* 0x0000000415007c0c */ /* 0x000fe2000bf26270 */
[----:B------:R-:W-:Y:S02]  /*1a960*/  ULDC UR4, c[0x0][0x2f4] ;  /* 0x0000bd0000047ab9 */ /* 0x000fe40000000800 */
[----:B------:R-:W-:Y:S02]  /*1a970*/  IMAD.SHL.U32 R30, R30, 0x2, RZ ;  /* 0x000000021e1e7824 */ /* 0x000fe400078e00ff */
[-C--:B0-----:R-:W-:Y:S02]  /*1a980*/  @!P0 IMAD R6, R8, R2.reuse, RZ ;  /* 0x0000000208068224 */ /* 0x081fe400078e02ff */
[----:B------:R-:W-:Y:S01]  /*1a990*/  @!P0 IMAD.WIDE.U32 R4, R33, R2, R4 ;  /* 0x0000000221048225 */ /* 0x000fe200078e0004 */
[----:B------:R-:W-:-:S03]  /*1a9a0*/  SEL R2, RZ, 0x1, P1 ;  /* 0x00000001ff027807 */ /* 0x000fc60000800000 */
[----:B------:R-:W-:Y:S01]  /*1a9b0*/  @!P0 IMAD R6, R33, R3, R6 ;  /* 0x0000000321068224 */ /* 0x000fe200078e0206 */
[----:B------:R-:W-:Y:S02]  /*1a9c0*/  LOP3.LUT R30, R30, 0x2, R2, 0xe2, !PT ;  /* 0x000000021e1e7812 */ /* 0x000fe400078ee202 */
[----:B------:R-:W0:Y:S01]  /*1a9d0*/  @!P0 LDC.64 R2, c[0x0][0x418] ;  /* 0x00010600ff028b82 */ /* 0x000e220000000a00 */
[----:B------:R-:W-:Y:S02]  /*1a9e0*/  @!P0 IMAD.IADD R6, R5, 0x1, R6 ;  /* 0x0000000105068824 */ /* 0x000fe400078e0206 */
[----:B------:R-:W-:Y:S01]  /*1a9f0*/  IMAD.U32 R5, RZ, RZ, UR39 ;  /* 0x00000027ff057e24 */ /* 0x000fe2000f8e00ff */
[----:B0-----:R-:W-:-:S04]  /*1aa00*/  @!P0 LEA R2, P1, R4, R2, 0x2 ;  /* 0x0000000204028211 */ /* 0x001fc800078210ff */
[----:B------:R-:W-:Y:S01]  /*1aa10*/  @!P0 LEA.HI.X R3, R4, R3, R6, 0x2, P1 ;  /* 0x0000000304038211 */ /* 0x000fe200008f1406 */
[----:B------:R-:W-:-:S06]  /*1aa20*/  IMAD.MOV.U32 R4, RZ, RZ, RZ ;  /* 0x000000ffff047224 */ /* 0x000fcc00078e00ff */
[----:B------:R0:W5:Y:S01]  /*1aa30*/  @!P0 LDG.E R4, desc[UR60][R2.64] ;  /* 0x0000003c02048981 */ /* 0x000162000c1e1900 */
[----:B------:R-:W-:Y:S02]  /*1aa40*/  ISETP.GT.U32.AND P0, PT, R34, 0x5f, PT ;  /* 0x0000005f2200780c */ /* 0x000fe40003f04070 */
[----:B------:R-:W-:Y:S02]  /*1aa50*/  ISETP.NE.AND P3, PT, R5, 0x3, PT ;  /* 0x000000030500780c */ /* 0x000fe40003f65270 */
[----:B------:R-:W-:-:S09]  /*1aa60*/  ISETP.GE.AND P2, PT, R21, UR4, PT ;  /* 0x0000000415007c0c */ /* 0x000fd2000bf46270 */
[----:B------:R-:W-:-:S04]  /*1aa70*/  @P0 LOP3.LUT R23, R23, 0x8, RZ, 0xfc, !PT ;  /* 0x0000000817170812 */ /* 0x000fc800078efcff */
[----:B------:R-:W-:-:S04]  /*1aa80*/  LOP3.LUT R23, R23, 0xffffffef, RZ, 0xc0, !PT ;  /* 0xffffffef17177812 */ /* 0x000fc800078ec0ff */
[----:B------:R-:W-:Y:S01]  /*1aa90*/  @P3 LOP3.LUT R23, R23, 0x10, RZ, 0xfc, !PT ;  /* 0x0000001017173812 */ /* 0x000fe200078efcff */
[----:B------:R1:W-:Y:S03]  /*1aaa0*/  STL [R1+0x8], R8 ;  /* 0x0000080801007387 */ /* 0x0003e60000100800 */
[----:B------:R-:W-:Y:S02]  /*1aab0*/  LOP3.LUT R23, R23, 0xfffffffb, RZ, 0xc0, !PT ;  /* 0xfffffffb17177812 */ /* 0x000fe400078ec0ff */
[----:B------:R-:W-:Y:S02]  /*1aac0*/  ISETP.GE.AND P1, PT, R20, UR4, PT ;  /* 0x0000000414007c0c */ /* 0x000fe4000bf26270 */
[----:B------:R-:W-:Y:S02]  /*1aad0*/  @P2 LOP3.LUT R23, R23, 0x4, RZ, 0xfc, !PT ;  /* 0x0000000417172812 */ /* 0x000fe400078efcff */
[----:B-1----:R-:W-:-:S02]  /*1aae0*/  LOP3.LUT R8, R21, 0x80, RZ, 0xfc, !PT ;  /* 0x0000008015087812 */ /* 0x002fc400078efcff */
[----:B------:R-:W-:Y:S02]  /*1aaf0*/  LOP3.LUT R23, R23, 0xfffffffe, RZ, 0xc0, !PT ;  /* 0xfffffffe17177812 */ /* 0x000fe400078ec0ff */
[----:B------:R-:W-:Y:S02]  /*1ab00*/  ISETP.GE.AND P0, PT, R8, UR4, PT ;  /* 0x0000000408007c0c */ /* 0x000fe4000bf06270 */
[----:B------:R-:W-:-:S04]  /*1ab10*/  LOP3.LUT R23, R23, 0xfffffffd, RZ, 0xc0, !PT ;  /* 0xfffffffd17177812 */ /* 0x000fc800078ec0ff */
[----:B------:R-:W-:-:S07]  /*1ab20*/  @P1 LOP3.LUT R23, R23, 0x2, RZ, 0xfc, !PT ;  /* 0x0000000217171812 */ /* 0x000fce00078efcff */
[----:B------:R-:W-:Y:S01]  /*1ab30*/  @P0 LOP3.LUT R23, R23, 0x1, RZ, 0xfc, !PT ;  /* 0x0000000117170812 */ /* 0x000fe200078efcff */
[----:B0-----:R-:W-:Y:S06]  /*1ab40*/  BRA.DIV UR5, `(.L_x_723) ;  /* 0x0000004e05007947 */ /* 0x001fec000b800000 */
.L_x_840:
[----:B------:R-:W-:Y:S01]  /*1ab50*/  SHF.R.S32.HI R34, RZ, 0x1f, R18 ;  /* 0x0000001fff227819 */ /* 0x000fe20000011412 */
[----:B------:R-:W-:Y:S06]  /*1ab60*/  @!P3 BRA `(.L_x_724) ;  /* 0x000000000004b947 */ /* 0x000fec0003800000 */
[----:B------:R-:W-:Y:S01]  /*1ab70*/  BPT.TRAP 0x1 ;  /* 0x000000040000795c */ /* 0x000fe20000300000 */
.L_x_724:
        /* <DEDUP_REMOVED lines=20> */
[----:B------:R-:W-:Y:S01]  /*1acc0*/  LEA.HI.X R25, R2, UR5, R7, 0x1, P0 ;  /* 0x0000000502197c11 */ /* 0x000fe200080f0c07 */
[----:B------:R-:W-:Y:S01]  /*1acd0*/  IMAD R7, R28, 0x8, R22 ;  /* 0x000000081c077824 */ /* 0x000fe200078e0216 */
[----:B------:R-:W-:-:S04]  /*1ace0*/  SHF.L.U32 R2, R29, 0x1f, RZ ;  /* 0x0000001f1d027819 */ /* 0x000fc800000006ff */
[----:B------:R-:W0:Y:S02]  /*1acf0*/  SYNCS.PHASECHK.TRANS64.TRYWAIT P0, [R7+URZ+0x2a840], R2 ;  /* 0x02a84002070075a7 */ /* 0x000e24000800017f */
[----:B0-----:R-:W-:Y:S05]  /*1ad00*/  @!P0 BRA `(.L_x_726) ;  /* 0x0000004800c48947 */ /* 0x001fea0003800000 */
.L_x_841:
[----:B------:R-:W-:Y:S05]  /*1ad10*/  BSYNC B0 ;  /* 0x0000000000007941 */ /* 0x000fea0003800000 */
.L_x_725:
[----:B------:R-:W2:Y:S01]  /*1ad20*/  LDL R9, [R1] ;  /* 0x0000000001097983 */ /* 0x000ea20000100800 */
[----:B------:R-:W-:Y:S01]  /*1ad30*/  ULDC.64 UR4, c[0x0][0x300] ;  /* 0x0000c00000047ab9 */ /* 0x000fe20000000a00 */
[----:B------:R-:W-:Y:S01]  /*1ad40*/  LOP3.LUT P4, RZ, R23, 0x4, RZ, 0xc0, !PT ;  /* 0x0000000417ff7812 */ /* 0x000fe2000788c0ff */
[----:B------:R-:W-:Y:S01]  /*1ad50*/  IMAD R5, R5, UR4, RZ ;  /* 0x0000000405057c24 */ /* 0x000fe2000f8e02ff */
[----:B------:R-:W1:Y:S01]  /*1ad60*/  S2R R8, SR_TID.X ;  /* 0x0000000000087919 */ /* 0x000e620000002100 */
[C---:B0-----:R-:W-:Y:S01]  /*1ad70*/  IMAD.WIDE.U32 R2, R0.reuse, UR4, RZ ;  /* 0x0000000400027c25 */ /* 0x041fe2000f8e00ff */
[C---:B------:R-:W-:Y:S02]  /*1ad80*/  LOP3.LUT P3, RZ, R23.reuse, 0x2, RZ, 0xc0, !PT ;  /* 0x0000000217ff7812 */ /* 0x040fe4000786c0ff */
[----:B------:R-:W-:Y:S01]  /*1ad90*/  LOP3.LUT P2, RZ, R23, 0x1, RZ, 0xc0, !PT ;  /* 0x0000000117ff7812 */ /* 0x000fe2000784c0ff */
[----:B------:R-:W-:Y:S01]  /*1ada0*/  IMAD R5, R0, UR5, R5 ;  /* 0x0000000500057c24 */ /* 0x000fe2000f8e0205 */
[----:B------:R-:W-:-:S02]  /*1adb0*/  ULDC.64 UR4, c[0x0][0x310] ;  /* 0x0000c40000047ab9 */ /* 0x000fc40000000a00 */
[----:B------:R-:W-:Y:S02]  /*1adc0*/  IMAD R6, R6, UR4, RZ ;  /* 0x0000000406067c24 */ /* 0x000fe4000f8e02ff */
[----:B------:R-:W-:Y:S01]  /*1add0*/  IADD3 R3, R3, R5, RZ ;  /* 0x0000000503037210 */ /* 0x000fe20007ffe0ff */
[----:B------:R-:W-:Y:S02]  /*1ade0*/  IMAD R5, R28, 0x4800, R36 ;  /* 0x000048001c057824 */ /* 0x000fe400078e0224 */
[C---:B------:R-:W-:Y:S02]  /*1adf0*/  IMAD R6, R4.reuse, UR5, R6 ;  /* 0x0000000504067c24 */ /* 0x040fe4000f8e0206 */
[----:B------:R-:W-:Y:S01]  /*1ae00*/  IMAD.WIDE.U32 R2, R4, UR4, R2 ;  /* 0x0000000404027c25 */ /* 0x000fe2000f8e0002 */
        /* <DEDUP_REMOVED lines=8> */
[----:B-1----:R-:W-:Y:S01]  /*1ae90*/  LOP3.LUT R8, R8, 0x7f, RZ, 0xc0, !PT ;  /* 0x0000007f08087812 */ /* 0x002fe200078ec0ff */
[----:B------:R-:W-:-:S03]  /*1aea0*/  UMOV UR4, 0xffffffff ;  /* 0xffffffff00047882 */ /* 0x000fc60000000000 */
[----:B------:R-:W-:Y:S02]  /*1aeb0*/  SHF.R.U32.HI R8, RZ, 0x3, R8 ;  /* 0x00000003ff087819 */ /* 0x000fe40000011608 */
[----:B------:R-:W-:Y:S01]  /*1aec0*/  LEA.HI.X R0, R2, UR5, R0, 0x1, P0 ;  /* 0x0000000502007c11 */ /* 0x000fe200080f0c00 */
[----:B--2---:R-:W-:Y:S02]  /*1aed0*/  IMAD R6, R27, -0x60, R9 ;  /* 0xffffffa01b067824 */ /* 0x004fe400078e0209 */
[----:B------:R-:W0:Y:S02]  /*1aee0*/  S2R R9, SR_TID.X ;  /* 0x0000000000097919 */ /* 0x000e240000002100 */
        /* <DEDUP_REMOVED lines=8> */
[----:B0-----:R-:W-:-:S05]  /*1af70*/  @P0 LEA R3, P1, R9, R3, 0x1 ;  /* 0x0000000309030211 */ /* 0x001fca00078208ff */
[----:B-1----:R-:W-:Y:S01]  /*1af80*/  @P0 IMAD.X R2, RZ, RZ, R2, P1 ;  /* 0x000000ffff020224 */ /* 0x002fe200008e0602 */
[----:B------:R-:W-:-:S04]  /*1af90*/  ISETP.GE.AND P1, PT, R6, 0x11, PT ;  /* 0x000000110600780c */ /* 0x000fc80003f26270 */
        /* <DEDUP_REMOVED lines=20> */
[----:B------:R-:W-:Y:S01]  /*1b0e0*/  @P1 LEA R8, R5, R22, 0x1 ;  /* 0x0000001605081211 */ /* 0x000fe200078e08ff */
        /* <DEDUP_REMOVED lines=35> */
.L_x_855:
        /* <DEDUP_REMOVED lines=12> */
.L_x_728:
        /* <DEDUP_REMOVED lines=10> */
.L_x_729:
[----:B-1----:R1:W5:Y:S01]  /*1b480*/  LDL.LU R3, [R1+0x14] ;  /* 0x0000140001037983 */ /* 0x0023620000300800 */
[----:B------:R1:W-:Y:S02]  /*1b490*/  SYNCS.ARRIVE.TRANS64.A1T0 RZ, [R7+URZ+0x2a830], RZ ;  /* 0x02a830ff07ff79a7 */ /* 0x0003e4000810003f */
[----:B------:R-:W-:Y:S05]  /*1b4a0*/  WARPSYNC.ALL ;  /* 0x0000000000007948 */ /* 0x000fea0003800000 */
[----:B------:R-:W-:Y:S01]  /*1b4b0*/  ULDC.64 UR6, c[0x0][0xa00] ;  /* 0x0002800000067ab9 */ /* 0x000fe20000000a00 */
[----:B------:R-:W-:Y:S01]  /*1b4c0*/  ULDC.64 UR4, c[0x0][0x298] ;  /* 0x0000a60000047ab9 */ /* 0x000fe20000000a00 */
[----:B------:R-:W-:Y:S01]  /*1b4d0*/  BAR.SYNC.DEFER_BLOCKING 0x8, 0x180 ;  /* 0x0206000000007b1d */ /* 0x000fe20000010000 */
[----:B------:R-:W-:Y:S01]  /*1b4e0*/  ISETP.NE.U32.AND P0, PT, RZ, UR6, PT ;  /* 0x00000006ff007c0c */ /* 0x000fe2000bf05070 */
[----:B0-----:R-:W-:Y:S01]  /*1b4f0*/  IMAD.WIDE.U32 R4, R35, UR4, RZ ;  /* 0x0000000423047c25 */ /* 0x001fe2000f8e00ff */
[----:B------:R-:W-:-:S02]  /*1b500*/  SHF.R.S32.HI R0, RZ, 0x1f, R35 ;  /* 0x0000001fff007819 */ /* 0x000fc40000011423 */
[----:B------:R-:W-:Y:S01]  /*1b510*/  ISETP.NE.AND.EX P0, PT, RZ, UR7, PT, P0 ;  /* 0x00000007ff007c0c */ /* 0x000fe2000bf05300 */
[----:B------:R-:W-:Y:S01]  /*1b520*/  VIADD R2, R22, 0xc400 ;  /* 0x0000c40016027836 */ /* 0x000fe20000000000 */
[----:B------:R-:W-:Y:S01]  /*1b530*/  BSSY B6, `(.L_x_730) ;  /* 0x000001a000067945 */ /* 0x000fe20003800000 */
[----:B------:R-:W-:Y:S01]  /*1b540*/  IMAD R0, R0, UR4, RZ ;  /* 0x0000000400007c24 */ /* 0x000fe2000f8e02ff */
[----:B------:R-:W-:-:S03]  /*1b550*/  SEL R32, R32, RZ, !P0 ;  /* 0x000000ff20207207 */ /* 0x000fc60004000000 */
[----:B------:R-:W-:-:S04]  /*1b560*/  IMAD R0, R35, UR5, R0 ;  /* 0x0000000523007c24 */ /* 0x000fc8000f8e0200 */
[----:B------:R-:W-:Y:S01]  /*1b570*/  IMAD.IADD R35, R5, 0x1, R0 ;  /* 0x0000000105237824 */ /* 0x000fe200078e0200 */
[----:B-----5:R-:W-:Y:S02]  /*1b580*/  SEL R3, R3, RZ, !P0 ;  /* 0x000000ff03037207 */ /* 0x020fe40004000000 */
[----:B------:R-:W-:-:S03]  /*1b590*/  LOP3.LUT P0, RZ, R2, 0x3ff, RZ, 0xc0, !PT ;  /* 0x000003ff02ff7812 */ /* 0x000fc6000780c0ff */
[----:B------:R0:W-:Y:S04]  /*1b5a0*/  STL [R1+0x14], R3 ;  /* 0x0000140301007387 */ /* 0x0001e80000100800 */
[----:B------:R0:W-:Y:S06]  /*1b5b0*/  STL.64 [R1+0x18], R4 ;  /* 0x0000180401007387 */ /* 0x0001ec0000100a00 */
[----:B------:R-:W-:Y:S05]  /*1b5c0*/  @!P0 BRA `(.L_x_731) ;  /* 0x0000000000408947 */ /* 0x000fea0003800000 */
[----:B------:R-:W-:Y:S01]  /*1b5d0*/  MOV R2, 0x0 ;  /* 0x0000000000027802 */ /* 0x000fe20000000f00 */
[----:B------:R-:W-:Y:S01]  /*1b5e0*/  ULDC.64 UR4, c[0x4][0xf0] ;  /* 0x01003c0000047ab9 */ /* 0x000fe20000000a00 */
[----:B------:R-:W-:Y:S01]  /*1b5f0*/  ULDC.64 UR6, c[0x4][0xf8] ;  /* 0x01003e0000067ab9 */ /* 0x000fe20000000a00 */
[----:B------:R-:W-:Y:S01]  /*1b600*/  ULDC.64 UR8, c[0x4][0x88] ;  /* 0x0100220000087ab9 */ /* 0x000fe20000000a00 */
[----:B0-----:R-:W-:Y:S01]  /*1b610*/  IMAD.U32 R4, RZ, RZ, UR4 ;  /* 0x00000004ff047e24 */ /* 0x001fe2000f8e00ff */
[----:B------:R-:W-:Y:S01]  /*1b620*/  MOV R5, UR5 ;  /* 0x0000000500057c02 */ /* 0x000fe20008000f00 */
[----:B------:R-:W0:Y:S01]  /*1b630*/  LDC.64 R2, c[0x4][R2] ;  /* 0x0100000002027b82 */ /* 0x000e220000000a00 */
[----:B------:R-:W-:Y:S02]  /*1b640*/  IMAD.U32 R6, RZ, RZ, UR6 ;  /* 0x00000006ff067e24 */ /* 0x000fe4000f8e00ff */
[----:B-1----:R-:W-:Y:S02]  /*1b650*/  IMAD.U32 R7, RZ, RZ, UR7 ;  /* 0x00000007ff077e24 */ /* 0x002fe4000f8e00ff */
[----:B------:R-:W-:-:S02]  /*1b660*/  IMAD.U32 R10, RZ, RZ, UR8 ;  /* 0x00000008ff0a7e24 */ /* 0x000fc4000f8e00ff */
[----:B------:R-:W-:Y:S02]  /*1b670*/  IMAD.U32 R11, RZ, RZ, UR9 ;  /* 0x00000009ff0b7e24 */ /* 0x000fe4000f8e00ff */
[----:B------:R-:W-:Y:S02]  /*1b680*/  IMAD.MOV.U32 R8, RZ, RZ, 0x70 ;  /* 0x00000070ff087424 */ /* 0x000fe400078e00ff */
[----:B------:R-:W-:Y:S02]  /*1b690*/  IMAD.MOV.U32 R12, RZ, RZ, 0x1 ;  /* 0x00000001ff0c7424 */ /* 0x000fe400078e00ff */
[----:B------:R-:W-:-:S07]  /*1b6a0*/  IMAD.MOV.U32 R13, RZ, RZ, RZ ;  /* 0x000000ffff0d7224 */ /* 0x000fce00078e00ff */
[----:B------:R-:W-:-:S07]  /*1b6b0*/  LEPC R20, `(.L_x_731) ;  /* 0x000000001014794e */ /* 0x000fce0000000000 */
[----:B0-----:R-:W-:Y:S05]  /*1b6c0*/  CALL.ABS.NOINC R2 ;  /* 0x0000000002007343 */ /* 0x001fea0003c00000 */
.L_x_731:
[----:B------:R-:W-:Y:S05]  /*1b6d0*/  BSYNC B6 ;  /* 0x0000000000067941 */ /* 0x000fea0003800000 */
.L_x_730:
[----:B------:R-:W2:Y:S01]  /*1b6e0*/  LDL.LU R20, [R1+0x14] ;  /* 0x0000140001147983 */ /* 0x000ea20000300800 */
[----:B------:R-:W-:Y:S01]  /*1b6f0*/  ULDC.64 UR4, c[0x0][0x2d8] ;  /* 0x0000b60000047ab9 */ /* 0x000fe20000000a00 */
[----:B------:R-:W3:Y:S02]  /*1b700*/  LDC R8, c[0x0][0x448] ;  /* 0x00011200ff087b82 */ /* 0x000ee40000000800 */
[----:B0-----:R-:W4:Y:S01]  /*1b710*/  LDL.LU.64 R2, [R1+0x18] ;  /* 0x0000180001027983 */ /* 0x001f220000300a00 */
[----:B------:R-:W-:Y:S02]  /*1b720*/  IMAD.SHL.U32 R4, R17, 0x80, RZ ;  /* 0x0000008011047824 */ /* 0x000fe400078e00ff */
[----:B------:R-:W-:Y:S01]  /*1b730*/  IMAD R0, R34, UR4, RZ ;  /* 0x0000000422007c24 */ /* 0x000fe2000f8e02ff */
[----:B------:R0:W5:Y:S03]  /*1b740*/  LDL R17, [R1+0x20] ;  /* 0x0000200001117983 */ /* 0x0001660000100800 */
[----:B------:R-:W-:Y:S01]  /*1b750*/  IMAD R0, R18, UR5, R0 ;  /* 0x0000000512007c24 */ /* 0x000fe2000f8e0200 */
[----:B---3--:R-:W-:Y:S01]  /*1b760*/  ISETP.NE.AND P0, PT, R8, 0x1, PT ;  /* 0x000000010800780c */ /* 0x008fe20003f05270 */
[----:B------:R-:W3:Y:S02]  /*1b770*/  S2R R9, SR_TID.X ;  /* 0x0000000000097919 */ /* 0x000ee40000002100 */
[----:B---3--:R-:W-:-:S05]  /*1b780*/  IMAD.SHL.U32 R9, R9, 0x8, RZ ;  /* 0x0000000809097824 */ /* 0x008fca00078e00ff */
[----:B------:R-:W-:Y:S01]  /*1b790*/  LOP3.LUT R9, R9, 0x38, RZ, 0xc0, !PT ;  /* 0x0000003809097812 */ /* 0x000fe200078ec0ff */
[----:B----4-:R-:W-:Y:S02]  /*1b7a0*/  IMAD.MOV.U32 R3, RZ, RZ, R35 ;  /* 0x000000ffff037224 */ /* 0x010fe400078e0023 */
[----:B------:R-:W-:Y:S01]  /*1b7b0*/  IMAD.WIDE.U32 R2, R18, UR4, R2 ;  /* 0x0000000412027c25 */ /* 0x000fe2000f8e0002 */
[----:B------:R-:W-:-:S03]  /*1b7c0*/  ULDC.64 UR4, c[0x0][0x2e0] ;  /* 0x0000b80000047ab9 */ /* 0x000fc60000000a00 */
[----:B--2---:R-:W-:Y:S02]  /*1b7d0*/  IMAD R5, R20, UR4, RZ ;  /* 0x0000000414057c24 */ /* 0x004fe4000f8e02ff */
[----:B------:R-:W2:Y:S01]  /*1b7e0*/  S2R R20, SR_TID.X ;  /* 0x0000000000147919 */ /* 0x000ea20000002100 */
[----:B------:R-:W-:Y:S02]  /*1b7f0*/  IMAD.IADD R3, R3, 0x1, R0 ;  /* 0x0000000103037824 */ /* 0x000fe400078e0200 */
[C---:B------:R-:W-:Y:S02]  /*1b800*/  IMAD R0, R32.reuse, UR5, R5 ;  /* 0x0000000520007c24 */ /* 0x040fe4000f8e0205 */
[----:B------:R-:W-:Y:S01]  /*1b810*/  IMAD.WIDE.U32 R2, R32, UR4, R2 ;  /* 0x0000000420027c25 */ /* 0x000fe2000f8e0002 */
[----:B------:R-:W1:Y:S01]  /*1b820*/  @P0 LDC R5, c[0x0][0x44c] ;  /* 0x00011300ff050b82 */ /* 0x000e620000000800 */
[----:B------:R-:W-:-:S03]  /*1b830*/  ULDC.64 UR4, c[0x0][0x2d0] ;  /* 0x0000b40000047ab9 */ /* 0x000fc60000000a00 */
[----:B------:R-:W-:-:S04]  /*1b840*/  IADD3 R3, R3, R0, RZ ;  /* 0x0000000003037210 */ /* 0x000fc80007ffe0ff */
[----:B------:R-:W3:Y:S01]  /*1b850*/  @P0 LDC R0, c[0x0][0x450] ;  /* 0x00011400ff000b82 */ /* 0x000ee20000000800 */
[----:B--2---:R-:W-:-:S04]  /*1b860*/  LOP3.LUT R20, R20, 0x7f, RZ, 0xc0, !PT ;  /* 0x0000007f14147812 */ /* 0x004fc800078ec0ff */
[----:B------:R-:W-:Y:S02]  /*1b870*/  SHF.R.U32.HI R21, RZ, 0x3, R20 ;  /* 0x00000003ff157819 */ /* 0x000fe40000011614 */
[----:B------:R-:W2:Y:S02]  /*1b880*/  S2R R20, SR_TID.X ;  /* 0x0000000000147919 */ /* 0x000ea40000002100 */
[----:B--2---:R-:W-:-:S05]  /*1b890*/  IMAD.SHL.U32 R20, R20, 0x10, RZ ;  /* 0x0000001014147824 */ /* 0x004fca00078e00ff */
[----:B------:R-:W-:-:S04]  /*1b8a0*/  LOP3.LUT R20, R21, 0x70, R20, 0xf8, !PT ;  /* 0x0000007015147812 */ /* 0x000fc800078ef814 */
[----:B------:R-:W-:Y:S01]  /*1b8b0*/  LOP3.LUT R6, R20, R4, RZ, 0xfc, !PT ;  /* 0x0000000414067212 */ /* 0x000fe200078efcff */
[----:B------:R-:W2:Y:S04]  /*1b8c0*/  S2R R21, SR_TID.X ;  /* 0x0000000000157919 */ /* 0x000ea80000002100 */
[----:B-1----:R-:W-:-:S04]  /*1b8d0*/  @P0 IMAD.HI.U32 R7, R6, R5, RZ ;  /* 0x0000000506070227 */ /* 0x002fc800078e00ff */
[----:B------:R-:W-:Y:S01]  /*1b8e0*/  IMAD.MOV.U32 R5, RZ, RZ, R6 ;  /* 0x000000ffff057224 */ /* 0x000fe200078e0006 */
[----:B---3--:R-:W-:Y:S01]  /*1b8f0*/  @P0 SHF.R.U32.HI R5, RZ, R0, R7 ;  /* 0x00000000ff050219 */ /* 0x008fe20000011607 */
[----:B------:R-:W1:Y:S04]  /*1b900*/  S2R R20, SR_TID.X ;  /* 0x0000000000147919 */ /* 0x000e680000002100 */
[----:B------:R-:W-:-:S04]  /*1b910*/  IMAD.MOV R0, RZ, RZ, -R5 ;  /* 0x000000ffff007224 */ /* 0x000fc800078e0a05 */
        /* <DEDUP_REMOVED lines=9> */
[----:B--2---:R-:W-:Y:S02]  /*1b9b0*/  IMAD.SHL.U32 R21, R21, 0x8, RZ ;  /* 0x0000000815157824 */ /* 0x004fe400078e00ff */
[----:B------:R-:W-:-:S04]  /*1b9c0*/  IMAD.WIDE.U32 R2, R0, UR4, R2 ;  /* 0x0000000400027c25 */ /* 0x000fc8000f8e0002 */
[----:B------:R-:W-:Y:S01]  /*1b9d0*/  IMAD R5, R0, UR5, R5 ;  /* 0x0000000500057c24 */ /* 0x000fe2000f8e0205 */
[----:B------:R-:W-:Y:S01]  /*1b9e0*/  ULDC.64 UR4, c[0x0][0x280] ;  /* 0x0000a00000047ab9 */ /* 0x000fe20000000a00 */
[----:B------:R-:W-:Y:S02]  /*1b9f0*/  LOP3.LUT R21, R21, 0x38, RZ, 0xc0, !PT ;  /* 0x0000003815157812 */ /* 0x000fe400078ec0ff */
[----:B------:R-:W-:Y:S01]  /*1ba00*/  IMAD.IADD R5, R3, 0x1, R5 ;  /* 0x0000000103057824 */ /* 0x000fe200078e0205 */
[C---:B------:R-:W-:Y:S01]  /*1ba10*/  LEA R0, P0, R2.reuse, UR4, 0x1 ;  /* 0x0000000402007c11 */ /* 0x040fe2000f8008ff */
[----:B------:R-:W-:Y:S01]  /*1ba20*/  ULDC UR4, c[0x0][0x2b8] ;  /* 0x0000ae0000047ab9 */ /* 0x000fe20000000800 */
[C---:B------:R-:W-:Y:S02]  /*1ba30*/  LOP3.LUT R10, R21.reuse, 0x40, RZ, 0xfc, !PT ;  /* 0x00000040150a7812 */ /* 0x040fe400078efcff */
[----:B------:R-:W-:Y:S02]  /*1ba40*/  LOP3.LUT R11, R21, 0x80, RZ, 0xfc, !PT ;  /* 0x00000080150b7812 */ /* 0x000fe400078efcff */
[----:B------:R-:W-:Y:S01]  /*1ba50*/  LEA.HI.X R5, R2, UR5, R5, 0x1, P0 ;  /* 0x0000000502057c11 */ /* 0x000fe200080f0c05 */
[----:B------:R-:W-:Y:S01]  /*1ba60*/  UMOV UR5, 0xffffffff ;  /* 0xffffffff00057882 */ /* 0x000fe20000000000 */
[----:B-1----:R-:W-:-:S02]  /*1ba70*/  LOP3.LUT R20, R20, 0x7f, RZ, 0xc0, !PT ;  /* 0x0000007f14147812 */ /* 0x002fc400078ec0ff */
[----:B------:R-:W-:Y:S02]  /*1ba80*/  ISETP.GE.AND P3, PT, R9, UR4, PT ;  /* 0x0000000409007c0c */ /* 0x000fe4000bf66270 */
[----:B------:R-:W-:Y:S02]  /*1ba90*/  ISETP.GE.AND P2, PT, R10, UR4, PT ;  /* 0x000000040a007c0c */ /* 0x000fe4000bf46270 */
[----:B------:R-:W-:Y:S02]  /*1baa0*/  ISETP.GE.AND P0, PT, R11, UR4, PT ;  /* 0x000000040b007c0c */ /* 0x000fe4000bf06270 */
[----:B------:R-:W-:Y:S01]  /*1bab0*/  SHF.R.U32.HI R10, RZ, 0x3, R20 ;  /* 0x00000003ff0a7819 */ /* 0x000fe20000011614 */
[----:B0-----:R-:W-:Y:S10]  /*1bac0*/  BRA.DIV UR5, `(.L_x_732) ;  /* 0x0000004605907947 */ /* 0x001ff4000b800000 */
        /* <DEDUP_REMOVED lines=73> */
[----:B-1----:R-:W-:Y:S02]  /*1bf60*/  @!P1 IMAD.X R8, RZ, RZ, R2, P4 ;  /* 0x000000ffff089224 */ /* 0x002fe400020e0602 */
[----:B------:R-:W-:Y:S02]  /*1bf70*/  @!P1 IMAD.MOV.U32 R2, RZ, RZ, R7 ;  /* 0x000000ffff029224 */ /* 0x000fe400078e0007 */
[----:B------:R-:W-:-:S05]  /*1bf80*/  @!P1 IMAD.MOV.U32 R3, RZ, RZ, R8 ;  /* 0x000000ffff039224 */ /* 0x000fca00078e0008 */
[----:B------:R0:W-:Y:S04]  /*1bf90*/  @!P1 LDGSTS.E.BYPASS.LTC128B.128 [R37+0xf400], desc[UR60][R2.64], !P3 ;  /* 0x0f40000002259fae */ /* 0x0001e8000d901d7c */
[----:B------:R0:W-:Y:S04]  /*1bfa0*/  @!P1 LDGSTS.E.BYPASS.LTC128B.128 [R37+0x13400], desc[UR60][R2.64+0x80], !P2 ;  /* 0x1340008002259fae */ /* 0x0001e8000d101d7c */
[----:B--2---:R0:W-:Y:S02]  /*1bfb0*/  @!P1 LDGSTS.E.BYPASS.LTC128B.128 [R37+0x17400], desc[UR60][R2.64+0x100], !P0 ;  /* 0x1740010002259fae */ /* 0x0041e4000c101d7c */
.L_x_872:
        /* <DEDUP_REMOVED lines=12> */
.L_x_734:
[----:B------:R-:W-:Y:S05]  /*1c080*/  BSYNC B0 ;  /* 0x0000000000007941 */ /* 0x000fea0003800000 */
.L_x_733:
[----:B------:R-:W-:Y:S01]  /*1c090*/  NOP ;  /* 0x0000000000007918 */ /* 0x000fe20000000000 */
[----:B------:R-:W-:-:S13]  /*1c0a0*/  PLOP3.LUT P0, PT, PT, PT, PT, 0x80, 0x0 ;  /* 0x000000000000781c */ /* 0x000fda0003f0f070 */
.L_x_735:
        /* <DEDUP_REMOVED lines=18> */
.L_x_873:
[----:B------:R-:W-:Y:S05]  /*1c1d0*/  BSYNC B0 ;  /* 0x0000000000007941 */ /* 0x000fea0003800000 */
.L_x_736:
[----:B------:R-:W2:Y:S01]  /*1c1e0*/  LDL R0, [R1] ;  /* 0x0000000001007983 */ /* 0x000ea20000100800 */
[----:B------:R-:W-:Y:S01]  /*1c1f0*/  BSSY B0, `(.L_x_738) ;  /* 0x00000fe000007945 */ /* 0x000fe20003800000 */
[----:B--2---:R-:W-:-:S13]  /*1c200*/  ISETP.GE.AND P0, PT, R0, 0x61, PT ;  /* 0x000000610000780c */ /* 0x004fda0003f06270 */
[----:B------:R-:W-:Y:S05]  /*1c210*/  @!P0 BRA `(.L_x_739) ;  /* 0x0000000c00ec8947 */ /* 0x000fea0003800000 */
[----:B------:R-:W2:Y:S01]  /*1c220*/  LDL.LU R0, [R1+0x24] ;  /* 0x0000240001007983 */ /* 0x000ea20000300800 */
[----:B------:R-:W-:Y:S02]  /*1c230*/  IMAD.MOV.U32 R17, RZ, RZ, R29 ;  /* 0x000000ffff117224 */ /* 0x000fe400078e001d */
[----:B------:R-:W-:Y:S02]  /*1c240*/  IMAD.MOV.U32 R10, RZ, RZ, R28 ;  /* 0x000000ffff0a7224 */ /* 0x000fe400078e001c */
[----:B------:R-:W-:Y:S01]  /*1c250*/  IMAD.MOV.U32 R32, RZ, RZ, R27 ;  /* 0x000000ffff207224 */ /* 0x000fe200078e001b */
[----:B--2---:R-:W-:-:S07]  /*1c260*/  IADD3 R0, R0, -0x2, RZ ;  /* 0xfffffffe00007810 */ /* 0x004fce0007ffe0ff */
.L_x_752:
[----:B------:R-:W2:Y:S01]  /*1c270*/  LDL R2, [R1+0x4] ;  /* 0x0000040001027983 */ /* 0x000ea20000100800 */
[----:B------:R-:W1:Y:S03]  /*1c280*/  LDC R7, c[0x0][0x430] ;  /* 0x00010c00ff077b82 */ /* 0x000e660000000800 */
[----:B------:R-:W3:Y:S01]  /*1c290*/  LDL R8, [R1+0x8] ;  /* 0x0000080001087983 */ /* 0x000ee20000100800 */
[----:B0-----:R-:W0:Y:S01]  /*1c2a0*/  S2R R3, SR_TID.X ;  /* 0x0000000000037919 */ /* 0x001e220000002100 */
[----:B------:R-:W4:Y:S01]  /*1c2b0*/  S2R R9, SR_TID.X ;  /* 0x0000000000097919 */ /* 0x000f220000002100 */
[----:B-1----:R-:W-:-:S13]  /*1c2c0*/  ISETP.NE.AND P0, PT, R7, 0x1, PT ;  /* 0x000000010700780c */ /* 0x002fda0003f05270 */
[----:B------:R-:W1:Y:S01]  /*1c2d0*/  @P0 LDC R5, c[0x0][0x434] ;  /* 0x00010d00ff050b82 */ /* 0x000e620000000800 */
[----:B0-----:R-:W-:-:S04]  /*1c2e0*/  LOP3.LUT R3, R3, 0x7f, RZ, 0xc0, !PT ;  /* 0x0000007f03037812 */ /* 0x001fc800078ec0ff */
[----:B------:R-:W-:Y:S01]  /*1c2f0*/  SHF.R.U32.HI R3, RZ, 0x3, R3 ;  /* 0x00000003ff037819 */ /* 0x000fe20000011603 */
[----:B----4-:R-:W-:-:S05]  /*1c300*/  IMAD.SHL.U32 R9, R9, 0x10, RZ ;  /* 0x0000001009097824 */ /* 0x010fca00078e00ff */
[----:B------:R-:W-:Y:S02]  /*1c310*/  LOP3.LUT R9, R3, 0x70, R9, 0xf8, !PT ;  /* 0x0000007003097812 */ /* 0x000fe400078ef809 */
[----:B------:R-:W0:Y:S02]  /*1c320*/  @P0 LDC R3, c[0x0][0x438] ;  /* 0x00010e00ff030b82 */ /* 0x000e240000000800 */
[----:B------:R-:W-:Y:S01]  /*1c330*/  ISETP.GT.U32.AND P2, PT, R9, 0x5f, PT ;  /* 0x0000005f0900780c */ /* 0x000fe20003f44070 */
[----:B--2---:R-:W-:-:S04]  /*1c340*/  IMAD R4, R0, 0x60, R2 ;  /* 0x0000006000047824 */ /* 0x004fc800078e0202 */
[----:B------:R-:W-:-:S04]  /*1c350*/  IMAD.IADD R4, R9, 0x1, R4 ;  /* 0x0000000109047824 */ /* 0x000fc800078e0204 */
[----:B-1----:R-:W-:-:S04]  /*1c360*/  @P0 IMAD.HI.U32 R6, R4, R5, RZ ;  /* 0x0000000504060227 */ /* 0x002fc800078e00ff */
[----:B------:R-:W-:Y:S01]  /*1c370*/  IMAD.MOV.U32 R2, RZ, RZ, R4 ;  /* 0x000000ffff027224 */ /* 0x000fe200078e0004 */
[----:B0-----:R-:W-:-:S05]  /*1c380*/  @P0 SHF.R.U32.HI R2, RZ, R3, R6 ;  /* 0x00000003ff020219 */ /* 0x001fca0000011606 */
[----:B------:R-:W-:-:S04]  /*1c390*/  IMAD.MOV R3, RZ, RZ, -R2 ;  /* 0x000000ffff037224 */ /* 0x000fc800078e0a02 */
[----:B------:R-:W-:Y:S02]  /*1c3a0*/  IMAD R7, R7, R3, R4 ;  /* 0x0000000307077224 */ /* 0x000fe400078e0204 */
[----:B------:R-:W0:Y:S01]  /*1c3b0*/  @!P2 LDC.64 R4, c[0x0][0x428] ;  /* 0x00010a00ff04ab82 */ /* 0x000e220000000a00 */
[----:B------:R-:W-:-:S03]  /*1c3c0*/  @!P2 SHF.R.S32.HI R3, RZ, 0x1f, R2 ;  /* 0x0000001fff03a819 */ /* 0x000fc60000011402 */
[----:B0-----:R-:W-:-:S04]  /*1c3d0*/  @!P2 IMAD.WIDE.U32 R2, R33, R4, R2 ;  /* 0x000000042102a225 */ /* 0x001fc800078e0002 */
[----:B---3--:R-:W-:-:S04]  /*1c3e0*/  @!P2 IMAD R4, R8, R4, RZ ;  /* 0x000000040804a224 */ /* 0x008fc800078e02ff */
[----:B------:R-:W-:Y:S02]  /*1c3f0*/  @!P2 IMAD R9, R33, R5, R4 ;  /* 0x000000052109a224 */ /* 0x000fe400078e0204 */
[----:B------:R-:W0:Y:S02]  /*1c400*/  @!P2 LDC.64 R4, c[0x0][0x418] ;  /* 0x00010600ff04ab82 */ /* 0x000e240000000a00 */
[----:B------:R-:W-:Y:S02]  /*1c410*/  @!P2 IMAD.IADD R3, R9, 0x1, R3 ;  /* 0x000000010903a824 */ /* 0x000fe400078e0203 */
[----:B------:R-:W-:Y:S01]  /*1c420*/  IMAD.MOV.U32 R6, RZ, RZ, RZ ;  /* 0x000000ffff067224 */ /* 0x000fe200078e00ff */
[----:B0-----:R-:W-:-:S04]  /*1c430*/  @!P2 LEA R4, P0, R2, R4, 0x2 ;  /* 0x000000040204a211 */ /* 0x001fc800078010ff */
[----:B------:R-:W-:-:S05]  /*1c440*/  @!P2 LEA.HI.X R5, R2, R5, R3, 0x2, P0 ;  /* 0x000000050205a211 */ /* 0x000fca00000f1403 */
[----:B------:R0:W5:Y:S01]  /*1c450*/  @!P2 LDG.E R6, desc[UR60][R4.64] ;  /* 0x0000003c0406a981 */ /* 0x000162000c1e1900 */
[----:B------:R-:W-:Y:S02]  /*1c460*/  LOP3.LUT P1, RZ, R23, 0x10, RZ, 0xc0, !PT ;  /* 0x0000001017ff7812 */ /* 0x000fe4000782c0ff */
[----:B------:R-:W-:-:S04]  /*1c470*/  IADD3 R28, R10, 0x1, RZ ;  /* 0x000000010a1c7810 */ /* 0x000fc80007ffe0ff */
[C---:B------:R-:W-:Y:S01]  /*1c480*/  ISETP.NE.AND P0, PT, R28.reuse, 0x2, PT ;  /* 0x000000021c00780c */ /* 0x040fe20003f05270 */
[----:B------:R-:W-:Y:S05]  /*1c490*/  YIELD ;  /* 0x0000000000007946 */ /* 0x000fea0003800000 */
[----:B------:R-:W-:Y:S01]  /*1c4a0*/  SEL R2, RZ, 0x1, P0 ;  /* 0x00000001ff027807 */ /* 0x000fe20000000000 */
[----:B------:R-:W-:Y:S01]  /*1c4b0*/  IMAD.MOV.U32 R27, RZ, RZ, R0 ;  /* 0x000000ffff1b7224 */ /* 0x000fe200078e0000 */
[----:B------:R-:W-:Y:S02]  /*1c4c0*/  SEL R28, R28, RZ, P0 ;  /* 0x000000ff1c1c7207 */ /* 0x000fe40000000000 */
[----:B------:R-:W-:Y:S01]  /*1c4d0*/  LOP3.LUT R29, R17, R2, RZ, 0x3c, !PT ;  /* 0x00000002111d7212 */ /* 0x000fe200078e3cff */
[----:B0-----:R-:W-:Y:S06]  /*1c4e0*/  @!P1 BRA `(.L_x_740) ;  /* 0x0000000000049947 */ /* 0x001fec0003800000 */
[----:B------:R-:W-:Y:S01]  /*1c4f0*/  BPT.TRAP 0x1 ;  /* 0x000000040000795c */ /* 0x000fe20000300000 */
.L_x_740:
[----:B------:R-:W-:Y:S01]  /*1c500*/  IMAD R5, R28, 0x8, R22 ;  /* 0x000000081c057824 */ /* 0x000fe200078e0216 */
[----:B------:R-:W-:Y:S01]  /*1c510*/  SHF.L.U32 R0, R29, 0x1f, RZ ;  /* 0x0000001f1d007819 */ /* 0x000fe200000006ff */
[----:B------:R-:W-:Y:S03]  /*1c520*/  BSSY B1, `(.L_x_741) ;  /* 0x0000003000017945 */ /* 0x000fe60003800000 */
[----:B------:R-:W0:Y:S02]  /*1c530*/  SYNCS.PHASECHK.TRANS64.TRYWAIT P0, [R5+URZ+0x2a840], R0 ;  /* 0x02a84000050075a7 */ /* 0x000e24000800017f */
[----:B0-----:R-:W-:Y:S05]  /*1c540*/  @!P0 BRA `(.L_x_742) ;  /* 0x0000004400bc8947 */ /* 0x001fea0003800000 */
.L_x_874:
[----:B------:R-:W-:Y:S05]  /*1c550*/  BSYNC B1 ;  /* 0x0000000000017941 */ /* 0x000fea0003800000 */
.L_x_741:
[----:B------:R-:W-:Y:S01]  /*1c560*/  SHF.R.S32.HI R20, RZ, 0x1f, R7 ;  /* 0x0000001fff147819 */ /* 0x000fe20000011407 */
[----:B------:R-:W-:Y:S01]  /*1c570*/  ULDC.64 UR4, c[0x0][0x300] ;  /* 0x0000c00000047ab9 */ /* 0x000fe20000000a00 */
[----:B-----5:R-:W-:Y:S01]  /*1c580*/  SHF.R.S32.HI R21, RZ, 0x1f, R6 ;  /* 0x0000001fff157819 */ /* 0x020fe20000011406 */
[----:B------:R-:W-:Y:S01]  /*1c590*/  IMAD.WIDE.U32 R2, R7, UR4, RZ ;  /* 0x0000000407027c25 */ /* 0x000fe2000f8e00ff */
[C---:B------:R-:W-:Y:S02]  /*1c5a0*/  LOP3.LUT P3, RZ, R23.reuse, 0x4, RZ, 0xc0, !PT ;  /* 0x0000000417ff7812 */ /* 0x040fe4000786c0ff */
[C---:B------:R-:W-:Y:S01]  /*1c5b0*/  LOP3.LUT P2, RZ, R23.reuse, 0x2, RZ, 0xc0, !PT ;  /* 0x0000000217ff7812 */ /* 0x040fe2000784c0ff */
[----:B0-----:R-:W-:Y:S01]  /*1c5c0*/  IMAD R0, R20, UR4, RZ ;  /* 0x0000000414007c24 */ /* 0x001fe2000f8e02ff */
        /* <DEDUP_REMOVED lines=22> */
[----:B------:R-:W2:Y:S04]  /*1c730*/  SHFL.IDX PT, R3, R8, RZ, 0x181f ;  /* 0x00181fff08037589 */ /* 0x000ea800000e0000 */
[----:B------:R-:W-:Y:S01]  /*1c740*/  SHFL.IDX PT, R35, R8, 0x2, 0x181f ;  /* 0x00581f0008237f89 */ /* 0x000fe200000e0000 */
[----:B0-----:R-:W-:-:S05]  /*1c750*/  IMAD.SHL.U32 R11, R11, 0x8, RZ ;  /* 0x000000080b0b7824 */ /* 0x001fca00078e00ff */
[----:B------:R-:W-:-:S05]  /*1c760*/  LOP3.LUT R11, R11, 0x38, RZ, 0xc0, !PT ;  /* 0x000000380b0b7812 */ /* 0x000fca00078ec0ff */
[----:B------:R-:W-:-:S05]  /*1c770*/  IMAD.SHL.U32 R0, R11, 0x2, RZ ;  /* 0x000000020b007824 */ /* 0x000fca00078e00ff */
[----:B-1----:R-:W-:-:S05]  /*1c780*/  IADD3 R2, P0, R2, R0, RZ ;  /* 0x0000000002027210 */ /* 0x002fca0007f1e0ff */
[----:B--2---:R-:W-:-:S05]  /*1c790*/  IMAD.X R3, RZ, RZ, R3, P0 ;  /* 0x000000ffff037224 */ /* 0x004fca00000e0603 */
[----:B------:R-:W-:Y:S04]  /*1c7a0*/  LDGSTS.E.BYPASS.LTC128B.128 [R4+0x18400], desc[UR60][R2.64], !P3 ;  /* 0x1840000002047fae */ /* 0x000fe8000d901d7c */
[----:B------:R-:W-:Y:S04]  /*1c7b0*/  LDGSTS.E.BYPASS.LTC128B.128 [R4+0x1b400], desc[UR60][R2.64+0x80], !P2 ;  /* 0x1b40008002047fae */ /* 0x000fe8000d101d7c */
[----:B------:R0:W-:Y:S04]  /*1c7c0*/  LDGSTS.E.BYPASS.LTC128B.128 [R4+0x1e400], desc[UR60][R2.64+0x100], !P1 ;  /* 0x1e40010002047fae */ /* 0x0001e8000c901d7c */
[----:B0-----:R-:W0:Y:S04]  /*1c7d0*/  SHFL.IDX PT, R2, R9, 0x1, 0x181f ;  /* 0x00381f0009027f89 */ /* 0x001e2800000e0000 */
[----:B------:R-:W1:Y:S01]  /*1c7e0*/  SHFL.IDX PT, R3, R8, 0x1, 0x181f ;  /* 0x00381f0008037f89 */ /* 0x000e6200000e0000 */
[----:B0-----:R-:W-:-:S04]  /*1c7f0*/  IADD3 R2, P0, R2, R0, RZ ;  /* 0x0000000002027210 */ /* 0x001fc80007f1e0ff */
[----:B-1----:R-:W-:-:S05]  /*1c800*/  IADD3.X R3, RZ, R3, RZ, P0, !PT ;  /* 0x00000003ff037210 */ /* 0x002fca00007fe4ff */
        /* <DEDUP_REMOVED lines=20> */
[----:B------:R0:W1:Y:S04]  /*1c950*/  SHFL.IDX PT, R35, R8, 0x5, 0x181f ;  /* 0x00b81f0008237f89 */ /* 0x00006800000e0000 */
[----:B------:R-:W-:Y:S04]  /*1c960*/  LDGSTS.E.BYPASS.LTC128B.128 [R4+0x1a400], desc[UR60][R2.64], !P3 ;  /* 0x1a40000002047fae */ /* 0x000fe8000d901d7c */
[----:B------:R-:W-:Y:S04]  /*1c970*/  LDGSTS.E.BYPASS.LTC128B.128 [R4+0x1d400], desc[UR60][R2.64+0x80], !P2 ;  /* 0x1d40008002047fae */ /* 0x000fe8000d101d7c */
[----:B------:R2:W-:Y:S04]  /*1c980*/  LDGSTS.E.BYPASS.LTC128B.128 [R4+0x20400], desc[UR60][R2.64+0x100], !P1 ;  /* 0x2040010002047fae */ /* 0x0005e8000c901d7c */
[----:B-12---:R0:W2:Y:S02]  /*1c990*/  SHFL.IDX PT, R2, R9, 0x5, 0x181f ;  /* 0x00b81f0009027f89 */ /* 0x0060a400000e0000 */
.L_x_888:
        /* <DEDUP_REMOVED lines=10> */
.L_x_744:
        /* <DEDUP_REMOVED lines=10> */
.L_x_745:
[----:B------:R2:W-:Y:S01]  /*1cae0*/  SYNCS.ARRIVE.TRANS64.A1T0 RZ, [R5+URZ+0x2a830], RZ ;  /* 0x02a830ff05ff79a7 */ /* 0x0005e2000810003f */
[----:B------:R-:W-:Y:S05]  /*1caf0*/  @!P2 BRA `(.L_x_746) ;  /* 0x000000000004a947 */ /* 0x000fea0003800000 */
[----:B------:R-:W-:Y:S01]  /*1cb00*/  BPT.TRAP 0x1 ;  /* 0x000000040000795c */ /* 0x000fe20000300000 */
.L_x_746:
[----:B-1----:R-:W-:Y:S01]  /*1cb10*/  SHF.L.U32 R2, R17, 0x1f, RZ ;  /* 0x0000001f11027819 */ /* 0x002fe200000006ff */
[----:B--2---:R-:W-:Y:S01]  /*1cb20*/  IMAD R5, R10, 0x8, R22 ;  /* 0x000000080a057824 */ /* 0x004fe200078e0216 */
[----:B------:R-:W-:Y:S03]  /*1cb30*/  BSSY B1, `(.L_x_747) ;  /* 0x0000003000017945 */ /* 0x000fe60003800000 */
[----:B------:R-:W1:Y:S02]  /*1cb40*/  SYNCS.PHASECHK.TRANS64.TRYWAIT P0, [R5+URZ+0x2a860], R2 ;  /* 0x02a86002050075a7 */ /* 0x000e64000800017f */
[----:B-1----:R-:W-:Y:S05]  /*1cb50*/  @!P0 BRA `(.L_x_748) ;  /* 0x0000004800288947 */ /* 0x002fea0003800000 */
.L_x_889:
[----:B------:R-:W-:Y:S05]  /*1cb60*/  BSYNC B1 ;  /* 0x0000000000017941 */ /* 0x000fea0003800000 */
.L_x_747:
[----:B------:R-:W0:Y:S01]  /*1cb70*/  LDL R4, [R1] ;  /* 0x0000000001047983 */ /* 0x000e220000100800 */
[----:B------:R-:W2:Y:S01]  /*1cb80*/  S2R R3, SR_TID.X ;  /* 0x0000000000037919 */ /* 0x000ea20000002100 */
[----:B------:R-:W-:Y:S01]  /*1cb90*/  UMOV UR4, 0xffffffff ;  /* 0xffffffff00047882 */ /* 0x000fe20000000000 */
[----:B------:R-:W-:Y:S02]  /*1cba0*/  LOP3.LUT P0, RZ, R30, 0x2, RZ, 0xc0, !PT ;  /* 0x000000021eff7812 */ /* 0x000fe4000780c0ff */
[----:B--2---:R-:W-:-:S04]  /*1cbb0*/  LOP3.LUT R3, R3, 0x7f, RZ, 0xc0, !PT ;  /* 0x0000007f03037812 */ /* 0x004fc800078ec0ff */
[----:B------:R-:W-:Y:S01]  /*1cbc0*/  SHF.R.U32.HI R3, RZ, 0x3, R3 ;  /* 0x00000003ff037819 */ /* 0x000fe20000011603 */
[----:B0-----:R-:W-:Y:S02]  /*1cbd0*/  IMAD R8, R32, -0x60, R4 ;  /* 0xffffffa020087824 */ /* 0x001fe400078e0204 */
[----:B------:R-:W-:Y:S02]  /*1cbe0*/  IMAD R4, R10, 0x3000, R36 ;  /* 0x000030000a047824 */ /* 0x000fe400078e0224 */
[----:B------:R-:W-:Y:S01]  /*1cbf0*/  IMAD.IADD R8, R8, 0x1, -R3 ;  /* 0x0000000108087824 */ /* 0x000fe200078e0a03 */
[----:B------:R-:W-:Y:S06]  /*1cc00*/  BRA.DIV UR4, `(.L_x_749) ;  /* 0x0000004a04107947 */ /* 0x000fec000b800000 */
[----:B-1----:R-:W0:Y:S01]  /*1cc10*/  SHFL.IDX PT, R2, R24, RZ, 0x181f ;  /* 0x00181fff18027589 */ /* 0x002e2200000e0000 */
        /* <DEDUP_REMOVED lines=44> */
.L_x_903:
        /* <DEDUP_REMOVED lines=19> */
[----:B------:R-:W-:-:S04]  /*1d010*/  IMAD R21, R6, UR5, R21 ;  /* 0x0000000506157c24 */ /* 0x000fc8000f8e0215 */
[----:B------:R-:W-:-:S07]  /*1d020*/  IMAD.IADD R21, R3, 0x1, R21 ;  /* 0x0000000103157824 */ /* 0x000fce00078e0215 */
.L_x_750:
        /* <DEDUP_REMOVED lines=10> */
.L_x_751:
[----:B------:R-:W-:Y:S01]  /*1d0d0*/  ULDC.64 UR4, c[0x0][0x330] ;  /* 0x0000cc0000047ab9 */ /* 0x000fe20000000a00 */
[----:B------:R1:W-:Y:S01]  /*1d0e0*/  SYNCS.ARRIVE.TRANS64.A1T0 RZ, [R5+URZ+0x2a850], RZ ;  /* 0x02a850ff05ff79a7 */ /* 0x0003e2000810003f */
[----:B------:R-:W-:Y:S01]  /*1d0f0*/  IMAD.MOV.U32 R3, RZ, RZ, R21 ;  /* 0x000000ffff037224 */ /* 0x000fe200078e0015 */
[----:B------:R-:W-:Y:S01]  /*1d100*/  MOV R10, R28 ;  /* 0x0000001c000a7202 */ /* 0x000fe20000000f00 */
[----:B------:R-:W-:Y:S02]  /*1d110*/  VIADD R0, R27, 0xffffffff ;  /* 0xffffffff1b007836 */ /* 0x000fe40000000000 */
[----:B------:R-:W-:-:S04]  /*1d120*/  IMAD.WIDE.U32 R2, R18, UR4, R2 ;  /* 0x0000000412027c25 */ /* 0x000fc8000f8e0002 */
[----:B-1----:R-:W-:Y:S02]  /*1d130*/  IMAD R5, R34, UR4, RZ ;  /* 0x0000000422057c24 */ /* 0x002fe4000f8e02ff */
[----:B------:R-:W-:Y:S02]  /*1d140*/  IMAD.MOV.U32 R17, RZ, RZ, R29 ;  /* 0x000000ffff117224 */ /* 0x000fe400078e001d */
[----:B------:R-:W-:Y:S01]  /*1d150*/  IMAD R5, R18, UR5, R5 ;  /* 0x0000000512057c24 */ /* 0x000fe2000f8e0205 */
[----:B------:R-:W-:Y:S01]  /*1d160*/  ULDC.64 UR4, c[0x0][0x318] ;  /* 0x0000c60000047ab9 */ /* 0x000fe20000000a00 */
[----:B------:R-:W-:Y:S01]  /*1d170*/  IMAD.MOV.U32 R32, RZ, RZ, R27 ;  /* 0x000000ffff207224 */ /* 0x000fe200078e001b */
[----:B0-----:R-:W-:Y:S01]  /*1d180*/  LEA R24, P0, R2, UR4, 0x1 ;  /* 0x0000000402187c11 */ /* 0x001fe2000f8008ff */
[----:B------:R-:W-:-:S05]  /*1d190*/  IMAD.IADD R25, R5, 0x1, R3 ;  /* 0x0000000105197824 */ /* 0x000fca00078e0203 */
[----:B------:R-:W-:Y:S02]  /*1d1a0*/  LEA.HI.X R25, R2, UR5, R25, 0x1, P0 ;  /* 0x0000000502197c11 */ /* 0x000fe400080f0c19 */
[----:B------:R-:W-:-:S13]  /*1d1b0*/  ISETP.GT.AND P0, PT, R27, RZ, PT ;  /* 0x000000ff1b00720c */ /* 0x000fda0003f04270 */
[----:B------:R-:W-:Y:S05]  /*1d1c0*/  @P0 BRA `(.L_x_752) ;  /* 0xfffffff000280947 */ /* 0x000fea000383ffff */
.L_x_739:
[----:B------:R-:W-:Y:S05]  /*1d1d0*/  BSYNC B0 ;  /* 0x0000000000007941 */ /* 0x000fea0003800000 */
.L_x_738:
        /* <DEDUP_REMOVED lines=17> */
.L_x_754:
[----:B------:R-:W-:Y:S05]  /*1d2f0*/  BSYNC B0 ;  /* 0x0000000000007941 */ /* 0x000fea0003800000 */
.L_x_753:
[----:B------:R-:W-:-:S13]  /*1d300*/  LOP3.LUT P0, RZ, R23, 0x10, RZ, 0xc0, !PT ;  /* 0x0000001017ff7812 */ /* 0x000fda000780c0ff */
[----:B------:R-:W-:Y:S05]  /*1d310*/  @!P0 BRA `(.L_x_755) ;  /* 0x0000000000048947 */ /* 0x000fea0003800000 */
[----:B------:R-:W-:Y:S01]  /*1d320*/  BPT.TRAP 0x1 ;  /* 0x000000040000795c */ /* 0x000fe20000300000 */
.L_x_755:
[----:B------:R-:W2:Y:S01]  /*1d330*/  LDL.LU R2, [R1] ;  /* 0x0000000001027983 */ /* 0x000ea20000300800 */
[----:B------:R-:W-:Y:S01]  /*1d340*/  IMAD R0, R28, 0x8, R22 ;  /* 0x000000081c007824 */ /* 0x000fe200078e0216 */
[----:B0-----:R-:W-:Y:S01]  /*1d350*/  SHF.L.U32 R3, R29, 0x1f, RZ ;  /* 0x0000001f1d037819 */ /* 0x001fe200000006ff */
[----:B------:R-:W-:Y:S03]  /*1d360*/  BSSY B0, `(.L_x_756) ;  /* 0x0000004000007945 */ /* 0x000fe60003800000 */
[----:B------:R-:W0:Y:S01]  /*1d370*/  SYNCS.PHASECHK.TRANS64.TRYWAIT P0, [R0+URZ+0x2a860], R3 ;  /* 0x02a86003000075a7 */ /* 0x000e22000800017f */
[----:B--2---:R-:W-:Y:S01]  /*1d380*/  IMAD R6, R27, -0x60, R2 ;  /* 0xffffffa01b067824 */ /* 0x004fe200078e0202 */
[----:B0-----:R-:W-:Y:S06]  /*1d390*/  @!P0 BRA `(.L_x_757) ;  /* 0x00000048001c8947 */ /* 0x001fec0003800000 */
.L_x_904:
[----:B------:R-:W-:Y:S05]  /*1d3a0*/  BSYNC B0 ;  /* 0x0000000000007941 */ /* 0x000fea0003800000 */
.L_x_756:
        /* <DEDUP_REMOVED lines=8> */
[----:B------:R-:W-:Y:S01]  /*1d430*/  LOP3.LUT R2, R30, 0x1, RZ, 0xc0, !PT ;  /* 0x000000011e027812 */ /* 0x000fe200078ec0ff */
[----:B------:R-:W-:Y:S01]  /*1d440*/  IMAD R4, R4, 0x2, R22 ;  /* 0x0000000204047824 */ /* 0x000fe200078e0216 */
[----:B------:R-:W-:Y:S01]  /*1d450*/  LOP3.LUT P0, RZ, R30, 0x2, RZ, 0xc0, !PT ;  /* 0x000000021eff7812 */ /* 0x000fe2000780c0ff */
[----:B------:R-:W2:Y:S01]  /*1d460*/  SHFL.IDX PT, R14, R24, RZ, 0x181f ;  /* 0x00181fff180e7589 */ /* 0x000ea200000e0000 */
[----:B------:R-:W-:Y:S02]  /*1d470*/  ISETP.NE.U32.AND P1, PT, R2, 0x1, PT ;  /* 0x000000010200780c */ /* 0x000fe40003f25070 */
[C---:B------:R-:W-:Y:S01]  /*1d480*/  ISETP.LT.OR P3, PT, R6.reuse, 0x1, !P0 ;  /* 0x000000010600780c */ /* 0x040fe20004761670 */
[----:B0-----:R-:W0:Y:S01]  /*1d490*/  SHFL.IDX PT, R3, R25, RZ, 0x181f ;  /* 0x00181fff19037589 */ /* 0x001e2200000e0000 */
[----:B------:R-:W-:-:S03]  /*1d4a0*/  ISETP.LT.OR P2, PT, R6, 0x1, P1 ;  /* 0x000000010600780c */ /* 0x000fc60000f41670 */
[----:B------:R-:W-:Y:S04]  /*1d4b0*/  SHFL.IDX PT, R8, R25, 0x1, 0x181f ;  /* 0x00381f0019087f89 */ /* 0x000fe800000e0000 */
[----:B------:R-:W-:Y:S01]  /*1d4c0*/  SHFL.IDX PT, R10, R24, 0x2, 0x181f ;  /* 0x00581f00180a7f89 */ /* 0x000fe200000e0000 */
[----:B-1----:R-:W-:-:S05]  /*1d4d0*/  IMAD.SHL.U32 R7, R7, 0x8, RZ ;  /* 0x0000000807077824 */ /* 0x002fca00078e00ff */
[----:B------:R-:W-:-:S05]  /*1d4e0*/  LOP3.LUT R7, R7, 0x38, RZ, 0xc0, !PT ;  /* 0x0000003807077812 */ /* 0x000fca00078ec0ff */
[----:B------:R-:W-:Y:S02]  /*1d4f0*/  IMAD.SHL.U32 R5, R7, 0x2, RZ ;  /* 0x0000000207057824 */ /* 0x000fe400078e00ff */
[----:B------:R-:W-:Y:S03]  /*1d500*/  SHFL.IDX PT, R7, R25, 0x2, 0x181f ;  /* 0x00581f0019077f89 */ /* 0x000fe600000e0000 */
[----:B--2---:R-:W-:Y:S02]  /*1d510*/  IADD3 R2, P4, R14, R5, RZ ;  /* 0x000000050e027210 */ /* 0x004fe40007f9e0ff */
[----:B------:R-:W1:Y:S03]  /*1d520*/  SHFL.IDX PT, R14, R24, 0x1, 0x181f ;  /* 0x00381f00180e7f89 */ /* 0x000e6600000e0000 */
[----:B0-----:R-:W-:-:S05]  /*1d530*/  IMAD.X R3, RZ, RZ, R3, P4 ;  /* 0x000000ffff037224 */ /* 0x001fca00020e0603 */
[----:B------:R-:W-:Y:S01]  /*1d540*/  LDGSTS.E.BYPASS.LTC128B.128 [R4+0x400], desc[UR60][R2.64], !P2 ;  /* 0x0040000002047fae */ /* 0x000fe2000d101d7c */
[----:B------:R-:W-:-:S03]  /*1d550*/  ISETP.LT.OR P2, PT, R6, 0x11, P1 ;  /* 0x000000110600780c */ /* 0x000fc60000f41670 */
[----:B------:R1:W-:Y:S01]  /*1d560*/  LDGSTS.E.BYPASS.LTC128B.128 [R4+0x3400], desc[UR60][R2.64+0x80], !P3 ;  /* 0x0340008002047fae */ /* 0x0003e2000d901d7c */
[----:B------:R-:W-:Y:S02]  /*1d570*/  ISETP.LT.OR P3, PT, R6, 0x11, !P0 ;  /* 0x000000110600780c */ /* 0x000fe40004761670 */
        /* <DEDUP_REMOVED lines=18> */
[----:B------:R0:W0:Y:S01]  /*1d6a0*/  SHFL.IDX PT, R14, R24, 0x5, 0x181f ;  /* 0x00b81f00180e7f89 */ /* 0x00002200000e0000 */
[----:B-1----:R-:W-:-:S05]  /*1d6b0*/  IADD3.X R3, RZ, R8, RZ, P4, !PT ;  /* 0x00000008ff037210 */ /* 0x002fca00027fe4ff */
        /* <DEDUP_REMOVED lines=8> */
.L_x_918:
        /* <DEDUP_REMOVED lines=11> */
.L_x_759:
        /* <DEDUP_REMOVED lines=10> */
.L_x_760:
[----:B------:R-:W-:Y:S01]  /*1d890*/  VIADD R28, R28, 0x1 ;  /* 0x000000011c1c7836 */ /* 0x000fe20000000000 */
[----:B------:R1:W-:Y:S04]  /*1d8a0*/  SYNCS.ARRIVE.TRANS64.A1T0 RZ, [R0+URZ+0x2a850], RZ ;  /* 0x02a850ff00ff79a7 */ /* 0x0003e8000810003f */
[----:B------:R-:W-:-:S04]  /*1d8b0*/  ISETP.NE.AND P0, PT, R28, 0x2, PT ;  /* 0x000000021c00780c */ /* 0x000fc80003f05270 */
[----:B-1----:R-:W-:Y:S02]  /*1d8c0*/  SEL R0, RZ, 0x1, P0 ;  /* 0x00000001ff007807 */ /* 0x002fe40000000000 */
[----:B------:R-:W-:Y:S02]  /*1d8d0*/  SEL R28, R28, RZ, P0 ;  /* 0x000000ff1c1c7207 */ /* 0x000fe40000000000 */
[----:B------:R-:W-:-:S07]  /*1d8e0*/  LOP3.LUT R29, R29, R0, RZ, 0x3c, !PT ;  /* 0x000000001d1d7212 */ /* 0x000fce00078e3cff */
.L_x_717:
[----:B------:R-:W-:Y:S05]  /*1d8f0*/  BSYNC B7 ;  /* 0x0000000000077941 */ /* 0x000fea0003800000 */
.L_x_715:
[----:B------:R-:W-:-:S13]  /*1d900*/  LOP3.LUT P0, RZ, R23, 0x20, RZ, 0xc0, !PT ;  /* 0x0000002017ff7812 */ /* 0x000fda000780c0ff */
[----:B------:R-:W-:Y:S05]  /*1d910*/  @!P0 BRA `(.L_x_761) ;  /* 0x0000000000248947 */ /* 0x000fea0003800000 */
[----:B------:R-:W-:Y:S05]  /*1d920*/  WARPSYNC.ALL ;  /* 0x0000000000007948 */ /* 0x000fea0003800000 */
[----:B------:R-:W1:Y:S08]  /*1d930*/  S2UR UR5, SR_CgaCtaId ;  /* 0x00000000000579c3 */ /* 0x000e700000008800 */
[----:B------:R-:W-:Y:S06]  /*1d940*/  BAR.SYNC.DEFER_BLOCKING 0x5, 0x180 ;  /* 0x0146000000007b1d */ /* 0x000fec0000010000 */
[----:B------:R-:W-:-:S02]  /*1d950*/  UMOV UR4, 0x400 ;  /* 0x0000040000047882 */ /* 0x000fc40000000000 */
[----:B-1----:R-:W-:-:S06]  /*1d960*/  ULEA UR4, UR5, UR4, 0x18 ;  /* 0x0000000405047291 */ /* 0x002fcc000f8ec03f */
[----:B0-----:R-:W-:-:S05]  /*1d970*/  IMAD.U32 R22, RZ, RZ, UR4 ;  /* 0x00000004ff167e24 */ /* 0x001fca000f8e00ff */
[----:B------:R2:W3:Y:S01]  /*1d980*/  LDS.128 R16, [R22+0x2a8d0] ;  /* 0x02a8d00016107984 */ /* 0x0004e20000000c00 */
[----:B------:R-:W-:Y:S06]  /*1d990*/  BAR.ARV 0x4, 0x180 ;  /* 0x0106000000007b1d */ /* 0x000fec0000002000 */
[----:B------:R-:W-:Y:S05]  /*1d9a0*/  BRA `(.L_x_762) ;  /* 0x0000000800407947 */ /* 0x000fea0003800000 */
.L_x_761:
        /* <DEDUP_REMOVED lines=8> */
[----:B0-----:R-:W0:Y:S02]  /*1da30*/  @!P1 LDC.64 R2, c[0x0][0xc80] ;  /* 0x00032000ff029b82 */ /* 0x001e240000000a00 */
[----:B0-----:R-:W-:-:S06]  /*1da40*/  @!P1 IMAD.WIDE R2, R5, 0x4, R2 ;  /* 0x0000000405029825 */ /* 0x001fcc00078e0202 */
        /* <DEDUP_REMOVED lines=9> */
[----:B------:R-:W0:Y:S02]  /*1dae0*/  SHFL.UP PT, R14, R4, 0x1, RZ ;  /* 0x04200000040e7989 */ /* 0x000e2400000e00ff */
[----:B0-----:R-:W-:-:S05]  /*1daf0*/  SEL R5, R14, RZ, P1 ;  /* 0x000000ff0e057207 */ /* 0x001fca0000800000 */
[----:B------:R-:W-:Y:S02]  /*1db00*/  IMAD.IADD R6, R4, 0x1, R5 ;  /* 0x0000000104067824 */ /* 0x000fe400078e0205 */
[----:B------:R-:W-:Y:S04]  /*1db10*/  SHFL.IDX PT, R5, R16, RZ, 0x1f ;  /* 0x00001fff10057589 */ /* 0x000fe800000e0000 */
[----:B------:R-:W0:Y:S02]  /*1db20*/  SHFL.UP PT, R14, R6, 0x2, RZ ;  /* 0x04400000060e7989 */ /* 0x000e2400000e00ff */
        /* <DEDUP_REMOVED lines=11> */
[----:B------:R0:W1:Y:S02]  /*1dbe0*/  SHFL.IDX PT, R14, R2, 0x1f, 0x1f ;  /* 0x03e01f00020e7f89 */ /* 0x00006400000e0000 */
.L_x_928:
[----:B------:R-:W-:Y:S02]  /*1dbf0*/  ULDC UR4, c[0x0][0xc38] ;  /* 0x00030e0000047ab9 */ /* 0x000fe40000000800 */
[----:B------:R-:W-:-:S04]  /*1dc00*/  IMAD.U32 R7, RZ, RZ, UR4 ;  /* 0x00000004ff077e24 */ /* 0x000fc8000f8e00ff */
[----:B-1----:R-:W-:-:S04]  /*1dc10*/  IMAD R3, R14, R7, RZ ;  /* 0x000000070e037224 */ /* 0x002fc800078e02ff */
[----:B------:R-:W-:-:S05]  /*1dc20*/  IMAD.IADD R6, R0, 0x1, R3 ;  /* 0x0000000100067824 */ /* 0x000fca00078e0203 */
[----:B------:R-:W-:-:S13]  /*1dc30*/  ISETP.GT.AND P6, PT, R6, R5, PT ;  /* 0x000000050600720c */ /* 0x000fda0003fc4270 */
[----:B------:R-:W-:Y:S05]  /*1dc40*/  @P6 BRA `(.L_x_764) ;  /* 0x00000000009c6947 */ /* 0x000fea0003800000 */
.L_x_769:
[----:B------:R-:W1:Y:S01]  /*1dc50*/  LDC R0, c[0x0][0xc3c] ;  /* 0x00030f00ff007b82 */ /* 0x000e620000000800 */
[----:B------:R-:W-:-:S05]  /*1dc60*/  VIADD R19, R19, 0x1f ;  /* 0x0000001f13137836 */ /* 0x000fca0000000000 */
[----:B-1----:R-:W-:-:S13]  /*1dc70*/  ISETP.GE.AND P6, PT, R19, R0, PT ;  /* 0x000000001300720c */ /* 0x002fda0003fc6270 */
[----:B------:R-:W-:Y:S05]  /*1dc80*/  @P6 BRA `(.L_x_765) ;  /* 0x0000000400446947 */ /* 0x000fea0003800000 */
[----:B0-----:R-:W0:Y:S01]  /*1dc90*/  S2R R2, SR_TID.X ;  /* 0x0000000000027919 */ /* 0x001e220000002100 */
[----:B------:R-:W-:Y:S01]  /*1dca0*/  BSSY B0, `(.L_x_766) ;  /* 0x0000009000007945 */ /* 0x000fe20003800000 */
[----:B------:R-:W-:Y:S01]  /*1dcb0*/  IMAD.MOV.U32 R4, RZ, RZ, RZ ;  /* 0x000000ffff047224 */ /* 0x000fe200078e00ff */
[----:B0-----:R-:W-:-:S05]  /*1dcc0*/  LOP3.LUT R2, R2, 0x1f, RZ, 0xc0, !PT ;  /* 0x0000001f02027812 */ /* 0x001fca00078ec0ff */
[----:B------:R-:W-:-:S05]  /*1dcd0*/  IMAD.IADD R7, R19, 0x1, R2 ;  /* 0x0000000113077824 */ /* 0x000fca00078e0202 */
[----:B------:R-:W-:-:S13]  /*1dce0*/  ISETP.GE.OR P6, PT, R7, R0, !P0 ;  /* 0x000000000700720c */ /* 0x000fda00047c6670 */
[----:B------:R-:W-:Y:S05]  /*1dcf0*/  @P6 BRA `(.L_x_767) ;  /* 0x00000000000c6947 */ /* 0x000fea0003800000 */
[----:B------:R-:W0:Y:S02]  /*1dd00*/  LDC.64 R2, c[0x0][0xc80] ;  /* 0x00032000ff027b82 */ /* 0x000e240000000a00 */
[----:B0-----:R-:W-:-:S05]  /*1dd10*/  IMAD.WIDE R2, R7, 0x4, R2 ;  /* 0x0000000407027825 */ /* 0x001fca00078e0202 */
[----:B------:R0:W5:Y:S02]  /*1dd20*/  LDG.E R4, desc[UR60][R2.64] ;  /* 0x0000003c02047981 */ /* 0x000164000c1e1900 */
.L_x_767:
[----:B------:R-:W-:Y:S05]  /*1dd30*/  BSYNC B0 ;  /* 0x0000000000007941 */ /* 0x000fea0003800000 */
.L_x_766:
[----:B------:R-:W-:-:S03]  /*1dd40*/  UMOV UR4, 0xffffffff ;  /* 0xffffffff00047882 */ /* 0x000fc60000000000 */
[----:B------:R-:W-:Y:S05]  /*1dd50*/  BRA.DIV UR4, `(.L_x_768) ;  /* 0x0000004a04d07947 */ /* 0x000fea000b800000 */
[----:B-----5:R-:W1:Y:S02]  /*1dd60*/  SHFL.UP PT, R14, R4, 0x1, RZ ;  /* 0x04200000040e7989 */ /* 0x020e6400000e00ff */
[----:B-1----:R-:W-:-:S05]  /*1dd70*/  SEL R13, R14, RZ, P1 ;  /* 0x000000ff0e0d7207 */ /* 0x002fca0000800000 */
[----:B------:R-:W-:-:S05]  /*1dd80*/  IMAD.IADD R13, R4, 0x1, R13 ;  /* 0x00000001040d7824 */ /* 0x000fca00078e020d */
[----:B------:R-:W1:Y:S02]  /*1dd90*/  SHFL.UP PT, R14, R13, 0x2, RZ ;  /* 0x044000000d0e7989 */ /* 0x000e6400000e00ff */
[----:B-1----:R-:W-:-:S05]  /*1dda0*/  SEL R0, R14, RZ, P2 ;  /* 0x000000ff0e007207 */ /* 0x002fca0001000000 */
        /* <DEDUP_REMOVED lines=11> */
.L_x_936:
[----:B------:R-:W-:Y:S02]  /*1de60*/  ULDC UR4, c[0x0][0xc38] ;  /* 0x00030e0000047ab9 */ /* 0x000fe40000000800 */
[----:B------:R-:W-:-:S04]  /*1de70*/  IMAD.U32 R7, RZ, RZ, UR4 ;  /* 0x00000004ff077e24 */ /* 0x000fc8000f8e00ff */
[----:B-1----:R-:W-:-:S04]  /*1de80*/  IMAD R3, R14, R7, RZ ;  /* 0x000000070e037224 */ /* 0x002fc800078e02ff */
[----:B------:R-:W-:-:S05]  /*1de90*/  IMAD.IADD R6, R3, 0x1, R6 ;  /* 0x0000000103067824 */ /* 0x000fca00078e0206 */
[----:B------:R-:W-:-:S13]  /*1dea0*/  ISETP.GT.AND P6, PT, R6, R5, PT ;  /* 0x000000050600720c */ /* 0x000fda0003fc4270 */
[----:B------:R-:W-:Y:S05]  /*1deb0*/  @!P6 BRA `(.L_x_769) ;  /* 0xfffffffc0064e947 */ /* 0x000fea000383ffff */
.L_x_764:
[----:B------:R-:W-:Y:S01]  /*1dec0*/  IMAD.IADD R6, R6, 0x1, -R3 ;  /* 0x0000000106067824 */ /* 0x000fe200078e0a03 */
[----:B------:R-:W-:-:S03]  /*1ded0*/  UMOV UR4, 0xffffffff ;  /* 0xffffffff00047882 */ /* 0x000fc60000000000 */
[----:B------:R-:W-:-:S05]  /*1dee0*/  IMAD R0, R2, R7, R6 ;  /* 0x0000000702007224 */ /* 0x000fca00078e0206 */
[----:B------:R-:W-:Y:S01]  /*1def0*/  ISETP.GT.AND P6, PT, R0, R5, PT ;  /* 0x000000050000720c */ /* 0x000fe20003fc4270 */
[----:B------:R-:W-:-:S12]  /*1df00*/  BRA.DIV UR4, `(.L_x_770) ;  /* 0x0000004e04207947 */ /* 0x000fd8000b800000 */
[----:B------:R-:W-:-:S04]  /*1df10*/  VOTE.ANY R3, PT, !P6 ;  /* 0x0000000000037806 */ /* 0x000fc800070e0100 */
[----:B------:R-:W1:Y:S02]  /*1df20*/  POPC R0, R3 ;  /* 0x0000000300007309 */ /* 0x000e640000000000 */
[----:B-1----:R1:W2:Y:S02]  /*1df30*/  SHFL.IDX PT, R4, R4, R0, 0x1f ;  /* 0x00001f0004047589 */ /* 0x0022a400000e0000 */
.L_x_940:
[----:B------:R-:W-:Y:S01]  /*1df40*/  ISETP.NE.AND P0, PT, R3, RZ, PT ;  /* 0x000000ff0300720c */ /* 0x000fe20003f05270 */
[----:B------:R-:W-:-:S12]  /*1df50*/  IMAD.MOV.U32 R14, RZ, RZ, RZ ;  /* 0x000000ffff0e7224 */ /* 0x000fd800078e00ff */
[----:B------:R-:W-:Y:S05]  /*1df60*/  @!P0 BRA `(.L_x_771) ;  /* 0x0000000000108947 */ /* 0x000fea0003800000 */
[----:B------:R-:W-:Y:S01]  /*1df70*/  UMOV UR4, 0xffffffff ;  /* 0xffffffff00047882 */ /* 0x000fe20000000000 */
[----:B------:R-:W-:Y:S02]  /*1df80*/  VIADD R12, R0, 0xffffffff ;  /* 0xffffffff000c7836 */ /* 0x000fe40000000000 */
[----:B------:R-:W-:Y:S05]  /*1df90*/  BRA.DIV UR4, `(.L_x_772) ;  /* 0x0000004e04447947 */ /* 0x000fea000b800000 */
[----:B------:R3:W4:Y:S02]  /*1dfa0*/  SHFL.IDX PT, R14, R2, R12, 0x1f ;  /* 0x00001f0c020e7589 */ /* 0x00072400000e0000 */
.L_x_771:
[----:B--2---:R-:W-:Y:S01]  /*1dfb0*/  IABS R8, R4 ;  /* 0x0000000400087213 */ /* 0x004fe20000000000 */
[----:B----4-:R-:W-:Y:S02]  /*1dfc0*/  IMAD R16, R14, R7, R6 ;  /* 0x000000070e107224 */ /* 0x010fe400078e0206 */
[----:B------:R-:W-:Y:S01]  /*1dfd0*/  IMAD.IADD R19, R0, 0x1, R19 ;  /* 0x0000000100137824 */ /* 0x000fe200078e0213 */
[----:B------:R-:W2:Y:S08]  /*1dfe0*/  I2F.RP R9, R8 ;  /* 0x0000000800097306 */ /* 0x000eb00000209400 */
[----:B--2---:R-:W0:Y:S02]  /*1dff0*/  MUFU.RCP R9, R9 ;  /* 0x0000000900097308 */ /* 0x004e240000001000 */
[----:B0--3--:R-:W-:-:S06]  /*1e000*/  VIADD R2, R9, 0xffffffe ;  /* 0x0ffffffe09027836 */ /* 0x009fcc0000000000 */
[----:B------:R0:W2:Y:S02]  /*1e010*/  F2I.FTZ.U32.TRUNC.NTZ R3, R2 ;  /* 0x0000000200037305 */ /* 0x0000a4000021f000 */
[----:B0-----:R-:W-:Y:S01]  /*1e020*/  MOV R2, RZ ;  /* 0x000000ff00027202 */ /* 0x001fe20000000f00 */
[----:B--2---:R-:W-:-:S04]  /*1e030*/  IMAD.MOV R7, RZ, RZ, -R3 ;  /* 0x000000ffff077224 */ /* 0x004fc800078e0a03 */
        /* <DEDUP_REMOVED lines=11> */
[----:B------:R-:W-:Y:S02]  /*1e0f0*/  @!P1 IMAD.IADD R5, R5, 0x1, -R8 ;  /* 0x0000000105059824 */ /* 0x000fe400078e0a08 */
[----:B------:R-:W-:Y:S01]  /*1e100*/  @!P1 VIADD R3, R3, 0x1 ;  /* 0x0000000103039836 */ /* 0x000fe20000000000 */
[----:B------:R-:W-:Y:S02]  /*1e110*/  ISETP.NE.AND P1, PT, R4, RZ, PT ;  /* 0x000000ff0400720c */ /* 0x000fe40003f25270 */
[----:B------:R-:W-:-:S13]  /*1e120*/  ISETP.GE.U32.AND P0, PT, R5, R8, PT ;  /* 0x000000080500720c */ /* 0x000fda0003f06070 */
[----:B------:R-:W-:-:S04]  /*1e130*/  @P0 VIADD R3, R3, 0x1 ;  /* 0x0000000103030836 */ /* 0x000fc80000000000 */
[----:B------:R-:W-:Y:S01]  /*1e140*/  @!P2 IMAD.MOV R3, RZ, RZ, -R3 ;  /* 0x000000ffff03a224 */ /* 0x000fe200078e0a03 */
[----:B------:R-:W-:-:S05]  /*1e150*/  @!P1 LOP3.LUT R3, RZ, R4, RZ, 0x33, !PT ;  /* 0x00000004ff039212 */ /* 0x000fca00078e33ff */
[--C-:B------:R-:W-:Y:S02]  /*1e160*/  IMAD.MOV R17, RZ, RZ, -R3.reuse ;  /* 0x000000ffff117224 */ /* 0x100fe400078e0a03 */
[----:B------:R-:W-:Y:S02]  /*1e170*/  IMAD.MOV.U32 R18, RZ, RZ, R3 ;  /* 0x000000ffff127224 */ /* 0x000fe400078e0003 */
[----:B------:R-:W-:Y:S01]  /*1e180*/  IMAD R17, R4, R17, R7 ;  /* 0x0000001104117224 */ /* 0x000fe200078e0207 */
[----:B------:R-:W-:Y:S06]  /*1e190*/  BRA `(.L_x_773) ;  /* 0x00000000001c7947 */ /* 0x000fec0003800000 */
.L_x_765:
[----:B------:R-:W-:Y:S01]  /*1e1a0*/  UMOV UR4, URZ ;  /* 0x0000003f00047c82 */ /* 0x000fe20008000000 */
[----:B------:R-:W-:Y:S01]  /*1e1b0*/  UMOV UR5, URZ ;  /* 0x0000003f00057c82 */ /* 0x000fe20008000000 */
[----:B------:R-:W-:Y:S01]  /*1e1c0*/  ULDC UR6, c[0x0][0xc3c] ;  /* 0x00030f0000067ab9 */ /* 0x000fe20000000800 */
[----:B------:R-:W-:Y:S01]  /*1e1d0*/  MOV R16, R5 ;  /* 0x0000000500107202 */ /* 0x000fe20000000f00 */
[----:B------:R-:W-:Y:S02]  /*1e1e0*/  IMAD.U32 R17, RZ, RZ, UR4 ;  /* 0x00000004ff117e24 */ /* 0x000fe4000f8e00ff */
[----:B------:R-:W-:Y:S02]  /*1e1f0*/  IMAD.U32 R18, RZ, RZ, UR5 ;  /* 0x00000005ff127e24 */ /* 0x000fe4000f8e00ff */
[----:B------:R-:W-:-:S07]  /*1e200*/  IMAD.U32 R19, RZ, RZ, UR6 ;  /* 0x00000006ff137e24 */ /* 0x000fce000f8e00ff */
.L_x_773:
[----:B-1----:R-:W1:Y:S01]  /*1e210*/  S2R R0, SR_TID.X ;  /* 0x0000000000007919 */ /* 0x002e620000002100 */
[----:B------:R-:W-:Y:S05]  /*1e220*/  WARPSYNC.ALL ;  /* 0x0000000000007948 */ /* 0x000fea0003800000 */
[----:B------:R-:W-:Y:S01]  /*1e230*/  BAR.SYNC.DEFER_BLOCKING 0x4, 0x180 ;  /* 0x0106000000007b1d */ /* 0x000fe20000010000 */
[----:B-1----:R-:W-:-:S04]  /*1e240*/  LOP3.LUT R0, R0, 0x1f, RZ, 0xc0, !PT ;  /* 0x0000001f00007812 */ /* 0x002fc800078ec0ff */
[----:B------:R-:W-:-:S13]  /*1e250*/  ISETP.NE.AND P0, PT, R0, RZ, PT ;  /* 0x000000ff0000720c */ /* 0x000fda0003f05270 */
[----:B------:R-:W1:Y:S01]  /*1e260*/  @!P0 S2R R3, SR_CgaCtaId ;  /* 0x0000000000038919 */ /* 0x000e620000008800 */
[----:B------:R-:W-:-:S04]  /*1e270*/  @!P0 MOV R0, 0x400 ;  /* 0x0000040000008802 */ /* 0x000fc80000000f00 */
[----:B-1----:R-:W-:-:S05]  /*1e280*/  @!P0 LEA R22, R3, R0, 0x18 ;  /* 0x0000000003168211 */ /* 0x002fca00078ec0ff */
[----:B------:R1:W-:Y:S01]  /*1e290*/  @!P0 STS.128 [R22+0x2a8d0], R16 ;  /* 0x02a8d01016008388 */ /* 0x0003e20000000c00 */
[----:B------:R-:W-:Y:S06]  /*1e2a0*/  BAR.ARV 0x5, 0x180 ;  /* 0x0146000000007b1d */ /* 0x000fec0000002000 */
.L_x_762:
[----:B------:R-:W-:Y:S02]  /*1e2b0*/  ULDC UR4, c[0x0][0xc3c] ;  /* 0x00030f0000047ab9 */ /* 0x000fe40000000800 */
[----:B---3--:R-:W-:-:S13]  /*1e2c0*/  ISETP.GE.AND P0, PT, R19, UR4, PT ;  /* 0x0000000413007c0c */ /* 0x008fda000bf06270 */
[----:B------:R-:W-:Y:S05]  /*1e2d0*/  @!P0 BRA `(.L_x_774) ;  /* 0xffffffa400a08947 */ /* 0x000fea000383ffff */
[----:B------:R-:W-:Y:S05]  /*1e2e0*/  BSYNC B8 ;  /* 0x0000000000087941 */ /* 0x000fea0003800000 */
.L_x_673:
[----:B------:R-:W3:Y:S01]  /*1e2f0*/  LDL.LU R0, [R1+0x28] ;  /* 0x0000280001007983 */ /* 0x000ee20000300800 */
[----:B------:R-:W-:Y:S01]  /*1e300*/  BSSY B0, `(.L_x_775) ;  /* 0x000000b000007945 */ /* 0x000fe20003800000 */
[----:B------:R-:W4:Y:S01]  /*1e310*/  S2R R5, SR_CgaCtaId ;  /* 0x0000000000057919 */ /* 0x000f220000008800 */
[----:B---3--:R-:W-:-:S05]  /*1e320*/  VIADD R0, R0, 0x1 ;  /* 0x0000000100007836 */ /* 0x008fca0000000000 */
[----:B01----:R-:W-:-:S04]  /*1e330*/  LEA.HI R2, R0, R0, RZ, 0x1 ;  /* 0x0000000000027211 */ /* 0x003fc800078f08ff */
[----:B------:R-:W-:Y:S02]  /*1e340*/  LOP3.LUT R3, R2, 0xfffffffe, RZ, 0xc0, !PT ;  /* 0xfffffffe02037812 */ /* 0x000fe400078ec0ff */
[----:B------:R-:W-:-:S03]  /*1e350*/  MOV R2, 0x400 ;  /* 0x0000040000027802 */ /* 0x000fc60000000f00 */
[----:B------:R-:W-:Y:S01]  /*1e360*/  IMAD.IADD R0, R0, 0x1, -R3 ;  /* 0x0000000100007824 */ /* 0x000fe200078e0a03 */
[----:B----4-:R-:W-:-:S04]  /*1e370*/  LEA R5, R5, R2, 0x18 ;  /* 0x0000000205057211 */ /* 0x010fc800078ec0ff */
[----:B------:R-:W-:-:S04]  /*1e380*/  SHF.L.U32 R0, R0, 0x1f, RZ ;  /* 0x0000001f00007819 */ /* 0x000fc800000006ff */
[----:B------:R-:W0:Y:S02]  /*1e390*/  SYNCS.PHASECHK.TRANS64.TRYWAIT P0, [R5+URZ+0x2a820], R0 ;  /* 0x02a82000050075a7 */ /* 0x000e24000800017f */
[----:B0-----:R-:W-:Y:S05]  /*1e3a0*/  @!P0 BRA `(.L_x_776) ;  /* 0x0000004800648947 */ /* 0x001fea0003800000 */
.L_x_943:
[----:B------:R-:W-:Y:S05]  /*1e3b0*/  BSYNC B0 ;  /* 0x0000000000007941 */ /* 0x000fea0003800000 */
.L_x_775:
[----:B------:R-:W-:-:S03]  /*1e3c0*/  UMOV UR4, 0xffffffff ;  /* 0xffffffff00047882 */ /* 0x000fc60000000000 */
[----:B------:R-:W-:Y:S05]  /*1e3d0*/  BRA.DIV UR4, `(.L_x_777) ;  /* 0x0000004a046c7947 */ /* 0x000fea000b800000 */
[----:B0-----:R-:W0:Y:S02]  /*1e3e0*/  S2R R0, SR_TID.X ;  /* 0x0000000000007919 */ /* 0x001e240000002100 */
[----:B0-----:R-:W-:-:S04]  /*1e3f0*/  SHF.R.U32.HI R0, RZ, 0x5, R0 ;  /* 0x00000005ff007819 */ /* 0x001fc80000011600 */
[----:B------:R-:W-:-:S05]  /*1e400*/  LOP3.LUT R0, R0, 0x3, RZ, 0xc0, !PT ;  /* 0x0000000300007812 */ /* 0x000fca00078ec0ff */
[----:B------:R0:W1:Y:S02]  /*1e410*/  SHFL.IDX PT, R14, R0, RZ, 0x1f ;  /* 0x00001fff000e7589 */ /* 0x00006400000e0000 */
.L_x_946:
[----:B-1----:R-:W-:-:S13]  /*1e420*/  ISETP.NE.AND P0, PT, R14, RZ, PT ;  /* 0x000000ff0e00720c */ /* 0x002fda0003f05270 */
[----:B------:R-:W-:Y:S05]  /*1e430*/  @P0 BRA `(.L_x_448) ;  /* 0x0000000000900947 */ /* 0x000fea0003800000 */
[----:B------:R-:W-:-:S03]  /*1e440*/  UMOV UR4, 0xffffffff ;  /* 0xffffffff00047882 */ /* 0x000fc60000000000 */
[----:B------:R-:W-:Y:S05]  /*1e450*/  BRA.DIV UR4, `(.L_x_778) ;  /* 0x0000004a04807947 */ /* 0x000fea000b800000 */
[----:B------:R-:W-:-:S13]  /*1e460*/  ELECT P6, URZ, PT ;  /* 0x00000000003f782f */ /* 0x000fda00038c0000 */
.L_x_949:
[----:B------:R-:W-:Y:S05]  /*1e470*/  @!P6 BRA `(.L_x_448) ;  /* 0x000000000080e947 */ /* 0x000fea0003800000 */
[----:B0-----:R-:W3:Y:S02]  /*1e480*/  LDL R0, [R1+0x38] ;  /* 0x0000380001007983 */ /* 0x001ee40000100800 */
[----:B---3--:R-:W-:-:S13]  /*1e490*/  R2UR UR4, R0 ;  /* 0x00000000000472ca */ /* 0x008fda00000e0000 */
[----:B------:R-:W-:-:S06]  /*1e4a0*/  ULOP3.LUT UR4, UR4, 0x2, URZ, 0xfc, !UPT ;  /* 0x0000000204047892 */ /* 0x000fcc000f8efc3f */
[----:B------:R-:W-:-:S05]  /*1e4b0*/  IMAD.U32 R0, RZ, RZ, UR4 ;  /* 0x00000004ff007e24 */ /* 0x000fca000f8e00ff */
[----:B------:R-:W-:-:S13]  /*1e4c0*/  ISETP.NE.AND P0, PT, R0, 0x3, PT ;  /* 0x000000030000780c */ /* 0x000fda0003f05270 */
[----:B------:R-:W-:Y:S05]  /*1e4d0*/  @!P0 BRA `(.L_x_779) ;  /* 0x0000000000048947 */ /* 0x000fea0003800000 */
[----:B------:R-:W-:Y:S01]  /*1e4e0*/  BPT.TRAP 0x1 ;  /* 0x000000040000795c */ /* 0x000fe20000300000 */
.L_x_779:
[C---:B------:R-:W-:Y:S01]  /*1e4f0*/  IMAD R3, R28.reuse, 0x8, R5 ;  /* 0x000000081c037824 */ /* 0x040fe200078e0205 */
[----:B------:R-:W-:Y:S01]  /*1e500*/  SHF.L.U32 R2, R29, 0x1f, RZ ;  /* 0x0000001f1d027819 */ /* 0x000fe200000006ff */
[----:B------:R-:W-:-:S03]  /*1e510*/  VIADD R28, R28, 0x1 ;  /* 0x000000011c1c7836 */ /* 0x000fc60000000000 */
[----:B------:R-:W0:Y:S02]  /*1e520*/  SYNCS.PHASECHK.TRANS64.TRYWAIT P1, [R3+URZ+0x2a840], R2 ;  /* 0x02a84002030075a7 */ /* 0x000e24000802017f */
[----:B------:R-:W-:-:S04]  /*1e530*/  ISETP.NE.AND P2, PT, R28, 0x2, PT ;  /* 0x000000021c00780c */ /* 0x000fc80003f45270 */
[----:B------:R-:W-:Y:S01]  /*1e540*/  SEL R0, RZ, 0x1, P2 ;  /* 0x00000001ff007807 */ /* 0x000fe20001000000 */
[----:B0-----:R-:W-:Y:S08]  /*1e550*/  @!P1 BRA `(.L_x_780) ;  /* 0x0000004800609947 */ /* 0x001ff00003800000 */
.L_x_950:
[----:B------:R-:W-:Y:S02]  /*1e560*/  SEL R28, R28, RZ, P2 ;  /* 0x000000ff1c1c7207 */ /* 0x000fe40001000000 */
[----:B------:R-:W-:Y:S01]  /*1e570*/  LOP3.LUT R0, R29, R0, RZ, 0x3c, !PT ;  /* 0x000000001d007212 */ /* 0x000fe200078e3cff */
[----:B------:R-:W-:Y:S06]  /*1e580*/  @!P0 BRA `(.L_x_781) ;  /* 0x0000000000048947 */ /* 0x000fec0003800000 */
[----:B------:R-:W-:Y:S01]  /*1e590*/  BPT.TRAP 0x1 ;  /* 0x000000040000795c */ /* 0x000fe20000300000 */
.L_x_781:
[----:B------:R-:W-:Y:S01]  /*1e5a0*/  IMAD R5, R28, 0x8, R5 ;  /* 0x000000081c057824 */ /* 0x000fe200078e0205 */
[----:B------:R-:W-:-:S04]  /*1e5b0*/  SHF.L.U32 R0, R0, 0x1f, RZ ;  /* 0x0000001f00007819 */ /* 0x000fc800000006ff */
[----:B------:R-:W1:Y:S02]  /*1e5c0*/  SYNCS.PHASECHK.TRANS64.TRYWAIT P1, [R5+URZ+0x2a840], R0 ;  /* 0x02a84000050075a7 */ /* 0x000e64000802017f */
[----:B-1----:R-:W-:Y:S05]  /*1e5d0*/  @!P1 BRA `(.L_x_782) ;  /* 0x0000004800549947 */ /* 0x002fea0003800000 */
.L_x_951:
[----:B------:R-:W-:Y:S05]  /*1e5e0*/  @!P0 BRA `(.L_x_783) ;  /* 0x0000000000048947 */ /* 0x000fea0003800000 */
[----:B------:R-:W-:Y:S01]  /*1e5f0*/  BPT.TRAP 0x1 ;  /* 0x000000040000795c */ /* 0x000fe20000300000 */
.L_x_783:
[----:B------:R-:W3:Y:S02]  /*1e600*/  SYNCS.PHASECHK.TRANS64.TRYWAIT P1, [R3+URZ+0x2a860], R2 ;  /* 0x02a86002030075a7 */ /* 0x000ee4000802017f */
[----:B---3--:R-:W-:Y:S05]  /*1e610*/  @!P1 BRA `(.L_x_784) ;  /* 0x0000004800589947 */ /* 0x008fea0003800000 */
.L_x_952:
[----:B------:R-:W-:Y:S05]  /*1e620*/  @!P0 BRA `(.L_x_785) ;  /* 0x0000000000048947 */ /* 0x000fea0003800000 */
[----:B------:R-:W-:Y:S01]  /*1e630*/  BPT.TRAP 0x1 ;  /* 0x000000040000795c */ /* 0x000fe20000300000 */
.L_x_785:
[----:B----4-:R4:W0:Y:S02]  /*1e640*/  SYNCS.PHASECHK.TRANS64.TRYWAIT P0, [R5+URZ+0x2a860], R0 ;  /* 0x02a86000050075a7 */ /* 0x010824000800017f */
[----:B0-----:R-:W-:Y:S05]  /*1e650*/  @!P0 NANOSLEEP.SYNCS 0x989680 ;  /* 0x009896800000895d */ /* 0x001fea0003900000 */
[----:B------:R-:W0:Y:S02]  /*1e660*/  @!P0 SYNCS.PHASECHK.TRANS64 P0, [R5+URZ+0x2a860], R0 ;  /* 0x02a86000050085a7 */ /* 0x000e24000800007f */
[----:B0-----:R-:W-:Y:S05]  /*1e670*/  @!P0 BRA `(.L_x_785) ;  /* 0xfffffffc00f08947 */ /* 0x001fea000383ffff */
.L_x_448:
[----:B------:R-:W-:Y:S05]  /*1e680*/  BSYNC B9 ;  /* 0x0000000000097941 */ /* 0x000fea0003800000 */
.L_x_445:
[----:B------:R-:W-:Y:S05]  /*1e690*/  EXIT ;  /* 0x000000000000794d */ /* 0x000fea0003800000 */
.L_x_466:
[----:B0-----:R0:W1:Y:S02]  /*1e6a0*/  SYNCS.PHASECHK.TRANS64.TRYWAIT P6, [R88+URZ+0x2a890], R89 ;  /* 0x02a89059580075a7 */ /* 0x00106400080c017f */
[----:B-1----:R-:W-:Y:S05]  /*1e6b0*/  @!P6 NANOSLEEP.SYNCS 0x989680 ;  /* 0x009896800000e95d */ /* 0x002fea0003900000 */
[----:B------:R-:W1:Y:S02]  /*1e6c0*/  @!P6 SYNCS.PHASECHK.TRANS64 P6, [R88+URZ+0x2a890], R89 ;  /* 0x02a890595800e5a7 */ /* 0x000e6400080c007f */
[----:B-1----:R-:W-:Y:S05]  /*1e6d0*/  @!P6 BRA `(.L_x_466) ;  /* 0xfffffffc00f0e947 */ /* 0x002fea000383ffff */
[----:B------:R-:W-:Y:S05]  /*1e6e0*/  BRA `(.L_x_786) ;  /* 0xfffffe5000147947 */ /* 0x000fea000383ffff */
.L_x_467:
[----:B------:R-:W-:Y:S01]  /*1e6f0*/  BSSY B1, `(.L_x_787) ;  /* 0x0000008000017945 */ /* 0x000fe20003800000 */
[----:B------:R-:W-:Y:S01]  /*1e700*/  MOV R13, R118 ;  /* 0x00000076000d7202 */ /* 0x000fe20000000f00 */
[----:B------:R-:W-:Y:S02]  /*1e710*/  IMAD.MOV.U32 R12, RZ, RZ, RZ ;  /* 0x000000ffff0c7224 */ /* 0x000fe400078e00ff */
[----:B------:R-:W-:Y:S02]  /*1e720*/  IMAD.MOV.U32 R11, RZ, RZ, 0x1c1f ;  /* 0x00001c1fff0b7424 */ /* 0x000fe400078e00ff */
[----:B------:R-:W-:-:S07]  /*1e730*/  IMAD.MOV.U32 R15, RZ, RZ, -0x1 ;  /* 0xffffffffff0f7424 */ /* 0x000fce00078e00ff */
[----:B0-----:R-:W-:Y:S05]  /*1e740*/  WARPSYNC.COLLECTIVE R15, `(.L_x_788) ;  /* 0x000000000f087348 */ /* 0x001fea0003c00000 */
[----:B------:R1:W2:Y:S02]  /*1e750*/  SHFL.IDX P6, R14, R13, R12, R11 ;  /* 0x0000000c0d0e7389 */ /* 0x0002a400000c000b */
[----:B012---:R-:W-:Y:S01]  /*1e760*/  ENDCOLLECTIVE ;  /* 0x000000000000791b */ /* 0x007fe20003800000 */
.L_x_788:
[----:B------:R-:W-:Y:S05]  /*1e770*/  BSYNC B1 ;  /* 0x0000000000017941 */ /* 0x000fea0003800000 */
.L_x_787:
[----:B------:R-:W-:Y:S02]  /*1e780*/  IMAD.MOV.U32 R13, RZ, RZ, R119 ;  /* 0x000000ffff0d7224 */ /* 0x000fe400078e0077 */
[----:B------:R-:W-:Y:S02]  /*1e790*/  IMAD.MOV.U32 R12, RZ, RZ, RZ ;  /* 0x000000ffff0c7224 */ /* 0x000fe400078e00ff */
[----:B------:R-:W-:Y:S02]  /*1e7a0*/  IMAD.MOV.U32 R11, RZ, RZ, 0x1c1f ;  /* 0x00001c1fff0b7424 */ /* 0x000fe400078e00ff */
[----:B------:R-:W-:Y:S02]  /*1e7b0*/  IMAD.MOV.U32 R15, RZ, RZ, -0x1 ;  /* 0xffffffffff0f7424 */ /* 0x000fe400078e00ff */
[----:B------:R-:W-:-:S07]  /*1e7c0*/  IMAD.MOV.U32 R82, RZ, RZ, R14 ;  /* 0x000000ffff527224 */ /* 0x000fce00078e000e */
[----:B------:R-:W-:Y:S05]  /*1e7d0*/  WARPSYNC.COLLECTIVE R15, `(.L_x_789) ;  /* 0x000000000f087348 */ /* 0x000fea0003c00000 */
[----:B------:R0:W1:Y:S02]  /*1e7e0*/  SHFL.IDX P6, R14, R13, R12, R11 ;  /* 0x0000000c0d0e7389 */ /* 0x00006400000c000b */
[----:B01----:R-:W-:Y:S01]  /*1e7f0*/  ENDCOLLECTIVE ;  /* 0x000000000000791b */ /* 0x003fe20003800000 */
.L_x_789:
[----:B------:R-:W-:Y:S01]  /*1e800*/  IMAD.MOV.U32 R11, RZ, RZ, R14 ;  /* 0x000000ffff0b7224 */ /* 0x000fe200078e000e */
[----:B------:R-:W-:Y:S06]  /*1e810*/  BRA `(.L_x_790) ;  /* 0xfffffe4c00dc7947 */ /* 0x000fec000383ffff */
.L_x_492:
[----:B------:R-:W-:Y:S01]  /*1e820*/  BSSY B1, `(.L_x_791) ;  /* 0x0000008000017945 */ /* 0x000fe20003800000 */
[----:B0---4-:R-:W-:Y:S01]  /*1e830*/  MOV R13, R118 ;  /* 0x00000076000d7202 */ /* 0x011fe20000000f00 */
[----:B------:R-:W-:Y:S02]  /*1e840*/  IMAD.MOV.U32 R12, RZ, RZ, 0x1 ;  /* 0x00000001ff0c7424 */ /* 0x000fe400078e00ff */
[----:B---3--:R-:W-:Y:S02]  /*1e850*/  IMAD.MOV.U32 R11, RZ, RZ, 0x1c1f ;  /* 0x00001c1fff0b7424 */ /* 0x008fe400078e00ff */
[----:B------:R-:W-:-:S07]  /*1e860*/  IMAD.MOV.U32 R15, RZ, RZ, -0x1 ;  /* 0xffffffffff0f7424 */ /* 0x000fce00078e00ff */
[----:B-12---:R-:W-:Y:S05]  /*1e870*/  WARPSYNC.COLLECTIVE R15, `(.L_x_792) ;  /* 0x000000000f087348 */ /* 0x006fea0003c00000 */
[----:B------:R0:W3:Y:S02]  /*1e880*/  SHFL.IDX P6, R14, R13, R12, R11 ;  /* 0x0000000c0d0e7389 */ /* 0x0000e400000c000b */
[----:B0123--:R-:W-:Y:S01]  /*1e890*/  ENDCOLLECTIVE ;  /* 0x000000000000791b */ /* 0x00ffe20003800000 */
.L_x_792:
[----:B------:R-:W-:Y:S05]  /*1e8a0*/  BSYNC B1 ;  /* 0x0000000000017941 */ /* 0x000fea0003800000 */
.L_x_791:
[----:B------:R-:W-:Y:S02]  /*1e8b0*/  IMAD.MOV.U32 R13, RZ, RZ, R119 ;  /* 0x000000ffff0d7224 */ /* 0x000fe400078e0077 */
[----:B------:R-:W-:Y:S02]  /*1e8c0*/  IMAD.MOV.U32 R12, RZ, RZ, 0x1 ;  /* 0x00000001ff0c7424 */ /* 0x000fe400078e00ff */
[----:B------:R-:W-:Y:S02]  /*1e8d0*/  IMAD.MOV.U32 R11, RZ, RZ, 0x1c1f ;  /* 0x00001c1fff0b7424 */ /* 0x000fe400078e00ff */
[----:B------:R-:W-:Y:S02]  /*1e8e0*/  IMAD.MOV.U32 R15, RZ, RZ, -0x1 ;  /* 0xffffffffff0f7424 */ /* 0x000fe400078e00ff */
[----:B------:R-:W-:-:S07]  /*1e8f0*/  IMAD.MOV.U32 R118, RZ, RZ, R14 ;  /* 0x000000ffff767224 */ /* 0x000fce00078e000e */
[----:B------:R-:W-:Y:S05]  /*1e900*/  WARPSYNC.COLLECTIVE R15, `(.L_x_793) ;  /* 0x000000000f087348 */ /* 0x000fea0003c00000 */
[----:B------:R0:W1:Y:S02]  /*1e910*/  SHFL.IDX P6, R14, R13, R12, R11 ;  /* 0x0000000c0d0e7389 */ /* 0x00006400000c000b */
[----:B01----:R-:W-:Y:S01]  /*1e920*/  ENDCOLLECTIVE ;  /* 0x000000000000791b */ /* 0x003fe20003800000 */
.L_x_793:
[----:B------:R-:W-:Y:S01]  /*1e930*/  IMAD.MOV.U32 R119, RZ, RZ, R14 ;  /* 0x000000ffff777224 */ /* 0x000fe200078e000e */
[----:B------:R-:W-:Y:S06]  /*1e940*/  BRA `(.L_x_794) ;  /* 0xfffffe6400407947 */ /* 0x000fec000383ffff */
.L_x_522:
[----:B-1----:R1:W2:Y:S02]  /*1e950*/  SYNCS.PHASECHK.TRANS64.TRYWAIT P6, [R88+URZ+0x2a890], R89 ;  /* 0x02a89059580075a7 */ /* 0x0022a400080c017f */
[----:B--2---:R-:W-:Y:S05]  /*1e960*/  @!P6 NANOSLEEP.SYNCS 0x989680 ;  /* 0x009896800000e95d */ /* 0x004fea0003900000 */
[----:B------:R-:W2:Y:S02]  /*1e970*/  @!P6 SYNCS.PHASECHK.TRANS64 P6, [R88+URZ+0x2a890], R89 ;  /* 0x02a890595800e5a7 */ /* 0x000ea400080c007f */
[----:B--2---:R-:W-:Y:S05]  /*1e980*/  @!P6 BRA `(.L_x_522) ;  /* 0xfffffffc00f0e947 */ /* 0x004fea000383ffff */
[----:B------:R-:W-:Y:S05]  /*1e990*/  BRA `(.L_x_795) ;  /* 0xfffffe8400707947 */ /* 0x000fea000383ffff */
.L_x_523:
[----:B------:R-:W-:Y:S01]  /*1e9a0*/  BSSY B1, `(.L_x_796) ;  /* 0x0000008000017945 */ /* 0x000fe20003800000 */
[----:B------:R-:W-:Y:S01]  /*1e9b0*/  MOV R13, R118 ;  /* 0x00000076000d7202 */ /* 0x000fe20000000f00 */
[----:B------:R-:W-:Y:S02]  /*1e9c0*/  IMAD.MOV.U32 R12, RZ, RZ, RZ ;  /* 0x000000ffff0c7224 */ /* 0x000fe400078e00ff */
[----:B------:R-:W-:Y:S02]  /*1e9d0*/  IMAD.MOV.U32 R11, RZ, RZ, 0x1c1f ;  /* 0x00001c1fff0b7424 */ /* 0x000fe400078e00ff */
[----:B------:R-:W-:-:S07]  /*1e9e0*/  IMAD.MOV.U32 R15, RZ, RZ, -0x1 ;  /* 0xffffffffff0f7424 */ /* 0x000fce00078e00ff */
[----:B-1----:R-:W-:Y:S05]  /*1e9f0*/  WARPSYNC.COLLECTIVE R15, `(.L_x_797) ;  /* 0x000000000f087348 */ /* 0x002fea0003c00000 */
[----:B------:R0:W2:Y:S02]  /*1ea00*/  SHFL.IDX P6, R14, R13, R12, R11 ;  /* 0x0000000c0d0e7389 */ /* 0x0000a400000c000b */
[----:B012---:R-:W-:Y:S01]  /*1ea10*/  ENDCOLLECTIVE ;  /* 0x000000000000791b */ /* 0x007fe20003800000 */
.L_x_797:
[----:B------:R-:W-:Y:S05]  /*1ea20*/  BSYNC B1 ;  /* 0x0000000000017941 */ /* 0x000fea0003800000 */
.L_x_796:
        /* <DEDUP_REMOVED lines=8> */
.L_x_798:
[----:B------:R-:W-:Y:S01]  /*1eab0*/  IMAD.MOV.U32 R11, RZ, RZ, R14 ;  /* 0x000000ffff0b7224 */ /* 0x000fe200078e000e */
[----:B------:R-:W-:Y:S06]  /*1eac0*/  BRA `(.L_x_799) ;  /* 0xfffffe84003c7947 */ /* 0x000fec000383ffff */
.L_x_536:
[----:B------:R-:W-:Y:S01]  /*1ead0*/  BSSY B1, `(.L_x_800) ;  /* 0x0000008000017945 */ /* 0x000fe20003800000 */
[----:B--234-:R-:W-:Y:S01]  /*1eae0*/  MOV R13, R118 ;  /* 0x00000076000d7202 */ /* 0x01cfe20000000f00 */
[----:B------:R-:W-:Y:S02]  /*1eaf0*/  IMAD.MOV.U32 R12, RZ, RZ, 0x1 ;  /* 0x00000001ff0c7424 */ /* 0x000fe400078e00ff */
[----:B------:R-:W-:Y:S02]  /*1eb00*/  IMAD.MOV.U32 R11, RZ, RZ, 0x1c1f ;  /* 0x00001c1fff0b7424 */ /* 0x000fe400078e00ff */
[----:B------:R-:W-:-:S07]  /*1eb10*/  IMAD.MOV.U32 R15, RZ, RZ, -0x1 ;  /* 0xffffffffff0f7424 */ /* 0x000fce00078e00ff */
[----:B01----:R-:W-:Y:S05]  /*1eb20*/  WARPSYNC.COLLECTIVE R15, `(.L_x_801) ;  /* 0x000000000f087348 */ /* 0x003fea0003c00000 */
[----:B------:R2:W3:Y:S02]  /*1eb30*/  SHFL.IDX P6, R14, R13, R12, R11 ;  /* 0x0000000c0d0e7389 */ /* 0x0004e400000c000b */
[----:B0123--:R-:W-:Y:S01]  /*1eb40*/  ENDCOLLECTIVE ;  /* 0x000000000000791b */ /* 0x00ffe20003800000 */
.L_x_801:
[----:B------:R-:W-:Y:S05]  /*1eb50*/  BSYNC B1 ;  /* 0x0000000000017941 */ /* 0x000fea0003800000 */
.L_x_800:
        /* <DEDUP_REMOVED lines=8> */
.L_x_802:
[----:B------:R-:W-:Y:S01]  /*1ebe0*/  IMAD.MOV.U32 R119, RZ, RZ, R14 ;  /* 0x000000ffff777224 */ /* 0x000fe200078e000e */
[----:B------:R-:W-:Y:S06]  /*1ebf0*/  BRA `(.L_x_803) ;  /* 0xfffffe9c00007947 */ /* 0x000fec000383ffff */
.L_x_549:
[----:B0-----:R0:W1:Y:S02]  /*1ec00*/  SYNCS.PHASECHK.TRANS64.TRYWAIT P4, [R88+URZ+0x2a890], R89 ;  /* 0x02a89059580075a7 */ /* 0x001064000808017f */
[----:B-1----:R-:W-:Y:S05]  /*1ec10*/  @!P4 NANOSLEEP.SYNCS 0x989680 ;  /* 0x009896800000c95d */ /* 0x002fea0003900000 */
[----:B------:R-:W1:Y:S02]  /*1ec20*/  @!P4 SYNCS.PHASECHK.TRANS64 P4, [R88+URZ+0x2a890], R89 ;  /* 0x02a890595800c5a7 */ /* 0x000e64000808007f */
[----:B-1----:R-:W-:Y:S05]  /*1ec30*/  @!P4 BRA `(.L_x_549) ;  /* 0xfffffffc00f0c947 */ /* 0x002fea000383ffff */
[----:B------:R-:W-:Y:S05]  /*1ec40*/  BRA `(.L_x_804) ;  /* 0xfffffeb400007947 */ /* 0x000fea000383ffff */
.L_x_550:
        /* <DEDUP_REMOVED lines=8> */
.L_x_806:
[----:B------:R-:W-:Y:S05]  /*1ecd0*/  BSYNC B1 ;  /* 0x0000000000017941 */ /* 0x000fea0003800000 */
.L_x_805:
        /* <DEDUP_REMOVED lines=8> */
.L_x_807:
[----:B------:R-:W-:Y:S01]  /*1ed60*/  IMAD.MOV.U32 R36, RZ, RZ, R14 ;  /* 0x000000ffff247224 */ /* 0x000fe200078e000e */
[----:B------:R-:W-:Y:S06]  /*1ed70*/  BRA `(.L_x_808) ;  /* 0xfffffeb400247947 */ /* 0x000fec000383ffff */
.L_x_553:
[----:B------:R-:W-:Y:S01]  /*1ed80*/  BSSY B1, `(.L_x_809) ;  /* 0x0000008000017945 */ /* 0x000fe20003800000 */
[----:B----4-:R-:W-:Y:S01]  /*1ed90*/  MOV R13, R39 ;  /* 0x00000027000d7202 */ /* 0x010fe20000000f00 */
[----:B------:R-:W-:Y:S02]  /*1eda0*/  IMAD.MOV.U32 R12, RZ, RZ, 0x1 ;  /* 0x00000001ff0c7424 */ /* 0x000fe400078e00ff */
[----:B------:R-:W-:Y:S02]  /*1edb0*/  IMAD.MOV.U32 R11, RZ, RZ, 0x1c1f ;  /* 0x00001c1fff0b7424 */ /* 0x000fe400078e00ff */
[----:B------:R-:W-:-:S07]  /*1edc0*/  IMAD.MOV.U32 R15, RZ, RZ, -0x1 ;  /* 0xffffffffff0f7424 */ /* 0x000fce00078e00ff */
[----:B0123--:R-:W-:Y:S05]  /*1edd0*/  WARPSYNC.COLLECTIVE R15, `(.L_x_810) ;  /* 0x000000000f087348 */ /* 0x00ffea0003c00000 */
[----:B------:R4:W0:Y:S02]  /*1ede0*/  SHFL.IDX P6, R14, R13, R12, R11 ;  /* 0x0000000c0d0e7389 */ /* 0x00082400000c000b */
[----:B01234-:R-:W-:Y:S01]  /*1edf0*/  ENDCOLLECTIVE ;  /* 0x000000000000791b */ /* 0x01ffe20003800000 */
.L_x_810:
[----:B------:R-:W-:Y:S05]  /*1ee00*/  BSYNC B1 ;  /* 0x0000000000017941 */ /* 0x000fea0003800000 */
.L_x_809:
        /* <DEDUP_REMOVED lines=8> */
.L_x_811:
[----:B------:R-:W-:Y:S01]  /*1ee90*/  IMAD.MOV.U32 R36, RZ, RZ, R14 ;  /* 0x000000ffff247224 */ /* 0x000fe200078e000e */
[----:B------:R-:W-:Y:S06]  /*1eea0*/  BRA `(.L_x_812) ;  /* 0xfffffeb400807947 */ /* 0x000fec000383ffff */
.L_x_557:
[----:B---3--:R3:W0:Y:S02]  /*1eeb0*/  SYNCS.PHASECHK.TRANS64.TRYWAIT P0, [R88+URZ+0x2a8b0], R89 ;  /* 0x02a8b059580075a7 */ /* 0x008624000800017f */
[----:B0-----:R-:W-:Y:S05]  /*1eec0*/  @!P0 NANOSLEEP.SYNCS 0x989680 ;  /* 0x009896800000895d */ /* 0x001fea0003900000 */
[----:B------:R-:W0:Y:S02]  /*1eed0*/  @!P0 SYNCS.PHASECHK.TRANS64 P0, [R88+URZ+0x2a8b0], R89 ;  /* 0x02a8b059580085a7 */ /* 0x000e24000800007f */
[----:B0-----:R-:W-:Y:S05]  /*1eee0*/  @!P0 BRA `(.L_x_557) ;  /* 0xfffffffc00f08947 */ /* 0x001fea000383ffff */
[----:B------:R-:W-:Y:S05]  /*1eef0*/  BRA `(.L_x_813) ;  /* 0xfffffeb800587947 */ /* 0x000fea000383ffff */
.L_x_575:
[----:B------:R-:W-:Y:S01]  /*1ef00*/  BSSY B1, `(.L_x_814) ;  /* 0x0000008000017945 */ /* 0x000fe20003800000 */
[----:B------:R-:W-:Y:S01]  /*1ef10*/  MOV R13, R25 ;  /* 0x00000019000d7202 */ /* 0x000fe20000000f00 */
[----:B------:R-:W-:Y:S02]  /*1ef20*/  IMAD.MOV.U32 R12, RZ, RZ, RZ ;  /* 0x000000ffff0c7224 */ /* 0x000fe400078e00ff */
[----:B------:R-:W-:Y:S02]  /*1ef30*/  IMAD.MOV.U32 R11, RZ, RZ, 0x1c1f ;  /* 0x00001c1fff0b7424 */ /* 0x000fe400078e00ff */
[----:B------:R-:W-:-:S07]  /*1ef40*/  IMAD.MOV.U32 R15, RZ, RZ, -0x1 ;  /* 0xffffffffff0f7424 */ /* 0x000fce00078e00ff */
[----:B----4-:R-:W-:Y:S05]  /*1ef50*/  WARPSYNC.COLLECTIVE R15, `(.L_x_815) ;  /* 0x000000000f087348 */ /* 0x010fea0003c00000 */
[----:B------:R0:W1:Y:S02]  /*1ef60*/  SHFL.IDX P6, R14, R13, R12, R11 ;  /* 0x0000000c0d0e7389 */ /* 0x00006400000c000b */
[----:B01--4-:R-:W-:Y:S01]  /*1ef70*/  ENDCOLLECTIVE ;  /* 0x000000000000791b */ /* 0x013fe20003800000 */
.L_x_815:
[----:B------:R-:W-:Y:S05]  /*1ef80*/  BSYNC B1 ;  /* 0x0000000000017941 */ /* 0x000fea0003800000 */
.L_x_814:
        /* <DEDUP_REMOVED lines=8> */
.L_x_816:
[----:B------:R-:W-:Y:S01]  /*1f010*/  MOV R13, R27 ;  /* 0x0000001b000d7202 */ /* 0x000fe20000000f00 */
[----:B------:R-:W-:-:S07]  /*1f020*/  IMAD.MOV.U32 R0, RZ, RZ, R14 ;  /* 0x000000ffff007224 */ /* 0x000fce00078e000e */
[----:B------:R-:W-:Y:S05]  /*1f030*/  WARPSYNC.COLLECTIVE R15, `(.L_x_817) ;  /* 0x000000000f087348 */ /* 0x000fea0003c00000 */
[----:B------:R0:W1:Y:S02]  /*1f040*/  SHFL.IDX P6, R14, R13, R12, R11 ;  /* 0x0000000c0d0e7389 */ /* 0x00006400000c000b */
[----:B01----:R-:W-:Y:S01]  /*1f050*/  ENDCOLLECTIVE ;  /* 0x000000000000791b */ /* 0x003fe20003800000 */
.L_x_817:
[----:B------:R-:W-:Y:S02]  /*1f060*/  IMAD.MOV.U32 R13, RZ, RZ, R26 ;  /* 0x000000ffff0d7224 */ /* 0x000fe400078e001a */
[----:B------:R-:W-:-:S07]  /*1f070*/  IMAD.MOV.U32 R5, RZ, RZ, R14 ;  /* 0x000000ffff057224 */ /* 0x000fce00078e000e */
[----:B------:R-:W-:Y:S05]  /*1f080*/  WARPSYNC.COLLECTIVE R15, `(.L_x_818) ;  /* 0x000000000f087348 */ /* 0x000fea0003c00000 */
[----:B------:R0:W1:Y:S02]  /*1f090*/  SHFL.IDX P6, R14, R13, R12, R11 ;  /* 0x0000000c0d0e7389 */ /* 0x00006400000c000b */
[----:B01----:R-:W-:Y:S01]  /*1f0a0*/  ENDCOLLECTIVE ;  /* 0x000000000000791b */ /* 0x003fe20003800000 */
.L_x_818:
[----:B------:R-:W-:Y:S05]  /*1f0b0*/  BRA `(.L_x_819) ;  /* 0xfffffec400947947 */ /* 0x000fea000383ffff */
.L_x_579:
[----:B0-----:R0:W1:Y:S02]  /*1f0c0*/  SYNCS.PHASECHK.TRANS64.TRYWAIT P0, [R2+URZ+0x2a800], R5 ;  /* 0x02a80005020075a7 */ /* 0x001064000800017f */
[----:B-1----:R-:W-:Y:S05]  /*1f0d0*/  @!P0 NANOSLEEP.SYNCS 0x989680 ;  /* 0x009896800000895d */ /* 0x002fea0003900000 */
[----:B------:R-:W1:Y:S02]  /*1f0e0*/  @!P0 SYNCS.PHASECHK.TRANS64 P0, [R2+URZ+0x2a800], R5 ;  /* 0x02a80005020085a7 */ /* 0x000e64000800007f */
[----:B-1----:R-:W-:Y:S05]  /*1f0f0*/  @!P0 BRA `(.L_x_579) ;  /* 0xfffffffc00f08947 */ /* 0x002fea000383ffff */
[----:B------:R-:W-:Y:S05]  /*1f100*/  BRA `(.L_x_820) ;  /* 0xfffffed000007947 */ /* 0x000fea000383ffff */
.L_x_603:
[----:B------:R-:W-:Y:S01]  /*1f110*/  BSSY B1, `(.L_x_821) ;  /* 0x0000008000017945 */ /* 0x000fe20003800000 */
[----:B------:R-:W-:Y:S02]  /*1f120*/  IMAD.MOV.U32 R13, RZ, RZ, R25 ;  /* 0x000000ffff0d7224 */ /* 0x000fe400078e0019 */
[----:B------:R-:W-:Y:S02]  /*1f130*/  IMAD.MOV.U32 R12, RZ, RZ, RZ ;  /* 0x000000ffff0c7224 */ /* 0x000fe400078e00ff */
[----:B------:R-:W-:Y:S02]  /*1f140*/  IMAD.MOV.U32 R11, RZ, RZ, 0x1c1f ;  /* 0x00001c1fff0b7424 */ /* 0x000fe400078e00ff */
[----:B------:R-:W-:-:S07]  /*1f150*/  IMAD.MOV.U32 R15, RZ, RZ, -0x1 ;  /* 0xffffffffff0f7424 */ /* 0x000fce00078e00ff */
[----:B----4-:R-:W-:Y:S05]  /*1f160*/  WARPSYNC.COLLECTIVE R15, `(.L_x_822) ;  /* 0x000000000f087348 */ /* 0x010fea0003c00000 */
[----:B------:R0:W1:Y:S02]  /*1f170*/  SHFL.IDX P6, R14, R13, R12, R11 ;  /* 0x0000000c0d0e7389 */ /* 0x00006400000c000b */
[----:B01--4-:R-:W-:Y:S01]  /*1f180*/  ENDCOLLECTIVE ;  /* 0x000000000000791b */ /* 0x013fe20003800000 */
.L_x_822:
[----:B------:R-:W-:Y:S05]  /*1f190*/  BSYNC B1 ;  /* 0x0000000000017941 */ /* 0x000fea0003800000 */
.L_x_821:
[----:B------:R-:W-:Y:S01]  /*1f1a0*/  IMAD.MOV.U32 R13, RZ, RZ, R24 ;  /* 0x000000ffff0d7224 */ /* 0x000fe200078e0018 */
[----:B------:R-:W-:Y:S01]  /*1f1b0*/  MOV R11, 0x1c1f ;  /* 0x00001c1f000b7802 */ /* 0x000fe20000000f00 */
[----:B------:R-:W-:Y:S02]  /*1f1c0*/  IMAD.MOV.U32 R12, RZ, RZ, RZ ;  /* 0x000000ffff0c7224 */ /* 0x000fe400078e00ff */
[----:B------:R-:W-:Y:S02]  /*1f1d0*/  IMAD.MOV.U32 R15, RZ, RZ, -0x1 ;  /* 0xffffffffff0f7424 */ /* 0x000fe400078e00ff */
[----:B------:R-:W-:-:S07]  /*1f1e0*/  IMAD.MOV.U32 R3, RZ, RZ, R14 ;  /* 0x000000ffff037224 */ /* 0x000fce00078e000e */
[----:B------:R-:W-:Y:S05]  /*1f1f0*/  WARPSYNC.COLLECTIVE R15, `(.L_x_823) ;  /* 0x000000000f087348 */ /* 0x000fea0003c00000 */
[----:B------:R0:W1:Y:S02]  /*1f200*/  SHFL.IDX P6, R14, R13, R12, R11 ;  /* 0x0000000c0d0e7389 */ /* 0x00006400000c000b */
[----:B01----:R-:W-:Y:S01]  /*1f210*/  ENDCOLLECTIVE ;  /* 0x000000000000791b */ /* 0x003fe20003800000 */
.L_x_823:
[----:B------:R-:W-:Y:S02]  /*1f220*/  IMAD.MOV.U32 R13, RZ, RZ, R27 ;  /* 0x000000ffff0d7224 */ /* 0x000fe400078e001b */
[----:B------:R-:W-:-:S07]  /*1f230*/  IMAD.MOV.U32 R0, RZ, RZ, R14 ;  /* 0x000000ffff007224 */ /* 0x000fce00078e000e */
[----:B------:R-:W-:Y:S05]  /*1f240*/  WARPSYNC.COLLECTIVE R15, `(.L_x_824) ;  /* 0x000000000f087348 */ /* 0x000fea0003c00000 */
[----:B------:R0:W1:Y:S02]  /*1f250*/  SHFL.IDX P6, R14, R13, R12, R11 ;  /* 0x0000000c0d0e7389 */ /* 0x00006400000c000b */
[----:B01----:R-:W-:Y:S01]  /*1f260*/  ENDCOLLECTIVE ;  /* 0x000000000000791b */ /* 0x003fe20003800000 */
.L_x_824:
[----:B------:R-:W-:Y:S02]  /*1f270*/  IMAD.MOV.U32 R13, RZ, RZ, R26 ;  /* 0x000000ffff0d7224 */ /* 0x000fe400078e001a */
[----:B------:R-:W-:-:S07]  /*1f280*/  IMAD.MOV.U32 R21, RZ, RZ, R14 ;  /* 0x000000ffff157224 */ /* 0x000fce00078e000e */
[----:B------:R-:W-:Y:S05]  /*1f290*/  WARPSYNC.COLLECTIVE R15, `(.L_x_825) ;  /* 0x000000000f087348 */ /* 0x000fea0003c00000 */
[----:B------:R0:W1:Y:S02]  /*1f2a0*/  SHFL.IDX P6, R14, R13, R12, R11 ;  /* 0x0000000c0d0e7389 */ /* 0x00006400000c000b */
[----:B01----:R-:W-:Y:S01]  /*1f2b0*/  ENDCOLLECTIVE ;  /* 0x000000000000791b */ /* 0x003fe20003800000 */
.L_x_825:
[----:B------:R-:W-:Y:S01]  /*1f2c0*/  IMAD.MOV.U32 R20, RZ, RZ, R14 ;  /* 0x000000ffff147224 */ /* 0x000fe200078e000e */
[----:B------:R-:W-:Y:S06]  /*1f2d0*/  BRA `(.L_x_826) ;  /* 0xfffffeec00a87947 */ /* 0x000fec000383ffff */
.L_x_607:
[----:B0-----:R0:W1:Y:S02]  /*1f2e0*/  SYNCS.PHASECHK.TRANS64.TRYWAIT P0, [R2+URZ+0x2a800], R5 ;  /* 0x02a80005020075a7 */ /* 0x001064000800017f */
[----:B-1----:R-:W-:Y:S05]  /*1f2f0*/  @!P0 NANOSLEEP.SYNCS 0x989680 ;  /* 0x009896800000895d */ /* 0x002fea0003900000 */
[----:B------:R-:W1:Y:S02]  /*1f300*/  @!P0 SYNCS.PHASECHK.TRANS64 P0, [R2+URZ+0x2a800], R5 ;  /* 0x02a80005020085a7 */ /* 0x000e64000800007f */
[----:B-1----:R-:W-:Y:S05]  /*1f310*/  @!P0 BRA `(.L_x_607) ;  /* 0xfffffffc00f08947 */ /* 0x002fea000383ffff */
[----:B------:R-:W-:Y:S05]  /*1f320*/  BRA `(.L_x_827) ;  /* 0xfffffef400ac7947 */ /* 0x000fea000383ffff */
.L_x_621:
[----:B-1----:R1:W2:Y:S02]  /*1f330*/  SYNCS.PHASECHK.TRANS64.TRYWAIT P1, [R5+URZ+0x2a830], R0 ;  /* 0x02a83000050075a7 */ /* 0x0022a4000802017f */
[----:B--2---:R-:W-:Y:S05]  /*1f340*/  @!P1 NANOSLEEP.SYNCS 0x989680 ;  /* 0x009896800000995d */ /* 0x004fea0003900000 */
[----:B------:R-:W2:Y:S02]  /*1f350*/  @!P1 SYNCS.PHASECHK.TRANS64 P1, [R5+URZ+0x2a830], R0 ;  /* 0x02a83000050095a7 */ /* 0x000ea4000802007f */
[----:B--2---:R-:W-:Y:S05]  /*1f360*/  @!P1 BRA `(.L_x_621) ;  /* 0xfffffffc00f09947 */ /* 0x004fea000383ffff */
[----:B------:R-:W-:Y:S05]  /*1f370*/  BRA `(.L_x_620) ;  /* 0xffffff1800a87947 */ /* 0x000fea000383ffff */
.L_x_629:
[----:B-1----:R1:W2:Y:S02]  /*1f380*/  SYNCS.PHASECHK.TRANS64.TRYWAIT P1, [R21+URZ+0x2a830], R0 ;  /* 0x02a83000150075a7 */ /* 0x0022a4000802017f */
[----:B--2---:R-:W-:Y:S05]  /*1f390*/  @!P1 NANOSLEEP.SYNCS 0x989680 ;  /* 0x009896800000995d */ /* 0x004fea0003900000 */
[----:B------:R-:W2:Y:S02]  /*1f3a0*/  @!P1 SYNCS.PHASECHK.TRANS64 P1, [R21+URZ+0x2a830], R0 ;  /* 0x02a83000150095a7 */ /* 0x000ea4000802007f */
[----:B--2---:R-:W-:Y:S05]  /*1f3b0*/  @!P1 BRA `(.L_x_629) ;  /* 0xfffffffc00f09947 */ /* 0x004fea000383ffff */
[----:B------:R-:W-:Y:S05]  /*1f3c0*/  BRA `(.L_x_628) ;  /* 0xffffff3c00887947 */ /* 0x000fea000383ffff */
.L_x_634:
[----:B0-----:R0:W1:Y:S02]  /*1f3d0*/  SYNCS.PHASECHK.TRANS64.TRYWAIT P1, [R10+URZ+0x2a850], R3 ;  /* 0x02a850030a0075a7 */ /* 0x001064000802017f */
[----:B-1----:R-:W-:Y:S05]  /*1f3e0*/  @!P1 NANOSLEEP.SYNCS 0x989680 ;  /* 0x009896800000995d */ /* 0x002fea0003900000 */
[----:B------:R-:W1:Y:S02]  /*1f3f0*/  @!P1 SYNCS.PHASECHK.TRANS64 P1, [R10+URZ+0x2a850], R3 ;  /* 0x02a850030a0095a7 */ /* 0x000e64000802007f */
[----:B-1----:R-:W-:Y:S05]  /*1f400*/  @!P1 BRA `(.L_x_634) ;  /* 0xfffffffc00f09947 */ /* 0x002fea000383ffff */
[----:B------:R-:W-:Y:S05]  /*1f410*/  BRA `(.L_x_633) ;  /* 0xffffff4800787947 */ /* 0x000fea000383ffff */
.L_x_642:
[----:B-1----:R1:W2:Y:S02]  /*1f420*/  SYNCS.PHASECHK.TRANS64.TRYWAIT P1, [R10+URZ+0x2a850], R5 ;  /* 0x02a850050a0075a7 */ /* 0x0022a4000802017f */
[----:B--2---:R-:W-:Y:S05]  /*1f430*/  @!P1 NANOSLEEP.SYNCS 0x989680 ;  /* 0x009896800000995d */ /* 0x004fea0003900000 */
[----:B------:R-:W2:Y:S02]  /*1f440*/  @!P1 SYNCS.PHASECHK.TRANS64 P1, [R10+URZ+0x2a850], R5 ;  /* 0x02a850050a0095a7 */ /* 0x000ea4000802007f */
[----:B--2---:R-:W-:Y:S05]  /*1f450*/  @!P1 BRA `(.L_x_642) ;  /* 0xfffffffc00f09947 */ /* 0x004fea000383ffff */
[----:B------:R-:W-:Y:S05]  /*1f460*/  BRA `(.L_x_641) ;  /* 0xffffff6000407947 */ /* 0x000fea000383ffff */
.L_x_679:
        /* <DEDUP_REMOVED lines=8> */
[----:B------:R-:W-:Y:S05]  /*1f4f0*/  WARPSYNC.COLLECTIVE R15, `(.L_x_829) ;  /* 0x000000000f087348 */ /* 0x000fea0003c00000 */
[----:B------:R0:W1:Y:S02]  /*1f500*/  SHFL.IDX P6, R14, R13, R12, R11 ;  /* 0x0000000c0d0e7389 */ /* 0x00006400000c000b */
[----:B01----:R-:W-:Y:S01]  /*1f510*/  ENDCOLLECTIVE ;  /* 0x000000000000791b */ /* 0x003fe20003800000 */
.L_x_829:
[----:B------:R-:W-:Y:S05]  /*1f520*/  BSYNC B1 ;  /* 0x0000000000017941 */ /* 0x000fea0003800000 */
.L_x_828:
[----:B------:R-:W-:Y:S05]  /*1f530*/  BRA `(.L_x_830) ;  /* 0xffffff9800b47947 */ /* 0x000fea000383ffff */
.L_x_681:
[----:B------:R-:W-:Y:S01]  /*1f540*/  BSSY B1, `(.L_x_831) ;  /* 0x0000006000017945 */ /* 0x000fe20003800000 */
[----:B------:R-:W-:-:S07]  /*1f550*/  IMAD.MOV.U32 R15, RZ, RZ, -0x1 ;  /* 0xffffffffff0f7424 */ /* 0x000fce00078e00ff */
[----:B0-----:R-:W-:Y:S05]  /*1f560*/  WARPSYNC.COLLECTIVE R15, `(.L_x_832) ;  /* 0x000000000f0c7348 */ /* 0x001fea0003c00000 */
[----:B------:R-:W-:Y:S02]  /*1f570*/  ELECT P6, UR62, PT ;  /* 0x00000000003e782f */ /* 0x000fe400038c0000 */
[----:B------:R-:W-:Y:S01]  /*1f580*/  MOV R14, UR62 ;  /* 0x0000003e000e7c02 */ /* 0x000fe20008000f00 */
[----:B0-----:R-:W-:Y:S10]  /*1f590*/  ENDCOLLECTIVE ;  /* 0x000000000000791b */ /* 0x001ff40003800000 */
.L_x_832:
[----:B------:R-:W-:Y:S05]  /*1f5a0*/  BSYNC B1 ;  /* 0x0000000000017941 */ /* 0x000fea0003800000 */
.L_x_831:
[----:B------:R-:W-:Y:S05]  /*1f5b0*/  BRA `(.L_x_680) ;  /* 0xffffff9800ac7947 */ /* 0x000fea000383ffff */
.L_x_683:
[----:B0-----:R0:W1:Y:S02]  /*1f5c0*/  SYNCS.PHASECHK.TRANS64.TRYWAIT P0, [R22+URZ+0x2a820], R3 ;  /* 0x02a82003160075a7 */ /* 0x001064000800017f */
[----:B-1----:R-:W-:Y:S05]  /*1f5d0*/  @!P0 NANOSLEEP.SYNCS 0x989680 ;  /* 0x009896800000895d */ /* 0x002fea0003900000 */
[----:B------:R-:W1:Y:S02]  /*1f5e0*/  @!P0 SYNCS.PHASECHK.TRANS64 P0, [R22+URZ+0x2a820], R3 ;  /* 0x02a82003160085a7 */ /* 0x000e64000800007f */
[----:B-1----:R-:W-:Y:S05]  /*1f5f0*/  @!P0 BRA `(.L_x_683) ;  /* 0xfffffffc00f08947 */ /* 0x002fea000383ffff */
[----:B------:R-:W-:Y:S05]  /*1f600*/  BRA `(.L_x_833) ;  /* 0xffffff9800bc7947 */ /* 0x000fea000383ffff */
.L_x_687:
[----:B-1----:R1:W2:Y:S02]  /*1f610*/  SYNCS.PHASECHK.TRANS64.TRYWAIT P0, [R9+URZ+0x2a8a0], R8 ;  /* 0x02a8a008090075a7 */ /* 0x0022a4000800017f */
[----:B--2---:R-:W-:Y:S05]  /*1f620*/  @!P0 NANOSLEEP.SYNCS 0x989680 ;  /* 0x009896800000895d */ /* 0x004fea0003900000 */
[----:B------:R-:W2:Y:S02]  /*1f630*/  @!P0 SYNCS.PHASECHK.TRANS64 P0, [R9+URZ+0x2a8a0], R8 ;  /* 0x02a8a008090085a7 */ /* 0x000ea4000800007f */
[----:B--2---:R-:W-:Y:S05]  /*1f640*/  @!P0 BRA `(.L_x_687) ;  /* 0xfffffffc00f08947 */ /* 0x004fea000383ffff */
[----:B------:R-:W-:Y:S05]  /*1f650*/  BRA `(.L_x_834) ;  /* 0xffffff9800d47947 */ /* 0x000fea000383ffff */
.L_x_694:
[----:B0-----:R0:W2:Y:S02]  /*1f660*/  SYNCS.PHASECHK.TRANS64.TRYWAIT P0, [R9+URZ+0x2a8c0], R8 ;  /* 0x02a8c008090075a7 */ /* 0x0010a4000800017f */
[----:B--2---:R-:W-:Y:S05]  /*1f670*/  @!P0 NANOSLEEP.SYNCS 0x989680 ;  /* 0x009896800000895d */ /* 0x004fea0003900000 */
[----:B------:R-:W2:Y:S02]  /*1f680*/  @!P0 SYNCS.PHASECHK.TRANS64 P0, [R9+URZ+0x2a8c0], R8 ;  /* 0x02a8c008090085a7 */ /* 0x000ea4000800007f */
[----:B--2---:R-:W-:Y:S05]  /*1f690*/  @!P0 BRA `(.L_x_694) ;  /* 0xfffffffc00f08947 */ /* 0x004fea000383ffff */
[----:B------:R-:W-:Y:S05]  /*1f6a0*/  BRA `(.L_x_835) ;  /* 0xffffff9c00cc7947 */ /* 0x000fea000383ffff */
.L_x_702:
[----:B-1----:R1:W2:Y:S02]  /*1f6b0*/  SYNCS.PHASECHK.TRANS64.TRYWAIT P1, [R6+URZ+0x2a8a0], R9 ;  /* 0x02a8a009060075a7 */ /* 0x0022a4000802017f */
[----:B--2---:R-:W-:Y:S05]  /*1f6c0*/  @!P1 NANOSLEEP.SYNCS 0x989680 ;  /* 0x009896800000995d */ /* 0x004fea0003900000 */
[----:B------:R-:W2:Y:S02]  /*1f6d0*/  @!P1 SYNCS.PHASECHK.TRANS64 P1, [R6+URZ+0x2a8a0], R9 ;  /* 0x02a8a009060095a7 */ /* 0x000ea4000802007f */
[----:B--2---:R-:W-:Y:S05]  /*1f6e0*/  @!P1 BRA `(.L_x_702) ;  /* 0xfffffffc00f09947 */ /* 0x004fea000383ffff */
[----:B------:R-:W-:Y:S05]  /*1f6f0*/  BRA `(.L_x_836) ;  /* 0xffffffa000c87947 */ /* 0x000fea000383ffff */
.L_x_709:
[----:B0-----:R0:W2:Y:S02]  /*1f700*/  SYNCS.PHASECHK.TRANS64.TRYWAIT P1, [R6+URZ+0x2a8c0], R9 ;  /* 0x02a8c009060075a7 */ /* 0x0010a4000802017f */
[----:B--2---:R-:W-:Y:S05]  /*1f710*/  @!P1 NANOSLEEP.SYNCS 0x989680 ;  /* 0x009896800000995d */ /* 0x004fea0003900000 */
[----:B------:R-:W2:Y:S02]  /*1f720*/  @!P1 SYNCS.PHASECHK.TRANS64 P1, [R6+URZ+0x2a8c0], R9 ;  /* 0x02a8c009060095a7 */ /* 0x000ea4000802007f */
[----:B--2---:R-:W-:Y:S05]  /*1f730*/  @!P1 BRA `(.L_x_709) ;  /* 0xfffffffc00f09947 */ /* 0x004fea000383ffff */
[----:B------:R-:W-:Y:S05]  /*1f740*/  BRA `(.L_x_837) ;  /* 0xffffffa400bc7947 */ /* 0x000fea000383ffff */
.L_x_723:
        /* <DEDUP_REMOVED lines=11> */
.L_x_839:
[----:B------:R-:W-:Y:S05]  /*1f800*/  BSYNC B0 ;  /* 0x0000000000007941 */ /* 0x000fea0003800000 */
.L_x_838:
[----:B------:R-:W-:Y:S05]  /*1f810*/  BRA `(.L_x_840) ;  /* 0xffffffb000cc7947 */ /* 0x000fea000383ffff */
.L_x_726:
[----:B0-----:R0:W1:Y:S02]  /*1f820*/  SYNCS.PHASECHK.TRANS64.TRYWAIT P0, [R7+URZ+0x2a840], R2 ;  /* 0x02a84002070075a7 */ /* 0x001064000800017f */
[----:B-1----:R-:W-:Y:S05]  /*1f830*/  @!P0 NANOSLEEP.SYNCS 0x989680 ;  /* 0x009896800000895d */ /* 0x002fea0003900000 */
[----:B------:R-:W1:Y:S02]  /*1f840*/  @!P0 SYNCS.PHASECHK.TRANS64 P0, [R7+URZ+0x2a840], R2 ;  /* 0x02a84002070085a7 */ /* 0x000e64000800007f */
[----:B-1----:R-:W-:Y:S05]  /*1f850*/  @!P0 BRA `(.L_x_726) ;  /* 0xfffffffc00f08947 */ /* 0x002fea000383ffff */
[----:B------:R-:W-:Y:S05]  /*1f860*/  BRA `(.L_x_841) ;  /* 0xffffffb400287947 */ /* 0x000fea000383ffff */
.L_x_727:
[----:B------:R-:W-:Y:S01]  /*1f870*/  BSSY B0, `(.L_x_842) ;  /* 0x0000008000007945 */ /* 0x000fe20003800000 */
[----:B------:R-:W-:Y:S02]  /*1f880*/  IMAD.MOV.U32 R13, RZ, RZ, R0 ;  /* 0x000000ffff0d7224 */ /* 0x000fe400078e0000 */
[----:B------:R-:W-:Y:S02]  /*1f890*/  IMAD.MOV.U32 R12, RZ, RZ, RZ ;  /* 0x000000ffff0c7224 */ /* 0x000fe400078e00ff */
[----:B------:R-:W-:Y:S02]  /*1f8a0*/  IMAD.MOV.U32 R11, RZ, RZ, 0x181f ;  /* 0x0000181fff0b7424 */ /* 0x000fe400078e00ff */
[----:B------:R-:W-:-:S07]  /*1f8b0*/  IMAD.MOV.U32 R15, RZ, RZ, -0x1 ;  /* 0xffffffffff0f7424 */ /* 0x000fce00078e00ff */
[----:B------:R-:W-:Y:S05]  /*1f8c0*/  WARPSYNC.COLLECTIVE R15, `(.L_x_843) ;  /* 0x000000000f087348 */ /* 0x000fea0003c00000 */
[----:B------:R0:W1:Y:S02]  /*1f8d0*/  SHFL.IDX P6, R14, R13, R12, R11 ;  /* 0x0000000c0d0e7389 */ /* 0x00006400000c000b */
[----:B01----:R-:W-:Y:S01]  /*1f8e0*/  ENDCOLLECTIVE ;  /* 0x000000000000791b */ /* 0x003fe20003800000 */
.L_x_843:
[----:B------:R-:W-:Y:S05]  /*1f8f0*/  BSYNC B0 ;  /* 0x0000000000007941 */ /* 0x000fea0003800000 */
.L_x_842:
[----:B------:R-:W-:Y:S01]  /*1f900*/  IMAD.MOV.U32 R13, RZ, RZ, R4 ;  /* 0x000000ffff0d7224 */ /* 0x000fe200078e0004 */
[----:B------:R-:W-:Y:S01]  /*1f910*/  MOV R2, R14 ;  /* 0x0000000e00027202 */ /* 0x000fe20000000f00 */
[----:B------:R-:W-:Y:S02]  /*1f920*/  IMAD.MOV.U32 R12, RZ, RZ, RZ ;  /* 0x000000ffff0c7224 */ /* 0x000fe400078e00ff */
[----:B------:R-:W-:Y:S02]  /*1f930*/  IMAD.MOV.U32 R11, RZ, RZ, 0x181f ;  /* 0x0000181fff0b7424 */ /* 0x000fe400078e00ff */
[----:B------:R-:W-:Y:S02]  /*1f940*/  IMAD.MOV.U32 R15, RZ, RZ, -0x1 ;  /* 0xffffffffff0f7424 */ /* 0x000fe400078e00ff */
[----:B------:R-:W-:-:S07]  /*1f950*/  @P0 IMAD R8, R5, 0x2, R22 ;  /* 0x0000000205080824 */ /* 0x000fce00078e0216 */
[----:B------:R-:W-:Y:S05]  /*1f960*/  WARPSYNC.COLLECTIVE R15, `(.L_x_844) ;  /* 0x000000000f087348 */ /* 0x000fea0003c00000 */
[----:B------:R0:W1:Y:S02]  /*1f970*/  SHFL.IDX P6, R14, R13, R12, R11 ;  /* 0x0000000c0d0e7389 */ /* 0x00006400000c000b */
[----:B01----:R-:W-:Y:S01]  /*1f980*/  ENDCOLLECTIVE ;  /* 0x000000000000791b */ /* 0x003fe20003800000 */
.L_x_844:
[----:B------:R-:W-:Y:S02]  /*1f990*/  IMAD.MOV.U32 R13, RZ, RZ, R0 ;  /* 0x000000ffff0d7224 */ /* 0x000fe400078e0000 */
[----:B------:R-:W-:Y:S02]  /*1f9a0*/  IMAD.MOV.U32 R12, RZ, RZ, 0x1 ;  /* 0x00000001ff0c7424 */ /* 0x000fe400078e00ff */
[----:B------:R-:W-:-:S07]  /*1f9b0*/  IMAD.MOV.U32 R3, RZ, RZ, R14 ;  /* 0x000000ffff037224 */ /* 0x000fce00078e000e */
[----:B------:R-:W-:Y:S05]  /*1f9c0*/  WARPSYNC.COLLECTIVE R15, `(.L_x_845) ;  /* 0x000000000f087348 */ /* 0x000fea0003c00000 */
[----:B------:R0:W1:Y:S02]  /*1f9d0*/  SHFL.IDX P6, R14, R13, R12, R11 ;  /* 0x0000000c0d0e7389 */ /* 0x00006400000c000b */
[----:B01----:R-:W-:Y:S01]  /*1f9e0*/  ENDCOLLECTIVE ;  /* 0x000000000000791b */ /* 0x003fe20003800000 */
.L_x_845:
        /* <DEDUP_REMOVED lines=13> */
[----:B0-----:R-:W-:Y:S01]  /*1fac0*/  MOV R2, R14 ;  /* 0x0000000e00027202 */ /* 0x001fe20000000f00 */
[----:B------:R-:W-:-:S07]  /*1fad0*/  @P1 IMAD R8, R5, 0x2, R22 ;  /* 0x0000000205081824 */ /* 0x000fce00078e0216 */
[----:B------:R-:W-:Y:S05]  /*1fae0*/  WARPSYNC.COLLECTIVE R15, `(.L_x_846) ;  /* 0x000000000f087348 */ /* 0x000fea0003c00000 */
[----:B------:R0:W1:Y:S02]  /*1faf0*/  SHFL.IDX P6, R14, R13, R12, R11 ;  /* 0x0000000c0d0e7389 */ /* 0x00006400000c000b */
[----:B01----:R-:W-:Y:S01]  /*1fb00*/  ENDCOLLECTIVE ;  /* 0x000000000000791b */ /* 0x003fe20003800000 */
.L_x_846:
[----:B------:R-:W-:Y:S02]  /*1fb10*/  IMAD.MOV.U32 R13, RZ, RZ, R0 ;  /* 0x000000ffff0d7224 */ /* 0x000fe400078e0000 */
[----:B------:R-:W-:Y:S02]  /*1fb20*/  IMAD.MOV.U32 R12, RZ, RZ, 0x2 ;  /* 0x00000002ff0c7424 */ /* 0x000fe400078e00ff */
[----:B------:R-:W-:-:S07]  /*1fb30*/  IMAD.MOV.U32 R3, RZ, RZ, R14 ;  /* 0x000000ffff037224 */ /* 0x000fce00078e000e */
[----:B------:R-:W-:Y:S05]  /*1fb40*/  WARPSYNC.COLLECTIVE R15, `(.L_x_847) ;  /* 0x000000000f087348 */ /* 0x000fea0003c00000 */
[----:B------:R0:W1:Y:S02]  /*1fb50*/  SHFL.IDX P6, R14, R13, R12, R11 ;  /* 0x0000000c0d0e7389 */ /* 0x00006400000c000b */
[----:B01----:R-:W-:Y:S01]  /*1fb60*/  ENDCOLLECTIVE ;  /* 0x000000000000791b */ /* 0x003fe20003800000 */
.L_x_847:
        /* <DEDUP_REMOVED lines=17> */
.L_x_848:
[----:B------:R-:W-:Y:S02]  /*1fc80*/  @P1 IMAD R8, R5, 0x2, R22 ;  /* 0x0000000205081824 */ /* 0x000fe400078e0216 */
[----:B------:R-:W-:Y:S02]  /*1fc90*/  IMAD.MOV.U32 R13, RZ, RZ, R0 ;  /* 0x000000ffff0d7224 */ /* 0x000fe400078e0000 */
[----:B------:R-:W-:Y:S02]  /*1fca0*/  IMAD.MOV.U32 R12, RZ, RZ, 0x3 ;  /* 0x00000003ff0c7424 */ /* 0x000fe400078e00ff */
[----:B------:R-:W-:-:S07]  /*1fcb0*/  IMAD.MOV.U32 R3, RZ, RZ, R14 ;  /* 0x000000ffff037224 */ /* 0x000fce00078e000e */
[----:B------:R-:W-:Y:S05]  /*1fcc0*/  WARPSYNC.COLLECTIVE R15, `(.L_x_849) ;  /* 0x000000000f087348 */ /* 0x000fea0003c00000 */
[----:B------:R0:W1:Y:S02]  /*1fcd0*/  SHFL.IDX P6, R14, R13, R12, R11 ;  /* 0x0000000c0d0e7389 */ /* 0x00006400000c000b */
[----:B01----:R-:W-:Y:S01]  /*1fce0*/  ENDCOLLECTIVE ;  /* 0x000000000000791b */ /* 0x003fe20003800000 */
.L_x_849:
        /* <DEDUP_REMOVED lines=17> */
.L_x_850:
[----:B------:R-:W-:Y:S02]  /*1fe00*/  @P1 IMAD R8, R5, 0x2, R22 ;  /* 0x0000000205081824 */ /* 0x000fe400078e0216 */
[----:B------:R-:W-:Y:S01]  /*1fe10*/  IMAD.MOV.U32 R13, RZ, RZ, R0 ;  /* 0x000000ffff0d7224 */ /* 0x000fe200078e0000 */
[----:B------:R-:W-:Y:S01]  /*1fe20*/  MOV R12, 0x4 ;  /* 0x00000004000c7802 */ /* 0x000fe20000000f00 */
[----:B------:R-:W-:-:S07]  /*1fe30*/  IMAD.MOV.U32 R3, RZ, RZ, R14 ;  /* 0x000000ffff037224 */ /* 0x000fce00078e000e */
[----:B------:R-:W-:Y:S05]  /*1fe40*/  WARPSYNC.COLLECTIVE R15, `(.L_x_851) ;  /* 0x000000000f087348 */ /* 0x000fea0003c00000 */
[----:B------:R0:W1:Y:S02]  /*1fe50*/  SHFL.IDX P6, R14, R13, R12, R11 ;  /* 0x0000000c0d0e7389 */ /* 0x00006400000c000b */
[----:B01----:R-:W-:Y:S01]  /*1fe60*/  ENDCOLLECTIVE ;  /* 0x000000000000791b */ /* 0x003fe20003800000 */
.L_x_851:
        /* <DEDUP_REMOVED lines=17> */
.L_x_852:
[----:B------:R-:W-:Y:S02]  /*1ff80*/  @P1 IMAD R8, R5, 0x2, R22 ;  /* 0x0000000205081824 */ /* 0x000fe400078e0216 */
[----:B------:R-:W-:Y:S02]  /*1ff90*/  IMAD.MOV.U32 R13, RZ, RZ, R0 ;  /* 0x000000ffff0d7224 */ /* 0x000fe400078e0000 */
[----:B------:R-:W-:Y:S02]  /*1ffa0*/  IMAD.MOV.U32 R12, RZ, RZ, 0x5 ;  /* 0x00000005ff0c7424 */ /* 0x000fe400078e00ff */
[----:B------:R-:W-:-:S07]  /*1ffb0*/  IMAD.MOV.U32 R3, RZ, RZ, R14 ;  /* 0x000000ffff037224 */ /* 0x000fce00078e000e */
[----:B------:R-:W-:Y:S05]  /*1ffc0*/  WARPSYNC.COLLECTIVE R15, `(.L_x_853) ;  /* 0x000000000f087348 */ /* 0x000fea0003c00000 */
[----:B------:R0:W1:Y:S02]  /*1ffd0*/  SHFL.IDX P6, R14, R13, R12, R11 ;  /* 0x0000000c0d0e7389 */ /* 0x00006400000c000b */
[----:B01----:R-:W-:Y:S01]  /*1ffe0*/  ENDCOLLECTIVE ;  /* 0x000000000000791b */ /* 0x003fe20003800000 */
.L_x_853:
[----:B------:R-:W-:-:S05]  /*1fff0*/  @P1 LEA R3, P0, R9, R3, 0x1 ;  /* 0x0000000309031211 */ /* 0x000fca00078008ff */
[----:B------:R-:W-:-:S05]  /*20000*/  @P1 IMAD.X R2, RZ, RZ, R2, P0 ;  /* 0x000000ffff021224 */ /* 0x000fca00000e0602 */
[----:B------:R-:W-:Y:S01]  /*20010*/  @P1 LOP3.LUT R3, R3, R2, RZ, 0x3c, !PT ;  /* 0x0000000203031212 */ /* 0x000fe200078e3cff */
[----:B------:R-:W-:-:S03]  /*20020*/  IMAD.MOV.U32 R13, RZ, RZ, R4 ;  /* 0x000000ffff0d7224 */ /* 0x000fc600078e0004 */
[----:B------:R-:W-:-:S04]  /*20030*/  @P1 LOP3.LUT R2, R3, R2, RZ, 0x3c, !PT ;  /* 0x0000000203021212 */ /* 0x000fc800078e3cff */
[----:B------:R-:W-:Y:S01]  /*20040*/  @P1 LOP3.LUT R3, R3, R2, RZ, 0x3c, !PT ;  /* 0x0000000203031212 */ /* 0x000fe200078e3cff */
[----:B------:R-:W-:-:S07]  /*20050*/  IMAD.MOV.U32 R0, RZ, RZ, R14 ;  /* 0x000000ffff007224 */ /* 0x000fce00078e000e */
[----:B------:R-:W-:Y:S05]  /*20060*/  WARPSYNC.COLLECTIVE R15, `(.L_x_854) ;  /* 0x000000000f087348 */ /* 0x000fea0003c00000 */
[----:B------:R0:W1:Y:S02]  /*20070*/  SHFL.IDX P6, R14, R13, R12, R11 ;  /* 0x0000000c0d0e7389 */ /* 0x00006400000c000b */
[----:B01----:R-:W-:Y:S01]  /*20080*/  ENDCOLLECTIVE ;  /* 0x000000000000791b */ /* 0x003fe20003800000 */
.L_x_854:
[----:B------:R-:W-:Y:S01]  /*20090*/  @!PT LDS RZ, [RZ] ;  /* 0x00000000fffff984 */ /* 0x000fe20000000800 */
[----:B------:R-:W-:Y:S01]  /*200a0*/  @!PT LDS RZ, [RZ] ;  /* 0x00000000fffff984 */ /* 0x000fe20000000800 */
[----:B------:R-:W-:Y:S01]  /*200b0*/  @!PT LDS RZ, [RZ] ;  /* 0x00000000fffff984 */ /* 0x000fe20000000800 */
[----:B------:R-:W-:Y:S04]  /*200c0*/  @P1 LDGSTS.E.BYPASS.LTC128B.128 [R8+0x1a400], desc[UR60][R2.64], !P4 ;  /* 0x1a40000002081fae */ /* 0x000fe8000e101d7c */
[----:B------:R-:W-:Y:S04]  /*200d0*/  @P1 LDGSTS.E.BYPASS.LTC128B.128 [R8+0x1d400], desc[UR60][R2.64+0x80], !P3 ;  /* 0x1d40008002081fae */ /* 0x000fe8000d901d7c */
[----:B------:R0:W-:Y:S02]  /*200e0*/  @P1 LDGSTS.E.BYPASS.LTC128B.128 [R8+0x20400], desc[UR60][R2.64+0x100], !P2 ;  /* 0x2040010002081fae */ /* 0x0001e4000d101d7c */
[----:B0-----:R-:W-:Y:S01]  /*200f0*/  MOV R2, R14 ;  /* 0x0000000e00027202 */ /* 0x001fe20000000f00 */
[----:B------:R-:W-:Y:S06]  /*20100*/  BRA `(.L_x_855) ;  /* 0xffffffb000847947 */ /* 0x000fec000383ffff */
.L_x_732:
[----:B------:R-:W-:Y:S02]  /*20110*/  IMAD.MOV.U32 R13, RZ, RZ, R5 ;  /* 0x000000ffff0d7224 */ /* 0x000fe400078e0005 */
[----:B------:R-:W-:Y:S02]  /*20120*/  IMAD.MOV.U32 R12, RZ, RZ, RZ ;  /* 0x000000ffff0c7224 */ /* 0x000fe400078e00ff */
[----:B------:R-:W-:Y:S02]  /*20130*/  IMAD.MOV.U32 R11, RZ, RZ, 0x181f ;  /* 0x0000181fff0b7424 */ /* 0x000fe400078e00ff */
[----:B------:R-:W-:Y:S02]  /*20140*/  IMAD.MOV.U32 R15, RZ, RZ, -0x1 ;  /* 0xffffffffff0f7424 */ /* 0x000fe400078e00ff */
[----:B-----5:R-:W-:Y:S02]  /*20150*/  IMAD R6, R17, R8, RZ ;  /* 0x0000000811067224 */ /* 0x020fe400078e02ff */
[----:B------:R-:W-:-:S07]  /*20160*/  IMAD.IADD R4, R10, 0x1, R4 ;  /* 0x000000010a047824 */ /* 0x000fce00078e0204 */
[----:B------:R-:W-:Y:S05]  /*20170*/  WARPSYNC.COLLECTIVE R15, `(.L_x_856) ;  /* 0x000000000f087348 */ /* 0x000fea0003c00000 */
[----:B------:R0:W1:Y:S02]  /*20180*/  SHFL.IDX P6, R14, R13, R12, R11 ;  /* 0x0000000c0d0e7389 */ /* 0x00006400000c000b */
[----:B01----:R-:W-:Y:S01]  /*20190*/  ENDCOLLECTIVE ;  /* 0x000000000000791b */ /* 0x003fe20003800000 */
.L_x_856:
[----:B------:R-:W-:Y:S01]  /*201a0*/  ISETP.GE.AND P1, PT, R4, R6, PT ;  /* 0x000000060400720c */ /* 0x000fe20003f26270 */
[----:B------:R-:W-:Y:S02]  /*201b0*/  IMAD.MOV.U32 R13, RZ, RZ, R0 ;  /* 0x000000ffff0d7224 */ /* 0x000fe400078e0000 */
[----:B------:R-:W-:-:S10]  /*201c0*/  IMAD.MOV.U32 R2, RZ, RZ, R14 ;  /* 0x000000ffff027224 */ /* 0x000fd400078e000e */
[----:B------:R-:W-:Y:S05]  /*201d0*/  WARPSYNC.COLLECTIVE R15, `(.L_x_857) ;  /* 0x000000000f087348 */ /* 0x000fea0003c00000 */
[----:B------:R0:W1:Y:S02]  /*201e0*/  SHFL.IDX P6, R14, R13, R12, R11 ;  /* 0x0000000c0d0e7389 */ /* 0x00006400000c000b */
[----:B01----:R-:W-:Y:S01]  /*201f0*/  ENDCOLLECTIVE ;  /* 0x000000000000791b */ /* 0x003fe20003800000 */
.L_x_857:
[----:B------:R-:W-:Y:S02]  /*20200*/  IMAD.MOV.U32 R13, RZ, RZ, R5 ;  /* 0x000000ffff0d7224 */ /* 0x000fe400078e0005 */
[----:B------:R-:W-:Y:S02]  /*20210*/  IMAD.MOV.U32 R12, RZ, RZ, 0x1 ;  /* 0x00000001ff0c7424 */ /* 0x000fe400078e00ff */
[----:B------:R-:W-:-:S07]  /*20220*/  IMAD.MOV.U32 R3, RZ, RZ, R14 ;  /* 0x000000ffff037224 */ /* 0x000fce00078e000e */
[----:B------:R-:W-:Y:S05]  /*20230*/  WARPSYNC.COLLECTIVE R15, `(.L_x_858) ;  /* 0x000000000f087348 */ /* 0x000fea0003c00000 */
[----:B------:R0:W1:Y:S02]  /*20240*/  SHFL.IDX P6, R14, R13, R12, R11 ;  /* 0x0000000c0d0e7389 */ /* 0x00006400000c000b */
[----:B01----:R-:W-:Y:S01]  /*20250*/  ENDCOLLECTIVE ;  /* 0x000000000000791b */ /* 0x003fe20003800000 */
.L_x_858:
        /* <DEDUP_REMOVED lines=16> */
.L_x_859:
[----:B------:R-:W-:Y:S02]  /*20360*/  IMAD.MOV.U32 R13, RZ, RZ, R5 ;  /* 0x000000ffff0d7224 */ /* 0x000fe400078e0005 */
[----:B------:R-:W-:Y:S02]  /*20370*/  IMAD.MOV.U32 R12, RZ, RZ, 0x2 ;  /* 0x00000002ff0c7424 */ /* 0x000fe400078e00ff */
[----:B------:R-:W-:-:S07]  /*20380*/  IMAD.MOV.U32 R3, RZ, RZ, R14 ;  /* 0x000000ffff037224 */ /* 0x000fce00078e000e */
[----:B------:R-:W-:Y:S05]  /*20390*/  WARPSYNC.COLLECTIVE R15, `(.L_x_860) ;  /* 0x000000000f087348 */ /* 0x000fea0003c00000 */
[----:B------:R0:W1:Y:S02]  /*203a0*/  SHFL.IDX P6, R14, R13, R12, R11 ;  /* 0x0000000c0d0e7389 */ /* 0x00006400000c000b */
[----:B01----:R-:W-:Y:S01]  /*203b0*/  ENDCOLLECTIVE ;  /* 0x000000000000791b */ /* 0x003fe20003800000 */
.L_x_860:
[----:B------:R-:W-:-:S05]  /*203c0*/  @!P1 LEA R7, P4, R9, R3, 0x1 ;  /* 0x0000000309079211 */ /* 0x000fca00078808ff */
[----:B------:R-:W-:Y:S02]  /*203d0*/  @!P1 IMAD.X R8, RZ, RZ, R2, P4 ;  /* 0x000000ffff089224 */ /* 0x000fe400020e0602 */
[----:B------:R-:W-:Y:S01]  /*203e0*/  @!P1 IMAD.MOV.U32 R2, RZ, RZ, R7 ;  /* 0x000000ffff029224 */ /* 0x000fe200078e0007 */
[----:B------:R-:W-:Y:S01]  /*203f0*/  IADD3 R7, R4, 0x20, RZ ;  /* 0x0000002004077810 */ /* 0x000fe20007ffe0ff */
[----:B------:R-:W-:Y:S02]  /*20400*/  @!P1 IMAD.MOV.U32 R3, RZ, RZ, R8 ;  /* 0x000000ffff039224 */ /* 0x000fe400078e0008 */
[----:B------:R-:W-:-:S03]  /*20410*/  IMAD.MOV.U32 R13, RZ, RZ, R0 ;  /* 0x000000ffff0d7224 */ /* 0x000fc600078e0000 */
        /* <DEDUP_REMOVED lines=11> */
.L_x_861:
[----:B------:R-:W-:Y:S01]  /*204d0*/  MOV R13, R5 ;  /* 0x00000005000d7202 */ /* 0x000fe20000000f00 */
[----:B------:R-:W-:Y:S02]  /*204e0*/  IMAD.MOV.U32 R12, RZ, RZ, 0x3 ;  /* 0x00000003ff0c7424 */ /* 0x000fe400078e00ff */
[----:B------:R-:W-:-:S07]  /*204f0*/  IMAD.MOV.U32 R3, RZ, RZ, R14 ;  /* 0x000000ffff037224 */ /* 0x000fce00078e000e */
[----:B------:R-:W-:Y:S05]  /*20500*/  WARPSYNC.COLLECTIVE R15, `(.L_x_862) ;  /* 0x000000000f087348 */ /* 0x000fea0003c00000 */
[----:B------:R0:W1:Y:S02]  /*20510*/  SHFL.IDX P6, R14, R13, R12, R11 ;  /* 0x0000000c0d0e7389 */ /* 0x00006400000c000b */
[----:B01----:R-:W-:Y:S01]  /*20520*/  ENDCOLLECTIVE ;  /* 0x000000000000791b */ /* 0x003fe20003800000 */
.L_x_862:
[----:B------:R-:W-:-:S05]  /*20530*/  @!P1 LEA R7, P4, R9, R3, 0x1 ;  /* 0x0000000309079211 */ /* 0x000fca00078808ff */
[----:B------:R-:W-:Y:S02]  /*20540*/  @!P1 IMAD.X R8, RZ, RZ, R2, P4 ;  /* 0x000000ffff089224 */ /* 0x000fe400020e0602 */
[----:B------:R-:W-:Y:S02]  /*20550*/  @!P1 IMAD.MOV.U32 R2, RZ, RZ, R7 ;  /* 0x000000ffff029224 */ /* 0x000fe400078e0007 */
[----:B------:R-:W-:Y:S02]  /*20560*/  @!P1 IMAD.MOV.U32 R3, RZ, RZ, R8 ;  /* 0x000000ffff039224 */ /* 0x000fe400078e0008 */
[----:B------:R-:W-:Y:S02]  /*20570*/  IMAD.MOV.U32 R13, RZ, RZ, R0 ;  /* 0x000000ffff0d7224 */ /* 0x000fe400078e0000 */
[----:B------:R-:W-:Y:S01]  /*20580*/  VIADD R7, R4, 0x30 ;  /* 0x0000003004077836 */ /* 0x000fe20000000000 */
        /* <DEDUP_REMOVED lines=11> */
.L_x_863:
[----:B------:R-:W-:Y:S01]  /*20640*/  IMAD.MOV.U32 R13, RZ, RZ, R5 ;  /* 0x000000ffff0d7224 */ /* 0x000fe200078e0005 */
[----:B------:R-:W-:Y:S01]  /*20650*/  MOV R12, 0x4 ;  /* 0x00000004000c7802 */ /* 0x000fe20000000f00 */
[----:B------:R-:W-:-:S07]  /*20660*/  IMAD.MOV.U32 R3, RZ, RZ, R14 ;  /* 0x000000ffff037224 */ /* 0x000fce00078e000e */
[----:B------:R-:W-:Y:S05]  /*20670*/  WARPSYNC.COLLECTIVE R15, `(.L_x_864) ;  /* 0x000000000f087348 */ /* 0x000fea0003c00000 */
[----:B------:R0:W1:Y:S02]  /*20680*/  SHFL.IDX P6, R14, R13, R12, R11 ;  /* 0x0000000c0d0e7389 */ /* 0x00006400000c000b */
[----:B01----:R-:W-:Y:S01]  /*20690*/  ENDCOLLECTIVE ;  /* 0x000000000000791b */ /* 0x003fe20003800000 */
.L_x_864:
        /* <DEDUP_REMOVED lines=17> */
.L_x_865:
[----:B------:R-:W-:Y:S02]  /*207b0*/  IMAD.MOV.U32 R13, RZ, RZ, R5 ;  /* 0x000000ffff0d7224 */ /* 0x000fe400078e0005 */
[----:B------:R-:W-:Y:S02]  /*207c0*/  IMAD.MOV.U32 R12, RZ, RZ, 0x5 ;  /* 0x00000005ff0c7424 */ /* 0x000fe400078e00ff */
[----:B------:R-:W-:-:S07]  /*207d0*/  IMAD.MOV.U32 R3, RZ, RZ, R14 ;  /* 0x000000ffff037224 */ /* 0x000fce00078e000e */
[----:B------:R-:W-:Y:S05]  /*207e0*/  WARPSYNC.COLLECTIVE R15, `(.L_x_866) ;  /* 0x000000000f087348 */ /* 0x000fea0003c00000 */
[----:B------:R0:W1:Y:S02]  /*207f0*/  SHFL.IDX P6, R14, R13, R12, R11 ;  /* 0x0000000c0d0e7389 */ /* 0x00006400000c000b */
[----:B01----:R-:W-:Y:S01]  /*20800*/  ENDCOLLECTIVE ;  /* 0x000000000000791b */ /* 0x003fe20003800000 */
.L_x_866:
        /* <DEDUP_REMOVED lines=12> */
[----:B------:R-:W-:-:S02]  /*208d0*/  ISETP.GE.AND P1, PT, R7, R6, PT ;  /* 0x000000060700720c */ /* 0x000fc40003f26270 */
[----:B0-----:R-:W-:-:S11]  /*208e0*/  MOV R2, R14 ;  /* 0x0000000e00027202 */ /* 0x001fd60000000f00 */
[----:B------:R-:W-:Y:S05]  /*208f0*/  WARPSYNC.COLLECTIVE R15, `(.L_x_867) ;  /* 0x000000000f087348 */ /* 0x000fea0003c00000 */
[----:B------:R0:W1:Y:S02]  /*20900*/  SHFL.IDX P6, R14, R13, R12, R11 ;  /* 0x0000000c0d0e7389 */ /* 0x00006400000c000b */
[----:B01----:R-:W-:Y:S01]  /*20910*/  ENDCOLLECTIVE ;  /* 0x000000000000791b */ /* 0x003fe20003800000 */
.L_x_867:
[----:B------:R-:W-:Y:S02]  /*20920*/  IMAD.MOV.U32 R13, RZ, RZ, R5 ;  /* 0x000000ffff0d7224 */ /* 0x000fe400078e0005 */
[----:B------:R-:W-:Y:S02]  /*20930*/  IMAD.MOV.U32 R12, RZ, RZ, 0x6 ;  /* 0x00000006ff0c7424 */ /* 0x000fe400078e00ff */
[----:B------:R-:W-:-:S07]  /*20940*/  IMAD.MOV.U32 R3, RZ, RZ, R14 ;  /* 0x000000ffff037224 */ /* 0x000fce00078e000e */
[----:B------:R-:W-:Y:S05]  /*20950*/  WARPSYNC.COLLECTIVE R15, `(.L_x_868) ;  /* 0x000000000f087348 */ /* 0x000fea0003c00000 */
[----:B------:R0:W1:Y:S02]  /*20960*/  SHFL.IDX P6, R14, R13, R12, R11 ;  /* 0x0000000c0d0e7389 */ /* 0x00006400000c000b */
[----:B01----:R-:W-:Y:S01]  /*20970*/  ENDCOLLECTIVE ;  /* 0x000000000000791b */ /* 0x003fe20003800000 */
.L_x_868:
[----:B------:R-:W-:-:S05]  /*20980*/  @!P1 LEA R7, P4, R9, R3, 0x1 ;  /* 0x0000000309079211 */ /* 0x000fca00078808ff */
[----:B------:R-:W-:Y:S02]  /*20990*/  @!P1 IMAD.X R8, RZ, RZ, R2, P4 ;  /* 0x000000ffff089224 */ /* 0x000fe400020e0602 */
[----:B------:R-:W-:Y:S02]  /*209a0*/  @!P1 IMAD.MOV.U32 R2, RZ, RZ, R7 ;  /* 0x000000ffff029224 */ /* 0x000fe400078e0007 */
[----:B------:R-:W-:Y:S01]  /*209b0*/  @!P1 IMAD.MOV.U32 R3, RZ, RZ, R8 ;  /* 0x000000ffff039224 */ /* 0x000fe200078e0008 */
[----:B------:R-:W-:Y:S01]  /*209c0*/  MOV R13, R0 ;  /* 0x00000000000d7202 */ /* 0x000fe20000000f00 */
[----:B------:R-:W-:-:S03]  /*209d0*/  VIADD R7, R4, 0x60 ;  /* 0x0000006004077836 */ /* 0x000fc60000000000 */
        /* <DEDUP_REMOVED lines=11> */
.L_x_869:
[----:B------:R-:W-:Y:S02]  /*20a90*/  IMAD.MOV.U32 R13, RZ, RZ, R5 ;  /* 0x000000ffff0d7224 */ /* 0x000fe400078e0005 */
[----:B------:R-:W-:Y:S02]  /*20aa0*/  IMAD.MOV.U32 R12, RZ, RZ, 0x7 ;  /* 0x00000007ff0c7424 */ /* 0x000fe400078e00ff */
[----:B------:R-:W-:-:S07]  /*20ab0*/  IMAD.MOV.U32 R3, RZ, RZ, R14 ;  /* 0x000000ffff037224 */ /* 0x000fce00078e000e */
[----:B------:R-:W-:Y:S05]  /*20ac0*/  WARPSYNC.COLLECTIVE R15, `(.L_x_870) ;  /* 0x000000000f087348 */ /* 0x000fea0003c00000 */
[----:B------:R0:W1:Y:S02]  /*20ad0*/  SHFL.IDX P6, R14, R13, R12, R11 ;  /* 0x0000000c0d0e7389 */ /* 0x00006400000c000b */
[----:B01----:R-:W-:Y:S01]  /*20ae0*/  ENDCOLLECTIVE ;  /* 0x000000000000791b */ /* 0x003fe20003800000 */
.L_x_870:
[----:B------:R-:W-:-:S05]  /*20af0*/  @!P1 LEA R7, P4, R9, R3, 0x1 ;  /* 0x0000000309079211 */ /* 0x000fca00078808ff */
[----:B------:R-:W-:Y:S02]  /*20b00*/  @!P1 IMAD.X R8, RZ, RZ, R2, P4 ;  /* 0x000000ffff089224 */ /* 0x000fe400020e0602 */
[----:B------:R-:W-:Y:S02]  /*20b10*/  @!P1 IMAD.MOV.U32 R2, RZ, RZ, R7 ;  /* 0x000000ffff029224 */ /* 0x000fe400078e0007 */
[----:B------:R-:W-:Y:S02]  /*20b20*/  @!P1 IMAD.MOV.U32 R3, RZ, RZ, R8 ;  /* 0x000000ffff039224 */ /* 0x000fe400078e0008 */
[----:B------:R-:W-:-:S03]  /*20b30*/  IMAD.MOV.U32 R13, RZ, RZ, R0 ;  /* 0x000000ffff0d7224 */ /* 0x000fc600078e0000 */
        /* <DEDUP_REMOVED lines=10> */
.L_x_871:
[----:B------:R-:W-:Y:S05]  /*20be0*/  BRA `(.L_x_872) ;  /* 0xffffffb000f47947 */ /* 0x000fea000383ffff */
.L_x_737:
[----:B0-----:R0:W1:Y:S02]  /*20bf0*/  SYNCS.PHASECHK.TRANS64.TRYWAIT P0, [R22+URZ+0x2a820], R3 ;  /* 0x02a82003160075a7 */ /* 0x001064000800017f */
[----:B-1----:R-:W-:Y:S05]  /*20c00*/  @!P0 NANOSLEEP.SYNCS 0x989680 ;  /* 0x009896800000895d */ /* 0x002fea0003900000 */
[----:B------:R-:W1:Y:S02]  /*20c10*/  @!P0 SYNCS.PHASECHK.TRANS64 P0, [R22+URZ+0x2a820], R3 ;  /* 0x02a82003160085a7 */ /* 0x000e64000800007f */
[----:B-1----:R-:W-:Y:S05]  /*20c20*/  @!P0 BRA `(.L_x_737) ;  /* 0xfffffffc00f08947 */ /* 0x002fea000383ffff */
[----:B------:R-:W-:Y:S05]  /*20c30*/  BRA `(.L_x_873) ;  /* 0xffffffb400647947 */ /* 0x000fea000383ffff */
.L_x_742:
[----:B0-----:R0:W1:Y:S02]  /*20c40*/  SYNCS.PHASECHK.TRANS64.TRYWAIT P0, [R5+URZ+0x2a840], R0 ;  /* 0x02a84000050075a7 */ /* 0x001064000800017f */
[----:B-1----:R-:W-:Y:S05]  /*20c50*/  @!P0 NANOSLEEP.SYNCS 0x989680 ;  /* 0x009896800000895d */ /* 0x002fea0003900000 */
[----:B------:R-:W1:Y:S02]  /*20c60*/  @!P0 SYNCS.PHASECHK.TRANS64 P0, [R5+URZ+0x2a840], R0 ;  /* 0x02a84000050085a7 */ /* 0x000e64000800007f */
[----:B-1----:R-:W-:Y:S05]  /*20c70*/  @!P0 BRA `(.L_x_742) ;  /* 0xfffffffc00f08947 */ /* 0x002fea000383ffff */
[----:B------:R-:W-:Y:S05]  /*20c80*/  BRA `(.L_x_874) ;  /* 0xffffffb800307947 */ /* 0x000fea000383ffff */
.L_x_743:
        /* <DEDUP_REMOVED lines=8> */
.L_x_876:
[----:B------:R-:W-:Y:S05]  /*20d10*/  BSYNC B1 ;  /* 0x0000000000017941 */ /* 0x000fea0003800000 */
.L_x_875:
[----:B------:R-:W0:Y:S01]  /*20d20*/  S2R R35, SR_TID.X ;  /* 0x0000000000237919 */ /* 0x000e220000002100 */
[----:B------:R-:W-:Y:S02]  /*20d30*/  IMAD.MOV.U32 R13, RZ, RZ, R9 ;  /* 0x000000ffff0d7224 */ /* 0x000fe400078e0009 */
[----:B------:R-:W-:Y:S02]  /*20d40*/  IMAD.MOV.U32 R12, RZ, RZ, RZ ;  /* 0x000000ffff0c7224 */ /* 0x000fe400078e00ff */
[----:B------:R-:W-:Y:S02]  /*20d50*/  IMAD.MOV.U32 R11, RZ, RZ, 0x181f ;  /* 0x0000181fff0b7424 */ /* 0x000fe400078e00ff */
[----:B------:R-:W-:Y:S02]  /*20d60*/  IMAD.MOV.U32 R15, RZ, RZ, -0x1 ;  /* 0xffffffffff0f7424 */ /* 0x000fe400078e00ff */
[----:B------:R-:W-:Y:S02]  /*20d70*/  IMAD.MOV.U32 R3, RZ, RZ, R14 ;  /* 0x000000ffff037224 */ /* 0x000fe400078e000e */
[----:B------:R-:W-:-:S07]  /*20d80*/  IMAD R4, R4, 0x2, R22 ;  /* 0x0000000204047824 */ /* 0x000fce00078e0216 */
[----:B0-----:R-:W-:Y:S05]  /*20d90*/  WARPSYNC.COLLECTIVE R15, `(.L_x_877) ;  /* 0x000000000f087348 */ /* 0x001fea0003c00000 */
[----:B------:R1:W2:Y:S02]  /*20da0*/  SHFL.IDX P6, R14, R13, R12, R11 ;  /* 0x0000000c0d0e7389 */ /* 0x0002a400000c000b */
[----:B012---:R-:W-:Y:S01]  /*20db0*/  ENDCOLLECTIVE ;  /* 0x000000000000791b */ /* 0x007fe20003800000 */
.L_x_877:
[----:B------:R-:W-:Y:S02]  /*20dc0*/  IMAD.MOV.U32 R13, RZ, RZ, R8 ;  /* 0x000000ffff0d7224 */ /* 0x000fe400078e0008 */
[----:B------:R-:W-:Y:S02]  /*20dd0*/  IMAD.MOV.U32 R12, RZ, RZ, 0x1 ;  /* 0x00000001ff0c7424 */ /* 0x000fe400078e00ff */
[----:B------:R-:W-:Y:S02]  /*20de0*/  IMAD.SHL.U32 R35, R35, 0x8, RZ ;  /* 0x0000000823237824 */ /* 0x000fe400078e00ff */
[----:B------:R-:W-:-:S03]  /*20df0*/  IMAD.MOV.U32 R2, RZ, RZ, R14 ;  /* 0x000000ffff027224 */ /* 0x000fc600078e000e */
[----:B------:R-:W-:-:S07]  /*20e00*/  LOP3.LUT R35, R35, 0x38, RZ, 0xc0, !PT ;  /* 0x0000003823237812 */ /* 0x000fce00078ec0ff */
[----:B------:R-:W-:Y:S05]  /*20e10*/  WARPSYNC.COLLECTIVE R15, `(.L_x_878) ;  /* 0x000000000f087348 */ /* 0x000fea0003c00000 */
[----:B------:R0:W1:Y:S02]  /*20e20*/  SHFL.IDX P6, R14, R13, R12, R11 ;  /* 0x0000000c0d0e7389 */ /* 0x00006400000c000b */
[----:B01----:R-:W-:Y:S01]  /*20e30*/  ENDCOLLECTIVE ;  /* 0x000000000000791b */ /* 0x003fe20003800000 */
.L_x_878:
[----:B------:R-:W-:-:S04]  /*20e40*/  SHF.L.U32 R0, R35, 0x1, RZ ;  /* 0x0000000123007819 */ /* 0x000fc800000006ff */
[----:B------:R-:W-:-:S05]  /*20e50*/  IADD3 R2, P0, R2, R0, RZ ;  /* 0x0000000002027210 */ /* 0x000fca0007f1e0ff */
[----:B------:R-:W-:Y:S02]  /*20e60*/  IMAD.X R3, RZ, RZ, R3, P0 ;  /* 0x000000ffff037224 */ /* 0x000fe400000e0603 */
[----:B------:R-:W-:-:S03]  /*20e70*/  IMAD.MOV.U32 R13, RZ, RZ, R9 ;  /* 0x000000ffff0d7224 */ /* 0x000fc600078e0009 */
        /* <DEDUP_REMOVED lines=10> */
.L_x_879:
[----:B------:R-:W-:Y:S01]  /*20f20*/  IMAD.MOV.U32 R13, RZ, RZ, R8 ;  /* 0x000000ffff0d7224 */ /* 0x000fe200078e0008 */
[----:B------:R-:W-:Y:S01]  /*20f30*/  MOV R12, 0x2 ;  /* 0x00000002000c7802 */ /* 0x000fe20000000f00 */
[----:B------:R-:W-:-:S07]  /*20f40*/  IMAD.MOV.U32 R2, RZ, RZ, R14 ;  /* 0x000000ffff027224 */ /* 0x000fce00078e000e */
[----:B------:R-:W-:Y:S05]  /*20f50*/  WARPSYNC.COLLECTIVE R15, `(.L_x_880) ;  /* 0x000000000f087348 */ /* 0x000fea0003c00000 */
[----:B------:R0:W1:Y:S02]  /*20f60*/  SHFL.IDX P6, R14, R13, R12, R11 ;  /* 0x0000000c0d0e7389 */ /* 0x00006400000c000b */
[----:B01----:R-:W-:Y:S01]  /*20f70*/  ENDCOLLECTIVE ;  /* 0x000000000000791b */ /* 0x003fe20003800000 */
.L_x_880:
[----:B------:R-:W-:-:S05]  /*20f80*/  IADD3 R2, P0, R2, R0, RZ ;  /* 0x0000000002027210 */ /* 0x000fca0007f1e0ff */
[----:B------:R-:W-:-:S05]  /*20f90*/  IMAD.X R3, RZ, RZ, R3, P0 ;  /* 0x000000ffff037224 */ /* 0x000fca00000e0603 */
        /* <DEDUP_REMOVED lines=11> */
.L_x_881:
[----:B------:R-:W-:Y:S02]  /*21050*/  IMAD.MOV.U32 R13, RZ, RZ, R8 ;  /* 0x000000ffff0d7224 */ /* 0x000fe400078e0008 */
[----:B------:R-:W-:Y:S02]  /*21060*/  IMAD.MOV.U32 R12, RZ, RZ, 0x3 ;  /* 0x00000003ff0c7424 */ /* 0x000fe400078e00ff */
[----:B------:R-:W-:-:S07]  /*21070*/  IMAD.MOV.U32 R2, RZ, RZ, R14 ;  /* 0x000000ffff027224 */ /* 0x000fce00078e000e */
[----:B------:R-:W-:Y:S05]  /*21080*/  WARPSYNC.COLLECTIVE R15, `(.L_x_882) ;  /* 0x000000000f087348 */ /* 0x000fea0003c00000 */
[----:B------:R0:W1:Y:S02]  /*21090*/  SHFL.IDX P6, R14, R13, R12, R11 ;  /* 0x0000000c0d0e7389 */ /* 0x00006400000c000b */
[----:B01----:R-:W-:Y:S01]  /*210a0*/  ENDCOLLECTIVE ;  /* 0x000000000000791b */ /* 0x003fe20003800000 */
.L_x_882:
        /* <DEDUP_REMOVED lines=13> */
.L_x_883:
[----:B------:R-:W-:Y:S02]  /*21180*/  IMAD.MOV.U32 R13, RZ, RZ, R8 ;  /* 0x000000ffff0d7224 */ /* 0x000fe400078e0008 */
[----:B------:R-:W-:Y:S02]  /*21190*/  IMAD.MOV.U32 R12, RZ, RZ, 0x4 ;  /* 0x00000004ff0c7424 */ /* 0x000fe400078e00ff */
[----:B------:R-:W-:-:S07]  /*211a0*/  IMAD.MOV.U32 R2, RZ, RZ, R14 ;  /* 0x000000ffff027224 */ /* 0x000fce00078e000e */
[----:B------:R-:W-:Y:S05]  /*211b0*/  WARPSYNC.COLLECTIVE R15, `(.L_x_884) ;  /* 0x000000000f087348 */ /* 0x000fea0003c00000 */
[----:B------:R0:W1:Y:S02]  /*211c0*/  SHFL.IDX P6, R14, R13, R12, R11 ;  /* 0x0000000c0d0e7389 */ /* 0x00006400000c000b */
[----:B01----:R-:W-:Y:S01]  /*211d0*/  ENDCOLLECTIVE ;  /* 0x000000000000791b */ /* 0x003fe20003800000 */
.L_x_884:
        /* <DEDUP_REMOVED lines=13> */
.L_x_885:
[----:B------:R-:W-:Y:S02]  /*212b0*/  IMAD.MOV.U32 R13, RZ, RZ, R8 ;  /* 0x000000ffff0d7224 */ /* 0x000fe400078e0008 */
[----:B------:R-:W-:Y:S02]  /*212c0*/  IMAD.MOV.U32 R12, RZ, RZ, 0x5 ;  /* 0x00000005ff0c7424 */ /* 0x000fe400078e00ff */
[----:B------:R-:W-:-:S07]  /*212d0*/  IMAD.MOV.U32 R2, RZ, RZ, R14 ;  /* 0x000000ffff027224 */ /* 0x000fce00078e000e */
[----:B------:R-:W-:Y:S05]  /*212e0*/  WARPSYNC.COLLECTIVE R15, `(.L_x_886) ;  /* 0x000000000f087348 */ /* 0x000fea0003c00000 */
[----:B------:R0:W1:Y:S02]  /*212f0*/  SHFL.IDX P6, R14, R13, R12, R11 ;  /* 0x0000000c0d0e7389 */ /* 0x00006400000c000b */
[----:B01----:R-:W-:Y:S01]  /*21300*/  ENDCOLLECTIVE ;  /* 0x000000000000791b */ /* 0x003fe20003800000 */
.L_x_886:
        /* <DEDUP_REMOVED lines=13> */
.L_x_887:
[----:B------:R-:W-:Y:S01]  /*213e0*/  IMAD.MOV.U32 R2, RZ, RZ, R14 ;  /* 0x000000ffff027224 */ /* 0x000fe200078e000e */
[----:B------:R-:W-:Y:S06]  /*213f0*/  BRA `(.L_x_888) ;  /* 0xffffffb400687947 */ /* 0x000fec000383ffff */
.L_x_748:
[----:B-1----:R1:W2:Y:S02]  /*21400*/  SYNCS.PHASECHK.TRANS64.TRYWAIT P0, [R5+URZ+0x2a860], R2 ;  /* 0x02a86002050075a7 */ /* 0x0022a4000800017f */
[----:B--2---:R-:W-:Y:S05]  /*21410*/  @!P0 NANOSLEEP.SYNCS 0x989680 ;  /* 0x009896800000895d */ /* 0x004fea0003900000 */
[----:B------:R-:W2:Y:S02]  /*21420*/  @!P0 SYNCS.PHASECHK.TRANS64 P0, [R5+URZ+0x2a860], R2 ;  /* 0x02a86002050085a7 */ /* 0x000ea4000800007f */
[----:B--2---:R-:W-:Y:S05]  /*21430*/  @!P0 BRA `(.L_x_748) ;  /* 0xfffffffc00f08947 */ /* 0x004fea000383ffff */
[----:B------:R-:W-:Y:S05]  /*21440*/  BRA `(.L_x_889) ;  /* 0xffffffb400c47947 */ /* 0x000fea000383ffff */
.L_x_749:
[----:B------:R-:W-:Y:S01]  /*21450*/  BSSY B1, `(.L_x_890) ;  /* 0x0000008000017945 */ /* 0x000fe20003800000 */
[----:B------:R-:W-:Y:S02]  /*21460*/  IMAD.MOV.U32 R13, RZ, RZ, R25 ;  /* 0x000000ffff0d7224 */ /* 0x000fe400078e0019 */
[----:B------:R-:W-:Y:S02]  /*21470*/  IMAD.MOV.U32 R12, RZ, RZ, RZ ;  /* 0x000000ffff0c7224 */ /* 0x000fe400078e00ff */
[----:B------:R-:W-:Y:S02]  /*21480*/  IMAD.MOV.U32 R11, RZ, RZ, 0x181f ;  /* 0x0000181fff0b7424 */ /* 0x000fe400078e00ff */
[----:B------:R-:W-:-:S07]  /*21490*/  IMAD.MOV.U32 R15, RZ, RZ, -0x1 ;  /* 0xffffffffff0f7424 */ /* 0x000fce00078e00ff */
[----:B-1----:R-:W-:Y:S05]  /*214a0*/  WARPSYNC.COLLECTIVE R15, `(.L_x_891) ;  /* 0x000000000f087348 */ /* 0x002fea0003c00000 */
[----:B------:R0:W2:Y:S02]  /*214b0*/  SHFL.IDX P6, R14, R13, R12, R11 ;  /* 0x0000000c0d0e7389 */ /* 0x0000a400000c000b */
[----:B012---:R-:W-:Y:S01]  /*214c0*/  ENDCOLLECTIVE ;  /* 0x000000000000791b */ /* 0x007fe20003800000 */
.L_x_891:
[----:B------:R-:W-:Y:S05]  /*214d0*/  BSYNC B1 ;  /* 0x0000000000017941 */ /* 0x000fea0003800000 */
.L_x_890:
        /* <DEDUP_REMOVED lines=9> */
.L_x_892:
[----:B------:R-:W-:Y:S02]  /*21570*/  IMAD.MOV.U32 R13, RZ, RZ, R25 ;  /* 0x000000ffff0d7224 */ /* 0x000fe400078e0019 */
[----:B------:R-:W-:Y:S02]  /*21580*/  IMAD.MOV.U32 R12, RZ, RZ, 0x1 ;  /* 0x00000001ff0c7424 */ /* 0x000fe400078e00ff */
[----:B------:R-:W-:-:S07]  /*21590*/  IMAD.MOV.U32 R2, RZ, RZ, R14 ;  /* 0x000000ffff027224 */ /* 0x000fce00078e000e */
[----:B------:R-:W-:Y:S05]  /*215a0*/  WARPSYNC.COLLECTIVE R15, `(.L_x_893) ;  /* 0x000000000f087348 */ /* 0x000fea0003c00000 */
[----:B------:R0:W1:Y:S02]  /*215b0*/  SHFL.IDX P6, R14, R13, R12, R11 ;  /* 0x0000000c0d0e7389 */ /* 0x00006400000c000b */
[----:B01----:R-:W-:Y:S01]  /*215c0*/  ENDCOLLECTIVE ;  /* 0x000000000000791b */ /* 0x003fe20003800000 */
.L_x_893:
        /* <DEDUP_REMOVED lines=15> */
.L_x_894:
[----:B------:R-:W-:Y:S01]  /*216c0*/  MOV R13, R25 ;  /* 0x00000019000d7202 */ /* 0x000fe20000000f00 */
[----:B------:R-:W-:Y:S02]  /*216d0*/  IMAD.MOV.U32 R12, RZ, RZ, 0x2 ;  /* 0x00000002ff0c7424 */ /* 0x000fe400078e00ff */
[----:B------:R-:W-:-:S07]  /*216e0*/  IMAD.MOV.U32 R2, RZ, RZ, R14 ;  /* 0x000000ffff027224 */ /* 0x000fce00078e000e */
[----:B------:R-:W-:Y:S05]  /*216f0*/  WARPSYNC.COLLECTIVE R15, `(.L_x_895) ;  /* 0x000000000f087348 */ /* 0x000fea0003c00000 */
[----:B------:R0:W1:Y:S02]  /*21700*/  SHFL.IDX P6, R14, R13, R12, R11 ;  /* 0x0000000c0d0e7389 */ /* 0x00006400000c000b */
[----:B01----:R-:W-:Y:S01]  /*21710*/  ENDCOLLECTIVE ;  /* 0x000000000000791b */ /* 0x003fe20003800000 */
.L_x_895:
        /* <DEDUP_REMOVED lines=14> */
.L_x_896:
[----:B------:R-:W-:Y:S02]  /*21800*/  IMAD.MOV.U32 R13, RZ, RZ, R25 ;  /* 0x000000ffff0d7224 */ /* 0x000fe400078e0019 */
[----:B------:R-:W-:Y:S02]  /*21810*/  IMAD.MOV.U32 R12, RZ, RZ, 0x3 ;  /* 0x00000003ff0c7424 */ /* 0x000fe400078e00ff */
[----:B------:R-:W-:-:S07]  /*21820*/  IMAD.MOV.U32 R2, RZ, RZ, R14 ;  /* 0x000000ffff027224 */ /* 0x000fce00078e000e */
[----:B------:R-:W-:Y:S05]  /*21830*/  WARPSYNC.COLLECTIVE R15, `(.L_x_897) ;  /* 0x000000000f087348 */ /* 0x000fea0003c00000 */
[----:B------:R0:W1:Y:S02]  /*21840*/  SHFL.IDX P6, R14, R13, R12, R11 ;  /* 0x0000000c0d0e7389 */ /* 0x00006400000c000b */
[----:B01----:R-:W-:Y:S01]  /*21850*/  ENDCOLLECTIVE ;  /* 0x000000000000791b */ /* 0x003fe20003800000 */
.L_x_897:
        /* <DEDUP_REMOVED lines=14> */
.L_x_898:
[----:B------:R-:W-:Y:S02]  /*21940*/  IMAD.MOV.U32 R13, RZ, RZ, R25 ;  /* 0x000000ffff0d7224 */ /* 0x000fe400078e0019 */
[----:B------:R-:W-:Y:S01]  /*21950*/  IMAD.MOV.U32 R12, RZ, RZ, 0x4 ;  /* 0x00000004ff0c7424 */ /* 0x000fe200078e00ff */
[----:B------:R-:W-:-:S07]  /*21960*/  MOV R2, R14 ;  /* 0x0000000e00027202 */ /* 0x000fce0000000f00 */
[----:B------:R-:W-:Y:S05]  /*21970*/  WARPSYNC.COLLECTIVE R15, `(.L_x_899) ;  /* 0x000000000f087348 */ /* 0x000fea0003c00000 */
[----:B------:R0:W1:Y:S02]  /*21980*/  SHFL.IDX P6, R14, R13, R12, R11 ;  /* 0x0000000c0d0e7389 */ /* 0x00006400000c000b */
[----:B01----:R-:W-:Y:S01]  /*21990*/  ENDCOLLECTIVE ;  /* 0x000000000000791b */ /* 0x003fe20003800000 */
.L_x_899:
        /* <DEDUP_REMOVED lines=14> */
.L_x_900:
[----:B------:R-:W-:Y:S02]  /*21a80*/  IMAD.MOV.U32 R13, RZ, RZ, R25 ;  /* 0x000000ffff0d7224 */ /* 0x000fe400078e0019 */
[----:B------:R-:W-:Y:S02]  /*21a90*/  IMAD.MOV.U32 R12, RZ, RZ, 0x5 ;  /* 0x00000005ff0c7424 */ /* 0x000fe400078e00ff */
[----:B------:R-:W-:-:S07]  /*21aa0*/  IMAD.MOV.U32 R2, RZ, RZ, R14 ;  /* 0x000000ffff027224 */ /* 0x000fce00078e000e */
[----:B------:R-:W-:Y:S05]  /*21ab0*/  WARPSYNC.COLLECTIVE R15, `(.L_x_901) ;  /* 0x000000000f087348 */ /* 0x000fea0003c00000 */
[----:B------:R0:W1:Y:S02]  /*21ac0*/  SHFL.IDX P6, R14, R13, R12, R11 ;  /* 0x0000000c0d0e7389 */ /* 0x00006400000c000b */
[----:B01----:R-:W-:Y:S01]  /*21ad0*/  ENDCOLLECTIVE ;  /* 0x000000000000791b */ /* 0x003fe20003800000 */
.L_x_901:
        /* <DEDUP_REMOVED lines=13> */
.L_x_902:
[----:B------:R-:W-:Y:S01]  /*21bb0*/  @!PT LDS RZ, [RZ] ;  /* 0x00000000fffff984 */ /* 0x000fe20000000800 */
[----:B------:R-:W-:Y:S01]  /*21bc0*/  @!PT LDS RZ, [RZ] ;  /* 0x00000000fffff984 */ /* 0x000fe20000000800 */
[----:B------:R-:W-:Y:S01]  /*21bd0*/  @!PT LDS RZ, [RZ] ;  /* 0x00000000fffff984 */ /* 0x000fe20000000800 */
[----:B------:R0:W-:Y:S02]  /*21be0*/  LDGSTS.E.BYPASS.LTC128B.128 [R4+0x5400], desc[UR60][R2.64+0x80], !P2 ;  /* 0x0540008002047fae */ /* 0x0001e4000d101d7c */
[----:B0-----:R-:W-:Y:S01]  /*21bf0*/  IMAD.MOV.U32 R2, RZ, RZ, R14 ;  /* 0x000000ffff027224 */ /* 0x001fe200078e000e */
[----:B------:R-:W-:Y:S06]  /*21c00*/  BRA `(.L_x_903) ;  /* 0xffffffb000b47947 */ /* 0x000fec000383ffff */
.L_x_757:
[----:B0-----:R0:W1:Y:S02]  /*21c10*/  SYNCS.PHASECHK.TRANS64.TRYWAIT P0, [R0+URZ+0x2a860], R3 ;  /* 0x02a86003000075a7 */ /* 0x001064000800017f */
[----:B-1----:R-:W-:Y:S05]  /*21c20*/  @!P0 NANOSLEEP.SYNCS 0x989680 ;  /* 0x009896800000895d */ /* 0x002fea0003900000 */
[----:B------:R-:W1:Y:S02]  /*21c30*/  @!P0 SYNCS.PHASECHK.TRANS64 P0, [R0+URZ+0x2a860], R3 ;  /* 0x02a86003000085a7 */ /* 0x000e64000800007f */
[----:B-1----:R-:W-:Y:S05]  /*21c40*/  @!P0 BRA `(.L_x_757) ;  /* 0xfffffffc00f08947 */ /* 0x002fea000383ffff */
[----:B------:R-:W-:Y:S05]  /*21c50*/  BRA `(.L_x_904) ;  /* 0xffffffb400d07947 */ /* 0x000fea000383ffff */
.L_x_758:
[----:B------:R-:W-:Y:S01]  /*21c60*/  BSSY B0, `(.L_x_905) ;  /* 0x0000008000007945 */ /* 0x000fe20003800000 */
[----:B------:R-:W-:Y:S02]  /*21c70*/  IMAD.MOV.U32 R13, RZ, RZ, R25 ;  /* 0x000000ffff0d7224 */ /* 0x000fe400078e0019 */
[----:B------:R-:W-:Y:S02]  /*21c80*/  IMAD.MOV.U32 R12, RZ, RZ, RZ ;  /* 0x000000ffff0c7224 */ /* 0x000fe400078e00ff */
[----:B------:R-:W-:Y:S02]  /*21c90*/  IMAD.MOV.U32 R11, RZ, RZ, 0x181f ;  /* 0x0000181fff0b7424 */ /* 0x000fe400078e00ff */
[----:B------:R-:W-:-:S07]  /*21ca0*/  IMAD.MOV.U32 R15, RZ, RZ, -0x1 ;  /* 0xffffffffff0f7424 */ /* 0x000fce00078e00ff */
[----:B0-----:R-:W-:Y:S05]  /*21cb0*/  WARPSYNC.COLLECTIVE R15, `(.L_x_906) ;  /* 0x000000000f087348 */ /* 0x001fea0003c00000 */
[----:B------:R1:W2:Y:S02]  /*21cc0*/  SHFL.IDX P6, R14, R13, R12, R11 ;  /* 0x0000000c0d0e7389 */ /* 0x0002a400000c000b */
[----:B012---:R-:W-:Y:S01]  /*21cd0*/  ENDCOLLECTIVE ;  /* 0x000000000000791b */ /* 0x007fe20003800000 */
.L_x_906:
[----:B------:R-:W-:Y:S05]  /*21ce0*/  BSYNC B0 ;  /* 0x0000000000007941 */ /* 0x000fea0003800000 */
.L_x_905:
        /* <DEDUP_REMOVED lines=8> */
[----:B------:R-:W-:Y:S01]  /*21d70*/  ISETP.NE.U32.AND P1, PT, R2, 0x1, PT ;  /* 0x000000010200780c */ /* 0x000fe20003f25070 */
[----:B------:R-:W-:-:S12]  /*21d80*/  IMAD R4, R4, 0x2, R22 ;  /* 0x0000000204047824 */ /* 0x000fd800078e0216 */
[----:B0-----:R-:W-:Y:S05]  /*21d90*/  WARPSYNC.COLLECTIVE R15, `(.L_x_907) ;  /* 0x000000000f087348 */ /* 0x001fea0003c00000 */
[----:B------:R1:W2:Y:S02]  /*21da0*/  SHFL.IDX P6, R14, R13, R12, R11 ;  /* 0x0000000c0d0e7389 */ /* 0x0002a400000c000b */
[----:B012---:R-:W-:Y:S01]  /*21db0*/  ENDCOLLECTIVE ;  /* 0x000000000000791b */ /* 0x007fe20003800000 */
.L_x_907:
[C---:B------:R-:W-:Y:S02]  /*21dc0*/  ISETP.LT.OR P4, PT, R6.reuse, 0x1, !P0 ;  /* 0x000000010600780c */ /* 0x040fe40004781670 */
[----:B------:R-:W-:Y:S01]  /*21dd0*/  ISETP.LT.OR P3, PT, R6, 0x1, P1 ;  /* 0x000000010600780c */ /* 0x000fe20000f61670 */
[----:B------:R-:W-:Y:S02]  /*21de0*/  IMAD.MOV.U32 R13, RZ, RZ, R25 ;  /* 0x000000ffff0d7224 */ /* 0x000fe400078e0019 */
[----:B------:R-:W-:Y:S02]  /*21df0*/  IMAD.MOV.U32 R12, RZ, RZ, 0x1 ;  /* 0x00000001ff0c7424 */ /* 0x000fe400078e00ff */
[----:B------:R-:W-:-:S05]  /*21e00*/  IMAD.SHL.U32 R5, R5, 0x8, RZ ;  /* 0x0000000805057824 */ /* 0x000fca00078e00ff */
[----:B------:R-:W-:-:S05]  /*21e10*/  LOP3.LUT R5, R5, 0x38, RZ, 0xc0, !PT ;  /* 0x0000003805057812 */ /* 0x000fca00078ec0ff */
[----:B------:R-:W-:-:S05]  /*21e20*/  IMAD.SHL.U32 R5, R5, 0x2, RZ ;  /* 0x0000000205057824 */ /* 0x000fca00078e00ff */
[----:B------:R-:W-:-:S13]  /*21e30*/  IADD3 R2, P2, R14, R5, RZ ;  /* 0x000000050e027210 */ /* 0x000fda0007f5e0ff */
[----:B------:R-:W-:Y:S05]  /*21e40*/  WARPSYNC.COLLECTIVE R15, `(.L_x_908) ;  /* 0x000000000f087348 */ /* 0x000fea0003c00000 */
[----:B------:R0:W1:Y:S02]  /*21e50*/  SHFL.IDX P6, R14, R13, R12, R11 ;  /* 0x0000000c0d0e7389 */ /* 0x00006400000c000b */
[----:B01----:R-:W-:Y:S01]  /*21e60*/  ENDCOLLECTIVE ;  /* 0x000000000000791b */ /* 0x003fe20003800000 */
.L_x_908:
        /* <DEDUP_REMOVED lines=13> */
.L_x_909:
[----:B------:R-:W-:Y:S02]  /*21f40*/  IMAD.MOV.U32 R13, RZ, RZ, R25 ;  /* 0x000000ffff0d7224 */ /* 0x000fe400078e0019 */
[----:B------:R-:W-:Y:S01]  /*21f50*/  IMAD.MOV.U32 R12, RZ, RZ, 0x2 ;  /* 0x00000002ff0c7424 */ /* 0x000fe200078e00ff */
[----:B------:R-:W-:-:S13]  /*21f60*/  IADD3 R2, P2, R14, R5, RZ ;  /* 0x000000050e027210 */ /* 0x000fda0007f5e0ff */
[----:B------:R-:W-:Y:S05]  /*21f70*/  WARPSYNC.COLLECTIVE R15, `(.L_x_910) ;  /* 0x000000000f087348 */ /* 0x000fea0003c00000 */
[----:B------:R0:W1:Y:S02]  /*21f80*/  SHFL.IDX P6, R14, R13, R12, R11 ;  /* 0x0000000c0d0e7389 */ /* 0x00006400000c000b */
[----:B01----:R-:W-:Y:S01]  /*21f90*/  ENDCOLLECTIVE ;  /* 0x000000000000791b */ /* 0x003fe20003800000 */
.L_x_910:
        /* <DEDUP_REMOVED lines=13> */
.L_x_911:
[----:B------:R-:W-:Y:S02]  /*22070*/  IMAD.MOV.U32 R13, RZ, RZ, R25 ;  /* 0x000000ffff0d7224 */ /* 0x000fe400078e0019 */
[----:B------:R-:W-:Y:S02]  /*22080*/  IMAD.MOV.U32 R12, RZ, RZ, 0x3 ;  /* 0x00000003ff0c7424 */ /* 0x000fe400078e00ff */
[----:B------:R-:W-:-:S07]  /*22090*/  IMAD.MOV.U32 R10, RZ, RZ, R14 ;  /* 0x000000ffff0a7224 */ /* 0x000fce00078e000e */
[----:B------:R-:W-:Y:S05]  /*220a0*/  WARPSYNC.COLLECTIVE R15, `(.L_x_912) ;  /* 0x000000000f087348 */ /* 0x000fea0003c00000 */
[----:B------:R0:W1:Y:S02]  /*220b0*/  SHFL.IDX P6, R14, R13, R12, R11 ;  /* 0x0000000c0d0e7389 */ /* 0x00006400000c000b */
[----:B01----:R-:W-:Y:S01]  /*220c0*/  ENDCOLLECTIVE ;  /* 0x000000000000791b */ /* 0x003fe20003800000 */
.L_x_912:
[----:B------:R-:W-:-:S05]  /*220d0*/  IADD3 R2, P2, R10, R5, RZ ;  /* 0x000000050a027210 */ /* 0x000fca0007f5e0ff */
[----:B------:R-:W-:-:S05]  /*220e0*/  IMAD.X R3, RZ, RZ, R7, P2 ;  /* 0x000000ffff037224 */ /* 0x000fca00010e0607 */
[----:B------:R-:W-:Y:S01]  /*220f0*/  @!PT LDS RZ, [RZ] ;  /* 0x00000000fffff984 */ /* 0x000fe20000000800 */
[----:B------:R-:W-:Y:S01]  /*22100*/  @!PT LDS RZ, [RZ] ;  /* 0x00000000fffff984 */ /* 0x000fe20000000800 */
[----:B------:R-:W-:Y:S01]  /*22110*/  @!PT LDS RZ, [RZ] ;  /* 0x00000000fffff984 */ /* 0x000fe20000000800 */
[----:B------:R0:W-:Y:S01]  /*22120*/  LDGSTS.E.BYPASS.LTC128B.128 [R4+0x1400], desc[UR60][R2.64], !P3 ;  /* 0x0140000002047fae */ /* 0x0001e2000d901d7c */
[----:B------:R-:W-:Y:S02]  /*22130*/  MOV R13, R24 ;  /* 0x00000018000d7202 */ /* 0x000fe40000000f00 */
[C---:B------:R-:W-:Y:S01]  /*22140*/  ISETP.LT.OR P3, PT, R6.reuse, 0x31, P1 ;  /* 0x000000310600780c */ /* 0x040fe20000f61670 */
[----:B------:R0:W-:Y:S01]  /*22150*/  LDGSTS.E.BYPASS.LTC128B.128 [R4+0x4400], desc[UR60][R2.64+0x80], !P4 ;  /* 0x0440008002047fae */ /* 0x0001e2000e101d7c */
[----:B------:R-:W-:Y:S01]  /*22160*/  ISETP.LT.OR P4, PT, R6, 0x31, !P0 ;  /* 0x000000310600780c */ /* 0x000fe20004781670 */
[----:B------:R-:W-:-:S12]  /*22170*/  IMAD.MOV.U32 R8, RZ, RZ, R14 ;  /* 0x000000ffff087224 */ /* 0x000fd800078e000e */
[----:B0-----:R-:W-:Y:S05]  /*22180*/  WARPSYNC.COLLECTIVE R15, `(.L_x_913) ;  /* 0x000000000f087348 */ /* 0x001fea0003c00000 */
[----:B------:R1:W2:Y:S02]  /*22190*/  SHFL.IDX P6, R14, R13, R12, R11 ;  /* 0x0000000c0d0e7389 */ /* 0x0002a400000c000b */
[----:B012---:R-:W-:Y:S01]  /*221a0*/  ENDCOLLECTIVE ;  /* 0x000000000000791b */ /* 0x007fe20003800000 */
.L_x_913:
[----:B------:R-:W-:Y:S02]  /*221b0*/  IMAD.MOV.U32 R13, RZ, RZ, R25 ;  /* 0x000000ffff0d7224 */ /* 0x000fe400078e0019 */
[----:B------:R-:W-:Y:S01]  /*221c0*/  IMAD.MOV.U32 R12, RZ, RZ, 0x4 ;  /* 0x00000004ff0c7424 */ /* 0x000fe200078e00ff */
[----:B------:R-:W-:-:S13]  /*221d0*/  IADD3 R2, P2, R14, R5, RZ ;  /* 0x000000050e027210 */ /* 0x000fda0007f5e0ff */
[----:B------:R-:W-:Y:S05]  /*221e0*/  WARPSYNC.COLLECTIVE R15, `(.L_x_914) ;  /* 0x000000000f087348 */ /* 0x000fea0003c00000 */
[----:B------:R0:W1:Y:S02]  /*221f0*/  SHFL.IDX P6, R14, R13, R12, R11 ;  /* 0x0000000c0d0e7389 */ /* 0x00006400000c000b */
[----:B01----:R-:W-:Y:S01]  /*22200*/  ENDCOLLECTIVE ;  /* 0x000000000000791b */ /* 0x003fe20003800000 */
.L_x_914:
        /* <DEDUP_REMOVED lines=13> */
.L_x_915:
[----:B------:R-:W-:Y:S02]  /*222e0*/  IMAD.MOV.U32 R13, RZ, RZ, R25 ;  /* 0x000000ffff0d7224 */ /* 0x000fe400078e0019 */
[----:B------:R-:W-:Y:S02]  /*222f0*/  IMAD.MOV.U32 R12, RZ, RZ, 0x5 ;  /* 0x00000005ff0c7424 */ /* 0x000fe400078e00ff */
[----:B------:R-:W-:-:S07]  /*22300*/  IMAD.MOV.U32 R10, RZ, RZ, R14 ;  /* 0x000000ffff0a7224 */ /* 0x000fce00078e000e */
[----:B------:R-:W-:Y:S05]  /*22310*/  WARPSYNC.COLLECTIVE R15, `(.L_x_916) ;  /* 0x000000000f087348 */ /* 0x000fea0003c00000 */
[----:B------:R0:W1:Y:S02]  /*22320*/  SHFL.IDX P6, R14, R13, R12, R11 ;  /* 0x0000000c0d0e7389 */ /* 0x00006400000c000b */
[----:B01----:R-:W-:Y:S01]  /*22330*/  ENDCOLLECTIVE ;  /* 0x000000000000791b */ /* 0x003fe20003800000 */
.L_x_916:
        /* <DEDUP_REMOVED lines=12> */
.L_x_917:
[----:B------:R-:W-:Y:S05]  /*22400*/  BRA `(.L_x_918) ;  /* 0xffffffb000cc7947 */ /* 0x000fea000383ffff */
.L_x_763:
        /* <DEDUP_REMOVED lines=8> */
.L_x_920:
[----:B------:R-:W-:Y:S05]  /*22490*/  BSYNC B0 ;  /* 0x0000000000007941 */ /* 0x000fea0003800000 */
.L_x_919:
        /* <DEDUP_REMOVED lines=9> */
.L_x_921:
        /* <DEDUP_REMOVED lines=13> */
[----:B------:R-:W-:-:S03]  /*22600*/  ISETP.NE.AND P1, PT, R8, RZ, PT ;  /* 0x000000ff0800720c */ /* 0x000fc60003f25270 */
[----:B------:R-:W-:-:S10]  /*22610*/  IMAD.MOV.U32 R13, RZ, RZ, R4 ;  /* 0x000000ffff0d7224 */ /* 0x000fd400078e0004 */
[----:B------:R-:W-:Y:S05]  /*22620*/  WARPSYNC.COLLECTIVE R15, `(.L_x_922) ;  /* 0x000000000f087348 */ /* 0x000fea0003c00000 */
[----:B------:R0:W1:Y:S02]  /*22630*/  SHFL.UP P6, R14, R13, R12, R11 ;  /* 0x0400000c0d0e7389 */ /* 0x00006400000c000b */
[----:B01----:R-:W-:Y:S01]  /*22640*/  ENDCOLLECTIVE ;  /* 0x000000000000791b */ /* 0x003fe20003800000 */
.L_x_922:
[----:B------:R-:W-:Y:S01]  /*22650*/  IMAD.MOV.U32 R12, RZ, RZ, 0x2 ;  /* 0x00000002ff0c7424 */ /* 0x000fe200078e00ff */
[----:B------:R-:W-:-:S05]  /*22660*/  SEL R7, R14, RZ, P1 ;  /* 0x000000ff0e077207 */ /* 0x000fca0000800000 */
[----:B------:R-:W-:-:S04]  /*22670*/  IMAD.IADD R6, R4, 0x1, R7 ;  /* 0x0000000104067824 */ /* 0x000fc800078e0207 */
[----:B------:R-:W-:-:S07]  /*22680*/  IMAD.MOV.U32 R13, RZ, RZ, R6 ;  /* 0x000000ffff0d7224 */ /* 0x000fce00078e0006 */
[----:B------:R-:W-:Y:S05]  /*22690*/  WARPSYNC.COLLECTIVE R15, `(.L_x_923) ;  /* 0x000000000f087348 */ /* 0x000fea0003c00000 */
[----:B------:R0:W1:Y:S02]  /*226a0*/  SHFL.UP P6, R14, R13, R12, R11 ;  /* 0x0400000c0d0e7389 */ /* 0x00006400000c000b */
[----:B01----:R-:W-:Y:S01]  /*226b0*/  ENDCOLLECTIVE ;  /* 0x000000000000791b */ /* 0x003fe20003800000 */
.L_x_923:
[----:B------:R-:W-:Y:S01]  /*226c0*/  IMAD.MOV.U32 R12, RZ, RZ, 0x4 ;  /* 0x00000004ff0c7424 */ /* 0x000fe200078e00ff */
[----:B------:R-:W-:-:S04]  /*226d0*/  SEL R7, R14, RZ, P2 ;  /* 0x000000ff0e077207 */ /* 0x000fc80001000000 */
[----:B------:R-:W-:-:S05]  /*226e0*/  IADD3 R7, R6, R7, RZ ;  /* 0x0000000706077210 */ /* 0x000fca0007ffe0ff */
[----:B------:R-:W-:-:S07]  /*226f0*/  IMAD.MOV.U32 R13, RZ, RZ, R7 ;  /* 0x000000ffff0d7224 */ /* 0x000fce00078e0007 */
[----:B------:R-:W-:Y:S05]  /*22700*/  WARPSYNC.COLLECTIVE R15, `(.L_x_924) ;  /* 0x000000000f087348 */ /* 0x000fea0003c00000 */
[----:B------:R0:W1:Y:S02]  /*22710*/  SHFL.UP P6, R14, R13, R12, R11 ;  /* 0x0400000c0d0e7389 */ /* 0x00006400000c000b */
[----:B01----:R-:W-:Y:S01]  /*22720*/  ENDCOLLECTIVE ;  /* 0x000000000000791b */ /* 0x003fe20003800000 */
.L_x_924:
[----:B------:R-:W-:Y:S01]  /*22730*/  IMAD.MOV.U32 R12, RZ, RZ, 0x8 ;  /* 0x00000008ff0c7424 */ /* 0x000fe200078e00ff */
[----:B------:R-:W-:-:S05]  /*22740*/  SEL R2, R14, RZ, P3 ;  /* 0x000000ff0e027207 */ /* 0x000fca0001800000 */
[----:B------:R-:W-:-:S04]  /*22750*/  IMAD.IADD R2, R7, 0x1, R2 ;  /* 0x0000000107027824 */ /* 0x000fc800078e0202 */
[----:B------:R-:W-:-:S07]  /*22760*/  IMAD.MOV.U32 R13, RZ, RZ, R2 ;  /* 0x000000ffff0d7224 */ /* 0x000fce00078e0002 */
[----:B------:R-:W-:Y:S05]  /*22770*/  WARPSYNC.COLLECTIVE R15, `(.L_x_925) ;  /* 0x000000000f087348 */ /* 0x000fea0003c00000 */
[----:B------:R0:W1:Y:S02]  /*22780*/  SHFL.UP P6, R14, R13, R12, R11 ;  /* 0x0400000c0d0e7389 */ /* 0x00006400000c000b */
[----:B01----:R-:W-:Y:S01]  /*22790*/  ENDCOLLECTIVE ;  /* 0x000000000000791b */ /* 0x003fe20003800000 */
.L_x_925:
[----:B------:R-:W-:Y:S01]  /*227a0*/  IMAD.MOV.U32 R12, RZ, RZ, 0x10 ;  /* 0x00000010ff0c7424 */ /* 0x000fe200078e00ff */
[----:B------:R-:W-:-:S05]  /*227b0*/  SEL R3, R14, RZ, P4 ;  /* 0x000000ff0e037207 */ /* 0x000fca0002000000 */
[----:B------:R-:W-:-:S04]  /*227c0*/  IMAD.IADD R3, R2, 0x1, R3 ;  /* 0x0000000102037824 */ /* 0x000fc800078e0203 */
[----:B------:R-:W-:-:S07]  /*227d0*/  IMAD.MOV.U32 R13, RZ, RZ, R3 ;  /* 0x000000ffff0d7224 */ /* 0x000fce00078e0003 */
[----:B------:R-:W-:Y:S05]  /*227e0*/  WARPSYNC.COLLECTIVE R15, `(.L_x_926) ;  /* 0x000000000f087348 */ /* 0x000fea0003c00000 */
[----:B------:R0:W1:Y:S02]  /*227f0*/  SHFL.UP P6, R14, R13, R12, R11 ;  /* 0x0400000c0d0e7389 */ /* 0x00006400000c000b */
[----:B01----:R-:W-:Y:S01]  /*22800*/  ENDCOLLECTIVE ;  /* 0x000000000000791b */ /* 0x003fe20003800000 */
.L_x_926:
        /* <DEDUP_REMOVED lines=8> */
.L_x_927:
[----:B------:R-:W-:Y:S05]  /*22890*/  BRA `(.L_x_928) ;  /* 0xffffffb000d47947 */ /* 0x000fea000383ffff */
.L_x_768:
[----:B------:R-:W-:Y:S01]  /*228a0*/  BSSY B0, `(.L_x_929) ;  /* 0x0000008000007945 */ /* 0x000fe20003800000 */
[----:B-----5:R-:W-:Y:S02]  /*228b0*/  IMAD.MOV.U32 R13, RZ, RZ, R4 ;  /* 0x000000ffff0d7224 */ /* 0x020fe400078e0004 */
[----:B------:R-:W-:Y:S02]  /*228c0*/  IMAD.MOV.U32 R12, RZ, RZ, 0x1 ;  /* 0x00000001ff0c7424 */ /* 0x000fe400078e00ff */
[----:B------:R-:W-:Y:S02]  /*228d0*/  IMAD.MOV.U32 R11, RZ, RZ, RZ ;  /* 0x000000ffff0b7224 */ /* 0x000fe400078e00ff */
[----:B------:R-:W-:-:S07]  /*228e0*/  IMAD.MOV.U32 R15, RZ, RZ, -0x1 ;  /* 0xffffffffff0f7424 */ /* 0x000fce00078e00ff */
[----:B0-----:R-:W-:Y:S05]  /*228f0*/  WARPSYNC.COLLECTIVE R15, `(.L_x_930) ;  /* 0x000000000f087348 */ /* 0x001fea0003c00000 */
[----:B------:R1:W2:Y:S02]  /*22900*/  SHFL.UP P6, R14, R13, R12, R11 ;  /* 0x0400000c0d0e7389 */ /* 0x0002a400000c000b */
[----:B012---:R-:W-:Y:S01]  /*22910*/  ENDCOLLECTIVE ;  /* 0x000000000000791b */ /* 0x007fe20003800000 */
.L_x_930:
[----:B------:R-:W-:Y:S05]  /*22920*/  BSYNC B0 ;  /* 0x0000000000007941 */ /* 0x000fea0003800000 */
.L_x_929:
        /* <DEDUP_REMOVED lines=8> */
.L_x_931:
[----:B------:R-:W-:Y:S01]  /*229b0*/  IMAD.MOV.U32 R12, RZ, RZ, 0x4 ;  /* 0x00000004ff0c7424 */ /* 0x000fe200078e00ff */
[----:B------:R-:W-:-:S05]  /*229c0*/  SEL R0, R14, RZ, P2 ;  /* 0x000000ff0e007207 */ /* 0x000fca0001000000 */
[----:B------:R-:W-:-:S04]  /*229d0*/  IMAD.IADD R0, R13, 0x1, R0 ;  /* 0x000000010d007824 */ /* 0x000fc800078e0200 */
[----:B------:R-:W-:-:S07]  /*229e0*/  IMAD.MOV.U32 R13, RZ, RZ, R0 ;  /* 0x000000ffff0d7224 */ /* 0x000fce00078e0000 */
[----:B------:R-:W-:Y:S05]  /*229f0*/  WARPSYNC.COLLECTIVE R15, `(.L_x_932) ;  /* 0x000000000f087348 */ /* 0x000fea0003c00000 */
[----:B------:R0:W1:Y:S02]  /*22a00*/  SHFL.UP P6, R14, R13, R12, R11 ;  /* 0x0400000c0d0e7389 */ /* 0x00006400000c000b */
[----:B01----:R-:W-:Y:S01]  /*22a10*/  ENDCOLLECTIVE ;  /* 0x000000000000791b */ /* 0x003fe20003800000 */
.L_x_932:
[----:B------:R-:W-:Y:S01]  /*22a20*/  IMAD.MOV.U32 R12, RZ, RZ, 0x8 ;  /* 0x00000008ff0c7424 */ /* 0x000fe200078e00ff */
[----:B------:R-:W-:-:S05]  /*22a30*/  SEL R3, R14, RZ, P3 ;  /* 0x000000ff0e037207 */ /* 0x000fca0001800000 */
[----:B------:R-:W-:-:S04]  /*22a40*/  IMAD.IADD R2, R0, 0x1, R3 ;  /* 0x0000000100027824 */ /* 0x000fc800078e0203 */
[----:B------:R-:W-:-:S07]  /*22a50*/  IMAD.MOV.U32 R13, RZ, RZ, R2 ;  /* 0x000000ffff0d7224 */ /* 0x000fce00078e0002 */
[----:B------:R-:W-:Y:S05]  /*22a60*/  WARPSYNC.COLLECTIVE R15, `(.L_x_933) ;  /* 0x000000000f087348 */ /* 0x000fea0003c00000 */
[----:B------:R0:W1:Y:S02]  /*22a70*/  SHFL.UP P6, R14, R13, R12, R11 ;  /* 0x0400000c0d0e7389 */ /* 0x00006400000c000b */
[----:B01----:R-:W-:Y:S01]  /*22a80*/  ENDCOLLECTIVE ;  /* 0x000000000000791b */ /* 0x003fe20003800000 */
.L_x_933:
[----:B------:R-:W-:Y:S01]  /*22a90*/  IMAD.MOV.U32 R12, RZ, RZ, 0x10 ;  /* 0x00000010ff0c7424 */ /* 0x000fe200078e00ff */
[----:B------:R-:W-:-:S05]  /*22aa0*/  SEL R3, R14, RZ, P4 ;  /* 0x000000ff0e037207 */ /* 0x000fca0002000000 */
[----:B------:R-:W-:-:S04]  /*22ab0*/  IMAD.IADD R3, R2, 0x1, R3 ;  /* 0x0000000102037824 */ /* 0x000fc800078e0203 */
[----:B------:R-:W-:-:S07]  /*22ac0*/  IMAD.MOV.U32 R13, RZ, RZ, R3 ;  /* 0x000000ffff0d7224 */ /* 0x000fce00078e0003 */
[----:B------:R-:W-:Y:S05]  /*22ad0*/  WARPSYNC.COLLECTIVE R15, `(.L_x_934) ;  /* 0x000000000f087348 */ /* 0x000fea0003c00000 */
[----:B------:R0:W1:Y:S02]  /*22ae0*/  SHFL.UP P6, R14, R13, R12, R11 ;  /* 0x0400000c0d0e7389 */ /* 0x00006400000c000b */
[----:B01----:R-:W-:Y:S01]  /*22af0*/  ENDCOLLECTIVE ;  /* 0x000000000000791b */ /* 0x003fe20003800000 */
.L_x_934:
        /* <DEDUP_REMOVED lines=8> */
.L_x_935:
[----:B------:R-:W-:Y:S05]  /*22b80*/  BRA `(.L_x_936) ;  /* 0xffffffb000b47947 */ /* 0x000fea000383ffff */
.L_x_770:
[----:B------:R-:W-:Y:S01]  /*22b90*/  BSSY B0, `(.L_x_937) ;  /* 0x0000006000007945 */ /* 0x000fe20003800000 */
[----:B------:R-:W-:Y:S01]  /*22ba0*/  PLOP3.LUT P6, PT, P6, PT, PT, 0x8, 0x0 ;  /* 0x000000000000781c */ /* 0x000fe200037ce170 */
[----:B------:R-:W-:-:S12]  /*22bb0*/  IMAD.MOV.U32 R15, RZ, RZ, -0x1 ;  /* 0xffffffffff0f7424 */ /* 0x000fd800078e00ff */
[----:B0-----:R-:W-:Y:S05]  /*22bc0*/  WARPSYNC.COLLECTIVE R15, `(.L_x_938) ;  /* 0x000000000f087348 */ /* 0x001fea0003c00000 */
[----:B------:R-:W-:Y:S01]  /*22bd0*/  VOTE.ANY R14, PT, P6 ;  /* 0x00000000000e7806 */ /* 0x000fe200030e0100 */
[----:B0-----:R-:W-:Y:S06]  /*22be0*/  ENDCOLLECTIVE ;  /* 0x000000000000791b */ /* 0x001fec0003800000 */
.L_x_938:
[----:B------:R-:W-:Y:S05]  /*22bf0*/  BSYNC B0 ;  /* 0x0000000000007941 */ /* 0x000fea0003800000 */
.L_x_937:
[----:B------:R-:W-:Y:S02]  /*22c00*/  IMAD.MOV.U32 R3, RZ, RZ, R14 ;  /* 0x000000ffff037224 */ /* 0x000fe400078e000e */
[----:B------:R-:W-:Y:S02]  /*22c10*/  IMAD.MOV.U32 R13, RZ, RZ, R4 ;  /* 0x000000ffff0d7224 */ /* 0x000fe400078e0004 */
[----:B------:R-:W0:Y:S01]  /*22c20*/  POPC R0, R3 ;  /* 0x0000000300007309 */ /* 0x000e220000000000 */
[----:B------:R-:W-:Y:S02]  /*22c30*/  IMAD.MOV.U32 R11, RZ, RZ, 0x1f ;  /* 0x0000001fff0b7424 */ /* 0x000fe400078e00ff */
[----:B------:R-:W-:Y:S02]  /*22c40*/  IMAD.MOV.U32 R15, RZ, RZ, -0x1 ;  /* 0xffffffffff0f7424 */ /* 0x000fe400078e00ff */
[----:B0-----:R-:W-:-:S07]  /*22c50*/  IMAD.MOV.U32 R12, RZ, RZ, R0 ;  /* 0x000000ffff0c7224 */ /* 0x001fce00078e0000 */
[----:B------:R-:W-:Y:S05]  /*22c60*/  WARPSYNC.COLLECTIVE R15, `(.L_x_939) ;  /* 0x000000000f087348 */ /* 0x000fea0003c00000 */
[----:B------:R0:W1:Y:S02]  /*22c70*/  SHFL.IDX P6, R14, R13, R12, R11 ;  /* 0x0000000c0d0e7389 */ /* 0x00006400000c000b */
[----:B01----:R-:W-:Y:S01]  /*22c80*/  ENDCOLLECTIVE ;  /* 0x000000000000791b */ /* 0x003fe20003800000 */
.L_x_939:
[----:B------:R-:W-:Y:S01]  /*22c90*/  MOV R4, R14 ;  /* 0x0000000e00047202 */ /* 0x000fe20000000f00 */
[----:B------:R-:W-:Y:S06]  /*22ca0*/  BRA `(.L_x_940) ;  /* 0xffffffb000a47947 */ /* 0x000fec000383ffff */
.L_x_772:
[----:B------:R-:W-:Y:S01]  /*22cb0*/  BSSY B0, `(.L_x_941) ;  /* 0x0000007000007945 */ /* 0x000fe20003800000 */
[----:B------:R-:W-:Y:S02]  /*22cc0*/  IMAD.MOV.U32 R13, RZ, RZ, R2 ;  /* 0x000000ffff0d7224 */ /* 0x000fe400078e0002 */
[----:B------:R-:W-:Y:S02]  /*22cd0*/  IMAD.MOV.U32 R11, RZ, RZ, 0x1f ;  /* 0x0000001fff0b7424 */ /* 0x000fe400078e00ff */
[----:B------:R-:W-:-:S07]  /*22ce0*/  IMAD.MOV.U32 R15, RZ, RZ, -0x1 ;  /* 0xffffffffff0f7424 */ /* 0x000fce00078e00ff */
[----:B012---:R-:W-:Y:S05]  /*22cf0*/  WARPSYNC.COLLECTIVE R15, `(.L_x_942) ;  /* 0x000000000f087348 */ /* 0x007fea0003c00000 */
[----:B------:R3:W4:Y:S02]  /*22d00*/  SHFL.IDX P6, R14, R13, R12, R11 ;  /* 0x0000000c0d0e7389 */ /* 0x00072400000c000b */
[----:B01234-:R-:W-:Y:S01]  /*22d10*/  ENDCOLLECTIVE ;  /* 0x000000000000791b */ /* 0x01ffe20003800000 */
.L_x_942:
[----:B------:R-:W-:Y:S05]  /*22d20*/  BSYNC B0 ;  /* 0x0000000000007941 */ /* 0x000fea0003800000 */
.L_x_941:
[----:B------:R-:W-:Y:S05]  /*22d30*/  BRA `(.L_x_771) ;  /* 0xffffffb0009c7947 */ /* 0x000fea000383ffff */
.L_x_776:
[----:B0-----:R0:W1:Y:S02]  /*22d40*/  SYNCS.PHASECHK.TRANS64.TRYWAIT P0, [R5+URZ+0x2a820], R0 ;  /* 0x02a82000050075a7 */ /* 0x001064000800017f */
[----:B-1----:R-:W-:Y:S05]  /*22d50*/  @!P0 NANOSLEEP.SYNCS 0x989680 ;  /* 0x009896800000895d */ /* 0x002fea0003900000 */
[----:B------:R-:W1:Y:S02]  /*22d60*/  @!P0 SYNCS.PHASECHK.TRANS64 P0, [R5+URZ+0x2a820], R0 ;  /* 0x02a82000050085a7 */ /* 0x000e64000800007f */
[----:B-1----:R-:W-:Y:S05]  /*22d70*/  @!P0 BRA `(.L_x_776) ;  /* 0xfffffffc00f08947 */ /* 0x002fea000383ffff */
[----:B------:R-:W-:Y:S05]  /*22d80*/  BRA `(.L_x_943) ;  /* 0xffffffb400887947 */ /* 0x000fea000383ffff */
.L_x_777:
[----:B------:R-:W1:Y:S01]  /*22d90*/  S2R R2, SR_TID.X ;  /* 0x0000000000027919 */ /* 0x000e620000002100 */
[----:B------:R-:W-:Y:S01]  /*22da0*/  BSSY B0, `(.L_x_944) ;  /* 0x000000a000007945 */ /* 0x000fe20003800000 */
[----:B------:R-:W-:Y:S02]  /*22db0*/  IMAD.MOV.U32 R12, RZ, RZ, RZ ;  /* 0x000000ffff0c7224 */ /* 0x000fe400078e00ff */
[----:B------:R-:W-:Y:S02]  /*22dc0*/  IMAD.MOV.U32 R11, RZ, RZ, 0x1f ;  /* 0x0000001fff0b7424 */ /* 0x000fe400078e00ff */
[----:B------:R-:W-:Y:S01]  /*22dd0*/  IMAD.MOV.U32 R15, RZ, RZ, -0x1 ;  /* 0xffffffffff0f7424 */ /* 0x000fe200078e00ff */
[----:B-1----:R-:W-:-:S04]  /*22de0*/  SHF.R.U32.HI R2, RZ, 0x5, R2 ;  /* 0x00000005ff027819 */ /* 0x002fc80000011602 */
[----:B------:R-:W-:-:S05]  /*22df0*/  LOP3.LUT R2, R2, 0x3, RZ, 0xc0, !PT ;  /* 0x0000000302027812 */ /* 0x000fca00078ec0ff */
[----:B------:R-:W-:-:S07]  /*22e00*/  IMAD.MOV.U32 R13, RZ, RZ, R2 ;  /* 0x000000ffff0d7224 */ /* 0x000fce00078e0002 */
[----:B0-2---:R-:W-:Y:S05]  /*22e10*/  WARPSYNC.COLLECTIVE R15, `(.L_x_945) ;  /* 0x000000000f087348 */ /* 0x005fea0003c00000 */
[----:B------:R1:W3:Y:S02]  /*22e20*/  SHFL.IDX P6, R14, R13, R12, R11 ;  /* 0x0000000c0d0e7389 */ /* 0x0002e400000c000b */
[----:B0123--:R-:W-:Y:S01]  /*22e30*/  ENDCOLLECTIVE ;  /* 0x000000000000791b */ /* 0x00ffe20003800000 */
.L_x_945:
[----:B------:R-:W-:Y:S05]  /*22e40*/  BSYNC B0 ;  /* 0x0000000000007941 */ /* 0x000fea0003800000 */
.L_x_944:
[----:B------:R-:W-:Y:S05]  /*22e50*/  BRA `(.L_x_946) ;  /* 0xffffffb400707947 */ /* 0x000fea000383ffff */
.L_x_778:
[----:B------:R-:W-:Y:S01]  /*22e60*/  BSSY B0, `(.L_x_947) ;  /* 0x0000006000007945 */ /* 0x000fe20003800000 */
[----:B------:R-:W-:-:S07]  /*22e70*/  IMAD.MOV.U32 R15, RZ, RZ, -0x1 ;  /* 0xffffffffff0f7424 */ /* 0x000fce00078e00ff */
[----:B0-2---:R-:W-:Y:S05]  /*22e80*/  WARPSYNC.COLLECTIVE R15, `(.L_x_948) ;  /* 0x000000000f0c7348 */ /* 0x005fea0003c00000 */
[----:B------:R-:W-:Y:S02]  /*22e90*/  ELECT P6, UR62, PT ;  /* 0x00000000003e782f */ /* 0x000fe400038c0000 */
[----:B------:R-:W-:Y:S01]  /*22ea0*/  MOV R14, UR62 ;  /* 0x0000003e000e7c02 */ /* 0x000fe20008000f00 */
[----:B0-2---:R-:W-:Y:S10]  /*22eb0*/  ENDCOLLECTIVE ;  /* 0x000000000000791b */ /* 0x005ff40003800000 */
.L_x_948:
[----:B------:R-:W-:Y:S05]  /*22ec0*/  BSYNC B0 ;  /* 0x0000000000007941 */ /* 0x000fea0003800000 */
.L_x_947:
[----:B------:R-:W-:Y:S05]  /*22ed0*/  BRA `(.L_x_949) ;  /* 0xffffffb400647947 */ /* 0x000fea000383ffff */
.L_x_780:
[----:B0-----:R0:W1:Y:S02]  /*22ee0*/  SYNCS.PHASECHK.TRANS64.TRYWAIT P1, [R3+URZ+0x2a840], R2 ;  /* 0x02a84002030075a7 */ /* 0x001064000802017f */
[----:B-1----:R-:W-:Y:S05]  /*22ef0*/  @!P1 NANOSLEEP.SYNCS 0x989680 ;  /* 0x009896800000995d */ /* 0x002fea0003900000 */
[----:B------:R-:W1:Y:S02]  /*22f00*/  @!P1 SYNCS.PHASECHK.TRANS64 P1, [R3+URZ+0x2a840], R2 ;  /* 0x02a84002030095a7 */ /* 0x000e64000802007f */
[----:B-1----:R-:W-:Y:S05]  /*22f10*/  @!P1 BRA `(.L_x_780) ;  /* 0xfffffffc00f09947 */ /* 0x002fea000383ffff */
[----:B------:R-:W-:Y:S05]  /*22f20*/  BRA `(.L_x_950) ;  /* 0xffffffb4008c7947 */ /* 0x000fea000383ffff */
.L_x_782:
[----:B-1----:R1:W3:Y:S02]  /*22f30*/  SYNCS.PHASECHK.TRANS64.TRYWAIT P1, [R5+URZ+0x2a840], R0 ;  /* 0x02a84000050075a7 */ /* 0x0022e4000802017f */
[----:B---3--:R-:W-:Y:S05]  /*22f40*/  @!P1 NANOSLEEP.SYNCS 0x989680 ;  /* 0x009896800000995d */ /* 0x008fea0003900000 */
[----:B------:R-:W3:Y:S02]  /*22f50*/  @!P1 SYNCS.PHASECHK.TRANS64 P1, [R5+URZ+0x2a840], R0 ;  /* 0x02a84000050095a7 */ /* 0x000ee4000802007f */
[----:B---3--:R-:W-:Y:S05]  /*22f60*/  @!P1 BRA `(.L_x_782) ;  /* 0xfffffffc00f09947 */ /* 0x008fea000383ffff */
[----:B------:R-:W-:Y:S05]  /*22f70*/  BRA `(.L_x_951) ;  /* 0xffffffb400987947 */ /* 0x000fea000383ffff */
.L_x_784:
[----:B---3--:R3:W4:Y:S02]  /*22f80*/  SYNCS.PHASECHK.TRANS64.TRYWAIT P1, [R3+URZ+0x2a860], R2 ;  /* 0x02a86002030075a7 */ /* 0x008724000802017f */
[----:B----4-:R-:W-:Y:S05]  /*22f90*/  @!P1 NANOSLEEP.SYNCS 0x989680 ;  /* 0x009896800000995d */ /* 0x010fea0003900000 */
[----:B------:R-:W4:Y:S02]  /*22fa0*/  @!P1 SYNCS.PHASECHK.TRANS64 P1, [R3+URZ+0x2a860], R2 ;  /* 0x02a86002030095a7 */ /* 0x000f24000802007f */
[----:B----4-:R-:W-:Y:S05]  /*22fb0*/  @!P1 BRA `(.L_x_784) ;  /* 0xfffffffc00f09947 */ /* 0x010fea000383ffff */
[----:B------:R-:W-:Y:S05]  /*22fc0*/  BRA `(.L_x_952) ;  /* 0xffffffb400947947 */ /* 0x000fea000383ffff */
.L_x_953:
        /* <DEDUP_REMOVED lines=11> */
.L_x_15523:


//--------------------- .text._ZN7cutlass13device_kernelIN5flash11enable_sm90INS1_16FlashAttnFwdSm90INS1_25CollectiveMainloopFwdSm90ILi2EN4cute5tupleIJNS5_1CILi1EEES8_S8_EEENS6_IJNS7_ILi128EEENS7_ILi96EEENS7_ILi192EEEEEELi128ENS_10bfloat16_tEfNS_4arch4Sm90ELb0ELb1ELb0ELb0ELb1ELb0ELb0ELb1ELb1ELb1ELb0ELb0EEENS1_21CollectiveEpilogueFwdINS6_IJSA_SA_SB_EEES9_SE_SG_Li256ELb0ELb1ELb0ELb0EEENS1_30DynamicPersistentTileSchedulerILi256ELi128ELb0ELb1ELb1EEEEEEEEEvNT_6ParamsE --------------------------
	.section	.text._ZN7cutlass13device_kernelIN5flash11enable_sm90INS1_16FlashAttnFwdSm90INS1_25CollectiveMainloopFwdSm90ILi2EN4cute5tupleIJNS5_1CILi1EEES8_S8_EEENS6_IJNS7_ILi128EEENS7_ILi96EEENS7_ILi192EEEEEELi128ENS_10bfloat16_tEfNS_4arch4Sm90ELb0ELb1ELb0ELb0ELb1ELb0ELb0ELb1ELb1ELb1ELb0ELb0EEENS1_21CollectiveEpilogueFwdINS6_IJSA_SA_SB_EEES9_SE_SG_Li256ELb0ELb1ELb0ELb0EEENS1_30DynamicPersistentTileSchedulerILi256ELi128ELb0ELb1ELb1EEEEEEEEEvNT_6ParamsE,"ax",@progbits
	.align	128
.text._ZN7cutlass13device_kernelIN5flash11enable_sm90INS1_16FlashAttnFwdSm90INS1_25CollectiveMainloopFwdSm90ILi2EN4cute5tupleIJNS5_1CILi1EEES8_S8_EEENS6_IJNS7_ILi128EEENS7_ILi96EEENS7_ILi192EEEEEELi128ENS_10bfloat16_tEfNS_4arch4Sm90ELb0ELb1ELb0ELb0ELb1ELb0ELb0ELb1ELb1ELb1ELb0ELb0EEENS1_21CollectiveEpilogueFwdINS6_IJSA_SA_SB_EEES9_SE_SG_Li256ELb0ELb1ELb0ELb0EEENS1_30DynamicPersistentTileSchedulerILi256ELi128ELb0ELb1ELb1EEEEEEEEEvNT_6ParamsE:
        .type           _ZN7cutlass13device_kernelIN5flash11enable_sm90INS1_16FlashAttnFwdSm90INS1_25CollectiveMainloopFwdSm90ILi2EN4cute5tupleIJNS5_1CILi1EEES8_S8_EEENS6_IJNS7_ILi128EEENS7_ILi96EEENS7_ILi192EEEEEELi128ENS_10bfloat16_tEfNS_4arch4Sm90ELb0ELb1ELb0ELb0ELb1ELb0ELb0ELb1ELb1ELb1ELb0ELb0EEENS1_21CollectiveEpilogueFwdINS6_IJSA_SA_SB_EEES9_SE_SG_Li256ELb0ELb1ELb0ELb0EEENS1_30DynamicPersistentTileSchedulerILi256ELi128ELb0ELb1ELb1EEEEEEEEEvNT_6ParamsE,@function
        .size           _ZN7cutlass13device_kernelIN5flash11enable_sm90INS1_16FlashAttnFwdSm90INS1_25CollectiveMainloopFwdSm90ILi2EN4cute5tupleIJNS5_1CILi1EEES8_S8_EEENS6_IJNS7_ILi128EEENS7_ILi96EEENS7_ILi192EEEEEELi128ENS_10bfloat16_tEfNS_4arch4Sm90ELb0ELb1ELb0ELb0ELb1ELb0ELb0ELb1ELb1ELb1ELb0ELb0EEENS1_21CollectiveEpilogueFwdINS6_IJSA_SA_SB_EEES9_SE_SG_Li256ELb0ELb1ELb0ELb0EEENS1_30DynamicPersistentTileSchedulerILi256ELi128ELb0ELb1ELb1EEEEEEEEEvNT_6ParamsE,(.L_x_15524 - _ZN7cutlass13device_kernelIN5flash11enable_sm90INS1_16FlashAttnFwdSm90INS1_25CollectiveMainloopFwdSm90ILi2EN4cute5tupleIJNS5_1CILi1EEES8_S8_EEENS6_IJNS7_ILi128EEENS7_ILi96EEENS7_ILi192EEEEEELi128ENS_10bfloat16_tEfNS_4arch4Sm90ELb0ELb1ELb0ELb0ELb1ELb0ELb0ELb1ELb1ELb1ELb0ELb0EEENS1_21CollectiveEpilogueFwdINS6_IJSA_SA_SB_EEES9_SE_SG_Li256ELb0ELb1ELb0ELb0EEENS1_30DynamicPersistentTileSchedulerILi256ELi128ELb0ELb1ELb1EEEEEEEEEvNT_6ParamsE)
        .other          _ZN7cutlass13device_kernelIN5flash11enable_sm90INS1_16FlashAttnFwdSm90INS1_25CollectiveMainloopFwdSm90ILi2EN4cute5tupleIJNS5_1CILi1EEES8_S8_EEENS6_IJNS7_ILi128EEENS7_ILi96EEENS7_ILi192EEEEEELi128ENS_10bfloat16_tEfNS_4arch4Sm90ELb0ELb1ELb0ELb0ELb1ELb0ELb0ELb1ELb1ELb1ELb0ELb0EEENS1_21CollectiveEpilogueFwdINS6_IJSA_SA_SB_EEES9_SE_SG_Li256ELb0ELb1ELb0ELb0EEENS1_30DynamicPersistentTileSchedulerILi256ELi128ELb0ELb1ELb1EEEEEEEEEvNT_6ParamsE,@"STO_CUDA_ENTRY STV_DEFAULT"
_ZN7cutlass13device_kernelIN5flash11enable_sm90INS1_16FlashAttnFwdSm90INS1_25CollectiveMainloopFwdSm90ILi2EN4cute5tupleIJNS5_1CILi1EEES8_S8_EEENS6_IJNS7_ILi128EEENS7_ILi96EEENS7_ILi192EEEEEELi128ENS_10bfloat16_tEfNS_4arch4Sm90ELb0ELb1ELb0ELb0ELb1ELb0ELb0ELb1ELb1ELb1ELb0ELb0EEENS1_21CollectiveEpilogueFwdINS6_IJSA_SA_SB_EEES9_SE_SG_Li256ELb0ELb1ELb0ELb0EEENS1_30DynamicPersistentTileSchedulerILi256ELi128ELb0ELb1ELb1EEEEEEEEEvNT_6ParamsE:
        /* <DEDUP_REMOVED lines=45> */
.L_x_954:
        /* <DEDUP_REMOVED lines=22> */
.L_x_955:
        /* <DEDUP_REMOVED lines=18> */
.L_x_956:
        /* <DEDUP_REMOVED lines=22> */
.L_x_957:
        /* <DEDUP_REMOVED lines=23> */
.L_x_958:
        /* <DEDUP_REMOVED lines=10> */
.L_x_960:
[----:B------:R-:W-:-:S08]  /*08c0*/  NOP ;  /* 0x0000000000007918 */ /* 0x000fd00000000000 */
[----:B------:R-:W1:Y:S02]  /*08d0*/  USETMAXREG.TRY_ALLOC.CTAPOOL UP0, 0xe8 ;  /* 0x000000e8000079c8 */ /* 0x000e640008000600 */
[----:B-1----:R-:W-:-:S13]  /*08e0*/  PLOP3.LUT P0, PT, PT, PT, UP0, 0x80, 0x0 ;  /* 0x000000000000781c */ /* 0x002fda0003f0f008 */
[----:B------:R-:W-:Y:S05]  /*08f0*/  @!P0 BRA `(.L_x_960) ;  /* 0xfffffffc00f08947 */ /* 0x000fea000383ffff */
[----:B------:R-:W1:Y:S08]  /*0900*/  S2UR UR4, SR_CTAID.X ;  /* 0x00000000000479c3 */ /* 0x000e700000002500 */
[----:B------:R-:W-:Y:S08]  /*0910*/  BAR.ARV 0x4, 0x180 ;  /* 0x0106000000007b1d */ /* 0x000ff00000002000 */
[----:B------:R-:W1:Y:S08]  /*0920*/  LDC R0, c[0x0][0xc38] ;  /* 0x00030e00ff007b82 */ /* 0x000e700000000800 */
[----:B------:R-:W-:Y:S06]  /*0930*/  BAR.ARV 0x8, 0x180 ;  /* 0x0206000000007b1d */ /* 0x000fec0000002000 */
[----:B-1----:R-:W-:-:S13]  /*0940*/  ISETP.LE.AND P0, PT, R0, UR4, PT ;  /* 0x0000000400007c0c */ /* 0x002fda000bf03270 */
[----:B------:R-:W-:Y:S05]  /*0950*/  @P0 EXIT ;  /* 0x000000000000094d */ /* 0x000fea0003800000 */
[----:B------:R-:W2:Y:S01]  /*0960*/  LDL R3, [R1+0x4] ;  /* 0x0000040001037983 */ /* 0x000ea20000100800 */
[----:B------:R-:W-:Y:S01]  /*0970*/  IMAD.U32 R16, RZ, RZ, UR4 ;  /* 0x00000004ff107e24 */ /* 0x000fe2000f8e00ff */
[----:B------:R-:W-:Y:S01]  /*0980*/  UMOV UR38, URZ ;  /* 0x0000003f00267c82 */ /* 0x000fe20008000000 */
[----:B------:R-:W-:Y:S01]  /*0990*/  IMAD.MOV.U32 R166, RZ, RZ, RZ ;  /* 0x000000ffffa67224 */ /* 0x000fe200078e00ff */
[----:B0-----:R-:W0:Y:S01]  /*09a0*/  S2R R2, SR_TID.X ;  /* 0x0000000000027919 */ /* 0x001e220000002100 */
[----:B------:R-:W-:Y:S01]  /*09b0*/  UMOV UR39, URZ ;  /* 0x0000003f00277c82 */ /* 0x000fe20008000000 */
[----:B0-----:R-:W-:Y:S01]  /*09c0*/  VIADD R174, R2, 0xffffff80 ;  /* 0xffffff8002ae7836 */ /* 0x001fe20000000000 */
[----:B--2---:R-:W-:-:S04]  /*09d0*/  R2UR UR5, R3 ;  /* 0x00000000030572ca */ /* 0x004fc800000e0000 */
[----:B------:R-:W-:-:S04]  /*09e0*/  SHF.R.S32.HI R3, RZ, 0x1f, R174 ;  /* 0x0000001fff037819 */ /* 0x000fc800000114ae */
[CC--:B------:R-:W-:Y:S02]  /*09f0*/  LEA.HI R0, R3.reuse, R174.reuse, RZ, 0x7 ;  /* 0x000000ae03007211 */ /* 0x0c0fe400078f38ff */
[CC--:B------:R-:W-:Y:S02]  /*0a00*/  LEA.HI R4, R3.reuse, R174.reuse, RZ, 0x5 ;  /* 0x000000ae03047211 */ /* 0x0c0fe400078f28ff */
[----:B------:R-:W-:Y:S02]  /*0a10*/  LOP3.LUT R167, R0, 0xffffff80, RZ, 0xc0, !PT ;  /* 0xffffff8000a77812 */ /* 0x000fe400078ec0ff */
[CC--:B------:R-:W-:Y:S01]  /*0a20*/  LEA.HI R2, R3.reuse, R174.reuse, RZ, 0x4 ;  /* 0x000000ae03027211 */ /* 0x0c0fe200078f20ff */
[----:B------:R-:W-:Y:S01]  /*0a30*/  IMAD.SHL.U32 R4, R4, 0x20, RZ ;  /* 0x0000002004047824 */ /* 0x000fe200078e00ff */
[----:B------:R-:W-:Y:S01]  /*0a40*/  LEA.HI R11, R3, R174, RZ, 0x2 ;  /* 0x000000ae030b7211 */ /* 0x000fe200078f10ff */
[----:B------:R-:W-:Y:S01]  /*0a50*/  IMAD.IADD R167, R174, 0x1, -R167 ;  /* 0x00000001aea77824 */ /* 0x000fe200078e0aa7 */
[----:B------:R-:W-:Y:S01]  /*0a60*/  LOP3.LUT R5, R2, 0x3fffff0, RZ, 0xc0, !PT ;  /* 0x03fffff002057812 */ /* 0x000fe200078ec0ff */
[----:B------:R-:W-:Y:S01]  /*0a70*/  ULOP3.LUT UR61, UR5, 0x1, URZ, 0xfc, !UPT ;  /* 0x00000001053d7892 */ /* 0x000fe2000f8efc3f */
[----:B------:R-:W-:-:S02]  /*0a80*/  LOP3.LUT R11, R11, 0xfffffffc, RZ, 0xc0, !PT ;  /* 0xfffffffc0b0b7812 */ /* 0x000fc400078ec0ff */
[----:B------:R-:W-:Y:S01]  /*0a90*/  SHF.R.S32.HI R6, RZ, 0x1f, R167 ;  /* 0x0000001fff067819 */ /* 0x000fe200000114a7 */
[C---:B------:R-:W-:Y:S01]  /*0aa0*/  IMAD.IADD R5, R174.reuse, 0x1, -R5 ;  /* 0x00000001ae057824 */ /* 0x040fe200078e0a05 */
[----:B------:R-:W-:Y:S01]  /*0ab0*/  LEA.HI R3, R3, R174, RZ, 0x3 ;  /* 0x000000ae03037211 */ /* 0x000fe200078f18ff */
[----:B------:R-:W-:Y:S01]  /*0ac0*/  IMAD.IADD R11, R174, 0x1, -R11 ;  /* 0x00000001ae0b7824 */ /* 0x000fe200078e0a0b */
[----:B------:R-:W-:Y:S02]  /*0ad0*/  LEA.HI R8, R6, R167, RZ, 0x2 ;  /* 0x000000a706087211 */ /* 0x000fe400078f10ff */
[----:B------:R-:W-:Y:S02]  /*0ae0*/  SHF.R.S32.HI R169, RZ, 0x7, R0 ;  /* 0x00000007ffa97819 */ /* 0x000fe40000011400 */
[--C-:B------:R-:W-:Y:S02]  /*0af0*/  SHF.R.S32.HI R9, RZ, 0x2, R8.reuse ;  /* 0x00000002ff097819 */ /* 0x100fe40000011408 */
[----:B------:R-:W-:-:S02]  /*0b00*/  SHF.R.S32.HI R10, RZ, 0x1f, R8 ;  /* 0x0000001fff0a7819 */ /* 0x000fc40000011408 */
[----:B------:R-:W-:Y:S02]  /*0b10*/  LOP3.LUT R4, R4, 0xfffffc00, RZ, 0xc0, !PT ;  /* 0xfffffc0004047812 */ /* 0x000fe400078ec0ff */
[----:B------:R-:W-:Y:S02]  /*0b20*/  LEA.HI R10, R10, R9, RZ, 0x3 ;  /* 0x000000090a0a7211 */ /* 0x000fe400078f18ff */
[----:B------:R-:W-:Y:S01]  /*0b30*/  LOP3.LUT R163, R3, 0xfffffff8, RZ, 0xc0, !PT ;  /* 0xfffffff803a37812 */ /* 0x000fe200078ec0ff */
[----:B------:R-:W-:Y:S01]  /*0b40*/  IMAD R5, R5, 0x40, R4 ;  /* 0x0000004005057824 */ /* 0x000fe200078e0204 */
[----:B------:R-:W-:Y:S02]  /*0b50*/  SHF.R.S32.HI R7, RZ, 0x4, R2 ;  /* 0x00000004ff077819 */ /* 0x000fe40000011402 */
[----:B------:R-:W-:Y:S01]  /*0b60*/  LOP3.LUT R10, R10, 0xfffffff8, RZ, 0xc0, !PT ;  /* 0xfffffff80a0a7812 */ /* 0x000fe200078ec0ff */
[----:B------:R-:W-:Y:S01]  /*0b70*/  IMAD.IADD R163, R174, 0x1, -R163 ;  /* 0x00000001aea37824 */ /* 0x000fe200078e0aa3 */
[----:B------:R-:W-:-:S02]  /*0b80*/  LEA.HI R6, R6, R167, RZ, 0x5 ;  /* 0x000000a706067211 */ /* 0x000fc400078f28ff */
[----:B------:R-:W-:Y:S01]  /*0b90*/  LEA.HI R0, R0, R169, RZ, 0x1 ;  /* 0x000000a900007211 */ /* 0x000fe200078f08ff */
[----:B------:R-:W-:Y:S01]  /*0ba0*/  IMAD.IADD R9, R9, 0x1, -R10 ;  /* 0x0000000109097824 */ /* 0x000fe200078e0a0a */
[----:B------:R-:W-:Y:S01]  /*0bb0*/  LEA.HI R2, R2, R7, RZ, 0x1 ;  /* 0x0000000702027211 */ /* 0x000fe200078f08ff */
[----:B------:R-:W-:Y:S01]  /*0bc0*/  IMAD.SHL.U32 R160, R163, 0x8, RZ ;  /* 0x00000008a3a07824 */ /* 0x000fe200078e00ff */
[----:B------:R-:W-:Y:S02]  /*0bd0*/  SHF.R.S32.HI R6, RZ, 0x5, R6 ;  /* 0x00000005ff067819 */ /* 0x000fe40000011406 */
[----:B------:R-:W-:Y:S01]  /*0be0*/  LEA.HI R4, R11, R11, RZ, 0x1 ;  /* 0x0000000b0b047211 */ /* 0x000fe200078f08ff */
[----:B------:R-:W-:Y:S01]  /*0bf0*/  VIADD R161, R160, 0x40 ;  /* 0x00000040a0a17836 */ /* 0x000fe20000000000 */
[----:B------:R-:W-:Y:S01]  /*0c00*/  LOP3.LUT R0, R0, 0x3fffffe, RZ, 0xc0, !PT ;  /* 0x03fffffe00007812 */ /* 0x000fe200078ec0ff */
[----:B------:R-:W-:Y:S01]  /*0c10*/  IMAD R9, R6, 0x10, R9 ;  /* 0x0000001006097824 */ /* 0x000fe200078e0209 */
[----:B------:R-:W-:-:S02]  /*0c20*/  LOP3.LUT R2, R2, 0x1ffffffe, RZ, 0xc0, !PT ;  /* 0x1ffffffe02027812 */ /* 0x000fc400078ec0ff */
[----:B------:R-:W-:Y:S01]  /*0c30*/  LOP3.LUT R4, R4, 0x1ffffffe, RZ, 0xc0, !PT ;  /* 0x1ffffffe04047812 */ /* 0x000fe200078ec0ff */
[----:B------:R-:W-:Y:S01]  /*0c40*/  IMAD.IADD R0, R169, 0x1, -R0 ;  /* 0x00000001a9007824 */ /* 0x000fe200078e0a00 */
[----:B------:R-:W-:Y:S01]  /*0c50*/  LOP3.LUT R18, R8, 0x7ffffffc, RZ, 0xc0, !PT ;  /* 0x7ffffffc08127812 */ /* 0x000fe200078ec0ff */
[----:B------:R-:W-:Y:S01]  /*0c60*/  IMAD.IADD R2, R7, 0x1, -R2 ;  /* 0x0000000107027824 */ /* 0x000fe200078e0a02 */
[----:B------:R-:W-:Y:S01]  /*0c70*/  SHF.R.S32.HI R165, RZ, 0x3, R3 ;  /* 0x00000003ffa57819 */ /* 0x000fe20000011403 */
[----:B------:R-:W-:Y:S01]  /*0c80*/  IMAD.IADD R11, R11, 0x1, -R4 ;  /* 0x000000010b0b7824 */ /* 0x000fe200078e0a04 */
[----:B------:R-:W-:Y:S01]  /*0c90*/  SHF.R.S32.HI R173, RZ, 0x1f, R160 ;  /* 0x0000001fffad7819 */ /* 0x000fe200000114a0 */
[----:B------:R-:W-:Y:S01]  /*0ca0*/  IMAD R170, R0, 0x40, R9 ;  /* 0x0000004000aa7824 */ /* 0x000fe200078e0209 */
[----:B------:R-:W-:Y:S01]  /*0cb0*/  SHF.R.S32.HI R172, RZ, 0x1f, R161 ;  /* 0x0000001fffac7819 */ /* 0x000fe200000114a1 */
[----:B------:R-:W-:Y:S02]  /*0cc0*/  IMAD R171, R2, 0x8, R5 ;  /* 0x0000000802ab7824 */ /* 0x000fe400078e0205 */
[----:B------:R-:W-:-:S02]  /*0cd0*/  IMAD.IADD R18, R167, 0x1, -R18 ;  /* 0x00000001a7127824 */ /* 0x000fc400078e0a12 */
[----:B------:R-:W-:-:S07]  /*0ce0*/  IMAD R22, R11, 0x8, R170 ;  /* 0x000000080b167824 */ /* 0x000fce00078e02aa */
.L_x_1065:
[----:B0--34-:R-:W0:Y:S01]  /*0cf0*/  LDC R3, c[0x0][0xc60] ;  /* 0x00031800ff037b82 */ /* 0x019e220000000800 */
[----:B------:R-:W-:Y:S01]  /*0d00*/  IMAD.MOV.U32 R0, RZ, RZ, R16 ;  /* 0x000000ffff007224 */ /* 0x000fe200078e0010 */
[----:B------:R-:W-:Y:S01]  /*0d10*/  ULDC UR4, c[0x0][0xc78] ;  /* 0x00031e0000047ab9 */ /* 0x000fe20000000800 */
[----:B0-----:R-:W-:-:S13]  /*0d20*/  ISETP.NE.AND P0, PT, R3, 0x1, PT ;  /* 0x000000010300780c */ /* 0x001fda0003f05270 */
[----:B-----5:R-:W0:Y:S08]  /*0d30*/  @P0 LDC R5, c[0x0][0xc64] ;  /* 0x00031900ff050b82 */ /* 0x020e300000000800 */
[----:B------:R-:W1:Y:S01]  /*0d40*/  @P0 LDC R7, c[0x0][0xc68] ;  /* 0x00031a00ff070b82 */ /* 0x000e620000000800 */
[----:B0-----:R-:W-:-:S05]  /*0d50*/  @P0 IMAD.HI.U32 R2, R16, R5, RZ ;  /* 0x0000000510020227 */ /* 0x001fca00078e00ff */
[----:B-1----:R-:W-:-:S04]  /*0d60*/  @P0 SHF.R.U32.HI R0, RZ, R7, R2 ;  /* 0x00000007ff000219 */ /* 0x002fc80000011602 */
[----:B------:R-:W-:Y:S01]  /*0d70*/  ISETP.GE.AND P0, PT, R0, UR4, PT ;  /* 0x0000000400007c0c */ /* 0x000fe2000bf06270 */
[----:B------:R-:W-:-:S04]  /*0d80*/  IMAD.MOV R2, RZ, RZ, -R0 ;  /* 0x000000ffff027224 */ /* 0x000fc800078e0a00 */
[----:B------:R-:W-:-:S08]  /*0d90*/  IMAD R11, R3, R2, R16 ;  /* 0x00000002030b7224 */ /* 0x000fd000078e0210 */
[----:B--2---:R-:W-:Y:S05]  /*0da0*/  @!P0 BRA `(.L_x_961) ;  /* 0x0000000000208947 */ /* 0x004fea0003800000 */
[----:B------:R-:W0:Y:S01]  /*0db0*/  LDC R3, c[0x0][0xc6c] ;  /* 0x00031b00ff037b82 */ /* 0x000e220000000800 */
[----:B------:R-:W-:Y:S01]  /*0dc0*/  IMAD.MOV.U32 R2, RZ, RZ, R11 ;  /* 0x000000ffff027224 */ /* 0x000fe200078e000b */
[----:B0-----:R-:W-:-:S13]  /*0dd0*/  ISETP.NE.AND P0, PT, R3, 0x1, PT ;  /* 0x000000010300780c */ /* 0x001fda0003f05270 */
[----:B------:R-:W0:Y:S02]  /*0de0*/  @P0 LDC.64 R4, c[0x0][0xc70] ;  /* 0x00031c00ff040b82 */ /* 0x000e240000000a00 */
[----:B0-----:R-:W-:-:S05]  /*0df0*/  @P0 IMAD.HI.U32 R4, R11, R4, RZ ;  /* 0x000000040b040227 */ /* 0x001fca00078e00ff */
[----:B------:R-:W-:-:S05]  /*0e00*/  @P0 SHF.R.U32.HI R2, RZ, R5, R4 ;  /* 0x00000005ff020219 */ /* 0x000fca0000011604 */
[----:B------:R-:W-:Y:S01]  /*0e10*/  IMAD R3, R2, R3, RZ ;  /* 0x0000000302037224 */ /* 0x000fe200078e02ff */
[----:B------:R-:W-:Y:S06]  /*0e20*/  BRA `(.L_x_962) ;  /* 0x00000000001c7947 */ /* 0x000fec0003800000 */
.L_x_961:
[----:B------:R-:W0:Y:S01]  /*0e30*/  LDC R3, c[0x0][0xc54] ;  /* 0x00031500ff037b82 */ /* 0x000e220000000800 */
[----:B------:R-:W-:Y:S01]  /*0e40*/  IMAD.MOV.U32 R2, RZ, RZ, R11 ;  /* 0x000000ffff027224 */ /* 0x000fe200078e000b */
[----:B0-----:R-:W-:-:S13]  /*0e50*/  ISETP.NE.AND P0, PT, R3, 0x1, PT ;  /* 0x000000010300780c */ /* 0x001fda0003f05270 */
[----:B------:R-:W0:Y:S02]  /*0e60*/  @P0 LDC.64 R4, c[0x0][0xc58] ;  /* 0x00031600ff040b82 */ /* 0x000e240000000a00 */
[----:B0-----:R-:W-:-:S05]  /*0e70*/  @P0 IMAD.HI.U32 R4, R11, R4, RZ ;  /* 0x000000040b040227 */ /* 0x001fca00078e00ff */
[----:B------:R-:W-:-:S05]  /*0e80*/  @P0 SHF.R.U32.HI R2, RZ, R5, R4 ;  /* 0x00000005ff020219 */ /* 0x000fca0000011604 */
[----:B------:R-:W-:-:S07]  /*0e90*/  IMAD R3, R2, R3, RZ ;  /* 0x0000000302037224 */ /* 0x000fce00078e02ff */
.L_x_962:
[----:B------:R-:W0:Y:S01]  /*0ea0*/  LDC R164, c[0x0][0xc48] ;  /* 0x00031200ffa47b82 */ /* 0x000e220000000800 */
[----:B------:R-:W-:Y:S01]  /*0eb0*/  LOP3.LUT R2, RZ, R2, RZ, 0x33, !PT ;  /* 0x00000002ff027212 */ /* 0x000fe200078e33ff */
[----:B------:R-:W-:Y:S01]  /*0ec0*/  ULDC UR4, c[0x0][0xc3c] ;  /* 0x00030f0000047ab9 */ /* 0x000fe20000000800 */
[----:B------:R-:W-:Y:S01]  /*0ed0*/  IMAD.IADD R3, R11, 0x1, -R3 ;  /* 0x000000010b037824 */ /* 0x000fe200078e0a03 */
[----:B------:R-:W-:Y:S01]  /*0ee0*/  ULDC UR6, c[0x0][0xc54] ;  /* 0x0003150000067ab9 */ /* 0x000fe20000000800 */
[----:B------:R-:W-:Y:S01]  /*0ef0*/  LOP3.LUT R19, R19, 0xffefffff, RZ, 0xc0, !PT ;  /* 0xffefffff13137812 */ /* 0x000fe200078ec0ff */
[----:B------:R-:W-:Y:S01]  /*0f00*/  VIADD R2, R2, UR4 ;  /* 0x0000000402027c36 */ /* 0x000fe20008000000 */
[----:B------:R-:W-:Y:S01]  /*0f10*/  ULDC.64 UR4, c[0x0][0x418] ;  /* 0x0001060000047ab9 */ /* 0x000fe20000000a00 */
[----:B------:R-:W1:Y:S01]  /*0f20*/  LDC R168, c[0x0][0x448] ;  /* 0x00011200ffa87b82 */ /* 0x000e620000000800 */
[----:B------:R-:W-:Y:S01]  /*0f30*/  ISETP.NE.U32.AND P0, PT, RZ, UR4, PT ;  /* 0x00000004ff007c0c */ /* 0x000fe2000bf05070 */
[----:B------:R-:W-:-:S02]  /*0f40*/  IMAD.SHL.U32 R17, R2, 0x80, RZ ;  /* 0x0000008002117824 */ /* 0x000fc400078e00ff */
[----:B------:R-:W-:Y:S01]  /*0f50*/  IMAD R14, R0, UR6, R3 ;  /* 0x00000006000e7c24 */ /* 0x000fe2000f8e0203 */
[----:B------:R-:W-:Y:S01]  /*0f60*/  ISETP.NE.AND.EX P0, PT, RZ, UR5, PT, P0 ;  /* 0x00000005ff007c0c */ /* 0x000fe2000bf05300 */
[----:B------:R-:W-:Y:S02]  /*0f70*/  VIADD R2, R17, 0x7f ;  /* 0x0000007f11027836 */ /* 0x000fe40000000000 */
[----:B------:R-:W2:Y:S01]  /*0f80*/  LDC.64 R12, c[0x0][0x9e0] ;  /* 0x00027800ff0c7b82 */ /* 0x000ea20000000a00 */
[----:B------:R-:W-:Y:S01]  /*0f90*/  IMAD.MOV.U32 R162, RZ, RZ, R14 ;  /* 0x000000ffffa27224 */ /* 0x000fe200078e000e */
[----:B0-----:R-:W-:-:S06]  /*0fa0*/  ISETP.NE.AND P1, PT, R164, 0x1, PT ;  /* 0x00000001a400780c */ /* 0x001fcc0003f25270 */
[----:B------:R-:W0:Y:S01]  /*0fb0*/  LDC R10, c[0x0][0x288] ;  /* 0x0000a200ff0a7b82 */ /* 0x000e220000000800 */
[----:B-1----:R-:W-:-:S07]  /*0fc0*/  ISETP.NE.AND P3, PT, R168, 0x1, PT ;  /* 0x00000001a800780c */ /* 0x002fce0003f65270 */
[----:B------:R-:W1:Y:S01]  /*0fd0*/  LDC R73, c[0x0][0x424] ;  /* 0x00010900ff497b82 */ /* 0x000e620000000800 */
[----:B--2---:R-:W-:-:S07]  /*0fe0*/  ISETP.GE.AND P2, PT, R13, 0x1, PT ;  /* 0x000000010d00780c */ /* 0x004fce0003f46270 */
[----:B------:R-:W2:Y:S01]  /*0ff0*/  @P1 LDC R5, c[0x0][0xc4c] ;  /* 0x00031300ff051b82 */ /* 0x000ea20000000800 */
[----:B------:R-:W-:-:S07]  /*1000*/  @P3 LOP3.LUT R19, R19, 0x100000, RZ, 0xfc, !PT ;  /* 0x0010000013133812 */ /* 0x000fce00078efcff */
[----:B------:R-:W3:Y:S01]  /*1010*/  @P3 LDC R9, c[0x0][0x44c] ;  /* 0x00011300ff093b82 */ /* 0x000ee20000000800 */
[----:B0-----:R-:W-:Y:S02]  /*1020*/  IADD3 R4, -R10, 0x1, RZ ;  /* 0x000000010a047810 */ /* 0x001fe40007ffe1ff */
[----:B------:R-:W-:-:S04]  /*1030*/  LOP3.LUT R19, R19, 0xfff7ffff, RZ, 0xc0, !PT ;  /* 0xfff7ffff13137812 */ /* 0x000fc800078ec0ff */
[----:B------:R-:W-:Y:S01]  /*1040*/  @P2 LOP3.LUT R19, R19, 0x80000, RZ, 0xfc, !PT ;  /* 0x0008000013132812 */ /* 0x000fe200078efcff */
[----:B------:R-:W0:Y:S01]  /*1050*/  @P1 LDC R7, c[0x0][0xc50] ;  /* 0x00031400ff071b82 */ /* 0x000e220000000800 */
[----:B-1----:R-:W-:-:S07]  /*1060*/  SEL R73, R73, 0x1, P0 ;  /* 0x0000000149497807 */ /* 0x002fce0000000000 */
[----:B------:R-:W1:Y:S01]  /*1070*/  @P3 LDC R6, c[0x0][0x450] ;  /* 0x00011400ff063b82 */ /* 0x000e620000000800 */
[----:B--2---:R-:W-:-:S07]  /*1080*/  @P1 IMAD.HI.U32 R0, R14, R5, RZ ;  /* 0x000000050e001227 */ /* 0x004fce00078e00ff */
[----:B------:R-:W2:Y:S01]  /*1090*/  LDC R8, c[0x0][0x2f0] ;  /* 0x0000bc00ff087b82 */ /* 0x000ea20000000800 */
[----:B---3--:R-:W-:Y:S01]  /*10a0*/  @P3 IMAD.HI.U32 R3, R2, R9, RZ ;  /* 0x0000000902033227 */ /* 0x008fe200078e00ff */
[----:B0-----:R-:W-:-:S04]  /*10b0*/  @P1 SHF.R.U32.HI R162, RZ, R7, R0 ;  /* 0x00000007ffa21219 */ /* 0x001fc80000011600 */
[----:B-1----:R-:W-:Y:S01]  /*10c0*/  @P3 SHF.R.U32.HI R2, RZ, R6, R3 ;  /* 0x00000006ff023219 */ /* 0x002fe20000011603 */
[----:B------:R-:W-:-:S04]  /*10d0*/  IMAD.MOV R3, RZ, RZ, -R162 ;  /* 0x000000ffff037224 */ /* 0x000fc800078e0aa2 */
[----:B------:R-:W-:Y:S02]  /*10e0*/  IMAD R164, R164, R3, R14 ;  /* 0x00000003a4a47224 */ /* 0x000fe400078e020e */
[CC--:B--2---:R-:W-:Y:S02]  /*10f0*/  IMAD R5, R73.reuse, R8.reuse, R4 ;  /* 0x0000000849057224 */ /* 0x0c4fe400078e0204 */
[----:B------:R-:W-:Y:S02]  /*1100*/  IMAD R16, R73, R8, RZ ;  /* 0x0000000849107224 */ /* 0x000fe400078e02ff */
[----:B------:R-:W-:-:S04]  /*1110*/  IMAD.IADD R7, R5, 0x1, R2 ;  /* 0x0000000105077824 */ /* 0x000fc800078e0202 */
[----:B------:R-:W-:Y:S01]  /*1120*/  IMAD.IADD R0, R7, 0x1, R12 ;  /* 0x0000000107007824 */ /* 0x000fe200078e020c */
[----:B------:R-:W-:Y:S06]  /*1130*/  @!P2 BRA `(.L_x_963) ;  /* 0x000000000040a947 */ /* 0x000fec0003800000 */
[C---:B------:R-:W-:Y:S01]  /*1140*/  ISETP.GT.AND P0, PT, R7.reuse, RZ, PT ;  /* 0x000000ff0700720c */ /* 0x040fe20003f04270 */
[----:B------:R-:W-:-:S12]  /*1150*/  VIADD R2, R7, 0xffffffff ;  /* 0xffffffff07027836 */ /* 0x000fd80000000000 */
[----:B------:R-:W-:Y:S05]  /*1160*/  @P0 BRA `(.L_x_964) ;  /* 0x00000000001c0947 */ /* 0x000fea0003800000 */
[----:B------:R-:W-:Y:S01]  /*1170*/  ISETP.NE.AND P0, PT, R13, 0x1, PT ;  /* 0x000000010d00780c */ /* 0x000fe20003f05270 */
[----:B------:R-:W-:-:S12]  /*1180*/  IMAD.MOV R3, RZ, RZ, -R7 ;  /* 0x000000ffff037224 */ /* 0x000fd800078e0a07 */
[----:B------:R-:W0:Y:S02]  /*1190*/  @P0 LDC.64 R4, c[0x0][0x9e8] ;  /* 0x00027a00ff040b82 */ /* 0x000e240000000a00 */
[----:B0-----:R-:W-:-:S05]  /*11a0*/  @P0 IMAD.HI.U32 R2, R3, R4, RZ ;  /* 0x0000000403020227 */ /* 0x001fca00078e00ff */
[----:B------:R-:W-:-:S04]  /*11b0*/  @P0 SHF.R.U32.HI R3, RZ, R5, R2 ;  /* 0x00000005ff030219 */ /* 0x000fc80000011602 */
[----:B------:R-:W-:Y:S01]  /*11c0*/  LOP3.LUT R2, RZ, R3, RZ, 0x33, !PT ;  /* 0x00000003ff027212 */ /* 0x000fe200078e33ff */
[----:B------:R-:W-:Y:S06]  /*11d0*/  BRA `(.L_x_965) ;  /* 0x0000000000107947 */ /* 0x000fec0003800000 */
.L_x_964:
[----:B------:R-:W-:-:S13]  /*11e0*/  ISETP.NE.AND P0, PT, R13, 0x1, PT ;  /* 0x000000010d00780c */ /* 0x000fda0003f05270 */
[----:B------:R-:W0:Y:S02]  /*11f0*/  @P0 LDC.64 R4, c[0x0][0x9e8] ;  /* 0x00027a00ff040b82 */ /* 0x000e240000000a00 */
[----:B0-----:R-:W-:-:S05]  /*1200*/  @P0 IMAD.HI.U32 R4, R2, R4, RZ ;  /* 0x0000000402040227 */ /* 0x001fca00078e00ff */
[----:B------:R-:W-:-:S07]  /*1210*/  @P0 SHF.R.U32.HI R2, RZ, R5, R4 ;  /* 0x00000005ff020219 */ /* 0x000fce0000011604 */
.L_x_965:
[----:B------:R-:W-:-:S05]  /*1220*/  IMAD R3, R2, R13, R13 ;  /* 0x0000000d02037224 */ /* 0x000fca00078e020d */
[----:B------:R-:W-:-:S07]  /*1230*/  VIMNMX R0, R0, R3, PT ;  /* 0x0000000300007248 */ /* 0x000fce0003fe0100 */
.L_x_963:
[----:B------:R-:W0:Y:S01]  /*1240*/  @P3 LDC R6, c[0x0][0x44c] ;  /* 0x00011300ff063b82 */ /* 0x000e220000000800 */
[----:B------:R-:W-:Y:S01]  /*1250*/  VIADD R2, R0, 0x5f ;  /* 0x0000005f00027836 */ /* 0x000fe20000000000 */
[----:B------:R-:W-:Y:S01]  /*1260*/  ULDC UR4, c[0x0][0x9dc] ;  /* 0x0002770000047ab9 */ /* 0x000fe20000000800 */
[----:B------:R-:W-:Y:S02]  /*1270*/  IMAD R0, R73, R8, 0x5f ;  /* 0x0000005f49007424 */ /* 0x000fe400078e0208 */
[----:B------:R-:W-:-:S03]  /*1280*/  IMAD.HI R2, R2, 0x2aaaaaab, RZ ;  /* 0x2aaaaaab02027827 */ /* 0x000fc600078e02ff */
[----:B------:R-:W1:Y:S01]  /*1290*/  @P3 LDC R7, c[0x0][0x450] ;  /* 0x00011400ff073b82 */ /* 0x000e620000000800 */
[----:B------:R-:W-:Y:S01]  /*12a0*/  IMAD.HI R0, R0, 0x2aaaaaab, RZ ;  /* 0x2aaaaaab00007827 */ /* 0x000fe200078e02ff */
[----:B------:R-:W-:-:S03]  /*12b0*/  SHF.R.U32.HI R5, RZ, 0x1f, R2 ;  /* 0x0000001fff057819 */ /* 0x000fc60000011602 */
[----:B------:R-:W-:Y:S01]  /*12c0*/  IMAD.MOV.U32 R4, RZ, RZ, R17 ;  /* 0x000000ffff047224 */ /* 0x000fe200078e0011 */
[----:B------:R-:W-:Y:S01]  /*12d0*/  SHF.R.U32.HI R3, RZ, 0x1f, R0 ;  /* 0x0000001fff037819 */ /* 0x000fe20000011600 */
[----:B------:R-:W-:Y:S01]  /*12e0*/  IMAD R73, R73, R8, -R10 ;  /* 0x0000000849497224 */ /* 0x000fe200078e0a0a */
[----:B------:R-:W-:Y:S02]  /*12f0*/  LEA.HI.SX32 R72, R2, R5, 0x1c ;  /* 0x0000000502487211 */ /* 0x000fe400078fe2ff */
[----:B------:R-:W-:-:S04]  /*1300*/  LEA.HI.SX32 R3, R0, R3, 0x1c ;  /* 0x0000000300037211 */ /* 0x000fc800078fe2ff */
[----:B------:R-:W-:Y:S01]  /*1310*/  VIMNMX R72, R3, R72, PT ;  /* 0x0000004803487248 */ /* 0x000fe20003fe0100 */
[----:B0-----:R-:W-:-:S05]  /*1320*/  @P3 IMAD.HI.U32 R6, R17, R6, RZ ;  /* 0x0000000611063227 */ /* 0x001fca00078e00ff */
[----:B-1----:R-:W-:-:S05]  /*1330*/  @P3 SHF.R.U32.HI R4, RZ, R7, R6 ;  /* 0x00000007ff043219 */ /* 0x002fca0000011606 */
[----:B------:R-:W-:-:S04]  /*1340*/  IMAD.IADD R0, R73, 0x1, R4 ;  /* 0x0000000149007824 */ /* 0x000fc800078e0204 */
[----:B------:R-:W-:Y:S01]  /*1350*/  VIADD R2, R0, -UR4 ;  /* 0x8000000400027c36 */ /* 0x000fe20008000000 */
[----:B------:R-:W-:Y:S06]  /*1360*/  @!P2 BRA `(.L_x_966) ;  /* 0x00000000003ca947 */ /* 0x000fec0003800000 */
[----:B------:R-:W-:-:S13]  /*1370*/  ISETP.GT.AND P0, PT, R0, -0x1, PT ;  /* 0xffffffff0000780c */ /* 0x000fda0003f04270 */
[----:B------:R-:W-:Y:S05]  /*1380*/  @P0 BRA `(.L_x_967) ;  /* 0x00000000001c0947 */ /* 0x000fea0003800000 */
[----:B------:R-:W-:Y:S02]  /*1390*/  ISETP.NE.AND P0, PT, R13, 0x1, PT ;  /* 0x000000010d00780c */ /* 0x000fe40003f05270 */
[----:B------:R-:W-:-:S11]  /*13a0*/  LOP3.LUT R3, RZ, R0, RZ, 0x33, !PT ;  /* 0x00000000ff037212 */ /* 0x000fd600078e33ff */
[----:B------:R-:W0:Y:S02]  /*13b0*/  @P0 LDC.64 R4, c[0x0][0x9e8] ;  /* 0x00027a00ff040b82 */ /* 0x000e240000000a00 */
[----:B0-----:R-:W-:-:S05]  /*13c0*/  @P0 IMAD.HI.U32 R0, R3, R4, RZ ;  /* 0x0000000403000227 */ /* 0x001fca00078e00ff */
[----:B------:R-:W-:-:S04]  /*13d0*/  @P0 SHF.R.U32.HI R3, RZ, R5, R0 ;  /* 0x00000005ff030219 */ /* 0x000fc80000011600 */
[----:B------:R-:W-:Y:S01]  /*13e0*/  LOP3.LUT R0, RZ, R3, RZ, 0x33, !PT ;  /* 0x00000003ff007212 */ /* 0x000fe200078e33ff */
[----:B------:R-:W-:Y:S06]  /*13f0*/  BRA `(.L_x_968) ;  /* 0x0000000000107947 */ /* 0x000fec0003800000 */
.L_x_967:
[----:B------:R-:W-:-:S13]  /*1400*/  ISETP.NE.AND P0, PT, R13, 0x1, PT ;  /* 0x000000010d00780c */ /* 0x000fda0003f05270 */
[----:B------:R-:W0:Y:S02]  /*1410*/  @P0 LDC.64 R4, c[0x0][0x9e8] ;  /* 0x00027a00ff040b82 */ /* 0x000e240000000a00 */
[----:B0-----:R-:W-:-:S05]  /*1420*/  @P0 IMAD.HI.U32 R4, R0, R4, RZ ;  /* 0x0000000400040227 */ /* 0x001fca00078e00ff */
[----:B------:R-:W-:-:S07]  /*1430*/  @P0 SHF.R.U32.HI R0, RZ, R5, R4 ;  /* 0x00000005ff000219 */ /* 0x000fce0000011604 */
.L_x_968:
[----:B------:R-:W-:-:S05]  /*1440*/  IMAD R3, R0, R13, RZ ;  /* 0x0000000d00037224 */ /* 0x000fca00078e02ff */
[----:B------:R-:W-:-:S07]  /*1450*/  VIMNMX R2, R2, R3, !PT ;  /* 0x0000000302027248 */ /* 0x000fce0007fe0100 */
.L_x_966:
[----:B------:R-:W-:Y:S01]  /*1460*/  IMAD.HI R2, R2, 0x2aaaaaab, RZ ;  /* 0x2aaaaaab02027827 */ /* 0x000fe200078e02ff */
[----:B------:R-:W-:Y:S02]  /*1470*/  PLOP3.LUT P0, PT, PT, PT, PT, 0x80, 0x0 ;  /* 0x000000000000781c */ /* 0x000fe40003f0f070 */
[----:B------:R-:W-:Y:S02]  /*1480*/  CS2R R88, SRZ ;  /* 0x0000000000587805 */ /* 0x000fe4000001ff00 */
[----:B------:R-:W-:Y:S01]  /*1490*/  CS2R R86, SRZ ;  /* 0x0000000000567805 */ /* 0x000fe2000001ff00 */
[----:B------:R-:W-:Y:S01]  /*14a0*/  IMAD.MOV.U32 R0, RZ, RZ, RZ ;  /* 0x000000ffff007224 */ /* 0x000fe200078e00ff */
[----:B------:R-:W-:Y:S02]  /*14b0*/  SHF.R.U32.HI R3, RZ, 0x1f, R2 ;  /* 0x0000001fff037819 */ /* 0x000fe40000011602 */
[----:B------:R-:W-:Y:S02]  /*14c0*/  CS2R R84, SRZ ;  /* 0x0000000000547805 */ /* 0x000fe4000001ff00 */
[----:B------:R-:W-:-:S02]  /*14d0*/  CS2R R82, SRZ ;  /* 0x0000000000527805 */ /* 0x000fc4000001ff00 */
[----:B------:R-:W-:Y:S02]  /*14e0*/  CS2R R80, SRZ ;  /* 0x0000000000507805 */ /* 0x000fe4000001ff00 */
[----:B------:R-:W-:Y:S01]  /*14f0*/  LEA.HI.SX32 R3, R2, R3, 0x1c ;  /* 0x0000000302037211 */ /* 0x000fe200078fe2ff */
[----:B------:R-:W-:Y:S01]  /*1500*/  IMAD.MOV.U32 R54, RZ, RZ, RZ ;  /* 0x000000ffff367224 */ /* 0x000fe200078e00ff */
[----:B------:R-:W-:Y:S02]  /*1510*/  CS2R R50, SRZ ;  /* 0x0000000000327805 */ /* 0x000fe4000001ff00 */
[----:B------:R-:W-:Y:S02]  /*1520*/  CS2R R76, SRZ ;  /* 0x00000000004c7805 */ /* 0x000fe4000001ff00 */
[----:B------:R-:W-:Y:S02]  /*1530*/  VIMNMX R23, RZ, R3, !PT ;  /* 0x00000003ff177248 */ /* 0x000fe40007fe0100 */
[----:B------:R-:W-:-:S02]  /*1540*/  CS2R R74, SRZ ;  /* 0x00000000004a7805 */ /* 0x000fc4000001ff00 */
[----:B------:R-:W-:Y:S02]  /*1550*/  CS2R R40, SRZ ;  /* 0x0000000000287805 */ /* 0x000fe4000001ff00 */
[----:B------:R-:W-:Y:S02]  /*1560*/  CS2R R48, SRZ ;  /* 0x0000000000307805 */ /* 0x000fe4000001ff00 */
[----:B------:R-:W-:Y:S02]  /*1570*/  ISETP.GT.AND P1, PT, R72, R23, PT ;  /* 0x000000174800720c */ /* 0x000fe40003f24270 */
[----:B------:R-:W-:Y:S02]  /*1580*/  CS2R R70, SRZ ;  /* 0x0000000000467805 */ /* 0x000fe4000001ff00 */
[----:B------:R-:W-:Y:S02]  /*1590*/  CS2R R68, SRZ ;  /* 0x0000000000447805 */ /* 0x000fe4000001ff00 */
[----:B------:R-:W-:-:S02]  /*15a0*/  CS2R R66, SRZ ;  /* 0x0000000000427805 */ /* 0x000fc4000001ff00 */
[----:B------:R-:W-:Y:S02]  /*15b0*/  CS2R R64, SRZ ;  /* 0x0000000000407805 */ /* 0x000fe4000001ff00 */
[----:B------:R-:W-:Y:S02]  /*15c0*/  CS2R R62, SRZ ;  /* 0x00000000003e7805 */ /* 0x000fe4000001ff00 */
[----:B------:R-:W-:Y:S01]  /*15d0*/  CS2R R60, SRZ ;  /* 0x00000000003c7805 */ /* 0x000fe2000001ff00 */
[----:B------:R-:W-:Y:S01]  /*15e0*/  IMAD.MOV.U32 R59, RZ, RZ, RZ ;  /* 0x000000ffff3b7224 */ /* 0x000fe200078e00ff */
[----:B------:R-:W-:Y:S01]  /*15f0*/  CS2R R44, SRZ ;  /* 0x00000000002c7805 */ /* 0x000fe2000001ff00 */
[----:B------:R-:W-:Y:S01]  /*1600*/  IMAD.MOV.U32 R56, RZ, RZ, RZ ;  /* 0x000000ffff387224 */ /* 0x000fe200078e00ff */
        /* <DEDUP_REMOVED lines=12> */
[----:B------:R-:W-:Y:S01]  /*16d0*/  CS2R R26, SRZ ;  /* 0x00000000001a7805 */ /* 0x000fe2000001ff00 */
        /* <DEDUP_REMOVED lines=22> */
[----:B------:R-:W-:Y:S01]  /*1840*/  IMAD.U32 R4, RZ, RZ, UR4 ;  /* 0x00000004ff047e24 */ /* 0x000fe2000f8e00ff */
[----:B------:R0:W1:Y:S01]  /*1850*/  LDC.64 R2, c[0x4][R0] ;  /* 0x0100000000027b82 */ /* 0x0000620000000a00 */
[----:B------:R-:W-:Y:S01]  /*1860*/  IMAD.U32 R5, RZ, RZ, UR5 ;  /* 0x00000005ff057e24 */ /* 0x000fe2000f8e00ff */
[----:B------:R-:W-:Y:S01]  /*1870*/  ULDC.64 UR4, c[0x4][0xf8] ;  /* 0x01003e0000047ab9 */ /* 0x000fe20000000a00 */
        /* <DEDUP_REMOVED lines=9> */
.L_x_970:
[----:B------:R-:W-:Y:S01]  /*1910*/  LEA.HI R0, R166, R166, RZ, 0x1 ;  /* 0x000000a6a6007211 */ /* 0x000fe200078f08ff */
[----:B------:R-:W-:-:S03]  /*1920*/  IMAD.U32 R2, RZ, RZ, UR61 ;  /* 0x0000003dff027e24 */ /* 0x000fc6000f8e00ff */
[----:B------:R-:W-:Y:S02]  /*1930*/  LOP3.LUT R3, R0, 0xfffffffe, RZ, 0xc0, !PT ;  /* 0xfffffffe00037812 */ /* 0x000fe400078ec0ff */
[----:B------:R-:W-:-:S03]  /*1940*/  ISETP.NE.AND P0, PT, R2, 0x3, PT ;  /* 0x000000030200780c */ /* 0x000fc60003f05270 */
[----:B------:R-:W-:-:S05]  /*1950*/  IMAD.IADD R0, R166, 0x1, -R3 ;  /* 0x00000001a6007824 */ /* 0x000fca00078e0a03 */
[----:B------:R-:W-:-:S04]  /*1960*/  SHF.L.U32 R0, R0, 0x1f, RZ ;  /* 0x0000001f00007819 */ /* 0x000fc800000006ff */
[----:B------:R-:W0:Y:S02]  /*1970*/  SYNCS.PHASECHK.TRANS64.TRYWAIT P1, [UR40+0x2a800], R0 ;  /* 0x02a80000ff0075a7 */ /* 0x000e240008020168 */
[----:B0-----:R-:W-:Y:S05]  /*1980*/  @!P1 BRA `(.L_x_971) ;  /* 0x0000011000e89947 */ /* 0x001fea0003800000 */
.L_x_1135:
[----:B------:R-:W-:Y:S05]  /*1990*/  @!P0 BRA `(.L_x_972) ;  /* 0x0000000000048947 */ /* 0x000fea0003800000 */
[----:B------:R-:W-:Y:S01]  /*19a0*/  BPT.TRAP 0x1 ;  /* 0x000000040000795c */ /* 0x000fe20000300000 */
.L_x_972:
[----:B0-----:R-:W-:Y:S02]  /*19b0*/  IMAD.U32 R3, RZ, RZ, UR39 ;  /* 0x00000027ff037e24 */ /* 0x001fe4000f8e00ff */
[----:B------:R-:W-:-:S03]  /*19c0*/  IMAD.U32 R0, RZ, RZ, UR38 ;  /* 0x00000026ff007e24 */ /* 0x000fc6000f8e00ff */
[----:B------:R-:W-:Y:S02]  /*19d0*/  LEA R3, R3, UR40, 0x3 ;  /* 0x0000002803037c11 */ /* 0x000fe4000f8e18ff */
[----:B------:R-:W-:-:S04]  /*19e0*/  SHF.L.U32 R0, R0, 0x1f, RZ ;  /* 0x0000001f00007819 */ /* 0x000fc800000006ff */
[----:B------:R0:W1:Y:S01]  /*19f0*/  SYNCS.PHASECHK.TRANS64.TRYWAIT P1, [R3+URZ+0x2a830], R0 ;  /* 0x02a83000030075a7 */ /* 0x000062000802017f */
[----:B------:R-:W-:Y:S05]  /*1a00*/  @!P0 BRA `(.L_x_973) ;  /* 0x0000000000048947 */ /* 0x000fea0003800000 */
[----:B------:R-:W-:Y:S01]  /*1a10*/  BPT.TRAP 0x1 ;  /* 0x000000040000795c */ /* 0x000fe20000300000 */
.L_x_973:
[----:B-1----:R-:W-:Y:S05]  /*1a20*/  @P1 BRA `(.L_x_974) ;  /* 0x0000000000081947 */ /* 0x002fea0003800000 */
[----:B------:R-:W1:Y:S02]  /*1a30*/  SYNCS.PHASECHK.TRANS64.TRYWAIT P1, [R3+URZ+0x2a830], R0 ;  /* 0x02a83000030075a7 */ /* 0x000e64000802017f */
[----:B-1----:R-:W-:Y:S05]  /*1a40*/  @!P1 BRA `(.L_x_975) ;  /* 0x0000011000d09947 */ /* 0x002fea0003800000 */
.L_x_974:
        /* <DEDUP_REMOVED lines=12> */
[----:B------:R-:W-:Y:S02]  /*1b10*/  ULOP3.LUT UR41, UR4, 0x10000, URZ, 0xfc, !UPT ;  /* 0x0001000004297892 */ /* 0x000fe4000f8efc3f */
[----:B------:R-:W-:Y:S02]  /*1b20*/  UIADD3 UR56, UR5, 0x4, URZ ;  /* 0x0000000405387890 */ /* 0x000fe4000fffe03f */
[----:B------:R-:W-:Y:S01]  /*1b30*/  UIMAD UR4, UR39, 0x900, UR41 ;  /* 0x00000900270478a4 */ /* 0x000fe2000f8e0229 */
[----:B------:R-:W-:Y:S01]  /*1b40*/  UMOV UR57, 0x40000040 ;  /* 0x4000004000397882 */ /* 0x000fe20000000000 */
[----:B------:R-:W-:-:S02]  /*1b50*/  UMOV UR59, 0x40000040 ;  /* 0x40000040003b7882 */ /* 0x000fc40000000000 */
[----:B------:R-:W-:Y:S02]  /*1b60*/  UIADD3 UR7, UR4, 0x2, URZ ;  /* 0x0000000204077890 */ /* 0x000fe4000fffe03f */
[----:B------:R-:W-:Y:S02]  /*1b70*/  UIADD3 UR58, UR4, 0x4, URZ ;  /* 0x00000004043a7890 */ /* 0x000fe4000fffe03f */
[----:B------:R-:W-:Y:S01]  /*1b80*/  UMOV UR10, UR4 ;  /* 0x00000004000a7c82 */ /* 0x000fe20008000000 */
[----:B------:R-:W-:Y:S01]  /*1b90*/  UIADD3 UR12, UR5, 0x400, URZ ;  /* 0x00000400050c7890 */ /* 0x000fe2000fffe03f */
[----:B------:R-:W-:Y:S01]  /*1ba0*/  HGMMA.64x96x16.F32.BF16 R24, gdesc[UR8], RZ, !UPT, gsb0 ;  /* 0x01600000081879f0 */ /* 0x000fe2000c0018ff */
[----:B------:R-:W-:Y:S01]  /*1bb0*/  UMOV UR8, UR6 ;  /* 0x0000000600087c82 */ /* 0x000fe20008000000 */
[----:B------:R-:W-:Y:S01]  /*1bc0*/  UMOV UR9, 0x40000040 ;  /* 0x4000004000097882 */ /* 0x000fe20000000000 */
[----:B------:R-:W-:Y:S01]  /*1bd0*/  UMOV UR10, UR7 ;  /* 0x00000007000a7c82 */ /* 0x000fe20008000000 */
[----:B------:R-:W-:Y:S01]  /*1be0*/  UMOV UR11, 0x40000040 ;  /* 0x40000040000b7882 */ /* 0x000fe20000000000 */
[----:B------:R-:W-:Y:S01]  /*1bf0*/  IMAD.U32 R4, RZ, RZ, UR8 ;  /* 0x00000008ff047e24 */ /* 0x000fe2000f8e00ff */
[----:B------:R-:W-:Y:S01]  /*1c00*/  UIADD3 UR14, UR4, 0x300, URZ ;  /* 0x00000300040e7890 */ /* 0x000fe2000fffe03f */
[----:B------:R-:W-:Y:S01]  /*1c10*/  IMAD.U32 R5, RZ, RZ, UR9 ;  /* 0x00000009ff057e24 */ /* 0x000fe2000f8e00ff */
        /* <DEDUP_REMOVED lines=30> */
[----:B------:R-:W-:Y:S02]  /*1e00*/  WARPGROUP.DEPBAR.LE gsb0, 0x0 ;  /* 0x00008000000079c5 */ /* 0x000fe40000010000 */
[----:B------:R-:W-:-:S06]  /*1e10*/  WARPGROUP.ARRIVE ;  /* 0x00000000000079c5 */ /* 0x000fcc0000000000 */
[----:B------:R-:W-:Y:S01]  /*1e20*/  HGMMA.64x96x16.F32.BF16 R24, gdesc[UR8], R24, gsb0 ;  /* 0x01600000081879f0 */ /* 0x000fe20008001818 */
        /* <DEDUP_REMOVED lines=37> */
.L_x_976:
[----:B------:R-:W-:Y:S01]  /*2080*/  ISETP.NE.AND P2, PT, R168, 0x1, PT ;  /* 0x00000001a800780c */ /* 0x000fe20003f45270 */
[----:B------:R-:W-:Y:S01]  /*2090*/  IMAD.IADD R2, R22, 0x1, R17 ;  /* 0x0000000116027824 */ /* 0x000fe200078e0211 */
[----:B------:R-:W-:Y:S01]  /*20a0*/  R2UR UR4, R3 ;  /* 0x00000000030472ca */ /* 0x000fe200000e0000 */
[----:B------:R-:W2:Y:S01]  /*20b0*/  LDC R13, c[0x0][0x288] ;  /* 0x0000a200ff0d7b82 */ /* 0x000ea20000000800 */
[----:B------:R-:W-:Y:S01]  /*20c0*/  LOP3.LUT P1, RZ, R19, 0x80000, RZ, 0xc0, !PT ;  /* 0x0008000013ff7812 */ /* 0x000fe2000782c0ff */
[----:B------:R-:W-:Y:S01]  /*20d0*/  ULDC UR43, c[0x0][0x9dc] ;  /* 0x00027700002b7ab9 */ /* 0x000fe20000000800 */
[----:B------:R-:W-:-:S07]  /*20e0*/  ULDC UR5, c[0x0][0x9e0] ;  /* 0x0002780000057ab9 */ /* 0x000fce0000000800 */
[----:B------:R-:W0:Y:S02]  /*20f0*/  @P2 LDC R9, c[0x0][0x44c] ;  /* 0x00011300ff092b82 */ /* 0x000e240000000800 */
[----:B------:R-:W-:-:S04]  /*2100*/  UIADD3 UR4, UR4, 0x2a840, URZ ;  /* 0x0002a84004047890 */ /* 0x000fc8000fffe03f */
[----:B------:R-:W-:Y:S02]  /*2110*/  UPRMT UR4, UR60, 0x654, UR4 ;  /* 0x000006543c047896 */ /* 0x000fe40008000004 */
[----:B------:R-:W3:Y:S07]  /*2120*/  @P2 LDC R11, c[0x0][0x450] ;  /* 0x00011400ff0b2b82 */ /* 0x000eee0000000800 */
[----:B------:R-:W-:Y:S01]  /*2130*/  SYNCS.ARRIVE.TRANS64.RED.A1T0 RZ, [UR4], RZ ;  /* 0x000000ffffff79a7 */ /* 0x000fe20008100404 */
[----:B------:R-:W-:Y:S01]  /*2140*/  ULOP3.LUT UR4, URZ, UR43, URZ, 0x33, !UPT ;  /* 0x0000002b3f047292 */ /* 0x000fe2000f8e333f */
[----:B01----:R-:W-:-:S04]  /*2150*/  @P2 IMAD.HI.U32 R0, R2, R9, RZ ;  /* 0x0000000902002227 */ /* 0x003fc800078e00ff */
[----:B------:R-:W-:Y:S01]  /*2160*/  IMAD.MOV.U32 R9, RZ, RZ, -0x60 ;  /* 0xffffffa0ff097424 */ /* 0x000fe200078e00ff */
[----:B---3--:R-:W-:-:S03]  /*2170*/  @P2 SHF.R.U32.HI R2, RZ, R11, R0 ;  /* 0x0000000bff022219 */ /* 0x008fc60000011600 */
[C---:B------:R-:W-:Y:S02]  /*2180*/  IMAD R9, R72.reuse, R9, 0x61 ;  /* 0x0000006148097424 */ /* 0x040fe400078e0209 */
[--C-:B------:R-:W-:Y:S01]  /*2190*/  IMAD R0, R72, -0x60, R16.reuse ;  /* 0xffffffa048007824 */ /* 0x100fe200078e0210 */
[----:B------:R-:W0:Y:S01]  /*21a0*/  SHFL.IDX PT, R11, R2, RZ, 0x1c1f ;  /* 0x001c1fff020b7589 */ /* 0x000e2200000e0000 */
[----:B------:R-:W-:Y:S02]  /*21b0*/  IMAD R8, R18, -0x2, R9 ;  /* 0xfffffffe12087824 */ /* 0x000fe400078e0209 */
[----:B------:R-:W-:Y:S02]  /*21c0*/  VIADD R3, R0, 0x60 ;  /* 0x0000006000037836 */ /* 0x000fe40000000000 */
[----:B------:R-:W-:Y:S01]  /*21d0*/  VIADD R14, R9, 0xffffffff ;  /* 0xffffffff090e7836 */ /* 0x000fe20000000000 */
[----:B--2---:R-:W-:Y:S01]  /*21e0*/  IADD3 R0, R8, -R13, R16 ;  /* 0x8000000d08007210 */ /* 0x004fe20007ffe010 */
[----:B------:R-:W-:-:S02]  /*21f0*/  IMAD R10, R18, -0x2, R3 ;  /* 0xfffffffe120a7824 */ /* 0x000fc400078e0203 */
[----:B------:R-:W-:Y:S02]  /*2200*/  VIADD R20, R8, 0xffffffff ;  /* 0xffffffff08147836 */ /* 0x000fe40000000000 */
[C---:B------:R-:W-:Y:S02]  /*2210*/  VIADD R15, R0.reuse, UR5 ;  /* 0x00000005000f7c36 */ /* 0x040fe40008000000 */
[----:B------:R-:W-:-:S03]  /*2220*/  VIADD R12, R0, UR4 ;  /* 0x00000004000c7c36 */ /* 0x000fc60008000000 */
[----:B0-----:R-:W-:Y:S01]  /*2230*/  VIADDMNMX R0, R11, R15, R10, PT ;  /* 0x0000000f0b007246 */ /* 0x001fe2000380010a */
[----:B------:R-:W-:Y:S01]  /*2240*/  IMAD.IADD R3, R12, 0x1, R11 ;  /* 0x000000010c037824 */ /* 0x000fe200078e020b */
[----:B------:R-:W-:Y:S06]  /*2250*/  @!P1 BRA `(.L_x_977) ;  /* 0x00000000005c9947 */ /* 0x000fec0003800000 */
[----:B------:R-:W-:Y:S01]  /*2260*/  IADD3 R9, R16, -R13, R11 ;  /* 0x8000000d10097210 */ /* 0x000fe20007ffe00b */
[----:B------:R-:W-:Y:S03]  /*2270*/  BSSY B0, `(.L_x_978) ;  /* 0x0000012000007945 */ /* 0x000fe60003800000 */
[----:B------:R-:W-:-:S13]  /*2280*/  ISETP.GT.AND P1, PT, R9, -0x1, PT ;  /* 0xffffffff0900780c */ /* 0x000fda0003f24270 */
[----:B------:R-:W-:Y:S05]  /*2290*/  @P1 BRA `(.L_x_979) ;  /* 0x0000000000241947 */ /* 0x000fea0003800000 */
[----:B------:R-:W-:Y:S01]  /*22a0*/  ULDC UR4, c[0x0][0x9e4] ;  /* 0x0002790000047ab9 */ /* 0x000fe20000000800 */
[----:B------:R-:W-:Y:S01]  /*22b0*/  LOP3.LUT R9, RZ, R9, RZ, 0x33, !PT ;  /* 0x00000009ff097212 */ /* 0x000fe200078e33ff */
[----:B------:R-:W-:-:S05]  /*22c0*/  IMAD.U32 R11, RZ, RZ, UR4 ;  /* 0x00000004ff0b7e24 */ /* 0x000fca000f8e00ff */
[----:B------:R-:W-:-:S13]  /*22d0*/  ISETP.NE.AND P1, PT, R11, 0x1, PT ;  /* 0x000000010b00780c */ /* 0x000fda0003f25270 */
[----:B------:R-:W0:Y:S02]  /*22e0*/  @P1 LDC.64 R74, c[0x0][0x9e8] ;  /* 0x00027a00ff4a1b82 */ /* 0x000e240000000a00 */
[----:B0-----:R-:W-:-:S05]  /*22f0*/  @P1 IMAD.HI.U32 R8, R9, R74, RZ ;  /* 0x0000004a09081227 */ /* 0x001fca00078e00ff */
[----:B------:R-:W-:-:S04]  /*2300*/  @P1 SHF.R.U32.HI R9, RZ, R75, R8 ;  /* 0x0000004bff091219 */ /* 0x000fc80000011608 */
[----:B------:R-:W-:Y:S01]  /*2310*/  LOP3.LUT R9, RZ, R9, RZ, 0x33, !PT ;  /* 0x00000009ff097212 */ /* 0x000fe200078e33ff */
[----:B------:R-:W-:Y:S06]  /*2320*/  BRA `(.L_x_980) ;  /* 0x0000000000187947 */ /* 0x000fec0003800000 */
.L_x_979:
[----:B------:R-:W-:Y:S02]  /*2330*/  ULDC UR4, c[0x0][0x9e4] ;  /* 0x0002790000047ab9 */ /* 0x000fe40000000800 */
[----:B------:R-:W-:-:S05]  /*2340*/  IMAD.U32 R11, RZ, RZ, UR4 ;  /* 0x00000004ff0b7e24 */ /* 0x000fca000f8e00ff */
[----:B------:R-:W-:-:S13]  /*2350*/  ISETP.NE.AND P1, PT, R11, 0x1, PT ;  /* 0x000000010b00780c */ /* 0x000fda0003f25270 */
[----:B------:R-:W0:Y:S02]  /*2360*/  @P1 LDC.64 R74, c[0x0][0x9e8] ;  /* 0x00027a00ff4a1b82 */ /* 0x000e240000000a00 */
[----:B0-----:R-:W-:-:S05]  /*2370*/  @P1 IMAD.HI.U32 R8, R9, R74, RZ ;  /* 0x0000004a09081227 */ /* 0x001fca00078e00ff */
[----:B------:R-:W-:-:S07]  /*2380*/  @P1 SHF.R.U32.HI R9, RZ, R75, R8 ;  /* 0x0000004bff091219 */ /* 0x000fce0000011608 */
.L_x_980:
[----:B------:R-:W-:Y:S05]  /*2390*/  BSYNC B0 ;  /* 0x0000000000007941 */ /* 0x000fea0003800000 */
.L_x_978:
[----:B------:R-:W-:-:S05]  /*23a0*/  IMAD R9, R9, R11, R20 ;  /* 0x0000000b09097224 */ /* 0x000fca00078e0214 */
[----:B------:R-:W-:Y:S02]  /*23b0*/  VIADDMNMX R0, R9, R11, R0, PT ;  /* 0x0000000b09007246 */ /* 0x000fe40003800100 */
[----:B------:R-:W-:-:S07]  /*23c0*/  VIMNMX R3, R3, R9, !PT ;  /* 0x0000000903037248 */ /* 0x000fce0007fe0100 */
.L_x_977:
[C---:B------:R-:W-:Y:S02]  /*23d0*/  ISETP.GE.AND P6, PT, R14.reuse, 0x9, PT ;  /* 0x000000090e00780c */ /* 0x040fe40003fc6270 */
[----:B------:R-:W-:Y:S02]  /*23e0*/  ISETP.GE.AND P1, PT, R14, 0x2, PT ;  /* 0x000000020e00780c */ /* 0x000fe40003f26270 */
[C---:B------:R-:W-:Y:S02]  /*23f0*/  ISETP.GT.AND P2, PT, R3.reuse, 0x8, !P6 ;  /* 0x000000080300780c */ /* 0x040fe40007744270 */
[----:B------:R-:W-:Y:S02]  /*2400*/  ISETP.GT.AND P3, PT, R3, 0x1, !P1 ;  /* 0x000000010300780c */ /* 0x000fe40004f64270 */
[----:B------:R-:W-:Y:S02]  /*2410*/  ISETP.LT.OR P2, PT, R0, 0x9, P2 ;  /* 0x000000090000780c */ /* 0x000fe40001741670 */
[----:B------:R-:W-:-:S02]  /*2420*/  ISETP.GE.AND P4, PT, R14, 0xa, PT ;  /* 0x0000000a0e00780c */ /* 0x000fc40003f86270 */
[----:B------:R-:W-:Y:S02]  /*2430*/  FSEL R91, R28, -INF , !P2 ;  /* 0xff8000001c5b7808 */ /* 0x000fe40005000000 */
[C---:B------:R-:W-:Y:S02]  /*2440*/  ISETP.LT.OR P3, PT, R0.reuse, 0x2, P3 ;  /* 0x000000020000780c */ /* 0x040fe40001f61670 */
[----:B------:R-:W-:Y:S02]  /*2450*/  ISETP.GT.AND P2, PT, R3, 0x9, !P4 ;  /* 0x000000090300780c */ /* 0x000fe40006744270 */
[----:B------:R-:W-:Y:S02]  /*2460*/  FSEL R89, R25, -INF , !P3 ;  /* 0xff80000019597808 */ /* 0x000fe40005800000 */
[----:B------:R-:W-:Y:S02]  /*2470*/  ISETP.LT.OR P2, PT, R0, 0xa, P2 ;  /* 0x0000000a0000780c */ /* 0x000fe40001741670 */
[----:B------:R-:W-:-:S02]  /*2480*/  ISETP.GE.AND P3, PT, R14, 0x11, PT ;  /* 0x000000110e00780c */ /* 0x000fc40003f66270 */
[----:B------:R-:W-:Y:S02]  /*2490*/  FSEL R93, R29, -INF , !P2 ;  /* 0xff8000001d5d7808 */ /* 0x000fe40005000000 */
[----:B------:R-:W-:Y:S02]  /*24a0*/  ISETP.GT.AND P2, PT, R3, 0x10, !P3 ;  /* 0x000000100300780c */ /* 0x000fe40005f44270 */
[----:B------:R-:W-:Y:S02]  /*24b0*/  P2R R74, PR, RZ, 0x8 ;  /* 0x00000008ff4a7803 */ /* 0x000fe40000000000 */
[----:B------:R-:W-:Y:S02]  /*24c0*/  ISETP.LT.OR P2, PT, R0, 0x11, P2 ;  /* 0x000000110000780c */ /* 0x000fe40001741670 */
[----:B------:R-:W-:Y:S02]  /*24d0*/  ISETP.GE.AND P3, PT, R14, 0x12, PT ;  /* 0x000000120e00780c */ /* 0x000fe40003f66270 */
[----:B------:R-:W-:-:S02]  /*24e0*/  FSEL R95, R32, -INF , !P2 ;  /* 0xff800000205f7808 */ /* 0x000fc40005000000 */
[----:B------:R-:W-:Y:S02]  /*24f0*/  ISETP.GT.AND P2, PT, R3, 0x11, !P3 ;  /* 0x000000110300780c */ /* 0x000fe40005f44270 */
[----:B------:R-:W-:Y:S02]  /*2500*/  P2R R32, PR, RZ, 0x8 ;  /* 0x00000008ff207803 */ /* 0x000fe40000000000 */
[----:B------:R-:W-:Y:S02]  /*2510*/  ISETP.LT.OR P2, PT, R0, 0x12, P2 ;  /* 0x000000120000780c */ /* 0x000fe40001741670 */
[----:B------:R-:W-:Y:S02]  /*2520*/  ISETP.GE.AND P3, PT, R14, 0x19, PT ;  /* 0x000000190e00780c */ /* 0x000fe40003f66270 */
[----:B------:R-:W-:Y:S02]  /*2530*/  FSEL R97, R33, -INF , !P2 ;  /* 0xff80000021617808 */ /* 0x000fe40005000000 */
[----:B------:R-:W-:-:S02]  /*2540*/  ISETP.GT.AND P2, PT, R3, 0x18, !P3 ;  /* 0x000000180300780c */ /* 0x000fc40005f44270 */
[----:B------:R-:W-:Y:S02]  /*2550*/  P2R R76, PR, RZ, 0x8 ;  /* 0x00000008ff4c7803 */ /* 0x000fe40000000000 */
[----:B------:R-:W-:Y:S02]  /*2560*/  ISETP.LT.OR P2, PT, R0, 0x19, P2 ;  /* 0x000000190000780c */ /* 0x000fe40001741670 */
[----:B------:R-:W-:Y:S02]  /*2570*/  ISETP.GE.AND P3, PT, R14, 0x1a, PT ;  /* 0x0000001a0e00780c */ /* 0x000fe40003f66270 */
[----:B------:R-:W-:Y:S02]  /*2580*/  FSEL R99, R36, -INF , !P2 ;  /* 0xff80000024637808 */ /* 0x000fe40005000000 */
[----:B------:R-:W-:Y:S02]  /*2590*/  ISETP.GT.AND P2, PT, R3, 0x19, !P3 ;  /* 0x000000190300780c */ /* 0x000fe40005f44270 */
[----:B------:R-:W-:-:S02]  /*25a0*/  P2R R36, PR, RZ, 0x8 ;  /* 0x00000008ff247803 */ /* 0x000fc40000000000 */
[----:B------:R-:W-:Y:S02]  /*25b0*/  ISETP.LT.OR P2, PT, R0, 0x1a, P2 ;  /* 0x0000001a0000780c */ /* 0x000fe40001741670 */
[----:B------:R-:W-:Y:S02]  /*25c0*/  ISETP.GE.AND P3, PT, R14, 0x21, PT ;  /* 0x000000210e00780c */ /* 0x000fe40003f66270 */
[----:B------:R-:W-:Y:S02]  /*25d0*/  FSEL R101, R37, -INF , !P2 ;  /* 0xff80000025657808 */ /* 0x000fe40005000000 */
[----:B------:R-:W-:Y:S02]  /*25e0*/  ISETP.GT.AND P2, PT, R3, 0x20, !P3 ;  /* 0x000000200300780c */ /* 0x000fe40005f44270 */
[----:B------:R-:W-:Y:S02]  /*25f0*/  P2R R78, PR, RZ, 0x8 ;  /* 0x00000008ff4e7803 */ /* 0x000fe40000000000 */
[----:B------:R-:W-:-:S02]  /*2600*/  ISETP.LT.OR P2, PT, R0, 0x21, P2 ;  /* 0x000000210000780c */ /* 0x000fc40001741670 */
[----:B------:R-:W-:Y:S02]  /*2610*/  ISETP.GE.AND P3, PT, R14, 0x22, PT ;  /* 0x000000220e00780c */ /* 0x000fe40003f66270 */
[----:B------:R-:W-:Y:S02]  /*2620*/  FSEL R103, R40, -INF , !P2 ;  /* 0xff80000028677808 */ /* 0x000fe40005000000 */
[----:B------:R-:W-:Y:S02]  /*2630*/  ISETP.GT.AND P2, PT, R3, 0x21, !P3 ;  /* 0x000000210300780c */ /* 0x000fe40005f44270 */
[----:B------:R-:W-:Y:S02]  /*2640*/  P2R R40, PR, RZ, 0x8 ;  /* 0x00000008ff287803 */ /* 0x000fe40000000000 */
        /* <DEDUP_REMOVED lines=56> */
[----:B------:R-:W-:Y:S02]  /*29d0*/  P2R R28, PR, RZ, 0x10 ;  /* 0x00000010ff1c7803 */ /* 0x000fe40000000000 */
[----:B------:R-:W-:Y:S02]  /*29e0*/  FSEL R11, R64, -INF , !P2 ;  /* 0xff800000400b7808 */ /* 0x000fe40005000000 */
[----:B------:R-:W-:-:S04]  /*29f0*/  ISETP.GE.AND P2, PT, R14, 0x52, PT ;  /* 0x000000520e00780c */ /* 0x000fc80003f46270 */
[----:B------:R-:W-:-:S04]  /*2a00*/  ISETP.GT.AND P3, PT, R3, 0x51, !P2 ;  /* 0x000000510300780c */ /* 0x000fc80005764270 */
[----:B------:R-:W-:-:S04]  /*2a10*/  ISETP.LT.OR P3, PT, R0, 0x52, P3 ;  /* 0x000000520000780c */ /* 0x000fc80001f61670 */
[----:B------:R-:W-:Y:S02]  /*2a20*/  FSEL R65, R65, -INF , !P3 ;  /* 0xff80000041417808 */ /* 0x000fe40005800000 */
[----:B------:R-:W-:-:S04]  /*2a30*/  ISETP.GE.AND P3, PT, R14, 0x59, PT ;  /* 0x000000590e00780c */ /* 0x000fc80003f66270 */
[----:B------:R-:W-:-:S04]  /*2a40*/  ISETP.GT.AND P4, PT, R3, 0x58, !P3 ;  /* 0x000000580300780c */ /* 0x000fc80005f84270 */
[----:B------:R-:W-:-:S04]  /*2a50*/  ISETP.LT.OR P4, PT, R0, 0x59, P4 ;  /* 0x000000590000780c */ /* 0x000fc80002781670 */
[----:B------:R-:W-:Y:S02]  /*2a60*/  FSEL R25, R68, -INF , !P4 ;  /* 0xff80000044197808 */ /* 0x000fe40006000000 */
[----:B------:R-:W-:-:S04]  /*2a70*/  ISETP.GE.AND P4, PT, R14, 0x1, PT ;  /* 0x000000010e00780c */ /* 0x000fc80003f86270 */
[----:B------:R-:W-:-:S04]  /*2a80*/  ISETP.GT.AND P5, PT, R3, RZ, !P4 ;  /* 0x000000ff0300720c */ /* 0x000fc800067a4270 */
[----:B------:R-:W-:-:S04]  /*2a90*/  ISETP.LT.OR P5, PT, R0, 0x1, P5 ;  /* 0x000000010000780c */ /* 0x000fc80002fa1670 */
[----:B------:R-:W-:Y:S02]  /*2aa0*/  FSEL R21, R24, -INF , !P5 ;  /* 0xff80000018157808 */ /* 0x000fe40006800000 */
[----:B------:R-:W-:-:S04]  /*2ab0*/  ISETP.GE.AND P5, PT, R14, 0x5a, PT ;  /* 0x0000005a0e00780c */ /* 0x000fc80003fa6270 */
[----:B------:R-:W-:Y:S02]  /*2ac0*/  P2R R24, PR, RZ, 0x20 ;  /* 0x00000020ff187803 */ /* 0x000fe40000000000 */
[----:B------:R-:W-:Y:S02]  /*2ad0*/  ISETP.GT.AND P5, PT, R3, 0x59, !P5 ;  /* 0x000000590300780c */ /* 0x000fe40006fa4270 */
[----:B------:R-:W0:Y:S02]  /*2ae0*/  SHFL.IDX PT, R3, R2, 0x1, 0x1c1f ;  /* 0x003c1f0002037f89 */ /* 0x000e2400000e0000 */
[----:B------:R-:W-:-:S04]  /*2af0*/  ISETP.LT.OR P5, PT, R0, 0x5a, P5 ;  /* 0x0000005a0000780c */ /* 0x000fc80002fa1670 */
[----:B------:R-:W-:Y:S02]  /*2b00*/  FSEL R69, R69, -INF , !P5 ;  /* 0xff80000045457808 */ /* 0x000fe40006800000 */
[----:B------:R-:W-:Y:S02]  /*2b10*/  LOP3.LUT P5, RZ, R19, 0x80000, RZ, 0xc0, !PT ;  /* 0x0008000013ff7812 */ /* 0x000fe400078ac0ff */
[----:B0-----:R-:W-:Y:S01]  /*2b20*/  VIADDMNMX R0, R3, R15, R10, PT ;  /* 0x0000000f03007246 */ /* 0x001fe2000380010a */
[----:B------:R-:W-:-:S10]  /*2b30*/  IMAD.IADD R8, R12, 0x1, R3 ;  /* 0x000000010c087824 */ /* 0x000fd400078e0203 */
[----:B------:R-:W-:Y:S05]  /*2b40*/  @!P5 BRA `(.L_x_981) ;  /* 0x00000000005cd947 */ /* 0x000fea0003800000 */
        /* <DEDUP_REMOVED lines=13> */
.L_x_983:
[----:B------:R-:W-:Y:S02]  /*2c20*/  ULDC UR4, c[0x0][0x9e4] ;  /* 0x0002790000047ab9 */ /* 0x000fe40000000800 */
[----:B------:R-:W-:-:S05]  /*2c30*/  IMAD.U32 R9, RZ, RZ, UR4 ;  /* 0x00000004ff097e24 */ /* 0x000fca000f8e00ff */
[----:B------:R-:W-:-:S13]  /*2c40*/  ISETP.NE.AND P5, PT, R9, 0x1, PT ;  /* 0x000000010900780c */ /* 0x000fda0003fa5270 */
[----:B------:R-:W0:Y:S02]  /*2c50*/  @P5 LDC.64 R14, c[0x0][0x9e8] ;  /* 0x00027a00ff0e5b82 */ /* 0x000e240000000a00 */
[----:B0-----:R-:W-:-:S05]  /*2c60*/  @P5 IMAD.HI.U32 R2, R3, R14, RZ ;  /* 0x0000000e03025227 */ /* 0x001fca00078e00ff */
[----:B------:R-:W-:-:S07]  /*2c70*/  @P5 SHF.R.U32.HI R3, RZ, R15, R2 ;  /* 0x0000000fff035219 */ /* 0x000fce0000011602 */
.L_x_984:
[----:B------:R-:W-:Y:S05]  /*2c80*/  BSYNC B0 ;  /* 0x0000000000007941 */ /* 0x000fea0003800000 */
.L_x_982:
[----:B------:R-:W-:-:S05]  /*2c90*/  IMAD R3, R3, R9, R20 ;  /* 0x0000000903037224 */ /* 0x000fca00078e0214 */
[----:B------:R-:W-:Y:S02]  /*2ca0*/  VIADDMNMX R0, R3, R9, R0, PT ;  /* 0x0000000903007246 */ /* 0x000fe40003800100 */
[----:B------:R-:W-:-:S07]  /*2cb0*/  VIMNMX R8, R8, R3, !PT ;  /* 0x0000000308087248 */ /* 0x000fce0007fe0100 */
.L_x_981:
[----:B------:R-:W-:Y:S01]  /*2cc0*/  ISETP.GT.AND P1, PT, R8, 0x1, !P1 ;  /* 0x000000010800780c */ /* 0x000fe20004f24270 */
[----:B------:R-:W-:Y:S01]  /*2cd0*/  ULDC UR4, c[0x0][0x988] ;  /* 0x0002620000047ab9 */ /* 0x000fe20000000800 */
[----:B------:R-:W-:Y:S01]  /*2ce0*/  FMNMX.FTZ R2, R21, R89, !PT ;  /* 0x0000005915027209 */ /* 0x000fe20007810000 */
[----:B------:R-:W-:Y:S01]  /*2cf0*/  IMAD.U32 R10, RZ, RZ, UR4 ;  /* 0x00000004ff0a7e24 */ /* 0x000fe2000f8e00ff */
[----:B------:R-:W-:Y:S02]  /*2d00*/  ISETP.LT.OR P1, PT, R0, 0x2, P1 ;  /* 0x000000020000780c */ /* 0x000fe40000f21670 */
[----:B------:R-:W-:Y:S02]  /*2d10*/  ISETP.GT.AND P6, PT, R8, 0x8, !P6 ;  /* 0x000000080800780c */ /* 0x000fe400077c4270 */
[----:B------:R-:W-:Y:S02]  /*2d20*/  FSEL R75, R27, -INF , !P1 ;  /* 0xff8000001b4b7808 */ /* 0x000fe40004800000 */
[----:B------:R-:W-:-:S02]  /*2d30*/  ISETP.NE.AND P1, PT, R28, RZ, PT ;  /* 0x000000ff1c00720c */ /* 0x000fc40003f25270 */
[----:B------:R-:W-:Y:S02]  /*2d40*/  FMNMX.FTZ R2, R91, R2, !PT ;  /* 0x000000025b027209 */ /* 0x000fe40007810000 */
[----:B------:R-:W-:Y:S02]  /*2d50*/  ISETP.GT.AND P1, PT, R8, 0x9, !P1 ;  /* 0x000000090800780c */ /* 0x000fe40004f24270 */
[C---:B------:R-:W-:Y:S02]  /*2d60*/  ISETP.LT.OR P6, PT, R0.reuse, 0x9, P6 ;  /* 0x000000090000780c */ /* 0x040fe400037c1670 */
[----:B------:R-:W-:Y:S02]  /*2d70*/  ISETP.LT.OR P1, PT, R0, 0xa, P1 ;  /* 0x0000000a0000780c */ /* 0x000fe40000f21670 */
[----:B------:R-:W-:Y:S02]  /*2d80*/  FMNMX.FTZ R2, R93, R2, !PT ;  /* 0x000000025d027209 */ /* 0x000fe40007810000 */
[----:B------:R-:W-:-:S02]  /*2d90*/  FSEL R79, R31, -INF , !P1 ;  /* 0xff8000001f4f7808 */ /* 0x000fc40004800000 */
[----:B------:R-:W-:Y:S02]  /*2da0*/  ISETP.NE.AND P1, PT, R74, RZ, PT ;  /* 0x000000ff4a00720c */ /* 0x000fe40003f25270 */
[----:B------:R-:W-:Y:S02]  /*2db0*/  FSEL R77, R30, -INF , !P6 ;  /* 0xff8000001e4d7808 */ /* 0x000fe40007000000 */
[----:B------:R-:W-:Y:S02]  /*2dc0*/  ISETP.GT.AND P1, PT, R8, 0x10, !P1 ;  /* 0x000000100800780c */ /* 0x000fe40004f24270 */
[----:B------:R-:W-:Y:S02]  /*2dd0*/  ISETP.NE.AND P6, PT, R76, RZ, PT ;  /* 0x000000ff4c00720c */ /* 0x000fe40003fc5270 */
[----:B------:R-:W-:Y:S02]  /*2de0*/  ISETP.LT.OR P1, PT, R0, 0x11, P1 ;  /* 0x000000110000780c */ /* 0x000fe40000f21670 */
[----:B------:R-:W-:-:S02]  /*2df0*/  FMNMX.FTZ R2, R95, R2, !PT ;  /* 0x000000025f027209 */ /* 0x000fc40007810000 */
[----:B------:R-:W-:Y:S02]  /*2e00*/  FSEL R81, R34, -INF , !P1 ;  /* 0xff80000022517808 */ /* 0x000fe40004800000 */
[----:B------:R-:W-:Y:S02]  /*2e10*/  ISETP.NE.AND P1, PT, R32, RZ, PT ;  /* 0x000000ff2000720c */ /* 0x000fe40003f25270 */
[----:B------:R-:W-:Y:S02]  /*2e20*/  FMNMX.FTZ R2, R97, R2, !PT ;  /* 0x0000000261027209 */ /* 0x000fe40007810000 */
[----:B------:R-:W-:Y:S02]  /*2e30*/  ISETP.GT.AND P1, PT, R8, 0x11, !P1 ;  /* 0x000000110800780c */ /* 0x000fe40004f24270 */
[----:B------:R-:W-:Y:S02]  /*2e40*/  ISETP.NE.AND P5, PT, R36, RZ, PT ;  /* 0x000000ff2400720c */ /* 0x000fe40003fa5270 */
[----:B------:R-:W-:-:S02]  /*2e50*/  ISETP.LT.OR P1, PT, R0, 0x12, P1 ;  /* 0x000000120000780c */ /* 0x000fc40000f21670 */
[----:B------:R-:W-:Y:S02]  /*2e60*/  FMNMX.FTZ R2, R99, R2, !PT ;  /* 0x0000000263027209 */ /* 0x000fe40007810000 */
[----:B------:R-:W-:Y:S02]  /*2e70*/  FSEL R35, R35, -INF , !P1 ;  /* 0xff80000023237808 */ /* 0x000fe40004800000 */
[----:B------:R-:W-:Y:S02]  /*2e80*/  ISETP.GT.AND P1, PT, R8, 0x18, !P6 ;  /* 0x000000180800780c */ /* 0x000fe40007724270 */
[----:B------:R-:W-:Y:S02]  /*2e90*/  FMNMX.FTZ R2, R101, R2, !PT ;  /* 0x0000000265027209 */ /* 0x000fe40007810000 */
[----:B------:R-:W-:Y:S02]  /*2ea0*/  ISETP.LT.OR P1, PT, R0, 0x19, P1 ;  /* 0x000000190000780c */ /* 0x000fe40000f21670 */
[----:B------:R-:W-:-:S02]  /*2eb0*/  FMNMX.FTZ R2, R103, R2, !PT ;  /* 0x0000000267027209 */ /* 0x000fc40007810000 */
[----:B------:R-:W-:Y:S02]  /*2ec0*/  FSEL R31, R38, -INF , !P1 ;  /* 0xff800000261f7808 */ /* 0x000fe40004800000 */
[----:B------:R-:W-:Y:S02]  /*2ed0*/  ISETP.GT.AND P1, PT, R8, 0x19, !P5 ;  /* 0x000000190800780c */ /* 0x000fe40006f24270 */
[----:B------:R-:W-:Y:S02]  /*2ee0*/  FMNMX.FTZ R2, R105, R2, !PT ;  /* 0x0000000269027209 */ /* 0x000fe40007810000 */
[----:B------:R-:W-:Y:S02]  /*2ef0*/  ISETP.LT.OR P1, PT, R0, 0x1a, P1 ;  /* 0x0000001a0000780c */ /* 0x000fe40000f21670 */
[----:B------:R-:W-:Y:S02]  /*2f00*/  FMNMX.FTZ R2, R107, R2, !PT ;  /* 0x000000026b027209 */ /* 0x000fe40007810000 */
[----:B------:R-:W-:-:S02]  /*2f10*/  FSEL R39, R39, -INF , !P1 ;  /* 0xff80000027277808 */ /* 0x000fc40004800000 */
[----:B------:R-:W-:Y:S02]  /*2f20*/  ISETP.NE.AND P1, PT, R78, RZ, PT ;  /* 0x000000ff4e00720c */ /* 0x000fe40003f25270 */
[----:B------:R-:W-:Y:S02]  /*2f30*/  FMNMX.FTZ R2, R45, R2, !PT ;  /* 0x000000022d027209 */ /* 0x000fe40007810000 */
        /* <DEDUP_REMOVED lines=8> */
[----:B------:R-:W-:Y:S02]  /*2fc0*/  FMNMX.FTZ R2, R37, R2, !PT ;  /* 0x0000000225027209 */ /* 0x000fe40007810000 */
[----:B------:R-:W-:-:S02]  /*2fd0*/  ISETP.LT.OR P1, PT, R0, 0x22, P1 ;  /* 0x000000220000780c */ /* 0x000fc40000f21670 */
[----:B------:R-:W-:Y:S02]  /*2fe0*/  FMNMX.FTZ R2, R53, R2, !PT ;  /* 0x0000000235027209 */ /* 0x000fe40007810000 */
[----:B------:R-:W-:Y:S02]  /*2ff0*/  FSEL R43, R43, -INF , !P1 ;  /* 0xff8000002b2b7808 */ /* 0x000fe40004800000 */
[----:B------:R-:W-:Y:S02]  /*3000*/  ISETP.NE.AND P1, PT, R80, RZ, PT ;  /* 0x000000ff5000720c */ /* 0x000fe40003f25270 */
[----:B------:R-:W-:Y:S02]  /*3010*/  FMNMX.FTZ R2, R33, R2, !PT ;  /* 0x0000000221027209 */ /* 0x000fe40007810000 */
[----:B------:R-:W-:Y:S02]  /*3020*/  ISETP.GT.AND P1, PT, R8, 0x28, !P1 ;  /* 0x000000280800780c */ /* 0x000fe40004f24270 */
[----:B------:R-:W-:-:S02]  /*3030*/  FMNMX.FTZ R2, R57, R2, !PT ;  /* 0x0000000239027209 */ /* 0x000fc40007810000 */
[----:B------:R-:W-:Y:S02]  /*3040*/  ISETP.LT.OR P1, PT, R0, 0x29, P1 ;  /* 0x000000290000780c */ /* 0x000fe40000f21670 */
[----:B------:R-:W-:Y:S02]  /*3050*/  FMNMX.FTZ R2, R29, R2, !PT ;  /* 0x000000021d027209 */ /* 0x000fe40007810000 */
[----:B------:R-:W-:Y:S01]  /*3060*/  FSEL R85, R46, -INF , !P1 ;  /* 0xff8000002e557808 */ /* 0x000fe20004800000 */
[----:B------:R-:W-:Y:S01]  /*3070*/  IMAD.MOV.U32 R46, RZ, RZ, R17 ;  /* 0x000000ffff2e7224 */ /* 0x000fe200078e0011 */
[----:B------:R-:W-:Y:S02]  /*3080*/  ISETP.NE.AND P1, PT, R44, RZ, PT ;  /* 0x000000ff2c00720c */ /* 0x000fe40003f25270 */
[----:B------:R-:W-:Y:S02]  /*3090*/  FMNMX.FTZ R2, R61, R2, !PT ;  /* 0x000000023d027209 */ /* 0x000fe40007810000 */
[----:B------:R-:W-:-:S02]  /*30a0*/  ISETP.GT.AND P1, PT, R8, 0x29, !P1 ;  /* 0x000000290800780c */ /* 0x000fc40004f24270 */
[----:B------:R-:W-:Y:S02]  /*30b0*/  FMNMX.FTZ R2, R11, R2, !PT ;  /* 0x000000020b027209 */ /* 0x000fe40007810000 */
[----:B------:R-:W-:Y:S02]  /*30c0*/  ISETP.LT.OR P1, PT, R0, 0x2a, P1 ;  /* 0x0000002a0000780c */ /* 0x000fe40000f21670 */
[----:B------:R-:W-:Y:S02]  /*30d0*/  FMNMX.FTZ R2, R65, R2, !PT ;  /* 0x0000000241027209 */ /* 0x000fe40007810000 */
[----:B------:R-:W-:Y:S02]  /*30e0*/  FSEL R47, R47, -INF , !P1 ;  /* 0xff8000002f2f7808 */ /* 0x000fe40004800000 */
[----:B------:R-:W-:Y:S02]  /*30f0*/  FMNMX.FTZ R2, R25, R2, !PT ;  /* 0x0000000219027209 */ /* 0x000fe40007810000 */
[----:B------:R-:W-:-:S02]  /*3100*/  ISETP.NE.AND P1, PT, R82, RZ, PT ;  /* 0x000000ff5200720c */ /* 0x000fc40003f25270 */
[----:B------:R-:W-:Y:S02]  /*3110*/  FMNMX.FTZ R2, R69, R2, !PT ;  /* 0x0000000245027209 */ /* 0x000fe40007810000 */
[C---:B------:R-:W-:Y:S02]  /*3120*/  ISETP.GT.AND P1, PT, R8.reuse, 0x30, !P1 ;  /* 0x000000300800780c */ /* 0x040fe40004f24270 */
[----:B------:R-:W-:Y:S01]  /*3130*/  ISETP.GT.AND P4, PT, R8, RZ, !P4 ;  /* 0x000000ff0800720c */ /* 0x000fe20006784270 */
[----:B------:R-:W0:Y:S01]  /*3140*/  SHFL.BFLY PT, R9, R2, 0x2, 0x1f ;  /* 0x0c401f0002097f89 */ /* 0x000e2200000e0000 */
[C---:B------:R-:W-:Y:S02]  /*3150*/  ISETP.LT.OR P1, PT, R0.reuse, 0x31, P1 ;  /* 0x000000310000780c */ /* 0x040fe40000f21670 */
[----:B------:R-:W-:Y:S02]  /*3160*/  ISETP.LT.OR P4, PT, R0, 0x1, P4 ;  /* 0x000000010000780c */ /* 0x000fe40002781670 */
[----:B------:R-:W-:-:S02]  /*3170*/  FSEL R87, R50, -INF , !P1 ;  /* 0xff80000032577808 */ /* 0x000fc40004800000 */
[----:B------:R-:W-:Y:S02]  /*3180*/  ISETP.NE.AND P1, PT, R48, RZ, PT ;  /* 0x000000ff3000720c */ /* 0x000fe40003f25270 */
[----:B------:R-:W-:Y:S02]  /*3190*/  FSEL R26, R26, -INF , !P4 ;  /* 0xff8000001a1a7808 */ /* 0x000fe40006000000 */
[----:B------:R-:W-:Y:S02]  /*31a0*/  ISETP.GT.AND P1, PT, R8, 0x31, !P1 ;  /* 0x000000310800780c */ /* 0x000fe40004f24270 */
[----:B------:R-:W-:Y:S02]  /*31b0*/  ISETP.NE.AND P6, PT, R56, RZ, PT ;  /* 0x000000ff3800720c */ /* 0x000fe40003fc5270 */
[----:B------:R-:W-:Y:S02]  /*31c0*/  ISETP.LT.OR P1, PT, R0, 0x32, P1 ;  /* 0x000000320000780c */ /* 0x000fe40000f21670 */
[----:B------:R-:W-:-:S02]  /*31d0*/  ISETP.GT.AND P2, PT, R8, 0x51, !P2 ;  /* 0x000000510800780c */ /* 0x000fc40005744270 */
[----:B------:R-:W-:Y:S02]  /*31e0*/  FSEL R51, R51, -INF , !P1 ;  /* 0xff80000033337808 */ /* 0x000fe40004800000 */
[----:B------:R-:W-:Y:S02]  /*31f0*/  ISETP.NE.AND P1, PT, R84, RZ, PT ;  /* 0x000000ff5400720c */ /* 0x000fe40003f25270 */
[C---:B------:R-:W-:Y:S02]  /*3200*/  ISETP.GT.AND P3, PT, R8.reuse, 0x58, !P3 ;  /* 0x000000580800780c */ /* 0x040fe40005f64270 */
[----:B------:R-:W-:Y:S02]  /*3210*/  ISETP.GT.AND P1, PT, R8, 0x38, !P1 ;  /* 0x000000380800780c */ /* 0x000fe40004f24270 */
[----:B0-----:R-:W-:Y:S02]  /*3220*/  FMNMX.FTZ R12, R2, R9, !PT ;  /* 0x00000009020c7209 */ /* 0x001fe40007810000 */
[----:B------:R-:W-:-:S02]  /*3230*/  FMNMX.FTZ R2, R26, R75, !PT ;  /* 0x0000004b1a027209 */ /* 0x000fc40007810000 */
[----:B------:R-:W-:Y:S01]  /*3240*/  ISETP.LT.OR P1, PT, R0, 0x39, P1 ;  /* 0x000000390000780c */ /* 0x000fe20000f21670 */
[----:B------:R-:W0:Y:S01]  /*3250*/  SHFL.BFLY PT, R9, R12, 0x1, 0x1f ;  /* 0x0c201f000c097f89 */ /* 0x000e2200000e0000 */
[----:B------:R-:W-:Y:S02]  /*3260*/  FMNMX.FTZ R2, R77, R2, !PT ;  /* 0x000000024d027209 */ /* 0x000fe40007810000 */
[----:B------:R-:W-:Y:S02]  /*3270*/  FSEL R27, R54, -INF , !P1 ;  /* 0xff800000361b7808 */ /* 0x000fe40004800000 */
[----:B------:R-:W-:Y:S02]  /*3280*/  ISETP.NE.AND P1, PT, R52, RZ, PT ;  /* 0x000000ff3400720c */ /* 0x000fe40003f25270 */
[----:B------:R-:W-:Y:S02]  /*3290*/  FMNMX.FTZ R2, R79, R2, !PT ;  /* 0x000000024f027209 */ /* 0x000fe40007810000 */
[----:B------:R-:W-:-:S02]  /*32a0*/  ISETP.GT.AND P1, PT, R8, 0x39, !P1 ;  /* 0x000000390800780c */ /* 0x000fc40004f24270 */
[----:B------:R-:W-:Y:S02]  /*32b0*/  FMNMX.FTZ R2, R81, R2, !PT ;  /* 0x0000000251027209 */ /* 0x000fe40007810000 */
[----:B------:R-:W-:Y:S02]  /*32c0*/  ISETP.LT.OR P1, PT, R0, 0x3a, P1 ;  /* 0x0000003a0000780c */ /* 0x000fe40000f21670 */
[----:B------:R-:W-:Y:S02]  /*32d0*/  FMNMX.FTZ R2, R35, R2, !PT ;  /* 0x0000000223027209 */ /* 0x000fe40007810000 */
[----:B------:R-:W-:Y:S02]  /*32e0*/  FSEL R55, R55, -INF , !P1 ;  /* 0xff80000037377808 */ /* 0x000fe40004800000 */
[----:B------:R-:W-:Y:S02]  /*32f0*/  ISETP.NE.AND P1, PT, R86, RZ, PT ;  /* 0x000000ff5600720c */ /* 0x000fe40003f25270 */
[----:B------:R-:W-:-:S02]  /*3300*/  FMNMX.FTZ R2, R31, R2, !PT ;  /* 0x000000021f027209 */ /* 0x000fc40007810000 */
[----:B------:R-:W-:Y:S02]  /*3310*/  ISETP.GT.AND P1, PT, R8, 0x40, !P1 ;  /* 0x000000400800780c */ /* 0x000fe40004f24270 */
[----:B------:R-:W-:Y:S02]  /*3320*/  FMNMX.FTZ R2, R39, R2, !PT ;  /* 0x0000000227027209 */ /* 0x000fe40007810000 */
[----:B------:R-:W-:Y:S02]  /*3330*/  ISETP.LT.OR P1, PT, R0, 0x41, P1 ;  /* 0x000000410000780c */ /* 0x000fe40000f21670 */
[----:B------:R-:W-:Y:S02]  /*3340*/  FMNMX.FTZ R2, R83, R2, !PT ;  /* 0x0000000253027209 */ /* 0x000fe40007810000 */
[----:B------:R-:W-:Y:S02]  /*3350*/  FSEL R15, R58, -INF , !P1 ;  /* 0xff8000003a0f7808 */ /* 0x000fe40004800000 */
[----:B------:R-:W-:-:S02]  /*3360*/  ISETP.GT.AND P1, PT, R8, 0x41, !P6 ;  /* 0x000000410800780c */ /* 0x000fc40007724270 */
[----:B------:R-:W-:Y:S02]  /*3370*/  FMNMX.FTZ R2, R43, R2, !PT ;  /* 0x000000022b027209 */ /* 0x000fe40007810000 */
[----:B------:R-:W-:Y:S02]  /*3380*/  ISETP.LT.OR P1, PT, R0, 0x42, P1 ;  /* 0x000000420000780c */ /* 0x000fe40000f21670 */
[----:B------:R-:W-:Y:S02]  /*3390*/  FMNMX.FTZ R2, R85, R2, !PT ;  /* 0x0000000255027209 */ /* 0x000fe40007810000 */
[----:B------:R-:W-:Y:S02]  /*33a0*/  FSEL R59, R59, -INF , !P1 ;  /* 0xff8000003b3b7808 */ /* 0x000fe40004800000 */
[----:B------:R-:W-:Y:S02]  /*33b0*/  FMNMX.FTZ R2, R47, R2, !PT ;  /* 0x000000022f027209 */ /* 0x000fe40007810000 */
[----:B------:R-:W-:-:S02]  /*33c0*/  ISETP.GT.AND P1, PT, R8, 0x48, !P5 ;  /* 0x000000480800780c */ /* 0x000fc40006f24270 */
[----:B0-----:R-:W-:Y:S02]  /*33d0*/  FMNMX.FTZ R9, R12, R9, !PT ;  /* 0x000000090c097209 */ /* 0x001fe40007810000 */
[----:B------:R-:W-:Y:S02]  /*33e0*/  FMNMX.FTZ R2, R87, R2, !PT ;  /* 0x0000000257027209 */ /* 0x000fe40007810000 */
[----:B------:R-:W-:Y:S01]  /*33f0*/  ISETP.LT.OR P1, PT, R0, 0x49, P1 ;  /* 0x000000490000780c */ /* 0x000fe20000f21670 */
[----:B------:R-:W-:Y:S01]  /*3400*/  FMUL.FTZ R14, R9, R10 ;  /* 0x0000000a090e7220 */ /* 0x000fe20000410000 */
[----:B------:R-:W-:Y:S02]  /*3410*/  FMNMX.FTZ R2, R51, R2, !PT ;  /* 0x0000000233027209 */ /* 0x000fe40007810000 */
[----:B------:R-:W-:Y:S02]  /*3420*/  FSEL R3, R62, -INF , !P1 ;  /* 0xff8000003e037808 */ /* 0x000fe40004800000 */
[----:B------:R-:W-:-:S02]  /*3430*/  FSETP.NEU.FTZ.AND P1, PT, R9, -INF , PT ;  /* 0xff8000000900780b */ /* 0x000fc40003f3d000 */
[----:B------:R-:W-:Y:S02]  /*3440*/  ISETP.NE.AND P5, PT, R60, RZ, PT ;  /* 0x000000ff3c00720c */ /* 0x000fe40003fa5270 */
[----:B------:R-:W-:Y:S02]  /*3450*/  FMNMX.FTZ R2, R27, R2, !PT ;  /* 0x000000021b027209 */ /* 0x000fe40007810000 */
[----:B------:R-:W-:Y:S02]  /*3460*/  FSEL R14, R14, RZ, P1 ;  /* 0x000000ff0e0e7208 */ /* 0x000fe40000800000 */
[----:B------:R-:W-:Y:S02]  /*3470*/  ISETP.GT.AND P1, PT, R8, 0x49, !P5 ;  /* 0x000000490800780c */ /* 0x000fe40006f24270 */
[----:B------:R-:W-:Y:S01]  /*3480*/  FMNMX.FTZ R2, R55, R2, !PT ;  /* 0x0000000237027209 */ /* 0x000fe20007810000 */
[-CC-:B------:R-:W-:Y:S01]  /*3490*/  FFMA.FTZ R156, R21, R10.reuse, -R14.reuse ;  /* 0x0000000a159c7223 */ /* 0x180fe2000001080e */
[----:B------:R-:W-:Y:S01]  /*34a0*/  ISETP.LT.OR P1, PT, R0, 0x4a, P1 ;  /* 0x0000004a0000780c */ /* 0x000fe20000f21670 */
[-CC-:B------:R-:W-:Y:S01]  /*34b0*/  FFMA.FTZ R21, R89, R10.reuse, -R14.reuse ;  /* 0x0000000a59157223 */ /* 0x180fe2000001080e */
[----:B------:R-:W-:Y:S01]  /*34c0*/  ISETP.NE.AND P6, PT, R88, RZ, PT ;  /* 0x000000ff5800720c */ /* 0x000fe20003fc5270 */
[--C-:B------:R-:W-:Y:S01]  /*34d0*/  FFMA.FTZ R158, R91, R10, -R14.reuse ;  /* 0x0000000a5b9e7223 */ /* 0x100fe2000001080e */
[----:B------:R-:W-:Y:S01]  /*34e0*/  FMNMX.FTZ R2, R15, R2, !PT ;  /* 0x000000020f027209 */ /* 0x000fe20007810000 */
[-CC-:B------:R-:W-:Y:S01]  /*34f0*/  FFMA.FTZ R20, R95, R10.reuse, -R14.reuse ;  /* 0x0000000a5f147223 */ /* 0x180fe2000001080e */
[----:B------:R-:W-:Y:S01]  /*3500*/  FSEL R63, R63, -INF , !P1 ;  /* 0xff8000003f3f7808 */ /* 0x000fe20004800000 */
[----:B------:R-:W-:Y:S01]  /*3510*/  MUFU.EX2 R156, R156 ;  /* 0x0000009c009c7308 */ /* 0x000fe20000000800 */
[----:B------:R-:W-:Y:S01]  /*3520*/  ISETP.GT.AND P1, PT, R8, 0x50, !P6 ;  /* 0x000000500800780c */ /* 0x000fe20007724270 */
[--C-:B------:R-:W-:Y:S01]  /*3530*/  FFMA.FTZ R12, R93, R10, -R14.reuse ;  /* 0x0000000a5d0c7223 */ /* 0x100fe2000001080e */
[----:B------:R-:W-:Y:S01]  /*3540*/  FMNMX.FTZ R2, R59, R2, !PT ;  /* 0x000000023b027209 */ /* 0x000fe20007810000 */
[-CC-:B------:R-:W-:Y:S01]  /*3550*/  FFMA.FTZ R28, R99, R10.reuse, -R14.reuse ;  /* 0x0000000a631c7223 */ /* 0x180fe2000001080e */
[----:B------:R-:W-:Y:S01]  /*3560*/  ISETP.LT.OR P1, PT, R0, 0x51, P1 ;  /* 0x000000510000780c */ /* 0x000fe20000f21670 */
[--C-:B------:R-:W-:Y:S01]  /*3570*/  FFMA.FTZ R41, R41, R10, -R14.reuse ;  /* 0x0000000a29297223 */ /* 0x100fe2000001080e */
[----:B------:R-:W-:Y:S01]  /*3580*/  FMNMX.FTZ R2, R3, R2, !PT ;  /* 0x0000000203027209 */ /* 0x000fe20007810000 */
[----:B------:R-:W-:Y:S01]  /*3590*/  MUFU.EX2 R21, R21 ;  /* 0x0000001500157308 */ /* 0x000fe20000000800 */
[----:B------:R-:W-:Y:S01]  /*35a0*/  ISETP.NE.AND P5, PT, R24, RZ, PT ;  /* 0x000000ff1800720c */ /* 0x000fe20003fa5270 */
[-CC-:B------:R-:W-:Y:S01]  /*35b0*/  FFMA.FTZ R24, R97, R10.reuse, -R14.reuse ;  /* 0x0000000a61187223 */ /* 0x180fe2000001080e */
[----:B------:R-:W-:Y:S01]  /*35c0*/  ISETP.LT.OR P2, PT, R0, 0x52, P2 ;  /* 0x000000520000780c */ /* 0x000fe20001741670 */
[-CC-:B------:R-:W-:Y:S01]  /*35d0*/  FFMA.FTZ R49, R49, R10.reuse, -R14.reuse ;  /* 0x0000000a31317223 */ /* 0x180fe2000001080e */
[----:B------:R-:W-:Y:S01]  /*35e0*/  FSEL R89, R66, -INF , !P1 ;  /* 0xff80000042597808 */ /* 0x000fe20004800000 */
[--C-:B------:R-:W-:Y:S01]  /*35f0*/  FFMA.FTZ R37, R37, R10, -R14.reuse ;  /* 0x0000000a25257223 */ /* 0x100fe2000001080e */
[----:B------:R-:W-:Y:S01]  /*3600*/  FMNMX.FTZ R2, R63, R2, !PT ;  /* 0x000000023f027209 */ /* 0x000fe20007810000 */
[----:B------:R0:W-:Y:S01]  /*3610*/  MUFU.EX2 R95, R24 ;  /* 0x00000018005f7308 */ /* 0x0001e20000000800 */
[----:B------:R-:W-:Y:S01]  /*3620*/  ISETP.GT.AND P4, PT, R8, 0x59, !P5 ;  /* 0x000000590800780c */ /* 0x000fe20006f84270 */
[-CC-:B------:R-:W-:Y:S01]  /*3630*/  FFMA.FTZ R8, R103, R10.reuse, -R14.reuse ;  /* 0x0000000a67087223 */ /* 0x180fe2000001080e */
[C---:B------:R-:W-:Y:S01]  /*3640*/  ISETP.LT.OR P3, PT, R0.reuse, 0x59, P3 ;  /* 0x000000590000780c */ /* 0x040fe20001f61670 */
[-CC-:B------:R-:W-:Y:S01]  /*3650*/  FFMA.FTZ R53, R53, R10.reuse, -R14.reuse ;  /* 0x0000000a35357223 */ /* 0x180fe2000001080e */
[----:B------:R-:W-:Y:S01]  /*3660*/  FSEL R67, R67, -INF , !P2 ;  /* 0xff80000043437808 */ /* 0x000fe20005000000 */
[--C-:B------:R-:W-:Y:S01]  /*3670*/  FFMA.FTZ R33, R33, R10, -R14.reuse ;  /* 0x0000000a21217223 */ /* 0x100fe2000001080e */
[----:B------:R-:W-:Y:S01]  /*3680*/  FMNMX.FTZ R2, R89, R2, !PT ;  /* 0x0000000259027209 */ /* 0x000fe20007810000 */
[----:B------:R-:W-:Y:S01]  /*3690*/  MUFU.EX2 R158, R158 ;  /* 0x0000009e009e7308 */ /* 0x000fe20000000800 */
[----:B------:R-:W-:Y:S01]  /*36a0*/  ISETP.LT.OR P4, PT, R0, 0x5a, P4 ;  /* 0x0000005a0000780c */ /* 0x000fe20002781670 */
[-CC-:B0-----:R-:W-:Y:S01]  /*36b0*/  FFMA.FTZ R24, R45, R10.reuse, -R14.reuse ;  /* 0x0000000a2d187223 */ /* 0x181fe2000001080e */
[----:B------:R-:W-:Y:S01]  /*36c0*/  FSEL R91, R70, -INF , !P3 ;  /* 0xff800000465b7808 */ /* 0x000fe20005800000 */
[--C-:B------:R-:W-:Y:S01]  /*36d0*/  FFMA.FTZ R0, R107, R10, -R14.reuse ;  /* 0x0000000a6b007223 */ /* 0x100fe2000001080e */
[----:B------:R-:W-:Y:S01]  /*36e0*/  FMNMX.FTZ R2, R67, R2, !PT ;  /* 0x0000000243027209 */ /* 0x000fe20007810000 */
[--C-:B------:R-:W-:Y:S01]  /*36f0*/  FFMA.FTZ R57, R57, R10, -R14.reuse ;  /* 0x0000000a39397223 */ /* 0x100fe2000001080e */
[----:B------:R-:W-:Y:S01]  /*3700*/  FSEL R71, R71, -INF , !P4 ;  /* 0xff80000047477808 */ /* 0x000fe20006000000 */
[----:B------:R-:W-:Y:S01]  /*3710*/  MUFU.EX2 R150, R0 ;  /* 0x0000000000967308 */ /* 0x000fe20000000800 */
[----:B------:R-:W-:Y:S01]  /*3720*/  FMNMX.FTZ R2, R91, R2, !PT ;  /* 0x000000025b027209 */ /* 0x000fe20007810000 */
[-CC-:B------:R-:W-:Y:S01]  /*3730*/  FFMA.FTZ R29, R29, R10.reuse, -R14.reuse ;  /* 0x0000000a1d1d7223 */ /* 0x180fe2000001080e */
[----:B------:R-:W-:Y:S01]  /*3740*/  ISETP.NE.AND P5, PT, R168, 0x1, PT ;  /* 0x00000001a800780c */ /* 0x000fe20003fa5270 */
[--C-:B------:R-:W-:Y:S01]  /*3750*/  FFMA.FTZ R61, R61, R10, -R14.reuse ;  /* 0x0000000a3d3d7223 */ /* 0x100fe2000001080e */
[----:B------:R-:W-:Y:S01]  /*3760*/  FMNMX.FTZ R2, R71, R2, !PT ;  /* 0x0000000247027209 */ /* 0x000fe20007810000 */
[-CC-:B------:R-:W-:Y:S01]  /*3770*/  FFMA.FTZ R65, R65, R10.reuse, -R14.reuse ;  /* 0x0000000a41417223 */ /* 0x180fe2000001080e */
[-CC-:B------:R-:W-:Y:S01]  /*3780*/  FFMA.FTZ R25, R25, R10.reuse, -R14.reuse ;  /* 0x0000000a19197223 */ /* 0x180fe2000001080e */
[----:B------:R0:W-:Y:S02]  /*3790*/  MUFU.EX2 R93, R12 ;  /* 0x0000000c005d7308 */ /* 0x0001e40000000800 */
[----:B------:R-:W1:Y:S06]  /*37a0*/  SHFL.BFLY PT, R45, R2, 0x2, 0x1f ;  /* 0x0c401f00022d7f89 */ /* 0x000e6c00000e0000 */
[----:B------:R-:W2:Y:S01]  /*37b0*/  MUFU.EX2 R20, R20 ;  /* 0x0000001400147308 */ /* 0x000ea20000000800 */
[-CC-:B0-----:R-:W-:Y:S01]  /*37c0*/  FFMA.FTZ R12, R101, R10.reuse, -R14.reuse ;  /* 0x0000000a650c7223 */ /* 0x181fe2000001080e */
[----:B------:R-:W0:Y:S06]  /*37d0*/  @P5 LDC R44, c[0x0][0x44c] ;  /* 0x00011300ff2c5b82 */ /* 0x000e2c0000000800 */
[----:B------:R3:W-:Y:S02]  /*37e0*/  MUFU.EX2 R97, R12 ;  /* 0x0000000c00617308 */ /* 0x0007e40000000800 */
[----:B------:R-:W4:Y:S06]  /*37f0*/  @P5 LDC R48, c[0x0][0x450] ;  /* 0x00011400ff305b82 */ /* 0x000f2c0000000800 */
[----:B------:R-:W-:Y:S01]  /*3800*/  MUFU.EX2 R101, R24 ;  /* 0x0000001800657308 */ /* 0x000fe20000000800 */
[-CC-:B---3--:R-:W-:Y:S01]  /*3810*/  FFMA.FTZ R12, R105, R10.reuse, -R14.reuse ;  /* 0x0000000a690c7223 */ /* 0x188fe2000001080e */
[----:B-1----:R-:W-:Y:S01]  /*3820*/  FMNMX.FTZ R45, R2, R45, !PT ;  /* 0x0000002d022d7209 */ /* 0x002fe20007810000 */
[--C-:B------:R-:W-:Y:S01]  /*3830*/  FFMA.FTZ R2, R11, R10, -R14.reuse ;  /* 0x0000000a0b027223 */ /* 0x100fe2000001080e */
[----:B--2---:R-:W-:Y:S01]  /*3840*/  F2FP.BF16.F32.PACK_AB R152, R95, R20 ;  /* 0x000000145f98723e */ /* 0x004fe200000010ff */
[----:B------:R-:W-:-:S02]  /*3850*/  FFMA.FTZ R14, R69, R10, -R14 ;  /* 0x0000000a450e7223 */ /* 0x000fc4000001080e */
[----:B------:R-:W1:Y:S01]  /*3860*/  SHFL.BFLY PT, R0, R45, 0x1, 0x1f ;  /* 0x0c201f002d007f89 */ /* 0x000e6200000e0000 */
[----:B------:R-:W2:Y:S08]  /*3870*/  MUFU.EX2 R28, R28 ;  /* 0x0000001c001c7308 */ /* 0x000eb00000000800 */
[----:B------:R-:W-:Y:S08]  /*3880*/  MUFU.EX2 R99, R12 ;  /* 0x0000000c00637308 */ /* 0x000ff00000000800 */
[----:B------:R-:W3:Y:S01]  /*3890*/  MUFU.EX2 R8, R8 ;  /* 0x0000000800087308 */ /* 0x000ee20000000800 */
[----:B--2---:R-:W-:-:S02]  /*38a0*/  F2FP.BF16.F32.PACK_AB R154, R97, R28 ;  /* 0x0000001c619a723e */ /* 0x004fc400000010ff */
[----:B-1----:R-:W-:-:S05]  /*38b0*/  FMNMX.FTZ R11, R45, R0, !PT ;  /* 0x000000002d0b7209 */ /* 0x002fca0007810000 */
[----:B------:R-:W-:Y:S01]  /*38c0*/  MUFU.EX2 R41, R41 ;  /* 0x0000002900297308 */ /* 0x000fe20000000800 */
[C---:B------:R-:W-:Y:S01]  /*38d0*/  FSETP.NEU.FTZ.AND P1, PT, R11.reuse, -INF , PT ;  /* 0xff8000000b00780b */ /* 0x040fe20003f3d000 */
[----:B------:R-:W-:-:S06]  /*38e0*/  FMUL.FTZ R0, R11, R10 ;  /* 0x0000000a0b007220 */ /* 0x000fcc0000410000 */
[----:B------:R-:W-:Y:S01]  /*38f0*/  MUFU.EX2 R144, R49 ;  /* 0x0000003100907308 */ /* 0x000fe20000000800 */
[----:B------:R-:W-:Y:S02]  /*3900*/  FSEL R0, R0, RZ, P1 ;  /* 0x000000ff00007208 */ /* 0x000fe40000800000 */
[----:B---3--:R-:W-:-:S03]  /*3910*/  F2FP.BF16.F32.PACK_AB R148, R99, R8 ;  /* 0x000000086394723e */ /* 0x008fc600000010ff */
        /* <DEDUP_REMOVED lines=15> */
[-CC-:B------:R-:W-:Y:S01]  /*3a10*/  FFMA.FTZ R51, R51, R10.reuse, -R0.reuse ;  /* 0x0000000a33337223 */ /* 0x180fe20000010800 */
[-CC-:B------:R-:W-:Y:S01]  /*3a20*/  FFMA.FTZ R27, R27, R10.reuse, -R0.reuse ;  /* 0x0000000a1b1b7223 */ /* 0x180fe20000010800 */
[-CC-:B------:R-:W-:Y:S01]  /*3a30*/  FFMA.FTZ R55, R55, R10.reuse, -R0.reuse ;  /* 0x0000000a37377223 */ /* 0x180fe20000010800 */
[-CC-:B------:R-:W-:Y:S01]  /*3a40*/  FFMA.FTZ R15, R15, R10.reuse, -R0.reuse ;  /* 0x0000000a0f0f7223 */ /* 0x180fe20000010800 */
[-CC-:B------:R-:W-:Y:S01]  /*3a50*/  FFMA.FTZ R59, R59, R10.reuse, -R0.reuse ;  /* 0x0000000a3b3b7223 */ /* 0x180fe20000010800 */
[-CC-:B------:R-:W-:Y:S01]  /*3a60*/  FFMA.FTZ R3, R3, R10.reuse, -R0.reuse ;  /* 0x0000000a03037223 */ /* 0x180fe20000010800 */
[-CC-:B------:R-:W-:Y:S01]  /*3a70*/  FFMA.FTZ R63, R63, R10.reuse, -R0.reuse ;  /* 0x0000000a3f3f7223 */ /* 0x180fe20000010800 */
[----:B------:R2:W-:Y:S01]  /*3a80*/  MUFU.EX2 R24, R35 ;  /* 0x0000002300187308 */ /* 0x0005e20000000800 */
[-CC-:B------:R-:W-:Y:S01]  /*3a90*/  FFMA.FTZ R89, R89, R10.reuse, -R0.reuse ;  /* 0x0000000a59597223 */ /* 0x180fe20000010800 */
[-CC-:B------:R-:W-:Y:S01]  /*3aa0*/  FFMA.FTZ R67, R67, R10.reuse, -R0.reuse ;  /* 0x0000000a43437223 */ /* 0x180fe20000010800 */
[-CC-:B------:R-:W-:Y:S01]  /*3ab0*/  FFMA.FTZ R91, R91, R10.reuse, -R0.reuse ;  /* 0x0000000a5b5b7223 */ /* 0x180fe20000010800 */
[----:B------:R-:W-:-:S04]  /*3ac0*/  FFMA.FTZ R71, R71, R10, -R0 ;  /* 0x0000000a47477223 */ /* 0x000fc80000010800 */
[----:B------:R-:W3:Y:S01]  /*3ad0*/  MUFU.EX2 R77, R77 ;  /* 0x0000004d004d7308 */ /* 0x000ee20000000800 */
[----:B--2---:R-:W-:Y:S01]  /*3ae0*/  FADD.FTZ R35, R156, R21 ;  /* 0x000000159c237221 */ /* 0x004fe20000010000 */
[----:B------:R-:W-:Y:S02]  /*3af0*/  F2FP.BF16.F32.PACK_AB R156, R21, R156 ;  /* 0x0000009c159c723e */ /* 0x000fe400000010ff */
[----:B-1----:R-:W-:Y:S01]  /*3b00*/  F2FP.BF16.F32.PACK_AB R157, R75, R26 ;  /* 0x0000001a4b9d723e */ /* 0x002fe200000010ff */
[----:B------:R-:W-:Y:S01]  /*3b10*/  FADD.FTZ R38, R158, R35 ;  /* 0x000000239e267221 */ /* 0x000fe20000010000 */
[C---:B------:R-:W-:Y:S02]  /*3b20*/  F2FP.BF16.F32.PACK_AB R158, R93.reuse, R158 ;  /* 0x0000009e5d9e723e */ /* 0x040fe400000010ff */
[----:B------:R-:W1:Y:S01]  /*3b30*/  MUFU.EX2 R12, R79 ;  /* 0x0000004f000c7308 */ /* 0x000e620000000800 */
[----:B------:R-:W-:Y:S01]  /*3b40*/  FADD.FTZ R35, R93, R38 ;  /* 0x000000265d237221 */ /* 0x000fe20000010000 */
[----:B------:R-:W-:-:S03]  /*3b50*/  FADD.FTZ R38, R26, R75 ;  /* 0x0000004b1a267221 */ /* 0x000fc60000010000 */
[----:B------:R-:W-:-:S03]  /*3b60*/  FADD.FTZ R40, R20, R35 ;  /* 0x0000002314287221 */ /* 0x000fc60000010000 */
[----:B------:R-:W2:Y:S01]  /*3b70*/  MUFU.EX2 R81, R81 ;  /* 0x0000005100517308 */ /* 0x000ea20000000800 */
[----:B---3--:R-:W-:-:S07]  /*3b80*/  FADD.FTZ R35, R77, R38 ;  /* 0x000000264d237221 */ /* 0x008fce0000010000 */
[----:B------:R3:W-:Y:S01]  /*3b90*/  MUFU.EX2 R30, R39 ;  /* 0x00000027001e7308 */ /* 0x0007e20000000800 */
[----:B-1----:R-:W-:-:S07]  /*3ba0*/  F2FP.BF16.F32.PACK_AB R159, R12, R77 ;  /* 0x0000004d0c9f723e */ /* 0x002fce00000010ff */
[----:B------:R-:W1:Y:S01]  /*3bb0*/  MUFU.EX2 R31, R31 ;  /* 0x0000001f001f7308 */ /* 0x000e620000000800 */
[----:B---3--:R-:W-:Y:S01]  /*3bc0*/  FADD.FTZ R39, R95, R40 ;  /* 0x000000285f277221 */ /* 0x008fe20000010000 */
[----:B------:R-:W-:Y:S01]  /*3bd0*/  FADD.FTZ R40, R12, R35 ;  /* 0x000000230c287221 */ /* 0x000fe20000010000 */
[----:B--2---:R-:W-:Y:S02]  /*3be0*/  F2FP.BF16.F32.PACK_AB R153, R24, R81 ;  /* 0x000000511899723e */ /* 0x004fe400000010ff */
[----:B------:R-:W-:Y:S01]  /*3bf0*/  FADD.FTZ R42, R28, R39 ;  /* 0x000000271c2a7221 */ /* 0x000fe20000010000 */
[----:B------:R-:W-:Y:S02]  /*3c00*/  FADD.FTZ R35, R81, R40 ;  /* 0x0000002851237221 */ /* 0x000fe40000010000 */
[----:B------:R-:W2:Y:S01]  /*3c10*/  MUFU.EX2 R83, R83 ;  /* 0x0000005300537308 */ /* 0x000ea20000000800 */
[----:B------:R-:W-:Y:S01]  /*3c20*/  FADD.FTZ R39, R97, R42 ;  /* 0x0000002a61277221 */ /* 0x000fe20000010000 */
[----:B------:R-:W-:-:S03]  /*3c30*/  FADD.FTZ R40, R24, R35 ;  /* 0x0000002318287221 */ /* 0x000fc60000010000 */
[----:B------:R-:W-:-:S03]  /*3c40*/  FADD.FTZ R42, R8, R39 ;  /* 0x00000027082a7221 */ /* 0x000fc60000010000 */
[----:B------:R0:W3:Y:S01]  /*3c50*/  MUFU.EX2 R32, R43 ;  /* 0x0000002b00207308 */ /* 0x0000e20000000800 */
[----:B------:R-:W-:Y:S01]  /*3c60*/  FADD.FTZ R39, R99, R42 ;  /* 0x0000002a63277221 */ /* 0x000fe20000010000 */
[----:B-1----:R-:W-:Y:S01]  /*3c70*/  FADD.FTZ R35, R31, R40 ;  /* 0x000000281f237221 */ /* 0x002fe20000010000 */
[----:B------:R-:W-:-:S03]  /*3c80*/  F2FP.BF16.F32.PACK_AB R155, R30, R31 ;  /* 0x0000001f1e9b723e */ /* 0x000fc600000010ff */
[----:B------:R-:W-:Y:S02]  /*3c90*/  FADD.FTZ R42, R30, R35 ;  /* 0x000000231e2a7221 */ /* 0x000fe40000010000 */
[----:B------:R-:W1:Y:S01]  /*3ca0*/  MUFU.EX2 R85, R85 ;  /* 0x0000005500557308 */ /* 0x000e620000000800 */
[----:B0-----:R-:W-:-:S04]  /*3cb0*/  @P5 IMAD.HI.U32 R43, R17, R44, RZ ;  /* 0x0000002c112b5227 */ /* 0x001fc800078e00ff */
[----:B------:R-:W-:Y:S01]  /*3cc0*/  FADD.FTZ R44, R150, R39 ;  /* 0x00000027962c7221 */ /* 0x000fe20000010000 */
[----:B--2---:R-:W-:Y:S01]  /*3cd0*/  FADD.FTZ R35, R83, R42 ;  /* 0x0000002a53237221 */ /* 0x004fe20000010000 */
[C---:B------:R-:W-:Y:S02]  /*3ce0*/  F2FP.BF16.F32.PACK_AB R150, R101.reuse, R150 ;  /* 0x000000966596723e */ /* 0x040fe400000010ff */
[----:B------:R-:W-:Y:S01]  /*3cf0*/  FADD.FTZ R44, R101, R44 ;  /* 0x0000002c652c7221 */ /* 0x000fe20000010000 */
[----:B----4-:R-:W-:Y:S01]  /*3d00*/  @P5 SHF.R.U32.HI R46, RZ, R48, R43 ;  /* 0x00000030ff2e5219 */ /* 0x010fe2000001162b */
[----:B------:R-:W0:Y:S01]  /*3d10*/  MUFU.EX2 R37, R37 ;  /* 0x0000002500257308 */ /* 0x000e220000000800 */
[C---:B---3--:R-:W-:Y:S01]  /*3d20*/  FADD.FTZ R42, R32.reuse, R35 ;  /* 0x00000023202a7221 */ /* 0x048fe20000010000 */
[----:B------:R-:W-:Y:S01]  /*3d30*/  FADD.FTZ R39, R41, R44 ;  /* 0x0000002c29277221 */ /* 0x000fe20000010000 */
[----:B------:R-:W-:Y:S01]  /*3d40*/  LOP3.LUT P5, RZ, R19, 0x80000, RZ, 0xc0, !PT ;  /* 0x0008000013ff7812 */ /* 0x000fe200078ac0ff */
[----:B------:R-:W-:Y:S01]  /*3d50*/  IMAD.IADD R73, R73, 0x1, R46 ;  /* 0x0000000149497824 */ /* 0x000fe200078e022e */
[----:B------:R-:W-:Y:S01]  /*3d60*/  F2FP.BF16.F32.PACK_AB R149, R32, R83 ;  /* 0x000000532095723e */ /* 0x000fe200000010ff */
[C---:B------:R-:W-:Y:S01]  /*3d70*/  FADD.FTZ R44, R144.reuse, R39 ;  /* 0x00000027902c7221 */ /* 0x040fe20000010000 */
[----:B------:R-:W-:Y:S01]  /*3d80*/  F2FP.BF16.F32.PACK_AB R144, R144, R41 ;  /* 0x000000299090723e */ /* 0x000fe200000010ff */
[----:B------:R-:W2:Y:S01]  /*3d90*/  MUFU.EX2 R34, R47 ;  /* 0x0000002f00227308 */ /* 0x000ea20000000800 */
[----:B-1----:R-:W-:-:S07]  /*3da0*/  FADD.FTZ R35, R85, R42 ;  /* 0x0000002a55237221 */ /* 0x002fce0000010000 */
[----:B------:R-:W1:Y:S01]  /*3db0*/  MUFU.EX2 R146, R53 ;  /* 0x0000003500927308 */ /* 0x000e620000000800 */
[----:B0-----:R-:W-:-:S07]  /*3dc0*/  FADD.FTZ R39, R37, R44 ;  /* 0x0000002c25277221 */ /* 0x001fce0000010000 */
[----:B------:R-:W0:Y:S01]  /*3dd0*/  MUFU.EX2 R87, R87 ;  /* 0x0000005700577308 */ /* 0x000e220000000800 */
[C---:B--2---:R-:W-:Y:S01]  /*3de0*/  FADD.FTZ R42, R34.reuse, R35 ;  /* 0x00000023222a7221 */ /* 0x044fe20000010000 */
[----:B------:R-:W-:-:S06]  /*3df0*/  F2FP.BF16.F32.PACK_AB R151, R34, R85 ;  /* 0x000000552297723e */ /* 0x000fcc00000010ff */
[----:B------:R-:W2:Y:S01]  /*3e00*/  MUFU.EX2 R33, R33 ;  /* 0x0000002100217308 */ /* 0x000ea20000000800 */
[C---:B-1----:R-:W-:Y:S01]  /*3e10*/  FADD.FTZ R44, R146.reuse, R39 ;  /* 0x00000027922c7221 */ /* 0x042fe20000010000 */
[----:B------:R-:W-:-:S06]  /*3e20*/  F2FP.BF16.F32.PACK_AB R146, R146, R37 ;  /* 0x000000259292723e */ /* 0x000fcc00000010ff */
[----:B------:R-:W1:Y:S01]  /*3e30*/  MUFU.EX2 R36, R51 ;  /* 0x0000003300247308 */ /* 0x000e620000000800 */
[----:B0-----:R-:W-:-:S07]  /*3e40*/  FADD.FTZ R21, R87, R42 ;  /* 0x0000002a57157221 */ /* 0x001fce0000010000 */
[----:B------:R-:W0:Y:S01]  /*3e50*/  MUFU.EX2 R140, R57 ;  /* 0x00000039008c7308 */ /* 0x000e220000000800 */
[----:B--2---:R-:W-:-:S07]  /*3e60*/  FADD.FTZ R35, R33, R44 ;  /* 0x0000002c21237221 */ /* 0x004fce0000010000 */
[----:B------:R-:W2:Y:S01]  /*3e70*/  MUFU.EX2 R27, R27 ;  /* 0x0000001b001b7308 */ /* 0x000ea20000000800 */
[C---:B-1----:R-:W-:Y:S01]  /*3e80*/  FADD.FTZ R42, R36.reuse, R21 ;  /* 0x00000015242a7221 */ /* 0x042fe20000010000 */
[----:B------:R-:W-:-:S06]  /*3e90*/  F2FP.BF16.F32.PACK_AB R145, R36, R87 ;  /* 0x000000572491723e */ /* 0x000fcc00000010ff */
[----:B------:R-:W1:Y:S01]  /*3ea0*/  MUFU.EX2 R29, R29 ;  /* 0x0000001d001d7308 */ /* 0x000e620000000800 */
[C---:B0-----:R-:W-:Y:S01]  /*3eb0*/  FADD.FTZ R44, R140.reuse, R35 ;  /* 0x000000238c2c7221 */ /* 0x041fe20000010000 */
[----:B------:R-:W-:-:S06]  /*3ec0*/  F2FP.BF16.F32.PACK_AB R140, R140, R33 ;  /* 0x000000218c8c723e */ /* 0x000fcc00000010ff */
[----:B------:R-:W0:Y:S01]  /*3ed0*/  MUFU.EX2 R38, R55 ;  /* 0x0000003700267308 */ /* 0x000e220000000800 */
[----:B--2---:R-:W-:-:S07]  /*3ee0*/  FADD.FTZ R21, R27, R42 ;  /* 0x0000002a1b157221 */ /* 0x004fce0000010000 */
[----:B------:R-:W2:Y:S01]  /*3ef0*/  MUFU.EX2 R142, R61 ;  /* 0x0000003d008e7308 */ /* 0x000ea20000000800 */
[----:B-1----:R-:W-:-:S07]  /*3f00*/  FADD.FTZ R35, R29, R44 ;  /* 0x0000002c1d237221 */ /* 0x002fce0000010000 */
[----:B------:R-:W1:Y:S01]  /*3f10*/  MUFU.EX2 R15, R15 ;  /* 0x0000000f000f7308 */ /* 0x000e620000000800 */
[C---:B0-----:R-:W-:Y:S01]  /*3f20*/  FADD.FTZ R8, R38.reuse, R21 ;  /* 0x0000001526087221 */ /* 0x041fe20000010000 */
[----:B------:R-:W-:-:S06]  /*3f30*/  F2FP.BF16.F32.PACK_AB R147, R38, R27 ;  /* 0x0000001b2693723e */ /* 0x000fcc00000010ff */
[----:B------:R-:W0:Y:S01]  /*3f40*/  MUFU.EX2 R2, R2 ;  /* 0x0000000200027308 */ /* 0x000e220000000800 */
[C---:B--2---:R-:W-:Y:S01]  /*3f50*/  FADD.FTZ R35, R142.reuse, R35 ;  /* 0x000000238e237221 */ /* 0x044fe20000010000 */
[----:B------:R-:W-:-:S06]  /*3f60*/  F2FP.BF16.F32.PACK_AB R142, R142, R29 ;  /* 0x0000001d8e8e723e */ /* 0x000fcc00000010ff */
        /* <DEDUP_REMOVED lines=16> */
[----:B------:R-:W-:Y:S01]  /*4070*/  F2FP.BF16.F32.PACK_AB R143, R0, R3 ;  /* 0x00000003008f723e */ /* 0x000fe200000010ff */
[----:B------:R-:W-:-:S05]  /*4080*/  VIADD R0, R73, UR5 ;  /* 0x0000000549007c36 */ /* 0x000fca0008000000 */
[----:B------:R-:W1:Y:S01]  /*4090*/  MUFU.EX2 R91, R91 ;  /* 0x0000005b005b7308 */ /* 0x000e620000000800 */
[----:B0-----:R-:W-:-:S07]  /*40a0*/  FADD.FTZ R21, R89, R28 ;  /* 0x0000001c59157221 */ /* 0x001fce0000010000 */
[----:B------:R-:W0:Y:S01]  /*40b0*/  MUFU.EX2 R2, R71 ;  /* 0x0000004700027308 */ /* 0x000e220000000800 */
[C---:B--2---:R-:W-:Y:S01]  /*40c0*/  FADD.FTZ R12, R20.reuse, R21 ;  /* 0x00000015140c7221 */ /* 0x044fe20000010000 */
[----:B------:R-:W-:-:S06]  /*40d0*/  F2FP.BF16.F32.PACK_AB R137, R20, R89 ;  /* 0x000000591489723e */ /* 0x000fcc00000010ff */
[----:B------:R-:W2:Y:S01]  /*40e0*/  MUFU.EX2 R14, R14 ;  /* 0x0000000e000e7308 */ /* 0x000ea20000000800 */
[----:B-1----:R-:W-:-:S04]  /*40f0*/  FADD.FTZ R21, R91, R12 ;  /* 0x0000000c5b157221 */ /* 0x002fc80000010000 */
[C---:B0-----:R-:W-:Y:S01]  /*4100*/  FADD.FTZ R3, R2.reuse, R21 ;  /* 0x0000001502037221 */ /* 0x041fe20000010000 */
[----:B------:R-:W-:Y:S01]  /*4110*/  F2FP.BF16.F32.PACK_AB R139, R2, R91 ;  /* 0x0000005b028b723e */ /* 0x000fe200000010ff */
[----:B------:R-:W-:Y:S02]  /*4120*/  VIADD R21, R72, 0xfffffffe ;  /* 0xfffffffe48157836 */ /* 0x000fe40000000000 */
[C---:B--2---:R-:W-:Y:S01]  /*4130*/  FADD.FTZ R8, R14.reuse, R29 ;  /* 0x0000001d0e087221 */ /* 0x044fe20000010000 */
[----:B------:R-:W-:Y:S01]  /*4140*/  F2FP.BF16.F32.PACK_AB R138, R14, R25 ;  /* 0x000000190e8a723e */ /* 0x000fe200000010ff */
[----:B------:R-:W-:Y:S06]  /*4150*/  @!P5 BRA `(.L_x_985) ;  /* 0x000000000048d947 */ /* 0x000fec0003800000 */
[C---:B------:R-:W-:Y:S01]  /*4160*/  ISETP.GT.AND P1, PT, R73.reuse, RZ, PT ;  /* 0x000000ff4900720c */ /* 0x040fe20003f24270 */
[----:B------:R-:W-:-:S12]  /*4170*/  VIADD R15, R73, 0xffffffff ;  /* 0xffffffff490f7836 */ /* 0x000fd80000000000 */
[----:B------:R-:W-:Y:S05]  /*4180*/  @P1 BRA `(.L_x_986) ;  /* 0x0000000000201947 */ /* 0x000fea0003800000 */
[----:B------:R-:W0:Y:S01]  /*4190*/  LDC R12, c[0x0][0x9e4] ;  /* 0x00027900ff0c7b82 */ /* 0x000e220000000800 */
[----:B------:R-:W-:Y:S01]  /*41a0*/  IMAD.MOV R15, RZ, RZ, -R73 ;  /* 0x000000ffff0f7224 */ /* 0x000fe200078e0a49 */
[----:B0-----:R-:W-:-:S13]  /*41b0*/  ISETP.NE.AND P1, PT, R12, 0x1, PT ;  /* 0x000000010c00780c */ /* 0x001fda0003f25270 */
[----:B------:R-:W0:Y:S02]  /*41c0*/  @P1 LDC.64 R24, c[0x0][0x9e8] ;  /* 0x00027a00ff181b82 */ /* 0x000e240000000a00 */
[----:B0-----:R-:W-:-:S05]  /*41d0*/  @P1 IMAD.HI.U32 R2, R15, R24, RZ ;  /* 0x000000180f021227 */ /* 0x001fca00078e00ff */
[----:B------:R-:W-:-:S04]  /*41e0*/  @P1 SHF.R.U32.HI R15, RZ, R25, R2 ;  /* 0x00000019ff0f1219 */ /* 0x000fc80000011602 */
[----:B------:R-:W-:Y:S01]  /*41f0*/  LOP3.LUT R15, RZ, R15, RZ, 0x33, !PT ;  /* 0x0000000fff0f7212 */ /* 0x000fe200078e33ff */
[----:B------:R-:W-:Y:S06]  /*4200*/  BRA `(.L_x_987) ;  /* 0x0000000000147947 */ /* 0x000fec0003800000 */
.L_x_986:
[----:B------:R-:W0:Y:S02]  /*4210*/  LDC R12, c[0x0][0x9e4] ;  /* 0x00027900ff0c7b82 */ /* 0x000e240000000800 */
[----:B0-----:R-:W-:-:S13]  /*4220*/  ISETP.NE.AND P1, PT, R12, 0x1, PT ;  /* 0x000000010c00780c */ /* 0x001fda0003f25270 */
[----:B------:R-:W0:Y:S02]  /*4230*/  @P1 LDC.64 R24, c[0x0][0x9e8] ;  /* 0x00027a00ff181b82 */ /* 0x000e240000000a00 */
[----:B0-----:R-:W-:-:S05]  /*4240*/  @P1 IMAD.HI.U32 R2, R15, R24, RZ ;  /* 0x000000180f021227 */ /* 0x001fca00078e00ff */
[----:B------:R-:W-:-:S07]  /*4250*/  @P1 SHF.R.U32.HI R15, RZ, R25, R2 ;  /* 0x00000019ff0f1219 */ /* 0x000fce0000011602 */
.L_x_987:
[----:B------:R-:W-:-:S05]  /*4260*/  IMAD R15, R15, R12, R12 ;  /* 0x0000000c0f0f7224 */ /* 0x000fca00078e020c */
[----:B------:R-:W-:-:S07]  /*4270*/  VIMNMX R0, R0, R15, PT ;  /* 0x0000000f00007248 */ /* 0x000fce0003fe0100 */
.L_x_985:
[----:B------:R-:W-:Y:S01]  /*4280*/  IMAD.HI R12, R0, 0x2aaaaaab, RZ ;  /* 0x2aaaaaab000c7827 */ /* 0x000fe200078e02ff */
[----:B------:R-:W-:Y:S02]  /*4290*/  CS2R R86, SRZ ;  /* 0x0000000000567805 */ /* 0x000fe4000001ff00 */
[----:B------:R-:W-:Y:S02]  /*42a0*/  CS2R R84, SRZ ;  /* 0x0000000000547805 */ /* 0x000fe4000001ff00 */
[----:B------:R-:W-:Y:S01]  /*42b0*/  CS2R R82, SRZ ;  /* 0x0000000000527805 */ /* 0x000fe2000001ff00 */
[----:B------:R-:W-:Y:S01]  /*42c0*/  IMAD.MOV.U32 R2, RZ, RZ, 0x3f800000 ;  /* 0x3f800000ff027424 */ /* 0x000fe200078e00ff */
[----:B------:R-:W-:Y:S01]  /*42d0*/  SHF.R.U32.HI R15, RZ, 0x1f, R12 ;  /* 0x0000001fff0f7819 */ /* 0x000fe2000001160c */
[----:B------:R-:W-:Y:S01]  /*42e0*/  IMAD.MOV.U32 R0, RZ, RZ, 0x3f800000 ;  /* 0x3f800000ff007424 */ /* 0x000fe200078e00ff */
[----:B------:R-:W-:Y:S02]  /*42f0*/  CS2R R80, SRZ ;  /* 0x0000000000507805 */ /* 0x000fe4000001ff00 */
[----:B------:R-:W-:-:S02]  /*4300*/  CS2R R78, SRZ ;  /* 0x00000000004e7805 */ /* 0x000fc4000001ff00 */
[----:B------:R-:W-:Y:S02]  /*4310*/  LEA.HI.SX32 R12, R12, R15, 0x1c ;  /* 0x0000000f0c0c7211 */ /* 0x000fe400078fe2ff */
[----:B------:R-:W-:Y:S02]  /*4320*/  CS2R R76, SRZ ;  /* 0x00000000004c7805 */ /* 0x000fe4000001ff00 */
[----:B------:R-:W-:Y:S02]  /*4330*/  CS2R R74, SRZ ;  /* 0x00000000004a7805 */ /* 0x000fe4000001ff00 */
[----:B------:R-:W-:Y:S02]  /*4340*/  CS2R R72, SRZ ;  /* 0x0000000000487805 */ /* 0x000fe4000001ff00 */
[----:B------:R-:W-:Y:S02]  /*4350*/  VIMNMX R12, R23, R12, !PT ;  /* 0x0000000c170c7248 */ /* 0x000fe40007fe0100 */
[----:B------:R-:W-:-:S02]  /*4360*/  CS2R R70, SRZ ;  /* 0x0000000000467805 */ /* 0x000fc4000001ff00 */
[----:B------:R-:W-:Y:S02]  /*4370*/  CS2R R68, SRZ ;  /* 0x0000000000447805 */ /* 0x000fe4000001ff00 */
[----:B------:R-:W-:Y:S02]  /*4380*/  CS2R R66, SRZ ;  /* 0x0000000000427805 */ /* 0x000fe4000001ff00 */
        /* <DEDUP_REMOVED lines=22> */
[----:B------:R-:W-:Y:S06]  /*44f0*/  @!P1 BRA `(.L_x_988) ;  /* 0x0000002c007c9947 */ /* 0x000fec0003800000 */
[----:B------:R-:W-:Y:S01]  /*4500*/  IMAD.MOV.U32 R15, RZ, RZ, R11 ;  /* 0x000000ffff0f7224 */ /* 0x000fe200078e000b */
[----:B------:R-:W-:Y:S01]  /*4510*/  UMOV UR7, UR38 ;  /* 0x0000002600077c82 */ /* 0x000fe20008000000 */
[----:B------:R-:W-:Y:S01]  /*4520*/  IMAD.MOV.U32 R14, RZ, RZ, R9 ;  /* 0x000000ffff0e7224 */ /* 0x000fe200078e0009 */
[----:B------:R-:W-:Y:S01]  /*4530*/  UMOV UR4, UR39 ;  /* 0x0000002700047c82 */ /* 0x000fe20008000000 */
[----:B------:R-:W-:Y:S01]  /*4540*/  IMAD.MOV.U32 R2, RZ, RZ, 0x3f800000 ;  /* 0x3f800000ff027424 */ /* 0x000fe200078e00ff */
[----:B------:R-:W-:Y:S01]  /*4550*/  ULDC UR42, c[0x0][0x9e4] ;  /* 0x00027900002a7ab9 */ /* 0x000fe20000000800 */
[----:B------:R-:W-:Y:S01]  /*4560*/  IMAD.MOV.U32 R87, RZ, RZ, RZ ;  /* 0x000000ffff577224 */ /* 0x000fe200078e00ff */
[----:B------:R-:W-:Y:S01]  /*4570*/  ULDC UR43, c[0x0][0x9dc] ;  /* 0x00027700002b7ab9 */ /* 0x000fe20000000800 */
[----:B------:R-:W-:-:S05]  /*4580*/  ULDC UR54, c[0x0][0x9e0] ;  /* 0x0002780000367ab9 */ /* 0x000fca0000000800 */
.L_x_1007:
[----:B------:R-:W-:-:S04]  /*4590*/  UISETP.NE.AND UP0, UPT, UR4, 0x1, UPT ;  /* 0x000000010400788c */ /* 0x000fc8000bf05270 */
[----:B------:R-:W-:-:S04]  /*45a0*/  USEL UR38, URZ, 0x1, UP0 ;  /* 0x000000013f267887 */ /* 0x000fc80008000000 */
[----:B------:R-:W-:Y:S01]  /*45b0*/  ULOP3.LUT UR38, UR7, UR38, URZ, 0x3c, !UPT ;  /* 0x0000002607267292 */ /* 0x000fe2000f8e3c3f */
[----:B------:R-:W-:Y:S11]  /*45c0*/  @!P0 BRA `(.L_x_989) ;  /* 0x0000000000048947 */ /* 0x000ff60003800000 */
[----:B------:R-:W-:Y:S01]  /*45d0*/  BPT.TRAP 0x1 ;  /* 0x000000040000795c */ /* 0x000fe20000300000 */
.L_x_989:
[----:B------:R-:W-:Y:S01]  /*45e0*/  UIADD3 UR39, UR4, 0x1, URZ ;  /* 0x0000000104277890 */ /* 0x000fe2000fffe03f */
[----:B------:R-:W-:-:S03]  /*45f0*/  IMAD.U32 R9, RZ, RZ, UR38 ;  /* 0x00000026ff097e24 */ /* 0x000fc6000f8e00ff */
[----:B------:R-:W-:Y:S02]  /*4600*/  UISETP.NE.AND UP0, UPT, UR39, 0x2, UPT ;  /* 0x000000022700788c */ /* 0x000fe4000bf05270 */
[----:B------:R-:W-:Y:S02]  /*4610*/  SHF.L.U32 R9, R9, 0x1f, RZ ;  /* 0x0000001f09097819 */ /* 0x000fe400000006ff */
[----:B------:R-:W-:-:S04]  /*4620*/  USEL UR39, UR39, URZ, UP0 ;  /* 0x0000003f27277287 */ /* 0x000fc80008000000 */
[----:B------:R-:W-:-:S09]  /*4630*/  ULEA UR6, UR39, UR40, 0x3 ;  /* 0x0000002827067291 */ /* 0x000fd2000f8e183f */
[----:B------:R0:W1:Y:S01]  /*4640*/  SYNCS.PHASECHK.TRANS64.TRYWAIT P1, [UR6+0x2a830], R9 ;  /* 0x02a83009ff0075a7 */ /* 0x0000620008020146 */
[----:B------:R-:W-:Y:S05]  /*4650*/  @!P0 BRA `(.L_x_990) ;  /* 0x0000000000048947 */ /* 0x000fea0003800000 */
[----:B------:R-:W-:Y:S01]  /*4660*/  BPT.TRAP 0x1 ;  /* 0x000000040000795c */ /* 0x000fe20000300000 */
.L_x_990:
[----:B-1----:R-:W-:Y:S05]  /*4670*/  @P1 BRA `(.L_x_991) ;  /* 0x0000000000081947 */ /* 0x002fea0003800000 */
[----:B------:R-:W1:Y:S02]  /*4680*/  SYNCS.PHASECHK.TRANS64.TRYWAIT P1, [UR6+0x2a830], R9 ;  /* 0x02a83009ff0075a7 */ /* 0x000e640008020146 */
[----:B-1----:R-:W-:Y:S05]  /*4690*/  @!P1 BRA `(.L_x_992) ;  /* 0x000000e400d09947 */ /* 0x002fea0003800000 */
.L_x_991:
        /* <DEDUP_REMOVED lines=16> */
[----:B------:R-:W-:Y:S01]  /*47a0*/  R2UR UR48, R4 ;  /* 0x00000000043072ca */ /* 0x000fe200000e0000 */
[----:B------:R-:W-:Y:S01]  /*47b0*/  UIADD3 UR50, UR5, 0x2, URZ ;  /* 0x0000000205327890 */ /* 0x000fe2000fffe03f */
[----:B------:R-:W-:Y:S01]  /*47c0*/  R2UR UR49, R5 ;  /* 0x00000000053172ca */ /* 0x000fe200000e0000 */
        /* <DEDUP_REMOVED lines=116> */
.L_x_993:
[----:B------:R-:W-:Y:S01]  /*4f10*/  ULEA UR5, UR4, UR40, 0x3 ;  /* 0x0000002804057291 */ /* 0x000fe2000f8e183f */
[----:B------:R-:W-:-:S05]  /*4f20*/  IMAD.U32 R0, RZ, RZ, UR7 ;  /* 0x00000007ff007e24 */ /* 0x000fca000f8e00ff */
[----:B------:R-:W-:-:S04]  /*4f30*/  SHF.L.U32 R0, R0, 0x1f, RZ ;  /* 0x0000001f00007819 */ /* 0x000fc800000006ff */
[----:B------:R2:W3:Y:S01]  /*4f40*/  SYNCS.PHASECHK.TRANS64.TRYWAIT P1, [UR5+0x2a850], R0 ;  /* 0x02a85000ff0075a7 */ /* 0x0004e20008020145 */
[----:B------:R-:W-:Y:S05]  /*4f50*/  @!P0 BRA `(.L_x_994) ;  /* 0x0000000000048947 */ /* 0x000fea0003800000 */
[----:B------:R-:W-:Y:S01]  /*4f60*/  BPT.TRAP 0x1 ;  /* 0x000000040000795c */ /* 0x000fe20000300000 */
.L_x_994:
[----:B---3--:R-:W-:Y:S05]  /*4f70*/  @P1 BRA `(.L_x_995) ;  /* 0x0000000000081947 */ /* 0x008fea0003800000 */
[----:B------:R-:W3:Y:S02]  /*4f80*/  SYNCS.PHASECHK.TRANS64.TRYWAIT P1, [UR5+0x2a850], R0 ;  /* 0x02a85000ff0075a7 */ /* 0x000ee40008020145 */
[----:B---3--:R-:W-:Y:S05]  /*4f90*/  @!P1 BRA `(.L_x_996) ;  /* 0x000000dc00a89947 */ /* 0x008fea0003800000 */
.L_x_995:
        /* <DEDUP_REMOVED lines=38> */
.L_x_997:
[----:B------:R-:W-:Y:S01]  /*5200*/  ISETP.NE.AND P2, PT, R168, 0x1, PT ;  /* 0x00000001a800780c */ /* 0x000fe20003f45270 */
[----:B01----:R-:W-:Y:S01]  /*5210*/  IMAD.IADD R9, R22, 0x1, R17 ;  /* 0x0000000116097824 */ /* 0x003fe200078e0211 */
[----:B------:R-:W0:Y:S01]  /*5220*/  LDC R13, c[0x0][0x288] ;  /* 0x0000a200ff0d7b82 */ /* 0x000e220000000800 */
[----:B------:R-:W-:Y:S01]  /*5230*/  IMAD R20, R21, -0x60, RZ ;  /* 0xffffffa015147824 */ /* 0x000fe200078e02ff */
[----:B------:R-:W-:Y:S01]  /*5240*/  UIADD3 UR6, UR6, 0x2a840, URZ ;  /* 0x0002a84006067890 */ /* 0x000fe2000fffe03f */
[----:B------:R-:W-:Y:S01]  /*5250*/  LOP3.LUT P1, RZ, R19, 0x80000, RZ, 0xc0, !PT ;  /* 0x0008000013ff7812 */ /* 0x000fe2000782c0ff */
[----:B------:R-:W-:Y:S02]  /*5260*/  ULOP3.LUT UR4, URZ, UR43, URZ, 0x33, !UPT ;  /* 0x0000002b3f047292 */ /* 0x000fe4000f8e333f */
[----:B------:R-:W-:-:S05]  /*5270*/  UPRMT UR6, UR60, 0x654, UR6 ;  /* 0x000006543c067896 */ /* 0x000fca0008000006 */
[----:B--2---:R-:W1:Y:S08]  /*5280*/  @P2 LDC R0, c[0x0][0x44c] ;  /* 0x00011300ff002b82 */ /* 0x004e700000000800 */
[----:B------:R-:W2:Y:S01]  /*5290*/  @P2 LDC R11, c[0x0][0x450] ;  /* 0x00011400ff0b2b82 */ /* 0x000ea20000000800 */
[----:B------:R-:W-:Y:S01]  /*52a0*/  SYNCS.ARRIVE.TRANS64.RED.A1T0 RZ, [UR6], RZ ;  /* 0x000000ffffff79a7 */ /* 0x000fe20008100406 */
[----:B-1----:R-:W-:-:S05]  /*52b0*/  @P2 IMAD.HI.U32 R0, R9, R0, RZ ;  /* 0x0000000009002227 */ /* 0x002fca00078e00ff */
[----:B--2---:R-:W-:Y:S01]  /*52c0*/  @P2 SHF.R.U32.HI R9, RZ, R11, R0 ;  /* 0x0000000bff092219 */ /* 0x004fe20000011600 */
[----:B------:R-:W-:-:S04]  /*52d0*/  VIADD R11, R20, 0x1 ;  /* 0x00000001140b7836 */ /* 0x000fc80000000000 */
[----:B------:R-:W1:Y:S01]  /*52e0*/  SHFL.IDX PT, R137, R9, RZ, 0x1c1f ;  /* 0x001c1fff09897589 */ /* 0x000e6200000e0000 */
[----:B------:R-:W-:-:S04]  /*52f0*/  IMAD R11, R18, -0x2, R11 ;  /* 0xfffffffe120b7824 */ /* 0x000fc800078e020b */
[C---:B------:R-:W-:Y:S01]  /*5300*/  VIADD R140, R11.reuse, 0xffffffff ;  /* 0xffffffff0b8c7836 */ /* 0x040fe20000000000 */
[----:B0-----:R-:W-:-:S05]  /*5310*/  IADD3 R0, R11, -R13, R16 ;  /* 0x8000000d0b007210 */ /* 0x001fca0007ffe010 */
[C---:B------:R-:W-:Y:S02]  /*5320*/  VIADD R136, R0.reuse, UR54 ;  /* 0x0000003600887c36 */ /* 0x040fe40008000000 */
[----:B------:R-:W-:Y:S02]  /*5330*/  VIADD R138, R0, UR4 ;  /* 0x00000004008a7c36 */ /* 0x000fe40008000000 */
[--C-:B-1----:R-:W-:Y:S02]  /*5340*/  IMAD.IADD R0, R136, 0x1, R137.reuse ;  /* 0x0000000188007824 */ /* 0x102fe400078e0289 */
[----:B------:R-:W-:Y:S01]  /*5350*/  IMAD.IADD R2, R138, 0x1, R137 ;  /* 0x000000018a027824 */ /* 0x000fe200078e0289 */
[----:B------:R-:W-:Y:S06]  /*5360*/  @!P1 BRA `(.L_x_998) ;  /* 0x0000000000549947 */ /* 0x000fec0003800000 */
[----:B------:R-:W-:Y:S01]  /*5370*/  IADD3 R11, R16, -R13, R137 ;  /* 0x8000000d100b7210 */ /* 0x000fe20007ffe089 */
[----:B------:R-:W-:Y:S03]  /*5380*/  BSSY B0, `(.L_x_999) ;  /* 0x0000010000007945 */ /* 0x000fe60003800000 */
[----:B------:R-:W-:-:S13]  /*5390*/  ISETP.GT.AND P1, PT, R11, -0x1, PT ;  /* 0xffffffff0b00780c */ /* 0x000fda0003f24270 */
[----:B------:R-:W-:Y:S05]  /*53a0*/  @P1 BRA `(.L_x_1000) ;  /* 0x0000000000201947 */ /* 0x000fea0003800000 */
[----:B------:R-:W-:Y:S01]  /*53b0*/  IMAD.U32 R137, RZ, RZ, UR42 ;  /* 0x0000002aff897e24 */ /* 0x000fe2000f8e00ff */
[----:B------:R-:W-:-:S04]  /*53c0*/  LOP3.LUT R11, RZ, R11, RZ, 0x33, !PT ;  /* 0x0000000bff0b7212 */ /* 0x000fc800078e33ff */
[----:B------:R-:W-:-:S13]  /*53d0*/  ISETP.NE.AND P1, PT, R137, 0x1, PT ;  /* 0x000000018900780c */ /* 0x000fda0003f25270 */
[----:B------:R-:W0:Y:S02]  /*53e0*/  @P1 LDC.64 R142, c[0x0][0x9e8] ;  /* 0x00027a00ff8e1b82 */ /* 0x000e240000000a00 */
[----:B0-----:R-:W-:-:S05]  /*53f0*/  @P1 IMAD.HI.U32 R10, R11, R142, RZ ;  /* 0x0000008e0b0a1227 */ /* 0x001fca00078e00ff */
[----:B------:R-:W-:-:S04]  /*5400*/  @P1 SHF.R.U32.HI R11, RZ, R143, R10 ;  /* 0x0000008fff0b1219 */ /* 0x000fc8000001160a */
[----:B------:R-:W-:Y:S01]  /*5410*/  LOP3.LUT R11, RZ, R11, RZ, 0x33, !PT ;  /* 0x0000000bff0b7212 */ /* 0x000fe200078e33ff */
[----:B------:R-:W-:Y:S06]  /*5420*/  BRA `(.L_x_1001) ;  /* 0x0000000000147947 */ /* 0x000fec0003800000 */
.L_x_1000:
[----:B------:R-:W-:-:S05]  /*5430*/  IMAD.U32 R137, RZ, RZ, UR42 ;  /* 0x0000002aff897e24 */ /* 0x000fca000f8e00ff */
[----:B------:R-:W-:-:S13]  /*5440*/  ISETP.NE.AND P1, PT, R137, 0x1, PT ;  /* 0x000000018900780c */ /* 0x000fda0003f25270 */
[----:B------:R-:W0:Y:S02]  /*5450*/  @P1 LDC.64 R142, c[0x0][0x9e8] ;  /* 0x00027a00ff8e1b82 */ /* 0x000e240000000a00 */
[----:B0-----:R-:W-:-:S05]  /*5460*/  @P1 IMAD.HI.U32 R10, R11, R142, RZ ;  /* 0x0000008e0b0a1227 */ /* 0x001fca00078e00ff */
[----:B------:R-:W-:-:S07]  /*5470*/  @P1 SHF.R.U32.HI R11, RZ, R143, R10 ;  /* 0x0000008fff0b1219 */ /* 0x000fce000001160a */
.L_x_1001:
[----:B------:R-:W-:Y:S05]  /*5480*/  BSYNC B0 ;  /* 0x0000000000007941 */ /* 0x000fea0003800000 */
.L_x_999:
[----:B------:R-:W-:-:S05]  /*5490*/  IMAD R11, R11, R137, R140 ;  /* 0x000000890b0b7224 */ /* 0x000fca00078e028c */
[----:B------:R-:W-:Y:S02]  /*54a0*/  VIADDMNMX R0, R11, R137, R0, PT ;  /* 0x000000890b007246 */ /* 0x000fe40003800100 */
[----:B------:R-:W-:-:S07]  /*54b0*/  VIMNMX R2, R2, R11, !PT ;  /* 0x0000000b02027248 */ /* 0x000fce0007fe0100 */
.L_x_998:
[C---:B------:R-:W-:Y:S01]  /*54c0*/  ISETP.GE.AND P2, PT, R20.reuse, 0x9, PT ;  /* 0x000000091400780c */ /* 0x040fe20003f46270 */
[----:B------:R-:W0:Y:S01]  /*54d0*/  SHFL.IDX PT, R9, R9, 0x1, 0x1c1f ;  /* 0x003c1f0009097f89 */ /* 0x000e2200000e0000 */
[----:B------:R-:W-:Y:S02]  /*54e0*/  ISETP.GE.AND P1, PT, R20, 0x2, PT ;  /* 0x000000021400780c */ /* 0x000fe40003f26270 */
[C---:B------:R-:W-:Y:S02]  /*54f0*/  ISETP.GT.AND P3, PT, R2.reuse, 0x8, !P2 ;  /* 0x000000080200780c */ /* 0x040fe40005764270 */
[----:B------:R-:W-:Y:S02]  /*5500*/  ISETP.GT.AND P4, PT, R2, 0x1, !P1 ;  /* 0x000000010200780c */ /* 0x000fe40004f84270 */
[----:B------:R-:W-:Y:S02]  /*5510*/  ISETP.LT.OR P3, PT, R0, 0x9, P3 ;  /* 0x000000090000780c */ /* 0x000fe40001f61670 */
[----:B------:R-:W-:-:S02]  /*5520*/  ISETP.GE.AND P5, PT, R20, 0xa, PT ;  /* 0x0000000a1400780c */ /* 0x000fc40003fa6270 */
[----:B------:R-:W-:Y:S02]  /*5530*/  FSEL R185, R92, -INF , !P3 ;  /* 0xff8000005cb97808 */ /* 0x000fe40005800000 */
[----:B------:R-:W-:Y:S02]  /*5540*/  ISETP.LT.OR P4, PT, R0, 0x2, P4 ;  /* 0x000000020000780c */ /* 0x000fe40002781670 */
        /* <DEDUP_REMOVED lines=98> */
[----:B------:R-:W-:Y:S02]  /*5b70*/  P2R R92, PR, RZ, 0x40 ;  /* 0x00000040ff5c7803 */ /* 0x000fe40000000000 */
[----:B------:R-:W-:-:S04]  /*5b80*/  ISETP.GT.AND P6, PT, R2, RZ, !P6 ;  /* 0x000000ff0200720c */ /* 0x000fc800077c4270 */
[----:B------:R-:W-:-:S04]  /*5b90*/  ISETP.LT.OR P6, PT, R0, 0x1, P6 ;  /* 0x000000010000780c */ /* 0x000fc800037c1670 */
[----:B------:R-:W-:Y:S02]  /*5ba0*/  FSEL R191, R88, -INF , !P6 ;  /* 0xff80000058bf7808 */ /* 0x000fe40007000000 */
[----:B------:R-:W-:-:S04]  /*5bb0*/  ISETP.GE.AND P6, PT, R20, 0x5a, PT ;  /* 0x0000005a1400780c */ /* 0x000fc80003fc6270 */
[----:B------:R-:W-:Y:S02]  /*5bc0*/  P2R R20, PR, RZ, 0x40 ;  /* 0x00000040ff147803 */ /* 0x000fe40000000000 */
[----:B------:R-:W-:Y:S01]  /*5bd0*/  ISETP.GT.AND P6, PT, R2, 0x59, !P6 ;  /* 0x000000590200780c */ /* 0x000fe200077c4270 */
[----:B0-----:R-:W-:-:S03]  /*5be0*/  IMAD.IADD R2, R138, 0x1, R9 ;  /* 0x000000018a027824 */ /* 0x001fc600078e0209 */
[----:B------:R-:W-:Y:S01]  /*5bf0*/  ISETP.LT.OR P6, PT, R0, 0x5a, P6 ;  /* 0x0000005a0000780c */ /* 0x000fe200037c1670 */
[----:B------:R-:W-:-:S03]  /*5c00*/  IMAD.IADD R0, R136, 0x1, R9 ;  /* 0x0000000188007824 */ /* 0x000fc600078e0209 */
[----:B------:R-:W-:Y:S02]  /*5c10*/  FSEL R133, R133, -INF , !P6 ;  /* 0xff80000085857808 */ /* 0x000fe40007000000 */
[----:B------:R-:W-:-:S13]  /*5c20*/  LOP3.LUT P6, RZ, R19, 0x80000, RZ, 0xc0, !PT ;  /* 0x0008000013ff7812 */ /* 0x000fda00078cc0ff */
[----:B------:R-:W-:Y:S05]  /*5c30*/  @!P6 BRA `(.L_x_1002) ;  /* 0x000000000054e947 */ /* 0x000fea0003800000 */
        /* <DEDUP_REMOVED lines=12> */
.L_x_1004:
[----:B------:R-:W-:-:S05]  /*5d00*/  IMAD.U32 R10, RZ, RZ, UR42 ;  /* 0x0000002aff0a7e24 */ /* 0x000fca000f8e00ff */
[----:B------:R-:W-:-:S13]  /*5d10*/  ISETP.NE.AND P6, PT, R10, 0x1, PT ;  /* 0x000000010a00780c */ /* 0x000fda0003fc5270 */
[----:B------:R-:W0:Y:S02]  /*5d20*/  @P6 LDC.64 R150, c[0x0][0x9e8] ;  /* 0x00027a00ff966b82 */ /* 0x000e240000000a00 */
[----:B0-----:R-:W-:-:S05]  /*5d30*/  @P6 IMAD.HI.U32 R150, R9, R150, RZ ;  /* 0x0000009609966227 */ /* 0x001fca00078e00ff */
[----:B------:R-:W-:-:S07]  /*5d40*/  @P6 SHF.R.U32.HI R9, RZ, R151, R150 ;  /* 0x00000097ff096219 */ /* 0x000fce0000011696 */
.L_x_1005:
[----:B------:R-:W-:Y:S05]  /*5d50*/  BSYNC B0 ;  /* 0x0000000000007941 */ /* 0x000fea0003800000 */
.L_x_1003:
[----:B------:R-:W-:-:S05]  /*5d60*/  IMAD R9, R9, R10, R140 ;  /* 0x0000000a09097224 */ /* 0x000fca00078e028c */
[----:B------:R-:W-:Y:S02]  /*5d70*/  VIADDMNMX R0, R9, R10, R0, PT ;  /* 0x0000000a09007246 */ /* 0x000fe40003800100 */
[----:B------:R-:W-:-:S07]  /*5d80*/  VIMNMX R2, R2, R9, !PT ;  /* 0x0000000902027248 */ /* 0x000fce0007fe0100 */
.L_x_1002:
[C---:B------:R-:W-:Y:S02]  /*5d90*/  ISETP.GT.AND P1, PT, R2.reuse, 0x1, !P1 ;  /* 0x000000010200780c */ /* 0x040fe40004f24270 */
[----:B------:R-:W-:Y:S02]  /*5da0*/  ISETP.GT.AND P2, PT, R2, 0x8, !P2 ;  /* 0x000000080200780c */ /* 0x000fe40005744270 */
[C---:B------:R-:W-:Y:S02]  /*5db0*/  ISETP.LT.OR P1, PT, R0.reuse, 0x2, P1 ;  /* 0x000000020000780c */ /* 0x040fe40000f21670 */
[----:B------:R-:W-:Y:S02]  /*5dc0*/  ISETP.LT.OR P2, PT, R0, 0x9, P2 ;  /* 0x000000090000780c */ /* 0x000fe40001741670 */
[----:B------:R-:W-:Y:S02]  /*5dd0*/  FSEL R151, R91, -INF , !P1 ;  /* 0xff8000005b977808 */ /* 0x000fe40004800000 */
[----:B------:R-:W-:-:S02]  /*5de0*/  ISETP.NE.AND P1, PT, R142, RZ, PT ;  /* 0x000000ff8e00720c */ /* 0x000fc40003f25270 */
[----:B------:R-:W-:Y:S02]  /*5df0*/  FSEL R153, R94, -INF , !P2 ;  /* 0xff8000005e997808 */ /* 0x000fe40005000000 */
[----:B------:R-:W-:Y:S02]  /*5e00*/  ISETP.GT.AND P1, PT, R2, 0x9, !P1 ;  /* 0x000000090200780c */ /* 0x000fe40004f24270 */
[----:B------:R-:W-:Y:S02]  /*5e10*/  ISETP.NE.AND P2, PT, R100, RZ, PT ;  /* 0x000000ff6400720c */ /* 0x000fe40003f45270 */
[----:B------:R-:W-:Y:S02]  /*5e20*/  ISETP.LT.OR P1, PT, R0, 0xa, P1 ;  /* 0x0000000a0000780c */ /* 0x000fe40000f21670 */
[----:B------:R-:W-:Y:S02]  /*5e30*/  ISETP.NE.AND P6, PT, R148, RZ, PT ;  /* 0x000000ff9400720c */ /* 0x000fe40003fc5270 */
[----:B------:R-:W-:-:S02]  /*5e40*/  FSEL R95, R95, -INF , !P1 ;  /* 0xff8000005f5f7808 */ /* 0x000fc40004800000 */
[----:B------:R-:W-:Y:S02]  /*5e50*/  ISETP.NE.AND P1, PT, R144, RZ, PT ;  /* 0x000000ff9000720c */ /* 0x000fe40003f25270 */
[----:B------:R-:W-:Y:S02]  /*5e60*/  FMNMX.FTZ R10, R191, R14, !PT ;  /* 0x0000000ebf0a7209 */ /* 0x000fe40007810000 */
[----:B------:R-:W-:Y:S02]  /*5e70*/  ISETP.GT.AND P1, PT, R2, 0x10, !P1 ;  /* 0x000000100200780c */ /* 0x000fe40004f24270 */
[----:B------:R-:W-:Y:S02]  /*5e80*/  FMNMX.FTZ R10, R189, R10, !PT ;  /* 0x0000000abd0a7209 */ /* 0x000fe40007810000 */
        /* <DEDUP_REMOVED lines=16> */
[----:B------:R-:W-:Y:S02]  /*5f90*/  FSEL R157, R102, -INF , !P1 ;  /* 0xff800000669d7808 */ /* 0x000fe40004800000 */
        /* <DEDUP_REMOVED lines=37> */
[----:B------:R-:W-:Y:S01]  /*61f0*/  FSEL R91, R114, -INF , !P1 ;  /* 0xff800000725b7808 */ /* 0x000fe20004800000 */
[----:B------:R-:W0:Y:S01]  /*6200*/  LDC R10, c[0x0][0x988] ;  /* 0x00026200ff0a7b82 */ /* 0x000e220000000800 */
[----:B------:R-:W-:Y:S01]  /*6210*/  ISETP.NE.AND P1, PT, R112, RZ, PT ;  /* 0x000000ff7000720c */ /* 0x000fe20003f25270 */
[----:B------:R-:W1:Y:S01]  /*6220*/  SHFL.BFLY PT, R9, R88, 0x2, 0x1f ;  /* 0x0c401f0058097f89 */ /* 0x000e6200000e0000 */
[----:B------:R-:W-:-:S02]  /*6230*/  ISETP.NE.AND P6, PT, R124, RZ, PT ;  /* 0x000000ff7c00720c */ /* 0x000fc40003fc5270 */
[C---:B------:R-:W-:Y:S02]  /*6240*/  ISETP.GT.AND P1, PT, R2.reuse, 0x31, !P1 ;  /* 0x000000310200780c */ /* 0x040fe40004f24270 */
[----:B------:R-:W-:Y:S02]  /*6250*/  ISETP.GT.AND P3, PT, R2, 0x50, !P3 ;  /* 0x000000500200780c */ /* 0x000fe40005f64270 */
[C---:B------:R-:W-:Y:S02]  /*6260*/  ISETP.LT.OR P1, PT, R0.reuse, 0x32, P1 ;  /* 0x000000320000780c */ /* 0x040fe40000f21670 */
[----:B------:R-:W-:Y:S02]  /*6270*/  ISETP.LT.OR P3, PT, R0, 0x51, P3 ;  /* 0x000000510000780c */ /* 0x000fe40001f61670 */
[----:B------:R-:W-:Y:S02]  /*6280*/  FSEL R115, R115, -INF , !P1 ;  /* 0xff80000073737808 */ /* 0x000fe40004800000 */
[----:B------:R-:W-:-:S02]  /*6290*/  ISETP.NE.AND P1, PT, R156, RZ, PT ;  /* 0x000000ff9c00720c */ /* 0x000fc40003f25270 */
[C---:B------:R-:W-:Y:S02]  /*62a0*/  ISETP.GT.AND P4, PT, R2.reuse, 0x51, !P4 ;  /* 0x000000510200780c */ /* 0x040fe40006784270 */
[----:B------:R-:W-:Y:S02]  /*62b0*/  ISETP.GT.AND P1, PT, R2, 0x38, !P1 ;  /* 0x000000380200780c */ /* 0x000fe40004f24270 */
[----:B------:R-:W-:Y:S02]  /*62c0*/  FSEL R187, R130, -INF , !P3 ;  /* 0xff80000082bb7808 */ /* 0x000fe40005800000 */
[----:B------:R-:W-:Y:S02]  /*62d0*/  ISETP.LT.OR P1, PT, R0, 0x39, P1 ;  /* 0x000000390000780c */ /* 0x000fe40000f21670 */
[----:B------:R-:W-:Y:S02]  /*62e0*/  ISETP.GT.AND P5, PT, R2, 0x58, !P5 ;  /* 0x000000580200780c */ /* 0x000fe40006fa4270 */
[----:B------:R-:W-:-:S02]  /*62f0*/  FSEL R177, R118, -INF , !P1 ;  /* 0xff80000076b17808 */ /* 0x000fc40004800000 */
[----:B------:R-:W-:Y:S02]  /*6300*/  ISETP.NE.AND P1, PT, R116, RZ, PT ;  /* 0x000000ff7400720c */ /* 0x000fe40003f25270 */
[----:B------:R-:W-:Y:S02]  /*6310*/  ISETP.LT.OR P4, PT, R0, 0x52, P4 ;  /* 0x000000520000780c */ /* 0x000fe40002781670 */
[----:B------:R-:W-:Y:S02]  /*6320*/  ISETP.GT.AND P1, PT, R2, 0x39, !P1 ;  /* 0x000000390200780c */ /* 0x000fe40004f24270 */
[C---:B------:R-:W-:Y:S02]  /*6330*/  ISETP.LT.OR P5, PT, R0.reuse, 0x59, P5 ;  /* 0x000000590000780c */ /* 0x040fe40002fa1670 */
[----:B------:R-:W-:-:S04]  /*6340*/  ISETP.LT.OR P1, PT, R0, 0x3a, P1 ;  /* 0x0000003a0000780c */ /* 0x000fc80000f21670 */
[----:B------:R-:W-:Y:S02]  /*6350*/  FSEL R119, R119, -INF , !P1 ;  /* 0xff80000077777808 */ /* 0x000fe40004800000 */
[----:B------:R-:W-:-:S04]  /*6360*/  ISETP.NE.AND P1, PT, R158, RZ, PT ;  /* 0x000000ff9e00720c */ /* 0x000fc80003f25270 */
[----:B------:R-:W-:-:S04]  /*6370*/  ISETP.GT.AND P1, PT, R2, 0x40, !P1 ;  /* 0x000000400200780c */ /* 0x000fc80004f24270 */
[----:B------:R-:W-:-:S04]  /*6380*/  ISETP.LT.OR P1, PT, R0, 0x41, P1 ;  /* 0x000000410000780c */ /* 0x000fc80000f21670 */
[----:B------:R-:W-:Y:S02]  /*6390*/  FSEL R181, R122, -INF , !P1 ;  /* 0xff8000007ab57808 */ /* 0x000fe40004800000 */
[----:B------:R-:W-:-:S04]  /*63a0*/  ISETP.NE.AND P1, PT, R120, RZ, PT ;  /* 0x000000ff7800720c */ /* 0x000fc80003f25270 */
[----:B------:R-:W-:-:S04]  /*63b0*/  ISETP.GT.AND P1, PT, R2, 0x41, !P1 ;  /* 0x000000410200780c */ /* 0x000fc80004f24270 */
[----:B------:R-:W-:-:S04]  /*63c0*/  ISETP.LT.OR P1, PT, R0, 0x42, P1 ;  /* 0x000000420000780c */ /* 0x000fc80000f21670 */
[----:B------:R-:W-:Y:S02]  /*63d0*/  FSEL R123, R123, -INF , !P1 ;  /* 0xff8000007b7b7808 */ /* 0x000fe40004800000 */
[----:B------:R-:W-:-:S04]  /*63e0*/  ISETP.GT.AND P1, PT, R2, 0x48, !P2 ;  /* 0x000000480200780c */ /* 0x000fc80005724270 */
[----:B------:R-:W-:-:S04]  /*63f0*/  ISETP.LT.OR P1, PT, R0, 0x49, P1 ;  /* 0x000000490000780c */ /* 0x000fc80000f21670 */
[----:B------:R-:W-:Y:S02]  /*6400*/  FSEL R183, R126, -INF , !P1 ;  /* 0xff8000007eb77808 */ /* 0x000fe40004800000 */
[----:B------:R-:W-:Y:S02]  /*6410*/  ISETP.GT.AND P1, PT, R2, 0x49, !P6 ;  /* 0x000000490200780c */ /* 0x000fe40007724270 */
[----:B------:R-:W-:Y:S02]  /*6420*/  ISETP.NE.AND P6, PT, R92, RZ, PT ;  /* 0x000000ff5c00720c */ /* 0x000fe40003fc5270 */
[----:B------:R-:W-:Y:S02]  /*6430*/  ISETP.LT.OR P1, PT, R0, 0x4a, P1 ;  /* 0x0000004a0000780c */ /* 0x000fe40000f21670 */
[----:B-1----:R-:W-:Y:S02]  /*6440*/  FMNMX.FTZ R92, R88, R9, !PT ;  /* 0x00000009585c7209 */ /* 0x002fe40007810000 */
[----:B------:R-:W-:-:S02]  /*6450*/  FSEL R127, R127, -INF , !P1 ;  /* 0xff8000007f7f7808 */ /* 0x000fc40004800000 */
[----:B------:R-:W-:Y:S01]  /*6460*/  ISETP.GT.AND P1, PT, R2, RZ, !P6 ;  /* 0x000000ff0200720c */ /* 0x000fe20007724270 */
[----:B------:R-:W1:Y:S01]  /*6470*/  SHFL.BFLY PT, R9, R92, 0x1, 0x1f ;  /* 0x0c201f005c097f89 */ /* 0x000e6200000e0000 */
[----:B------:R-:W-:Y:S02]  /*6480*/  ISETP.NE.AND P6, PT, R20, RZ, PT ;  /* 0x000000ff1400720c */ /* 0x000fe40003fc5270 */
[----:B------:R-:W-:Y:S02]  /*6490*/  ISETP.LT.OR P1, PT, R0, 0x1, P1 ;  /* 0x000000010000780c */ /* 0x000fe40000f21670 */
[----:B------:R-:W-:Y:S02]  /*64a0*/  ISETP.GT.AND P2, PT, R2, 0x59, !P6 ;  /* 0x000000590200780c */ /* 0x000fe40007744270 */
[----:B------:R-:W-:Y:S02]  /*64b0*/  FSEL R90, R90, -INF , !P1 ;  /* 0xff8000005a5a7808 */ /* 0x000fe40004800000 */
[----:B------:R-:W-:-:S02]  /*64c0*/  ISETP.LT.OR P2, PT, R0, 0x5a, P2 ;  /* 0x0000005a0000780c */ /* 0x000fc40001741670 */
[----:B------:R-:W-:Y:S02]  /*64d0*/  FMNMX.FTZ R88, R90, R15, !PT ;  /* 0x0000000f5a587209 */ /* 0x000fe40007810000 */
[----:B------:R-:W-:Y:S02]  /*64e0*/  FSEL R135, R135, -INF , !P2 ;  /* 0xff80000087877808 */ /* 0x000fe40005000000 */
[----:B------:R-:W-:-:S04]  /*64f0*/  FMNMX.FTZ R88, R151, R88, !PT ;  /* 0x0000005897587209 */ /* 0x000fc80007810000 */
[----:B------:R-:W-:-:S04]  /*6500*/  FMNMX.FTZ R88, R153, R88, !PT ;  /* 0x0000005899587209 */ /* 0x000fc80007810000 */
[----:B------:R-:W-:Y:S02]  /*6510*/  FMNMX.FTZ R88, R95, R88, !PT ;  /* 0x000000585f587209 */ /* 0x000fe40007810000 */
[----:B-1----:R-:W-:Y:S02]  /*6520*/  FMNMX.FTZ R9, R92, R9, !PT ;  /* 0x000000095c097209 */ /* 0x002fe40007810000 */
[----:B------:R-:W-:Y:S02]  /*6530*/  FMNMX.FTZ R88, R155, R88, !PT ;  /* 0x000000589b587209 */ /* 0x000fe40007810000 */
[C---:B------:R-:W-:Y:S01]  /*6540*/  FSETP.NEU.FTZ.AND P1, PT, R9.reuse, -INF , PT ;  /* 0xff8000000900780b */ /* 0x040fe20003f3d000 */
[----:B0-----:R-:W-:Y:S01]  /*6550*/  FMUL.FTZ R20, R9, R10 ;  /* 0x0000000a09147220 */ /* 0x001fe20000410000 */
[----:B------:R-:W-:-:S04]  /*6560*/  FMNMX.FTZ R88, R99, R88, !PT ;  /* 0x0000005863587209 */ /* 0x000fc80007810000 */
[----:B------:R-:W-:Y:S02]  /*6570*/  FMNMX.FTZ R88, R157, R88, !PT ;  /* 0x000000589d587209 */ /* 0x000fe40007810000 */
[----:B------:R-:W-:Y:S02]  /*6580*/  FSEL R20, R20, RZ, P1 ;  /* 0x000000ff14147208 */ /* 0x000fe40000800000 */
[----:B------:R-:W-:-:S03]  /*6590*/  FMNMX.FTZ R88, R103, R88, !PT ;  /* 0x0000005867587209 */ /* 0x000fc60007810000 */
[--C-:B------:R-:W-:Y:S01]  /*65a0*/  FFMA.FTZ R154, R139, R10, -R20.reuse ;  /* 0x0000000a8b9a7223 */ /* 0x100fe20000010814 */
[----:B------:R-:W-:Y:S01]  /*65b0*/  FMNMX.FTZ R88, R159, R88, !PT ;  /* 0x000000589f587209 */ /* 0x000fe20007810000 */
[-CC-:B------:R-:W-:Y:S01]  /*65c0*/  FFMA.FTZ R139, R141, R10.reuse, -R20.reuse ;  /* 0x0000000a8d8b7223 */ /* 0x180fe20000010814 */
[----:B------:R-:W-:Y:S01]  /*65d0*/  FSEL R141, R131, -INF , !P4 ;  /* 0xff800000838d7808 */ /* 0x000fe20006000000 */
[--C-:B------:R-:W-:Y:S01]  /*65e0*/  FFMA.FTZ R148, R143, R10, -R20.reuse ;  /* 0x0000000a8f947223 */ /* 0x100fe20000010814 */
[----:B------:R-:W-:Y:S01]  /*65f0*/  FMNMX.FTZ R88, R107, R88, !PT ;  /* 0x000000586b587209 */ /* 0x000fe20007810000 */
[-CC-:B------:R-:W-:Y:S01]  /*6600*/  FFMA.FTZ R150, R137, R10.reuse, -R20.reuse ;  /* 0x0000000a89967223 */ /* 0x180fe20000010814 */
[----:B------:R-:W-:Y:S01]  /*6610*/  FSEL R143, R134, -INF , !P5 ;  /* 0xff800000868f7808 */ /* 0x000fe20006800000 */
[--C-:B------:R-:W-:Y:S01]  /*6620*/  FFMA.FTZ R142, R11, R10, -R20.reuse ;  /* 0x0000000a0b8e7223 */ /* 0x100fe20000010814 */
[----:B------:R-:W-:Y:S01]  /*6630*/  FMNMX.FTZ R88, R175, R88, !PT ;  /* 0x00000058af587209 */ /* 0x000fe20007810000 */
[-CC-:B------:R-:W-:Y:S01]  /*6640*/  FFMA.FTZ R146, R93, R10.reuse, -R20.reuse ;  /* 0x0000000a5d927223 */ /* 0x180fe20000010814 */
[-CC-:B------:R-:W-:Y:S01]  /*6650*/  FFMA.FTZ R93, R117, R10.reuse, -R20.reuse ;  /* 0x0000000a755d7223 */ /* 0x180fe20000010814 */
[----:B------:R-:W-:Y:S01]  /*6660*/  FSEL R117, R9, RZ, P1 ;  /* 0x000000ff09757208 */ /* 0x000fe20000800000 */
[--C-:B------:R-:W-:Y:S01]  /*6670*/  FFMA.FTZ R191, R191, R10, -R20.reuse ;  /* 0x0000000abfbf7223 */ /* 0x100fe20000010814 */
[----:B------:R-:W-:Y:S01]  /*6680*/  FMNMX.FTZ R88, R111, R88, !PT ;  /* 0x000000586f587209 */ /* 0x000fe20007810000 */
[-CC-:B------:R-:W-:Y:S01]  /*6690*/  FFMA.FTZ R156, R189, R10.reuse, -R20.reuse ;  /* 0x0000000abd9c7223 */ /* 0x180fe20000010814 */
[----:B------:R-:W-:Y:S01]  /*66a0*/  FFMA.FTZ R144, R89, R10, -R20 ;  /* 0x0000000a59907223 */ /* 0x000fe20000010814 */
[----:B------:R-:W-:Y:S01]  /*66b0*/  FADD.FTZ R117, -R117, R14 ;  /* 0x0000000e75757221 */ /* 0x000fe20000010100 */
[----:B------:R-:W-:Y:S01]  /*66c0*/  FMNMX.FTZ R88, R91, R88, !PT ;  /* 0x000000585b587209 */ /* 0x000fe20007810000 */
[----:B------:R-:W-:Y:S01]  /*66d0*/  MUFU.EX2 R191, R191 ;  /* 0x000000bf00bf7308 */ /* 0x000fe20000000800 */
[-CC-:B------:R-:W-:Y:S01]  /*66e0*/  FFMA.FTZ R89, R113, R10.reuse, -R20.reuse ;  /* 0x0000000a71597223 */ /* 0x180fe20000010814 */
[--C-:B------:R-:W-:Y:S01]  /*66f0*/  FFMA.FTZ R140, R97, R10, -R20.reuse ;  /* 0x0000000a618c7223 */ /* 0x100fe20000010814 */
[----:B------:R-:W-:Y:S01]  /*6700*/  FMNMX.FTZ R88, R115, R88, !PT ;  /* 0x0000005873587209 */ /* 0x000fe20007810000 */
[-CC-:B------:R-:W-:Y:S01]  /*6710*/  FFMA.FTZ R136, R105, R10.reuse, -R20.reuse ;  /* 0x0000000a69887223 */ /* 0x180fe20000010814 */
        /* <DEDUP_REMOVED lines=13> */
[----:B------:R-:W-:Y:S01]  /*67f0*/  FFMA.FTZ R101, R133, R10, -R20 ;  /* 0x0000000a85657223 */ /* 0x000fe20000010814 */
[----:B------:R-:W-:Y:S01]  /*6800*/  FMNMX.FTZ R88, R123, R88, !PT ;  /* 0x000000587b587209 */ /* 0x000fe20007810000 */
[----:B------:R-:W-:Y:S03]  /*6810*/  MUFU.EX2 R156, R156 ;  /* 0x0000009c009c7308 */ /* 0x000fe60000000800 */
[----:B------:R-:W-:-:S04]  /*6820*/  FMNMX.FTZ R88, R183, R88, !PT ;  /* 0x00000058b7587209 */ /* 0x000fc80007810000 */
[----:B------:R-:W-:Y:S01]  /*6830*/  FMNMX.FTZ R88, R127, R88, !PT ;  /* 0x000000587f587209 */ /* 0x000fe20007810000 */
[----:B------:R-:W-:Y:S03]  /*6840*/  MUFU.EX2 R158, R158 ;  /* 0x0000009e009e7308 */ /* 0x000fe60000000800 */
[----:B------:R-:W-:-:S04]  /*6850*/  FMNMX.FTZ R88, R187, R88, !PT ;  /* 0x00000058bb587209 */ /* 0x000fc80007810000 */
[----:B------:R-:W-:Y:S01]  /*6860*/  FMNMX.FTZ R88, R141, R88, !PT ;  /* 0x000000588d587209 */ /* 0x000fe20007810000 */
[----:B------:R-:W-:Y:S03]  /*6870*/  MUFU.EX2 R179, R179 ;  /* 0x000000b300b37308 */ /* 0x000fe60000000800 */
[----:B------:R-:W-:-:S04]  /*6880*/  FMNMX.FTZ R88, R143, R88, !PT ;  /* 0x000000588f587209 */ /* 0x000fc80007810000 */
[----:B------:R-:W-:Y:S01]  /*6890*/  FMNMX.FTZ R88, R135, R88, !PT ;  /* 0x0000005887587209 */ /* 0x000fe20007810000 */
[----:B------:R0:W-:Y:S04]  /*68a0*/  MUFU.EX2 R131, R145 ;  /* 0x0000009100837308 */ /* 0x0001e80000000800 */
[----:B------:R-:W1:Y:S04]  /*68b0*/  SHFL.BFLY PT, R137, R88, 0x2, 0x1f ;  /* 0x0c401f0058897f89 */ /* 0x000e6800000e0000 */
[----:B------:R-:W-:Y:S08]  /*68c0*/  MUFU.EX2 R152, R152 ;  /* 0x0000009800987308 */ /* 0x000ff00000000800 */
[----:B------:R-:W-:Y:S08]  /*68d0*/  MUFU.EX2 R147, R147 ;  /* 0x0000009300937308 */ /* 0x000ff00000000800 */
[----:B------:R-:W-:Y:S01]  /*68e0*/  MUFU.EX2 R154, R154 ;  /* 0x0000009a009a7308 */ /* 0x000fe20000000800 */
[----:B-1----:R-:W-:-:S07]  /*68f0*/  FMNMX.FTZ R137, R88, R137, !PT ;  /* 0x0000008958897209 */ /* 0x002fce0007810000 */
[----:B------:R-:W-:Y:S01]  /*6900*/  MUFU.EX2 R139, R139 ;  /* 0x0000008b008b7308 */ /* 0x000fe20000000800 */
[----:B------:R-:W1:Y:S07]  /*6910*/  SHFL.BFLY PT, R0, R137, 0x1, 0x1f ;  /* 0x0c201f0089007f89 */ /* 0x000e6e00000e0000 */
[----:B------:R-:W-:Y:S08]  /*6920*/  MUFU.EX2 R148, R148 ;  /* 0x0000009400947308 */ /* 0x000ff00000000800 */
[----:B------:R-:W-:Y:S08]  /*6930*/  MUFU.EX2 R150, R150 ;  /* 0x0000009600967308 */ /* 0x000ff00000000800 */
[----:B------:R-:W-:Y:S01]  /*6940*/  MUFU.EX2 R109, R109 ;  /* 0x0000006d006d7308 */ /* 0x000fe20000000800 */
[----:B-1----:R-:W-:Y:S01]  /*6950*/  FMNMX.FTZ R11, R137, R0, !PT ;  /* 0x00000000890b7209 */ /* 0x002fe20007810000 */
[----:B------:R-:W-:-:S03]  /*6960*/  FMUL.FTZ R0, R117, R10 ;  /* 0x0000000a75007220 */ /* 0x000fc60000410000 */
[C---:B------:R-:W-:Y:S01]  /*6970*/  FSETP.NEU.FTZ.AND P1, PT, R11.reuse, -INF , PT ;  /* 0xff8000000b00780b */ /* 0x040fe20003f3d000 */
[C---:B------:R-:W-:Y:S02]  /*6980*/  FMUL.FTZ R92, R11.reuse, R10 ;  /* 0x0000000a0b5c7220 */ /* 0x040fe40000410000 */
[----:B------:R-:W1:Y:S01]  /*6990*/  MUFU.EX2 R0, R0 ;  /* 0x0000000000007308 */ /* 0x000e620000000800 */
[----:B------:R-:W-:Y:S02]  /*69a0*/  FSEL R2, R11, RZ, P1 ;  /* 0x000000ff0b027208 */ /* 0x000fe40000800000 */
[----:B------:R-:W-:-:S03]  /*69b0*/  FSEL R92, R92, RZ, P1 ;  /* 0x000000ff5c5c7208 */ /* 0x000fc60000800000 */
[----:B------:R-:W-:Y:S02]  /*69c0*/  FADD.FTZ R15, -R2, R15 ;  /* 0x0000000f020f7221 */ /* 0x000fe40000010100 */
[-CC-:B------:R-:W-:Y:S01]  /*69d0*/  FFMA.FTZ R117, R90, R10.reuse, -R92.reuse ;  /* 0x0000000a5a757223 */ /* 0x180fe2000001085c */
[-CC-:B------:R-:W-:Y:S01]  /*69e0*/  FFMA.FTZ R14, R151, R10.reuse, -R92.reuse ;  /* 0x0000000a970e7223 */ /* 0x180fe2000001085c */
[-C--:B------:R-:W-:Y:S01]  /*69f0*/  FMUL.FTZ R15, R15, R10.reuse ;  /* 0x0000000a0f0f7220 */ /* 0x080fe20000410000 */
[-CC-:B------:R-:W-:Y:S01]  /*6a00*/  FFMA.FTZ R20, R153, R10.reuse, -R92.reuse ;  /* 0x0000000a99147223 */ /* 0x180fe2000001085c */
[-CC-:B------:R-:W-:Y:S01]  /*6a10*/  FFMA.FTZ R95, R95, R10.reuse, -R92.reuse ;  /* 0x0000000a5f5f7223 */ /* 0x180fe2000001085c */
[-CC-:B------:R-:W-:Y:S01]  /*6a20*/  FFMA.FTZ R153, R155, R10.reuse, -R92.reuse ;  /* 0x0000000a9b997223 */ /* 0x180fe2000001085c */
[----:B------:R-:W-:Y:S01]  /*6a30*/  MUFU.EX2 R117, R117 ;  /* 0x0000007500757308 */ /* 0x000fe20000000800 */
[-CC-:B------:R-:W-:Y:S01]  /*6a40*/  FFMA.FTZ R88, R99, R10.reuse, -R92.reuse ;  /* 0x0000000a63587223 */ /* 0x180fe2000001085c */
[--C-:B0-----:R-:W-:Y:S01]  /*6a50*/  FFMA.FTZ R145, R91, R10, -R92.reuse ;  /* 0x0000000a5b917223 */ /* 0x101fe2000001085c */
[----:B-1----:R-:W-:Y:S01]  /*6a60*/  FFMA.FTZ R91, R0, R8, R191 ;  /* 0x00000008005b7223 */ /* 0x002fe200000100bf */
[-CC-:B------:R-:W-:Y:S01]  /*6a70*/  FFMA.FTZ R155, R157, R10.reuse, -R92.reuse ;  /* 0x0000000a9d9b7223 */ /* 0x180fe2000001085c */
[-CC-:B------:R-:W-:Y:S01]  /*6a80*/  FFMA.FTZ R90, R103, R10.reuse, -R92.reuse ;  /* 0x0000000a675a7223 */ /* 0x180fe2000001085c */
[-CC-:B------:R-:W-:Y:S01]  /*6a90*/  FFMA.FTZ R149, R159, R10.reuse, -R92.reuse ;  /* 0x0000000a9f957223 */ /* 0x180fe2000001085c */
[----:B------:R-:W-:Y:S01]  /*6aa0*/  FADD.FTZ R91, R156, R91 ;  /* 0x0000005b9c5b7221 */ /* 0x000fe20000010000 */
[----:B------:R-:W0:Y:S01]  /*6ab0*/  MUFU.EX2 R2, R15 ;  /* 0x0000000f00027308 */ /* 0x000e220000000800 */
[-CC-:B------:R-:W-:Y:S01]  /*6ac0*/  FFMA.FTZ R94, R107, R10.reuse, -R92.reuse ;  /* 0x0000000a6b5e7223 */ /* 0x180fe2000001085c */
[-CC-:B------:R-:W-:Y:S01]  /*6ad0*/  FFMA.FTZ R151, R175, R10.reuse, -R92.reuse ;  /* 0x0000000aaf977223 */ /* 0x180fe2000001085c */
[----:B------:R-:W-:Y:S01]  /*6ae0*/  FADD.FTZ R8, R158, R91 ;  /* 0x0000005b9e087221 */ /* 0x000fe20000010000 */
        /* <DEDUP_REMOVED lines=12> */
[----:B------:R-:W2:Y:S01]  /*6bb0*/  MUFU.EX2 R20, R20 ;  /* 0x0000001400147308 */ /* 0x000ea20000000800 */
[----:B0-----:R-:W-:Y:S01]  /*6bc0*/  FFMA.FTZ R3, R2, R3, R117 ;  /* 0x0000000302037223 */ /* 0x001fe20000010075 */
[----:B------:R-:W-:-:S06]  /*6bd0*/  FFMA.FTZ R92, R135, R10, -R92 ;  /* 0x0000000a875c7223 */ /* 0x000fcc000001085c */
[----:B------:R-:W0:Y:S01]  /*6be0*/  MUFU.EX2 R95, R95 ;  /* 0x0000005f005f7308 */ /* 0x000e220000000800 */
[----:B-1----:R-:W-:-:S07]  /*6bf0*/  FADD.FTZ R3, R14, R3 ;  /* 0x000000030e037221 */ /* 0x002fce0000010000 */
[----:B------:R-:W1:Y:S01]  /*6c00*/  MUFU.EX2 R153, R153 ;  /* 0x0000009900997308 */ /* 0x000e620000000800 */
[----:B--2---:R-:W-:Y:S01]  /*6c10*/  FADD.FTZ R98, R20, R3 ;  /* 0x0000000314627221 */ /* 0x004fe20000010000 */
[----:B------:R-:W-:-:S04]  /*6c20*/  FADD.FTZ R3, R179, R8 ;  /* 0x00000008b3037221 */ /* 0x000fc80000010000 */
[----:B------:R-:W-:Y:S02]  /*6c30*/  FADD.FTZ R8, R152, R3 ;  /* 0x0000000398087221 */ /* 0x000fe40000010000 */
[----:B------:R-:W2:Y:S01]  /*6c40*/  MUFU.EX2 R88, R88 ;  /* 0x0000005800587308 */ /* 0x000ea20000000800 */
[----:B0-----:R-:W-:Y:S01]  /*6c50*/  FADD.FTZ R98, R95, R98 ;  /* 0x000000625f627221 */ /* 0x001fe20000010000 */
[----:B------:R-:W-:-:S06]  /*6c60*/  FADD.FTZ R15, R147, R8 ;  /* 0x00000008930f7221 */ /* 0x000fcc0000010000 */
[----:B------:R-:W0:Y:S01]  /*6c70*/  MUFU.EX2 R155, R155 ;  /* 0x0000009b009b7308 */ /* 0x000e220000000800 */
[----:B-1----:R-:W-:Y:S01]  /*6c80*/  FADD.FTZ R3, R153, R98 ;  /* 0x0000006299037221 */ /* 0x002fe20000010000 */
[----:B------:R-:W-:-:S04]  /*6c90*/  FADD.FTZ R98, R154, R15 ;  /* 0x0000000f9a627221 */ /* 0x000fc80000010000 */
[----:B------:R-:W-:Y:S02]  /*6ca0*/  FADD.FTZ R15, R139, R98 ;  /* 0x000000628b0f7221 */ /* 0x000fe40000010000 */
[----:B------:R-:W1:Y:S01]  /*6cb0*/  MUFU.EX2 R90, R90 ;  /* 0x0000005a005a7308 */ /* 0x000e620000000800 */
[----:B--2---:R-:W-:Y:S01]  /*6cc0*/  FADD.FTZ R8, R88, R3 ;  /* 0x0000000358087221 */ /* 0x004fe20000010000 */
[----:B------:R-:W-:-:S04]  /*6cd0*/  FADD.FTZ R98, R148, R15 ;  /* 0x0000000f94627221 */ /* 0x000fc80000010000 */
[----:B------:R-:W-:Y:S02]  /*6ce0*/  FADD.FTZ R15, R131, R98 ;  /* 0x00000062830f7221 */ /* 0x000fe40000010000 */
[----:B------:R-:W2:Y:S01]  /*6cf0*/  MUFU.EX2 R149, R149 ;  /* 0x0000009500957308 */ /* 0x000ea20000000800 */
[----:B0-----:R-:W-:Y:S01]  /*6d00*/  FADD.FTZ R3, R155, R8 ;  /* 0x000000089b037221 */ /* 0x001fe20000010000 */
[----:B------:R-:W-:-:S04]  /*6d10*/  FADD.FTZ R98, R150, R15 ;  /* 0x0000000f96627221 */ /* 0x000fc80000010000 */
[----:B------:R-:W-:Y:S02]  /*6d20*/  FADD.FTZ R15, R109, R98 ;  /* 0x000000626d0f7221 */ /* 0x000fe40000010000 */
        /* <DEDUP_REMOVED lines=58> */
.L_x_1006:
[----:B------:R-:W-:Y:S01]  /*70d0*/  UIADD3 UR5, UR5, 0x2a860, URZ ;  /* 0x0002a86005057890 */ /* 0x000fe2000fffe03f */
[C---:B------:R-:W-:Y:S01]  /*70e0*/  ISETP.GT.AND P1, PT, R21.reuse, R12, PT ;  /* 0x0000000c1500720c */ /* 0x040fe20003f24270 */
        /* <DEDUP_REMOVED lines=8> */
[----:B------:R-:W-:Y:S01]  /*7170*/  F2FP.BF16.F32.PACK_AB R137, R15, R137 ;  /* 0x000000890f89723e */ /* 0x000fe200000010ff */
[----:B------:R-:W-:Y:S01]  /*7180*/  IMAD.MOV.U32 R15, RZ, RZ, R11 ;  /* 0x000000ffff0f7224 */ /* 0x000fe200078e000b */
[----:B------:R-:W-:Y:S01]  /*7190*/  SYNCS.ARRIVE.TRANS64.RED.A1T0 RZ, [UR5], RZ ;  /* 0x000000ffffff79a7 */ /* 0x000fe20008100405 */
        /* <DEDUP_REMOVED lines=20> */
[----:B------:R-:W-:Y:S06]  /*72e0*/  @P1 BRA `(.L_x_1007) ;  /* 0xffffffd000a81947 */ /* 0x000fec000383ffff */
.L_x_988:
[----:B------:R-:W-:Y:S01]  /*72f0*/  ISETP.NE.AND P2, PT, R168, 0x1, PT ;  /* 0x00000001a800780c */ /* 0x000fe20003f45270 */
[----:B------:R-:W-:Y:S01]  /*7300*/  VIADD R12, R17, 0x7f ;  /* 0x0000007f110c7836 */ /* 0x000fe20000000000 */
[----:B------:R-:W-:Y:S02]  /*7310*/  LOP3.LUT P1, RZ, R19, 0x80000, RZ, 0xc0, !PT ;  /* 0x0008000013ff7812 */ /* 0x000fe4000782c0ff */
[----:B------:R-:W-:-:S09]  /*7320*/  IADD3 R13, R16, 0x1, -R13 ;  /* 0x00000001100d7810 */ /* 0x000fd20007ffe80d */
[----:B------:R-:W0:Y:S08]  /*7330*/  @P2 LDC R15, c[0x0][0x44c] ;  /* 0x00011300ff0f2b82 */ /* 0x000e300000000800 */
[----:B------:R-:W1:Y:S01]  /*7340*/  @P2 LDC R14, c[0x0][0x450] ;  /* 0x00011400ff0e2b82 */ /* 0x000e620000000800 */
[----:B0-----:R-:W-:-:S05]  /*7350*/  @P2 IMAD.HI.U32 R15, R12, R15, RZ ;  /* 0x0000000f0c0f2227 */ /* 0x001fca00078e00ff */
[----:B-1----:R-:W-:-:S05]  /*7360*/  @P2 SHF.R.U32.HI R12, RZ, R14, R15 ;  /* 0x0000000eff0c2219 */ /* 0x002fca000001160f */
[----:B------:R-:W-:-:S04]  /*7370*/  IMAD.IADD R12, R13, 0x1, R12 ;  /* 0x000000010d0c7824 */ /* 0x000fc800078e020c */
[----:B------:R-:W-:Y:S01]  /*7380*/  VIADD R13, R12, -UR43 ;  /* 0x8000002b0c0d7c36 */ /* 0x000fe20008000000 */
[----:B------:R-:W-:Y:S06]  /*7390*/  @!P1 BRA `(.L_x_1008) ;  /* 0x0000000000449947 */ /* 0x000fec0003800000 */
[----:B------:R-:W-:-:S13]  /*73a0*/  ISETP.GT.AND P1, PT, R12, -0x1, PT ;  /* 0xffffffff0c00780c */ /* 0x000fda0003f24270 */
[----:B------:R-:W-:Y:S05]  /*73b0*/  @P1 BRA `(.L_x_1009) ;  /* 0x0000000000201947 */ /* 0x000fea0003800000 */
[----:B------:R-:W0:Y:S01]  /*73c0*/  LDC R89, c[0x0][0x9e4] ;  /* 0x00027900ff597b82 */ /* 0x000e220000000800 */
[----:B------:R-:W-:Y:S02]  /*73d0*/  LOP3.LUT R15, RZ, R12, RZ, 0x33, !PT ;  /* 0x0000000cff0f7212 */ /* 0x000fe400078e33ff */
[----:B0-----:R-:W-:-:S13]  /*73e0*/  ISETP.NE.AND P1, PT, R89, 0x1, PT ;  /* 0x000000015900780c */ /* 0x001fda0003f25270 */
[----:B------:R-:W0:Y:S02]  /*73f0*/  @P1 LDC.64 R90, c[0x0][0x9e8] ;  /* 0x00027a00ff5a1b82 */ /* 0x000e240000000a00 */
[----:B0-----:R-:W-:-:S05]  /*7400*/  @P1 IMAD.HI.U32 R12, R15, R90, RZ ;  /* 0x0000005a0f0c1227 */ /* 0x001fca00078e00ff */
[----:B------:R-:W-:-:S04]  /*7410*/  @P1 SHF.R.U32.HI R15, RZ, R91, R12 ;  /* 0x0000005bff0f1219 */ /* 0x000fc8000001160c */
[----:B------:R-:W-:Y:S01]  /*7420*/  LOP3.LUT R12, RZ, R15, RZ, 0x33, !PT ;  /* 0x0000000fff0c7212 */ /* 0x000fe200078e33ff */
[----:B------:R-:W-:Y:S06]  /*7430*/  BRA `(.L_x_1010) ;  /* 0x0000000000147947 */ /* 0x000fec0003800000 */
.L_x_1009:
[----:B------:R-:W0:Y:S02]  /*7440*/  LDC R89, c[0x0][0x9e4] ;  /* 0x00027900ff597b82 */ /* 0x000e240000000800 */
[----:B0-----:R-:W-:-:S13]  /*7450*/  ISETP.NE.AND P1, PT, R89, 0x1, PT ;  /* 0x000000015900780c */ /* 0x001fda0003f25270 */
[----:B------:R-:W0:Y:S02]  /*7460*/  @P1 LDC.64 R14, c[0x0][0x9e8] ;  /* 0x00027a00ff0e1b82 */ /* 0x000e240000000a00 */
[----:B0-----:R-:W-:-:S05]  /*7470*/  @P1 IMAD.HI.U32 R14, R12, R14, RZ ;  /* 0x0000000e0c0e1227 */ /* 0x001fca00078e00ff */
[----:B------:R-:W-:-:S07]  /*7480*/  @P1 SHF.R.U32.HI R12, RZ, R15, R14 ;  /* 0x0000000fff0c1219 */ /* 0x000fce000001160e */
.L_x_1010:
[----:B------:R-:W-:-:S05]  /*7490*/  IMAD R12, R12, R89, RZ ;  /* 0x000000590c0c7224 */ /* 0x000fca00078e02ff */
[----:B------:R-:W-:-:S07]  /*74a0*/  VIMNMX R13, R13, R12, !PT ;  /* 0x0000000c0d0d7248 */ /* 0x000fce0007fe0100 */
.L_x_1008:
[----:B------:R-:W-:-:S04]  /*74b0*/  VIADD R13, R13, 0x5f ;  /* 0x0000005f0d0d7836 */ /* 0x000fc80000000000 */
[----:B------:R-:W-:-:S05]  /*74c0*/  IMAD.HI R13, R13, 0x2aaaaaab, RZ ;  /* 0x2aaaaaab0d0d7827 */ /* 0x000fca00078e02ff */
[----:B------:R-:W-:-:S04]  /*74d0*/  SHF.R.U32.HI R12, RZ, 0x1f, R13 ;  /* 0x0000001fff0c7819 */ /* 0x000fc8000001160d */
[----:B------:R-:W-:-:S04]  /*74e0*/  LEA.HI.SX32 R12, R13, R12, 0x1c ;  /* 0x0000000c0d0c7211 */ /* 0x000fc800078fe2ff */
[----:B------:R-:W-:-:S04]  /*74f0*/  VIMNMX R12, R23, R12, !PT ;  /* 0x0000000c170c7248 */ /* 0x000fc80007fe0100 */
[----:B------:R-:W-:-:S13]  /*7500*/  ISETP.GE.AND P1, PT, R21, R12, PT ;  /* 0x0000000c1500720c */ /* 0x000fda0003f26270 */
[----:B------:R-:W-:Y:S05]  /*7510*/  @!P1 BRA `(.L_x_1011) ;  /* 0x0000001c000c9947 */ /* 0x000fea0003800000 */
[----:B------:R-:W-:Y:S01]  /*7520*/  IMAD.MOV.U32 R13, RZ, RZ, R11 ;  /* 0x000000ffff0d7224 */ /* 0x000fe200078e000b */
[----:B------:R-:W-:Y:S01]  /*7530*/  UMOV UR7, UR38 ;  /* 0x0000002600077c82 */ /* 0x000fe20008000000 */
[----:B------:R-:W-:Y:S01]  /*7540*/  IMAD.MOV.U32 R14, RZ, RZ, R9 ;  /* 0x000000ffff0e7224 */ /* 0x000fe200078e0009 */
[----:B------:R-:W-:-:S06]  /*7550*/  UMOV UR4, UR39 ;  /* 0x0000002700047c82 */ /* 0x000fcc0008000000 */
.L_x_1022:
[----:B------:R-:W-:-:S04]  /*7560*/  UISETP.NE.AND UP0, UPT, UR4, 0x1, UPT ;  /* 0x000000010400788c */ /* 0x000fc8000bf05270 */
[----:B------:R-:W-:-:S04]  /*7570*/  USEL UR38, URZ, 0x1, UP0 ;  /* 0x000000013f267887 */ /* 0x000fc80008000000 */
[----:B------:R-:W-:Y:S01]  /*7580*/  ULOP3.LUT UR38, UR7, UR38, URZ, 0x3c, !UPT ;  /* 0x0000002607267292 */ /* 0x000fe2000f8e3c3f */
[----:B------:R-:W-:Y:S11]  /*7590*/  @!P0 BRA `(.L_x_1012) ;  /* 0x0000000000048947 */ /* 0x000ff60003800000 */
[----:B------:R-:W-:Y:S01]  /*75a0*/  BPT.TRAP 0x1 ;  /* 0x000000040000795c */ /* 0x000fe20000300000 */
.L_x_1012:
        /* <DEDUP_REMOVED lines=9> */
.L_x_1013:
[----:B-1----:R-:W-:Y:S05]  /*7640*/  @P1 BRA `(.L_x_1014) ;  /* 0x0000000000081947 */ /* 0x002fea0003800000 */
[----:B------:R-:W1:Y:S02]  /*7650*/  SYNCS.PHASECHK.TRANS64.TRYWAIT P1, [UR6+0x2a830], R9 ;  /* 0x02a83009ff0075a7 */ /* 0x000e640008020146 */
[----:B-1----:R-:W-:Y:S05]  /*7660*/  @!P1 BRA `(.L_x_1015) ;  /* 0x000000b8000c9947 */ /* 0x002fea0003800000 */
.L_x_1014:
        /* <DEDUP_REMOVED lines=135> */
.L_x_1016:
[----:B------:R-:W-:Y:S01]  /*7ee0*/  ULEA UR5, UR4, UR40, 0x3 ;  /* 0x0000002804057291 */ /* 0x000fe2000f8e183f */
[----:B------:R-:W-:-:S05]  /*7ef0*/  IMAD.U32 R0, RZ, RZ, UR7 ;  /* 0x00000007ff007e24 */ /* 0x000fca000f8e00ff */
[----:B------:R-:W-:-:S04]  /*7f00*/  SHF.L.U32 R0, R0, 0x1f, RZ ;  /* 0x0000001f00007819 */ /* 0x000fc800000006ff */
[----:B------:R2:W3:Y:S01]  /*7f10*/  SYNCS.PHASECHK.TRANS64.TRYWAIT P1, [UR5+0x2a850], R0 ;  /* 0x02a85000ff0075a7 */ /* 0x0004e20008020145 */
[----:B------:R-:W-:Y:S05]  /*7f20*/  @!P0 BRA `(.L_x_1017) ;  /* 0x0000000000048947 */ /* 0x000fea0003800000 */
[----:B------:R-:W-:Y:S01]  /*7f30*/  BPT.TRAP 0x1 ;  /* 0x000000040000795c */ /* 0x000fe20000300000 */
.L_x_1017:
[----:B---3--:R-:W-:Y:S05]  /*7f40*/  @P1 BRA `(.L_x_1018) ;  /* 0x0000000000081947 */ /* 0x008fea0003800000 */
[----:B------:R-:W3:Y:S02]  /*7f50*/  SYNCS.PHASECHK.TRANS64.TRYWAIT P1, [UR5+0x2a850], R0 ;  /* 0x02a85000ff0075a7 */ /* 0x000ee40008020145 */
[----:B---3--:R-:W-:Y:S05]  /*7f60*/  @!P1 BRA `(.L_x_1019) ;  /* 0x000000ac00e49947 */ /* 0x008fea0003800000 */
.L_x_1018:
        /* <DEDUP_REMOVED lines=38> */
.L_x_1020:
[----:B0-2---:R-:W-:Y:S01]  /*81d0*/  FMNMX.FTZ R0, R88, R14, !PT ;  /* 0x0000000e58007209 */ /* 0x005fe20007810000 */
[----:B-1----:R-:W0:Y:S01]  /*81e0*/  LDC R10, c[0x0][0x988] ;  /* 0x00026200ff0a7b82 */ /* 0x002e220000000800 */
[----:B------:R-:W-:Y:S01]  /*81f0*/  FMNMX.FTZ R2, R90, R13, !PT ;  /* 0x0000000d5a027209 */ /* 0x000fe20007810000 */
[----:B------:R-:W-:Y:S01]  /*8200*/  UIADD3 UR6, UR6, 0x2a840, URZ ;  /* 0x0002a84006067890 */ /* 0x000fe2000fffe03f */
[----:B------:R-:W-:Y:S02]  /*8210*/  FMNMX.FTZ R9, R89, R0, !PT ;  /* 0x0000000059097209 */ /* 0x000fe40007810000 */
[----:B------:R-:W-:Y:S01]  /*8220*/  FMNMX.FTZ R11, R91, R2, !PT ;  /* 0x000000025b0b7209 */ /* 0x000fe20007810000 */
[----:B------:R-:W-:Y:S01]  /*8230*/  UPRMT UR6, UR60, 0x654, UR6 ;  /* 0x000006543c067896 */ /* 0x000fe20008000006 */
[----:B------:R-:W-:Y:S02]  /*8240*/  FMNMX.FTZ R0, R92, R9, !PT ;  /* 0x000000095c007209 */ /* 0x000fe40007810000 */
[----:B------:R-:W-:-:S02]  /*8250*/  FMNMX.FTZ R2, R94, R11, !PT ;  /* 0x0000000b5e027209 */ /* 0x000fc40007810000 */
[----:B------:R-:W-:Y:S02]  /*8260*/  FMNMX.FTZ R9, R93, R0, !PT ;  /* 0x000000005d097209 */ /* 0x000fe40007810000 */
[----:B------:R-:W-:Y:S02]  /*8270*/  FMNMX.FTZ R11, R95, R2, !PT ;  /* 0x000000025f0b7209 */ /* 0x000fe40007810000 */
[----:B------:R-:W-:Y:S01]  /*8280*/  FMNMX.FTZ R0, R96, R9, !PT ;  /* 0x0000000960007209 */ /* 0x000fe20007810000 */
[----:B------:R-:W-:Y:S01]  /*8290*/  SYNCS.ARRIVE.TRANS64.RED.A1T0 RZ, [UR6], RZ ;  /* 0x000000ffffff79a7 */ /* 0x000fe20008100406 */
        /* <DEDUP_REMOVED lines=39> */
[----:B------:R-:W1:Y:S04]  /*8510*/  SHFL.BFLY PT, R9, R0, 0x2, 0x1f ;  /* 0x0c401f0000097f89 */ /* 0x000e6800000e0000 */
[----:B------:R-:W2:Y:S01]  /*8520*/  SHFL.BFLY PT, R11, R2, 0x2, 0x1f ;  /* 0x0c401f00020b7f89 */ /* 0x000ea200000e0000 */
[----:B-1----:R-:W-:Y:S02]  /*8530*/  FMNMX.FTZ R15, R0, R9, !PT ;  /* 0x00000009000f7209 */ /* 0x002fe40007810000 */
[----:B--2---:R-:W-:-:S03]  /*8540*/  FMNMX.FTZ R136, R2, R11, !PT ;  /* 0x0000000b02887209 */ /* 0x004fc60007810000 */
[----:B------:R-:W1:Y:S04]  /*8550*/  SHFL.BFLY PT, R20, R15, 0x1, 0x1f ;  /* 0x0c201f000f147f89 */ /* 0x000e6800000e0000 */
[----:B------:R-:W2:Y:S01]  /*8560*/  SHFL.BFLY PT, R11, R136, 0x1, 0x1f ;  /* 0x0c201f00880b7f89 */ /* 0x000ea200000e0000 */
[----:B-1----:R-:W-:Y:S02]  /*8570*/  FMNMX.FTZ R9, R15, R20, !PT ;  /* 0x000000140f097209 */ /* 0x002fe40007810000 */
[----:B--2---:R-:W-:-:S03]  /*8580*/  FMNMX.FTZ R11, R136, R11, !PT ;  /* 0x0000000b880b7209 */ /* 0x004fc60007810000 */
[C---:B0-----:R-:W-:Y:S01]  /*8590*/  FMUL.FTZ R139, R9.reuse, R10 ;  /* 0x0000000a098b7220 */ /* 0x041fe20000410000 */
[----:B------:R-:W-:-:S03]  /*85a0*/  FADD.FTZ R137, -R9, R14 ;  /* 0x0000000e09897221 */ /* 0x000fc60000010100 */
[-CC-:B------:R-:W-:Y:S01]  /*85b0*/  FFMA.FTZ R156, R89, R10.reuse, -R139.reuse ;  /* 0x0000000a599c7223 */ /* 0x180fe2000001088b */
[-CC-:B------:R-:W-:Y:S01]  /*85c0*/  FFMA.FTZ R89, R97, R10.reuse, -R139.reuse ;  /* 0x0000000a61597223 */ /* 0x180fe2000001088b */
[-CC-:B------:R-:W-:Y:S01]  /*85d0*/  FFMA.FTZ R97, R105, R10.reuse, -R139.reuse ;  /* 0x0000000a69617223 */ /* 0x180fe2000001088b */
[-C--:B------:R-:W-:Y:S01]  /*85e0*/  FFMA.FTZ R105, R113, R10.reuse, -R139 ;  /* 0x0000000a71697223 */ /* 0x080fe2000001088b */
[----:B------:R-:W-:Y:S01]  /*85f0*/  FADD.FTZ R13, -R11, R13 ;  /* 0x0000000d0b0d7221 */ /* 0x000fe20000010100 */
[-CC-:B------:R-:W-:Y:S01]  /*8600*/  FFMA.FTZ R113, R121, R10.reuse, -R139.reuse ;  /* 0x0000000a79717223 */ /* 0x180fe2000001088b */
[-CC-:B------:R-:W-:Y:S01]  /*8610*/  FFMA.FTZ R121, R129, R10.reuse, -R139.reuse ;  /* 0x0000000a81797223 */ /* 0x180fe2000001088b */
[-C--:B------:R-:W-:Y:S01]  /*8620*/  FMUL.FTZ R129, R11, R10.reuse ;  /* 0x0000000a0b817220 */ /* 0x080fe20000410000 */
[-C--:B------:R-:W-:Y:S01]  /*8630*/  FMUL.FTZ R2, R13, R10.reuse ;  /* 0x0000000a0d027220 */ /* 0x080fe20000410000 */
[-C--:B------:R-:W-:Y:S01]  /*8640*/  FFMA.FTZ R13, R88, R10.reuse, -R139 ;  /* 0x0000000a580d7223 */ /* 0x080fe2000001088b */
[-C--:B------:R-:W-:Y:S01]  /*8650*/  FMUL.FTZ R137, R137, R10.reuse ;  /* 0x0000000a89897220 */ /* 0x080fe20000410000 */
        /* <DEDUP_REMOVED lines=8> */
[-CC-:B------:R-:W-:Y:S01]  /*86e0*/  FFMA.FTZ R153, R98, R10.reuse, -R129.reuse ;  /* 0x0000000a62997223 */ /* 0x180fe20000010881 */
[-C--:B------:R-:W-:Y:S01]  /*86f0*/  FFMA.FTZ R88, R99, R10.reuse, -R129 ;  /* 0x0000000a63587223 */ /* 0x080fe20000010881 */
[-C--:B------:R-:W-:Y:S01]  /*8700*/  FFMA.FTZ R154, R100, R10.reuse, -R139 ;  /* 0x0000000a649a7223 */ /* 0x080fe2000001088b */
        /* <DEDUP_REMOVED lines=15> */
[----:B------:R-:W-:Y:S01]  /*8800*/  FFMA.FTZ R146, R116, R10, -R139 ;  /* 0x0000000a74927223 */ /* 0x000fe2000001088b */
[----:B------:R-:W1:Y:S01]  /*8810*/  MUFU.EX2 R157, R157 ;  /* 0x0000009d009d7308 */ /* 0x000e620000000800 */
[----:B0-----:R-:W-:Y:S01]  /*8820*/  FFMA.FTZ R91, R0, R8, R13 ;  /* 0x00000008005b7223 */ /* 0x001fe2000001000d */
[-C--:B------:R-:W-:Y:S01]  /*8830*/  FFMA.FTZ R118, R118, R10.reuse, -R129 ;  /* 0x0000000a76767223 */ /* 0x080fe20000010881 */
[-C--:B------:R-:W-:Y:S01]  /*8840*/  FFMA.FTZ R109, R117, R10.reuse, -R139 ;  /* 0x0000000a756d7223 */ /* 0x080fe2000001088b */
[-C--:B------:R-:W-:Y:S01]  /*8850*/  FFMA.FTZ R119, R119, R10.reuse, -R129 ;  /* 0x0000000a77777223 */ /* 0x080fe20000010881 */
[-C--:B------:R-:W-:Y:S01]  /*8860*/  FFMA.FTZ R140, R120, R10.reuse, -R139 ;  /* 0x0000000a788c7223 */ /* 0x080fe2000001088b */
[-CC-:B------:R-:W-:Y:S01]  /*8870*/  FFMA.FTZ R122, R122, R10.reuse, -R129.reuse ;  /* 0x0000000a7a7a7223 */ /* 0x180fe20000010881 */
[-C--:B------:R-:W-:Y:S01]  /*8880*/  FFMA.FTZ R123, R123, R10.reuse, -R129 ;  /* 0x0000000a7b7b7223 */ /* 0x080fe20000010881 */
[----:B------:R-:W0:Y:S01]  /*8890*/  MUFU.EX2 R156, R156 ;  /* 0x0000009c009c7308 */ /* 0x000e220000000800 */
[-C--:B------:R-:W-:Y:S01]  /*88a0*/  FFMA.FTZ R142, R124, R10.reuse, -R139 ;  /* 0x0000000a7c8e7223 */ /* 0x080fe2000001088b */
[-C--:B------:R-:W-:Y:S01]  /*88b0*/  FFMA.FTZ R126, R126, R10.reuse, -R129 ;  /* 0x0000000a7e7e7223 */ /* 0x080fe20000010881 */
[-C--:B------:R-:W-:Y:S01]  /*88c0*/  FFMA.FTZ R117, R125, R10.reuse, -R139 ;  /* 0x0000000a7d757223 */ /* 0x080fe2000001088b */
[-C--:B------:R-:W-:Y:S01]  /*88d0*/  FFMA.FTZ R127, R127, R10.reuse, -R129 ;  /* 0x0000000a7f7f7223 */ /* 0x080fe20000010881 */
[-C--:B------:R-:W-:Y:S01]  /*88e0*/  FFMA.FTZ R136, R128, R10.reuse, -R139 ;  /* 0x0000000a80887223 */ /* 0x080fe2000001088b */
[-CC-:B------:R-:W-:Y:S01]  /*88f0*/  FFMA.FTZ R130, R130, R10.reuse, -R129.reuse ;  /* 0x0000000a82827223 */ /* 0x180fe20000010881 */
[-C--:B------:R-:W-:Y:S01]  /*8900*/  FFMA.FTZ R131, R131, R10.reuse, -R129 ;  /* 0x0000000a83837223 */ /* 0x080fe20000010881 */
[----:B------:R-:W2:Y:S01]  /*8910*/  MUFU.EX2 R14, R14 ;  /* 0x0000000e000e7308 */ /* 0x000ea20000000800 */
[----:B-1----:R-:W-:Y:S01]  /*8920*/  FFMA.FTZ R3, R2, R3, R157 ;  /* 0x0000000302037223 */ /* 0x002fe2000001009d */
[-C--:B------:R-:W-:Y:S01]  /*8930*/  FFMA.FTZ R138, R132, R10.reuse, -R139 ;  /* 0x0000000a848a7223 */ /* 0x080fe2000001088b */
[-C--:B------:R-:W-:Y:S01]  /*8940*/  FFMA.FTZ R134, R134, R10.reuse, -R129 ;  /* 0x0000000a86867223 */ /* 0x080fe20000010881 */
[-C--:B------:R-:W-:Y:S01]  /*8950*/  FFMA.FTZ R125, R133, R10.reuse, -R139 ;  /* 0x0000000a857d7223 */ /* 0x080fe2000001088b */
[----:B------:R-:W-:-:S03]  /*8960*/  FFMA.FTZ R129, R135, R10, -R129 ;  /* 0x0000000a87817223 */ /* 0x000fc60000010881 */
        /* <DEDUP_REMOVED lines=92> */
.L_x_1021:
        /* <DEDUP_REMOVED lines=34> */
.L_x_1011:
[----:B------:R-:W-:-:S13]  /*9150*/  ISETP.GE.AND P1, PT, R21, R23, PT ;  /* 0x000000171500720c */ /* 0x000fda0003f26270 */
[----:B------:R-:W-:Y:S05]  /*9160*/  @!P1 BRA `(.L_x_1023) ;  /* 0x0000002c00749947 */ /* 0x000fea0003800000 */
[----:B------:R-:W-:Y:S01]  /*9170*/  IMAD.MOV.U32 R13, RZ, RZ, R11 ;  /* 0x000000ffff0d7224 */ /* 0x000fe200078e000b */
[----:B------:R-:W-:Y:S01]  /*9180*/  UMOV UR6, UR38 ;  /* 0x0000002600067c82 */ /* 0x000fe20008000000 */
[----:B------:R-:W-:Y:S01]  /*9190*/  IMAD.MOV.U32 R12, RZ, RZ, R9 ;  /* 0x000000ffff0c7224 */ /* 0x000fe200078e0009 */
[----:B------:R-:W-:Y:S01]  /*91a0*/  UMOV UR4, UR39 ;  /* 0x0000002700047c82 */ /* 0x000fe20008000000 */
[----:B------:R-:W-:Y:S01]  /*91b0*/  ULDC UR42, c[0x0][0x9e4] ;  /* 0x00027900002a7ab9 */ /* 0x000fe20000000800 */
[----:B------:R-:W-:Y:S01]  /*91c0*/  ULDC UR54, c[0x0][0x9dc] ;  /* 0x0002770000367ab9 */ /* 0x000fe20000000800 */
[----:B------:R-:W-:Y:S01]  /*91d0*/  ULDC UR43, c[0x0][0x288] ;  /* 0x0000a200002b7ab9 */ /* 0x000fe20000000800 */
[----:B------:R-:W-:-:S05]  /*91e0*/  ULDC UR55, c[0x0][0x9e0] ;  /* 0x0002780000377ab9 */ /* 0x000fca0000000800 */
.L_x_1042:
[----:B------:R-:W-:-:S04]  /*91f0*/  UIADD3 UR7, UR4, 0x1, URZ ;  /* 0x0000000104077890 */ /* 0x000fc8000fffe03f */
[----:B------:R-:W-:-:S04]  /*9200*/  UISETP.NE.AND UP0, UPT, UR7, 0x2, UPT ;  /* 0x000000020700788c */ /* 0x000fc8000bf05270 */
[----:B------:R-:W-:Y:S02]  /*9210*/  USEL UR7, UR7, URZ, UP0 ;  /* 0x0000003f07077287 */ /* 0x000fe40008000000 */
[----:B------:R-:W-:-:S04]  /*9220*/  USEL UR38, URZ, 0x1, UP0 ;  /* 0x000000013f267887 */ /* 0x000fc80008000000 */
[----:B------:R-:W-:Y:S01]  /*9230*/  ULOP3.LUT UR38, UR6, UR38, URZ, 0x3c, !UPT ;  /* 0x0000002606267292 */ /* 0x000fe2000f8e3c3f */
[----:B------:R-:W-:Y:S01]  /*9240*/  UMOV UR39, UR7 ;  /* 0x0000000700277c82 */ /* 0x000fe20008000000 */
[----:B------:R-:W-:Y:S10]  /*9250*/  @!P0 BRA `(.L_x_1024) ;  /* 0x0000000000048947 */ /* 0x000ff40003800000 */
[----:B------:R-:W-:Y:S01]  /*9260*/  BPT.TRAP 0x1 ;  /* 0x000000040000795c */ /* 0x000fe20000300000 */
.L_x_1024:
[----:B------:R-:W-:Y:S01]  /*9270*/  ULEA UR5, UR39, UR40, 0x3 ;  /* 0x0000002827057291 */ /* 0x000fe2000f8e183f */
[----:B------:R-:W-:-:S05]  /*9280*/  IMAD.U32 R9, RZ, RZ, UR38 ;  /* 0x00000026ff097e24 */ /* 0x000fca000f8e00ff */
[----:B------:R-:W-:-:S04]  /*9290*/  SHF.L.U32 R9, R9, 0x1f, RZ ;  /* 0x0000001f09097819 */ /* 0x000fc800000006ff */
[----:B------:R0:W1:Y:S01]  /*92a0*/  SYNCS.PHASECHK.TRANS64.TRYWAIT P1, [UR5+0x2a830], R9 ;  /* 0x02a83009ff0075a7 */ /* 0x0000620008020145 */
[----:B------:R-:W-:Y:S05]  /*92b0*/  @!P0 BRA `(.L_x_1025) ;  /* 0x0000000000048947 */ /* 0x000fea0003800000 */
[----:B------:R-:W-:Y:S01]  /*92c0*/  BPT.TRAP 0x1 ;  /* 0x000000040000795c */ /* 0x000fe20000300000 */
.L_x_1025:
[----:B-1----:R-:W-:Y:S05]  /*92d0*/  @P1 BRA `(.L_x_1026) ;  /* 0x0000000000081947 */ /* 0x002fea0003800000 */
[----:B------:R-:W1:Y:S02]  /*92e0*/  SYNCS.PHASECHK.TRANS64.TRYWAIT P1, [UR5+0x2a830], R9 ;  /* 0x02a83009ff0075a7 */ /* 0x000e640008020145 */
[----:B-1----:R-:W-:Y:S05]  /*92f0*/  @!P1 BRA `(.L_x_1027) ;  /* 0x0000009c00189947 */ /* 0x002fea0003800000 */
.L_x_1026:
        /* <DEDUP_REMOVED lines=135> */
.L_x_1028:
[----:B------:R-:W-:Y:S01]  /*9b70*/  ULEA UR5, UR4, UR40, 0x3 ;  /* 0x0000002804057291 */ /* 0x000fe2000f8e183f */
[----:B------:R-:W-:-:S05]  /*9b80*/  IMAD.U32 R0, RZ, RZ, UR6 ;  /* 0x00000006ff007e24 */ /* 0x000fca000f8e00ff */
[----:B------:R-:W-:-:S04]  /*9b90*/  SHF.L.U32 R0, R0, 0x1f, RZ ;  /* 0x0000001f00007819 */ /* 0x000fc800000006ff */
[----:B------:R2:W3:Y:S01]  /*9ba0*/  SYNCS.PHASECHK.TRANS64.TRYWAIT P1, [UR5+0x2a850], R0 ;  /* 0x02a85000ff0075a7 */ /* 0x0004e20008020145 */
[----:B------:R-:W-:Y:S05]  /*9bb0*/  @!P0 BRA `(.L_x_1029) ;  /* 0x0000000000048947 */ /* 0x000fea0003800000 */
[----:B------:R-:W-:Y:S01]  /*9bc0*/  BPT.TRAP 0x1 ;  /* 0x000000040000795c */ /* 0x000fe20000300000 */
.L_x_1029:
[----:B---3--:R-:W-:Y:S05]  /*9bd0*/  @P1 BRA `(.L_x_1030) ;  /* 0x0000000000081947 */ /* 0x008fea0003800000 */
[----:B------:R-:W3:Y:S02]  /*9be0*/  SYNCS.PHASECHK.TRANS64.TRYWAIT P1, [UR5+0x2a850], R0 ;  /* 0x02a85000ff0075a7 */ /* 0x000ee40008020145 */
[----:B---3--:R-:W-:Y:S05]  /*9bf0*/  @!P1 BRA `(.L_x_1031) ;  /* 0x0000009000f09947 */ /* 0x008fea0003800000 */
.L_x_1030:
        /* <DEDUP_REMOVED lines=33> */
[----:B------:R-:W-:Y:S03]  /*9e10*/  HGMMA.64x128x16.F32.BF16 R24, R136, gdesc[UR8].tnspB, R24, gsb0 ;  /* 0x41e0000888187df0 */ /* 0x000fe60008001818 */
[----:B------:R-:W-:Y:S02]  /*9e20*/  WARPGROUP.DEPBAR.LE gsb0, 0x0 ;  /* 0x00008000000079c5 */ /* 0x000fe40000010000 */
[----:B------:R-:W-:Y:S05]  /*9e30*/  @!P0 BRA `(.L_x_1032) ;  /* 0x0000000000048947 */ /* 0x000fea0003800000 */
[----:B------:R-:W-:Y:S01]  /*9e40*/  BPT.TRAP 0x1 ;  /* 0x000000040000795c */ /* 0x000fe20000300000 */
.L_x_1032:
[----:B------:R-:W-:Y:S01]  /*9e50*/  ISETP.NE.AND P2, PT, R168, 0x1, PT ;  /* 0x00000001a800780c */ /* 0x000fe20003f45270 */
[----:B01----:R-:W-:Y:S01]  /*9e60*/  IMAD.IADD R9, R22, 0x1, R17 ;  /* 0x0000000116097824 */ /* 0x003fe200078e0211 */
[----:B------:R-:W-:Y:S01]  /*9e70*/  ULEA UR4, UR7, UR40, 0x3 ;  /* 0x0000002807047291 */ /* 0x000fe2000f8e183f */
[----:B------:R-:W-:Y:S01]  /*9e80*/  IMAD R14, R21, -0x60, RZ ;  /* 0xffffffa0150e7824 */ /* 0x000fe200078e02ff */
[----:B------:R-:W-:Y:S02]  /*9e90*/  LOP3.LUT P1, RZ, R19, 0x80000, RZ, 0xc0, !PT ;  /* 0x0008000013ff7812 */ /* 0x000fe4000782c0ff */
[----:B------:R-:W-:-:S04]  /*9ea0*/  UIADD3 UR4, UR4, 0x2a840, URZ ;  /* 0x0002a84004047890 */ /* 0x000fc8000fffe03f */
[----:B------:R-:W-:-:S03]  /*9eb0*/  UPRMT UR4, UR60, 0x654, UR4 ;  /* 0x000006543c047896 */ /* 0x000fc60008000004 */
[----:B--2---:R-:W0:Y:S08]  /*9ec0*/  @P2 LDC R0, c[0x0][0x44c] ;  /* 0x00011300ff002b82 */ /* 0x004e300000000800 */
[----:B------:R-:W1:Y:S01]  /*9ed0*/  @P2 LDC R11, c[0x0][0x450] ;  /* 0x00011400ff0b2b82 */ /* 0x000e620000000800 */
[----:B------:R-:W-:Y:S01]  /*9ee0*/  SYNCS.ARRIVE.TRANS64.RED.A1T0 RZ, [UR4], RZ ;  /* 0x000000ffffff79a7 */ /* 0x000fe20008100404 */
[----:B------:R-:W-:Y:S01]  /*9ef0*/  ULOP3.LUT UR4, URZ, UR54, URZ, 0x33, !UPT ;  /* 0x000000363f047292 */ /* 0x000fe2000f8e333f */
[----:B0-----:R-:W-:-:S05]  /*9f00*/  @P2 IMAD.HI.U32 R0, R9, R0, RZ ;  /* 0x0000000009002227 */ /* 0x001fca00078e00ff */
[----:B-1----:R-:W-:Y:S01]  /*9f10*/  @P2 SHF.R.U32.HI R9, RZ, R11, R0 ;  /* 0x0000000bff092219 */ /* 0x002fe20000011600 */
[----:B------:R-:W-:-:S04]  /*9f20*/  VIADD R11, R14, 0x1 ;  /* 0x000000010e0b7836 */ /* 0x000fc80000000000 */
[----:B------:R-:W0:Y:S01]  /*9f30*/  SHFL.IDX PT, R15, R9, RZ, 0x1c1f ;  /* 0x001c1fff090f7589 */ /* 0x000e2200000e0000 */
[----:B------:R-:W-:-:S04]  /*9f40*/  IMAD R11, R18, -0x2, R11 ;  /* 0xfffffffe120b7824 */ /* 0x000fc800078e020b */
[C---:B------:R-:W-:Y:S01]  /*9f50*/  VIADD R138, R11.reuse, 0xffffffff ;  /* 0xffffffff0b8a7836 */ /* 0x040fe20000000000 */
[----:B------:R-:W-:-:S05]  /*9f60*/  IADD3 R0, R11, -UR43, R16 ;  /* 0x8000002b0b007c10 */ /* 0x000fca000fffe010 */
[C---:B------:R-:W-:Y:S02]  /*9f70*/  VIADD R20, R0.reuse, UR55 ;  /* 0x0000003700147c36 */ /* 0x040fe40008000000 */
[----:B------:R-:W-:Y:S02]  /*9f80*/  VIADD R136, R0, UR4 ;  /* 0x0000000400887c36 */ /* 0x000fe40008000000 */
[--C-:B0-----:R-:W-:Y:S02]  /*9f90*/  IMAD.IADD R0, R20, 0x1, R15.reuse ;  /* 0x0000000114007824 */ /* 0x101fe400078e020f */
[----:B------:R-:W-:Y:S01]  /*9fa0*/  IMAD.IADD R2, R136, 0x1, R15 ;  /* 0x0000000188027824 */ /* 0x000fe200078e020f */
[----:B------:R-:W-:Y:S06]  /*9fb0*/  @!P1 BRA `(.L_x_1033) ;  /* 0x0000000000549947 */ /* 0x000fec0003800000 */
[----:B------:R-:W-:Y:S01]  /*9fc0*/  IADD3 R11, R16, -UR43, R15 ;  /* 0x8000002b100b7c10 */ /* 0x000fe2000fffe00f */
        /* <DEDUP_REMOVED lines=11> */
.L_x_1035:
[----:B------:R-:W-:-:S05]  /*a080*/  IMAD.U32 R15, RZ, RZ, UR42 ;  /* 0x0000002aff0f7e24 */ /* 0x000fca000f8e00ff */
[----:B------:R-:W-:-:S13]  /*a090*/  ISETP.NE.AND P1, PT, R15, 0x1, PT ;  /* 0x000000010f00780c */ /* 0x000fda0003f25270 */
[----:B------:R-:W0:Y:S02]  /*a0a0*/  @P1 LDC.64 R140, c[0x0][0x9e8] ;  /* 0x00027a00ff8c1b82 */ /* 0x000e240000000a00 */
[----:B0-----:R-:W-:-:S05]  /*a0b0*/  @P1 IMAD.HI.U32 R10, R11, R140, RZ ;  /* 0x0000008c0b0a1227 */ /* 0x001fca00078e00ff */
[----:B------:R-:W-:-:S07]  /*a0c0*/  @P1 SHF.R.U32.HI R11, RZ, R141, R10 ;  /* 0x0000008dff0b1219 */ /* 0x000fce000001160a */
.L_x_1036:
[----:B------:R-:W-:Y:S05]  /*a0d0*/  BSYNC B0 ;  /* 0x0000000000007941 */ /* 0x000fea0003800000 */
.L_x_1034:
[----:B------:R-:W-:-:S05]  /*a0e0*/  IMAD R11, R11, R15, R138 ;  /* 0x0000000f0b0b7224 */ /* 0x000fca00078e028a */
[----:B------:R-:W-:Y:S02]  /*a0f0*/  VIADDMNMX R0, R11, R15, R0, PT ;  /* 0x0000000f0b007246 */ /* 0x000fe40003800100 */
[----:B------:R-:W-:-:S07]  /*a100*/  VIMNMX R2, R2, R11, !PT ;  /* 0x0000000b02027248 */ /* 0x000fce0007fe0100 */
.L_x_1033:
        /* <DEDUP_REMOVED lines=132> */
.L_x_1039:
[----:B------:R-:W-:-:S05]  /*a950*/  IMAD.U32 R10, RZ, RZ, UR42 ;  /* 0x0000002aff0a7e24 */ /* 0x000fca000f8e00ff */
[----:B------:R-:W-:-:S13]  /*a960*/  ISETP.NE.AND P6, PT, R10, 0x1, PT ;  /* 0x000000010a00780c */ /* 0x000fda0003fc5270 */
[----:B------:R-:W0:Y:S02]  /*a970*/  @P6 LDC.64 R148, c[0x0][0x9e8] ;  /* 0x00027a00ff946b82 */ /* 0x000e240000000a00 */
[----:B0-----:R-:W-:-:S05]  /*a980*/  @P6 IMAD.HI.U32 R148, R9, R148, RZ ;  /* 0x0000009409946227 */ /* 0x001fca00078e00ff */
[----:B------:R-:W-:-:S07]  /*a990*/  @P6 SHF.R.U32.HI R9, RZ, R149, R148 ;  /* 0x00000095ff096219 */ /* 0x000fce0000011694 */
.L_x_1040:
[----:B------:R-:W-:Y:S05]  /*a9a0*/  BSYNC B0 ;  /* 0x0000000000007941 */ /* 0x000fea0003800000 */
.L_x_1038:
[----:B------:R-:W-:-:S05]  /*a9b0*/  IMAD R9, R9, R10, R138 ;  /* 0x0000000a09097224 */ /* 0x000fca00078e028a */
[----:B------:R-:W-:Y:S02]  /*a9c0*/  VIADDMNMX R0, R9, R10, R0, PT ;  /* 0x0000000a09007246 */ /* 0x000fe40003800100 */
[----:B------:R-:W-:-:S07]  /*a9d0*/  VIMNMX R2, R2, R9, !PT ;  /* 0x0000000902027248 */ /* 0x000fce0007fe0100 */
.L_x_1037:
        /* <DEDUP_REMOVED lines=88> */
[----:B-1----:R-:W-:Y:S02]  /*af60*/  FMNMX.FTZ R20, R14, R9, !PT ;  /* 0x000000090e147209 */ /* 0x002fe40007810000 */
[----:B------:R-:W-:Y:S02]  /*af70*/  ISETP.GT.AND P1, PT, R2, 0x39, !P1 ;  /* 0x000000390200780c */ /* 0x000fe40004f24270 */
[C---:B------:R-:W-:Y:S01]  /*af80*/  ISETP.LT.OR P4, PT, R0.reuse, 0x52, P4 ;  /* 0x000000520000780c */ /* 0x040fe20002781670 */
[----:B------:R-:W1:Y:S01]  /*af90*/  SHFL.BFLY PT, R9, R20, 0x1, 0x1f ;  /* 0x0c201f0014097f89 */ /* 0x000e6200000e0000 */
[C---:B------:R-:W-:Y:S02]  /*afa0*/  ISETP.LT.OR P1, PT, R0.reuse, 0x3a, P1 ;  /* 0x0000003a0000780c */ /* 0x040fe40000f21670 */
[----:B------:R-:W-:-:S02]  /*afb0*/  ISETP.LT.OR P5, PT, R0, 0x59, P5 ;  /* 0x000000590000780c */ /* 0x000fc40002fa1670 */
[----:B------:R-:W-:Y:S02]  /*afc0*/  FSEL R119, R119, -INF , !P1 ;  /* 0xff80000077777808 */ /* 0x000fe40004800000 */
[----:B------:R-:W-:-:S04]  /*afd0*/  ISETP.NE.AND P1, PT, R156, RZ, PT ;  /* 0x000000ff9c00720c */ /* 0x000fc80003f25270 */
[----:B------:R-:W-:-:S04]  /*afe0*/  ISETP.GT.AND P1, PT, R2, 0x40, !P1 ;  /* 0x000000400200780c */ /* 0x000fc80004f24270 */
[----:B------:R-:W-:-:S04]  /*aff0*/  ISETP.LT.OR P1, PT, R0, 0x41, P1 ;  /* 0x000000410000780c */ /* 0x000fc80000f21670 */
[----:B------:R-:W-:Y:S02]  /*b000*/  FSEL R179, R122, -INF , !P1 ;  /* 0xff8000007ab37808 */ /* 0x000fe40004800000 */
[----:B------:R-:W-:Y:S02]  /*b010*/  ISETP.NE.AND P1, PT, R120, RZ, PT ;  /* 0x000000ff7800720c */ /* 0x000fe40003f25270 */
[----:B-1----:R-:W-:Y:S02]  /*b020*/  FMNMX.FTZ R9, R20, R9, !PT ;  /* 0x0000000914097209 */ /* 0x002fe40007810000 */
        /* <DEDUP_REMOVED lines=8> */
[----:B------:R-:W-:-:S04]  /*b0b0*/  ISETP.LT.OR P1, PT, R0, 0x4a, P1 ;  /* 0x0000004a0000780c */ /* 0x000fc80000f21670 */
[----:B------:R-:W-:Y:S02]  /*b0c0*/  FSEL R127, R127, -INF , !P1 ;  /* 0xff8000007f7f7808 */ /* 0x000fe40004800000 */
[----:B------:R-:W-:Y:S02]  /*b0d0*/  ISETP.GT.AND P1, PT, R2, RZ, !P6 ;  /* 0x000000ff0200720c */ /* 0x000fe40007724270 */
[----:B------:R-:W-:Y:S01]  /*b0e0*/  ISETP.NE.AND P6, PT, R88, RZ, PT ;  /* 0x000000ff5800720c */ /* 0x000fe20003fc5270 */
[----:B0-----:R-:W-:Y:S01]  /*b0f0*/  FMUL.FTZ R88, R9, R10 ;  /* 0x0000000a09587220 */ /* 0x001fe20000410000 */
[----:B------:R-:W-:Y:S02]  /*b100*/  ISETP.LT.OR P1, PT, R0, 0x1, P1 ;  /* 0x000000010000780c */ /* 0x000fe40000f21670 */
[----:B------:R-:W-:Y:S02]  /*b110*/  ISETP.GT.AND P2, PT, R2, 0x59, !P6 ;  /* 0x000000590200780c */ /* 0x000fe40007744270 */
[----:B------:R-:W-:-:S02]  /*b120*/  FSEL R90, R90, -INF , !P1 ;  /* 0xff8000005a5a7808 */ /* 0x000fc40004800000 */
[----:B------:R-:W-:Y:S02]  /*b130*/  FSETP.NEU.FTZ.AND P1, PT, R9, -INF , PT ;  /* 0xff8000000900780b */ /* 0x000fe40003f3d000 */
[----:B------:R-:W-:Y:S02]  /*b140*/  FMNMX.FTZ R14, R90, R13, !PT ;  /* 0x0000000d5a0e7209 */ /* 0x000fe40007810000 */
[----:B------:R-:W-:Y:S02]  /*b150*/  FSEL R88, R88, RZ, P1 ;  /* 0x000000ff58587208 */ /* 0x000fe40000800000 */
[----:B------:R-:W-:Y:S02]  /*b160*/  FMNMX.FTZ R14, R91, R14, !PT ;  /* 0x0000000e5b0e7209 */ /* 0x000fe40007810000 */
[----:B------:R-:W-:Y:S01]  /*b170*/  ISETP.LT.OR P2, PT, R0, 0x5a, P2 ;  /* 0x0000005a0000780c */ /* 0x000fe20001741670 */
        /* <DEDUP_REMOVED lines=16> */
[--C-:B------:R-:W-:Y:S01]  /*b280*/  FFMA.FTZ R89, R117, R10, -R88.reuse ;  /* 0x0000000a75597223 */ /* 0x100fe20000010858 */
[----:B------:R-:W-:Y:S01]  /*b290*/  FMNMX.FTZ R14, R153, R14, !PT ;  /* 0x0000000e990e7209 */ /* 0x000fe20007810000 */
        /* <DEDUP_REMOVED lines=10> */
[----:B------:R-:W-:Y:S01]  /*b340*/  FMUL.FTZ R117, R117, R10 ;  /* 0x0000000a75757220 */ /* 0x000fe20000410000 */
[----:B------:R-:W-:Y:S01]  /*b350*/  FMNMX.FTZ R14, R107, R14, !PT ;  /* 0x0000000e6b0e7209 */ /* 0x000fe20007810000 */
[-CC-:B------:R-:W-:Y:S01]  /*b360*/  FFMA.FTZ R145, R145, R10.reuse, -R88.reuse ;  /* 0x0000000a91917223 */ /* 0x180fe20000010858 */
[-CC-:B------:R-:W-:Y:S01]  /*b370*/  FFMA.FTZ R140, R93, R10.reuse, -R88.reuse ;  /* 0x0000000a5d8c7223 */ /* 0x180fe20000010858 */
[--C-:B------:R-:W-:Y:S01]  /*b380*/  FFMA.FTZ R136, R101, R10, -R88.reuse ;  /* 0x0000000a65887223 */ /* 0x100fe20000010858 */
[----:B------:R-:W-:Y:S01]  /*b390*/  FMNMX.FTZ R14, R157, R14, !PT ;  /* 0x0000000e9d0e7209 */ /* 0x000fe20007810000 */
[----:B------:R-:W-:Y:S01]  /*b3a0*/  MUFU.EX2 R156, R156 ;  /* 0x0000009c009c7308 */ /* 0x000fe20000000800 */
        /* <DEDUP_REMOVED lines=23> */
[----:B------:R-:W-:-:S05]  /*b520*/  FMNMX.FTZ R14, R135, R14, !PT ;  /* 0x0000000e870e7209 */ /* 0x000fca0007810000 */
[----:B------:R-:W0:Y:S01]  /*b530*/  SHFL.BFLY PT, R109, R14, 0x2, 0x1f ;  /* 0x0c401f000e6d7f89 */ /* 0x000e2200000e0000 */
[----:B------:R-:W-:Y:S08]  /*b540*/  MUFU.EX2 R148, R148 ;  /* 0x0000009400947308 */ /* 0x000ff00000000800 */
[----:B------:R-:W-:Y:S08]  /*b550*/  MUFU.EX2 R131, R143 ;  /* 0x0000008f00837308 */ /* 0x000ff00000000800 */
[----:B------:R-:W-:Y:S01]  /*b560*/  MUFU.EX2 R150, R150 ;  /* 0x0000009600967308 */ /* 0x000fe20000000800 */
[----:B0-----:R-:W-:Y:S01]  /*b570*/  FMNMX.FTZ R0, R14, R109, !PT ;  /* 0x0000006d0e007209 */ /* 0x001fe20007810000 */
[----:B------:R-:W-:-:S06]  /*b580*/  FFMA.FTZ R109, R125, R10, -R88 ;  /* 0x0000000a7d6d7223 */ /* 0x000fcc0000010858 */
[----:B------:R-:W-:Y:S01]  /*b590*/  MUFU.EX2 R105, R105 ;  /* 0x0000006900697308 */ /* 0x000fe20000000800 */
[----:B------:R-:W0:Y:S07]  /*b5a0*/  SHFL.BFLY PT, R113, R0, 0x1, 0x1f ;  /* 0x0c201f0000717f89 */ /* 0x000e2e00000e0000 */
[----:B------:R-:W-:Y:S08]  /*b5b0*/  MUFU.EX2 R144, R144 ;  /* 0x0000009000907308 */ /* 0x000ff00000000800 */
[----:B------:R-:W-:Y:S08]  /*b5c0*/  MUFU.EX2 R15, R15 ;  /* 0x0000000f000f7308 */ /* 0x000ff00000000800 */
[----:B------:R-:W-:Y:S01]  /*b5d0*/  MUFU.EX2 R146, R146 ;  /* 0x0000009200927308 */ /* 0x000fe20000000800 */
[----:B0-----:R-:W-:-:S04]  /*b5e0*/  FMNMX.FTZ R11, R0, R113, !PT ;  /* 0x00000071000b7209 */ /* 0x001fc80007810000 */
[C---:B------:R-:W-:Y:S01]  /*b5f0*/  FSETP.NEU.FTZ.AND P1, PT, R11.reuse, -INF , PT ;  /* 0xff8000000b00780b */ /* 0x040fe20003f3d000 */
[C---:B------:R-:W-:Y:S02]  /*b600*/  FMUL.FTZ R92, R11.reuse, R10 ;  /* 0x0000000a0b5c7220 */ /* 0x040fe40000410000 */
[----:B------:R-:W0:Y:S01]  /*b610*/  MUFU.EX2 R0, R117 ;  /* 0x0000007500007308 */ /* 0x000e220000000800 */
[----:B------:R-:W-:Y:S02]  /*b620*/  FSEL R2, R11, RZ, P1 ;  /* 0x000000ff0b027208 */ /* 0x000fe40000800000 */
[----:B------:R-:W-:-:S03]  /*b630*/  FSEL R92, R92, RZ, P1 ;  /* 0x000000ff5c5c7208 */ /* 0x000fc60000800000 */
[----:B------:R-:W-:Y:S02]  /*b640*/  FADD.FTZ R13, -R2, R13 ;  /* 0x0000000d020d7221 */ /* 0x000fe40000010100 */
[----:B------:R-:W-:Y:S01]  /*b650*/  MUFU.EX2 R89, R89 ;  /* 0x0000005900597308 */ /* 0x000fe20000000800 */
[-CC-:B------:R-:W-:Y:S01]  /*b660*/  FFMA.FTZ R113, R90, R10.reuse, -R92.reuse ;  /* 0x0000000a5a717223 */ /* 0x180fe2000001085c */
[-CC-:B------:R-:W-:Y:S01]  /*b670*/  FFMA.FTZ R12, R91, R10.reuse, -R92.reuse ;  /* 0x0000000a5b0c7223 */ /* 0x180fe2000001085c */
[-C--:B------:R-:W-:Y:S01]  /*b680*/  FMUL.FTZ R13, R13, R10.reuse ;  /* 0x0000000a0d0d7220 */ /* 0x080fe20000410000 */
[-CC-:B------:R-:W-:Y:S01]  /*b690*/  FFMA.FTZ R14, R149, R10.reuse, -R92.reuse ;  /* 0x0000000a950e7223 */ /* 0x180fe2000001085c */
[-CC-:B------:R-:W-:Y:S01]  /*b6a0*/  FFMA.FTZ R91, R95, R10.reuse, -R92.reuse ;  /* 0x0000000a5f5b7223 */ /* 0x180fe2000001085c */
[-CC-:B------:R-:W-:Y:S01]  /*b6b0*/  FFMA.FTZ R20, R151, R10.reuse, -R92.reuse ;  /* 0x0000000a97147223 */ /* 0x180fe2000001085c */
[-CC-:B------:R-:W-:Y:S01]  /*b6c0*/  FFMA.FTZ R95, R99, R10.reuse, -R92.reuse ;  /* 0x0000000a635f7223 */ /* 0x180fe2000001085c */
[----:B------:R-:W-:Y:S01]  /*b6d0*/  MUFU.EX2 R113, R113 ;  /* 0x0000007100717308 */ /* 0x000fe20000000800 */
[--C-:B------:R-:W-:Y:S01]  /*b6e0*/  FFMA.FTZ R99, R103, R10, -R92.reuse ;  /* 0x0000000a67637223 */ /* 0x100fe2000001085c */
[----:B0-----:R-:W-:Y:S01]  /*b6f0*/  FFMA.FTZ R103, R0, R8, R189 ;  /* 0x0000000800677223 */ /* 0x001fe200000100bd */
[-CC-:B------:R-:W-:Y:S01]  /*b700*/  FFMA.FTZ R88, R153, R10.reuse, -R92.reuse ;  /* 0x0000000a99587223 */ /* 0x180fe2000001085c */
[-CC-:B------:R-:W-:Y:S01]  /*b710*/  FFMA.FTZ R149, R155, R10.reuse, -R92.reuse ;  /* 0x0000000a9b957223 */ /* 0x180fe2000001085c */
[-CC-:B------:R-:W-:Y:S01]  /*b720*/  FFMA.FTZ R90, R107, R10.reuse, -R92.reuse ;  /* 0x0000000a6b5a7223 */ /* 0x180fe2000001085c */
[----:B------:R-:W-:Y:S01]  /*b730*/  FADD.FTZ R103, R156, R103 ;  /* 0x000000679c677221 */ /* 0x000fe20000010000 */
[-CC-:B------:R-:W-:Y:S01]  /*b740*/  FFMA.FTZ R151, R157, R10.reuse, -R92.reuse ;  /* 0x0000000a9d977223 */ /* 0x180fe2000001085c */
[----:B------:R-:W0:Y:S01]  /*b750*/  MUFU.EX2 R2, R13 ;  /* 0x0000000d00027308 */ /* 0x000e220000000800 */
[-CC-:B------:R-:W-:Y:S01]  /*b760*/  FFMA.FTZ R111, R111, R10.reuse, -R92.reuse ;  /* 0x0000000a6f6f7223 */ /* 0x180fe2000001085c */
[----:B------:R-:W-:Y:S01]  /*b770*/  FADD.FTZ R8, R158, R103 ;  /* 0x000000679e087221 */ /* 0x000fe20000010000 */
        /* <DEDUP_REMOVED lines=12> */
[----:B------:R-:W-:Y:S01]  /*b840*/  FFMA.FTZ R92, R135, R10, -R92 ;  /* 0x0000000a875c7223 */ /* 0x000fe2000001085c */
[----:B------:R-:W2:Y:S01]  /*b850*/  MUFU.EX2 R14, R14 ;  /* 0x0000000e000e7308 */ /* 0x000ea20000000800 */
[----:B0-----:R-:W-:-:S07]  /*b860*/  FFMA.FTZ R3, R2, R3, R113 ;  /* 0x0000000302037223 */ /* 0x001fce0000010071 */
        /* <DEDUP_REMOVED lines=11> */
[----:B-1----:R-:W-:Y:S01]  /*b920*/  FADD.FTZ R94, R20, R13 ;  /* 0x0000000d145e7221 */ /* 0x002fe20000010000 */
[----:B------:R-:W-:-:S04]  /*b930*/  FADD.FTZ R3, R137, R8 ;  /* 0x0000000889037221 */ /* 0x000fc80000010000 */
[----:B------:R-:W-:Y:S02]  /*b940*/  FADD.FTZ R8, R148, R3 ;  /* 0x0000000394087221 */ /* 0x000fe40000010000 */
[----:B------:R-:W1:Y:S01]  /*b950*/  MUFU.EX2 R99, R99 ;  /* 0x0000006300637308 */ /* 0x000e620000000800 */
[----:B--2---:R-:W-:-:S07]  /*b960*/  FADD.FTZ R13, R95, R94 ;  /* 0x0000005e5f0d7221 */ /* 0x004fce0000010000 */
[----:B------:R-:W2:Y:S01]  /*b970*/  MUFU.EX2 R149, R149 ;  /* 0x0000009500957308 */ /* 0x000ea20000000800 */
[----:B0-----:R-:W-:Y:S01]  /*b980*/  FADD.FTZ R94, R88, R13 ;  /* 0x0000000d585e7221 */ /* 0x001fe20000010000 */
[----:B------:R-:W-:-:S06]  /*b990*/  FADD.FTZ R13, R131, R8 ;  /* 0x00000008830d7221 */ /* 0x000fcc0000010000 */
[----:B------:R-:W0:Y:S01]  /*b9a0*/  MUFU.EX2 R90, R90 ;  /* 0x0000005a005a7308 */ /* 0x000e220000000800 */
[----:B-1----:R-:W-:-:S07]  /*b9b0*/  FADD.FTZ R94, R99, R94 ;  /* 0x0000005e635e7221 */ /* 0x002fce0000010000 */
[----:B------:R-:W1:Y:S01]  /*b9c0*/  MUFU.EX2 R151, R151 ;  /* 0x0000009700977308 */ /* 0x000e620000000800 */
[----:B--2---:R-:W-:Y:S01]  /*b9d0*/  FADD.FTZ R3, R149, R94 ;  /* 0x0000005e95037221 */ /* 0x004fe20000010000 */
[----:B------:R-:W-:-:S06]  /*b9e0*/  FADD.FTZ R94, R150, R13 ;  /* 0x0000000d965e7221 */ /* 0x000fcc0000010000 */
        /* <DEDUP_REMOVED lines=9> */
[----:B--2---:R-:W-:Y:S01]  /*ba80*/  FADD.FTZ R8, R111, R8 ;  /* 0x000000086f087221 */ /* 0x004fe20000010000 */
[----:B------:R-:W-:-:S06]  /*ba90*/  FADD.FTZ R3, R89, R94 ;  /* 0x0000005e59037221 */ /* 0x000fcc0000010000 */
        /* <DEDUP_REMOVED lines=35> */
[----:B--2---:R-:W-:Y:S01]  /*bcd0*/  FADD.FTZ R3, R13, R8 ;  /* 0x000000080d037221 */ /* 0x004fe20000010000 */
[----:B0-----:R-:W-:-:S03]  /*bce0*/  FADD.FTZ R8, R97, R94 ;  /* 0x0000005e61087221 */ /* 0x001fc60000010000 */
[----:B-1----:R-:W-:Y:S01]  /*bcf0*/  FADD.FTZ R3, R92, R3 ;  /* 0x000000035c037221 */ /* 0x002fe20000010000 */
[----:B------:R-:W-:Y:S06]  /*bd00*/  @!P0 BRA `(.L_x_1041) ;  /* 0x0000000000048947 */ /* 0x000fec0003800000 */
[----:B------:R-:W-:Y:S01]  /*bd10*/  BPT.TRAP 0x1 ;  /* 0x000000040000795c */ /* 0x000fe20000300000 */
.L_x_1041:
[----:B------:R-:W-:Y:S01]  /*bd20*/  UIADD3 UR5, UR5, 0x2a860, URZ ;  /* 0x0002a86005057890 */ /* 0x000fe2000fffe03f */
[----:B------:R-:W-:Y:S01]  /*bd30*/  ISETP.GT.AND P1, PT, R21, R23, PT ;  /* 0x000000171500720c */ /* 0x000fe20003f24270 */
[----:B------:R-:W-:Y:S01]  /*bd40*/  UMOV UR6, UR38 ;  /* 0x0000002600067c82 */ /* 0x000fe20008000000 */
[----:B------:R-:W-:Y:S01]  /*bd50*/  F2FP.BF16.F32.PACK_AB R154, R137, R154 ;  /* 0x0000009a899a723e */ /* 0x000fe200000010ff */
[----:B------:R-:W-:Y:S01]  /*bd60*/  UPRMT UR5, UR60, 0x654, UR5 ;  /* 0x000006543c057896 */ /* 0x000fe20008000005 */
[----:B------:R-:W-:Y:S01]  /*bd70*/  F2FP.BF16.F32.PACK_AB R137, R139, R185 ;  /* 0x000000b98b89723e */ /* 0x000fe200000010ff */
[----:B------:R-:W-:Y:S01]  /*bd80*/  UMOV UR4, UR39 ;  /* 0x0000002700047c82 */ /* 0x000fe20008000000 */
[----:B------:R-:W-:Y:S01]  /*bd90*/  F2FP.BF16.F32.PACK_AB R157, R12, R113 ;  /* 0x000000710c9d723e */ /* 0x000fe200000010ff */
[----:B------:R-:W-:Y:S01]  /*bda0*/  VIADD R21, R21, 0xffffffff ;  /* 0xffffffff15157836 */ /* 0x000fe20000000000 */
[----:B------:R-:W-:Y:S01]  /*bdb0*/  F2FP.BF16.F32.PACK_AB R152, R145, R152 ;  /* 0x000000989198723e */ /* 0x000fe200000010ff */
[----:B------:R-:W-:Y:S01]  /*bdc0*/  IMAD.MOV.U32 R12, RZ, RZ, R9 ;  /* 0x000000ffff0c7224 */ /* 0x000fe200078e0009 */
        /* <DEDUP_REMOVED lines=21> */
[----:B------:R-:W-:Y:S01]  /*bf20*/  F2FP.BF16.F32.PACK_AB R138, R97, R138 ;  /* 0x0000008a618a723e */ /* 0x000fe200000010ff */
[----:B------:R-:W-:Y:S06]  /*bf30*/  @P1 BRA `(.L_x_1042) ;  /* 0xffffffd000ac1947 */ /* 0x000fec000383ffff */
.L_x_1023:
        /* <DEDUP_REMOVED lines=67> */
.L_x_1043:
[----:B------:R-:W-:Y:S01]  /*c370*/  ULEA UR5, UR39, UR40, 0x3 ;  /* 0x0000002827057291 */ /* 0x000fe2000f8e183f */
[----:B------:R-:W-:-:S05]  /*c380*/  IMAD.U32 R0, RZ, RZ, UR38 ;  /* 0x00000026ff007e24 */ /* 0x000fca000f8e00ff */
[----:B------:R-:W-:-:S04]  /*c390*/  SHF.L.U32 R0, R0, 0x1f, RZ ;  /* 0x0000001f00007819 */ /* 0x000fc800000006ff */
[----:B------:R0:W1:Y:S01]  /*c3a0*/  SYNCS.PHASECHK.TRANS64.TRYWAIT P1, [UR5+0x2a850], R0 ;  /* 0x02a85000ff0075a7 */ /* 0x0000620008020145 */
[----:B------:R-:W-:Y:S05]  /*c3b0*/  @!P0 BRA `(.L_x_1044) ;  /* 0x0000000000048947 */ /* 0x000fea0003800000 */
[----:B------:R-:W-:Y:S01]  /*c3c0*/  BPT.TRAP 0x1 ;  /* 0x000000040000795c */ /* 0x000fe20000300000 */
.L_x_1044:
[----:B-1----:R-:W-:Y:S05]  /*c3d0*/  @P1 BRA `(.L_x_1045) ;  /* 0x0000000000081947 */ /* 0x002fea0003800000 */
[----:B------:R-:W1:Y:S02]  /*c3e0*/  SYNCS.PHASECHK.TRANS64.TRYWAIT P1, [UR5+0x2a850], R0 ;  /* 0x02a85000ff0075a7 */ /* 0x000e640008020145 */
[----:B-1----:R-:W-:Y:S05]  /*c3f0*/  @!P1 BRA `(.L_x_1046) ;  /* 0x0000006c00089947 */ /* 0x002fea0003800000 */
.L_x_1045:
[----:B------:R-:W-:Y:S01]  /*c400*/  UIADD3 UR40, UR40, 0x400, URZ ;  /* 0x0000040028287890 */ /* 0x000fe2000fffe03f */
[----:B------:R-:W-:Y:S01]  /*c410*/  WARPGROUP.ARRIVE ;  /* 0x00000000000079c5 */ /* 0x000fe20000000000 */
[----:B------:R-:W-:Y:S01]  /*c420*/  UMOV UR7, 0x40000040 ;  /* 0x4000004000077882 */ /* 0x000fe20000000000 */
[----:B-1----:R-:W1:Y:S01]  /*c430*/  SHFL.BFLY PT, R5, R8, 0x2, 0x1f ;  /* 0x0c401f0008057f89 */ /* 0x002e6200000e0000 */
[----:B------:R-:W-:Y:S01]  /*c440*/  USHF.R.U32.HI UR40, URZ, 0x4, UR40 ;  /* 0x000000043f287899 */ /* 0x000fe20008011628 */
[----:B------:R-:W-:Y:S02]  /*c450*/  IMAD.MOV.U32 R4, RZ, RZ, RZ ;  /* 0x000000ffff047224 */ /* 0x000fe400078e00ff */
[----:B0-----:R-:W0:Y:S01]  /*c460*/  SHFL.BFLY PT, R0, R3, 0x2, 0x1f ;  /* 0x0c401f0003007f89 */ /* 0x001e2200000e0000 */
[----:B------:R-:W-:Y:S01]  /*c470*/  ULOP3.LUT UR40, UR40, 0x3fff, URZ, 0xc0, !UPT ;  /* 0x00003fff28287892 */ /* 0x000fe2000f8ec03f */
[----:B------:R-:W-:-:S03]  /*c480*/  IMAD.MOV.U32 R88, RZ, RZ, -0x800000 ;  /* 0xff800000ff587424 */ /* 0x000fc600078e00ff */
[----:B------:R-:W-:-:S04]  /*c490*/  ULOP3.LUT UR4, UR40, 0x3000000, URZ, 0xfc, !UPT ;  /* 0x0300000028047892 */ /* 0x000fc8000f8efc3f */
[----:B------:R-:W-:-:S07]  /*c4a0*/  UIMAD UR4, UR39, 0x600, UR4 ;  /* 0x00000600270478a4 */ /* 0x000fce000f8e0204 */
[----:B------:R-:W-:Y:S02]  /*c4b0*/  UMOV UR6, UR4 ;  /* 0x0000000400067c82 */ /* 0x000fe40008000000 */
[----:B------:R-:W-:Y:S01]  /*c4c0*/  HGMMA.64x128x16.F32.BF16 R24, R156, gdesc[UR4].tnspB, R24, gsb0 ;  /* 0x41e000049c187df0 */ /* 0x000fe20008001818 */
[----:B------:R-:W-:Y:S01]  /*c4d0*/  UIADD3 UR6, UR4, 0x80, URZ ;  /* 0x0000008004067890 */ /* 0x000fe2000fffe03f */
[----:B-1----:R-:W-:Y:S01]  /*c4e0*/  FADD.FTZ R5, R5, R8 ;  /* 0x0000000805057221 */ /* 0x002fe20000010000 */
[----:B------:R-:W-:Y:S01]  /*c4f0*/  UMOV UR7, 0x40000040 ;  /* 0x4000004000077882 */ /* 0x000fe20000000000 */
[----:B------:R-:W-:Y:S02]  /*c500*/  IMAD.MOV.U32 R8, RZ, RZ, RZ ;  /* 0x000000ffff087224 */ /* 0x000fe400078e00ff */
[----:B0-----:R-:W-:Y:S02]  /*c510*/  FADD.FTZ R2, R0, R3 ;  /* 0x0000000300027221 */ /* 0x001fe40000010000 */
[----:B------:R-:W0:Y:S04]  /*c520*/  SHFL.BFLY PT, R0, R5, 0x1, 0x1f ;  /* 0x0c201f0005007f89 */ /* 0x000e2800000e0000 */
[----:B------:R-:W1:Y:S01]  /*c530*/  SHFL.BFLY PT, R7, R2, 0x1, 0x1f ;  /* 0x0c201f0002077f89 */ /* 0x000e6200000e0000 */
[----:B0-----:R-:W-:Y:S01]  /*c540*/  FADD.FTZ R12, R5, R0 ;  /* 0x00000000050c7221 */ /* 0x001fe20000010000 */
[----:B------:R-:W-:-:S02]  /*c550*/  IMAD.MOV.U32 R0, RZ, RZ, -0x800000 ;  /* 0xff800000ff007424 */ /* 0x000fc400078e00ff */
        /* <DEDUP_REMOVED lines=40> */
.L_x_1047:
[----:B------:R-:W-:Y:S01]  /*c7e0*/  UIADD3 UR4, UR5, 0x2a860, URZ ;  /* 0x0002a86005047890 */ /* 0x000fe2000fffe03f */
[-C--:B------:R-:W-:Y:S01]  /*c7f0*/  FMUL.FTZ R89, R40, R4.reuse ;  /* 0x0000000428597220 */ /* 0x080fe20000410000 */
[----:B------:R-:W-:Y:S01]  /*c800*/  UIADD3 UR39, UR39, 0x1, URZ ;  /* 0x0000000127277890 */ /* 0x000fe2000fffe03f */
[-C--:B------:R-:W-:Y:S01]  /*c810*/  FMUL.FTZ R90, R41, R4.reuse ;  /* 0x00000004295a7220 */ /* 0x080fe20000410000 */
[----:B------:R-:W-:Y:S01]  /*c820*/  UPRMT UR4, UR60, 0x654, UR4 ;  /* 0x000006543c047896 */ /* 0x000fe20008000004 */
[-C--:B------:R-:W-:Y:S01]  /*c830*/  FMUL.FTZ R91, R45, R4.reuse ;  /* 0x000000042d5b7220 */ /* 0x080fe20000410000 */
[----:B------:R-:W-:Y:S01]  /*c840*/  UISETP.NE.AND UP0, UPT, UR39, 0x2, UPT ;  /* 0x000000022700788c */ /* 0x000fe2000bf05270 */
[----:B------:R-:W-:Y:S01]  /*c850*/  FMUL.FTZ R40, R48, R4 ;  /* 0x0000000430287220 */ /* 0x000fe20000410000 */
[-C--:B------:R-:W-:Y:S01]  /*c860*/  FMUL.FTZ R110, R26, R8.reuse ;  /* 0x000000081a6e7220 */ /* 0x080fe20000410000 */
[-C--:B------:R-:W-:Y:S01]  /*c870*/  FMUL.FTZ R98, R50, R8.reuse ;  /* 0x0000000832627220 */ /* 0x080fe20000410000 */
[-C--:B------:R-:W-:Y:S01]  /*c880*/  FMUL.FTZ R99, R51, R8.reuse ;  /* 0x0000000833637220 */ /* 0x080fe20000410000 */
[----:B------:R-:W-:Y:S01]  /*c890*/  FMUL.FTZ R97, R54, R8 ;  /* 0x0000000836617220 */ /* 0x000fe20000410000 */
        /* <DEDUP_REMOVED lines=62> */
.L_x_969:
[----:B------:R-:W0:Y:S01]  /*cc80*/  S2R R2, SR_CgaCtaId ;  /* 0x0000000000027919 */ /* 0x000e220000008800 */
[----:B------:R-:W-:Y:S01]  /*cc90*/  MOV R23, 0x400 ;  /* 0x0000040000177802 */ /* 0x000fe20000000f00 */
[----:B------:R-:W-:Y:S01]  /*cca0*/  BSSY B0, `(.L_x_1048) ;  /* 0x00001bc000007945 */ /* 0x000fe20003800000 */
[----:B------:R-:W-:Y:S02]  /*ccb0*/  BAR.SYNC.DEFER_BLOCKING 0x5, 0x180 ;  /* 0x0146000000007b1d */ /* 0x000fe40000010000 */
[----:B0-----:R-:W-:-:S05]  /*ccc0*/  LEA R23, R2, R23, 0x18 ;  /* 0x0000001702177211 */ /* 0x001fca00078ec0ff */
[----:B------:R0:W1:Y:S01]  /*ccd0*/  LDS R16, [R23+0x2a8d0] ;  /* 0x02a8d00017107984 */ /* 0x0000620000000800 */
[----:B------:R-:W-:Y:S06]  /*cce0*/  BAR.ARV 0x4, 0x180 ;  /* 0x0106000000007b1d */ /* 0x000fec0000002000 */
[----:B------:R-:W-:Y:S05]  /*ccf0*/  @P0 BRA `(.L_x_1049) ;  /* 0x0000001000980947 */ /* 0x000fea0003800000 */
[----:B------:R-:W2:Y:S01]  /*cd00*/  S2R R2, SR_SWINHI ;  /* 0x0000000000027919 */ /* 0x000ea20000002f00 */
[----:B------:R-:W3:Y:S01]  /*cd10*/  LDC R57, c[0x0][0xbe8] ;  /* 0x0002fa00ff397b82 */ /* 0x000ee20000000800 */
[----:B------:R-:W-:Y:S01]  /*cd20*/  SHF.R.S32.HI R58, RZ, 0x1f, R164 ;  /* 0x0000001fff3a7819 */ /* 0x000fe200000114a4 */
[----:B------:R-:W-:Y:S01]  /*cd30*/  ULDC.64 UR4, c[0x0][0xb90] ;  /* 0x0002e40000047ab9 */ /* 0x000fe20000000a00 */
[----:B------:R-:W-:Y:S01]  /*cd40*/  F2FP.BF16.F32.PACK_AB R7, R7, R26 ;  /* 0x0000001a0707723e */ /* 0x000fe200000010ff */
[----:B------:R-:W-:Y:S01]  /*cd50*/  IMAD.WIDE.U32 R12, R164, UR4, RZ ;  /* 0x00000004a40c7c25 */ /* 0x000fe2000f8e00ff */
[----:B------:R-:W-:Y:S01]  /*cd60*/  F2FP.BF16.F32.PACK_AB R6, R29, R6 ;  /* 0x000000061d06723e */ /* 0x000fe200000010ff */
[----:B------:R-:W-:Y:S01]  /*cd70*/  ULDC UR6, c[0x0][0xa88] ;  /* 0x0002a20000067ab9 */ /* 0x000fe20000000800 */
[----:B------:R-:W-:Y:S01]  /*cd80*/  SHF.R.S32.HI R112, RZ, 0x1f, R162 ;  /* 0x0000001fff707819 */ /* 0x000fe200000114a2 */
[----:B------:R-:W-:Y:S01]  /*cd90*/  IMAD R9, R58, UR4, RZ ;  /* 0x000000043a097c24 */ /* 0x000fe2000f8e02ff */
[----:B------:R-:W-:-:S02]  /*cda0*/  F2FP.BF16.F32.PACK_AB R80, R81, R80 ;  /* 0x000000505150723e */ /* 0x000fc400000010ff */
[----:B------:R-:W-:Y:S01]  /*cdb0*/  F2FP.BF16.F32.PACK_AB R48, R41, R48 ;  /* 0x000000302930723e */ /* 0x000fe200000010ff */
[----:B------:R-:W-:Y:S01]  /*cdc0*/  IMAD R11, R164, UR5, R9 ;  /* 0x00000005a40b7c24 */ /* 0x000fe2000f8e0209 */
[----:B------:R-:W-:Y:S01]  /*cdd0*/  ULDC.64 UR4, c[0x0][0xb98] ;  /* 0x0002e60000047ab9 */ /* 0x000fe20000000a00 */
[----:B------:R-:W-:Y:S01]  /*cde0*/  IMAD R9, R165, 0x40, R160 ;  /* 0x00000040a5097824 */ /* 0x000fe200078e02a0 */
[----:B------:R-:W-:Y:S01]  /*cdf0*/  F2FP.BF16.F32.PACK_AB R51, R54, R51 ;  /* 0x000000333633723e */ /* 0x000fe200000010ff */
[----:B------:R-:W-:Y:S01]  /*ce00*/  IMAD.IADD R13, R13, 0x1, R11 ;  /* 0x000000010d0d7824 */ /* 0x000fe200078e020b */
[----:B------:R-:W-:Y:S02]  /*ce10*/  F2FP.BF16.F32.PACK_AB R81, R83, R82 ;  /* 0x000000525351723e */ /* 0x000fe400000010ff */
[----:B------:R-:W-:Y:S01]  /*ce20*/  F2FP.BF16.F32.PACK_AB R82, R85, R84 ;  /* 0x000000545552723e */ /* 0x000fe200000010ff */
[----:B------:R-:W-:Y:S01]  /*ce30*/  IMAD.WIDE.U32 R12, R162, UR4, R12 ;  /* 0x00000004a20c7c25 */ /* 0x000fe2000f8e000c */
[----:B------:R-:W-:-:S02]  /*ce40*/  F2FP.BF16.F32.PACK_AB R83, R87, R86 ;  /* 0x000000565753723e */ /* 0x000fc400000010ff */
[----:B------:R-:W-:Y:S02]  /*ce50*/  MOV R34, R23 ;  /* 0x0000001700227202 */ /* 0x000fe40000000f00 */
[----:B--2---:R-:W-:-:S03]  /*ce60*/  MOV R35, R2 ;  /* 0x0000000200237202 */ /* 0x004fc60000000f00 */
[----:B------:R-:W-:-:S04]  /*ce70*/  IMAD.WIDE R4, R171, 0x2, R34 ;  /* 0x00000002ab047825 */ /* 0x000fc800078e0222 */
[----:B------:R-:W-:Y:S01]  /*ce80*/  IMAD.WIDE R34, R9, 0x2, R34 ;  /* 0x0000000209227825 */ /* 0x000fe200078e0222 */
[C---:B------:R-:W-:Y:S02]  /*ce90*/  IADD3 R33, P2, R4.reuse, 0x4020, RZ ;  /* 0x0000402004217810 */ /* 0x040fe40007f5e0ff */
[C---:B------:R-:W-:Y:S02]  /*cea0*/  IADD3 R21, P6, R4.reuse, 0x20, RZ ;  /* 0x0000002004157810 */ /* 0x040fe40007fde0ff */
[----:B------:R-:W-:Y:S01]  /*ceb0*/  LOP3.LUT R10, R33, 0x380, RZ, 0xc0, !PT ;  /* 0x00000380210a7812 */ /* 0x000fe200078ec0ff */
[--C-:B------:R-:W-:Y:S01]  /*cec0*/  IMAD.X R39, RZ, RZ, R5.reuse, P2 ;  /* 0x000000ffff277224 */ /* 0x100fe200010e0605 */
[----:B------:R-:W-:Y:S01]  /*ced0*/  IADD3 R73, P1, R4, 0x4040, RZ ;  /* 0x0000404004497810 */ /* 0x000fe20007f3e0ff */
[--C-:B------:R-:W-:Y:S01]  /*cee0*/  IMAD.X R15, RZ, RZ, R5.reuse, P6 ;  /* 0x000000ffff0f7224 */ /* 0x100fe200030e0605 */
[----:B------:R-:W-:Y:S02]  /*cef0*/  SHF.R.U64 R10, R10, 0x3, RZ ;  /* 0x000000030a0a7819 */ /* 0x000fe400000012ff */
[----:B------:R-:W-:Y:S01]  /*cf00*/  IADD3 R31, P3, R4, 0x4000, RZ ;  /* 0x00004000041f7810 */ /* 0x000fe20007f7e0ff */
[----:B------:R-:W-:Y:S01]  /*cf10*/  IMAD.X R43, RZ, RZ, R5, P1 ;  /* 0x000000ffff2b7224 */ /* 0x000fe200008e0605 */
[----:B------:R-:W-:-:S02]  /*cf20*/  LOP3.LUT R38, R10, R33, RZ, 0x3c, !PT ;  /* 0x000000210a267212 */ /* 0x000fc400078e3cff */
[----:B------:R-:W-:Y:S01]  /*cf30*/  IADD3 R33, P6, R34, 0x1000, RZ ;  /* 0x0000100022217810 */ /* 0x000fe20007fde0ff */
[--C-:B------:R-:W-:Y:S01]  /*cf40*/  IMAD.X R37, RZ, RZ, R5.reuse, P3 ;  /* 0x000000ffff257224 */ /* 0x100fe200018e0605 */
[----:B---3--:R-:W-:Y:S02]  /*cf50*/  ISETP.NE.AND P1, PT, R57, 0x1, PT ;  /* 0x000000013900780c */ /* 0x008fe40003f25270 */
[----:B------:R-:W-:Y:S02]  /*cf60*/  LOP3.LUT R32, R33, 0x380, RZ, 0xc0, !PT ;  /* 0x0000038021207812 */ /* 0x000fe400078ec0ff */
[----:B------:R-:W-:Y:S02]  /*cf70*/  IADD3 R55, P4, R4, 0x60, RZ ;  /* 0x0000006004377810 */ /* 0x000fe40007f9e0ff */
[----:B------:R-:W-:Y:S02]  /*cf80*/  LOP3.LUT R14, R73, 0x380, RZ, 0xc0, !PT ;  /* 0x00000380490e7812 */ /* 0x000fe400078ec0ff */
[----:B------:R-:W-:Y:S01]  /*cf90*/  SHF.R.U64 R32, R32, 0x3, RZ ;  /* 0x0000000320207819 */ /* 0x000fe200000012ff */
[----:B------:R-:W-:Y:S01]  /*cfa0*/  IMAD.X R11, RZ, RZ, R5, P4 ;  /* 0x000000ffff0b7224 */ /* 0x000fe200020e0605 */
[----:B------:R-:W-:-:S02]  /*cfb0*/  LOP3.LUT R8, R31, 0x380, RZ, 0xc0, !PT ;  /* 0x000003801f087812 */ /* 0x000fc400078ec0ff */
[----:B------:R-:W-:Y:S01]  /*cfc0*/  SHF.R.U64 R14, R14, 0x3, RZ ;  /* 0x000000030e0e7819 */ /* 0x000fe200000012ff */
[----:B------:R-:W2:Y:S01]  /*cfd0*/  @P1 LDC R79, c[0x0][0xbf0] ;  /* 0x0002fc00ff4f1b82 */ /* 0x000ea20000000800 */
[----:B------:R-:W-:Y:S02]  /*cfe0*/  LOP3.LUT R32, R32, R33, RZ, 0x3c, !PT ;  /* 0x0000002120207212 */ /* 0x000fe400078e3cff */
[----:B------:R-:W-:Y:S02]  /*cff0*/  SHF.R.U64 R8, R8, 0x3, RZ ;  /* 0x0000000308087819 */ /* 0x000fe400000012ff */
[----:B------:R-:W-:Y:S02]  /*d000*/  IADD3 R33, P4, R34, 0x3000, RZ ;  /* 0x0000300022217810 */ /* 0x000fe40007f9e0ff */
[----:B------:R-:W-:Y:S02]  /*d010*/  LOP3.LUT R42, R14, R73, RZ, 0x3c, !PT ;  /* 0x000000490e2a7212 */ /* 0x000fe400078e3cff */
[----:B------:R-:W-:Y:S01]  /*d020*/  LOP3.LUT R36, R8, R31, RZ, 0x3c, !PT ;  /* 0x0000001f08247212 */ /* 0x000fe200078e3cff */
[----:B------:R-:W3:Y:S01]  /*d030*/  @P1 LDC R73, c[0x0][0xbec] ;  /* 0x0002fb00ff491b82 */ /* 0x000ee20000000800 */
[----:B------:R-:W-:Y:S01]  /*d040*/  LOP3.LUT R28, R33, 0x380, RZ, 0xc0, !PT ;  /* 0x00000380211c7812 */ /* 0x000fe200078ec0ff */
[----:B------:R-:W-:Y:S01]  /*d050*/  IMAD.X R29, RZ, RZ, R35, P4 ;  /* 0x000000ffff1d7224 */ /* 0x000fe200020e0623 */
[----:B------:R-:W-:-:S02]  /*d060*/  IADD3 R47, P0, R4, 0x4060, RZ ;  /* 0x00004060042f7810 */ /* 0x000fc40007f1e0ff */
[----:B------:R-:W-:Y:S02]  /*d070*/  LOP3.LUT R8, R55, 0x380, RZ, 0xc0, !PT ;  /* 0x0000038037087812 */ /* 0x000fe400078ec0ff */
[----:B------:R-:W-:Y:S02]  /*d080*/  SHF.R.U64 R28, R28, 0x3, RZ ;  /* 0x000000031c1c7819 */ /* 0x000fe400000012ff */
[----:B------:R-:W-:Y:S02]  /*d090*/  LOP3.LUT R46, R47, 0x380, RZ, 0xc0, !PT ;  /* 0x000003802f2e7812 */ /* 0x000fe400078ec0ff */
[----:B------:R-:W-:Y:S02]  /*d0a0*/  LOP3.LUT R9, R4, 0x380, RZ, 0xc0, !PT ;  /* 0x0000038004097812 */ /* 0x000fe400078ec0ff */
[----:B------:R-:W-:Y:S02]  /*d0b0*/  SHF.R.U64 R8, R8, 0x3, RZ ;  /* 0x0000000308087819 */ /* 0x000fe400000012ff */
[----:B------:R-:W-:Y:S01]  /*d0c0*/  LOP3.LUT R28, R28, R33, RZ, 0x3c, !PT ;  /* 0x000000211c1c7212 */ /* 0x000fe200078e3cff */
[----:B------:R-:W-:Y:S01]  /*d0d0*/  IMAD.X R33, RZ, RZ, R35, P6 ;  /* 0x000000ffff217224 */ /* 0x000fe200030e0623 */
[----:B------:R-:W-:-:S02]  /*d0e0*/  SHF.R.U64 R46, R46, 0x3, RZ ;  /* 0x000000032e2e7819 */ /* 0x000fc400000012ff */
[----:B------:R-:W-:Y:S02]  /*d0f0*/  SHF.R.U64 R9, R9, 0x3, RZ ;  /* 0x0000000309097819 */ /* 0x000fe400000012ff */
[----:B------:R-:W-:Y:S02]  /*d100*/  LOP3.LUT R10, R8, R55, RZ, 0x3c, !PT ;  /* 0x00000037080a7212 */ /* 0x000fe400078e3cff */
[----:B------:R-:W-:Y:S02]  /*d110*/  IADD3 R55, P6, R34, 0x7000, RZ ;  /* 0x0000700022377810 */ /* 0x000fe40007fde0ff */
[----:B------:R-:W-:Y:S02]  /*d120*/  IADD3 R25, P5, R4, 0x40, RZ ;  /* 0x0000004004197810 */ /* 0x000fe40007fbe0ff */
[----:B------:R-:W-:Y:S01]  /*d130*/  LOP3.LUT R46, R46, R47, RZ, 0x3c, !PT ;  /* 0x0000002f2e2e7212 */ /* 0x000fe200078e3cff */
[--C-:B------:R-:W-:Y:S01]  /*d140*/  IMAD.X R47, RZ, RZ, R5.reuse, P0 ;  /* 0x000000ffff2f7224 */ /* 0x100fe200000e0605 */
[----:B------:R-:W-:Y:S01]  /*d150*/  LOP3.LUT R4, R9, R4, RZ, 0x3c, !PT ;  /* 0x0000000409047212 */ /* 0x000fe200078e3cff */
[----:B------:R-:W-:Y:S01]  /*d160*/  IMAD.X R9, RZ, RZ, R5, P5 ;  /* 0x000000ffff097224 */ /* 0x000fe200028e0605 */
[----:B------:R-:W-:-:S02]  /*d170*/  LOP3.LUT R26, R55, 0x380, RZ, 0xc0, !PT ;  /* 0x00000380371a7812 */ /* 0x000fc400078ec0ff */
[----:B------:R-:W-:Y:S02]  /*d180*/  MOV R72, R4 ;  /* 0x0000000400487202 */ /* 0x000fe40000000f00 */
[----:B------:R-:W-:Y:S02]  /*d190*/  F2FP.BF16.F32.PACK_AB R4, R96, R3 ;  /* 0x000000036004723e */ /* 0x000fe400000010ff */
[----:B------:R-:W-:Y:S02]  /*d1a0*/  SHF.R.U64 R26, R26, 0x3, RZ ;  /* 0x000000031a1a7819 */ /* 0x000fe400000012ff */
[----:B------:R-:W-:Y:S01]  /*d1b0*/  MOV R96, R46 ;  /* 0x0000002e00607202 */ /* 0x000fe20000000f00 */
[----:B------:R-:W-:Y:S01]  /*d1c0*/  IMAD.IADD R46, R22, 0x1, R17 ;  /* 0x00000001162e7824 */ /* 0x000fe200078e0211 */
[----:B------:R-:W-:Y:S02]  /*d1d0*/  LOP3.LUT R2, R21, 0x380, RZ, 0xc0, !PT ;  /* 0x0000038015027812 */ /* 0x000fe400078ec0ff */
[----:B------:R-:W-:-:S02]  /*d1e0*/  LOP3.LUT R26, R26, R55, RZ, 0x3c, !PT ;  /* 0x000000371a1a7212 */ /* 0x000fc400078e3cff */
[----:B------:R-:W-:Y:S01]  /*d1f0*/  MOV R55, R38 ;  /* 0x0000002600377202 */ /* 0x000fe20000000f00 */
[----:B---3--:R-:W-:Y:S01]  /*d200*/  @P1 IMAD.HI.U32 R38, R46, R73, RZ ;  /* 0x000000492e261227 */ /* 0x008fe200078e00ff */
[----:B------:R-:W-:Y:S02]  /*d210*/  SHF.R.U64 R2, R2, 0x3, RZ ;  /* 0x0000000302027819 */ /* 0x000fe400000012ff */
[----:B------:R-:W-:Y:S01]  /*d220*/  IADD3 R31, P5, R34, 0x2000, RZ ;  /* 0x00002000221f7810 */ /* 0x000fe20007fbe0ff */
[----:B------:R-:W-:Y:S01]  /*d230*/  IMAD.MOV.U32 R39, RZ, RZ, R46 ;  /* 0x000000ffff277224 */ /* 0x000fe200078e002e */
[----:B------:R-:W-:Y:S01]  /*d240*/  F2FP.BF16.F32.PACK_AB R5, R27, R110 ;  /* 0x0000006e1b05723e */ /* 0x000fe200000010ff */
[----:B------:R-:W-:Y:S01]  /*d250*/  BAR.SYNC.DEFER_BLOCKING 0x1, 0x100 ;  /* 0x0044000000007b1d */ /* 0x000fe20000010000 */
[----:B--2---:R-:W-:Y:S01]  /*d260*/  @P1 SHF.R.U32.HI R39, RZ, R79, R38 ;  /* 0x0000004fff271219 */ /* 0x004fe20000011626 */
[----:B------:R-:W-:Y:S01]  /*d270*/  IMAD.IADD R38, R170, 0x1, R17 ;  /* 0x00000001aa267824 */ /* 0x000fe200078e0211 */
[----:B------:R-:W-:Y:S01]  /*d280*/  LOP3.LUT R14, R2, R21, RZ, 0x3c, !PT ;  /* 0x00000015020e7212 */ /* 0x000fe200078e3cff */
[----:B------:R-:W-:Y:S01]  /*d290*/  IMAD.X R27, RZ, RZ, R35, P6 ;  /* 0x000000ffff1b7224 */ /* 0x000fe200030e0623 */
[----:B------:R-:W-:-:S02]  /*d2a0*/  LOP3.LUT R2, R25, 0x380, RZ, 0xc0, !PT ;  /* 0x0000038019027812 */ /* 0x000fc400078ec0ff */
[----:B------:R-:W-:Y:S02]  /*d2b0*/  LOP3.LUT R30, R31, 0x380, RZ, 0xc0, !PT ;  /* 0x000003801f1e7812 */ /* 0x000fe400078ec0ff */
[----:B------:R-:W-:Y:S02]  /*d2c0*/  LOP3.LUT R3, R34, 0x380, RZ, 0xc0, !PT ;  /* 0x0000038022037812 */ /* 0x000fe400078ec0ff */
[----:B------:R-:W-:Y:S02]  /*d2d0*/  SHF.R.U64 R2, R2, 0x3, RZ ;  /* 0x0000000302027819 */ /* 0x000fe400000012ff */
[----:B------:R-:W-:Y:S02]  /*d2e0*/  SHF.R.U64 R30, R30, 0x3, RZ ;  /* 0x000000031e1e7819 */ /* 0x000fe400000012ff */
[----:B------:R-:W-:Y:S02]  /*d2f0*/  IADD3 R21, P0, R34, 0x6000, RZ ;  /* 0x0000600022157810 */ /* 0x000fe40007f1e0ff */
[----:B------:R-:W-:-:S02]  /*d300*/  SHF.R.U64 R3, R3, 0x3, RZ ;  /* 0x0000000303037819 */ /* 0x000fc400000012ff */
[----:B------:R-:W-:Y:S02]  /*d310*/  MOV R111, R10 ;  /* 0x0000000a006f7202 */ /* 0x000fe40000000f00 */
[----:B------:R-:W-:Y:S02]  /*d320*/  LOP3.LUT R8, R2, R25, RZ, 0x3c, !PT ;  /* 0x0000001902087212 */ /* 0x000fe400078e3cff */
[----:B------:R-:W-:Y:S01]  /*d330*/  LOP3.LUT R30, R30, R31, RZ, 0x3c, !PT ;  /* 0x0000001f1e1e7212 */ /* 0x000fe200078e3cff */
[----:B------:R2:W-:Y:S01]  /*d340*/  STSM.16.M88.4 [R72], R4 ;  /* 0x0000000448007844 */ /* 0x0005e20000000200 */
[C---:B------:R-:W-:Y:S02]  /*d350*/  IADD3 R31, P3, R34.reuse, 0x4000, RZ ;  /* 0x00004000221f7810 */ /* 0x040fe40007f7e0ff */
[----:B------:R-:W-:Y:S02]  /*d360*/  IADD3 R25, P2, R34, 0x5000, RZ ;  /* 0x0000500022197810 */ /* 0x000fe40007f5e0ff */
[----:B------:R-:W-:Y:S01]  /*d370*/  LOP3.LUT R34, R3, R34, RZ, 0x3c, !PT ;  /* 0x0000002203227212 */ /* 0x000fe200078e3cff */
[----:B------:R-:W-:Y:S01]  /*d380*/  IMAD.X R3, RZ, RZ, R35, P0 ;  /* 0x000000ffff037224 */ /* 0x000fe200000e0623 */
[----:B------:R-:W-:-:S02]  /*d390*/  IADD3 R12, P0, R39, R12, RZ ;  /* 0x0000000c270c7210 */ /* 0x000fc40007f1e0ff */
[----:B------:R-:W-:Y:S02]  /*d3a0*/  LOP3.LUT R2, R21, 0x380, RZ, 0xc0, !PT ;  /* 0x0000038015027812 */ /* 0x000fe400078ec0ff */
[----:B------:R-:W-:Y:S02]  /*d3b0*/  LOP3.LUT R24, R25, 0x380, RZ, 0xc0, !PT ;  /* 0x0000038019187812 */ /* 0x000fe400078ec0ff */
[----:B------:R-:W-:Y:S02]  /*d3c0*/  MOV R15, R14 ;  /* 0x0000000e000f7202 */ /* 0x000fe40000000f00 */
[----:B------:R-:W-:Y:S01]  /*d3d0*/  SHF.R.U64 R2, R2, 0x3, RZ ;  /* 0x0000000302027819 */ /* 0x000fe200000012ff */
[----:B--2---:R-:W-:Y:S01]  /*d3e0*/  IMAD.MOV R6, RZ, RZ, -R39 ;  /* 0x000000ffff067224 */ /* 0x004fe200078e0a27 */
[----:B------:R-:W-:Y:S01]  /*d3f0*/  F2FP.BF16.F32.PACK_AB R7, R106, R105 ;  /* 0x000000696a07723e */ /* 0x000fe200000010ff */
[----:B------:R-:W-:Y:S01]  /*d400*/  IMAD R5, R112, UR4, RZ ;  /* 0x0000000470057c24 */ /* 0x000fe2000f8e02ff */
[----:B------:R-:W-:Y:S01]  /*d410*/  MOV R110, R36 ;  /* 0x00000024006e7202 */ /* 0x000fe20000000f00 */
[----:B------:R-:W-:Y:S01]  /*d420*/  IMAD R11, R57, R6, R46 ;  /* 0x00000006390b7224 */ /* 0x000fe200078e022e */
[----:B------:R-:W-:Y:S01]  /*d430*/  F2FP.BF16.F32.PACK_AB R6, R95, R92 ;  /* 0x0000005c5f06723e */ /* 0x000fe200000010ff */
[----:B------:R-:W-:Y:S01]  /*d440*/  IMAD R4, R162, UR5, R5 ;  /* 0x00000005a2047c24 */ /* 0x000fe2000f8e0205 */
[----:B------:R-:W-:Y:S01]  /*d450*/  SHF.R.S32.HI R5, RZ, 0x1f, R39 ;  /* 0x0000001fff057819 */ /* 0x000fe20000011427 */
[----:B------:R-:W-:Y:S01]  /*d460*/  ULDC.64 UR4, c[0x0][0xb88] ;  /* 0x0002e20000047ab9 */ /* 0x000fe20000000a00 */
[----:B------:R-:W-:-:S02]  /*d470*/  SHF.R.S32.HI R10, RZ, 0x1f, R11 ;  /* 0x0000001fff0a7819 */ /* 0x000fc4000001140b */
[----:B------:R-:W-:Y:S02]  /*d480*/  IADD3.X R13, R5, R13, R4, P0, !PT ;  /* 0x0000000d050d7210 */ /* 0x000fe400007fe404 */
[----:B------:R-:W-:Y:S01]  /*d490*/  F2FP.BF16.F32.PACK_AB R4, R93, R94 ;  /* 0x0000005e5d04723e */ /* 0x000fe200000010ff */
[----:B------:R-:W-:Y:S01]  /*d4a0*/  IMAD R10, R10, UR4, RZ ;  /* 0x000000040a0a7c24 */ /* 0x000fe2000f8e02ff */
[----:B------:R-:W-:Y:S01]  /*d4b0*/  F2FP.BF16.F32.PACK_AB R5, R108, R107 ;  /* 0x0000006b6c05723e */ /* 0x000fe200000010ff */
[C---:B------:R-:W-:Y:S01]  /*d4c0*/  IMAD.WIDE.U32 R12, R11.reuse, UR4, R12 ;  /* 0x000000040b0c7c25 */ /* 0x040fe2000f8e000c */
[----:B------:R-:W-:Y:S02]  /*d4d0*/  MOV R14, R8 ;  /* 0x00000008000e7202 */ /* 0x000fe40000000f00 */
[----:B------:R-:W-:Y:S01]  /*d4e0*/  SHF.R.U64 R24, R24, 0x3, RZ ;  /* 0x0000000318187819 */ /* 0x000fe200000012ff */
[----:B------:R-:W-:Y:S01]  /*d4f0*/  IMAD R37, R11, UR5, R10 ;  /* 0x000000050b257c24 */ /* 0x000fe2000f8e020a */
[----:B------:R-:W-:Y:S01]  /*d500*/  F2FP.BF16.F32.PACK_AB R8, R90, R89 ;  /* 0x000000595a08723e */ /* 0x000fe200000010ff */
[----:B------:R2:W-:Y:S01]  /*d510*/  STSM.16.M88.4 [R15], R4 ;  /* 0x000000040f007844 */ /* 0x0005e20000000200 */
[----:B------:R-:W-:Y:S01]  /*d520*/  LOP3.LUT R2, R2, R21, RZ, 0x3c, !PT ;  /* 0x0000001502027212 */ /* 0x000fe200078e3cff */
[----:B------:R-:W-:Y:S01]  /*d530*/  ULDC.64 UR4, c[0x0][0xb50] ;  /* 0x0002d40000047ab9 */ /* 0x000fe20000000a00 */
[----:B------:R-:W-:Y:S01]  /*d540*/  IMAD R89, R57, UR6, RZ ;  /* 0x0000000639597c24 */ /* 0x000fe2000f8e02ff */
[----:B------:R-:W-:Y:S01]  /*d550*/  LOP3.LUT P0, RZ, R167, 0x3, RZ, 0xc0, !PT ;  /* 0x00000003a7ff7812 */ /* 0x000fe2000780c0ff */
[----:B------:R-:W-:Y:S01]  /*d560*/  IMAD.X R21, RZ, RZ, R35, P3 ;  /* 0x000000ffff157224 */ /* 0x000fe200018e0623 */
[----:B------:R-:W-:-:S02]  /*d570*/  F2FP.BF16.F32.PACK_AB R9, R103, R102 ;  /* 0x000000666709723e */ /* 0x000fc400000010ff */
[----:B------:R-:W-:Y:S02]  /*d580*/  F2FP.BF16.F32.PACK_AB R10, R91, R44 ;  /* 0x0000002c5b0a723e */ /* 0x000fe400000010ff */
[----:B------:R-:W-:Y:S02]  /*d590*/  F2FP.BF16.F32.PACK_AB R11, R104, R101 ;  /* 0x00000065680b723e */ /* 0x000fe400000010ff */
[----:B------:R-:W-:Y:S02]  /*d5a0*/  LEA R36, P3, R12, UR4, 0x2 ;  /* 0x000000040c247c11 */ /* 0x000fe4000f8610ff */
[----:B------:R-:W-:Y:S01]  /*d5b0*/  LOP3.LUT R24, R24, R25, RZ, 0x3c, !PT ;  /* 0x0000001918187212 */ /* 0x000fe200078e3cff */
[----:B------:R-:W-:Y:S01]  /*d5c0*/  IMAD.X R25, RZ, RZ, R35, P2 ;  /* 0x000000ffff197224 */ /* 0x000fe200010e0623 */
[C---:B------:R-:W-:Y:S01]  /*d5d0*/  ISETP.GE.OR P2, PT, R38.reuse, R89, P0 ;  /* 0x000000592600720c */ /* 0x040fe20000746670 */
[----:B--2---:R-:W-:Y:S01]  /*d5e0*/  VIADD R4, R38, 0x8 ;  /* 0x0000000826047836 */ /* 0x004fe20000000000 */
[----:B------:R2:W-:Y:S01]  /*d5f0*/  STSM.16.M88.4 [R14], R8 ;  /* 0x000000080e007844 */ /* 0x0005e20000000200 */
[----:B------:R-:W-:Y:S01]  /*d600*/  IMAD.IADD R5, R13, 0x1, R37 ;  /* 0x000000010d057824 */ /* 0x000fe200078e0225 */
[----:B------:R-:W-:-:S02]  /*d610*/  F2FP.BF16.F32.PACK_AB R6, R53, R52 ;  /* 0x000000343506723e */ /* 0x000fc400000010ff */
[----:B------:R-:W-:Y:S01]  /*d620*/  ISETP.GE.OR P0, PT, R4, R89, P0 ;  /* 0x000000590400720c */ /* 0x000fe20000706670 */
[----:B------:R-:W-:Y:S01]  /*d630*/  SHFL.IDX PT, R72, R36, RZ, 0x1c1f ;  /* 0x001c1fff24487589 */ /* 0x000fe200000e0000 */
[----:B------:R-:W-:Y:S01]  /*d640*/  LEA.HI.X R37, R12, UR5, R5, 0x2, P3 ;  /* 0x000000050c257c11 */ /* 0x000fe200098f1405 */
[----:B------:R-:W-:Y:S01]  /*d650*/  ULDC.64 UR4, c[0x0][0xae8] ;  /* 0x0002ba0000047ab9 */ /* 0x000fe20000000a00 */
[----:B------:R-:W-:Y:S01]  /*d660*/  F2FP.BF16.F32.PACK_AB R4, R49, R40 ;  /* 0x000000283104723e */ /* 0x000fe200000010ff */
[----:B------:R-:W-:Y:S01]  /*d670*/  SHFL.IDX PT, R78, R36, 0x1, 0x1c1f ;  /* 0x003c1f00244e7f89 */ /* 0x000fe200000e0000 */
[----:B------:R-:W-:Y:S02]  /*d680*/  F2FP.BF16.F32.PACK_AB R5, R99, R98 ;  /* 0x000000626305723e */ /* 0x000fe400000010ff */
[----:B------:R-:W-:Y:S01]  /*d690*/  F2FP.BF16.F32.PACK_AB R7, R100, R97 ;  /* 0x000000616407723e */ /* 0x000fe200000010ff */
[----:B------:R-:W3:Y:S01]  /*d6a0*/  SHFL.IDX PT, R73, R37, RZ, 0x1c1f ;  /* 0x001c1fff25497589 */ /* 0x000ee200000e0000 */
[----:B------:R-:W-:-:S02]  /*d6b0*/  F2FP.BF16.F32.PACK_AB R12, R45, R56 ;  /* 0x000000382d0c723e */ /* 0x000fc400000010ff */
[----:B------:R-:W-:Y:S01]  /*d6c0*/  F2FP.BF16.F32.PACK_AB R13, R59, R50 ;  /* 0x000000323b0d723e */ /* 0x000fe200000010ff */
[----:B------:R-:W-:Y:S01]  /*d6d0*/  STSM.16.M88.4 [R111], R4 ;  /* 0x000000046f007844 */ /* 0x000fe20000000200 */
[----:B--2---:R-:W-:Y:S02]  /*d6e0*/  F2FP.BF16.F32.PACK_AB R14, R61, R60 ;  /* 0x0000003c3d0e723e */ /* 0x004fe400000010ff */
[----:B------:R-:W-:Y:S01]  /*d6f0*/  F2FP.BF16.F32.PACK_AB R15, R63, R62 ;  /* 0x0000003e3f0f723e */ /* 0x000fe200000010ff */
[----:B------:R-:W2:Y:S01]  /*d700*/  SHFL.IDX PT, R79, R37, 0x1, 0x1c1f ;  /* 0x003c1f00254f7f89 */ /* 0x000ea200000e0000 */
[----:B------:R-:W-:Y:S02]  /*d710*/  F2FP.BF16.F32.PACK_AB R8, R65, R64 ;  /* 0x000000404108723e */ /* 0x000fe400000010ff */
[----:B------:R-:W-:Y:S01]  /*d720*/  F2FP.BF16.F32.PACK_AB R9, R67, R66 ;  /* 0x000000424309723e */ /* 0x000fe200000010ff */
[----:B------:R-:W-:Y:S01]  /*d730*/  STSM.16.M88.4 [R110], R12 ;  /* 0x0000000c6e007844 */ /* 0x000fe20000000200 */
[----:B------:R-:W-:-:S02]  /*d740*/  F2FP.BF16.F32.PACK_AB R10, R69, R68 ;  /* 0x00000044450a723e */ /* 0x000fc400000010ff */
[----:B------:R-:W-:Y:S02]  /*d750*/  F2FP.BF16.F32.PACK_AB R11, R71, R70 ;  /* 0x00000046470b723e */ /* 0x000fe400000010ff */
[----:B------:R-:W-:Y:S02]  /*d760*/  MOV R109, R42 ;  /* 0x0000002a006d7202 */ /* 0x000fe40000000f00 */
[----:B------:R-:W-:Y:S01]  /*d770*/  F2FP.BF16.F32.PACK_AB R49, R75, R74 ;  /* 0x0000004a4b31723e */ /* 0x000fe200000010ff */
[----:B------:R-:W-:Y:S01]  /*d780*/  STSM.16.M88.4 [R55], R8 ;  /* 0x0000000837007844 */ /* 0x000fe20000000200 */
[----:B------:R-:W-:Y:S02]  /*d790*/  F2FP.BF16.F32.PACK_AB R50, R77, R76 ;  /* 0x0000004c4d32723e */ /* 0x000fe400000010ff */
[----:B------:R-:W-:-:S03]  /*d7a0*/  LOP3.LUT R20, R31, 0x380, RZ, 0xc0, !PT ;  /* 0x000003801f147812 */ /* 0x000fc600078ec0ff */
[----:B------:R4:W-:Y:S01]  /*d7b0*/  STSM.16.M88.4 [R109], R48 ;  /* 0x000000306d007844 */ /* 0x0009e20000000200 */
[----:B------:R-:W-:-:S03]  /*d7c0*/  SHF.R.U64 R20, R20, 0x3, RZ ;  /* 0x0000000314147819 */ /* 0x000fc600000012ff */
[----:B------:R-:W-:Y:S01]  /*d7d0*/  STSM.16.M88.4 [R96], R80 ;  /* 0x0000005060007844 */ /* 0x000fe20000000200 */
[----:B------:R-:W-:Y:S01]  /*d7e0*/  LOP3.LUT R20, R20, R31, RZ, 0x3c, !PT ;  /* 0x0000001f14147212 */ /* 0x000fe200078e3cff */
[----:B------:R-:W-:Y:S01]  /*d7f0*/  IMAD.X R31, RZ, RZ, R35, P5 ;  /* 0x000000ffff1f7224 */ /* 0x000fe200028e0623 */
[----:B------:R-:W-:Y:S08]  /*d800*/  BAR.SYNC.DEFER_BLOCKING 0x1, 0x100 ;  /* 0x0044000000007b1d */ /* 0x000ff00000010000 */
[----:B----4-:R-:W4:Y:S08]  /*d810*/  @P1 LDC R49, c[0x0][0xbec] ;  /* 0x0002fb00ff311b82 */ /* 0x010f300000000800 */
[----:B------:R-:W0:Y:S01]  /*d820*/  @P1 LDC R51, c[0x0][0xbf0] ;  /* 0x0002fc00ff331b82 */ /* 0x000e220000000800 */
[----:B---3--:R-:W-:Y:S04]  /*d830*/  @!P2 ST.E desc[UR36][R72.64], R88 ;  /* 0x000000584800a985 */ /* 0x008fe8000c101924 */
[----:B--2---:R2:W-:Y:S04]  /*d840*/  @!P0 ST.E desc[UR36][R78.64], R0 ;  /* 0x000000004e008985 */ /* 0x0045e8000c101924 */
[----:B------:R3:W5:Y:S04]  /*d850*/  LD.E.128 R36, desc[UR36][R30.64] ;  /* 0x000000241e247980 */ /* 0x000768000c101d00 */
[----:B------:R1:W5:Y:S01]  /*d860*/  LD.E.128 R44, desc[UR36][R34.64] ;  /* 0x00000024222c7980 */ /* 0x000362000c101d00 */
[----:B--2---:R-:W-:-:S03]  /*d870*/  IMAD R0, R163, 0x20, R165 ;  /* 0x00000020a3007824 */ /* 0x004fc600078e02a5 */
[----:B------:R2:W5:Y:S01]  /*d880*/  LD.E.128 R4, desc[UR36][R28.64] ;  /* 0x000000241c047980 */ /* 0x000562000c101d00 */
[----:B---3--:R-:W-:-:S03]  /*d890*/  IMAD.IADD R30, R17, 0x1, R0 ;  /* 0x00000001111e7824 */ /* 0x008fc600078e0200 */
[----:B------:R3:W5:Y:S01]  /*d8a0*/  LD.E.128 R60, desc[UR36][R20.64] ;  /* 0x00000024143c7980 */ /* 0x000762000c101d00 */
[----:B-1----:R-:W-:Y:S02]  /*d8b0*/  IMAD R35, R58, UR4, RZ ;  /* 0x000000043a237c24 */ /* 0x002fe4000f8e02ff */
[----:B----4-:R-:W-:Y:S01]  /*d8c0*/  @P1 IMAD.HI.U32 R0, R30, R49, RZ ;  /* 0x000000311e001227 */ /* 0x010fe200078e00ff */
[----:B------:R1:W5:Y:S03]  /*d8d0*/  LD.E.128 R52, desc[UR36][R24.64] ;  /* 0x0000002418347980 */ /* 0x000366000c101d00 */
[C---:B------:R-:W-:Y:S01]  /*d8e0*/  IMAD R35, R164.reuse, UR5, R35 ;  /* 0x00000005a4237c24 */ /* 0x040fe2000f8e0223 */
[----:B------:R4:W5:Y:S01]  /*d8f0*/  LD.E.128 R12, desc[UR36][R2.64] ;  /* 0x00000024020c7980 */ /* 0x000962000c101d00 */
[----:B--2---:R-:W-:Y:S01]  /*d900*/  IMAD.WIDE.U32 R28, R164, UR4, RZ ;  /* 0x00000004a41c7c25 */ /* 0x004fe2000f8e00ff */
[----:B------:R-:W-:-:S02]  /*d910*/  ULDC.64 UR4, c[0x0][0xaf0] ;  /* 0x0002bc0000047ab9 */ /* 0x000fc40000000a00 */
[----:B------:R-:W5:Y:S01]  /*d920*/  LD.E.128 R40, desc[UR36][R32.64] ;  /* 0x0000002420287980 */ /* 0x000f62000c101d00 */
[----:B---3--:R-:W-:Y:S01]  /*d930*/  IMAD.MOV.U32 R21, RZ, RZ, R30 ;  /* 0x000000ffff157224 */ /* 0x008fe200078e001e */
[----:B0-----:R-:W-:Y:S01]  /*d940*/  @P1 SHF.R.U32.HI R21, RZ, R51, R0 ;  /* 0x00000033ff151219 */ /* 0x001fe20000011600 */
[----:B-1----:R-:W-:Y:S01]  /*d950*/  IMAD R25, R112, UR4, RZ ;  /* 0x0000000470197c24 */ /* 0x002fe2000f8e02ff */
[----:B------:R0:W5:Y:S01]  /*d960*/  LD.E.128 R8, desc[UR36][R26.64] ;  /* 0x000000241a087980 */ /* 0x000162000c101d00 */
[----:B----4-:R-:W-:Y:S02]  /*d970*/  IMAD.IADD R3, R29, 0x1, R35 ;  /* 0x000000011d037824 */ /* 0x010fe400078e0223 */
[----:B------:R-:W-:Y:S01]  /*d980*/  IMAD.MOV.U32 R2, RZ, RZ, R28 ;  /* 0x000000ffff027224 */ /* 0x000fe200078e001c */
[--C-:B------:R-:W-:Y:S01]  /*d990*/  SHF.R.S32.HI R0, RZ, 0x1f, R21.reuse ;  /* 0x0000001fff007819 */ /* 0x100fe20000011415 */
[----:B------:R-:W-:Y:S01]  /*d9a0*/  IMAD.MOV R20, RZ, RZ, -R21 ;  /* 0x000000ffff147224 */ /* 0x000fe200078e0a15 */
[----:B------:R-:W-:Y:S01]  /*d9b0*/  @!PT LDS RZ, [RZ] ;  /* 0x00000000fffff984 */ /* 0x000fe20000000800 */
[----:B------:R-:W-:Y:S01]  /*d9c0*/  @!PT LDS RZ, [RZ] ;  /* 0x00000000fffff984 */ /* 0x000fe20000000800 */
[----:B------:R-:W-:Y:S01]  /*d9d0*/  @!PT LDS RZ, [RZ] ;  /* 0x00000000fffff984 */ /* 0x000fe20000000800 */
[----:B------:R-:W-:Y:S01]  /*d9e0*/  @!PT LDS RZ, [RZ] ;  /* 0x00000000fffff984 */ /* 0x000fe20000000800 */
[----:B------:R1:W-:Y:S06]  /*d9f0*/  MEMBAR.ALL.CTA ;  /* 0x0000000000007992 */ /* 0x0003ec0000008000 */
[----:B-1----:R-:W1:Y:S01]  /*da00*/  FENCE.VIEW.ASYNC.S ;  /* 0x00000000000073c6 */ /* 0x002e620000000000 */
[----:B------:R-:W-:-:S02]  /*da10*/  IMAD R25, R162, UR5, R25 ;  /* 0x00000005a2197c24 */ /* 0x000fc4000f8e0219 */
[----:B------:R-:W-:Y:S01]  /*da20*/  IMAD.WIDE.U32 R2, R162, UR4, R2 ;  /* 0x00000004a2027c25 */ /* 0x000fe2000f8e0002 */
[----:B------:R-:W-:-:S03]  /*da30*/  ULDC.64 UR4, c[0x0][0xae0] ;  /* 0x0002b80000047ab9 */ /* 0x000fc60000000a00 */
[----:B------:R-:W-:Y:S02]  /*da40*/  IMAD R0, R0, UR4, RZ ;  /* 0x0000000400007c24 */ /* 0x000fe4000f8e02ff */
[----:B------:R-:W-:Y:S02]  /*da50*/  IMAD R57, R57, R20, R30 ;  /* 0x0000001439397224 */ /* 0x000fe400078e021e */
[----:B------:R-:W-:Y:S02]  /*da60*/  IMAD.IADD R3, R3, 0x1, R25 ;  /* 0x0000000103037824 */ /* 0x000fe400078e0219 */
[C---:B------:R-:W-:Y:S01]  /*da70*/  IMAD R25, R21.reuse, UR5, R0 ;  /* 0x0000000515197c24 */ /* 0x040fe2000f8e0200 */
[----:B------:R-:W-:Y:S01]  /*da80*/  SHF.R.S32.HI R0, RZ, 0x1f, R57 ;  /* 0x0000001fff007819 */ /* 0x000fe20000011439 */
[----:B------:R-:W-:Y:S01]  /*da90*/  IMAD.WIDE.U32 R2, R21, UR4, R2 ;  /* 0x0000000415027c25 */ /* 0x000fe2000f8e0002 */
[----:B------:R-:W-:-:S03]  /*daa0*/  ULDC.64 UR4, c[0x0][0xad8] ;  /* 0x0002b60000047ab9 */ /* 0x000fc60000000a00 */
[----:B------:R-:W-:Y:S02]  /*dab0*/  IMAD.IADD R3, R3, 0x1, R25 ;  /* 0x0000000103037824 */ /* 0x000fe400078e0219 */
[----:B------:R-:W-:Y:S02]  /*dac0*/  IMAD R20, R0, UR4, RZ ;  /* 0x0000000400147c24 */ /* 0x000fe4000f8e02ff */
[----:B0-----:R-:W-:Y:S02]  /*dad0*/  IMAD.IADD R26, R165, 0x1, R17 ;  /* 0x00000001a51a7824 */ /* 0x001fe400078e0211 */
[C---:B------:R-:W-:Y:S02]  /*dae0*/  IMAD R17, R57.reuse, UR5, R20 ;  /* 0x0000000539117c24 */ /* 0x040fe4000f8e0214 */
[----:B------:R-:W-:Y:S01]  /*daf0*/  IMAD.WIDE.U32 R2, R57, UR4, R2 ;  /* 0x0000000439027c25 */ /* 0x000fe2000f8e0002 */
[----:B------:R-:W-:Y:S01]  /*db00*/  ISETP.GE.AND P2, PT, R26, R89, PT ;  /* 0x000000591a00720c */ /* 0x000fe20003f46270 */
[----:B------:R-:W-:-:S02]  /*db10*/  ULDC.64 UR4, c[0x0][0xa80] ;  /* 0x0002a00000047ab9 */ /* 0x000fc40000000a00 */
[----:B------:R-:W-:Y:S02]  /*db20*/  VIADD R0, R26, 0x20 ;  /* 0x000000201a007836 */ /* 0x000fe40000000000 */
[----:B------:R-:W-:Y:S01]  /*db30*/  IMAD.IADD R3, R3, 0x1, R17 ;  /* 0x0000000103037824 */ /* 0x000fe200078e0211 */
[----:B------:R-:W-:Y:S01]  /*db40*/  LEA R17, P3, R2, UR4, 0x1 ;  /* 0x0000000402117c11 */ /* 0x000fe2000f8608ff */
[----:B------:R-:W-:Y:S01]  /*db50*/  VIADD R23, R23, 0x2a820 ;  /* 0x0002a82017177836 */ /* 0x000fe20000000000 */
[-C--:B------:R-:W-:Y:S01]  /*db60*/  ISETP.GE.AND P0, PT, R0, R89.reuse, PT ;  /* 0x000000590000720c */ /* 0x080fe20003f06270 */
[----:B------:R-:W-:Y:S01]  /*db70*/  VIADD R0, R26, 0x40 ;  /* 0x000000401a007836 */ /* 0x000fe20000000000 */
[----:B------:R-:W-:Y:S02]  /*db80*/  LEA.HI.X R24, R2, UR5, R3, 0x1, P3 ;  /* 0x0000000502187c11 */ /* 0x000fe400098f0c03 */
[----:B------:R-:W-:Y:S01]  /*db90*/  PRMT R23, RZ, 0x654, R23 ;  /* 0x00000654ff177816 */ /* 0x000fe20000000017 */
[----:B-1----:R0:W1:Y:S01]  /*dba0*/  SHFL.IDX PT, R20, R17, RZ, 0x181f ;  /* 0x00181fff11147589 */ /* 0x00206200000e0000 */
[----:B------:R-:W-:Y:S01]  /*dbb0*/  ISETP.GE.AND P1, PT, R0, R89, PT ;  /* 0x000000590000720c */ /* 0x000fe20003f26270 */
[----:B------:R-:W-:Y:S01]  /*dbc0*/  BSSY B1, `(.L_x_1050) ;  /* 0x000000d000017945 */ /* 0x000fe20003800000 */
[----:B------:R0:W-:Y:S01]  /*dbd0*/  SYNCS.ARRIVE.TRANS64.RED.A1T0 RZ, [R23+URZ], RZ ;  /* 0x000000ff17ff79a7 */ /* 0x0001e2000810043f */
[----:B------:R0:W2:Y:S02]  /*dbe0*/  SHFL.IDX PT, R0, R24, RZ, 0x181f ;  /* 0x00181fff18007589 */ /* 0x0000a400000e0000 */
[----:B------:R-:W-:Y:S08]  /*dbf0*/  @P2 BRA `(.L_x_1051) ;  /* 0x0000000000242947 */ /* 0x000ff00003800000 */
        /* <DEDUP_REMOVED lines=9> */
.L_x_1051:
[----:B------:R-:W-:Y:S05]  /*dc90*/  BSYNC B1 ;  /* 0x0000000000017941 */ /* 0x000fea0003800000 */
.L_x_1050:
        /* <DEDUP_REMOVED lines=13> */
.L_x_1053:
[----:B------:R-:W-:Y:S05]  /*dd70*/  BSYNC B1 ;  /* 0x0000000000017941 */ /* 0x000fea0003800000 */
.L_x_1052:
[----:B----4-:R4:W0:Y:S01]  /*dd80*/  SHFL.IDX PT, R0, R24, 0x2, 0x181f ;  /* 0x00581f0018007f89 */ /* 0x01082200000e0000 */
        /* <DEDUP_REMOVED lines=8> */
[-C--:B0-----:R-:W-:Y:S02]  /*de10*/  @!P2 LEA.HI.X R3, R160, R0.reuse, R173, 0x1, P0 ;  /* 0x00000000a003a211 */ /* 0x081fe400000f0cad */
[----:B------:R-:W-:-:S03]  /*de20*/  @!P3 LEA.HI.X R21, R161, R0, R172, 0x1, P1 ;  /* 0x00000000a115b211 */ /* 0x000fc600008f0cac */
[----:B-----5:R3:W-:Y:S04]  /*de30*/  @!P2 ST.E.128 desc[UR36][R2.64], R36 ;  /* 0x000000240200a985 */ /* 0x0207e8000c101d24 */
[----:B------:R3:W-:Y:S02]  /*de40*/  @!P3 ST.E.128 desc[UR36][R20.64], R12 ;  /* 0x0000000c1400b985 */ /* 0x0007e4000c101d24 */
.L_x_1055:
[----:B------:R-:W-:Y:S05]  /*de50*/  BSYNC B1 ;  /* 0x0000000000017941 */ /* 0x000fea0003800000 */
.L_x_1054:
[----:B0-----:R-:W-:Y:S01]  /*de60*/  VIADD R0, R26, 0x60 ;  /* 0x000000601a007836 */ /* 0x001fe20000000000 */
[----:B--2-4-:R-:W0:Y:S04]  /*de70*/  SHFL.IDX PT, R24, R24, 0x3, 0x181f ;  /* 0x00781f0018187f89 */ /* 0x014e2800000e0000 */
[----:B------:R-:W-:Y:S01]  /*de80*/  ISETP.GE.AND P0, PT, R0, R89, PT ;  /* 0x000000590000720c */ /* 0x000fe20003f06270 */
[----:B------:R-:W2:-:S12]  /*de90*/  SHFL.IDX PT, R17, R17, 0x3, 0x181f ;  /* 0x00781f0011117f89 */ /* 0x000e9800000e0000 */
[----:B------:R-:W-:Y:S05]  /*dea0*/  @P0 BRA `(.L_x_1056) ;  /* 0x00000008006c0947 */ /* 0x000fea0003800000 */
[----:B------:R-:W-:Y:S02]  /*deb0*/  ULDC UR4, c[0x0][0xac8] ;  /* 0x0002b20000047ab9 */ /* 0x000fe40000000800 */
[----:B------:R-:W-:-:S13]  /*dec0*/  ISETP.GE.AND P1, PT, R160, UR4, PT ;  /* 0x00000004a0007c0c */ /* 0x000fda000bf26270 */
[----:B--23--:R-:W-:-:S04]  /*ded0*/  @!P1 LEA R2, P0, R160, R17, 0x1 ;  /* 0x00000011a0029211 */ /* 0x00cfc800078008ff */
[----:B0-----:R-:W-:Y:S02]  /*dee0*/  @!P1 LEA.HI.X R3, R160, R24, R173, 0x1, P0 ;  /* 0x00000018a0039211 */ /* 0x001fe400000f0cad */
[----:B------:R-:W-:-:S03]  /*def0*/  ISETP.GE.AND P0, PT, R161, UR4, PT ;  /* 0x00000004a1007c0c */ /* 0x000fc6000bf06270 */
[----:B-----5:R4:W-:Y:S10]  /*df00*/  @!P1 ST.E.128 desc[UR36][R2.64], R4 ;  /* 0x0000000402009985 */ /* 0x0209f4000c101d24 */
[----:B------:R-:W-:Y:S05]  /*df10*/  @P0 BRA `(.L_x_1056) ;  /* 0x0000000800500947 */ /* 0x000fea0003800000 */
[----:B----4-:R-:W-:-:S04]  /*df20*/  LEA R2, P0, R161, R17, 0x1 ;  /* 0x00000011a1027211 */ /* 0x010fc800078008ff */
[----:B------:R-:W-:-:S05]  /*df30*/  LEA.HI.X R3, R161, R24, R172, 0x1, P0 ;  /* 0x00000018a1037211 */ /* 0x000fca00000f0cac */
[----:B------:R0:W-:Y:S01]  /*df40*/  ST.E.128 desc[UR36][R2.64], R8 ;  /* 0x0000000802007985 */ /* 0x0001e2000c101d24 */
[----:B------:R-:W-:Y:S05]  /*df50*/  BRA `(.L_x_1056) ;  /* 0x0000000800407947 */ /* 0x000fea0003800000 */
.L_x_1049:
[----:B------:R-:W2:Y:S01]  /*df60*/  LDC R11, c[0x0][0xbe8] ;  /* 0x0002fa00ff0b7b82 */ /* 0x000ea20000000800 */
[----:B------:R-:W-:Y:S01]  /*df70*/  ISETP.GE.AND P0, PT, R174, 0x80, PT ;  /* 0x00000080ae00780c */ /* 0x000fe20003f06270 */
[----:B------:R-:W-:Y:S01]  /*df80*/  IMAD R0, R163, 0x20, R165 ;  /* 0x00000020a3007824 */ /* 0x000fe200078e02a5 */
[----:B------:R-:W-:Y:S01]  /*df90*/  BSSY B1, `(.L_x_1057) ;  /* 0x000002e000017945 */ /* 0x000fe20003800000 */
[----:B------:R-:W-:Y:S02]  /*dfa0*/  SHF.R.S32.HI R6, RZ, 0x1f, R164 ;  /* 0x0000001fff067819 */ /* 0x000fe400000114a4 */
[----:B------:R-:W-:Y:S01]  /*dfb0*/  IMAD.IADD R12, R17, 0x1, R0 ;  /* 0x00000001110c7824 */ /* 0x000fe200078e0200 */
[----:B------:R-:W-:Y:S02]  /*dfc0*/  SHF.R.S32.HI R8, RZ, 0x1f, R162 ;  /* 0x0000001fff087819 */ /* 0x000fe400000114a2 */
[----:B--2---:R-:W-:-:S13]  /*dfd0*/  ISETP.NE.AND P1, PT, R11, 0x1, PT ;  /* 0x000000010b00780c */ /* 0x004fda0003f25270 */
[----:B------:R-:W2:Y:S08]  /*dfe0*/  @P1 LDC R13, c[0x0][0xbec] ;  /* 0x0002fb00ff0d1b82 */ /* 0x000eb00000000800 */
[----:B------:R-:W3:Y:S01]  /*dff0*/  @P1 LDC R15, c[0x0][0xbf0] ;  /* 0x0002fc00ff0f1b82 */ /* 0x000ee20000000800 */
[----:B------:R-:W-:Y:S05]  /*e000*/  @P0 BRA `(.L_x_1058) ;  /* 0x0000000000980947 */ /* 0x000fea0003800000 */
[----:B------:R-:W4:Y:S01]  /*e010*/  S2R R2, SR_TID.X ;  /* 0x0000000000027919 */ /* 0x000f220000002100 */
[----:B------:R-:W5:Y:S01]  /*e020*/  LDC R10, c[0x0][0xbe8] ;  /* 0x0002fa00ff0a7b82 */ /* 0x000f620000000800 */
[----:B------:R-:W-:Y:S02]  /*e030*/  ULDC UR4, c[0x0][0xa88] ;  /* 0x0002a20000047ab9 */ /* 0x000fe40000000800 */
[----:B-----5:R-:W-:Y:S01]  /*e040*/  IMAD R3, R10, UR4, RZ ;  /* 0x000000040a037c24 */ /* 0x020fe2000f8e02ff */
[----:B----4-:R-:W-:-:S04]  /*e050*/  IADD3 R4, R17, -0x80, R2 ;  /* 0xffffff8011047810 */ /* 0x010fc80007ffe002 */
[----:B------:R-:W-:-:S13]  /*e060*/  ISETP.GE.AND P0, PT, R4, R3, PT ;  /* 0x000000030400720c */ /* 0x000fda0003f06270 */
[----:B------:R-:W-:Y:S05]  /*e070*/  @P0 BRA `(.L_x_1058) ;  /* 0x00000000007c0947 */ /* 0x000fea0003800000 */
[----:B------:R-:W-:Y:S01]  /*e080*/  ISETP.NE.AND P0, PT, R10, 0x1, PT ;  /* 0x000000010a00780c */ /* 0x000fe20003f05270 */
[----:B------:R-:W-:Y:S01]  /*e090*/  ULDC.64 UR4, c[0x0][0xb90] ;  /* 0x0002e40000047ab9 */ /* 0x000fe20000000a00 */
[----:B------:R-:W-:Y:S02]  /*e0a0*/  IMAD.MOV.U32 R5, RZ, RZ, R4 ;  /* 0x000000ffff057224 */ /* 0x000fe400078e0004 */
[----:B------:R-:W-:-:S04]  /*e0b0*/  IMAD R7, R6, UR4, RZ ;  /* 0x0000000406077c24 */ /* 0x000fc8000f8e02ff */
[----:B------:R-:W-:-:S05]  /*e0c0*/  IMAD R7, R164, UR5, R7 ;  /* 0x00000005a4077c24 */ /* 0x000fca000f8e0207 */
[----:B------:R-:W4:Y:S08]  /*e0d0*/  @P0 LDC R3, c[0x0][0xbec] ;  /* 0x0002fb00ff030b82 */ /* 0x000f300000000800 */
[----:B------:R-:W5:Y:S01]  /*e0e0*/  @P0 LDC R9, c[0x0][0xbf0] ;  /* 0x0002fc00ff090b82 */ /* 0x000f620000000800 */
[----:B----4-:R-:W-:-:S04]  /*e0f0*/  @P0 IMAD.HI.U32 R0, R4, R3, RZ ;  /* 0x0000000304000227 */ /* 0x010fc800078e00ff */
[----:B------:R-:W-:Y:S01]  /*e100*/  IMAD.WIDE.U32 R2, R164, UR4, RZ ;  /* 0x00000004a4027c25 */ /* 0x000fe2000f8e00ff */
[----:B------:R-:W-:Y:S01]  /*e110*/  ULDC.64 UR4, c[0x0][0xb98] ;  /* 0x0002e60000047ab9 */ /* 0x000fe20000000a00 */
[----:B-----5:R-:W-:Y:S02]  /*e120*/  @P0 SHF.R.U32.HI R5, RZ, R9, R0 ;  /* 0x00000009ff050219 */ /* 0x020fe40000011600 */
[----:B------:R-:W-:Y:S02]  /*e130*/  IMAD.IADD R3, R3, 0x1, R7 ;  /* 0x0000000103037824 */ /* 0x000fe400078e0207 */
[----:B------:R-:W-:Y:S02]  /*e140*/  IMAD R9, R8, UR4, RZ ;  /* 0x0000000408097c24 */ /* 0x000fe4000f8e02ff */
[----:B------:R-:W-:Y:S02]  /*e150*/  IMAD.MOV R7, RZ, RZ, -R5 ;  /* 0x000000ffff077224 */ /* 0x000fe400078e0a05 */
[----:B------:R-:W-:-:S04]  /*e160*/  IMAD.WIDE.U32 R2, R162, UR4, R2 ;  /* 0x00000004a2027c25 */ /* 0x000fc8000f8e0002 */
[----:B------:R-:W-:Y:S01]  /*e170*/  IMAD R7, R10, R7, R4 ;  /* 0x000000070a077224 */ /* 0x000fe200078e0204 */
[----:B------:R-:W-:Y:S01]  /*e180*/  IADD3 R2, P0, R5, R2, RZ ;  /* 0x0000000205027210 */ /* 0x000fe20007f1e0ff */
[----:B------:R-:W-:Y:S01]  /*e190*/  IMAD R4, R162, UR5, R9 ;  /* 0x00000005a2047c24 */ /* 0x000fe2000f8e0209 */
[----:B------:R-:W-:Y:S01]  /*e1a0*/  SHF.R.S32.HI R9, RZ, 0x1f, R5 ;  /* 0x0000001fff097819 */ /* 0x000fe20000011405 */
        /* <DEDUP_REMOVED lines=12> */
.L_x_1058:
[----:B------:R-:W-:Y:S05]  /*e270*/  BSYNC B1 ;  /* 0x0000000000017941 */ /* 0x000fea0003800000 */
.L_x_1057:
[----:B------:R-:W-:Y:S01]  /*e280*/  ULDC.64 UR4, c[0x0][0xae8] ;  /* 0x0002ba0000047ab9 */ /* 0x000fe20000000a00 */
[----:B--2---:R-:W-:Y:S01]  /*e290*/  @P1 IMAD.HI.U32 R0, R12, R13, RZ ;  /* 0x0000000d0c001227 */ /* 0x004fe200078e00ff */
[----:B------:R-:W-:Y:S01]  /*e2a0*/  ULDC UR6, c[0x0][0xa88] ;  /* 0x0002a20000067ab9 */ /* 0x000fe20000000800 */
[----:B------:R-:W-:Y:S02]  /*e2b0*/  BSSY B1, `(.L_x_1059) ;  /* 0x0000030000017945 */ /* 0x000fe40003800000 */
[----:B----4-:R-:W-:Y:S02]  /*e2c0*/  IMAD R3, R6, UR4, RZ ;  /* 0x0000000406037c24 */ /* 0x010fe4000f8e02ff */
[----:B------:R-:W-:Y:S01]  /*e2d0*/  IMAD.MOV.U32 R5, RZ, RZ, R12 ;  /* 0x000000ffff057224 */ /* 0x000fe200078e000c */
[----:B---3--:R-:W-:Y:S01]  /*e2e0*/  @P1 SHF.R.U32.HI R5, RZ, R15, R0 ;  /* 0x0000000fff051219 */ /* 0x008fe20000011600 */
[C---:B------:R-:W-:Y:S02]  /*e2f0*/  IMAD R7, R164.reuse, UR5, R3 ;  /* 0x00000005a4077c24 */ /* 0x040fe4000f8e0203 */
[----:B------:R-:W-:Y:S01]  /*e300*/  IMAD.WIDE.U32 R2, R164, UR4, RZ ;  /* 0x00000004a4027c25 */ /* 0x000fe2000f8e00ff */
[----:B------:R-:W-:Y:S01]  /*e310*/  ULDC.64 UR4, c[0x0][0xaf0] ;  /* 0x0002bc0000047ab9 */ /* 0x000fe20000000a00 */
[----:B------:R-:W-:-:S02]  /*e320*/  SHF.R.S32.HI R0, RZ, 0x1f, R5 ;  /* 0x0000001fff007819 */ /* 0x000fc40000011405 */
[----:B------:R-:W-:Y:S02]  /*e330*/  IMAD R9, R8, UR4, RZ ;  /* 0x0000000408097c24 */ /* 0x000fe4000f8e02ff */
[----:B------:R-:W-:Y:S02]  /*e340*/  IMAD.IADD R3, R3, 0x1, R7 ;  /* 0x0000000103037824 */ /* 0x000fe400078e0207 */
[----:B------:R-:W-:Y:S02]  /*e350*/  IMAD.MOV R7, RZ, RZ, -R5 ;  /* 0x000000ffff077224 */ /* 0x000fe400078e0a05 */
[C---:B------:R-:W-:Y:S02]  /*e360*/  IMAD R9, R162.reuse, UR5, R9 ;  /* 0x00000005a2097c24 */ /* 0x040fe4000f8e0209 */
        /* <DEDUP_REMOVED lines=11> */
[----:B------:R-:W-:Y:S02]  /*e420*/  IMAD.IADD R6, R165, 0x1, R17 ;  /* 0x00000001a5067824 */ /* 0x000fe400078e0211 */
[----:B------:R-:W-:Y:S02]  /*e430*/  IMAD R11, R11, UR6, RZ ;  /* 0x000000060b0b7c24 */ /* 0x000fe4000f8e02ff */
        /* <DEDUP_REMOVED lines=10> */
[----:B------:R2:W3:Y:S02]  /*e4e0*/  SHFL.IDX PT, R2, R4, RZ, 0x181f ;  /* 0x00181fff04027589 */ /* 0x0004e400000e0000 */
[----:B------:R-:W-:Y:S02]  /*e4f0*/  ISETP.GE.AND P0, PT, R0, R11, PT ;  /* 0x0000000b0000720c */ /* 0x000fe40003f06270 */
[----:B------:R2:W4:Y:S01]  /*e500*/  SHFL.IDX PT, R0, R5, RZ, 0x181f ;  /* 0x00181fff05007589 */ /* 0x00052200000e0000 */
[----:B------:R-:W-:Y:S10]  /*e510*/  @P2 BRA `(.L_x_1060) ;  /* 0x0000000000242947 */ /* 0x000ff40003800000 */
[----:B------:R-:W-:Y:S02]  /*e520*/  ULDC UR4, c[0x0][0xac8] ;  /* 0x0002b20000047ab9 */ /* 0x000fe40000000800 */
[----:B------:R-:W-:Y:S02]  /*e530*/  ISETP.GE.AND P4, PT, R160, UR4, PT ;  /* 0x00000004a0007c0c */ /* 0x000fe4000bf86270 */
[----:B------:R-:W-:-:S11]  /*e540*/  ISETP.GE.AND P5, PT, R161, UR4, PT ;  /* 0x00000004a1007c0c */ /* 0x000fd6000bfa6270 */
[CC--:B---3--:R-:W-:Y:S02]  /*e550*/  @!P4 LEA R8, P2, R160.reuse, R2.reuse, 0x1 ;  /* 0x00000002a008c211 */ /* 0x0c8fe400078408ff */
[C---:B------:R-:W-:Y:S02]  /*e560*/  @!P5 LEA R2, P3, R161.reuse, R2, 0x1 ;  /* 0x00000002a102d211 */ /* 0x040fe400078608ff */
[-C--:B----4-:R-:W-:Y:S02]  /*e570*/  @!P4 LEA.HI.X R9, R160, R0.reuse, R173, 0x1, P2 ;  /* 0x00000000a009c211 */ /* 0x090fe400010f0cad */
[----:B------:R-:W-:-:S03]  /*e580*/  @!P5 LEA.HI.X R3, R161, R0, R172, 0x1, P3 ;  /* 0x00000000a103d211 */ /* 0x000fc600018f0cac */
[----:B------:R3:W-:Y:S04]  /*e590*/  @!P4 ST.E.128 desc[UR36][R8.64], RZ ;  /* 0x000000ff0800c985 */ /* 0x0007e8000c101d24 */
[----:B------:R3:W-:Y:S02]  /*e5a0*/  @!P5 ST.E.128 desc[UR36][R2.64], RZ ;  /* 0x000000ff0200d985 */ /* 0x0007e4000c101d24 */
.L_x_1060:
[----:B------:R-:W-:Y:S05]  /*e5b0*/  BSYNC B1 ;  /* 0x0000000000017941 */ /* 0x000fea0003800000 */
.L_x_1059:
[----:B----4-:R4:W0:Y:S01]  /*e5c0*/  SHFL.IDX PT, R0, R5, 0x1, 0x181f ;  /* 0x00381f0005007f89 */ /* 0x01082200000e0000 */
[----:B------:R-:W-:Y:S03]  /*e5d0*/  BSSY B1, `(.L_x_1061) ;  /* 0x000000c000017945 */ /* 0x000fe60003800000 */
[----:B---3--:R4:W3:Y:S01]  /*e5e0*/  SHFL.IDX PT, R2, R4, 0x1, 0x181f ;  /* 0x00381f0004027f89 */ /* 0x0088e200000e0000 */
        /* <DEDUP_REMOVED lines=8> */
[----:B------:R0:W-:Y:S04]  /*e670*/  @!P3 ST.E.128 desc[UR36][R8.64], RZ ;  /* 0x000000ff0800b985 */ /* 0x0001e8000c101d24 */
[----:B------:R0:W-:Y:S02]  /*e680*/  @!P4 ST.E.128 desc[UR36][R2.64], RZ ;  /* 0x000000ff0200c985 */ /* 0x0001e4000c101d24 */
.L_x_1062:
[----:B------:R-:W-:Y:S05]  /*e690*/  BSYNC B1 ;  /* 0x0000000000017941 */ /* 0x000fea0003800000 */
.L_x_1061:
[----:B0-----:R0:W0:Y:S01]  /*e6a0*/  SHFL.IDX PT, R0, R5, 0x2, 0x181f ;  /* 0x00581f0005007f89 */ /* 0x00102200000e0000 */
[----:B------:R-:W-:Y:S03]  /*e6b0*/  BSSY B1, `(.L_x_1063) ;  /* 0x000000c000017945 */ /* 0x000fe60003800000 */
[----:B---3--:R3:W0:Y:S01]  /*e6c0*/  SHFL.IDX PT, R2, R4, 0x2, 0x181f ;  /* 0x00581f0004027f89 */ /* 0x00862200000e0000 */
        /* <DEDUP_REMOVED lines=10> */
.L_x_1064:
[----:B------:R-:W-:Y:S05]  /*e770*/  BSYNC B1 ;  /* 0x0000000000017941 */ /* 0x000fea0003800000 */
.L_x_1063:
[----:B0-----:R-:W-:Y:S01]  /*e780*/  VIADD R0, R6, 0x60 ;  /* 0x0000006006007836 */ /* 0x001fe20000000000 */
[----:B--2-4-:R-:W0:Y:S04]  /*e790*/  SHFL.IDX PT, R5, R5, 0x3, 0x181f ;  /* 0x00781f0005057f89 */ /* 0x014e2800000e0000 */
[----:B------:R-:W-:Y:S01]  /*e7a0*/  ISETP.GE.AND P0, PT, R0, R11, PT ;  /* 0x0000000b0000720c */ /* 0x000fe20003f06270 */
[----:B------:R2:W4:-:S12]  /*e7b0*/  SHFL.IDX PT, R2, R4, 0x3, 0x181f ;  /* 0x00781f0004027f89 */ /* 0x00051800000e0000 */
[----:B--2---:R-:W-:Y:S05]  /*e7c0*/  @P0 BRA `(.L_x_1056) ;  /* 0x0000000000240947 */ /* 0x004fea0003800000 */
        /* <DEDUP_REMOVED lines=9> */
.L_x_1056:
[----:B------:R-:W-:Y:S05]  /*e860*/  BSYNC B0 ;  /* 0x0000000000007941 */ /* 0x000fea0003800000 */
.L_x_1048:
[----:B------:R-:W-:Y:S02]  /*e870*/  ULDC UR4, c[0x0][0xc38] ;  /* 0x00030e0000047ab9 */ /* 0x000fe40000000800 */
[----:B-1----:R-:W-:-:S13]  /*e880*/  ISETP.GE.AND P0, PT, R16, UR4, PT ;  /* 0x0000000410007c0c */ /* 0x002fda000bf06270 */
[----:B------:R-:W-:Y:S05]  /*e890*/  @!P0 BRA `(.L_x_1065) ;  /* 0xffffff2400148947 */ /* 0x000fea000383ffff */
[----:B------:R-:W-:Y:S05]  /*e8a0*/  EXIT ;  /* 0x000000000000794d */ /* 0x000fea0003800000 */
.L_x_959:
[----:B------:R-:W-:-:S08]  /*e8b0*/  NOP ;  /* 0x0000000000007918 */ /* 0x000fd00000000000 */
[----:B0-----:R-:W0:-:S00]  /*e8c0*/  USETMAXREG.DEALLOC.CTAPOOL 0x28 ;  /* 0x00000028000079c8 */ /* 0x001e0000080e0500 */
[----:B0-----:R-:W-:-:S06]  /*e8d0*/  LOP3.LUT R0, R0, 0x3, RZ, 0xc0, !PT ;  /* 0x0000000300007812 */ /* 0x001fcc00078ec0ff */
[----:B------:R-:W0:Y:S01]  /*e8e0*/  S2UR UR9, SR_CTAID.X ;  /* 0x00000000000979c3 */ /* 0x000e220000002500 */
[----:B------:R-:W-:Y:S01]  /*e8f0*/  LOP3.LUT R19, R19, 0xfffff7ff, RZ, 0xc0, !PT ;  /* 0xfffff7ff13137812 */ /* 0x000fe200078ec0ff */
[----:B------:R-:W-:Y:S01]  /*e900*/  STL [R1], RZ ;  /* 0x000000ff01007387 */ /* 0x000fe20000100800 */
[----:B------:R-:W-:Y:S02]  /*e910*/  IMAD.MOV.U32 R23, RZ, RZ, RZ ;  /* 0x000000ffff177224 */ /* 0x000fe400078e00ff */
[----:B------:R-:W-:Y:S01]  /*e920*/  IMAD.MOV.U32 R26, RZ, RZ, 0x1 ;  /* 0x00000001ff1a7424 */ /* 0x000fe200078e00ff */
[----:B------:R1:W2:Y:S02]  /*e930*/  SHFL.IDX PT, R2, R0, RZ, 0x1f ;  /* 0x00001fff00027589 */ /* 0x0002a400000e0000 */
[----:B-1----:R-:W0:Y:S01]  /*e940*/  LDC R0, c[0x0][0xc38] ;  /* 0x00030e00ff007b82 */ /* 0x002e220000000800 */
[----:B--2---:R-:W-:-:S13]  /*e950*/  ISETP.NE.AND P0, PT, R2, RZ, PT ;  /* 0x000000ff0200720c */ /* 0x004fda0003f05270 */
[----:B------:R-:W-:Y:S01]  /*e960*/  @P0 LOP3.LUT R19, R19, 0x800, RZ, 0xfc, !PT ;  /* 0x0000080013130812 */ /* 0x000fe200078efcff */
[----:B------:R-:W-:Y:S06]  /*e970*/  @P0 BAR.ARV 0x4, 0x180 ;  /* 0x0106000000000b1d */ /* 0x000fec0000002000 */
[----:B0-----:R-:W-:-:S13]  /*e980*/  ISETP.LE.AND P0, PT, R0, UR9, PT ;  /* 0x0000000900007c0c */ /* 0x001fda000bf03270 */
[----:B------:R-:W-:Y:S05]  /*e990*/  @P0 BRA `(.L_x_1066) ;  /* 0x0000003c00f40947 */ /* 0x000fea0003800000 */
[----:B------:R-:W2:Y:S01]  /*e9a0*/  LDL R3, [R1+0x4] ;  /* 0x0000040001037983 */ /* 0x000ea20000100800 */
[----:B------:R-:W-:Y:S01]  /*e9b0*/  ULDC.64 UR38, c[0x0][0x2f0] ;  /* 0x0000bc0000267ab9 */ /* 0x000fe20000000a00 */
[----:B------:R-:W-:Y:S01]  /*e9c0*/  ULDC UR7, c[0x0][0x320] ;  /* 0x0000c80000077ab9 */ /* 0x000fe20000000800 */
[----:B------:R-:W-:Y:S01]  /*e9d0*/  LOP3.LUT R19, R19, 0xfffffffe, RZ, 0xc0, !PT ;  /* 0xfffffffe13137812 */ /* 0x000fe200078ec0ff */
[----:B------:R-:W0:Y:S01]  /*e9e0*/  S2R R5, SR_TID.X ;  /* 0x0000000000057919 */ /* 0x000e220000002100 */
[----:B------:R-:W-:Y:S01]  /*e9f0*/  ULDC UR8, c[0x0][0x2b8] ;  /* 0x0000ae0000087ab9 */ /* 0x000fe20000000800 */
[----:B------:R-:W1:Y:S01]  /*ea00*/  S2UR UR6, SR_CgaCtaId ;  /* 0x00000000000679c3 */ /* 0x000e620000008800 */
[----:B------:R-:W-:Y:S01]  /*ea10*/  LOP3.LUT R19, R19, 0xfffffff7, RZ, 0xc0, !PT ;  /* 0xfffffff713137812 */ /* 0x000fe200078ec0ff */
[----:B------:R-:W-:Y:S01]  /*ea20*/  ULDC.64 UR4, c[0x0][0x418] ;  /* 0x0001060000047ab9 */ /* 0x000fe20000000a00 */
[----:B------:R3:W-:Y:S01]  /*ea30*/  STL [R1], RZ ;  /* 0x000000ff01007387 */ /* 0x0007e20000100800 */
[----:B------:R-:W-:Y:S01]  /*ea40*/  UISETP.NE.U32.AND UP0, UPT, UR4, URZ, UPT ;  /* 0x0000003f0400728c */ /* 0x000fe2000bf05070 */
[----:B------:R-:W-:Y:S01]  /*ea50*/  IMAD.U32 R34, RZ, RZ, UR9 ;  /* 0x00000009ff227e24 */ /* 0x000fe2000f8e00ff */
[----:B------:R-:W-:Y:S01]  /*ea60*/  ULDC UR40, c[0x0][0x288] ;  /* 0x0000a20000287ab9 */ /* 0x000fe20000000800 */
[----:B------:R-:W-:Y:S01]  /*ea70*/  ULDC UR4, c[0x0][0x424] ;  /* 0x0001090000047ab9 */ /* 0x000fe20000000800 */
[----:B------:R-:W-:Y:S01]  /*ea80*/  UISETP.NE.AND.EX UP0, UPT, UR5, URZ, UPT, UP0 ;  /* 0x0000003f0500728c */ /* 0x000fe2000bf05300 */
[----:B------:R-:W-:Y:S01]  /*ea90*/  IMAD.MOV.U32 R26, RZ, RZ, 0x1 ;  /* 0x00000001ff1a7424 */ /* 0x000fe200078e00ff */
[----:B------:R-:W-:Y:S01]  /*eaa0*/  ULDC UR47, c[0x0][0xc] ;  /* 0x00000300002f7ab9 */ /* 0x000fe20000000800 */
[----:B------:R-:W-:Y:S01]  /*eab0*/  UMOV UR5, 0x400 ;  /* 0x0000040000057882 */ /* 0x000fe20000000000 */
[----:B------:R-:W-:Y:S01]  /*eac0*/  USEL UR4, UR4, 0x1, UP0 ;  /* 0x0000000104047887 */ /* 0x000fe20008000000 */
[----:B------:R-:W-:-:S03]  /*ead0*/  IMAD.MOV.U32 R23, RZ, RZ, RZ ;  /* 0x000000ffff177224 */ /* 0x000fc600078e00ff */
[----:B------:R-:W-:-:S04]  /*eae0*/  UIMAD UR38, UR4, UR38, URZ ;  /* 0x00000026042672a4 */ /* 0x000fc8000f8e023f */
[----:B------:R-:W-:Y:S02]  /*eaf0*/  UIADD3 UR4, UR38, 0x5f, URZ ;  /* 0x0000005f26047890 */ /* 0x000fe4000fffe03f */
[----:B------:R-:W-:Y:S02]  /*eb00*/  UIADD3 UR49, UR38, 0x1, -UR40 ;  /* 0x0000000126317890 */ /* 0x000fe4000fffe828 */
[----:B-1----:R-:W-:Y:S02]  /*eb10*/  ULEA UR6, UR6, UR5, 0x18 ;  /* 0x0000000506067291 */ /* 0x002fe4000f8ec03f */
[----:B------:R-:W-:Y:S01]  /*eb20*/  UIMAD.WIDE UR4, UR4, 0x2aaaaaab, URZ ;  /* 0x2aaaaaab040478a5 */ /* 0x000fe2000f8e023f */
[C---:B0-----:R-:W-:Y:S01]  /*eb30*/  IMAD.SHL.U32 R30, R5.reuse, 0x8, RZ ;  /* 0x00000008051e7824 */ /* 0x041fe200078e00ff */
[----:B------:R-:W-:Y:S02]  /*eb40*/  LOP3.LUT R4, R5, 0x7f, RZ, 0xc0, !PT ;  /* 0x0000007f05047812 */ /* 0x000fe400078ec0ff */
[----:B------:R-:W-:Y:S01]  /*eb50*/  IMAD.U32 R16, RZ, RZ, UR6 ;  /* 0x00000006ff107e24 */ /* 0x000fe2000f8e00ff */
[----:B------:R-:W-:Y:S01]  /*eb60*/  USHF.R.U32.HI UR41, URZ, 0x1f, UR5 ;  /* 0x0000001f3f297899 */ /* 0x000fe20008011605 */
[----:B------:R-:W-:-:S02]  /*eb70*/  LOP3.LUT R0, R30, 0x1f8, RZ, 0xc0, !PT ;  /* 0x000001f81e007812 */ /* 0x000fc400078ec0ff */
[----:B------:R-:W-:Y:S01]  /*eb80*/  LOP3.LUT R37, R30, 0x38, RZ, 0xc0, !PT ;  /* 0x000000381e257812 */ /* 0x000fe200078ec0ff */
[----:B------:R-:W-:Y:S01]  /*eb90*/  ULEA.HI.SX32 UR41, UR5, UR41, 0x1c ;  /* 0x0000002905297291 */ /* 0x000fe2000f8fe23f */
[----:B------:R-:W-:Y:S02]  /*eba0*/  SHF.R.U32.HI R36, RZ, 0x3, R4 ;  /* 0x00000003ff247819 */ /* 0x000fe40000011604 */
[----:B------:R-:W-:Y:S02]  /*ebb0*/  LOP3.LUT R2, R37, 0x80, RZ, 0xfc, !PT ;  /* 0x0000008025027812 */ /* 0x000fe400078efcff */
[----:B--2---:R-:W-:Y:S02]  /*ebc0*/  R2UR UR10, R3 ;  /* 0x00000000030a72ca */ /* 0x004fe400000e0000 */
[----:B------:R-:W-:Y:S02]  /*ebd0*/  LOP3.LUT R3, R0, 0x38, R5, 0x78, !PT ;  /* 0x0000003800037812 */ /* 0x000fe400078e7805 */
[----:B------:R-:W-:-:S02]  /*ebe0*/  LOP3.LUT R0, R37, 0x40, RZ, 0xfc, !PT ;  /* 0x0000004025007812 */ /* 0x000fc400078efcff */
[----:B------:R-:W-:Y:S01]  /*ebf0*/  LOP3.LUT R30, R3, 0x200, R30, 0xf8, !PT ;  /* 0x00000200031e7812 */ /* 0x000fe200078ef81e */
[----:B------:R-:W-:Y:S01]  /*ec00*/  IMAD.SHL.U32 R3, R5, 0x10, RZ ;  /* 0x0000001005037824 */ /* 0x000fe200078e00ff */
[C---:B------:R-:W-:Y:S02]  /*ec10*/  ISETP.GE.AND P0, PT, R0.reuse, UR39, PT ;  /* 0x0000002700007c0c */ /* 0x040fe4000bf06270 */
[----:B------:R-:W-:Y:S01]  /*ec20*/  ISETP.GE.AND P1, PT, R0, UR7, PT ;  /* 0x0000000700007c0c */ /* 0x000fe2000bf26270 */
[----:B------:R-:W-:Y:S02]  /*ec30*/  IMAD R31, R30, 0x2, R16 ;  /* 0x000000021e1f7824 */ /* 0x000fe400078e0210 */
[----:B------:R-:W-:-:S08]  /*ec40*/  ULOP3.LUT UR48, UR10, 0x2, URZ, 0xfc, !UPT ;  /* 0x000000020a307892 */ /* 0x000fd0000f8efc3f */
[----:B------:R-:W-:Y:S02]  /*ec50*/  @P0 LOP3.LUT R19, R19, 0x8, RZ, 0xfc, !PT ;  /* 0x0000000813130812 */ /* 0x000fe400078efcff */
[----:B------:R-:W-:Y:S02]  /*ec60*/  ISETP.GE.AND P0, PT, R0, UR8, PT ;  /* 0x0000000800007c0c */ /* 0x000fe4000bf06270 */
[----:B------:R-:W-:Y:S02]  /*ec70*/  @P1 LOP3.LUT R19, R19, 0x1, RZ, 0xfc, !PT ;  /* 0x0000000113131812 */ /* 0x000fe400078efcff */
[----:B------:R-:W-:Y:S02]  /*ec80*/  ISETP.GE.AND P1, PT, R2, UR8, PT ;  /* 0x0000000802007c0c */ /* 0x000fe4000bf26270 */
[----:B------:R-:W-:Y:S02]  /*ec90*/  LOP3.LUT R19, R19, 0xfffffdff, RZ, 0xc0, !PT ;  /* 0xfffffdff13137812 */ /* 0x000fe400078ec0ff */
[----:B------:R-:W-:-:S05]  /*eca0*/  LOP3.LUT R0, R36, 0x70, R3, 0xf8, !PT ;  /* 0x0000007024007812 */ /* 0x000fca00078ef803 */
[----:B------:R-:W-:Y:S02]  /*ecb0*/  @P0 LOP3.LUT R19, R19, 0x200, RZ, 0xfc, !PT ;  /* 0x0000020013130812 */ /* 0x000fe400078efcff */
[----:B------:R-:W-:Y:S02]  /*ecc0*/  ISETP.GE.AND P0, PT, R2, UR39, PT ;  /* 0x0000002702007c0c */ /* 0x000fe4000bf06270 */
[----:B------:R-:W-:-:S11]  /*ecd0*/  LOP3.LUT R19, R19, 0xfffffffb, RZ, 0xc0, !PT ;  /* 0xfffffffb13137812 */ /* 0x000fd600078ec0ff */
[----:B------:R-:W-:Y:S02]  /*ece0*/  @P0 LOP3.LUT R19, R19, 0x4, RZ, 0xfc, !PT ;  /* 0x0000000413130812 */ /* 0x000fe400078efcff */
[----:B------:R-:W-:Y:S01]  /*ecf0*/  ISETP.GE.AND P0, PT, R37, UR39, PT ;  /* 0x0000002725007c0c */ /* 0x000fe2000bf06270 */
[----:B------:R-:W-:Y:S01]  /*ed00*/  ULDC UR39, c[0x0][0x448] ;  /* 0x0001120000277ab9 */ /* 0x000fe20000000800 */
[----:B------:R-:W-:Y:S01]  /*ed10*/  LOP3.LUT R19, R19, 0xfffffeff, RZ, 0xc0, !PT ;  /* 0xfffffeff13137812 */ /* 0x000fe200078ec0ff */
[----:B------:R-:W-:Y:S02]  /*ed20*/  UIMAD UR39, UR39, UR40, URZ ;  /* 0x00000028272772a4 */ /* 0x000fe4000f8e023f */
[----:B------:R-:W-:Y:S01]  /*ed30*/  UIADD3 UR40, UR38, -UR40, URZ ;  /* 0x8000002826287290 */ /* 0x000fe2000fffe03f */
[----:B------:R-:W-:Y:S02]  /*ed40*/  @P1 LOP3.LUT R19, R19, 0x100, RZ, 0xfc, !PT ;  /* 0x0000010013131812 */ /* 0x000fe400078efcff */
[----:B------:R-:W-:-:S02]  /*ed50*/  ISETP.GE.AND P1, PT, R37, UR7, PT ;  /* 0x0000000725007c0c */ /* 0x000fc4000bf26270 */
[----:B------:R-:W-:-:S04]  /*ed60*/  LOP3.LUT R19, R19, 0xffffffef, RZ, 0xc0, !PT ;  /* 0xffffffef13137812 */ /* 0x000fc800078ec0ff */
[----:B------:R-:W-:Y:S02]  /*ed70*/  @P0 LOP3.LUT R19, R19, 0x10, RZ, 0xfc, !PT ;  /* 0x0000001013130812 */ /* 0x000fe400078efcff */
[----:B------:R-:W-:Y:S02]  /*ed80*/  ISETP.GE.AND P0, PT, R37, UR8, PT ;  /* 0x0000000825007c0c */ /* 0x000fe4000bf06270 */
[----:B------:R-:W-:-:S04]  /*ed90*/  LOP3.LUT R19, R19, 0xfffffbff, RZ, 0xc0, !PT ;  /* 0xfffffbff13137812 */ /* 0x000fc800078ec0ff */
[----:B------:R-:W-:-:S04]  /*eda0*/  LOP3.LUT R19, R19, 0xfffffffd, RZ, 0xc0, !PT ;  /* 0xfffffffd13137812 */ /* 0x000fc800078ec0ff */
[----:B------:R-:W-:-:S04]  /*edb0*/  @P1 LOP3.LUT R19, R19, 0x2, RZ, 0xfc, !PT ;  /* 0x0000000213131812 */ /* 0x000fc800078efcff */
[----:B---3--:R-:W-:-:S07]  /*edc0*/  @P0 LOP3.LUT R19, R19, 0x400, RZ, 0xfc, !PT ;  /* 0x0000040013130812 */ /* 0x008fce00078efcff */
.L_x_1121:
[----:B------:R-:W-:Y:S01]  /*edd0*/  ULDC UR7, c[0x0][0xc60] ;  /* 0x0003180000077ab9 */ /* 0x000fe20000000800 */
[C---:B------:R-:W-:Y:S01]  /*ede0*/  R2UR UR42, R34.reuse ;  /* 0x00000000222a72ca */ /* 0x040fe200000e0000 */
[----:B------:R-:W-:Y:S01]  /*edf0*/  UISETP.NE.AND UP0, UPT, UR7, 0x1, UPT ;  /* 0x000000010700788c */ /* 0x000fe2000bf05270 */
[----:B------:R-:W-:-:S10]  /*ee00*/  R2UR UR6, R34 ;  /* 0x00000000220672ca */ /* 0x000fd400000e0000 */
[----:B------:R-:W-:Y:S01]  /*ee10*/  @UP0 ULDC UR4, c[0x0][0xc64] ;  /* 0x0003190000040ab9 */ /* 0x000fe20000000800 */
[----:B------:R-:W-:Y:S01]  /*ee20*/  @UP0 ULDC UR8, c[0x0][0xc68] ;  /* 0x00031a0000080ab9 */ /* 0x000fe20000000800 */
[----:B------:R-:W-:-:S04]  /*ee30*/  UIMAD.WIDE.U32 UR4, UR42, UR4, URZ ;  /* 0x000000042a0472a5 */ /* 0x000fc8000f8e003f */
[----:B------:R-:W-:-:S03]  /*ee40*/  @UP0 USHF.R.U32.HI UR42, URZ, UR8, UR5 ;  /* 0x000000083f2a0299 */ /* 0x000fc60008011605 */
[----:B------:R-:W-:Y:S02]  /*ee50*/  ULDC UR4, c[0x0][0xc78] ;  /* 0x00031e0000047ab9 */ /* 0x000fe40000000800 */
[----:B------:R-:W-:Y:S02]  /*ee60*/  UISETP.GE.AND UP0, UPT, UR42, UR4, UPT ;  /* 0x000000042a00728c */ /* 0x000fe4000bf06270 */
[----:B------:R-:W-:-:S04]  /*ee70*/  UIADD3 UR4, -UR42, URZ, URZ ;  /* 0x0000003f2a047290 */ /* 0x000fc8000fffe13f */
[----:B------:R-:W-:Y:S01]  /*ee80*/  PLOP3.LUT P0, PT, PT, PT, UP0, 0x40, 0x0 ;  /* 0x000000000000781c */ /* 0x000fe20003f0e808 */
[----:B------:R-:W-:-:S12]  /*ee90*/  UIMAD UR7, UR7, UR4, UR6 ;  /* 0x00000004070772a4 */ /* 0x000fd8000f8e0206 */
[----:B0----5:R-:W-:Y:S05]  /*eea0*/  @P0 BRA `(.L_x_1067) ;  /* 0x0000000000200947 */ /* 0x021fea0003800000 */
[----:B------:R-:W-:Y:S01]  /*eeb0*/  ULDC UR8, c[0x0][0xc6c] ;  /* 0x00031b0000087ab9 */ /* 0x000fe20000000800 */
[----:B------:R-:W-:Y:S01]  /*eec0*/  UMOV UR6, UR7 ;  /* 0x0000000700067c82 */ /* 0x000fe20008000000 */
[----:B------:R-:W-:-:S11]  /*eed0*/  UISETP.NE.AND UP0, UPT, UR8, 0x1, UPT ;  /* 0x000000010800788c */ /* 0x000fd6000bf05270 */
[----:B------:R-:W-:Y:S02]  /*eee0*/  @UP0 ULDC.64 UR10, c[0x0][0xc70] ;  /* 0x00031c00000a0ab9 */ /* 0x000fe40000000a00 */
[----:B------:R-:W-:-:S04]  /*eef0*/  UIMAD.WIDE.U32 UR4, UR7, UR10, URZ ;  /* 0x0000000a070472a5 */ /* 0x000fc8000f8e003f */
[----:B------:R-:W-:-:S04]  /*ef00*/  @UP0 USHF.R.U32.HI UR6, URZ, UR11, UR5 ;  /* 0x0000000b3f060299 */ /* 0x000fc80008011605 */
[----:B------:R-:W-:Y:S01]  /*ef10*/  UIMAD UR4, UR6, UR8, URZ ;  /* 0x00000008060472a4 */ /* 0x000fe2000f8e023f */
[----:B------:R-:W-:Y:S11]  /*ef20*/  BRA `(.L_x_1068) ;  /* 0x00000000001c7947 */ /* 0x000ff60003800000 */
.L_x_1067:
[----:B------:R-:W-:Y:S01]  /*ef30*/  ULDC UR8, c[0x0][0xc54] ;  /* 0x0003150000087ab9 */ /* 0x000fe20000000800 */
[----:B------:R-:W-:Y:S01]  /*ef40*/  UMOV UR6, UR7 ;  /* 0x0000000700067c82 */ /* 0x000fe20008000000 */
[----:B------:R-:W-:-:S11]  /*ef50*/  UISETP.NE.AND UP0, UPT, UR8, 0x1, UPT ;  /* 0x000000010800788c */ /* 0x000fd6000bf05270 */
[----:B------:R-:W-:Y:S02]  /*ef60*/  @UP0 ULDC.64 UR10, c[0x0][0xc58] ;  /* 0x00031600000a0ab9 */ /* 0x000fe40000000a00 */
[----:B------:R-:W-:-:S04]  /*ef70*/  UIMAD.WIDE.U32 UR4, UR7, UR10, URZ ;  /* 0x0000000a070472a5 */ /* 0x000fc8000f8e003f */
[----:B------:R-:W-:-:S04]  /*ef80*/  @UP0 USHF.R.U32.HI UR6, URZ, UR11, UR5 ;  /* 0x0000000b3f060299 */ /* 0x000fc80008011605 */
[----:B------:R-:W-:-:S12]  /*ef90*/  UIMAD UR4, UR6, UR8, URZ ;  /* 0x00000008060472a4 */ /* 0x000fd8000f8e023f */
.L_x_1068:
[----:B------:R-:W-:Y:S01]  /*efa0*/  ULDC UR5, c[0x0][0xc48] ;  /* 0x0003120000057ab9 */ /* 0x000fe20000000800 */
[----:B------:R-:W-:Y:S01]  /*efb0*/  ULDC.64 UR8, c[0x0][0xa28] ;  /* 0x00028a0000087ab9 */ /* 0x000fe20000000a00 */
[----:B------:R-:W-:Y:S01]  /*efc0*/  UISETP.NE.AND UP1, UPT, UR5, 0x1, UPT ;  /* 0x000000010500788c */ /* 0x000fe2000bf25270 */
[----:B------:R-:W-:Y:S01]  /*efd0*/  IMAD.MOV.U32 R32, RZ, RZ, RZ ;  /* 0x000000ffff207224 */ /* 0x000fe200078e00ff */
[----:B------:R-:W-:Y:S02]  /*efe0*/  UIADD3 UR4, UR7, -UR4, URZ ;  /* 0x8000000407047290 */ /* 0x000fe4000fffe03f */
[----:B------:R-:W-:Y:S01]  /*eff0*/  UISETP.NE.U32.AND UP0, UPT, UR8, URZ, UPT ;  /* 0x0000003f0800728c */ /* 0x000fe2000bf05070 */
[----:B------:R-:W-:Y:S02]  /*f000*/  ULDC UR5, c[0x0][0xc54] ;  /* 0x0003150000057ab9 */ /* 0x000fe40000000800 */
[----:B------:R-:W-:Y:S02]  /*f010*/  UIMAD UR42, UR42, UR5, UR4 ;  /* 0x000000052a2a72a4 */ /* 0x000fe4000f8e0204 */
[----:B------:R-:W-:-:S02]  /*f020*/  UISETP.NE.AND.EX UP0, UPT, UR9, URZ, UPT, UP0 ;  /* 0x0000003f0900728c */ /* 0x000fc4000bf05300 */
[----:B------:R-:W-:Y:S01]  /*f030*/  @UP1 ULDC UR4, c[0x0][0xc4c] ;  /* 0x0003130000041ab9 */ /* 0x000fe20000000800 */
[----:B------:R-:W-:Y:S01]  /*f040*/  @UP1 ULDC UR7, c[0x0][0xc50] ;  /* 0x0003140000071ab9 */ /* 0x000fe20000000800 */
[----:B------:R-:W-:Y:S02]  /*f050*/  UIMAD.WIDE.U32 UR4, UR42, UR4, URZ ;  /* 0x000000042a0472a5 */ /* 0x000fe4000f8e003f */
[----:B------:R-:W-:Y:S01]  /*f060*/  UMOV UR43, UR42 ;  /* 0x0000002a002b7c82 */ /* 0x000fe20008000000 */
[----:B------:R-:W-:Y:S01]  /*f070*/  ULOP3.LUT UR6, UR6, 0x1ffffff, URZ, 0x3c, !UPT ;  /* 0x01ffffff06067892 */ /* 0x000fe2000f8e3c3f */
[----:B------:R-:W-:Y:S01]  /*f080*/  PLOP3.LUT P0, PT, PT, PT, UP0, 0x80, 0x0 ;  /* 0x000000000000781c */ /* 0x000fe20003f0f008 */
[----:B------:R-:W-:-:S03]  /*f090*/  @UP1 USHF.R.U32.HI UR43, URZ, UR7, UR5 ;  /* 0x000000073f2b1299 */ /* 0x000fc60008011605 */
[----:B------:R-:W-:Y:S02]  /*f0a0*/  @UP0 ULDC.64 UR4, c[0x0][0xa28] ;  /* 0x00028a0000040ab9 */ /* 0x000fe40000000a00 */
[----:B------:R-:W-:-:S06]  /*f0b0*/  @UP0 UIMAD.WIDE UR4, UR43, 0x4, UR4 ;  /* 0x000000042b0408a5 */ /* 0x000fcc000f8e0204 */
[----:B------:R-:W-:Y:S01]  /*f0c0*/  IMAD.U32 R3, RZ, RZ, UR5 ;  /* 0x00000005ff037e24 */ /* 0x000fe2000f8e00ff */
[----:B------:R-:W-:Y:S01]  /*f0d0*/  ULDC UR5, c[0x0][0x448] ;  /* 0x0001120000057ab9 */ /* 0x000fe20000000800 */
[----:B------:R-:W-:Y:S01]  /*f0e0*/  IMAD.U32 R2, RZ, RZ, UR4 ;  /* 0x00000004ff027e24 */ /* 0x000fe2000f8e00ff */
[----:B------:R-:W-:Y:S01]  /*f0f0*/  ULDC UR4, c[0x0][0xc3c] ;  /* 0x00030f0000047ab9 */ /* 0x000fe20000000800 */
[----:B------:R-:W-:Y:S02]  /*f100*/  UISETP.NE.AND UP2, UPT, UR5, 0x1, UPT ;  /* 0x000000010500788c */ /* 0x000fe4000bf45270 */
[----:B------:R-:W-:Y:S01]  /*f110*/  UIADD3 UR6, UR6, UR4, URZ ;  /* 0x0000000406067290 */ /* 0x000fe2000fffe03f */
[----:B------:R0:W5:Y:S01]  /*f120*/  @P0 LDG.E R32, desc[UR36][R2.64] ;  /* 0x0000002402200981 */ /* 0x000162000c1e1900 */
[----:B------:R-:W-:Y:S02]  /*f130*/  UP2UR UR50, UPR, URZ, 0x4 ;  /* 0x000000043f327883 */ /* 0x000fe40008000000 */
[----:B------:R-:W-:-:S04]  /*f140*/  USHF.L.U32 UR44, UR6, 0x7, URZ ;  /* 0x00000007062c7899 */ /* 0x000fc8000800063f */
[----:B------:R-:W-:Y:S01]  /*f150*/  UIADD3 UR6, UR44, 0x7f, URZ ;  /* 0x0000007f2c067890 */ /* 0x000fe2000fffe03f */
[----:B------:R-:W-:Y:S01]  /*f160*/  @UP2 ULDC UR4, c[0x0][0x44c] ;  /* 0x0001130000042ab9 */ /* 0x000fe20000000800 */
[----:B------:R-:W-:Y:S02]  /*f170*/  @UP2 ULDC UR7, c[0x0][0x450] ;  /* 0x0001140000072ab9 */ /* 0x000fe40000000800 */
[----:B------:R-:W-:-:S04]  /*f180*/  UIMAD.WIDE.U32 UR4, UR6, UR4, URZ ;  /* 0x00000004060472a5 */ /* 0x000fc8000f8e003f */
[----:B------:R-:W-:-:S03]  /*f190*/  @UP2 USHF.R.U32.HI UR6, URZ, UR7, UR5 ;  /* 0x000000073f062299 */ /* 0x000fc60008011605 */
[----:B------:R-:W-:Y:S01]  /*f1a0*/  ULDC.64 UR4, c[0x0][0x9e0] ;  /* 0x0002780000047ab9 */ /* 0x000fe20000000a00 */
[----:B------:R-:W-:Y:S02]  /*f1b0*/  UIADD3 UR6, UR49, UR6, URZ ;  /* 0x0000000631067290 */ /* 0x000fe4000fffe03f */
[----:B------:R-:W-:Y:S02]  /*f1c0*/  UISETP.GE.AND UP0, UPT, UR5, 0x1, UPT ;  /* 0x000000010500788c */ /* 0x000fe4000bf06270 */
[----:B------:R-:W-:-:S04]  /*f1d0*/  UIADD3 UR4, UR6, UR4, URZ ;  /* 0x0000000406047290 */ /* 0x000fc8000fffe03f */
[----:B------:R-:W-:-:S13]  /*f1e0*/  PLOP3.LUT P0, PT, PT, PT, UP0, 0x40, 0x0 ;  /* 0x000000000000781c */ /* 0x000fda0003f0e808 */
[----:B0-----:R-:W-:Y:S05]  /*f1f0*/  @P0 BRA `(.L_x_1069) ;  /* 0x0000000000440947 */ /* 0x001fea0003800000 */
[----:B------:R-:W-:Y:S01]  /*f200*/  ISETP.LT.AND P0, PT, RZ, UR6, PT ;  /* 0x00000006ff007c0c */ /* 0x000fe2000bf01270 */
[----:B------:R-:W-:-:S12]  /*f210*/  UIADD3 UR8, UR6, -0x1, URZ ;  /* 0xffffffff06087890 */ /* 0x000fd8000fffe03f */
[----:B------:R-:W-:Y:S05]  /*f220*/  @P0 BRA `(.L_x_1070) ;  /* 0x00000000001c0947 */ /* 0x000fea0003800000 */
[----:B------:R-:W-:Y:S02]  /*f230*/  UISETP.NE.AND UP1, UPT, UR5, 0x1, UPT ;  /* 0x000000010500788c */ /* 0x000fe4000bf25270 */
[----:B------:R-:W-:-:S09]  /*f240*/  UIADD3 UR8, -UR6, URZ, URZ ;  /* 0x0000003f06087290 */ /* 0x000fd2000fffe13f */
[----:B------:R-:W-:Y:S02]  /*f250*/  @UP1 ULDC.64 UR10, c[0x0][0x9e8] ;  /* 0x00027a00000a1ab9 */ /* 0x000fe40000000a00 */
[----:B------:R-:W-:-:S04]  /*f260*/  UIMAD.WIDE.U32 UR6, UR8, UR10, URZ ;  /* 0x0000000a080672a5 */ /* 0x000fc8000f8e003f */
[----:B------:R-:W-:-:S04]  /*f270*/  @UP1 USHF.R.U32.HI UR8, URZ, UR11, UR7 ;  /* 0x0000000b3f081299 */ /* 0x000fc80008011607 */
[----:B------:R-:W-:Y:S01]  /*f280*/  ULOP3.LUT UR8, URZ, UR8, URZ, 0x33, !UPT ;  /* 0x000000083f087292 */ /* 0x000fe2000f8e333f */
[----:B------:R-:W-:Y:S11]  /*f290*/  BRA `(.L_x_1071) ;  /* 0x0000000000107947 */ /* 0x000ff60003800000 */
.L_x_1070:
[----:B------:R-:W-:-:S11]  /*f2a0*/  UISETP.NE.AND UP1, UPT, UR5, 0x1, UPT ;  /* 0x000000010500788c */ /* 0x000fd6000bf25270 */
[----:B------:R-:W-:Y:S02]  /*f2b0*/  @UP1 ULDC.64 UR10, c[0x0][0x9e8] ;  /* 0x00027a00000a1ab9 */ /* 0x000fe40000000a00 */
[----:B------:R-:W-:-:S04]  /*f2c0*/  UIMAD.WIDE.U32 UR6, UR8, UR10, URZ ;  /* 0x0000000a080672a5 */ /* 0x000fc8000f8e003f */
[----:B------:R-:W-:-:S12]  /*f2d0*/  @UP1 USHF.R.U32.HI UR8, URZ, UR11, UR7 ;  /* 0x0000000b3f081299 */ /* 0x000fd80008011607 */
.L_x_1071:
[----:B------:R-:W-:-:S04]  /*f2e0*/  UIMAD UR8, UR8, UR5, UR5 ;  /* 0x00000005080872a4 */ /* 0x000fc8000f8e0205 */
[----:B------:R-:W-:-:S04]  /*f2f0*/  UISETP.LT.AND UP1, UPT, UR4, UR8, UPT ;  /* 0x000000080400728c */ /* 0x000fc8000bf21270 */
[----:B------:R-:W-:-:S12]  /*f300*/  USEL UR4, UR4, UR8, UP1 ;  /* 0x0000000804047287 */ /* 0x000fd80008800000 */
.L_x_1069:
[----:B------:R-:W-:Y:S01]  /*f310*/  UISETP.NE.AND UP1, UPT, UR50, URZ, UPT ;  /* 0x0000003f3200728c */ /* 0x000fe2000bf25270 */
[----:B------:R-:W-:Y:S01]  /*f320*/  PLOP3.LUT P0, PT, PT, PT, UP0, 0x40, 0x0 ;  /* 0x000000000000781c */ /* 0x000fe20003f0e808 */
[----:B------:R-:W-:Y:S01]  /*f330*/  UIADD3 UR6, UR4, 0x5f, URZ ;  /* 0x0000005f04067890 */ /* 0x000fe2000fffe03f */
[----:B------:R-:W-:-:S03]  /*f340*/  UMOV UR10, UR44 ;  /* 0x0000002c000a7c82 */ /* 0x000fc60008000000 */
[----:B------:R-:W-:-:S04]  /*f350*/  UIMAD.WIDE UR6, UR6, 0x2aaaaaab, URZ ;  /* 0x2aaaaaab060678a5 */ /* 0x000fc8000f8e023f */
[----:B------:R-:W-:Y:S01]  /*f360*/  USHF.R.U32.HI UR4, URZ, 0x1f, UR7 ;  /* 0x0000001f3f047899 */ /* 0x000fe20008011607 */
[----:B------:R-:W-:Y:S02]  /*f370*/  @UP1 ULDC UR8, c[0x0][0x44c] ;  /* 0x0001130000081ab9 */ /* 0x000fe40000000800 */
[----:B------:R-:W-:Y:S01]  /*f380*/  @UP1 ULDC UR6, c[0x0][0x450] ;  /* 0x0001140000061ab9 */ /* 0x000fe20000000800 */
[----:B------:R-:W-:Y:S02]  /*f390*/  UIMAD.WIDE.U32 UR8, UR44, UR8, URZ ;  /* 0x000000082c0872a5 */ /* 0x000fe4000f8e003f */
[----:B------:R-:W-:Y:S02]  /*f3a0*/  ULEA.HI.SX32 UR4, UR7, UR4, 0x1c ;  /* 0x0000000407047291 */ /* 0x000fe4000f8fe23f */
[----:B------:R-:W-:Y:S02]  /*f3b0*/  @UP1 USHF.R.U32.HI UR10, URZ, UR6, UR9 ;  /* 0x000000063f0a1299 */ /* 0x000fe40008011609 */
[----:B------:R-:W-:-:S02]  /*f3c0*/  UISETP.LT.AND UP1, UPT, UR41, UR4, UPT ;  /* 0x000000042900728c */ /* 0x000fc4000bf21270 */
[----:B------:R-:W-:Y:S01]  /*f3d0*/  UIADD3 UR6, UR40, UR10, URZ ;  /* 0x0000000a28067290 */ /* 0x000fe2000fffe03f */
[----:B------:R-:W-:Y:S01]  /*f3e0*/  ULDC UR8, c[0x0][0x9dc] ;  /* 0x0002770000087ab9 */ /* 0x000fe20000000800 */
[----:B------:R-:W-:Y:S02]  /*f3f0*/  USEL UR45, UR41, UR4, UP1 ;  /* 0x00000004292d7287 */ /* 0x000fe40008800000 */
[----:B------:R-:W-:Y:S01]  /*f400*/  UIADD3 UR8, UR6, -UR8, URZ ;  /* 0x8000000806087290 */ /* 0x000fe2000fffe03f */
[----:B------:R-:W-:Y:S11]  /*f410*/  @P0 BRA `(.L_x_1072) ;  /* 0x0000000000480947 */ /* 0x000ff60003800000 */
[----:B------:R-:W-:Y:S02]  /*f420*/  UMOV UR4, UR6 ;  /* 0x0000000600047c82 */ /* 0x000fe40008000000 */
[----:B------:R-:W-:-:S06]  /*f430*/  UISETP.GT.AND UP0, UPT, UR4, -0x1, UPT ;  /* 0xffffffff0400788c */ /* 0x000fcc000bf04270 */
[----:B------:R-:W-:-:S13]  /*f440*/  PLOP3.LUT P0, PT, PT, PT, UP0, 0x80, 0x0 ;  /* 0x000000000000781c */ /* 0x000fda0003f0f008 */
[----:B------:R-:W-:Y:S05]  /*f450*/  @P0 BRA `(.L_x_1073) ;  /* 0x00000000001c0947 */ /* 0x000fea0003800000 */
[----:B------:R-:W-:Y:S02]  /*f460*/  UISETP.NE.AND UP0, UPT, UR5, 0x1, UPT ;  /* 0x000000010500788c */ /* 0x000fe4000bf05270 */
[----:B------:R-:W-:-:S09]  /*f470*/  ULOP3.LUT UR4, URZ, UR4, URZ, 0x33, !UPT ;  /* 0x000000043f047292 */ /* 0x000fd2000f8e333f */
[----:B------:R-:W-:Y:S02]  /*f480*/  @UP0 ULDC.64 UR10, c[0x0][0x9e8] ;  /* 0x00027a00000a0ab9 */ /* 0x000fe40000000a00 */
[----:B------:R-:W-:-:S04]  /*f490*/  UIMAD.WIDE.U32 UR6, UR4, UR10, URZ ;  /* 0x0000000a040672a5 */ /* 0x000fc8000f8e003f */
[----:B------:R-:W-:-:S04]  /*f4a0*/  @UP0 USHF.R.U32.HI UR4, URZ, UR11, UR7 ;  /* 0x0000000b3f040299 */ /* 0x000fc80008011607 */
[----:B------:R-:W-:Y:S01]  /*f4b0*/  ULOP3.LUT UR4, URZ, UR4, URZ, 0x33, !UPT ;  /* 0x000000043f047292 */ /* 0x000fe2000f8e333f */
[----:B------:R-:W-:Y:S11]  /*f4c0*/  BRA `(.L_x_1074) ;  /* 0x0000000000107947 */ /* 0x000ff60003800000 */
.L_x_1073:
[----:B------:R-:W-:-:S11]  /*f4d0*/  UISETP.NE.AND UP0, UPT, UR5, 0x1, UPT ;  /* 0x000000010500788c */ /* 0x000fd6000bf05270 */
[----:B------:R-:W-:Y:S02]  /*f4e0*/  @UP0 ULDC.64 UR10, c[0x0][0x9e8] ;  /* 0x00027a00000a0ab9 */ /* 0x000fe40000000a00 */
[----:B------:R-:W-:-:S04]  /*f4f0*/  UIMAD.WIDE.U32 UR6, UR4, UR10, URZ ;  /* 0x0000000a040672a5 */ /* 0x000fc8000f8e003f */
[----:B------:R-:W-:-:S12]  /*f500*/  @UP0 USHF.R.U32.HI UR4, URZ, UR11, UR7 ;  /* 0x0000000b3f040299 */ /* 0x000fd80008011607 */
.L_x_1074:
[----:B------:R-:W-:-:S04]  /*f510*/  UIMAD UR4, UR4, UR5, URZ ;  /* 0x00000005040472a4 */ /* 0x000fc8000f8e023f */
[----:B------:R-:W-:-:S04]  /*f520*/  UISETP.LT.AND UP0, UPT, UR8, UR4, UPT ;  /* 0x000000040800728c */ /* 0x000fc8000bf01270 */
[----:B------:R-:W-:-:S12]  /*f530*/  USEL UR8, UR8, UR4, !UP0 ;  /* 0x0000000408087287 */ /* 0x000fd8000c000000 */
.L_x_1072:
[----:B------:R-:W-:Y:S01]  /*f540*/  UIMAD.WIDE UR4, UR8, 0x2aaaaaab, URZ ;  /* 0x2aaaaaab080478a5 */ /* 0x000fe2000f8e023f */
[----:B------:R-:W-:Y:S03]  /*f550*/  BSSY B7, `(.L_x_1075) ;  /* 0x0000328000077945 */ /* 0x000fe60003800000 */
[----:B------:R-:W-:-:S04]  /*f560*/  USHF.R.U32.HI UR4, URZ, 0x1f, UR5 ;  /* 0x0000001f3f047899 */ /* 0x000fc80008011605 */
[----:B------:R-:W-:-:S04]  /*f570*/  ULEA.HI.SX32 UR4, UR5, UR4, 0x1c ;  /* 0x0000000405047291 */ /* 0x000fc8000f8fe23f */
[----:B------:R-:W-:-:S04]  /*f580*/  UISETP.LT.AND UP0, UPT, URZ, UR4, UPT ;  /* 0x000000043f00728c */ /* 0x000fc8000bf01270 */
[----:B------:R-:W-:-:S04]  /*f590*/  USEL UR46, URZ, UR4, !UP0 ;  /* 0x000000043f2e7287 */ /* 0x000fc8000c000000 */
[----:B------:R-:W-:-:S06]  /*f5a0*/  UISETP.GT.AND UP0, UPT, UR45, UR46, UPT ;  /* 0x0000002e2d00728c */ /* 0x000fcc000bf04270 */
[----:B------:R-:W-:-:S13]  /*f5b0*/  PLOP3.LUT P0, PT, PT, PT, UP0, 0x80, 0x0 ;  /* 0x000000000000781c */ /* 0x000fda0003f0f008 */
[----:B------:R-:W-:Y:S05]  /*f5c0*/  @P0 BRA `(.L_x_1076) ;  /* 0x0000000000440947 */ /* 0x000fea0003800000 */
[----:B------:R-:W0:Y:S02]  /*f5d0*/  S2R R0, SR_TID.X ;  /* 0x0000000000007919 */ /* 0x000e240000002100 */
[----:B0-----:R-:W-:-:S04]  /*f5e0*/  LOP3.LUT R0, R0, 0x7f, RZ, 0xc0, !PT ;  /* 0x0000007f00007812 */ /* 0x001fc800078ec0ff */
[----:B------:R-:W-:-:S13]  /*f5f0*/  ISETP.NE.AND P2, PT, R0, RZ, PT ;  /* 0x000000ff0000720c */ /* 0x000fda0003f45270 */
[----:B------:R-:W-:Y:S05]  /*f600*/  @P2 BRA `(.L_x_1077) ;  /* 0x0000003000702947 */ /* 0x000fea0003800000 */
[----:B------:R-:W0:Y:S01]  /*f610*/  S2R R7, SR_LANEID ;  /* 0x0000000000077919 */ /* 0x000e220000000000 */
[----:B------:R-:W-:Y:S01]  /*f620*/  VOTEU.ANY UR4, UPT, PT ;  /* 0x0000000000047886 */ /* 0x000fe200038e0100 */
[----:B------:R-:W1:Y:S01]  /*f630*/  LDC.64 R2, c[0x0][0xc80] ;  /* 0x00032000ff027b82 */ /* 0x000e620000000a00 */
[----:B------:R-:W0:Y:S08]  /*f640*/  FLO.U32 R0, UR4 ;  /* 0x0000000400007d00 */ /* 0x000e3000080e0000 */
[----:B------:R-:W1:Y:S01]  /*f650*/  POPC R5, UR4 ;  /* 0x0000000400057d09 */ /* 0x000e620008000000 */
[----:B0-----:R-:W-:-:S13]  /*f660*/  ISETP.EQ.U32.AND P0, PT, R0, R7, PT ;  /* 0x000000070000720c */ /* 0x001fda0003f02070 */
[----:B-1----:R-:W2:Y:S01]  /*f670*/  @P0 ATOMG.E.ADD.STRONG.GPU PT, R3, desc[UR36][R2.64], R5 ;  /* 0x00000005020309a8 */ /* 0x002ea200081ee1e4 */
[----:B------:R-:W0:Y:S02]  /*f680*/  S2R R4, SR_LTMASK ;  /* 0x0000000000047919 */ /* 0x000e240000003900 */
[----:B0-----:R-:W-:-:S04]  /*f690*/  LOP3.LUT R4, R4, UR4, RZ, 0xc0, !PT ;  /* 0x0000000404047c12 */ /* 0x001fc8000f8ec0ff */
[----:B------:R-:W0:Y:S01]  /*f6a0*/  POPC R7, R4 ;  /* 0x0000000400077309 */ /* 0x000e220000000000 */
[----:B--2---:R-:W0:Y:S02]  /*f6b0*/  SHFL.IDX PT, R0, R3, R0, 0x1f ;  /* 0x00001f0003007589 */ /* 0x004e2400000e0000 */
[----:B0-----:R-:W-:Y:S01]  /*f6c0*/  IADD3 R34, R0, UR47, R7 ;  /* 0x0000002f00227c10 */ /* 0x001fe2000fffe007 */
[----:B------:R-:W-:Y:S06]  /*f6d0*/  BRA `(.L_x_1077) ;  /* 0x00000030003c7947 */ /* 0x000fec0003800000 */
.L_x_1076:
[----:B------:R-:W-:Y:S01]  /*f6e0*/  VIADD R0, R16, 0x18400 ;  /* 0x0001840010007836 */ /* 0x000fe20000000000 */
[----:B------:R-:W-:Y:S04]  /*f6f0*/  BSSY B6, `(.L_x_1078) ;  /* 0x0000013000067945 */ /* 0x000fe80003800000 */
[----:B------:R-:W-:-:S13]  /*f700*/  LOP3.LUT P0, RZ, R0, 0x3ff, RZ, 0xc0, !PT ;  /* 0x000003ff00ff7812 */ /* 0x000fda000780c0ff */
[----:B------:R-:W-:Y:S05]  /*f710*/  @!P0 BRA `(.L_x_1079) ;  /* 0x0000000000408947 */ /* 0x000fea0003800000 */
[----:B------:R-:W-:Y:S01]  /*f720*/  MOV R2, 0x0 ;  /* 0x0000000000027802 */ /* 0x000fe20000000f00 */
[----:B------:R-:W-:Y:S01]  /*f730*/  ULDC.64 UR4, c[0x4][0xf0] ;  /* 0x01003c0000047ab9 */ /* 0x000fe20000000a00 */
[----:B------:R-:W-:Y:S01]  /*f740*/  ULDC.64 UR6, c[0x4][0xf8] ;  /* 0x01003e0000067ab9 */ /* 0x000fe20000000a00 */
[----:B------:R-:W-:Y:S02]  /*f750*/  IMAD.U32 R4, RZ, RZ, UR4 ;  /* 0x00000004ff047e24 */ /* 0x000fe4000f8e00ff */
[----:B------:R-:W-:Y:S01]  /*f760*/  IMAD.U32 R5, RZ, RZ, UR5 ;  /* 0x00000005ff057e24 */ /* 0x000fe2000f8e00ff */
[----:B------:R-:W0:Y:S01]  /*f770*/  LDC.64 R2, c[0x4][R2] ;  /* 0x0100000002027b82 */ /* 0x000e220000000a00 */
[----:B------:R-:W-:Y:S01]  /*f780*/  ULDC.64 UR4, c[0x4][0x70] ;  /* 0x01001c0000047ab9 */ /* 0x000fe20000000a00 */
[----:B------:R-:W-:Y:S02]  /*f790*/  IMAD.U32 R6, RZ, RZ, UR6 ;  /* 0x00000006ff067e24 */ /* 0x000fe4000f8e00ff */
[----:B------:R-:W-:-:S02]  /*f7a0*/  IMAD.U32 R7, RZ, RZ, UR7 ;  /* 0x00000007ff077e24 */ /* 0x000fc4000f8e00ff */
[----:B------:R-:W-:Y:S02]  /*f7b0*/  IMAD.U32 R10, RZ, RZ, UR4 ;  /* 0x00000004ff0a7e24 */ /* 0x000fe4000f8e00ff */
[----:B------:R-:W-:Y:S02]  /*f7c0*/  IMAD.U32 R11, RZ, RZ, UR5 ;  /* 0x00000005ff0b7e24 */ /* 0x000fe4000f8e00ff */
[----:B------:R-:W-:Y:S02]  /*f7d0*/  IMAD.MOV.U32 R8, RZ, RZ, 0x70 ;  /* 0x00000070ff087424 */ /* 0x000fe400078e00ff */
[----:B------:R-:W-:Y:S02]  /*f7e0*/  IMAD.MOV.U32 R12, RZ, RZ, 0x1 ;  /* 0x00000001ff0c7424 */ /* 0x000fe400078e00ff */
[----:B------:R-:W-:-:S07]  /*f7f0*/  IMAD.MOV.U32 R13, RZ, RZ, RZ ;  /* 0x000000ffff0d7224 */ /* 0x000fce00078e00ff */
[----:B------:R-:W-:-:S07]  /*f800*/  LEPC R20, `(.L_x_1079) ;  /* 0x000000001014794e */ /* 0x000fce0000000000 */
[----:B0----5:R-:W-:Y:S05]  /*f810*/  CALL.ABS.NOINC R2 ;  /* 0x0000000002007343 */ /* 0x021fea0003c00000 */
.L_x_1079:
[----:B------:R-:W-:Y:S05]  /*f820*/  BSYNC B6 ;  /* 0x0000000000067941 */ /* 0x000fea0003800000 */
.L_x_1078:
        /* <DEDUP_REMOVED lines=19> */
[----:B-1---5:R-:W-:Y:S05]  /*f960*/  CALL.ABS.NOINC R2 ;  /* 0x0000000002007343 */ /* 0x022fea0003c00000 */
.L_x_1082:
[----:B------:R0:W1:Y:S01]  /*f970*/  LDC.64 R2, c[0x4][R17] ;  /* 0x0100000011027b82 */ /* 0x0000620000000a00 */
[----:B------:R-:W-:Y:S01]  /*f980*/  ULDC.64 UR4, c[0x4][0xf0] ;  /* 0x01003c0000047ab9 */ /* 0x000fe20000000a00 */
[----:B------:R-:W-:Y:S01]  /*f990*/  ULDC.64 UR6, c[0x4][0xf8] ;  /* 0x01003e0000067ab9 */ /* 0x000fe20000000a00 */
[----:B------:R-:W-:Y:S02]  /*f9a0*/  IMAD.U32 R4, RZ, RZ, UR4 ;  /* 0x00000004ff047e24 */ /* 0x000fe4000f8e00ff */
        /* <DEDUP_REMOVED lines=11> */
.L_x_1081:
[----:B------:R-:W-:Y:S05]  /*fa60*/  BSYNC B6 ;  /* 0x0000000000067941 */ /* 0x000fea0003800000 */
.L_x_1080:
[----:B------:R-:W-:Y:S01]  /*fa70*/  ULDC.64 UR4, c[0x0][0x9f8] ;  /* 0x00027e0000047ab9 */ /* 0x000fe20000000a00 */
[----:B------:R-:W-:Y:S01]  /*fa80*/  IMAD.U32 R29, RZ, RZ, UR43 ;  /* 0x0000002bff1d7e24 */ /* 0x000fe2000f8e00ff */
[----:B------:R-:W-:Y:S01]  /*fa90*/  UISETP.NE.U32.AND UP0, UPT, UR4, URZ, UPT ;  /* 0x0000003f0400728c */ /* 0x000fe2000bf05070 */
[----:B------:R-:W0:Y:S03]  /*faa0*/  LDC R10, c[0x0][0x430] ;  /* 0x00010c00ff0a7b82 */ /* 0x000e260000000800 */
[----:B------:R-:W-:-:S06]  /*fab0*/  UISETP.NE.AND.EX UP0, UPT, UR5, URZ, UPT, UP0 ;  /* 0x0000003f0500728c */ /* 0x000fcc000bf05300 */
[----:B------:R-:W-:-:S05]  /*fac0*/  PLOP3.LUT P0, PT, PT, PT, UP0, 0x80, 0x0 ;  /* 0x000000000000781c */ /* 0x000fca0003f0f008 */
[----:B------:R-:W-:Y:S02]  /*fad0*/  @UP0 ULDC.64 UR4, c[0x0][0x9f8] ;  /* 0x00027e0000040ab9 */ /* 0x000fe40000000a00 */
[----:B------:R-:W-:-:S06]  /*fae0*/  @UP0 UIMAD.WIDE UR4, UR43, 0x4, UR4 ;  /* 0x000000042b0408a5 */ /* 0x000fcc000f8e0204 */
[----:B------:R-:W-:Y:S01]  /*faf0*/  IMAD.U32 R2, RZ, RZ, UR4 ;  /* 0x00000004ff027e24 */ /* 0x000fe2000f8e00ff */
[----:B------:R-:W-:Y:S01]  /*fb00*/  ULDC UR4, c[0x0][0xc48] ;  /* 0x0003120000047ab9 */ /* 0x000fe20000000800 */
[----:B------:R-:W-:-:S05]  /*fb10*/  IMAD.U32 R3, RZ, RZ, UR5 ;  /* 0x00000005ff037e24 */ /* 0x000fca000f8e00ff */
[----:B------:R1:W5:Y:S01]  /*fb20*/  @P0 LDG.E R29, desc[UR36][R2.64] ;  /* 0x00000024021d0981 */ /* 0x000362000c1e1900 */
[----:B------:R-:W-:Y:S01]  /*fb30*/  UMOV UR5, 0xffffffff ;  /* 0xffffffff00057882 */ /* 0x000fe20000000000 */
[----:B------:R-:W-:Y:S02]  /*fb40*/  IMAD.U32 R22, RZ, RZ, UR4 ;  /* 0x00000004ff167e24 */ /* 0x000fe4000f8e00ff */
[----:B------:R-:W-:Y:S05]  /*fb50*/  BRA.DIV UR5, `(.L_x_1083) ;  /* 0x0000003605487947 */ /* 0x000fea000b800000 */
.L_x_1137:
[----:B------:R-:W2:Y:S01]  /*fb60*/  S2R R0, SR_TID.X ;  /* 0x0000000000007919 */ /* 0x000ea20000002100 */
[----:B------:R-:W-:Y:S01]  /*fb70*/  UIADD3 UR4, UR45, -0x1, URZ ;  /* 0xffffffff2d047890 */ /* 0x000fe2000fffe03f */
[----:B0-----:R-:W-:Y:S02]  /*fb80*/  ISETP.NE.AND P1, PT, R10, 0x1, PT ;  /* 0x000000010a00780c */ /* 0x001fe40003f25270 */
[----:B-----5:R-:W-:Y:S02]  /*fb90*/  SHF.R.S32.HI R33, RZ, 0x1f, R29 ;  /* 0x0000001fff217819 */ /* 0x020fe4000001141d */
[----:B------:R-:W-:Y:S01]  /*fba0*/  LOP3.LUT R19, R19, 0xffffff7f, RZ, 0xc0, !PT ;  /* 0xffffff7f13137812 */ /* 0x000fe200078ec0ff */
[----:B------:R-:W-:-:S08]  /*fbb0*/  IMAD.U32 R7, RZ, RZ, UR4 ;  /* 0x00000004ff077e24 */ /* 0x000fd0000f8e00ff */
[----:B-1----:R-:W0:Y:S01]  /*fbc0*/  @P1 LDC R3, c[0x0][0x434] ;  /* 0x00010d00ff031b82 */ /* 0x002e220000000800 */
[----:B------:R-:W-:-:S07]  /*fbd0*/  @P1 LOP3.LUT R19, R19, 0x80, RZ, 0xfc, !PT ;  /* 0x0000008013131812 */ /* 0x000fce00078efcff */
[----:B------:R-:W1:Y:S01]  /*fbe0*/  @P1 LDC R5, c[0x0][0x438] ;  /* 0x00010e00ff051b82 */ /* 0x000e620000000800 */
[----:B--2---:R-:W-:-:S05]  /*fbf0*/  IMAD.SHL.U32 R8, R0, 0x10, RZ ;  /* 0x0000001000087824 */ /* 0x004fca00078e00ff */
[----:B------:R-:W-:-:S05]  /*fc00*/  LOP3.LUT R8, R36, 0x70, R8, 0xf8, !PT ;  /* 0x0000007024087812 */ /* 0x000fca00078ef808 */
[----:B------:R-:W-:-:S04]  /*fc10*/  IMAD R7, R7, 0x60, R8 ;  /* 0x0000006007077824 */ /* 0x000fc800078e0208 */
[C---:B------:R-:W-:Y:S01]  /*fc20*/  IMAD.IADD R0, R7.reuse, 0x1, R32 ;  /* 0x0000000107007824 */ /* 0x040fe200078e0220 */
[----:B------:R-:W-:-:S03]  /*fc30*/  ISETP.GE.AND P0, PT, R7, UR38, PT ;  /* 0x0000002607007c0c */ /* 0x000fc6000bf06270 */
[----:B0-----:R-:W-:Y:S01]  /*fc40*/  @P1 IMAD.HI.U32 R2, R0, R3, RZ ;  /* 0x0000000300021227 */ /* 0x001fe200078e00ff */
[----:B------:R-:W-:-:S03]  /*fc50*/  ISETP.GT.U32.OR P0, PT, R8, 0x5f, P0 ;  /* 0x0000005f0800780c */ /* 0x000fc60000704470 */
[----:B------:R-:W-:Y:S01]  /*fc60*/  IMAD.MOV.U32 R9, RZ, RZ, R0 ;  /* 0x000000ffff097224 */ /* 0x000fe200078e0000 */
[----:B-1----:R-:W-:-:S09]  /*fc70*/  @P1 SHF.R.U32.HI R9, RZ, R5, R2 ;  /* 0x00000005ff091219 */ /* 0x002fd20000011602 */
[----:B------:R-:W0:Y:S01]  /*fc80*/  @!P0 LDC.64 R6, c[0x0][0x428] ;  /* 0x00010a00ff068b82 */ /* 0x000e220000000a00 */
[----:B------:R-:W-:-:S07]  /*fc90*/  @!P0 SHF.R.S32.HI R3, RZ, 0x1f, R9 ;  /* 0x0000001fff038819 */ /* 0x000fce0000011409 */
[----:B------:R-:W1:Y:S01]  /*fca0*/  @!P0 LDC.64 R4, c[0x0][0x418] ;  /* 0x00010600ff048b82 */ /* 0x000e620000000a00 */
[----:B0-----:R-:W-:-:S04]  /*fcb0*/  @!P0 IMAD R2, R33, R6, RZ ;  /* 0x0000000621028224 */ /* 0x001fc800078e02ff */
[----:B------:R-:W-:Y:S02]  /*fcc0*/  @!P0 IMAD R7, R29, R7, R2 ;  /* 0x000000071d078224 */ /* 0x000fe400078e0202 */
[----:B------:R-:W-:-:S04]  /*fcd0*/  @!P0 IMAD.MOV.U32 R2, RZ, RZ, R9 ;  /* 0x000000ffff028224 */ /* 0x000fc800078e0009 */
[----:B------:R-:W-:-:S04]  /*fce0*/  @!P0 IMAD.WIDE.U32 R2, R29, R6, R2 ;  /* 0x000000061d028225 */ /* 0x000fc800078e0002 */
[----:B------:R-:W-:Y:S01]  /*fcf0*/  @!P0 IMAD.IADD R3, R3, 0x1, R7 ;  /* 0x0000000103038824 */ /* 0x000fe200078e0207 */
[----:B-1----:R-:W-:Y:S01]  /*fd00*/  @!P0 LEA R4, P1, R2, R4, 0x2 ;  /* 0x0000000402048211 */ /* 0x002fe200078210ff */
[----:B------:R-:W-:-:S03]  /*fd10*/  IMAD.MOV.U32 R6, RZ, RZ, RZ ;  /* 0x000000ffff067224 */ /* 0x000fc600078e00ff */
[----:B------:R-:W-:Y:S01]  /*fd20*/  @!P0 LEA.HI.X R5, R2, R5, R3, 0x2, P1 ;  /* 0x0000000502058211 */ /* 0x000fe200008f1403 */
[----:B------:R-:W-:-:S04]  /*fd30*/  IMAD.MOV R7, RZ, RZ, -R9 ;  /* 0x000000ffff077224 */ /* 0x000fc800078e0a09 */
[----:B------:R0:W5:Y:S01]  /*fd40*/  @!P0 LDG.E R6, desc[UR36][R4.64] ;  /* 0x0000002404068981 */ /* 0x000162000c1e1900 */
[----:B------:R-:W-:Y:S01]  /*fd50*/  ISETP.GT.U32.AND P0, PT, R8, 0x5f, PT ;  /* 0x0000005f0800780c */ /* 0x000fe20003f04070 */
[----:B------:R-:W-:Y:S01]  /*fd60*/  IMAD R3, RZ, RZ, -UR43 ;  /* 0x8000002bff037e24 */ /* 0x000fe2000f8e02ff */
[----:B------:R-:W-:Y:S01]  /*fd70*/  LOP3.LUT R19, R19, 0xffffffbf, RZ, 0xc0, !PT ;  /* 0xffffffbf13137812 */ /* 0x000fe200078ec0ff */
[----:B------:R-:W-:Y:S02]  /*fd80*/  IMAD.U32 R24, RZ, RZ, UR4 ;  /* 0x00000004ff187e24 */ /* 0x000fe4000f8e00ff */
[----:B------:R-:W-:Y:S02]  /*fd90*/  IMAD R22, R22, R3, UR42 ;  /* 0x0000002a16167e24 */ /* 0x000fe4000f8e0203 */
[----:B0-----:R-:W-:-:S03]  /*fda0*/  IMAD R5, R10, R7, R0 ;  /* 0x000000070a057224 */ /* 0x001fc600078e0200 */
[----:B------:R-:W-:Y:S01]  /*fdb0*/  SHF.R.S32.HI R28, RZ, 0x1f, R22 ;  /* 0x0000001fff1c7819 */ /* 0x000fe20000011416 */
[----:B------:R-:W-:-:S05]  /*fdc0*/  IMAD.U32 R0, RZ, RZ, UR48 ;  /* 0x00000030ff007e24 */ /* 0x000fca000f8e00ff */
[----:B------:R-:W-:-:S13]  /*fdd0*/  ISETP.NE.AND P2, PT, R0, 0x3, PT ;  /* 0x000000030000780c */ /* 0x000fda0003f45270 */
[----:B------:R-:W-:-:S04]  /*fde0*/  @P2 LOP3.LUT R19, R19, 0x40, RZ, 0xfc, !PT ;  /* 0x0000004013132812 */ /* 0x000fc800078efcff */
[----:B------:R-:W-:-:S04]  /*fdf0*/  LOP3.LUT R19, R19, 0xffffffdf, RZ, 0xc0, !PT ;  /* 0xffffffdf13137812 */ /* 0x000fc800078ec0ff */
[----:B------:R-:W-:Y:S01]  /*fe00*/  @P0 LOP3.LUT R19, R19, 0x20, RZ, 0xfc, !PT ;  /* 0x0000002013130812 */ /* 0x000fe200078efcff */
[----:B------:R-:W-:Y:S06]  /*fe10*/  @!P2 BRA `(.L_x_1084) ;  /* 0x000000000004a947 */ /* 0x000fec0003800000 */
[----:B------:R-:W-:Y:S01]  /*fe20*/  BPT.TRAP 0x1 ;  /* 0x000000040000795c */ /* 0x000fe20000300000 */
.L_x_1084:
[----:B------:R-:W-:Y:S01]  /*fe30*/  SHF.R.S32.HI R7, RZ, 0x1f, R5 ;  /* 0x0000001fff077819 */ /* 0x000fe20000011405 */
[----:B------:R-:W-:Y:S01]  /*fe40*/  ULDC.64 UR4, c[0x0][0x328] ;  /* 0x0000ca0000047ab9 */ /* 0x000fe20000000a00 */
[----:B-----5:R-:W-:Y:S01]  /*fe50*/  SHF.R.S32.HI R4, RZ, 0x1f, R6 ;  /* 0x0000001fff047819 */ /* 0x020fe20000011406 */
[----:B------:R-:W-:Y:S01]  /*fe60*/  IMAD.WIDE.U32 R2, R5, UR4, RZ ;  /* 0x0000000405027c25 */ /* 0x000fe2000f8e00ff */
[----:B------:R-:W-:Y:S03]  /*fe70*/  BSSY B0, `(.L_x_1085) ;  /* 0x0000015000007945 */ /* 0x000fe60003800000 */
[----:B------:R-:W-:-:S04]  /*fe80*/  IMAD R0, R7, UR4, RZ ;  /* 0x0000000407007c24 */ /* 0x000fc8000f8e02ff */
[----:B------:R-:W-:Y:S01]  /*fe90*/  IMAD R9, R5, UR5, R0 ;  /* 0x0000000505097c24 */ /* 0x000fe2000f8e0200 */
[----:B------:R-:W-:Y:S01]  /*fea0*/  ULDC.64 UR4, c[0x0][0x338] ;  /* 0x0000ce0000047ab9 */ /* 0x000fe20000000a00 */
[----:B------:R-:W-:Y:S02]  /*feb0*/  IMAD R0, R23, 0x8, R16 ;  /* 0x0000000817007824 */ /* 0x000fe400078e0210 */
        /* <DEDUP_REMOVED lines=13> */
[----:B------:R-:W-:-:S04]  /*ff90*/  SHF.L.U32 R3, R26, 0x1f, RZ ;  /* 0x0000001f1a037819 */ /* 0x000fc800000006ff */
[----:B------:R-:W0:Y:S02]  /*ffa0*/  SYNCS.PHASECHK.TRANS64.TRYWAIT P0, [R0+URZ+0x2a840], R3 ;  /* 0x02a84003000075a7 */ /* 0x000e24000800017f */
[----:B0-----:R-:W-:Y:S05]  /*ffb0*/  @!P0 BRA `(.L_x_1086) ;  /* 0x00000030005c8947 */ /* 0x001fea0003800000 */
.L_x_1138:
[----:B------:R-:W-:Y:S05]  /*ffc0*/  BSYNC B0 ;  /* 0x0000000000007941 */ /* 0x000fea0003800000 */
.L_x_1085:
[----:B------:R-:W-:Y:S01]  /*ffd0*/  ULDC.64 UR4, c[0x0][0x300] ;  /* 0x0000c00000047ab9 */ /* 0x000fe20000000a00 */
[----:B------:R-:W-:Y:S01]  /*ffe0*/  LOP3.LUT P4, RZ, R19, 0x10, RZ, 0xc0, !PT ;  /* 0x0000001013ff7812 */ /* 0x000fe2000788c0ff */
        /* <DEDUP_REMOVED lines=10> */
[----:B------:R-:W-:Y:S01]  /*10090*/  ULDC.64 UR4, c[0x0][0x308] ;  /* 0x0000c20000047ab9 */ /* 0x000fe20000000a00 */
[----:B------:R-:W-:Y:S02]  /*100a0*/  IMAD.MOV.U32 R7, RZ, RZ, -0x60 ;  /* 0xffffffa0ff077424 */ /* 0x000fe400078e00ff */
[----:B------:R-:W-:Y:S02]  /*100b0*/  IMAD.IADD R3, R3, 0x1, R5 ;  /* 0x0000000103037824 */ /* 0x000fe400078e0205 */
[----:B------:R-:W-:Y:S02]  /*100c0*/  IMAD R5, R28, UR4, RZ ;  /* 0x000000041c057c24 */ /* 0x000fe4000f8e02ff */
[----:B------:R-:W-:-:S04]  /*100d0*/  IMAD.WIDE.U32 R2, R22, UR4, R2 ;  /* 0x0000000416027c25 */ /* 0x000fc8000f8e0002 */
[----:B------:R-:W-:Y:S01]  /*100e0*/  IMAD R5, R22, UR5, R5 ;  /* 0x0000000516057c24 */ /* 0x000fe2000f8e0205 */
[----:B------:R-:W-:Y:S01]  /*100f0*/  ULDC.64 UR4, c[0x0][0x2e8] ;  /* 0x0000ba0000047ab9 */ /* 0x000fe20000000a00 */
[----:B------:R-:W-:Y:S01]  /*10100*/  IMAD R7, R24, R7, UR38 ;  /* 0x0000002618077e24 */ /* 0x000fe2000f8e0207 */
[C---:B------:R-:W-:Y:S01]  /*10110*/  LEA R4, P0, R2.reuse, UR4, 0x1 ;  /* 0x0000000402047c11 */ /* 0x040fe2000f8008ff */
[----:B------:R-:W-:Y:S01]  /*10120*/  IMAD.IADD R3, R3, 0x1, R5 ;  /* 0x0000000103037824 */ /* 0x000fe200078e0205 */
[----:B------:R-:W-:Y:S01]  /*10130*/  UMOV UR4, 0xffffffff ;  /* 0xffffffff00047882 */ /* 0x000fe20000000000 */
[----:B------:R-:W-:Y:S02]  /*10140*/  IMAD.IADD R7, R7, 0x1, -R36 ;  /* 0x0000000107077824 */ /* 0x000fe400078e0a24 */
[----:B------:R-:W-:Y:S01]  /*10150*/  IMAD R5, R23, 0x4800, R30 ;  /* 0x0000480017057824 */ /* 0x000fe200078e021e */
[----:B------:R-:W-:Y:S02]  /*10160*/  LEA.HI.X R6, R2, UR5, R3, 0x1, P0 ;  /* 0x0000000502067c11 */ /* 0x000fe400080f0c03 */
[----:B------:R-:W-:Y:S01]  /*10170*/  ISETP.GE.AND P0, PT, R7, 0x1, PT ;  /* 0x000000010700780c */ /* 0x000fe20003f06270 */
[----:B------:R-:W-:-:S12]  /*10180*/  BRA.DIV UR4, `(.L_x_1087) ;  /* 0x0000002e04fc7947 */ /* 0x000fd8000b800000 */
[----:B------:R-:W0:Y:S01]  /*10190*/  SHFL.IDX PT, R14, R4, RZ, 0x181f ;  /* 0x00181fff040e7589 */ /* 0x000e2200000e0000 */
[----:B------:R-:W-:-:S03]  /*101a0*/  @P0 IMAD R9, R5, 0x2, R16 ;  /* 0x0000000205090824 */ /* 0x000fc600078e0210 */
[----:B------:R-:W1:Y:S04]  /*101b0*/  SHFL.IDX PT, R2, R6, RZ, 0x181f ;  /* 0x00181fff06027589 */ /* 0x000e6800000e0000 */
[----:B------:R-:W-:Y:S01]  /*101c0*/  SHFL.IDX PT, R8, R6, 0x1, 0x181f ;  /* 0x00381f0006087f89 */ /* 0x000fe200000e0000 */
[----:B0-----:R-:W-:-:S05]  /*101d0*/  @P0 LEA R14, P1, R37, R14, 0x1 ;  /* 0x0000000e250e0211 */ /* 0x001fca00078208ff */
[----:B-1----:R-:W-:Y:S02]  /*101e0*/  @P0 IMAD.X R3, RZ, RZ, R2, P1 ;  /* 0x000000ffff030224 */ /* 0x002fe400008e0602 */
[----:B------:R-:W-:Y:S02]  /*101f0*/  @P0 IMAD.MOV.U32 R2, RZ, RZ, R14 ;  /* 0x000000ffff020224 */ /* 0x000fe400078e000e */
[----:B------:R-:W0:Y:S04]  /*10200*/  SHFL.IDX PT, R14, R4, 0x1, 0x181f ;  /* 0x00381f00040e7f89 */ /* 0x000e2800000e0000 */
[----:B------:R-:W-:Y:S04]  /*10210*/  @P0 LDGSTS.E.BYPASS.LTC128B.128 [R9+0x18400], desc[UR36][R2.64], !P4 ;  /* 0x1840000002090fae */ /* 0x000fe8000e101d64 */
[----:B------:R-:W-:Y:S04]  /*10220*/  @P0 LDGSTS.E.BYPASS.LTC128B.128 [R9+0x1b400], desc[UR36][R2.64+0x80], !P3 ;  /* 0x1b40008002090fae */ /* 0x000fe8000d901d64 */
[----:B------:R1:W-:Y:S01]  /*10230*/  @P0 LDGSTS.E.BYPASS.LTC128B.128 [R9+0x1e400], desc[UR36][R2.64+0x100], !P2 ;  /* 0x1e40010002090fae */ /* 0x0003e2000d101d64 */
[----:B------:R-:W-:-:S13]  /*10240*/  ISETP.GE.AND P0, PT, R7, 0x11, PT ;  /* 0x000000110700780c */ /* 0x000fda0003f06270 */
[----:B0-----:R-:W-:Y:S01]  /*10250*/  @P0 LEA R14, P1, R37, R14, 0x1 ;  /* 0x0000000e250e0211 */ /* 0x001fe200078208ff */
[----:B------:R-:W-:-:S04]  /*10260*/  @P0 IMAD R25, R5, 0x2, R16 ;  /* 0x0000000205190824 */ /* 0x000fc800078e0210 */
[----:B------:R-:W-:Y:S02]  /*10270*/  @P0 IMAD.X R21, RZ, RZ, R8, P1 ;  /* 0x000000ffff150224 */ /* 0x000fe400008e0608 */
[----:B-1----:R-:W-:Y:S01]  /*10280*/  @P0 IMAD.MOV.U32 R2, RZ, RZ, R14 ;  /* 0x000000ffff020224 */ /* 0x002fe200078e000e */
[----:B------:R-:W-:Y:S01]  /*10290*/  SHFL.IDX PT, R8, R6, 0x2, 0x181f ;  /* 0x00581f0006087f89 */ /* 0x000fe200000e0000 */
[----:B------:R-:W-:-:S03]  /*102a0*/  @P0 IMAD.MOV.U32 R3, RZ, RZ, R21 ;  /* 0x000000ffff030224 */ /* 0x000fc600078e0015 */
        /* <DEDUP_REMOVED lines=31> */
[----:B------:R0:W1:Y:S01]  /*104a0*/  SHFL.IDX PT, R8, R6, 0x5, 0x181f ;  /* 0x00b81f0006087f89 */ /* 0x00006200000e0000 */
[----:B------:R-:W-:-:S03]  /*104b0*/  @P0 IMAD.MOV.U32 R3, RZ, RZ, R9 ;  /* 0x000000ffff030224 */ /* 0x000fc600078e0009 */
[----:B------:R0:W2:Y:S04]  /*104c0*/  SHFL.IDX PT, R14, R4, 0x5, 0x181f ;  /* 0x00b81f00040e7f89 */ /* 0x0000a800000e0000 */
[----:B------:R0:W-:Y:S04]  /*104d0*/  @P0 LDGSTS.E.BYPASS.LTC128B.128 [R21+0x1a400], desc[UR36][R2.64], !P4 ;  /* 0x1a40000002150fae */ /* 0x0001e8000e101d64 */
[----:B------:R0:W-:Y:S04]  /*104e0*/  @P0 LDGSTS.E.BYPASS.LTC128B.128 [R21+0x1d400], desc[UR36][R2.64+0x80], !P3 ;  /* 0x1d40008002150fae */ /* 0x0001e8000d901d64 */
[----:B------:R0:W-:Y:S02]  /*104f0*/  @P0 LDGSTS.E.BYPASS.LTC128B.128 [R21+0x20400], desc[UR36][R2.64+0x100], !P2 ;  /* 0x2040010002150fae */ /* 0x0001e4000d101d64 */
.L_x_1152:
[----:B------:R-:W-:-:S13]  /*10500*/  ISETP.GE.AND P0, PT, R7, 0x51, PT ;  /* 0x000000510700780c */ /* 0x000fda0003f06270 */
[----:B0-2---:R-:W-:Y:S01]  /*10510*/  @P0 LEA R2, P1, R37, R14, 0x1 ;  /* 0x0000000e25020211 */ /* 0x005fe200078208ff */
[----:B------:R-:W-:-:S04]  /*10520*/  @P0 IMAD R5, R5, 0x2, R16 ;  /* 0x0000000205050824 */ /* 0x000fc800078e0210 */
[----:B-1----:R-:W-:-:S05]  /*10530*/  @P0 IMAD.X R3, RZ, RZ, R8, P1 ;  /* 0x000000ffff030224 */ /* 0x002fca00008e0608 */
        /* <DEDUP_REMOVED lines=8> */
.L_x_1088:
        /* <DEDUP_REMOVED lines=10> */
.L_x_1089:
[----:B------:R1:W-:Y:S02]  /*10660*/  SYNCS.ARRIVE.TRANS64.A1T0 RZ, [R0+URZ+0x2a830], RZ ;  /* 0x02a830ff00ff79a7 */ /* 0x0003e4000810003f */
[----:B------:R-:W-:Y:S05]  /*10670*/  WARPSYNC.ALL ;  /* 0x0000000000007948 */ /* 0x000fea0003800000 */
[----:B------:R-:W-:Y:S01]  /*10680*/  BSSY B6, `(.L_x_1090) ;  /* 0x0000015000067945 */ /* 0x000fe20003800000 */
[----:B-1----:R-:W-:Y:S01]  /*10690*/  VIADD R0, R16, 0xc400 ;  /* 0x0000c40010007836 */ /* 0x002fe20000000000 */
[----:B------:R-:W-:Y:S04]  /*106a0*/  BAR.SYNC.DEFER_BLOCKING 0x8, 0x180 ;  /* 0x0206000000007b1d */ /* 0x000fe80000010000 */
[----:B------:R-:W-:-:S13]  /*106b0*/  LOP3.LUT P0, RZ, R0, 0x3ff, RZ, 0xc0, !PT ;  /* 0x000003ff00ff7812 */ /* 0x000fda000780c0ff */
[----:B------:R-:W-:Y:S05]  /*106c0*/  @!P0 BRA `(.L_x_1091) ;  /* 0x0000000000408947 */ /* 0x000fea0003800000 */
[----:B0-----:R-:W-:Y:S01]  /*106d0*/  MOV R2, 0x0 ;  /* 0x0000000000027802 */ /* 0x001fe20000000f00 */
[----:B------:R-:W-:Y:S01]  /*106e0*/  ULDC.64 UR6, c[0x4][0xf0] ;  /* 0x01003c0000067ab9 */ /* 0x000fe20000000a00 */
[----:B------:R-:W-:Y:S01]  /*106f0*/  ULDC.64 UR8, c[0x4][0xf8] ;  /* 0x01003e0000087ab9 */ /* 0x000fe20000000a00 */
[----:B------:R-:W-:Y:S01]  /*10700*/  ULDC.64 UR4, c[0x4][0x88] ;  /* 0x0100220000047ab9 */ /* 0x000fe20000000a00 */
[----:B------:R-:W-:Y:S02]  /*10710*/  IMAD.U32 R4, RZ, RZ, UR6 ;  /* 0x00000006ff047e24 */ /* 0x000fe4000f8e00ff */
[----:B------:R-:W0:Y:S01]  /*10720*/  LDC.64 R2, c[0x4][R2] ;  /* 0x0100000002027b82 */ /* 0x000e220000000a00 */
[----:B------:R-:W-:Y:S02]  /*10730*/  IMAD.U32 R5, RZ, RZ, UR7 ;  /* 0x00000007ff057e24 */ /* 0x000fe4000f8e00ff */
        /* <DEDUP_REMOVED lines=8> */
[----:B0-----:R-:W-:Y:S05]  /*107c0*/  CALL.ABS.NOINC R2 ;  /* 0x0000000002007343 */ /* 0x001fea0003c00000 */
.L_x_1091:
[----:B------:R-:W-:Y:S05]  /*107d0*/  BSYNC B6 ;  /* 0x0000000000067941 */ /* 0x000fea0003800000 */
.L_x_1090:
[----:B0-----:R-:W0:Y:S01]  /*107e0*/  S2R R2, SR_TID.X ;  /* 0x0000000000027919 */ /* 0x001e220000002100 */
[----:B------:R-:W-:Y:S01]  /*107f0*/  UISETP.NE.AND UP0, UPT, UR50, URZ, UPT ;  /* 0x0000003f3200728c */ /* 0x000fe2000bf05270 */
[----:B------:R-:W-:Y:S01]  /*10800*/  R2UR UR6, R28 ;  /* 0x000000001c0672ca */ /* 0x000fe200000e0000 */
[----:B------:R-:W-:Y:S01]  /*10810*/  ULDC.64 UR8, c[0x0][0x2d8] ;  /* 0x0000b60000087ab9 */ /* 0x000fe20000000a00 */
[----:B------:R-:W-:Y:S02]  /*10820*/  R2UR UR7, R22 ;  /* 0x00000000160772ca */ /* 0x000fe400000e0000 */
[C---:B------:R-:W-:Y:S02]  /*10830*/  LOP3.LUT P3, RZ, R19.reuse, 0x400, RZ, 0xc0, !PT ;  /* 0x0000040013ff7812 */ /* 0x040fe4000786c0ff */
[----:B------:R-:W-:Y:S02]  /*10840*/  PLOP3.LUT P0, PT, PT, PT, UP0, 0x80, 0x0 ;  /* 0x000000000000781c */ /* 0x000fe40003f0f008 */
[----:B------:R-:W-:-:S02]  /*10850*/  LOP3.LUT P4, RZ, R19, 0x200, RZ, 0xc0, !PT ;  /* 0x0000020013ff7812 */ /* 0x000fc4000788c0ff */
[----:B------:R-:W-:Y:S01]  /*10860*/  @UP0 ULDC UR4, c[0x0][0x44c] ;  /* 0x0001130000040ab9 */ /* 0x000fe20000000800 */
[----:B------:R-:W-:Y:S02]  /*10870*/  LOP3.LUT P5, RZ, R19, 0x100, RZ, 0xc0, !PT ;  /* 0x0000010013ff7812 */ /* 0x000fe400078ac0ff */
[----:B------:R-:W-:-:S04]  /*10880*/  UIMAD UR6, UR6, UR8, URZ ;  /* 0x00000008060672a4 */ /* 0x000fc8000f8e023f */
[----:B------:R-:W-:Y:S02]  /*10890*/  UIMAD UR7, UR7, UR9, UR6 ;  /* 0x00000009070772a4 */ /* 0x000fe4000f8e0206 */
[----:B------:R-:W-:Y:S01]  /*108a0*/  USHF.R.S32.HI UR6, URZ, 0x1f, UR43 ;  /* 0x0000001f3f067899 */ /* 0x000fe2000801142b */
[----:B0-----:R-:W-:-:S05]  /*108b0*/  IMAD.SHL.U32 R2, R2, 0x10, RZ ;  /* 0x0000001002027824 */ /* 0x001fca00078e00ff */
[----:B------:R-:W-:-:S05]  /*108c0*/  LOP3.LUT R2, R36, 0x70, R2, 0xf8, !PT ;  /* 0x0000007024027812 */ /* 0x000fca00078ef802 */
[----:B------:R-:W-:-:S04]  /*108d0*/  VIADD R0, R2, UR44 ;  /* 0x0000002c02007c36 */ /* 0x000fc80008000000 */
[----:B------:R-:W-:Y:S01]  /*108e0*/  @P0 IMAD.HI.U32 R3, R0, UR4, RZ ;  /* 0x0000000400030c27 */ /* 0x000fe2000f8e00ff */
[----:B------:R-:W-:Y:S01]  /*108f0*/  PLOP3.LUT P0, PT, PT, PT, UP0, 0x80, 0x0 ;  /* 0x000000000000781c */ /* 0x000fe20003f0f008 */
[----:B------:R-:W-:Y:S02]  /*10900*/  @UP0 ULDC UR4, c[0x0][0x450] ;  /* 0x0001140000040ab9 */ /* 0x000fe40000000800 */
[----:B------:R-:W-:-:S10]  /*10910*/  IMAD.MOV.U32 R2, RZ, RZ, R0 ;  /* 0x000000ffff027224 */ /* 0x000fd400078e0000 */
[----:B------:R-:W-:Y:S02]  /*10920*/  @P0 SHF.R.U32.HI R2, RZ, UR4, R3 ;  /* 0x00000004ff020c19 */ /* 0x000fe40008011603 */
[----:B------:R-:W-:-:S03]  /*10930*/  R2UR UR4, R22 ;  /* 0x00000000160472ca */ /* 0x000fc600000e0000 */
[----:B------:R-:W-:-:S10]  /*10940*/  IMAD.MOV R5, RZ, RZ, -R2 ;  /* 0x000000ffff057224 */ /* 0x000fd400078e0a02 */
[----:B------:R-:W-:-:S03]  /*10950*/  UIMAD.WIDE.U32 UR4, UR4, UR8, URZ ;  /* 0x00000008040472a5 */ /* 0x000fc6000f8e003f */
[----:B------:R-:W-:Y:S01]  /*10960*/  ULDC.64 UR8, c[0x0][0x2e0] ;  /* 0x0000b80000087ab9 */ /* 0x000fe20000000a00 */
[----:B------:R-:W-:Y:S02]  /*10970*/  UIADD3 UR5, UR5, UR7, URZ ;  /* 0x0000000705057290 */ /* 0x000fe4000fffe03f */
[----:B------:R-:W-:Y:S01]  /*10980*/  UIMAD UR6, UR6, UR8, URZ ;  /* 0x00000008060672a4 */ /* 0x000fe2000f8e023f */
[----:B------:R-:W-:Y:S01]  /*10990*/  ULDC UR7, c[0x0][0x448] ;  /* 0x0001120000077ab9 */ /* 0x000fe20000000800 */
[----:B------:R-:W-:Y:S01]  /*109a0*/  UIMAD.WIDE.U32 UR4, UR43, UR8, UR4 ;  /* 0x000000082b0472a5 */ /* 0x000fe2000f8e0004 */
[----:B------:R-:W-:Y:S01]  /*109b0*/  IMAD R5, R5, UR7, R0 ;  /* 0x0000000705057c24 */ /* 0x000fe2000f8e0200 */
[----:B------:R-:W-:Y:S01]  /*109c0*/  UIMAD UR6, UR43, UR9, UR6 ;  /* 0x000000092b0672a4 */ /* 0x000fe2000f8e0206 */
[----:B------:R-:W-:Y:S02]  /*109d0*/  SHF.R.S32.HI R0, RZ, 0x1f, R2 ;  /* 0x0000001fff007819 */ /* 0x000fe40000011402 */
[----:B------:R-:W-:Y:S01]  /*109e0*/  ULDC.64 UR8, c[0x0][0x2d0] ;  /* 0x0000b40000087ab9 */ /* 0x000fe20000000a00 */
[----:B------:R-:W-:Y:S01]  /*109f0*/  UIADD3 UR5, UR5, UR6, URZ ;  /* 0x0000000605057290 */ /* 0x000fe2000fffe03f */
[----:B------:R-:W-:-:S02]  /*10a00*/  IMAD.U32 R9, RZ, RZ, UR8 ;  /* 0x00000008ff097e24 */ /* 0x000fc4000f8e00ff */
[----:B------:R-:W-:Y:S01]  /*10a10*/  IMAD R3, R0, UR8, RZ ;  /* 0x0000000800037c24 */ /* 0x000fe2000f8e02ff */
[----:B------:R-:W-:-:S03]  /*10a20*/  SHF.R.S32.HI R0, RZ, 0x1f, R5 ;  /* 0x0000001fff007819 */ /* 0x000fc60000011405 */
[C---:B------:R-:W-:Y:S02]  /*10a30*/  IMAD R7, R2.reuse, UR9, R3 ;  /* 0x0000000902077c24 */ /* 0x040fe4000f8e0203 */
[----:B------:R-:W-:Y:S01]  /*10a40*/  IMAD.WIDE.U32 R2, R2, R9, UR4 ;  /* 0x0000000402027e25 */ /* 0x000fe2000f8e0009 */
        /* <DEDUP_REMOVED lines=11> */
[----:B------:R-:W0:Y:S01]  /*10b00*/  SHFL.IDX PT, R14, R0, RZ, 0x181f ;  /* 0x00181fff000e7589 */ /* 0x000e2200000e0000 */
[----:B------:R-:W-:-:S03]  /*10b10*/  VIADD R4, R36, UR44 ;  /* 0x0000002c24047c36 */ /* 0x000fc60008000000 */
[----:B------:R-:W1:Y:S01]  /*10b20*/  SHFL.IDX PT, R2, R5, RZ, 0x181f ;  /* 0x00181fff05027589 */ /* 0x000e6200000e0000 */
[C---:B------:R-:W-:Y:S01]  /*10b30*/  VIADD R7, R4.reuse, 0x10 ;  /* 0x0000001004077836 */ /* 0x040fe20000000000 */
[----:B------:R-:W-:Y:S02]  /*10b40*/  ISETP.GE.AND P0, PT, R4, UR39, PT ;  /* 0x0000002704007c0c */ /* 0x000fe4000bf06270 */
[----:B------:R-:W-:Y:S11]  /*10b50*/  SHFL.IDX PT, R6, R5, 0x1, 0x181f ;  /* 0x00381f0005067f89 */ /* 0x000ff600000e0000 */
        /* <DEDUP_REMOVED lines=12> */
[----:B------:R-:W-:Y:S02]  /*10c20*/  @!P0 IMAD.MOV.U32 R3, RZ, RZ, R7 ;  /* 0x000000ffff038224 */ /* 0x000fe400078e0007 */
[----:B------:R-:W-:Y:S01]  /*10c30*/  VIADD R7, R4, 0x20 ;  /* 0x0000002004077836 */ /* 0x000fe20000000000 */
        /* <DEDUP_REMOVED lines=58> */
.L_x_1169:
[----:B------:R-:W-:-:S05]  /*10fe0*/  VIADD R4, R4, 0x70 ;  /* 0x0000007004047836 */ /* 0x000fca0000000000 */
[----:B------:R-:W-:-:S13]  /*10ff0*/  ISETP.GE.AND P0, PT, R4, UR39, PT ;  /* 0x0000002704007c0c */ /* 0x000fda000bf06270 */
[----:B0-2---:R-:W-:-:S05]  /*11000*/  @!P0 LEA R2, P1, R37, R14, 0x1 ;  /* 0x0000000e25028211 */ /* 0x005fca00078208ff */
[----:B-1----:R-:W-:-:S05]  /*11010*/  @!P0 IMAD.X R3, RZ, RZ, R6, P1 ;  /* 0x000000ffff038224 */ /* 0x002fca00008e0606 */
[----:B------:R-:W-:Y:S01]  /*11020*/  @!PT LDS RZ, [RZ] ;  /* 0x00000000fffff984 */ /* 0x000fe20000000800 */
[----:B------:R-:W-:Y:S01]  /*11030*/  @!PT LDS RZ, [RZ] ;  /* 0x00000000fffff984 */ /* 0x000fe20000000800 */
[----:B------:R-:W-:Y:S01]  /*11040*/  @!PT LDS RZ, [RZ] ;  /* 0x00000000fffff984 */ /* 0x000fe20000000800 */
[----:B------:R0:W-:Y:S04]  /*11050*/  @!P0 LDGSTS.E.BYPASS.LTC128B.128 [R31+0xfc00], desc[UR36][R2.64], !P3 ;  /* 0x0fc00000021f8fae */ /* 0x0001e8000d901d64 */
[----:B------:R0:W-:Y:S04]  /*11060*/  @!P0 LDGSTS.E.BYPASS.LTC128B.128 [R31+0x13c00], desc[UR36][R2.64+0x80], !P4 ;  /* 0x13c00080021f8fae */ /* 0x0001e8000e101d64 */
[----:B------:R0:W-:Y:S01]  /*11070*/  @!P0 LDGSTS.E.BYPASS.LTC128B.128 [R31+0x17c00], desc[UR36][R2.64+0x100], !P5 ;  /* 0x17c00100021f8fae */ /* 0x0001e2000e901d64 */
[----:B------:R-:W-:Y:S01]  /*11080*/  PLOP3.LUT P0, PT, PT, PT, PT, 0x80, 0x0 ;  /* 0x000000000000781c */ /* 0x000fe20003f0f070 */
[----:B------:R-:W-:-:S12]  /*11090*/  NOP ;  /* 0x0000000000007918 */ /* 0x000fd80000000000 */
.L_x_1093:
[----:B------:R-:W-:Y:S02]  /*110a0*/  PLOP3.LUT P1, PT, P1, P0, PT, 0xa2, 0x0 ;  /* 0x000000000000781c */ /* 0x000fe40000f21472 */
[----:B------:R-:W-:-:S08]  /*110b0*/  @P0 R2UR P1, UR4, R16 ;  /* 0x00000000100402ca */ /* 0x000fd00000020000 */
[----:B------:R-:W-:-:S05]  /*110c0*/  @P0 PLOP3.LUT P0, PT, P1, PT, PT, 0x80, 0x0 ;  /* 0x000000000000081c */ /* 0x000fca0000f0f070 */
[----:B------:R-:W-:Y:S01]  /*110d0*/  @!P1 SYNCS.ARRIVE.TRANS64.RED.A0T1 RZ, [UR4+0x2a800], RZ ;  /* 0x02a800ffffff99a7 */ /* 0x000fe20008200404 */
[----:B------:R-:W-:Y:S07]  /*110e0*/  @!P1 ARRIVES.LDGSTSBAR.64.TRANSCNT [UR4+0x2a800] ;  /* 0x02a80000ff0099b0 */ /* 0x000fee0008000a84 */
[----:B------:R-:W-:Y:S05]  /*110f0*/  @P0 BRA.U.ANY `(.L_x_1093) ;  /* 0xfffffffd00e80947 */ /* 0x000fea000393ffff */
[----:B0-----:R-:W2:Y:S02]  /*11100*/  LDL.LU R2, [R1] ;  /* 0x0000000001027983 */ /* 0x001ea40000300800 */
[----:B--2---:R-:W-:-:S05]  /*11110*/  VIADD R2, R2, 0x1 ;  /* 0x0000000102027836 */ /* 0x004fca0000000000 */
[----:B------:R0:W-:Y:S01]  /*11120*/  STL [R1], R2 ;  /* 0x0000000201007387 */ /* 0x0001e20000100800 */
        /* <DEDUP_REMOVED lines=9> */
.L_x_1170:
[----:B------:R-:W-:Y:S05]  /*111c0*/  BSYNC B0 ;  /* 0x0000000000007941 */ /* 0x000fea0003800000 */
.L_x_1094:
[----:B------:R-:W-:-:S04]  /*111d0*/  UIADD3 UR4, UR45, -0x2, URZ ;  /* 0xfffffffe2d047890 */ /* 0x000fc8000fffe03f */
[----:B------:R-:W-:-:S06]  /*111e0*/  UISETP.GE.AND UP0, UPT, UR4, UR46, UPT ;  /* 0x0000002e0400728c */ /* 0x000fcc000bf06270 */
[----:B------:R-:W-:-:S13]  /*111f0*/  PLOP3.LUT P0, PT, PT, PT, UP0, 0x40, 0x0 ;  /* 0x000000000000781c */ /* 0x000fda0003f0e808 */
[----:B------:R-:W-:Y:S05]  /*11200*/  @P0 BRA `(.L_x_1096) ;  /* 0x0000000c00c80947 */ /* 0x000fea0003800000 */
[----:B------:R-:W-:Y:S01]  /*11210*/  BSSY B0, `(.L_x_1096) ;  /* 0x00000f1000007945 */ /* 0x000fe20003800000 */
[----:B------:R-:W-:Y:S02]  /*11220*/  IMAD.MOV.U32 R20, RZ, RZ, R26 ;  /* 0x000000ffff147224 */ /* 0x000fe400078e001a */
[----:B------:R-:W-:Y:S02]  /*11230*/  IMAD.MOV.U32 R9, RZ, RZ, R23 ;  /* 0x000000ffff097224 */ /* 0x000fe400078e0017 */
[----:B------:R-:W-:Y:S02]  /*11240*/  IMAD.MOV.U32 R27, RZ, RZ, R24 ;  /* 0x000000ffff1b7224 */ /* 0x000fe400078e0018 */
[----:B------:R-:W-:-:S07]  /*11250*/  IMAD.U32 R8, RZ, RZ, UR4 ;  /* 0x00000004ff087e24 */ /* 0x000fce000f8e00ff */
.L_x_1109:
[----:B0-----:R-:W0:Y:S01]  /*11260*/  LDC R3, c[0x0][0x430] ;  /* 0x00010c00ff037b82 */ /* 0x001e220000000800 */
[----:B------:R-:W1:Y:S01]  /*11270*/  S2R R0, SR_TID.X ;  /* 0x0000000000007919 */ /* 0x000e620000002100 */
[----:B------:R-:W-:Y:S01]  /*11280*/  IMAD R10, R8, 0x60, R32 ;  /* 0x00000060080a7824 */ /* 0x000fe200078e0220 */
[----:B------:R-:W-:Y:S01]  /*11290*/  LOP3.LUT P1, RZ, R19, 0x40, RZ, 0xc0, !PT ;  /* 0x0000004013ff7812 */ /* 0x000fe2000782c0ff */
[----:B------:R-:W-:Y:S01]  /*112a0*/  VIADD R23, R9, 0x1 ;  /* 0x0000000109177836 */ /* 0x000fe20000000000 */
[----:B0-----:R-:W-:Y:S01]  /*112b0*/  ISETP.NE.AND P0, PT, R3, 0x1, PT ;  /* 0x000000010300780c */ /* 0x001fe20003f05270 */
[----:B-1----:R-:W-:-:S12]  /*112c0*/  IMAD.SHL.U32 R0, R0, 0x10, RZ ;  /* 0x0000001000007824 */ /* 0x002fd800078e00ff */
[----:B------:R-:W0:Y:S01]  /*112d0*/  @P0 LDC R3, c[0x0][0x434] ;  /* 0x00010d00ff030b82 */ /* 0x000e220000000800 */
[----:B------:R-:W-:-:S04]  /*112e0*/  LOP3.LUT R0, R36, 0x70, R0, 0xf8, !PT ;  /* 0x0000007024007812 */ /* 0x000fc800078ef800 */
[C---:B------:R-:W-:Y:S01]  /*112f0*/  ISETP.GT.U32.AND P2, PT, R0.reuse, 0x5f, PT ;  /* 0x0000005f0000780c */ /* 0x040fe20003f44070 */
[----:B------:R-:W-:Y:S02]  /*11300*/  IMAD.IADD R10, R0, 0x1, R10 ;  /* 0x00000001000a7824 */ /* 0x000fe400078e020a */
[----:B------:R-:W1:Y:S02]  /*11310*/  @P0 LDC R5, c[0x0][0x438] ;  /* 0x00010e00ff050b82 */ /* 0x000e640000000800 */
[----:B------:R-:W-:-:S08]  /*11320*/  IMAD.MOV.U32 R11, RZ, RZ, R10 ;  /* 0x000000ffff0b7224 */ /* 0x000fd000078e000a */
[----:B------:R-:W2:Y:S01]  /*11330*/  @!P2 LDC.64 R6, c[0x0][0x428] ;  /* 0x00010a00ff06ab82 */ /* 0x000ea20000000a00 */
[----:B0-----:R-:W-:-:S05]  /*11340*/  @P0 IMAD.HI.U32 R0, R10, R3, RZ ;  /* 0x000000030a000227 */ /* 0x001fca00078e00ff */
[----:B-1----:R-:W-:Y:S02]  /*11350*/  @P0 SHF.R.U32.HI R11, RZ, R5, R0 ;  /* 0x00000005ff0b0219 */ /* 0x002fe40000011600 */
[----:B------:R-:W0:Y:S02]  /*11360*/  @!P2 LDC.64 R4, c[0x0][0x418] ;  /* 0x00010600ff04ab82 */ /* 0x000e240000000a00 */
[--C-:B------:R-:W-:Y:S01]  /*11370*/  @!P2 SHF.R.S32.HI R3, RZ, 0x1f, R11.reuse ;  /* 0x0000001fff03a819 */ /* 0x100fe2000001140b */
[----:B------:R-:W-:Y:S02]  /*11380*/  @!P2 IMAD.MOV.U32 R2, RZ, RZ, R11 ;  /* 0x000000ffff02a224 */ /* 0x000fe400078e000b */
[-C--:B--2---:R-:W-:Y:S02]  /*11390*/  @!P2 IMAD R0, R33, R6.reuse, RZ ;  /* 0x000000062100a224 */ /* 0x084fe400078e02ff */
[----:B------:R-:W-:-:S04]  /*113a0*/  @!P2 IMAD.WIDE.U32 R2, R29, R6, R2 ;  /* 0x000000061d02a225 */ /* 0x000fc800078e0002 */
[----:B------:R-:W-:-:S04]  /*113b0*/  @!P2 IMAD R7, R29, R7, R0 ;  /* 0x000000071d07a224 */ /* 0x000fc800078e0200 */
[----:B------:R-:W-:Y:S01]  /*113c0*/  @!P2 IMAD.IADD R0, R7, 0x1, R3 ;  /* 0x000000010700a824 */ /* 0x000fe200078e0203 */
[----:B0-----:R-:W-:-:S04]  /*113d0*/  @!P2 LEA R4, P0, R2, R4, 0x2 ;  /* 0x000000040204a211 */ /* 0x001fc800078010ff */
[----:B------:R-:W-:Y:S01]  /*113e0*/  @!P2 LEA.HI.X R5, R2, R5, R0, 0x2, P0 ;  /* 0x000000050205a211 */ /* 0x000fe200000f1400 */
[----:B------:R-:W-:Y:S01]  /*113f0*/  IMAD.MOV.U32 R0, RZ, RZ, RZ ;  /* 0x000000ffff007224 */ /* 0x000fe200078e00ff */
[C---:B------:R-:W-:Y:S01]  /*11400*/  ISETP.NE.AND P0, PT, R23.reuse, 0x2, PT ;  /* 0x000000021700780c */ /* 0x040fe20003f05270 */
[----:B------:R-:W-:Y:S01]  /*11410*/  IMAD.MOV R7, RZ, RZ, -R11 ;  /* 0x000000ffff077224 */ /* 0x000fe200078e0a0b */
[----:B------:R-:W-:Y:S05]  /*11420*/  YIELD ;  /* 0x0000000000007946 */ /* 0x000fea0003800000 */
[----:B------:R-:W-:Y:S01]  /*11430*/  ULDC UR4, c[0x0][0x430] ;  /* 0x00010c0000047ab9 */ /* 0x000fe20000000800 */
[----:B------:R-:W-:Y:S01]  /*11440*/  SEL R3, RZ, 0x1, P0 ;  /* 0x00000001ff037807 */ /* 0x000fe20000000000 */
[----:B------:R0:W5:Y:S01]  /*11450*/  @!P2 LDG.E R0, desc[UR36][R4.64] ;  /* 0x000000240400a981 */ /* 0x000162000c1e1900 */
[----:B------:R-:W-:Y:S01]  /*11460*/  SEL R23, R23, RZ, P0 ;  /* 0x000000ff17177207 */ /* 0x000fe20000000000 */
[----:B------:R-:W-:Y:S01]  /*11470*/  IMAD.MOV.U32 R24, RZ, RZ, R8 ;  /* 0x000000ffff187224 */ /* 0x000fe200078e0008 */
[----:B------:R-:W-:Y:S01]  /*11480*/  LOP3.LUT R26, R20, R3, RZ, 0x3c, !PT ;  /* 0x00000003141a7212 */ /* 0x000fe200078e3cff */
[----:B0-----:R-:W-:Y:S01]  /*11490*/  IMAD R4, R7, UR4, R10 ;  /* 0x0000000407047c24 */ /* 0x001fe2000f8e020a */
[----:B------:R-:W-:Y:S06]  /*114a0*/  @!P1 BRA `(.L_x_1097) ;  /* 0x0000000000049947 */ /* 0x000fec0003800000 */
[----:B------:R-:W-:Y:S01]  /*114b0*/  BPT.TRAP 0x1 ;  /* 0x000000040000795c */ /* 0x000fe20000300000 */
.L_x_1097:
[----:B------:R-:W-:Y:S01]  /*114c0*/  IMAD R6, R23, 0x8, R16 ;  /* 0x0000000817067824 */ /* 0x000fe200078e0210 */
[----:B------:R-:W-:Y:S01]  /*114d0*/  SHF.L.U32 R3, R26, 0x1f, RZ ;  /* 0x0000001f1a037819 */ /* 0x000fe200000006ff */
[----:B------:R-:W-:Y:S03]  /*114e0*/  BSSY B1, `(.L_x_1098) ;  /* 0x0000003000017945 */ /* 0x000fe60003800000 */
[----:B------:R-:W0:Y:S02]  /*114f0*/  SYNCS.PHASECHK.TRANS64.TRYWAIT P0, [R6+URZ+0x2a840], R3 ;  /* 0x02a84003060075a7 */ /* 0x000e24000800017f */
[----:B0-----:R-:W-:Y:S05]  /*11500*/  @!P0 BRA `(.L_x_1099) ;  /* 0x0000002c00c08947 */ /* 0x001fea0003800000 */
.L_x_1171:
[----:B------:R-:W-:Y:S05]  /*11510*/  BSYNC B1 ;  /* 0x0000000000017941 */ /* 0x000fea0003800000 */
.L_x_1098:
[----:B------:R-:W-:Y:S01]  /*11520*/  SHF.R.S32.HI R21, RZ, 0x1f, R4 ;  /* 0x0000001fff157819 */ /* 0x000fe20000011404 */
[----:B------:R-:W-:Y:S01]  /*11530*/  ULDC.64 UR4, c[0x0][0x300] ;  /* 0x0000c00000047ab9 */ /* 0x000fe20000000a00 */
[----:B-----5:R-:W-:Y:S01]  /*11540*/  SHF.R.S32.HI R25, RZ, 0x1f, R0 ;  /* 0x0000001fff197819 */ /* 0x020fe20000011400 */
[----:B------:R-:W-:Y:S01]  /*11550*/  IMAD R8, R23, 0x4800, R30 ;  /* 0x0000480017087824 */ /* 0x000fe200078e021e */
[----:B------:R-:W-:Y:S01]  /*11560*/  LOP3.LUT P3, RZ, R19, 0x10, RZ, 0xc0, !PT ;  /* 0x0000001013ff7812 */ /* 0x000fe2000786c0ff */
        /* <DEDUP_REMOVED lines=22> */
[----:B------:R-:W-:Y:S02]  /*116d0*/  IMAD.SHL.U32 R5, R37, 0x2, RZ ;  /* 0x0000000225057824 */ /* 0x000fe400078e00ff */
[----:B------:R-:W-:Y:S01]  /*116e0*/  IMAD R8, R8, 0x2, R16 ;  /* 0x0000000208087824 */ /* 0x000fe200078e0210 */
        /* <DEDUP_REMOVED lines=10> */
[----:B------:R-:W0:Y:S02]  /*11790*/  SHFL.IDX PT, R14, R7, 0x2, 0x181f ;  /* 0x00581f00070e7f89 */ /* 0x000e2400000e0000 */
[----:B-1----:R-:W-:-:S05]  /*117a0*/  IMAD.X R3, RZ, RZ, R3, P0 ;  /* 0x000000ffff037224 */ /* 0x002fca00000e0603 */
        /* <DEDUP_REMOVED lines=24> */
.L_x_1185:
[----:B0-2---:R-:W-:-:S05]  /*11930*/  IADD3 R2, P0, R14, R5, RZ ;  /* 0x000000050e027210 */ /* 0x005fca0007f1e0ff */
[----:B-1----:R-:W-:Y:S01]  /*11940*/  IMAD.X R3, RZ, RZ, R35, P0 ;  /* 0x000000ffff037224 */ /* 0x002fe200000e0623 */
        /* <DEDUP_REMOVED lines=8> */
.L_x_1101:
        /* <DEDUP_REMOVED lines=10> */
.L_x_1102:
[----:B------:R1:W-:Y:S01]  /*11a70*/  SYNCS.ARRIVE.TRANS64.A1T0 RZ, [R6+URZ+0x2a830], RZ ;  /* 0x02a830ff06ff79a7 */ /* 0x0003e2000810003f */
[----:B------:R-:W-:Y:S05]  /*11a80*/  @!P2 BRA `(.L_x_1103) ;  /* 0x000000000004a947 */ /* 0x000fea0003800000 */
[----:B------:R-:W-:Y:S01]  /*11a90*/  BPT.TRAP 0x1 ;  /* 0x000000040000795c */ /* 0x000fe20000300000 */
.L_x_1103:
[----:B0-----:R-:W-:Y:S01]  /*11aa0*/  SHF.L.U32 R3, R20, 0x1f, RZ ;  /* 0x0000001f14037819 */ /* 0x001fe200000006ff */
[----:B-1----:R-:W-:Y:S01]  /*11ab0*/  IMAD R6, R9, 0x8, R16 ;  /* 0x0000000809067824 */ /* 0x002fe200078e0210 */
[----:B------:R-:W-:Y:S03]  /*11ac0*/  BSSY B1, `(.L_x_1104) ;  /* 0x0000003000017945 */ /* 0x000fe60003800000 */
[----:B------:R-:W0:Y:S02]  /*11ad0*/  SYNCS.PHASECHK.TRANS64.TRYWAIT P0, [R6+URZ+0x2a860], R3 ;  /* 0x02a86003060075a7 */ /* 0x000e24000800017f */
[----:B0-----:R-:W-:Y:S05]  /*11ae0*/  @!P0 BRA `(.L_x_1105) ;  /* 0x0000003000148947 */ /* 0x001fea0003800000 */
.L_x_1186:
[----:B------:R-:W-:Y:S05]  /*11af0*/  BSYNC B1 ;  /* 0x0000000000017941 */ /* 0x000fea0003800000 */
.L_x_1104:
[----:B------:R-:W-:Y:S01]  /*11b00*/  IMAD.MOV.U32 R2, RZ, RZ, -0x60 ;  /* 0xffffffa0ff027424 */ /* 0x000fe200078e00ff */
[----:B------:R-:W-:Y:S01]  /*11b10*/  UMOV UR4, 0xffffffff ;  /* 0xffffffff00047882 */ /* 0x000fe20000000000 */
[----:B------:R-:W-:Y:S01]  /*11b20*/  LOP3.LUT P2, RZ, R19, 0x2, RZ, 0xc0, !PT ;  /* 0x0000000213ff7812 */ /* 0x000fe2000784c0ff */
[----:B------:R-:W-:Y:S01]  /*11b30*/  IMAD R7, R9, 0x3000, R30 ;  /* 0x0000300009077824 */ /* 0x000fe200078e021e */
[----:B------:R-:W-:Y:S01]  /*11b40*/  LOP3.LUT P1, RZ, R19, 0x1, RZ, 0xc0, !PT ;  /* 0x0000000113ff7812 */ /* 0x000fe2000782c0ff */
[----:B0-----:R-:W-:-:S04]  /*11b50*/  IMAD R3, R27, R2, UR38 ;  /* 0x000000261b037e24 */ /* 0x001fc8000f8e0202 */
[----:B------:R-:W-:Y:S01]  /*11b60*/  IMAD.IADD R8, R3, 0x1, -R36 ;  /* 0x0000000103087824 */ /* 0x000fe200078e0a24 */
[----:B------:R-:W-:Y:S07]  /*11b70*/  BRA.DIV UR4, `(.L_x_1106) ;  /* 0x0000003204047947 */ /* 0x000fee000b800000 */
[----:B------:R-:W0:Y:S01]  /*11b80*/  SHFL.IDX PT, R14, R17, RZ, 0x181f ;  /* 0x00181fff110e7589 */ /* 0x000e2200000e0000 */
[----:B------:R-:W-:-:S03]  /*11b90*/  IMAD R7, R7, 0x2, R16 ;  /* 0x0000000207077824 */ /* 0x000fc600078e0210 */
[----:B------:R-:W1:Y:S01]  /*11ba0*/  SHFL.IDX PT, R3, R18, RZ, 0x181f ;  /* 0x00181fff12037589 */ /* 0x000e6200000e0000 */
[----:B0-----:R-:W-:-:S03]  /*11bb0*/  IADD3 R2, P0, R14, R5, RZ ;  /* 0x000000050e027210 */ /* 0x001fc60007f1e0ff */
[----:B------:R-:W0:Y:S02]  /*11bc0*/  SHFL.IDX PT, R14, R17, 0x1, 0x181f ;  /* 0x00381f00110e7f89 */ /* 0x000e2400000e0000 */
[----:B-1----:R-:W-:Y:S01]  /*11bd0*/  IMAD.X R3, RZ, RZ, R3, P0 ;  /* 0x000000ffff037224 */ /* 0x002fe200000e0603 */
[----:B------:R-:W-:-:S13]  /*11be0*/  ISETP.LT.OR P0, PT, R8, 0x1, P2 ;  /* 0x000000010800780c */ /* 0x000fda0001701670 */
[----:B------:R-:W-:Y:S01]  /*11bf0*/  LDGSTS.E.BYPASS.LTC128B.128 [R7+0x400], desc[UR36][R2.64], !P0 ;  /* 0x0040000002077fae */ /* 0x000fe2000c101d64 */
[----:B------:R-:W-:-:S13]  /*11c00*/  ISETP.LT.OR P0, PT, R8, 0x1, P1 ;  /* 0x000000010800780c */ /* 0x000fda0000f01670 */
[----:B------:R1:W-:Y:S04]  /*11c10*/  LDGSTS.E.BYPASS.LTC128B.128 [R7+0x3400], desc[UR36][R2.64+0x80], !P0 ;  /* 0x0340008002077fae */ /* 0x0003e8000c101d64 */
[----:B-1----:R-:W1:Y:S01]  /*11c20*/  SHFL.IDX PT, R3, R18, 0x1, 0x181f ;  /* 0x00381f0012037f89 */ /* 0x002e6200000e0000 */
        /* <DEDUP_REMOVED lines=25> */
[----:B------:R-:W2:Y:S04]  /*11dc0*/  SHFL.IDX PT, R18, R18, 0x5, 0x181f ;  /* 0x00b81f0012127f89 */ /* 0x000ea800000e0000 */
[----:B------:R3:W4:Y:S01]  /*11dd0*/  SHFL.IDX PT, R14, R17, 0x5, 0x181f ;  /* 0x00b81f00110e7f89 */ /* 0x00072200000e0000 */
[----:B-1----:R-:W-:Y:S01]  /*11de0*/  IMAD.X R3, RZ, RZ, R3, P0 ;  /* 0x000000ffff037224 */ /* 0x002fe200000e0603 */
[----:B------:R-:W-:-:S13]  /*11df0*/  ISETP.LT.OR P0, PT, R8, 0x41, P2 ;  /* 0x000000410800780c */ /* 0x000fda0001701670 */
[----:B------:R3:W-:Y:S01]  /*11e00*/  LDGSTS.E.BYPASS.LTC128B.128 [R7+0x2400], desc[UR36][R2.64], !P0 ;  /* 0x0240000002077fae */ /* 0x0007e2000c101d64 */
[----:B------:R-:W-:-:S13]  /*11e10*/  ISETP.LT.OR P0, PT, R8, 0x41, P1 ;  /* 0x000000410800780c */ /* 0x000fda0000f01670 */
[----:B--2-4-:R3:W-:Y:S02]  /*11e20*/  LDGSTS.E.BYPASS.LTC128B.128 [R7+0x5400], desc[UR36][R2.64+0x80], !P0 ;  /* 0x0540008002077fae */ /* 0x0147e4000c101d64 */
.L_x_1200:
[----:B0--3--:R-:W-:Y:S01]  /*11e30*/  IADD3 R2, P0, R14, R5, RZ ;  /* 0x000000050e027210 */ /* 0x009fe20007f1e0ff */
[----:B------:R-:W-:Y:S02]  /*11e40*/  ULDC.64 UR4, c[0x0][0x328] ;  /* 0x0000ca0000047ab9 */ /* 0x000fe40000000a00 */
[----:B------:R-:W-:Y:S02]  /*11e50*/  IMAD R21, R21, UR4, RZ ;  /* 0x0000000415157c24 */ /* 0x000fe4000f8e02ff */
[----:B------:R-:W-:Y:S01]  /*11e60*/  IMAD.X R3, RZ, RZ, R18, P0 ;  /* 0x000000ffff037224 */ /* 0x000fe200000e0612 */
        /* <DEDUP_REMOVED lines=17> */
.L_x_1107:
        /* <DEDUP_REMOVED lines=10> */
.L_x_1108:
[----:B------:R-:W-:Y:S01]  /*12020*/  ULDC.64 UR4, c[0x0][0x330] ;  /* 0x0000cc0000047ab9 */ /* 0x000fe20000000a00 */
[----:B------:R-:W-:Y:S01]  /*12030*/  IMAD.MOV.U32 R3, RZ, RZ, R25 ;  /* 0x000000ffff037224 */ /* 0x000fe200078e0019 */
[----:B------:R1:W-:Y:S01]  /*12040*/  SYNCS.ARRIVE.TRANS64.A1T0 RZ, [R6+URZ+0x2a850], RZ ;  /* 0x02a850ff06ff79a7 */ /* 0x0003e2000810003f */
[----:B------:R-:W-:Y:S02]  /*12050*/  IMAD R5, R28, UR4, RZ ;  /* 0x000000041c057c24 */ /* 0x000fe4000f8e02ff */
[----:B------:R-:W-:-:S04]  /*12060*/  IMAD.WIDE.U32 R2, R22, UR4, R2 ;  /* 0x0000000416027c25 */ /* 0x000fc8000f8e0002 */
[----:B------:R-:W-:Y:S01]  /*12070*/  IMAD R5, R22, UR5, R5 ;  /* 0x0000000516057c24 */ /* 0x000fe2000f8e0205 */
[----:B------:R-:W-:Y:S01]  /*12080*/  ULDC.64 UR4, c[0x0][0x318] ;  /* 0x0000c60000047ab9 */ /* 0x000fe20000000a00 */
[----:B------:R-:W-:Y:S01]  /*12090*/  VIADD R8, R24, 0xffffffff ;  /* 0xffffffff18087836 */ /* 0x000fe20000000000 */
[C---:B------:R-:W-:Y:S01]  /*120a0*/  LEA R17, P0, R2.reuse, UR4, 0x1 ;  /* 0x0000000402117c11 */ /* 0x040fe2000f8008ff */
[----:B------:R-:W-:Y:S02]  /*120b0*/  IMAD.IADD R3, R5, 0x1, R3 ;  /* 0x0000000105037824 */ /* 0x000fe400078e0203 */
[----:B------:R-:W-:Y:S02]  /*120c0*/  IMAD.MOV.U32 R20, RZ, RZ, R26 ;  /* 0x000000ffff147224 */ /* 0x000fe400078e001a */
[----:B------:R-:W-:Y:S01]  /*120d0*/  IMAD.MOV.U32 R9, RZ, RZ, R23 ;  /* 0x000000ffff097224 */ /* 0x000fe200078e0017 */
[----:B------:R-:W-:Y:S01]  /*120e0*/  LEA.HI.X R18, R2, UR5, R3, 0x1, P0 ;  /* 0x0000000502127c11 */ /* 0x000fe200080f0c03 */
[----:B------:R-:W-:Y:S01]  /*120f0*/  IMAD.MOV.U32 R27, RZ, RZ, R24 ;  /* 0x000000ffff1b7224 */ /* 0x000fe200078e0018 */
[----:B------:R-:W-:-:S13]  /*12100*/  ISETP.GT.AND P0, PT, R24, UR46, PT ;  /* 0x0000002e18007c0c */ /* 0x000fda000bf04270 */
[----:B-1----:R-:W-:Y:S05]  /*12110*/  @P0 BRA `(.L_x_1109) ;  /* 0xfffffff000500947 */ /* 0x002fea000383ffff */
[----:B------:R-:W-:Y:S05]  /*12120*/  BSYNC B0 ;  /* 0x0000000000007941 */ /* 0x000fea0003800000 */
.L_x_1096:
        /* <DEDUP_REMOVED lines=8> */
[----:B------:R-:W1:Y:S08]  /*121b0*/  FLO.U32 R0, UR4 ;  /* 0x0000000400007d00 */ /* 0x000e7000080e0000 */
[----:B------:R-:W0:Y:S01]  /*121c0*/  POPC R5, UR4 ;  /* 0x0000000400057d09 */ /* 0x000e220008000000 */
[----:B-1----:R-:W-:-:S13]  /*121d0*/  ISETP.EQ.U32.AND P0, PT, R0, R7, PT ;  /* 0x000000070000720c */ /* 0x002fda0003f02070 */
[----:B0-----:R-:W2:Y:S01]  /*121e0*/  @P0 ATOMG.E.ADD.STRONG.GPU PT, R3, desc[UR36][R2.64], R5 ;  /* 0x00000005020309a8 */ /* 0x001ea200081ee1e4 */
[----:B------:R-:W0:Y:S02]  /*121f0*/  S2R R4, SR_LTMASK ;  /* 0x0000000000047919 */ /* 0x000e240000003900 */
[----:B0-----:R-:W-:-:S04]  /*12200*/  LOP3.LUT R4, R4, UR4, RZ, 0xc0, !PT ;  /* 0x0000000404047c12 */ /* 0x001fc8000f8ec0ff */
[----:B------:R-:W0:Y:S01]  /*12210*/  POPC R7, R4 ;  /* 0x0000000400077309 */ /* 0x000e220000000000 */
[----:B--2---:R-:W0:Y:S02]  /*12220*/  SHFL.IDX PT, R0, R3, R0, 0x1f ;  /* 0x00001f0003007589 */ /* 0x004e2400000e0000 */
[----:B0-----:R-:W-:-:S07]  /*12230*/  IADD3 R34, R0, UR47, R7 ;  /* 0x0000002f00227c10 */ /* 0x001fce000fffe007 */
.L_x_1111:
[----:B------:R-:W-:Y:S05]  /*12240*/  BSYNC B0 ;  /* 0x0000000000007941 */ /* 0x000fea0003800000 */
.L_x_1110:
[----:B------:R-:W-:-:S13]  /*12250*/  LOP3.LUT P0, RZ, R19, 0x40, RZ, 0xc0, !PT ;  /* 0x0000004013ff7812 */ /* 0x000fda000780c0ff */
[----:B------:R-:W-:Y:S05]  /*12260*/  @!P0 BRA `(.L_x_1112) ;  /* 0x0000000000048947 */ /* 0x000fea0003800000 */
[----:B------:R-:W-:Y:S01]  /*12270*/  BPT.TRAP 0x1 ;  /* 0x000000040000795c */ /* 0x000fe20000300000 */
.L_x_1112:
[----:B------:R-:W-:Y:S01]  /*12280*/  IMAD R4, R23, 0x8, R16 ;  /* 0x0000000817047824 */ /* 0x000fe200078e0210 */
[----:B0-----:R-:W-:Y:S01]  /*12290*/  SHF.L.U32 R3, R26, 0x1f, RZ ;  /* 0x0000001f1a037819 */ /* 0x001fe200000006ff */
[----:B------:R-:W-:Y:S01]  /*122a0*/  IMAD.MOV.U32 R5, RZ, RZ, -0x60 ;  /* 0xffffffa0ff057424 */ /* 0x000fe200078e00ff */
[----:B------:R-:W-:Y:S02]  /*122b0*/  BSSY B0, `(.L_x_1113) ;  /* 0x0000004000007945 */ /* 0x000fe40003800000 */
[----:B------:R-:W0:Y:S01]  /*122c0*/  SYNCS.PHASECHK.TRANS64.TRYWAIT P0, [R4+URZ+0x2a860], R3 ;  /* 0x02a86003040075a7 */ /* 0x000e22000800017f */
[----:B------:R-:W-:Y:S01]  /*122d0*/  IMAD R5, R24, R5, UR38 ;  /* 0x0000002618057e24 */ /* 0x000fe2000f8e0205 */
[----:B0-----:R-:W-:Y:S06]  /*122e0*/  @!P0 BRA `(.L_x_1114) ;  /* 0x0000002c00fc8947 */ /* 0x001fec0003800000 */
.L_x_1201:
[----:B------:R-:W-:Y:S05]  /*122f0*/  BSYNC B0 ;  /* 0x0000000000007941 */ /* 0x000fea0003800000 */
.L_x_1113:
        /* <DEDUP_REMOVED lines=10> */
[----:B------:R-:W1:Y:S03]  /*123a0*/  SHFL.IDX PT, R14, R17, 0x1, 0x181f ;  /* 0x00381f00110e7f89 */ /* 0x000e6600000e0000 */
[----:B0-----:R-:W-:Y:S01]  /*123b0*/  IMAD.X R3, RZ, RZ, R0, P0 ;  /* 0x000000ffff037224 */ /* 0x001fe200000e0600 */
[----:B------:R-:W-:Y:S01]  /*123c0*/  ISETP.LT.OR P0, PT, R5, 0x1, P3 ;  /* 0x000000010500780c */ /* 0x000fe20001f01670 */
[----:B------:R-:W-:Y:S02]  /*123d0*/  IMAD R0, R7, 0x2, R16 ;  /* 0x0000000207007824 */ /* 0x000fe400078e0210 */
[----:B------:R-:W0:Y:S10]  /*123e0*/  SHFL.IDX PT, R7, R18, 0x1, 0x181f ;  /* 0x00381f0012077f89 */ /* 0x000e3400000e0000 */
        /* <DEDUP_REMOVED lines=28> */
[----:B------:R1:W2:Y:S03]  /*125b0*/  SHFL.IDX PT, R14, R17, 0x5, 0x181f ;  /* 0x00b81f00110e7f89 */ /* 0x0002a600000e0000 */
[----:B0-----:R-:W-:Y:S01]  /*125c0*/  IMAD.X R3, RZ, RZ, R7, P0 ;  /* 0x000000ffff037224 */ /* 0x001fe200000e0607 */
[----:B------:R-:W-:Y:S01]  /*125d0*/  ISETP.LT.OR P0, PT, R5, 0x41, P3 ;  /* 0x000000410500780c */ /* 0x000fe20001f01670 */
[----:B------:R1:W3:-:S12]  /*125e0*/  SHFL.IDX PT, R7, R18, 0x5, 0x181f ;  /* 0x00b81f0012077f89 */ /* 0x0002d800000e0000 */
[----:B------:R1:W-:Y:S01]  /*125f0*/  LDGSTS.E.BYPASS.LTC128B.128 [R0+0x2400], desc[UR36][R2.64], !P0 ;  /* 0x0240000002007fae */ /* 0x0003e2000c101d64 */
[----:B------:R-:W-:-:S13]  /*12600*/  ISETP.LT.OR P0, PT, R5, 0x41, P1 ;  /* 0x000000410500780c */ /* 0x000fda0000f01670 */
[----:B--23--:R1:W-:Y:S02]  /*12610*/  LDGSTS.E.BYPASS.LTC128B.128 [R0+0x5400], desc[UR36][R2.64+0x80], !P0 ;  /* 0x0540008002007fae */ /* 0x00c3e4000c101d64 */
.L_x_1215:
        /* <DEDUP_REMOVED lines=11> */
.L_x_1116:
        /* <DEDUP_REMOVED lines=10> */
.L_x_1117:
[----:B------:R1:W-:Y:S01]  /*12770*/  SYNCS.ARRIVE.TRANS64.A1T0 RZ, [R4+URZ+0x2a850], RZ ;  /* 0x02a850ff04ff79a7 */ /* 0x0003e2000810003f */
[----:B------:R-:W-:-:S05]  /*12780*/  VIADD R23, R23, 0x1 ;  /* 0x0000000117177836 */ /* 0x000fca0000000000 */
[----:B------:R-:W-:-:S04]  /*12790*/  ISETP.NE.AND P0, PT, R23, 0x2, PT ;  /* 0x000000021700780c */ /* 0x000fc80003f05270 */
[----:B0-----:R-:W-:Y:S02]  /*127a0*/  SEL R3, RZ, 0x1, P0 ;  /* 0x00000001ff037807 */ /* 0x001fe40000000000 */
[----:B------:R-:W-:Y:S02]  /*127b0*/  SEL R23, R23, RZ, P0 ;  /* 0x000000ff17177207 */ /* 0x000fe40000000000 */
[----:B-1----:R-:W-:-:S07]  /*127c0*/  LOP3.LUT R26, R26, R3, RZ, 0x3c, !PT ;  /* 0x000000031a1a7212 */ /* 0x002fce00078e3cff */
.L_x_1077:
[----:B------:R-:W-:Y:S05]  /*127d0*/  BSYNC B7 ;  /* 0x0000000000077941 */ /* 0x000fea0003800000 */
.L_x_1075:
[----:B------:R-:W-:-:S13]  /*127e0*/  LOP3.LUT P0, RZ, R19, 0x800, RZ, 0xc0, !PT ;  /* 0x0000080013ff7812 */ /* 0x000fda000780c0ff */
[----:B------:R-:W-:Y:S05]  /*127f0*/  @!P0 BRA `(.L_x_1118) ;  /* 0x0000000000248947 */ /* 0x000fea0003800000 */
[----:B------:R-:W-:Y:S05]  /*12800*/  WARPSYNC.ALL ;  /* 0x0000000000007948 */ /* 0x000fea0003800000 */
[----:B------:R-:W0:Y:S08]  /*12810*/  S2UR UR5, SR_CgaCtaId ;  /* 0x00000000000579c3 */ /* 0x000e300000008800 */
[----:B------:R-:W-:Y:S06]  /*12820*/  BAR.SYNC.DEFER_BLOCKING 0x5, 0x180 ;  /* 0x0146000000007b1d */ /* 0x000fec0000010000 */
[----:B------:R-:W-:-:S02]  /*12830*/  UMOV UR4, 0x400 ;  /* 0x0000040000047882 */ /* 0x000fc40000000000 */
[----:B0-----:R-:W-:-:S06]  /*12840*/  ULEA UR4, UR5, UR4, 0x18 ;  /* 0x0000000405047291 */ /* 0x001fcc000f8ec03f */
[----:B------:R-:W-:-:S05]  /*12850*/  IMAD.U32 R16, RZ, RZ, UR4 ;  /* 0x00000004ff107e24 */ /* 0x000fca000f8e00ff */
[----:B------:R0:W1:Y:S01]  /*12860*/  LDS R34, [R16+0x2a8d0] ;  /* 0x02a8d00010227984 */ /* 0x0000620000000800 */
[----:B------:R-:W-:Y:S06]  /*12870*/  BAR.ARV 0x4, 0x180 ;  /* 0x0106000000007b1d */ /* 0x000fec0000002000 */
[----:B------:R-:W-:Y:S05]  /*12880*/  BRA `(.L_x_1119) ;  /* 0x00000000002c7947 */ /* 0x000fea0003800000 */
.L_x_1118:
[----:B------:R-:W-:-:S03]  /*12890*/  UMOV UR4, 0xffffffff ;  /* 0xffffffff00047882 */ /* 0x000fc60000000000 */
[----:B------:R-:W-:Y:S05]  /*128a0*/  BRA.DIV UR4, `(.L_x_1120) ;  /* 0x0000003204a87947 */ /* 0x000fea000b800000 */
[----:B------:R0:W1:Y:S02]  /*128b0*/  SHFL.IDX PT, R14, R34, RZ, 0x1f ;  /* 0x00001fff220e7589 */ /* 0x00006400000e0000 */
.L_x_1218:
[----:B------:R-:W2:Y:S01]  /*128c0*/  @!P2 S2R R3, SR_CgaCtaId ;  /* 0x000000000003a919 */ /* 0x000ea20000008800 */
[----:B------:R-:W-:Y:S05]  /*128d0*/  WARPSYNC.ALL ;  /* 0x0000000000007948 */ /* 0x000fea0003800000 */
[----:B------:R-:W-:Y:S01]  /*128e0*/  BAR.SYNC.DEFER_BLOCKING 0x4, 0x180 ;  /* 0x0106000000007b1d */ /* 0x000fe20000010000 */
[----:B------:R-:W-:-:S04]  /*128f0*/  @!P2 MOV R0, 0x400 ;  /* 0x000004000000a802 */ /* 0x000fc80000000f00 */
[----:B--2---:R-:W-:-:S05]  /*12900*/  @!P2 LEA R16, R3, R0, 0x18 ;  /* 0x000000000310a211 */ /* 0x004fca00078ec0ff */
[----:B------:R0:W-:Y:S02]  /*12910*/  @!P2 STS [R16+0x2a8d0], R34 ;  /* 0x02a8d0221000a388 */ /* 0x0001e40000000800 */
[----:B01----:R-:W-:Y:S01]  /*12920*/  IMAD.MOV.U32 R34, RZ, RZ, R14 ;  /* 0x000000ffff227224 */ /* 0x003fe200078e000e */
[----:B------:R-:W-:Y:S06]  /*12930*/  BAR.ARV 0x5, 0x180 ;  /* 0x0146000000007b1d */ /* 0x000fec0000002000 */
.L_x_1119:
[----:B------:R-:W-:Y:S02]  /*12940*/  ULDC UR4, c[0x0][0xc38] ;  /* 0x00030e0000047ab9 */ /* 0x000fe40000000800 */
[----:B-1----:R-:W-:-:S13]  /*12950*/  ISETP.GE.AND P0, PT, R34, UR4, PT ;  /* 0x0000000422007c0c */ /* 0x002fda000bf06270 */
[----:B------:R-:W-:Y:S05]  /*12960*/  @!P0 BRA `(.L_x_1121) ;  /* 0xffffffc400188947 */ /* 0x000fea000383ffff */
.L_x_1066:
[----:B------:R-:W2:Y:S01]  /*12970*/  LDL.LU R0, [R1] ;  /* 0x0000000001007983 */ /* 0x000ea20000300800 */
[----:B------:R-:W-:Y:S01]  /*12980*/  BSSY B0, `(.L_x_1122) ;  /* 0x000000b000007945 */ /* 0x000fe20003800000 */
[----:B------:R-:W1:Y:S01]  /*12990*/  S2R R5, SR_CgaCtaId ;  /* 0x0000000000057919 */ /* 0x000e620000008800 */
[----:B--2---:R-:W-:-:S05]  /*129a0*/  VIADD R0, R0, 0x1 ;  /* 0x0000000100007836 */ /* 0x004fca0000000000 */
[----:B------:R-:W-:-:S04]  /*129b0*/  LEA.HI R2, R0, R0, RZ, 0x1 ;  /* 0x0000000000027211 */ /* 0x000fc800078f08ff */
[----:B------:R-:W-:Y:S02]  /*129c0*/  LOP3.LUT R3, R2, 0xfffffffe, RZ, 0xc0, !PT ;  /* 0xfffffffe02037812 */ /* 0x000fe400078ec0ff */
[----:B------:R-:W-:-:S03]  /*129d0*/  MOV R2, 0x400 ;  /* 0x0000040000027802 */ /* 0x000fc60000000f00 */
[----:B------:R-:W-:Y:S01]  /*129e0*/  IMAD.IADD R0, R0, 0x1, -R3 ;  /* 0x0000000100007824 */ /* 0x000fe200078e0a03 */
[----:B-1----:R-:W-:-:S04]  /*129f0*/  LEA R4, R5, R2, 0x18 ;  /* 0x0000000205047211 */ /* 0x002fc800078ec0ff */
[----:B------:R-:W-:-:S04]  /*12a00*/  SHF.L.U32 R0, R0, 0x1f, RZ ;  /* 0x0000001f00007819 */ /* 0x000fc800000006ff */
[----:B------:R-:W1:Y:S02]  /*12a10*/  SYNCS.PHASECHK.TRANS64.TRYWAIT P0, [R4+URZ+0x2a820], R0 ;  /* 0x02a82000040075a7 */ /* 0x000e64000800017f */
[----:B-1----:R-:W-:Y:S05]  /*12a20*/  @!P0 BRA `(.L_x_1123) ;  /* 0x0000003000708947 */ /* 0x002fea0003800000 */
.L_x_1219:
[----:B------:R-:W-:Y:S05]  /*12a30*/  BSYNC B0 ;  /* 0x0000000000007941 */ /* 0x000fea0003800000 */
.L_x_1122:
[----:B------:R-:W-:-:S03]  /*12a40*/  UMOV UR4, 0xffffffff ;  /* 0xffffffff00047882 */ /* 0x000fc60000000000 */
[----:B------:R-:W-:Y:S05]  /*12a50*/  BRA.DIV UR4, `(.L_x_1124) ;  /* 0x0000003204787947 */ /* 0x000fea000b800000 */
[----:B-1----:R-:W1:Y:S02]  /*12a60*/  S2R R0, SR_TID.X ;  /* 0x0000000000007919 */ /* 0x002e640000002100 */
[----:B-1----:R-:W-:-:S04]  /*12a70*/  SHF.R.U32.HI R0, RZ, 0x5, R0 ;  /* 0x00000005ff007819 */ /* 0x002fc80000011600 */
[----:B------:R-:W-:-:S05]  /*12a80*/  LOP3.LUT R0, R0, 0x3, RZ, 0xc0, !PT ;  /* 0x0000000300007812 */ /* 0x000fca00078ec0ff */
[----:B------:R1:W2:Y:S02]  /*12a90*/  SHFL.IDX PT, R14, R0, RZ, 0x1f ;  /* 0x00001fff000e7589 */ /* 0x0002a400000e0000 */
.L_x_1222:
[----:B--2---:R-:W-:Y:S01]  /*12aa0*/  ISETP.NE.AND P0, PT, R14, RZ, PT ;  /* 0x000000ff0e00720c */ /* 0x004fe20003f05270 */
[----:B------:R-:W-:-:S12]  /*12ab0*/  BSSY B0, `(.L_x_1125) ;  /* 0x0000026000007945 */ /* 0x000fd80003800000 */
[----:B------:R-:W-:Y:S05]  /*12ac0*/  @P0 BRA `(.L_x_1126) ;  /* 0x0000000000900947 */ /* 0x000fea0003800000 */
[----:B------:R-:W-:-:S03]  /*12ad0*/  UMOV UR4, 0xffffffff ;  /* 0xffffffff00047882 */ /* 0x000fc60000000000 */
[----:B------:R-:W-:Y:S05]  /*12ae0*/  BRA.DIV UR4, `(.L_x_1127) ;  /* 0x0000003204887947 */ /* 0x000fea000b800000 */
[----:B------:R-:W-:-:S13]  /*12af0*/  ELECT P6, URZ, PT ;  /* 0x00000000003f782f */ /* 0x000fda00038c0000 */
.L_x_1225:
[----:B------:R-:W-:Y:S05]  /*12b00*/  @!P6 BRA `(.L_x_1126) ;  /* 0x000000000080e947 */ /* 0x000fea0003800000 */
[----:B-1----:R-:W2:Y:S02]  /*12b10*/  LDL R0, [R1+0x4] ;  /* 0x0000040001007983 */ /* 0x002ea40000100800 */
[----:B--2---:R-:W-:-:S13]  /*12b20*/  R2UR UR4, R0 ;  /* 0x00000000000472ca */ /* 0x004fda00000e0000 */
[----:B------:R-:W-:-:S06]  /*12b30*/  ULOP3.LUT UR4, UR4, 0x2, URZ, 0xfc, !UPT ;  /* 0x0000000204047892 */ /* 0x000fcc000f8efc3f */
[----:B------:R-:W-:-:S05]  /*12b40*/  IMAD.U32 R0, RZ, RZ, UR4 ;  /* 0x00000004ff007e24 */ /* 0x000fca000f8e00ff */
[----:B------:R-:W-:-:S13]  /*12b50*/  ISETP.NE.AND P0, PT, R0, 0x3, PT ;  /* 0x000000030000780c */ /* 0x000fda0003f05270 */
[----:B------:R-:W-:Y:S05]  /*12b60*/  @!P0 BRA `(.L_x_1128) ;  /* 0x0000000000048947 */ /* 0x000fea0003800000 */
[----:B------:R-:W-:Y:S01]  /*12b70*/  BPT.TRAP 0x1 ;  /* 0x000000040000795c */ /* 0x000fe20000300000 */
.L_x_1128:
[C---:B------:R-:W-:Y:S01]  /*12b80*/  IMAD R5, R23.reuse, 0x8, R4 ;  /* 0x0000000817057824 */ /* 0x040fe200078e0204 */
[----:B------:R-:W-:Y:S01]  /*12b90*/  SHF.L.U32 R0, R26, 0x1f, RZ ;  /* 0x0000001f1a007819 */ /* 0x000fe200000006ff */
[----:B------:R-:W-:-:S03]  /*12ba0*/  VIADD R23, R23, 0x1 ;  /* 0x0000000117177836 */ /* 0x000fc60000000000 */
[----:B------:R-:W1:Y:S02]  /*12bb0*/  SYNCS.PHASECHK.TRANS64.TRYWAIT P1, [R5+URZ+0x2a840], R0 ;  /* 0x02a84000050075a7 */ /* 0x000e64000802017f */
[----:B------:R-:W-:-:S04]  /*12bc0*/  ISETP.NE.AND P2, PT, R23, 0x2, PT ;  /* 0x000000021700780c */ /* 0x000fc80003f45270 */
[----:B------:R-:W-:Y:S01]  /*12bd0*/  SEL R3, RZ, 0x1, P2 ;  /* 0x00000001ff037807 */ /* 0x000fe20001000000 */
[----:B-1----:R-:W-:Y:S08]  /*12be0*/  @!P1 BRA `(.L_x_1129) ;  /* 0x0000003000689947 */ /* 0x002ff00003800000 */
.L_x_1226:
[----:B------:R-:W-:Y:S02]  /*12bf0*/  SEL R23, R23, RZ, P2 ;  /* 0x000000ff17177207 */ /* 0x000fe40001000000 */
[----:B------:R-:W-:Y:S01]  /*12c00*/  LOP3.LUT R2, R26, R3, RZ, 0x3c, !PT ;  /* 0x000000031a027212 */ /* 0x000fe200078e3cff */
[----:B------:R-:W-:Y:S06]  /*12c10*/  @!P0 BRA `(.L_x_1130) ;  /* 0x0000000000048947 */ /* 0x000fec0003800000 */
[----:B------:R-:W-:Y:S01]  /*12c20*/  BPT.TRAP 0x1 ;  /* 0x000000040000795c */ /* 0x000fe20000300000 */
.L_x_1130:
[----:B------:R-:W-:Y:S01]  /*12c30*/  IMAD R23, R23, 0x8, R4 ;  /* 0x0000000817177824 */ /* 0x000fe200078e0204 */
[----:B------:R-:W-:-:S04]  /*12c40*/  SHF.L.U32 R2, R2, 0x1f, RZ ;  /* 0x0000001f02027819 */ /* 0x000fc800000006ff */
[----:B------:R-:W2:Y:S02]  /*12c50*/  SYNCS.PHASECHK.TRANS64.TRYWAIT P1, [R23+URZ+0x2a840], R2 ;  /* 0x02a84002170075a7 */ /* 0x000ea4000802017f */
[----:B--2---:R-:W-:Y:S05]  /*12c60*/  @!P1 BRA `(.L_x_1131) ;  /* 0x00000030005c9947 */ /* 0x004fea0003800000 */
.L_x_1227:
[----:B------:R-:W-:Y:S05]  /*12c70*/  @!P0 BRA `(.L_x_1132) ;  /* 0x0000000000048947 */ /* 0x000fea0003800000 */
[----:B------:R-:W-:Y:S01]  /*12c80*/  BPT.TRAP 0x1 ;  /* 0x000000040000795c */ /* 0x000fe20000300000 */
.L_x_1132:
[----:B------:R-:W3:Y:S02]  /*12c90*/  SYNCS.PHASECHK.TRANS64.TRYWAIT P1, [R5+URZ+0x2a860], R0 ;  /* 0x02a86000050075a7 */ /* 0x000ee4000802017f */
[----:B---3--:R-:W-:Y:S05]  /*12ca0*/  @!P1 BRA `(.L_x_1133) ;  /* 0x0000003000609947 */ /* 0x008fea0003800000 */
.L_x_1228:
[----:B------:R-:W-:Y:S05]  /*12cb0*/  @!P0 BRA `(.L_x_1134) ;  /* 0x0000000000048947 */ /* 0x000fea0003800000 */
[----:B------:R-:W-:Y:S01]  /*12cc0*/  BPT.TRAP 0x1 ;  /* 0x000000040000795c */ /* 0x000fe20000300000 */
.L_x_1134:
[----:B----4-:R4:W0:Y:S02]  /*12cd0*/  SYNCS.PHASECHK.TRANS64.TRYWAIT P0, [R23+URZ+0x2a860], R2 ;  /* 0x02a86002170075a7 */ /* 0x010824000800017f */
[----:B0-----:R-:W-:Y:S05]  /*12ce0*/  @!P0 NANOSLEEP.SYNCS 0x989680 ;  /* 0x009896800000895d */ /* 0x001fea0003900000 */
[----:B------:R-:W0:Y:S02]  /*12cf0*/  @!P0 SYNCS.PHASECHK.TRANS64 P0, [R23+URZ+0x2a860], R2 ;  /* 0x02a86002170085a7 */ /* 0x000e24000800007f */
[----:B0-----:R-:W-:Y:S05]  /*12d00*/  @!P0 BRA `(.L_x_1134) ;  /* 0xfffffffc00f08947 */ /* 0x001fea000383ffff */
.L_x_1126:
[----:B------:R-:W-:Y:S05]  /*12d10*/  BSYNC B0 ;  /* 0x0000000000007941 */ /* 0x000fea0003800000 */
.L_x_1125:
[----:B------:R-:W-:Y:S05]  /*12d20*/  EXIT ;  /* 0x000000000000794d */ /* 0x000fea0003800000 */
.L_x_971:
[----:B0-----:R-:W-:-:S04]  /*12d30*/  IMAD.U32 R3, RZ, RZ, UR40 ;  /* 0x00000028ff037e24 */ /* 0x001fc8000f8e00ff */
[----:B------:R0:W1:Y:S03]  /*12d40*/  SYNCS.PHASECHK.TRANS64.TRYWAIT P1, [R3+URZ+0x2a800], R0 ;  /* 0x02a80000030075a7 */ /* 0x000066000802017f */
[----:B-1----:R-:W-:Y:S05]  /*12d50*/  @!P1 NANOSLEEP.SYNCS 0x989680 ;  /* 0x009896800000995d */ /* 0x002fea0003900000 */
[----:B------:R-:W1:Y:S02]  /*12d60*/  @!P1 SYNCS.PHASECHK.TRANS64 P1, [R3+URZ+0x2a800], R0 ;  /* 0x02a80000030095a7 */ /* 0x000e64000802007f */
[----:B-1----:R-:W-:Y:S05]  /*12d70*/  @!P1 BRA `(.L_x_971) ;  /* 0xfffffffc00ec9947 */ /* 0x002fea000383ffff */
[----:B------:R-:W-:Y:S05]  /*12d80*/  BRA `(.L_x_1135) ;  /* 0xfffffeec00007947 */ /* 0x000fea000383ffff */
.L_x_975:
[----:B-1----:R1:W2:Y:S02]  /*12d90*/  SYNCS.PHASECHK.TRANS64.TRYWAIT P1, [R3+URZ+0x2a830], R0 ;  /* 0x02a83000030075a7 */ /* 0x0022a4000802017f */
[----:B--2---:R-:W-:Y:S05]  /*12da0*/  @!P1 NANOSLEEP.SYNCS 0x989680 ;  /* 0x009896800000995d */ /* 0x004fea0003900000 */
[----:B------:R-:W2:Y:S02]  /*12db0*/  @!P1 SYNCS.PHASECHK.TRANS64 P1, [R3+URZ+0x2a830], R0 ;  /* 0x02a83000030095a7 */ /* 0x000ea4000802007f */
[----:B--2---:R-:W-:Y:S05]  /*12dc0*/  @!P1 BRA `(.L_x_975) ;  /* 0xfffffffc00f09947 */ /* 0x004fea000383ffff */
[----:B------:R-:W-:Y:S05]  /*12dd0*/  BRA `(.L_x_974) ;  /* 0xfffffeec001c7947 */ /* 0x000fea000383ffff */
.L_x_992:
[----:B-1----:R-:W-:-:S04]  /*12de0*/  IMAD.U32 R10, RZ, RZ, UR6 ;  /* 0x00000006ff0a7e24 */ /* 0x002fc8000f8e00ff */
[----:B------:R1:W2:Y:S03]  /*12df0*/  SYNCS.PHASECHK.TRANS64.TRYWAIT P1, [R10+URZ+0x2a830], R9 ;  /* 0x02a830090a0075a7 */ /* 0x0002a6000802017f */
[----:B--2---:R-:W-:Y:S05]  /*12e00*/  @!P1 NANOSLEEP.SYNCS 0x989680 ;  /* 0x009896800000995d */ /* 0x004fea0003900000 */
[----:B------:R-:W2:Y:S02]  /*12e10*/  @!P1 SYNCS.PHASECHK.TRANS64 P1, [R10+URZ+0x2a830], R9 ;  /* 0x02a830090a0095a7 */ /* 0x000ea4000802007f */
[----:B--2---:R-:W-:Y:S05]  /*12e20*/  @!P1 BRA `(.L_x_992) ;  /* 0xfffffffc00ec9947 */ /* 0x004fea000383ffff */
[----:B------:R-:W-:Y:S05]  /*12e30*/  BRA `(.L_x_991) ;  /* 0xffffff1800187947 */ /* 0x000fea000383ffff */
.L_x_996:
[----:B01----:R-:W-:-:S04]  /*12e40*/  IMAD.U32 R9, RZ, RZ, UR5 ;  /* 0x00000005ff097e24 */ /* 0x003fc8000f8e00ff */
[----:B------:R0:W1:Y:S03]  /*12e50*/  SYNCS.PHASECHK.TRANS64.TRYWAIT P1, [R9+URZ+0x2a850], R0 ;  /* 0x02a85000090075a7 */ /* 0x000066000802017f */
[----:B-1----:R-:W-:Y:S05]  /*12e60*/  @!P1 NANOSLEEP.SYNCS 0x989680 ;  /* 0x009896800000995d */ /* 0x002fea0003900000 */
[----:B------:R-:W1:Y:S02]  /*12e70*/  @!P1 SYNCS.PHASECHK.TRANS64 P1, [R9+URZ+0x2a850], R0 ;  /* 0x02a85000090095a7 */ /* 0x000e64000802007f */
[----:B-1----:R-:W-:Y:S05]  /*12e80*/  @!P1 BRA `(.L_x_996) ;  /* 0xfffffffc00ec9947 */ /* 0x002fea000383ffff */
[----:B------:R-:W-:Y:S05]  /*12e90*/  BRA `(.L_x_995) ;  /* 0xffffff2000407947 */ /* 0x000fea000383ffff */
.L_x_1015:
[----:B-1----:R-:W-:-:S04]  /*12ea0*/  IMAD.U32 R10, RZ, RZ, UR6 ;  /* 0x00000006ff0a7e24 */ /* 0x002fc8000f8e00ff */
[----:B------:R1:W2:Y:S03]  /*12eb0*/  SYNCS.PHASECHK.TRANS64.TRYWAIT P1, [R10+URZ+0x2a830], R9 ;  /* 0x02a830090a0075a7 */ /* 0x0002a6000802017f */
[----:B--2---:R-:W-:Y:S05]  /*12ec0*/  @!P1 NANOSLEEP.SYNCS 0x989680 ;  /* 0x009896800000995d */ /* 0x004fea0003900000 */
[----:B------:R-:W2:Y:S02]  /*12ed0*/  @!P1 SYNCS.PHASECHK.TRANS64 P1, [R10+URZ+0x2a830], R9 ;  /* 0x02a830090a0095a7 */ /* 0x000ea4000802007f */
[----:B--2---:R-:W-:Y:S05]  /*12ee0*/  @!P1 BRA `(.L_x_1015) ;  /* 0xfffffffc00ec9947 */ /* 0x004fea000383ffff */
[----:B------:R-:W-:Y:S05]  /*12ef0*/  BRA `(.L_x_1014) ;  /* 0xffffff4400dc7947 */ /* 0x000fea000383ffff */
.L_x_1019:
[----:B01----:R-:W-:-:S04]  /*12f00*/  IMAD.U32 R9, RZ, RZ, UR5 ;  /* 0x00000005ff097e24 */ /* 0x003fc8000f8e00ff */
[----:B------:R0:W1:Y:S03]  /*12f10*/  SYNCS.PHASECHK.TRANS64.TRYWAIT P1, [R9+URZ+0x2a850], R0 ;  /* 0x02a85000090075a7 */ /* 0x000066000802017f */
[----:B-1----:R-:W-:Y:S05]  /*12f20*/  @!P1 NANOSLEEP.SYNCS 0x989680 ;  /* 0x009896800000995d */ /* 0x002fea0003900000 */
[----:B------:R-:W1:Y:S02]  /*12f30*/  @!P1 SYNCS.PHASECHK.TRANS64 P1, [R9+URZ+0x2a850], R0 ;  /* 0x02a85000090095a7 */ /* 0x000e64000802007f */
[----:B-1----:R-:W-:Y:S05]  /*12f40*/  @!P1 BRA `(.L_x_1019) ;  /* 0xfffffffc00ec9947 */ /* 0x002fea000383ffff */
[----:B------:R-:W-:Y:S05]  /*12f50*/  BRA `(.L_x_1018) ;  /* 0xffffff5000047947 */ /* 0x000fea000383ffff */
.L_x_1027:
[----:B-1----:R-:W-:-:S04]  /*12f60*/  IMAD.U32 R10, RZ, RZ, UR5 ;  /* 0x00000005ff0a7e24 */ /* 0x002fc8000f8e00ff */
[----:B------:R1:W2:Y:S03]  /*12f70*/  SYNCS.PHASECHK.TRANS64.TRYWAIT P1, [R10+URZ+0x2a830], R9 ;  /* 0x02a830090a0075a7 */ /* 0x0002a6000802017f */
[----:B--2---:R-:W-:Y:S05]  /*12f80*/  @!P1 NANOSLEEP.SYNCS 0x989680 ;  /* 0x009896800000995d */ /* 0x004fea0003900000 */
[----:B------:R-:W2:Y:S02]  /*12f90*/  @!P1 SYNCS.PHASECHK.TRANS64 P1, [R10+URZ+0x2a830], R9 ;  /* 0x02a830090a0095a7 */ /* 0x000ea4000802007f */
[----:B--2---:R-:W-:Y:S05]  /*12fa0*/  @!P1 BRA `(.L_x_1027) ;  /* 0xfffffffc00ec9947 */ /* 0x004fea000383ffff */
[----:B------:R-:W-:Y:S05]  /*12fb0*/  BRA `(.L_x_1026) ;  /* 0xffffff6000d07947 */ /* 0x000fea000383ffff */
.L_x_1031:
[----:B01----:R-:W-:-:S04]  /*12fc0*/  IMAD.U32 R9, RZ, RZ, UR5 ;  /* 0x00000005ff097e24 */ /* 0x003fc8000f8e00ff */
[----:B------:R0:W1:Y:S03]  /*12fd0*/  SYNCS.PHASECHK.TRANS64.TRYWAIT P1, [R9+URZ+0x2a850], R0 ;  /* 0x02a85000090075a7 */ /* 0x000066000802017f */
[----:B-1----:R-:W-:Y:S05]  /*12fe0*/  @!P1 NANOSLEEP.SYNCS 0x989680 ;  /* 0x009896800000995d */ /* 0x002fea0003900000 */
[----:B------:R-:W1:Y:S02]  /*12ff0*/  @!P1 SYNCS.PHASECHK.TRANS64 P1, [R9+URZ+0x2a850], R0 ;  /* 0x02a85000090095a7 */ /* 0x000e64000802007f */
[----:B-1----:R-:W-:Y:S05]  /*13000*/  @!P1 BRA `(.L_x_1031) ;  /* 0xfffffffc00ec9947 */ /* 0x002fea000383ffff */
[----:B------:R-:W-:Y:S05]  /*13010*/  BRA `(.L_x_1030) ;  /* 0xffffff6800f87947 */ /* 0x000fea000383ffff */
.L_x_1046:
[----:B-1----:R-:W-:-:S04]  /*13020*/  IMAD.U32 R5, RZ, RZ, UR5 ;  /* 0x00000005ff057e24 */ /* 0x002fc8000f8e00ff */
[----:B------:R1:W2:Y:S03]  /*13030*/  SYNCS.PHASECHK.TRANS64.TRYWAIT P1, [R5+URZ+0x2a850], R0 ;  /* 0x02a85000050075a7 */ /* 0x0002a6000802017f */
[----:B--2---:R-:W-:Y:S05]  /*13040*/  @!P1 NANOSLEEP.SYNCS 0x989680 ;  /* 0x009896800000995d */ /* 0x004fea0003900000 */
[----:B------:R-:W2:Y:S02]  /*13050*/  @!P1 SYNCS.PHASECHK.TRANS64 P1, [R5+URZ+0x2a850], R0 ;  /* 0x02a85000050095a7 */ /* 0x000ea4000802007f */
[----:B--2---:R-:W-:Y:S05]  /*13060*/  @!P1 BRA `(.L_x_1046) ;  /* 0xfffffffc00ec9947 */ /* 0x004fea000383ffff */
[----:B------:R-:W-:Y:S05]  /*13070*/  BRA `(.L_x_1045) ;  /* 0xffffff9000e07947 */ /* 0x000fea000383ffff */
.L_x_1083:
[----:B------:R-:W2:Y:S01]  /*13080*/  S2R R17, SR_TID.X ;  /* 0x0000000000117919 */ /* 0x000ea20000002100 */
[----:B------:R-:W-:Y:S02]  /*13090*/  IMAD.MOV.U32 R12, RZ, RZ, RZ ;  /* 0x000000ffff0c7224 */ /* 0x000fe400078e00ff */
[----:B------:R-:W-:Y:S02]  /*130a0*/  IMAD.MOV.U32 R11, RZ, RZ, 0x1f ;  /* 0x0000001fff0b7424 */ /* 0x000fe400078e00ff */
[----:B------:R-:W-:Y:S01]  /*130b0*/  IMAD.MOV.U32 R15, RZ, RZ, -0x1 ;  /* 0xffffffffff0f7424 */ /* 0x000fe200078e00ff */
[----:B--2---:R-:W-:-:S04]  /*130c0*/  SHF.R.U32.HI R17, RZ, 0x5, R17 ;  /* 0x00000005ff117819 */ /* 0x004fc80000011611 */
[----:B------:R-:W-:-:S05]  /*130d0*/  LOP3.LUT R17, R17, 0x3, RZ, 0xc0, !PT ;  /* 0x0000000311117812 */ /* 0x000fca00078ec0ff */
[----:B------:R-:W-:-:S07]  /*130e0*/  IMAD.MOV.U32 R13, RZ, RZ, R17 ;  /* 0x000000ffff0d7224 */ /* 0x000fce00078e0011 */
[----:B01---5:R-:W-:Y:S05]  /*130f0*/  WARPSYNC.COLLECTIVE R15, `(.L_x_1136) ;  /* 0x000000000f087348 */ /* 0x023fea0003c00000 */
[----:B------:R2:W3:Y:S02]  /*13100*/  SHFL.IDX P6, R14, R13, R12, R11 ;  /* 0x0000000c0d0e7389 */ /* 0x0004e400000c000b */
[----:B0123-5:R-:W-:Y:S01]  /*13110*/  ENDCOLLECTIVE ;  /* 0x000000000000791b */ /* 0x02ffe20003800000 */
.L_x_1136:
[----:B------:R-:W-:Y:S05]  /*13120*/  BRA `(.L_x_1137) ;  /* 0xffffffc8008c7947 */ /* 0x000fea000383ffff */
.L_x_1086:
[----:B0-----:R0:W1:Y:S02]  /*13130*/  SYNCS.PHASECHK.TRANS64.TRYWAIT P0, [R0+URZ+0x2a840], R3 ;  /* 0x02a84003000075a7 */ /* 0x001064000800017f */
[----:B-1----:R-:W-:Y:S05]  /*13140*/  @!P0 NANOSLEEP.SYNCS 0x989680 ;  /* 0x009896800000895d */ /* 0x002fea0003900000 */
[----:B------:R-:W1:Y:S02]  /*13150*/  @!P0 SYNCS.PHASECHK.TRANS64 P0, [R0+URZ+0x2a840], R3 ;  /* 0x02a84003000085a7 */ /* 0x000e64000800007f */
[----:B-1----:R-:W-:Y:S05]  /*13160*/  @!P0 BRA `(.L_x_1086) ;  /* 0xfffffffc00f08947 */ /* 0x002fea000383ffff */
[----:B------:R-:W-:Y:S05]  /*13170*/  BRA `(.L_x_1138) ;  /* 0xffffffcc00907947 */ /* 0x000fea000383ffff */
.L_x_1087:
        /* <DEDUP_REMOVED lines=8> */
.L_x_1140:
[----:B------:R-:W-:Y:S05]  /*13200*/  BSYNC B0 ;  /* 0x0000000000007941 */ /* 0x000fea0003800000 */
.L_x_1139:
[----:B------:R-:W-:Y:S02]  /*13210*/  IMAD.MOV.U32 R13, RZ, RZ, R4 ;  /* 0x000000ffff0d7224 */ /* 0x000fe400078e0004 */
[----:B------:R-:W-:Y:S02]  /*13220*/  IMAD.MOV.U32 R12, RZ, RZ, RZ ;  /* 0x000000ffff0c7224 */ /* 0x000fe400078e00ff */
[----:B------:R-:W-:Y:S02]  /*13230*/  IMAD.MOV.U32 R11, RZ, RZ, 0x181f ;  /* 0x0000181fff0b7424 */ /* 0x000fe400078e00ff */
[----:B------:R-:W-:Y:S02]  /*13240*/  IMAD.MOV.U32 R15, RZ, RZ, -0x1 ;  /* 0xffffffffff0f7424 */ /* 0x000fe400078e00ff */
[----:B------:R-:W-:Y:S02]  /*13250*/  IMAD.MOV.U32 R2, RZ, RZ, R14 ;  /* 0x000000ffff027224 */ /* 0x000fe400078e000e */
[----:B------:R-:W-:-:S07]  /*13260*/  @P0 IMAD R9, R5, 0x2, R16 ;  /* 0x0000000205090824 */ /* 0x000fce00078e0210 */
[----:B------:R-:W-:Y:S05]  /*13270*/  WARPSYNC.COLLECTIVE R15, `(.L_x_1141) ;  /* 0x000000000f087348 */ /* 0x000fea0003c00000 */
[----:B------:R0:W1:Y:S02]  /*13280*/  SHFL.IDX P6, R14, R13, R12, R11 ;  /* 0x0000000c0d0e7389 */ /* 0x00006400000c000b */
[----:B01----:R-:W-:Y:S01]  /*13290*/  ENDCOLLECTIVE ;  /* 0x000000000000791b */ /* 0x003fe20003800000 */
.L_x_1141:
[----:B------:R-:W-:Y:S02]  /*132a0*/  IMAD.MOV.U32 R13, RZ, RZ, R6 ;  /* 0x000000ffff0d7224 */ /* 0x000fe400078e0006 */
[----:B------:R-:W-:Y:S01]  /*132b0*/  IMAD.MOV.U32 R12, RZ, RZ, 0x1 ;  /* 0x00000001ff0c7424 */ /* 0x000fe200078e00ff */
[----:B------:R-:W-:-:S05]  /*132c0*/  @P0 LEA R14, P1, R37, R14, 0x1 ;  /* 0x0000000e250e0211 */ /* 0x000fca00078208ff */
[----:B------:R-:W-:Y:S02]  /*132d0*/  @P0 IMAD.X R3, RZ, RZ, R2, P1 ;  /* 0x000000ffff030224 */ /* 0x000fe400008e0602 */
[----:B------:R-:W-:-:S07]  /*132e0*/  @P0 IMAD.MOV.U32 R2, RZ, RZ, R14 ;  /* 0x000000ffff020224 */ /* 0x000fce00078e000e */
[----:B------:R-:W-:Y:S05]  /*132f0*/  WARPSYNC.COLLECTIVE R15, `(.L_x_1142) ;  /* 0x000000000f087348 */ /* 0x000fea0003c00000 */
[----:B------:R0:W1:Y:S02]  /*13300*/  SHFL.IDX P6, R14, R13, R12, R11 ;  /* 0x0000000c0d0e7389 */ /* 0x00006400000c000b */
[----:B01----:R-:W-:Y:S01]  /*13310*/  ENDCOLLECTIVE ;  /* 0x000000000000791b */ /* 0x003fe20003800000 */
.L_x_1142:
        /* <DEDUP_REMOVED lines=12> */
.L_x_1143:
[----:B------:R-:W-:Y:S02]  /*133e0*/  @P0 IMAD R25, R5, 0x2, R16 ;  /* 0x0000000205190824 */ /* 0x000fe400078e0210 */
[----:B------:R-:W-:Y:S02]  /*133f0*/  IMAD.MOV.U32 R13, RZ, RZ, R6 ;  /* 0x000000ffff0d7224 */ /* 0x000fe400078e0006 */
[----:B------:R-:W-:Y:S01]  /*13400*/  IMAD.MOV.U32 R12, RZ, RZ, 0x2 ;  /* 0x00000002ff0c7424 */ /* 0x000fe200078e00ff */
[----:B------:R-:W-:-:S05]  /*13410*/  @P0 LEA R14, P1, R37, R14, 0x1 ;  /* 0x0000000e250e0211 */ /* 0x000fca00078208ff */
[----:B------:R-:W-:-:S08]  /*13420*/  @P0 IMAD.MOV.U32 R2, RZ, RZ, R14 ;  /* 0x000000ffff020224 */ /* 0x000fd000078e000e */
[----:B------:R-:W-:Y:S05]  /*13430*/  WARPSYNC.COLLECTIVE R15, `(.L_x_1144) ;  /* 0x000000000f087348 */ /* 0x000fea0003c00000 */
[----:B------:R0:W1:Y:S02]  /*13440*/  SHFL.IDX P6, R14, R13, R12, R11 ;  /* 0x0000000c0d0e7389 */ /* 0x00006400000c000b */
[----:B01----:R-:W-:Y:S01]  /*13450*/  ENDCOLLECTIVE ;  /* 0x000000000000791b */ /* 0x003fe20003800000 */
.L_x_1144:
        /* <DEDUP_REMOVED lines=9> */
[----:B------:R-:W-:Y:S01]  /*134f0*/  ISETP.GE.AND P0, PT, R7, 0x21, PT ;  /* 0x000000210700780c */ /* 0x000fe20003f06270 */
[----:B------:R-:W-:-:S12]  /*13500*/  IMAD.MOV.U32 R8, RZ, RZ, R14 ;  /* 0x000000ffff087224 */ /* 0x000fd800078e000e */
[----:B0-----:R-:W-:Y:S05]  /*13510*/  WARPSYNC.COLLECTIVE R15, `(.L_x_1145) ;  /* 0x000000000f087348 */ /* 0x001fea0003c00000 */
[----:B------:R1:W2:Y:S02]  /*13520*/  SHFL.IDX P6, R14, R13, R12, R11 ;  /* 0x0000000c0d0e7389 */ /* 0x0002a400000c000b */
[----:B012---:R-:W-:Y:S01]  /*13530*/  ENDCOLLECTIVE ;  /* 0x000000000000791b */ /* 0x007fe20003800000 */
.L_x_1145:
        /* <DEDUP_REMOVED lines=8> */
.L_x_1146:
        /* <DEDUP_REMOVED lines=14> */
.L_x_1147:
        /* <DEDUP_REMOVED lines=8> */
.L_x_1148:
        /* <DEDUP_REMOVED lines=14> */
.L_x_1149:
        /* <DEDUP_REMOVED lines=8> */
.L_x_1150:
        /* <DEDUP_REMOVED lines=13> */
.L_x_1151:
[----:B------:R-:W-:Y:S05]  /*13950*/  BRA `(.L_x_1152) ;  /* 0xffffffc800e87947 */ /* 0x000fea000383ffff */
.L_x_1092:
[----:B------:R-:W-:Y:S02]  /*13960*/  IMAD.MOV.U32 R13, RZ, RZ, R5 ;  /* 0x000000ffff0d7224 */ /* 0x000fe400078e0005 */
[----:B------:R-:W-:Y:S02]  /*13970*/  IMAD.MOV.U32 R12, RZ, RZ, RZ ;  /* 0x000000ffff0c7224 */ /* 0x000fe400078e00ff */
[----:B------:R-:W-:Y:S02]  /*13980*/  IMAD.MOV.U32 R11, RZ, RZ, 0x181f ;  /* 0x0000181fff0b7424 */ /* 0x000fe400078e00ff */
[----:B------:R-:W-:Y:S02]  /*13990*/  IMAD.MOV.U32 R15, RZ, RZ, -0x1 ;  /* 0xffffffffff0f7424 */ /* 0x000fe400078e00ff */
[----:B------:R-:W-:-:S07]  /*139a0*/  VIADD R4, R36, UR44 ;  /* 0x0000002c24047c36 */ /* 0x000fce0008000000 */
[----:B------:R-:W-:Y:S05]  /*139b0*/  WARPSYNC.COLLECTIVE R15, `(.L_x_1153) ;  /* 0x000000000f087348 */ /* 0x000fea0003c00000 */
[----:B------:R0:W1:Y:S02]  /*139c0*/  SHFL.IDX P6, R14, R13, R12, R11 ;  /* 0x0000000c0d0e7389 */ /* 0x00006400000c000b */
[----:B01----:R-:W-:Y:S01]  /*139d0*/  ENDCOLLECTIVE ;  /* 0x000000000000791b */ /* 0x003fe20003800000 */
.L_x_1153:
[C---:B------:R-:W-:Y:S01]  /*139e0*/  VIADD R6, R4.reuse, 0x10 ;  /* 0x0000001004067836 */ /* 0x040fe20000000000 */
[----:B------:R-:W-:Y:S01]  /*139f0*/  ISETP.GE.AND P0, PT, R4, UR39, PT ;  /* 0x0000002704007c0c */ /* 0x000fe2000bf06270 */
[----:B------:R-:W-:Y:S02]  /*13a00*/  IMAD.MOV.U32 R13, RZ, RZ, R0 ;  /* 0x000000ffff0d7224 */ /* 0x000fe400078e0000 */
[----:B------:R-:W-:-:S10]  /*13a10*/  IMAD.MOV.U32 R2, RZ, RZ, R14 ;  /* 0x000000ffff027224 */ /* 0x000fd400078e000e */
[----:B------:R-:W-:Y:S05]  /*13a20*/  WARPSYNC.COLLECTIVE R15, `(.L_x_1154) ;  /* 0x000000000f087348 */ /* 0x000fea0003c00000 */
[----:B------:R0:W1:Y:S02]  /*13a30*/  SHFL.IDX P6, R14, R13, R12, R11 ;  /* 0x0000000c0d0e7389 */ /* 0x00006400000c000b */
[----:B01----:R-:W-:Y:S01]  /*13a40*/  ENDCOLLECTIVE ;  /* 0x000000000000791b */ /* 0x003fe20003800000 */
.L_x_1154:
[----:B------:R-:W-:Y:S02]  /*13a50*/  IMAD.MOV.U32 R13, RZ, RZ, R5 ;  /* 0x000000ffff0d7224 */ /* 0x000fe400078e0005 */
[----:B------:R-:W-:Y:S01]  /*13a60*/  IMAD.MOV.U32 R12, RZ, RZ, 0x1 ;  /* 0x00000001ff0c7424 */ /* 0x000fe200078e00ff */
[----:B------:R-:W-:-:S05]  /*13a70*/  @!P0 LEA R14, P1, R37, R14, 0x1 ;  /* 0x0000000e250e8211 */ /* 0x000fca00078208ff */
[----:B------:R-:W-:Y:S02]  /*13a80*/  @!P0 IMAD.X R3, RZ, RZ, R2, P1 ;  /* 0x000000ffff038224 */ /* 0x000fe400008e0602 */
[----:B------:R-:W-:-:S07]  /*13a90*/  @!P0 IMAD.MOV.U32 R2, RZ, RZ, R14 ;  /* 0x000000ffff028224 */ /* 0x000fce00078e000e */
[----:B------:R-:W-:Y:S05]  /*13aa0*/  WARPSYNC.COLLECTIVE R15, `(.L_x_1155) ;  /* 0x000000000f087348 */ /* 0x000fea0003c00000 */
[----:B------:R0:W1:Y:S02]  /*13ab0*/  SHFL.IDX P6, R14, R13, R12, R11 ;  /* 0x0000000c0d0e7389 */ /* 0x00006400000c000b */
[----:B01----:R-:W-:Y:S01]  /*13ac0*/  ENDCOLLECTIVE ;  /* 0x000000000000791b */ /* 0x003fe20003800000 */
.L_x_1155:
[----:B------:R-:W-:Y:S01]  /*13ad0*/  @!PT LDS RZ, [RZ] ;  /* 0x00000000fffff984 */ /* 0x000fe20000000800 */
[----:B------:R-:W-:Y:S01]  /*13ae0*/  @!PT LDS RZ, [RZ] ;  /* 0x00000000fffff984 */ /* 0x000fe20000000800 */
[----:B------:R-:W-:Y:S01]  /*13af0*/  @!PT LDS RZ, [RZ] ;  /* 0x00000000fffff984 */ /* 0x000fe20000000800 */
[----:B------:R0:W-:Y:S04]  /*13b00*/  @!P0 LDGSTS.E.BYPASS.LTC128B.128 [R31+0xc400], desc[UR36][R2.64], !P3 ;  /* 0x0c400000021f8fae */ /* 0x0001e8000d901d64 */
[----:B------:R0:W-:Y:S04]  /*13b10*/  @!P0 LDGSTS.E.BYPASS.LTC128B.128 [R31+0x10400], desc[UR36][R2.64+0x80], !P4 ;  /* 0x10400080021f8fae */ /* 0x0001e8000e101d64 */
[----:B------:R0:W-:Y:S01]  /*13b20*/  @!P0 LDGSTS.E.BYPASS.LTC128B.128 [R31+0x14400], desc[UR36][R2.64+0x100], !P5 ;  /* 0x14400100021f8fae */ /* 0x0001e2000e901d64 */
[----:B------:R-:W-:Y:S01]  /*13b30*/  ISETP.GE.AND P0, PT, R6, UR39, PT ;  /* 0x0000002706007c0c */ /* 0x000fe2000bf06270 */
[----:B------:R-:W-:-:S02]  /*13b40*/  IMAD.MOV.U32 R13, RZ, RZ, R0 ;  /* 0x000000ffff0d7224 */ /* 0x000fc400078e0000 */
[----:B------:R-:W-:-:S10]  /*13b50*/  IMAD.MOV.U32 R6, RZ, RZ, R14 ;  /* 0x000000ffff067224 */ /* 0x000fd400078e000e */
[----:B0-----:R-:W-:Y:S05]  /*13b60*/  WARPSYNC.COLLECTIVE R15, `(.L_x_1156) ;  /* 0x000000000f087348 */ /* 0x001fea0003c00000 */
[----:B------:R1:W2:Y:S02]  /*13b70*/  SHFL.IDX P6, R14, R13, R12, R11 ;  /* 0x0000000c0d0e7389 */ /* 0x0002a400000c000b */
[----:B012---:R-:W-:Y:S01]  /*13b80*/  ENDCOLLECTIVE ;  /* 0x000000000000791b */ /* 0x007fe20003800000 */
.L_x_1156:
[----:B------:R-:W-:Y:S02]  /*13b90*/  IMAD.MOV.U32 R13, RZ, RZ, R5 ;  /* 0x000000ffff0d7224 */ /* 0x000fe400078e0005 */
[----:B------:R-:W-:Y:S01]  /*13ba0*/  IMAD.MOV.U32 R12, RZ, RZ, 0x2 ;  /* 0x00000002ff0c7424 */ /* 0x000fe200078e00ff */
[----:B------:R-:W-:-:S05]  /*13bb0*/  @!P0 LEA R14, P1, R37, R14, 0x1 ;  /* 0x0000000e250e8211 */ /* 0x000fca00078208ff */
[----:B------:R-:W-:-:S08]  /*13bc0*/  @!P0 IMAD.MOV.U32 R2, RZ, RZ, R14 ;  /* 0x000000ffff028224 */ /* 0x000fd000078e000e */
[----:B------:R-:W-:Y:S05]  /*13bd0*/  WARPSYNC.COLLECTIVE R15, `(.L_x_1157) ;  /* 0x000000000f087348 */ /* 0x000fea0003c00000 */
[----:B------:R0:W1:Y:S02]  /*13be0*/  SHFL.IDX P6, R14, R13, R12, R11 ;  /* 0x0000000c0d0e7389 */ /* 0x00006400000c000b */
[----:B01----:R-:W-:Y:S01]  /*13bf0*/  ENDCOLLECTIVE ;  /* 0x000000000000791b */ /* 0x003fe20003800000 */
.L_x_1157:
[----:B------:R-:W-:Y:S02]  /*13c00*/  @!P0 IMAD.X R7, RZ, RZ, R6, P1 ;  /* 0x000000ffff078224 */ /* 0x000fe400008e0606 */
[----:B------:R-:W-:Y:S02]  /*13c10*/  VIADD R6, R4, 0x20 ;  /* 0x0000002004067836 */ /* 0x000fe40000000000 */
[----:B------:R-:W-:-:S05]  /*13c20*/  @!P0 IMAD.MOV.U32 R3, RZ, RZ, R7 ;  /* 0x000000ffff038224 */ /* 0x000fca00078e0007 */
[----:B------:R-:W-:Y:S01]  /*13c30*/  @!PT LDS RZ, [RZ] ;  /* 0x00000000fffff984 */ /* 0x000fe20000000800 */
[----:B------:R-:W-:Y:S01]  /*13c40*/  @!PT LDS RZ, [RZ] ;  /* 0x00000000fffff984 */ /* 0x000fe20000000800 */
[----:B------:R-:W-:Y:S01]  /*13c50*/  @!PT LDS RZ, [RZ] ;  /* 0x00000000fffff984 */ /* 0x000fe20000000800 */
[----:B------:R0:W-:Y:S01]  /*13c60*/  @!P0 LDGSTS.E.BYPASS.LTC128B.128 [R31+0xcc00], desc[UR36][R2.64], !P3 ;  /* 0x0cc00000021f8fae */ /* 0x0001e2000d901d64 */
[----:B------:R-:W-:-:S03]  /*13c70*/  IMAD.MOV.U32 R13, RZ, RZ, R0 ;  /* 0x000000ffff0d7224 */ /* 0x000fc600078e0000 */
[----:B------:R0:W-:Y:S04]  /*13c80*/  @!P0 LDGSTS.E.BYPASS.LTC128B.128 [R31+0x10c00], desc[UR36][R2.64+0x80], !P4 ;  /* 0x10c00080021f8fae */ /* 0x0001e8000e101d64 */
[----:B------:R0:W-:Y:S01]  /*13c90*/  @!P0 LDGSTS.E.BYPASS.LTC128B.128 [R31+0x14c00], desc[UR36][R2.64+0x100], !P5 ;  /* 0x14c00100021f8fae */ /* 0x0001e2000e901d64 */
[----:B------:R-:W-:Y:S01]  /*13ca0*/  ISETP.GE.AND P0, PT, R6, UR39, PT ;  /* 0x0000002706007c0c */ /* 0x000fe2000bf06270 */
[----:B------:R-:W-:-:S12]  /*13cb0*/  IMAD.MOV.U32 R6, RZ, RZ, R14 ;  /* 0x000000ffff067224 */ /* 0x000fd800078e000e */
[----:B0-----:R-:W-:Y:S05]  /*13cc0*/  WARPSYNC.COLLECTIVE R15, `(.L_x_1158) ;  /* 0x000000000f087348 */ /* 0x001fea0003c00000 */
[----:B------:R1:W2:Y:S02]  /*13cd0*/  SHFL.IDX P6, R14, R13, R12, R11 ;  /* 0x0000000c0d0e7389 */ /* 0x0002a400000c000b */
[----:B012---:R-:W-:Y:S01]  /*13ce0*/  ENDCOLLECTIVE ;  /* 0x000000000000791b */ /* 0x007fe20003800000 */
.L_x_1158:
[----:B------:R-:W-:Y:S02]  /*13cf0*/  IMAD.MOV.U32 R13, RZ, RZ, R5 ;  /* 0x000000ffff0d7224 */ /* 0x000fe400078e0005 */
[----:B------:R-:W-:Y:S01]  /*13d00*/  IMAD.MOV.U32 R12, RZ, RZ, 0x3 ;  /* 0x00000003ff0c7424 */ /* 0x000fe200078e00ff */
[----:B------:R-:W-:-:S05]  /*13d10*/  @!P0 LEA R14, P1, R37, R14, 0x1 ;  /* 0x0000000e250e8211 */ /* 0x000fca00078208ff */
[----:B------:R-:W-:-:S08]  /*13d20*/  @!P0 IMAD.MOV.U32 R2, RZ, RZ, R14 ;  /* 0x000000ffff028224 */ /* 0x000fd000078e000e */
[----:B------:R-:W-:Y:S05]  /*13d30*/  WARPSYNC.COLLECTIVE R15, `(.L_x_1159) ;  /* 0x000000000f087348 */ /* 0x000fea0003c00000 */
[----:B------:R0:W1:Y:S02]  /*13d40*/  SHFL.IDX P6, R14, R13, R12, R11 ;  /* 0x0000000c0d0e7389 */ /* 0x00006400000c000b */
[----:B01----:R-:W-:Y:S01]  /*13d50*/  ENDCOLLECTIVE ;  /* 0x000000000000791b */ /* 0x003fe20003800000 */
.L_x_1159:
        /* <DEDUP_REMOVED lines=15> */
.L_x_1160:
[----:B------:R-:W-:Y:S02]  /*13e50*/  IMAD.MOV.U32 R13, RZ, RZ, R5 ;  /* 0x000000ffff0d7224 */ /* 0x000fe400078e0005 */
[----:B------:R-:W-:Y:S01]  /*13e60*/  IMAD.MOV.U32 R12, RZ, RZ, 0x4 ;  /* 0x00000004ff0c7424 */ /* 0x000fe200078e00ff */
[----:B------:R-:W-:-:S05]  /*13e70*/  @!P0 LEA R14, P1, R37, R14, 0x1 ;  /* 0x0000000e250e8211 */ /* 0x000fca00078208ff */
[----:B------:R-:W-:-:S08]  /*13e80*/  @!P0 IMAD.MOV.U32 R2, RZ, RZ, R14 ;  /* 0x000000ffff028224 */ /* 0x000fd000078e000e */
[----:B------:R-:W-:Y:S05]  /*13e90*/  WARPSYNC.COLLECTIVE R15, `(.L_x_1161) ;  /* 0x000000000f087348 */ /* 0x000fea0003c00000 */
[----:B------:R0:W1:Y:S02]  /*13ea0*/  SHFL.IDX P6, R14, R13, R12, R11 ;  /* 0x0000000c0d0e7389 */ /* 0x00006400000c000b */
[----:B01----:R-:W-:Y:S01]  /*13eb0*/  ENDCOLLECTIVE ;  /* 0x000000000000791b */ /* 0x003fe20003800000 */
.L_x_1161:
        /* <DEDUP_REMOVED lines=15> */
.L_x_1162:
[----:B------:R-:W-:Y:S02]  /*13fb0*/  IMAD.MOV.U32 R13, RZ, RZ, R5 ;  /* 0x000000ffff0d7224 */ /* 0x000fe400078e0005 */
[----:B------:R-:W-:Y:S01]  /*13fc0*/  IMAD.MOV.U32 R12, RZ, RZ, 0x5 ;  /* 0x00000005ff0c7424 */ /* 0x000fe200078e00ff */
[----:B------:R-:W-:-:S05]  /*13fd0*/  @!P0 LEA R14, P1, R37, R14, 0x1 ;  /* 0x0000000e250e8211 */ /* 0x000fca00078208ff */
[----:B------:R-:W-:-:S08]  /*13fe0*/  @!P0 IMAD.MOV.U32 R2, RZ, RZ, R14 ;  /* 0x000000ffff028224 */ /* 0x000fd000078e000e */
[----:B------:R-:W-:Y:S05]  /*13ff0*/  WARPSYNC.COLLECTIVE R15, `(.L_x_1163) ;  /* 0x000000000f087348 */ /* 0x000fea0003c00000 */
[----:B------:R0:W1:Y:S02]  /*14000*/  SHFL.IDX P6, R14, R13, R12, R11 ;  /* 0x0000000c0d0e7389 */ /* 0x00006400000c000b */
[----:B01----:R-:W-:Y:S01]  /*14010*/  ENDCOLLECTIVE ;  /* 0x000000000000791b */ /* 0x003fe20003800000 */
.L_x_1163:
        /* <DEDUP_REMOVED lines=15> */
.L_x_1164:
[----:B------:R-:W-:Y:S02]  /*14110*/  IMAD.MOV.U32 R13, RZ, RZ, R5 ;  /* 0x000000ffff0d7224 */ /* 0x000fe400078e0005 */
[----:B------:R-:W-:Y:S01]  /*14120*/  IMAD.MOV.U32 R12, RZ, RZ, 0x6 ;  /* 0x00000006ff0c7424 */ /* 0x000fe200078e00ff */
[----:B------:R-:W-:-:S05]  /*14130*/  @!P0 LEA R14, P1, R37, R14, 0x1 ;  /* 0x0000000e250e8211 */ /* 0x000fca00078208ff */
[----:B------:R-:W-:-:S08]  /*14140*/  @!P0 IMAD.MOV.U32 R2, RZ, RZ, R14 ;  /* 0x000000ffff028224 */ /* 0x000fd000078e000e */
[----:B------:R-:W-:Y:S05]  /*14150*/  WARPSYNC.COLLECTIVE R15, `(.L_x_1165) ;  /* 0x000000000f087348 */ /* 0x000fea0003c00000 */
[----:B------:R0:W1:Y:S02]  /*14160*/  SHFL.IDX P6, R14, R13, R12, R11 ;  /* 0x0000000c0d0e7389 */ /* 0x00006400000c000b */
[----:B01----:R-:W-:Y:S01]  /*14170*/  ENDCOLLECTIVE ;  /* 0x000000000000791b */ /* 0x003fe20003800000 */
.L_x_1165:
        /* <DEDUP_REMOVED lines=15> */
.L_x_1166:
[----:B------:R-:W-:Y:S02]  /*14270*/  IMAD.MOV.U32 R13, RZ, RZ, R5 ;  /* 0x000000ffff0d7224 */ /* 0x000fe400078e0005 */
[----:B------:R-:W-:Y:S01]  /*14280*/  IMAD.MOV.U32 R12, RZ, RZ, 0x7 ;  /* 0x00000007ff0c7424 */ /* 0x000fe200078e00ff */
[----:B------:R-:W-:-:S05]  /*14290*/  @!P0 LEA R14, P1, R37, R14, 0x1 ;  /* 0x0000000e250e8211 */ /* 0x000fca00078208ff */
[----:B------:R-:W-:-:S08]  /*142a0*/  @!P0 IMAD.MOV.U32 R2, RZ, RZ, R14 ;  /* 0x000000ffff028224 */ /* 0x000fd000078e000e */
[----:B------:R-:W-:Y:S05]  /*142b0*/  WARPSYNC.COLLECTIVE R15, `(.L_x_1167) ;  /* 0x000000000f087348 */ /* 0x000fea0003c00000 */
[----:B------:R0:W1:Y:S02]  /*142c0*/  SHFL.IDX P6, R14, R13, R12, R11 ;  /* 0x0000000c0d0e7389 */ /* 0x00006400000c000b */
[----:B01----:R-:W-:Y:S01]  /*142d0*/  ENDCOLLECTIVE ;  /* 0x000000000000791b */ /* 0x003fe20003800000 */
.L_x_1167:
[----:B------:R-:W-:-:S04]  /*142e0*/  @!P0 IMAD.X R7, RZ, RZ, R6, P1 ;  /* 0x000000ffff078224 */ /* 0x000fc800008e0606 */
        /* <DEDUP_REMOVED lines=8> */
[----:B------:R-:W-:-:S07]  /*14370*/  IMAD.MOV.U32 R6, RZ, RZ, R14 ;  /* 0x000000ffff067224 */ /* 0x000fce00078e000e */
[----:B0-----:R-:W-:Y:S05]  /*14380*/  WARPSYNC.COLLECTIVE R15, `(.L_x_1168) ;  /* 0x000000000f087348 */ /* 0x001fea0003c00000 */
[----:B------:R1:W2:Y:S02]  /*14390*/  SHFL.IDX P6, R14, R13, R12, R11 ;  /* 0x0000000c0d0e7389 */ /* 0x0002a400000c000b */
[----:B012---:R-:W-:Y:S01]  /*143a0*/  ENDCOLLECTIVE ;  /* 0x000000000000791b */ /* 0x007fe20003800000 */
.L_x_1168:
[----:B------:R-:W-:Y:S05]  /*143b0*/  BRA `(.L_x_1169) ;  /* 0xffffffcc00087947 */ /* 0x000fea000383ffff */
.L_x_1095:
[----:B0-----:R0:W1:Y:S02]  /*143c0*/  SYNCS.PHASECHK.TRANS64.TRYWAIT P0, [R16+URZ+0x2a820], R3 ;  /* 0x02a82003100075a7 */ /* 0x001064000800017f */
[----:B-1----:R-:W-:Y:S05]  /*143d0*/  @!P0 NANOSLEEP.SYNCS 0x989680 ;  /* 0x009896800000895d */ /* 0x002fea0003900000 */
[----:B------:R-:W1:Y:S02]  /*143e0*/  @!P0 SYNCS.PHASECHK.TRANS64 P0, [R16+URZ+0x2a820], R3 ;  /* 0x02a82003100085a7 */ /* 0x000e64000800007f */
[----:B-1----:R-:W-:Y:S05]  /*143f0*/  @!P0 BRA `(.L_x_1095) ;  /* 0xfffffffc00f08947 */ /* 0x002fea000383ffff */
[----:B------:R-:W-:Y:S05]  /*14400*/  BRA `(.L_x_1170) ;  /* 0xffffffcc006c7947 */ /* 0x000fea000383ffff */
.L_x_1099:
[----:B0-----:R0:W1:Y:S02]  /*14410*/  SYNCS.PHASECHK.TRANS64.TRYWAIT P0, [R6+URZ+0x2a840], R3 ;  /* 0x02a84003060075a7 */ /* 0x001064000800017f */
[----:B-1----:R-:W-:Y:S05]  /*14420*/  @!P0 NANOSLEEP.SYNCS 0x989680 ;  /* 0x009896800000895d */ /* 0x002fea0003900000 */
[----:B------:R-:W1:Y:S02]  /*14430*/  @!P0 SYNCS.PHASECHK.TRANS64 P0, [R6+URZ+0x2a840], R3 ;  /* 0x02a84003060085a7 */ /* 0x000e64000800007f */
[----:B-1----:R-:W-:Y:S05]  /*14440*/  @!P0 BRA `(.L_x_1099) ;  /* 0xfffffffc00f08947 */ /* 0x002fea000383ffff */
[----:B------:R-:W-:Y:S05]  /*14450*/  BRA `(.L_x_1171) ;  /* 0xffffffd0002c7947 */ /* 0x000fea000383ffff */
.L_x_1100:
        /* <DEDUP_REMOVED lines=8> */
.L_x_1173:
[----:B------:R-:W-:Y:S05]  /*144e0*/  BSYNC B1 ;  /* 0x0000000000017941 */ /* 0x000fea0003800000 */
.L_x_1172:
[----:B------:R-:W-:Y:S02]  /*144f0*/  IMAD.MOV.U32 R13, RZ, RZ, R7 ;  /* 0x000000ffff0d7224 */ /* 0x000fe400078e0007 */
[----:B------:R-:W-:Y:S02]  /*14500*/  IMAD.MOV.U32 R12, RZ, RZ, RZ ;  /* 0x000000ffff0c7224 */ /* 0x000fe400078e00ff */
[----:B------:R-:W-:Y:S02]  /*14510*/  IMAD.MOV.U32 R11, RZ, RZ, 0x181f ;  /* 0x0000181fff0b7424 */ /* 0x000fe400078e00ff */
[----:B------:R-:W-:Y:S02]  /*14520*/  IMAD.MOV.U32 R15, RZ, RZ, -0x1 ;  /* 0xffffffffff0f7424 */ /* 0x000fe400078e00ff */
[----:B------:R-:W-:Y:S02]  /*14530*/  IMAD.MOV.U32 R3, RZ, RZ, R14 ;  /* 0x000000ffff037224 */ /* 0x000fe400078e000e */
[----:B------:R-:W-:-:S07]  /*14540*/  IMAD.SHL.U32 R5, R37, 0x2, RZ ;  /* 0x0000000225057824 */ /* 0x000fce00078e00ff */
[----:B------:R-:W-:Y:S05]  /*14550*/  WARPSYNC.COLLECTIVE R15, `(.L_x_1174) ;  /* 0x000000000f087348 */ /* 0x000fea0003c00000 */
[----:B------:R0:W1:Y:S02]  /*14560*/  SHFL.IDX P6, R14, R13, R12, R11 ;  /* 0x0000000c0d0e7389 */ /* 0x00006400000c000b */
[----:B01----:R-:W-:Y:S01]  /*14570*/  ENDCOLLECTIVE ;  /* 0x000000000000791b */ /* 0x003fe20003800000 */
.L_x_1174:
[----:B------:R-:W-:Y:S02]  /*14580*/  IMAD R8, R8, 0x2, R16 ;  /* 0x0000000208087824 */ /* 0x000fe400078e0210 */
[----:B------:R-:W-:Y:S02]  /*14590*/  IMAD.MOV.U32 R13, RZ, RZ, R10 ;  /* 0x000000ffff0d7224 */ /* 0x000fe400078e000a */
[----:B------:R-:W-:Y:S01]  /*145a0*/  IMAD.MOV.U32 R12, RZ, RZ, 0x1 ;  /* 0x00000001ff0c7424 */ /* 0x000fe200078e00ff */
[----:B------:R-:W-:-:S13]  /*145b0*/  IADD3 R2, P0, R14, R5, RZ ;  /* 0x000000050e027210 */ /* 0x000fda0007f1e0ff */
[----:B------:R-:W-:Y:S05]  /*145c0*/  WARPSYNC.COLLECTIVE R15, `(.L_x_1175) ;  /* 0x000000000f087348 */ /* 0x000fea0003c00000 */
[----:B------:R0:W1:Y:S02]  /*145d0*/  SHFL.IDX P6, R14, R13, R12, R11 ;  /* 0x0000000c0d0e7389 */ /* 0x00006400000c000b */
[----:B01----:R-:W-:Y:S01]  /*145e0*/  ENDCOLLECTIVE ;  /* 0x000000000000791b */ /* 0x003fe20003800000 */
.L_x_1175:
[----:B------:R-:W-:-:S05]  /*145f0*/  IMAD.X R3, RZ, RZ, R3, P0 ;  /* 0x000000ffff037224 */ /* 0x000fca00000e0603 */
[----:B------:R-:W-:Y:S01]  /*14600*/  @!PT LDS RZ, [RZ] ;  /* 0x00000000fffff984 */ /* 0x000fe20000000800 */
[----:B------:R-:W-:Y:S01]  /*14610*/  @!PT LDS RZ, [RZ] ;  /* 0x00000000fffff984 */ /* 0x000fe20000000800 */
[----:B------:R-:W-:Y:S01]  /*14620*/  @!PT LDS RZ, [RZ] ;  /* 0x00000000fffff984 */ /* 0x000fe20000000800 */
[----:B------:R-:W-:Y:S04]  /*14630*/  LDGSTS.E.BYPASS.LTC128B.128 [R8+0x18400], desc[UR36][R2.64], !P3 ;  /* 0x1840000002087fae */ /* 0x000fe8000d901d64 */
[----:B------:R-:W-:Y:S01]  /*14640*/  LDGSTS.E.BYPASS.LTC128B.128 [R8+0x1b400], desc[UR36][R2.64+0x80], !P2 ;  /* 0x1b40008002087fae */ /* 0x000fe2000d101d64 */
[----:B------:R-:W-:-:S03]  /*14650*/  IMAD.MOV.U32 R13, RZ, RZ, R7 ;  /* 0x000000ffff0d7224 */ /* 0x000fc600078e0007 */
[----:B------:R0:W-:Y:S02]  /*14660*/  LDGSTS.E.BYPASS.LTC128B.128 [R8+0x1e400], desc[UR36][R2.64+0x100], !P1 ;  /* 0x1e40010002087fae */ /* 0x0001e4000c901d64 */
[----:B0-----:R-:W-:-:S07]  /*14670*/  IMAD.MOV.U32 R3, RZ, RZ, R14 ;  /* 0x000000ffff037224 */ /* 0x001fce00078e000e */
[----:B------:R-:W-:Y:S05]  /*14680*/  WARPSYNC.COLLECTIVE R15, `(.L_x_1176) ;  /* 0x000000000f087348 */ /* 0x000fea0003c00000 */
[----:B------:R0:W1:Y:S02]  /*14690*/  SHFL.IDX P6, R14, R13, R12, R11 ;  /* 0x0000000c0d0e7389 */ /* 0x00006400000c000b */
[----:B01----:R-:W-:Y:S01]  /*146a0*/  ENDCOLLECTIVE ;  /* 0x000000000000791b */ /* 0x003fe20003800000 */
.L_x_1176:
[----:B------:R-:W-:Y:S02]  /*146b0*/  IMAD.MOV.U32 R13, RZ, RZ, R10 ;  /* 0x000000ffff0d7224 */ /* 0x000fe400078e000a */
[----:B------:R-:W-:Y:S01]  /*146c0*/  IMAD.MOV.U32 R12, RZ, RZ, 0x2 ;  /* 0x00000002ff0c7424 */ /* 0x000fe200078e00ff */
[----:B------:R-:W-:-:S13]  /*146d0*/  IADD3 R2, P0, R14, R5, RZ ;  /* 0x000000050e027210 */ /* 0x000fda0007f1e0ff */
[----:B------:R-:W-:Y:S05]  /*146e0*/  WARPSYNC.COLLECTIVE R15, `(.L_x_1177) ;  /* 0x000000000f087348 */ /* 0x000fea0003c00000 */
[----:B------:R0:W1:Y:S02]  /*146f0*/  SHFL.IDX P6, R14, R13, R12, R11 ;  /* 0x0000000c0d0e7389 */ /* 0x00006400000c000b */
[----:B01----:R-:W-:Y:S01]  /*14700*/  ENDCOLLECTIVE ;  /* 0x000000000000791b */ /* 0x003fe20003800000 */
.L_x_1177:
        /* <DEDUP_REMOVED lines=12> */
.L_x_1178:
[----:B------:R-:W-:Y:S02]  /*147d0*/  IMAD.MOV.U32 R13, RZ, RZ, R10 ;  /* 0x000000ffff0d7224 */ /* 0x000fe400078e000a */
[----:B------:R-:W-:Y:S01]  /*147e0*/  IMAD.MOV.U32 R12, RZ, RZ, 0x3 ;  /* 0x00000003ff0c7424 */ /* 0x000fe200078e00ff */
[----:B------:R-:W-:-:S13]  /*147f0*/  IADD3 R2, P0, R14, R5, RZ ;  /* 0x000000050e027210 */ /* 0x000fda0007f1e0ff */
[----:B------:R-:W-:Y:S05]  /*14800*/  WARPSYNC.COLLECTIVE R15, `(.L_x_1179) ;  /* 0x000000000f087348 */ /* 0x000fea0003c00000 */
[----:B------:R0:W1:Y:S02]  /*14810*/  SHFL.IDX P6, R14, R13, R12, R11 ;  /* 0x0000000c0d0e7389 */ /* 0x00006400000c000b */
[----:B01----:R-:W-:Y:S01]  /*14820*/  ENDCOLLECTIVE ;  /* 0x000000000000791b */ /* 0x003fe20003800000 */
.L_x_1179:
        /* <DEDUP_REMOVED lines=12> */
.L_x_1180:
[----:B------:R-:W-:Y:S02]  /*148f0*/  IMAD.MOV.U32 R13, RZ, RZ, R10 ;  /* 0x000000ffff0d7224 */ /* 0x000fe400078e000a */
[----:B------:R-:W-:Y:S01]  /*14900*/  IMAD.MOV.U32 R12, RZ, RZ, 0x4 ;  /* 0x00000004ff0c7424 */ /* 0x000fe200078e00ff */
[----:B------:R-:W-:-:S13]  /*14910*/  IADD3 R2, P0, R14, R5, RZ ;  /* 0x000000050e027210 */ /* 0x000fda0007f1e0ff */
[----:B------:R-:W-:Y:S05]  /*14920*/  WARPSYNC.COLLECTIVE R15, `(.L_x_1181) ;  /* 0x000000000f087348 */ /* 0x000fea0003c00000 */
[----:B------:R0:W1:Y:S02]  /*14930*/  SHFL.IDX P6, R14, R13, R12, R11 ;  /* 0x0000000c0d0e7389 */ /* 0x00006400000c000b */
[----:B01----:R-:W-:Y:S01]  /*14940*/  ENDCOLLECTIVE ;  /* 0x000000000000791b */ /* 0x003fe20003800000 */
.L_x_1181:
        /* <DEDUP_REMOVED lines=12> */
.L_x_1182:
[----:B------:R-:W-:Y:S02]  /*14a10*/  IMAD.MOV.U32 R13, RZ, RZ, R10 ;  /* 0x000000ffff0d7224 */ /* 0x000fe400078e000a */
[----:B------:R-:W-:Y:S01]  /*14a20*/  IMAD.MOV.U32 R12, RZ, RZ, 0x5 ;  /* 0x00000005ff0c7424 */ /* 0x000fe200078e00ff */
[----:B------:R-:W-:-:S13]  /*14a30*/  IADD3 R2, P0, R14, R5, RZ ;  /* 0x000000050e027210 */ /* 0x000fda0007f1e0ff */
[----:B------:R-:W-:Y:S05]  /*14a40*/  WARPSYNC.COLLECTIVE R15, `(.L_x_1183) ;  /* 0x000000000f087348 */ /* 0x000fea0003c00000 */
[----:B------:R0:W1:Y:S02]  /*14a50*/  SHFL.IDX P6, R14, R13, R12, R11 ;  /* 0x0000000c0d0e7389 */ /* 0x00006400000c000b */
[----:B01----:R-:W-:Y:S01]  /*14a60*/  ENDCOLLECTIVE ;  /* 0x000000000000791b */ /* 0x003fe20003800000 */
.L_x_1183:
        /* <DEDUP_REMOVED lines=12> */
.L_x_1184:
[----:B------:R-:W-:Y:S05]  /*14b30*/  BRA `(.L_x_1185) ;  /* 0xffffffcc007c7947 */ /* 0x000fea000383ffff */
.L_x_1105:
[----:B0-----:R0:W1:Y:S02]  /*14b40*/  SYNCS.PHASECHK.TRANS64.TRYWAIT P0, [R6+URZ+0x2a860], R3 ;  /* 0x02a86003060075a7 */ /* 0x001064000800017f */
[----:B-1----:R-:W-:Y:S05]  /*14b50*/  @!P0 NANOSLEEP.SYNCS 0x989680 ;  /* 0x009896800000895d */ /* 0x002fea0003900000 */
[----:B------:R-:W1:Y:S02]  /*14b60*/  @!P0 SYNCS.PHASECHK.TRANS64 P0, [R6+URZ+0x2a860], R3 ;  /* 0x02a86003060085a7 */ /* 0x000e64000800007f */
[----:B-1----:R-:W-:Y:S05]  /*14b70*/  @!P0 BRA `(.L_x_1105) ;  /* 0xfffffffc00f08947 */ /* 0x002fea000383ffff */
[----:B------:R-:W-:Y:S05]  /*14b80*/  BRA `(.L_x_1186) ;  /* 0xffffffcc00d87947 */ /* 0x000fea000383ffff */
.L_x_1106:
        /* <DEDUP_REMOVED lines=8> */
.L_x_1188:
[----:B------:R-:W-:Y:S05]  /*14c10*/  BSYNC B1 ;  /* 0x0000000000017941 */ /* 0x000fea0003800000 */
.L_x_1187:
[----:B------:R-:W-:Y:S02]  /*14c20*/  IMAD.MOV.U32 R13, RZ, RZ, R17 ;  /* 0x000000ffff0d7224 */ /* 0x000fe400078e0011 */
[----:B------:R-:W-:Y:S02]  /*14c30*/  IMAD.MOV.U32 R12, RZ, RZ, RZ ;  /* 0x000000ffff0c7224 */ /* 0x000fe400078e00ff */
[----:B------:R-:W-:Y:S02]  /*14c40*/  IMAD.MOV.U32 R11, RZ, RZ, 0x181f ;  /* 0x0000181fff0b7424 */ /* 0x000fe400078e00ff */
[----:B------:R-:W-:Y:S02]  /*14c50*/  IMAD.MOV.U32 R15, RZ, RZ, -0x1 ;  /* 0xffffffffff0f7424 */ /* 0x000fe400078e00ff */
[----:B------:R-:W-:Y:S02]  /*14c60*/  IMAD.MOV.U32 R3, RZ, RZ, R14 ;  /* 0x000000ffff037224 */ /* 0x000fe400078e000e */
[----:B------:R-:W-:-:S07]  /*14c70*/  IMAD R7, R7, 0x2, R16 ;  /* 0x0000000207077824 */ /* 0x000fce00078e0210 */
[----:B------:R-:W-:Y:S05]  /*14c80*/  WARPSYNC.COLLECTIVE R15, `(.L_x_1189) ;  /* 0x000000000f087348 */ /* 0x000fea0003c00000 */
[----:B------:R0:W1:Y:S02]  /*14c90*/  SHFL.IDX P6, R14, R13, R12, R11 ;  /* 0x0000000c0d0e7389 */ /* 0x00006400000c000b */
[----:B01----:R-:W-:Y:S01]  /*14ca0*/  ENDCOLLECTIVE ;  /* 0x000000000000791b */ /* 0x003fe20003800000 */
.L_x_1189:
[----:B------:R-:W-:Y:S02]  /*14cb0*/  IMAD.MOV.U32 R13, RZ, RZ, R18 ;  /* 0x000000ffff0d7224 */ /* 0x000fe400078e0012 */
[----:B------:R-:W-:Y:S01]  /*14cc0*/  IMAD.MOV.U32 R12, RZ, RZ, 0x1 ;  /* 0x00000001ff0c7424 */ /* 0x000fe200078e00ff */
[----:B------:R-:W-:-:S13]  /*14cd0*/  IADD3 R2, P0, R14, R5, RZ ;  /* 0x000000050e027210 */ /* 0x000fda0007f1e0ff */
[----:B------:R-:W-:Y:S05]  /*14ce0*/  WARPSYNC.COLLECTIVE R15, `(.L_x_1190) ;  /* 0x000000000f087348 */ /* 0x000fea0003c00000 */
[----:B------:R0:W1:Y:S02]  /*14cf0*/  SHFL.IDX P6, R14, R13, R12, R11 ;  /* 0x0000000c0d0e7389 */ /* 0x00006400000c000b */
[----:B01----:R-:W-:Y:S01]  /*14d00*/  ENDCOLLECTIVE ;  /* 0x000000000000791b */ /* 0x003fe20003800000 */
.L_x_1190:
        /* <DEDUP_REMOVED lines=13> */
.L_x_1191:
[----:B------:R-:W-:Y:S02]  /*14de0*/  IMAD.MOV.U32 R13, RZ, RZ, R18 ;  /* 0x000000ffff0d7224 */ /* 0x000fe400078e0012 */
[----:B------:R-:W-:Y:S01]  /*14df0*/  IMAD.MOV.U32 R12, RZ, RZ, 0x2 ;  /* 0x00000002ff0c7424 */ /* 0x000fe200078e00ff */
[----:B------:R-:W-:-:S13]  /*14e00*/  IADD3 R2, P0, R14, R5, RZ ;  /* 0x000000050e027210 */ /* 0x000fda0007f1e0ff */
[----:B------:R-:W-:Y:S05]  /*14e10*/  WARPSYNC.COLLECTIVE R15, `(.L_x_1192) ;  /* 0x000000000f087348 */ /* 0x000fea0003c00000 */
[----:B------:R0:W1:Y:S02]  /*14e20*/  SHFL.IDX P6, R14, R13, R12, R11 ;  /* 0x0000000c0d0e7389 */ /* 0x00006400000c000b */
[----:B01----:R-:W-:Y:S01]  /*14e30*/  ENDCOLLECTIVE ;  /* 0x000000000000791b */ /* 0x003fe20003800000 */
.L_x_1192:
        /* <DEDUP_REMOVED lines=13> */
.L_x_1193:
[----:B------:R-:W-:Y:S02]  /*14f10*/  IMAD.MOV.U32 R13, RZ, RZ, R18 ;  /* 0x000000ffff0d7224 */ /* 0x000fe400078e0012 */
[----:B------:R-:W-:Y:S01]  /*14f20*/  IMAD.MOV.U32 R12, RZ, RZ, 0x3 ;  /* 0x00000003ff0c7424 */ /* 0x000fe200078e00ff */
[----:B------:R-:W-:-:S13]  /*14f30*/  IADD3 R2, P0, R14, R5, RZ ;  /* 0x000000050e027210 */ /* 0x000fda0007f1e0ff */
[----:B------:R-:W-:Y:S05]  /*14f40*/  WARPSYNC.COLLECTIVE R15, `(.L_x_1194) ;  /* 0x000000000f087348 */ /* 0x000fea0003c00000 */
[----:B------:R0:W1:Y:S02]  /*14f50*/  SHFL.IDX P6, R14, R13, R12, R11 ;  /* 0x0000000c0d0e7389 */ /* 0x00006400000c000b */
[----:B01----:R-:W-:Y:S01]  /*14f60*/  ENDCOLLECTIVE ;  /* 0x000000000000791b */ /* 0x003fe20003800000 */
.L_x_1194:
        /* <DEDUP_REMOVED lines=13> */
.L_x_1195:
[----:B------:R-:W-:Y:S02]  /*15040*/  IMAD.MOV.U32 R13, RZ, RZ, R18 ;  /* 0x000000ffff0d7224 */ /* 0x000fe400078e0012 */
[----:B------:R-:W-:Y:S01]  /*15050*/  IMAD.MOV.U32 R12, RZ, RZ, 0x4 ;  /* 0x00000004ff0c7424 */ /* 0x000fe200078e00ff */
[----:B------:R-:W-:-:S13]  /*15060*/  IADD3 R2, P0, R14, R5, RZ ;  /* 0x000000050e027210 */ /* 0x000fda0007f1e0ff */
[----:B------:R-:W-:Y:S05]  /*15070*/  WARPSYNC.COLLECTIVE R15, `(.L_x_1196) ;  /* 0x000000000f087348 */ /* 0x000fea0003c00000 */
[----:B------:R0:W1:Y:S02]  /*15080*/  SHFL.IDX P6, R14, R13, R12, R11 ;  /* 0x0000000c0d0e7389 */ /* 0x00006400000c000b */
[----:B01----:R-:W-:Y:S01]  /*15090*/  ENDCOLLECTIVE ;  /* 0x000000000000791b */ /* 0x003fe20003800000 */
.L_x_1196:
        /* <DEDUP_REMOVED lines=13> */
.L_x_1197:
[----:B------:R-:W-:Y:S02]  /*15170*/  IMAD.MOV.U32 R13, RZ, RZ, R18 ;  /* 0x000000ffff0d7224 */ /* 0x000fe400078e0012 */
[----:B------:R-:W-:Y:S01]  /*15180*/  IMAD.MOV.U32 R12, RZ, RZ, 0x5 ;  /* 0x00000005ff0c7424 */ /* 0x000fe200078e00ff */
[----:B------:R-:W-:-:S13]  /*15190*/  IADD3 R2, P0, R14, R5, RZ ;  /* 0x000000050e027210 */ /* 0x000fda0007f1e0ff */
[----:B------:R-:W-:Y:S05]  /*151a0*/  WARPSYNC.COLLECTIVE R15, `(.L_x_1198) ;  /* 0x000000000f087348 */ /* 0x000fea0003c00000 */
[----:B------:R0:W1:Y:S02]  /*151b0*/  SHFL.IDX P6, R14, R13, R12, R11 ;  /* 0x0000000c0d0e7389 */ /* 0x00006400000c000b */
[----:B01----:R-:W-:Y:S01]  /*151c0*/  ENDCOLLECTIVE ;  /* 0x000000000000791b */ /* 0x003fe20003800000 */
.L_x_1198:
        /* <DEDUP_REMOVED lines=12> */
.L_x_1199:
[----:B------:R-:W-:Y:S01]  /*15290*/  @!PT LDS RZ, [RZ] ;  /* 0x00000000fffff984 */ /* 0x000fe20000000800 */
[----:B------:R-:W-:Y:S01]  /*152a0*/  @!PT LDS RZ, [RZ] ;  /* 0x00000000fffff984 */ /* 0x000fe20000000800 */
[----:B------:R-:W-:Y:S01]  /*152b0*/  @!PT LDS RZ, [RZ] ;  /* 0x00000000fffff984 */ /* 0x000fe20000000800 */
[----:B------:R0:W-:Y:S01]  /*152c0*/  LDGSTS.E.BYPASS.LTC128B.128 [R7+0x5400], desc[UR36][R2.64+0x80], !P0 ;  /* 0x0540008002077fae */ /* 0x0001e2000c101d64 */
[----:B------:R-:W-:Y:S05]  /*152d0*/  BRA `(.L_x_1200) ;  /* 0xffffffc800d47947 */ /* 0x000fea000383ffff */
.L_x_1114:
[----:B0-----:R0:W1:Y:S02]  /*152e0*/  SYNCS.PHASECHK.TRANS64.TRYWAIT P0, [R4+URZ+0x2a860], R3 ;  /* 0x02a86003040075a7 */ /* 0x001064000800017f */
[----:B-1----:R-:W-:Y:S05]  /*152f0*/  @!P0 NANOSLEEP.SYNCS 0x989680 ;  /* 0x009896800000895d */ /* 0x002fea0003900000 */
[----:B------:R-:W1:Y:S02]  /*15300*/  @!P0 SYNCS.PHASECHK.TRANS64 P0, [R4+URZ+0x2a860], R3 ;  /* 0x02a86003040085a7 */ /* 0x000e64000800007f */
[----:B-1----:R-:W-:Y:S05]  /*15310*/  @!P0 BRA `(.L_x_1114) ;  /* 0xfffffffc00f08947 */ /* 0x002fea000383ffff */
[----:B------:R-:W-:Y:S05]  /*15320*/  BRA `(.L_x_1201) ;  /* 0xffffffcc00f07947 */ /* 0x000fea000383ffff */
.L_x_1115:
        /* <DEDUP_REMOVED lines=8> */
.L_x_1203:
[----:B------:R-:W-:Y:S05]  /*153b0*/  BSYNC B0 ;  /* 0x0000000000007941 */ /* 0x000fea0003800000 */
.L_x_1202:
        /* <DEDUP_REMOVED lines=9> */
.L_x_1204:
[----:B------:R-:W-:Y:S02]  /*15450*/  IMAD.MOV.U32 R13, RZ, RZ, R18 ;  /* 0x000000ffff0d7224 */ /* 0x000fe400078e0012 */
[----:B------:R-:W-:Y:S01]  /*15460*/  IMAD.MOV.U32 R12, RZ, RZ, 0x1 ;  /* 0x00000001ff0c7424 */ /* 0x000fe200078e00ff */
[----:B------:R-:W-:-:S13]  /*15470*/  IADD3 R2, P0, R14, R6, RZ ;  /* 0x000000060e027210 */ /* 0x000fda0007f1e0ff */
[----:B------:R-:W-:Y:S05]  /*15480*/  WARPSYNC.COLLECTIVE R15, `(.L_x_1205) ;  /* 0x000000000f087348 */ /* 0x000fea0003c00000 */
[----:B------:R0:W1:Y:S02]  /*15490*/  SHFL.IDX P6, R14, R13, R12, R11 ;  /* 0x0000000c0d0e7389 */ /* 0x00006400000c000b */
[----:B01----:R-:W-:Y:S01]  /*154a0*/  ENDCOLLECTIVE ;  /* 0x000000000000791b */ /* 0x003fe20003800000 */
.L_x_1205:
[----:B------:R-:W-:Y:S01]  /*154b0*/  IMAD.X R3, RZ, RZ, R0, P0 ;  /* 0x000000ffff037224 */ /* 0x000fe200000e0600 */
[----:B------:R-:W-:Y:S01]  /*154c0*/  ISETP.LT.OR P0, PT, R5, 0x1, P3 ;  /* 0x000000010500780c */ /* 0x000fe20001f01670 */
[----:B------:R-:W-:Y:S02]  /*154d0*/  IMAD R0, R7, 0x2, R16 ;  /* 0x0000000207007824 */ /* 0x000fe400078e0210 */
[----:B------:R-:W-:-:S10]  /*154e0*/  IMAD.MOV.U32 R13, RZ, RZ, R17 ;  /* 0x000000ffff0d7224 */ /* 0x000fd400078e0011 */
        /* <DEDUP_REMOVED lines=9> */
.L_x_1206:
        /* <DEDUP_REMOVED lines=10> */
.L_x_1207:
        /* <DEDUP_REMOVED lines=12> */
.L_x_1208:
        /* <DEDUP_REMOVED lines=10> */
.L_x_1209:
        /* <DEDUP_REMOVED lines=12> */
.L_x_1210:
        /* <DEDUP_REMOVED lines=10> */
.L_x_1211:
        /* <DEDUP_REMOVED lines=12> */
.L_x_1212:
        /* <DEDUP_REMOVED lines=10> */
.L_x_1213:
        /* <DEDUP_REMOVED lines=12> */
.L_x_1214:
[----:B------:R-:W-:Y:S01]  /*15b00*/  @!PT LDS RZ, [RZ] ;  /* 0x00000000fffff984 */ /* 0x000fe20000000800 */
[----:B------:R-:W-:Y:S01]  /*15b10*/  @!PT LDS RZ, [RZ] ;  /* 0x00000000fffff984 */ /* 0x000fe20000000800 */
[----:B------:R-:W-:Y:S01]  /*15b20*/  @!PT LDS RZ, [RZ] ;  /* 0x00000000fffff984 */ /* 0x000fe20000000800 */
[----:B------:R0:W-:Y:S01]  /*15b30*/  LDGSTS.E.BYPASS.LTC128B.128 [R0+0x5400], desc[UR36][R2.64+0x80], !P0 ;  /* 0x0540008002007fae */ /* 0x0001e2000c101d64 */
[----:B------:R-:W-:Y:S05]  /*15b40*/  BRA `(.L_x_1215) ;  /* 0xffffffc800b47947 */ /* 0x000fea000383ffff */
.L_x_1120:
[----:B------:R-:W-:Y:S01]  /*15b50*/  BSSY B0, `(.L_x_1216) ;  /* 0x0000008000007945 */ /* 0x000fe20003800000 */
[----:B------:R-:W-:Y:S02]  /*15b60*/  IMAD.MOV.U32 R13, RZ, RZ, R34 ;  /* 0x000000ffff0d7224 */ /* 0x000fe400078e0022 */
[----:B------:R-:W-:Y:S02]  /*15b70*/  IMAD.MOV.U32 R12, RZ, RZ, RZ ;  /* 0x000000ffff0c7224 */ /* 0x000fe400078e00ff */
[----:B------:R-:W-:Y:S02]  /*15b80*/  IMAD.MOV.U32 R11, RZ, RZ, 0x1f ;  /* 0x0000001fff0b7424 */ /* 0x000fe400078e00ff */
[----:B------:R-:W-:-:S07]  /*15b90*/  IMAD.MOV.U32 R15, RZ, RZ, -0x1 ;  /* 0xffffffffff0f7424 */ /* 0x000fce00078e00ff */
[----:B-----5:R-:W-:Y:S05]  /*15ba0*/  WARPSYNC.COLLECTIVE R15, `(.L_x_1217) ;  /* 0x000000000f087348 */ /* 0x020fea0003c00000 */
[----:B------:R0:W1:Y:S02]  /*15bb0*/  SHFL.IDX P6, R14, R13, R12, R11 ;  /* 0x0000000c0d0e7389 */ /* 0x00006400000c000b */
[----:B01---5:R-:W-:Y:S01]  /*15bc0*/  ENDCOLLECTIVE ;  /* 0x000000000000791b */ /* 0x023fe20003800000 */
.L_x_1217:
[----:B------:R-:W-:Y:S05]  /*15bd0*/  BSYNC B0 ;  /* 0x0000000000007941 */ /* 0x000fea0003800000 */
.L_x_1216:
[----:B------:R-:W-:Y:S05]  /*15be0*/  BRA `(.L_x_1218) ;  /* 0xffffffcc00347947 */ /* 0x000fea000383ffff */
.L_x_1123:
[----:B-1----:R1:W2:Y:S02]  /*15bf0*/  SYNCS.PHASECHK.TRANS64.TRYWAIT P0, [R4+URZ+0x2a820], R0 ;  /* 0x02a82000040075a7 */ /* 0x0022a4000800017f */
[----:B--2---:R-:W-:Y:S05]  /*15c00*/  @!P0 NANOSLEEP.SYNCS 0x989680 ;  /* 0x009896800000895d */ /* 0x004fea0003900000 */
[----:B------:R-:W2:Y:S02]  /*15c10*/  @!P0 SYNCS.PHASECHK.TRANS64 P0, [R4+URZ+0x2a820], R0 ;  /* 0x02a82000040085a7 */ /* 0x000ea4000800007f */
[----:B--2---:R-:W-:Y:S05]  /*15c20*/  @!P0 BRA `(.L_x_1123) ;  /* 0xfffffffc00f08947 */ /* 0x004fea000383ffff */
[----:B------:R-:W-:Y:S05]  /*15c30*/  BRA `(.L_x_1219) ;  /* 0xffffffcc007c7947 */ /* 0x000fea000383ffff */
.L_x_1124:
[----:B------:R-:W2:Y:S01]  /*15c40*/  S2R R2, SR_TID.X ;  /* 0x0000000000027919 */ /* 0x000ea20000002100 */
[----:B------:R-:W-:Y:S01]  /*15c50*/  BSSY B0, `(.L_x_1220) ;  /* 0x000000a000007945 */ /* 0x000fe20003800000 */
        /* <DEDUP_REMOVED lines=9> */
.L_x_1221:
[----:B------:R-:W-:Y:S05]  /*15cf0*/  BSYNC B0 ;  /* 0x0000000000007941 */ /* 0x000fea0003800000 */
.L_x_1220:
[----:B------:R-:W-:Y:S05]  /*15d00*/  BRA `(.L_x_1222) ;  /* 0xffffffcc00647947 */ /* 0x000fea000383ffff */
.L_x_1127:
[----:B------:R-:W-:Y:S01]  /*15d10*/  BSSY B1, `(.L_x_1223) ;  /* 0x0000006000017945 */ /* 0x000fe20003800000 */
[----:B------:R-:W-:-:S07]  /*15d20*/  IMAD.MOV.U32 R15, RZ, RZ, -0x1 ;  /* 0xffffffffff0f7424 */ /* 0x000fce00078e00ff */
[----:B01---5:R-:W-:Y:S05]  /*15d30*/  WARPSYNC.COLLECTIVE R15, `(.L_x_1224) ;  /* 0x000000000f0c7348 */ /* 0x023fea0003c00000 */
[----:B------:R-:W-:Y:S02]  /*15d40*/  ELECT P6, UR62, PT ;  /* 0x00000000003e782f */ /* 0x000fe400038c0000 */
[----:B------:R-:W-:Y:S01]  /*15d50*/  MOV R14, UR62 ;  /* 0x0000003e000e7c02 */ /* 0x000fe20008000f00 */
[----:B01---5:R-:W-:Y:S10]  /*15d60*/  ENDCOLLECTIVE ;  /* 0x000000000000791b */ /* 0x023ff40003800000 */
.L_x_1224:
[----:B------:R-:W-:Y:S05]  /*15d70*/  BSYNC B1 ;  /* 0x0000000000017941 */ /* 0x000fea0003800000 */
.L_x_1223:
[----:B------:R-:W-:Y:S05]  /*15d80*/  BRA `(.L_x_1225) ;  /* 0xffffffcc005c7947 */ /* 0x000fea000383ffff */
.L_x_1129:
[----:B-1----:R1:W2:Y:S02]  /*15d90*/  SYNCS.PHASECHK.TRANS64.TRYWAIT P1, [R5+URZ+0x2a840], R0 ;  /* 0x02a84000050075a7 */ /* 0x0022a4000802017f */
[----:B--2---:R-:W-:Y:S05]  /*15da0*/  @!P1 NANOSLEEP.SYNCS 0x989680 ;  /* 0x009896800000995d */ /* 0x004fea0003900000 */
[----:B------:R-:W2:Y:S02]  /*15db0*/  @!P1 SYNCS.PHASECHK.TRANS64 P1, [R5+URZ+0x2a840], R0 ;  /* 0x02a84000050095a7 */ /* 0x000ea4000802007f */
[----:B--2---:R-:W-:Y:S05]  /*15dc0*/  @!P1 BRA `(.L_x_1129) ;  /* 0xfffffffc00f09947 */ /* 0x004fea000383ffff */
[----:B------:R-:W-:Y:S05]  /*15dd0*/  BRA `(.L_x_1226) ;  /* 0xffffffcc00847947 */ /* 0x000fea000383ffff */
.L_x_1131:
[----:B--2---:R2:W3:Y:S02]  /*15de0*/  SYNCS.PHASECHK.TRANS64.TRYWAIT P1, [R23+URZ+0x2a840], R2 ;  /* 0x02a84002170075a7 */ /* 0x0044e4000802017f */
[----:B---3--:R-:W-:Y:S05]  /*15df0*/  @!P1 NANOSLEEP.SYNCS 0x989680 ;  /* 0x009896800000995d */ /* 0x008fea0003900000 */
[----:B------:R-:W3:Y:S02]  /*15e00*/  @!P1 SYNCS.PHASECHK.TRANS64 P1, [R23+URZ+0x2a840], R2 ;  /* 0x02a84002170095a7 */ /* 0x000ee4000802007f */
[----:B---3--:R-:W-:Y:S05]  /*15e10*/  @!P1 BRA `(.L_x_1131) ;  /* 0xfffffffc00f09947 */ /* 0x008fea000383ffff */
[----:B------:R-:W-:Y:S05]  /*15e20*/  BRA `(.L_x_1227) ;  /* 0xffffffcc00907947 */ /* 0x000fea000383ffff */
.L_x_1133:
[----:B---3--:R3:W4:Y:S02]  /*15e30*/  SYNCS.PHASECHK.TRANS64.TRYWAIT P1, [R5+URZ+0x2a860], R0 ;  /* 0x02a86000050075a7 */ /* 0x008724000802017f */
[----:B----4-:R-:W-:Y:S05]  /*15e40*/  @!P1 NANOSLEEP.SYNCS 0x989680 ;  /* 0x009896800000995d */ /* 0x010fea0003900000 */
[----:B------:R-:W4:Y:S02]  /*15e50*/  @!P1 SYNCS.PHASECHK.TRANS64 P1, [R5+URZ+0x2a860], R0 ;  /* 0x02a86000050095a7 */ /* 0x000f24000802007f */
[----:B----4-:R-:W-:Y:S05]  /*15e60*/  @!P1 BRA `(.L_x_1133) ;  /* 0xfffffffc00f09947 */ /* 0x010fea000383ffff */
[----:B------:R-:W-:Y:S05]  /*15e70*/  BRA `(.L_x_1228) ;  /* 0xffffffcc008c7947 */ /* 0x000fea000383ffff */
.L_x_1229:
        /* <DEDUP_REMOVED lines=16> */
.L_x_15524:


//--------------------- .text._ZN7cutlass13device_kernelIN5flash11enable_sm90INS1_16FlashAttnFwdSm90INS1_25CollectiveMainloopFwdSm90ILi2EN4cute5tupleIJNS5_1CILi1EEES8_S8_EEENS6_IJNS7_ILi128EEENS7_ILi96EEENS7_ILi192EEEEEELi128ENS_10bfloat16_tEfNS_4arch4Sm90ELb0ELb1ELb0ELb1ELb1ELb0ELb0ELb1ELb1ELb1ELb0ELb0EEENS1_21CollectiveEpilogueFwdINS6_IJSA_SA_SB_EEES9_SE_SG_Li256ELb1ELb1ELb0ELb0EEENS1_36VarlenDynamicPersistentTileSchedulerILi128ELi96ELi256ELi128ELb0ELb1ELb1ELb1ELb0ELb1EEEEEEEEEvNT_6ParamsE --------------------------
	.section	.text._ZN7cutlass13device_kernelIN5flash11enable_sm90INS1_16FlashAttnFwdSm90INS1_25CollectiveMainloopFwdSm90ILi2EN4cute5tupleIJNS5_1CILi1EEES8_S8_EEENS6_IJNS7_ILi128EEENS7_ILi96EEENS7_ILi192EEEEEELi128ENS_10bfloat16_tEfNS_4arch4Sm90ELb0ELb1ELb0ELb1ELb1ELb0ELb0ELb1ELb1ELb1ELb0ELb0EEENS1_21CollectiveEpilogueFwdINS6_IJSA_SA_SB_EEES9_SE_SG_Li256ELb1ELb1ELb0ELb0EEENS1_36VarlenDynamicPersistentTileSchedulerILi128ELi96ELi256ELi128ELb0ELb1ELb1ELb1ELb0ELb1EEEEEEEEEvNT_6ParamsE,"ax",@progbits
	.align	128
.text._ZN7cutlass13device_kernelIN5flash11enable_sm90INS1_16FlashAttnFwdSm90INS1_25CollectiveMainloopFwdSm90ILi2EN4cute5tupleIJNS5_1CILi1EEES8_S8_EEENS6_IJNS7_ILi128EEENS7_ILi96EEENS7_ILi192EEEEEELi128ENS_10bfloat16_tEfNS_4arch4Sm90ELb0ELb1ELb0ELb1ELb1ELb0ELb0ELb1ELb1ELb1ELb0ELb0EEENS1_21CollectiveEpilogueFwdINS6_IJSA_SA_SB_EEES9_SE_SG_Li256ELb1ELb1ELb0ELb0EEENS1_36VarlenDynamicPersistentTileSchedulerILi128ELi96ELi256ELi128ELb0ELb1ELb1ELb1ELb0ELb1EEEEEEEEEvNT_6ParamsE:
        .type           _ZN7cutlass13device_kernelIN5flash11enable_sm90INS1_16FlashAttnFwdSm90INS1_25CollectiveMainloopFwdSm90ILi2EN4cute5tupleIJNS5_1CILi1EEES8_S8_EEENS6_IJNS7_ILi128EEENS7_ILi96EEENS7_ILi192EEEEEELi128ENS_10bfloat16_tEfNS_4arch4Sm90ELb0ELb1ELb0ELb1ELb1ELb0ELb0ELb1ELb1ELb1ELb0ELb0EEENS1_21CollectiveEpilogueFwdINS6_IJSA_SA_SB_EEES9_SE_SG_Li256ELb1ELb1ELb0ELb0EEENS1_36VarlenDynamicPersistentTileSchedulerILi128ELi96ELi256ELi128ELb0ELb1ELb1ELb1ELb0ELb1EEEEEEEEEvNT_6ParamsE,@function
        .size           _ZN7cutlass13device_kernelIN5flash11enable_sm90INS1_16FlashAttnFwdSm90INS1_25CollectiveMainloopFwdSm90ILi2EN4cute5tupleIJNS5_1CILi1EEES8_S8_EEENS6_IJNS7_ILi128EEENS7_ILi96EEENS7_ILi192EEEEEELi128ENS_10bfloat16_tEfNS_4arch4Sm90ELb0ELb1ELb0ELb1ELb1ELb0ELb0ELb1ELb1ELb1ELb0ELb0EEENS1_21CollectiveEpilogueFwdINS6_IJSA_SA_SB_EEES9_SE_SG_Li256ELb1ELb1ELb0ELb0EEENS1_36VarlenDynamicPersistentTileSchedulerILi128ELi96ELi256ELi128ELb0ELb1ELb1ELb1ELb0ELb1EEEEEEEEEvNT_6ParamsE,(.L_x_15525 - _ZN7cutlass13device_kernelIN5flash11enable_sm90INS1_16FlashAttnFwdSm90INS1_25CollectiveMainloopFwdSm90ILi2EN4cute5tupleIJNS5_1CILi1EEES8_S8_EEENS6_IJNS7_ILi128EEENS7_ILi96EEENS7_ILi192EEEEEELi128ENS_10bfloat16_tEfNS_4arch4Sm90ELb0ELb1ELb0ELb1ELb1ELb0ELb0ELb1ELb1ELb1ELb0ELb0EEENS1_21CollectiveEpilogueFwdINS6_IJSA_SA_SB_EEES9_SE_SG_Li256ELb1ELb1ELb0ELb0EEENS1_36VarlenDynamicPersistentTileSchedulerILi128ELi96ELi256ELi128ELb0ELb1ELb1ELb1ELb0ELb1EEEEEEEEEvNT_6ParamsE)
        .other          _ZN7cutlass13device_kernelIN5flash11enable_sm90INS1_16FlashAttnFwdSm90INS1_25CollectiveMainloopFwdSm90ILi2EN4cute5tupleIJNS5_1CILi1EEES8_S8_EEENS6_IJNS7_ILi128EEENS7_ILi96EEENS7_ILi192EEEEEELi128ENS_10bfloat16_tEfNS_4arch4Sm90ELb0ELb1ELb0ELb1ELb1ELb0ELb0ELb1ELb1ELb1ELb0ELb0EEENS1_21CollectiveEpilogueFwdINS6_IJSA_SA_SB_EEES9_SE_SG_Li256ELb1ELb1ELb0ELb0EEENS1_36VarlenDynamicPersistentTileSchedulerILi128ELi96ELi256ELi128ELb0ELb1ELb1ELb1ELb0ELb1EEEEEEEEEvNT_6ParamsE,@"STO_CUDA_ENTRY STV_DEFAULT"
_ZN7cutlass13device_kernelIN5flash11enable_sm90INS1_16FlashAttnFwdSm90INS1_25CollectiveMainloopFwdSm90ILi2EN4cute5tupleIJNS5_1CILi1EEES8_S8_EEENS6_IJNS7_ILi128EEENS7_ILi96EEENS7_ILi192EEEEEELi128ENS_10bfloat16_tEfNS_4arch4Sm90ELb0ELb1ELb0ELb1ELb1ELb0ELb0ELb1ELb1ELb1ELb0ELb0EEENS1_21CollectiveEpilogueFwdINS6_IJSA_SA_SB_EEES9_SE_SG_Li256ELb1ELb1ELb0ELb0EEENS1_36VarlenDynamicPersistentTileSchedulerILi128ELi96ELi256ELi128ELb0ELb1ELb1ELb1ELb0ELb1EEEEEEEEEvNT_6ParamsE:
        /* <DEDUP_REMOVED lines=45> */
.L_x_1230:
        /* <DEDUP_REMOVED lines=22> */
.L_x_1231:
        /* <DEDUP_REMOVED lines=18> */
.L_x_1232:
        /* <DEDUP_REMOVED lines=22> */
.L_x_1233:
        /* <DEDUP_REMOVED lines=23> */
.L_x_1234:
        /* <DEDUP_REMOVED lines=10> */
.L_x_1236:
[----:B------:R-:W-:-:S08]  /*08c0*/  NOP ;  /* 0x0000000000007918 */ /* 0x000fd00000000000 */
[----:B------:R-:W1:Y:S02]  /*08d0*/  USETMAXREG.TRY_ALLOC.CTAPOOL UP0, 0xe8 ;  /* 0x000000e8000079c8 */ /* 0x000e640008000600 */
[----:B-1----:R-:W-:-:S13]  /*08e0*/  PLOP3.LUT P0, PT, PT, PT, UP0, 0x80, 0x0 ;  /* 0x000000000000781c */ /* 0x002fda0003f0f008 */
[----:B------:R-:W-:Y:S05]  /*08f0*/  @!P0 BRA `(.L_x_1236) ;  /* 0xfffffffc00f08947 */ /* 0x000fea000383ffff */
[----:B------:R-:W1:Y:S08]  /*0900*/  S2UR UR5, SR_CgaCtaId ;  /* 0x00000000000579c3 */ /* 0x000e700000008800 */
[----:B------:R-:W-:Y:S06]  /*0910*/  BAR.ARV 0x8, 0x180 ;  /* 0x0206000000007b1d */ /* 0x000fec0000002000 */
[----:B------:R-:W-:-:S02]  /*0920*/  UMOV UR4, 0x400 ;  /* 0x0000040000047882 */ /* 0x000fc40000000000 */
[----:B------:R-:W-:Y:S01]  /*0930*/  BAR.SYNC.DEFER_BLOCKING 0x5, 0x180 ;  /* 0x0146000000007b1d */ /* 0x000fe20000010000 */
[----:B-1----:R-:W-:-:S09]  /*0940*/  ULEA UR4, UR5, UR4, 0x18 ;  /* 0x0000000405047291 */ /* 0x002fd2000f8ec03f */
[----:B------:R-:W1:Y:S01]  /*0950*/  LDS.128 R44, [UR4+0x2a8d0] ;  /* 0x02a8d004ff2c7984 */ /* 0x000e620008000c00 */
[----:B------:R-:W-:Y:S01]  /*0960*/  ULDC UR4, c[0x0][0xc3c] ;  /* 0x00030f0000047ab9 */ /* 0x000fe20000000800 */
[----:B------:R-:W-:Y:S06]  /*0970*/  BAR.ARV 0x4, 0x180 ;  /* 0x0106000000007b1d */ /* 0x000fec0000002000 */
[----:B-1----:R-:W-:-:S13]  /*0980*/  ISETP.GE.AND P0, PT, R47, UR4, PT ;  /* 0x000000042f007c0c */ /* 0x002fda000bf06270 */
[----:B------:R-:W-:Y:S05]  /*0990*/  @P0 EXIT ;  /* 0x000000000000094d */ /* 0x000fea0003800000 */
[----:B0-----:R-:W2:Y:S01]  /*09a0*/  LDL R2, [R1+0x18] ;  /* 0x0000180001027983 */ /* 0x001ea20000100800 */
[----:B------:R-:W-:Y:S01]  /*09b0*/  IMAD.MOV.U32 R166, RZ, RZ, RZ ;  /* 0x000000ffffa67224 */ /* 0x000fe200078e00ff */
[----:B------:R-:W-:Y:S01]  /*09c0*/  UMOV UR38, URZ ;  /* 0x0000003f00267c82 */ /* 0x000fe20008000000 */
[----:B------:R-:W-:Y:S01]  /*09d0*/  UMOV UR39, URZ ;  /* 0x0000003f00277c82 */ /* 0x000fe20008000000 */
[----:B------:R-:W0:Y:S02]  /*09e0*/  S2R R0, SR_TID.X ;  /* 0x0000000000007919 */ /* 0x000e240000002100 */
[----:B0-----:R-:W-:-:S05]  /*09f0*/  VIADD R174, R0, 0xffffff80 ;  /* 0xffffff8000ae7836 */ /* 0x001fca0000000000 */
[----:B------:R-:W-:-:S04]  /*0a00*/  SHF.R.S32.HI R3, RZ, 0x1f, R174 ;  /* 0x0000001fff037819 */ /* 0x000fc800000114ae */
[CC--:B------:R-:W-:Y:S02]  /*0a10*/  LEA.HI R0, R3.reuse, R174.reuse, RZ, 0x7 ;  /* 0x000000ae03007211 */ /* 0x0c0fe400078f38ff */
[CC--:B------:R-:W-:Y:S02]  /*0a20*/  LEA.HI R4, R3.reuse, R174.reuse, RZ, 0x5 ;  /* 0x000000ae03047211 */ /* 0x0c0fe400078f28ff */
[----:B------:R-:W-:Y:S02]  /*0a30*/  LOP3.LUT R167, R0, 0xffffff80, RZ, 0xc0, !PT ;  /* 0xffffff8000a77812 */ /* 0x000fe400078ec0ff */
[----:B------:R-:W-:Y:S01]  /*0a40*/  LEA.HI R11, R3, R174, RZ, 0x2 ;  /* 0x000000ae030b7211 */ /* 0x000fe200078f10ff */
[----:B------:R-:W-:Y:S01]  /*0a50*/  IMAD.SHL.U32 R4, R4, 0x20, RZ ;  /* 0x0000002004047824 */ /* 0x000fe200078e00ff */
[----:B------:R-:W-:Y:S01]  /*0a60*/  SHF.R.S32.HI R169, RZ, 0x7, R0 ;  /* 0x00000007ffa97819 */ /* 0x000fe20000011400 */
[----:B------:R-:W-:Y:S01]  /*0a70*/  IMAD.IADD R167, R174, 0x1, -R167 ;  /* 0x00000001aea77824 */ /* 0x000fe200078e0aa7 */
[----:B------:R-:W-:-:S02]  /*0a80*/  LOP3.LUT R11, R11, 0xfffffffc, RZ, 0xc0, !PT ;  /* 0xfffffffc0b0b7812 */ /* 0x000fc400078ec0ff */
[----:B------:R-:W-:Y:S02]  /*0a90*/  LOP3.LUT R4, R4, 0xfffffc00, RZ, 0xc0, !PT ;  /* 0xfffffc0004047812 */ /* 0x000fe400078ec0ff */
[----:B------:R-:W-:Y:S01]  /*0aa0*/  SHF.R.S32.HI R6, RZ, 0x1f, R167 ;  /* 0x0000001fff067819 */ /* 0x000fe200000114a7 */
[----:B------:R-:W-:Y:S01]  /*0ab0*/  IMAD.IADD R11, R174, 0x1, -R11 ;  /* 0x00000001ae0b7824 */ /* 0x000fe200078e0a0b */
[----:B------:R-:W-:Y:S02]  /*0ac0*/  LEA.HI R0, R0, R169, RZ, 0x1 ;  /* 0x000000a900007211 */ /* 0x000fe400078f08ff */
[CC--:B------:R-:W-:Y:S02]  /*0ad0*/  LEA.HI R8, R6.reuse, R167.reuse, RZ, 0x2 ;  /* 0x000000a706087211 */ /* 0x0c0fe400078f10ff */
[----:B------:R-:W-:Y:S02]  /*0ae0*/  LEA.HI R6, R6, R167, RZ, 0x5 ;  /* 0x000000a706067211 */ /* 0x000fe400078f28ff */
[----:B------:R-:W-:-:S02]  /*0af0*/  SHF.R.S32.HI R9, RZ, 0x2, R8 ;  /* 0x00000002ff097819 */ /* 0x000fc40000011408 */
[----:B------:R-:W-:Y:S02]  /*0b00*/  SHF.R.S32.HI R10, RZ, 0x1f, R8 ;  /* 0x0000001fff0a7819 */ /* 0x000fe40000011408 */
[----:B------:R-:W-:Y:S02]  /*0b10*/  SHF.R.S32.HI R6, RZ, 0x5, R6 ;  /* 0x00000005ff067819 */ /* 0x000fe40000011406 */
[----:B------:R-:W-:Y:S02]  /*0b20*/  LEA.HI R10, R10, R9, RZ, 0x3 ;  /* 0x000000090a0a7211 */ /* 0x000fe400078f18ff */
[----:B------:R-:W-:Y:S02]  /*0b30*/  LOP3.LUT R0, R0, 0x3fffffe, RZ, 0xc0, !PT ;  /* 0x03fffffe00007812 */ /* 0x000fe400078ec0ff */
[----:B------:R-:W-:Y:S02]  /*0b40*/  LOP3.LUT R10, R10, 0xfffffff8, RZ, 0xc0, !PT ;  /* 0xfffffff80a0a7812 */ /* 0x000fe400078ec0ff */
[----:B------:R-:W-:Y:S01]  /*0b50*/  LOP3.LUT R8, R8, 0x7ffffffc, RZ, 0xc0, !PT ;  /* 0x7ffffffc08087812 */ /* 0x000fe200078ec0ff */
[----:B------:R-:W-:-:S02]  /*0b60*/  IMAD.IADD R0, R169, 0x1, -R0 ;  /* 0x00000001a9007824 */ /* 0x000fc400078e0a00 */
[----:B------:R-:W-:Y:S02]  /*0b70*/  IMAD.IADD R9, R9, 0x1, -R10 ;  /* 0x0000000109097824 */ /* 0x000fe400078e0a0a */
[----:B------:R-:W-:Y:S02]  /*0b80*/  IMAD.IADD R19, R167, 0x1, -R8 ;  /* 0x00000001a7137824 */ /* 0x000fe400078e0a08 */
[----:B------:R-:W-:-:S04]  /*0b90*/  IMAD R9, R6, 0x10, R9 ;  /* 0x0000001006097824 */ /* 0x000fc800078e0209 */
[----:B------:R-:W-:Y:S01]  /*0ba0*/  IMAD R170, R0, 0x40, R9 ;  /* 0x0000004000aa7824 */ /* 0x000fe200078e0209 */
[----:B--2---:R-:W-:Y:S02]  /*0bb0*/  R2UR UR4, R2 ;  /* 0x00000000020472ca */ /* 0x004fe400000e0000 */
[CC--:B------:R-:W-:Y:S02]  /*0bc0*/  LEA.HI R2, R3.reuse, R174.reuse, RZ, 0x4 ;  /* 0x000000ae03027211 */ /* 0x0c0fe400078f20ff */
[----:B------:R-:W-:Y:S02]  /*0bd0*/  LEA.HI R3, R3, R174, RZ, 0x3 ;  /* 0x000000ae03037211 */ /* 0x000fe400078f18ff */
[----:B------:R-:W-:Y:S02]  /*0be0*/  SHF.R.S32.HI R7, RZ, 0x4, R2 ;  /* 0x00000004ff077819 */ /* 0x000fe40000011402 */
[C---:B------:R-:W-:Y:S02]  /*0bf0*/  LOP3.LUT R5, R2.reuse, 0x3fffff0, RZ, 0xc0, !PT ;  /* 0x03fffff002057812 */ /* 0x040fe400078ec0ff */
[----:B------:R-:W-:-:S02]  /*0c00*/  LEA.HI R2, R2, R7, RZ, 0x1 ;  /* 0x0000000702027211 */ /* 0x000fc400078f08ff */
[----:B------:R-:W-:Y:S01]  /*0c10*/  SHF.R.S32.HI R165, RZ, 0x3, R3 ;  /* 0x00000003ffa57819 */ /* 0x000fe20000011403 */
[----:B------:R-:W-:Y:S01]  /*0c20*/  IMAD.IADD R5, R174, 0x1, -R5 ;  /* 0x00000001ae057824 */ /* 0x000fe200078e0a05 */
[----:B------:R-:W-:Y:S01]  /*0c30*/  LOP3.LUT R2, R2, 0x1ffffffe, RZ, 0xc0, !PT ;  /* 0x1ffffffe02027812 */ /* 0x000fe200078ec0ff */
[----:B------:R-:W-:Y:S02]  /*0c40*/  ULOP3.LUT UR61, UR4, 0x1, URZ, 0xfc, !UPT ;  /* 0x00000001043d7892 */ /* 0x000fe4000f8efc3f */
[----:B------:R-:W-:Y:S01]  /*0c50*/  IMAD R5, R5, 0x40, R4 ;  /* 0x0000004005057824 */ /* 0x000fe200078e0204 */
[----:B------:R-:W-:Y:S01]  /*0c60*/  LEA.HI R4, R11, R11, RZ, 0x1 ;  /* 0x0000000b0b047211 */ /* 0x000fe200078f08ff */
[----:B------:R-:W-:Y:S01]  /*0c70*/  IMAD.IADD R2, R7, 0x1, -R2 ;  /* 0x0000000107027824 */ /* 0x000fe200078e0a02 */
[----:B------:R-:W-:Y:S02]  /*0c80*/  LOP3.LUT R7, R3, 0xfffffff8, RZ, 0xc0, !PT ;  /* 0xfffffff803077812 */ /* 0x000fe400078ec0ff */
[----:B------:R-:W-:Y:S01]  /*0c90*/  LOP3.LUT R4, R4, 0x1ffffffe, RZ, 0xc0, !PT ;  /* 0x1ffffffe04047812 */ /* 0x000fe200078ec0ff */
[----:B------:R-:W-:-:S02]  /*0ca0*/  IMAD R171, R2, 0x8, R5 ;  /* 0x0000000802ab7824 */ /* 0x000fc400078e0205 */
[----:B------:R-:W-:Y:S02]  /*0cb0*/  IMAD.IADD R162, R174, 0x1, -R7 ;  /* 0x00000001aea27824 */ /* 0x000fe400078e0a07 */
[----:B------:R-:W-:Y:S02]  /*0cc0*/  IMAD.IADD R11, R11, 0x1, -R4 ;  /* 0x000000010b0b7824 */ /* 0x000fe400078e0a04 */
[----:B------:R-:W-:Y:S02]  /*0cd0*/  IMAD.SHL.U32 R160, R162, 0x8, RZ ;  /* 0x00000008a2a07824 */ /* 0x000fe400078e00ff */
[----:B------:R-:W-:Y:S02]  /*0ce0*/  IMAD R22, R11, 0x8, R170 ;  /* 0x000000080b167824 */ /* 0x000fe400078e02aa */
[----:B------:R-:W-:Y:S01]  /*0cf0*/  VIADD R161, R160, 0x40 ;  /* 0x00000040a0a17836 */ /* 0x000fe20000000000 */
[----:B------:R-:W-:-:S04]  /*0d00*/  SHF.R.S32.HI R173, RZ, 0x1f, R160 ;  /* 0x0000001fffad7819 */ /* 0x000fc800000114a0 */
[----:B------:R-:W-:-:S07]  /*0d10*/  SHF.R.S32.HI R172, RZ, 0x1f, R161 ;  /* 0x0000001fffac7819 */ /* 0x000fce00000114a1 */
.L_x_1344:
[----:B0---4-:R-:W0:Y:S01]  /*0d20*/  LDC.64 R2, c[0x0][0xa28] ;  /* 0x00028a00ff027b82 */ /* 0x011e220000000a00 */
[----:B------:R-:W-:Y:S01]  /*0d30*/  IMAD.MOV.U32 R7, RZ, RZ, RZ ;  /* 0x000000ffff077224 */ /* 0x000fe200078e00ff */
[----:B------:R-:W-:Y:S01]  /*0d40*/  ULDC.64 UR4, c[0x0][0x418] ;  /* 0x0001060000047ab9 */ /* 0x000fe20000000a00 */
[----:B------:R-:W-:-:S05]  /*0d50*/  ULDC.64 UR6, c[0x0][0xa20] ;  /* 0x0002880000067ab9 */ /* 0x000fca0000000a00 */
[----:B--2---:R-:W1:Y:S01]  /*0d60*/  LDC.64 R4, c[0x0][0xa18] ;  /* 0x00028600ff047b82 */ /* 0x004e620000000a00 */
[----:B0-----:R-:W-:-:S04]  /*0d70*/  ISETP.NE.U32.AND P0, PT, R2, RZ, PT ;  /* 0x000000ff0200720c */ /* 0x001fc80003f05070 */
[----:B------:R-:W-:Y:S02]  /*0d80*/  ISETP.NE.AND.EX P0, PT, R3, RZ, PT, P0 ;  /* 0x000000ff0300720c */ /* 0x000fe40003f05300 */
[----:B-1----:R-:W-:-:S04]  /*0d90*/  ISETP.NE.U32.AND P1, PT, R4, RZ, PT ;  /* 0x000000ff0400720c */ /* 0x002fc80003f25070 */
[----:B------:R-:W-:-:S07]  /*0da0*/  ISETP.NE.AND.EX P1, PT, R5, RZ, PT, P1 ;  /* 0x000000ff0500720c */ /* 0x000fce0003f25310 */
[----:B------:R-:W0:Y:S08]  /*0db0*/  @P0 LDC.64 R2, c[0x0][0xa28] ;  /* 0x00028a00ff020b82 */ /* 0x000e300000000a00 */
[----:B------:R-:W1:Y:S01]  /*0dc0*/  @P1 LDC.64 R4, c[0x0][0xa18] ;  /* 0x00028600ff041b82 */ /* 0x000e620000000a00 */
[----:B0-----:R-:W-:-:S05]  /*0dd0*/  @P0 IMAD.WIDE R2, R47, 0x4, R2 ;  /* 0x000000042f020825 */ /* 0x001fca00078e0202 */
[----:B------:R0:W5:Y:S01]  /*0de0*/  @P0 LDG.E R7, desc[UR36][R2.64] ;  /* 0x0000002402070981 */ /* 0x000162000c1e1900 */
[----:B-1----:R-:W-:-:S05]  /*0df0*/  @P1 IMAD.WIDE R4, R47, 0x4, R4 ;  /* 0x000000042f041825 */ /* 0x002fca00078e0204 */
[----:B------:R0:W5:Y:S01]  /*0e00*/  @P1 LDG.E R17, desc[UR36][R4.64] ;  /* 0x0000002404111981 */ /* 0x000162000c1e1900 */
[----:B------:R-:W-:Y:S01]  /*0e10*/  UISETP.NE.U32.AND UP0, UPT, UR4, URZ, UPT ;  /* 0x0000003f0400728c */ /* 0x000fe2000bf05070 */
[----:B------:R-:W-:Y:S01]  /*0e20*/  ISETP.NE.U32.AND P2, PT, RZ, UR6, PT ;  /* 0x00000006ff007c0c */ /* 0x000fe2000bf45070 */
[----:B------:R-:W-:Y:S01]  /*0e30*/  IMAD.MOV.U32 R163, RZ, RZ, R46 ;  /* 0x000000ffffa37224 */ /* 0x000fe200078e002e */
[----:B------:R-:W-:Y:S01]  /*0e40*/  ULDC UR4, c[0x0][0x424] ;  /* 0x0001090000047ab9 */ /* 0x000fe20000000800 */
[----:B------:R-:W-:Y:S01]  /*0e50*/  UISETP.NE.AND.EX UP0, UPT, UR5, URZ, UPT, UP0 ;  /* 0x0000003f0500728c */ /* 0x000fe2000bf05300 */
[----:B------:R-:W-:Y:S02]  /*0e60*/  ISETP.NE.AND.EX P2, PT, RZ, UR7, PT, P2 ;  /* 0x00000007ff007c0c */ /* 0x000fe4000bf45320 */
[----:B------:R-:W-:Y:S01]  /*0e70*/  ULDC UR5, c[0x0][0x2f0] ;  /* 0x0000bc0000057ab9 */ /* 0x000fe20000000800 */
[----:B------:R-:W-:-:S04]  /*0e80*/  USEL UR4, UR4, 0x1, UP0 ;  /* 0x0000000104047887 */ /* 0x000fc80008000000 */
[----:B------:R-:W-:Y:S01]  /*0e90*/  UIMAD UR4, UR4, UR5, URZ ;  /* 0x00000005040472a4 */ /* 0x000fe2000f8e023f */
[----:B0--3--:R-:W-:Y:S11]  /*0ea0*/  @P1 BRA `(.L_x_1237) ;  /* 0x0000000000281947 */ /* 0x009ff60003800000 */
[----:B------:R-:W-:Y:S01]  /*0eb0*/  ULDC.64 UR6, c[0x0][0xa00] ;  /* 0x0002800000067ab9 */ /* 0x000fe20000000a00 */
[----:B-----5:R-:W0:Y:S01]  /*0ec0*/  LDC R17, c[0x0][0x288] ;  /* 0x0000a200ff117b82 */ /* 0x020e220000000800 */
[----:B------:R-:W-:-:S04]  /*0ed0*/  ISETP.NE.U32.AND P0, PT, RZ, UR6, PT ;  /* 0x00000006ff007c0c */ /* 0x000fc8000bf05070 */
[----:B------:R-:W-:-:S13]  /*0ee0*/  ISETP.NE.AND.EX P0, PT, RZ, UR7, PT, P0 ;  /* 0x00000007ff007c0c */ /* 0x000fda000bf05300 */
[----:B------:R-:W-:Y:S05]  /*0ef0*/  @!P0 BRA `(.L_x_1237) ;  /* 0x0000000000148947 */ /* 0x000fea0003800000 */
[----:B------:R-:W1:Y:S02]  /*0f00*/  LDC.64 R2, c[0x0][0xa00] ;  /* 0x00028000ff027b82 */ /* 0x000e640000000a00 */
[----:B-1----:R-:W-:-:S05]  /*0f10*/  IMAD.WIDE R2, R47, 0x4, R2 ;  /* 0x000000042f027825 */ /* 0x002fca00078e0202 */
[----:B0-----:R-:W2:Y:S04]  /*0f20*/  LDG.E R17, desc[UR36][R2.64] ;  /* 0x0000002402117981 */ /* 0x001ea8000c1e1900 */
[----:B------:R-:W2:Y:S02]  /*0f30*/  LDG.E R0, desc[UR36][R2.64+0x4] ;  /* 0x0000042402007981 */ /* 0x000ea4000c1e1900 */
[----:B--2---:R-:W-:-:S07]  /*0f40*/  IMAD.IADD R17, R0, 0x1, -R17 ;  /* 0x0000000100117824 */ /* 0x004fce00078e0a11 */
.L_x_1237:
[----:B------:R-:W-:Y:S02]  /*0f50*/  IMAD.U32 R16, RZ, RZ, UR4 ;  /* 0x00000004ff107e24 */ /* 0x000fe4000f8e00ff */
[----:B------:R-:W-:Y:S01]  /*0f60*/  IMAD.MOV.U32 R164, RZ, RZ, R47 ;  /* 0x000000ffffa47224 */ /* 0x000fe200078e002f */
[----:B------:R-:W-:Y:S06]  /*0f70*/  @!P2 BRA `(.L_x_1238) ;  /* 0x000000000010a947 */ /* 0x000fec0003800000 */
[----:B------:R-:W1:Y:S02]  /*0f80*/  LDC.64 R2, c[0x0][0xa20] ;  /* 0x00028800ff027b82 */ /* 0x000e640000000a00 */
[----:B-1----:R-:W-:-:S05]  /*0f90*/  IMAD.WIDE R2, R47, 0x4, R2 ;  /* 0x000000042f027825 */ /* 0x002fca00078e0202 */
[----:B------:R1:W5:Y:S01]  /*0fa0*/  LDG.E R16, desc[UR36][R2.64] ;  /* 0x0000002402107981 */ /* 0x000362000c1e1900 */
[----:B------:R-:W-:Y:S05]  /*0fb0*/  BRA `(.L_x_1239) ;  /* 0x0000000000247947 */ /* 0x000fea0003800000 */
.L_x_1238:
[----:B------:R-:W-:Y:S02]  /*0fc0*/  ULDC.64 UR4, c[0x0][0xa08] ;  /* 0x0002820000047ab9 */ /* 0x000fe40000000a00 */
[----:B------:R-:W-:-:S04]  /*0fd0*/  ISETP.NE.U32.AND P0, PT, RZ, UR4, PT ;  /* 0x00000004ff007c0c */ /* 0x000fc8000bf05070 */
[----:B------:R-:W-:-:S13]  /*0fe0*/  ISETP.NE.AND.EX P0, PT, RZ, UR5, PT, P0 ;  /* 0x00000005ff007c0c */ /* 0x000fda000bf05300 */
[----:B------:R-:W-:Y:S05]  /*0ff0*/  @!P0 BRA `(.L_x_1239) ;  /* 0x0000000000148947 */ /* 0x000fea0003800000 */
[----:B------:R-:W1:Y:S02]  /*1000*/  LDC.64 R2, c[0x0][0xa08] ;  /* 0x00028200ff027b82 */ /* 0x000e640000000a00 */
[----:B-1----:R-:W-:-:S05]  /*1010*/  IMAD.WIDE R2, R47, 0x4, R2 ;  /* 0x000000042f027825 */ /* 0x002fca00078e0202 */
[----:B------:R-:W2:Y:S04]  /*1020*/  LDG.E R16, desc[UR36][R2.64] ;  /* 0x0000002402107981 */ /* 0x000ea8000c1e1900 */
[----:B------:R-:W2:Y:S02]  /*1030*/  LDG.E R5, desc[UR36][R2.64+0x4] ;  /* 0x0000042402057981 */ /* 0x000ea4000c1e1900 */
[----:B--2---:R-:W-:-:S07]  /*1040*/  IMAD.IADD R16, R5, 0x1, -R16 ;  /* 0x0000000105107824 */ /* 0x004fce00078e0a10 */
.L_x_1239:
[----:B------:R-:W2:Y:S01]  /*1050*/  LDL.LU R4, [R1] ;  /* 0x0000000001047983 */ /* 0x000ea20000300800 */
[----:B------:R-:W3:Y:S01]  /*1060*/  LDC R168, c[0x0][0x448] ;  /* 0x00011200ffa87b82 */ /* 0x000ee20000000800 */
[----:B------:R-:W-:Y:S02]  /*1070*/  IMAD.SHL.U32 R18, R45, 0x80, RZ ;  /* 0x000000802d127824 */ /* 0x000fe400078e00ff */
[----:B-----5:R-:W-:Y:S02]  /*1080*/  IMAD.IADD R16, R16, 0x1, -R7 ;  /* 0x0000000110107824 */ /* 0x020fe400078e0a07 */
[----:B------:R-:W-:-:S03]  /*1090*/  VIADD R0, R18, 0x7f ;  /* 0x0000007f12007836 */ /* 0x000fc60000000000 */
[----:B------:R-:W4:Y:S01]  /*10a0*/  LDC.64 R8, c[0x0][0x9e0] ;  /* 0x00027800ff087b82 */ /* 0x000f220000000a00 */
[----:B---3--:R-:W-:Y:S02]  /*10b0*/  ISETP.NE.AND P2, PT, R168, 0x1, PT ;  /* 0x00000001a800780c */ /* 0x008fe40003f45270 */
[----:B----4-:R-:W-:-:S11]  /*10c0*/  ISETP.GE.AND P1, PT, R9, 0x1, PT ;  /* 0x000000010900780c */ /* 0x010fd60003f26270 */
[----:B-1----:R-:W1:Y:S08]  /*10d0*/  @P2 LDC R3, c[0x0][0x44c] ;  /* 0x00011300ff032b82 */ /* 0x002e700000000800 */
[----:B------:R-:W3:Y:S01]  /*10e0*/  @P2 LDC R5, c[0x0][0x450] ;  /* 0x00011400ff052b82 */ /* 0x000ee20000000800 */
[----:B-1----:R-:W-:Y:S01]  /*10f0*/  @P2 IMAD.HI.U32 R2, R0, R3, RZ ;  /* 0x0000000300022227 */ /* 0x002fe200078e00ff */
[----:B0-----:R-:W-:-:S04]  /*1100*/  IADD3 R3, R16, 0x1, -R17 ;  /* 0x0000000110037810 */ /* 0x001fc80007ffe811 */
[----:B---3--:R-:W-:-:S05]  /*1110*/  @P2 SHF.R.U32.HI R0, RZ, R5, R2 ;  /* 0x00000005ff002219 */ /* 0x008fca0000011602 */
[----:B------:R-:W-:-:S04]  /*1120*/  IMAD.IADD R3, R3, 0x1, R0 ;  /* 0x0000000103037824 */ /* 0x000fc800078e0200 */
[----:B------:R-:W-:Y:S01]  /*1130*/  IMAD.IADD R0, R3, 0x1, R8 ;  /* 0x0000000103007824 */ /* 0x000fe200078e0208 */
[----:B--2---:R-:W-:-:S04]  /*1140*/  LOP3.LUT R4, R4, 0xffefffff, RZ, 0xc0, !PT ;  /* 0xffefffff04047812 */ /* 0x004fc800078ec0ff */
[----:B------:R-:W-:-:S04]  /*1150*/  @P2 LOP3.LUT R4, R4, 0x100000, RZ, 0xfc, !PT ;  /* 0x0010000004042812 */ /* 0x000fc800078efcff */
[----:B------:R-:W-:-:S04]  /*1160*/  LOP3.LUT R4, R4, 0xfff7ffff, RZ, 0xc0, !PT ;  /* 0xfff7ffff04047812 */ /* 0x000fc800078ec0ff */
[----:B------:R-:W-:-:S05]  /*1170*/  @P1 LOP3.LUT R4, R4, 0x80000, RZ, 0xfc, !PT ;  /* 0x0008000004041812 */ /* 0x000fca00078efcff */
[----:B------:R0:W-:Y:S01]  /*1180*/  STL [R1], R4 ;  /* 0x0000000401007387 */ /* 0x0001e20000100800 */
[----:B------:R-:W-:Y:S05]  /*1190*/  @!P1 BRA `(.L_x_1240) ;  /* 0x0000000000409947 */ /* 0x000fea0003800000 */
[C---:B------:R-:W-:Y:S01]  /*11a0*/  ISETP.GT.AND P0, PT, R3.reuse, RZ, PT ;  /* 0x000000ff0300720c */ /* 0x040fe20003f04270 */
[----:B------:R-:W-:-:S12]  /*11b0*/  VIADD R2, R3, 0xffffffff ;  /* 0xffffffff03027836 */ /* 0x000fd80000000000 */
[----:B------:R-:W-:Y:S05]  /*11c0*/  @P0 BRA `(.L_x_1241) ;  /* 0x00000000001c0947 */ /* 0x000fea0003800000 */
[----:B------:R-:W-:Y:S01]  /*11d0*/  ISETP.NE.AND P0, PT, R9, 0x1, PT ;  /* 0x000000010900780c */ /* 0x000fe20003f05270 */
[----:B------:R-:W-:-:S12]  /*11e0*/  IMAD.MOV R3, RZ, RZ, -R3 ;  /* 0x000000ffff037224 */ /* 0x000fd800078e0a03 */
[----:B0-----:R-:W0:Y:S02]  /*11f0*/  @P0 LDC.64 R4, c[0x0][0x9e8] ;  /* 0x00027a00ff040b82 */ /* 0x001e240000000a00 */
[----:B0-----:R-:W-:-:S05]  /*1200*/  @P0 IMAD.HI.U32 R2, R3, R4, RZ ;  /* 0x0000000403020227 */ /* 0x001fca00078e00ff */
[----:B------:R-:W-:-:S04]  /*1210*/  @P0 SHF.R.U32.HI R3, RZ, R5, R2 ;  /* 0x00000005ff030219 */ /* 0x000fc80000011602 */
[----:B------:R-:W-:Y:S01]  /*1220*/  LOP3.LUT R2, RZ, R3, RZ, 0x33, !PT ;  /* 0x00000003ff027212 */ /* 0x000fe200078e33ff */
[----:B------:R-:W-:Y:S06]  /*1230*/  BRA `(.L_x_1242) ;  /* 0x0000000000107947 */ /* 0x000fec0003800000 */
.L_x_1241:
[----:B------:R-:W-:-:S13]  /*1240*/  ISETP.NE.AND P0, PT, R9, 0x1, PT ;  /* 0x000000010900780c */ /* 0x000fda0003f05270 */
[----:B0-----:R-:W0:Y:S02]  /*1250*/  @P0 LDC.64 R4, c[0x0][0x9e8] ;  /* 0x00027a00ff040b82 */ /* 0x001e240000000a00 */
[----:B0-----:R-:W-:-:S05]  /*1260*/  @P0 IMAD.HI.U32 R4, R2, R4, RZ ;  /* 0x0000000402040227 */ /* 0x001fca00078e00ff */
[----:B------:R-:W-:-:S07]  /*1270*/  @P0 SHF.R.U32.HI R2, RZ, R5, R4 ;  /* 0x00000005ff020219 */ /* 0x000fce0000011604 */
.L_x_1242:
[----:B------:R-:W-:-:S05]  /*1280*/  IMAD R3, R2, R9, R9 ;  /* 0x0000000902037224 */ /* 0x000fca00078e0209 */
[----:B------:R-:W-:-:S07]  /*1290*/  VIMNMX R0, R0, R3, PT ;  /* 0x0000000300007248 */ /* 0x000fce0003fe0100 */
.L_x_1240:
[----:B------:R-:W1:Y:S01]  /*12a0*/  @P2 LDC R3, c[0x0][0x44c] ;  /* 0x00011300ff032b82 */ /* 0x000e620000000800 */
[----:B------:R-:W-:Y:S01]  /*12b0*/  VIADD R2, R0, 0x5f ;  /* 0x0000005f00027836 */ /* 0x000fe20000000000 */
[----:B------:R-:W-:Y:S01]  /*12c0*/  ULDC UR4, c[0x0][0x9dc] ;  /* 0x0002770000047ab9 */ /* 0x000fe20000000800 */
[----:B------:R-:W-:Y:S02]  /*12d0*/  VIADD R0, R16, 0x5f ;  /* 0x0000005f10007836 */ /* 0x000fe40000000000 */
[----:B0-----:R-:W-:Y:S02]  /*12e0*/  IMAD.MOV.U32 R4, RZ, RZ, R18 ;  /* 0x000000ffff047224 */ /* 0x001fe400078e0012 */
[----:B------:R-:W-:Y:S01]  /*12f0*/  IMAD.HI R0, R0, 0x2aaaaaab, RZ ;  /* 0x2aaaaaab00007827 */ /* 0x000fe200078e02ff */
[----:B------:R-:W0:Y:S03]  /*1300*/  @P2 LDC R6, c[0x0][0x450] ;  /* 0x00011400ff062b82 */ /* 0x000e260000000800 */
[----:B------:R-:W-:-:S04]  /*1310*/  IMAD.HI R2, R2, 0x2aaaaaab, RZ ;  /* 0x2aaaaaab02027827 */ /* 0x000fc800078e02ff */
[----:B------:R-:W-:Y:S01]  /*1320*/  IMAD.IADD R73, R16, 0x1, -R17 ;  /* 0x0000000110497824 */ /* 0x000fe200078e0a11 */
[----:B------:R-:W-:-:S04]  /*1330*/  SHF.R.U32.HI R5, RZ, 0x1f, R2 ;  /* 0x0000001fff057819 */ /* 0x000fc80000011602 */
[----:B------:R-:W-:Y:S01]  /*1340*/  LEA.HI.SX32 R72, R2, R5, 0x1c ;  /* 0x0000000502487211 */ /* 0x000fe200078fe2ff */
[----:B-1----:R-:W-:-:S05]  /*1350*/  @P2 IMAD.HI.U32 R3, R18, R3, RZ ;  /* 0x0000000312032227 */ /* 0x002fca00078e00ff */
[----:B0-----:R-:W-:Y:S02]  /*1360*/  @P2 SHF.R.U32.HI R4, RZ, R6, R3 ;  /* 0x00000006ff042219 */ /* 0x001fe40000011603 */
[----:B------:R-:W-:-:S04]  /*1370*/  SHF.R.U32.HI R3, RZ, 0x1f, R0 ;  /* 0x0000001fff037819 */ /* 0x000fc80000011600 */
[----:B------:R-:W-:Y:S01]  /*1380*/  LEA.HI.SX32 R3, R0, R3, 0x1c ;  /* 0x0000000300037211 */ /* 0x000fe200078fe2ff */
[----:B------:R-:W-:-:S03]  /*1390*/  IMAD.IADD R0, R73, 0x1, R4 ;  /* 0x0000000149007824 */ /* 0x000fc600078e0204 */
[----:B------:R-:W-:Y:S01]  /*13a0*/  VIMNMX R72, R3, R72, PT ;  /* 0x0000004803487248 */ /* 0x000fe20003fe0100 */
        /* <DEDUP_REMOVED lines=11> */
.L_x_1244:
[----:B------:R-:W-:-:S13]  /*1460*/  ISETP.NE.AND P0, PT, R9, 0x1, PT ;  /* 0x000000010900780c */ /* 0x000fda0003f05270 */
[----:B------:R-:W0:Y:S02]  /*1470*/  @P0 LDC.64 R4, c[0x0][0x9e8] ;  /* 0x00027a00ff040b82 */ /* 0x000e240000000a00 */
[----:B0-----:R-:W-:-:S05]  /*1480*/  @P0 IMAD.HI.U32 R4, R0, R4, RZ ;  /* 0x0000000400040227 */ /* 0x001fca00078e00ff */
[----:B------:R-:W-:-:S07]  /*1490*/  @P0 SHF.R.U32.HI R0, RZ, R5, R4 ;  /* 0x00000005ff000219 */ /* 0x000fce0000011604 */
.L_x_1245:
[----:B------:R-:W-:-:S05]  /*14a0*/  IMAD R3, R0, R9, RZ ;  /* 0x0000000900037224 */ /* 0x000fca00078e02ff */
[----:B------:R-:W-:-:S07]  /*14b0*/  VIMNMX R2, R2, R3, !PT ;  /* 0x0000000302027248 */ /* 0x000fce0007fe0100 */
.L_x_1243:
        /* <DEDUP_REMOVED lines=37> */
[----:B------:R-:W-:Y:S02]  /*1710*/  IMAD.MOV.U32 R8, RZ, RZ, RZ ;  /* 0x000000ffff087224 */ /* 0x000fe400078e00ff */
[----:B------:R-:W-:Y:S02]  /*1720*/  IMAD.MOV.U32 R91, RZ, RZ, RZ ;  /* 0x000000ffff5b7224 */ /* 0x000fe400078e00ff */
[----:B------:R-:W-:-:S02]  /*1730*/  IMAD.MOV.U32 R10, RZ, RZ, RZ ;  /* 0x000000ffff0a7224 */ /* 0x000fc400078e00ff */
        /* <DEDUP_REMOVED lines=35> */
.L_x_1247:
        /* <DEDUP_REMOVED lines=8> */
.L_x_1439:
[----:B------:R-:W-:Y:S05]  /*19f0*/  @!P0 BRA `(.L_x_1249) ;  /* 0x0000000000048947 */ /* 0x000fea0003800000 */
[----:B------:R-:W-:Y:S01]  /*1a00*/  BPT.TRAP 0x1 ;  /* 0x000000040000795c */ /* 0x000fe20000300000 */
.L_x_1249:
[----:B0-----:R-:W-:Y:S02]  /*1a10*/  IMAD.U32 R3, RZ, RZ, UR39 ;  /* 0x00000027ff037e24 */ /* 0x001fe4000f8e00ff */
[----:B------:R-:W-:-:S03]  /*1a20*/  IMAD.U32 R0, RZ, RZ, UR38 ;  /* 0x00000026ff007e24 */ /* 0x000fc6000f8e00ff */
[----:B------:R-:W-:Y:S02]  /*1a30*/  LEA R3, R3, UR40, 0x3 ;  /* 0x0000002803037c11 */ /* 0x000fe4000f8e18ff */
[----:B------:R-:W-:-:S04]  /*1a40*/  SHF.L.U32 R0, R0, 0x1f, RZ ;  /* 0x0000001f00007819 */ /* 0x000fc800000006ff */
[----:B------:R0:W1:Y:S01]  /*1a50*/  SYNCS.PHASECHK.TRANS64.TRYWAIT P1, [R3+URZ+0x2a830], R0 ;  /* 0x02a83000030075a7 */ /* 0x000062000802017f */
[----:B------:R-:W-:Y:S05]  /*1a60*/  @!P0 BRA `(.L_x_1250) ;  /* 0x0000000000048947 */ /* 0x000fea0003800000 */
[----:B------:R-:W-:Y:S01]  /*1a70*/  BPT.TRAP 0x1 ;  /* 0x000000040000795c */ /* 0x000fe20000300000 */
.L_x_1250:
[----:B-1----:R-:W-:Y:S05]  /*1a80*/  @P1 BRA `(.L_x_1251) ;  /* 0x0000000000081947 */ /* 0x002fea0003800000 */
[----:B------:R-:W1:Y:S02]  /*1a90*/  SYNCS.PHASECHK.TRANS64.TRYWAIT P1, [R3+URZ+0x2a830], R0 ;  /* 0x02a83000030075a7 */ /* 0x000e64000802017f */
[----:B-1----:R-:W-:Y:S05]  /*1aa0*/  @!P1 BRA `(.L_x_1252) ;  /* 0x0000012c00cc9947 */ /* 0x002fea0003800000 */
.L_x_1251:
        /* <DEDUP_REMOVED lines=99> */
.L_x_1253:
[----:B------:R-:W2:Y:S01]  /*20e0*/  LDL R90, [R1] ;  /* 0x00000000015a7983 */ /* 0x000ea20000100800 */
[----:B------:R-:W-:Y:S01]  /*20f0*/  ISETP.NE.AND P2, PT, R168, 0x1, PT ;  /* 0x00000001a800780c */ /* 0x000fe20003f45270 */
[----:B------:R-:W-:Y:S01]  /*2100*/  IMAD.IADD R2, R22, 0x1, R18 ;  /* 0x0000000116027824 */ /* 0x000fe200078e0212 */
[----:B------:R-:W-:Y:S01]  /*2110*/  R2UR UR4, R3 ;  /* 0x00000000030472ca */ /* 0x000fe200000e0000 */
[----:B01----:R-:W-:Y:S01]  /*2120*/  IMAD.MOV.U32 R3, RZ, RZ, -0x60 ;  /* 0xffffffa0ff037424 */ /* 0x003fe200078e00ff */
[----:B------:R-:W-:Y:S01]  /*2130*/  ULDC UR43, c[0x0][0x9dc] ;  /* 0x00027700002b7ab9 */ /* 0x000fe20000000800 */
[----:B------:R-:W-:Y:S02]  /*2140*/  ULDC UR5, c[0x0][0x9e0] ;  /* 0x0002780000057ab9 */ /* 0x000fe40000000800 */
[----:B------:R-:W-:-:S04]  /*2150*/  IMAD R8, R72, R3, 0x61 ;  /* 0x0000006148087424 */ /* 0x000fc800078e0203 */
[----:B------:R-:W-:Y:S02]  /*2160*/  IMAD R3, R19, -0x2, R8 ;  /* 0xfffffffe13037824 */ /* 0x000fe400078e0208 */
[----:B------:R-:W0:Y:S01]  /*2170*/  @P2 LDC R9, c[0x0][0x44c] ;  /* 0x00011300ff092b82 */ /* 0x000e220000000800 */
[----:B------:R-:W-:Y:S01]  /*2180*/  VIADD R14, R8, 0xffffffff ;  /* 0xffffffff080e7836 */ /* 0x000fe20000000000 */
[----:B------:R-:W-:Y:S01]  /*2190*/  UIADD3 UR4, UR4, 0x2a840, URZ ;  /* 0x0002a84004047890 */ /* 0x000fe2000fffe03f */
[----:B------:R-:W-:-:S03]  /*21a0*/  VIADD R20, R3, 0xffffffff ;  /* 0xffffffff03147836 */ /* 0x000fc60000000000 */
[----:B------:R-:W-:Y:S02]  /*21b0*/  UPRMT UR4, UR60, 0x654, UR4 ;  /* 0x000006543c047896 */ /* 0x000fe40008000004 */
[----:B------:R-:W1:Y:S07]  /*21c0*/  @P2 LDC R11, c[0x0][0x450] ;  /* 0x00011400ff0b2b82 */ /* 0x000e6e0000000800 */
[----:B------:R-:W-:Y:S01]  /*21d0*/  SYNCS.ARRIVE.TRANS64.RED.A1T0 RZ, [UR4], RZ ;  /* 0x000000ffffff79a7 */ /* 0x000fe20008100404 */
[----:B------:R-:W-:Y:S01]  /*21e0*/  ULOP3.LUT UR4, URZ, UR43, URZ, 0x33, !UPT ;  /* 0x0000002b3f047292 */ /* 0x000fe2000f8e333f */
[----:B0-----:R-:W-:Y:S01]  /*21f0*/  @P2 IMAD.HI.U32 R0, R2, R9, RZ ;  /* 0x0000000902002227 */ /* 0x001fe200078e00ff */
[----:B------:R-:W-:-:S05]  /*2200*/  IADD3 R9, -R17, R3, R16 ;  /* 0x0000000311097210 */ /* 0x000fca0007ffe110 */
[C---:B------:R-:W-:Y:S01]  /*2210*/  VIADD R13, R9.reuse, UR5 ;  /* 0x00000005090d7c36 */ /* 0x040fe20008000000 */
[----:B-1----:R-:W-:Y:S01]  /*2220*/  @P2 SHF.R.U32.HI R2, RZ, R11, R0 ;  /* 0x0000000bff022219 */ /* 0x002fe20000011600 */
[----:B------:R-:W-:Y:S02]  /*2230*/  IMAD R0, R72, -0x60, R16 ;  /* 0xffffffa048007824 */ /* 0x000fe400078e0210 */
[----:B------:R-:W-:Y:S02]  /*2240*/  VIADD R12, R9, UR4 ;  /* 0x00000004090c7c36 */ /* 0x000fe40008000000 */
[----:B------:R-:W0:Y:S01]  /*2250*/  SHFL.IDX PT, R11, R2, RZ, 0x1c1f ;  /* 0x001c1fff020b7589 */ /* 0x000e2200000e0000 */
[----:B------:R-:W-:-:S04]  /*2260*/  VIADD R0, R0, 0x60 ;  /* 0x0000006000007836 */ /* 0x000fc80000000000 */
[----:B------:R-:W-:-:S05]  /*2270*/  IMAD R10, R19, -0x2, R0 ;  /* 0xfffffffe130a7824 */ /* 0x000fca00078e0200 */
[----:B0-----:R-:W-:Y:S01]  /*2280*/  VIADDMNMX R0, R11, R13, R10, PT ;  /* 0x0000000d0b007246 */ /* 0x001fe2000380010a */
[----:B------:R-:W-:Y:S01]  /*2290*/  IMAD.IADD R3, R12, 0x1, R11 ;  /* 0x000000010c037824 */ /* 0x000fe200078e020b */
[----:B--2---:R-:W-:-:S13]  /*22a0*/  LOP3.LUT P1, RZ, R90, 0x80000, RZ, 0xc0, !PT ;  /* 0x000800005aff7812 */ /* 0x004fda000782c0ff */
[----:B------:R-:W-:Y:S05]  /*22b0*/  @!P1 BRA `(.L_x_1254) ;  /* 0x00000000005c9947 */ /* 0x000fea0003800000 */
[----:B------:R-:W-:Y:S01]  /*22c0*/  IADD3 R9, -R17, R16, R11 ;  /* 0x0000001011097210 */ /* 0x000fe20007ffe10b */
        /* <DEDUP_REMOVED lines=12> */
.L_x_1256:
[----:B------:R-:W-:Y:S02]  /*2390*/  ULDC UR4, c[0x0][0x9e4] ;  /* 0x0002790000047ab9 */ /* 0x000fe40000000800 */
[----:B------:R-:W-:-:S05]  /*23a0*/  IMAD.U32 R11, RZ, RZ, UR4 ;  /* 0x00000004ff0b7e24 */ /* 0x000fca000f8e00ff */
[----:B------:R-:W-:-:S13]  /*23b0*/  ISETP.NE.AND P1, PT, R11, 0x1, PT ;  /* 0x000000010b00780c */ /* 0x000fda0003f25270 */
[----:B------:R-:W0:Y:S02]  /*23c0*/  @P1 LDC.64 R74, c[0x0][0x9e8] ;  /* 0x00027a00ff4a1b82 */ /* 0x000e240000000a00 */
[----:B0-----:R-:W-:-:S05]  /*23d0*/  @P1 IMAD.HI.U32 R8, R9, R74, RZ ;  /* 0x0000004a09081227 */ /* 0x001fca00078e00ff */
[----:B------:R-:W-:-:S07]  /*23e0*/  @P1 SHF.R.U32.HI R9, RZ, R75, R8 ;  /* 0x0000004bff091219 */ /* 0x000fce0000011608 */
.L_x_1257:
[----:B------:R-:W-:Y:S05]  /*23f0*/  BSYNC B0 ;  /* 0x0000000000007941 */ /* 0x000fea0003800000 */
.L_x_1255:
[----:B------:R-:W-:-:S05]  /*2400*/  IMAD R9, R9, R11, R20 ;  /* 0x0000000b09097224 */ /* 0x000fca00078e0214 */
[----:B------:R-:W-:Y:S02]  /*2410*/  VIADDMNMX R0, R9, R11, R0, PT ;  /* 0x0000000b09007246 */ /* 0x000fe40003800100 */
[----:B------:R-:W-:-:S07]  /*2420*/  VIMNMX R3, R3, R9, !PT ;  /* 0x0000000903037248 */ /* 0x000fce0007fe0100 */
.L_x_1254:
        /* <DEDUP_REMOVED lines=133> */
.L_x_1260:
[----:B------:R-:W-:Y:S02]  /*2c80*/  ULDC UR4, c[0x0][0x9e4] ;  /* 0x0002790000047ab9 */ /* 0x000fe40000000800 */
[----:B------:R-:W-:-:S05]  /*2c90*/  IMAD.U32 R9, RZ, RZ, UR4 ;  /* 0x00000004ff097e24 */ /* 0x000fca000f8e00ff */
[----:B------:R-:W-:-:S13]  /*2ca0*/  ISETP.NE.AND P5, PT, R9, 0x1, PT ;  /* 0x000000010900780c */ /* 0x000fda0003fa5270 */
[----:B------:R-:W0:Y:S02]  /*2cb0*/  @P5 LDC.64 R12, c[0x0][0x9e8] ;  /* 0x00027a00ff0c5b82 */ /* 0x000e240000000a00 */
[----:B0-----:R-:W-:-:S05]  /*2cc0*/  @P5 IMAD.HI.U32 R2, R3, R12, RZ ;  /* 0x0000000c03025227 */ /* 0x001fca00078e00ff */
[----:B------:R-:W-:-:S07]  /*2cd0*/  @P5 SHF.R.U32.HI R3, RZ, R13, R2 ;  /* 0x0000000dff035219 */ /* 0x000fce0000011602 */
.L_x_1261:
[----:B------:R-:W-:Y:S05]  /*2ce0*/  BSYNC B0 ;  /* 0x0000000000007941 */ /* 0x000fea0003800000 */
.L_x_1259:
[----:B------:R-:W-:-:S05]  /*2cf0*/  IMAD R3, R3, R9, R20 ;  /* 0x0000000903037224 */ /* 0x000fca00078e0214 */
[----:B------:R-:W-:Y:S02]  /*2d00*/  VIADDMNMX R0, R3, R9, R0, PT ;  /* 0x0000000903007246 */ /* 0x000fe40003800100 */
[----:B------:R-:W-:-:S07]  /*2d10*/  VIMNMX R8, R8, R3, !PT ;  /* 0x0000000308087248 */ /* 0x000fce0007fe0100 */
.L_x_1258:
        /* <DEDUP_REMOVED lines=178> */
[----:B------:R3:W-:Y:S08]  /*3840*/  MUFU.EX2 R95, R12 ;  /* 0x0000000c005f7308 */ /* 0x0007f00000000800 */
        /* <DEDUP_REMOVED lines=69> */
[----:B------:R3:W4:Y:S01]  /*3ca0*/  MUFU.EX2 R32, R43 ;  /* 0x0000002b00207308 */ /* 0x0007220000000800 */
[----:B------:R-:W-:Y:S01]  /*3cb0*/  FADD.FTZ R39, R97, R42 ;  /* 0x0000002a61277221 */ /* 0x000fe20000010000 */
[----:B-1----:R-:W-:Y:S01]  /*3cc0*/  FADD.FTZ R35, R31, R40 ;  /* 0x000000281f237221 */ /* 0x002fe20000010000 */
[----:B------:R-:W-:Y:S02]  /*3cd0*/  F2FP.BF16.F32.PACK_AB R155, R30, R31 ;  /* 0x0000001f1e9b723e */ /* 0x000fe400000010ff */
[----:B------:R-:W-:Y:S01]  /*3ce0*/  FADD.FTZ R44, R150, R39 ;  /* 0x00000027962c7221 */ /* 0x000fe20000010000 */
[----:B------:R-:W-:Y:S01]  /*3cf0*/  FADD.FTZ R42, R30, R35 ;  /* 0x000000231e2a7221 */ /* 0x000fe20000010000 */
[C---:B------:R-:W-:Y:S01]  /*3d00*/  F2FP.BF16.F32.PACK_AB R150, R99.reuse, R150 ;  /* 0x000000966396723e */ /* 0x040fe200000010ff */
[----:B------:R-:W1:Y:S01]  /*3d10*/  MUFU.EX2 R83, R83 ;  /* 0x0000005300537308 */ /* 0x000e620000000800 */
[----:B------:R-:W-:Y:S01]  /*3d20*/  FADD.FTZ R44, R99, R44 ;  /* 0x0000002c632c7221 */ /* 0x000fe20000010000 */
[----:B--2---:R-:W-:Y:S01]  /*3d30*/  FADD.FTZ R35, R81, R42 ;  /* 0x0000002a51237221 */ /* 0x004fe20000010000 */
[----:B---3--:R-:W2:Y:S02]  /*3d40*/  @P5 LDC R43, c[0x0][0x44c] ;  /* 0x00011300ff2b5b82 */ /* 0x008ea40000000800 */
[----:B------:R-:W-:-:S03]  /*3d50*/  FADD.FTZ R39, R37, R44 ;  /* 0x0000002c25277221 */ /* 0x000fc60000010000 */
[----:B------:R-:W3:Y:S01]  /*3d60*/  MUFU.EX2 R33, R33 ;  /* 0x0000002100217308 */ /* 0x000ee20000000800 */
[----:B----4-:R-:W-:Y:S01]  /*3d70*/  FADD.FTZ R42, R32, R35 ;  /* 0x00000023202a7221 */ /* 0x010fe20000010000 */
[C---:B------:R-:W-:Y:S01]  /*3d80*/  FADD.FTZ R44, R144.reuse, R39 ;  /* 0x00000027902c7221 */ /* 0x040fe20000010000 */
[----:B------:R-:W-:Y:S02]  /*3d90*/  F2FP.BF16.F32.PACK_AB R144, R144, R37 ;  /* 0x000000259090723e */ /* 0x000fe400000010ff */
[----:B------:R-:W-:-:S03]  /*3da0*/  F2FP.BF16.F32.PACK_AB R149, R32, R81 ;  /* 0x000000512095723e */ /* 0x000fc600000010ff */
[----:B------:R-:W4:Y:S01]  /*3db0*/  MUFU.EX2 R34, R47 ;  /* 0x0000002f00227308 */ /* 0x000f220000000800 */
[----:B-1----:R-:W-:-:S07]  /*3dc0*/  FADD.FTZ R35, R83, R42 ;  /* 0x0000002a53237221 */ /* 0x002fce0000010000 */
[----:B------:R-:W1:Y:S01]  /*3dd0*/  MUFU.EX2 R146, R53 ;  /* 0x0000003500927308 */ /* 0x000e620000000800 */
[----:B---3--:R-:W-:Y:S01]  /*3de0*/  FADD.FTZ R39, R33, R44 ;  /* 0x0000002c21277221 */ /* 0x008fe20000010000 */
[----:B--2---:R-:W-:-:S06]  /*3df0*/  @P5 IMAD.HI.U32 R43, R18, R43, RZ ;  /* 0x0000002b122b5227 */ /* 0x004fcc00078e00ff */
[----:B------:R-:W2:Y:S01]  /*3e00*/  MUFU.EX2 R85, R85 ;  /* 0x0000005500557308 */ /* 0x000ea20000000800 */
[----:B----4-:R-:W-:Y:S01]  /*3e10*/  FADD.FTZ R42, R34, R35 ;  /* 0x00000023222a7221 */ /* 0x010fe20000010000 */
[----:B0-----:R-:W-:Y:S02]  /*3e20*/  @P5 SHF.R.U32.HI R46, RZ, R48, R43 ;  /* 0x00000030ff2e5219 */ /* 0x001fe4000001162b */
[----:B------:R-:W-:Y:S02]  /*3e30*/  LOP3.LUT P5, RZ, R90, 0x80000, RZ, 0xc0, !PT ;  /* 0x000800005aff7812 */ /* 0x000fe400078ac0ff */
[----:B------:R-:W-:Y:S01]  /*3e40*/  F2FP.BF16.F32.PACK_AB R151, R34, R83 ;  /* 0x000000532297723e */ /* 0x000fe200000010ff */
[----:B------:R-:W-:Y:S01]  /*3e50*/  IMAD.IADD R73, R73, 0x1, R46 ;  /* 0x0000000149497824 */ /* 0x000fe200078e022e */
[----:B------:R-:W0:Y:S01]  /*3e60*/  MUFU.EX2 R29, R29 ;  /* 0x0000001d001d7308 */ /* 0x000e220000000800 */
[C---:B-1----:R-:W-:Y:S01]  /*3e70*/  FADD.FTZ R44, R146.reuse, R39 ;  /* 0x00000027922c7221 */ /* 0x042fe20000010000 */
[----:B------:R-:W-:-:S06]  /*3e80*/  F2FP.BF16.F32.PACK_AB R146, R146, R33 ;  /* 0x000000219292723e */ /* 0x000fcc00000010ff */
[----:B------:R-:W1:Y:S01]  /*3e90*/  MUFU.EX2 R36, R51 ;  /* 0x0000003300247308 */ /* 0x000e620000000800 */
[----:B--2---:R-:W-:-:S07]  /*3ea0*/  FADD.FTZ R15, R85, R42 ;  /* 0x0000002a550f7221 */ /* 0x004fce0000010000 */
[----:B------:R-:W2:Y:S01]  /*3eb0*/  MUFU.EX2 R140, R57 ;  /* 0x00000039008c7308 */ /* 0x000ea20000000800 */
[----:B0-----:R-:W-:-:S07]  /*3ec0*/  FADD.FTZ R35, R29, R44 ;  /* 0x0000002c1d237221 */ /* 0x001fce0000010000 */
[----:B------:R-:W0:Y:S01]  /*3ed0*/  MUFU.EX2 R27, R27 ;  /* 0x0000001b001b7308 */ /* 0x000e220000000800 */
[C---:B-1----:R-:W-:Y:S01]  /*3ee0*/  FADD.FTZ R42, R36.reuse, R15 ;  /* 0x0000000f242a7221 */ /* 0x042fe20000010000 */
[----:B------:R-:W-:-:S06]  /*3ef0*/  F2FP.BF16.F32.PACK_AB R145, R36, R85 ;  /* 0x000000552491723e */ /* 0x000fcc00000010ff */
[----:B------:R-:W1:Y:S01]  /*3f00*/  MUFU.EX2 R25, R25 ;  /* 0x0000001900197308 */ /* 0x000e620000000800 */
[C---:B--2---:R-:W-:Y:S01]  /*3f10*/  FADD.FTZ R44, R140.reuse, R35 ;  /* 0x000000238c2c7221 */ /* 0x044fe20000010000 */
[----:B------:R-:W-:-:S06]  /*3f20*/  F2FP.BF16.F32.PACK_AB R140, R140, R29 ;  /* 0x0000001d8c8c723e */ /* 0x000fcc00000010ff */
[----:B------:R-:W2:Y:S01]  /*3f30*/  MUFU.EX2 R38, R55 ;  /* 0x0000003700267308 */ /* 0x000ea20000000800 */
[----:B0-----:R-:W-:-:S07]  /*3f40*/  FADD.FTZ R15, R27, R42 ;  /* 0x0000002a1b0f7221 */ /* 0x001fce0000010000 */
[----:B------:R-:W0:Y:S01]  /*3f50*/  MUFU.EX2 R142, R61 ;  /* 0x0000003d008e7308 */ /* 0x000e220000000800 */
[----:B-1----:R-:W-:-:S07]  /*3f60*/  FADD.FTZ R35, R25, R44 ;  /* 0x0000002c19237221 */ /* 0x002fce0000010000 */
[----:B------:R-:W1:Y:S01]  /*3f70*/  MUFU.EX2 R13, R13 ;  /* 0x0000000d000d7308 */ /* 0x000e620000000800 */
[C---:B--2---:R-:W-:Y:S01]  /*3f80*/  FADD.FTZ R8, R38.reuse, R15 ;  /* 0x0000000f26087221 */ /* 0x044fe20000010000 */
[----:B------:R-:W-:-:S06]  /*3f90*/  F2FP.BF16.F32.PACK_AB R147, R38, R27 ;  /* 0x0000001b2693723e */ /* 0x000fcc00000010ff */
[----:B------:R-:W2:Y:S01]  /*3fa0*/  MUFU.EX2 R2, R2 ;  /* 0x0000000200027308 */ /* 0x000ea20000000800 */
[C---:B0-----:R-:W-:Y:S01]  /*3fb0*/  FADD.FTZ R35, R142.reuse, R35 ;  /* 0x000000238e237221 */ /* 0x041fe20000010000 */
[----:B------:R-:W-:-:S06]  /*3fc0*/  F2FP.BF16.F32.PACK_AB R142, R142, R25 ;  /* 0x000000198e8e723e */ /* 0x000fcc00000010ff */
[----:B------:R-:W0:Y:S01]  /*3fd0*/  MUFU.EX2 R40, R59 ;  /* 0x0000003b00287308 */ /* 0x000e220000000800 */
[----:B-1----:R-:W-:-:S07]  /*3fe0*/  FADD.FTZ R15, R13, R8 ;  /* 0x000000080d0f7221 */ /* 0x002fce0000010000 */
[----:B------:R-:W1:Y:S01]  /*3ff0*/  MUFU.EX2 R65, R65 ;  /* 0x0000004100417308 */ /* 0x000e620000000800 */
[----:B--2---:R-:W-:-:S07]  /*4000*/  FADD.FTZ R28, R2, R35 ;  /* 0x00000023021c7221 */ /* 0x004fce0000010000 */
[----:B------:R-:W2:Y:S01]  /*4010*/  MUFU.EX2 R3, R3 ;  /* 0x0000000300037308 */ /* 0x000ea20000000800 */
[C---:B0-----:R-:W-:Y:S01]  /*4020*/  FADD.FTZ R8, R40.reuse, R15 ;  /* 0x0000000f28087221 */ /* 0x041fe20000010000 */
[----:B------:R-:W-:-:S06]  /*4030*/  F2FP.BF16.F32.PACK_AB R141, R40, R13 ;  /* 0x0000000d288d723e */ /* 0x000fcc00000010ff */
        /* <DEDUP_REMOVED lines=9> */
[----:B------:R-:W-:Y:S01]  /*40d0*/  F2FP.BF16.F32.PACK_AB R143, R0, R3 ;  /* 0x00000003008f723e */ /* 0x000fe200000010ff */
[----:B------:R-:W-:-:S05]  /*40e0*/  VIADD R0, R73, UR5 ;  /* 0x0000000549007c36 */ /* 0x000fca0008000000 */
[----:B------:R-:W1:Y:S01]  /*40f0*/  MUFU.EX2 R89, R89 ;  /* 0x0000005900597308 */ /* 0x000e620000000800 */
[----:B--2---:R-:W-:-:S07]  /*4100*/  FADD.FTZ R15, R87, R28 ;  /* 0x0000001c570f7221 */ /* 0x004fce0000010000 */
[----:B------:R-:W2:Y:S01]  /*4110*/  MUFU.EX2 R2, R71 ;  /* 0x0000004700027308 */ /* 0x000ea20000000800 */
[C---:B0-----:R-:W-:Y:S01]  /*4120*/  FADD.FTZ R12, R20.reuse, R15 ;  /* 0x0000000f140c7221 */ /* 0x041fe20000010000 */
[----:B------:R-:W-:-:S06]  /*4130*/  F2FP.BF16.F32.PACK_AB R137, R20, R87 ;  /* 0x000000571489723e */ /* 0x000fcc00000010ff */
[----:B------:R-:W0:Y:S01]  /*4140*/  MUFU.EX2 R14, R14 ;  /* 0x0000000e000e7308 */ /* 0x000e220000000800 */
[----:B-1----:R-:W-:-:S04]  /*4150*/  FADD.FTZ R15, R89, R12 ;  /* 0x0000000c590f7221 */ /* 0x002fc80000010000 */
[C---:B--2---:R-:W-:Y:S01]  /*4160*/  FADD.FTZ R3, R2.reuse, R15 ;  /* 0x0000000f02037221 */ /* 0x044fe20000010000 */
[----:B------:R-:W-:Y:S01]  /*4170*/  F2FP.BF16.F32.PACK_AB R139, R2, R89 ;  /* 0x00000059028b723e */ /* 0x000fe200000010ff */
[----:B------:R-:W-:Y:S02]  /*4180*/  VIADD R15, R72, 0xfffffffe ;  /* 0xfffffffe480f7836 */ /* 0x000fe40000000000 */
[C---:B0-----:R-:W-:Y:S01]  /*4190*/  FADD.FTZ R8, R14.reuse, R25 ;  /* 0x000000190e087221 */ /* 0x041fe20000010000 */
        /* <DEDUP_REMOVED lines=13> */
.L_x_1263:
[----:B------:R-:W0:Y:S02]  /*4270*/  LDC R12, c[0x0][0x9e4] ;  /* 0x00027900ff0c7b82 */ /* 0x000e240000000800 */
[----:B0-----:R-:W-:-:S13]  /*4280*/  ISETP.NE.AND P1, PT, R12, 0x1, PT ;  /* 0x000000010c00780c */ /* 0x001fda0003f25270 */
[----:B------:R-:W0:Y:S02]  /*4290*/  @P1 LDC.64 R20, c[0x0][0x9e8] ;  /* 0x00027a00ff141b82 */ /* 0x000e240000000a00 */
[----:B0-----:R-:W-:-:S05]  /*42a0*/  @P1 IMAD.HI.U32 R2, R13, R20, RZ ;  /* 0x000000140d021227 */ /* 0x001fca00078e00ff */
[----:B------:R-:W-:-:S07]  /*42b0*/  @P1 SHF.R.U32.HI R13, RZ, R21, R2 ;  /* 0x00000015ff0d1219 */ /* 0x000fce0000011602 */
.L_x_1264:
[----:B------:R-:W-:-:S05]  /*42c0*/  IMAD R13, R13, R12, R12 ;  /* 0x0000000c0d0d7224 */ /* 0x000fca00078e020c */
[----:B------:R-:W-:-:S07]  /*42d0*/  VIMNMX R0, R0, R13, PT ;  /* 0x0000000d00007248 */ /* 0x000fce0003fe0100 */
.L_x_1262:
        /* <DEDUP_REMOVED lines=49> */
.L_x_1284:
[----:B------:R-:W-:-:S04]  /*45f0*/  UISETP.NE.AND UP0, UPT, UR4, 0x1, UPT ;  /* 0x000000010400788c */ /* 0x000fc8000bf05270 */
[----:B------:R-:W-:-:S04]  /*4600*/  USEL UR38, URZ, 0x1, UP0 ;  /* 0x000000013f267887 */ /* 0x000fc80008000000 */
[----:B------:R-:W-:Y:S01]  /*4610*/  ULOP3.LUT UR38, UR7, UR38, URZ, 0x3c, !UPT ;  /* 0x0000002607267292 */ /* 0x000fe2000f8e3c3f */
[----:B------:R-:W-:Y:S11]  /*4620*/  @!P0 BRA `(.L_x_1266) ;  /* 0x0000000000048947 */ /* 0x000ff60003800000 */
[----:B------:R-:W-:Y:S01]  /*4630*/  BPT.TRAP 0x1 ;  /* 0x000000040000795c */ /* 0x000fe20000300000 */
.L_x_1266:
        /* <DEDUP_REMOVED lines=9> */
.L_x_1267:
[----:B-1----:R-:W-:Y:S05]  /*46d0*/  @P1 BRA `(.L_x_1268) ;  /* 0x0000000000081947 */ /* 0x002fea0003800000 */
[----:B------:R-:W1:Y:S02]  /*46e0*/  SYNCS.PHASECHK.TRANS64.TRYWAIT P1, [UR6+0x2a830], R9 ;  /* 0x02a83009ff0075a7 */ /* 0x000e640008020146 */
[----:B-1----:R-:W-:Y:S05]  /*46f0*/  @!P1 BRA `(.L_x_1269) ;  /* 0x0000010000cc9947 */ /* 0x002fea0003800000 */
.L_x_1268:
        /* <DEDUP_REMOVED lines=135> */
.L_x_1270:
[----:B------:R-:W-:Y:S01]  /*4f70*/  ULEA UR5, UR4, UR40, 0x3 ;  /* 0x0000002804057291 */ /* 0x000fe2000f8e183f */
[----:B------:R-:W-:-:S05]  /*4f80*/  IMAD.U32 R0, RZ, RZ, UR7 ;  /* 0x00000007ff007e24 */ /* 0x000fca000f8e00ff */
[----:B------:R-:W-:-:S04]  /*4f90*/  SHF.L.U32 R0, R0, 0x1f, RZ ;  /* 0x0000001f00007819 */ /* 0x000fc800000006ff */
[----:B------:R2:W3:Y:S01]  /*4fa0*/  SYNCS.PHASECHK.TRANS64.TRYWAIT P1, [UR5+0x2a850], R0 ;  /* 0x02a85000ff0075a7 */ /* 0x0004e20008020145 */
[----:B------:R-:W-:Y:S05]  /*4fb0*/  @!P0 BRA `(.L_x_1271) ;  /* 0x0000000000048947 */ /* 0x000fea0003800000 */
[----:B------:R-:W-:Y:S01]  /*4fc0*/  BPT.TRAP 0x1 ;  /* 0x000000040000795c */ /* 0x000fe20000300000 */
.L_x_1271:
[----:B---3--:R-:W-:Y:S05]  /*4fd0*/  @P1 BRA `(.L_x_1272) ;  /* 0x0000000000081947 */ /* 0x008fea0003800000 */
[----:B------:R-:W3:Y:S02]  /*4fe0*/  SYNCS.PHASECHK.TRANS64.TRYWAIT P1, [UR5+0x2a850], R0 ;  /* 0x02a85000ff0075a7 */ /* 0x000ee40008020145 */
[----:B---3--:R-:W-:Y:S05]  /*4ff0*/  @!P1 BRA `(.L_x_1273) ;  /* 0x000000f800a49947 */ /* 0x008fea0003800000 */
.L_x_1272:
        /* <DEDUP_REMOVED lines=38> */
.L_x_1274:
[----:B------:R-:W3:Y:S01]  /*5260*/  LDL R148, [R1] ;  /* 0x0000000001947983 */ /* 0x000ee20000100800 */
[----:B------:R-:W-:Y:S01]  /*5270*/  ISETP.NE.AND P2, PT, R168, 0x1, PT ;  /* 0x00000001a800780c */ /* 0x000fe20003f45270 */
[----:B01----:R-:W-:Y:S01]  /*5280*/  IMAD.IADD R9, R22, 0x1, R18 ;  /* 0x0000000116097824 */ /* 0x003fe200078e0212 */
[----:B------:R-:W-:Y:S01]  /*5290*/  UIADD3 UR6, UR6, 0x2a840, URZ ;  /* 0x0002a84006067890 */ /* 0x000fe2000fffe03f */
[----:B------:R-:W-:Y:S01]  /*52a0*/  IMAD R20, R15, -0x60, RZ ;  /* 0xffffffa00f147824 */ /* 0x000fe200078e02ff */
[----:B------:R-:W-:Y:S02]  /*52b0*/  ULOP3.LUT UR4, URZ, UR43, URZ, 0x33, !UPT ;  /* 0x0000002b3f047292 */ /* 0x000fe4000f8e333f */
[----:B------:R-:W-:-:S07]  /*52c0*/  UPRMT UR6, UR60, 0x654, UR6 ;  /* 0x000006543c067896 */ /* 0x000fce0008000006 */
[----:B--2---:R-:W0:Y:S08]  /*52d0*/  @P2 LDC R0, c[0x0][0x44c] ;  /* 0x00011300ff002b82 */ /* 0x004e300000000800 */
[----:B------:R-:W1:Y:S01]  /*52e0*/  @P2 LDC R11, c[0x0][0x450] ;  /* 0x00011400ff0b2b82 */ /* 0x000e620000000800 */
[----:B------:R-:W-:Y:S01]  /*52f0*/  SYNCS.ARRIVE.TRANS64.RED.A1T0 RZ, [UR6], RZ ;  /* 0x000000ffffff79a7 */ /* 0x000fe20008100406 */
[----:B0-----:R-:W-:-:S05]  /*5300*/  @P2 IMAD.HI.U32 R0, R9, R0, RZ ;  /* 0x0000000009002227 */ /* 0x001fca00078e00ff */
[----:B-1----:R-:W-:Y:S01]  /*5310*/  @P2 SHF.R.U32.HI R9, RZ, R11, R0 ;  /* 0x0000000bff092219 */ /* 0x002fe20000011600 */
[----:B------:R-:W-:-:S04]  /*5320*/  VIADD R0, R20, 0x1 ;  /* 0x0000000114007836 */ /* 0x000fc80000000000 */
[----:B------:R-:W0:Y:S01]  /*5330*/  SHFL.IDX PT, R11, R9, RZ, 0x1c1f ;  /* 0x001c1fff090b7589 */ /* 0x000e2200000e0000 */
[----:B------:R-:W-:-:S04]  /*5340*/  IMAD R0, R19, -0x2, R0 ;  /* 0xfffffffe13007824 */ /* 0x000fc800078e0200 */
[----:B------:R-:W-:Y:S01]  /*5350*/  VIADD R140, R0, 0xffffffff ;  /* 0xffffffff008c7836 */ /* 0x000fe20000000000 */
[----:B------:R-:W-:-:S05]  /*5360*/  IADD3 R2, -R17, R0, R16 ;  /* 0x0000000011027210 */ /* 0x000fca0007ffe110 */
[C---:B------:R-:W-:Y:S02]  /*5370*/  VIADD R136, R2.reuse, UR54 ;  /* 0x0000003602887c36 */ /* 0x040fe40008000000 */
[----:B------:R-:W-:Y:S02]  /*5380*/  VIADD R138, R2, UR4 ;  /* 0x00000004028a7c36 */ /* 0x000fe40008000000 */
[--C-:B0-----:R-:W-:Y:S02]  /*5390*/  IMAD.IADD R0, R136, 0x1, R11.reuse ;  /* 0x0000000188007824 */ /* 0x101fe400078e020b */
[----:B------:R-:W-:Y:S01]  /*53a0*/  IMAD.IADD R2, R138, 0x1, R11 ;  /* 0x000000018a027824 */ /* 0x000fe200078e020b */
[----:B---3--:R-:W-:-:S13]  /*53b0*/  LOP3.LUT P1, RZ, R148, 0x80000, RZ, 0xc0, !PT ;  /* 0x0008000094ff7812 */ /* 0x008fda000782c0ff */
[----:B------:R-:W-:Y:S05]  /*53c0*/  @!P1 BRA `(.L_x_1275) ;  /* 0x0000000000549947 */ /* 0x000fea0003800000 */
[----:B------:R-:W-:Y:S01]  /*53d0*/  IADD3 R11, -R17, R16, R11 ;  /* 0x00000010110b7210 */ /* 0x000fe20007ffe10b */
        /* <DEDUP_REMOVED lines=11> */
.L_x_1277:
[----:B------:R-:W-:-:S05]  /*5490*/  IMAD.U32 R21, RZ, RZ, UR42 ;  /* 0x0000002aff157e24 */ /* 0x000fca000f8e00ff */
[----:B------:R-:W-:-:S13]  /*54a0*/  ISETP.NE.AND P1, PT, R21, 0x1, PT ;  /* 0x000000011500780c */ /* 0x000fda0003f25270 */
[----:B------:R-:W0:Y:S02]  /*54b0*/  @P1 LDC.64 R142, c[0x0][0x9e8] ;  /* 0x00027a00ff8e1b82 */ /* 0x000e240000000a00 */
[----:B0-----:R-:W-:-:S05]  /*54c0*/  @P1 IMAD.HI.U32 R10, R11, R142, RZ ;  /* 0x0000008e0b0a1227 */ /* 0x001fca00078e00ff */
[----:B------:R-:W-:-:S07]  /*54d0*/  @P1 SHF.R.U32.HI R11, RZ, R143, R10 ;  /* 0x0000008fff0b1219 */ /* 0x000fce000001160a */
.L_x_1278:
[----:B------:R-:W-:Y:S05]  /*54e0*/  BSYNC B0 ;  /* 0x0000000000007941 */ /* 0x000fea0003800000 */
.L_x_1276:
[----:B------:R-:W-:-:S05]  /*54f0*/  IMAD R11, R11, R21, R140 ;  /* 0x000000150b0b7224 */ /* 0x000fca00078e028c */
[----:B------:R-:W-:Y:S02]  /*5500*/  VIADDMNMX R0, R11, R21, R0, PT ;  /* 0x000000150b007246 */ /* 0x000fe40003800100 */
[----:B------:R-:W-:-:S07]  /*5510*/  VIMNMX R2, R2, R11, !PT ;  /* 0x0000000b02027248 */ /* 0x000fce0007fe0100 */
.L_x_1275:
        /* <DEDUP_REMOVED lines=132> */
.L_x_1281:
[----:B------:R-:W-:-:S05]  /*5d60*/  IMAD.U32 R10, RZ, RZ, UR42 ;  /* 0x0000002aff0a7e24 */ /* 0x000fca000f8e00ff */
[----:B------:R-:W-:-:S13]  /*5d70*/  ISETP.NE.AND P6, PT, R10, 0x1, PT ;  /* 0x000000010a00780c */ /* 0x000fda0003fc5270 */
[----:B------:R-:W0:Y:S02]  /*5d80*/  @P6 LDC.64 R148, c[0x0][0x9e8] ;  /* 0x00027a00ff946b82 */ /* 0x000e240000000a00 */
[----:B0-----:R-:W-:-:S05]  /*5d90*/  @P6 IMAD.HI.U32 R148, R9, R148, RZ ;  /* 0x0000009409946227 */ /* 0x001fca00078e00ff */
[----:B------:R-:W-:-:S07]  /*5da0*/  @P6 SHF.R.U32.HI R9, RZ, R149, R148 ;  /* 0x00000095ff096219 */ /* 0x000fce0000011694 */
.L_x_1282:
[----:B------:R-:W-:Y:S05]  /*5db0*/  BSYNC B0 ;  /* 0x0000000000007941 */ /* 0x000fea0003800000 */
.L_x_1280:
[----:B------:R-:W-:-:S05]  /*5dc0*/  IMAD R9, R9, R10, R140 ;  /* 0x0000000a09097224 */ /* 0x000fca00078e028c */
[----:B------:R-:W-:Y:S02]  /*5dd0*/  VIADDMNMX R0, R9, R10, R0, PT ;  /* 0x0000000a09007246 */ /* 0x000fe40003800100 */
[----:B------:R-:W-:-:S07]  /*5de0*/  VIMNMX R2, R2, R9, !PT ;  /* 0x0000000902027248 */ /* 0x000fce0007fe0100 */
.L_x_1279:
        /* <DEDUP_REMOVED lines=125> */
[----:B------:R-:W-:Y:S02]  /*65c0*/  FMNMX.FTZ R88, R99, R88, !PT ;  /* 0x0000005863587209 */ /* 0x000fe40007810000 */
[----:B------:R-:W-:-:S02]  /*65d0*/  FSEL R2, R9, RZ, P1 ;  /* 0x000000ff09027208 */ /* 0x000fc40000800000 */
        /* <DEDUP_REMOVED lines=18> */
[----:B------:R-:W-:Y:S01]  /*6700*/  FADD.FTZ R97, -R2, R13 ;  /* 0x0000000d02617221 */ /* 0x000fe20000010100 */
        /* <DEDUP_REMOVED lines=18> */
[----:B------:R-:W-:Y:S01]  /*6830*/  FFMA.FTZ R13, R133, R10, -R20 ;  /* 0x0000000a850d7223 */ /* 0x000fe20000010814 */
[----:B------:R-:W-:Y:S02]  /*6840*/  MUFU.EX2 R189, R189 ;  /* 0x000000bd00bd7308 */ /* 0x000fe40000000800 */
[----:B------:R-:W-:-:S04]  /*6850*/  FMNMX.FTZ R88, R123, R88, !PT ;  /* 0x000000587b587209 */ /* 0x000fc80007810000 */
[----:B------:R-:W-:Y:S02]  /*6860*/  FMNMX.FTZ R88, R181, R88, !PT ;  /* 0x00000058b5587209 */ /* 0x000fe40007810000 */
[----:B------:R-:W-:Y:S02]  /*6870*/  MUFU.EX2 R156, R156 ;  /* 0x0000009c009c7308 */ /* 0x000fe40000000800 */
[----:B------:R-:W-:-:S04]  /*6880*/  FMNMX.FTZ R88, R127, R88, !PT ;  /* 0x000000587f587209 */ /* 0x000fc80007810000 */
[----:B------:R-:W-:Y:S02]  /*6890*/  FMNMX.FTZ R88, R185, R88, !PT ;  /* 0x00000058b9587209 */ /* 0x000fe40007810000 */
[----:B------:R-:W-:Y:S02]  /*68a0*/  MUFU.EX2 R158, R158 ;  /* 0x0000009e009e7308 */ /* 0x000fe40000000800 */
[----:B------:R-:W-:-:S04]  /*68b0*/  FMNMX.FTZ R88, R139, R88, !PT ;  /* 0x000000588b587209 */ /* 0x000fc80007810000 */
[----:B------:R-:W-:Y:S02]  /*68c0*/  FMNMX.FTZ R88, R141, R88, !PT ;  /* 0x000000588d587209 */ /* 0x000fe40007810000 */
[----:B------:R-:W-:Y:S02]  /*68d0*/  MUFU.EX2 R177, R177 ;  /* 0x000000b100b17308 */ /* 0x000fe40000000800 */
        /* <DEDUP_REMOVED lines=12> */
[----:B0-----:R-:W-:Y:S01]  /*69a0*/  FMNMX.FTZ R11, R0, R113, !PT ;  /* 0x00000071000b7209 */ /* 0x001fe20007810000 */
[----:B------:R-:W-:-:S03]  /*69b0*/  FMUL.FTZ R0, R97, R10 ;  /* 0x0000000a61007220 */ /* 0x000fc60000410000 */
[C---:B------:R-:W-:Y:S01]  /*69c0*/  FSETP.NEU.FTZ.AND P1, PT, R11.reuse, -INF , PT ;  /* 0xff8000000b00780b */ /* 0x040fe20003f3d000 */
[----:B------:R-:W-:Y:S02]  /*69d0*/  FMUL.FTZ R94, R11, R10 ;  /* 0x0000000a0b5e7220 */ /* 0x000fe40000410000 */
[----:B------:R-:W-:Y:S03]  /*69e0*/  MUFU.EX2 R105, R105 ;  /* 0x0000006900697308 */ /* 0x000fe60000000800 */
[----:B------:R-:W-:-:S05]  /*69f0*/  FSEL R94, R94, RZ, P1 ;  /* 0x000000ff5e5e7208 */ /* 0x000fca0000800000 */
[----:B------:R-:W0:Y:S01]  /*6a00*/  MUFU.EX2 R0, R0 ;  /* 0x0000000000007308 */ /* 0x000e220000000800 */
[-CC-:B------:R-:W-:Y:S01]  /*6a10*/  FFMA.FTZ R90, R99, R10.reuse, -R94.reuse ;  /* 0x0000000a635a7223 */ /* 0x180fe2000001085e */
[----:B------:R-:W-:Y:S01]  /*6a20*/  FSEL R99, R11, RZ, P1 ;  /* 0x000000ff0b637208 */ /* 0x000fe20000800000 */
[-CC-:B------:R-:W-:Y:S01]  /*6a30*/  FFMA.FTZ R97, R191, R10.reuse, -R94.reuse ;  /* 0x0000000abf617223 */ /* 0x180fe2000001085e */
[-CC-:B------:R-:W-:Y:S01]  /*6a40*/  FFMA.FTZ R20, R149, R10.reuse, -R94.reuse ;  /* 0x0000000a95147223 */ /* 0x180fe2000001085e */
[-CC-:B------:R-:W-:Y:S01]  /*6a50*/  FFMA.FTZ R88, R151, R10.reuse, -R94.reuse ;  /* 0x0000000a97587223 */ /* 0x180fe2000001085e */
[-C--:B------:R-:W-:Y:S01]  /*6a60*/  FFMA.FTZ R95, R95, R10.reuse, -R94 ;  /* 0x0000000a5f5f7223 */ /* 0x080fe2000001085e */
[----:B------:R-:W-:Y:S01]  /*6a70*/  FADD.FTZ R99, -R99, R14 ;  /* 0x0000000e63637221 */ /* 0x000fe20000010100 */
[-CC-:B------:R-:W-:Y:S01]  /*6a80*/  FFMA.FTZ R153, R153, R10.reuse, -R94.reuse ;  /* 0x0000000a99997223 */ /* 0x180fe2000001085e */
[----:B------:R-:W-:Y:S01]  /*6a90*/  MUFU.EX2 R97, R97 ;  /* 0x0000006100617308 */ /* 0x000fe20000000800 */
[-CC-:B------:R-:W-:Y:S01]  /*6aa0*/  FFMA.FTZ R14, R91, R10.reuse, -R94.reuse ;  /* 0x0000000a5b0e7223 */ /* 0x180fe2000001085e */
[-C--:B------:R-:W-:Y:S01]  /*6ab0*/  FMUL.FTZ R99, R99, R10.reuse ;  /* 0x0000000a63637220 */ /* 0x080fe20000410000 */
[-CC-:B------:R-:W-:Y:S01]  /*6ac0*/  FFMA.FTZ R155, R155, R10.reuse, -R94.reuse ;  /* 0x0000000a9b9b7223 */ /* 0x180fe2000001085e */
[-CC-:B------:R-:W-:Y:S01]  /*6ad0*/  FFMA.FTZ R92, R103, R10.reuse, -R94.reuse ;  /* 0x0000000a675c7223 */ /* 0x180fe2000001085e */
[-CC-:B------:R-:W-:Y:S01]  /*6ae0*/  FFMA.FTZ R149, R157, R10.reuse, -R94.reuse ;  /* 0x0000000a9d957223 */ /* 0x180fe2000001085e */
[-CC-:B------:R-:W-:Y:S01]  /*6af0*/  FFMA.FTZ R96, R107, R10.reuse, -R94.reuse ;  /* 0x0000000a6b607223 */ /* 0x180fe2000001085e */
[--C-:B------:R-:W-:Y:S01]  /*6b00*/  FFMA.FTZ R151, R159, R10, -R94.reuse ;  /* 0x0000000a9f977223 */ /* 0x100fe2000001085e */
[----:B------:R-:W1:Y:S01]  /*6b10*/  MUFU.EX2 R2, R99 ;  /* 0x0000006300027308 */ /* 0x000e620000000800 */
[----:B0-----:R-:W-:Y:S01]  /*6b20*/  FFMA.FTZ R91, R0, R8, R189 ;  /* 0x00000008005b7223 */ /* 0x001fe200000100bd */
[-CC-:B------:R-:W-:Y:S01]  /*6b30*/  FFMA.FTZ R98, R111, R10.reuse, -R94.reuse ;  /* 0x0000000a6f627223 */ /* 0x180fe2000001085e */
[-CC-:B------:R-:W-:Y:S01]  /*6b40*/  FFMA.FTZ R115, R115, R10.reuse, -R94.reuse ;  /* 0x0000000a73737223 */ /* 0x180fe2000001085e */
[-CC-:B------:R-:W-:Y:S01]  /*6b50*/  FFMA.FTZ R175, R175, R10.reuse, -R94.reuse ;  /* 0x0000000aafaf7223 */ /* 0x180fe2000001085e */
[----:B------:R-:W-:Y:S01]  /*6b60*/  FADD.FTZ R91, R156, R91 ;  /* 0x0000005b9c5b7221 */ /* 0x000fe20000010000 */
[-CC-:B------:R-:W-:Y:S01]  /*6b70*/  FFMA.FTZ R119, R119, R10.reuse, -R94.reuse ;  /* 0x0000000a77777223 */ /* 0x180fe2000001085e */
[-CC-:B------:R-:W-:Y:S01]  /*6b80*/  FFMA.FTZ R179, R179, R10.reuse, -R94.reuse ;  /* 0x0000000ab3b37223 */ /* 0x180fe2000001085e */
[----:B------:R-:W0:Y:S01]  /*6b90*/  MUFU.EX2 R20, R20 ;  /* 0x0000001400147308 */ /* 0x000e220000000800 */
[----:B------:R-:W-:Y:S01]  /*6ba0*/  FADD.FTZ R8, R158, R91 ;  /* 0x0000005b9e087221 */ /* 0x000fe20000010000 */
[-CC-:B------:R-:W-:Y:S01]  /*6bb0*/  FFMA.FTZ R123, R123, R10.reuse, -R94.reuse ;  /* 0x0000000a7b7b7223 */ /* 0x180fe2000001085e */
[-CC-:B------:R-:W-:Y:S01]  /*6bc0*/  FFMA.FTZ R181, R181, R10.reuse, -R94.reuse ;  /* 0x0000000ab5b57223 */ /* 0x180fe2000001085e */
[-CC-:B------:R-:W-:Y:S01]  /*6bd0*/  FFMA.FTZ R127, R127, R10.reuse, -R94.reuse ;  /* 0x0000000a7f7f7223 */ /* 0x180fe2000001085e */
[-CC-:B------:R-:W-:Y:S01]  /*6be0*/  FFMA.FTZ R185, R185, R10.reuse, -R94.reuse ;  /* 0x0000000ab9b97223 */ /* 0x180fe2000001085e */
[-CC-:B------:R-:W-:Y:S01]  /*6bf0*/  FFMA.FTZ R139, R139, R10.reuse, -R94.reuse ;  /* 0x0000000a8b8b7223 */ /* 0x180fe2000001085e */
[-CC-:B------:R-:W-:Y:S01]  /*6c00*/  FFMA.FTZ R141, R141, R10.reuse, -R94.reuse ;  /* 0x0000000a8d8d7223 */ /* 0x180fe2000001085e */
[----:B------:R-:W2:Y:S01]  /*6c10*/  MUFU.EX2 R88, R88 ;  /* 0x0000005800587308 */ /* 0x000ea20000000800 */
[----:B-1----:R-:W-:Y:S01]  /*6c20*/  FFMA.FTZ R3, R2, R3, R97 ;  /* 0x0000000302037223 */ /* 0x002fe20000010061 */
[----:B------:R-:W-:-:S06]  /*6c30*/  FFMA.FTZ R94, R135, R10, -R94 ;  /* 0x0000000a875e7223 */ /* 0x000fcc000001085e */
[----:B------:R-:W1:Y:S01]  /*6c40*/  MUFU.EX2 R95, R95 ;  /* 0x0000005f005f7308 */ /* 0x000e620000000800 */
[----:B0-----:R-:W-:-:S07]  /*6c50*/  FADD.FTZ R3, R20, R3 ;  /* 0x0000000314037221 */ /* 0x001fce0000010000 */
[----:B------:R-:W0:Y:S01]  /*6c60*/  MUFU.EX2 R153, R153 ;  /* 0x0000009900997308 */ /* 0x000e220000000800 */
[----:B--2---:R-:W-:Y:S01]  /*6c70*/  FADD.FTZ R100, R88, R3 ;  /* 0x0000000358647221 */ /* 0x004fe20000010000 */
[----:B------:R-:W-:-:S04]  /*6c80*/  FADD.FTZ R3, R177, R8 ;  /* 0x00000008b1037221 */ /* 0x000fc80000010000 */
[----:B------:R-:W-:Y:S02]  /*6c90*/  FADD.FTZ R8, R152, R3 ;  /* 0x0000000398087221 */ /* 0x000fe40000010000 */
[----:B------:R-:W2:Y:S01]  /*6ca0*/  MUFU.EX2 R90, R90 ;  /* 0x0000005a005a7308 */ /* 0x000ea20000000800 */
[----:B-1----:R-:W-:Y:S01]  /*6cb0*/  FADD.FTZ R100, R95, R100 ;  /* 0x000000645f647221 */ /* 0x002fe20000010000 */
[----:B------:R-:W-:-:S06]  /*6cc0*/  FADD.FTZ R91, R145, R8 ;  /* 0x00000008915b7221 */ /* 0x000fcc0000010000 */
[----:B------:R-:W1:Y:S01]  /*6cd0*/  MUFU.EX2 R155, R155 ;  /* 0x0000009b009b7308 */ /* 0x000e620000000800 */
[----:B0-----:R-:W-:Y:S01]  /*6ce0*/  FADD.FTZ R3, R153, R100 ;  /* 0x0000006499037221 */ /* 0x001fe20000010000 */
[----:B------:R-:W-:-:S04]  /*6cf0*/  FADD.FTZ R100, R154, R91 ;  /* 0x0000005b9a647221 */ /* 0x000fc80000010000 */
[----:B------:R-:W-:Y:S02]  /*6d00*/  FADD.FTZ R91, R137, R100 ;  /* 0x00000064895b7221 */ /* 0x000fe40000010000 */
[----:B------:R-:W0:Y:S01]  /*6d10*/  MUFU.EX2 R92, R92 ;  /* 0x0000005c005c7308 */ /* 0x000e220000000800 */
[----:B--2---:R-:W-:Y:S01]  /*6d20*/  FADD.FTZ R8, R90, R3 ;  /* 0x000000035a087221 */ /* 0x004fe20000010000 */
[----:B------:R-:W-:-:S04]  /*6d30*/  FADD.FTZ R100, R148, R91 ;  /* 0x0000005b94647221 */ /* 0x000fc80000010000 */
[----:B------:R-:W-:Y:S02]  /*6d40*/  FADD.FTZ R91, R131, R100 ;  /* 0x00000064835b7221 */ /* 0x000fe40000010000 */
[----:B------:R-:W2:Y:S01]  /*6d50*/  MUFU.EX2 R149, R149 ;  /* 0x0000009500957308 */ /* 0x000ea20000000800 */
[----:B-1----:R-:W-:Y:S01]  /*6d60*/  FADD.FTZ R3, R155, R8 ;  /* 0x000000089b037221 */ /* 0x002fe20000010000 */
[----:B------:R-:W-:-:S04]  /*6d70*/  FADD.FTZ R100, R150, R91 ;  /* 0x0000005b96647221 */ /* 0x000fc80000010000 */
[----:B------:R-:W-:Y:S02]  /*6d80*/  FADD.FTZ R91, R105, R100 ;  /* 0x00000064695b7221 */ /* 0x000fe40000010000 */
        /* <DEDUP_REMOVED lines=54> */
[----:B0-----:R-:W-:-:S03]  /*70f0*/  FADD.FTZ R8, R13, R8 ;  /* 0x000000080d087221 */ /* 0x001fc60000010000 */
[----:B--2---:R-:W-:Y:S01]  /*7100*/  FADD.FTZ R3, R94, R3 ;  /* 0x000000035e037221 */ /* 0x004fe20000010000 */
[----:B------:R-:W-:Y:S06]  /*7110*/  @!P0 BRA `(.L_x_1283) ;  /* 0x0000000000048947 */ /* 0x000fec0003800000 */
[----:B------:R-:W-:Y:S01]  /*7120*/  BPT.TRAP 0x1 ;  /* 0x000000040000795c */ /* 0x000fe20000300000 */
.L_x_1283:
[----:B------:R-:W-:Y:S01]  /*7130*/  UIADD3 UR5, UR5, 0x2a860, URZ ;  /* 0x0002a86005057890 */ /* 0x000fe2000fffe03f */
[----:B------:R-:W-:Y:S01]  /*7140*/  ISETP.GT.AND P1, PT, R15, R12, PT ;  /* 0x0000000c0f00720c */ /* 0x000fe20003f24270 */
[----:B------:R-:W-:Y:S01]  /*7150*/  UMOV UR7, UR38 ;  /* 0x0000002600077c82 */ /* 0x000fe20008000000 */
[----:B------:R-:W-:Y:S01]  /*7160*/  UMOV UR4, UR39 ;  /* 0x0000002700047c82 */ /* 0x000fe20008000000 */
[----:B------:R-:W-:Y:S01]  /*7170*/  UPRMT UR5, UR60, 0x654, UR5 ;  /* 0x000006543c057896 */ /* 0x000fe20008000005 */
[----:B------:R-:W-:Y:S01]  /*7180*/  F2FP.BF16.F32.PACK_AB R152, R145, R152 ;  /* 0x000000989198723e */ /* 0x000fe200000010ff */
[----:B------:R-:W-:Y:S01]  /*7190*/  VIADD R15, R15, 0xffffffff ;  /* 0xffffffff0f0f7836 */ /* 0x000fe20000000000 */
[----:B------:R-:W-:Y:S02]  /*71a0*/  F2FP.BF16.F32.PACK_AB R154, R137, R154 ;  /* 0x0000009a899a723e */ /* 0x000fe400000010ff */
[----:B------:R-:W-:Y:S01]  /*71b0*/  F2FP.BF16.F32.PACK_AB R145, R115, R14 ;  /* 0x0000000e7391723e */ /* 0x000fe200000010ff */
[----:B------:R-:W-:Y:S01]  /*71c0*/  IMAD.MOV.U32 R14, RZ, RZ, R11 ;  /* 0x000000ffff0e7224 */ /* 0x000fe200078e000b */
[----:B------:R-:W-:-:S02]  /*71d0*/  F2FP.BF16.F32.PACK_AB R137, R139, R100 ;  /* 0x000000648b89723e */ /* 0x000fc400000010ff */
[----:B------:R-:W-:Y:S01]  /*71e0*/  SYNCS.ARRIVE.TRANS64.RED.A1T0 RZ, [UR5], RZ ;  /* 0x000000ffffff79a7 */ /* 0x000fe20008100405 */
[----:B------:R-:W-:Y:S01]  /*71f0*/  F2FP.BF16.F32.PACK_AB R138, R13, R138 ;  /* 0x0000008a0d8a723e */ /* 0x000fe200000010ff */
[----:B------:R-:W-:Y:S01]  /*7200*/  IMAD.MOV.U32 R13, RZ, RZ, R9 ;  /* 0x000000ffff0d7224 */ /* 0x000fe200078e0009 */
        /* <DEDUP_REMOVED lines=20> */
.L_x_1265:
[----:B------:R-:W2:Y:S01]  /*7350*/  LDL R12, [R1] ;  /* 0x00000000010c7983 */ /* 0x000ea20000100800 */
[----:B------:R-:W-:Y:S02]  /*7360*/  ISETP.NE.AND P2, PT, R168, 0x1, PT ;  /* 0x00000001a800780c */ /* 0x000fe40003f45270 */
[----:B------:R-:W-:-:S11]  /*7370*/  IADD3 R21, R16, 0x1, -R17 ;  /* 0x0000000110157810 */ /* 0x000fd60007ffe811 */
[----:B------:R-:W0:Y:S08]  /*7380*/  @P2 LDC R13, c[0x0][0x44c] ;  /* 0x00011300ff0d2b82 */ /* 0x000e300000000800 */
[----:B------:R-:W1:Y:S01]  /*7390*/  @P2 LDC R14, c[0x0][0x450] ;  /* 0x00011400ff0e2b82 */ /* 0x000e620000000800 */
[----:B--2---:R-:W-:Y:S01]  /*73a0*/  LOP3.LUT P1, RZ, R12, 0x80000, RZ, 0xc0, !PT ;  /* 0x000800000cff7812 */ /* 0x004fe2000782c0ff */
[----:B------:R-:W-:-:S04]  /*73b0*/  VIADD R12, R18, 0x7f ;  /* 0x0000007f120c7836 */ /* 0x000fc80000000000 */
        /* <DEDUP_REMOVED lines=15> */
.L_x_1286:
[----:B------:R-:W0:Y:S02]  /*74b0*/  LDC R89, c[0x0][0x9e4] ;  /* 0x00027900ff597b82 */ /* 0x000e240000000800 */
[----:B0-----:R-:W-:-:S13]  /*74c0*/  ISETP.NE.AND P1, PT, R89, 0x1, PT ;  /* 0x000000015900780c */ /* 0x001fda0003f25270 */
[----:B------:R-:W0:Y:S02]  /*74d0*/  @P1 LDC.64 R20, c[0x0][0x9e8] ;  /* 0x00027a00ff141b82 */ /* 0x000e240000000a00 */
[----:B0-----:R-:W-:-:S05]  /*74e0*/  @P1 IMAD.HI.U32 R14, R12, R20, RZ ;  /* 0x000000140c0e1227 */ /* 0x001fca00078e00ff */
[----:B------:R-:W-:-:S07]  /*74f0*/  @P1 SHF.R.U32.HI R12, RZ, R21, R14 ;  /* 0x00000015ff0c1219 */ /* 0x000fce000001160e */
.L_x_1287:
[----:B------:R-:W-:-:S05]  /*7500*/  IMAD R12, R12, R89, RZ ;  /* 0x000000590c0c7224 */ /* 0x000fca00078e02ff */
[----:B------:R-:W-:-:S07]  /*7510*/  VIMNMX R13, R13, R12, !PT ;  /* 0x0000000c0d0d7248 */ /* 0x000fce0007fe0100 */
.L_x_1285:
        /* <DEDUP_REMOVED lines=11> */
.L_x_1299:
[----:B------:R-:W-:-:S04]  /*75d0*/  UISETP.NE.AND UP0, UPT, UR4, 0x1, UPT ;  /* 0x000000010400788c */ /* 0x000fc8000bf05270 */
[----:B------:R-:W-:-:S04]  /*75e0*/  USEL UR38, URZ, 0x1, UP0 ;  /* 0x000000013f267887 */ /* 0x000fc80008000000 */
[----:B------:R-:W-:Y:S01]  /*75f0*/  ULOP3.LUT UR38, UR7, UR38, URZ, 0x3c, !UPT ;  /* 0x0000002607267292 */ /* 0x000fe2000f8e3c3f */
[----:B------:R-:W-:Y:S11]  /*7600*/  @!P0 BRA `(.L_x_1289) ;  /* 0x0000000000048947 */ /* 0x000ff60003800000 */
[----:B------:R-:W-:Y:S01]  /*7610*/  BPT.TRAP 0x1 ;  /* 0x000000040000795c */ /* 0x000fe20000300000 */
.L_x_1289:
        /* <DEDUP_REMOVED lines=9> */
.L_x_1290:
[----:B-1----:R-:W-:Y:S05]  /*76b0*/  @P1 BRA `(.L_x_1291) ;  /* 0x0000000000081947 */ /* 0x002fea0003800000 */
[----:B------:R-:W1:Y:S02]  /*76c0*/  SYNCS.PHASECHK.TRANS64.TRYWAIT P1, [UR6+0x2a830], R9 ;  /* 0x02a83009ff0075a7 */ /* 0x000e640008020146 */
[----:B-1----:R-:W-:Y:S05]  /*76d0*/  @!P1 BRA `(.L_x_1292) ;  /* 0x000000d400049947 */ /* 0x002fea0003800000 */
.L_x_1291:
        /* <DEDUP_REMOVED lines=135> */
.L_x_1293:
[----:B------:R-:W-:Y:S01]  /*7f50*/  ULEA UR5, UR4, UR40, 0x3 ;  /* 0x0000002804057291 */ /* 0x000fe2000f8e183f */
[----:B------:R-:W-:-:S05]  /*7f60*/  IMAD.U32 R0, RZ, RZ, UR7 ;  /* 0x00000007ff007e24 */ /* 0x000fca000f8e00ff */
[----:B------:R-:W-:-:S04]  /*7f70*/  SHF.L.U32 R0, R0, 0x1f, RZ ;  /* 0x0000001f00007819 */ /* 0x000fc800000006ff */
[----:B------:R2:W3:Y:S01]  /*7f80*/  SYNCS.PHASECHK.TRANS64.TRYWAIT P1, [UR5+0x2a850], R0 ;  /* 0x02a85000ff0075a7 */ /* 0x0004e20008020145 */
[----:B------:R-:W-:Y:S05]  /*7f90*/  @!P0 BRA `(.L_x_1294) ;  /* 0x0000000000048947 */ /* 0x000fea0003800000 */
[----:B------:R-:W-:Y:S01]  /*7fa0*/  BPT.TRAP 0x1 ;  /* 0x000000040000795c */ /* 0x000fe20000300000 */
.L_x_1294:
[----:B---3--:R-:W-:Y:S05]  /*7fb0*/  @P1 BRA `(.L_x_1295) ;  /* 0x0000000000081947 */ /* 0x008fea0003800000 */
[----:B------:R-:W3:Y:S02]  /*7fc0*/  SYNCS.PHASECHK.TRANS64.TRYWAIT P1, [UR5+0x2a850], R0 ;  /* 0x02a85000ff0075a7 */ /* 0x000ee40008020145 */
[----:B---3--:R-:W-:Y:S05]  /*7fd0*/  @!P1 BRA `(.L_x_1296) ;  /* 0x000000c800dc9947 */ /* 0x008fea0003800000 */
.L_x_1295:
        /* <DEDUP_REMOVED lines=38> */
.L_x_1297:
        /* <DEDUP_REMOVED lines=65> */
[-C--:B------:R-:W-:Y:S01]  /*8650*/  FMUL.FTZ R136, R13, R10.reuse ;  /* 0x0000000a0d887220 */ /* 0x080fe20000410000 */
[-CC-:B------:R-:W-:Y:S01]  /*8660*/  FFMA.FTZ R105, R113, R10.reuse, -R137.reuse ;  /* 0x0000000a71697223 */ /* 0x180fe20000010889 */
[----:B------:R-:W-:Y:S01]  /*8670*/  FADD.FTZ R13, -R11, R14 ;  /* 0x0000000e0b0d7221 */ /* 0x000fe20000010100 */
[-CC-:B------:R-:W-:Y:S01]  /*8680*/  FFMA.FTZ R113, R121, R10.reuse, -R137.reuse ;  /* 0x0000000a79717223 */ /* 0x180fe20000010889 */
[-CC-:B------:R-:W-:Y:S01]  /*8690*/  FFMA.FTZ R121, R129, R10.reuse, -R137.reuse ;  /* 0x0000000a81797223 */ /* 0x180fe20000010889 */
[-C--:B------:R-:W-:Y:S01]  /*86a0*/  FMUL.FTZ R129, R11, R10.reuse ;  /* 0x0000000a0b817220 */ /* 0x080fe20000410000 */
[-C--:B------:R-:W-:Y:S01]  /*86b0*/  FMUL.FTZ R2, R13, R10.reuse ;  /* 0x0000000a0d027220 */ /* 0x080fe20000410000 */
[-C--:B------:R-:W-:Y:S01]  /*86c0*/  FFMA.FTZ R13, R88, R10.reuse, -R137 ;  /* 0x0000000a580d7223 */ /* 0x080fe20000010889 */
[----:B------:R-:W-:Y:S01]  /*86d0*/  MUFU.EX2 R0, R136 ;  /* 0x0000008800007308 */ /* 0x000fe20000000800 */
[-CC-:B------:R-:W-:Y:S01]  /*86e0*/  FFMA.FTZ R157, R90, R10.reuse, -R129.reuse ;  /* 0x0000000a5a9d7223 */ /* 0x180fe20000010881 */
[-C--:B------:R-:W-:Y:S01]  /*86f0*/  FFMA.FTZ R14, R91, R10.reuse, -R129 ;  /* 0x0000000a5b0e7223 */ /* 0x080fe20000010881 */
[-C--:B------:R-:W-:Y:S01]  /*8700*/  FFMA.FTZ R158, R92, R10.reuse, -R137 ;  /* 0x0000000a5c9e7223 */ /* 0x080fe20000010889 */
[-C--:B------:R-:W-:Y:S01]  /*8710*/  FFMA.FTZ R159, R94, R10.reuse, -R129 ;  /* 0x0000000a5e9f7223 */ /* 0x080fe20000010881 */
[-C--:B------:R-:W-:Y:S01]  /*8720*/  FFMA.FTZ R21, R93, R10.reuse, -R137 ;  /* 0x0000000a5d157223 */ /* 0x080fe20000010889 */
[-C--:B------:R-:W-:Y:S01]  /*8730*/  FFMA.FTZ R20, R95, R10.reuse, -R129 ;  /* 0x0000000a5f147223 */ /* 0x080fe20000010881 */
[-C--:B------:R-:W-:Y:S01]  /*8740*/  FFMA.FTZ R152, R96, R10.reuse, -R137 ;  /* 0x0000000a60987223 */ /* 0x080fe20000010889 */
[----:B------:R-:W0:Y:S01]  /*8750*/  MUFU.EX2 R13, R13 ;  /* 0x0000000d000d7308 */ /* 0x000e220000000800 */
[-CC-:B------:R-:W-:Y:S01]  /*8760*/  FFMA.FTZ R153, R98, R10.reuse, -R129.reuse ;  /* 0x0000000a62997223 */ /* 0x180fe20000010881 */
[-C--:B------:R-:W-:Y:S01]  /*8770*/  FFMA.FTZ R88, R99, R10.reuse, -R129 ;  /* 0x0000000a63587223 */ /* 0x080fe20000010881 */
[-C--:B------:R-:W-:Y:S01]  /*8780*/  FFMA.FTZ R154, R100, R10.reuse, -R137 ;  /* 0x0000000a649a7223 */ /* 0x080fe20000010889 */
[-C--:B------:R-:W-:Y:S01]  /*8790*/  FFMA.FTZ R155, R102, R10.reuse, -R129 ;  /* 0x0000000a669b7223 */ /* 0x080fe20000010881 */
[-C--:B------:R-:W-:Y:S01]  /*87a0*/  FFMA.FTZ R93, R101, R10.reuse, -R137 ;  /* 0x0000000a655d7223 */ /* 0x080fe20000010889 */
[-C--:B------:R-:W-:Y:S01]  /*87b0*/  FFMA.FTZ R90, R103, R10.reuse, -R129 ;  /* 0x0000000a675a7223 */ /* 0x080fe20000010881 */
        /* <DEDUP_REMOVED lines=8> */
[----:B------:R-:W-:Y:S01]  /*8840*/  FFMA.FTZ R144, R112, R10, -R137 ;  /* 0x0000000a70907223 */ /* 0x000fe20000010889 */
[----:B------:R-:W1:Y:S01]  /*8850*/  MUFU.EX2 R157, R157 ;  /* 0x0000009d009d7308 */ /* 0x000e620000000800 */
[----:B0-----:R-:W-:Y:S01]  /*8860*/  FFMA.FTZ R91, R0, R8, R13 ;  /* 0x00000008005b7223 */ /* 0x001fe2000001000d */
[-CC-:B------:R-:W-:Y:S01]  /*8870*/  FFMA.FTZ R145, R114, R10.reuse, -R129.reuse ;  /* 0x0000000a72917223 */ /* 0x180fe20000010881 */
[-C--:B------:R-:W-:Y:S01]  /*8880*/  FFMA.FTZ R115, R115, R10.reuse, -R129 ;  /* 0x0000000a73737223 */ /* 0x080fe20000010881 */
[-C--:B------:R-:W-:Y:S01]  /*8890*/  FFMA.FTZ R146, R116, R10.reuse, -R137 ;  /* 0x0000000a74927223 */ /* 0x080fe20000010889 */
[-C--:B------:R-:W-:Y:S01]  /*88a0*/  FFMA.FTZ R118, R118, R10.reuse, -R129 ;  /* 0x0000000a76767223 */ /* 0x080fe20000010881 */
[-C--:B------:R-:W-:Y:S01]  /*88b0*/  FFMA.FTZ R109, R117, R10.reuse, -R137 ;  /* 0x0000000a756d7223 */ /* 0x080fe20000010889 */
[-C--:B------:R-:W-:Y:S01]  /*88c0*/  FFMA.FTZ R119, R119, R10.reuse, -R129 ;  /* 0x0000000a77777223 */ /* 0x080fe20000010881 */
[----:B------:R-:W0:Y:S01]  /*88d0*/  MUFU.EX2 R156, R156 ;  /* 0x0000009c009c7308 */ /* 0x000e220000000800 */
[-C--:B------:R-:W-:Y:S01]  /*88e0*/  FFMA.FTZ R140, R120, R10.reuse, -R137 ;  /* 0x0000000a788c7223 */ /* 0x080fe20000010889 */
[-CC-:B------:R-:W-:Y:S01]  /*88f0*/  FFMA.FTZ R122, R122, R10.reuse, -R129.reuse ;  /* 0x0000000a7a7a7223 */ /* 0x180fe20000010881 */
[-C--:B------:R-:W-:Y:S01]  /*8900*/  FFMA.FTZ R123, R123, R10.reuse, -R129 ;  /* 0x0000000a7b7b7223 */ /* 0x080fe20000010881 */
[-C--:B------:R-:W-:Y:S01]  /*8910*/  FFMA.FTZ R142, R124, R10.reuse, -R137 ;  /* 0x0000000a7c8e7223 */ /* 0x080fe20000010889 */
[-C--:B------:R-:W-:Y:S01]  /*8920*/  FFMA.FTZ R126, R126, R10.reuse, -R129 ;  /* 0x0000000a7e7e7223 */ /* 0x080fe20000010881 */
[-C--:B------:R-:W-:Y:S01]  /*8930*/  FFMA.FTZ R117, R125, R10.reuse, -R137 ;  /* 0x0000000a7d757223 */ /* 0x080fe20000010889 */
[-C--:B------:R-:W-:Y:S01]  /*8940*/  FFMA.FTZ R127, R127, R10.reuse, -R129 ;  /* 0x0000000a7f7f7223 */ /* 0x080fe20000010881 */
[----:B------:R-:W2:Y:S01]  /*8950*/  MUFU.EX2 R14, R14 ;  /* 0x0000000e000e7308 */ /* 0x000ea20000000800 */
[----:B-1----:R-:W-:Y:S01]  /*8960*/  FFMA.FTZ R3, R2, R3, R157 ;  /* 0x0000000302037223 */ /* 0x002fe2000001009d */
[-C--:B------:R-:W-:Y:S01]  /*8970*/  FFMA.FTZ R136, R128, R10.reuse, -R137 ;  /* 0x0000000a80887223 */ /* 0x080fe20000010889 */
[-CC-:B------:R-:W-:Y:S01]  /*8980*/  FFMA.FTZ R130, R130, R10.reuse, -R129.reuse ;  /* 0x0000000a82827223 */ /* 0x180fe20000010881 */
[-C--:B------:R-:W-:Y:S01]  /*8990*/  FFMA.FTZ R131, R131, R10.reuse, -R129 ;  /* 0x0000000a83837223 */ /* 0x080fe20000010881 */
[-CC-:B------:R-:W-:Y:S01]  /*89a0*/  FFMA.FTZ R138, R132, R10.reuse, -R137.reuse ;  /* 0x0000000a848a7223 */ /* 0x180fe20000010889 */
[-C--:B------:R-:W-:Y:S01]  /*89b0*/  FFMA.FTZ R125, R133, R10.reuse, -R137 ;  /* 0x0000000a857d7223 */ /* 0x080fe20000010889 */
[-C--:B------:R-:W-:Y:S01]  /*89c0*/  FFMA.FTZ R134, R134, R10.reuse, -R129 ;  /* 0x0000000a86867223 */ /* 0x080fe20000010881 */
        /* <DEDUP_REMOVED lines=93> */
.L_x_1298:
        /* <DEDUP_REMOVED lines=34> */
.L_x_1288:
        /* <DEDUP_REMOVED lines=8> */
[----:B------:R-:W-:-:S05]  /*9240*/  ULDC UR54, c[0x0][0x9e0] ;  /* 0x0002780000367ab9 */ /* 0x000fca0000000800 */
.L_x_1319:
        /* <DEDUP_REMOVED lines=8> */
.L_x_1301:
[----:B------:R-:W-:Y:S01]  /*92d0*/  ULEA UR5, UR39, UR40, 0x3 ;  /* 0x0000002827057291 */ /* 0x000fe2000f8e183f */
[----:B------:R-:W-:-:S05]  /*92e0*/  IMAD.U32 R9, RZ, RZ, UR38 ;  /* 0x00000026ff097e24 */ /* 0x000fca000f8e00ff */
[----:B------:R-:W-:-:S04]  /*92f0*/  SHF.L.U32 R9, R9, 0x1f, RZ ;  /* 0x0000001f09097819 */ /* 0x000fc800000006ff */
[----:B------:R0:W1:Y:S01]  /*9300*/  SYNCS.PHASECHK.TRANS64.TRYWAIT P1, [UR5+0x2a830], R9 ;  /* 0x02a83009ff0075a7 */ /* 0x0000620008020145 */
[----:B------:R-:W-:Y:S05]  /*9310*/  @!P0 BRA `(.L_x_1302) ;  /* 0x0000000000048947 */ /* 0x000fea0003800000 */
[----:B------:R-:W-:Y:S01]  /*9320*/  BPT.TRAP 0x1 ;  /* 0x000000040000795c */ /* 0x000fe20000300000 */
.L_x_1302:
[----:B-1----:R-:W-:Y:S05]  /*9330*/  @P1 BRA `(.L_x_1303) ;  /* 0x0000000000081947 */ /* 0x002fea0003800000 */
[----:B------:R-:W1:Y:S02]  /*9340*/  SYNCS.PHASECHK.TRANS64.TRYWAIT P1, [UR5+0x2a830], R9 ;  /* 0x02a83009ff0075a7 */ /* 0x000e640008020145 */
[----:B-1----:R-:W-:Y:S05]  /*9350*/  @!P1 BRA `(.L_x_1304) ;  /* 0x000000b800149947 */ /* 0x002fea0003800000 */
.L_x_1303:
        /* <DEDUP_REMOVED lines=135> */
.L_x_1305:
[----:B------:R-:W-:Y:S01]  /*9bd0*/  ULEA UR5, UR4, UR40, 0x3 ;  /* 0x0000002804057291 */ /* 0x000fe2000f8e183f */
[----:B------:R-:W-:-:S05]  /*9be0*/  IMAD.U32 R0, RZ, RZ, UR6 ;  /* 0x00000006ff007e24 */ /* 0x000fca000f8e00ff */
[----:B------:R-:W-:-:S04]  /*9bf0*/  SHF.L.U32 R0, R0, 0x1f, RZ ;  /* 0x0000001f00007819 */ /* 0x000fc800000006ff */
[----:B------:R2:W3:Y:S01]  /*9c00*/  SYNCS.PHASECHK.TRANS64.TRYWAIT P1, [UR5+0x2a850], R0 ;  /* 0x02a85000ff0075a7 */ /* 0x0004e20008020145 */
[----:B------:R-:W-:Y:S05]  /*9c10*/  @!P0 BRA `(.L_x_1306) ;  /* 0x0000000000048947 */ /* 0x000fea0003800000 */
[----:B------:R-:W-:Y:S01]  /*9c20*/  BPT.TRAP 0x1 ;  /* 0x000000040000795c */ /* 0x000fe20000300000 */
.L_x_1306:
[----:B---3--:R-:W-:Y:S05]  /*9c30*/  @P1 BRA `(.L_x_1307) ;  /* 0x0000000000081947 */ /* 0x008fea0003800000 */
[----:B------:R-:W3:Y:S02]  /*9c40*/  SYNCS.PHASECHK.TRANS64.TRYWAIT P1, [UR5+0x2a850], R0 ;  /* 0x02a85000ff0075a7 */ /* 0x000ee40008020145 */
[----:B---3--:R-:W-:Y:S05]  /*9c50*/  @!P1 BRA `(.L_x_1308) ;  /* 0x000000ac00ec9947 */ /* 0x008fea0003800000 */
.L_x_1307:
        /* <DEDUP_REMOVED lines=38> */
.L_x_1309:
[----:B------:R-:W3:Y:S01]  /*9ec0*/  LDL R148, [R1] ;  /* 0x0000000001947983 */ /* 0x000ee20000100800 */
[----:B------:R-:W-:Y:S01]  /*9ed0*/  ISETP.NE.AND P2, PT, R168, 0x1, PT ;  /* 0x00000001a800780c */ /* 0x000fe20003f45270 */
[----:B01----:R-:W-:Y:S01]  /*9ee0*/  IMAD.IADD R9, R22, 0x1, R18 ;  /* 0x0000000116097824 */ /* 0x003fe200078e0212 */
[----:B------:R-:W-:Y:S01]  /*9ef0*/  ULEA UR4, UR7, UR40, 0x3 ;  /* 0x0000002807047291 */ /* 0x000fe2000f8e183f */
[----:B------:R-:W-:-:S03]  /*9f00*/  IMAD R14, R15, -0x60, RZ ;  /* 0xffffffa00f0e7824 */ /* 0x000fc600078e02ff */
        /* <DEDUP_REMOVED lines=31> */
.L_x_1312:
[----:B------:R-:W-:-:S05]  /*a100*/  IMAD.U32 R21, RZ, RZ, UR42 ;  /* 0x0000002aff157e24 */ /* 0x000fca000f8e00ff */
[----:B------:R-:W-:-:S13]  /*a110*/  ISETP.NE.AND P1, PT, R21, 0x1, PT ;  /* 0x000000011500780c */ /* 0x000fda0003f25270 */
[----:B------:R-:W0:Y:S02]  /*a120*/  @P1 LDC.64 R140, c[0x0][0x9e8] ;  /* 0x00027a00ff8c1b82 */ /* 0x000e240000000a00 */
[----:B0-----:R-:W-:-:S05]  /*a130*/  @P1 IMAD.HI.U32 R10, R11, R140, RZ ;  /* 0x0000008c0b0a1227 */ /* 0x001fca00078e00ff */
[----:B------:R-:W-:-:S07]  /*a140*/  @P1 SHF.R.U32.HI R11, RZ, R141, R10 ;  /* 0x0000008dff0b1219 */ /* 0x000fce000001160a */
.L_x_1313:
[----:B------:R-:W-:Y:S05]  /*a150*/  BSYNC B0 ;  /* 0x0000000000007941 */ /* 0x000fea0003800000 */
.L_x_1311:
[----:B------:R-:W-:-:S05]  /*a160*/  IMAD R11, R11, R21, R138 ;  /* 0x000000150b0b7224 */ /* 0x000fca00078e028a */
[----:B------:R-:W-:Y:S02]  /*a170*/  VIADDMNMX R0, R11, R21, R0, PT ;  /* 0x000000150b007246 */ /* 0x000fe40003800100 */
[----:B------:R-:W-:-:S07]  /*a180*/  VIMNMX R2, R2, R11, !PT ;  /* 0x0000000b02027248 */ /* 0x000fce0007fe0100 */
.L_x_1310:
        /* <DEDUP_REMOVED lines=132> */
.L_x_1316:
[----:B------:R-:W-:-:S05]  /*a9d0*/  IMAD.U32 R10, RZ, RZ, UR42 ;  /* 0x0000002aff0a7e24 */ /* 0x000fca000f8e00ff */
[----:B------:R-:W-:-:S13]  /*a9e0*/  ISETP.NE.AND P6, PT, R10, 0x1, PT ;  /* 0x000000010a00780c */ /* 0x000fda0003fc5270 */
[----:B------:R-:W0:Y:S02]  /*a9f0*/  @P6 LDC.64 R148, c[0x0][0x9e8] ;  /* 0x00027a00ff946b82 */ /* 0x000e240000000a00 */
[----:B0-----:R-:W-:-:S05]  /*aa00*/  @P6 IMAD.HI.U32 R148, R9, R148, RZ ;  /* 0x0000009409946227 */ /* 0x001fca00078e00ff */
[----:B------:R-:W-:-:S07]  /*aa10*/  @P6 SHF.R.U32.HI R9, RZ, R149, R148 ;  /* 0x00000095ff096219 */ /* 0x000fce0000011694 */
.L_x_1317:
[----:B------:R-:W-:Y:S05]  /*aa20*/  BSYNC B0 ;  /* 0x0000000000007941 */ /* 0x000fea0003800000 */
.L_x_1315:
[----:B------:R-:W-:-:S05]  /*aa30*/  IMAD R9, R9, R10, R138 ;  /* 0x0000000a09097224 */ /* 0x000fca00078e028a */
[----:B------:R-:W-:Y:S02]  /*aa40*/  VIADDMNMX R0, R9, R10, R0, PT ;  /* 0x0000000a09007246 */ /* 0x000fe40003800100 */
[----:B------:R-:W-:-:S07]  /*aa50*/  VIMNMX R2, R2, R9, !PT ;  /* 0x0000000902027248 */ /* 0x000fce0007fe0100 */
.L_x_1314:
        /* <DEDUP_REMOVED lines=256> */
[----:B------:R-:W-:-:S06]  /*ba60*/  FADD.FTZ R96, R144, R91 ;  /* 0x0000005b90607221 */ /* 0x000fcc0000010000 */
        /* <DEDUP_REMOVED lines=51> */
.L_x_1318:
        /* <DEDUP_REMOVED lines=34> */
.L_x_1300:
        /* <DEDUP_REMOVED lines=67> */
.L_x_1320:
[----:B------:R-:W-:Y:S01]  /*c3f0*/  ULEA UR5, UR39, UR40, 0x3 ;  /* 0x0000002827057291 */ /* 0x000fe2000f8e183f */
[----:B------:R-:W-:-:S05]  /*c400*/  IMAD.U32 R0, RZ, RZ, UR38 ;  /* 0x00000026ff007e24 */ /* 0x000fca000f8e00ff */
[----:B------:R-:W-:-:S04]  /*c410*/  SHF.L.U32 R0, R0, 0x1f, RZ ;  /* 0x0000001f00007819 */ /* 0x000fc800000006ff */
[----:B------:R0:W1:Y:S01]  /*c420*/  SYNCS.PHASECHK.TRANS64.TRYWAIT P1, [UR5+0x2a850], R0 ;  /* 0x02a85000ff0075a7 */ /* 0x0000620008020145 */
[----:B------:R-:W-:Y:S05]  /*c430*/  @!P0 BRA `(.L_x_1321) ;  /* 0x0000000000048947 */ /* 0x000fea0003800000 */
[----:B------:R-:W-:Y:S01]  /*c440*/  BPT.TRAP 0x1 ;  /* 0x000000040000795c */ /* 0x000fe20000300000 */
.L_x_1321:
[----:B-1----:R-:W-:Y:S05]  /*c450*/  @P1 BRA `(.L_x_1322) ;  /* 0x0000000000081947 */ /* 0x002fea0003800000 */
[----:B------:R-:W1:Y:S02]  /*c460*/  SYNCS.PHASECHK.TRANS64.TRYWAIT P1, [UR5+0x2a850], R0 ;  /* 0x02a85000ff0075a7 */ /* 0x000e640008020145 */
[----:B-1----:R-:W-:Y:S05]  /*c470*/  @!P1 BRA `(.L_x_1323) ;  /* 0x0000008400fc9947 */ /* 0x002fea0003800000 */
.L_x_1322:
[----:B------:R-:W-:Y:S01]  /*c480*/  UIADD3 UR40, UR40, 0x400, URZ ;  /* 0x0000040028287890 */ /* 0x000fe2000fffe03f */
[----:B------:R-:W-:Y:S01]  /*c490*/  WARPGROUP.ARRIVE ;  /* 0x00000000000079c5 */ /* 0x000fe20000000000 */
[----:B------:R-:W-:Y:S01]  /*c4a0*/  UMOV UR7, 0x40000040 ;  /* 0x4000004000077882 */ /* 0x000fe20000000000 */
[----:B-1----:R-:W1:Y:S01]  /*c4b0*/  SHFL.BFLY PT, R5, R8, 0x2, 0x1f ;  /* 0x0c401f0008057f89 */ /* 0x002e6200000e0000 */
[----:B------:R-:W-:Y:S01]  /*c4c0*/  USHF.R.U32.HI UR40, URZ, 0x4, UR40 ;  /* 0x000000043f287899 */ /* 0x000fe20008011628 */
[----:B------:R-:W-:Y:S02]  /*c4d0*/  IMAD.MOV.U32 R13, RZ, RZ, RZ ;  /* 0x000000ffff0d7224 */ /* 0x000fe400078e00ff */
[----:B0-----:R-:W0:Y:S01]  /*c4e0*/  SHFL.BFLY PT, R0, R3, 0x2, 0x1f ;  /* 0x0c401f0003007f89 */ /* 0x001e2200000e0000 */
[----:B------:R-:W-:-:S04]  /*c4f0*/  ULOP3.LUT UR40, UR40, 0x3fff, URZ, 0xc0, !UPT ;  /* 0x00003fff28287892 */ /* 0x000fc8000f8ec03f */
[----:B------:R-:W-:-:S04]  /*c500*/  ULOP3.LUT UR4, UR40, 0x3000000, URZ, 0xfc, !UPT ;  /* 0x0300000028047892 */ /* 0x000fc8000f8efc3f */
[----:B------:R-:W-:-:S07]  /*c510*/  UIMAD UR4, UR39, 0x600, UR4 ;  /* 0x00000600270478a4 */ /* 0x000fce000f8e0204 */
[----:B------:R-:W-:Y:S02]  /*c520*/  UMOV UR6, UR4 ;  /* 0x0000000400067c82 */ /* 0x000fe40008000000 */
[----:B------:R-:W-:Y:S01]  /*c530*/  HGMMA.64x128x16.F32.BF16 R24, R156, gdesc[UR4].tnspB, R24, gsb0 ;  /* 0x41e000049c187df0 */ /* 0x000fe20008001818 */
[----:B------:R-:W-:Y:S01]  /*c540*/  UIADD3 UR6, UR4, 0x80, URZ ;  /* 0x0000008004067890 */ /* 0x000fe2000fffe03f */
[----:B-1----:R-:W-:Y:S01]  /*c550*/  FADD.FTZ R5, R5, R8 ;  /* 0x0000000805057221 */ /* 0x002fe20000010000 */
[----:B------:R-:W-:Y:S01]  /*c560*/  UMOV UR7, 0x40000040 ;  /* 0x4000004000077882 */ /* 0x000fe20000000000 */
[----:B0-----:R-:W-:Y:S01]  /*c570*/  FADD.FTZ R2, R0, R3 ;  /* 0x0000000300027221 */ /* 0x001fe20000010000 */
[----:B------:R-:W-:Y:S02]  /*c580*/  IMAD.MOV.U32 R3, RZ, RZ, RZ ;  /* 0x000000ffff037224 */ /* 0x000fe400078e00ff */
[----:B------:R-:W0:Y:S04]  /*c590*/  SHFL.BFLY PT, R0, R5, 0x1, 0x1f ;  /* 0x0c201f0005007f89 */ /* 0x000e2800000e0000 */
[----:B------:R-:W1:Y:S01]  /*c5a0*/  SHFL.BFLY PT, R7, R2, 0x1, 0x1f ;  /* 0x0c201f0002077f89 */ /* 0x000e6200000e0000 */
[----:B0-----:R-:W-:Y:S01]  /*c5b0*/  FADD.FTZ R12, R5, R0 ;  /* 0x00000000050c7221 */ /* 0x001fe20000010000 */
[----:B------:R-:W-:-:S02]  /*c5c0*/  IMAD.MOV.U32 R0, RZ, RZ, -0x800000 ;  /* 0xff800000ff007424 */ /* 0x000fc400078e00ff */
[----:B-1----:R-:W-:Y:S02]  /*c5d0*/  FADD.FTZ R14, R2, R7 ;  /* 0x00000007020e7221 */ /* 0x002fe40000010000 */
[----:B------:R-:W-:Y:S01]  /*c5e0*/  FSETP.NE.FTZ.AND P1, PT, R12, RZ, PT ;  /* 0x000000ff0c00720b */ /* 0x000fe20003f35000 */
[----:B------:R-:W-:Y:S02]  /*c5f0*/  IMAD.MOV.U32 R2, RZ, RZ, -0x800000 ;  /* 0xff800000ff027424 */ /* 0x000fe400078e00ff */
        /* <DEDUP_REMOVED lines=38> */
.L_x_1324:
        /* <DEDUP_REMOVED lines=9> */
[----:B------:R-:W-:Y:S01]  /*c8f0*/  FMUL.FTZ R7, R31, R13 ;  /* 0x0000000d1f077220 */ /* 0x000fe20000410000 */
        /* <DEDUP_REMOVED lines=64> */
.L_x_1246:
        /* <DEDUP_REMOVED lines=9> */
[----:B------:R-:W-:Y:S02]  /*cd90*/  F2FP.BF16.F32.PACK_AB R7, R7, R8 ;  /* 0x000000080707723e */ /* 0x000fe400000010ff */
[----:B------:R-:W-:Y:S01]  /*cda0*/  F2FP.BF16.F32.PACK_AB R6, R6, R91 ;  /* 0x0000005b0606723e */ /* 0x000fe200000010ff */
[----:B------:R-:W-:Y:S01]  /*cdb0*/  BAR.SYNC.DEFER_BLOCKING 0x1, 0x100 ;  /* 0x0044000000007b1d */ /* 0x000fe20000010000 */
        /* <DEDUP_REMOVED lines=15> */
[----:B------:R-:W-:Y:S02]  /*ceb0*/  IADD3 R97, P4, R4, 0x60, RZ ;  /* 0x0000006004617810 */ /* 0x000fe40007f9e0ff */
[----:B------:R-:W-:Y:S01]  /*cec0*/  SHF.R.U64 R9, R9, 0x3, RZ ;  /* 0x0000000309097819 */ /* 0x000fe200000012ff */
[--C-:B------:R-:W-:Y:S01]  /*ced0*/  IMAD.X R27, RZ, RZ, R5.reuse, P6 ;  /* 0x000000ffff1b7224 */ /* 0x100fe200030e0605 */
[----:B------:R-:W-:Y:S01]  /*cee0*/  LOP3.LUT R14, R23, 0x380, RZ, 0xc0, !PT ;  /* 0x00000380170e7812 */ /* 0x000fe200078ec0ff */
[----:B------:R-:W-:Y:S01]  /*cef0*/  IMAD.X R15, RZ, RZ, R5, P4 ;  /* 0x000000ffff0f7224 */ /* 0x000fe200020e0605 */
[----:B-1----:R-:W-:-:S02]  /*cf00*/  LOP3.LUT R44, R97, 0x380, RZ, 0xc0, !PT ;  /* 0x00000380612c7812 */ /* 0x002fc400078ec0ff */
[C---:B------:R-:W-:Y:S02]  /*cf10*/  IADD3 R73, P5, R4.reuse, 0x40, RZ ;  /* 0x0000004004497810 */ /* 0x040fe40007fbe0ff */
[C---:B------:R-:W-:Y:S02]  /*cf20*/  IADD3 R99, P3, R4.reuse, 0x4000, RZ ;  /* 0x0000400004637810 */ /* 0x040fe40007f7e0ff */
[C---:B------:R-:W-:Y:S01]  /*cf30*/  IADD3 R101, P2, R4.reuse, 0x4020, RZ ;  /* 0x0000402004657810 */ /* 0x040fe20007f5e0ff */
[--C-:B------:R-:W-:Y:S01]  /*cf40*/  IMAD.X R25, RZ, RZ, R5.reuse, P5 ;  /* 0x000000ffff197224 */ /* 0x100fe200028e0605 */
[C---:B------:R-:W-:Y:S01]  /*cf50*/  IADD3 R90, P1, R4.reuse, 0x4040, RZ ;  /* 0x00004040045a7810 */ /* 0x040fe20007f3e0ff */
[--C-:B------:R-:W-:Y:S01]  /*cf60*/  IMAD.X R21, RZ, RZ, R5.reuse, P3 ;  /* 0x000000ffff157224 */ /* 0x100fe200018e0605 */
[----:B------:R-:W-:Y:S01]  /*cf70*/  IADD3 R103, P0, R4, 0x4060, RZ ;  /* 0x0000406004677810 */ /* 0x000fe20007f1e0ff */
[--C-:B------:R-:W-:Y:S01]  /*cf80*/  IMAD.X R13, RZ, RZ, R5.reuse, P2 ;  /* 0x000000ffff0d7224 */ /* 0x100fe200010e0605 */
[----:B------:R-:W-:Y:S01]  /*cf90*/  LOP3.LUT R4, R9, R4, RZ, 0x3c, !PT ;  /* 0x0000000409047212 */ /* 0x000fe200078e3cff */
[--C-:B------:R-:W-:Y:S01]  /*cfa0*/  IMAD.X R11, RZ, RZ, R5.reuse, P1 ;  /* 0x000000ffff0b7224 */ /* 0x100fe200008e0605 */
[----:B------:R-:W-:Y:S01]  /*cfb0*/  SHF.R.U64 R14, R14, 0x3, RZ ;  /* 0x000000030e0e7819 */ /* 0x000fe200000012ff */
[----:B------:R-:W-:Y:S01]  /*cfc0*/  IMAD.X R9, RZ, RZ, R5, P0 ;  /* 0x000000ffff097224 */ /* 0x000fe200000e0605 */
[----:B------:R-:W-:-:S02]  /*cfd0*/  SHF.R.U64 R44, R44, 0x3, RZ ;  /* 0x000000032c2c7819 */ /* 0x000fc400000012ff */
[----:B------:R-:W-:Y:S02]  /*cfe0*/  MOV R94, R4 ;  /* 0x00000004005e7202 */ /* 0x000fe40000000f00 */
[----:B------:R-:W-:Y:S02]  /*cff0*/  LOP3.LUT R26, R14, R23, RZ, 0x3c, !PT ;  /* 0x000000170e1a7212 */ /* 0x000fe400078e3cff */
[----:B------:R-:W-:Y:S02]  /*d000*/  F2FP.BF16.F32.PACK_AB R5, R10, R93 ;  /* 0x0000005d0a05723e */ /* 0x000fe400000010ff */
[----:B------:R-:W-:Y:S02]  /*d010*/  LOP3.LUT R14, R44, R97, RZ, 0x3c, !PT ;  /* 0x000000612c0e7212 */ /* 0x000fe400078e3cff */
[----:B------:R-:W-:Y:S01]  /*d020*/  LOP3.LUT R10, R101, 0x380, RZ, 0xc0, !PT ;  /* 0x00000380650a7812 */ /* 0x000fe200078ec0ff */
[----:B------:R-:W1:Y:S01]  /*d030*/  LDC.64 R96, c[0x0][0xc00] ;  /* 0x00030000ff607b82 */ /* 0x000e620000000a00 */
[----:B------:R-:W-:-:S02]  /*d040*/  LOP3.LUT R23, R90, 0x380, RZ, 0xc0, !PT ;  /* 0x000003805a177812 */ /* 0x000fc400078ec0ff */
[----:B------:R-:W-:Y:S02]  /*d050*/  LOP3.LUT R44, R103, 0x380, RZ, 0xc0, !PT ;  /* 0x00000380672c7812 */ /* 0x000fe400078ec0ff */
[----:B------:R-:W-:Y:S02]  /*d060*/  LOP3.LUT R20, R73, 0x380, RZ, 0xc0, !PT ;  /* 0x0000038049147812 */ /* 0x000fe400078ec0ff */
[----:B------:R-:W-:Y:S02]  /*d070*/  LOP3.LUT R72, R99, 0x380, RZ, 0xc0, !PT ;  /* 0x0000038063487812 */ /* 0x000fe400078ec0ff */
[----:B------:R-:W-:Y:S02]  /*d080*/  SHF.R.U64 R10, R10, 0x3, RZ ;  /* 0x000000030a0a7819 */ /* 0x000fe400000012ff */
[----:B------:R-:W-:Y:S02]  /*d090*/  SHF.R.U64 R23, R23, 0x3, RZ ;  /* 0x0000000317177819 */ /* 0x000fe400000012ff */
[----:B------:R-:W-:-:S02]  /*d0a0*/  SHF.R.U64 R44, R44, 0x3, RZ ;  /* 0x000000032c2c7819 */ /* 0x000fc400000012ff */
[----:B------:R-:W-:Y:S02]  /*d0b0*/  SHF.R.U64 R20, R20, 0x3, RZ ;  /* 0x0000000314147819 */ /* 0x000fe400000012ff */
[----:B------:R-:W-:Y:S02]  /*d0c0*/  F2FP.BF16.F32.PACK_AB R4, R12, R95 ;  /* 0x0000005f0c04723e */ /* 0x000fe400000010ff */
[----:B------:R-:W-:Y:S02]  /*d0d0*/  SHF.R.U64 R72, R72, 0x3, RZ ;  /* 0x0000000348487819 */ /* 0x000fe400000012ff */
[----:B------:R-:W-:Y:S01]  /*d0e0*/  LOP3.LUT R12, R10, R101, RZ, 0x3c, !PT ;  /* 0x000000650a0c7212 */ /* 0x000fe200078e3cff */
[----:B------:R2:W-:Y:S01]  /*d0f0*/  STSM.16.M88.4 [R94], R4 ;  /* 0x000000045e007844 */ /* 0x0005e20000000200 */
[----:B------:R-:W-:Y:S02]  /*d100*/  LOP3.LUT R10, R23, R90, RZ, 0x3c, !PT ;  /* 0x0000005a170a7212 */ /* 0x000fe400078e3cff */
[----:B------:R-:W-:-:S02]  /*d110*/  LOP3.LUT R8, R44, R103, RZ, 0x3c, !PT ;  /* 0x000000672c087212 */ /* 0x000fc400078e3cff */
[----:B------:R-:W-:Y:S02]  /*d120*/  LOP3.LUT R24, R20, R73, RZ, 0x3c, !PT ;  /* 0x0000004914187212 */ /* 0x000fe400078e3cff */
[----:B------:R-:W-:Y:S02]  /*d130*/  LOP3.LUT R20, R72, R99, RZ, 0x3c, !PT ;  /* 0x0000006348147212 */ /* 0x000fe400078e3cff */
[----:B------:R-:W-:Y:S02]  /*d140*/  MOV R72, R10 ;  /* 0x0000000a00487202 */ /* 0x000fe40000000f00 */
[----:B------:R-:W-:Y:S02]  /*d150*/  MOV R44, R8 ;  /* 0x00000008002c7202 */ /* 0x000fe40000000f00 */
[----:B------:R-:W-:Y:S02]  /*d160*/  MOV R92, R26 ;  /* 0x0000001a005c7202 */ /* 0x000fe40000000f00 */
[----:B------:R-:W-:-:S02]  /*d170*/  F2FP.BF16.F32.PACK_AB R8, R88, R89 ;  /* 0x000000595808723e */ /* 0x000fc400000010ff */
[----:B------:R-:W-:Y:S02]  /*d180*/  F2FP.BF16.F32.PACK_AB R9, R35, R34 ;  /* 0x000000222309723e */ /* 0x000fe400000010ff */
[----:B------:R-:W-:Y:S02]  /*d190*/  F2FP.BF16.F32.PACK_AB R10, R37, R36 ;  /* 0x00000024250a723e */ /* 0x000fe400000010ff */
[----:B------:R-:W-:Y:S02]  /*d1a0*/  F2FP.BF16.F32.PACK_AB R11, R39, R38 ;  /* 0x00000026270b723e */ /* 0x000fe400000010ff */
[----:B------:R-:W-:Y:S02]  /*d1b0*/  MOV R91, R24 ;  /* 0x00000018005b7202 */ /* 0x000fe40000000f00 */
[----:B--2---:R-:W-:Y:S01]  /*d1c0*/  F2FP.BF16.F32.PACK_AB R4, R41, R40 ;  /* 0x000000282904723e */ /* 0x004fe200000010ff */
[----:B------:R-:W-:Y:S01]  /*d1d0*/  STSM.16.M88.4 [R92], R8 ;  /* 0x000000085c007844 */ /* 0x000fe20000000200 */
[----:B------:R-:W-:-:S02]  /*d1e0*/  F2FP.BF16.F32.PACK_AB R5, R43, R42 ;  /* 0x0000002a2b05723e */ /* 0x000fc400000010ff */
[----:B------:R-:W-:Y:S02]  /*d1f0*/  F2FP.BF16.F32.PACK_AB R6, R32, R33 ;  /* 0x000000212006723e */ /* 0x000fe400000010ff */
[----:B------:R-:W-:Y:S02]  /*d200*/  F2FP.BF16.F32.PACK_AB R7, R30, R31 ;  /* 0x0000001f1e07723e */ /* 0x000fe400000010ff */
[----:B------:R-:W-:Y:S02]  /*d210*/  MOV R90, R14 ;  /* 0x0000000e005a7202 */ /* 0x000fe40000000f00 */
[----:B------:R-:W-:Y:S01]  /*d220*/  MOV R73, R12 ;  /* 0x0000000c00497202 */ /* 0x000fe20000000f00 */
[----:B------:R2:W-:Y:S01]  /*d230*/  STSM.16.M88.4 [R91], R4 ;  /* 0x000000045b007844 */ /* 0x0005e20000000200 */
[----:B------:R-:W-:Y:S02]  /*d240*/  F2FP.BF16.F32.PACK_AB R12, R49, R48 ;  /* 0x00000030310c723e */ /* 0x000fe400000010ff */
[----:B------:R-:W-:-:S02]  /*d250*/  F2FP.BF16.F32.PACK_AB R13, R51, R50 ;  /* 0x00000032330d723e */ /* 0x000fc400000010ff */
[----:B------:R-:W-:Y:S02]  /*d260*/  F2FP.BF16.F32.PACK_AB R14, R53, R52 ;  /* 0x00000034350e723e */ /* 0x000fe400000010ff */
[----:B------:R-:W-:Y:S01]  /*d270*/  F2FP.BF16.F32.PACK_AB R15, R55, R54 ;  /* 0x00000036370f723e */ /* 0x000fe200000010ff */
[----:B------:R-:W-:Y:S01]  /*d280*/  ULDC UR4, c[0x0][0xa88] ;  /* 0x0002a20000047ab9 */ /* 0x000fe20000000800 */
[----:B------:R-:W-:Y:S01]  /*d290*/  MOV R23, R20 ;  /* 0x0000001400177202 */ /* 0x000fe20000000f00 */
[----:B------:R-:W3:Y:S01]  /*d2a0*/  LDC R52, c[0x0][0xbe8] ;  /* 0x0002fa00ff347b82 */ /* 0x000ee20000000800 */
[----:B------:R-:W-:Y:S01]  /*d2b0*/  F2FP.BF16.F32.PACK_AB R24, R57, R56 ;  /* 0x000000383918723e */ /* 0x000fe200000010ff */
[----:B------:R-:W-:Y:S01]  /*d2c0*/  STSM.16.M88.4 [R90], R12 ;  /* 0x0000000c5a007844 */ /* 0x000fe20000000200 */
[----:B------:R-:W-:Y:S02]  /*d2d0*/  F2FP.BF16.F32.PACK_AB R25, R59, R58 ;  /* 0x0000003a3b19723e */ /* 0x000fe400000010ff */
[----:B------:R-:W-:-:S02]  /*d2e0*/  F2FP.BF16.F32.PACK_AB R26, R61, R60 ;  /* 0x0000003c3d1a723e */ /* 0x000fc400000010ff */
[----:B------:R-:W-:Y:S01]  /*d2f0*/  F2FP.BF16.F32.PACK_AB R27, R63, R62 ;  /* 0x0000003e3f1b723e */ /* 0x000fe200000010ff */
[----:B--2---:R-:W2:Y:S01]  /*d300*/  LDC.64 R4, c[0x0][0xc08] ;  /* 0x00030200ff047b82 */ /* 0x004ea20000000a00 */
[----:B------:R-:W-:Y:S02]  /*d310*/  F2FP.BF16.F32.PACK_AB R30, R77, R76 ;  /* 0x0000004c4d1e723e */ /* 0x000fe400000010ff */
[----:B------:R-:W-:Y:S01]  /*d320*/  F2FP.BF16.F32.PACK_AB R31, R79, R78 ;  /* 0x0000004e4f1f723e */ /* 0x000fe200000010ff */
[----:B------:R4:W-:Y:S01]  /*d330*/  STSM.16.M88.4 [R23], R24 ;  /* 0x0000001817007844 */ /* 0x0009e20000000200 */
[----:B-1----:R-:W-:-:S03]  /*d340*/  ISETP.NE.U32.AND P0, PT, R96, RZ, PT ;  /* 0x000000ff6000720c */ /* 0x002fc60003f05070 */
[----:B------:R-:W1:Y:S01]  /*d350*/  LDC.64 R20, c[0x0][0xc00] ;  /* 0x00030000ff147b82 */ /* 0x000e620000000a00 */
[----:B------:R0:W-:Y:S01]  /*d360*/  STSM.16.M88.4 [R73], R64 ;  /* 0x0000004049007844 */ /* 0x0001e20000000200 */
[----:B------:R-:W-:-:S03]  /*d370*/  ISETP.NE.AND.EX P0, PT, R97, RZ, PT, P0 ;  /* 0x000000ff6100720c */ /* 0x000fc60003f05300 */
[----:B------:R0:W-:Y:S04]  /*d380*/  STSM.16.M88.4 [R72], R28 ;  /* 0x0000001c48007844 */ /* 0x0001e80000000200 */
[----:B------:R0:W-:Y:S01]  /*d390*/  STSM.16.M88.4 [R44], R80 ;  /* 0x000000502c007844 */ /* 0x0001e20000000200 */
[----:B------:R-:W-:Y:S02]  /*d3a0*/  IMAD.U32 R7, RZ, RZ, UR4 ;  /* 0x00000004ff077e24 */ /* 0x000fe4000f8e00ff */
[----:B----4-:R-:W-:Y:S01]  /*d3b0*/  IMAD.MOV.U32 R23, RZ, RZ, RZ ;  /* 0x000000ffff177224 */ /* 0x010fe200078e00ff */
[----:B------:R-:W-:Y:S01]  /*d3c0*/  BAR.SYNC.DEFER_BLOCKING 0x1, 0x100 ;  /* 0x0044000000007b1d */ /* 0x000fe20000010000 */
[----:B--2---:R-:W-:-:S04]  /*d3d0*/  ISETP.NE.U32.AND P2, PT, R4, RZ, PT ;  /* 0x000000ff0400720c */ /* 0x004fc80003f45070 */
[----:B------:R-:W-:Y:S01]  /*d3e0*/  ISETP.NE.AND.EX P2, PT, R5, RZ, PT, P2 ;  /* 0x000000ff0500720c */ /* 0x000fe20003f45320 */
[----:B-1----:R-:W-:-:S12]  /*d3f0*/  IMAD.WIDE R20, R164, 0x4, R20 ;  /* 0x00000004a4147825 */ /* 0x002fd800078e0214 */
[----:B------:R-:W1:Y:S01]  /*d400*/  @P2 LDC.64 R4, c[0x0][0xc08] ;  /* 0x00030200ff042b82 */ /* 0x000e620000000a00 */
[----:B------:R0:W5:Y:S01]  /*d410*/  @P0 LDG.E R23, desc[UR36][R20.64] ;  /* 0x0000002414170981 */ /* 0x000162000c1e1900 */
[----:B---3--:R-:W-:-:S13]  /*d420*/  ISETP.NE.AND P1, PT, R52, 0x1, PT ;  /* 0x000000013400780c */ /* 0x008fda0003f25270 */
[----:B------:R-:W2:Y:S01]  /*d430*/  @P1 LDC R6, c[0x0][0xbec] ;  /* 0x0002fb00ff061b82 */ /* 0x000ea20000000800 */
[----:B-1----:R-:W-:-:S07]  /*d440*/  @P2 IMAD.WIDE R4, R164, 0x4, R4 ;  /* 0x00000004a4042825 */ /* 0x002fce00078e0204 */
[----:B------:R-:W1:Y:S01]  /*d450*/  @P1 LDC R11, c[0x0][0xbf0] ;  /* 0x0002fc00ff0b1b82 */ /* 0x000e620000000800 */
[----:B------:R0:W5:Y:S01]  /*d460*/  @P2 LDG.E R7, desc[UR36][R4.64] ;  /* 0x0000002404072981 */ /* 0x000162000c1e1900 */
[----:B------:R-:W-:Y:S05]  /*d470*/  @P2 BRA `(.L_x_1327) ;  /* 0x0000000000102947 */ /* 0x000fea0003800000 */
[----:B------:R-:W-:Y:S05]  /*d480*/  @!P0 BRA `(.L_x_1327) ;  /* 0x00000000000c8947 */ /* 0x000fea0003800000 */
[----:B0-----:R-:W3:Y:S04]  /*d490*/  LDG.E R4, desc[UR36][R20.64] ;  /* 0x0000002414047981 */ /* 0x001ee8000c1e1900 */
[----:B-----5:R-:W3:Y:S02]  /*d4a0*/  LDG.E R7, desc[UR36][R20.64+0x4] ;  /* 0x0000042414077981 */ /* 0x020ee4000c1e1900 */
[----:B---3--:R-:W-:-:S07]  /*d4b0*/  IMAD.IADD R7, R7, 0x1, -R4 ;  /* 0x0000000107077824 */ /* 0x008fce00078e0a04 */
.L_x_1327:
[----:B0-----:R-:W-:Y:S01]  /*d4c0*/  SHF.R.S32.HI R44, RZ, 0x1f, R163 ;  /* 0x0000001fff2c7819 */ /* 0x001fe200000114a3 */
[----:B------:R-:W-:Y:S01]  /*d4d0*/  IMAD.IADD R15, R22, 0x1, R18 ;  /* 0x00000001160f7824 */ /* 0x000fe200078e0212 */
[----:B------:R-:W-:Y:S01]  /*d4e0*/  ULDC.64 UR4, c[0x0][0xb90] ;  /* 0x0002e40000047ab9 */ /* 0x000fe20000000a00 */
[--C-:B-----5:R-:W-:Y:S01]  /*d4f0*/  SHF.R.S32.HI R21, RZ, 0x1f, R23.reuse ;  /* 0x0000001fff157819 */ /* 0x120fe20000011417 */
[----:B------:R-:W-:Y:S01]  /*d500*/  IMAD.MOV.U32 R20, RZ, RZ, R23 ;  /* 0x000000ffff147224 */ /* 0x000fe200078e0017 */
[----:B------:R-:W-:Y:S01]  /*d510*/  SHF.R.S32.HI R8, RZ, 0x1f, R164 ;  /* 0x0000001fff087819 */ /* 0x000fe200000114a4 */
[----:B------:R-:W-:Y:S01]  /*d520*/  IMAD R4, R44, UR4, RZ ;  /* 0x000000042c047c24 */ /* 0x000fe2000f8e02ff */
[----:B------:R-:W-:Y:S01]  /*d530*/  SEL R53, R164, RZ, !P0 ;  /* 0x000000ffa4357207 */ /* 0x000fe20004000000 */
[----:B--2---:R-:W-:-:S04]  /*d540*/  @P1 IMAD.HI.U32 R6, R15, R6, RZ ;  /* 0x000000060f061227 */ /* 0x004fc800078e00ff */
[----:B------:R-:W-:Y:S01]  /*d550*/  IMAD.MOV.U32 R9, RZ, RZ, R15 ;  /* 0x000000ffff097224 */ /* 0x000fe200078e000f */
[----:B-1----:R-:W-:Y:S01]  /*d560*/  @P1 SHF.R.U32.HI R9, RZ, R11, R6 ;  /* 0x0000000bff091219 */ /* 0x002fe20000011606 */
[C---:B------:R-:W-:Y:S02]  /*d570*/  IMAD R13, R163.reuse, UR5, R4 ;  /* 0x00000005a30d7c24 */ /* 0x040fe4000f8e0204 */
[----:B------:R-:W-:Y:S01]  /*d580*/  IMAD.WIDE.U32 R4, R163, UR4, R20 ;  /* 0x00000004a3047c25 */ /* 0x000fe2000f8e0014 */
[----:B------:R-:W-:Y:S01]  /*d590*/  SEL R20, R8, RZ, !P0 ;  /* 0x000000ff08147207 */ /* 0x000fe20004000000 */
[----:B------:R-:W-:Y:S02]  /*d5a0*/  ULDC.64 UR4, c[0x0][0xb98] ;  /* 0x0002e60000047ab9 */ /* 0x000fe40000000a00 */
[----:B------:R-:W-:Y:S02]  /*d5b0*/  IMAD R11, R165, 0x40, R160 ;  /* 0x00000040a50b7824 */ /* 0x000fe400078e02a0 */
[----:B------:R-:W-:-:S02]  /*d5c0*/  IMAD.IADD R5, R5, 0x1, R13 ;  /* 0x0000000105057824 */ /* 0x000fc400078e020d */
        /* <DEDUP_REMOVED lines=13> */
[----:B------:R-:W-:Y:S01]  /*d6a0*/  IMAD.IADD R24, R170, 0x1, R18 ;  /* 0x00000001aa187824 */ /* 0x000fe200078e0212 */
[----:B------:R-:W-:Y:S01]  /*d6b0*/  IADD3.X R5, R13, R5, R8, P2, !PT ;  /* 0x000000050d057210 */ /* 0x000fe200017fe408 */
[----:B------:R-:W-:Y:S01]  /*d6c0*/  IMAD R55, R7, R52, RZ ;  /* 0x0000003407377224 */ /* 0x000fe200078e02ff */
[----:B------:R-:W-:Y:S01]  /*d6d0*/  IADD3 R9, P3, R16, 0x2000, RZ ;  /* 0x0000200010097810 */ /* 0x000fe20007f7e0ff */
[----:B------:R-:W-:Y:S01]  /*d6e0*/  IMAD R10, R6, UR4, RZ ;  /* 0x00000004060a7c24 */ /* 0x000fe2000f8e02ff */
[----:B------:R-:W-:Y:S01]  /*d6f0*/  IADD3 R15, P0, R16, 0x1000, RZ ;  /* 0x00001000100f7810 */ /* 0x000fe20007f1e0ff */
[----:B------:R-:W-:Y:S01]  /*d700*/  IMAD.WIDE.U32 R4, R11, UR4, R4 ;  /* 0x000000040b047c25 */ /* 0x000fe2000f8e0004 */
[----:B------:R-:W-:-:S02]  /*d710*/  LOP3.LUT R8, R9, 0x380, RZ, 0xc0, !PT ;  /* 0x0000038009087812 */ /* 0x000fc400078ec0ff */
[----:B------:R-:W-:Y:S01]  /*d720*/  LOP3.LUT R36, R37, 0x380, RZ, 0xc0, !PT ;  /* 0x0000038025247812 */ /* 0x000fe200078ec0ff */
[----:B------:R-:W-:Y:S01]  /*d730*/  IMAD R13, R11, UR5, R10 ;  /* 0x000000050b0d7c24 */ /* 0x000fe2000f8e020a */
[----:B------:R-:W-:Y:S01]  /*d740*/  ULDC.64 UR4, c[0x0][0xb50] ;  /* 0x0002d40000047ab9 */ /* 0x000fe20000000a00 */
[----:B------:R-:W-:Y:S01]  /*d750*/  SHF.R.U64 R6, R8, 0x3, RZ ;  /* 0x0000000308067819 */ /* 0x000fe200000012ff */
[----:B------:R-:W-:Y:S01]  /*d760*/  IMAD.X R7, RZ, RZ, R17, P3 ;  /* 0x000000ffff077224 */ /* 0x000fe200018e0611 */
[----:B------:R-:W-:Y:S01]  /*d770*/  LEA R10, P4, R4, UR4, 0x2 ;  /* 0x00000004040a7c11 */ /* 0x000fe2000f8810ff */
[----:B------:R-:W-:Y:S01]  /*d780*/  IMAD.IADD R5, R5, 0x1, R13 ;  /* 0x0000000105057824 */ /* 0x000fe200078e020d */
[----:B------:R-:W-:Y:S01]  /*d790*/  LOP3.LUT R6, R6, R9, RZ, 0x3c, !PT ;  /* 0x0000000906067212 */ /* 0x000fe200078e3cff */
[----:B------:R-:W-:Y:S01]  /*d7a0*/  IMAD.X R13, RZ, RZ, R17, P0 ;  /* 0x000000ffff0d7224 */ /* 0x000fe200000e0611 */
[----:B------:R-:W-:Y:S01]  /*d7b0*/  IADD3 R9, P2, R16, 0x3000, RZ ;  /* 0x0000300010097810 */ /* 0x000fe20007f5e0ff */
[----:B------:R-:W-:Y:S01]  /*d7c0*/  SHFL.IDX PT, R48, R10, RZ, 0x1c1f ;  /* 0x001c1fff0a307589 */ /* 0x000fe200000e0000 */
[----:B------:R-:W-:Y:S01]  /*d7d0*/  LEA.HI.X R14, R4, UR5, R5, 0x2, P4 ;  /* 0x00000005040e7c11 */ /* 0x000fe2000a0f1405 */
[----:B------:R-:W-:Y:S01]  /*d7e0*/  VIADD R4, R24, 0x8 ;  /* 0x0000000818047836 */ /* 0x000fe20000000000 */
[----:B------:R-:W-:Y:S01]  /*d7f0*/  LOP3.LUT R8, R9, 0x380, RZ, 0xc0, !PT ;  /* 0x0000038009087812 */ /* 0x000fe200078ec0ff */
[----:B------:R-:W-:Y:S01]  /*d800*/  SHFL.IDX PT, R50, R10, 0x1, 0x1c1f ;  /* 0x003c1f000a327f89 */ /* 0x000fe200000e0000 */
[----:B------:R-:W-:Y:S01]  /*d810*/  LOP3.LUT P0, RZ, R167, 0x3, RZ, 0xc0, !PT ;  /* 0x00000003a7ff7812 */ /* 0x000fe2000780c0ff */
[----:B------:R-:W-:Y:S01]  /*d820*/  ULDC.64 UR4, c[0x0][0xaa0] ;  /* 0x0002a80000047ab9 */ /* 0x000fe20000000a00 */
[----:B------:R-:W-:Y:S01]  /*d830*/  SHF.R.U64 R8, R8, 0x3, RZ ;  /* 0x0000000308087819 */ /* 0x000fe200000012ff */
[----:B------:R-:W0:Y:S01]  /*d840*/  SHFL.IDX PT, R49, R14, RZ, 0x1c1f ;  /* 0x001c1fff0e317589 */ /* 0x000e2200000e0000 */
[----:B------:R-:W-:-:S02]  /*d850*/  IADD3 R33, P4, R16, 0x6000, RZ ;  /* 0x0000600010217810 */ /* 0x000fc40007f9e0ff */
[----:B------:R-:W-:Y:S01]  /*d860*/  LOP3.LUT R8, R8, R9, RZ, 0x3c, !PT ;  /* 0x0000000908087212 */ /* 0x000fe200078e3cff */
[----:B------:R-:W1:Y:S01]  /*d870*/  SHFL.IDX PT, R51, R14, 0x1, 0x1c1f ;  /* 0x003c1f000e337f89 */ /* 0x000e6200000e0000 */
[----:B------:R-:W-:Y:S01]  /*d880*/  IMAD.X R9, RZ, RZ, R17, P2 ;  /* 0x000000ffff097224 */ /* 0x000fe200010e0611 */
[-C--:B------:R-:W-:Y:S02]  /*d890*/  ISETP.GE.OR P2, PT, R24, R55.reuse, P0 ;  /* 0x000000371800720c */ /* 0x080fe40000746670 */
[----:B------:R-:W-:Y:S02]  /*d8a0*/  ISETP.GE.OR P0, PT, R4, R55, P0 ;  /* 0x000000370400720c */ /* 0x000fe40000706670 */
[----:B------:R-:W-:Y:S02]  /*d8b0*/  LOP3.LUT R11, R16, 0x380, RZ, 0xc0, !PT ;  /* 0x00000380100b7812 */ /* 0x000fe400078ec0ff */
[----:B------:R-:W-:Y:S02]  /*d8c0*/  LOP3.LUT R32, R33, 0x380, RZ, 0xc0, !PT ;  /* 0x0000038021207812 */ /* 0x000fe400078ec0ff */
[----:B------:R-:W-:-:S02]  /*d8d0*/  SHF.R.U64 R11, R11, 0x3, RZ ;  /* 0x000000030b0b7819 */ /* 0x000fc400000012ff */
[----:B------:R-:W-:Y:S02]  /*d8e0*/  IADD3 R5, P3, R16, 0x7000, RZ ;  /* 0x0000700010057810 */ /* 0x000fe40007f7e0ff */
[----:B------:R-:W-:Y:S02]  /*d8f0*/  SHF.R.U64 R40, R40, 0x3, RZ ;  /* 0x0000000328287819 */ /* 0x000fe400000012ff */
[----:B------:R-:W-:Y:S01]  /*d900*/  SHF.R.U64 R36, R36, 0x3, RZ ;  /* 0x0000000324247819 */ /* 0x000fe200000012ff */
[--C-:B------:R-:W-:Y:S01]  /*d910*/  IMAD.X R29, RZ, RZ, R17.reuse, P3 ;  /* 0x000000ffff1d7224 */ /* 0x100fe200018e0611 */
[----:B------:R-:W-:Y:S02]  /*d920*/  SHF.R.U64 R32, R32, 0x3, RZ ;  /* 0x0000000320207819 */ /* 0x000fe400000012ff */
[----:B------:R-:W-:Y:S01]  /*d930*/  LOP3.LUT R16, R11, R16, RZ, 0x3c, !PT ;  /* 0x000000100b107212 */ /* 0x000fe200078e3cff */
[----:B0-----:R0:W-:Y:S01]  /*d940*/  @!P2 ST.E desc[UR36][R48.64], R2 ;  /* 0x000000023000a985 */ /* 0x0011e2000c101924 */
[----:B------:R-:W-:Y:S01]  /*d950*/  LOP3.LUT R40, R40, R41, RZ, 0x3c, !PT ;  /* 0x0000002928287212 */ /* 0x000fe200078e3cff */
[--C-:B------:R-:W-:Y:S01]  /*d960*/  IMAD.X R41, RZ, RZ, R17.reuse, P6 ;  /* 0x000000ffff297224 */ /* 0x100fe200030e0611 */
[----:B------:R-:W-:Y:S01]  /*d970*/  LOP3.LUT R36, R36, R37, RZ, 0x3c, !PT ;  /* 0x0000002524247212 */ /* 0x000fe200078e3cff */
[----:B-1----:R1:W-:Y:S01]  /*d980*/  @!P0 ST.E desc[UR36][R50.64], R0 ;  /* 0x0000000032008985 */ /* 0x0023e2000c101924 */
[----:B------:R-:W-:Y:S01]  /*d990*/  LOP3.LUT R32, R32, R33, RZ, 0x3c, !PT ;  /* 0x0000002120207212 */ /* 0x000fe200078e3cff */
[--C-:B------:R-:W-:Y:S01]  /*d9a0*/  IMAD.X R37, RZ, RZ, R17.reuse, P5 ;  /* 0x000000ffff257224 */ /* 0x100fe200028e0611 */
[----:B------:R-:W-:Y:S01]  /*d9b0*/  LOP3.LUT R12, R15, 0x380, RZ, 0xc0, !PT ;  /* 0x000003800f0c7812 */ /* 0x000fe200078ec0ff */
[----:B------:R-:W-:Y:S01]  /*d9c0*/  IMAD.X R33, RZ, RZ, R17, P4 ;  /* 0x000000ffff217224 */ /* 0x000fe200020e0611 */
[----:B------:R2:W5:Y:S01]  /*d9d0*/  LD.E.128 R24, desc[UR36][R16.64] ;  /* 0x0000002410187980 */ /* 0x000562000c101d00 */
[----:B------:R-:W-:Y:S01]  /*d9e0*/  LOP3.LUT R4, R5, 0x380, RZ, 0xc0, !PT ;  /* 0x0000038005047812 */ /* 0x000fe200078ec0ff */
[----:B0-----:R-:W0:Y:S01]  /*d9f0*/  @P1 LDC R49, c[0x0][0xbec] ;  /* 0x0002fb00ff311b82 */ /* 0x001e220000000800 */
[----:B------:R-:W-:Y:S01]  /*da00*/  SHF.R.U64 R12, R12, 0x3, RZ ;  /* 0x000000030c0c7819 */ /* 0x000fe200000012ff */
[----:B------:R-:W5:Y:S01]  /*da10*/  LD.E.128 R8, desc[UR36][R8.64] ;  /* 0x0000002408087980 */ /* 0x000f62000c101d00 */
[----:B------:R-:W-:Y:S01]  /*da20*/  SHF.R.U64 R4, R4, 0x3, RZ ;  /* 0x0000000304047819 */ /* 0x000fe200000012ff */
[----:B-1----:R-:W-:Y:S01]  /*da30*/  IMAD R0, R21, UR4, RZ ;  /* 0x0000000415007c24 */ /* 0x002fe2000f8e02ff */
[----:B------:R-:W-:Y:S01]  /*da40*/  LOP3.LUT R12, R12, R15, RZ, 0x3c, !PT ;  /* 0x0000000f0c0c7212 */ /* 0x000fe200078e3cff */
[----:B------:R-:W5:Y:S01]  /*da50*/  LD.E.128 R40, desc[UR36][R40.64] ;  /* 0x0000002428287980 */ /* 0x000f62000c101d00 */
[----:B--2---:R-:W-:Y:S01]  /*da60*/  IMAD.WIDE.U32 R16, R23, UR4, RZ ;  /* 0x0000000417107c25 */ /* 0x004fe2000f8e00ff */
[----:B------:R-:W-:-:S02]  /*da70*/  LOP3.LUT R28, R4, R5, RZ, 0x3c, !PT ;  /* 0x00000005041c7212 */ /* 0x000fc400078e3cff */
[----:B------:R-:W5:Y:S01]  /*da80*/  LD.E.128 R4, desc[UR36][R6.64] ;  /* 0x0000002406047980 */ /* 0x000f62000c101d00 */
[----:B------:R-:W-:Y:S01]  /*da90*/  IMAD R21, R23, UR5, R0 ;  /* 0x0000000517157c24 */ /* 0x000fe2000f8e0200 */
[----:B------:R-:W-:Y:S01]  /*daa0*/  ULDC.64 UR4, c[0x0][0xae8] ;  /* 0x0002ba0000047ab9 */ /* 0x000fe20000000a00 */
[----:B------:R-:W1:Y:S01]  /*dab0*/  @P1 LDC R23, c[0x0][0xbf0] ;  /* 0x0002fc00ff171b82 */ /* 0x000e620000000800 */
[----:B------:R-:W5:Y:S01]  /*dac0*/  LD.E.128 R12, desc[UR36][R12.64] ;  /* 0x000000240c0c7980 */ /* 0x000f62000c101d00 */
[----:B------:R-:W-:Y:S02]  /*dad0*/  IMAD.IADD R17, R17, 0x1, R21 ;  /* 0x0000000111117824 */ /* 0x000fe400078e0215 */
[----:B------:R-:W-:Y:S01]  /*dae0*/  IMAD R21, R162, 0x20, R165 ;  /* 0x00000020a2157824 */ /* 0x000fe200078e02a5 */
[----:B------:R-:W5:Y:S01]  /*daf0*/  LD.E.128 R36, desc[UR36][R36.64] ;  /* 0x0000002424247980 */ /* 0x000f62000c101d00 */
[----:B------:R-:W-:Y:S02]  /*db00*/  IMAD R0, R44, UR4, RZ ;  /* 0x000000042c007c24 */ /* 0x000fe4000f8e02ff */
[----:B------:R-:W-:Y:S01]  /*db10*/  IMAD.IADD R44, R18, 0x1, R21 ;  /* 0x00000001122c7824 */ /* 0x000fe200078e0215 */
[----:B------:R-:W5:Y:S01]  /*db20*/  LD.E.128 R32, desc[UR36][R32.64] ;  /* 0x0000002420207980 */ /* 0x000f62000c101d00 */
[----:B------:R-:W-:-:S02]  /*db30*/  IMAD R21, R163, UR5, R0 ;  /* 0x00000005a3157c24 */ /* 0x000fc4000f8e0200 */
[----:B------:R-:W-:Y:S01]  /*db40*/  IMAD.WIDE.U32 R16, R163, UR4, R16 ;  /* 0x00000004a3107c25 */ /* 0x000fe2000f8e0010 */
[----:B------:R-:W-:Y:S01]  /*db50*/  ULDC.64 UR4, c[0x0][0xaf0] ;  /* 0x0002bc0000047ab9 */ /* 0x000fe20000000a00 */
[----:B------:R-:W5:Y:S02]  /*db60*/  LD.E.128 R28, desc[UR36][R28.64] ;  /* 0x000000241c1c7980 */ /* 0x000f64000c101d00 */
[----:B0-----:R-:W-:Y:S01]  /*db70*/  @P1 IMAD.HI.U32 R0, R44, R49, RZ ;  /* 0x000000312c001227 */ /* 0x001fe200078e00ff */
[----:B------:R-:W-:Y:S01]  /*db80*/  @!PT LDS RZ, [RZ] ;  /* 0x00000000fffff984 */ /* 0x000fe20000000800 */
[----:B------:R-:W-:Y:S01]  /*db90*/  @!PT LDS RZ, [RZ] ;  /* 0x00000000fffff984 */ /* 0x000fe20000000800 */
[----:B------:R-:W-:Y:S01]  /*dba0*/  @!PT LDS RZ, [RZ] ;  /* 0x00000000fffff984 */ /* 0x000fe20000000800 */
[----:B------:R-:W-:Y:S01]  /*dbb0*/  @!PT LDS RZ, [RZ] ;  /* 0x00000000fffff984 */ /* 0x000fe20000000800 */
[----:B------:R0:W-:Y:S06]  /*dbc0*/  MEMBAR.ALL.CTA ;  /* 0x0000000000007992 */ /* 0x0001ec0000008000 */
[----:B0-----:R-:W0:Y:S01]  /*dbd0*/  FENCE.VIEW.ASYNC.S ;  /* 0x00000000000073c6 */ /* 0x001e220000000000 */
[----:B------:R-:W-:-:S02]  /*dbe0*/  IMAD.IADD R17, R17, 0x1, R21 ;  /* 0x0000000111117824 */ /* 0x000fc400078e0215 */
[----:B------:R-:W-:Y:S02]  /*dbf0*/  IMAD.MOV.U32 R21, RZ, RZ, R44 ;  /* 0x000000ffff157224 */ /* 0x000fe400078e002c */
[----:B------:R-:W-:Y:S01]  /*dc00*/  IMAD R2, R20, UR4, RZ ;  /* 0x0000000414027c24 */ /* 0x000fe2000f8e02ff */
[----:B-1----:R-:W-:Y:S01]  /*dc10*/  @P1 SHF.R.U32.HI R21, RZ, R23, R0 ;  /* 0x00000017ff151219 */ /* 0x002fe20000011600 */
[----:B------:R-:W-:-:S03]  /*dc20*/  IMAD.WIDE.U32 R16, R53, UR4, R16 ;  /* 0x0000000435107c25 */ /* 0x000fc6000f8e0010 */
[--C-:B------:R-:W-:Y:S01]  /*dc30*/  SHF.R.S32.HI R0, RZ, 0x1f, R21.reuse ;  /* 0x0000001fff007819 */ /* 0x100fe20000011415 */
[----:B------:R-:W-:Y:S01]  /*dc40*/  IMAD R23, R53, UR5, R2 ;  /* 0x0000000535177c24 */ /* 0x000fe2000f8e0202 */
[----:B------:R-:W-:Y:S01]  /*dc50*/  ULDC.64 UR4, c[0x0][0xae0] ;  /* 0x0002b80000047ab9 */ /* 0x000fe20000000a00 */
[----:B------:R-:W-:Y:S02]  /*dc60*/  IMAD.MOV R49, RZ, RZ, -R21 ;  /* 0x000000ffff317224 */ /* 0x000fe400078e0a15 */
[----:B------:R-:W-:Y:S02]  /*dc70*/  IMAD.IADD R17, R17, 0x1, R23 ;  /* 0x0000000111117824 */ /* 0x000fe400078e0217 */
[----:B------:R-:W-:Y:S02]  /*dc80*/  IMAD R0, R0, UR4, RZ ;  /* 0x0000000400007c24 */ /* 0x000fe4000f8e02ff */
[----:B------:R-:W-:Y:S02]  /*dc90*/  IMAD R23, R52, R49, R44 ;  /* 0x0000003134177224 */ /* 0x000fe400078e022c */
[----:B------:R-:W-:-:S02]  /*dca0*/  IMAD R49, R21, UR5, R0 ;  /* 0x0000000515317c24 */ /* 0x000fc4000f8e0200 */
[----:B------:R-:W-:Y:S01]  /*dcb0*/  IMAD.WIDE.U32 R16, R21, UR4, R16 ;  /* 0x0000000415107c25 */ /* 0x000fe2000f8e0010 */
[----:B------:R-:W-:Y:S01]  /*dcc0*/  SHF.R.S32.HI R0, RZ, 0x1f, R23 ;  /* 0x0000001fff007819 */ /* 0x000fe20000011417 */
[----:B------:R-:W-:Y:S02]  /*dcd0*/  ULDC.64 UR4, c[0x0][0xad8] ;  /* 0x0002b60000047ab9 */ /* 0x000fe40000000a00 */
[----:B------:R-:W-:Y:S02]  /*dce0*/  IMAD.IADD R17, R17, 0x1, R49 ;  /* 0x0000000111117824 */ /* 0x000fe400078e0231 */
[----:B------:R-:W-:Y:S02]  /*dcf0*/  IMAD R2, R0, UR4, RZ ;  /* 0x0000000400027c24 */ /* 0x000fe4000f8e02ff */
[----:B------:R-:W-:Y:S02]  /*dd00*/  IMAD.IADD R44, R165, 0x1, R18 ;  /* 0x00000001a52c7824 */ /* 0x000fe400078e0212 */
[----:B------:R-:W-:-:S02]  /*dd10*/  IMAD R21, R23, UR5, R2 ;  /* 0x0000000517157c24 */ /* 0x000fc4000f8e0202 */
[----:B------:R-:W-:Y:S01]  /*dd20*/  IMAD.WIDE.U32 R16, R23, UR4, R16 ;  /* 0x0000000417107c25 */ /* 0x000fe2000f8e0010 */
[CC--:B------:R-:W-:Y:S01]  /*dd30*/  ISETP.GE.AND P2, PT, R44.reuse, R55.reuse, PT ;  /* 0x000000372c00720c */ /* 0x0c0fe20003f46270 */
[----:B------:R-:W-:Y:S02]  /*dd40*/  ULDC.64 UR4, c[0x0][0xa80] ;  /* 0x0002a00000047ab9 */ /* 0x000fe40000000a00 */
[----:B------:R-:W-:Y:S01]  /*dd50*/  VIADD R0, R44, 0x20 ;  /* 0x000000202c007836 */ /* 0x000fe20000000000 */
[----:B------:R-:W-:Y:S01]  /*dd60*/  LEA R18, P3, R16, UR4, 0x1 ;  /* 0x0000000410127c11 */ /* 0x000fe2000f8608ff */
[----:B------:R-:W-:Y:S02]  /*dd70*/  IMAD.IADD R17, R17, 0x1, R21 ;  /* 0x0000000111117824 */ /* 0x000fe400078e0215 */
[----:B------:R-:W-:Y:S01]  /*dd80*/  VIADD R3, R3, 0x2a820 ;  /* 0x0002a82003037836 */ /* 0x000fe20000000000 */
[----:B------:R-:W-:Y:S01]  /*dd90*/  ISETP.GE.AND P0, PT, R0, R55, PT ;  /* 0x000000370000720c */ /* 0x000fe20003f06270 */
[----:B------:R-:W-:Y:S01]  /*dda0*/  VIADD R0, R44, 0x40 ;  /* 0x000000402c007836 */ /* 0x000fe20000000000 */
[----:B------:R-:W-:-:S02]  /*ddb0*/  LEA.HI.X R20, R16, UR5, R17, 0x1, P3 ;  /* 0x0000000510147c11 */ /* 0x000fc400098f0c11 */
[----:B------:R-:W-:Y:S01]  /*ddc0*/  PRMT R3, RZ, 0x654, R3 ;  /* 0x00000654ff037816 */ /* 0x000fe20000000003 */
[----:B0-----:R0:W1:Y:S01]  /*ddd0*/  SHFL.IDX PT, R16, R18, RZ, 0x181f ;  /* 0x00181fff12107589 */ /* 0x00106200000e0000 */
        /* <DEDUP_REMOVED lines=10> */
[-C--:B0-2---:R-:W-:Y:S02]  /*de80*/  @!P2 LEA.HI.X R3, R160, R0.reuse, R173, 0x1, P4 ;  /* 0x00000000a003a211 */ /* 0x085fe400020f0cad */
[----:B------:R-:W-:-:S03]  /*de90*/  @!P3 LEA.HI.X R17, R161, R0, R172, 0x1, P5 ;  /* 0x00000000a111b211 */ /* 0x000fc600028f0cac */
[----:B-----5:R3:W-:Y:S04]  /*dea0*/  @!P2 ST.E.128 desc[UR36][R2.64], R24 ;  /* 0x000000180200a985 */ /* 0x0207e8000c101d24 */
[----:B------:R3:W-:Y:S02]  /*deb0*/  @!P3 ST.E.128 desc[UR36][R16.64], R40 ;  /* 0x000000281000b985 */ /* 0x0007e4000c101d24 */
.L_x_1329:
[----:B------:R-:W-:Y:S05]  /*dec0*/  BSYNC B1 ;  /* 0x0000000000017941 */ /* 0x000fea0003800000 */
.L_x_1328:
        /* <DEDUP_REMOVED lines=9> */
[-C--:B0---4-:R-:W-:Y:S02]  /*df60*/  @!P3 LEA.HI.X R3, R160, R0.reuse, R173, 0x1, P0 ;  /* 0x00000000a003b211 */ /* 0x091fe400000f0cad */
[----:B------:R-:W-:-:S03]  /*df70*/  @!P4 LEA.HI.X R17, R161, R0, R172, 0x1, P2 ;  /* 0x00000000a111c211 */ /* 0x000fc600010f0cac */
[----:B-----5:R3:W-:Y:S04]  /*df80*/  @!P3 ST.E.128 desc[UR36][R2.64], R12 ;  /* 0x0000000c0200b985 */ /* 0x0207e8000c101d24 */
[----:B------:R3:W-:Y:S02]  /*df90*/  @!P4 ST.E.128 desc[UR36][R16.64], R36 ;  /* 0x000000241000c985 */ /* 0x0007e4000c101d24 */
.L_x_1331:
[----:B------:R-:W-:Y:S05]  /*dfa0*/  BSYNC B1 ;  /* 0x0000000000017941 */ /* 0x000fea0003800000 */
.L_x_1330:
        /* <DEDUP_REMOVED lines=13> */
.L_x_1333:
[----:B------:R-:W-:Y:S05]  /*e080*/  BSYNC B1 ;  /* 0x0000000000017941 */ /* 0x000fea0003800000 */
.L_x_1332:
        /* <DEDUP_REMOVED lines=12> */
[----:B----4-:R-:W-:-:S04]  /*e150*/  LEA R2, P0, R161, R18, 0x1 ;  /* 0x00000012a1027211 */ /* 0x010fc800078008ff */
[----:B------:R-:W-:-:S05]  /*e160*/  LEA.HI.X R3, R161, R20, R172, 0x1, P0 ;  /* 0x00000014a1037211 */ /* 0x000fca00000f0cac */
[----:B------:R0:W-:Y:S01]  /*e170*/  ST.E.128 desc[UR36][R2.64], R28 ;  /* 0x0000001c02007985 */ /* 0x0001e2000c101d24 */
[----:B------:R-:W-:Y:S05]  /*e180*/  BRA `(.L_x_1334) ;  /* 0x0000000800b07947 */ /* 0x000fea0003800000 */
.L_x_1326:
[----:B------:R-:W2:Y:S08]  /*e190*/  LDC.64 R4, c[0x0][0xc00] ;  /* 0x00030000ff047b82 */ /* 0x000eb00000000a00 */
[----:B0-----:R-:W0:Y:S01]  /*e1a0*/  LDC.64 R2, c[0x0][0xc00] ;  /* 0x00030000ff027b82 */ /* 0x001e220000000a00 */
[----:B------:R-:W-:Y:S01]  /*e1b0*/  ULDC UR4, c[0x0][0xa88] ;  /* 0x0002a20000047ab9 */ /* 0x000fe20000000800 */
[----:B------:R-:W-:-:S06]  /*e1c0*/  IMAD.MOV.U32 R6, RZ, RZ, RZ ;  /* 0x000000ffff067224 */ /* 0x000fcc00078e00ff */
[----:B------:R-:W3:Y:S01]  /*e1d0*/  LDC R17, c[0x0][0xbe8] ;  /* 0x0002fa00ff117b82 */ /* 0x000ee20000000800 */
[----:B--2---:R-:W-:-:S04]  /*e1e0*/  ISETP.NE.U32.AND P0, PT, R4, RZ, PT ;  /* 0x000000ff0400720c */ /* 0x004fc80003f05070 */
[----:B------:R-:W-:-:S03]  /*e1f0*/  ISETP.NE.AND.EX P0, PT, R5, RZ, PT, P0 ;  /* 0x000000ff0500720c */ /* 0x000fc60003f05300 */
[----:B------:R-:W2:Y:S01]  /*e200*/  LDC.64 R4, c[0x0][0xc08] ;  /* 0x00030200ff047b82 */ /* 0x000ea20000000a00 */
[----:B0-----:R-:W-:-:S04]  /*e210*/  IMAD.WIDE R2, R164, 0x4, R2 ;  /* 0x00000004a4027825 */ /* 0x001fc800078e0202 */
[----:B------:R-:W-:-:S05]  /*e220*/  IMAD.U32 R0, RZ, RZ, UR4 ;  /* 0x00000004ff007e24 */ /* 0x000fca000f8e00ff */
[----:B------:R0:W5:Y:S01]  /*e230*/  @P0 LDG.E R6, desc[UR36][R2.64] ;  /* 0x0000002402060981 */ /* 0x000162000c1e1900 */
[----:B--2---:R-:W-:-:S04]  /*e240*/  ISETP.NE.U32.AND P1, PT, R4, RZ, PT ;  /* 0x000000ff0400720c */ /* 0x004fc80003f25070 */
[----:B------:R-:W-:-:S13]  /*e250*/  ISETP.NE.AND.EX P1, PT, R5, RZ, PT, P1 ;  /* 0x000000ff0500720c */ /* 0x000fda0003f25310 */
[----:B------:R-:W2:Y:S02]  /*e260*/  @P1 LDC.64 R4, c[0x0][0xc08] ;  /* 0x00030200ff041b82 */ /* 0x000ea40000000a00 */
[----:B--2---:R-:W-:-:S05]  /*e270*/  @P1 IMAD.WIDE R4, R164, 0x4, R4 ;  /* 0x00000004a4041825 */ /* 0x004fca00078e0204 */
[----:B------:R0:W5:Y:S01]  /*e280*/  @P1 LDG.E R0, desc[UR36][R4.64] ;  /* 0x0000002404001981 */ /* 0x000162000c1e1900 */
[----:B---3--:R-:W-:Y:S02]  /*e290*/  ISETP.NE.AND P2, PT, R17, 0x1, PT ;  /* 0x000000011100780c */ /* 0x008fe40003f45270 */
[----:B------:R-:W-:Y:S02]  /*e2a0*/  ISETP.GE.AND P3, PT, R174, 0x80, PT ;  /* 0x00000080ae00780c */ /* 0x000fe40003f66270 */
[----:B------:R-:W-:-:S09]  /*e2b0*/  SHF.R.S32.HI R7, RZ, 0x1f, R164 ;  /* 0x0000001fff077819 */ /* 0x000fd200000114a4 */
[----:B------:R-:W2:Y:S08]  /*e2c0*/  @P2 LDC R16, c[0x0][0xbec] ;  /* 0x0002fb00ff102b82 */ /* 0x000eb00000000800 */
[----:B------:R-:W3:Y:S01]  /*e2d0*/  @P2 LDC R21, c[0x0][0xbf0] ;  /* 0x0002fc00ff152b82 */ /* 0x000ee20000000800 */
[----:B0-----:R-:W-:Y:S05]  /*e2e0*/  @P1 BRA `(.L_x_1335) ;  /* 0x0000000000101947 */ /* 0x001fea0003800000 */
[----:B------:R-:W-:Y:S05]  /*e2f0*/  @!P0 BRA `(.L_x_1335) ;  /* 0x00000000000c8947 */ /* 0x000fea0003800000 */
[----:B------:R-:W4:Y:S04]  /*e300*/  LDG.E R5, desc[UR36][R2.64] ;  /* 0x0000002402057981 */ /* 0x000f28000c1e1900 */
[----:B-----5:R-:W4:Y:S02]  /*e310*/  LDG.E R0, desc[UR36][R2.64+0x4] ;  /* 0x0000042402007981 */ /* 0x020f24000c1e1900 */
[----:B----4-:R-:W-:-:S07]  /*e320*/  IMAD.IADD R0, R0, 0x1, -R5 ;  /* 0x0000000100007824 */ /* 0x010fce00078e0a05 */
.L_x_1335:
[----:B------:R-:W-:Y:S01]  /*e330*/  BSSY B1, `(.L_x_1336) ;  /* 0x000002d000017945 */ /* 0x000fe20003800000 */
[----:B------:R-:W-:Y:S02]  /*e340*/  SHF.R.S32.HI R10, RZ, 0x1f, R163 ;  /* 0x0000001fff0a7819 */ /* 0x000fe400000114a3 */
[----:B------:R-:W-:Y:S02]  /*e350*/  SEL R13, R164, RZ, !P0 ;  /* 0x000000ffa40d7207 */ /* 0x000fe40004000000 */
[----:B------:R-:W-:Y:S02]  /*e360*/  SEL R12, R7, RZ, !P0 ;  /* 0x000000ff070c7207 */ /* 0x000fe40004000000 */
[----:B-----5:R-:W-:Y:S01]  /*e370*/  SHF.R.S32.HI R11, RZ, 0x1f, R6 ;  /* 0x0000001fff0b7819 */ /* 0x020fe20000011406 */
[----:B------:R-:W-:Y:S06]  /*e380*/  @P3 BRA `(.L_x_1337) ;  /* 0x00000000009c3947 */ /* 0x000fec0003800000 */
[----:B------:R-:W0:Y:S01]  /*e390*/  S2R R3, SR_TID.X ;  /* 0x0000000000037919 */ /* 0x000e220000002100 */
[----:B------:R-:W4:Y:S02]  /*e3a0*/  LDC R14, c[0x0][0xbe8] ;  /* 0x0002fa00ff0e7b82 */ /* 0x000f240000000800 */
[----:B----4-:R-:W-:Y:S01]  /*e3b0*/  IMAD R2, R0, R14, RZ ;  /* 0x0000000e00027224 */ /* 0x010fe200078e02ff */
[----:B0-----:R-:W-:-:S04]  /*e3c0*/  IADD3 R9, R18, -0x80, R3 ;  /* 0xffffff8012097810 */ /* 0x001fc80007ffe003 */
        /* <DEDUP_REMOVED lines=9> */
[----:B------:R-:W0:Y:S01]  /*e460*/  @P0 LDC R4, c[0x0][0xbec] ;  /* 0x0002fb00ff040b82 */ /* 0x000e220000000800 */
[----:B------:R-:W-:Y:S01]  /*e470*/  IMAD R7, R163, UR5, R8 ;  /* 0x00000005a3077c24 */ /* 0x000fe2000f8e0208 */
[----:B------:R-:W-:-:S03]  /*e480*/  ULDC.64 UR4, c[0x0][0xb98] ;  /* 0x0002e60000047ab9 */ /* 0x000fc60000000a00 */
[----:B------:R-:W-:-:S03]  /*e490*/  IMAD.IADD R3, R3, 0x1, R7 ;  /* 0x0000000103037824 */ /* 0x000fc600078e0207 */
[----:B------:R-:W4:Y:S01]  /*e4a0*/  @P0 LDC R15, c[0x0][0xbf0] ;  /* 0x0002fc00ff0f0b82 */ /* 0x000f220000000800 */
[----:B------:R-:W-:-:S04]  /*e4b0*/  IMAD.WIDE.U32 R2, R13, UR4, R2 ;  /* 0x000000040d027c25 */ /* 0x000fc8000f8e0002 */
[----:B0-----:R-:W-:-:S05]  /*e4c0*/  @P0 IMAD.HI.U32 R4, R9, R4, RZ ;  /* 0x0000000409040227 */ /* 0x001fca00078e00ff */
[----:B----4-:R-:W-:Y:S01]  /*e4d0*/  @P0 SHF.R.U32.HI R5, RZ, R15, R4 ;  /* 0x0000000fff050219 */ /* 0x010fe20000011604 */
[----:B------:R-:W-:-:S03]  /*e4e0*/  IMAD R4, R12, UR4, RZ ;  /* 0x000000040c047c24 */ /* 0x000fc6000f8e02ff */
[----:B------:R-:W-:Y:S01]  /*e4f0*/  IADD3 R2, P0, R5, R2, RZ ;  /* 0x0000000205027210 */ /* 0x000fe20007f1e0ff */
[----:B------:R-:W-:Y:S02]  /*e500*/  IMAD.MOV R7, RZ, RZ, -R5 ;  /* 0x000000ffff077224 */ /* 0x000fe400078e0a05 */
[----:B------:R-:W-:Y:S01]  /*e510*/  IMAD R8, R13, UR5, R4 ;  /* 0x000000050d087c24 */ /* 0x000fe2000f8e0204 */
[----:B------:R-:W-:Y:S01]  /*e520*/  ULDC.64 UR4, c[0x0][0xb88] ;  /* 0x0002e20000047ab9 */ /* 0x000fe20000000a00 */
[----:B------:R-:W-:Y:S01]  /*e530*/  IMAD R7, R14, R7, R9 ;  /* 0x000000070e077224 */ /* 0x000fe200078e0209 */
[----:B------:R-:W-:-:S04]  /*e540*/  SHF.R.S32.HI R9, RZ, 0x1f, R5 ;  /* 0x0000001fff097819 */ /* 0x000fc80000011405 */
        /* <DEDUP_REMOVED lines=11> */
.L_x_1337:
[----:B------:R-:W-:Y:S05]  /*e600*/  BSYNC B1 ;  /* 0x0000000000017941 */ /* 0x000fea0003800000 */
.L_x_1336:
[----:B------:R-:W-:Y:S01]  /*e610*/  ULDC.64 UR4, c[0x0][0xaa0] ;  /* 0x0002a80000047ab9 */ /* 0x000fe20000000a00 */
[----:B------:R-:W-:Y:S01]  /*e620*/  IMAD R7, R162, 0x20, R165 ;  /* 0x00000020a2077824 */ /* 0x000fe200078e02a5 */
[----:B------:R-:W-:Y:S01]  /*e630*/  BSSY B1, `(.L_x_1338) ;  /* 0x0000037000017945 */ /* 0x000fe20003800000 */
[----:B0-----:R-:W-:Y:S02]  /*e640*/  IMAD R3, R11, UR4, RZ ;  /* 0x000000040b037c24 */ /* 0x001fe4000f8e02ff */
[----:B------:R-:W-:Y:S02]  /*e650*/  IMAD.IADD R9, R18, 0x1, R7 ;  /* 0x0000000112097824 */ /* 0x000fe400078e0207 */
[C---:B------:R-:W-:Y:S02]  /*e660*/  IMAD R5, R6.reuse, UR5, R3 ;  /* 0x0000000506057c24 */ /* 0x040fe4000f8e0203 */
[----:B------:R-:W-:Y:S01]  /*e670*/  IMAD.WIDE.U32 R2, R6, UR4, RZ ;  /* 0x0000000406027c25 */ /* 0x000fe2000f8e00ff */
[----:B------:R-:W-:-:S03]  /*e680*/  ULDC.64 UR4, c[0x0][0xae8] ;  /* 0x0002ba0000047ab9 */ /* 0x000fc60000000a00 */
[----:B------:R-:W-:Y:S02]  /*e690*/  IMAD.IADD R3, R3, 0x1, R5 ;  /* 0x0000000103037824 */ /* 0x000fe400078e0205 */
[----:B------:R-:W-:Y:S02]  /*e6a0*/  IMAD R6, R10, UR4, RZ ;  /* 0x000000040a067c24 */ /* 0x000fe4000f8e02ff */
[----:B--2---:R-:W-:-:S04]  /*e6b0*/  @P2 IMAD.HI.U32 R4, R9, R16, RZ ;  /* 0x0000001009042227 */ /* 0x004fc800078e00ff */
[C---:B------:R-:W-:Y:S02]  /*e6c0*/  IMAD R7, R163.reuse, UR5, R6 ;  /* 0x00000005a3077c24 */ /* 0x040fe4000f8e0206 */
[----:B------:R-:W-:Y:S01]  /*e6d0*/  IMAD.WIDE.U32 R2, R163, UR4, R2 ;  /* 0x00000004a3027c25 */ /* 0x000fe2000f8e0002 */
[----:B------:R-:W-:-:S03]  /*e6e0*/  ULDC.64 UR4, c[0x0][0xaf0] ;  /* 0x0002bc0000047ab9 */ /* 0x000fc60000000a00 */
        /* <DEDUP_REMOVED lines=18> */
[----:B------:R-:W-:Y:S02]  /*e810*/  IMAD.IADD R18, R165, 0x1, R18 ;  /* 0x00000001a5127824 */ /* 0x000fe400078e0212 */
        /* <DEDUP_REMOVED lines=24> */
.L_x_1339:
[----:B------:R-:W-:Y:S05]  /*e9a0*/  BSYNC B1 ;  /* 0x0000000000017941 */ /* 0x000fea0003800000 */
.L_x_1338:
        /* <DEDUP_REMOVED lines=13> */
.L_x_1341:
[----:B------:R-:W-:Y:S05]  /*ea80*/  BSYNC B1 ;  /* 0x0000000000017941 */ /* 0x000fea0003800000 */
.L_x_1340:
        /* <DEDUP_REMOVED lines=13> */
.L_x_1343:
[----:B------:R-:W-:Y:S05]  /*eb60*/  BSYNC B1 ;  /* 0x0000000000017941 */ /* 0x000fea0003800000 */
.L_x_1342:
        /* <DEDUP_REMOVED lines=14> */
.L_x_1334:
[----:B------:R-:W-:Y:S05]  /*ec50*/  BSYNC B0 ;  /* 0x0000000000007941 */ /* 0x000fea0003800000 */
.L_x_1325:
[----:B------:R-:W-:Y:S02]  /*ec60*/  ULDC UR4, c[0x0][0xc3c] ;  /* 0x00030f0000047ab9 */ /* 0x000fe40000000800 */
[----:B-1----:R-:W-:-:S13]  /*ec70*/  ISETP.GE.AND P0, PT, R47, UR4, PT ;  /* 0x000000042f007c0c */ /* 0x002fda000bf06270 */
[----:B------:R-:W-:Y:S05]  /*ec80*/  @!P0 BRA `(.L_x_1344) ;  /* 0xffffff2000248947 */ /* 0x000fea000383ffff */
[----:B------:R-:W-:Y:S05]  /*ec90*/  EXIT ;  /* 0x000000000000794d */ /* 0x000fea0003800000 */
.L_x_1235:
[----:B------:R-:W-:-:S08]  /*eca0*/  NOP ;  /* 0x0000000000007918 */ /* 0x000fd00000000000 */
[----:B0-----:R-:W0:-:S00]  /*ecb0*/  USETMAXREG.DEALLOC.CTAPOOL 0x28 ;  /* 0x00000028000079c8 */ /* 0x001e0000080e0500 */
[----:B0-----:R-:W2:Y:S01]  /*ecc0*/  LDL.LU R2, [R1] ;  /* 0x0000000001027983 */ /* 0x001ea20000300800 */
[----:B------:R-:W-:-:S06]  /*ecd0*/  LOP3.LUT R0, R0, 0x3, RZ, 0xc0, !PT ;  /* 0x0000000300007812 */ /* 0x000fcc00078ec0ff */
[----:B------:R-:W0:Y:S02]  /*ece0*/  SHFL.IDX PT, R0, R0, RZ, 0x1f ;  /* 0x00001fff00007589 */ /* 0x000e2400000e0000 */
[----:B0-----:R-:W-:Y:S01]  /*ecf0*/  ISETP.NE.AND P0, PT, R0, RZ, PT ;  /* 0x000000ff0000720c */ /* 0x001fe20003f05270 */
[----:B------:R-:W-:Y:S01]  /*ed00*/  IMAD.MOV.U32 R0, RZ, RZ, RZ ;  /* 0x000000ffff007224 */ /* 0x000fe200078e00ff */
[----:B--2---:R-:W-:-:S11]  /*ed10*/  LOP3.LUT R2, R2, 0xfffffeff, RZ, 0xc0, !PT ;  /* 0xfffffeff02027812 */ /* 0x004fd600078ec0ff */
[----:B------:R-:W-:-:S05]  /*ed20*/  @P0 LOP3.LUT R2, R2, 0x100, RZ, 0xfc, !PT ;  /* 0x0000010002020812 */ /* 0x000fca00078efcff */
[----:B------:R0:W-:Y:S01]  /*ed30*/  STL [R1], R2 ;  /* 0x0000000201007387 */ /* 0x0001e20000100800 */
[----:B------:R-:W-:Y:S05]  /*ed40*/  @!P0 BRA `(.L_x_1345) ;  /* 0x00000000001c8947 */ /* 0x000fea0003800000 */
[----:B------:R-:W1:Y:S08]  /*ed50*/  S2UR UR5, SR_CgaCtaId ;  /* 0x00000000000579c3 */ /* 0x000e700000008800 */
[----:B------:R-:W-:Y:S06]  /*ed60*/  BAR.SYNC.DEFER_BLOCKING 0x5, 0x180 ;  /* 0x0146000000007b1d */ /* 0x000fec0000010000 */
[----:B------:R-:W-:-:S02]  /*ed70*/  UMOV UR4, 0x400 ;  /* 0x0000040000047882 */ /* 0x000fc40000000000 */
[----:B-1----:R-:W-:-:S09]  /*ed80*/  ULEA UR4, UR5, UR4, 0x18 ;  /* 0x0000000405047291 */ /* 0x002fd2000f8ec03f */
[----:B------:R-:W1:Y:S01]  /*ed90*/  LDS.128 R16, [UR4+0x2a8d0] ;  /* 0x02a8d004ff107984 */ /* 0x000e620008000c00 */
[----:B------:R-:W-:Y:S06]  /*eda0*/  BAR.ARV 0x4, 0x180 ;  /* 0x0106000000007b1d */ /* 0x000fec0000002000 */
[----:B------:R-:W-:Y:S05]  /*edb0*/  BRA `(.L_x_1346) ;  /* 0x00000008008c7947 */ /* 0x000fea0003800000 */
.L_x_1345:
[----:B0-----:R-:W0:Y:S01]  /*edc0*/  S2R R2, SR_TID.X ;  /* 0x0000000000027919 */ /* 0x001e220000002100 */
        /* <DEDUP_REMOVED lines=39> */
.L_x_1351:
        /* <DEDUP_REMOVED lines=12> */
.L_x_1350:
[----:B------:R-:W-:Y:S05]  /*f100*/  BSYNC B0 ;  /* 0x0000000000007941 */ /* 0x000fea0003800000 */
.L_x_1349:
[----:B0----5:R-:W0:Y:S02]  /*f110*/  SHFL.UP PT, R2, R0, 0x1, RZ ;  /* 0x0420000000027989 */ /* 0x021e2400000e00ff */
        /* <DEDUP_REMOVED lines=19> */
.L_x_1347:
[----:B------:R-:W-:-:S04]  /*f250*/  IMAD.IADD R11, R4, 0x1, -R3 ;  /* 0x00000001040b7824 */ /* 0x000fc800078e0a03 */
[----:B------:R-:W-:-:S05]  /*f260*/  IMAD R2, R6, UR5, R11 ;  /* 0x0000000506027c24 */ /* 0x000fca000f8e020b */
[----:B------:R-:W-:Y:S02]  /*f270*/  ISETP.GT.AND P0, PT, R2, UR6, PT ;  /* 0x0000000602007c0c */ /* 0x000fe4000bf04270 */
[----:B------:R-:W0:Y:S11]  /*f280*/  LDC.64 R2, c[0x0][0xc90] ;  /* 0x00032400ff027b82 */ /* 0x000e360000000a00 */
[----:B------:R-:W-:-:S04]  /*f290*/  VOTE.ANY R8, PT, !P0 ;  /* 0x0000000000087806 */ /* 0x000fc800040e0100 */
[----:B------:R-:W1:Y:S02]  /*f2a0*/  POPC R13, R8 ;  /* 0x00000008000d7309 */ /* 0x000e640000000000 */
[----:B-1----:R-:W-:-:S04]  /*f2b0*/  VIADD R19, R13, UR4 ;  /* 0x000000040d137c36 */ /* 0x002fc80008000000 */
[----:B0-----:R-:W-:-:S05]  /*f2c0*/  IMAD.WIDE R2, R19, 0x4, R2 ;  /* 0x0000000413027825 */ /* 0x001fca00078e0202 */
[----:B------:R-:W2:Y:S01]  /*f2d0*/  LDG.E R7, desc[UR36][R2.64] ;  /* 0x0000002402077981 */ /* 0x000ea2000c1e1900 */
[----:B------:R-:W-:-:S03]  /*f2e0*/  ISETP.NE.AND P0, PT, R8, RZ, PT ;  /* 0x000000ff0800720c */ /* 0x000fc60003f05270 */
[----:B------:R-:W2:Y:S02]  /*f2f0*/  SHFL.IDX PT, R0, R0, R13, 0x1f ;  /* 0x00001f0d00007589 */ /* 0x000ea400000e0000 */
[----:B--2---:R-:W-:-:S05]  /*f300*/  IMAD R4, R0, R7, RZ ;  /* 0x0000000700047224 */ /* 0x004fca00078e02ff */
[----:B------:R-:W-:-:S04]  /*f310*/  IABS R12, R4 ;  /* 0x00000004000c7213 */ /* 0x000fc80000000000 */
[----:B------:R-:W0:Y:S08]  /*f320*/  I2F.RP R9, R12 ;  /* 0x0000000c00097306 */ /* 0x000e300000209400 */
[----:B0-----:R-:W0:Y:S02]  /*f330*/  MUFU.RCP R9, R9 ;  /* 0x0000000900097308 */ /* 0x001e240000001000 */
[----:B0-----:R-:W-:-:S06]  /*f340*/  VIADD R10, R9, 0xffffffe ;  /* 0x0ffffffe090a7836 */ /* 0x001fcc0000000000 */
[----:B------:R0:W1:Y:S01]  /*f350*/  F2I.FTZ.U32.TRUNC.NTZ R3, R10 ;  /* 0x0000000a00037305 */ /* 0x000062000021f000 */
[----:B------:R-:W-:Y:S05]  /*f360*/  @!P0 BRA `(.L_x_1352) ;  /* 0x0000000000088947 */ /* 0x000fea0003800000 */
[----:B------:R-:W-:-:S05]  /*f370*/  VIADD R9, R13, 0xffffffff ;  /* 0xffffffff0d097836 */ /* 0x000fca0000000000 */
[----:B------:R2:W3:Y:S02]  /*f380*/  SHFL.IDX PT, R16, R6, R9, 0x1f ;  /* 0x00001f0906107589 */ /* 0x0004e400000e0000 */
.L_x_1352:
[----:B-1----:R-:W-:Y:S02]  /*f390*/  IMAD.MOV R2, RZ, RZ, -R3 ;  /* 0x000000ffff027224 */ /* 0x002fe400078e0a03 */
[----:B---3--:R-:W-:Y:S02]  /*f3a0*/  IMAD R16, R16, UR5, R11 ;  /* 0x0000000510107c24 */ /* 0x008fe4000f8e020b */
[----:B------:R-:W-:Y:S01]  /*f3b0*/  IMAD.MOV.U32 R11, RZ, RZ, R2 ;  /* 0x000000ffff0b7224 */ /* 0x000fe200078e0002 */
[----:B------:R-:W-:Y:S02]  /*f3c0*/  IABS R2, R4 ;  /* 0x0000000400027213 */ /* 0x000fe40000000000 */
[----:B--2---:R-:W-:Y:S01]  /*f3d0*/  IADD3 R9, -R16, UR6, RZ ;  /* 0x0000000610097c10 */ /* 0x004fe2000fffe1ff */
[----:B------:R-:W-:Y:S02]  /*f3e0*/  IMAD R11, R11, R12, RZ ;  /* 0x0000000c0b0b7224 */ /* 0x000fe400078e02ff */
[----:B------:R-:W-:Y:S01]  /*f3f0*/  IMAD.MOV R8, RZ, RZ, -R2 ;  /* 0x000000ffff087224 */ /* 0x000fe200078e0a02 */
[----:B------:R-:W-:Y:S01]  /*f400*/  IABS R6, R9 ;  /* 0x0000000900067213 */ /* 0x000fe20000000000 */
[----:B------:R-:W-:-:S04]  /*f410*/  IMAD.MOV.U32 R2, RZ, RZ, RZ ;  /* 0x000000ffff027224 */ /* 0x000fc800078e00ff */
        /* <DEDUP_REMOVED lines=14> */
[----:B------:R-:W-:-:S05]  /*f500*/  @!P1 LOP3.LUT R2, RZ, R4, RZ, 0x33, !PT ;  /* 0x00000004ff029212 */ /* 0x000fca00078e33ff */
[----:B------:R-:W-:Y:S02]  /*f510*/  IMAD R11, R7, R2, RZ ;  /* 0x00000002070b7224 */ /* 0x000fe400078e02ff */
[----:B------:R-:W-:Y:S02]  /*f520*/  IMAD.MOV R2, RZ, RZ, -R2 ;  /* 0x000000ffff027224 */ /* 0x000fe400078e0a02 */
[----:B------:R-:W-:Y:S02]  /*f530*/  IMAD.MOV R6, RZ, RZ, -R11 ;  /* 0x000000ffff067224 */ /* 0x000fe400078e0a0b */
[----:B------:R-:W-:Y:S02]  /*f540*/  IMAD R4, R4, R2, R9 ;  /* 0x0000000204047224 */ /* 0x000fe400078e0209 */
[----:B------:R-:W-:Y:S01]  /*f550*/  IMAD.MOV.U32 R2, RZ, RZ, RZ ;  /* 0x000000ffff027224 */ /* 0x000fe200078e00ff */
[----:B------:R-:W-:Y:S02]  /*f560*/  VIADDMNMX R13, R6, UR5, R7, PT ;  /* 0x00000005060d7c46 */ /* 0x000fe4000b800107 */
[----:B------:R-:W-:-:S02]  /*f570*/  IABS R9, R4 ;  /* 0x0000000400097213 */ /* 0x000fc40000000000 */
[-C--:B------:R-:W-:Y:S01]  /*f580*/  IABS R8, R13.reuse ;  /* 0x0000000d00087213 */ /* 0x080fe20000000000 */
[----:B------:R-:W-:Y:S01]  /*f590*/  IMAD.MOV R18, RZ, RZ, -R13 ;  /* 0x000000ffff127224 */ /* 0x000fe200078e0a0d */
[----:B0-----:R-:W-:Y:S02]  /*f5a0*/  IABS R10, R13 ;  /* 0x0000000d000a7213 */ /* 0x001fe40000000000 */
[----:B------:R-:W0:Y:S08]  /*f5b0*/  I2F.RP R6, R8 ;  /* 0x0000000800067306 */ /* 0x000e300000209400 */
[----:B0-----:R-:W0:Y:S02]  /*f5c0*/  MUFU.RCP R6, R6 ;  /* 0x0000000600067308 */ /* 0x001e240000001000 */
[----:B0-----:R-:W-:-:S06]  /*f5d0*/  VIADD R3, R6, 0xffffffe ;  /* 0x0ffffffe06037836 */ /* 0x001fcc0000000000 */
[----:B------:R-:W0:Y:S02]  /*f5e0*/  F2I.FTZ.U32.TRUNC.NTZ R3, R3 ;  /* 0x0000000300037305 */ /* 0x000e24000021f000 */
[----:B0-----:R-:W-:-:S04]  /*f5f0*/  IMAD.MOV R7, RZ, RZ, -R3 ;  /* 0x000000ffff077224 */ /* 0x001fc800078e0a03 */
[----:B------:R-:W-:-:S04]  /*f600*/  IMAD R7, R7, R8, RZ ;  /* 0x0000000807077224 */ /* 0x000fc800078e02ff */
[----:B------:R-:W-:-:S04]  /*f610*/  IMAD.HI.U32 R2, R3, R7, R2 ;  /* 0x0000000703027227 */ /* 0x000fc800078e0002 */
[----:B------:R-:W-:Y:S02]  /*f620*/  IMAD.MOV R3, RZ, RZ, -R10 ;  /* 0x000000ffff037224 */ /* 0x000fe400078e0a0a */
        /* <DEDUP_REMOVED lines=8> */
[----:B------:R-:W-:Y:S01]  /*f6b0*/  ISETP.GE.AND P2, PT, R3, RZ, PT ;  /* 0x000000ff0300720c */ /* 0x000fe20003f46270 */
[----:B------:R-:W-:-:S06]  /*f6c0*/  IMAD.IADD R3, R4, 0x1, R11 ;  /* 0x0000000104037824 */ /* 0x000fcc00078e020b */
[----:B------:R-:W-:-:S06]  /*f6d0*/  @P0 VIADD R2, R2, 0x1 ;  /* 0x0000000102020836 */ /* 0x000fcc0000000000 */
[----:B------:R-:W-:Y:S01]  /*f6e0*/  @!P2 IMAD.MOV R2, RZ, RZ, -R2 ;  /* 0x000000ffff02a224 */ /* 0x000fe200078e0a02 */
[----:B------:R-:W-:-:S04]  /*f6f0*/  @!P1 LOP3.LUT R2, RZ, R13, RZ, 0x33, !PT ;  /* 0x0000000dff029212 */ /* 0x000fc800078e33ff */
[----:B------:R-:W-:Y:S01]  /*f700*/  LOP3.LUT R17, RZ, R2, RZ, 0x33, !PT ;  /* 0x00000002ff117212 */ /* 0x000fe200078e33ff */
[----:B------:R-:W-:-:S04]  /*f710*/  IMAD R18, R2, R18, R3 ;  /* 0x0000001202127224 */ /* 0x000fc800078e0203 */
[----:B------:R-:W-:Y:S01]  /*f720*/  IMAD.IADD R17, R0, 0x1, R17 ;  /* 0x0000000100117824 */ /* 0x000fe200078e0211 */
[----:B------:R-:W-:Y:S06]  /*f730*/  BRA `(.L_x_1353) ;  /* 0x0000000000147947 */ /* 0x000fec0003800000 */
.L_x_1348:
[----:B------:R-:W-:Y:S01]  /*f740*/  ULDC UR4, c[0x0][0xc3c] ;  /* 0x00030f0000047ab9 */ /* 0x000fe20000000800 */
[----:B------:R-:W-:Y:S02]  /*f750*/  IMAD.MOV.U32 R17, RZ, RZ, RZ ;  /* 0x000000ffff117224 */ /* 0x000fe400078e00ff */
[----:B------:R-:W-:Y:S02]  /*f760*/  IMAD.U32 R16, RZ, RZ, UR6 ;  /* 0x00000006ff107e24 */ /* 0x000fe4000f8e00ff */
[----:B------:R-:W-:Y:S02]  /*f770*/  IMAD.MOV.U32 R18, RZ, RZ, RZ ;  /* 0x000000ffff127224 */ /* 0x000fe400078e00ff */
[----:B------:R-:W-:-:S07]  /*f780*/  IMAD.U32 R19, RZ, RZ, UR4 ;  /* 0x00000004ff137e24 */ /* 0x000fce000f8e00ff */
.L_x_1353:
[----:B------:R-:W-:-:S13]  /*f790*/  ISETP.NE.AND P0, PT, R5, RZ, PT ;  /* 0x000000ff0500720c */ /* 0x000fda0003f05270 */
[----:B------:R-:W0:Y:S01]  /*f7a0*/  @!P0 S2R R3, SR_CgaCtaId ;  /* 0x0000000000038919 */ /* 0x000e220000008800 */
[----:B------:R-:W-:-:S04]  /*f7b0*/  @!P0 MOV R0, 0x400 ;  /* 0x0000040000008802 */ /* 0x000fc80000000f00 */
[----:B0-----:R-:W-:-:S05]  /*f7c0*/  @!P0 LEA R0, R3, R0, 0x18 ;  /* 0x0000000003008211 */ /* 0x001fca00078ec0ff */
[----:B------:R2:W-:Y:S01]  /*f7d0*/  @!P0 STS.128 [R0+0x2a8d0], R16 ;  /* 0x02a8d01000008388 */ /* 0x0005e20000000c00 */
[----:B------:R-:W-:Y:S06]  /*f7e0*/  BAR.ARV 0x5, 0x180 ;  /* 0x0146000000007b1d */ /* 0x000fec0000002000 */
.L_x_1346:
[----:B------:R3:W-:Y:S01]  /*f7f0*/  STL [R1+0x14], RZ ;  /* 0x000014ff01007387 */ /* 0x0007e20000100800 */
[----:B------:R-:W-:Y:S01]  /*f800*/  ULDC UR4, c[0x0][0xc3c] ;  /* 0x00030f0000047ab9 */ /* 0x000fe20000000800 */
[----:B------:R-:W-:Y:S01]  /*f810*/  IMAD.MOV.U32 R27, RZ, RZ, 0x1 ;  /* 0x00000001ff1b7424 */ /* 0x000fe200078e00ff */
[----:B-1----:R-:W-:Y:S01]  /*f820*/  ISETP.GE.AND P0, PT, R19, UR4, PT ;  /* 0x0000000413007c0c */ /* 0x002fe2000bf06270 */
[----:B------:R-:W-:-:S12]  /*f830*/  IMAD.MOV.U32 R25, RZ, RZ, RZ ;  /* 0x000000ffff197224 */ /* 0x000fd800078e00ff */
[----:B---3--:R-:W-:Y:S05]  /*f840*/  @P0 BRA `(.L_x_1354) ;  /* 0x0000004c005c0947 */ /* 0x008fea0003800000 */
[----:B--2---:R-:W2:Y:S01]  /*f850*/  LDL R0, [R1+0x18] ;  /* 0x0000180001007983 */ /* 0x004ea20000100800 */
[----:B------:R-:W1:Y:S01]  /*f860*/  S2UR UR5, SR_CgaCtaId ;  /* 0x00000000000579c3 */ /* 0x000e620000008800 */
[----:B------:R-:W-:Y:S01]  /*f870*/  BSSY B8, `(.L_x_1354) ;  /* 0x00004d4000087945 */ /* 0x000fe20003800000 */
[----:B------:R-:W-:Y:S01]  /*f880*/  IMAD.MOV.U32 R27, RZ, RZ, 0x1 ;  /* 0x00000001ff1b7424 */ /* 0x000fe200078e00ff */
[----:B------:R-:W3:Y:S01]  /*f890*/  S2R R5, SR_TID.X ;  /* 0x0000000000057919 */ /* 0x000ee20000002100 */
[----:B------:R-:W-:Y:S01]  /*f8a0*/  IMAD.MOV.U32 R25, RZ, RZ, RZ ;  /* 0x000000ffff197224 */ /* 0x000fe200078e00ff */
[----:B------:R-:W-:Y:S01]  /*f8b0*/  ULDC UR39, c[0x0][0xc] ;  /* 0x0000030000277ab9 */ /* 0x000fe20000000800 */
[----:B------:R4:W-:Y:S01]  /*f8c0*/  STL [R1+0x14], RZ ;  /* 0x000014ff01007387 */ /* 0x0009e20000100800 */
[C---:B---3--:R-:W-:Y:S02]  /*f8d0*/  LOP3.LUT R4, R5.reuse, 0x7f, RZ, 0xc0, !PT ;  /* 0x0000007f05047812 */ /* 0x048fe400078ec0ff */
[----:B--2---:R-:W-:Y:S01]  /*f8e0*/  R2UR UR4, R0 ;  /* 0x00000000000472ca */ /* 0x004fe200000e0000 */
[----:B------:R-:W-:-:S05]  /*f8f0*/  IMAD.SHL.U32 R0, R5, 0x8, RZ ;  /* 0x0000000805007824 */ /* 0x000fca00078e00ff */
[----:B0-----:R-:W-:-:S04]  /*f900*/  LOP3.LUT R2, R0, 0x1f8, RZ, 0xc0, !PT ;  /* 0x000001f800027812 */ /* 0x001fc800078ec0ff */
[----:B------:R-:W-:Y:S01]  /*f910*/  LOP3.LUT R3, R2, 0x38, R5, 0x78, !PT ;  /* 0x0000003802037812 */ /* 0x000fe200078e7805 */
[----:B------:R-:W-:Y:S01]  /*f920*/  IMAD.SHL.U32 R2, R5, 0x10, RZ ;  /* 0x0000001005027824 */ /* 0x000fe200078e00ff */
[----:B------:R-:W-:Y:S01]  /*f930*/  SHF.R.U32.HI R5, RZ, 0x3, R4 ;  /* 0x00000003ff057819 */ /* 0x000fe20000011604 */
[----:B------:R-:W-:Y:S01]  /*f940*/  ULOP3.LUT UR38, UR4, 0x2, URZ, 0xfc, !UPT ;  /* 0x0000000204267892 */ /* 0x000fe2000f8efc3f */
[----:B------:R-:W-:Y:S02]  /*f950*/  LOP3.LUT R32, R3, 0x200, R0, 0xf8, !PT ;  /* 0x0000020003207812 */ /* 0x000fe400078ef800 */
[----:B------:R-:W-:Y:S01]  /*f960*/  UMOV UR4, 0x400 ;  /* 0x0000040000047882 */ /* 0x000fe20000000000 */
[----:B------:R-:W-:Y:S01]  /*f970*/  LOP3.LUT R4, R0, 0x38, RZ, 0xc0, !PT ;  /* 0x0000003800047812 */ /* 0x000fe200078ec0ff */
[----:B-1----:R-:W-:Y:S01]  /*f980*/  ULEA UR4, UR5, UR4, 0x18 ;  /* 0x0000000405047291 */ /* 0x002fe2000f8ec03f */
[----:B------:R-:W-:Y:S02]  /*f990*/  LOP3.LUT R3, R5, 0x70, R2, 0xf8, !PT ;  /* 0x0000007005037812 */ /* 0x000fe400078ef802 */
[----:B------:R-:W-:-:S02]  /*f9a0*/  LOP3.LUT R2, R4, 0x40, RZ, 0xfc, !PT ;  /* 0x0000004004027812 */ /* 0x000fc400078efcff */
[----:B------:R-:W-:Y:S01]  /*f9b0*/  LOP3.LUT R0, R4, 0x80, RZ, 0xfc, !PT ;  /* 0x0000008004007812 */ /* 0x000fe200078efcff */
[----:B------:R-:W-:-:S04]  /*f9c0*/  IMAD.U32 R22, RZ, RZ, UR4 ;  /* 0x00000004ff167e24 */ /* 0x000fc8000f8e00ff */
[----:B----4-:R-:W-:-:S07]  /*f9d0*/  IMAD R33, R32, 0x2, R22 ;  /* 0x0000000220217824 */ /* 0x010fce00078e0216 */
.L_x_1425:
[----:B------:R-:W-:Y:S05]  /*f9e0*/  YIELD ;  /* 0x0000000000007946 */ /* 0x000fea0003800000 */
[----:B------:R-:W-:Y:S01]  /*f9f0*/  ULDC.64 UR4, c[0x0][0xa28] ;  /* 0x00028a0000047ab9 */ /* 0x000fe20000000a00 */
[----:B-1----:R-:W2:Y:S01]  /*fa00*/  LDL.LU R6, [R1] ;  /* 0x0000000001067983 */ /* 0x002ea20000300800 */
[----:B------:R-:W-:Y:S01]  /*fa10*/  ISETP.NE.U32.AND P0, PT, RZ, UR4, PT ;  /* 0x00000004ff007c0c */ /* 0x000fe2000bf05070 */
[----:B------:R-:W-:-:S03]  /*fa20*/  IMAD.MOV.U32 R36, RZ, RZ, RZ ;  /* 0x000000ffff247224 */ /* 0x000fc600078e00ff */
[----:B------:R-:W-:Y:S01]  /*fa30*/  ISETP.NE.AND.EX P0, PT, RZ, UR5, PT, P0 ;  /* 0x00000005ff007c0c */ /* 0x000fe2000bf05300 */
[----:B------:R-:W-:-:S12]  /*fa40*/  ULDC.64 UR4, c[0x0][0xa18] ;  /* 0x0002860000047ab9 */ /* 0x000fd80000000a00 */
[----:B0-----:R-:W0:Y:S02]  /*fa50*/  @P0 LDC.64 R2, c[0x0][0xa28] ;  /* 0x00028a00ff020b82 */ /* 0x001e240000000a00 */
[----:B0-----:R-:W-:-:S05]  /*fa60*/  @P0 IMAD.WIDE R2, R19, 0x4, R2 ;  /* 0x0000000413020825 */ /* 0x001fca00078e0202 */
[----:B------:R0:W5:Y:S01]  /*fa70*/  @P0 LDG.E R36, desc[UR36][R2.64] ;  /* 0x0000002402240981 */ /* 0x000162000c1e1900 */
[----:B------:R-:W-:Y:S01]  /*fa80*/  ISETP.NE.U32.AND P0, PT, RZ, UR4, PT ;  /* 0x00000004ff007c0c */ /* 0x000fe2000bf05070 */
[----:B------:R-:W-:-:S03]  /*fa90*/  IMAD.MOV.U32 R34, RZ, RZ, RZ ;  /* 0x000000ffff227224 */ /* 0x000fc600078e00ff */
[----:B------:R-:W-:Y:S01]  /*faa0*/  ISETP.NE.AND.EX P1, PT, RZ, UR5, PT, P0 ;  /* 0x00000005ff007c0c */ /* 0x000fe2000bf25300 */
[----:B------:R-:W-:Y:S02]  /*fab0*/  ULDC.64 UR4, c[0x0][0xa00] ;  /* 0x0002800000047ab9 */ /* 0x000fe40000000a00 */
[----:B------:R-:W-:Y:S01]  /*fac0*/  ISETP.NE.U32.AND P0, PT, RZ, UR4, PT ;  /* 0x00000004ff007c0c */ /* 0x000fe2000bf05070 */
[----:B0-----:R-:W0:Y:S03]  /*fad0*/  LDC.64 R2, c[0x0][0xa00] ;  /* 0x00028000ff027b82 */ /* 0x001e260000000a00 */
[----:B------:R-:W-:Y:S01]  /*fae0*/  ISETP.NE.AND.EX P2, PT, RZ, UR5, PT, P0 ;  /* 0x00000005ff007c0c */ /* 0x000fe2000bf45300 */
[----:B------:R-:W-:-:S05]  /*faf0*/  ULDC.64 UR4, c[0x0][0x418] ;  /* 0x0001060000047ab9 */ /* 0x000fca0000000a00 */
[----:B------:R-:W1:Y:S01]  /*fb00*/  @P1 LDC.64 R4, c[0x0][0xa18] ;  /* 0x00028600ff041b82 */ /* 0x000e620000000a00 */
[----:B0-----:R-:W-:-:S06]  /*fb10*/  IMAD.WIDE R2, R19, 0x4, R2 ;  /* 0x0000000413027825 */ /* 0x001fcc00078e0202 */
[----:B------:R0:W5:Y:S01]  /*fb20*/  @P2 LDG.E R34, desc[UR36][R2.64] ;  /* 0x0000002402222981 */ /* 0x000162000c1e1900 */
[----:B-1----:R-:W-:-:S05]  /*fb30*/  @P1 IMAD.WIDE R4, R19, 0x4, R4 ;  /* 0x0000000413041825 */ /* 0x002fca00078e0204 */
[----:B------:R0:W5:Y:S01]  /*fb40*/  @P1 LDG.E R29, desc[UR36][R4.64] ;  /* 0x00000024041d1981 */ /* 0x000162000c1e1900 */
[----:B------:R-:W-:-:S03]  /*fb50*/  UISETP.NE.U32.AND UP0, UPT, UR4, URZ, UPT ;  /* 0x0000003f0400728c */ /* 0x000fc6000bf05070 */
[----:B------:R-:W-:Y:S01]  /*fb60*/  ULDC UR4, c[0x0][0x424] ;  /* 0x0001090000047ab9 */ /* 0x000fe20000000800 */
[----:B------:R-:W-:-:S03]  /*fb70*/  UISETP.NE.AND.EX UP0, UPT, UR5, URZ, UPT, UP0 ;  /* 0x0000003f0500728c */ /* 0x000fc6000bf05300 */
[----:B------:R-:W-:Y:S01]  /*fb80*/  ULDC UR5, c[0x0][0x2f0] ;  /* 0x0000bc0000057ab9 */ /* 0x000fe20000000800 */
[----:B------:R-:W-:-:S04]  /*fb90*/  USEL UR4, UR4, 0x1, UP0 ;  /* 0x0000000104047887 */ /* 0x000fc80008000000 */
[----:B------:R-:W-:-:S06]  /*fba0*/  UIMAD UR4, UR4, UR5, URZ ;  /* 0x00000005040472a4 */ /* 0x000fcc000f8e023f */
[----:B------:R-:W-:Y:S01]  /*fbb0*/  IMAD.U32 R35, RZ, RZ, UR4 ;  /* 0x00000004ff237e24 */ /* 0x000fe2000f8e00ff */
[----:B--2---:R-:W-:-:S04]  /*fbc0*/  LOP3.LUT R6, R6, 0xffffff7f, RZ, 0xc0, !PT ;  /* 0xffffff7f06067812 */ /* 0x004fc800078ec0ff */
[----:B------:R-:W-:-:S05]  /*fbd0*/  @P2 LOP3.LUT R6, R6, 0x80, RZ, 0xfc, !PT ;  /* 0x0000008006062812 */ /* 0x000fca00078efcff */
[----:B------:R0:W-:Y:S01]  /*fbe0*/  STL [R1], R6 ;  /* 0x0000000601007387 */ /* 0x0001e20000100800 */
[----:B---3--:R-:W-:Y:S05]  /*fbf0*/  @P1 BRA `(.L_x_1355) ;  /* 0x0000000000181947 */ /* 0x008fea0003800000 */
[----:B------:R-:W-:Y:S02]  /*fc00*/  ULDC UR4, c[0x0][0x288] ;  /* 0x0000a20000047ab9 */ /* 0x000fe40000000800 */
[----:B-----5:R-:W-:Y:S01]  /*fc10*/  IMAD.U32 R29, RZ, RZ, UR4 ;  /* 0x00000004ff1d7e24 */ /* 0x020fe2000f8e00ff */
[----:B------:R-:W-:Y:S06]  /*fc20*/  @!P2 BRA `(.L_x_1355) ;  /* 0x00000000000ca947 */ /* 0x000fec0003800000 */
[----:B------:R-:W2:Y:S04]  /*fc30*/  LDG.E R0, desc[UR36][R2.64] ;  /* 0x0000002402007981 */ /* 0x000ea8000c1e1900 */
[----:B------:R-:W2:Y:S02]  /*fc40*/  LDG.E R29, desc[UR36][R2.64+0x4] ;  /* 0x00000424021d7981 */ /* 0x000ea4000c1e1900 */
[----:B--2---:R-:W-:-:S07]  /*fc50*/  IMAD.IADD R29, R29, 0x1, -R0 ;  /* 0x000000011d1d7824 */ /* 0x004fce00078e0a00 */
.L_x_1355:
[----:B------:R-:W-:Y:S02]  /*fc60*/  ULDC.64 UR4, c[0x0][0xa20] ;  /* 0x0002880000047ab9 */ /* 0x000fe40000000a00 */
[----:B------:R-:W-:-:S04]  /*fc70*/  ISETP.NE.U32.AND P0, PT, RZ, UR4, PT ;  /* 0x00000004ff007c0c */ /* 0x000fc8000bf05070 */
[----:B------:R-:W-:-:S13]  /*fc80*/  ISETP.NE.AND.EX P0, PT, RZ, UR5, PT, P0 ;  /* 0x00000005ff007c0c */ /* 0x000fda000bf05300 */
[----:B------:R-:W-:Y:S05]  /*fc90*/  @!P0 BRA `(.L_x_1356) ;  /* 0x0000000000108947 */ /* 0x000fea0003800000 */
[----:B0-----:R-:W0:Y:S02]  /*fca0*/  LDC.64 R2, c[0x0][0xa20] ;  /* 0x00028800ff027b82 */ /* 0x001e240000000a00 */
[----:B0-----:R-:W-:-:S05]  /*fcb0*/  IMAD.WIDE R2, R19, 0x4, R2 ;  /* 0x0000000413027825 */ /* 0x001fca00078e0202 */
[----:B------:R0:W5:Y:S01]  /*fcc0*/  LDG.E R35, desc[UR36][R2.64] ;  /* 0x0000002402237981 */ /* 0x000162000c1e1900 */
[----:B------:R-:W-:Y:S05]  /*fcd0*/  BRA `(.L_x_1357) ;  /* 0x0000000000247947 */ /* 0x000fea0003800000 */
.L_x_1356:
        /* <DEDUP_REMOVED lines=9> */
.L_x_1357:
[----:B------:R-:W1:Y:S01]  /*fd70*/  LDC R0, c[0x0][0x448] ;  /* 0x00011200ff007b82 */ /* 0x000e620000000800 */
[----:B------:R-:W-:Y:S02]  /*fd80*/  IMAD.MOV.U32 R24, RZ, RZ, R6 ;  /* 0x000000ffff187224 */ /* 0x000fe400078e0006 */
[----:B------:R-:W-:Y:S02]  /*fd90*/  IMAD.SHL.U32 R26, R17, 0x80, RZ ;  /* 0x00000080111a7824 */ /* 0x000fe400078e00ff */
[----:B-----5:R-:W-:Y:S01]  /*fda0*/  IMAD.IADD R35, R35, 0x1, -R36 ;  /* 0x0000000123237824 */ /* 0x020fe200078e0a24 */
[----:B------:R-:W-:Y:S02]  /*fdb0*/  LOP3.LUT R24, R24, 0xffffffbf, RZ, 0xc0, !PT ;  /* 0xffffffbf18187812 */ /* 0x000fe400078ec0ff */
[----:B0-----:R-:W0:Y:S01]  /*fdc0*/  LDC.64 R2, c[0x0][0x9e0] ;  /* 0x00027800ff027b82 */ /* 0x001e220000000a00 */
[----:B-1----:R-:W-:Y:S01]  /*fdd0*/  ISETP.NE.AND P2, PT, R0, 0x1, PT ;  /* 0x000000010000780c */ /* 0x002fe20003f45270 */
[----:B------:R-:W-:Y:S01]  /*fde0*/  VIADD R0, R26, 0x7f ;  /* 0x0000007f1a007836 */ /* 0x000fe20000000000 */
[----:B0-----:R-:W-:-:S11]  /*fdf0*/  ISETP.GE.AND P1, PT, R3, 0x1, PT ;  /* 0x000000010300780c */ /* 0x001fd60003f26270 */
[----:B------:R-:W0:Y:S01]  /*fe00*/  @P2 LDC R5, c[0x0][0x44c] ;  /* 0x00011300ff052b82 */ /* 0x000e220000000800 */
[----:B------:R-:W-:-:S05]  /*fe10*/  @P2 LOP3.LUT R24, R24, 0x40, RZ, 0xfc, !PT ;  /* 0x0000004018182812 */ /* 0x000fca00078efcff */
[----:B------:R1:W-:Y:S02]  /*fe20*/  STL [R1], R24 ;  /* 0x0000001801007387 */ /* 0x0003e40000100800 */
[----:B------:R-:W2:Y:S01]  /*fe30*/  @P2 LDC R7, c[0x0][0x450] ;  /* 0x00011400ff072b82 */ /* 0x000ea20000000800 */
[----:B0-----:R-:W-:Y:S01]  /*fe40*/  @P2 IMAD.HI.U32 R4, R0, R5, RZ ;  /* 0x0000000500042227 */ /* 0x001fe200078e00ff */
[----:B------:R-:W-:-:S04]  /*fe50*/  IADD3 R5, R35, 0x1, -R29 ;  /* 0x0000000123057810 */ /* 0x000fc80007ffe81d */
[----:B--2---:R-:W-:-:S05]  /*fe60*/  @P2 SHF.R.U32.HI R0, RZ, R7, R4 ;  /* 0x00000007ff002219 */ /* 0x004fca0000011604 */
[----:B------:R-:W-:-:S04]  /*fe70*/  IMAD.IADD R7, R5, 0x1, R0 ;  /* 0x0000000105077824 */ /* 0x000fc800078e0200 */
[----:B------:R-:W-:Y:S01]  /*fe80*/  IMAD.IADD R2, R7, 0x1, R2 ;  /* 0x0000000107027824 */ /* 0x000fe200078e0202 */
[----:B-1----:R-:W-:Y:S06]  /*fe90*/  @!P1 BRA `(.L_x_1358) ;  /* 0x0000000000489947 */ /* 0x002fec0003800000 */
[C---:B------:R-:W-:Y:S01]  /*fea0*/  ISETP.GT.AND P0, PT, R7.reuse, RZ, PT ;  /* 0x000000ff0700720c */ /* 0x040fe20003f04270 */
[----:B------:R-:W-:Y:S01]  /*feb0*/  BSSY B0, `(.L_x_1359) ;  /* 0x000000e000007945 */ /* 0x000fe20003800000 */
[----:B------:R-:W-:-:S11]  /*fec0*/  VIADD R0, R7, 0xffffffff ;  /* 0xffffffff07007836 */ /* 0x000fd60000000000 */
        /* <DEDUP_REMOVED lines=8> */
.L_x_1360:
[----:B------:R-:W-:-:S13]  /*ff50*/  ISETP.NE.AND P0, PT, R3, 0x1, PT ;  /* 0x000000010300780c */ /* 0x000fda0003f05270 */
[----:B------:R-:W0:Y:S02]  /*ff60*/  @P0 LDC.64 R4, c[0x0][0x9e8] ;  /* 0x00027a00ff040b82 */ /* 0x000e240000000a00 */
[----:B0-----:R-:W-:-:S05]  /*ff70*/  @P0 IMAD.HI.U32 R4, R0, R4, RZ ;  /* 0x0000000400040227 */ /* 0x001fca00078e00ff */
[----:B------:R-:W-:-:S07]  /*ff80*/  @P0 SHF.R.U32.HI R0, RZ, R5, R4 ;  /* 0x00000005ff000219 */ /* 0x000fce0000011604 */
.L_x_1361:
[----:B------:R-:W-:Y:S05]  /*ff90*/  BSYNC B0 ;  /* 0x0000000000007941 */ /* 0x000fea0003800000 */
.L_x_1359:
[----:B------:R-:W-:-:S05]  /*ffa0*/  IMAD R5, R0, R3, R3 ;  /* 0x0000000300057224 */ /* 0x000fca00078e0203 */
[----:B------:R-:W-:-:S07]  /*ffb0*/  VIMNMX R2, R2, R5, PT ;  /* 0x0000000502027248 */ /* 0x000fce0003fe0100 */
.L_x_1358:
[----:B------:R-:W0:Y:S01]  /*ffc0*/  @P2 LDC R5, c[0x0][0x44c] ;  /* 0x00011300ff052b82 */ /* 0x000e220000000800 */
[----:B------:R-:W-:Y:S01]  /*ffd0*/  VIADD R2, R2, 0x5f ;  /* 0x0000005f02027836 */ /* 0x000fe20000000000 */
[----:B------:R-:W-:Y:S01]  /*ffe0*/  ULDC UR4, c[0x0][0x9dc] ;  /* 0x0002770000047ab9 */ /* 0x000fe20000000800 */
[----:B------:R-:W-:-:S05]  /*fff0*/  IMAD.MOV.U32 R0, RZ, RZ, R26 ;  /* 0x000000ffff007224 */ /* 0x000fca00078e001a */
[----:B------:R-:W1:Y:S01]  /*10000*/  @P2 LDC R7, c[0x0][0x450] ;  /* 0x00011400ff072b82 */ /* 0x000e620000000800 */
[----:B0-----:R-:W-:-:S05]  /*10010*/  @P2 IMAD.HI.U32 R4, R26, R5, RZ ;  /* 0x000000051a042227 */ /* 0x001fca00078e00ff */
[----:B-1----:R-:W-:Y:S01]  /*10020*/  @P2 SHF.R.U32.HI R0, RZ, R7, R4 ;  /* 0x00000007ff002219 */ /* 0x002fe20000011604 */
[----:B------:R-:W-:-:S04]  /*10030*/  IMAD.HI R4, R2, 0x2aaaaaab, RZ ;  /* 0x2aaaaaab02047827 */ /* 0x000fc800078e02ff */
[----:B------:R-:W-:Y:S01]  /*10040*/  VIADD R2, R35, 0x5f ;  /* 0x0000005f23027836 */ /* 0x000fe20000000000 */
[----:B------:R-:W-:-:S03]  /*10050*/  SHF.R.U32.HI R5, RZ, 0x1f, R4 ;  /* 0x0000001fff057819 */ /* 0x000fc60000011604 */
[----:B------:R-:W-:Y:S01]  /*10060*/  IMAD.HI R2, R2, 0x2aaaaaab, RZ ;  /* 0x2aaaaaab02027827 */ /* 0x000fe200078e02ff */
[----:B------:R-:W-:-:S04]  /*10070*/  LEA.HI.SX32 R4, R4, R5, 0x1c ;  /* 0x0000000504047211 */ /* 0x000fc800078fe2ff */
[----:B------:R-:W-:-:S04]  /*10080*/  SHF.R.U32.HI R5, RZ, 0x1f, R2 ;  /* 0x0000001fff057819 */ /* 0x000fc80000011602 */
[----:B------:R-:W-:Y:S02]  /*10090*/  LEA.HI.SX32 R5, R2, R5, 0x1c ;  /* 0x0000000502057211 */ /* 0x000fe400078fe2ff */
[----:B------:R-:W-:Y:S02]  /*100a0*/  IADD3 R2, R0, R35, -R29 ;  /* 0x0000002300027210 */ /* 0x000fe40007ffe81d */
[----:B------:R-:W-:-:S03]  /*100b0*/  VIMNMX R23, R5, R4, PT ;  /* 0x0000000405177248 */ /* 0x000fc60003fe0100 */
[----:B------:R-:W-:Y:S02]  /*100c0*/  VIADD R0, R2, -UR4 ;  /* 0x8000000402007c36 */ /* 0x000fe40008000000 */
[----:B------:R0:W-:Y:S01]  /*100d0*/  STL [R1+0x10], R23 ;  /* 0x0000101701007387 */ /* 0x0001e20000100800 */
[----:B------:R-:W-:Y:S05]  /*100e0*/  @!P1 BRA `(.L_x_1362) ;  /* 0x0000000000449947 */ /* 0x000fea0003800000 */
[----:B------:R-:W-:Y:S01]  /*100f0*/  ISETP.GT.AND P0, PT, R2, -0x1, PT ;  /* 0xffffffff0200780c */ /* 0x000fe20003f04270 */
[----:B------:R-:W-:-:S12]  /*10100*/  BSSY B0, `(.L_x_1363) ;  /* 0x000000d000007945 */ /* 0x000fd80003800000 */
[----:B------:R-:W-:Y:S05]  /*10110*/  @P0 BRA `(.L_x_1364) ;  /* 0x00000000001c0947 */ /* 0x000fea0003800000 */
[----:B------:R-:W-:Y:S02]  /*10120*/  ISETP.NE.AND P0, PT, R3, 0x1, PT ;  /* 0x000000010300780c */ /* 0x000fe40003f05270 */
[----:B------:R-:W-:-:S11]  /*10130*/  LOP3.LUT R7, RZ, R2, RZ, 0x33, !PT ;  /* 0x00000002ff077212 */ /* 0x000fd600078e33ff */
[----:B------:R-:W1:Y:S02]  /*10140*/  @P0 LDC.64 R4, c[0x0][0x9e8] ;  /* 0x00027a00ff040b82 */ /* 0x000e640000000a00 */
[----:B-1----:R-:W-:-:S05]  /*10150*/  @P0 IMAD.HI.U32 R4, R7, R4, RZ ;  /* 0x0000000407040227 */ /* 0x002fca00078e00ff */
[----:B------:R-:W-:-:S04]  /*10160*/  @P0 SHF.R.U32.HI R7, RZ, R5, R4 ;  /* 0x00000005ff070219 */ /* 0x000fc80000011604 */
[----:B------:R-:W-:Y:S01]  /*10170*/  LOP3.LUT R2, RZ, R7, RZ, 0x33, !PT ;  /* 0x00000007ff027212 */ /* 0x000fe200078e33ff */
[----:B------:R-:W-:Y:S06]  /*10180*/  BRA `(.L_x_1365) ;  /* 0x0000000000107947 */ /* 0x000fec0003800000 */
.L_x_1364:
[----:B------:R-:W-:-:S13]  /*10190*/  ISETP.NE.AND P0, PT, R3, 0x1, PT ;  /* 0x000000010300780c */ /* 0x000fda0003f05270 */
[----:B------:R-:W1:Y:S02]  /*101a0*/  @P0 LDC.64 R4, c[0x0][0x9e8] ;  /* 0x00027a00ff040b82 */ /* 0x000e640000000a00 */
[----:B-1----:R-:W-:-:S05]  /*101b0*/  @P0 IMAD.HI.U32 R4, R2, R4, RZ ;  /* 0x0000000402040227 */ /* 0x002fca00078e00ff */
[----:B------:R-:W-:-:S07]  /*101c0*/  @P0 SHF.R.U32.HI R2, RZ, R5, R4 ;  /* 0x00000005ff020219 */ /* 0x000fce0000011604 */
.L_x_1365:
[----:B------:R-:W-:Y:S05]  /*101d0*/  BSYNC B0 ;  /* 0x0000000000007941 */ /* 0x000fea0003800000 */
.L_x_1363:
[----:B------:R-:W-:-:S05]  /*101e0*/  IMAD R3, R2, R3, RZ ;  /* 0x0000000302037224 */ /* 0x000fca00078e02ff */
[----:B------:R-:W-:-:S07]  /*101f0*/  VIMNMX R0, R0, R3, !PT ;  /* 0x0000000300007248 */ /* 0x000fce0007fe0100 */
.L_x_1362:
[----:B------:R-:W-:Y:S01]  /*10200*/  IMAD.HI R0, R0, 0x2aaaaaab, RZ ;  /* 0x2aaaaaab00007827 */ /* 0x000fe200078e02ff */
[----:B------:R-:W-:Y:S04]  /*10210*/  BSSY B7, `(.L_x_1366) ;  /* 0x0000377000077945 */ /* 0x000fe80003800000 */
[----:B------:R-:W-:-:S04]  /*10220*/  SHF.R.U32.HI R3, RZ, 0x1f, R0 ;  /* 0x0000001fff037819 */ /* 0x000fc80000011600 */
[----:B------:R-:W-:-:S04]  /*10230*/  LEA.HI.SX32 R3, R0, R3, 0x1c ;  /* 0x0000000300037211 */ /* 0x000fc800078fe2ff */
[----:B------:R-:W-:-:S04]  /*10240*/  VIMNMX R37, RZ, R3, !PT ;  /* 0x00000003ff257248 */ /* 0x000fc80007fe0100 */
[----:B------:R-:W-:-:S13]  /*10250*/  ISETP.GT.AND P0, PT, R23, R37, PT ;  /* 0x000000251700720c */ /* 0x000fda0003f04270 */
        /* <DEDUP_REMOVED lines=8> */
[----:B------:R-:W1:Y:S08]  /*102e0*/  FLO.U32 R0, UR4 ;  /* 0x0000000400007d00 */ /* 0x000e7000080e0000 */
[----:B------:R-:W2:Y:S01]  /*102f0*/  POPC R5, UR4 ;  /* 0x0000000400057d09 */ /* 0x000ea20008000000 */
[----:B-1----:R-:W-:-:S13]  /*10300*/  ISETP.EQ.U32.AND P0, PT, R0, R7, PT ;  /* 0x000000070000720c */ /* 0x002fda0003f02070 */
[----:B--2---:R-:W2:Y:S01]  /*10310*/  @P0 ATOMG.E.ADD.STRONG.GPU PT, R3, desc[UR36][R2.64], R5 ;  /* 0x00000005020309a8 */ /* 0x004ea200081ee1e4 */
[----:B------:R-:W1:Y:S02]  /*10320*/  S2R R4, SR_LTMASK ;  /* 0x0000000000047919 */ /* 0x000e640000003900 */
[----:B-1----:R-:W-:-:S04]  /*10330*/  LOP3.LUT R4, R4, UR4, RZ, 0xc0, !PT ;  /* 0x0000000404047c12 */ /* 0x002fc8000f8ec0ff */
[----:B------:R-:W1:Y:S01]  /*10340*/  POPC R7, R4 ;  /* 0x0000000400077309 */ /* 0x000e620000000000 */
[----:B--2---:R-:W1:Y:S02]  /*10350*/  SHFL.IDX PT, R0, R3, R0, 0x1f ;  /* 0x00001f0003007589 */ /* 0x004e6400000e0000 */
[----:B-1----:R-:W-:Y:S01]  /*10360*/  IADD3 R16, R0, UR39, R7 ;  /* 0x0000002700107c10 */ /* 0x002fe2000fffe007 */
[----:B------:R-:W-:Y:S06]  /*10370*/  BRA `(.L_x_1368) ;  /* 0x0000003400807947 */ /* 0x000fec0003800000 */
.L_x_1367:
        /* <DEDUP_REMOVED lines=8> */
[----:B------:R-:W-:Y:S02]  /*10400*/  IMAD.U32 R4, RZ, RZ, UR6 ;  /* 0x00000006ff047e24 */ /* 0x000fe4000f8e00ff */
[----:B------:R-:W1:Y:S01]  /*10410*/  LDC.64 R2, c[0x4][R2] ;  /* 0x0100000002027b82 */ /* 0x000e620000000a00 */
        /* <DEDUP_REMOVED lines=9> */
[----:B01----:R-:W-:Y:S05]  /*104b0*/  CALL.ABS.NOINC R2 ;  /* 0x0000000002007343 */ /* 0x003fea0003c00000 */
.L_x_1370:
[----:B------:R-:W-:Y:S05]  /*104c0*/  BSYNC B6 ;  /* 0x0000000000067941 */ /* 0x000fea0003800000 */
.L_x_1369:
        /* <DEDUP_REMOVED lines=9> */
[----:B------:R-:W-:Y:S02]  /*10560*/  IMAD.U32 R4, RZ, RZ, UR6 ;  /* 0x00000006ff047e24 */ /* 0x000fe4000f8e00ff */
[----:B------:R-:W-:Y:S02]  /*10570*/  IMAD.U32 R5, RZ, RZ, UR7 ;  /* 0x00000007ff057e24 */ /* 0x000fe4000f8e00ff */
[----:B------:R-:W-:Y:S02]  /*10580*/  IMAD.U32 R6, RZ, RZ, UR8 ;  /* 0x00000008ff067e24 */ /* 0x000fe4000f8e00ff */
[----:B------:R-:W-:-:S02]  /*10590*/  IMAD.U32 R7, RZ, RZ, UR9 ;  /* 0x00000009ff077e24 */ /* 0x000fc4000f8e00ff */
[----:B------:R-:W-:Y:S02]  /*105a0*/  IMAD.U32 R10, RZ, RZ, UR4 ;  /* 0x00000004ff0a7e24 */ /* 0x000fe4000f8e00ff */
[----:B------:R-:W-:Y:S02]  /*105b0*/  IMAD.U32 R11, RZ, RZ, UR5 ;  /* 0x00000005ff0b7e24 */ /* 0x000fe4000f8e00ff */
[----:B------:R-:W-:Y:S02]  /*105c0*/  IMAD.MOV.U32 R8, RZ, RZ, 0x70 ;  /* 0x00000070ff087424 */ /* 0x000fe400078e00ff */
[----:B------:R-:W-:Y:S02]  /*105d0*/  IMAD.MOV.U32 R12, RZ, RZ, 0x1 ;  /* 0x00000001ff0c7424 */ /* 0x000fe400078e00ff */
[----:B-1----:R-:W-:-:S07]  /*105e0*/  IMAD.MOV.U32 R13, RZ, RZ, RZ ;  /* 0x000000ffff0d7224 */ /* 0x002fce00078e00ff */
[----:B------:R-:W-:-:S07]  /*105f0*/  LEPC R20, `(.L_x_1373) ;  /* 0x000000001014794e */ /* 0x000fce0000000000 */
[----:B0-2---:R-:W-:Y:S05]  /*10600*/  CALL.ABS.NOINC R2 ;  /* 0x0000000002007343 */ /* 0x005fea0003c00000 */
.L_x_1373:
[----:B------:R0:W1:Y:S01]  /*10610*/  LDC.64 R2, c[0x4][R17] ;  /* 0x0100000011027b82 */ /* 0x0000620000000a00 */
[----:B------:R-:W-:Y:S01]  /*10620*/  ULDC.64 UR6, c[0x4][0xf0] ;  /* 0x01003c0000067ab9 */ /* 0x000fe20000000a00 */
[----:B------:R-:W-:Y:S01]  /*10630*/  ULDC.64 UR8, c[0x4][0xf8] ;  /* 0x01003e0000087ab9 */ /* 0x000fe20000000a00 */
[----:B------:R-:W-:Y:S01]  /*10640*/  ULDC.64 UR4, c[0x4][0x80] ;  /* 0x0100200000047ab9 */ /* 0x000fe20000000a00 */
        /* <DEDUP_REMOVED lines=8> */
[----:B0-----:R-:W-:-:S07]  /*106d0*/  IMAD.MOV.U32 R13, RZ, RZ, RZ ;  /* 0x000000ffff0d7224 */ /* 0x001fce00078e00ff */
[----:B------:R-:W-:-:S07]  /*106e0*/  LEPC R20, `(.L_x_1372) ;  /* 0x000000001014794e */ /* 0x000fce0000000000 */
[----:B-1----:R-:W-:Y:S05]  /*106f0*/  CALL.ABS.NOINC R2 ;  /* 0x0000000002007343 */ /* 0x002fea0003c00000 */
.L_x_1372:
[----:B------:R-:W-:Y:S05]  /*10700*/  BSYNC B6 ;  /* 0x0000000000067941 */ /* 0x000fea0003800000 */
.L_x_1371:
[----:B------:R-:W1:Y:S01]  /*10710*/  S2R R2, SR_TID.X ;  /* 0x0000000000027919 */ /* 0x000e620000002100 */
[----:B------:R-:W-:Y:S01]  /*10720*/  ULDC.64 UR4, c[0x0][0x9f8] ;  /* 0x00027e0000047ab9 */ /* 0x000fe20000000a00 */
[----:B------:R-:W-:Y:S01]  /*10730*/  IMAD.MOV.U32 R31, RZ, RZ, R19 ;  /* 0x000000ffff1f7224 */ /* 0x000fe200078e0013 */
[----:B------:R-:W-:Y:S01]  /*10740*/  ISETP.NE.U32.AND P0, PT, RZ, UR4, PT ;  /* 0x00000004ff007c0c */ /* 0x000fe2000bf05070 */
[----:B------:R-:W2:Y:S01]  /*10750*/  S2R R21, SR_TID.X ;  /* 0x0000000000157919 */ /* 0x000ea20000002100 */
[----:B------:R-:W3:Y:S01]  /*10760*/  LDC R8, c[0x0][0x430] ;  /* 0x00010c00ff087b82 */ /* 0x000ee20000000800 */
[----:B------:R-:W-:Y:S01]  /*10770*/  IMAD.MOV.U32 R20, RZ, RZ, R24 ;  /* 0x000000ffff147224 */ /* 0x000fe200078e0018 */
[----:B------:R-:W-:Y:S01]  /*10780*/  ISETP.NE.AND.EX P0, PT, RZ, UR5, PT, P0 ;  /* 0x00000005ff007c0c */ /* 0x000fe2000bf05300 */
[----:B------:R-:W-:Y:S01]  /*10790*/  ULDC UR4, c[0x0][0x320] ;  /* 0x0000c80000047ab9 */ /* 0x000fe20000000800 */
[----:B-1----:R-:W-:-:S11]  /*107a0*/  LOP3.LUT R17, R2, 0x7f, RZ, 0xc0, !PT ;  /* 0x0000007f02117812 */ /* 0x002fd600078ec0ff */
[----:B------:R-:W1:Y:S01]  /*107b0*/  @P0 LDC.64 R2, c[0x0][0x9f8] ;  /* 0x00027e00ff020b82 */ /* 0x000e620000000a00 */
[----:B---3--:R-:W-:Y:S02]  /*107c0*/  ISETP.NE.AND P1, PT, R8, 0x1, PT ;  /* 0x000000010800780c */ /* 0x008fe40003f25270 */
[----:B------:R-:W-:Y:S01]  /*107d0*/  SHF.R.U32.HI R24, RZ, 0x3, R17 ;  /* 0x00000003ff187819 */ /* 0x000fe20000011611 */
[----:B-1----:R-:W-:-:S10]  /*107e0*/  @P0 IMAD.WIDE R2, R19, 0x4, R2 ;  /* 0x0000000413020825 */ /* 0x002fd400078e0202 */
[----:B------:R-:W1:Y:S01]  /*107f0*/  @P1 LDC R7, c[0x0][0x434] ;  /* 0x00010d00ff071b82 */ /* 0x000e620000000800 */
[----:B------:R3:W4:Y:S01]  /*10800*/  @P0 LDG.E R31, desc[UR36][R2.64] ;  /* 0x00000024021f0981 */ /* 0x000722000c1e1900 */
[----:B--2---:R-:W-:Y:S01]  /*10810*/  IMAD.SHL.U32 R17, R21, 0x10, RZ ;  /* 0x0000001015117824 */ /* 0x004fe200078e00ff */
[----:B------:R-:W-:-:S05]  /*10820*/  LOP3.LUT R20, R20, 0xffffffdf, RZ, 0xc0, !PT ;  /* 0xffffffdf14147812 */ /* 0x000fca00078ec0ff */
[----:B------:R-:W2:Y:S01]  /*10830*/  @P1 LDC R5, c[0x0][0x438] ;  /* 0x00010e00ff051b82 */ /* 0x000ea20000000800 */
[----:B------:R-:W-:Y:S01]  /*10840*/  LOP3.LUT R17, R24, 0x70, R17, 0xf8, !PT ;  /* 0x0000007018117812 */ /* 0x000fe200078ef811 */
[----:B------:R-:W-:Y:S01]  /*10850*/  VIADD R24, R23, 0xffffffff ;  /* 0xffffffff17187836 */ /* 0x000fe20000000000 */
[----:B------:R-:W-:Y:S01]  /*10860*/  @P1 LOP3.LUT R20, R20, 0x20, RZ, 0xfc, !PT ;  /* 0x0000002014141812 */ /* 0x000fe200078efcff */
[----:B0-----:R-:W0:Y:S02]  /*10870*/  S2R R23, SR_TID.X ;  /* 0x0000000000177919 */ /* 0x001e240000002100 */
[----:B------:R-:W-:-:S05]  /*10880*/  IMAD R0, R24, 0x60, R17 ;  /* 0x0000006018007824 */ /* 0x000fca00078e0211 */
[C---:B------:R-:W-:Y:S01]  /*10890*/  ISETP.GE.AND P0, PT, R0.reuse, R35, PT ;  /* 0x000000230000720c */ /* 0x040fe20003f06270 */
[----:B------:R-:W-:-:S03]  /*108a0*/  IMAD.IADD R0, R0, 0x1, R36 ;  /* 0x0000000100007824 */ /* 0x000fc600078e0224 */
[----:B------:R-:W-:Y:S01]  /*108b0*/  ISETP.GT.U32.OR P0, PT, R17, 0x5f, P0 ;  /* 0x0000005f1100780c */ /* 0x000fe20000704470 */
[----:B-1----:R-:W-:-:S04]  /*108c0*/  @P1 IMAD.HI.U32 R6, R0, R7, RZ ;  /* 0x0000000700061227 */ /* 0x002fc800078e00ff */
[----:B------:R-:W-:Y:S01]  /*108d0*/  IMAD.MOV.U32 R4, RZ, RZ, R0 ;  /* 0x000000ffff047224 */ /* 0x000fe200078e0000 */
[----:B--2---:R-:W-:-:S07]  /*108e0*/  @P1 SHF.R.U32.HI R4, RZ, R5, R6 ;  /* 0x00000005ff041219 */ /* 0x004fce0000011606 */
[----:B---3--:R-:W1:Y:S01]  /*108f0*/  @!P0 LDC.64 R2, c[0x0][0x428] ;  /* 0x00010a00ff028b82 */ /* 0x008e620000000a00 */
[----:B------:R-:W-:-:S04]  /*10900*/  IMAD.MOV R5, RZ, RZ, -R4 ;  /* 0x000000ffff057224 */ /* 0x000fc800078e0a04 */
[----:B------:R-:W-:Y:S01]  /*10910*/  IMAD R0, R8, R5, R0 ;  /* 0x0000000508007224 */ /* 0x000fe200078e0200 */
[----:B------:R-:W-:Y:S01]  /*10920*/  @!P0 SHF.R.S32.HI R5, RZ, 0x1f, R4 ;  /* 0x0000001fff058819 */ /* 0x000fe20000011404 */
[----:B0-----:R-:W-:-:S05]  /*10930*/  IMAD.SHL.U32 R23, R23, 0x8, RZ ;  /* 0x0000000817177824 */ /* 0x001fca00078e00ff */
[----:B------:R-:W-:-:S04]  /*10940*/  LOP3.LUT R23, R23, 0x38, RZ, 0xc0, !PT ;  /* 0x0000003817177812 */ /* 0x000fc800078ec0ff */
[C---:B------:R-:W-:Y:S02]  /*10950*/  LOP3.LUT R9, R23.reuse, 0x40, RZ, 0xfc, !PT ;  /* 0x0000004017097812 */ /* 0x040fe400078efcff */
[----:B------:R-:W-:Y:S02]  /*10960*/  ISETP.GE.AND P1, PT, R23, UR4, PT ;  /* 0x0000000417007c0c */ /* 0x000fe4000bf26270 */
[----:B------:R-:W-:Y:S01]  /*10970*/  ISETP.GE.AND P2, PT, R9, UR4, PT ;  /* 0x0000000409007c0c */ /* 0x000fe2000bf46270 */
[----:B------:R-:W-:Y:S01]  /*10980*/  ULDC UR4, c[0x0][0x2f4] ;  /* 0x0000bd0000047ab9 */ /* 0x000fe20000000800 */
[----:B------:R-:W-:Y:S02]  /*10990*/  SEL R28, RZ, 0x1, P1 ;  /* 0x00000001ff1c7807 */ /* 0x000fe40000800000 */
[----:B------:R-:W-:Y:S02]  /*109a0*/  LOP3.LUT R20, R20, 0xfffffffb, RZ, 0xc0, !PT ;  /* 0xfffffffb14147812 */ /* 0x000fe400078ec0ff */
[----:B------:R-:W-:Y:S01]  /*109b0*/  LOP3.LUT R8, R23, 0x80, RZ, 0xfc, !PT ;  /* 0x0000008017087812 */ /* 0x000fe200078efcff */
[----:B------:R-:W-:Y:S01]  /*109c0*/  UMOV UR5, 0xffffffff ;  /* 0xffffffff00057882 */ /* 0x000fe20000000000 */
[----:B----4-:R-:W-:Y:S01]  /*109d0*/  SHF.R.S32.HI R6, RZ, 0x1f, R31 ;  /* 0x0000001fff067819 */ /* 0x010fe2000001141f */
[----:B-1----:R-:W-:-:S04]  /*109e0*/  @!P0 IMAD.WIDE.U32 R4, R31, R2, R4 ;  /* 0x000000021f048225 */ /* 0x002fc800078e0004 */
[----:B------:R0:W-:Y:S02]  /*109f0*/  STL [R1+0x4], R6 ;  /* 0x0000040601007387 */ /* 0x0001e40000100800 */
[----:B0-----:R-:W-:Y:S01]  /*10a00*/  @!P0 IMAD R6, R6, R2, RZ ;  /* 0x0000000206068224 */ /* 0x001fe200078e02ff */
[----:B------:R-:W-:-:S03]  /*10a10*/  SEL R2, RZ, 0xffffffff, P2 ;  /* 0xffffffffff027807 */ /* 0x000fc60001000000 */
[----:B------:R-:W-:Y:S02]  /*10a20*/  @!P0 IMAD R6, R31, R3, R6 ;  /* 0x000000031f068224 */ /* 0x000fe400078e0206 */
[----:B------:R-:W-:Y:S01]  /*10a30*/  IMAD.SHL.U32 R3, R2, 0x2, RZ ;  /* 0x0000000202037824 */ /* 0x000fe200078e00ff */
[----:B------:R-:W-:Y:S01]  /*10a40*/  ISETP.GE.AND P2, PT, R23, UR4, PT ;  /* 0x0000000417007c0c */ /* 0x000fe2000bf46270 */
[----:B------:R-:W-:-:S03]  /*10a50*/  @!P0 IMAD.IADD R6, R5, 0x1, R6 ;  /* 0x0000000105068824 */ /* 0x000fc600078e0206 */
[----:B------:R-:W-:Y:S02]  /*10a60*/  LOP3.LUT R28, R3, 0x2, R28, 0xe2, !PT ;  /* 0x00000002031c7812 */ /* 0x000fe400078ee21c */
[----:B------:R-:W0:Y:S07]  /*10a70*/  @!P0 LDC.64 R2, c[0x0][0x418] ;  /* 0x00010600ff028b82 */ /* 0x000e2e0000000a00 */
[----:B------:R-:W-:Y:S02]  /*10a80*/  @P2 LOP3.LUT R20, R20, 0x4, RZ, 0xfc, !PT ;  /* 0x0000000414142812 */ /* 0x000fe400078efcff */
[----:B0-----:R-:W-:-:S04]  /*10a90*/  @!P0 LEA R2, P1, R4, R2, 0x2 ;  /* 0x0000000204028211 */ /* 0x001fc800078210ff */
[----:B------:R-:W-:Y:S01]  /*10aa0*/  @!P0 LEA.HI.X R3, R4, R3, R6, 0x2, P1 ;  /* 0x0000000304038211 */ /* 0x000fe200008f1406 */
[----:B------:R-:W-:Y:S01]  /*10ab0*/  IMAD.MOV.U32 R4, RZ, RZ, RZ ;  /* 0x000000ffff047224 */ /* 0x000fe200078e00ff */
[----:B------:R-:W-:Y:S02]  /*10ac0*/  ISETP.GE.AND P1, PT, R9, UR4, PT ;  /* 0x0000000409007c0c */ /* 0x000fe4000bf26270 */
[----:B------:R-:W-:-:S03]  /*10ad0*/  LOP3.LUT R20, R20, 0xfffffffd, RZ, 0xc0, !PT ;  /* 0xfffffffd14147812 */ /* 0x000fc600078ec0ff */
[----:B------:R0:W5:Y:S01]  /*10ae0*/  @!P0 LDG.E R4, desc[UR36][R2.64] ;  /* 0x0000002402048981 */ /* 0x000162000c1e1900 */
[----:B------:R-:W-:-:S07]  /*10af0*/  ISETP.GE.AND P0, PT, R8, UR4, PT ;  /* 0x0000000408007c0c */ /* 0x000fce000bf06270 */
[----:B------:R-:W-:Y:S01]  /*10b00*/  @P1 LOP3.LUT R20, R20, 0x2, RZ, 0xfc, !PT ;  /* 0x0000000214141812 */ /* 0x000fe200078efcff */
[----:B0-----:R-:W-:-:S03]  /*10b10*/  IMAD.U32 R2, RZ, RZ, UR38 ;  /* 0x00000026ff027e24 */ /* 0x001fc6000f8e00ff */
[----:B------:R-:W-:-:S04]  /*10b20*/  LOP3.LUT R20, R20, 0xfffffffe, RZ, 0xc0, !PT ;  /* 0xfffffffe14147812 */ /* 0x000fc800078ec0ff */
[----:B------:R-:W-:-:S05]  /*10b30*/  @P0 LOP3.LUT R20, R20, 0x1, RZ, 0xfc, !PT ;  /* 0x0000000114140812 */ /* 0x000fca00078efcff */
[----:B------:R0:W-:Y:S01]  /*10b40*/  STL [R1], R20 ;  /* 0x0000001401007387 */ /* 0x0001e20000100800 */
[----:B------:R-:W-:Y:S05]  /*10b50*/  BRA.DIV UR5, `(.L_x_1374) ;  /* 0x00000042055c7947 */ /* 0x000fea000b800000 */
.L_x_1442:
[----:B------:R-:W-:Y:S01]  /*10b60*/  ISETP.NE.AND P0, PT, R2, 0x3, PT ;  /* 0x000000030200780c */ /* 0x000fe20003f05270 */
[----:B------:R-:W-:Y:S01]  /*10b70*/  IMAD.MOV.U32 R3, RZ, RZ, R20 ;  /* 0x000000ffff037224 */ /* 0x000fe200078e0014 */
[----:B------:R-:W-:Y:S02]  /*10b80*/  ISETP.GT.U32.AND P1, PT, R17, 0x5f, PT ;  /* 0x0000005f1100780c */ /* 0x000fe40003f24070 */
[----:B------:R-:W-:Y:S02]  /*10b90*/  SHF.R.S32.HI R30, RZ, 0x1f, R18 ;  /* 0x0000001fff1e7819 */ /* 0x000fe40000011412 */
[----:B------:R-:W-:-:S07]  /*10ba0*/  LOP3.LUT R3, R3, 0xffffffef, RZ, 0xc0, !PT ;  /* 0xffffffef03037812 */ /* 0x000fce00078ec0ff */
[----:B------:R-:W-:-:S04]  /*10bb0*/  @P0 LOP3.LUT R3, R3, 0x10, RZ, 0xfc, !PT ;  /* 0x0000001003030812 */ /* 0x000fc800078efcff */
[----:B------:R-:W-:-:S04]  /*10bc0*/  LOP3.LUT R3, R3, 0xfffffff7, RZ, 0xc0, !PT ;  /* 0xfffffff703037812 */ /* 0x000fc800078ec0ff */
[----:B------:R-:W-:-:S05]  /*10bd0*/  @P1 LOP3.LUT R3, R3, 0x8, RZ, 0xfc, !PT ;  /* 0x0000000803031812 */ /* 0x000fca00078efcff */
[----:B------:R1:W-:Y:S01]  /*10be0*/  STL [R1], R3 ;  /* 0x0000000301007387 */ /* 0x0003e20000100800 */
[----:B------:R-:W-:Y:S05]  /*10bf0*/  @!P0 BRA `(.L_x_1375) ;  /* 0x0000000000048947 */ /* 0x000fea0003800000 */
[----:B------:R-:W-:Y:S01]  /*10c00*/  BPT.TRAP 0x1 ;  /* 0x000000040000795c */ /* 0x000fe20000300000 */
.L_x_1375:
[----:B------:R-:W-:Y:S01]  /*10c10*/  SHF.R.S32.HI R5, RZ, 0x1f, R0 ;  /* 0x0000001fff057819 */ /* 0x000fe20000011400 */
[----:B------:R-:W-:Y:S01]  /*10c20*/  ULDC.64 UR4, c[0x0][0x328] ;  /* 0x0000ca0000047ab9 */ /* 0x000fe20000000a00 */
[----:B------:R-:W-:Y:S03]  /*10c30*/  BSSY B0, `(.L_x_1376) ;  /* 0x0000017000007945 */ /* 0x000fe60003800000 */
[----:B-1----:R-:W-:-:S04]  /*10c40*/  IMAD R3, R5, UR4, RZ ;  /* 0x0000000405037c24 */ /* 0x002fc8000f8e02ff */
[C---:B------:R-:W-:Y:S02]  /*10c50*/  IMAD R6, R0.reuse, UR5, R3 ;  /* 0x0000000500067c24 */ /* 0x040fe4000f8e0203 */
[----:B------:R-:W-:Y:S01]  /*10c60*/  IMAD.WIDE.U32 R2, R0, UR4, RZ ;  /* 0x0000000400027c25 */ /* 0x000fe2000f8e00ff */
        /* <DEDUP_REMOVED lines=17> */
[----:B------:R-:W1:Y:S02]  /*10d80*/  SYNCS.PHASECHK.TRANS64.TRYWAIT P0, [R7+URZ+0x2a840], R2 ;  /* 0x02a84002070075a7 */ /* 0x000e64000800017f */
[----:B-1----:R-:W-:Y:S05]  /*10d90*/  @!P0 BRA `(.L_x_1377) ;  /* 0x0000003c00fc8947 */ /* 0x002fea0003800000 */
.L_x_1443:
[----:B------:R-:W-:Y:S05]  /*10da0*/  BSYNC B0 ;  /* 0x0000000000007941 */ /* 0x000fea0003800000 */
.L_x_1376:
[----:B------:R-:W2:Y:S01]  /*10db0*/  LDL R3, [R1] ;  /* 0x0000000001037983 */ /* 0x000ea20000100800 */
[----:B------:R-:W-:Y:S02]  /*10dc0*/  ULDC.64 UR4, c[0x0][0x300] ;  /* 0x0000c00000047ab9 */ /* 0x000fe40000000a00 */
[----:B------:R-:W-:Y:S01]  /*10dd0*/  IMAD R5, R5, UR4, RZ ;  /* 0x0000000405057c24 */ /* 0x000fe2000f8e02ff */
[----:B------:R-:W3:Y:S03]  /*10de0*/  S2R R8, SR_TID.X ;  /* 0x0000000000087919 */ /* 0x000ee60000002100 */
[----:B------:R-:W-:Y:S01]  /*10df0*/  IMAD R5, R0, UR5, R5 ;  /* 0x0000000500057c24 */ /* 0x000fe2000f8e0205 */
[----:B---3--:R-:W-:-:S04]  /*10e00*/  LOP3.LUT R8, R8, 0x7f, RZ, 0xc0, !PT ;  /* 0x0000007f08087812 */ /* 0x008fc800078ec0ff */
[----:B------:R-:W-:Y:S02]  /*10e10*/  SHF.R.U32.HI R9, RZ, 0x3, R8 ;  /* 0x00000003ff097819 */ /* 0x000fe40000011608 */
[----:B------:R-:W3:Y:S01]  /*10e20*/  S2R R8, SR_TID.X ;  /* 0x0000000000087919 */ /* 0x000ee20000002100 */
[C---:B--2---:R-:W-:Y:S02]  /*10e30*/  LOP3.LUT P4, RZ, R3.reuse, 0x4, RZ, 0xc0, !PT ;  /* 0x0000000403ff7812 */ /* 0x044fe4000788c0ff */
[C---:B------:R-:W-:Y:S02]  /*10e40*/  LOP3.LUT P3, RZ, R3.reuse, 0x2, RZ, 0xc0, !PT ;  /* 0x0000000203ff7812 */ /* 0x040fe4000786c0ff */
[----:B------:R-:W-:Y:S01]  /*10e50*/  LOP3.LUT P2, RZ, R3, 0x1, RZ, 0xc0, !PT ;  /* 0x0000000103ff7812 */ /* 0x000fe2000784c0ff */
[----:B-1----:R-:W-:Y:S01]  /*10e60*/  IMAD.WIDE.U32 R2, R0, UR4, RZ ;  /* 0x0000000400027c25 */ /* 0x002fe2000f8e00ff */
[----:B------:R-:W-:-:S03]  /*10e70*/  ULDC.64 UR4, c[0x0][0x310] ;  /* 0x0000c40000047ab9 */ /* 0x000fc60000000a00 */
[----:B------:R-:W-:Y:S02]  /*10e80*/  IMAD.IADD R3, R3, 0x1, R5 ;  /* 0x0000000103037824 */ /* 0x000fe400078e0205 */
[----:B------:R-:W-:Y:S02]  /*10e90*/  IMAD R6, R6, UR4, RZ ;  /* 0x0000000406067c24 */ /* 0x000fe4000f8e02ff */
[----:B------:R-:W-:-:S04]  /*10ea0*/  IMAD.WIDE.U32 R2, R4, UR4, R2 ;  /* 0x0000000404027c25 */ /* 0x000fc8000f8e0002 */
[----:B------:R-:W-:Y:S01]  /*10eb0*/  IMAD R6, R4, UR5, R6 ;  /* 0x0000000504067c24 */ /* 0x000fe2000f8e0206 */
[----:B------:R-:W-:Y:S01]  /*10ec0*/  ULDC.64 UR4, c[0x0][0x308] ;  /* 0x0000c20000047ab9 */ /* 0x000fe20000000a00 */
[----:B------:R-:W-:Y:S02]  /*10ed0*/  IMAD R5, R25, 0x4800, R32 ;  /* 0x0000480019057824 */ /* 0x000fe400078e0220 */
[----:B------:R-:W-:Y:S02]  /*10ee0*/  IMAD.IADD R3, R3, 0x1, R6 ;  /* 0x0000000103037824 */ /* 0x000fe400078e0206 */
[----:B------:R-:W-:Y:S02]  /*10ef0*/  IMAD R0, R30, UR4, RZ ;  /* 0x000000041e007c24 */ /* 0x000fe4000f8e02ff */
[----:B------:R-:W-:-:S04]  /*10f00*/  IMAD.WIDE.U32 R2, R18, UR4, R2 ;  /* 0x0000000412027c25 */ /* 0x000fc8000f8e0002 */
[----:B------:R-:W-:Y:S01]  /*10f10*/  IMAD R0, R18, UR5, R0 ;  /* 0x0000000512007c24 */ /* 0x000fe2000f8e0200 */
[----:B------:R-:W-:Y:S01]  /*10f20*/  ULDC.64 UR4, c[0x0][0x2e8] ;  /* 0x0000ba0000047ab9 */ /* 0x000fe20000000a00 */
[----:B------:R-:W-:Y:S01]  /*10f30*/  IMAD R6, R24, -0x60, R35 ;  /* 0xffffffa018067824 */ /* 0x000fe200078e0223 */
[----:B------:R-:W-:Y:S01]  /*10f40*/  LEA R4, P0, R2, UR4, 0x1 ;  /* 0x0000000402047c11 */ /* 0x000fe2000f8008ff */
[----:B------:R-:W-:Y:S01]  /*10f50*/  IMAD.IADD R0, R3, 0x1, R0 ;  /* 0x0000000103007824 */ /* 0x000fe200078e0200 */
[----:B------:R-:W-:Y:S01]  /*10f60*/  UMOV UR4, 0xffffffff ;  /* 0xffffffff00047882 */ /* 0x000fe20000000000 */
[----:B------:R-:W-:Y:S02]  /*10f70*/  IMAD.IADD R6, R6, 0x1, -R9 ;  /* 0x0000000106067824 */ /* 0x000fe400078e0a09 */
[----:B---3--:R-:W-:Y:S01]  /*10f80*/  IMAD.SHL.U32 R9, R8, 0x8, RZ ;  /* 0x0000000808097824 */ /* 0x008fe200078e00ff */
[----:B------:R-:W-:Y:S02]  /*10f90*/  LEA.HI.X R0, R2, UR5, R0, 0x1, P0 ;  /* 0x0000000502007c11 */ /* 0x000fe400080f0c00 */
[----:B------:R-:W-:-:S02]  /*10fa0*/  ISETP.GE.AND P0, PT, R6, 0x1, PT ;  /* 0x000000010600780c */ /* 0x000fc40003f06270 */
[----:B------:R-:W-:Y:S01]  /*10fb0*/  LOP3.LUT R9, R9, 0x38, RZ, 0xc0, !PT ;  /* 0x0000003809097812 */ /* 0x000fe200078ec0ff */
[----:B------:R-:W-:Y:S10]  /*10fc0*/  BRA.DIV UR4, `(.L_x_1378) ;  /* 0x0000003e04847947 */ /* 0x000ff4000b800000 */
[----:B------:R-:W1:Y:S01]  /*10fd0*/  SHFL.IDX PT, R3, R4, RZ, 0x181f ;  /* 0x00181fff04037589 */ /* 0x000e6200000e0000 */
[----:B------:R-:W-:-:S03]  /*10fe0*/  @P0 IMAD R8, R5, 0x2, R22 ;  /* 0x0000000205080824 */ /* 0x000fc600078e0216 */
[----:B------:R-:W2:Y:S01]  /*10ff0*/  SHFL.IDX PT, R2, R0, RZ, 0x181f ;  /* 0x00181fff00027589 */ /* 0x000ea200000e0000 */
[----:B-1----:R-:W-:-:S05]  /*11000*/  @P0 LEA R3, P1, R9, R3, 0x1 ;  /* 0x0000000309030211 */ /* 0x002fca00078208ff */
[----:B--2---:R-:W-:Y:S01]  /*11010*/  @P0 IMAD.X R2, RZ, RZ, R2, P1 ;  /* 0x000000ffff020224 */ /* 0x004fe200008e0602 */
        /* <DEDUP_REMOVED lines=8> */
[----:B-1----:R-:W1:Y:S01]  /*110a0*/  SHFL.IDX PT, R3, R4, 0x1, 0x181f ;  /* 0x00381f0004037f89 */ /* 0x002e6200000e0000 */
[----:B------:R-:W-:-:S03]  /*110b0*/  @P1 IMAD R8, R5, 0x2, R22 ;  /* 0x0000000205081824 */ /* 0x000fc600078e0216 */
[----:B------:R-:W2:Y:S01]  /*110c0*/  SHFL.IDX PT, R2, R0, 0x1, 0x181f ;  /* 0x00381f0000027f89 */ /* 0x000ea200000e0000 */
[----:B-1----:R-:W-:-:S05]  /*110d0*/  @P1 LEA R3, P0, R9, R3, 0x1 ;  /* 0x0000000309031211 */ /* 0x002fca00078008ff */
[----:B--2---:R-:W-:-:S05]  /*110e0*/  @P1 IMAD.X R2, RZ, RZ, R2, P0 ;  /* 0x000000ffff021224 */ /* 0x004fca00000e0602 */
[----:B------:R-:W-:-:S04]  /*110f0*/  @P1 LOP3.LUT R3, R3, R2, RZ, 0x3c, !PT ;  /* 0x0000000203031212 */ /* 0x000fc800078e3cff */
[----:B------:R-:W-:-:S04]  /*11100*/  @P1 LOP3.LUT R2, R3, R2, RZ, 0x3c, !PT ;  /* 0x0000000203021212 */ /* 0x000fc800078e3cff */
[----:B------:R-:W-:-:S05]  /*11110*/  @P1 LOP3.LUT R3, R3, R2, RZ, 0x3c, !PT ;  /* 0x0000000203031212 */ /* 0x000fca00078e3cff */
[----:B------:R-:W-:Y:S04]  /*11120*/  @P1 LDGSTS.E.BYPASS.LTC128B.128 [R8+0x18c00], desc[UR36][R2.64], !P4 ;  /* 0x18c0000002081fae */ /* 0x000fe8000e101d64 */
[----:B------:R-:W-:Y:S04]  /*11130*/  @P1 LDGSTS.E.BYPASS.LTC128B.128 [R8+0x1bc00], desc[UR36][R2.64+0x80], !P3 ;  /* 0x1bc0008002081fae */ /* 0x000fe8000d901d64 */
[----:B------:R1:W-:Y:S01]  /*11140*/  @P1 LDGSTS.E.BYPASS.LTC128B.128 [R8+0x1ec00], desc[UR36][R2.64+0x100], !P2 ;  /* 0x1ec0010002081fae */ /* 0x0003e2000d101d64 */
[----:B------:R-:W-:-:S03]  /*11150*/  ISETP.GE.AND P1, PT, R6, 0x21, PT ;  /* 0x000000210600780c */ /* 0x000fc60003f26270 */
[----:B-1----:R-:W1:Y:S10]  /*11160*/  SHFL.IDX PT, R3, R4, 0x2, 0x181f ;  /* 0x00581f0004037f89 */ /* 0x002e7400000e0000 */
[----:B------:R-:W-:Y:S01]  /*11170*/  @P1 IMAD R8, R5, 0x2, R22 ;  /* 0x0000000205081824 */ /* 0x000fe200078e0216 */
        /* <DEDUP_REMOVED lines=24> */
[----:B------:R-:W2:Y:S04]  /*11300*/  SHFL.IDX PT, R2, R0, 0x4, 0x181f ;  /* 0x00981f0000027f89 */ /* 0x000ea800000e0000 */
[----:B------:R-:W3:Y:S01]  /*11310*/  SHFL.IDX PT, R0, R0, 0x5, 0x181f ;  /* 0x00b81f0000007f89 */ /* 0x000ee200000e0000 */
[----:B-1----:R-:W-:-:S05]  /*11320*/  @P1 LEA R3, P0, R9, R3, 0x1 ;  /* 0x0000000309031211 */ /* 0x002fca00078008ff */
[----:B--2---:R-:W-:-:S05]  /*11330*/  @P1 IMAD.X R2, RZ, RZ, R2, P0 ;  /* 0x000000ffff021224 */ /* 0x004fca00000e0602 */
[----:B------:R-:W-:-:S04]  /*11340*/  @P1 LOP3.LUT R3, R3, R2, RZ, 0x3c, !PT ;  /* 0x0000000203031212 */ /* 0x000fc800078e3cff */
[----:B------:R-:W-:-:S04]  /*11350*/  @P1 LOP3.LUT R2, R3, R2, RZ, 0x3c, !PT ;  /* 0x0000000203021212 */ /* 0x000fc800078e3cff */
[----:B------:R-:W-:-:S05]  /*11360*/  @P1 LOP3.LUT R3, R3, R2, RZ, 0x3c, !PT ;  /* 0x0000000203031212 */ /* 0x000fca00078e3cff */
[----:B------:R-:W-:Y:S04]  /*11370*/  @P1 LDGSTS.E.BYPASS.LTC128B.128 [R8+0x1a400], desc[UR36][R2.64], !P4 ;  /* 0x1a40000002081fae */ /* 0x000fe8000e101d64 */
[----:B------:R-:W-:Y:S04]  /*11380*/  @P1 LDGSTS.E.BYPASS.LTC128B.128 [R8+0x1d400], desc[UR36][R2.64+0x80], !P3 ;  /* 0x1d40008002081fae */ /* 0x000fe8000d901d64 */
[----:B------:R1:W-:Y:S04]  /*11390*/  @P1 LDGSTS.E.BYPASS.LTC128B.128 [R8+0x20400], desc[UR36][R2.64+0x100], !P2 ;  /* 0x2040010002081fae */ /* 0x0003e8000d101d64 */
[----:B-1-3--:R1:W2:Y:S02]  /*113a0*/  SHFL.IDX PT, R2, R4, 0x5, 0x181f ;  /* 0x00b81f0004027f89 */ /* 0x00a2a400000e0000 */
.L_x_1457:
[----:B------:R-:W-:-:S13]  /*113b0*/  ISETP.GE.AND P0, PT, R6, 0x51, PT ;  /* 0x000000510600780c */ /* 0x000fda0003f06270 */
[----:B--2---:R-:W-:Y:S01]  /*113c0*/  @P0 LEA R2, P1, R9, R2, 0x1 ;  /* 0x0000000209020211 */ /* 0x004fe200078208ff */
        /* <DEDUP_REMOVED lines=10> */
.L_x_1379:
[----:B------:R-:W-:Y:S02]  /*11470*/  PLOP3.LUT P1, PT, P1, P0, PT, 0xa2, 0x0 ;  /* 0x000000000000781c */ /* 0x000fe40000f21472 */
[----:B------:R-:W-:-:S08]  /*11480*/  @P0 R2UR P1, UR4, R7 ;  /* 0x00000000070402ca */ /* 0x000fd00000020000 */
[----:B------:R-:W-:-:S05]  /*11490*/  @P0 PLOP3.LUT P0, PT, P1, PT, PT, 0x80, 0x0 ;  /* 0x000000000000081c */ /* 0x000fca0000f0f070 */
[----:B------:R-:W-:Y:S01]  /*114a0*/  @!P1 SYNCS.ARRIVE.TRANS64.RED.A0T1 RZ, [UR4+0x2a830], RZ ;  /* 0x02a830ffffff99a7 */ /* 0x000fe20008200404 */
[----:B------:R-:W-:Y:S07]  /*114b0*/  @!P1 ARRIVES.LDGSTSBAR.64.TRANSCNT [UR4+0x2a830] ;  /* 0x02a83000ff0099b0 */ /* 0x000fee0008000a84 */
[----:B------:R-:W-:Y:S05]  /*114c0*/  @P0 BRA.U.ANY `(.L_x_1379) ;  /* 0xfffffffd00e80947 */ /* 0x000fea000393ffff */
[----:B------:R-:W-:Y:S01]  /*114d0*/  NOP ;  /* 0x0000000000007918 */ /* 0x000fe20000000000 */
[----:B------:R-:W3:Y:S02]  /*114e0*/  LDL R0, [R1] ;  /* 0x0000000001007983 */ /* 0x000ee40000100800 */
[----:B---3--:R-:W-:-:S13]  /*114f0*/  LOP3.LUT P2, RZ, R0, 0x10, RZ, 0xc0, !PT ;  /* 0x0000001000ff7812 */ /* 0x008fda000784c0ff */
[----:B------:R-:W-:Y:S05]  /*11500*/  @!P2 BRA `(.L_x_1380) ;  /* 0x000000000004a947 */ /* 0x000fea0003800000 */
[----:B------:R-:W-:Y:S01]  /*11510*/  BPT.TRAP 0x1 ;  /* 0x000000040000795c */ /* 0x000fe20000300000 */
.L_x_1380:
[----:B------:R3:W-:Y:S02]  /*11520*/  SYNCS.ARRIVE.TRANS64.A1T0 RZ, [R7+URZ+0x2a830], RZ ;  /* 0x02a830ff07ff79a7 */ /* 0x0007e4000810003f */
[----:B------:R-:W-:Y:S05]  /*11530*/  WARPSYNC.ALL ;  /* 0x0000000000007948 */ /* 0x000fea0003800000 */
[----:B------:R-:W-:Y:S01]  /*11540*/  ULDC.64 UR4, c[0x0][0x298] ;  /* 0x0000a60000047ab9 */ /* 0x000fe20000000a00 */
[----:B--2---:R-:W-:Y:S01]  /*11550*/  VIADD R2, R22, 0xc400 ;  /* 0x0000c40016027836 */ /* 0x004fe20000000000 */
[----:B------:R-:W-:Y:S01]  /*11560*/  SHF.R.S32.HI R0, RZ, 0x1f, R34 ;  /* 0x0000001fff007819 */ /* 0x000fe20000011422 */
[----:B-1----:R-:W-:Y:S01]  /*11570*/  IMAD.WIDE.U32 R4, R34, UR4, RZ ;  /* 0x0000000422047c25 */ /* 0x002fe2000f8e00ff */
[----:B------:R-:W-:Y:S01]  /*11580*/  BSSY B6, `(.L_x_1381) ;  /* 0x0000018000067945 */ /* 0x000fe20003800000 */
[----:B------:R-:W-:Y:S01]  /*11590*/  BAR.SYNC.DEFER_BLOCKING 0x8, 0x180 ;  /* 0x0206000000007b1d */ /* 0x000fe20000010000 */
[----:B------:R-:W-:Y:S01]  /*115a0*/  LOP3.LUT P0, RZ, R2, 0x3ff, RZ, 0xc0, !PT ;  /* 0x000003ff02ff7812 */ /* 0x000fe2000780c0ff */
[----:B------:R-:W-:-:S04]  /*115b0*/  IMAD R3, R0, UR4, RZ ;  /* 0x0000000400037c24 */ /* 0x000fc8000f8e02ff */
[----:B------:R-:W-:Y:S01]  /*115c0*/  IMAD R0, R34, UR5, R3 ;  /* 0x0000000522007c24 */ /* 0x000fe2000f8e0203 */
[----:B------:R1:W-:Y:S03]  /*115d0*/  STL.64 [R1+0x8], R4 ;  /* 0x0000080401007387 */ /* 0x0003e60000100a00 */
[----:B------:R-:W-:-:S04]  /*115e0*/  IMAD.IADD R34, R5, 0x1, R0 ;  /* 0x0000000105227824 */ /* 0x000fc800078e0200 */
[----:B------:R-:W-:Y:S05]  /*115f0*/  @!P0 BRA `(.L_x_1382) ;  /* 0x0000000000408947 */ /* 0x000fea0003800000 */
[----:B------:R-:W-:Y:S01]  /*11600*/  MOV R2, 0x0 ;  /* 0x0000000000027802 */ /* 0x000fe20000000f00 */
[----:B------:R-:W-:Y:S01]  /*11610*/  ULDC.64 UR6, c[0x4][0xf0] ;  /* 0x01003c0000067ab9 */ /* 0x000fe20000000a00 */
[----:B------:R-:W-:Y:S01]  /*11620*/  ULDC.64 UR8, c[0x4][0xf8] ;  /* 0x01003e0000087ab9 */ /* 0x000fe20000000a00 */
[----:B------:R-:W-:Y:S01]  /*11630*/  ULDC.64 UR4, c[0x4][0x88] ;  /* 0x0100220000047ab9 */ /* 0x000fe20000000a00 */
[----:B-1----:R-:W-:Y:S02]  /*11640*/  IMAD.U32 R4, RZ, RZ, UR6 ;  /* 0x00000006ff047e24 */ /* 0x002fe4000f8e00ff */
[----:B------:R-:W1:Y:S01]  /*11650*/  LDC.64 R2, c[0x4][R2] ;  /* 0x0100000002027b82 */ /* 0x000e620000000a00 */
[----:B------:R-:W-:Y:S02]  /*11660*/  IMAD.U32 R5, RZ, RZ, UR7 ;  /* 0x00000007ff057e24 */ /* 0x000fe4000f8e00ff */
[----:B------:R-:W-:Y:S02]  /*11670*/  IMAD.U32 R6, RZ, RZ, UR8 ;  /* 0x00000008ff067e24 */ /* 0x000fe4000f8e00ff */
[----:B---3--:R-:W-:-:S02]  /*11680*/  IMAD.U32 R7, RZ, RZ, UR9 ;  /* 0x00000009ff077e24 */ /* 0x008fc4000f8e00ff */
[----:B------:R-:W-:Y:S02]  /*11690*/  IMAD.U32 R10, RZ, RZ, UR4 ;  /* 0x00000004ff0a7e24 */ /* 0x000fe4000f8e00ff */
[----:B------:R-:W-:Y:S02]  /*116a0*/  IMAD.U32 R11, RZ, RZ, UR5 ;  /* 0x00000005ff0b7e24 */ /* 0x000fe4000f8e00ff */
[----:B------:R-:W-:Y:S02]  /*116b0*/  IMAD.MOV.U32 R8, RZ, RZ, 0x70 ;  /* 0x00000070ff087424 */ /* 0x000fe400078e00ff */
[----:B------:R-:W-:Y:S02]  /*116c0*/  IMAD.MOV.U32 R12, RZ, RZ, 0x1 ;  /* 0x00000001ff0c7424 */ /* 0x000fe400078e00ff */
[----:B------:R-:W-:-:S07]  /*116d0*/  IMAD.MOV.U32 R13, RZ, RZ, RZ ;  /* 0x000000ffff0d7224 */ /* 0x000fce00078e00ff */
[----:B0-----:R-:W-:-:S07]  /*116e0*/  LEPC R20, `(.L_x_1382) ;  /* 0x000000001014794e */ /* 0x001fce0000000000 */
[----:B-1----:R-:W-:Y:S05]  /*116f0*/  CALL.ABS.NOINC R2 ;  /* 0x0000000002007343 */ /* 0x002fea0003c00000 */
.L_x_1382:
[----:B------:R-:W-:Y:S05]  /*11700*/  BSYNC B6 ;  /* 0x0000000000067941 */ /* 0x000fea0003800000 */
.L_x_1381:
[----:B0-----:R-:W2:Y:S01]  /*11710*/  LDL.LU.64 R20, [R1+0x8] ;  /* 0x0000080001147983 */ /* 0x001ea20000300a00 */
[----:B------:R-:W-:-:S03]  /*11720*/  ULDC.64 UR4, c[0x0][0x2d8] ;  /* 0x0000b60000047ab9 */ /* 0x000fc60000000a00 */
[----:B------:R-:W4:Y:S01]  /*11730*/  LDL R2, [R1] ;  /* 0x0000000001027983 */ /* 0x000f220000100800 */
[----:B------:R-:W-:Y:S02]  /*11740*/  IMAD R0, R30, UR4, RZ ;  /* 0x000000041e007c24 */ /* 0x000fe4000f8e02ff */
[----:B------:R-:W-:Y:S01]  /*11750*/  IMAD.MOV.U32 R3, RZ, RZ, R34 ;  /* 0x000000ffff037224 */ /* 0x000fe200078e0022 */
[----:B------:R-:W3:Y:S01]  /*11760*/  S2R R9, SR_TID.X ;  /* 0x0000000000097919 */ /* 0x000ee20000002100 */
[----:B-1----:R-:W-:Y:S01]  /*11770*/  IMAD R5, R18, UR5, R0 ;  /* 0x0000000512057c24 */ /* 0x002fe2000f8e0200 */
[----:B------:R-:W-:Y:S01]  /*11780*/  SHF.R.S32.HI R0, RZ, 0x1f, R19 ;  /* 0x0000001fff007819 */ /* 0x000fe20000011413 */
[----:B---3--:R-:W-:-:S05]  /*11790*/  IMAD.SHL.U32 R7, R9, 0x8, RZ ;  /* 0x0000000809077824 */ /* 0x008fca00078e00ff */
[----:B------:R-:W-:Y:S01]  /*117a0*/  LOP3.LUT R7, R7, 0x38, RZ, 0xc0, !PT ;  /* 0x0000003807077812 */ /* 0x000fe200078ec0ff */
[----:B--2---:R-:W0:Y:S01]  /*117b0*/  S2R R21, SR_TID.X ;  /* 0x0000000000157919 */ /* 0x004e220000002100 */
[----:B----4-:R-:W-:Y:S01]  /*117c0*/  LOP3.LUT P6, RZ, R2, 0x80, RZ, 0xc0, !PT ;  /* 0x0000008002ff7812 */ /* 0x010fe200078cc0ff */
[----:B------:R-:W-:Y:S02]  /*117d0*/  IMAD.MOV.U32 R2, RZ, RZ, R20 ;  /* 0x000000ffff027224 */ /* 0x000fe400078e0014 */
[----:B------:R-:W1:Y:S01]  /*117e0*/  LDC R20, c[0x0][0x448] ;  /* 0x00011200ff147b82 */ /* 0x000e620000000800 */
[----:B------:R-:W-:Y:S01]  /*117f0*/  SEL R0, R0, RZ, !P6 ;  /* 0x000000ff00007207 */ /* 0x000fe20007000000 */
[----:B------:R-:W-:Y:S01]  /*11800*/  IMAD.WIDE.U32 R2, R18, UR4, R2 ;  /* 0x0000000412027c25 */ /* 0x000fe2000f8e0002 */
[----:B------:R-:W-:Y:S01]  /*11810*/  SEL R4, R19, RZ, !P6 ;  /* 0x000000ff13047207 */ /* 0x000fe20007000000 */
[----:B------:R-:W-:Y:S02]  /*11820*/  ULDC.64 UR4, c[0x0][0x2e0] ;  /* 0x0000b80000047ab9 */ /* 0x000fe40000000a00 */
[----:B------:R-:W-:-:S02]  /*11830*/  IMAD.IADD R3, R3, 0x1, R5 ;  /* 0x0000000103037824 */ /* 0x000fc400078e0205 */
[----:B------:R-:W-:Y:S02]  /*11840*/  IMAD R0, R0, UR4, RZ ;  /* 0x0000000400007c24 */ /* 0x000fe4000f8e02ff */
[----:B------:R-:W-:-:S04]  /*11850*/  IMAD.WIDE.U32 R2, R4, UR4, R2 ;  /* 0x0000000404027c25 */ /* 0x000fc8000f8e0002 */
[----:B------:R-:W-:Y:S01]  /*11860*/  IMAD R0, R4, UR5, R0 ;  /* 0x0000000504007c24 */ /* 0x000fe2000f8e0200 */
[----:B------:R-:W-:-:S03]  /*11870*/  ULDC.64 UR4, c[0x0][0x2d0] ;  /* 0x0000b40000047ab9 */ /* 0x000fc60000000a00 */
[----:B------:R-:W-:Y:S01]  /*11880*/  IMAD.IADD R3, R3, 0x1, R0 ;  /* 0x0000000103037824 */ /* 0x000fe200078e0200 */
[----:B-1----:R-:W-:Y:S02]  /*11890*/  ISETP.NE.AND P6, PT, R20, 0x1, PT ;  /* 0x000000011400780c */ /* 0x002fe40003fc5270 */
[----:B------:R-:W1:Y:S01]  /*118a0*/  S2R R20, SR_TID.X ;  /* 0x0000000000147919 */ /* 0x000e620000002100 */
[----:B0-----:R-:W-:-:S04]  /*118b0*/  LOP3.LUT R21, R21, 0x7f, RZ, 0xc0, !PT ;  /* 0x0000007f15157812 */ /* 0x001fc800078ec0ff */
[----:B------:R-:W-:-:S06]  /*118c0*/  SHF.R.U32.HI R21, RZ, 0x3, R21 ;  /* 0x00000003ff157819 */ /* 0x000fcc0000011615 */
[----:B------:R-:W0:Y:S08]  /*118d0*/  @P6 LDC R6, c[0x0][0x44c] ;  /* 0x00011300ff066b82 */ /* 0x000e300000000800 */
[----:B------:R-:W2:Y:S01]  /*118e0*/  @P6 LDC R5, c[0x0][0x450] ;  /* 0x00011400ff056b82 */ /* 0x000ea20000000800 */
[----:B-1----:R-:W-:-:S05]  /*118f0*/  IMAD.SHL.U32 R20, R20, 0x10, RZ ;  /* 0x0000001014147824 */ /* 0x002fca00078e00ff */
[----:B------:R-:W-:Y:S01]  /*11900*/  LOP3.LUT R20, R21, 0x70, R20, 0xf8, !PT ;  /* 0x0000007015147812 */ /* 0x000fe200078ef814 */
[----:B------:R-:W-:-:S04]  /*11910*/  IMAD.SHL.U32 R21, R9, 0x8, RZ ;  /* 0x0000000809157824 */ /* 0x000fc800078e00ff */
[----:B------:R-:W-:Y:S01]  /*11920*/  IMAD.IADD R0, R20, 0x1, R26 ;  /* 0x0000000114007824 */ /* 0x000fe200078e021a */
[----:B------:R-:W-:Y:S02]  /*11930*/  LOP3.LUT R21, R21, 0x38, RZ, 0xc0, !PT ;  /* 0x0000003815157812 */ /* 0x000fe400078ec0ff */
[----:B------:R-:W-:Y:S01]  /*11940*/  LOP3.LUT R20, R9, 0x7f, RZ, 0xc0, !PT ;  /* 0x0000007f09147812 */ /* 0x000fe200078ec0ff */
[----:B0-----:R-:W-:Y:S01]  /*11950*/  @P6 IMAD.HI.U32 R6, R0, R6, RZ ;  /* 0x0000000600066227 */ /* 0x001fe200078e00ff */
[C---:B------:R-:W-:Y:S02]  /*11960*/  LOP3.LUT R8, R21.reuse, 0x40, RZ, 0xfc, !PT ;  /* 0x0000004015087812 */ /* 0x040fe400078efcff */
[----:B------:R-:W-:Y:S01]  /*11970*/  LOP3.LUT R9, R21, 0x80, RZ, 0xfc, !PT ;  /* 0x0000008015097812 */ /* 0x000fe200078efcff */
[----:B------:R-:W-:Y:S01]  /*11980*/  IMAD.MOV.U32 R4, RZ, RZ, R0 ;  /* 0x000000ffff047224 */ /* 0x000fe200078e0000 */
[----:B--2---:R-:W-:Y:S02]  /*11990*/  @P6 SHF.R.U32.HI R4, RZ, R5, R6 ;  /* 0x00000005ff046219 */ /* 0x004fe40000011606 */
[----:B------:R-:W0:Y:S03]  /*119a0*/  LDC R6, c[0x0][0x448] ;  /* 0x00011200ff067b82 */ /* 0x000e260000000800 */
[----:B------:R-:W-:-:S02]  /*119b0*/  IMAD.MOV R5, RZ, RZ, -R4 ;  /* 0x000000ffff057224 */ /* 0x000fc400078e0a04 */
[----:B------:R-:W-:-:S04]  /*119c0*/  IMAD.WIDE.U32 R2, R4, UR4, R2 ;  /* 0x0000000404027c25 */ /* 0x000fc8000f8e0002 */
[----:B0-----:R-:W-:Y:S01]  /*119d0*/  IMAD R0, R6, R5, R0 ;  /* 0x0000000506007224 */ /* 0x001fe200078e0200 */
[----:B------:R-:W-:-:S05]  /*119e0*/  SHF.R.S32.HI R5, RZ, 0x1f, R4 ;  /* 0x0000001fff057819 */ /* 0x000fca0000011404 */
[----:B------:R-:W-:-:S04]  /*119f0*/  IMAD R5, R5, UR4, RZ ;  /* 0x0000000405057c24 */ /* 0x000fc8000f8e02ff */
        /* <DEDUP_REMOVED lines=8> */
[C---:B------:R-:W-:Y:S01]  /*11a80*/  LEA R0, P0, R2.reuse, UR4, 0x1 ;  /* 0x0000000402007c11 */ /* 0x040fe2000f8008ff */
[----:B------:R-:W-:Y:S01]  /*11a90*/  IMAD.IADD R4, R3, 0x1, R5 ;  /* 0x0000000103047824 */ /* 0x000fe200078e0205 */
[----:B------:R-:W-:Y:S02]  /*11aa0*/  ULDC UR4, c[0x0][0x2b8] ;  /* 0x0000ae0000047ab9 */ /* 0x000fe40000000800 */
[----:B------:R-:W-:Y:S02]  /*11ab0*/  ISETP.GE.AND P3, PT, R7, UR4, PT ;  /* 0x0000000407007c0c */ /* 0x000fe4000bf66270 */
[----:B------:R-:W-:Y:S01]  /*11ac0*/  LEA.HI.X R4, R2, UR5, R4, 0x1, P0 ;  /* 0x0000000502047c11 */ /* 0x000fe200080f0c04 */
[----:B------:R-:W-:Y:S01]  /*11ad0*/  UMOV UR5, 0xffffffff ;  /* 0xffffffff00057882 */ /* 0x000fe20000000000 */
[----:B------:R-:W-:-:S02]  /*11ae0*/  ISETP.GE.AND P2, PT, R8, UR4, PT ;  /* 0x0000000408007c0c */ /* 0x000fc4000bf46270 */
[----:B------:R-:W-:Y:S02]  /*11af0*/  ISETP.GE.AND P0, PT, R9, UR4, PT ;  /* 0x0000000409007c0c */ /* 0x000fe4000bf06270 */
[----:B------:R-:W-:Y:S01]  /*11b00*/  SHF.R.U32.HI R8, RZ, 0x3, R20 ;  /* 0x00000003ff087819 */ /* 0x000fe20000011614 */
[----:B------:R-:W-:Y:S10]  /*11b10*/  BRA.DIV UR5, `(.L_x_1383) ;  /* 0x0000003a05d87947 */ /* 0x000ff4000b800000 */
[----:B------:R-:W0:Y:S01]  /*11b20*/  SHFL.IDX PT, R3, R0, RZ, 0x181f ;  /* 0x00181fff00037589 */ /* 0x000e2200000e0000 */
[----:B------:R-:W-:Y:S02]  /*11b30*/  IMAD R29, R29, R6, RZ ;  /* 0x000000061d1d7224 */ /* 0x000fe400078e02ff */
[----:B------:R-:W-:Y:S01]  /*11b40*/  IMAD.IADD R26, R8, 0x1, R26 ;  /* 0x00000001081a7824 */ /* 0x000fe200078e021a */
[----:B------:R-:W1:Y:S04]  /*11b50*/  SHFL.IDX PT, R2, R4, RZ, 0x181f ;  /* 0x00181fff04027589 */ /* 0x000e6800000e0000 */
[----:B------:R-:W-:Y:S01]  /*11b60*/  ISETP.GE.AND P1, PT, R26, R29, PT ;  /* 0x0000001d1a00720c */ /* 0x000fe20003f26270 */
[----:B------:R-:W-:-:S12]  /*11b70*/  SHFL.IDX PT, R14, R0, 0x7, 0x181f ;  /* 0x00f81f00000e7f89 */ /* 0x000fd800000e0000 */
[----:B0-----:R-:W-:-:S05]  /*11b80*/  @!P1 LEA R5, P4, R7, R3, 0x1 ;  /* 0x0000000307059211 */ /* 0x001fca00078808ff */
[----:B-1----:R-:W-:Y:S02]  /*11b90*/  @!P1 IMAD.X R3, RZ, RZ, R2, P4 ;  /* 0x000000ffff039224 */ /* 0x002fe400020e0602 */
        /* <DEDUP_REMOVED lines=71> */
.L_x_1474:
[----:B------:R-:W-:Y:S01]  /*12010*/  VIADD R26, R26, 0x70 ;  /* 0x000000701a1a7836 */ /* 0x000fe20000000000 */
[----:B------:R-:W-:Y:S04]  /*12020*/  BSSY B0, `(.L_x_1384) ;  /* 0x000000b000007945 */ /* 0x000fe80003800000 */
[----:B------:R-:W-:-:S13]  /*12030*/  ISETP.GE.AND P1, PT, R26, R29, PT ;  /* 0x0000001d1a00720c */ /* 0x000fda0003f26270 */
[----:B------:R-:W-:Y:S05]  /*12040*/  @P1 BRA `(.L_x_1385) ;  /* 0x0000000000201947 */ /* 0x000fea0003800000 */
[----:B0-----:R-:W-:-:S05]  /*12050*/  LEA R2, P1, R7, R14, 0x1 ;  /* 0x0000000e07027211 */ /* 0x001fca00078208ff */
[----:B------:R-:W-:-:S05]  /*12060*/  IMAD.X R3, RZ, RZ, R4, P1 ;  /* 0x000000ffff037224 */ /* 0x000fca00008e0604 */
[----:B------:R-:W-:Y:S01]  /*12070*/  @!PT LDS RZ, [RZ] ;  /* 0x00000000fffff984 */ /* 0x000fe20000000800 */
[----:B------:R-:W-:Y:S01]  /*12080*/  @!PT LDS RZ, [RZ] ;  /* 0x00000000fffff984 */ /* 0x000fe20000000800 */
[----:B------:R-:W-:Y:S01]  /*12090*/  @!PT LDS RZ, [RZ] ;  /* 0x00000000fffff984 */ /* 0x000fe20000000800 */
[----:B------:R1:W-:Y:S04]  /*120a0*/  LDGSTS.E.BYPASS.LTC128B.128 [R33+0xfc00], desc[UR36][R2.64], !P3 ;  /* 0x0fc0000002217fae */ /* 0x0003e8000d901d64 */
[----:B------:R1:W-:Y:S04]  /*120b0*/  LDGSTS.E.BYPASS.LTC128B.128 [R33+0x13c00], desc[UR36][R2.64+0x80], !P2 ;  /* 0x13c0008002217fae */ /* 0x0003e8000d101d64 */
[----:B------:R1:W-:Y:S02]  /*120c0*/  LDGSTS.E.BYPASS.LTC128B.128 [R33+0x17c00], desc[UR36][R2.64+0x100], !P0 ;  /* 0x17c0010002217fae */ /* 0x0003e4000c101d64 */
.L_x_1385:
[----:B------:R-:W-:Y:S05]  /*120d0*/  BSYNC B0 ;  /* 0x0000000000007941 */ /* 0x000fea0003800000 */
.L_x_1384:
[----:B------:R-:W-:Y:S01]  /*120e0*/  NOP ;  /* 0x0000000000007918 */ /* 0x000fe20000000000 */
[----:B------:R-:W-:-:S13]  /*120f0*/  PLOP3.LUT P0, PT, PT, PT, PT, 0x80, 0x0 ;  /* 0x000000000000781c */ /* 0x000fda0003f0f070 */
.L_x_1386:
[----:B------:R-:W-:Y:S02]  /*12100*/  PLOP3.LUT P1, PT, P1, P0, PT, 0xa2, 0x0 ;  /* 0x000000000000781c */ /* 0x000fe40000f21472 */
[----:B------:R-:W-:-:S08]  /*12110*/  @P0 R2UR P1, UR4, R22 ;  /* 0x00000000160402ca */ /* 0x000fd00000020000 */
[----:B------:R-:W-:-:S05]  /*12120*/  @P0 PLOP3.LUT P0, PT, P1, PT, PT, 0x80, 0x0 ;  /* 0x000000000000081c */ /* 0x000fca0000f0f070 */
[----:B------:R-:W-:Y:S01]  /*12130*/  @!P1 SYNCS.ARRIVE.TRANS64.RED.A0T1 RZ, [UR4+0x2a800], RZ ;  /* 0x02a800ffffff99a7 */ /* 0x000fe20008200404 */
[----:B------:R-:W-:Y:S07]  /*12140*/  @!P1 ARRIVES.LDGSTSBAR.64.TRANSCNT [UR4+0x2a800] ;  /* 0x02a80000ff0099b0 */ /* 0x000fee0008000a84 */
[----:B------:R-:W-:Y:S05]  /*12150*/  @P0 BRA.U.ANY `(.L_x_1386) ;  /* 0xfffffffd00e80947 */ /* 0x000fea000393ffff */
[----:B01----:R-:W2:Y:S04]  /*12160*/  LDL.LU R3, [R1+0x14] ;  /* 0x0000140001037983 */ /* 0x003ea80000300800 */
[----:B------:R-:W3:Y:S01]  /*12170*/  LDL.LU R2, [R1+0x10] ;  /* 0x0000100001027983 */ /* 0x000ee20000300800 */
[----:B--2---:R-:W-:-:S05]  /*12180*/  VIADD R3, R3, 0x1 ;  /* 0x0000000103037836 */ /* 0x004fca0000000000 */
[----:B------:R-:W-:Y:S01]  /*12190*/  LEA.HI R0, R3, R3, RZ, 0x1 ;  /* 0x0000000303007211 */ /* 0x000fe200078f08ff */
[----:B------:R0:W-:Y:S03]  /*121a0*/  STL [R1+0x14], R3 ;  /* 0x0000140301007387 */ /* 0x0001e60000100800 */
[----:B------:R-:W-:-:S05]  /*121b0*/  LOP3.LUT R0, R0, 0xfffffffe, RZ, 0xc0, !PT ;  /* 0xfffffffe00007812 */ /* 0x000fca00078ec0ff */
[----:B0-----:R-:W-:Y:S02]  /*121c0*/  IMAD.IADD R3, R3, 0x1, -R0 ;  /* 0x0000000103037824 */ /* 0x001fe400078e0a00 */
[----:B---3--:R-:W-:-:S03]  /*121d0*/  VIADD R0, R2, 0xfffffffe ;  /* 0xfffffffe02007836 */ /* 0x008fc60000000000 */
[----:B------:R-:W-:Y:S01]  /*121e0*/  SHF.L.U32 R3, R3, 0x1f, RZ ;  /* 0x0000001f03037819 */ /* 0x000fe200000006ff */
[----:B------:R-:W-:Y:S01]  /*121f0*/  NOP ;  /* 0x0000000000007918 */ /* 0x000fe20000000000 */
[----:B------:R0:W-:Y:S01]  /*12200*/  SYNCS.ARRIVE.TRANS64.A1T0 RZ, [R22+URZ+0x2a800], RZ ;  /* 0x02a800ff16ff79a7 */ /* 0x0001e2000810003f */
[----:B------:R-:W-:Y:S01]  /*12210*/  BSSY B0, `(.L_x_1387) ;  /* 0x0000003000007945 */ /* 0x000fe20003800000 */
[----:B------:R-:W1:Y:S03]  /*12220*/  SYNCS.PHASECHK.TRANS64.TRYWAIT P0, [R22+URZ+0x2a820], R3 ;  /* 0x02a82003160075a7 */ /* 0x000e66000800017f */
[----:B01----:R-:W-:Y:S05]  /*12230*/  @!P0 BRA `(.L_x_1388) ;  /* 0x0000003c00c88947 */ /* 0x003fea0003800000 */
.L_x_1475:
[----:B------:R-:W-:Y:S05]  /*12240*/  BSYNC B0 ;  /* 0x0000000000007941 */ /* 0x000fea0003800000 */
.L_x_1387:
[----:B------:R-:W-:Y:S01]  /*12250*/  ISETP.GE.AND P0, PT, R0, R37, PT ;  /* 0x000000250000720c */ /* 0x000fe20003f06270 */
[----:B------:R-:W-:-:S12]  /*12260*/  BSSY B0, `(.L_x_1389) ;  /* 0x00000ff000007945 */ /* 0x000fd80003800000 */
[----:B------:R-:W-:Y:S05]  /*12270*/  @!P0 BRA `(.L_x_1390) ;  /* 0x0000000c00f48947 */ /* 0x000fea0003800000 */
[----:B------:R-:W-:Y:S02]  /*12280*/  IMAD.MOV.U32 R20, RZ, RZ, R27 ;  /* 0x000000ffff147224 */ /* 0x000fe400078e001b */
[----:B------:R-:W-:Y:S02]  /*12290*/  IMAD.MOV.U32 R10, RZ, RZ, R25 ;  /* 0x000000ffff0a7224 */ /* 0x000fe400078e0019 */
[----:B------:R-:W-:-:S07]  /*122a0*/  IMAD.MOV.U32 R29, RZ, RZ, R24 ;  /* 0x000000ffff1d7224 */ /* 0x000fce00078e0018 */
.L_x_1403:
[----:B------:R-:W1:Y:S01]  /*122b0*/  S2R R2, SR_TID.X ;  /* 0x0000000000027919 */ /* 0x000e620000002100 */
[----:B0-----:R-:W0:Y:S01]  /*122c0*/  LDC R3, c[0x0][0x430] ;  /* 0x00010c00ff037b82 */ /* 0x001e220000000800 */
[----:B------:R-:W2:Y:S01]  /*122d0*/  LDL R7, [R1+0x4] ;  /* 0x0000040001077983 */ /* 0x000ea20000100800 */
[----:B------:R-:W3:Y:S01]  /*122e0*/  S2R R5, SR_TID.X ;  /* 0x0000000000057919 */ /* 0x000ee20000002100 */
[----:B-1----:R-:W-:-:S04]  /*122f0*/  LOP3.LUT R2, R2, 0x7f, RZ, 0xc0, !PT ;  /* 0x0000007f02027812 */ /* 0x002fc800078ec0ff */
[----:B------:R-:W-:Y:S02]  /*12300*/  SHF.R.U32.HI R4, RZ, 0x3, R2 ;  /* 0x00000003ff047819 */ /* 0x000fe40000011602 */
[----:B------:R-:W4:Y:S01]  /*12310*/  LDL R2, [R1] ;  /* 0x0000000001027983 */ /* 0x000f220000100800 */
[----:B0-----:R-:W-:Y:S01]  /*12320*/  ISETP.NE.AND P0, PT, R3, 0x1, PT ;  /* 0x000000010300780c */ /* 0x001fe20003f05270 */
[----:B---3--:R-:W-:-:S05]  /*12330*/  IMAD.SHL.U32 R6, R5, 0x10, RZ ;  /* 0x0000001005067824 */ /* 0x008fca00078e00ff */
[----:B------:R-:W-:-:S04]  /*12340*/  LOP3.LUT R6, R4, 0x70, R6, 0xf8, !PT ;  /* 0x0000007004067812 */ /* 0x000fc800078ef806 */
[----:B------:R-:W-:-:S03]  /*12350*/  ISETP.GT.U32.AND P2, PT, R6, 0x5f, PT ;  /* 0x0000005f0600780c */ /* 0x000fc60003f44070 */
[----:B------:R-:W0:Y:S01]  /*12360*/  @P0 LDC R3, c[0x0][0x434] ;  /* 0x00010d00ff030b82 */ /* 0x000e220000000800 */
[----:B------:R-:W-:-:S09]  /*12370*/  IMAD R8, R0, 0x60, R36 ;  /* 0x0000006000087824 */ /* 0x000fd200078e0224 */
[----:B------:R-:W1:Y:S01]  /*12380*/  @!P2 LDC.64 R4, c[0x0][0x428] ;  /* 0x00010a00ff04ab82 */ /* 0x000e620000000a00 */
[----:B------:R-:W-:-:S04]  /*12390*/  IMAD.IADD R8, R6, 0x1, R8 ;  /* 0x0000000106087824 */ /* 0x000fc800078e0208 */
[----:B------:R-:W-:Y:S02]  /*123a0*/  IMAD.MOV.U32 R6, RZ, RZ, R8 ;  /* 0x000000ffff067224 */ /* 0x000fe400078e0008 */
[----:B0-----:R-:W-:Y:S01]  /*123b0*/  @P0 IMAD.HI.U32 R3, R8, R3, RZ ;  /* 0x0000000308030227 */ /* 0x001fe200078e00ff */
[----:B----4-:R-:W-:Y:S02]  /*123c0*/  LOP3.LUT P1, RZ, R2, 0x10, RZ, 0xc0, !PT ;  /* 0x0000001002ff7812 */ /* 0x010fe4000782c0ff */
[----:B------:R-:W0:Y:S02]  /*123d0*/  @P0 LDC R2, c[0x0][0x438] ;  /* 0x00010e00ff020b82 */ /* 0x000e240000000800 */
[----:B0-----:R-:W-:-:S04]  /*123e0*/  @P0 SHF.R.U32.HI R6, RZ, R2, R3 ;  /* 0x00000002ff060219 */ /* 0x001fc80000011603 */
[--C-:B------:R-:W-:Y:S01]  /*123f0*/  @!P2 SHF.R.S32.HI R3, RZ, 0x1f, R6.reuse ;  /* 0x0000001fff03a819 */ /* 0x100fe20000011406 */
[----:B------:R-:W-:-:S04]  /*12400*/  @!P2 IMAD.MOV.U32 R2, RZ, RZ, R6 ;  /* 0x000000ffff02a224 */ /* 0x000fc800078e0006 */
[----:B-1----:R-:W-:-:S04]  /*12410*/  @!P2 IMAD.WIDE.U32 R2, R31, R4, R2 ;  /* 0x000000041f02a225 */ /* 0x002fc800078e0002 */
        /* <DEDUP_REMOVED lines=8> */
[----:B------:R-:W-:Y:S01]  /*124a0*/  VIADD R25, R10, 0x1 ;  /* 0x000000010a197836 */ /* 0x000fe20000000000 */
[----:B------:R-:W-:Y:S05]  /*124b0*/  YIELD ;  /* 0x0000000000007946 */ /* 0x000fea0003800000 */
[----:B------:R-:W-:Y:S01]  /*124c0*/  ISETP.NE.AND P0, PT, R25, 0x2, PT ;  /* 0x000000021900780c */ /* 0x000fe20003f05270 */
[----:B------:R-:W-:Y:S01]  /*124d0*/  IMAD.MOV R3, RZ, RZ, -R6 ;  /* 0x000000ffff037224 */ /* 0x000fe200078e0a06 */
[----:B------:R-:W-:Y:S02]  /*124e0*/  ULDC UR4, c[0x0][0x430] ;  /* 0x00010c0000047ab9 */ /* 0x000fe40000000800 */
[----:B------:R-:W-:Y:S01]  /*124f0*/  SEL R27, RZ, 0x1, P0 ;  /* 0x00000001ff1b7807 */ /* 0x000fe20000000000 */
[----:B------:R-:W-:Y:S01]  /*12500*/  IMAD R8, R3, UR4, R8 ;  /* 0x0000000403087c24 */ /* 0x000fe2000f8e0208 */
[----:B------:R-:W-:Y:S01]  /*12510*/  SEL R25, R25, RZ, P0 ;  /* 0x000000ff19197207 */ /* 0x000fe20000000000 */
[----:B------:R-:W-:Y:S01]  /*12520*/  IMAD.MOV.U32 R24, RZ, RZ, R0 ;  /* 0x000000ffff187224 */ /* 0x000fe200078e0000 */
[----:B------:R-:W-:Y:S01]  /*12530*/  LOP3.LUT R27, R20, R27, RZ, 0x3c, !PT ;  /* 0x0000001b141b7212 */ /* 0x000fe200078e3cff */
[----:B0-----:R-:W-:Y:S06]  /*12540*/  @!P1 BRA `(.L_x_1391) ;  /* 0x0000000000049947 */ /* 0x001fec0003800000 */
[----:B------:R-:W-:Y:S01]  /*12550*/  BPT.TRAP 0x1 ;  /* 0x000000040000795c */ /* 0x000fe20000300000 */
.L_x_1391:
[----:B------:R-:W-:Y:S01]  /*12560*/  IMAD R6, R25, 0x8, R22 ;  /* 0x0000000819067824 */ /* 0x000fe200078e0216 */
[----:B------:R-:W-:Y:S01]  /*12570*/  SHF.L.U32 R3, R27, 0x1f, RZ ;  /* 0x0000001f1b037819 */ /* 0x000fe200000006ff */
[----:B------:R-:W-:Y:S03]  /*12580*/  BSSY B1, `(.L_x_1392) ;  /* 0x0000003000017945 */ /* 0x000fe60003800000 */
[----:B------:R-:W0:Y:S02]  /*12590*/  SYNCS.PHASECHK.TRANS64.TRYWAIT P0, [R6+URZ+0x2a840], R3 ;  /* 0x02a84003060075a7 */ /* 0x000e24000800017f */
[----:B0-----:R-:W-:Y:S05]  /*125a0*/  @!P0 BRA `(.L_x_1393) ;  /* 0x0000003c00008947 */ /* 0x001fea0003800000 */
.L_x_1476:
[----:B------:R-:W-:Y:S05]  /*125b0*/  BSYNC B1 ;  /* 0x0000000000017941 */ /* 0x000fea0003800000 */
.L_x_1392:
[----:B------:R-:W2:Y:S01]  /*125c0*/  LDL R0, [R1] ;  /* 0x0000000001007983 */ /* 0x000ea20000100800 */
[----:B------:R-:W-:Y:S01]  /*125d0*/  SHF.R.S32.HI R21, RZ, 0x1f, R8 ;  /* 0x0000001fff157819 */ /* 0x000fe20000011408 */
[----:B------:R-:W-:Y:S01]  /*125e0*/  ULDC.64 UR4, c[0x0][0x300] ;  /* 0x0000c00000047ab9 */ /* 0x000fe20000000a00 */
[----:B-----5:R-:W-:Y:S01]  /*125f0*/  SHF.R.S32.HI R26, RZ, 0x1f, R7 ;  /* 0x0000001fff1a7819 */ /* 0x020fe20000011407 */
[----:B0-----:R-:W-:-:S04]  /*12600*/  IMAD.WIDE.U32 R2, R8, UR4, RZ ;  /* 0x0000000408027c25 */ /* 0x001fc8000f8e00ff */
[----:B------:R-:W-:Y:S01]  /*12610*/  IMAD R4, R25, 0x4800, R32 ;  /* 0x0000480019047824 */ /* 0x000fe200078e0220 */
[C---:B--2---:R-:W-:Y:S02]  /*12620*/  LOP3.LUT P3, RZ, R0.reuse, 0x4, RZ, 0xc0, !PT ;  /* 0x0000000400ff7812 */ /* 0x044fe4000786c0ff */
[C---:B------:R-:W-:Y:S02]  /*12630*/  LOP3.LUT P2, RZ, R0.reuse, 0x2, RZ, 0xc0, !PT ;  /* 0x0000000200ff7812 */ /* 0x040fe4000784c0ff */
[----:B------:R-:W-:Y:S01]  /*12640*/  LOP3.LUT P1, RZ, R0, 0x1, RZ, 0xc0, !PT ;  /* 0x0000000100ff7812 */ /* 0x000fe2000782c0ff */
[----:B------:R-:W-:-:S04]  /*12650*/  IMAD R0, R21, UR4, RZ ;  /* 0x0000000415007c24 */ /* 0x000fc8000f8e02ff */
        /* <DEDUP_REMOVED lines=23> */
[----:B------:R-:W-:-:S05]  /*127d0*/  LOP3.LUT R11, R11, 0x38, RZ, 0xc0, !PT ;  /* 0x000000380b0b7812 */ /* 0x000fca00078ec0ff */
[----:B------:R-:W-:-:S05]  /*127e0*/  IMAD.SHL.U32 R0, R11, 0x2, RZ ;  /* 0x000000020b007824 */ /* 0x000fca00078e00ff */
        /* <DEDUP_REMOVED lines=34> */
.L_x_1490:
        /* <DEDUP_REMOVED lines=10> */
.L_x_1395:
[----:B------:R-:W-:Y:S02]  /*12ab0*/  PLOP3.LUT P1, PT, P1, P0, PT, 0xa2, 0x0 ;  /* 0x000000000000781c */ /* 0x000fe40000f21472 */
[----:B------:R-:W-:-:S08]  /*12ac0*/  @P0 R2UR P1, UR4, R6 ;  /* 0x00000000060402ca */ /* 0x000fd00000020000 */
[----:B------:R-:W-:-:S05]  /*12ad0*/  @P0 PLOP3.LUT P0, PT, P1, PT, PT, 0x80, 0x0 ;  /* 0x000000000000081c */ /* 0x000fca0000f0f070 */
[----:B------:R-:W-:Y:S01]  /*12ae0*/  @!P1 SYNCS.ARRIVE.TRANS64.RED.A0T1 RZ, [UR4+0x2a830], RZ ;  /* 0x02a830ffffff99a7 */ /* 0x000fe20008200404 */
[----:B------:R-:W-:Y:S07]  /*12af0*/  @!P1 ARRIVES.LDGSTSBAR.64.TRANSCNT [UR4+0x2a830] ;  /* 0x02a83000ff0099b0 */ /* 0x000fee0008000a84 */
[----:B------:R-:W-:Y:S05]  /*12b00*/  @P0 BRA.U.ANY `(.L_x_1395) ;  /* 0xfffffffd00e80947 */ /* 0x000fea000393ffff */
[----:B------:R-:W-:Y:S01]  /*12b10*/  NOP ;  /* 0x0000000000007918 */ /* 0x000fe20000000000 */
[----:B-1----:R-:W2:Y:S02]  /*12b20*/  LDL R2, [R1] ;  /* 0x0000000001027983 */ /* 0x002ea40000100800 */
[----:B--2---:R-:W-:-:S13]  /*12b30*/  LOP3.LUT P2, RZ, R2, 0x10, RZ, 0xc0, !PT ;  /* 0x0000001002ff7812 */ /* 0x004fda000784c0ff */
[----:B------:R-:W-:Y:S05]  /*12b40*/  @!P2 BRA `(.L_x_1396) ;  /* 0x000000000004a947 */ /* 0x000fea0003800000 */
[----:B------:R-:W-:Y:S01]  /*12b50*/  BPT.TRAP 0x1 ;  /* 0x000000040000795c */ /* 0x000fe20000300000 */
.L_x_1396:
[----:B------:R1:W-:Y:S01]  /*12b60*/  SYNCS.ARRIVE.TRANS64.A1T0 RZ, [R6+URZ+0x2a830], RZ ;  /* 0x02a830ff06ff79a7 */ /* 0x0003e2000810003f */
[----:B------:R-:W-:Y:S05]  /*12b70*/  @!P2 BRA `(.L_x_1397) ;  /* 0x000000000004a947 */ /* 0x000fea0003800000 */
[----:B------:R-:W-:Y:S01]  /*12b80*/  BPT.TRAP 0x1 ;  /* 0x000000040000795c */ /* 0x000fe20000300000 */
.L_x_1397:
[----:B------:R-:W-:Y:S01]  /*12b90*/  SHF.L.U32 R2, R20, 0x1f, RZ ;  /* 0x0000001f14027819 */ /* 0x000fe200000006ff */
[----:B0-----:R-:W-:Y:S01]  /*12ba0*/  IMAD R5, R10, 0x8, R22 ;  /* 0x000000080a057824 */ /* 0x001fe200078e0216 */
[----:B------:R-:W-:Y:S03]  /*12bb0*/  BSSY B1, `(.L_x_1398) ;  /* 0x0000003000017945 */ /* 0x000fe60003800000 */
[----:B------:R-:W0:Y:S02]  /*12bc0*/  SYNCS.PHASECHK.TRANS64.TRYWAIT P0, [R5+URZ+0x2a860], R2 ;  /* 0x02a86002050075a7 */ /* 0x000e24000800017f */
[----:B0-----:R-:W-:Y:S05]  /*12bd0*/  @!P0 BRA `(.L_x_1399) ;  /* 0x0000003c00648947 */ /* 0x001fea0003800000 */
.L_x_1491:
[----:B------:R-:W-:Y:S05]  /*12be0*/  BSYNC B1 ;  /* 0x0000000000017941 */ /* 0x000fea0003800000 */
.L_x_1398:
[----:B------:R-:W2:Y:S01]  /*12bf0*/  S2R R3, SR_TID.X ;  /* 0x0000000000037919 */ /* 0x000ea20000002100 */
[----:B------:R-:W-:Y:S01]  /*12c00*/  UMOV UR4, 0xffffffff ;  /* 0xffffffff00047882 */ /* 0x000fe20000000000 */
[----:B-1----:R-:W-:Y:S01]  /*12c10*/  IMAD R6, R29, -0x60, R35 ;  /* 0xffffffa01d067824 */ /* 0x002fe200078e0223 */
[----:B------:R-:W-:Y:S01]  /*12c20*/  LOP3.LUT P0, RZ, R28, 0x2, RZ, 0xc0, !PT ;  /* 0x000000021cff7812 */ /* 0x000fe2000780c0ff */
[----:B------:R-:W-:Y:S01]  /*12c30*/  IMAD R4, R10, 0x3000, R32 ;  /* 0x000030000a047824 */ /* 0x000fe200078e0220 */
[----:B--2---:R-:W-:-:S04]  /*12c40*/  LOP3.LUT R3, R3, 0x7f, RZ, 0xc0, !PT ;  /* 0x0000007f03037812 */ /* 0x004fc800078ec0ff */
[----:B------:R-:W-:-:S05]  /*12c50*/  SHF.R.U32.HI R3, RZ, 0x3, R3 ;  /* 0x00000003ff037819 */ /* 0x000fca0000011603 */
[----:B------:R-:W-:Y:S01]  /*12c60*/  IMAD.IADD R6, R6, 0x1, -R3 ;  /* 0x0000000106067824 */ /* 0x000fe200078e0a03 */
[----:B------:R-:W-:Y:S06]  /*12c70*/  BRA.DIV UR4, `(.L_x_1400) ;  /* 0x0000003e04507947 */ /* 0x000fec000b800000 */
[----:B0-----:R-:W0:Y:S01]  /*12c80*/  SHFL.IDX PT, R2, R17, RZ, 0x181f ;  /* 0x00181fff11027589 */ /* 0x001e2200000e0000 */
        /* <DEDUP_REMOVED lines=44> */
.L_x_1505:
        /* <DEDUP_REMOVED lines=21> */
.L_x_1401:
[----:B------:R-:W-:Y:S02]  /*130a0*/  PLOP3.LUT P1, PT, P1, P0, PT, 0xa2, 0x0 ;  /* 0x000000000000781c */ /* 0x000fe40000f21472 */
[----:B------:R-:W-:-:S08]  /*130b0*/  @P0 R2UR P1, UR4, R5 ;  /* 0x00000000050402ca */ /* 0x000fd00000020000 */
[----:B------:R-:W-:-:S05]  /*130c0*/  @P0 PLOP3.LUT P0, PT, P1, PT, PT, 0x80, 0x0 ;  /* 0x000000000000081c */ /* 0x000fca0000f0f070 */
[----:B------:R-:W-:Y:S01]  /*130d0*/  @!P1 SYNCS.ARRIVE.TRANS64.RED.A0T1 RZ, [UR4+0x2a850], RZ ;  /* 0x02a850ffffff99a7 */ /* 0x000fe20008200404 */
[----:B------:R-:W-:Y:S07]  /*130e0*/  @!P1 ARRIVES.LDGSTSBAR.64.TRANSCNT [UR4+0x2a850] ;  /* 0x02a85000ff0099b0 */ /* 0x000fee0008000a84 */
[----:B------:R-:W-:Y:S05]  /*130f0*/  @P0 BRA.U.ANY `(.L_x_1401) ;  /* 0xfffffffd00e80947 */ /* 0x000fea000393ffff */
[----:B------:R-:W-:Y:S01]  /*13100*/  NOP ;  /* 0x0000000000007918 */ /* 0x000fe20000000000 */
[----:B------:R-:W2:Y:S02]  /*13110*/  LDL R0, [R1] ;  /* 0x0000000001007983 */ /* 0x000ea40000100800 */
[----:B--2---:R-:W-:-:S13]  /*13120*/  LOP3.LUT P2, RZ, R0, 0x10, RZ, 0xc0, !PT ;  /* 0x0000001000ff7812 */ /* 0x004fda000784c0ff */
[----:B------:R-:W-:Y:S05]  /*13130*/  @!P2 BRA `(.L_x_1402) ;  /* 0x000000000004a947 */ /* 0x000fea0003800000 */
[----:B------:R-:W-:Y:S01]  /*13140*/  BPT.TRAP 0x1 ;  /* 0x000000040000795c */ /* 0x000fe20000300000 */
.L_x_1402:
        /* <DEDUP_REMOVED lines=12> */
[----:B------:R-:W-:Y:S01]  /*13210*/  LEA.HI.X R23, R2, UR5, R23, 0x1, P0 ;  /* 0x0000000502177c11 */ /* 0x000fe200080f0c17 */
[----:B------:R-:W-:Y:S01]  /*13220*/  IMAD.MOV.U32 R29, RZ, RZ, R24 ;  /* 0x000000ffff1d7224 */ /* 0x000fe200078e0018 */
[----:B------:R-:W-:-:S13]  /*13230*/  ISETP.GT.AND P0, PT, R24, R37, PT ;  /* 0x000000251800720c */ /* 0x000fda0003f04270 */
[----:B-1----:R-:W-:Y:S05]  /*13240*/  @P0 BRA `(.L_x_1403) ;  /* 0xfffffff000180947 */ /* 0x002fea000383ffff */
.L_x_1390:
[----:B------:R-:W-:Y:S05]  /*13250*/  BSYNC B0 ;  /* 0x0000000000007941 */ /* 0x000fea0003800000 */
.L_x_1389:
        /* <DEDUP_REMOVED lines=17> */
.L_x_1405:
[----:B------:R-:W-:Y:S05]  /*13370*/  BSYNC B0 ;  /* 0x0000000000007941 */ /* 0x000fea0003800000 */
.L_x_1404:
[----:B------:R-:W2:Y:S02]  /*13380*/  LDL R0, [R1] ;  /* 0x0000000001007983 */ /* 0x000ea40000100800 */
[----:B--2---:R-:W-:-:S13]  /*13390*/  LOP3.LUT P0, RZ, R0, 0x10, RZ, 0xc0, !PT ;  /* 0x0000001000ff7812 */ /* 0x004fda000780c0ff */
[----:B------:R-:W-:Y:S05]  /*133a0*/  @!P0 BRA `(.L_x_1406) ;  /* 0x0000000000048947 */ /* 0x000fea0003800000 */
[----:B------:R-:W-:Y:S01]  /*133b0*/  BPT.TRAP 0x1 ;  /* 0x000000040000795c */ /* 0x000fe20000300000 */
.L_x_1406:
[----:B------:R-:W-:Y:S01]  /*133c0*/  IMAD R0, R25, 0x8, R22 ;  /* 0x0000000819007824 */ /* 0x000fe200078e0216 */
[----:B0-----:R-:W-:Y:S01]  /*133d0*/  SHF.L.U32 R3, R27, 0x1f, RZ ;  /* 0x0000001f1b037819 */ /* 0x001fe200000006ff */
[----:B------:R-:W-:Y:S01]  /*133e0*/  BSSY B0, `(.L_x_1407) ;  /* 0x0000004000007945 */ /* 0x000fe20003800000 */
[----:B------:R-:W-:Y:S02]  /*133f0*/  IMAD R6, R24, -0x60, R35 ;  /* 0xffffffa018067824 */ /* 0x000fe400078e0223 */
[----:B------:R-:W0:Y:S02]  /*13400*/  SYNCS.PHASECHK.TRANS64.TRYWAIT P0, [R0+URZ+0x2a860], R3 ;  /* 0x02a86003000075a7 */ /* 0x000e24000800017f */
[----:B0-----:R-:W-:Y:S05]  /*13410*/  @!P0 BRA `(.L_x_1408) ;  /* 0x0000003c00588947 */ /* 0x001fea0003800000 */
.L_x_1506:
[----:B------:R-:W-:Y:S05]  /*13420*/  BSYNC B0 ;  /* 0x0000000000007941 */ /* 0x000fea0003800000 */
.L_x_1407:
        /* <DEDUP_REMOVED lines=8> */
[----:B------:R-:W-:Y:S01]  /*134b0*/  LOP3.LUT P0, RZ, R28, 0x2, RZ, 0xc0, !PT ;  /* 0x000000021cff7812 */ /* 0x000fe2000780c0ff */
[----:B------:R-:W-:Y:S01]  /*134c0*/  IMAD R4, R7, 0x2, R22 ;  /* 0x0000000207047824 */ /* 0x000fe200078e0216 */
[----:B------:R-:W2:Y:S02]  /*134d0*/  SHFL.IDX PT, R14, R17, RZ, 0x181f ;  /* 0x00181fff110e7589 */ /* 0x000ea400000e0000 */
[----:B------:R-:W-:Y:S02]  /*134e0*/  ISETP.LT.OR P3, PT, R6, 0x1, !P0 ;  /* 0x000000010600780c */ /* 0x000fe40004761670 */
        /* <DEDUP_REMOVED lines=45> */
.L_x_1520:
        /* <DEDUP_REMOVED lines=11> */
.L_x_1410:
[----:B------:R-:W-:Y:S02]  /*13870*/  PLOP3.LUT P1, PT, P1, P0, PT, 0xa2, 0x0 ;  /* 0x000000000000781c */ /* 0x000fe40000f21472 */
[----:B------:R-:W-:-:S08]  /*13880*/  @P0 R2UR P1, UR4, R0 ;  /* 0x00000000000402ca */ /* 0x000fd00000020000 */
[----:B------:R-:W-:-:S05]  /*13890*/  @P0 PLOP3.LUT P0, PT, P1, PT, PT, 0x80, 0x0 ;  /* 0x000000000000081c */ /* 0x000fca0000f0f070 */
[----:B------:R-:W-:Y:S01]  /*138a0*/  @!P1 SYNCS.ARRIVE.TRANS64.RED.A0T1 RZ, [UR4+0x2a850], RZ ;  /* 0x02a850ffffff99a7 */ /* 0x000fe20008200404 */
[----:B------:R-:W-:Y:S07]  /*138b0*/  @!P1 ARRIVES.LDGSTSBAR.64.TRANSCNT [UR4+0x2a850] ;  /* 0x02a85000ff0099b0 */ /* 0x000fee0008000a84 */
[----:B------:R-:W-:Y:S05]  /*138c0*/  @P0 BRA.U.ANY `(.L_x_1410) ;  /* 0xfffffffd00e80947 */ /* 0x000fea000393ffff */
[----:B------:R-:W-:Y:S01]  /*138d0*/  NOP ;  /* 0x0000000000007918 */ /* 0x000fe20000000000 */
[----:B0-----:R-:W2:Y:S02]  /*138e0*/  LDL R2, [R1] ;  /* 0x0000000001027983 */ /* 0x001ea40000100800 */
[----:B--2---:R-:W-:-:S13]  /*138f0*/  LOP3.LUT P2, RZ, R2, 0x10, RZ, 0xc0, !PT ;  /* 0x0000001002ff7812 */ /* 0x004fda000784c0ff */
[----:B------:R-:W-:Y:S05]  /*13900*/  @!P2 BRA `(.L_x_1411) ;  /* 0x000000000004a947 */ /* 0x000fea0003800000 */
[----:B------:R-:W-:Y:S01]  /*13910*/  BPT.TRAP 0x1 ;  /* 0x000000040000795c */ /* 0x000fe20000300000 */
.L_x_1411:
[----:B------:R-:W-:Y:S01]  /*13920*/  VIADD R25, R25, 0x1 ;  /* 0x0000000119197836 */ /* 0x000fe20000000000 */
[----:B------:R0:W-:Y:S04]  /*13930*/  SYNCS.ARRIVE.TRANS64.A1T0 RZ, [R0+URZ+0x2a850], RZ ;  /* 0x02a850ff00ff79a7 */ /* 0x0001e8000810003f */
[----:B------:R-:W-:-:S04]  /*13940*/  ISETP.NE.AND P0, PT, R25, 0x2, PT ;  /* 0x000000021900780c */ /* 0x000fc80003f05270 */
[----:B0-----:R-:W-:Y:S02]  /*13950*/  SEL R0, RZ, 0x1, P0 ;  /* 0x00000001ff007807 */ /* 0x001fe40000000000 */
[----:B------:R-:W-:Y:S02]  /*13960*/  SEL R25, R25, RZ, P0 ;  /* 0x000000ff19197207 */ /* 0x000fe40000000000 */
[----:B------:R-:W-:-:S07]  /*13970*/  LOP3.LUT R27, R27, R0, RZ, 0x3c, !PT ;  /* 0x000000001b1b7212 */ /* 0x000fce00078e3cff */
.L_x_1368:
[----:B------:R-:W-:Y:S05]  /*13980*/  BSYNC B7 ;  /* 0x0000000000077941 */ /* 0x000fea0003800000 */
.L_x_1366:
[----:B------:R-:W2:Y:S02]  /*13990*/  LDL R0, [R1] ;  /* 0x0000000001007983 */ /* 0x000ea40000100800 */
[----:B--2---:R-:W-:-:S13]  /*139a0*/  LOP3.LUT P0, RZ, R0, 0x100, RZ, 0xc0, !PT ;  /* 0x0000010000ff7812 */ /* 0x004fda000780c0ff */
        /* <DEDUP_REMOVED lines=10> */
.L_x_1412:
        /* <DEDUP_REMOVED lines=14> */
[----:B------:R-:W-:Y:S01]  /*13b30*/  SHFL.IDX PT, R0, R16, RZ, 0x1f ;  /* 0x00001fff10007589 */ /* 0x000fe200000e0000 */
[C---:B------:R-:W-:Y:S02]  /*13b40*/  ISETP.GE.U32.AND P4, PT, R8.reuse, 0x8, PT ;  /* 0x000000080800780c */ /* 0x040fe40003f86070 */
[C---:B------:R-:W-:Y:S01]  /*13b50*/  ISETP.GE.U32.AND P5, PT, R8.reuse, 0x10, PT ;  /* 0x000000100800780c */ /* 0x040fe20003fa6070 */
[----:B------:R-:W-:Y:S01]  /*13b60*/  SHFL.IDX PT, R4, R16, 0x1, 0x1f ;  /* 0x00201f0010047f89 */ /* 0x000fe200000e0000 */
[----:B--2---:R-:W-:Y:S01]  /*13b70*/  @!P1 IMAD.MOV.U32 R5, RZ, RZ, R2 ;  /* 0x000000ffff059224 */ /* 0x004fe200078e0002 */
[----:B------:R-:W-:-:S04]  /*13b80*/  ISETP.NE.AND P1, PT, R8, RZ, PT ;  /* 0x000000ff0800720c */ /* 0x000fc80003f25270 */
        /* <DEDUP_REMOVED lines=16> */
.L_x_1530:
[----:B------:R-:W-:Y:S02]  /*13c90*/  ULDC UR4, c[0x0][0xc38] ;  /* 0x00030e0000047ab9 */ /* 0x000fe40000000800 */
[----:B------:R-:W-:-:S04]  /*13ca0*/  IMAD.U32 R7, RZ, RZ, UR4 ;  /* 0x00000004ff077e24 */ /* 0x000fc8000f8e00ff */
[----:B--2---:R-:W-:-:S04]  /*13cb0*/  IMAD R14, R14, R7, RZ ;  /* 0x000000070e0e7224 */ /* 0x004fc800078e02ff */
[----:B------:R-:W-:-:S05]  /*13cc0*/  IMAD.IADD R9, R4, 0x1, R14 ;  /* 0x0000000104097824 */ /* 0x000fca00078e020e */
[----:B------:R-:W-:-:S13]  /*13cd0*/  ISETP.GT.AND P6, PT, R9, R0, PT ;  /* 0x000000000900720c */ /* 0x000fda0003fc4270 */
[----:B------:R-:W-:Y:S05]  /*13ce0*/  @P6 BRA `(.L_x_1415) ;  /* 0x00000000009c6947 */ /* 0x000fea0003800000 */
.L_x_1420:
[----:B------:R-:W2:Y:S01]  /*13cf0*/  LDC R2, c[0x0][0xc3c] ;  /* 0x00030f00ff027b82 */ /* 0x000ea20000000800 */
[----:B------:R-:W-:-:S05]  /*13d00*/  VIADD R19, R19, 0x1f ;  /* 0x0000001f13137836 */ /* 0x000fca0000000000 */
        /* <DEDUP_REMOVED lines=12> */
.L_x_1418:
[----:B------:R-:W-:Y:S05]  /*13dd0*/  BSYNC B0 ;  /* 0x0000000000007941 */ /* 0x000fea0003800000 */
.L_x_1417:
[----:B------:R-:W-:-:S03]  /*13de0*/  UMOV UR4, 0xffffffff ;  /* 0xffffffff00047882 */ /* 0x000fc60000000000 */
[----:B------:R-:W-:Y:S05]  /*13df0*/  BRA.DIV UR4, `(.L_x_1419) ;  /* 0x0000004204047947 */ /* 0x000fea000b800000 */
[----:B-----5:R-:W3:Y:S02]  /*13e00*/  SHFL.UP PT, R14, R5, 0x1, RZ ;  /* 0x04200000050e7989 */ /* 0x020ee400000e00ff */
[----:B---3--:R-:W-:-:S05]  /*13e10*/  SEL R14, R14, RZ, P1 ;  /* 0x000000ff0e0e7207 */ /* 0x008fca0000800000 */
[----:B------:R-:W-:-:S05]  /*13e20*/  IMAD.IADD R13, R5, 0x1, R14 ;  /* 0x00000001050d7824 */ /* 0x000fca00078e020e */
[----:B------:R-:W2:Y:S02]  /*13e30*/  SHFL.UP PT, R14, R13, 0x2, RZ ;  /* 0x044000000d0e7989 */ /* 0x000ea400000e00ff */
[----:B--2---:R-:W-:-:S05]  /*13e40*/  SEL R2, R14, RZ, P2 ;  /* 0x000000ff0e027207 */ /* 0x004fca0001000000 */
        /* <DEDUP_REMOVED lines=9> */
[----:B-1----:R-:W-:-:S05]  /*13ee0*/  IMAD.IADD R6, R4, 0x1, R7 ;  /* 0x0000000104067824 */ /* 0x002fca00078e0207 */
[----:B------:R1:W2:Y:S02]  /*13ef0*/  SHFL.IDX PT, R14, R6, 0x1f, 0x1f ;  /* 0x03e01f00060e7f89 */ /* 0x0002a400000e0000 */
.L_x_1538:
[----:B------:R-:W-:Y:S02]  /*13f00*/  ULDC UR4, c[0x0][0xc38] ;  /* 0x00030e0000047ab9 */ /* 0x000fe40000000800 */
[----:B------:R-:W-:-:S04]  /*13f10*/  IMAD.U32 R7, RZ, RZ, UR4 ;  /* 0x00000004ff077e24 */ /* 0x000fc8000f8e00ff */
[----:B--2---:R-:W-:-:S04]  /*13f20*/  IMAD R14, R14, R7, RZ ;  /* 0x000000070e0e7224 */ /* 0x004fc800078e02ff */
[----:B------:R-:W-:-:S05]  /*13f30*/  IMAD.IADD R9, R14, 0x1, R9 ;  /* 0x000000010e097824 */ /* 0x000fca00078e0209 */
[----:B------:R-:W-:-:S13]  /*13f40*/  ISETP.GT.AND P6, PT, R9, R0, PT ;  /* 0x000000000900720c */ /* 0x000fda0003fc4270 */
[----:B------:R-:W-:Y:S05]  /*13f50*/  @!P6 BRA `(.L_x_1420) ;  /* 0xfffffffc0064e947 */ /* 0x000fea000383ffff */
.L_x_1415:
        /* <DEDUP_REMOVED lines=8> */
.L_x_1542:
[----:B------:R-:W-:Y:S01]  /*13fe0*/  ISETP.NE.AND P0, PT, R2, RZ, PT ;  /* 0x000000ff0200720c */ /* 0x000fe20003f05270 */
[----:B------:R-:W-:-:S12]  /*13ff0*/  IMAD.MOV.U32 R14, RZ, RZ, RZ ;  /* 0x000000ffff0e7224 */ /* 0x000fd800078e00ff */
[----:B------:R-:W-:Y:S05]  /*14000*/  @!P0 BRA `(.L_x_1422) ;  /* 0x0000000000108947 */ /* 0x000fea0003800000 */
[----:B------:R-:W-:Y:S01]  /*14010*/  UMOV UR4, 0xffffffff ;  /* 0xffffffff00047882 */ /* 0x000fe20000000000 */
[----:B------:R-:W-:Y:S02]  /*14020*/  VIADD R12, R4, 0xffffffff ;  /* 0xffffffff040c7836 */ /* 0x000fe40000000000 */
[----:B------:R-:W-:Y:S05]  /*14030*/  BRA.DIV UR4, `(.L_x_1423) ;  /* 0x0000004204787947 */ /* 0x000fea000b800000 */
[----:B------:R4:W0:Y:S02]  /*14040*/  SHFL.IDX PT, R14, R6, R12, 0x1f ;  /* 0x00001f0c060e7589 */ /* 0x00082400000e0000 */
.L_x_1422:
[----:B------:R-:W5:Y:S01]  /*14050*/  LDC.64 R2, c[0x0][0xc90] ;  /* 0x00032400ff027b82 */ /* 0x000f620000000a00 */
[----:B------:R-:W-:-:S04]  /*14060*/  IMAD.IADD R19, R4, 0x1, R19 ;  /* 0x0000000104137824 */ /* 0x000fc800078e0213 */
[----:B-----5:R-:W-:-:S05]  /*14070*/  IMAD.WIDE R2, R19, 0x4, R2 ;  /* 0x0000000413027825 */ /* 0x020fca00078e0202 */
[----:B-1--4-:R1:W2:Y:S01]  /*14080*/  LDG.E R6, desc[UR36][R2.64] ;  /* 0x0000002402067981 */ /* 0x0122a2000c1e1900 */
[----:B0-----:R-:W-:Y:S02]  /*14090*/  IMAD R16, R14, R7, R16 ;  /* 0x000000070e107224 */ /* 0x001fe400078e0210 */
[----:B-1----:R-:W-:Y:S02]  /*140a0*/  IMAD.MOV.U32 R2, RZ, RZ, RZ ;  /* 0x000000ffff027224 */ /* 0x002fe400078e00ff */
[----:B--23--:R-:W-:-:S05]  /*140b0*/  IMAD R4, R5, R6, RZ ;  /* 0x0000000605047224 */ /* 0x00cfca00078e02ff */
[----:B------:R-:W-:-:S04]  /*140c0*/  IABS R8, R4 ;  /* 0x0000000400087213 */ /* 0x000fc80000000000 */
[----:B------:R-:W0:Y:S08]  /*140d0*/  I2F.RP R10, R8 ;  /* 0x00000008000a7306 */ /* 0x000e300000209400 */
[----:B0-----:R-:W0:Y:S02]  /*140e0*/  MUFU.RCP R10, R10 ;  /* 0x0000000a000a7308 */ /* 0x001e240000001000 */
[----:B0-----:R-:W-:-:S06]  /*140f0*/  VIADD R11, R10, 0xffffffe ;  /* 0x0ffffffe0a0b7836 */ /* 0x001fcc0000000000 */
[----:B------:R-:W0:Y:S02]  /*14100*/  F2I.FTZ.U32.TRUNC.NTZ R3, R11 ;  /* 0x0000000b00037305 */ /* 0x000e24000021f000 */
[----:B0-----:R-:W-:-:S04]  /*14110*/  IMAD.MOV R9, RZ, RZ, -R3 ;  /* 0x000000ffff097224 */ /* 0x001fc800078e0a03 */
        /* <DEDUP_REMOVED lines=18> */
[----:B------:R-:W-:Y:S02]  /*14240*/  IMAD R0, R6, R2, RZ ;  /* 0x0000000206007224 */ /* 0x000fe400078e02ff */
[----:B------:R-:W-:Y:S02]  /*14250*/  IMAD.MOV R2, RZ, RZ, -R2 ;  /* 0x000000ffff027224 */ /* 0x000fe400078e0a02 */
[----:B------:R-:W-:Y:S02]  /*14260*/  IMAD.MOV R3, RZ, RZ, -R0 ;  /* 0x000000ffff037224 */ /* 0x000fe400078e0a00 */
[----:B------:R-:W-:-:S03]  /*14270*/  IMAD R9, R4, R2, R9 ;  /* 0x0000000204097224 */ /* 0x000fc600078e0209 */
[----:B------:R-:W-:-:S04]  /*14280*/  VIADDMNMX R6, R3, R7, R6, PT ;  /* 0x0000000703067246 */ /* 0x000fc80003800106 */
[-C--:B------:R-:W-:Y:S02]  /*14290*/  IABS R7, R6.reuse ;  /* 0x0000000600077213 */ /* 0x080fe40000000000 */
[----:B------:R-:W-:Y:S02]  /*142a0*/  IABS R4, R6 ;  /* 0x0000000600047213 */ /* 0x000fe40000000000 */
[----:B------:R-:W0:Y:S03]  /*142b0*/  I2F.RP R8, R7 ;  /* 0x0000000700087306 */ /* 0x000e260000209400 */
[----:B------:R-:W-:-:S05]  /*142c0*/  IMAD.MOV R4, RZ, RZ, -R4 ;  /* 0x000000ffff047224 */ /* 0x000fca00078e0a04 */
[----:B0-----:R-:W0:Y:S02]  /*142d0*/  MUFU.RCP R8, R8 ;  /* 0x0000000800087308 */ /* 0x001e240000001000 */
[----:B0-----:R-:W-:-:S06]  /*142e0*/  VIADD R3, R8, 0xffffffe ;  /* 0x0ffffffe08037836 */ /* 0x001fcc0000000000 */
[----:B------:R-:W0:Y:S02]  /*142f0*/  F2I.FTZ.U32.TRUNC.NTZ R3, R3 ;  /* 0x0000000300037305 */ /* 0x000e24000021f000 */
[----:B0-----:R-:W-:-:S04]  /*14300*/  IMAD.MOV R2, RZ, RZ, -R3 ;  /* 0x000000ffff027224 */ /* 0x001fc800078e0a03 */
[----:B------:R-:W-:Y:S02]  /*14310*/  IMAD R11, R2, R7, RZ ;  /* 0x00000007020b7224 */ /* 0x000fe400078e02ff */
[----:B------:R-:W-:-:S04]  /*14320*/  IMAD.MOV.U32 R2, RZ, RZ, RZ ;  /* 0x000000ffff027224 */ /* 0x000fc800078e00ff */
[----:B------:R-:W-:Y:S01]  /*14330*/  IMAD.HI.U32 R2, R3, R11, R2 ;  /* 0x0000000b03027227 */ /* 0x000fe200078e0002 */
[----:B------:R-:W-:Y:S02]  /*14340*/  IABS R11, R9 ;  /* 0x00000009000b7213 */ /* 0x000fe40000000000 */
[C---:B------:R-:W-:Y:S01]  /*14350*/  LOP3.LUT R3, R9.reuse, R6, RZ, 0x3c, !PT ;  /* 0x0000000609037212 */ /* 0x040fe200078e3cff */
[----:B------:R-:W-:Y:S02]  /*14360*/  IMAD.IADD R9, R9, 0x1, R0 ;  /* 0x0000000109097824 */ /* 0x000fe400078e0200 */
[----:B------:R-:W-:Y:S01]  /*14370*/  IMAD.HI.U32 R2, R2, R11, RZ ;  /* 0x0000000b02027227 */ /* 0x000fe200078e00ff */
[----:B------:R-:W-:-:S03]  /*14380*/  ISETP.GE.AND P2, PT, R3, RZ, PT ;  /* 0x000000ff0300720c */ /* 0x000fc60003f46270 */
[----:B------:R-:W-:-:S05]  /*14390*/  IMAD R4, R2, R4, R11 ;  /* 0x0000000402047224 */ /* 0x000fca00078e020b */
[----:B------:R-:W-:-:S13]  /*143a0*/  ISETP.GT.U32.AND P1, PT, R7, R4, PT ;  /* 0x000000040700720c */ /* 0x000fda0003f24070 */
[----:B------:R-:W-:Y:S02]  /*143b0*/  @!P1 IMAD.IADD R4, R4, 0x1, -R7 ;  /* 0x0000000104049824 */ /* 0x000fe400078e0a07 */
[----:B------:R-:W-:Y:S01]  /*143c0*/  @!P1 VIADD R2, R2, 0x1 ;  /* 0x0000000102029836 */ /* 0x000fe20000000000 */
[----:B------:R-:W-:Y:S02]  /*143d0*/  ISETP.NE.AND P1, PT, R6, RZ, PT ;  /* 0x000000ff0600720c */ /* 0x000fe40003f25270 */
[----:B------:R-:W-:-:S13]  /*143e0*/  ISETP.GE.U32.AND P0, PT, R4, R7, PT ;  /* 0x000000070400720c */ /* 0x000fda0003f06070 */
[----:B------:R-:W-:-:S04]  /*143f0*/  @P0 VIADD R2, R2, 0x1 ;  /* 0x0000000102020836 */ /* 0x000fc80000000000 */
[----:B------:R-:W-:Y:S01]  /*14400*/  @!P2 IMAD.MOV R2, RZ, RZ, -R2 ;  /* 0x000000ffff02a224 */ /* 0x000fe200078e0a02 */
[----:B------:R-:W-:Y:S01]  /*14410*/  @!P1 LOP3.LUT R2, RZ, R6, RZ, 0x33, !PT ;  /* 0x00000006ff029212 */ /* 0x000fe200078e33ff */
[----:B------:R-:W-:-:S04]  /*14420*/  IMAD.MOV R6, RZ, RZ, -R6 ;  /* 0x000000ffff067224 */ /* 0x000fc800078e0a06 */
[----:B------:R-:W-:Y:S01]  /*14430*/  IMAD R18, R2, R6, R9 ;  /* 0x0000000602127224 */ /* 0x000fe200078e0209 */
[----:B------:R-:W-:-:S05]  /*14440*/  LOP3.LUT R2, RZ, R2, RZ, 0x33, !PT ;  /* 0x00000002ff027212 */ /* 0x000fca00078e33ff */
[----:B------:R-:W-:Y:S01]  /*14450*/  IMAD.IADD R17, R5, 0x1, R2 ;  /* 0x0000000105117824 */ /* 0x000fe200078e0202 */
[----:B------:R-:W-:Y:S06]  /*14460*/  BRA `(.L_x_1424) ;  /* 0x00000000001c7947 */ /* 0x000fec0003800000 */
.L_x_1416:
[----:B------:R-:W-:Y:S01]  /*14470*/  UMOV UR4, URZ ;  /* 0x0000003f00047c82 */ /* 0x000fe20008000000 */
[----:B------:R-:W-:Y:S01]  /*14480*/  UMOV UR5, URZ ;  /* 0x0000003f00057c82 */ /* 0x000fe20008000000 */
[----:B------:R-:W-:Y:S01]  /*14490*/  ULDC UR6, c[0x0][0xc3c] ;  /* 0x00030f0000067ab9 */ /* 0x000fe20000000800 */
[----:B------:R-:W-:Y:S02]  /*144a0*/  IMAD.MOV.U32 R16, RZ, RZ, R0 ;  /* 0x000000ffff107224 */ /* 0x000fe400078e0000 */
[----:B------:R-:W-:Y:S02]  /*144b0*/  IMAD.U32 R17, RZ, RZ, UR4 ;  /* 0x00000004ff117e24 */ /* 0x000fe4000f8e00ff */
[----:B------:R-:W-:Y:S02]  /*144c0*/  IMAD.U32 R18, RZ, RZ, UR5 ;  /* 0x00000005ff127e24 */ /* 0x000fe4000f8e00ff */
[----:B------:R-:W-:-:S07]  /*144d0*/  IMAD.U32 R19, RZ, RZ, UR6 ;  /* 0x00000006ff137e24 */ /* 0x000fce000f8e00ff */
.L_x_1424:
[----:B------:R-:W2:Y:S01]  /*144e0*/  S2R R0, SR_TID.X ;  /* 0x0000000000007919 */ /* 0x000ea20000002100 */
        /* <DEDUP_REMOVED lines=9> */
.L_x_1413:
[----:B------:R-:W-:Y:S02]  /*14580*/  ULDC UR4, c[0x0][0xc3c] ;  /* 0x00030f0000047ab9 */ /* 0x000fe40000000800 */
[----:B--2---:R-:W-:-:S13]  /*14590*/  ISETP.GE.AND P0, PT, R19, UR4, PT ;  /* 0x0000000413007c0c */ /* 0x004fda000bf06270 */
[----:B------:R-:W-:Y:S05]  /*145a0*/  @!P0 BRA `(.L_x_1425) ;  /* 0xffffffb4000c8947 */ /* 0x000fea000383ffff */
[----:B------:R-:W-:Y:S05]  /*145b0*/  BSYNC B8 ;  /* 0x0000000000087941 */ /* 0x000fea0003800000 */
.L_x_1354:
[----:B--2---:R-:W2:Y:S01]  /*145c0*/  LDL.LU R0, [R1+0x14] ;  /* 0x0000140001007983 */ /* 0x004ea20000300800 */
[----:B------:R-:W-:Y:S01]  /*145d0*/  BSSY B0, `(.L_x_1426) ;  /* 0x000000b000007945 */ /* 0x000fe20003800000 */
[----:B------:R-:W4:Y:S01]  /*145e0*/  S2R R5, SR_CgaCtaId ;  /* 0x0000000000057919 */ /* 0x000f220000008800 */
[----:B--2---:R-:W-:-:S05]  /*145f0*/  VIADD R0, R0, 0x1 ;  /* 0x0000000100007836 */ /* 0x004fca0000000000 */
[----:B0-----:R-:W-:-:S04]  /*14600*/  LEA.HI R2, R0, R0, RZ, 0x1 ;  /* 0x0000000000027211 */ /* 0x001fc800078f08ff */
[----:B------:R-:W-:Y:S02]  /*14610*/  LOP3.LUT R3, R2, 0xfffffffe, RZ, 0xc0, !PT ;  /* 0xfffffffe02037812 */ /* 0x000fe400078ec0ff */
[----:B------:R-:W-:-:S03]  /*14620*/  MOV R2, 0x400 ;  /* 0x0000040000027802 */ /* 0x000fc60000000f00 */
[----:B------:R-:W-:Y:S01]  /*14630*/  IMAD.IADD R0, R0, 0x1, -R3 ;  /* 0x0000000100007824 */ /* 0x000fe200078e0a03 */
[----:B----4-:R-:W-:-:S04]  /*14640*/  LEA R5, R5, R2, 0x18 ;  /* 0x0000000205057211 */ /* 0x010fc800078ec0ff */
[----:B------:R-:W-:-:S04]  /*14650*/  SHF.L.U32 R0, R0, 0x1f, RZ ;  /* 0x0000001f00007819 */ /* 0x000fc800000006ff */
[----:B------:R-:W0:Y:S02]  /*14660*/  SYNCS.PHASECHK.TRANS64.TRYWAIT P0, [R5+URZ+0x2a820], R0 ;  /* 0x02a82000050075a7 */ /* 0x000e24000800017f */
[----:B0-----:R-:W-:Y:S05]  /*14670*/  @!P0 BRA `(.L_x_1427) ;  /* 0x0000003c000c8947 */ /* 0x001fea0003800000 */
.L_x_1545:
[----:B------:R-:W-:Y:S05]  /*14680*/  BSYNC B0 ;  /* 0x0000000000007941 */ /* 0x000fea0003800000 */
.L_x_1426:
[----:B------:R-:W-:-:S03]  /*14690*/  UMOV UR4, 0xffffffff ;  /* 0xffffffff00047882 */ /* 0x000fc60000000000 */
[----:B------:R-:W-:Y:S05]  /*146a0*/  BRA.DIV UR4, `(.L_x_1428) ;  /* 0x0000003e04147947 */ /* 0x000fea000b800000 */
[----:B0-----:R-:W0:Y:S02]  /*146b0*/  S2R R0, SR_TID.X ;  /* 0x0000000000007919 */ /* 0x001e240000002100 */
[----:B0-----:R-:W-:-:S04]  /*146c0*/  SHF.R.U32.HI R0, RZ, 0x5, R0 ;  /* 0x00000005ff007819 */ /* 0x001fc80000011600 */
[----:B------:R-:W-:-:S05]  /*146d0*/  LOP3.LUT R0, R0, 0x3, RZ, 0xc0, !PT ;  /* 0x0000000300007812 */ /* 0x000fca00078ec0ff */
[----:B------:R0:W2:Y:S02]  /*146e0*/  SHFL.IDX PT, R14, R0, RZ, 0x1f ;  /* 0x00001fff000e7589 */ /* 0x0000a400000e0000 */
.L_x_1548:
[----:B--2---:R-:W-:Y:S01]  /*146f0*/  ISETP.NE.AND P0, PT, R14, RZ, PT ;  /* 0x000000ff0e00720c */ /* 0x004fe20003f05270 */
[----:B------:R-:W-:-:S12]  /*14700*/  BSSY B0, `(.L_x_1429) ;  /* 0x0000026000007945 */ /* 0x000fd80003800000 */
[----:B------:R-:W-:Y:S05]  /*14710*/  @P0 BRA `(.L_x_1430) ;  /* 0x0000000000900947 */ /* 0x000fea0003800000 */
[----:B------:R-:W-:-:S03]  /*14720*/  UMOV UR4, 0xffffffff ;  /* 0xffffffff00047882 */ /* 0x000fc60000000000 */
[----:B------:R-:W-:Y:S05]  /*14730*/  BRA.DIV UR4, `(.L_x_1431) ;  /* 0x0000003e04247947 */ /* 0x000fea000b800000 */
[----:B------:R-:W-:-:S13]  /*14740*/  ELECT P6, URZ, PT ;  /* 0x00000000003f782f */ /* 0x000fda00038c0000 */
.L_x_1551:
        /* <DEDUP_REMOVED lines=8> */
.L_x_1432:
[----:B------:R-:W-:Y:S01]  /*147d0*/  IMAD R3, R25, 0x8, R5 ;  /* 0x0000000819037824 */ /* 0x000fe200078e0205 */
[----:B------:R-:W-:Y:S01]  /*147e0*/  SHF.L.U32 R2, R27, 0x1f, RZ ;  /* 0x0000001f1b027819 */ /* 0x000fe200000006ff */
[----:B------:R-:W-:-:S03]  /*147f0*/  VIADD R25, R25, 0x1 ;  /* 0x0000000119197836 */ /* 0x000fc60000000000 */
[----:B------:R-:W0:Y:S02]  /*14800*/  SYNCS.PHASECHK.TRANS64.TRYWAIT P1, [R3+URZ+0x2a840], R2 ;  /* 0x02a84002030075a7 */ /* 0x000e24000802017f */
[----:B------:R-:W-:-:S04]  /*14810*/  ISETP.NE.AND P2, PT, R25, 0x2, PT ;  /* 0x000000021900780c */ /* 0x000fc80003f45270 */
[----:B------:R-:W-:Y:S01]  /*14820*/  SEL R0, RZ, 0x1, P2 ;  /* 0x00000001ff007807 */ /* 0x000fe20001000000 */
[----:B0-----:R-:W-:Y:S08]  /*14830*/  @!P1 BRA `(.L_x_1433) ;  /* 0x0000003c00049947 */ /* 0x001ff00003800000 */
.L_x_1552:
[----:B------:R-:W-:Y:S02]  /*14840*/  SEL R25, R25, RZ, P2 ;  /* 0x000000ff19197207 */ /* 0x000fe40001000000 */
[----:B------:R-:W-:Y:S01]  /*14850*/  LOP3.LUT R0, R27, R0, RZ, 0x3c, !PT ;  /* 0x000000001b007212 */ /* 0x000fe200078e3cff */
[----:B------:R-:W-:Y:S06]  /*14860*/  @!P0 BRA `(.L_x_1434) ;  /* 0x0000000000048947 */ /* 0x000fec0003800000 */
[----:B------:R-:W-:Y:S01]  /*14870*/  BPT.TRAP 0x1 ;  /* 0x000000040000795c */ /* 0x000fe20000300000 */
.L_x_1434:
[----:B------:R-:W-:Y:S01]  /*14880*/  IMAD R25, R25, 0x8, R5 ;  /* 0x0000000819197824 */ /* 0x000fe200078e0205 */
[----:B------:R-:W-:-:S04]  /*14890*/  SHF.L.U32 R0, R0, 0x1f, RZ ;  /* 0x0000001f00007819 */ /* 0x000fc800000006ff */
[----:B------:R-:W2:Y:S02]  /*148a0*/  SYNCS.PHASECHK.TRANS64.TRYWAIT P1, [R25+URZ+0x2a840], R0 ;  /* 0x02a84000190075a7 */ /* 0x000ea4000802017f */
[----:B--2---:R-:W-:Y:S05]  /*148b0*/  @!P1 BRA `(.L_x_1435) ;  /* 0x0000003800f89947 */ /* 0x004fea0003800000 */
.L_x_1553:
[----:B------:R-:W-:Y:S05]  /*148c0*/  @!P0 BRA `(.L_x_1436) ;  /* 0x0000000000048947 */ /* 0x000fea0003800000 */
[----:B------:R-:W-:Y:S01]  /*148d0*/  BPT.TRAP 0x1 ;  /* 0x000000040000795c */ /* 0x000fe20000300000 */
.L_x_1436:
[----:B------:R-:W4:Y:S02]  /*148e0*/  SYNCS.PHASECHK.TRANS64.TRYWAIT P1, [R3+URZ+0x2a860], R2 ;  /* 0x02a86002030075a7 */ /* 0x000f24000802017f */
[----:B----4-:R-:W-:Y:S05]  /*148f0*/  @!P1 BRA `(.L_x_1437) ;  /* 0x0000003800fc9947 */ /* 0x010fea0003800000 */
.L_x_1554:
[----:B------:R-:W-:Y:S05]  /*14900*/  @!P0 BRA `(.L_x_1438) ;  /* 0x0000000000048947 */ /* 0x000fea0003800000 */
[----:B------:R-:W-:Y:S01]  /*14910*/  BPT.TRAP 0x1 ;  /* 0x000000040000795c */ /* 0x000fe20000300000 */
.L_x_1438:
[----:B------:R0:W0:Y:S02]  /*14920*/  SYNCS.PHASECHK.TRANS64.TRYWAIT P0, [R25+URZ+0x2a860], R0 ;  /* 0x02a86000190075a7 */ /* 0x000024000800017f */
[----:B0-----:R-:W-:Y:S05]  /*14930*/  @!P0 NANOSLEEP.SYNCS 0x989680 ;  /* 0x009896800000895d */ /* 0x001fea0003900000 */
[----:B------:R-:W0:Y:S02]  /*14940*/  @!P0 SYNCS.PHASECHK.TRANS64 P0, [R25+URZ+0x2a860], R0 ;  /* 0x02a86000190085a7 */ /* 0x000e24000800007f */
[----:B0-----:R-:W-:Y:S05]  /*14950*/  @!P0 BRA `(.L_x_1438) ;  /* 0xfffffffc00f08947 */ /* 0x001fea000383ffff */
.L_x_1430:
[----:B------:R-:W-:Y:S05]  /*14960*/  BSYNC B0 ;  /* 0x0000000000007941 */ /* 0x000fea0003800000 */
.L_x_1429:
[----:B------:R-:W-:Y:S05]  /*14970*/  EXIT ;  /* 0x000000000000794d */ /* 0x000fea0003800000 */
.L_x_1248:
[----:B0-----:R-:W-:-:S04]  /*14980*/  IMAD.U32 R3, RZ, RZ, UR40 ;  /* 0x00000028ff037e24 */ /* 0x001fc8000f8e00ff */
[----:B------:R0:W1:Y:S03]  /*14990*/  SYNCS.PHASECHK.TRANS64.TRYWAIT P1, [R3+URZ+0x2a800], R0 ;  /* 0x02a80000030075a7 */ /* 0x000066000802017f */
[----:B-1----:R-:W-:Y:S05]  /*149a0*/  @!P1 NANOSLEEP.SYNCS 0x989680 ;  /* 0x009896800000995d */ /* 0x002fea0003900000 */
[----:B------:R-:W1:Y:S02]  /*149b0*/  @!P1 SYNCS.PHASECHK.TRANS64 P1, [R3+URZ+0x2a800], R0 ;  /* 0x02a80000030095a7 */ /* 0x000e64000802007f */
[----:B-1----:R-:W-:Y:S05]  /*149c0*/  @!P1 BRA `(.L_x_1248) ;  /* 0xfffffffc00ec9947 */ /* 0x002fea000383ffff */
[----:B------:R-:W-:Y:S05]  /*149d0*/  BRA `(.L_x_1439) ;  /* 0xfffffed000047947 */ /* 0x000fea000383ffff */
.L_x_1252:
[----:B-1----:R1:W2:Y:S02]  /*149e0*/  SYNCS.PHASECHK.TRANS64.TRYWAIT P1, [R3+URZ+0x2a830], R0 ;  /* 0x02a83000030075a7 */ /* 0x0022a4000802017f */
[----:B--2---:R-:W-:Y:S05]  /*149f0*/  @!P1 NANOSLEEP.SYNCS 0x989680 ;  /* 0x009896800000995d */ /* 0x004fea0003900000 */
[----:B------:R-:W2:Y:S02]  /*14a00*/  @!P1 SYNCS.PHASECHK.TRANS64 P1, [R3+URZ+0x2a830], R0 ;  /* 0x02a83000030095a7 */ /* 0x000ea4000802007f */
[----:B--2---:R-:W-:Y:S05]  /*14a10*/  @!P1 BRA `(.L_x_1252) ;  /* 0xfffffffc00f09947 */ /* 0x004fea000383ffff */
[----:B------:R-:W-:Y:S05]  /*14a20*/  BRA `(.L_x_1251) ;  /* 0xfffffed000207947 */ /* 0x000fea000383ffff */
.L_x_1269:
[----:B-1----:R-:W-:-:S04]  /*14a30*/  IMAD.U32 R10, RZ, RZ, UR6 ;  /* 0x00000006ff0a7e24 */ /* 0x002fc8000f8e00ff */
[----:B------:R1:W2:Y:S03]  /*14a40*/  SYNCS.PHASECHK.TRANS64.TRYWAIT P1, [R10+URZ+0x2a830], R9 ;  /* 0x02a830090a0075a7 */ /* 0x0002a6000802017f */
[----:B--2---:R-:W-:Y:S05]  /*14a50*/  @!P1 NANOSLEEP.SYNCS 0x989680 ;  /* 0x009896800000995d */ /* 0x004fea0003900000 */
[----:B------:R-:W2:Y:S02]  /*14a60*/  @!P1 SYNCS.PHASECHK.TRANS64 P1, [R10+URZ+0x2a830], R9 ;  /* 0x02a830090a0095a7 */ /* 0x000ea4000802007f */
[----:B--2---:R-:W-:Y:S05]  /*14a70*/  @!P1 BRA `(.L_x_1269) ;  /* 0xfffffffc00ec9947 */ /* 0x004fea000383ffff */
[----:B------:R-:W-:Y:S05]  /*14a80*/  BRA `(.L_x_1268) ;  /* 0xfffffefc001c7947 */ /* 0x000fea000383ffff */
.L_x_1273:
[----:B01----:R-:W-:-:S04]  /*14a90*/  IMAD.U32 R9, RZ, RZ, UR5 ;  /* 0x00000005ff097e24 */ /* 0x003fc8000f8e00ff */
[----:B------:R0:W1:Y:S03]  /*14aa0*/  SYNCS.PHASECHK.TRANS64.TRYWAIT P1, [R9+URZ+0x2a850], R0 ;  /* 0x02a85000090075a7 */ /* 0x000066000802017f */
[----:B-1----:R-:W-:Y:S05]  /*14ab0*/  @!P1 NANOSLEEP.SYNCS 0x989680 ;  /* 0x009896800000995d */ /* 0x002fea0003900000 */
[----:B------:R-:W1:Y:S02]  /*14ac0*/  @!P1 SYNCS.PHASECHK.TRANS64 P1, [R9+URZ+0x2a850], R0 ;  /* 0x02a85000090095a7 */ /* 0x000e64000802007f */
[----:B-1----:R-:W-:Y:S05]  /*14ad0*/  @!P1 BRA `(.L_x_1273) ;  /* 0xfffffffc00ec9947 */ /* 0x002fea000383ffff */
[----:B------:R-:W-:Y:S05]  /*14ae0*/  BRA `(.L_x_1272) ;  /* 0xffffff0400447947 */ /* 0x000fea000383ffff */
.L_x_1292:
[----:B-1----:R-:W-:-:S04]  /*14af0*/  IMAD.U32 R10, RZ, RZ, UR6 ;  /* 0x00000006ff0a7e24 */ /* 0x002fc8000f8e00ff */
[----:B------:R1:W2:Y:S03]  /*14b00*/  SYNCS.PHASECHK.TRANS64.TRYWAIT P1, [R10+URZ+0x2a830], R9 ;  /* 0x02a830090a0075a7 */ /* 0x0002a6000802017f */
[----:B--2---:R-:W-:Y:S05]  /*14b10*/  @!P1 NANOSLEEP.SYNCS 0x989680 ;  /* 0x009896800000995d */ /* 0x004fea0003900000 */
[----:B------:R-:W2:Y:S02]  /*14b20*/  @!P1 SYNCS.PHASECHK.TRANS64 P1, [R10+URZ+0x2a830], R9 ;  /* 0x02a830090a0095a7 */ /* 0x000ea4000802007f */
[----:B--2---:R-:W-:Y:S05]  /*14b30*/  @!P1 BRA `(.L_x_1292) ;  /* 0xfffffffc00ec9947 */ /* 0x004fea000383ffff */
[----:B------:R-:W-:Y:S05]  /*14b40*/  BRA `(.L_x_1291) ;  /* 0xffffff2800e47947 */ /* 0x000fea000383ffff */
.L_x_1296:
[----:B01----:R-:W-:-:S04]  /*14b50*/  IMAD.U32 R9, RZ, RZ, UR5 ;  /* 0x00000005ff097e24 */ /* 0x003fc8000f8e00ff */
[----:B------:R0:W1:Y:S03]  /*14b60*/  SYNCS.PHASECHK.TRANS64.TRYWAIT P1, [R9+URZ+0x2a850], R0 ;  /* 0x02a85000090075a7 */ /* 0x000066000802017f */
[----:B-1----:R-:W-:Y:S05]  /*14b70*/  @!P1 NANOSLEEP.SYNCS 0x989680 ;  /* 0x009896800000995d */ /* 0x002fea0003900000 */
[----:B------:R-:W1:Y:S02]  /*14b80*/  @!P1 SYNCS.PHASECHK.TRANS64 P1, [R9+URZ+0x2a850], R0 ;  /* 0x02a85000090095a7 */ /* 0x000e64000802007f */
[----:B-1----:R-:W-:Y:S05]  /*14b90*/  @!P1 BRA `(.L_x_1296) ;  /* 0xfffffffc00ec9947 */ /* 0x002fea000383ffff */
[----:B------:R-:W-:Y:S05]  /*14ba0*/  BRA `(.L_x_1295) ;  /* 0xffffff34000c7947 */ /* 0x000fea000383ffff */
.L_x_1304:
[----:B-1----:R-:W-:-:S04]  /*14bb0*/  IMAD.U32 R10, RZ, RZ, UR5 ;  /* 0x00000005ff0a7e24 */ /* 0x002fc8000f8e00ff */
[----:B------:R1:W2:Y:S03]  /*14bc0*/  SYNCS.PHASECHK.TRANS64.TRYWAIT P1, [R10+URZ+0x2a830], R9 ;  /* 0x02a830090a0075a7 */ /* 0x0002a6000802017f */
[----:B--2---:R-:W-:Y:S05]  /*14bd0*/  @!P1 NANOSLEEP.SYNCS 0x989680 ;  /* 0x009896800000995d */ /* 0x004fea0003900000 */
[----:B------:R-:W2:Y:S02]  /*14be0*/  @!P1 SYNCS.PHASECHK.TRANS64 P1, [R10+URZ+0x2a830], R9 ;  /* 0x02a830090a0095a7 */ /* 0x000ea4000802007f */
[----:B--2---:R-:W-:Y:S05]  /*14bf0*/  @!P1 BRA `(.L_x_1304) ;  /* 0xfffffffc00ec9947 */ /* 0x004fea000383ffff */
[----:B------:R-:W-:Y:S05]  /*14c00*/  BRA `(.L_x_1303) ;  /* 0xffffff4400d47947 */ /* 0x000fea000383ffff */
.L_x_1308:
[----:B01----:R-:W-:-:S04]  /*14c10*/  IMAD.U32 R9, RZ, RZ, UR5 ;  /* 0x00000005ff097e24 */ /* 0x003fc8000f8e00ff */
[----:B------:R0:W1:Y:S03]  /*14c20*/  SYNCS.PHASECHK.TRANS64.TRYWAIT P1, [R9+URZ+0x2a850], R0 ;  /* 0x02a85000090075a7 */ /* 0x000066000802017f */
[----:B-1----:R-:W-:Y:S05]  /*14c30*/  @!P1 NANOSLEEP.SYNCS 0x989680 ;  /* 0x009896800000995d */ /* 0x002fea0003900000 */
[----:B------:R-:W1:Y:S02]  /*14c40*/  @!P1 SYNCS.PHASECHK.TRANS64 P1, [R9+URZ+0x2a850], R0 ;  /* 0x02a85000090095a7 */ /* 0x000e64000802007f */
[----:B-1----:R-:W-:Y:S05]  /*14c50*/  @!P1 BRA `(.L_x_1308) ;  /* 0xfffffffc00ec9947 */ /* 0x002fea000383ffff */
[----:B------:R-:W-:Y:S05]  /*14c60*/  BRA `(.L_x_1307) ;  /* 0xffffff4c00fc7947 */ /* 0x000fea000383ffff */
.L_x_1323:
[----:B-1----:R-:W-:-:S04]  /*14c70*/  IMAD.U32 R5, RZ, RZ, UR5 ;  /* 0x00000005ff057e24 */ /* 0x002fc8000f8e00ff */
[----:B------:R1:W2:Y:S03]  /*14c80*/  SYNCS.PHASECHK.TRANS64.TRYWAIT P1, [R5+URZ+0x2a850], R0 ;  /* 0x02a85000050075a7 */ /* 0x0002a6000802017f */
[----:B--2---:R-:W-:Y:S05]  /*14c90*/  @!P1 NANOSLEEP.SYNCS 0x989680 ;  /* 0x009896800000995d */ /* 0x004fea0003900000 */
[----:B------:R-:W2:Y:S02]  /*14ca0*/  @!P1 SYNCS.PHASECHK.TRANS64 P1, [R5+URZ+0x2a850], R0 ;  /* 0x02a85000050095a7 */ /* 0x000ea4000802007f */
[----:B--2---:R-:W-:Y:S05]  /*14cb0*/  @!P1 BRA `(.L_x_1323) ;  /* 0xfffffffc00ec9947 */ /* 0x004fea000383ffff */
[----:B------:R-:W-:Y:S05]  /*14cc0*/  BRA `(.L_x_1322) ;  /* 0xffffff7400ec7947 */ /* 0x000fea000383ffff */
.L_x_1374:
[----:B------:R-:W-:Y:S01]  /*14cd0*/  SHF.R.U32.HI R7, RZ, 0x5, R21 ;  /* 0x00000005ff077819 */ /* 0x000fe20000011615 */
[----:B------:R-:W-:Y:S01]  /*14ce0*/  BSSY B0, `(.L_x_1440) ;  /* 0x0000009000007945 */ /* 0x000fe20003800000 */
[----:B------:R-:W-:Y:S02]  /*14cf0*/  IMAD.MOV.U32 R12, RZ, RZ, RZ ;  /* 0x000000ffff0c7224 */ /* 0x000fe400078e00ff */
[----:B------:R-:W-:Y:S01]  /*14d00*/  LOP3.LUT R7, R7, 0x3, RZ, 0xc0, !PT ;  /* 0x0000000307077812 */ /* 0x000fe200078ec0ff */
[----:B------:R-:W-:Y:S02]  /*14d10*/  IMAD.MOV.U32 R11, RZ, RZ, 0x1f ;  /* 0x0000001fff0b7424 */ /* 0x000fe400078e00ff */
[----:B------:R-:W-:Y:S02]  /*14d20*/  IMAD.MOV.U32 R15, RZ, RZ, -0x1 ;  /* 0xffffffffff0f7424 */ /* 0x000fe400078e00ff */
[----:B------:R-:W-:-:S07]  /*14d30*/  IMAD.MOV.U32 R13, RZ, RZ, R7 ;  /* 0x000000ffff0d7224 */ /* 0x000fce00078e0007 */
[----:B0----5:R-:W-:Y:S05]  /*14d40*/  WARPSYNC.COLLECTIVE R15, `(.L_x_1441) ;  /* 0x000000000f087348 */ /* 0x021fea0003c00000 */
[----:B------:R1:W2:Y:S02]  /*14d50*/  SHFL.IDX P6, R14, R13, R12, R11 ;  /* 0x0000000c0d0e7389 */ /* 0x0002a400000c000b */
[----:B012--5:R-:W-:Y:S01]  /*14d60*/  ENDCOLLECTIVE ;  /* 0x000000000000791b */ /* 0x027fe20003800000 */
.L_x_1441:
[----:B------:R-:W-:Y:S05]  /*14d70*/  BSYNC B0 ;  /* 0x0000000000007941 */ /* 0x000fea0003800000 */
.L_x_1440:
[----:B------:R-:W-:Y:S05]  /*14d80*/  BRA `(.L_x_1442) ;  /* 0xffffffbc00747947 */ /* 0x000fea000383ffff */
.L_x_1377:
[----:B-1----:R1:W2:Y:S02]  /*14d90*/  SYNCS.PHASECHK.TRANS64.TRYWAIT P0, [R7+URZ+0x2a840], R2 ;  /* 0x02a84002070075a7 */ /* 0x0022a4000800017f */
[----:B--2---:R-:W-:Y:S05]  /*14da0*/  @!P0 NANOSLEEP.SYNCS 0x989680 ;  /* 0x009896800000895d */ /* 0x004fea0003900000 */
[----:B------:R-:W2:Y:S02]  /*14db0*/  @!P0 SYNCS.PHASECHK.TRANS64 P0, [R7+URZ+0x2a840], R2 ;  /* 0x02a84002070085a7 */ /* 0x000ea4000800007f */
[----:B--2---:R-:W-:Y:S05]  /*14dc0*/  @!P0 BRA `(.L_x_1377) ;  /* 0xfffffffc00f08947 */ /* 0x004fea000383ffff */
[----:B------:R-:W-:Y:S05]  /*14dd0*/  BRA `(.L_x_1443) ;  /* 0xffffffbc00f07947 */ /* 0x000fea000383ffff */
.L_x_1378:
        /* <DEDUP_REMOVED lines=8> */
.L_x_1445:
[----:B------:R-:W-:Y:S05]  /*14e60*/  BSYNC B0 ;  /* 0x0000000000007941 */ /* 0x000fea0003800000 */
.L_x_1444:
        /* <DEDUP_REMOVED lines=9> */
.L_x_1446:
[----:B------:R-:W-:Y:S02]  /*14f00*/  IMAD.MOV.U32 R13, RZ, RZ, R0 ;  /* 0x000000ffff0d7224 */ /* 0x000fe400078e0000 */
[----:B------:R-:W-:Y:S02]  /*14f10*/  IMAD.MOV.U32 R12, RZ, RZ, 0x1 ;  /* 0x00000001ff0c7424 */ /* 0x000fe400078e00ff */
[----:B------:R-:W-:-:S07]  /*14f20*/  IMAD.MOV.U32 R3, RZ, RZ, R14 ;  /* 0x000000ffff037224 */ /* 0x000fce00078e000e */
[----:B------:R-:W-:Y:S05]  /*14f30*/  WARPSYNC.COLLECTIVE R15, `(.L_x_1447) ;  /* 0x000000000f087348 */ /* 0x000fea0003c00000 */
[----:B------:R0:W1:Y:S02]  /*14f40*/  SHFL.IDX P6, R14, R13, R12, R11 ;  /* 0x0000000c0d0e7389 */ /* 0x00006400000c000b */
[----:B01----:R-:W-:Y:S01]  /*14f50*/  ENDCOLLECTIVE ;  /* 0x000000000000791b */ /* 0x003fe20003800000 */
.L_x_1447:
        /* <DEDUP_REMOVED lines=13> */
[----:B0-----:R-:W-:-:S07]  /*15030*/  IMAD.MOV.U32 R2, RZ, RZ, R14 ;  /* 0x000000ffff027224 */ /* 0x001fce00078e000e */
[----:B------:R-:W-:Y:S05]  /*15040*/  WARPSYNC.COLLECTIVE R15, `(.L_x_1448) ;  /* 0x000000000f087348 */ /* 0x000fea0003c00000 */
[----:B------:R0:W1:Y:S02]  /*15050*/  SHFL.IDX P6, R14, R13, R12, R11 ;  /* 0x0000000c0d0e7389 */ /* 0x00006400000c000b */
[----:B01----:R-:W-:Y:S01]  /*15060*/  ENDCOLLECTIVE ;  /* 0x000000000000791b */ /* 0x003fe20003800000 */
.L_x_1448:
[----:B------:R-:W-:Y:S02]  /*15070*/  @P1 IMAD R8, R5, 0x2, R22 ;  /* 0x0000000205081824 */ /* 0x000fe400078e0216 */
[----:B------:R-:W-:Y:S02]  /*15080*/  IMAD.MOV.U32 R13, RZ, RZ, R0 ;  /* 0x000000ffff0d7224 */ /* 0x000fe400078e0000 */
[----:B------:R-:W-:Y:S02]  /*15090*/  IMAD.MOV.U32 R12, RZ, RZ, 0x2 ;  /* 0x00000002ff0c7424 */ /* 0x000fe400078e00ff */
[----:B------:R-:W-:-:S07]  /*150a0*/  IMAD.MOV.U32 R3, RZ, RZ, R14 ;  /* 0x000000ffff037224 */ /* 0x000fce00078e000e */
[----:B------:R-:W-:Y:S05]  /*150b0*/  WARPSYNC.COLLECTIVE R15, `(.L_x_1449) ;  /* 0x000000000f087348 */ /* 0x000fea0003c00000 */
[----:B------:R0:W1:Y:S02]  /*150c0*/  SHFL.IDX P6, R14, R13, R12, R11 ;  /* 0x0000000c0d0e7389 */ /* 0x00006400000c000b */
[----:B01----:R-:W-:Y:S01]  /*150d0*/  ENDCOLLECTIVE ;  /* 0x000000000000791b */ /* 0x003fe20003800000 */
.L_x_1449:
        /* <DEDUP_REMOVED lines=17> */
.L_x_1450:
[----:B------:R-:W-:Y:S02]  /*151f0*/  @P1 IMAD R8, R5, 0x2, R22 ;  /* 0x0000000205081824 */ /* 0x000fe400078e0216 */
[----:B------:R-:W-:Y:S02]  /*15200*/  IMAD.MOV.U32 R13, RZ, RZ, R0 ;  /* 0x000000ffff0d7224 */ /* 0x000fe400078e0000 */
[----:B------:R-:W-:Y:S02]  /*15210*/  IMAD.MOV.U32 R12, RZ, RZ, 0x3 ;  /* 0x00000003ff0c7424 */ /* 0x000fe400078e00ff */
[----:B------:R-:W-:-:S07]  /*15220*/  IMAD.MOV.U32 R3, RZ, RZ, R14 ;  /* 0x000000ffff037224 */ /* 0x000fce00078e000e */
[----:B------:R-:W-:Y:S05]  /*15230*/  WARPSYNC.COLLECTIVE R15, `(.L_x_1451) ;  /* 0x000000000f087348 */ /* 0x000fea0003c00000 */
[----:B------:R0:W1:Y:S02]  /*15240*/  SHFL.IDX P6, R14, R13, R12, R11 ;  /* 0x0000000c0d0e7389 */ /* 0x00006400000c000b */
[----:B01----:R-:W-:Y:S01]  /*15250*/  ENDCOLLECTIVE ;  /* 0x000000000000791b */ /* 0x003fe20003800000 */
.L_x_1451:
        /* <DEDUP_REMOVED lines=17> */
.L_x_1452:
[----:B------:R-:W-:Y:S02]  /*15370*/  @P1 IMAD R8, R5, 0x2, R22 ;  /* 0x0000000205081824 */ /* 0x000fe400078e0216 */
[----:B------:R-:W-:Y:S02]  /*15380*/  IMAD.MOV.U32 R13, RZ, RZ, R0 ;  /* 0x000000ffff0d7224 */ /* 0x000fe400078e0000 */
[----:B------:R-:W-:Y:S02]  /*15390*/  IMAD.MOV.U32 R12, RZ, RZ, 0x4 ;  /* 0x00000004ff0c7424 */ /* 0x000fe400078e00ff */
[----:B------:R-:W-:-:S07]  /*153a0*/  IMAD.MOV.U32 R3, RZ, RZ, R14 ;  /* 0x000000ffff037224 */ /* 0x000fce00078e000e */
[----:B------:R-:W-:Y:S05]  /*153b0*/  WARPSYNC.COLLECTIVE R15, `(.L_x_1453) ;  /* 0x000000000f087348 */ /* 0x000fea0003c00000 */
[----:B------:R0:W1:Y:S02]  /*153c0*/  SHFL.IDX P6, R14, R13, R12, R11 ;  /* 0x0000000c0d0e7389 */ /* 0x00006400000c000b */
[----:B01----:R-:W-:Y:S01]  /*153d0*/  ENDCOLLECTIVE ;  /* 0x000000000000791b */ /* 0x003fe20003800000 */
.L_x_1453:
        /* <DEDUP_REMOVED lines=17> */
.L_x_1454:
[----:B------:R-:W-:Y:S02]  /*154f0*/  @P1 IMAD R8, R5, 0x2, R22 ;  /* 0x0000000205081824 */ /* 0x000fe400078e0216 */
[----:B------:R-:W-:Y:S02]  /*15500*/  IMAD.MOV.U32 R13, RZ, RZ, R0 ;  /* 0x000000ffff0d7224 */ /* 0x000fe400078e0000 */
[----:B------:R-:W-:Y:S02]  /*15510*/  IMAD.MOV.U32 R12, RZ, RZ, 0x5 ;  /* 0x00000005ff0c7424 */ /* 0x000fe400078e00ff */
[----:B------:R-:W-:-:S07]  /*15520*/  IMAD.MOV.U32 R3, RZ, RZ, R14 ;  /* 0x000000ffff037224 */ /* 0x000fce00078e000e */
[----:B------:R-:W-:Y:S05]  /*15530*/  WARPSYNC.COLLECTIVE R15, `(.L_x_1455) ;  /* 0x000000000f087348 */ /* 0x000fea0003c00000 */
[----:B------:R0:W1:Y:S02]  /*15540*/  SHFL.IDX P6, R14, R13, R12, R11 ;  /* 0x0000000c0d0e7389 */ /* 0x00006400000c000b */
[----:B01----:R-:W-:Y:S01]  /*15550*/  ENDCOLLECTIVE ;  /* 0x000000000000791b */ /* 0x003fe20003800000 */
.L_x_1455:
        /* <DEDUP_REMOVED lines=10> */
.L_x_1456:
        /* <DEDUP_REMOVED lines=8> */
.L_x_1383:
[----:B------:R-:W-:Y:S02]  /*15680*/  IMAD.MOV.U32 R13, RZ, RZ, R4 ;  /* 0x000000ffff0d7224 */ /* 0x000fe400078e0004 */
[----:B------:R-:W-:Y:S02]  /*15690*/  IMAD.MOV.U32 R12, RZ, RZ, RZ ;  /* 0x000000ffff0c7224 */ /* 0x000fe400078e00ff */
[----:B------:R-:W-:Y:S02]  /*156a0*/  IMAD.MOV.U32 R11, RZ, RZ, 0x181f ;  /* 0x0000181fff0b7424 */ /* 0x000fe400078e00ff */
[----:B------:R-:W-:Y:S02]  /*156b0*/  IMAD.MOV.U32 R15, RZ, RZ, -0x1 ;  /* 0xffffffffff0f7424 */ /* 0x000fe400078e00ff */
[----:B------:R-:W-:Y:S02]  /*156c0*/  IMAD R29, R29, R6, RZ ;  /* 0x000000061d1d7224 */ /* 0x000fe400078e02ff */
[----:B------:R-:W-:-:S07]  /*156d0*/  IMAD.IADD R26, R8, 0x1, R26 ;  /* 0x00000001081a7824 */ /* 0x000fce00078e021a */
[----:B------:R-:W-:Y:S05]  /*156e0*/  WARPSYNC.COLLECTIVE R15, `(.L_x_1458) ;  /* 0x000000000f087348 */ /* 0x000fea0003c00000 */
[----:B------:R0:W1:Y:S02]  /*156f0*/  SHFL.IDX P6, R14, R13, R12, R11 ;  /* 0x0000000c0d0e7389 */ /* 0x00006400000c000b */
[----:B01----:R-:W-:Y:S01]  /*15700*/  ENDCOLLECTIVE ;  /* 0x000000000000791b */ /* 0x003fe20003800000 */
.L_x_1458:
[C---:B------:R-:W-:Y:S01]  /*15710*/  VIADD R6, R26.reuse, 0x10 ;  /* 0x000000101a067836 */ /* 0x040fe20000000000 */
[----:B------:R-:W-:Y:S01]  /*15720*/  ISETP.GE.AND P1, PT, R26, R29, PT ;  /* 0x0000001d1a00720c */ /* 0x000fe20003f26270 */
[----:B------:R-:W-:Y:S02]  /*15730*/  IMAD.MOV.U32 R13, RZ, RZ, R0 ;  /* 0x000000ffff0d7224 */ /* 0x000fe400078e0000 */
[----:B------:R-:W-:-:S10]  /*15740*/  IMAD.MOV.U32 R2, RZ, RZ, R14 ;  /* 0x000000ffff027224 */ /* 0x000fd400078e000e */
[----:B------:R-:W-:Y:S05]  /*15750*/  WARPSYNC.COLLECTIVE R15, `(.L_x_1459) ;  /* 0x000000000f087348 */ /* 0x000fea0003c00000 */
[----:B------:R0:W1:Y:S02]  /*15760*/  SHFL.IDX P6, R14, R13, R12, R11 ;  /* 0x0000000c0d0e7389 */ /* 0x00006400000c000b */
[----:B01----:R-:W-:Y:S01]  /*15770*/  ENDCOLLECTIVE ;  /* 0x000000000000791b */ /* 0x003fe20003800000 */
.L_x_1459:
[----:B------:R-:W-:Y:S02]  /*15780*/  IMAD.MOV.U32 R13, RZ, RZ, R4 ;  /* 0x000000ffff0d7224 */ /* 0x000fe400078e0004 */
[----:B------:R-:W-:Y:S02]  /*15790*/  IMAD.MOV.U32 R12, RZ, RZ, 0x1 ;  /* 0x00000001ff0c7424 */ /* 0x000fe400078e00ff */
[----:B------:R-:W-:-:S07]  /*157a0*/  IMAD.MOV.U32 R3, RZ, RZ, R14 ;  /* 0x000000ffff037224 */ /* 0x000fce00078e000e */
[----:B------:R-:W-:Y:S05]  /*157b0*/  WARPSYNC.COLLECTIVE R15, `(.L_x_1460) ;  /* 0x000000000f087348 */ /* 0x000fea0003c00000 */
[----:B------:R0:W1:Y:S02]  /*157c0*/  SHFL.IDX P6, R14, R13, R12, R11 ;  /* 0x0000000c0d0e7389 */ /* 0x00006400000c000b */
[----:B01----:R-:W-:Y:S01]  /*157d0*/  ENDCOLLECTIVE ;  /* 0x000000000000791b */ /* 0x003fe20003800000 */
.L_x_1460:
[----:B------:R-:W-:-:S05]  /*157e0*/  @!P1 LEA R5, P4, R7, R3, 0x1 ;  /* 0x0000000307059211 */ /* 0x000fca00078808ff */
[----:B------:R-:W-:Y:S02]  /*157f0*/  @!P1 IMAD.X R3, RZ, RZ, R2, P4 ;  /* 0x000000ffff039224 */ /* 0x000fe400020e0602 */
        /* <DEDUP_REMOVED lines=13> */
.L_x_1461:
[----:B------:R-:W-:Y:S02]  /*158d0*/  IMAD.MOV.U32 R13, RZ, RZ, R4 ;  /* 0x000000ffff0d7224 */ /* 0x000fe400078e0004 */
[----:B------:R-:W-:Y:S02]  /*158e0*/  IMAD.MOV.U32 R12, RZ, RZ, 0x2 ;  /* 0x00000002ff0c7424 */ /* 0x000fe400078e00ff */
[----:B------:R-:W-:-:S07]  /*158f0*/  IMAD.MOV.U32 R3, RZ, RZ, R14 ;  /* 0x000000ffff037224 */ /* 0x000fce00078e000e */
[----:B------:R-:W-:Y:S05]  /*15900*/  WARPSYNC.COLLECTIVE R15, `(.L_x_1462) ;  /* 0x000000000f087348 */ /* 0x000fea0003c00000 */
[----:B------:R0:W1:Y:S02]  /*15910*/  SHFL.IDX P6, R14, R13, R12, R11 ;  /* 0x0000000c0d0e7389 */ /* 0x00006400000c000b */
[----:B01----:R-:W-:Y:S01]  /*15920*/  ENDCOLLECTIVE ;  /* 0x000000000000791b */ /* 0x003fe20003800000 */
.L_x_1462:
        /* <DEDUP_REMOVED lines=17> */
.L_x_1463:
[----:B------:R-:W-:Y:S02]  /*15a40*/  IMAD.MOV.U32 R13, RZ, RZ, R4 ;  /* 0x000000ffff0d7224 */ /* 0x000fe400078e0004 */
[----:B------:R-:W-:Y:S02]  /*15a50*/  IMAD.MOV.U32 R12, RZ, RZ, 0x3 ;  /* 0x00000003ff0c7424 */ /* 0x000fe400078e00ff */
[----:B------:R-:W-:-:S07]  /*15a60*/  IMAD.MOV.U32 R3, RZ, RZ, R14 ;  /* 0x000000ffff037224 */ /* 0x000fce00078e000e */
[----:B------:R-:W-:Y:S05]  /*15a70*/  WARPSYNC.COLLECTIVE R15, `(.L_x_1464) ;  /* 0x000000000f087348 */ /* 0x000fea0003c00000 */
[----:B------:R0:W1:Y:S02]  /*15a80*/  SHFL.IDX P6, R14, R13, R12, R11 ;  /* 0x0000000c0d0e7389 */ /* 0x00006400000c000b */
[----:B01----:R-:W-:Y:S01]  /*15a90*/  ENDCOLLECTIVE ;  /* 0x000000000000791b */ /* 0x003fe20003800000 */
.L_x_1464:
        /* <DEDUP_REMOVED lines=17> */
.L_x_1465:
[----:B------:R-:W-:Y:S02]  /*15bb0*/  IMAD.MOV.U32 R13, RZ, RZ, R4 ;  /* 0x000000ffff0d7224 */ /* 0x000fe400078e0004 */
[----:B------:R-:W-:Y:S02]  /*15bc0*/  IMAD.MOV.U32 R12, RZ, RZ, 0x4 ;  /* 0x00000004ff0c7424 */ /* 0x000fe400078e00ff */
[----:B------:R-:W-:-:S07]  /*15bd0*/  IMAD.MOV.U32 R3, RZ, RZ, R14 ;  /* 0x000000ffff037224 */ /* 0x000fce00078e000e */
[----:B------:R-:W-:Y:S05]  /*15be0*/  WARPSYNC.COLLECTIVE R15, `(.L_x_1466) ;  /* 0x000000000f087348 */ /* 0x000fea0003c00000 */
[----:B------:R0:W1:Y:S02]  /*15bf0*/  SHFL.IDX P6, R14, R13, R12, R11 ;  /* 0x0000000c0d0e7389 */ /* 0x00006400000c000b */
[----:B01----:R-:W-:Y:S01]  /*15c00*/  ENDCOLLECTIVE ;  /* 0x000000000000791b */ /* 0x003fe20003800000 */
.L_x_1466:
        /* <DEDUP_REMOVED lines=17> */
.L_x_1467:
[----:B------:R-:W-:Y:S02]  /*15d20*/  IMAD.MOV.U32 R13, RZ, RZ, R4 ;  /* 0x000000ffff0d7224 */ /* 0x000fe400078e0004 */
[----:B------:R-:W-:Y:S02]  /*15d30*/  IMAD.MOV.U32 R12, RZ, RZ, 0x5 ;  /* 0x00000005ff0c7424 */ /* 0x000fe400078e00ff */
[----:B------:R-:W-:-:S07]  /*15d40*/  IMAD.MOV.U32 R3, RZ, RZ, R14 ;  /* 0x000000ffff037224 */ /* 0x000fce00078e000e */
[----:B------:R-:W-:Y:S05]  /*15d50*/  WARPSYNC.COLLECTIVE R15, `(.L_x_1468) ;  /* 0x000000000f087348 */ /* 0x000fea0003c00000 */
[----:B------:R0:W1:Y:S02]  /*15d60*/  SHFL.IDX P6, R14, R13, R12, R11 ;  /* 0x0000000c0d0e7389 */ /* 0x00006400000c000b */
[----:B01----:R-:W-:Y:S01]  /*15d70*/  ENDCOLLECTIVE ;  /* 0x000000000000791b */ /* 0x003fe20003800000 */
.L_x_1468:
        /* <DEDUP_REMOVED lines=17> */
.L_x_1469:
[----:B------:R-:W-:Y:S02]  /*15e90*/  IMAD.MOV.U32 R13, RZ, RZ, R4 ;  /* 0x000000ffff0d7224 */ /* 0x000fe400078e0004 */
[----:B------:R-:W-:Y:S02]  /*15ea0*/  IMAD.MOV.U32 R12, RZ, RZ, 0x6 ;  /* 0x00000006ff0c7424 */ /* 0x000fe400078e00ff */
[----:B------:R-:W-:-:S07]  /*15eb0*/  IMAD.MOV.U32 R3, RZ, RZ, R14 ;  /* 0x000000ffff037224 */ /* 0x000fce00078e000e */
[----:B------:R-:W-:Y:S05]  /*15ec0*/  WARPSYNC.COLLECTIVE R15, `(.L_x_1470) ;  /* 0x000000000f087348 */ /* 0x000fea0003c00000 */
[----:B------:R0:W1:Y:S02]  /*15ed0*/  SHFL.IDX P6, R14, R13, R12, R11 ;  /* 0x0000000c0d0e7389 */ /* 0x00006400000c000b */
[----:B01----:R-:W-:Y:S01]  /*15ee0*/  ENDCOLLECTIVE ;  /* 0x000000000000791b */ /* 0x003fe20003800000 */
.L_x_1470:
        /* <DEDUP_REMOVED lines=17> */
.L_x_1471:
[----:B------:R-:W-:Y:S02]  /*16000*/  IMAD.MOV.U32 R13, RZ, RZ, R4 ;  /* 0x000000ffff0d7224 */ /* 0x000fe400078e0004 */
[----:B------:R-:W-:Y:S02]  /*16010*/  IMAD.MOV.U32 R12, RZ, RZ, 0x7 ;  /* 0x00000007ff0c7424 */ /* 0x000fe400078e00ff */
[----:B------:R-:W-:-:S07]  /*16020*/  IMAD.MOV.U32 R3, RZ, RZ, R14 ;  /* 0x000000ffff037224 */ /* 0x000fce00078e000e */
[----:B------:R-:W-:Y:S05]  /*16030*/  WARPSYNC.COLLECTIVE R15, `(.L_x_1472) ;  /* 0x000000000f087348 */ /* 0x000fea0003c00000 */
[----:B------:R0:W1:Y:S02]  /*16040*/  SHFL.IDX P6, R14, R13, R12, R11 ;  /* 0x0000000c0d0e7389 */ /* 0x00006400000c000b */
[----:B01----:R-:W-:Y:S01]  /*16050*/  ENDCOLLECTIVE ;  /* 0x000000000000791b */ /* 0x003fe20003800000 */
.L_x_1472:
        /* <DEDUP_REMOVED lines=15> */
.L_x_1473:
[----:B------:R-:W-:Y:S05]  /*16150*/  BRA `(.L_x_1474) ;  /* 0xffffffbc00ac7947 */ /* 0x000fea000383ffff */
.L_x_1388:
[----:B0-----:R0:W1:Y:S02]  /*16160*/  SYNCS.PHASECHK.TRANS64.TRYWAIT P0, [R22+URZ+0x2a820], R3 ;  /* 0x02a82003160075a7 */ /* 0x001064000800017f */
[----:B-1----:R-:W-:Y:S05]  /*16170*/  @!P0 NANOSLEEP.SYNCS 0x989680 ;  /* 0x009896800000895d */ /* 0x002fea0003900000 */
[----:B------:R-:W1:Y:S02]  /*16180*/  @!P0 SYNCS.PHASECHK.TRANS64 P0, [R22+URZ+0x2a820], R3 ;  /* 0x02a82003160085a7 */ /* 0x000e64000800007f */
[----:B-1----:R-:W-:Y:S05]  /*16190*/  @!P0 BRA `(.L_x_1388) ;  /* 0xfffffffc00f08947 */ /* 0x002fea000383ffff */
[----:B------:R-:W-:Y:S05]  /*161a0*/  BRA `(.L_x_1475) ;  /* 0xffffffc000247947 */ /* 0x000fea000383ffff */
.L_x_1393:
[----:B0-----:R0:W1:Y:S02]  /*161b0*/  SYNCS.PHASECHK.TRANS64.TRYWAIT P0, [R6+URZ+0x2a840], R3 ;  /* 0x02a84003060075a7 */ /* 0x001064000800017f */
[----:B-1----:R-:W-:Y:S05]  /*161c0*/  @!P0 NANOSLEEP.SYNCS 0x989680 ;  /* 0x009896800000895d */ /* 0x002fea0003900000 */
[----:B------:R-:W1:Y:S02]  /*161d0*/  @!P0 SYNCS.PHASECHK.TRANS64 P0, [R6+URZ+0x2a840], R3 ;  /* 0x02a84003060085a7 */ /* 0x000e64000800007f */
[----:B-1----:R-:W-:Y:S05]  /*161e0*/  @!P0 BRA `(.L_x_1393) ;  /* 0xfffffffc00f08947 */ /* 0x002fea000383ffff */
[----:B------:R-:W-:Y:S05]  /*161f0*/  BRA `(.L_x_1476) ;  /* 0xffffffc000ec7947 */ /* 0x000fea000383ffff */
.L_x_1394:
        /* <DEDUP_REMOVED lines=8> */
.L_x_1478:
[----:B------:R-:W-:Y:S05]  /*16280*/  BSYNC B1 ;  /* 0x0000000000017941 */ /* 0x000fea0003800000 */
.L_x_1477:
        /* <DEDUP_REMOVED lines=10> */
.L_x_1479:
        /* <DEDUP_REMOVED lines=8> */
.L_x_1480:
[----:B------:R-:W-:-:S05]  /*163b0*/  IMAD.SHL.U32 R0, R34, 0x2, RZ ;  /* 0x0000000222007824 */ /* 0x000fca00078e00ff */
        /* <DEDUP_REMOVED lines=13> */
.L_x_1481:
[----:B------:R-:W-:Y:S02]  /*16490*/  IMAD.MOV.U32 R13, RZ, RZ, R5 ;  /* 0x000000ffff0d7224 */ /* 0x000fe400078e0005 */
[----:B------:R-:W-:Y:S02]  /*164a0*/  IMAD.MOV.U32 R12, RZ, RZ, 0x2 ;  /* 0x00000002ff0c7424 */ /* 0x000fe400078e00ff */
[----:B------:R-:W-:-:S07]  /*164b0*/  IMAD.MOV.U32 R2, RZ, RZ, R14 ;  /* 0x000000ffff027224 */ /* 0x000fce00078e000e */
[----:B------:R-:W-:Y:S05]  /*164c0*/  WARPSYNC.COLLECTIVE R15, `(.L_x_1482) ;  /* 0x000000000f087348 */ /* 0x000fea0003c00000 */
[----:B------:R0:W1:Y:S02]  /*164d0*/  SHFL.IDX P6, R14, R13, R12, R11 ;  /* 0x0000000c0d0e7389 */ /* 0x00006400000c000b */
[----:B01----:R-:W-:Y:S01]  /*164e0*/  ENDCOLLECTIVE ;  /* 0x000000000000791b */ /* 0x003fe20003800000 */
.L_x_1482:
        /* <DEDUP_REMOVED lines=13> */
.L_x_1483:
[----:B------:R-:W-:Y:S02]  /*165c0*/  IMAD.MOV.U32 R13, RZ, RZ, R5 ;  /* 0x000000ffff0d7224 */ /* 0x000fe400078e0005 */
[----:B------:R-:W-:Y:S02]  /*165d0*/  IMAD.MOV.U32 R12, RZ, RZ, 0x3 ;  /* 0x00000003ff0c7424 */ /* 0x000fe400078e00ff */
[----:B------:R-:W-:-:S07]  /*165e0*/  IMAD.MOV.U32 R2, RZ, RZ, R14 ;  /* 0x000000ffff027224 */ /* 0x000fce00078e000e */
[----:B------:R-:W-:Y:S05]  /*165f0*/  WARPSYNC.COLLECTIVE R15, `(.L_x_1484) ;  /* 0x000000000f087348 */ /* 0x000fea0003c00000 */
[----:B------:R0:W1:Y:S02]  /*16600*/  SHFL.IDX P6, R14, R13, R12, R11 ;  /* 0x0000000c0d0e7389 */ /* 0x00006400000c000b */
[----:B01----:R-:W-:Y:S01]  /*16610*/  ENDCOLLECTIVE ;  /* 0x000000000000791b */ /* 0x003fe20003800000 */
.L_x_1484:
        /* <DEDUP_REMOVED lines=13> */
.L_x_1485:
[----:B------:R-:W-:Y:S02]  /*166f0*/  IMAD.MOV.U32 R13, RZ, RZ, R5 ;  /* 0x000000ffff0d7224 */ /* 0x000fe400078e0005 */
[----:B------:R-:W-:Y:S02]  /*16700*/  IMAD.MOV.U32 R12, RZ, RZ, 0x4 ;  /* 0x00000004ff0c7424 */ /* 0x000fe400078e00ff */
[----:B------:R-:W-:-:S07]  /*16710*/  IMAD.MOV.U32 R2, RZ, RZ, R14 ;  /* 0x000000ffff027224 */ /* 0x000fce00078e000e */
[----:B------:R-:W-:Y:S05]  /*16720*/  WARPSYNC.COLLECTIVE R15, `(.L_x_1486) ;  /* 0x000000000f087348 */ /* 0x000fea0003c00000 */
[----:B------:R0:W1:Y:S02]  /*16730*/  SHFL.IDX P6, R14, R13, R12, R11 ;  /* 0x0000000c0d0e7389 */ /* 0x00006400000c000b */
[----:B01----:R-:W-:Y:S01]  /*16740*/  ENDCOLLECTIVE ;  /* 0x000000000000791b */ /* 0x003fe20003800000 */
.L_x_1486:
        /* <DEDUP_REMOVED lines=13> */
.L_x_1487:
[----:B------:R-:W-:Y:S02]  /*16820*/  IMAD.MOV.U32 R13, RZ, RZ, R5 ;  /* 0x000000ffff0d7224 */ /* 0x000fe400078e0005 */
[----:B------:R-:W-:Y:S02]  /*16830*/  IMAD.MOV.U32 R12, RZ, RZ, 0x5 ;  /* 0x00000005ff0c7424 */ /* 0x000fe400078e00ff */
[----:B------:R-:W-:-:S07]  /*16840*/  IMAD.MOV.U32 R2, RZ, RZ, R14 ;  /* 0x000000ffff027224 */ /* 0x000fce00078e000e */
[----:B------:R-:W-:Y:S05]  /*16850*/  WARPSYNC.COLLECTIVE R15, `(.L_x_1488) ;  /* 0x000000000f087348 */ /* 0x000fea0003c00000 */
[----:B------:R0:W1:Y:S02]  /*16860*/  SHFL.IDX P6, R14, R13, R12, R11 ;  /* 0x0000000c0d0e7389 */ /* 0x00006400000c000b */
[----:B01----:R-:W-:Y:S01]  /*16870*/  ENDCOLLECTIVE ;  /* 0x000000000000791b */ /* 0x003fe20003800000 */
.L_x_1488:
        /* <DEDUP_REMOVED lines=13> */
.L_x_1489:
[----:B------:R-:W-:Y:S01]  /*16950*/  IMAD.MOV.U32 R2, RZ, RZ, R14 ;  /* 0x000000ffff027224 */ /* 0x000fe200078e000e */
[----:B------:R-:W-:Y:S06]  /*16960*/  BRA `(.L_x_1490) ;  /* 0xffffffc000287947 */ /* 0x000fec000383ffff */
.L_x_1399:
[----:B0-----:R0:W2:Y:S02]  /*16970*/  SYNCS.PHASECHK.TRANS64.TRYWAIT P0, [R5+URZ+0x2a860], R2 ;  /* 0x02a86002050075a7 */ /* 0x0010a4000800017f */
[----:B--2---:R-:W-:Y:S05]  /*16980*/  @!P0 NANOSLEEP.SYNCS 0x989680 ;  /* 0x009896800000895d */ /* 0x004fea0003900000 */
[----:B------:R-:W2:Y:S02]  /*16990*/  @!P0 SYNCS.PHASECHK.TRANS64 P0, [R5+URZ+0x2a860], R2 ;  /* 0x02a86002050085a7 */ /* 0x000ea4000800007f */
[----:B--2---:R-:W-:Y:S05]  /*169a0*/  @!P0 BRA `(.L_x_1399) ;  /* 0xfffffffc00f08947 */ /* 0x004fea000383ffff */
[----:B------:R-:W-:Y:S05]  /*169b0*/  BRA `(.L_x_1491) ;  /* 0xffffffc000887947 */ /* 0x000fea000383ffff */
.L_x_1400:
        /* <DEDUP_REMOVED lines=8> */
.L_x_1493:
[----:B------:R-:W-:Y:S05]  /*16a40*/  BSYNC B1 ;  /* 0x0000000000017941 */ /* 0x000fea0003800000 */
.L_x_1492:
        /* <DEDUP_REMOVED lines=9> */
.L_x_1494:
[----:B------:R-:W-:Y:S02]  /*16ae0*/  IMAD.MOV.U32 R13, RZ, RZ, R23 ;  /* 0x000000ffff0d7224 */ /* 0x000fe400078e0017 */
[----:B------:R-:W-:Y:S02]  /*16af0*/  IMAD.MOV.U32 R12, RZ, RZ, 0x1 ;  /* 0x00000001ff0c7424 */ /* 0x000fe400078e00ff */
[----:B------:R-:W-:-:S07]  /*16b00*/  IMAD.MOV.U32 R2, RZ, RZ, R14 ;  /* 0x000000ffff027224 */ /* 0x000fce00078e000e */
[----:B------:R-:W-:Y:S05]  /*16b10*/  WARPSYNC.COLLECTIVE R15, `(.L_x_1495) ;  /* 0x000000000f087348 */ /* 0x000fea0003c00000 */
[----:B------:R0:W1:Y:S02]  /*16b20*/  SHFL.IDX P6, R14, R13, R12, R11 ;  /* 0x0000000c0d0e7389 */ /* 0x00006400000c000b */
[----:B01----:R-:W-:Y:S01]  /*16b30*/  ENDCOLLECTIVE ;  /* 0x000000000000791b */ /* 0x003fe20003800000 */
.L_x_1495:
        /* <DEDUP_REMOVED lines=15> */
.L_x_1496:
[----:B------:R-:W-:Y:S02]  /*16c30*/  IMAD.MOV.U32 R13, RZ, RZ, R23 ;  /* 0x000000ffff0d7224 */ /* 0x000fe400078e0017 */
[----:B------:R-:W-:Y:S02]  /*16c40*/  IMAD.MOV.U32 R12, RZ, RZ, 0x2 ;  /* 0x00000002ff0c7424 */ /* 0x000fe400078e00ff */
[----:B------:R-:W-:-:S07]  /*16c50*/  IMAD.MOV.U32 R2, RZ, RZ, R14 ;  /* 0x000000ffff027224 */ /* 0x000fce00078e000e */
[----:B------:R-:W-:Y:S05]  /*16c60*/  WARPSYNC.COLLECTIVE R15, `(.L_x_1497) ;  /* 0x000000000f087348 */ /* 0x000fea0003c00000 */
[----:B------:R0:W1:Y:S02]  /*16c70*/  SHFL.IDX P6, R14, R13, R12, R11 ;  /* 0x0000000c0d0e7389 */ /* 0x00006400000c000b */
[----:B01----:R-:W-:Y:S01]  /*16c80*/  ENDCOLLECTIVE ;  /* 0x000000000000791b */ /* 0x003fe20003800000 */
.L_x_1497:
        /* <DEDUP_REMOVED lines=14> */
.L_x_1498:
[----:B------:R-:W-:Y:S02]  /*16d70*/  IMAD.MOV.U32 R13, RZ, RZ, R23 ;  /* 0x000000ffff0d7224 */ /* 0x000fe400078e0017 */
[----:B------:R-:W-:Y:S02]  /*16d80*/  IMAD.MOV.U32 R12, RZ, RZ, 0x3 ;  /* 0x00000003ff0c7424 */ /* 0x000fe400078e00ff */
[----:B------:R-:W-:-:S07]  /*16d90*/  IMAD.MOV.U32 R2, RZ, RZ, R14 ;  /* 0x000000ffff027224 */ /* 0x000fce00078e000e */
[----:B------:R-:W-:Y:S05]  /*16da0*/  WARPSYNC.COLLECTIVE R15, `(.L_x_1499) ;  /* 0x000000000f087348 */ /* 0x000fea0003c00000 */
[----:B------:R0:W1:Y:S02]  /*16db0*/  SHFL.IDX P6, R14, R13, R12, R11 ;  /* 0x0000000c0d0e7389 */ /* 0x00006400000c000b */
[----:B01----:R-:W-:Y:S01]  /*16dc0*/  ENDCOLLECTIVE ;  /* 0x000000000000791b */ /* 0x003fe20003800000 */
.L_x_1499:
        /* <DEDUP_REMOVED lines=14> */
.L_x_1500:
[----:B------:R-:W-:Y:S02]  /*16eb0*/  IMAD.MOV.U32 R13, RZ, RZ, R23 ;  /* 0x000000ffff0d7224 */ /* 0x000fe400078e0017 */
[----:B------:R-:W-:Y:S02]  /*16ec0*/  IMAD.MOV.U32 R12, RZ, RZ, 0x4 ;  /* 0x00000004ff0c7424 */ /* 0x000fe400078e00ff */
[----:B------:R-:W-:-:S07]  /*16ed0*/  IMAD.MOV.U32 R2, RZ, RZ, R14 ;  /* 0x000000ffff027224 */ /* 0x000fce00078e000e */
[----:B------:R-:W-:Y:S05]  /*16ee0*/  WARPSYNC.COLLECTIVE R15, `(.L_x_1501) ;  /* 0x000000000f087348 */ /* 0x000fea0003c00000 */
[----:B------:R0:W1:Y:S02]  /*16ef0*/  SHFL.IDX P6, R14, R13, R12, R11 ;  /* 0x0000000c0d0e7389 */ /* 0x00006400000c000b */
[----:B01----:R-:W-:Y:S01]  /*16f00*/  ENDCOLLECTIVE ;  /* 0x000000000000791b */ /* 0x003fe20003800000 */
.L_x_1501:
        /* <DEDUP_REMOVED lines=14> */
.L_x_1502:
[----:B------:R-:W-:Y:S02]  /*16ff0*/  IMAD.MOV.U32 R13, RZ, RZ, R23 ;  /* 0x000000ffff0d7224 */ /* 0x000fe400078e0017 */
[----:B------:R-:W-:Y:S02]  /*17000*/  IMAD.MOV.U32 R12, RZ, RZ, 0x5 ;  /* 0x00000005ff0c7424 */ /* 0x000fe400078e00ff */
[----:B------:R-:W-:-:S07]  /*17010*/  IMAD.MOV.U32 R2, RZ, RZ, R14 ;  /* 0x000000ffff027224 */ /* 0x000fce00078e000e */
[----:B------:R-:W-:Y:S05]  /*17020*/  WARPSYNC.COLLECTIVE R15, `(.L_x_1503) ;  /* 0x000000000f087348 */ /* 0x000fea0003c00000 */
[----:B------:R0:W1:Y:S02]  /*17030*/  SHFL.IDX P6, R14, R13, R12, R11 ;  /* 0x0000000c0d0e7389 */ /* 0x00006400000c000b */
[----:B01----:R-:W-:Y:S01]  /*17040*/  ENDCOLLECTIVE ;  /* 0x000000000000791b */ /* 0x003fe20003800000 */
.L_x_1503:
        /* <DEDUP_REMOVED lines=8> */
[----:B------:R-:W-:Y:S01]  /*170d0*/  ISETP.LT.OR P2, PT, R6, 0x41, !P0 ;  /* 0x000000410600780c */ /* 0x000fe20004741670 */
[----:B------:R-:W-:-:S12]  /*170e0*/  IMAD.MOV.U32 R23, RZ, RZ, R14 ;  /* 0x000000ffff177224 */ /* 0x000fd800078e000e */
[----:B0-----:R-:W-:Y:S05]  /*170f0*/  WARPSYNC.COLLECTIVE R15, `(.L_x_1504) ;  /* 0x000000000f087348 */ /* 0x001fea0003c00000 */
[----:B------:R1:W2:Y:S02]  /*17100*/  SHFL.IDX P6, R14, R13, R12, R11 ;  /* 0x0000000c0d0e7389 */ /* 0x0002a400000c000b */
[----:B012---:R-:W-:Y:S01]  /*17110*/  ENDCOLLECTIVE ;  /* 0x000000000000791b */ /* 0x007fe20003800000 */
.L_x_1504:
[----:B------:R-:W-:Y:S01]  /*17120*/  @!PT LDS RZ, [RZ] ;  /* 0x00000000fffff984 */ /* 0x000fe20000000800 */
[----:B------:R-:W-:Y:S01]  /*17130*/  @!PT LDS RZ, [RZ] ;  /* 0x00000000fffff984 */ /* 0x000fe20000000800 */
[----:B------:R-:W-:Y:S01]  /*17140*/  @!PT LDS RZ, [RZ] ;  /* 0x00000000fffff984 */ /* 0x000fe20000000800 */
[----:B------:R0:W-:Y:S02]  /*17150*/  LDGSTS.E.BYPASS.LTC128B.128 [R4+0x5400], desc[UR36][R2.64+0x80], !P2 ;  /* 0x0540008002047fae */ /* 0x0001e4000d101d64 */
[----:B0-----:R-:W-:Y:S01]  /*17160*/  IMAD.MOV.U32 R2, RZ, RZ, R14 ;  /* 0x000000ffff027224 */ /* 0x001fe200078e000e */
[----:B------:R-:W-:Y:S06]  /*17170*/  BRA `(.L_x_1505) ;  /* 0xffffffbc00747947 */ /* 0x000fec000383ffff */
.L_x_1408:
[----:B0-----:R0:W1:Y:S02]  /*17180*/  SYNCS.PHASECHK.TRANS64.TRYWAIT P0, [R0+URZ+0x2a860], R3 ;  /* 0x02a86003000075a7 */ /* 0x001064000800017f */
[----:B-1----:R-:W-:Y:S05]  /*17190*/  @!P0 NANOSLEEP.SYNCS 0x989680 ;  /* 0x009896800000895d */ /* 0x002fea0003900000 */
[----:B------:R-:W1:Y:S02]  /*171a0*/  @!P0 SYNCS.PHASECHK.TRANS64 P0, [R0+URZ+0x2a860], R3 ;  /* 0x02a86003000085a7 */ /* 0x000e64000800007f */
[----:B-1----:R-:W-:Y:S05]  /*171b0*/  @!P0 BRA `(.L_x_1408) ;  /* 0xfffffffc00f08947 */ /* 0x002fea000383ffff */
[----:B------:R-:W-:Y:S05]  /*171c0*/  BRA `(.L_x_1506) ;  /* 0xffffffc000947947 */ /* 0x000fea000383ffff */
.L_x_1409:
        /* <DEDUP_REMOVED lines=8> */
.L_x_1508:
[----:B------:R-:W-:Y:S05]  /*17250*/  BSYNC B0 ;  /* 0x0000000000007941 */ /* 0x000fea0003800000 */
.L_x_1507:
[----:B------:R-:W0:Y:S01]  /*17260*/  S2R R4, SR_TID.X ;  /* 0x0000000000047919 */ /* 0x000e220000002100 */
[----:B------:R-:W-:Y:S01]  /*17270*/  IMAD.MOV.U32 R13, RZ, RZ, R17 ;  /* 0x000000ffff0d7224 */ /* 0x000fe200078e0011 */
[C---:B------:R-:W-:Y:S01]  /*17280*/  LOP3.LUT R2, R28.reuse, 0x1, RZ, 0xc0, !PT ;  /* 0x000000011c027812 */ /* 0x040fe200078ec0ff */
[----:B------:R-:W-:Y:S01]  /*17290*/  IMAD.MOV.U32 R12, RZ, RZ, RZ ;  /* 0x000000ffff0c7224 */ /* 0x000fe200078e00ff */
[----:B------:R-:W-:Y:S01]  /*172a0*/  LOP3.LUT P0, RZ, R28, 0x2, RZ, 0xc0, !PT ;  /* 0x000000021cff7812 */ /* 0x000fe2000780c0ff */
[----:B------:R-:W-:Y:S01]  /*172b0*/  IMAD.MOV.U32 R11, RZ, RZ, 0x181f ;  /* 0x0000181fff0b7424 */ /* 0x000fe200078e00ff */
[----:B------:R-:W-:Y:S01]  /*172c0*/  ISETP.NE.U32.AND P1, PT, R2, 0x1, PT ;  /* 0x000000010200780c */ /* 0x000fe20003f25070 */
[----:B------:R-:W-:Y:S01]  /*172d0*/  IMAD.MOV.U32 R15, RZ, RZ, -0x1 ;  /* 0xffffffffff0f7424 */ /* 0x000fe200078e00ff */
[C---:B------:R-:W-:Y:S01]  /*172e0*/  ISETP.LT.OR P4, PT, R6.reuse, 0x1, !P0 ;  /* 0x000000010600780c */ /* 0x040fe20004781670 */
[----:B------:R-:W-:Y:S01]  /*172f0*/  IMAD.MOV.U32 R3, RZ, RZ, R14 ;  /* 0x000000ffff037224 */ /* 0x000fe200078e000e */
[----:B------:R-:W-:-:S13]  /*17300*/  ISETP.LT.OR P3, PT, R6, 0x1, P1 ;  /* 0x000000010600780c */ /* 0x000fda0000f61670 */
[----:B0-----:R-:W-:Y:S05]  /*17310*/  WARPSYNC.COLLECTIVE R15, `(.L_x_1509) ;  /* 0x000000000f087348 */ /* 0x001fea0003c00000 */
[----:B------:R1:W2:Y:S02]  /*17320*/  SHFL.IDX P6, R14, R13, R12, R11 ;  /* 0x0000000c0d0e7389 */ /* 0x0002a400000c000b */
[----:B012---:R-:W-:Y:S01]  /*17330*/  ENDCOLLECTIVE ;  /* 0x000000000000791b */ /* 0x007fe20003800000 */
.L_x_1509:
[----:B------:R-:W-:Y:S02]  /*17340*/  IMAD.MOV.U32 R13, RZ, RZ, R23 ;  /* 0x000000ffff0d7224 */ /* 0x000fe400078e0017 */
[----:B------:R-:W-:Y:S02]  /*17350*/  IMAD.MOV.U32 R12, RZ, RZ, 0x1 ;  /* 0x00000001ff0c7424 */ /* 0x000fe400078e00ff */
[----:B------:R-:W-:-:S05]  /*17360*/  IMAD.SHL.U32 R4, R4, 0x8, RZ ;  /* 0x0000000804047824 */ /* 0x000fca00078e00ff */
[----:B------:R-:W-:-:S05]  /*17370*/  LOP3.LUT R4, R4, 0x38, RZ, 0xc0, !PT ;  /* 0x0000003804047812 */ /* 0x000fca00078ec0ff */
[----:B------:R-:W-:Y:S02]  /*17380*/  IMAD.SHL.U32 R5, R4, 0x2, RZ ;  /* 0x0000000204057824 */ /* 0x000fe400078e00ff */
[----:B------:R-:W-:-:S03]  /*17390*/  IMAD R4, R7, 0x2, R22 ;  /* 0x0000000207047824 */ /* 0x000fc600078e0216 */
[----:B------:R-:W-:-:S13]  /*173a0*/  IADD3 R2, P2, R14, R5, RZ ;  /* 0x000000050e027210 */ /* 0x000fda0007f5e0ff */
[----:B------:R-:W-:Y:S05]  /*173b0*/  WARPSYNC.COLLECTIVE R15, `(.L_x_1510) ;  /* 0x000000000f087348 */ /* 0x000fea0003c00000 */
[----:B------:R0:W1:Y:S02]  /*173c0*/  SHFL.IDX P6, R14, R13, R12, R11 ;  /* 0x0000000c0d0e7389 */ /* 0x00006400000c000b */
[----:B01----:R-:W-:Y:S01]  /*173d0*/  ENDCOLLECTIVE ;  /* 0x000000000000791b */ /* 0x003fe20003800000 */
.L_x_1510:
        /* <DEDUP_REMOVED lines=13> */
.L_x_1511:
[----:B------:R-:W-:Y:S02]  /*174b0*/  IMAD.MOV.U32 R13, RZ, RZ, R23 ;  /* 0x000000ffff0d7224 */ /* 0x000fe400078e0017 */
[----:B------:R-:W-:Y:S01]  /*174c0*/  IMAD.MOV.U32 R12, RZ, RZ, 0x2 ;  /* 0x00000002ff0c7424 */ /* 0x000fe200078e00ff */
[----:B------:R-:W-:-:S13]  /*174d0*/  IADD3 R2, P2, R14, R5, RZ ;  /* 0x000000050e027210 */ /* 0x000fda0007f5e0ff */
[----:B------:R-:W-:Y:S05]  /*174e0*/  WARPSYNC.COLLECTIVE R15, `(.L_x_1512) ;  /* 0x000000000f087348 */ /* 0x000fea0003c00000 */
[----:B------:R0:W1:Y:S02]  /*174f0*/  SHFL.IDX P6, R14, R13, R12, R11 ;  /* 0x0000000c0d0e7389 */ /* 0x00006400000c000b */
[----:B01----:R-:W-:Y:S01]  /*17500*/  ENDCOLLECTIVE ;  /* 0x000000000000791b */ /* 0x003fe20003800000 */
.L_x_1512:
        /* <DEDUP_REMOVED lines=13> */
.L_x_1513:
[----:B------:R-:W-:Y:S02]  /*175e0*/  IMAD.MOV.U32 R13, RZ, RZ, R23 ;  /* 0x000000ffff0d7224 */ /* 0x000fe400078e0017 */
[----:B------:R-:W-:Y:S02]  /*175f0*/  IMAD.MOV.U32 R12, RZ, RZ, 0x3 ;  /* 0x00000003ff0c7424 */ /* 0x000fe400078e00ff */
[----:B------:R-:W-:-:S07]  /*17600*/  IMAD.MOV.U32 R10, RZ, RZ, R14 ;  /* 0x000000ffff0a7224 */ /* 0x000fce00078e000e */
[----:B------:R-:W-:Y:S05]  /*17610*/  WARPSYNC.COLLECTIVE R15, `(.L_x_1514) ;  /* 0x000000000f087348 */ /* 0x000fea0003c00000 */
[----:B------:R0:W1:Y:S02]  /*17620*/  SHFL.IDX P6, R14, R13, R12, R11 ;  /* 0x0000000c0d0e7389 */ /* 0x00006400000c000b */
[----:B01----:R-:W-:Y:S01]  /*17630*/  ENDCOLLECTIVE ;  /* 0x000000000000791b */ /* 0x003fe20003800000 */
.L_x_1514:
[----:B------:R-:W-:-:S05]  /*17640*/  IADD3 R2, P2, R10, R5, RZ ;  /* 0x000000050a027210 */ /* 0x000fca0007f5e0ff */
[----:B------:R-:W-:-:S05]  /*17650*/  IMAD.X R3, RZ, RZ, R7, P2 ;  /* 0x000000ffff037224 */ /* 0x000fca00010e0607 */
[----:B------:R-:W-:Y:S01]  /*17660*/  @!PT LDS RZ, [RZ] ;  /* 0x00000000fffff984 */ /* 0x000fe20000000800 */
[----:B------:R-:W-:Y:S01]  /*17670*/  @!PT LDS RZ, [RZ] ;  /* 0x00000000fffff984 */ /* 0x000fe20000000800 */
[----:B------:R-:W-:Y:S01]  /*17680*/  @!PT LDS RZ, [RZ] ;  /* 0x00000000fffff984 */ /* 0x000fe20000000800 */
[----:B------:R0:W-:Y:S01]  /*17690*/  LDGSTS.E.BYPASS.LTC128B.128 [R4+0x1400], desc[UR36][R2.64], !P3 ;  /* 0x0140000002047fae */ /* 0x0001e2000d901d64 */
[----:B------:R-:W-:Y:S01]  /*176a0*/  IMAD.MOV.U32 R13, RZ, RZ, R17 ;  /* 0x000000ffff0d7224 */ /* 0x000fe200078e0011 */
[C---:B------:R-:W-:Y:S02]  /*176b0*/  ISETP.LT.OR P3, PT, R6.reuse, 0x31, P1 ;  /* 0x000000310600780c */ /* 0x040fe40000f61670 */
[----:B------:R0:W-:Y:S01]  /*176c0*/  LDGSTS.E.BYPASS.LTC128B.128 [R4+0x4400], desc[UR36][R2.64+0x80], !P4 ;  /* 0x0440008002047fae */ /* 0x0001e2000e101d64 */
[----:B------:R-:W-:Y:S01]  /*176d0*/  ISETP.LT.OR P4, PT, R6, 0x31, !P0 ;  /* 0x000000310600780c */ /* 0x000fe20004781670 */
[----:B------:R-:W-:-:S12]  /*176e0*/  IMAD.MOV.U32 R8, RZ, RZ, R14 ;  /* 0x000000ffff087224 */ /* 0x000fd800078e000e */
[----:B0-----:R-:W-:Y:S05]  /*176f0*/  WARPSYNC.COLLECTIVE R15, `(.L_x_1515) ;  /* 0x000000000f087348 */ /* 0x001fea0003c00000 */
[----:B------:R1:W2:Y:S02]  /*17700*/  SHFL.IDX P6, R14, R13, R12, R11 ;  /* 0x0000000c0d0e7389 */ /* 0x0002a400000c000b */
[----:B012---:R-:W-:Y:S01]  /*17710*/  ENDCOLLECTIVE ;  /* 0x000000000000791b */ /* 0x007fe20003800000 */
.L_x_1515:
[----:B------:R-:W-:Y:S02]  /*17720*/  IMAD.MOV.U32 R13, RZ, RZ, R23 ;  /* 0x000000ffff0d7224 */ /* 0x000fe400078e0017 */
[----:B------:R-:W-:Y:S01]  /*17730*/  IMAD.MOV.U32 R12, RZ, RZ, 0x4 ;  /* 0x00000004ff0c7424 */ /* 0x000fe200078e00ff */
[----:B------:R-:W-:-:S13]  /*17740*/  IADD3 R2, P2, R14, R5, RZ ;  /* 0x000000050e027210 */ /* 0x000fda0007f5e0ff */
[----:B------:R-:W-:Y:S05]  /*17750*/  WARPSYNC.COLLECTIVE R15, `(.L_x_1516) ;  /* 0x000000000f087348 */ /* 0x000fea0003c00000 */
[----:B------:R0:W1:Y:S02]  /*17760*/  SHFL.IDX P6, R14, R13, R12, R11 ;  /* 0x0000000c0d0e7389 */ /* 0x00006400000c000b */
[----:B01----:R-:W-:Y:S01]  /*17770*/  ENDCOLLECTIVE ;  /* 0x000000000000791b */ /* 0x003fe20003800000 */
.L_x_1516:
        /* <DEDUP_REMOVED lines=13> */
.L_x_1517:
[----:B------:R-:W-:Y:S02]  /*17850*/  IMAD.MOV.U32 R13, RZ, RZ, R23 ;  /* 0x000000ffff0d7224 */ /* 0x000fe400078e0017 */
[----:B------:R-:W-:Y:S02]  /*17860*/  IMAD.MOV.U32 R12, RZ, RZ, 0x5 ;  /* 0x00000005ff0c7424 */ /* 0x000fe400078e00ff */
[----:B------:R-:W-:-:S07]  /*17870*/  IMAD.MOV.U32 R10, RZ, RZ, R14 ;  /* 0x000000ffff0a7224 */ /* 0x000fce00078e000e */
[----:B------:R-:W-:Y:S05]  /*17880*/  WARPSYNC.COLLECTIVE R15, `(.L_x_1518) ;  /* 0x000000000f087348 */ /* 0x000fea0003c00000 */
[----:B------:R0:W1:Y:S02]  /*17890*/  SHFL.IDX P6, R14, R13, R12, R11 ;  /* 0x0000000c0d0e7389 */ /* 0x00006400000c000b */
[----:B01----:R-:W-:Y:S01]  /*178a0*/  ENDCOLLECTIVE ;  /* 0x000000000000791b */ /* 0x003fe20003800000 */
.L_x_1518:
        /* <DEDUP_REMOVED lines=8> */
[----:B------:R-:W-:-:S07]  /*17930*/  IMAD.MOV.U32 R23, RZ, RZ, R14 ;  /* 0x000000ffff177224 */ /* 0x000fce00078e000e */
[----:B0-----:R-:W-:Y:S05]  /*17940*/  WARPSYNC.COLLECTIVE R15, `(.L_x_1519) ;  /* 0x000000000f087348 */ /* 0x001fea0003c00000 */
[----:B------:R1:W2:Y:S02]  /*17950*/  SHFL.IDX P6, R14, R13, R12, R11 ;  /* 0x0000000c0d0e7389 */ /* 0x0002a400000c000b */
[----:B012---:R-:W-:Y:S01]  /*17960*/  ENDCOLLECTIVE ;  /* 0x000000000000791b */ /* 0x007fe20003800000 */
.L_x_1519:
[----:B------:R-:W-:Y:S05]  /*17970*/  BRA `(.L_x_1520) ;  /* 0xffffffbc00907947 */ /* 0x000fea000383ffff */
.L_x_1414:
        /* <DEDUP_REMOVED lines=8> */
.L_x_1522:
[----:B------:R-:W-:Y:S05]  /*17a00*/  BSYNC B0 ;  /* 0x0000000000007941 */ /* 0x000fea0003800000 */
.L_x_1521:
[----:B------:R-:W-:Y:S02]  /*17a10*/  IMAD.MOV.U32 R13, RZ, RZ, R16 ;  /* 0x000000ffff0d7224 */ /* 0x000fe400078e0010 */
[----:B------:R-:W-:Y:S02]  /*17a20*/  IMAD.MOV.U32 R12, RZ, RZ, 0x1 ;  /* 0x00000001ff0c7424 */ /* 0x000fe400078e00ff */
[----:B------:R-:W-:Y:S02]  /*17a30*/  IMAD.MOV.U32 R11, RZ, RZ, 0x1f ;  /* 0x0000001fff0b7424 */ /* 0x000fe400078e00ff */
[----:B------:R-:W-:Y:S02]  /*17a40*/  IMAD.MOV.U32 R15, RZ, RZ, -0x1 ;  /* 0xffffffffff0f7424 */ /* 0x000fe400078e00ff */
[----:B------:R-:W-:Y:S02]  /*17a50*/  IMAD.IADD R5, R19, 0x1, R8 ;  /* 0x0000000113057824 */ /* 0x000fe400078e0208 */
[----:B------:R-:W-:-:S07]  /*17a60*/  IMAD.MOV.U32 R0, RZ, RZ, R14 ;  /* 0x000000ffff007224 */ /* 0x000fce00078e000e */
[----:B------:R-:W-:Y:S05]  /*17a70*/  WARPSYNC.COLLECTIVE R15, `(.L_x_1523) ;  /* 0x000000000f087348 */ /* 0x000fea0003c00000 */
[----:B------:R0:W1:Y:S02]  /*17a80*/  SHFL.IDX P6, R14, R13, R12, R11 ;  /* 0x0000000c0d0e7389 */ /* 0x00006400000c000b */
[----:B01----:R-:W-:Y:S01]  /*17a90*/  ENDCOLLECTIVE ;  /* 0x000000000000791b */ /* 0x003fe20003800000 */
.L_x_1523:
[----:B------:R-:W-:Y:S02]  /*17aa0*/  ULDC UR4, c[0x0][0xc3c] ;  /* 0x00030f0000047ab9 */ /* 0x000fe40000000800 */
[----:B------:R-:W-:-:S13]  /*17ab0*/  ISETP.GE.OR P1, PT, R5, UR4, !P0 ;  /* 0x0000000405007c0c */ /* 0x000fda000c726670 */
[----:B------:R-:W0:Y:S01]  /*17ac0*/  @!P1 LDC.64 R2, c[0x0][0xc80] ;  /* 0x00032000ff029b82 */ /* 0x000e220000000a00 */
[----:B------:R-:W-:Y:S02]  /*17ad0*/  IMAD.MOV.U32 R11, RZ, RZ, RZ ;  /* 0x000000ffff0b7224 */ /* 0x000fe400078e00ff */
[----:B------:R-:W-:Y:S02]  /*17ae0*/  IMAD.MOV.U32 R4, RZ, RZ, R14 ;  /* 0x000000ffff047224 */ /* 0x000fe400078e000e */
[----:B0-----:R-:W-:-:S06]  /*17af0*/  @!P1 IMAD.WIDE R2, R5, 0x4, R2 ;  /* 0x0000000405029825 */ /* 0x001fcc00078e0202 */
[----:B------:R-:W2:Y:S01]  /*17b00*/  @!P1 LDG.E R2, desc[UR36][R2.64] ;  /* 0x0000002402029981 */ /* 0x000ea2000c1e1900 */
[----:B------:R-:W-:Y:S01]  /*17b10*/  IMAD.MOV.U32 R5, RZ, RZ, RZ ;  /* 0x000000ffff057224 */ /* 0x000fe200078e00ff */
        /* <DEDUP_REMOVED lines=10> */
.L_x_1524:
[----:B------:R-:W-:Y:S01]  /*17bc0*/  IMAD.MOV.U32 R12, RZ, RZ, 0x2 ;  /* 0x00000002ff0c7424 */ /* 0x000fe200078e00ff */
[----:B------:R-:W-:-:S05]  /*17bd0*/  SEL R6, R14, RZ, P1 ;  /* 0x000000ff0e067207 */ /* 0x000fca0000800000 */
[----:B------:R-:W-:-:S04]  /*17be0*/  IMAD.IADD R6, R5, 0x1, R6 ;  /* 0x0000000105067824 */ /* 0x000fc800078e0206 */
[----:B------:R-:W-:-:S07]  /*17bf0*/  IMAD.MOV.U32 R13, RZ, RZ, R6 ;  /* 0x000000ffff0d7224 */ /* 0x000fce00078e0006 */
[----:B------:R-:W-:Y:S05]  /*17c00*/  WARPSYNC.COLLECTIVE R15, `(.L_x_1525) ;  /* 0x000000000f087348 */ /* 0x000fea0003c00000 */
[----:B------:R0:W1:Y:S02]  /*17c10*/  SHFL.UP P6, R14, R13, R12, R11 ;  /* 0x0400000c0d0e7389 */ /* 0x00006400000c000b */
[----:B01----:R-:W-:Y:S01]  /*17c20*/  ENDCOLLECTIVE ;  /* 0x000000000000791b */ /* 0x003fe20003800000 */
.L_x_1525:
[----:B------:R-:W-:Y:S01]  /*17c30*/  IMAD.MOV.U32 R12, RZ, RZ, 0x4 ;  /* 0x00000004ff0c7424 */ /* 0x000fe200078e00ff */
[----:B------:R-:W-:-:S05]  /*17c40*/  SEL R7, R14, RZ, P2 ;  /* 0x000000ff0e077207 */ /* 0x000fca0001000000 */
[----:B------:R-:W-:-:S04]  /*17c50*/  IMAD.IADD R7, R6, 0x1, R7 ;  /* 0x0000000106077824 */ /* 0x000fc800078e0207 */
[----:B------:R-:W-:-:S07]  /*17c60*/  IMAD.MOV.U32 R13, RZ, RZ, R7 ;  /* 0x000000ffff0d7224 */ /* 0x000fce00078e0007 */
[----:B------:R-:W-:Y:S05]  /*17c70*/  WARPSYNC.COLLECTIVE R15, `(.L_x_1526) ;  /* 0x000000000f087348 */ /* 0x000fea0003c00000 */
[----:B------:R0:W1:Y:S02]  /*17c80*/  SHFL.UP P6, R14, R13, R12, R11 ;  /* 0x0400000c0d0e7389 */ /* 0x00006400000c000b */
[----:B01----:R-:W-:Y:S01]  /*17c90*/  ENDCOLLECTIVE ;  /* 0x000000000000791b */ /* 0x003fe20003800000 */
.L_x_1526:
[----:B------:R-:W-:Y:S01]  /*17ca0*/  IMAD.MOV.U32 R12, RZ, RZ, 0x8 ;  /* 0x00000008ff0c7424 */ /* 0x000fe200078e00ff */
[----:B------:R-:W-:-:S05]  /*17cb0*/  SEL R2, R14, RZ, P3 ;  /* 0x000000ff0e027207 */ /* 0x000fca0001800000 */
[----:B------:R-:W-:-:S04]  /*17cc0*/  IMAD.IADD R2, R7, 0x1, R2 ;  /* 0x0000000107027824 */ /* 0x000fc800078e0202 */
[----:B------:R-:W-:-:S07]  /*17cd0*/  IMAD.MOV.U32 R13, RZ, RZ, R2 ;  /* 0x000000ffff0d7224 */ /* 0x000fce00078e0002 */
[----:B------:R-:W-:Y:S05]  /*17ce0*/  WARPSYNC.COLLECTIVE R15, `(.L_x_1527) ;  /* 0x000000000f087348 */ /* 0x000fea0003c00000 */
[----:B------:R0:W1:Y:S02]  /*17cf0*/  SHFL.UP P6, R14, R13, R12, R11 ;  /* 0x0400000c0d0e7389 */ /* 0x00006400000c000b */
[----:B01----:R-:W-:Y:S01]  /*17d00*/  ENDCOLLECTIVE ;  /* 0x000000000000791b */ /* 0x003fe20003800000 */
.L_x_1527:
[----:B------:R-:W-:Y:S01]  /*17d10*/  IMAD.MOV.U32 R12, RZ, RZ, 0x10 ;  /* 0x00000010ff0c7424 */ /* 0x000fe200078e00ff */
[----:B------:R-:W-:-:S05]  /*17d20*/  SEL R3, R14, RZ, P4 ;  /* 0x000000ff0e037207 */ /* 0x000fca0002000000 */
[----:B------:R-:W-:-:S04]  /*17d30*/  IMAD.IADD R3, R2, 0x1, R3 ;  /* 0x0000000102037824 */ /* 0x000fc800078e0203 */
[----:B------:R-:W-:-:S07]  /*17d40*/  IMAD.MOV.U32 R13, RZ, RZ, R3 ;  /* 0x000000ffff0d7224 */ /* 0x000fce00078e0003 */
[----:B------:R-:W-:Y:S05]  /*17d50*/  WARPSYNC.COLLECTIVE R15, `(.L_x_1528) ;  /* 0x000000000f087348 */ /* 0x000fea0003c00000 */
[----:B------:R0:W1:Y:S02]  /*17d60*/  SHFL.UP P6, R14, R13, R12, R11 ;  /* 0x0400000c0d0e7389 */ /* 0x00006400000c000b */
[----:B01----:R-:W-:Y:S01]  /*17d70*/  ENDCOLLECTIVE ;  /* 0x000000000000791b */ /* 0x003fe20003800000 */
.L_x_1528:
[----:B------:R-:W-:Y:S02]  /*17d80*/  IMAD.MOV.U32 R12, RZ, RZ, 0x1f ;  /* 0x0000001fff0c7424 */ /* 0x000fe400078e00ff */
[----:B------:R-:W-:Y:S01]  /*17d90*/  IMAD.MOV.U32 R11, RZ, RZ, 0x1f ;  /* 0x0000001fff0b7424 */ /* 0x000fe200078e00ff */
[----:B------:R-:W-:-:S05]  /*17da0*/  SEL R6, R14, RZ, P5 ;  /* 0x000000ff0e067207 */ /* 0x000fca0002800000 */
[----:B------:R-:W-:-:S04]  /*17db0*/  IMAD.IADD R6, R3, 0x1, R6 ;  /* 0x0000000103067824 */ /* 0x000fc800078e0206 */
[----:B------:R-:W-:-:S07]  /*17dc0*/  IMAD.MOV.U32 R13, RZ, RZ, R6 ;  /* 0x000000ffff0d7224 */ /* 0x000fce00078e0006 */
[----:B------:R-:W-:Y:S05]  /*17dd0*/  WARPSYNC.COLLECTIVE R15, `(.L_x_1529) ;  /* 0x000000000f087348 */ /* 0x000fea0003c00000 */
[----:B------:R0:W1:Y:S02]  /*17de0*/  SHFL.IDX P6, R14, R13, R12, R11 ;  /* 0x0000000c0d0e7389 */ /* 0x00006400000c000b */
[----:B01----:R-:W-:Y:S01]  /*17df0*/  ENDCOLLECTIVE ;  /* 0x000000000000791b */ /* 0x003fe20003800000 */
.L_x_1529:
[----:B------:R-:W-:Y:S05]  /*17e00*/  BRA `(.L_x_1530) ;  /* 0xffffffbc00a07947 */ /* 0x000fea000383ffff */
.L_x_1419:
[----:B------:R-:W-:Y:S01]  /*17e10*/  BSSY B0, `(.L_x_1531) ;  /* 0x0000008000007945 */ /* 0x000fe20003800000 */
[----:B-----5:R-:W-:Y:S02]  /*17e20*/  IMAD.MOV.U32 R13, RZ, RZ, R5 ;  /* 0x000000ffff0d7224 */ /* 0x020fe400078e0005 */
[----:B------:R-:W-:Y:S02]  /*17e30*/  IMAD.MOV.U32 R12, RZ, RZ, 0x1 ;  /* 0x00000001ff0c7424 */ /* 0x000fe400078e00ff */
[----:B------:R-:W-:Y:S02]  /*17e40*/  IMAD.MOV.U32 R11, RZ, RZ, RZ ;  /* 0x000000ffff0b7224 */ /* 0x000fe400078e00ff */
[----:B------:R-:W-:-:S07]  /*17e50*/  IMAD.MOV.U32 R15, RZ, RZ, -0x1 ;  /* 0xffffffffff0f7424 */ /* 0x000fce00078e00ff */
[----:B012---:R-:W-:Y:S05]  /*17e60*/  WARPSYNC.COLLECTIVE R15, `(.L_x_1532) ;  /* 0x000000000f087348 */ /* 0x007fea0003c00000 */
[----:B------:R3:W4:Y:S02]  /*17e70*/  SHFL.UP P6, R14, R13, R12, R11 ;  /* 0x0400000c0d0e7389 */ /* 0x00072400000c000b */
[----:B01234-:R-:W-:Y:S01]  /*17e80*/  ENDCOLLECTIVE ;  /* 0x000000000000791b */ /* 0x01ffe20003800000 */
.L_x_1532:
[----:B------:R-:W-:Y:S05]  /*17e90*/  BSYNC B0 ;  /* 0x0000000000007941 */ /* 0x000fea0003800000 */
.L_x_1531:
[----:B------:R-:W-:Y:S01]  /*17ea0*/  SEL R14, R14, RZ, P1 ;  /* 0x000000ff0e0e7207 */ /* 0x000fe20000800000 */
[----:B------:R-:W-:Y:S02]  /*17eb0*/  IMAD.MOV.U32 R12, RZ, RZ, 0x2 ;  /* 0x00000002ff0c7424 */ /* 0x000fe400078e00ff */
[----:B------:R-:W-:Y:S02]  /*17ec0*/  IMAD.MOV.U32 R11, RZ, RZ, RZ ;  /* 0x000000ffff0b7224 */ /* 0x000fe400078e00ff */
[----:B------:R-:W-:Y:S02]  /*17ed0*/  IMAD.IADD R13, R5, 0x1, R14 ;  /* 0x00000001050d7824 */ /* 0x000fe400078e020e */
[----:B------:R-:W-:-:S07]  /*17ee0*/  IMAD.MOV.U32 R15, RZ, RZ, -0x1 ;  /* 0xffffffffff0f7424 */ /* 0x000fce00078e00ff */
[----:B------:R-:W-:Y:S05]  /*17ef0*/  WARPSYNC.COLLECTIVE R15, `(.L_x_1533) ;  /* 0x000000000f087348 */ /* 0x000fea0003c00000 */
[----:B------:R0:W1:Y:S02]  /*17f00*/  SHFL.UP P6, R14, R13, R12, R11 ;  /* 0x0400000c0d0e7389 */ /* 0x00006400000c000b */
[----:B01----:R-:W-:Y:S01]  /*17f10*/  ENDCOLLECTIVE ;  /* 0x000000000000791b */ /* 0x003fe20003800000 */
.L_x_1533:
[----:B------:R-:W-:Y:S01]  /*17f20*/  IMAD.MOV.U32 R12, RZ, RZ, 0x4 ;  /* 0x00000004ff0c7424 */ /* 0x000fe200078e00ff */
[----:B------:R-:W-:-:S05]  /*17f30*/  SEL R2, R14, RZ, P2 ;  /* 0x000000ff0e027207 */ /* 0x000fca0001000000 */
[----:B------:R-:W-:-:S04]  /*17f40*/  IMAD.IADD R2, R13, 0x1, R2 ;  /* 0x000000010d027824 */ /* 0x000fc800078e0202 */
[----:B------:R-:W-:-:S07]  /*17f50*/  IMAD.MOV.U32 R13, RZ, RZ, R2 ;  /* 0x000000ffff0d7224 */ /* 0x000fce00078e0002 */
[----:B------:R-:W-:Y:S05]  /*17f60*/  WARPSYNC.COLLECTIVE R15, `(.L_x_1534) ;  /* 0x000000000f087348 */ /* 0x000fea0003c00000 */
[----:B------:R0:W1:Y:S02]  /*17f70*/  SHFL.UP P6, R14, R13, R12, R11 ;  /* 0x0400000c0d0e7389 */ /* 0x00006400000c000b */
[----:B01----:R-:W-:Y:S01]  /*17f80*/  ENDCOLLECTIVE ;  /* 0x000000000000791b */ /* 0x003fe20003800000 */
.L_x_1534:
[----:B------:R-:W-:Y:S01]  /*17f90*/  IMAD.MOV.U32 R12, RZ, RZ, 0x8 ;  /* 0x00000008ff0c7424 */ /* 0x000fe200078e00ff */
[----:B------:R-:W-:-:S05]  /*17fa0*/  SEL R3, R14, RZ, P3 ;  /* 0x000000ff0e037207 */ /* 0x000fca0001800000 */
[----:B------:R-:W-:-:S04]  /*17fb0*/  IMAD.IADD R3, R2, 0x1, R3 ;  /* 0x0000000102037824 */ /* 0x000fc800078e0203 */
[----:B------:R-:W-:-:S07]  /*17fc0*/  IMAD.MOV.U32 R13, RZ, RZ, R3 ;  /* 0x000000ffff0d7224 */ /* 0x000fce00078e0003 */
[----:B------:R-:W-:Y:S05]  /*17fd0*/  WARPSYNC.COLLECTIVE R15, `(.L_x_1535) ;  /* 0x000000000f087348 */ /* 0x000fea0003c00000 */
[----:B------:R0:W1:Y:S02]  /*17fe0*/  SHFL.UP P6, R14, R13, R12, R11 ;  /* 0x0400000c0d0e7389 */ /* 0x00006400000c000b */
[----:B01----:R-:W-:Y:S01]  /*17ff0*/  ENDCOLLECTIVE ;  /* 0x000000000000791b */ /* 0x003fe20003800000 */
.L_x_1535:
[----:B------:R-:W-:Y:S01]  /*18000*/  IMAD.MOV.U32 R12, RZ, RZ, 0x10 ;  /* 0x00000010ff0c7424 */ /* 0x000fe200078e00ff */
[----:B------:R-:W-:-:S05]  /*18010*/  SEL R4, R14, RZ, P4 ;  /* 0x000000ff0e047207 */ /* 0x000fca0002000000 */
[----:B------:R-:W-:-:S04]  /*18020*/  IMAD.IADD R4, R3, 0x1, R4 ;  /* 0x0000000103047824 */ /* 0x000fc800078e0204 */
[----:B------:R-:W-:-:S07]  /*18030*/  IMAD.MOV.U32 R13, RZ, RZ, R4 ;  /* 0x000000ffff0d7224 */ /* 0x000fce00078e0004 */
[----:B------:R-:W-:Y:S05]  /*18040*/  WARPSYNC.COLLECTIVE R15, `(.L_x_1536) ;  /* 0x000000000f087348 */ /* 0x000fea0003c00000 */
[----:B------:R0:W1:Y:S02]  /*18050*/  SHFL.UP P6, R14, R13, R12, R11 ;  /* 0x0400000c0d0e7389 */ /* 0x00006400000c000b */
[----:B01----:R-:W-:Y:S01]  /*18060*/  ENDCOLLECTIVE ;  /* 0x000000000000791b */ /* 0x003fe20003800000 */
.L_x_1536:
        /* <DEDUP_REMOVED lines=8> */
.L_x_1537:
[----:B------:R-:W-:Y:S05]  /*180f0*/  BRA `(.L_x_1538) ;  /* 0xffffffbc00807947 */ /* 0x000fea000383ffff */
.L_x_1421:
[----:B------:R-:W-:Y:S01]  /*18100*/  BSSY B0, `(.L_x_1539) ;  /* 0x0000006000007945 */ /* 0x000fe20003800000 */
[----:B------:R-:W-:Y:S01]  /*18110*/  PLOP3.LUT P6, PT, P6, PT, PT, 0x8, 0x0 ;  /* 0x000000000000781c */ /* 0x000fe200037ce170 */
[----:B------:R-:W-:-:S12]  /*18120*/  IMAD.MOV.U32 R15, RZ, RZ, -0x1 ;  /* 0xffffffffff0f7424 */ /* 0x000fd800078e00ff */
[----:B01----:R-:W-:Y:S05]  /*18130*/  WARPSYNC.COLLECTIVE R15, `(.L_x_1540) ;  /* 0x000000000f087348 */ /* 0x003fea0003c00000 */
[----:B------:R-:W-:Y:S01]  /*18140*/  VOTE.ANY R14, PT, P6 ;  /* 0x00000000000e7806 */ /* 0x000fe200030e0100 */
[----:B01----:R-:W-:Y:S06]  /*18150*/  ENDCOLLECTIVE ;  /* 0x000000000000791b */ /* 0x003fec0003800000 */
.L_x_1540:
[----:B------:R-:W-:Y:S05]  /*18160*/  BSYNC B0 ;  /* 0x0000000000007941 */ /* 0x000fea0003800000 */
.L_x_1539:
        /* <DEDUP_REMOVED lines=9> */
.L_x_1541:
[----:B------:R-:W-:Y:S01]  /*18200*/  IMAD.MOV.U32 R5, RZ, RZ, R14 ;  /* 0x000000ffff057224 */ /* 0x000fe200078e000e */
[----:B------:R-:W-:Y:S06]  /*18210*/  BRA `(.L_x_1542) ;  /* 0xffffffbc00707947 */ /* 0x000fec000383ffff */
.L_x_1423:
[----:B------:R-:W-:Y:S01]  /*18220*/  BSSY B0, `(.L_x_1543) ;  /* 0x0000007000007945 */ /* 0x000fe20003800000 */
[----:B------:R-:W-:Y:S02]  /*18230*/  IMAD.MOV.U32 R13, RZ, RZ, R6 ;  /* 0x000000ffff0d7224 */ /* 0x000fe400078e0006 */
[----:B------:R-:W-:Y:S02]  /*18240*/  IMAD.MOV.U32 R11, RZ, RZ, 0x1f ;  /* 0x0000001fff0b7424 */ /* 0x000fe400078e00ff */
[----:B------:R-:W-:-:S07]  /*18250*/  IMAD.MOV.U32 R15, RZ, RZ, -0x1 ;  /* 0xffffffffff0f7424 */ /* 0x000fce00078e00ff */
[----:B0123--:R-:W-:Y:S05]  /*18260*/  WARPSYNC.COLLECTIVE R15, `(.L_x_1544) ;  /* 0x000000000f087348 */ /* 0x00ffea0003c00000 */
[----:B------:R4:W0:Y:S02]  /*18270*/  SHFL.IDX P6, R14, R13, R12, R11 ;  /* 0x0000000c0d0e7389 */ /* 0x00082400000c000b */
[----:B01234-:R-:W-:Y:S01]  /*18280*/  ENDCOLLECTIVE ;  /* 0x000000000000791b */ /* 0x01ffe20003800000 */
.L_x_1544:
[----:B------:R-:W-:Y:S05]  /*18290*/  BSYNC B0 ;  /* 0x0000000000007941 */ /* 0x000fea0003800000 */
.L_x_1543:
[----:B------:R-:W-:Y:S05]  /*182a0*/  BRA `(.L_x_1422) ;  /* 0xffffffbc00687947 */ /* 0x000fea000383ffff */
.L_x_1427:
[----:B0-----:R0:W2:Y:S02]  /*182b0*/  SYNCS.PHASECHK.TRANS64.TRYWAIT P0, [R5+URZ+0x2a820], R0 ;  /* 0x02a82000050075a7 */ /* 0x0010a4000800017f */
[----:B--2---:R-:W-:Y:S05]  /*182c0*/  @!P0 NANOSLEEP.SYNCS 0x989680 ;  /* 0x009896800000895d */ /* 0x004fea0003900000 */
[----:B------:R-:W2:Y:S02]  /*182d0*/  @!P0 SYNCS.PHASECHK.TRANS64 P0, [R5+URZ+0x2a820], R0 ;  /* 0x02a82000050085a7 */ /* 0x000ea4000800007f */
[----:B--2---:R-:W-:Y:S05]  /*182e0*/  @!P0 BRA `(.L_x_1427) ;  /* 0xfffffffc00f08947 */ /* 0x004fea000383ffff */
[----:B------:R-:W-:Y:S05]  /*182f0*/  BRA `(.L_x_1545) ;  /* 0xffffffc000e07947 */ /* 0x000fea000383ffff */
.L_x_1428:
        /* <DEDUP_REMOVED lines=11> */
.L_x_1547:
[----:B------:R-:W-:Y:S05]  /*183b0*/  BSYNC B0 ;  /* 0x0000000000007941 */ /* 0x000fea0003800000 */
.L_x_1546:
[----:B------:R-:W-:Y:S05]  /*183c0*/  BRA `(.L_x_1548) ;  /* 0xffffffc000c87947 */ /* 0x000fea000383ffff */
.L_x_1431:
[----:B------:R-:W-:Y:S01]  /*183d0*/  BSSY B1, `(.L_x_1549) ;  /* 0x0000006000017945 */ /* 0x000fe20003800000 */
[----:B------:R-:W-:-:S07]  /*183e0*/  IMAD.MOV.U32 R15, RZ, RZ, -0x1 ;  /* 0xffffffffff0f7424 */ /* 0x000fce00078e00ff */
[----:B01-3--:R-:W-:Y:S05]  /*183f0*/  WARPSYNC.COLLECTIVE R15, `(.L_x_1550) ;  /* 0x000000000f0c7348 */ /* 0x00bfea0003c00000 */
[----:B------:R-:W-:Y:S02]  /*18400*/  ELECT P6, UR62, PT ;  /* 0x00000000003e782f */ /* 0x000fe400038c0000 */
[----:B------:R-:W-:Y:S01]  /*18410*/  MOV R14, UR62 ;  /* 0x0000003e000e7c02 */ /* 0x000fe20008000f00 */
[----:B01-3--:R-:W-:Y:S10]  /*18420*/  ENDCOLLECTIVE ;  /* 0x000000000000791b */ /* 0x00bff40003800000 */
.L_x_1550:
[----:B------:R-:W-:Y:S05]  /*18430*/  BSYNC B1 ;  /* 0x0000000000017941 */ /* 0x000fea0003800000 */
.L_x_1549:
[----:B------:R-:W-:Y:S05]  /*18440*/  BRA `(.L_x_1551) ;  /* 0xffffffc000c07947 */ /* 0x000fea000383ffff */
.L_x_1433:
[----:B0-----:R0:W2:Y:S02]  /*18450*/  SYNCS.PHASECHK.TRANS64.TRYWAIT P1, [R3+URZ+0x2a840], R2 ;  /* 0x02a84002030075a7 */ /* 0x0010a4000802017f */
[----:B--2---:R-:W-:Y:S05]  /*18460*/  @!P1 NANOSLEEP.SYNCS 0x989680 ;  /* 0x009896800000995d */ /* 0x004fea0003900000 */
[----:B------:R-:W2:Y:S02]  /*18470*/  @!P1 SYNCS.PHASECHK.TRANS64 P1, [R3+URZ+0x2a840], R2 ;  /* 0x02a84002030095a7 */ /* 0x000ea4000802007f */
[----:B--2---:R-:W-:Y:S05]  /*18480*/  @!P1 BRA `(.L_x_1433) ;  /* 0xfffffffc00f09947 */ /* 0x004fea000383ffff */
[----:B------:R-:W-:Y:S05]  /*18490*/  BRA `(.L_x_1552) ;  /* 0xffffffc000e87947 */ /* 0x000fea000383ffff */
.L_x_1435:
[----:B--2---:R2:W4:Y:S02]  /*184a0*/  SYNCS.PHASECHK.TRANS64.TRYWAIT P1, [R25+URZ+0x2a840], R0 ;  /* 0x02a84000190075a7 */ /* 0x004524000802017f */
[----:B----4-:R-:W-:Y:S05]  /*184b0*/  @!P1 NANOSLEEP.SYNCS 0x989680 ;  /* 0x009896800000995d */ /* 0x010fea0003900000 */
[----:B------:R-:W4:Y:S02]  /*184c0*/  @!P1 SYNCS.PHASECHK.TRANS64 P1, [R25+URZ+0x2a840], R0 ;  /* 0x02a84000190095a7 */ /* 0x000f24000802007f */
[----:B----4-:R-:W-:Y:S05]  /*184d0*/  @!P1 BRA `(.L_x_1435) ;  /* 0xfffffffc00f09947 */ /* 0x010fea000383ffff */
[----:B------:R-:W-:Y:S05]  /*184e0*/  BRA `(.L_x_1553) ;  /* 0xffffffc000f47947 */ /* 0x000fea000383ffff */
.L_x_1437:
[----:B----4-:R4:W0:Y:S02]  /*184f0*/  SYNCS.PHASECHK.TRANS64.TRYWAIT P1, [R3+URZ+0x2a860], R2 ;  /* 0x02a86002030075a7 */ /* 0x010824000802017f */
[----:B0-----:R-:W-:Y:S05]  /*18500*/  @!P1 NANOSLEEP.SYNCS 0x989680 ;  /* 0x009896800000995d */ /* 0x001fea0003900000 */
[----:B------:R-:W0:Y:S02]  /*18510*/  @!P1 SYNCS.PHASECHK.TRANS64 P1, [R3+URZ+0x2a860], R2 ;  /* 0x02a86002030095a7 */ /* 0x000e24000802007f */
[----:B0-----:R-:W-:Y:S05]  /*18520*/  @!P1 BRA `(.L_x_1437) ;  /* 0xfffffffc00f09947 */ /* 0x001fea000383ffff */
[----:B------:R-:W-:Y:S05]  /*18530*/  BRA `(.L_x_1554) ;  /* 0xffffffc000f07947 */ /* 0x000fea000383ffff */
.L_x_1555:
        /* <DEDUP_REMOVED lines=12> */
.L_x_15525:


//--------------------- .text._ZN7cutlass13device_kernelIN5flash11enable_sm90INS1_16FlashAttnFwdSm90INS1_25CollectiveMainloopFwdSm90ILi2EN4cute5tupleIJNS5_1CILi1EEES8_S8_EEENS6_IJNS7_ILi128EEENS7_ILi96EEENS7_ILi192EEEEEELi128ENS_10bfloat16_tEfNS_4arch4Sm90ELb0ELb1ELb0ELb1ELb1ELb1ELb0ELb1ELb1ELb1ELb0ELb0EEENS1_21CollectiveEpilogueFwdINS6_IJSA_SA_SB_EEES9_SE_SG_Li256ELb1ELb1ELb0ELb0EEENS1_36VarlenDynamicPersistentTileSchedulerILi128ELi96ELi256ELi128ELb0ELb1ELb1ELb1ELb0ELb1EEEEEEEEEvNT_6ParamsE --------------------------
	.section	.text._ZN7cutlass13device_kernelIN5flash11enable_sm90INS1_16FlashAttnFwdSm90INS1_25CollectiveMainloopFwdSm90ILi2EN4cute5tupleIJNS5_1CILi1EEES8_S8_EEENS6_IJNS7_ILi128EEENS7_ILi96EEENS7_ILi192EEEEEELi128ENS_10bfloat16_tEfNS_4arch4Sm90ELb0ELb1ELb0ELb1ELb1ELb1ELb0ELb1ELb1ELb1ELb0ELb0EEENS1_21CollectiveEpilogueFwdINS6_IJSA_SA_SB_EEES9_SE_SG_Li256ELb1ELb1ELb0ELb0EEENS1_36VarlenDynamicPersistentTileSchedulerILi128ELi96ELi256ELi128ELb0ELb1ELb1ELb1ELb0ELb1EEEEEEEEEvNT_6ParamsE,"ax",@progbits
	.align	128
.text._ZN7cutlass13device_kernelIN5flash11enable_sm90INS1_16FlashAttnFwdSm90INS1_25CollectiveMainloopFwdSm90ILi2EN4cute5tupleIJNS5_1CILi1EEES8_S8_EEENS6_IJNS7_ILi128EEENS7_ILi96EEENS7_ILi192EEEEEELi128ENS_10bfloat16_tEfNS_4arch4Sm90ELb0ELb1ELb0ELb1ELb1ELb1ELb0ELb1ELb1ELb1ELb0ELb0EEENS1_21CollectiveEpilogueFwdINS6_IJSA_SA_SB_EEES9_SE_SG_Li256ELb1ELb1ELb0ELb0EEENS1_36VarlenDynamicPersistentTileSchedulerILi128ELi96ELi256ELi128ELb0ELb1ELb1ELb1ELb0ELb1EEEEEEEEEvNT_6ParamsE:
        .type           _ZN7cutlass13device_kernelIN5flash11enable_sm90INS1_16FlashAttnFwdSm90INS1_25CollectiveMainloopFwdSm90ILi2EN4cute5tupleIJNS5_1CILi1EEES8_S8_EEENS6_IJNS7_ILi128EEENS7_ILi96EEENS7_ILi192EEEEEELi128ENS_10bfloat16_tEfNS_4arch4Sm90ELb0ELb1ELb0ELb1ELb1ELb1ELb0ELb1ELb1ELb1ELb0ELb0EEENS1_21CollectiveEpilogueFwdINS6_IJSA_SA_SB_EEES9_SE_SG_Li256ELb1ELb1ELb0ELb0EEENS1_36VarlenDynamicPersistentTileSchedulerILi128ELi96ELi256ELi128ELb0ELb1ELb1ELb1ELb0ELb1EEEEEEEEEvNT_6ParamsE,@function
        .size           _ZN7cutlass13device_kernelIN5flash11enable_sm90INS1_16FlashAttnFwdSm90INS1_25CollectiveMainloopFwdSm90ILi2EN4cute5tupleIJNS5_1CILi1EEES8_S8_EEENS6_IJNS7_ILi128EEENS7_ILi96EEENS7_ILi192EEEEEELi128ENS_10bfloat16_tEfNS_4arch4Sm90ELb0ELb1ELb0ELb1ELb1ELb1ELb0ELb1ELb1ELb1ELb0ELb0EEENS1_21CollectiveEpilogueFwdINS6_IJSA_SA_SB_EEES9_SE_SG_Li256ELb1ELb1ELb0ELb0EEENS1_36VarlenDynamicPersistentTileSchedulerILi128ELi96ELi256ELi128ELb0ELb1ELb1ELb1ELb0ELb1EEEEEEEEEvNT_6ParamsE,(.L_x_15526 - _ZN7cutlass13device_kernelIN5flash11enable_sm90INS1_16FlashAttnFwdSm90INS1_25CollectiveMainloopFwdSm90ILi2EN4cute5tupleIJNS5_1CILi1EEES8_S8_EEENS6_IJNS7_ILi128EEENS7_ILi96EEENS7_ILi192EEEEEELi128ENS_10bfloat16_tEfNS_4arch4Sm90ELb0ELb1ELb0ELb1ELb1ELb1ELb0ELb1ELb1ELb1ELb0ELb0EEENS1_21CollectiveEpilogueFwdINS6_IJSA_SA_SB_EEES9_SE_SG_Li256ELb1ELb1ELb0ELb0EEENS1_36VarlenDynamicPersistentTileSchedulerILi128ELi96ELi256ELi128ELb0ELb1ELb1ELb1ELb0ELb1EEEEEEEEEvNT_6ParamsE)
        .other          _ZN7cutlass13device_kernelIN5flash11enable_sm90INS1_16FlashAttnFwdSm90INS1_25CollectiveMainloopFwdSm90ILi2EN4cute5tupleIJNS5_1CILi1EEES8_S8_EEENS6_IJNS7_ILi128EEENS7_ILi96EEENS7_ILi192EEEEEELi128ENS_10bfloat16_tEfNS_4arch4Sm90ELb0ELb1ELb0ELb1ELb1ELb1ELb0ELb1ELb1ELb1ELb0ELb0EEENS1_21CollectiveEpilogueFwdINS6_IJSA_SA_SB_EEES9_SE_SG_Li256ELb1ELb1ELb0ELb0EEENS1_36VarlenDynamicPersistentTileSchedulerILi128ELi96ELi256ELi128ELb0ELb1ELb1ELb1ELb0ELb1EEEEEEEEEvNT_6ParamsE,@"STO_CUDA_ENTRY STV_DEFAULT"
_ZN7cutlass13device_kernelIN5flash11enable_sm90INS1_16FlashAttnFwdSm90INS1_25CollectiveMainloopFwdSm90ILi2EN4cute5tupleIJNS5_1CILi1EEES8_S8_EEENS6_IJNS7_ILi128EEENS7_ILi96EEENS7_ILi192EEEEEELi128ENS_10bfloat16_tEfNS_4arch4Sm90ELb0ELb1ELb0ELb1ELb1ELb1ELb0ELb1ELb1ELb1ELb0ELb0EEENS1_21CollectiveEpilogueFwdINS6_IJSA_SA_SB_EEES9_SE_SG_Li256ELb1ELb1ELb0ELb0EEENS1_36VarlenDynamicPersistentTileSchedulerILi128ELi96ELi256ELi128ELb0ELb1ELb1ELb1ELb0ELb1EEEEEEEEEvNT_6ParamsE:
        /* <DEDUP_REMOVED lines=18> */
.L_x_1557:
[----:B------:R-:W-:Y:S05]  /*0120*/  BSYNC B0 ;  /* 0x0000000000007941 */ /* 0x000fea0003800000 */
.L_x_1556:
        /* <DEDUP_REMOVED lines=41> */
.L_x_1558:
        /* <DEDUP_REMOVED lines=22> */
.L_x_1559:
        /* <DEDUP_REMOVED lines=18> */
.L_x_1560:
        /* <DEDUP_REMOVED lines=22> */
.L_x_1561:
        /* <DEDUP_REMOVED lines=22> */
.L_x_1562:
        /* <DEDUP_REMOVED lines=10> */
.L_x_1565:
[----:B------:R-:W-:-:S08]  /*09a0*/  NOP ;  /* 0x0000000000007918 */ /* 0x000fd00000000000 */
[----:B------:R-:W1:Y:S02]  /*09b0*/  USETMAXREG.TRY_ALLOC.CTAPOOL UP0, 0xe8 ;  /* 0x000000e8000079c8 */ /* 0x000e640008000600 */
[----:B-1----:R-:W-:-:S13]  /*09c0*/  PLOP3.LUT P0, PT, PT, PT, UP0, 0x80, 0x0 ;  /* 0x000000000000781c */ /* 0x002fda0003f0f008 */
[----:B------:R-:W-:Y:S05]  /*09d0*/  @!P0 BRA `(.L_x_1565) ;  /* 0xfffffffc00f08947 */ /* 0x000fea000383ffff */
[----:B------:R-:W1:Y:S08]  /*09e0*/  S2UR UR4, SR_CgaCtaId ;  /* 0x00000000000479c3 */ /* 0x000e700000008800 */
[----:B------:R-:W-:Y:S06]  /*09f0*/  BAR.ARV 0x8, 0x180 ;  /* 0x0206000000007b1d */ /* 0x000fec0000002000 */
[----:B0-----:R-:W-:-:S02]  /*0a00*/  MOV R3, 0x400 ;  /* 0x0000040000037802 */ /* 0x001fc40000000f00 */
[----:B------:R-:W-:Y:S01]  /*0a10*/  BAR.SYNC.DEFER_BLOCKING 0x5, 0x180 ;  /* 0x0146000000007b1d */ /* 0x000fe20000010000 */
[----:B-1----:R-:W-:-:S05]  /*0a20*/  IMAD.U32 R172, RZ, RZ, UR4 ;  /* 0x00000004ffac7e24 */ /* 0x002fca000f8e00ff */
[----:B------:R-:W-:Y:S01]  /*0a30*/  ULDC UR4, c[0x0][0xc3c] ;  /* 0x00030f0000047ab9 */ /* 0x000fe20000000800 */
[----:B------:R-:W-:-:S05]  /*0a40*/  LEA R18, R172, R3, 0x18 ;  /* 0x00000003ac127211 */ /* 0x000fca00078ec0ff */
[----:B------:R-:W0:Y:S01]  /*0a50*/  LDS.128 R28, [R18+0x2a8d0] ;  /* 0x02a8d000121c7984 */ /* 0x000e220000000c00 */
[----:B------:R-:W-:Y:S06]  /*0a60*/  BAR.ARV 0x4, 0x180 ;  /* 0x0106000000007b1d */ /* 0x000fec0000002000 */
[----:B0-----:R-:W-:-:S13]  /*0a70*/  ISETP.GE.AND P0, PT, R31, UR4, PT ;  /* 0x000000041f007c0c */ /* 0x001fda000bf06270 */
[----:B------:R-:W-:Y:S05]  /*0a80*/  @P0 BRA `(.L_x_1566) ;  /* 0x0000027c00840947 */ /* 0x000fea0003800000 */
[----:B------:R-:W2:Y:S01]  /*0a90*/  LDL R2, [R1+0x38] ;  /* 0x0000380001027983 */ /* 0x000ea20000100800 */
[----:B------:R-:W-:Y:S01]  /*0aa0*/  VIADD R0, R0, 0xffffff80 ;  /* 0xffffff8000007836 */ /* 0x000fe20000000000 */
[----:B------:R-:W-:Y:S01]  /*0ab0*/  R2UR UR4, R18 ;  /* 0x00000000120472ca */ /* 0x000fe200000e0000 */
[----:B------:R-:W-:Y:S02]  /*0ac0*/  IMAD.MOV.U32 R197, RZ, RZ, RZ ;  /* 0x000000ffffc57224 */ /* 0x000fe400078e00ff */
[----:B------:R-:W-:Y:S01]  /*0ad0*/  IMAD.MOV.U32 R19, RZ, RZ, RZ ;  /* 0x000000ffff137224 */ /* 0x000fe200078e00ff */
[----:B------:R-:W-:Y:S01]  /*0ae0*/  SHF.R.S32.HI R3, RZ, 0x1f, R0 ;  /* 0x0000001fff037819 */ /* 0x000fe20000011400 */
[----:B------:R-:W-:Y:S02]  /*0af0*/  IMAD.MOV.U32 R175, RZ, RZ, RZ ;  /* 0x000000ffffaf7224 */ /* 0x000fe400078e00ff */
[----:B------:R-:W-:Y:S01]  /*0b00*/  IMAD.MOV.U32 R163, RZ, RZ, RZ ;  /* 0x000000ffffa37224 */ /* 0x000fe200078e00ff */
[CC--:B------:R-:W-:Y:S01]  /*0b10*/  LEA.HI R5, R3.reuse, R0.reuse, RZ, 0x7 ;  /* 0x0000000003057211 */ /* 0x0c0fe200078f38ff */
[----:B------:R-:W-:Y:S01]  /*0b20*/  IMAD.MOV.U32 R160, RZ, RZ, RZ ;  /* 0x000000ffffa07224 */ /* 0x000fe200078e00ff */
[----:B------:R-:W-:-:S02]  /*0b30*/  LEA.HI R199, R3, R0, RZ, 0x3 ;  /* 0x0000000003c77211 */ /* 0x000fc400078f18ff */
[----:B------:R-:W-:Y:S01]  /*0b40*/  LOP3.LUT R7, R5, 0xffffff80, RZ, 0xc0, !PT ;  /* 0xffffff8005077812 */ /* 0x000fe200078ec0ff */
[----:B------:R-:W-:Y:S01]  /*0b50*/  UIADD3 UR4, UR4, 0xc400, URZ ;  /* 0x0000c40004047890 */ /* 0x000fe2000fffe03f */
[----:B------:R-:W-:-:S03]  /*0b60*/  SHF.R.S32.HI R220, RZ, 0x7, R5 ;  /* 0x00000007ffdc7819 */ /* 0x000fc60000011405 */
[----:B------:R-:W-:-:S05]  /*0b70*/  IMAD.IADD R208, R0, 0x1, -R7 ;  /* 0x0000000100d07824 */ /* 0x000fca00078e0a07 */
[----:B------:R-:W-:-:S04]  /*0b80*/  SHF.R.S32.HI R9, RZ, 0x1f, R208 ;  /* 0x0000001fff097819 */ /* 0x000fc800000114d0 */
[CC--:B------:R-:W-:Y:S02]  /*0b90*/  LEA.HI R8, R9.reuse, R208.reuse, RZ, 0x2 ;  /* 0x000000d009087211 */ /* 0x0c0fe400078f10ff */
[----:B------:R-:W-:Y:S02]  /*0ba0*/  LEA.HI R9, R9, R208, RZ, 0x5 ;  /* 0x000000d009097211 */ /* 0x000fe400078f28ff */
[--C-:B------:R-:W-:Y:S02]  /*0bb0*/  SHF.R.S32.HI R6, RZ, 0x2, R8.reuse ;  /* 0x00000002ff067819 */ /* 0x100fe40000011408 */
[----:B------:R-:W-:Y:S02]  /*0bc0*/  SHF.R.S32.HI R11, RZ, 0x1f, R8 ;  /* 0x0000001fff0b7819 */ /* 0x000fe40000011408 */
[----:B------:R-:W-:Y:S02]  /*0bd0*/  SHF.R.S32.HI R9, RZ, 0x5, R9 ;  /* 0x00000005ff097819 */ /* 0x000fe40000011409 */
[----:B------:R-:W-:-:S04]  /*0be0*/  LEA.HI R11, R11, R6, RZ, 0x3 ;  /* 0x000000060b0b7211 */ /* 0x000fc800078f18ff */
[----:B------:R-:W-:-:S05]  /*0bf0*/  LOP3.LUT R11, R11, 0xfffffff8, RZ, 0xc0, !PT ;  /* 0xfffffff80b0b7812 */ /* 0x000fca00078ec0ff */
[----:B------:R-:W-:Y:S01]  /*0c00*/  IMAD.IADD R6, R6, 0x1, -R11 ;  /* 0x0000000106067824 */ /* 0x000fe200078e0a0b */
[----:B------:R-:W-:Y:S02]  /*0c10*/  LOP3.LUT R11, R199, 0xfffffff8, RZ, 0xc0, !PT ;  /* 0xfffffff8c70b7812 */ /* 0x000fe400078ec0ff */
[----:B------:R-:W-:Y:S01]  /*0c20*/  SHF.R.S32.HI R199, RZ, 0x3, R199 ;  /* 0x00000003ffc77819 */ /* 0x000fe200000114c7 */
[----:B------:R-:W-:Y:S01]  /*0c30*/  IMAD R10, R9, 0x10, R6 ;  /* 0x00000010090a7824 */ /* 0x000fe200078e0206 */
[----:B------:R-:W-:Y:S01]  /*0c40*/  LEA.HI R6, R3, R0, RZ, 0x2 ;  /* 0x0000000003067211 */ /* 0x000fe200078f10ff */
[----:B------:R-:W-:-:S03]  /*0c50*/  IMAD.IADD R194, R0, 0x1, -R11 ;  /* 0x0000000100c27824 */ /* 0x000fc600078e0a0b */
[--C-:B------:R-:W-:Y:S01]  /*0c60*/  SHF.R.S32.HI R174, RZ, 0x2, R6.reuse ;  /* 0x00000002ffae7819 */ /* 0x100fe20000011406 */
[----:B------:R-:W-:Y:S01]  /*0c70*/  IMAD.SHL.U32 R192, R194, 0x8, RZ ;  /* 0x00000008c2c07824 */ /* 0x000fe200078e00ff */
[----:B------:R-:W-:-:S03]  /*0c80*/  SHF.R.S32.HI R9, RZ, 0x1f, R6 ;  /* 0x0000001fff097819 */ /* 0x000fc60000011406 */
[----:B------:R-:W-:Y:S01]  /*0c90*/  VIADD R219, R174, 0x40 ;  /* 0x00000040aedb7836 */ /* 0x000fe20000000000 */
[----:B------:R-:W-:Y:S01]  /*0ca0*/  LEA.HI R9, R9, R174, RZ, 0x3 ;  /* 0x000000ae09097211 */ /* 0x000fe200078f18ff */
[----:B------:R-:W-:Y:S01]  /*0cb0*/  VIADD R193, R192, 0x40 ;  /* 0x00000040c0c17836 */ /* 0x000fe20000000000 */
[----:B------:R-:W-:Y:S01]  /*0cc0*/  SHF.R.S32.HI R225, RZ, 0x1f, R192 ;  /* 0x0000001fffe17819 */ /* 0x000fe200000114c0 */
[----:B------:R-:W-:Y:S01]  /*0cd0*/  IMAD.SHL.U32 R181, R219, 0x40, RZ ;  /* 0x00000040dbb57824 */ /* 0x000fe200078e00ff */
[----:B------:R-:W-:Y:S02]  /*0ce0*/  LOP3.LUT R9, R9, 0xfffffff8, RZ, 0xc0, !PT ;  /* 0xfffffff809097812 */ /* 0x000fe400078ec0ff */
[----:B------:R-:W-:Y:S02]  /*0cf0*/  SHF.R.S32.HI R223, RZ, 0x1f, R193 ;  /* 0x0000001fffdf7819 */ /* 0x000fe400000114c1 */
[----:B------:R-:W-:Y:S01]  /*0d00*/  LOP3.LUT R181, R181, 0x1c0, RZ, 0xc0, !PT ;  /* 0x000001c0b5b57812 */ /* 0x000fe200078ec0ff */
[----:B------:R-:W-:-:S03]  /*0d10*/  IMAD.IADD R207, R174, 0x1, -R9 ;  /* 0x00000001aecf7824 */ /* 0x000fc600078e0a09 */
[----:B------:R-:W-:Y:S01]  /*0d20*/  SHF.R.U32.HI R218, RZ, 0x3, R181 ;  /* 0x00000003ffda7819 */ /* 0x000fe200000116b5 */
[----:B------:R-:W-:-:S05]  /*0d30*/  IMAD.SHL.U32 R184, R207, 0x40, RZ ;  /* 0x00000040cfb87824 */ /* 0x000fca00078e00ff */
[----:B------:R-:W-:-:S04]  /*0d40*/  LOP3.LUT R184, R184, 0x1c0, RZ, 0xc0, !PT ;  /* 0x000001c0b8b87812 */ /* 0x000fc800078ec0ff */
[----:B------:R-:W-:Y:S02]  /*0d50*/  SHF.R.U32.HI R185, RZ, 0x3, R184 ;  /* 0x00000003ffb97819 */ /* 0x000fe400000116b8 */
[----:B--2---:R-:W-:Y:S02]  /*0d60*/  R2UR UR5, R2 ;  /* 0x00000000020572ca */ /* 0x004fe400000e0000 */
[----:B------:R-:W-:-:S04]  /*0d70*/  LEA.HI R2, R3, R0, RZ, 0x4 ;  /* 0x0000000003027211 */ /* 0x000fc800078f20ff */
[----:B------:R-:W-:-:S04]  /*0d80*/  SHF.R.S32.HI R7, RZ, 0x4, R2 ;  /* 0x00000004ff077819 */ /* 0x000fc80000011402 */
[----:B------:R-:W-:-:S03]  /*0d90*/  LEA.HI R4, R2, R7, RZ, 0x1 ;  /* 0x0000000702047211 */ /* 0x000fc600078f08ff */
[----:B------:R-:W-:Y:S01]  /*0da0*/  ULOP3.LUT UR5, UR5, 0x1, URZ, 0xfc, !UPT ;  /* 0x0000000105057892 */ /* 0x000fe2000f8efc3f */
[----:B------:R-:W-:-:S05]  /*0db0*/  LOP3.LUT R4, R4, 0x1ffffffe, RZ, 0xc0, !PT ;  /* 0x1ffffffe04047812 */ /* 0x000fca00078ec0ff */
[----:B------:R-:W-:Y:S01]  /*0dc0*/  IMAD.IADD R7, R7, 0x1, -R4 ;  /* 0x0000000107077824 */ /* 0x000fe200078e0a04 */
[----:B------:R-:W-:Y:S02]  /*0dd0*/  LEA.HI R4, R3, R0, RZ, 0x5 ;  /* 0x0000000003047211 */ /* 0x000fe400078f28ff */
[----:B------:R-:W-:Y:S02]  /*0de0*/  LOP3.LUT R3, R2, 0x3fffff0, RZ, 0xc0, !PT ;  /* 0x03fffff002037812 */ /* 0x000fe400078ec0ff */
[----:B------:R-:W-:Y:S02]  /*0df0*/  LEA.HI R2, R5, R220, RZ, 0x1 ;  /* 0x000000dc05027211 */ /* 0x000fe400078f08ff */
[----:B------:R-:W-:Y:S01]  /*0e00*/  LOP3.LUT R5, R6, 0xfffffffc, RZ, 0xc0, !PT ;  /* 0xfffffffc06057812 */ /* 0x000fe200078ec0ff */
[----:B------:R-:W-:Y:S01]  /*0e10*/  IMAD.IADD R3, R0, 0x1, -R3 ;  /* 0x0000000100037824 */ /* 0x000fe200078e0a03 */
[----:B------:R-:W-:Y:S02]  /*0e20*/  SHF.R.S32.HI R4, RZ, 0x5, R4 ;  /* 0x00000005ff047819 */ /* 0x000fe40000011404 */
[----:B------:R-:W-:Y:S01]  /*0e30*/  LOP3.LUT R13, R2, 0x3fffffe, RZ, 0xc0, !PT ;  /* 0x03fffffe020d7812 */ /* 0x000fe200078ec0ff */
[----:B------:R-:W-:Y:S01]  /*0e40*/  IMAD.IADD R198, R0, 0x1, -R5 ;  /* 0x0000000100c67824 */ /* 0x000fe200078e0a05 */
[----:B------:R-:W-:Y:S01]  /*0e50*/  SHF.R.S32.HI R0, RZ, 0x1f, R219 ;  /* 0x0000001fff007819 */ /* 0x000fe200000114db */
[----:B------:R-:W-:-:S02]  /*0e60*/  IMAD R2, R4, 0x10, R3 ;  /* 0x0000001004027824 */ /* 0x000fc400078e0203 */
[----:B------:R-:W-:Y:S01]  /*0e70*/  IMAD.SHL.U32 R164, R198, 0x4, RZ ;  /* 0x00000004c6a47824 */ /* 0x000fe200078e00ff */
[----:B------:R-:W-:Y:S01]  /*0e80*/  LEA.HI R0, R0, R219, RZ, 0x3 ;  /* 0x000000db00007211 */ /* 0x000fe200078f18ff */
[----:B------:R-:W-:Y:S02]  /*0e90*/  IMAD R222, R2, 0x8, R7 ;  /* 0x0000000802de7824 */ /* 0x000fe400078e0207 */
[C---:B------:R-:W-:Y:S02]  /*0ea0*/  VIADD R177, R164.reuse, 0x20 ;  /* 0x00000020a4b17836 */ /* 0x040fe40000000000 */
[C---:B------:R-:W-:Y:S02]  /*0eb0*/  VIADD R176, R164.reuse, 0x40 ;  /* 0x00000040a4b07836 */ /* 0x040fe40000000000 */
[--C-:B------:R-:W-:Y:S01]  /*0ec0*/  IMAD.IADD R168, R164, 0x1, R177.reuse ;  /* 0x00000001a4a87824 */ /* 0x100fe200078e02b1 */
[----:B------:R-:W-:Y:S01]  /*0ed0*/  SHF.R.S32.HI R205, RZ, 0x1f, R177 ;  /* 0x0000001fffcd7819 */ /* 0x000fe200000114b1 */
[----:B------:R-:W-:Y:S01]  /*0ee0*/  IMAD.SHL.U32 R0, R0, 0x40, RZ ;  /* 0x0000004000007824 */ /* 0x000fe200078e00ff */
[--C-:B------:R-:W-:Y:S01]  /*0ef0*/  SHF.R.S32.HI R202, RZ, 0x1f, R176.reuse ;  /* 0x0000001fffca7819 */ /* 0x100fe200000114b0 */
[----:B------:R-:W-:Y:S01]  /*0f00*/  IMAD.IADD R169, R164, 0x1, R176 ;  /* 0x00000001a4a97824 */ /* 0x000fe200078e02b0 */
[----:B------:R-:W-:Y:S01]  /*0f10*/  SHF.R.S32.HI R3, RZ, 0x1f, R168 ;  /* 0x0000001fff037819 */ /* 0x000fe200000114a8 */
[----:B------:R-:W-:Y:S01]  /*0f20*/  IMAD.SHL.U32 R186, R4, 0x200, RZ ;  /* 0x0000020004ba7824 */ /* 0x000fe200078e00ff */
[----:B------:R-:W-:Y:S01]  /*0f30*/  LOP3.LUT R188, R0, 0xfffffe00, RZ, 0xc0, !PT ;  /* 0xfffffe0000bc7812 */ /* 0x000fe200078ec0ff */
[----:B------:R-:W-:Y:S01]  /*0f40*/  IMAD.SHL.U32 R16, R198, 0x8, RZ ;  /* 0x00000008c6107824 */ /* 0x000fe200078e00ff */
[CC--:B------:R-:W-:Y:S01]  /*0f50*/  LEA.HI R170, R3.reuse, R168.reuse, RZ, 0x3 ;  /* 0x000000a803aa7211 */ /* 0x0c0fe200078f18ff */
[----:B------:R-:W-:Y:S01]  /*0f60*/  IMAD.IADD R13, R220, 0x1, -R13 ;  /* 0x00000001dc0d7824 */ /* 0x000fe200078e0a0d */
[----:B------:R-:W-:Y:S01]  /*0f70*/  LEA.HI R3, R3, R168, RZ, 0x6 ;  /* 0x000000a803037211 */ /* 0x000fe200078f30ff */
[C---:B------:R-:W-:Y:S01]  /*0f80*/  VIADD R23, R16.reuse, 0x60 ;  /* 0x0000006010177836 */ /* 0x040fe20000000000 */
[----:B------:R-:W-:Y:S01]  /*0f90*/  SHF.R.S32.HI R0, RZ, 0x1f, R169 ;  /* 0x0000001fff007819 */ /* 0x000fe200000114a9 */
[----:B------:R-:W-:Y:S01]  /*0fa0*/  VIADD R161, R16, 0x80 ;  /* 0x0000008010a17836 */ /* 0x000fe20000000000 */
[--C-:B------:R-:W-:Y:S01]  /*0fb0*/  LOP3.LUT R5, R181, 0x38, R170.reuse, 0xf8, !PT ;  /* 0x00000038b5057812 */ /* 0x100fe200078ef8aa */
[----:B------:R-:W-:Y:S01]  /*0fc0*/  IMAD.SHL.U32 R3, R3, 0x80, RZ ;  /* 0x0000008003037824 */ /* 0x000fe200078e00ff */
[-C--:B------:R-:W-:Y:S01]  /*0fd0*/  LEA.HI R2, R0, R169.reuse, RZ, 0x6 ;  /* 0x000000a900027211 */ /* 0x080fe200078f30ff */
[----:B------:R-:W-:Y:S01]  /*0fe0*/  VIADD R162, R16, 0xa0 ;  /* 0x000000a010a27836 */ /* 0x000fe20000000000 */
[----:B------:R-:W-:Y:S01]  /*0ff0*/  LEA.HI R171, R0, R169, RZ, 0x3 ;  /* 0x000000a900ab7211 */ /* 0x000fe200078f18ff */
[----:B------:R-:W-:Y:S01]  /*1000*/  VIADD R179, R164, 0x10 ;  /* 0x00000010a4b37836 */ /* 0x000fe20000000000 */
[----:B------:R-:W-:Y:S01]  /*1010*/  LOP3.LUT R0, R184, 0x38, R170, 0xf8, !PT ;  /* 0x00000038b8007812 */ /* 0x000fe200078ef8aa */
[----:B------:R-:W-:Y:S01]  /*1020*/  IMAD.SHL.U32 R4, R2, 0x80, RZ ;  /* 0x0000008002047824 */ /* 0x000fe200078e00ff */
[----:B------:R-:W-:Y:S01]  /*1030*/  LOP3.LUT R3, R3, 0xffffe000, RZ, 0xc0, !PT ;  /* 0xffffe00003037812 */ /* 0x000fe200078ec0ff */
[----:B------:R-:W-:Y:S01]  /*1040*/  VIADD R178, R164, 0x30 ;  /* 0x00000030a4b27836 */ /* 0x000fe20000000000 */
[----:B------:R-:W-:Y:S01]  /*1050*/  LOP3.LUT R0, R0, R185, RZ, 0x3c, !PT ;  /* 0x000000b900007212 */ /* 0x000fe200078e3cff */
[----:B------:R-:W-:Y:S01]  /*1060*/  VIADD R180, R164, 0x50 ;  /* 0x00000050a4b47836 */ /* 0x000fe20000000000 */
[----:B------:R-:W-:Y:S01]  /*1070*/  LOP3.LUT R6, R5, R218, RZ, 0x3c, !PT ;  /* 0x000000da05067212 */ /* 0x000fe200078e3cff */
[----:B------:R-:W-:Y:S01]  /*1080*/  IMAD R221, R13, 0x40, R10 ;  /* 0x000000400ddd7824 */ /* 0x000fe200078e020a */
[-C--:B------:R-:W-:Y:S01]  /*1090*/  IADD3 R217, R0, R3.reuse, R186 ;  /* 0x0000000300d97210 */ /* 0x080fe20007ffe0ba */
[----:B------:R-:W-:Y:S01]  /*10a0*/  IMAD.U32 R0, RZ, RZ, UR5 ;  /* 0x00000005ff007e24 */ /* 0x000fe2000f8e00ff */
[----:B------:R-:W-:Y:S01]  /*10b0*/  LOP3.LUT R5, R4, 0xffffe000, RZ, 0xc0, !PT ;  /* 0xffffe00004057812 */ /* 0x000fe200078ec0ff */
[----:B------:R-:W-:Y:S01]  /*10c0*/  IMAD.U32 R4, RZ, RZ, UR4 ;  /* 0x00000004ff047e24 */ /* 0x000fe2000f8e00ff */
[----:B------:R-:W-:Y:S01]  /*10d0*/  IADD3 R6, R6, R3, R188 ;  /* 0x0000000306067210 */ /* 0x000fe20007ffe0bc */
[----:B------:R-:W-:Y:S01]  /*10e0*/  IMAD.SHL.U32 R222, R222, 0x8, RZ ;  /* 0x00000008dede7824 */ /* 0x000fe200078e00ff */
[----:B------:R0:W-:Y:S01]  /*10f0*/  STL [R1+0x30], R0 ;  /* 0x0000300001007387 */ /* 0x0001e20000100800 */
[----:B------:R-:W-:-:S02]  /*1100*/  LOP3.LUT R2, R184, 0x38, R171, 0xf8, !PT ;  /* 0x00000038b8027812 */ /* 0x000fc400078ef8ab */
[----:B------:R-:W-:Y:S01]  /*1110*/  LOP3.LUT R7, R181, 0x38, R171, 0xf8, !PT ;  /* 0x00000038b5077812 */ /* 0x000fe200078ef8ab */
[----:B------:R1:W-:Y:S01]  /*1120*/  STL [R1+0x34], R4 ;  /* 0x0000340401007387 */ /* 0x0003e20000100800 */
[----:B------:R-:W-:Y:S02]  /*1130*/  LOP3.LUT R2, R2, R185, RZ, 0x3c, !PT ;  /* 0x000000b902027212 */ /* 0x000fe400078e3cff */
[----:B------:R-:W-:Y:S02]  /*1140*/  LOP3.LUT R7, R7, R218, RZ, 0x3c, !PT ;  /* 0x000000da07077212 */ /* 0x000fe400078e3cff */
[-C--:B------:R-:W-:Y:S02]  /*1150*/  IADD3 R2, R2, R5.reuse, R186 ;  /* 0x0000000502027210 */ /* 0x080fe40007ffe0ba */
[----:B0-----:R-:W-:Y:S02]  /*1160*/  LEA.HI R0, R198, R198, RZ, 0x1 ;  /* 0x000000c6c6007211 */ /* 0x001fe400078f08ff */
[----:B------:R-:W-:-:S02]  /*1170*/  IADD3 R7, R7, R5, R188 ;  /* 0x0000000507077210 */ /* 0x000fc40007ffe0bc */
[----:B------:R-:W-:Y:S02]  /*1180*/  LOP3.LUT R3, R0, 0x1ffffffe, RZ, 0xc0, !PT ;  /* 0x1ffffffe00037812 */ /* 0x000fe400078ec0ff */
[----:B------:R-:W-:Y:S02]  /*1190*/  LOP3.LUT R5, R8, 0x7ffffffc, RZ, 0xc0, !PT ;  /* 0x7ffffffc08057812 */ /* 0x000fe400078ec0ff */
[--C-:B------:R-:W-:Y:S01]  /*11a0*/  SHF.R.S32.HI R17, RZ, 0x1f, R16.reuse ;  /* 0x0000001fff117819 */ /* 0x100fe20000011410 */
[----:B------:R-:W-:Y:S01]  /*11b0*/  IMAD.IADD R0, R198, 0x1, -R3 ;  /* 0x00000001c6007824 */ /* 0x000fe200078e0a03 */
[----:B------:R-:W-:Y:S01]  /*11c0*/  LOP3.LUT R3, R181, 0x38, R16, 0xf8, !PT ;  /* 0x00000038b5037812 */ /* 0x000fe200078ef810 */
[----:B------:R-:W-:Y:S01]  /*11d0*/  IMAD.IADD R190, R208, 0x1, -R5 ;  /* 0x00000001d0be7824 */ /* 0x000fe200078e0a05 */
[----:B------:R-:W-:Y:S01]  /*11e0*/  SHF.R.S32.HI R173, RZ, 0x1f, R23 ;  /* 0x0000001fffad7819 */ /* 0x000fe20000011417 */
[----:B------:R-:W-:Y:S01]  /*11f0*/  IMAD R191, R0, 0x8, R221 ;  /* 0x0000000800bf7824 */ /* 0x000fe200078e02dd */
[----:B------:R-:W-:-:S02]  /*1200*/  LOP3.LUT R3, R188, R3, R218, 0xf6, !PT ;  /* 0x00000003bc037212 */ /* 0x000fc400078ef6da */
[----:B------:R-:W-:Y:S02]  /*1210*/  SHF.R.S32.HI R183, RZ, 0x1f, R161 ;  /* 0x0000001fffb77819 */ /* 0x000fe400000114a1 */
[----:B------:R-:W-:Y:S02]  /*1220*/  SHF.R.S32.HI R182, RZ, 0x1f, R162 ;  /* 0x0000001fffb67819 */ /* 0x000fe400000114a2 */
[----:B------:R-:W-:Y:S02]  /*1230*/  SHF.R.S32.HI R206, RZ, 0x1f, R179 ;  /* 0x0000001fffce7819 */ /* 0x000fe400000114b3 */
[----:B------:R-:W-:Y:S02]  /*1240*/  SHF.R.S32.HI R203, RZ, 0x1f, R178 ;  /* 0x0000001fffcb7819 */ /* 0x000fe400000114b2 */
[----:B------:R-:W-:Y:S02]  /*1250*/  SHF.R.S32.HI R201, RZ, 0x1f, R180 ;  /* 0x0000001fffc97819 */ /* 0x000fe400000114b4 */
[----:B------:R-:W-:-:S02]  /*1260*/  SHF.R.S32.HI R170, RZ, 0x3, R170 ;  /* 0x00000003ffaa7819 */ /* 0x000fc400000114aa */
[----:B------:R-:W-:Y:S02]  /*1270*/  SHF.R.S32.HI R171, RZ, 0x3, R171 ;  /* 0x00000003ffab7819 */ /* 0x000fe400000114ab */
[----:B------:R-:W-:Y:S02]  /*1280*/  LEA R216, R3, UR4, 0x1 ;  /* 0x0000000403d87c11 */ /* 0x000fe4000f8e08ff */
[----:B------:R-:W-:Y:S02]  /*1290*/  LEA R217, R217, UR4, 0x1 ;  /* 0x00000004d9d97c11 */ /* 0x000fe4000f8e08ff */
[----:B------:R-:W-:Y:S02]  /*12a0*/  LEA R214, R6, UR4, 0x1 ;  /* 0x0000000406d67c11 */ /* 0x000fe4000f8e08ff */
[----:B------:R-:W-:Y:S02]  /*12b0*/  LEA R215, R2, UR4, 0x1 ;  /* 0x0000000402d77c11 */ /* 0x000fe4000f8e08ff */
[----:B-1----:R-:W-:-:S07]  /*12c0*/  LEA R213, R7, UR4, 0x1 ;  /* 0x0000000407d57c11 */ /* 0x002fce000f8e08ff */
.L_x_1866:
[----:B------:R-:W-:Y:S01]  /*12d0*/  ULDC.64 UR4, c[0x0][0xa28] ;  /* 0x00028a0000047ab9 */ /* 0x000fe20000000a00 */
[----:B0-23--:R-:W0:Y:S01]  /*12e0*/  LDC.64 R4, c[0x0][0xa08] ;  /* 0x00028200ff047b82 */ /* 0x00de220000000a00 */
[----:B------:R-:W-:Y:S01]  /*12f0*/  ISETP.NE.U32.AND P0, PT, RZ, UR4, PT ;  /* 0x00000004ff007c0c */ /* 0x000fe2000bf05070 */
[----:B------:R-:W-:Y:S01]  /*1300*/  IMAD.MOV.U32 R0, RZ, RZ, RZ ;  /* 0x000000ffff007224 */ /* 0x000fe200078e00ff */
[----:B------:R-:W-:Y:S01]  /*1310*/  ULDC.64 UR6, c[0x0][0xa20] ;  /* 0x0002880000067ab9 */ /* 0x000fe20000000a00 */
[----:B------:R-:W-:Y:S01]  /*1320*/  IMAD.MOV.U32 R130, RZ, RZ, RZ ;  /* 0x000000ffff827224 */ /* 0x000fe200078e00ff */
[----:B------:R-:W-:Y:S01]  /*1330*/  ISETP.NE.AND.EX P0, PT, RZ, UR5, PT, P0 ;  /* 0x00000005ff007c0c */ /* 0x000fe2000bf05300 */
[----:B------:R-:W-:Y:S02]  /*1340*/  ULDC.64 UR4, c[0x0][0xa18] ;  /* 0x0002860000047ab9 */ /* 0x000fe40000000a00 */
[----:B------:R-:W-:-:S04]  /*1350*/  ISETP.NE.U32.AND P1, PT, RZ, UR4, PT ;  /* 0x00000004ff007c0c */ /* 0x000fc8000bf25070 */
[----:B------:R-:W-:Y:S01]  /*1360*/  ISETP.NE.AND.EX P1, PT, RZ, UR5, PT, P1 ;  /* 0x00000005ff007c0c */ /* 0x000fe2000bf25310 */
[----:B------:R-:W-:Y:S02]  /*1370*/  ULDC.64 UR4, c[0x0][0xa08] ;  /* 0x0002820000047ab9 */ /* 0x000fe40000000a00 */
[----:B------:R-:W-:-:S03]  /*1380*/  ISETP.NE.U32.AND P3, PT, RZ, UR4, PT ;  /* 0x00000004ff007c0c */ /* 0x000fc6000bf65070 */
[----:B----4-:R-:W1:Y:S01]  /*1390*/  @P0 LDC.64 R2, c[0x0][0xa28] ;  /* 0x00028a00ff020b82 */ /* 0x010e620000000a00 */
[----:B------:R-:W-:Y:S01]  /*13a0*/  ISETP.NE.AND.EX P3, PT, RZ, UR5, PT, P3 ;  /* 0x00000005ff007c0c */ /* 0x000fe2000bf65330 */
[----:B0-----:R-:W-:-:S06]  /*13b0*/  IMAD.WIDE R8, R31, 0x4, R4 ;  /* 0x000000041f087825 */ /* 0x001fcc00078e0204 */
[----:B------:R-:W0:Y:S01]  /*13c0*/  @P1 LDC.64 R6, c[0x0][0xa18] ;  /* 0x00028600ff061b82 */ /* 0x000e220000000a00 */
[----:B------:R-:W-:Y:S02]  /*13d0*/  ULDC UR4, c[0x0][0x288] ;  /* 0x0000a20000047ab9 */ /* 0x000fe40000000800 */
[----:B------:R-:W-:Y:S01]  /*13e0*/  IMAD.U32 R166, RZ, RZ, UR4 ;  /* 0x00000004ffa67e24 */ /* 0x000fe2000f8e00ff */
[----:B------:R-:W-:Y:S02]  /*13f0*/  ULDC.64 UR4, c[0x0][0x418] ;  /* 0x0001060000047ab9 */ /* 0x000fe40000000a00 */
[----:B------:R2:W5:Y:S01]  /*1400*/  @P3 LDG.E R130, desc[UR60][R8.64] ;  /* 0x0000003c08823981 */ /* 0x000562000c1e1900 */
[----:B-1----:R-:W-:-:S05]  /*1410*/  @P0 IMAD.WIDE R2, R31, 0x4, R2 ;  /* 0x000000041f020825 */ /* 0x002fca00078e0202 */
[----:B------:R2:W5:Y:S01]  /*1420*/  @P0 LDG.E R0, desc[UR60][R2.64] ;  /* 0x0000003c02000981 */ /* 0x000562000c1e1900 */
[----:B0-----:R-:W-:-:S05]  /*1430*/  @P1 IMAD.WIDE R4, R31, 0x4, R6 ;  /* 0x000000041f041825 */ /* 0x001fca00078e0206 */
[----:B------:R2:W5:Y:S01]  /*1440*/  @P1 LDG.E R166, desc[UR60][R4.64] ;  /* 0x0000003c04a61981 */ /* 0x000562000c1e1900 */
[----:B------:R-:W-:-:S03]  /*1450*/  UISETP.NE.U32.AND UP0, UPT, UR4, URZ, UPT ;  /* 0x0000003f0400728c */ /* 0x000fc6000bf05070 */
[----:B------:R-:W-:Y:S01]  /*1460*/  ULDC UR4, c[0x0][0x424] ;  /* 0x0001090000047ab9 */ /* 0x000fe20000000800 */
[----:B------:R-:W-:Y:S01]  /*1470*/  UISETP.NE.AND.EX UP0, UPT, UR5, URZ, UPT, UP0 ;  /* 0x0000003f0500728c */ /* 0x000fe2000bf05300 */
[----:B------:R-:W-:Y:S02]  /*1480*/  ISETP.NE.U32.AND P2, PT, RZ, UR6, PT ;  /* 0x00000006ff007c0c */ /* 0x000fe4000bf45070 */
[----:B------:R-:W-:Y:S01]  /*1490*/  ULDC UR5, c[0x0][0x2f0] ;  /* 0x0000bc0000057ab9 */ /* 0x000fe20000000800 */
[----:B------:R-:W-:Y:S01]  /*14a0*/  USEL UR4, UR4, 0x1, UP0 ;  /* 0x0000000104047887 */ /* 0x000fe20008000000 */
[----:B------:R-:W-:-:S03]  /*14b0*/  ISETP.NE.AND.EX P2, PT, RZ, UR7, PT, P2 ;  /* 0x00000007ff007c0c */ /* 0x000fc6000bf45320 */
[----:B------:R-:W-:-:S03]  /*14c0*/  UIMAD UR4, UR4, UR5, URZ ;  /* 0x00000005040472a4 */ /* 0x000fc6000f8e023f */
[----:B------:R-:W-:Y:S01]  /*14d0*/  ULDC UR5, c[0x0][0x348] ;  /* 0x0000d20000057ab9 */ /* 0x000fe20000000800 */
[----:B------:R-:W-:Y:S02]  /*14e0*/  IMAD.MOV.U32 R195, RZ, RZ, R30 ;  /* 0x000000ffffc37224 */ /* 0x000fe400078e001e */
[----:B------:R-:W-:Y:S01]  /*14f0*/  IMAD.MOV.U32 R196, RZ, RZ, R31 ;  /* 0x000000ffffc47224 */ /* 0x000fe200078e001f */
[----:B--2---:R-:W-:Y:S06]  /*1500*/  @P1 BRA `(.L_x_1567) ;  /* 0x0000000000241947 */ /* 0x004fec0003800000 */
        /* <DEDUP_REMOVED lines=9> */
.L_x_1567:
[----:B------:R-:W-:Y:S02]  /*15a0*/  IMAD.U32 R24, RZ, RZ, UR5 ;  /* 0x00000005ff187e24 */ /* 0x000fe4000f8e00ff */
[----:B------:R-:W-:Y:S01]  /*15b0*/  IMAD.U32 R25, RZ, RZ, UR4 ;  /* 0x00000004ff197e24 */ /* 0x000fe2000f8e00ff */
[----:B------:R-:W-:Y:S06]  /*15c0*/  @!P2 BRA `(.L_x_1568) ;  /* 0x000000000010a947 */ /* 0x000fec0003800000 */
[----:B------:R-:W0:Y:S02]  /*15d0*/  LDC.64 R2, c[0x0][0xa20] ;  /* 0x00028800ff027b82 */ /* 0x000e240000000a00 */
[----:B0-----:R-:W-:-:S05]  /*15e0*/  IMAD.WIDE R2, R31, 0x4, R2 ;  /* 0x000000041f027825 */ /* 0x001fca00078e0202 */
[----:B------:R0:W5:Y:S01]  /*15f0*/  LDG.E R25, desc[UR60][R2.64] ;  /* 0x0000003c02197981 */ /* 0x000162000c1e1900 */
[----:B------:R-:W-:Y:S05]  /*1600*/  BRA `(.L_x_1569) ;  /* 0x0000000000107947 */ /* 0x000fea0003800000 */
.L_x_1568:
[----:B------:R-:W-:Y:S05]  /*1610*/  @!P3 BRA `(.L_x_1569) ;  /* 0x00000000000cb947 */ /* 0x000fea0003800000 */
[----:B------:R-:W2:Y:S04]  /*1620*/  LDG.E R2, desc[UR60][R8.64] ;  /* 0x0000003c08027981 */ /* 0x000ea8000c1e1900 */
[----:B------:R-:W2:Y:S02]  /*1630*/  LDG.E R25, desc[UR60][R8.64+0x4] ;  /* 0x0000043c08197981 */ /* 0x000ea4000c1e1900 */
[----:B--2---:R-:W-:-:S07]  /*1640*/  IMAD.IADD R25, R25, 0x1, -R2 ;  /* 0x0000000119197824 */ /* 0x004fce00078e0a02 */
.L_x_1569:
[----:B------:R-:W-:Y:S01]  /*1650*/  ULDC.64 UR4, c[0x0][0xa10] ;  /* 0x0002840000047ab9 */ /* 0x000fe20000000a00 */
[----:B0-----:R-:W0:Y:S01]  /*1660*/  LDC R2, c[0x0][0x448] ;  /* 0x00011200ff027b82 */ /* 0x001e220000000800 */
[----:B------:R-:W-:-:S04]  /*1670*/  ISETP.NE.U32.AND P0, PT, RZ, UR4, PT ;  /* 0x00000004ff007c0c */ /* 0x000fc8000bf05070 */
[----:B------:R-:W-:Y:S01]  /*1680*/  ISETP.NE.AND.EX P0, PT, RZ, UR5, PT, P0 ;  /* 0x00000005ff007c0c */ /* 0x000fe2000bf05300 */
[----:B------:R-:W-:Y:S02]  /*1690*/  ULDC.64 UR4, c[0x0][0xa30] ;  /* 0x00028c0000047ab9 */ /* 0x000fe40000000a00 */
[----:B------:R-:W-:-:S04]  /*16a0*/  ISETP.NE.U32.AND P1, PT, RZ, UR4, PT ;  /* 0x00000004ff007c0c */ /* 0x000fc8000bf25070 */
[----:B------:R-:W-:-:S06]  /*16b0*/  ISETP.NE.AND.EX P1, PT, RZ, UR5, PT, P1 ;  /* 0x00000005ff007c0c */ /* 0x000fcc000bf25310 */
[----:B------:R-:W1:Y:S08]  /*16c0*/  @P0 LDC.64 R4, c[0x0][0xa10] ;  /* 0x00028400ff040b82 */ /* 0x000e700000000a00 */
[----:B------:R-:W2:Y:S01]  /*16d0*/  @P1 LDC.64 R6, c[0x0][0xa30] ;  /* 0x00028c00ff061b82 */ /* 0x000ea20000000a00 */
[----:B-1----:R-:W-:-:S05]  /*16e0*/  @P0 IMAD.WIDE R4, R31, 0x4, R4 ;  /* 0x000000041f040825 */ /* 0x002fca00078e0204 */
[----:B------:R-:W3:Y:S04]  /*16f0*/  @P0 LDG.E R8, desc[UR60][R4.64] ;  /* 0x0000003c04080981 */ /* 0x000ee8000c1e1900 */
[----:B------:R1:W3:Y:S01]  /*1700*/  @P0 LDG.E R9, desc[UR60][R4.64+0x4] ;  /* 0x0000043c04090981 */ /* 0x0002e2000c1e1900 */
[----:B-----5:R-:W-:Y:S02]  /*1710*/  IMAD.MOV.U32 R141, RZ, RZ, R25 ;  /* 0x000000ffff8d7224 */ /* 0x020fe400078e0019 */
[----:B--2---:R-:W-:-:S05]  /*1720*/  @P1 IMAD.WIDE R6, R31, 0x4, R6 ;  /* 0x000000041f061825 */ /* 0x004fca00078e0206 */
[----:B------:R2:W5:Y:S01]  /*1730*/  @P1 LDG.E R141, desc[UR60][R6.64] ;  /* 0x0000003c068d1981 */ /* 0x000562000c1e1900 */
[----:B0-----:R-:W-:Y:S01]  /*1740*/  ISETP.NE.AND P1, PT, R2, 0x1, PT ;  /* 0x000000010200780c */ /* 0x001fe20003f25270 */
[----:B------:R-:W-:Y:S01]  /*1750*/  IMAD.SHL.U32 R187, R29, 0x80, RZ ;  /* 0x000000801dbb7824 */ /* 0x000fe200078e00ff */
[----:B------:R-:W0:Y:S03]  /*1760*/  LDC.64 R2, c[0x0][0x9e0] ;  /* 0x00027800ff027b82 */ /* 0x000e260000000a00 */
[----:B-1----:R-:W-:-:S08]  /*1770*/  VIADD R4, R187, 0x7f ;  /* 0x0000007fbb047836 */ /* 0x002fd00000000000 */
[----:B------:R-:W1:Y:S08]  /*1780*/  @P1 LDC R11, c[0x0][0x44c] ;  /* 0x00011300ff0b1b82 */ /* 0x000e700000000800 */
[----:B------:R-:W4:Y:S01]  /*1790*/  @P1 LDC R10, c[0x0][0x450] ;  /* 0x00011400ff0a1b82 */ /* 0x000f220000000800 */
[----:B0-----:R-:W-:Y:S01]  /*17a0*/  ISETP.GE.AND P2, PT, R3, 0x1, PT ;  /* 0x000000010300780c */ /* 0x001fe20003f46270 */
[----:B-1----:R-:W-:-:S05]  /*17b0*/  @P1 IMAD.HI.U32 R5, R4, R11, RZ ;  /* 0x0000000b04051227 */ /* 0x002fca00078e00ff */
[----:B----4-:R-:W-:Y:S01]  /*17c0*/  @P1 SHF.R.U32.HI R4, RZ, R10, R5 ;  /* 0x0000000aff041219 */ /* 0x010fe20000011605 */
[----:B---3--:R-:W-:Y:S02]  /*17d0*/  @P0 IMAD.IADD R24, R9, 0x1, -R8 ;  /* 0x0000000109180824 */ /* 0x008fe400078e0a08 */
[----:B------:R-:W-:-:S04]  /*17e0*/  IMAD.IADD R9, R25, 0x1, -R0 ;  /* 0x0000000119097824 */ /* 0x000fc800078e0a00 */
[----:B------:R-:W-:-:S04]  /*17f0*/  IMAD.IADD R167, R9, 0x1, R24 ;  /* 0x0000000109a77824 */ /* 0x000fc800078e0218 */
[C---:B------:R-:W-:Y:S01]  /*1800*/  VIADD R0, R167.reuse, 0x5f ;  /* 0x0000005fa7007836 */ /* 0x040fe20000000000 */
[----:B------:R-:W-:-:S03]  /*1810*/  IADD3 R5, R167, 0x1, -R166 ;  /* 0x00000001a7057810 */ /* 0x000fc60007ffe8a6 */
[----:B------:R-:W-:-:S04]  /*1820*/  IMAD.HI R0, R0, 0x2aaaaaab, RZ ;  /* 0x2aaaaaab00007827 */ /* 0x000fc800078e02ff */
[----:B------:R-:W-:Y:S01]  /*1830*/  IMAD.IADD R5, R5, 0x1, R4 ;  /* 0x0000000105057824 */ /* 0x000fe200078e0204 */
[----:B------:R-:W-:-:S03]  /*1840*/  SHF.R.U32.HI R143, RZ, 0x1f, R0 ;  /* 0x0000001fff8f7819 */ /* 0x000fc60000011600 */
[----:B------:R-:W-:Y:S01]  /*1850*/  IMAD.IADD R2, R5, 0x1, R2 ;  /* 0x0000000105027824 */ /* 0x000fe200078e0202 */
[----:B------:R-:W-:Y:S01]  /*1860*/  LEA.HI.SX32 R143, R0, R143, 0x1c ;  /* 0x0000008f008f7211 */ /* 0x000fe200078fe2ff */
[----:B--2---:R-:W-:Y:S06]  /*1870*/  @!P2 BRA `(.L_x_1570) ;  /* 0x000000000048a947 */ /* 0x004fec0003800000 */
        /* <DEDUP_REMOVED lines=11> */
.L_x_1572:
[----:B------:R-:W-:-:S13]  /*1930*/  ISETP.NE.AND P0, PT, R3, 0x1, PT ;  /* 0x000000010300780c */ /* 0x000fda0003f05270 */
[----:B------:R-:W0:Y:S02]  /*1940*/  @P0 LDC.64 R4, c[0x0][0x9e8] ;  /* 0x00027a00ff040b82 */ /* 0x000e240000000a00 */
[----:B0-----:R-:W-:-:S05]  /*1950*/  @P0 IMAD.HI.U32 R4, R0, R4, RZ ;  /* 0x0000000400040227 */ /* 0x001fca00078e00ff */
[----:B------:R-:W-:-:S07]  /*1960*/  @P0 SHF.R.U32.HI R0, RZ, R5, R4 ;  /* 0x00000005ff000219 */ /* 0x000fce0000011604 */
.L_x_1573:
[----:B------:R-:W-:Y:S05]  /*1970*/  BSYNC B0 ;  /* 0x0000000000007941 */ /* 0x000fea0003800000 */
.L_x_1571:
[----:B------:R-:W-:-:S05]  /*1980*/  IMAD R5, R0, R3, R3 ;  /* 0x0000000300057224 */ /* 0x000fca00078e0203 */
[----:B------:R-:W-:-:S07]  /*1990*/  VIMNMX R2, R2, R5, PT ;  /* 0x0000000502027248 */ /* 0x000fce0003fe0100 */
.L_x_1570:
[----:B------:R-:W0:Y:S01]  /*19a0*/  @P1 LDC R0, c[0x0][0x44c] ;  /* 0x00011300ff001b82 */ /* 0x000e220000000800 */
[----:B------:R-:W-:Y:S01]  /*19b0*/  IMAD.MOV.U32 R5, RZ, RZ, R187 ;  /* 0x000000ffff057224 */ /* 0x000fe200078e00bb */
[----:B------:R-:W-:Y:S01]  /*19c0*/  ULDC UR4, c[0x0][0x9dc] ;  /* 0x0002770000047ab9 */ /* 0x000fe20000000800 */
[----:B------:R-:W-:-:S05]  /*19d0*/  IMAD.IADD R142, R167, 0x1, -R166 ;  /* 0x00000001a78e7824 */ /* 0x000fca00078e0aa6 */
[----:B------:R-:W1:Y:S01]  /*19e0*/  @P1 LDC R7, c[0x0][0x450] ;  /* 0x00011400ff071b82 */ /* 0x000e620000000800 */
[----:B0-----:R-:W-:-:S05]  /*19f0*/  @P1 IMAD.HI.U32 R0, R187, R0, RZ ;  /* 0x00000000bb001227 */ /* 0x001fca00078e00ff */
[----:B-1----:R-:W-:-:S05]  /*1a00*/  @P1 SHF.R.U32.HI R5, RZ, R7, R0 ;  /* 0x00000007ff051219 */ /* 0x002fca0000011600 */
[----:B------:R-:W-:-:S04]  /*1a10*/  IMAD.IADD R0, R142, 0x1, R5 ;  /* 0x000000018e007824 */ /* 0x000fc800078e0205 */
[----:B------:R-:W-:Y:S01]  /*1a20*/  VIADD R4, R0, -UR4 ;  /* 0x8000000400047c36 */ /* 0x000fe20008000000 */
[----:B------:R-:W-:Y:S06]  /*1a30*/  @!P2 BRA `(.L_x_1574) ;  /* 0x000000000044a947 */ /* 0x000fec0003800000 */
[----:B------:R-:W-:Y:S01]  /*1a40*/  ISETP.GT.AND P0, PT, R0, -0x1, PT ;  /* 0xffffffff0000780c */ /* 0x000fe20003f04270 */
[----:B------:R-:W-:-:S12]  /*1a50*/  BSSY B0, `(.L_x_1575) ;  /* 0x000000d000007945 */ /* 0x000fd80003800000 */
        /* <DEDUP_REMOVED lines=8> */
.L_x_1576:
[----:B------:R-:W-:-:S13]  /*1ae0*/  ISETP.NE.AND P0, PT, R3, 0x1, PT ;  /* 0x000000010300780c */ /* 0x000fda0003f05270 */
[----:B------:R-:W0:Y:S02]  /*1af0*/  @P0 LDC.64 R6, c[0x0][0x9e8] ;  /* 0x00027a00ff060b82 */ /* 0x000e240000000a00 */
[----:B0-----:R-:W-:-:S05]  /*1b00*/  @P0 IMAD.HI.U32 R6, R0, R6, RZ ;  /* 0x0000000600060227 */ /* 0x001fca00078e00ff */
[----:B------:R-:W-:-:S07]  /*1b10*/  @P0 SHF.R.U32.HI R0, RZ, R7, R6 ;  /* 0x00000007ff000219 */ /* 0x000fce0000011606 */
.L_x_1577:
[----:B------:R-:W-:Y:S05]  /*1b20*/  BSYNC B0 ;  /* 0x0000000000007941 */ /* 0x000fea0003800000 */
.L_x_1575:
[----:B------:R-:W-:-:S05]  /*1b30*/  IMAD R3, R0, R3, RZ ;  /* 0x0000000300037224 */ /* 0x000fca00078e02ff */
[----:B------:R-:W-:-:S07]  /*1b40*/  VIMNMX R4, R4, R3, !PT ;  /* 0x0000000304047248 */ /* 0x000fce0007fe0100 */
.L_x_1574:
[----:B------:R-:W-:Y:S02]  /*1b50*/  VIADD R2, R2, 0x5f ;  /* 0x0000005f02027836 */ /* 0x000fe40000000000 */
[----:B------:R-:W-:-:S04]  /*1b60*/  IMAD.HI R4, R4, 0x2aaaaaab, RZ ;  /* 0x2aaaaaab04047827 */ /* 0x000fc800078e02ff */
[----:B------:R-:W-:Y:S01]  /*1b70*/  IMAD.HI R2, R2, 0x2aaaaaab, RZ ;  /* 0x2aaaaaab02027827 */ /* 0x000fe200078e02ff */
[----:B------:R-:W-:-:S04]  /*1b80*/  SHF.R.U32.HI R5, RZ, 0x1f, R4 ;  /* 0x0000001fff057819 */ /* 0x000fc80000011604 */
[----:B------:R-:W-:Y:S02]  /*1b90*/  SHF.R.U32.HI R3, RZ, 0x1f, R2 ;  /* 0x0000001fff037819 */ /* 0x000fe40000011602 */
[----:B------:R-:W-:Y:S02]  /*1ba0*/  LEA.HI.SX32 R5, R4, R5, 0x1c ;  /* 0x0000000504057211 */ /* 0x000fe400078fe2ff */
[----:B------:R-:W-:Y:S02]  /*1bb0*/  LEA.HI.SX32 R2, R2, R3, 0x1c ;  /* 0x0000000302027211 */ /* 0x000fe400078fe2ff */
[----:B------:R-:W-:Y:S02]  /*1bc0*/  VIMNMX R5, RZ, R5, !PT ;  /* 0x00000005ff057248 */ /* 0x000fe40007fe0100 */
[----:B------:R-:W-:-:S03]  /*1bd0*/  VIMNMX R2, R143, R2, PT ;  /* 0x000000028f027248 */ /* 0x000fc60003fe0100 */
[--C-:B------:R-:W-:Y:S02]  /*1be0*/  IMAD R5, R5, 0x60, -R9.reuse ;  /* 0x0000006005057824 */ /* 0x100fe400078e0a09 */
[----:B------:R-:W-:-:S03]  /*1bf0*/  IMAD R3, R2, 0x60, -R9 ;  /* 0x0000006002037824 */ /* 0x000fc600078e0a09 */
[----:B------:R-:W-:Y:S02]  /*1c00*/  VIMNMX R5, RZ, R5, !PT ;  /* 0x00000005ff057248 */ /* 0x000fe40007fe0100 */
[----:B------:R-:W-:-:S03]  /*1c10*/  VIMNMX R0, R3, R24, PT ;  /* 0x0000001803007248 */ /* 0x000fc60003fe0100 */
[----:B------:R-:W-:Y:S01]  /*1c20*/  IMAD.WIDE.U32 R126, R5, -0x55555555, RZ ;  /* 0xaaaaaaab057e7825 */ /* 0x000fe200078e00ff */
[----:B------:R-:W-:-:S04]  /*1c30*/  ISETP.GT.AND P0, PT, R0, R5, PT ;  /* 0x000000050000720c */ /* 0x000fc80003f04270 */
[----:B------:R-:W-:-:S05]  /*1c40*/  SHF.R.U32.HI R126, RZ, 0x6, R127 ;  /* 0x00000006ff7e7819 */ /* 0x000fca000001167f */
[----:B------:R-:W-:-:S04]  /*1c50*/  IMAD.MOV.U32 R2, RZ, RZ, R126 ;  /* 0x000000ffff027224 */ /* 0x000fc800078e007e */
[----:B------:R-:W-:-:S04]  /*1c60*/  @P0 VIADD R0, R0, 0x5f ;  /* 0x0000005f00000836 */ /* 0x000fc80000000000 */
[----:B------:R-:W-:-:S05]  /*1c70*/  @P0 IMAD.HI R0, R0, 0x2aaaaaab, RZ ;  /* 0x2aaaaaab00000827 */ /* 0x000fca00078e02ff */
[----:B------:R-:W-:-:S04]  /*1c80*/  @P0 SHF.R.U32.HI R3, RZ, 0x1f, R0 ;  /* 0x0000001fff030819 */ /* 0x000fc80000011600 */
[----:B------:R-:W-:Y:S02]  /*1c90*/  @P0 LEA.HI.SX32 R2, R0, R3, 0x1c ;  /* 0x0000000300020211 */ /* 0x000fe400078fe2ff */
[----:B------:R-:W-:Y:S02]  /*1ca0*/  PLOP3.LUT P0, PT, PT, PT, PT, 0x80, 0x0 ;  /* 0x000000000000781c */ /* 0x000fe40003f0f070 */
[----:B------:R-:W-:-:S13]  /*1cb0*/  ISETP.GT.AND P1, PT, R2, R126, PT ;  /* 0x0000007e0200720c */ /* 0x000fda0003f24270 */
[----:B------:R-:W-:Y:S05]  /*1cc0*/  @!P1 BRA `(.L_x_1578) ;  /* 0x0000009000f89947 */ /* 0x000fea0003800000 */
        /* <DEDUP_REMOVED lines=20> */
.L_x_1580:
[----:B------:R-:W-:Y:S05]  /*1e10*/  BSYNC B6 ;  /* 0x0000000000067941 */ /* 0x000fea0003800000 */
.L_x_1579:
        /* <DEDUP_REMOVED lines=20> */
.L_x_1582:
[----:B------:R-:W-:Y:S05]  /*1f60*/  BSYNC B6 ;  /* 0x0000000000067941 */ /* 0x000fea0003800000 */
.L_x_1581:
[----:B------:R-:W-:Y:S01]  /*1f70*/  ULDC.64 UR4, c[0x0][0x9f8] ;  /* 0x00027e0000047ab9 */ /* 0x000fe20000000a00 */
[----:B------:R-:W-:Y:S01]  /*1f80*/  IMAD.MOV.U32 R101, RZ, RZ, R31 ;  /* 0x000000ffff657224 */ /* 0x000fe200078e001f */
[----:B------:R-:W-:Y:S01]  /*1f90*/  ISETP.NE.U32.AND P0, PT, RZ, UR4, PT ;  /* 0x00000004ff007c0c */ /* 0x000fe2000bf05070 */
[----:B------:R-:W-:Y:S01]  /*1fa0*/  ULDC UR4, c[0x0][0x2f4] ;  /* 0x0000bd0000047ab9 */ /* 0x000fe20000000800 */
[----:B------:R-:W0:Y:S02]  /*1fb0*/  LDC.64 R94, c[0x0][0x3f8] ;  /* 0x0000fe00ff5e7b82 */ /* 0x000e240000000a00 */
[----:B------:R-:W-:Y:S01]  /*1fc0*/  ISETP.NE.AND.EX P0, PT, RZ, UR5, PT, P0 ;  /* 0x00000005ff007c0c */ /* 0x000fe2000bf05300 */
[----:B------:R-:W-:-:S05]  /*1fd0*/  ULDC UR5, c[0x0][0x320] ;  /* 0x0000c80000057ab9 */ /* 0x000fca0000000800 */
[----:B------:R-:W1:Y:S08]  /*1fe0*/  LDC R125, c[0x0][0x3f4] ;  /* 0x0000fd00ff7d7b82 */ /* 0x000e700000000800 */
[----:B------:R-:W2:Y:S08]  /*1ff0*/  @P0 LDC.64 R4, c[0x0][0x9f8] ;  /* 0x00027e00ff040b82 */ /* 0x000eb00000000a00 */
[----:B------:R-:W3:Y:S01]  /*2000*/  LDC.64 R88, c[0x0][0x408] ;  /* 0x00010200ff587b82 */ /* 0x000ee20000000a00 */
[----:B--2---:R-:W-:-:S05]  /*2010*/  @P0 IMAD.WIDE R4, R31, 0x4, R4 ;  /* 0x000000041f040825 */ /* 0x004fca00078e0204 */
[----:B------:R2:W4:Y:S01]  /*2020*/  @P0 LDG.E R101, desc[UR60][R4.64] ;  /* 0x0000003c04650981 */ /* 0x000522000c1e1900 */
[----:B------:R-:W-:Y:S01]  /*2030*/  ISETP.GE.AND P1, PT, R168, UR4, PT ;  /* 0x00000004a8007c0c */ /* 0x000fe2000bf26270 */
[--C-:B0-----:R-:W-:Y:S01]  /*2040*/  IMAD.WIDE.U32 R96, R174, R94, R16.reuse ;  /* 0x0000005eae607225 */ /* 0x101fe200078e0010 */
[----:B------:R-:W-:Y:S01]  /*2050*/  ISETP.GE.AND P0, PT, R16, UR4, PT ;  /* 0x0000000410007c0c */ /* 0x000fe2000bf06270 */
[----:B------:R-:W0:Y:S01]  /*2060*/  S2R R144, SR_TID.X ;  /* 0x0000000000907919 */ /* 0x000e220000002100 */
[----:B------:R-:W-:Y:S01]  /*2070*/  SEL R3, RZ, 0xffffffff, P1 ;  /* 0xffffffffff037807 */ /* 0x000fe20000800000 */
[----:B---3--:R-:W-:Y:S01]  /*2080*/  IMAD.WIDE.U32 R90, R174, R88, R16 ;  /* 0x00000058ae5a7225 */ /* 0x008fe200078e0010 */
[----:B------:R-:W-:Y:S02]  /*2090*/  SEL R0, RZ, 0x1, P0 ;  /* 0x00000001ff007807 */ /* 0x000fe40000000000 */
[----:B------:R-:W-:Y:S01]  /*20a0*/  ISETP.GE.AND P0, PT, R168, UR5, PT ;  /* 0x00000005a8007c0c */ /* 0x000fe2000bf06270 */
[----:B------:R-:W-:Y:S01]  /*20b0*/  IMAD.SHL.U32 R3, R3, 0x2, RZ ;  /* 0x0000000203037824 */ /* 0x000fe200078e00ff */
[----:B------:R-:W-:Y:S01]  /*20c0*/  ISETP.GE.AND P1, PT, R23, UR4, PT ;  /* 0x0000000417007c0c */ /* 0x000fe2000bf26270 */
[----:B------:R-:W-:Y:S01]  /*20d0*/  IMAD.MOV.U32 R127, RZ, RZ, 0x20 ;  /* 0x00000020ff7f7424 */ /* 0x000fe200078e00ff */
[----:B------:R-:W-:Y:S01]  /*20e0*/  SHF.R.S32.HI R7, RZ, 0x1f, R174 ;  /* 0x0000001fff077819 */ /* 0x000fe200000114ae */
[----:B------:R-:W-:Y:S01]  /*20f0*/  IMAD.SHL.U32 R107, R94, 0x40, RZ ;  /* 0x000000405e6b7824 */ /* 0x000fe200078e00ff */
[----:B------:R-:W-:Y:S01]  /*2100*/  LOP3.LUT R0, R3, 0x2, R0, 0xe2, !PT ;  /* 0x0000000203007812 */ /* 0x000fe200078ee200 */
[----:B------:R-:W-:Y:S01]  /*2110*/  IMAD R133, R89, 0x60, RZ ;  /* 0x0000006059857824 */ /* 0x000fe200078e02ff */
[----:B------:R-:W-:Y:S01]  /*2120*/  SEL R3, RZ, 0xffffffff, P0 ;  /* 0xffffffffff037807 */ /* 0x000fe20000000000 */
[----:B------:R-:W-:Y:S01]  /*2130*/  IMAD.SHL.U32 R109, R88, 0x40, RZ ;  /* 0x00000040586d7824 */ /* 0x000fe200078e00ff */
[----:B------:R-:W-:Y:S01]  /*2140*/  ISETP.GE.AND P0, PT, R169, UR4, PT ;  /* 0x00000004a9007c0c */ /* 0x000fe2000bf06270 */
[----:B------:R-:W-:Y:S01]  /*2150*/  IMAD.IADD R130, R130, 0x1, R25 ;  /* 0x0000000182827824 */ /* 0x000fe200078e0219 */
[----:B--2---:R-:W-:Y:S01]  /*2160*/  SEL R4, RZ, 0x8, P1 ;  /* 0x00000008ff047807 */ /* 0x004fe20000800000 */
[----:B------:R-:W-:Y:S01]  /*2170*/  IMAD.SHL.U32 R6, R3, 0x2, RZ ;  /* 0x0000000203067824 */ /* 0x000fe200078e00ff */
[----:B------:R-:W-:Y:S01]  /*2180*/  SEL R3, RZ, 0x4, P0 ;  /* 0x00000004ff037807 */ /* 0x000fe20000000000 */
[----:B------:R-:W-:Y:S01]  /*2190*/  IMAD R113, R198, 0x40, R174 ;  /* 0x00000040c6717824 */ /* 0x000fe200078e02ae */
[----:B------:R-:W-:-:S02]  /*21a0*/  SHF.R.S32.HI R165, RZ, 0x1f, R164 ;  /* 0x0000001fffa57819 */ /* 0x000fc400000114a4 */
[----:B------:R-:W-:Y:S01]  /*21b0*/  LOP3.LUT R0, R4, R0, R3, 0xfe, !PT ;  /* 0x0000000004007212 */ /* 0x000fe200078efe03 */
[-C--:B------:R-:W-:Y:S01]  /*21c0*/  IMAD R3, R7, R94.reuse, RZ ;  /* 0x0000005e07037224 */ /* 0x080fe200078e02ff */
[----:B------:R-:W-:Y:S01]  /*21d0*/  ISETP.GE.AND P0, PT, R161, UR4, PT ;  /* 0x00000004a1007c0c */ /* 0x000fe2000bf06270 */
[----:B------:R-:W-:Y:S01]  /*21e0*/  IMAD.WIDE.U32 R98, R174, R94, R164 ;  /* 0x0000005eae627225 */ /* 0x000fe200078e00a4 */
[----:B------:R-:W-:Y:S02]  /*21f0*/  ISETP.GE.AND P1, PT, R169, UR5, PT ;  /* 0x00000005a9007c0c */ /* 0x000fe4000bf26270 */
[----:B-1----:R-:W-:Y:S01]  /*2200*/  ISETP.GE.AND P3, PT, R16, R125, PT ;  /* 0x0000007d1000720c */ /* 0x002fe20003f66270 */
[----:B------:R-:W-:Y:S01]  /*2210*/  IMAD R9, R174, R95, R3 ;  /* 0x0000005fae097224 */ /* 0x000fe200078e0203 */
[----:B------:R-:W-:Y:S01]  /*2220*/  SEL R3, RZ, 0x10, P0 ;  /* 0x00000010ff037807 */ /* 0x000fe20000000000 */
[-C--:B------:R-:W-:Y:S01]  /*2230*/  IMAD R7, R7, R88.reuse, RZ ;  /* 0x0000005807077224 */ /* 0x080fe200078e02ff */
[----:B------:R-:W-:Y:S01]  /*2240*/  ISETP.GE.AND P2, PT, R16, UR5, PT ;  /* 0x0000000510007c0c */ /* 0x000fe2000bf46270 */
[----:B------:R-:W-:Y:S01]  /*2250*/  IMAD.IADD R99, R99, 0x1, R9 ;  /* 0x0000000163637824 */ /* 0x000fe200078e0209 */
[----:B------:R-:W-:Y:S01]  /*2260*/  SEL R4, RZ, 0x4, P1 ;  /* 0x00000004ff047807 */ /* 0x000fe20000800000 */
[----:B------:R-:W-:Y:S01]  /*2270*/  IMAD.IADD R97, R9, 0x1, R97 ;  /* 0x0000000109617824 */ /* 0x000fe200078e0261 */
[----:B------:R-:W-:Y:S01]  /*2280*/  LOP3.LUT R9, R0, R3, RZ, 0xfc, !PT ;  /* 0x0000000300097212 */ /* 0x000fe200078efcff */
[C---:B------:R-:W-:Y:S01]  /*2290*/  IMAD R11, R174.reuse, R89, R7 ;  /* 0x00000059ae0b7224 */ /* 0x040fe200078e0207 */
[----:B------:R-:W-:Y:S01]  /*22a0*/  ISETP.GE.AND P1, PT, R169, R125, PT ;  /* 0x0000007da900720c */ /* 0x000fe20003f26270 */
[----:B------:R-:W-:Y:S01]  /*22b0*/  IMAD.WIDE.U32 R92, R174, R88, R164 ;  /* 0x00000058ae5c7225 */ /* 0x000fe200078e00a4 */
[----:B------:R-:W-:-:S02]  /*22c0*/  SEL R3, R125, RZ, P3 ;  /* 0x000000ff7d037207 */ /* 0x000fc40001800000 */
[----:B------:R-:W-:Y:S01]  /*22d0*/  SEL R5, RZ, 0x1, P2 ;  /* 0x00000001ff057807 */ /* 0x000fe20001000000 */
[----:B------:R-:W-:Y:S01]  /*22e0*/  IMAD.IADD R93, R93, 0x1, R11 ;  /* 0x000000015d5d7824 */ /* 0x000fe200078e020b */
[----:B------:R-:W-:Y:S01]  /*22f0*/  ISETP.GE.AND P2, PT, R168, R125, PT ;  /* 0x0000007da800720c */ /* 0x000fe20003f46270 */
[----:B------:R-:W-:Y:S01]  /*2300*/  IMAD.IADD R3, R16, 0x1, R3 ;  /* 0x0000000110037824 */ /* 0x000fe200078e0203 */
[----:B------:R-:W-:Y:S01]  /*2310*/  SEL R0, R125, RZ, P1 ;  /* 0x000000ff7d007207 */ /* 0x000fe20000800000 */
[----:B------:R-:W-:Y:S01]  /*2320*/  IMAD.IADD R91, R11, 0x1, R91 ;  /* 0x000000010b5b7824 */ /* 0x000fe200078e025b */
[----:B------:R-:W-:Y:S01]  /*2330*/  SEL R7, R125, RZ, P2 ;  /* 0x000000ff7d077207 */ /* 0x000fe20001000000 */
[----:B-----5:R-:W-:Y:S01]  /*2340*/  IMAD.WIDE.U32 R98, R141, R94, R98 ;  /* 0x0000005e8d627225 */ /* 0x020fe200078e0062 */
[----:B------:R-:W-:Y:S02]  /*2350*/  LOP3.LUT R5, R6, 0x2, R5, 0xe2, !PT ;  /* 0x0000000206057812 */ /* 0x000fe400078ee205 */
[----:B------:R-:W-:Y:S01]  /*2360*/  SHF.R.S32.HI R21, RZ, 0x1f, R141 ;  /* 0x0000001fff157819 */ /* 0x000fe2000001148d */
[----:B------:R-:W-:Y:S01]  /*2370*/  IMAD.IADD R10, R169, 0x1, R0 ;  /* 0x00000001a90a7824 */ /* 0x000fe200078e0200 */
[----:B------:R-:W-:Y:S01]  /*2380*/  SHF.R.S32.HI R0, RZ, 0x1f, R3 ;  /* 0x0000001fff007819 */ /* 0x000fe20000011403 */
[----:B------:R-:W-:Y:S01]  /*2390*/  IMAD.IADD R7, R168, 0x1, R7 ;  /* 0x00000001a8077824 */ /* 0x000fe200078e0207 */
[----:B------:R-:W-:Y:S01]  /*23a0*/  LOP3.LUT R5, R5, R4, RZ, 0xfc, !PT ;  /* 0x0000000405057212 */ /* 0x000fe200078efcff */
[----:B------:R-:W-:Y:S01]  /*23b0*/  IMAD.WIDE.U32 R96, R141, R94, R96 ;  /* 0x0000005e8d607225 */ /* 0x000fe200078e0060 */
[----:B------:R-:W-:-:S02]  /*23c0*/  LEA.HI R6, R0, R3, RZ, 0x3 ;  /* 0x0000000300067211 */ /* 0x000fc400078f18ff */
[----:B------:R-:W-:Y:S01]  /*23d0*/  LEA.HI R0, R0, R3, RZ, 0x6 ;  /* 0x0000000300007211 */ /* 0x000fe200078f30ff */
[CC--:B------:R-:W-:Y:S01]  /*23e0*/  IMAD.WIDE.U32 R92, R141.reuse, R88.reuse, R92 ;  /* 0x000000588d5c7225 */ /* 0x0c0fe200078e005c */
[----:B------:R-:W-:Y:S02]  /*23f0*/  SHF.R.S32.HI R4, RZ, 0x1f, R7 ;  /* 0x0000001fff047819 */ /* 0x000fe40000011407 */
[----:B------:R-:W-:Y:S01]  /*2400*/  SHF.R.S32.HI R3, RZ, 0x6, R0 ;  /* 0x00000006ff037819 */ /* 0x000fe20000011400 */
[----:B------:R-:W-:Y:S01]  /*2410*/  IMAD.WIDE.U32 R90, R141, R88, R90 ;  /* 0x000000588d5a7225 */ /* 0x000fe200078e005a */
[CC--:B------:R-:W-:Y:S02]  /*2420*/  LEA.HI R8, R4.reuse, R7.reuse, RZ, 0x6 ;  /* 0x0000000704087211 */ /* 0x0c0fe400078f30ff */
[----:B------:R-:W-:Y:S01]  /*2430*/  LEA.HI R7, R4, R7, RZ, 0x3 ;  /* 0x0000000704077211 */ /* 0x000fe200078f18ff */
[C---:B------:R-:W-:Y:S01]  /*2440*/  IMAD R140, R3.reuse, 0x1800, R186 ;  /* 0x00001800038c7824 */ /* 0x040fe200078e02ba */
[C---:B------:R-:W-:Y:S01]  /*2450*/  LOP3.LUT R0, R184.reuse, 0x38, R6, 0xf8, !PT ;  /* 0x00000038b8007812 */ /* 0x040fe200078ef806 */
[----:B------:R-:W-:Y:S01]  /*2460*/  IMAD R138, R3, 0x1800, R188 ;  /* 0x00001800038a7824 */ /* 0x000fe200078e02bc */
[----:B------:R-:W-:Y:S01]  /*2470*/  SHF.R.S32.HI R15, RZ, 0x1f, R10 ;  /* 0x0000001fff0f7819 */ /* 0x000fe2000001140a */
[----:B------:R-:W-:Y:S01]  /*2480*/  IMAD.SHL.U32 R125, R125, 0x2, RZ ;  /* 0x000000027d7d7824 */ /* 0x000fe200078e00ff */
[----:B------:R-:W-:Y:S01]  /*2490*/  SHF.R.S32.HI R11, RZ, 0x6, R8 ;  /* 0x00000006ff0b7819 */ /* 0x000fe20000011408 */
[----:B------:R-:W-:Y:S01]  /*24a0*/  IMAD R8, R21, R94, RZ ;  /* 0x0000005e15087224 */ /* 0x000fe200078e02ff */
[----:B------:R-:W-:-:S02]  /*24b0*/  LOP3.LUT R4, R184, 0x38, R7, 0xf8, !PT ;  /* 0x00000038b8047812 */ /* 0x000fc400078ef807 */
[-C--:B------:R-:W-:Y:S01]  /*24c0*/  LOP3.LUT R3, R0, R185.reuse, RZ, 0x3c, !PT ;  /* 0x000000b900037212 */ /* 0x080fe200078e3cff */
[----:B------:R-:W-:Y:S01]  /*24d0*/  IMAD R139, R11, 0x1800, R186 ;  /* 0x000018000b8b7824 */ /* 0x000fe200078e02ba */
[-C--:B------:R-:W-:Y:S01]  /*24e0*/  LEA.HI R12, R15, R10.reuse, RZ, 0x3 ;  /* 0x0000000a0f0c7211 */ /* 0x080fe200078f18ff */
[----:B------:R-:W-:Y:S01]  /*24f0*/  IMAD R136, R11, 0x1800, R188 ;  /* 0x000018000b887824 */ /* 0x000fe200078e02bc */
[----:B------:R-:W-:Y:S01]  /*2500*/  LEA.HI R10, R15, R10, RZ, 0x6 ;  /* 0x0000000a0f0a7211 */ /* 0x000fe200078f30ff */
[----:B------:R-:W-:Y:S01]  /*2510*/  IMAD.IADD R140, R140, 0x1, R3 ;  /* 0x000000018c8c7824 */ /* 0x000fe200078e0203 */
[----:B------:R-:W-:Y:S01]  /*2520*/  LOP3.LUT R4, R4, R185, RZ, 0x3c, !PT ;  /* 0x000000b904047212 */ /* 0x000fe200078e3cff */
[----:B------:R-:W-:Y:S01]  /*2530*/  IMAD R103, R141, R95, R8 ;  /* 0x0000005f8d677224 */ /* 0x000fe200078e0208 */
[----:B------:R-:W-:Y:S01]  /*2540*/  SHF.R.S32.HI R3, RZ, 0x6, R10 ;  /* 0x00000006ff037819 */ /* 0x000fe2000001140a */
[----:B------:R-:W-:Y:S01]  /*2550*/  IMAD R11, R95, 0x60, RZ ;  /* 0x000000605f0b7824 */ /* 0x000fe200078e02ff */
[----:B------:R-:W-:Y:S01]  /*2560*/  LOP3.LUT R15, R181, 0x38, R12, 0xf8, !PT ;  /* 0x00000038b50f7812 */ /* 0x000fe200078ef80c */
[----:B------:R-:W-:Y:S01]  /*2570*/  IMAD.IADD R139, R139, 0x1, R4 ;  /* 0x000000018b8b7824 */ /* 0x000fe200078e0204 */
[----:B------:R-:W-:Y:S01]  /*2580*/  LOP3.LUT R13, R181, 0x38, R6, 0xf8, !PT ;  /* 0x00000038b50d7812 */ /* 0x000fe200078ef806 */
[----:B------:R-:W-:Y:S01]  /*2590*/  IMAD R135, R3, 0x1800, R188 ;  /* 0x0000180003877824 */ /* 0x000fe200078e02bc */
[-C--:B------:R-:W-:Y:S01]  /*25a0*/  LOP3.LUT R4, R15, R218.reuse, RZ, 0x3c, !PT ;  /* 0x000000da0f047212 */ /* 0x080fe200078e3cff */
[----:B------:R-:W-:Y:S01]  /*25b0*/  IMAD R137, R3, 0x1800, R186 ;  /* 0x0000180003897824 */ /* 0x000fe200078e02ba */
[----:B------:R-:W-:Y:S01]  /*25c0*/  LOP3.LUT R13, R13, R218, RZ, 0x3c, !PT ;  /* 0x000000da0d0d7212 */ /* 0x000fe200078e3cff */
[----:B------:R-:W-:Y:S01]  /*25d0*/  IMAD.IADD R105, R99, 0x1, R103 ;  /* 0x0000000163697824 */ /* 0x000fe200078e0267 */
[C---:B------:R-:W-:Y:S01]  /*25e0*/  LOP3.LUT R0, R184.reuse, 0x38, R12, 0xf8, !PT ;  /* 0x00000038b8007812 */ /* 0x040fe200078ef80c */
[----:B------:R-:W-:Y:S01]  /*25f0*/  IMAD.IADD R135, R135, 0x1, R4 ;  /* 0x0000000187877824 */ /* 0x000fe200078e0204 */
[----:B------:R-:W-:Y:S01]  /*2600*/  LOP3.LUT R4, R184, 0x18, R16, 0xf8, !PT ;  /* 0x00000018b8047812 */ /* 0x000fe200078ef810 */
[----:B------:R-:W-:Y:S01]  /*2610*/  IMAD.IADD R138, R138, 0x1, R13 ;  /* 0x000000018a8a7824 */ /* 0x000fe200078e020d */
[----:B------:R-:W-:Y:S01]  /*2620*/  ISETP.GE.AND P4, PT, R23, UR5, PT ;  /* 0x0000000517007c0c */ /* 0x000fe2000bf86270 */
[----:B------:R-:W-:Y:S01]  /*2630*/  IMAD.IADD R103, R103, 0x1, R97 ;  /* 0x0000000167677824 */ /* 0x000fe200078e0261 */
[----:B------:R-:W-:-:S02]  /*2640*/  LOP3.LUT R13, R181, 0x38, R7, 0xf8, !PT ;  /* 0x00000038b50d7812 */ /* 0x000fc400078ef807 */
[-C--:B------:R-:W-:Y:S02]  /*2650*/  LOP3.LUT R0, R0, R185.reuse, RZ, 0x3c, !PT ;  /* 0x000000b900007212 */ /* 0x080fe400078e3cff */
[----:B------:R-:W-:Y:S02]  /*2660*/  ISETP.GE.AND P0, PT, R162, UR4, PT ;  /* 0x00000004a2007c0c */ /* 0x000fe4000bf06270 */
[----:B------:R-:W-:Y:S01]  /*2670*/  LOP3.LUT R3, R4, R185, RZ, 0x3c, !PT ;  /* 0x000000b904037212 */ /* 0x000fe200078e3cff */
[----:B------:R-:W-:Y:S01]  /*2680*/  IMAD.IADD R137, R137, 0x1, R0 ;  /* 0x0000000189897824 */ /* 0x000fe200078e0200 */
[----:B------:R-:W-:Y:S01]  /*2690*/  SEL R4, RZ, 0x8, P4 ;  /* 0x00000008ff047807 */ /* 0x000fe20002000000 */
[----:B------:R-:W-:Y:S01]  /*26a0*/  IMAD R0, R21, R88, RZ ;  /* 0x0000005815007224 */ /* 0x000fe200078e02ff */
[----:B------:R-:W-:Y:S01]  /*26b0*/  LOP3.LUT R13, R13, R218, RZ, 0x3c, !PT ;  /* 0x000000da0d0d7212 */ /* 0x000fe200078e3cff */
[----:B------:R-:W-:Y:S01]  /*26c0*/  IMAD.IADD R3, R186, 0x1, R3 ;  /* 0x00000001ba037824 */ /* 0x000fe200078e0203 */
[----:B------:R-:W-:-:S02]  /*26d0*/  LOP3.LUT P5, RZ, R207, 0x4, RZ, 0xc0, !PT ;  /* 0x00000004cfff7812 */ /* 0x000fc400078ac0ff */
[----:B------:R-:W-:Y:S01]  /*26e0*/  SEL R8, RZ, 0x20, P0 ;  /* 0x00000020ff087807 */ /* 0x000fe20000000000 */
[----:B------:R-:W-:Y:S01]  /*26f0*/  IMAD.IADD R136, R136, 0x1, R13 ;  /* 0x0000000188887824 */ /* 0x000fe200078e020d */
[----:B------:R-:W-:Y:S01]  /*2700*/  LOP3.LUT R20, R5, R4, RZ, 0xfc, !PT ;  /* 0x0000000405147212 */ /* 0x000fe200078efcff */
[----:B------:R-:W-:Y:S01]  /*2710*/  IMAD R13, R141, R89, R0 ;  /* 0x000000598d0d7224 */ /* 0x000fe200078e0200 */
[----:B------:R-:W-:Y:S02]  /*2720*/  LOP3.LUT R4, R5, 0x1, RZ, 0xc0, !PT ;  /* 0x0000000105047812 */ /* 0x000fe400078ec0ff */
[----:B------:R-:W-:Y:S01]  /*2730*/  SHF.R.S32.HI R118, RZ, 0x3, R6 ;  /* 0x00000003ff767819 */ /* 0x000fe20000011406 */
[----:B------:R-:W-:Y:S01]  /*2740*/  IMAD.IADD R104, R93, 0x1, R13 ;  /* 0x000000015d687824 */ /* 0x000fe200078e020d */
[----:B------:R-:W-:Y:S01]  /*2750*/  LOP3.LUT R5, R6, 0xfffffff8, RZ, 0xc0, !PT ;  /* 0xfffffff806057812 */ /* 0x000fe200078ec0ff */
[----:B------:R-:W-:Y:S01]  /*2760*/  IMAD.IADD R102, R13, 0x1, R91 ;  /* 0x000000010d667824 */ /* 0x000fe200078e025b */
[C---:B------:R-:W-:Y:S01]  /*2770*/  SHF.L.U64.HI R106, R94.reuse, 0x6, R95 ;  /* 0x000000065e6a7819 */ /* 0x040fe2000001025f */
[----:B------:R-:W-:Y:S01]  /*2780*/  IMAD.WIDE.U32 R94, R94, 0x60, RZ ;  /* 0x000000605e5e7825 */ /* 0x000fe200078e00ff */
[----:B------:R-:W-:-:S02]  /*2790*/  SHF.L.U64.HI R108, R88, 0x6, R89 ;  /* 0x00000006586c7819 */ /* 0x000fc40000010259 */
        /* <DEDUP_REMOVED lines=9> */
[----:B------:R-:W-:-:S02]  /*2830*/  LOP3.LUT R8, R9, 0x1, RZ, 0xc0, !PT ;  /* 0x0000000109087812 */ /* 0x000fc400078ec0ff */
[C---:B------:R-:W-:Y:S02]  /*2840*/  LOP3.LUT R9, R20.reuse, 0x2, RZ, 0xc0, !PT ;  /* 0x0000000214097812 */ /* 0x040fe400078ec0ff */
[----:B------:R-:W-:Y:S02]  /*2850*/  LOP3.LUT R10, R20, 0x4, RZ, 0xc0, !PT ;  /* 0x00000004140a7812 */ /* 0x000fe400078ec0ff */
[C---:B------:R-:W-:Y:S02]  /*2860*/  LOP3.LUT R21, R27.reuse, 0x2, RZ, 0xc0, !PT ;  /* 0x000000021b157812 */ /* 0x040fe400078ec0ff */
[C---:B------:R-:W-:Y:S02]  /*2870*/  LOP3.LUT R25, R27.reuse, 0x4, RZ, 0xc0, !PT ;  /* 0x000000041b197812 */ /* 0x040fe400078ec0ff */
[C---:B------:R-:W-:Y:S02]  /*2880*/  LOP3.LUT R100, R27.reuse, 0x8, RZ, 0xc0, !PT ;  /* 0x000000081b647812 */ /* 0x040fe400078ec0ff */
[----:B------:R-:W-:-:S02]  /*2890*/  LOP3.LUT R26, R27, 0x10, RZ, 0xc0, !PT ;  /* 0x000000101b1a7812 */ /* 0x000fc400078ec0ff */
[----:B------:R-:W-:Y:S02]  /*28a0*/  SHF.R.S32.HI R0, RZ, 0x1f, R30 ;  /* 0x0000001fff007819 */ /* 0x000fe4000001141e */
[----:B0-----:R-:W-:Y:S02]  /*28b0*/  LEA.HI R144, R144, 0x8, RZ, 0x19 ;  /* 0x0000000890907811 */ /* 0x001fe400078fc8ff */
[----:B------:R-:W-:Y:S02]  /*28c0*/  SHF.R.S32.HI R114, RZ, 0x3, R12 ;  /* 0x00000003ff727819 */ /* 0x000fe4000001140c */
[----:B------:R-:W-:Y:S02]  /*28d0*/  LOP3.LUT R20, R20, 0x8, RZ, 0xc0, !PT ;  /* 0x0000000814147812 */ /* 0x000fe400078ec0ff */
[----:B------:R-:W-:Y:S02]  /*28e0*/  SHF.R.S32.HI R112, RZ, 0x1f, R5 ;  /* 0x0000001fff707819 */ /* 0x000fe40000011405 */
[----:B------:R-:W-:-:S02]  /*28f0*/  SHF.R.S32.HI R111, RZ, 0x1f, R6 ;  /* 0x0000001fff6f7819 */ /* 0x000fc40000011406 */
[----:B------:R-:W-:Y:S02]  /*2900*/  SHF.R.S32.HI R110, RZ, 0x1f, R7 ;  /* 0x0000001fff6e7819 */ /* 0x000fe40000011407 */
[----:B------:R-:W-:Y:S02]  /*2910*/  LOP3.LUT R27, R27, 0x20, RZ, 0xc0, !PT ;  /* 0x000000201b1b7812 */ /* 0x000fe400078ec0ff */
[----:B----4-:R-:W-:-:S07]  /*2920*/  SHF.R.S32.HI R129, RZ, 0x1f, R101 ;  /* 0x0000001fff817819 */ /* 0x010fce0000011465 */
.L_x_1688:
[----:B0-----:R-:W0:Y:S01]  /*2930*/  LDC R32, c[0x0][0x430] ;  /* 0x00010c00ff207b82 */ /* 0x001e220000000800 */
[----:B------:R-:W-:-:S04]  /*2940*/  VIADD R2, R2, 0xffffffff ;  /* 0xffffffff02027836 */ /* 0x000fc80000000000 */
[----:B------:R-:W-:-:S03]  /*2950*/  IMAD R11, R2, 0x60, R113 ;  /* 0x00000060020b7824 */ /* 0x000fc600078e0271 */
[----:B------:R-:W1:Y:S01]  /*2960*/  LDC R124, c[0x0][0x3f4] ;  /* 0x0000fd00ff7c7b82 */ /* 0x000e620000000800 */
[----:B------:R-:W-:Y:S01]  /*2970*/  IMAD.IADD R33, R130, 0x1, R11 ;  /* 0x0000000182217824 */ /* 0x000fe200078e020b */
[----:B------:R-:W-:-:S03]  /*2980*/  ISETP.GE.AND P0, PT, R11, R24, PT ;  /* 0x000000180b00720c */ /* 0x000fc60003f06270 */
[----:B------:R-:W-:Y:S01]  /*2990*/  IMAD.MOV.U32 R11, RZ, RZ, R33 ;  /* 0x000000ffff0b7224 */ /* 0x000fe200078e0021 */
        /* <DEDUP_REMOVED lines=10> */
[----:B------:R-:W-:Y:S02]  /*2a40*/  @!P0 IMAD R31, R101, R15, R28 ;  /* 0x0000000f651f8224 */ /* 0x000fe400078e021c */
[----:B------:R-:W-:-:S04]  /*2a50*/  @!P0 IMAD.MOV.U32 R28, RZ, RZ, R11 ;  /* 0x000000ffff1c8224 */ /* 0x000fc800078e000b */
[----:B------:R-:W-:-:S04]  /*2a60*/  @!P0 IMAD.WIDE.U32 R14, R101, R14, R28 ;  /* 0x0000000e650e8225 */ /* 0x000fc800078e001c */
[----:B------:R-:W-:Y:S01]  /*2a70*/  @!P0 IMAD.IADD R15, R15, 0x1, R31 ;  /* 0x000000010f0f8824 */ /* 0x000fe200078e021f */
[----:B--2---:R-:W-:Y:S01]  /*2a80*/  @!P0 LEA R12, P4, R14, R12, 0x2 ;  /* 0x0000000c0e0c8211 */ /* 0x004fe200078810ff */
[----:B------:R-:W-:-:S03]  /*2a90*/  IMAD.MOV.U32 R28, RZ, RZ, RZ ;  /* 0x000000ffff1c7224 */ /* 0x000fc600078e00ff */
[----:B------:R-:W-:-:S05]  /*2aa0*/  @!P0 LEA.HI.X R13, R14, R13, R15, 0x2, P4 ;  /* 0x0000000d0e0d8211 */ /* 0x000fca00020f140f */
[----:B------:R0:W5:Y:S01]  /*2ab0*/  @!P0 LDG.E R28, desc[UR60][R12.64] ;  /* 0x0000003c0c1c8981 */ /* 0x000162000c1e1900 */
[----:B-1----:R-:W-:Y:S01]  /*2ac0*/  ISETP.GE.AND P0, PT, R124, 0x1, PT ;  /* 0x000000017c00780c */ /* 0x002fe20003f06270 */
[----:B------:R-:W-:Y:S01]  /*2ad0*/  IMAD.MOV R29, RZ, RZ, -R11 ;  /* 0x000000ffff1d7224 */ /* 0x000fe200078e0a0b */
[----:B------:R-:W-:Y:S01]  /*2ae0*/  ISETP.GT.AND P4, PT, R2, R126, PT ;  /* 0x0000007e0200720c */ /* 0x000fe20003f84270 */
[C---:B------:R-:W-:Y:S01]  /*2af0*/  IMAD R11, R19.reuse, 0x4800, R134 ;  /* 0x00004800130b7824 */ /* 0x040fe200078e0286 */
[----:B------:R-:W-:Y:S05]  /*2b00*/  YIELD ;  /* 0x0000000000007946 */ /* 0x000fea0003800000 */
[----:B------:R-:W-:Y:S01]  /*2b10*/  IMAD R29, R32, R29, R33 ;  /* 0x0000001d201d7224 */ /* 0x000fe200078e0221 */
[----:B------:R-:W-:Y:S01]  /*2b20*/  BSSY B0, `(.L_x_1583) ;  /* 0x00007e5000007945 */ /* 0x000fe20003800000 */
[----:B------:R-:W-:Y:S01]  /*2b30*/  IMAD R33, R19, 0x4800, R3 ;  /* 0x0000480013217824 */ /* 0x000fe200078e0203 */
[----:B------:R-:W-:Y:S01]  /*2b40*/  P2R R123, PR, RZ, 0x10 ;  /* 0x00000010ff7b7803 */ /* 0x000fe20000000000 */
[----:B------:R-:W-:-:S02]  /*2b50*/  IMAD R32, R11, 0x2, R122 ;  /* 0x000000020b207824 */ /* 0x000fc400078e027a */
[----:B------:R-:W-:Y:S01]  /*2b60*/  IMAD R33, R33, 0x2, R122 ;  /* 0x0000000221217824 */ /* 0x000fe200078e027a */
        /* <DEDUP_REMOVED lines=8> */
[-C--:B------:R-:W-:Y:S02]  /*2bf0*/  IMAD R34, R133, R2.reuse, RZ ;  /* 0x0000000285227224 */ /* 0x080fe400078e02ff */
[----:B------:R-:W-:Y:S01]  /*2c00*/  IMAD R11, R29, UR5, R14 ;  /* 0x000000051d0b7c24 */ /* 0x000fe2000f8e020e */
[----:B------:R-:W-:Y:S01]  /*2c10*/  ULDC.64 UR4, c[0x0][0x310] ;  /* 0x0000c40000047ab9 */ /* 0x000fe20000000a00 */
[----:B------:R-:W-:-:S02]  /*2c20*/  IMAD R14, R132, R2, RZ ;  /* 0x00000002840e7224 */ /* 0x000fc400078e02ff */
[----:B------:R-:W-:Y:S02]  /*2c30*/  IMAD R15, R84, UR4, RZ ;  /* 0x00000004540f7c24 */ /* 0x000fe4000f8e02ff */
[----:B------:R-:W-:Y:S01]  /*2c40*/  IMAD.IADD R13, R13, 0x1, R11 ;  /* 0x000000010d0d7824 */ /* 0x000fe200078e020b */
[----:B------:R-:W-:Y:S01]  /*2c50*/  SHF.R.S32.HI R11, RZ, 0x1f, R2 ;  /* 0x0000001fff0b7819 */ /* 0x000fe20000011402 */
[C---:B------:R-:W-:Y:S02]  /*2c60*/  IMAD R15, R28.reuse, UR5, R15 ;  /* 0x000000051c0f7c24 */ /* 0x040fe4000f8e020f */
[----:B------:R-:W-:Y:S01]  /*2c70*/  IMAD.WIDE.U32 R12, R28, UR4, R12 ;  /* 0x000000041c0c7c25 */ /* 0x000fe2000f8e000c */
[----:B------:R-:W-:-:S03]  /*2c80*/  ULDC.64 UR4, c[0x0][0x308] ;  /* 0x0000c20000047ab9 */ /* 0x000fc60000000a00 */
[----:B------:R-:W-:Y:S02]  /*2c90*/  IMAD.IADD R13, R13, 0x1, R15 ;  /* 0x000000010d0d7824 */ /* 0x000fe400078e020f */
[----:B------:R-:W-:Y:S02]  /*2ca0*/  IMAD R15, R0, UR4, RZ ;  /* 0x00000004000f7c24 */ /* 0x000fe4000f8e02ff */
[----:B------:R-:W-:Y:S02]  /*2cb0*/  IMAD R39, R11, R88, R34 ;  /* 0x000000580b277224 */ /* 0x000fe400078e0222 */
[C---:B------:R-:W-:Y:S02]  /*2cc0*/  IMAD R115, R30.reuse, UR5, R15 ;  /* 0x000000051e737c24 */ /* 0x040fe4000f8e020f */
[----:B------:R-:W-:Y:S01]  /*2cd0*/  IMAD.WIDE.U32 R34, R30, UR4, R12 ;  /* 0x000000041e227c25 */ /* 0x000fe2000f8e000c */
[----:B------:R-:W-:-:S03]  /*2ce0*/  ULDC.64 UR4, c[0x0][0x2e8] ;  /* 0x0000ba0000047ab9 */ /* 0x000fc60000000a00 */
[----:B------:R-:W-:Y:S01]  /*2cf0*/  IMAD.IADD R115, R35, 0x1, R115 ;  /* 0x0000000123737824 */ /* 0x000fe200078e0273 */
[----:B------:R-:W-:Y:S01]  /*2d00*/  LEA R116, P4, R34, UR4, 0x1 ;  /* 0x0000000422747c11 */ /* 0x000fe2000f8808ff */
[----:B------:R-:W-:Y:S02]  /*2d10*/  IMAD R37, R11, R94, R14 ;  /* 0x0000005e0b257224 */ /* 0x000fe400078e020e */
[----:B------:R-:W-:Y:S01]  /*2d20*/  IMAD R85, R2, -0x60, R24 ;  /* 0xffffffa002557824 */ /* 0x000fe200078e0218 */
[----:B------:R-:W-:Y:S01]  /*2d30*/  LEA.HI.X R115, R34, UR5, R115, 0x1, P4 ;  /* 0x0000000522737c11 */ /* 0x000fe2000a0f0c73 */
[----:B------:R-:W-:-:S03]  /*2d40*/  IMAD.WIDE.U32 R14, R94, R2, RZ ;  /* 0x000000025e0e7225 */ /* 0x000fc600078e00ff */
[----:B------:R-:W-:Y:S01]  /*2d50*/  VIMNMX R85, R85, 0x60, PT ;  /* 0x0000006055557848 */ /* 0x000fe20003fe0100 */
        /* <DEDUP_REMOVED lines=60> */
.L_x_1587:
[----:B------:R-:W-:Y:S05]  /*3120*/  BSYNC B1 ;  /* 0x0000000000017941 */ /* 0x000fea0003800000 */
.L_x_1586:
        /* <DEDUP_REMOVED lines=56> */
.L_x_1589:
[----:B------:R-:W-:Y:S05]  /*34b0*/  BSYNC B1 ;  /* 0x0000000000017941 */ /* 0x000fea0003800000 */
.L_x_1588:
[----:B------:R-:W2:Y:S01]  /*34c0*/  LDL R11, [R1+0x30] ;  /* 0x00003000010b7983 */ /* 0x000ea20000100800 */
[----:B0-----:R-:W-:Y:S01]  /*34d0*/  IMAD.MOV.U32 R12, RZ, RZ, R63 ;  /* 0x000000ffff0c7224 */ /* 0x001fe200078e003f */
[----:B------:R-:W-:Y:S01]  /*34e0*/  PRMT R157, R83, 0x5410, R86 ;  /* 0x00005410539d7816 */ /* 0x000fe20000000056 */
[----:B------:R-:W-:Y:S02]  /*34f0*/  IMAD.MOV.U32 R13, RZ, RZ, R66 ;  /* 0x000000ffff0d7224 */ /* 0x000fe400078e0042 */
[----:B------:R-:W-:-:S03]  /*3500*/  IMAD.MOV.U32 R14, RZ, RZ, R67 ;  /* 0x000000ffff0e7224 */ /* 0x000fc600078e0043 */
[----:B------:R-:W-:Y:S01]  /*3510*/  PRMT R209, R13, 0x7610, R209 ;  /* 0x000076100dd17816 */ /* 0x000fe200000000d1 */
[----:B------:R-:W-:Y:S01]  /*3520*/  IMAD.MOV.U32 R13, RZ, RZ, R74 ;  /* 0x000000ffff0d7224 */ /* 0x000fe200078e004a */
[----:B------:R-:W-:Y:S01]  /*3530*/  PRMT R204, R14, 0x7610, R204 ;  /* 0x000076100ecc7816 */ /* 0x000fe200000000cc */
[----:B------:R-:W-:-:S03]  /*3540*/  IMAD.MOV.U32 R14, RZ, RZ, R75 ;  /* 0x000000ffff0e7224 */ /* 0x000fc600078e004b */
[----:B------:R-:W-:Y:S01]  /*3550*/  PRMT R209, R209, 0x5410, R13 ;  /* 0x00005410d1d17816 */ /* 0x000fe2000000000d */
[----:B------:R-:W-:Y:S01]  /*3560*/  IMAD.MOV.U32 R13, RZ, RZ, R60 ;  /* 0x000000ffff0d7224 */ /* 0x000fe200078e003c */
[----:B--2---:R-:W-:Y:S01]  /*3570*/  R2UR UR4, R11 ;  /* 0x000000000b0472ca */ /* 0x004fe200000e0000 */
[----:B------:R-:W-:-:S05]  /*3580*/  IMAD.MOV.U32 R11, RZ, RZ, R62 ;  /* 0x000000ffff0b7224 */ /* 0x000fca00078e003e */
[----:B------:R-:W-:Y:S01]  /*3590*/  PRMT R189, R12, 0x5410, R11 ;  /* 0x000054100cbd7816 */ /* 0x000fe2000000000b */
[----:B------:R-:W-:Y:S02]  /*35a0*/  IMAD.MOV.U32 R11, RZ, RZ, R70 ;  /* 0x000000ffff0b7224 */ /* 0x000fe400078e0046 */
[----:B------:R-:W-:-:S03]  /*35b0*/  IMAD.MOV.U32 R12, RZ, RZ, R71 ;  /* 0x000000ffff0c7224 */ /* 0x000fc600078e0047 */
[----:B------:R-:W-:Y:S01]  /*35c0*/  PRMT R210, R11, 0x5410, R14 ;  /* 0x000054100bd27816 */ /* 0x000fe2000000000e */
[----:B------:R-:W-:Y:S01]  /*35d0*/  IMAD.MOV.U32 R11, RZ, RZ, R78 ;  /* 0x000000ffff0b7224 */ /* 0x000fe200078e004e */
[----:B------:R-:W-:Y:S01]  /*35e0*/  PRMT R204, R204, 0x5410, R12 ;  /* 0x00005410cccc7816 */ /* 0x000fe2000000000c */
[----:B------:R-:W-:Y:S01]  /*35f0*/  IMAD.MOV.U32 R12, RZ, RZ, R79 ;  /* 0x000000ffff0c7224 */ /* 0x000fe200078e004f */
[----:B------:R-:W-:Y:S01]  /*3600*/  UISETP.NE.AND UP0, UPT, UR4, 0x3, UPT ;  /* 0x000000030400788c */ /* 0x000fe2000bf05270 */
[----:B------:R-:W-:Y:S01]  /*3610*/  IMAD.MOV.U32 R14, RZ, RZ, R61 ;  /* 0x000000ffff0e7224 */ /* 0x000fe200078e003d */
[----:B------:R-:W-:Y:S01]  /*3620*/  PRMT R150, R150, 0x5410, R11 ;  /* 0x0000541096967816 */ /* 0x000fe2000000000b */
[----:B------:R-:W-:Y:S01]  /*3630*/  IMAD.MOV.U32 R11, RZ, RZ, R64 ;  /* 0x000000ffff0b7224 */ /* 0x000fe200078e0040 */
[----:B------:R-:W-:Y:S01]  /*3640*/  PRMT R211, R211, 0x5410, R12 ;  /* 0x00005410d3d37816 */ /* 0x000fe2000000000c */
[----:B------:R-:W-:Y:S01]  /*3650*/  IMAD.MOV.U32 R12, RZ, RZ, R65 ;  /* 0x000000ffff0c7224 */ /* 0x000fe200078e0041 */
[----:B------:R-:W-:Y:S01]  /*3660*/  PRMT R158, R13, 0x5410, R14 ;  /* 0x000054100d9e7816 */ /* 0x000fe2000000000e */
[----:B------:R-:W-:Y:S01]  /*3670*/  IMAD.MOV.U32 R13, RZ, RZ, R68 ;  /* 0x000000ffff0d7224 */ /* 0x000fe200078e0044 */
[----:B------:R-:W-:Y:S01]  /*3680*/  PLOP3.LUT P0, PT, PT, PT, UP0, 0x80, 0x0 ;  /* 0x000000000000781c */ /* 0x000fe20003f0f008 */
[----:B------:R-:W-:Y:S01]  /*3690*/  IMAD.MOV.U32 R14, RZ, RZ, R69 ;  /* 0x000000ffff0e7224 */ /* 0x000fe200078e0045 */
[----:B------:R-:W-:Y:S01]  /*36a0*/  PRMT R159, R12, 0x5410, R11 ;  /* 0x000054100c9f7816 */ /* 0x000fe2000000000b */
[----:B------:R-:W-:-:S02]  /*36b0*/  IMAD.MOV.U32 R12, RZ, RZ, R72 ;  /* 0x000000ffff0c7224 */ /* 0x000fc400078e0048 */
[----:B------:R-:W-:Y:S01]  /*36c0*/  IMAD.MOV.U32 R11, RZ, RZ, R77 ;  /* 0x000000ffff0b7224 */ /* 0x000fe200078e004d */
[----:B------:R-:W-:Y:S01]  /*36d0*/  PRMT R200, R14, 0x5410, R13 ;  /* 0x000054100ec87816 */ /* 0x000fe2000000000d */
[----:B------:R-:W-:Y:S02]  /*36e0*/  IMAD.MOV.U32 R14, RZ, RZ, R76 ;  /* 0x000000ffff0e7224 */ /* 0x000fe400078e004c */
[----:B------:R-:W-:Y:S01]  /*36f0*/  IMAD.MOV.U32 R13, RZ, RZ, R73 ;  /* 0x000000ffff0d7224 */ /* 0x000fe200078e0049 */
[----:B------:R-:W-:Y:S01]  /*3700*/  PRMT R212, R11, 0x5410, R12 ;  /* 0x000054100bd47816 */ /* 0x000fe2000000000c */
[----:B------:R-:W-:Y:S01]  /*3710*/  IMAD.MOV.U32 R12, RZ, RZ, R80 ;  /* 0x000000ffff0c7224 */ /* 0x000fe200078e0050 */
[----:B------:R-:W-:Y:S01]  /*3720*/  PRMT R211, R14, 0x7610, R211 ;  /* 0x000076100ed37816 */ /* 0x000fe200000000d3 */
[----:B-----5:R-:W-:Y:S01]  /*3730*/  IMAD.MOV.U32 R14, RZ, RZ, R34 ;  /* 0x000000ffff0e7224 */ /* 0x020fe200078e0022 */
[----:B------:R-:W-:Y:S01]  /*3740*/  PRMT R224, R224, 0x5410, R13 ;  /* 0x00005410e0e07816 */ /* 0x000fe2000000000d */
[----:B------:R-:W-:Y:S01]  /*3750*/  IMAD.MOV.U32 R11, RZ, RZ, R35 ;  /* 0x000000ffff0b7224 */ /* 0x000fe200078e0023 */
[----:B------:R-:W-:Y:S01]  /*3760*/  PRMT R150, R12, 0x7610, R150 ;  /* 0x000076100c967816 */ /* 0x000fe20000000096 */
[----:B------:R-:W-:-:S02]  /*3770*/  IMAD.MOV.U32 R13, RZ, RZ, R81 ;  /* 0x000000ffff0d7224 */ /* 0x000fc400078e0051 */
[----:B------:R-:W-:Y:S01]  /*3780*/  IMAD.MOV.U32 R12, RZ, RZ, R42 ;  /* 0x000000ffff0c7224 */ /* 0x000fe200078e002a */
[----:B------:R-:W-:Y:S01]  /*3790*/  PRMT R83, R14, 0x5410, R11 ;  /* 0x000054100e537816 */ /* 0x000fe2000000000b */
[----:B------:R-:W-:Y:S01]  /*37a0*/  IMAD.MOV.U32 R11, RZ, RZ, R43 ;  /* 0x000000ffff0b7224 */ /* 0x000fe200078e002b */
[----:B------:R-:W-:Y:S01]  /*37b0*/  PRMT R224, R13, 0x7610, R224 ;  /* 0x000076100de07816 */ /* 0x000fe200000000e0 */
[----:B------:R-:W-:Y:S02]  /*37c0*/  IMAD.MOV.U32 R14, RZ, RZ, R38 ;  /* 0x000000ffff0e7224 */ /* 0x000fe400078e0026 */
[----:B------:R-:W-:Y:S01]  /*37d0*/  IMAD.MOV.U32 R13, RZ, RZ, R39 ;  /* 0x000000ffff0d7224 */ /* 0x000fe200078e0027 */
[----:B------:R-:W-:Y:S01]  /*37e0*/  PRMT R131, R12, 0x5410, R11 ;  /* 0x000054100c837816 */ /* 0x000fe2000000000b */
[----:B------:R-:W-:Y:S02]  /*37f0*/  IMAD.MOV.U32 R12, RZ, RZ, R50 ;  /* 0x000000ffff0c7224 */ /* 0x000fe400078e0032 */
        /* <DEDUP_REMOVED lines=25> */
[----:B------:R-:W-:-:S04]  /*3990*/  PRMT R147, R14, 0x5410, R13 ;  /* 0x000054100e937816 */ /* 0x000fc8000000000d */
[----:B------:R-:W-:Y:S01]  /*39a0*/  PRMT R156, R12, 0x5410, R11 ;  /* 0x000054100c9c7816 */ /* 0x000fe2000000000b */
[----:B------:R-:W-:Y:S06]  /*39b0*/  @!P0 BRA `(.L_x_1590) ;  /* 0x0000000000048947 */ /* 0x000fec0003800000 */
[----:B------:R-:W-:Y:S01]  /*39c0*/  BPT.TRAP 0x1 ;  /* 0x000000040000795c */ /* 0x000fe20000300000 */
.L_x_1590:
[----:B------:R-:W-:Y:S01]  /*39d0*/  IMAD R86, R19, 0x8, R18 ;  /* 0x0000000813567824 */ /* 0x000fe200078e0212 */
[----:B------:R-:W-:Y:S01]  /*39e0*/  SHF.L.U32 R87, R175, 0x1f, RZ ;  /* 0x0000001faf577819 */ /* 0x000fe200000006ff */
[----:B------:R-:W-:Y:S03]  /*39f0*/  BSSY B1, `(.L_x_1591) ;  /* 0x0000003000017945 */ /* 0x000fe60003800000 */
[----:B------:R-:W0:Y:S02]  /*3a00*/  SYNCS.PHASECHK.TRANS64.TRYWAIT P6, [R86+URZ+0x2a890], R87 ;  /* 0x02a89057560075a7 */ /* 0x000e2400080c017f */
[----:B0-----:R-:W-:Y:S05]  /*3a10*/  @!P6 BRA `(.L_x_1592) ;  /* 0x0000024c00a8e947 */ /* 0x001fea0003800000 */
.L_x_2005:
[----:B------:R-:W-:Y:S05]  /*3a20*/  BSYNC B1 ;  /* 0x0000000000017941 */ /* 0x000fea0003800000 */
.L_x_1591:
[----:B------:R-:W-:-:S03]  /*3a30*/  UMOV UR4, 0xffffffff ;  /* 0xffffffff00047882 */ /* 0x000fc60000000000 */
[----:B------:R-:W-:Y:S05]  /*3a40*/  BRA.DIV UR4, `(.L_x_1593) ;  /* 0x0000024e04b07947 */ /* 0x000fea000b800000 */
[----:B------:R1:W2:Y:S04]  /*3a50*/  SHFL.IDX PT, R82, R115, RZ, 0x1c1f ;  /* 0x001c1fff73527589 */ /* 0x0002a800000e0000 */
[----:B------:R1:W3:Y:S02]  /*3a60*/  SHFL.IDX PT, R11, R116, RZ, 0x1c1f ;  /* 0x001c1fff740b7589 */ /* 0x0002e400000e0000 */
.L_x_2009:
        /* <DEDUP_REMOVED lines=27> */
[----:B------:R-:W-:Y:S02]  /*3c20*/  PRMT R13, R211, 0x5432, R148 ;  /* 0x00005432d30d7816 */ /* 0x000fe40000000094 */
        /* <DEDUP_REMOVED lines=29> */
.L_x_1599:
[----:B------:R-:W-:Y:S05]  /*3e00*/  BSYNC B3 ;  /* 0x0000000000037941 */ /* 0x000fea0003800000 */
.L_x_1598:
[----:B---3--:R-:W-:-:S04]  /*3e10*/  LEA R78, P4, R16, R11, 0x1 ;  /* 0x0000000b104e7211 */ /* 0x008fc800078808ff */
[----:B--2---:R-:W-:-:S05]  /*3e20*/  LEA.HI.X R79, R16, R82, R17, 0x1, P4 ;  /* 0x00000052104f7211 */ /* 0x004fca00020f0c11 */
[----:B0-----:R4:W-:Y:S04]  /*3e30*/  ST.E.128 desc[UR60][R78.64], R12 ;  /* 0x0000000c4e007985 */ /* 0x0019e8000c101d3c */
.L_x_1597:
[----:B------:R-:W-:Y:S05]  /*3e40*/  BSYNC B2 ;  /* 0x0000000000027941 */ /* 0x000fea0003800000 */
.L_x_1596:
        /* <DEDUP_REMOVED lines=11> */
[----:B------:R-:W-:Y:S01]  /*3f00*/  PRMT R77, R211, 0x5410, R75 ;  /* 0x00005410d34d7816 */ /* 0x000fe2000000004b */
        /* <DEDUP_REMOVED lines=43> */
.L_x_1603:
[----:B------:R-:W-:Y:S05]  /*41c0*/  BSYNC B3 ;  /* 0x0000000000037941 */ /* 0x000fea0003800000 */
.L_x_1602:
[----:B------:R-:W-:Y:S02]  /*41d0*/  IMAD.SHL.U32 R76, R170, 0x8, RZ ;  /* 0x00000008aa4c7824 */ /* 0x000fe400078e00ff */
[----:B---3--:R-:W-:Y:S02]  /*41e0*/  IMAD.MOV.U32 R74, RZ, RZ, R11 ;  /* 0x000000ffff4a7224 */ /* 0x008fe400078e000b */
[----:B--2---:R-:W-:Y:S02]  /*41f0*/  IMAD.MOV.U32 R75, RZ, RZ, R82 ;  /* 0x000000ffff4b7224 */ /* 0x004fe400078e0052 */
[----:B------:R-:W-:-:S05]  /*4200*/  IMAD.WIDE R74, R76, 0x2, R74 ;  /* 0x000000024c4a7825 */ /* 0x000fca00078e024a */
[----:B0-----:R0:W-:Y:S02]  /*4210*/  ST.E.128 desc[UR60][R74.64], R12 ;  /* 0x0000000c4a007985 */ /* 0x0011e4000c101d3c */
.L_x_1601:
[----:B------:R-:W-:Y:S05]  /*4220*/  BSYNC B2 ;  /* 0x0000000000027941 */ /* 0x000fea0003800000 */
.L_x_1600:
[----:B------:R-:W-:Y:S01]  /*4230*/  ISETP.NE.AND P4, PT, R25, RZ, PT ;  /* 0x000000ff1900720c */ /* 0x000fe20003f85270 */
[----:B------:R-:W-:-:S12]  /*4240*/  BSSY B2, `(.L_x_1604) ;  /* 0x000003a000027945 */ /* 0x000fd80003800000 */
[----:B------:R-:W-:Y:S05]  /*4250*/  @!P4 BRA `(.L_x_1605) ;  /* 0x0000000000e0c947 */ /* 0x000fea0003800000 */
[----:B0---4-:R0:W4:Y:S01]  /*4260*/  LDS.128 R12, [R33+0x3000] ;  /* 0x00300000210c7984 */ /* 0x0111220000000c00 */
[----:B------:R-:W-:Y:S01]  /*4270*/  ISETP.GE.AND P4, PT, R177, R124, PT ;  /* 0x0000007cb100720c */ /* 0x000fe20003f86270 */
[----:B------:R-:W-:Y:S01]  /*4280*/  IMAD.SHL.U32 R76, R171, 0x8, RZ ;  /* 0x00000008ab4c7824 */ /* 0x000fe200078e00ff */
[----:B------:R-:W-:Y:S01]  /*4290*/  BSSY B3, `(.L_x_1606) ;  /* 0x0000033000037945 */ /* 0x000fe20003800000 */
[----:B---3--:R-:W-:Y:S02]  /*42a0*/  IMAD.MOV.U32 R74, RZ, RZ, R11 ;  /* 0x000000ffff4a7224 */ /* 0x008fe400078e000b */
[----:B--2---:R-:W-:Y:S02]  /*42b0*/  IMAD.MOV.U32 R75, RZ, RZ, R82 ;  /* 0x000000ffff4b7224 */ /* 0x004fe400078e0052 */
[----:B------:R-:W-:-:S06]  /*42c0*/  IMAD.WIDE R74, R76, 0x2, R74 ;  /* 0x000000024c4a7825 */ /* 0x000fcc00078e024a */
[----:B0-----:R-:W-:Y:S05]  /*42d0*/  @P4 BRA `(.L_x_1607) ;  /* 0x0000000000b84947 */ /* 0x001fea0003800000 */
[----:B------:R-:W-:Y:S02]  /*42e0*/  SHF.R.U64 R76, R72, 0x10, R73 ;  /* 0x00000010484c7819 */ /* 0x000fe40000001249 */
[--C-:B------:R-:W-:Y:S02]  /*42f0*/  SHF.R.U64 R77, R70, 0x10, R71.reuse ;  /* 0x00000010464d7819 */ /* 0x100fe40000001247 */
[----:B------:R-:W-:Y:S02]  /*4300*/  SHF.R.U32.HI R70, RZ, 0x10, R71 ;  /* 0x00000010ff467819 */ /* 0x000fe40000011647 */
[----:B------:R-:W-:Y:S02]  /*4310*/  PRMT R76, R212, 0x5432, R76 ;  /* 0x00005432d44c7816 */ /* 0x000fe4000000004c */
[----:B------:R-:W-:Y:S02]  /*4320*/  PRMT R71, R210, 0x5410, R77 ;  /* 0x00005410d2477816 */ /* 0x000fe4000000004d */
[----:B------:R-:W-:-:S02]  /*4330*/  SHF.R.U32.HI R72, RZ, 0x10, R73 ;  /* 0x00000010ff487819 */ /* 0x000fc40000011649 */
[C---:B----4-:R-:W-:Y:S01]  /*4340*/  LOP3.LUT R78, R13.reuse, 0xffff0000, RZ, 0xc0, !PT ;  /* 0xffff00000d4e7812 */ /* 0x050fe200078ec0ff */
[----:B------:R-:W-:Y:S01]  /*4350*/  IMAD.U32 R13, R13, 0x10000, RZ ;  /* 0x000100000d0d7824 */ /* 0x000fe200078e00ff */
[----:B------:R-:W-:Y:S02]  /*4360*/  LOP3.LUT R77, R76, 0xffff0000, RZ, 0xc0, !PT ;  /* 0xffff00004c4d7812 */ /* 0x000fe400078ec0ff */
[C---:B------:R-:W-:Y:S01]  /*4370*/  LOP3.LUT R73, R71.reuse, 0xffff0000, RZ, 0xc0, !PT ;  /* 0xffff000047497812 */ /* 0x040fe200078ec0ff */
[----:B------:R-:W-:Y:S01]  /*4380*/  IMAD.U32 R71, R71, 0x10000, RZ ;  /* 0x0001000047477824 */ /* 0x000fe200078e00ff */
[----:B------:R-:W-:Y:S01]  /*4390*/  PRMT R72, R224, 0x5432, R72 ;  /* 0x00005432e0487816 */ /* 0x000fe20000000048 */
[----:B------:R-:W-:Y:S01]  /*43a0*/  FMUL.FTZ R79, R78, R77 ;  /* 0x0000004d4e4f7220 */ /* 0x000fe20000410000 */
[----:B------:R-:W-:Y:S01]  /*43b0*/  PRMT R70, R204, 0x5432, R70 ;  /* 0x00005432cc467816 */ /* 0x000fe20000000046 */
[-C--:B------:R-:W-:Y:S01]  /*43c0*/  FMUL.FTZ R78, R78, R73.reuse ;  /* 0x000000494e4e7220 */ /* 0x080fe20000410000 */
[C---:B------:R-:W-:Y:S01]  /*43d0*/  LOP3.LUT R80, R14.reuse, 0xffff0000, RZ, 0xc0, !PT ;  /* 0xffff00000e507812 */ /* 0x040fe200078ec0ff */
[----:B------:R-:W-:Y:S01]  /*43e0*/  FFMA.FTZ R73, R13, R73, -R79 ;  /* 0x000000490d497223 */ /* 0x000fe2000001084f */
[----:B------:R-:W-:-:S02]  /*43f0*/  IMAD.U32 R14, R14, 0x10000, RZ ;  /* 0x000100000e0e7824 */ /* 0x000fc400078e00ff */
[----:B------:R-:W-:Y:S01]  /*4400*/  FFMA.FTZ R13, R13, R77, R78 ;  /* 0x0000004d0d0d7223 */ /* 0x000fe2000001004e */
[C---:B------:R-:W-:Y:S01]  /*4410*/  IMAD.U32 R77, R72.reuse, 0x10000, RZ ;  /* 0x00010000484d7824 */ /* 0x040fe200078e00ff */
[----:B------:R-:W-:Y:S01]  /*4420*/  LOP3.LUT R72, R72, 0xffff0000, RZ, 0xc0, !PT ;  /* 0xffff000048487812 */ /* 0x000fe200078ec0ff */
[C---:B------:R-:W-:Y:S01]  /*4430*/  IMAD.U32 R78, R70.reuse, 0x10000, RZ ;  /* 0x00010000464e7824 */ /* 0x040fe200078e00ff */
[----:B------:R-:W-:Y:S01]  /*4440*/  LOP3.LUT R70, R70, 0xffff0000, RZ, 0xc0, !PT ;  /* 0xffff000046467812 */ /* 0x000fe200078ec0ff */
[C---:B------:R-:W-:Y:S01]  /*4450*/  FMUL.FTZ R79, R80.reuse, R77 ;  /* 0x0000004d504f7220 */ /* 0x040fe20000410000 */
[----:B------:R-:W-:Y:S01]  /*4460*/  F2FP.BF16.F32.PACK_AB R13, R13, R73 ;  /* 0x000000490d0d723e */ /* 0x000fe200000010ff */
[-C--:B------:R-:W-:Y:S02]  /*4470*/  FMUL.FTZ R80, R80, R78.reuse ;  /* 0x0000004e50507220 */ /* 0x080fe40000410000 */
[----:B------:R-:W-:Y:S01]  /*4480*/  FFMA.FTZ R79, R14, R78, -R79 ;  /* 0x0000004e0e4f7223 */ /* 0x000fe2000001084f */
[----:B------:R-:W-:-:S02]  /*4490*/  IMAD.U32 R78, R76, 0x10000, RZ ;  /* 0x000100004c4e7824 */ /* 0x000fc400078e00ff */
        /* <DEDUP_REMOVED lines=10> */
[C---:B------:R-:W-:Y:S01]  /*4540*/  FMUL.FTZ R70, R12.reuse, R78 ;  /* 0x0000004e0c467220 */ /* 0x040fe20000410000 */
[----:B------:R-:W-:-:S03]  /*4550*/  FMUL.FTZ R12, R12, R71 ;  /* 0x000000470c0c7220 */ /* 0x000fc60000410000 */
[----:B------:R-:W-:Y:S01]  /*4560*/  F2FP.BF16.F32.PACK_AB R14, R14, R76 ;  /* 0x0000004c0e0e723e */ /* 0x000fe200000010ff */
[C---:B------:R-:W-:Y:S01]  /*4570*/  FFMA.FTZ R70, R77.reuse, R71, -R70 ;  /* 0x000000474d467223 */ /* 0x040fe20000010846 */
[----:B------:R-:W-:-:S03]  /*4580*/  FFMA.FTZ R12, R77, R78, R12 ;  /* 0x0000004e4d0c7223 */ /* 0x000fc6000001000c */
[----:B------:R-:W-:Y:S02]  /*4590*/  IMAD.MOV.U32 R15, RZ, RZ, R14 ;  /* 0x000000ffff0f7224 */ /* 0x000fe400078e000e */
[----:B------:R-:W-:Y:S01]  /*45a0*/  F2FP.BF16.F32.PACK_AB R12, R12, R70 ;  /* 0x000000460c0c723e */ /* 0x000fe200000010ff */
[----:B------:R-:W-:-:S07]  /*45b0*/  IMAD.MOV.U32 R14, RZ, RZ, R79 ;  /* 0x000000ffff0e7224 */ /* 0x000fce00078e004f */
.L_x_1607:
[----:B------:R-:W-:Y:S05]  /*45c0*/  BSYNC B3 ;  /* 0x0000000000037941 */ /* 0x000fea0003800000 */
.L_x_1606:
[----:B----4-:R0:W-:Y:S02]  /*45d0*/  ST.E.128 desc[UR60][R74.64], R12 ;  /* 0x0000000c4a007985 */ /* 0x0101e4000c101d3c */
.L_x_1605:
[----:B------:R-:W-:Y:S05]  /*45e0*/  BSYNC B2 ;  /* 0x0000000000027941 */ /* 0x000fea0003800000 */
.L_x_1604:
        /* <DEDUP_REMOVED lines=11> */
[--C-:B------:R-:W-:Y:S01]  /*46a0*/  SHF.R.U64 R73, R66, 0x10, R67.reuse ;  /* 0x0000001042497819 */ /* 0x100fe20000001243 */
[----:B------:R-:W-:Y:S01]  /*46b0*/  IMAD.U32 R76, R12, 0x10000, RZ ;  /* 0x000100000c4c7824 */ /* 0x000fe200078e00ff */
[----:B------:R-:W-:Y:S01]  /*46c0*/  SHF.R.U32.HI R75, RZ, 0x10, R67 ;  /* 0x00000010ff4b7819 */ /* 0x000fe20000011643 */
[----:B------:R-:W-:Y:S01]  /*46d0*/  IMAD.U32 R67, R14, 0x10000, RZ ;  /* 0x000100000e437824 */ /* 0x000fe200078e00ff */
[----:B------:R-:W-:Y:S02]  /*46e0*/  SHF.R.U32.HI R69, RZ, 0x10, R69 ;  /* 0x00000010ff457819 */ /* 0x000fe40000011645 */
[----:B------:R-:W-:Y:S02]  /*46f0*/  PRMT R72, R200, 0x5432, R72 ;  /* 0x00005432c8487816 */ /* 0x000fe40000000048 */
[----:B------:R-:W-:-:S02]  /*4700*/  PRMT R73, R209, 0x5410, R73 ;  /* 0x00005410d1497816 */ /* 0x000fc40000000049 */
[----:B------:R-:W-:Y:S01]  /*4710*/  LOP3.LUT R66, R15, 0xffff0000, RZ, 0xc0, !PT ;  /* 0xffff00000f427812 */ /* 0x000fe200078ec0ff */
[C---:B------:R-:W-:Y:S01]  /*4720*/  IMAD.U32 R15, R13.reuse, 0x10000, RZ ;  /* 0x000100000d0f7824 */ /* 0x040fe200078e00ff */
[----:B------:R-:W-:Y:S02]  /*4730*/  LOP3.LUT R80, R13, 0xffff0000, RZ, 0xc0, !PT ;  /* 0xffff00000d507812 */ /* 0x000fe400078ec0ff */
[----:B------:R-:W-:Y:S02]  /*4740*/  PRMT R68, R204, 0x5410, R75 ;  /* 0x00005410cc447816 */ /* 0x000fe4000000004b */
[----:B------:R-:W-:Y:S02]  /*4750*/  PRMT R69, R200, 0x5410, R69 ;  /* 0x00005410c8457816 */ /* 0x000fe40000000045 */
[----:B------:R-:W-:Y:S01]  /*4760*/  LOP3.LUT R13, R72, 0xffff0000, RZ, 0xc0, !PT ;  /* 0xffff0000480d7812 */ /* 0x000fe200078ec0ff */
[----:B------:R-:W-:Y:S01]  /*4770*/  IMAD.U32 R78, R68, 0x10000, RZ ;  /* 0x00010000444e7824 */ /* 0x000fe200078e00ff */
[----:B------:R-:W-:Y:S01]  /*4780*/  LOP3.LUT R75, R73, 0xffff0000, RZ, 0xc0, !PT ;  /* 0xffff0000494b7812 */ /* 0x000fe200078ec0ff */
[C---:B------:R-:W-:Y:S01]  /*4790*/  IMAD.U32 R77, R69.reuse, 0x10000, RZ ;  /* 0x00010000454d7824 */ /* 0x040fe200078e00ff */
[----:B------:R-:W-:Y:S01]  /*47a0*/  LOP3.LUT R69, R69, 0xffff0000, RZ, 0xc0, !PT ;  /* 0xffff000045457812 */ /* 0x000fe200078ec0ff */
[----:B------:R-:W-:Y:S01]  /*47b0*/  FMUL.FTZ R79, R80, R13 ;  /* 0x0000000d504f7220 */ /* 0x000fe20000410000 */
[----:B------:R-:W-:Y:S01]  /*47c0*/  LOP3.LUT R68, R68, 0xffff0000, RZ, 0xc0, !PT ;  /* 0xffff000044447812 */ /* 0x000fe200078ec0ff */
[----:B------:R-:W-:Y:S01]  /*47d0*/  FMUL.FTZ R80, R80, R75 ;  /* 0x0000004b50507220 */ /* 0x000fe20000410000 */
[----:B------:R-:W-:Y:S01]  /*47e0*/  LOP3.LUT R12, R12, 0xffff0000, RZ, 0xc0, !PT ;  /* 0xffff00000c0c7812 */ /* 0x000fe200078ec0ff */
[----:B------:R-:W-:Y:S01]  /*47f0*/  IMAD.U32 R72, R72, 0x10000, RZ ;  /* 0x0001000048487824 */ /* 0x000fe200078e00ff */
[----:B------:R-:W-:Y:S01]  /*4800*/  LOP3.LUT R14, R14, 0xffff0000, RZ, 0xc0, !PT ;  /* 0xffff00000e0e7812 */ /* 0x000fe200078ec0ff */
[----:B------:R-:W-:Y:S01]  /*4810*/  FFMA.FTZ R80, R15, R13, R80 ;  /* 0x0000000d0f507223 */ /* 0x000fe20000010050 */
[----:B------:R-:W-:Y:S01]  /*4820*/  FMUL.FTZ R13, R66, R69 ;  /* 0x00000045420d7220 */ /* 0x000fe20000410000 */
[----:B------:R-:W-:-:S02]  /*4830*/  IMAD.U32 R73, R73, 0x10000, RZ ;  /* 0x0001000049497824 */ /* 0x000fc400078e00ff */
[----:B------:R-:W-:Y:S01]  /*4840*/  FMUL.FTZ R66, R66, R68 ;  /* 0x0000004442427220 */ /* 0x000fe20000410000 */
[----:B------:R-:W-:Y:S01]  /*4850*/  FFMA.FTZ R79, R15, R75, -R79 ;  /* 0x0000004b0f4f7223 */ /* 0x000fe2000001084f */
[C---:B------:R-:W-:Y:S01]  /*4860*/  FMUL.FTZ R15, R12.reuse, R72 ;  /* 0x000000480c0f7220 */ /* 0x040fe20000410000 */
[----:B------:R-:W-:Y:S01]  /*4870*/  FMUL.FTZ R12, R12, R73 ;  /* 0x000000490c0c7220 */ /* 0x000fe20000410000 */
[C---:B------:R-:W-:Y:S01]  /*4880*/  FFMA.FTZ R13, R74.reuse, R68, -R13 ;  /* 0x000000444a0d7223 */ /* 0x040fe2000001080d */
[----:B------:R-:W-:Y:S01]  /*4890*/  FFMA.FTZ R66, R74, R69, R66 ;  /* 0x000000454a427223 */ /* 0x000fe20000010042 */
[C---:B------:R-:W-:Y:S01]  /*48a0*/  FMUL.FTZ R81, R14.reuse, R77 ;  /* 0x0000004d0e517220 */ /* 0x040fe20000410000 */
[----:B------:R-:W-:Y:S01]  /*48b0*/  FMUL.FTZ R14, R14, R78 ;  /* 0x0000004e0e0e7220 */ /* 0x000fe20000410000 */
[C---:B------:R-:W-:Y:S01]  /*48c0*/  FFMA.FTZ R15, R76.reuse, R73, -R15 ;  /* 0x000000494c0f7223 */ /* 0x040fe2000001080f */
[----:B------:R-:W-:Y:S01]  /*48d0*/  FFMA.FTZ R12, R76, R72, R12 ;  /* 0x000000484c0c7223 */ /* 0x000fe2000001000c */
[----:B------:R-:W-:Y:S01]  /*48e0*/  F2FP.BF16.F32.PACK_AB R13, R66, R13 ;  /* 0x0000000d420d723e */ /* 0x000fe200000010ff */
[C---:B------:R-:W-:Y:S01]  /*48f0*/  FFMA.FTZ R81, R67.reuse, R78, -R81 ;  /* 0x0000004e43517223 */ /* 0x040fe20000010851 */
[----:B------:R-:W-:Y:S01]  /*4900*/  FFMA.FTZ R14, R67, R77, R14 ;  /* 0x0000004d430e7223 */ /* 0x000fe2000001000e */
[----:B------:R-:W-:-:S02]  /*4910*/  F2FP.BF16.F32.PACK_AB R79, R80, R79 ;  /* 0x0000004f504f723e */ /* 0x000fc400000010ff */
[----:B------:R-:W-:Y:S01]  /*4920*/  F2FP.BF16.F32.PACK_AB R12, R12, R15 ;  /* 0x0000000f0c0c723e */ /* 0x000fe200000010ff */
[----:B------:R-:W-:Y:S01]  /*4930*/  IMAD.MOV.U32 R15, RZ, RZ, R13 ;  /* 0x000000ffff0f7224 */ /* 0x000fe200078e000d */
[----:B------:R-:W-:Y:S01]  /*4940*/  F2FP.BF16.F32.PACK_AB R14, R14, R81 ;  /* 0x000000510e0e723e */ /* 0x000fe200000010ff */
[----:B------:R-:W-:-:S07]  /*4950*/  IMAD.MOV.U32 R13, RZ, RZ, R79 ;  /* 0x000000ffff0d7224 */ /* 0x000fce00078e004f */
.L_x_1611:
[----:B------:R-:W-:Y:S05]  /*4960*/  BSYNC B3 ;  /* 0x0000000000037941 */ /* 0x000fea0003800000 */
.L_x_1610:
[----:B----4-:R0:W-:Y:S02]  /*4970*/  ST.E.128 desc[UR60][R70.64], R12 ;  /* 0x0000000c46007985 */ /* 0x0101e4000c101d3c */
.L_x_1609:
[----:B------:R-:W-:Y:S05]  /*4980*/  BSYNC B2 ;  /* 0x0000000000027941 */ /* 0x000fea0003800000 */
.L_x_1608:
        /* <DEDUP_REMOVED lines=55> */
.L_x_1615:
[----:B------:R-:W-:Y:S05]  /*4d00*/  BSYNC B3 ;  /* 0x0000000000037941 */ /* 0x000fea0003800000 */
.L_x_1614:
[----:B----4-:R0:W-:Y:S02]  /*4d10*/  ST.E.128 desc[UR60][R66.64], R12 ;  /* 0x0000000c42007985 */ /* 0x0101e4000c101d3c */
.L_x_1613:
[----:B------:R-:W-:Y:S05]  /*4d20*/  BSYNC B2 ;  /* 0x0000000000027941 */ /* 0x000fea0003800000 */
.L_x_1612:
        /* <DEDUP_REMOVED lines=8> */
[----:B------:R-:W-:Y:S02]  /*4db0*/  SHF.R.U64 R65, R60, 0x10, R61 ;  /* 0x000000103c417819 */ /* 0x000fe4000000123d */
[----:B------:R-:W-:Y:S01]  /*4dc0*/  SHF.R.U64 R66, R58, 0x10, R59 ;  /* 0x000000103a427819 */ /* 0x000fe2000000123b */
[----:B----4-:R-:W-:Y:S01]  /*4dd0*/  IMAD.U32 R58, R14, 0x10000, RZ ;  /* 0x000100000e3a7824 */ /* 0x010fe200078e00ff */
[----:B------:R-:W-:Y:S02]  /*4de0*/  SHF.R.U32.HI R61, RZ, 0x10, R61 ;  /* 0x00000010ff3d7819 */ /* 0x000fe4000001163d */
[----:B------:R-:W-:Y:S02]  /*4df0*/  SHF.R.U32.HI R64, RZ, 0x10, R59 ;  /* 0x00000010ff407819 */ /* 0x000fe4000001163b */
[C---:B------:R-:W-:Y:S02]  /*4e00*/  PRMT R60, R158.reuse, 0x5410, R65 ;  /* 0x000054109e3c7816 */ /* 0x040fe40000000041 */
[----:B------:R-:W-:Y:S01]  /*4e10*/  PRMT R59, R157, 0x5410, R66 ;  /* 0x000054109d3b7816 */ /* 0x000fe20000000042 */
[----:B------:R-:W-:Y:S01]  /*4e20*/  IMAD.U32 R66, R13, 0x10000, RZ ;  /* 0x000100000d427824 */ /* 0x000fe200078e00ff */
[----:B------:R-:W-:-:S02]  /*4e30*/  PRMT R158, R158, 0x5432, R61 ;  /* 0x000054329e9e7816 */ /* 0x000fc4000000003d */
[----:B------:R-:W-:Y:S02]  /*4e40*/  PRMT R157, R157, 0x5432, R64 ;  /* 0x000054329d9d7816 */ /* 0x000fe40000000040 */
[----:B------:R-:W-:Y:S01]  /*4e50*/  LOP3.LUT R11, R14, 0xffff0000, RZ, 0xc0, !PT ;  /* 0xffff00000e0b7812 */ /* 0x000fe200078ec0ff */
[----:B------:R-:W-:Y:S01]  /*4e60*/  IMAD.U32 R61, R158, 0x10000, RZ ;  /* 0x000100009e3d7824 */ /* 0x000fe200078e00ff */
[----:B------:R-:W-:Y:S01]  /*4e70*/  LOP3.LUT R65, R13, 0xffff0000, RZ, 0xc0, !PT ;  /* 0xffff00000d417812 */ /* 0x000fe200078ec0ff */
[----:B------:R-:W-:Y:S01]  /*4e80*/  IMAD.U32 R64, R157, 0x10000, RZ ;  /* 0x000100009d407824 */ /* 0x000fe200078e00ff */
[----:B------:R-:W-:Y:S01]  /*4e90*/  LOP3.LUT R68, R60, 0xffff0000, RZ, 0xc0, !PT ;  /* 0xffff00003c447812 */ /* 0x000fe200078ec0ff */
[----:B------:R-:W-:Y:S01]  /*4ea0*/  FMUL.FTZ R71, R11, R61 ;  /* 0x0000003d0b477220 */ /* 0x000fe20000410000 */
[----:B------:R-:W-:Y:S01]  /*4eb0*/  LOP3.LUT R67, R59, 0xffff0000, RZ, 0xc0, !PT ;  /* 0xffff00003b437812 */ /* 0x000fe200078ec0ff */
[----:B------:R-:W-:Y:S01]  /*4ec0*/  IMAD.U32 R13, R12, 0x10000, RZ ;  /* 0x000100000c0d7824 */ /* 0x000fe200078e00ff */
[----:B------:R-:W-:Y:S01]  /*4ed0*/  LOP3.LUT R14, R15, 0xffff0000, RZ, 0xc0, !PT ;  /* 0xffff00000f0e7812 */ /* 0x000fe200078ec0ff */
[----:B------:R-:W-:Y:S01]  /*4ee0*/  FMUL.FTZ R69, R65, R68 ;  /* 0x0000004441457220 */ /* 0x000fe20000410000 */
[----:B------:R-:W-:Y:S01]  /*4ef0*/  FMUL.FTZ R11, R11, R64 ;  /* 0x000000400b0b7220 */ /* 0x000fe20000410000 */
        /* <DEDUP_REMOVED lines=24> */
.L_x_1617:
[----:B------:R-:W-:Y:S05]  /*5080*/  BSYNC B2 ;  /* 0x0000000000027941 */ /* 0x000fea0003800000 */
.L_x_1616:
[----:B----4-:R0:W-:Y:S02]  /*5090*/  ST.E.128 desc[UR60][R62.64], R12 ;  /* 0x0000000c3e007985 */ /* 0x0101e4000c101d3c */
.L_x_1595:
[----:B------:R-:W-:Y:S05]  /*50a0*/  BSYNC B1 ;  /* 0x0000000000017941 */ /* 0x000fea0003800000 */
.L_x_1594:
[----:B------:R-:W-:-:S03]  /*50b0*/  UMOV UR4, 0xffffffff ;  /* 0xffffffff00047882 */ /* 0x000fc60000000000 */
[----:B------:R-:W-:Y:S05]  /*50c0*/  BRA.DIV UR4, `(.L_x_1618) ;  /* 0x0000023a045c7947 */ /* 0x000fea000b800000 */
[----:B-1----:R-:W1:Y:S04]  /*50d0*/  SHFL.IDX PT, R115, R115, 0x1, 0x1c1f ;  /* 0x003c1f0073737f89 */ /* 0x002e6800000e0000 */
[----:B------:R-:W0:Y:S02]  /*50e0*/  SHFL.IDX PT, R116, R116, 0x1, 0x1c1f ;  /* 0x003c1f0074747f89 */ /* 0x000e2400000e0000 */
.L_x_2013:
        /* <DEDUP_REMOVED lines=13> */
[----:B------:R-:W-:Y:S02]  /*51c0*/  SHF.R.U64 R61, R56, 0x10, R57 ;  /* 0x00000010383d7819 */ /* 0x000fe40000001239 */
[----:B------:R-:W-:Y:S01]  /*51d0*/  LOP3.LUT R55, R14, 0xffff0000, RZ, 0xc0, !PT ;  /* 0xffff00000e377812 */ /* 0x000fe200078ec0ff */
[C---:B------:R-:W-:Y:S01]  /*51e0*/  IMAD.U32 R14, R15.reuse, 0x10000, RZ ;  /* 0x000100000f0e7824 */ /* 0x040fe200078e00ff */
[----:B---3--:R-:W-:Y:S02]  /*51f0*/  LOP3.LUT R11, R15, 0xffff0000, RZ, 0xc0, !PT ;  /* 0xffff00000f0b7812 */ /* 0x008fe400078ec0ff */
[----:B------:R-:W-:-:S02]  /*5200*/  PRMT R15, R155, 0x5410, R62 ;  /* 0x000054109b0f7816 */ /* 0x000fc4000000003e */
        /* <DEDUP_REMOVED lines=36> */
.L_x_1623:
[----:B------:R-:W-:Y:S05]  /*5450*/  BSYNC B2 ;  /* 0x0000000000027941 */ /* 0x000fea0003800000 */
.L_x_1622:
[----:B----4-:R0:W-:Y:S02]  /*5460*/  ST.E.128 desc[UR60][R58.64], R12 ;  /* 0x0000000c3a007985 */ /* 0x0101e4000c101d3c */
.L_x_1621:
[----:B------:R-:W-:Y:S05]  /*5470*/  BSYNC B1 ;  /* 0x0000000000017941 */ /* 0x000fea0003800000 */
.L_x_1620:
        /* <DEDUP_REMOVED lines=11> */
[----:B------:R-:W-:Y:S01]  /*5530*/  SHF.R.U64 R58, R50, 0x10, R51 ;  /* 0x00000010323a7819 */ /* 0x000fe20000001233 */
[----:B----4-:R-:W-:Y:S01]  /*5540*/  IMAD.U32 R50, R14, 0x10000, RZ ;  /* 0x000100000e327824 */ /* 0x010fe200078e00ff */
[----:B------:R-:W-:Y:S02]  /*5550*/  SHF.R.U64 R57, R52, 0x10, R53 ;  /* 0x0000001034397819 */ /* 0x000fe40000001235 */
[----:B------:R-:W-:Y:S02]  /*5560*/  SHF.R.U32.HI R56, RZ, 0x10, R51 ;  /* 0x00000010ff387819 */ /* 0x000fe40000011633 */
[----:B------:R-:W-:Y:S02]  /*5570*/  SHF.R.U32.HI R51, RZ, 0x10, R53 ;  /* 0x00000010ff337819 */ /* 0x000fe40000011635 */
[----:B------:R-:W-:Y:S02]  /*5580*/  PRMT R53, R153, 0x5410, R58 ;  /* 0x0000541099357816 */ /* 0x000fe4000000003a */
[----:B------:R-:W-:-:S02]  /*5590*/  PRMT R58, R154, 0x5410, R57 ;  /* 0x000054109a3a7816 */ /* 0x000fc40000000039 */
[----:B------:R-:W-:Y:S02]  /*55a0*/  PRMT R154, R154, 0x5432, R51 ;  /* 0x000054329a9a7816 */ /* 0x000fe40000000033 */
[----:B------:R-:W-:Y:S02]  /*55b0*/  PRMT R153, R153, 0x5432, R56 ;  /* 0x0000543299997816 */ /* 0x000fe40000000038 */
[----:B------:R-:W-:Y:S01]  /*55c0*/  LOP3.LUT R51, R13, 0xffff0000, RZ, 0xc0, !PT ;  /* 0xffff00000d337812 */ /* 0x000fe200078ec0ff */
[----:B------:R-:W-:Y:S01]  /*55d0*/  IMAD.U32 R59, R154, 0x10000, RZ ;  /* 0x000100009a3b7824 */ /* 0x000fe200078e00ff */
[C---:B------:R-:W-:Y:S01]  /*55e0*/  LOP3.LUT R60, R58.reuse, 0xffff0000, RZ, 0xc0, !PT ;  /* 0xffff00003a3c7812 */ /* 0x040fe200078ec0ff */
[----:B------:R-:W-:Y:S01]  /*55f0*/  IMAD.U32 R57, R153, 0x10000, RZ ;  /* 0x0001000099397824 */ /* 0x000fe200078e00ff */
[----:B------:R-:W-:Y:S01]  /*5600*/  LOP3.LUT R56, R53, 0xffff0000, RZ, 0xc0, !PT ;  /* 0xffff000035387812 */ /* 0x000fe200078ec0ff */
[----:B------:R-:W-:Y:S01]  /*5610*/  IMAD.U32 R58, R58, 0x10000, RZ ;  /* 0x000100003a3a7824 */ /* 0x000fe200078e00ff */
[----:B------:R-:W-:Y:S01]  /*5620*/  LOP3.LUT R52, R14, 0xffff0000, RZ, 0xc0, !PT ;  /* 0xffff00000e347812 */ /* 0x000fe200078ec0ff */
[C---:B------:R-:W-:Y:S01]  /*5630*/  IMAD.U32 R14, R15.reuse, 0x10000, RZ ;  /* 0x000100000f0e7824 */ /* 0x040fe200078e00ff */
[----:B------:R-:W-:Y:S01]  /*5640*/  LOP3.LUT R11, R15, 0xffff0000, RZ, 0xc0, !PT ;  /* 0xffff00000f0b7812 */ /* 0x000fe200078ec0ff */
[----:B------:R-:W-:Y:S01]  /*5650*/  FMUL.FTZ R62, R51, R60 ;  /* 0x0000003c333e7220 */ /* 0x000fe20000410000 */
[----:B------:R-:W-:-:S02]  /*5660*/  IMAD.U32 R15, R13, 0x10000, RZ ;  /* 0x000100000d0f7824 */ /* 0x000fc400078e00ff */
[-C--:B------:R-:W-:Y:S01]  /*5670*/  FMUL.FTZ R51, R51, R56.reuse ;  /* 0x0000003833337220 */ /* 0x080fe20000410000 */
[----:B------:R-:W-:Y:S01]  /*5680*/  LOP3.LUT R154, R154, 0xffff0000, RZ, 0xc0, !PT ;  /* 0xffff00009a9a7812 */ /* 0x000fe200078ec0ff */
[----:B------:R-:W-:Y:S02]  /*5690*/  IMAD.U32 R13, R12, 0x10000, RZ ;  /* 0x000100000c0d7824 */ /* 0x000fe400078e00ff */
[C---:B------:R-:W-:Y:S01]  /*56a0*/  FFMA.FTZ R62, R15.reuse, R56, -R62 ;  /* 0x000000380f3e7223 */ /* 0x040fe2000001083e */
[----:B------:R-:W-:Y:S01]  /*56b0*/  FFMA.FTZ R51, R15, R60, R51 ;  /* 0x0000003c0f337223 */ /* 0x000fe20000010033 */
[C---:B------:R-:W-:Y:S01]  /*56c0*/  FMUL.FTZ R15, R52.reuse, R57 ;  /* 0x00000039340f7220 */ /* 0x040fe20000410000 */
[-C--:B------:R-:W-:Y:S01]  /*56d0*/  FMUL.FTZ R61, R52, R59.reuse ;  /* 0x0000003b343d7220 */ /* 0x080fe20000410000 */
[----:B------:R-:W-:Y:S01]  /*56e0*/  LOP3.LUT R153, R153, 0xffff0000, RZ, 0xc0, !PT ;  /* 0xffff000099997812 */ /* 0x000fe200078ec0ff */
[----:B------:R-:W-:Y:S01]  /*56f0*/  IMAD.U32 R53, R53, 0x10000, RZ ;  /* 0x0001000035357824 */ /* 0x000fe200078e00ff */
[----:B------:R-:W-:Y:S01]  /*5700*/  LOP3.LUT R12, R12, 0xffff0000, RZ, 0xc0, !PT ;  /* 0xffff00000c0c7812 */ /* 0x000fe200078ec0ff */
[C---:B------:R-:W-:Y:S01]  /*5710*/  FFMA.FTZ R52, R50.reuse, R59, R15 ;  /* 0x0000003b32347223 */ /* 0x040fe2000001000f */
[----:B------:R-:W-:Y:S01]  /*5720*/  FFMA.FTZ R61, R50, R57, -R61 ;  /* 0x00000039323d7223 */ /* 0x000fe2000001083d */
[C---:B------:R-:W-:Y:S01]  /*5730*/  FMUL.FTZ R15, R11.reuse, R154 ;  /* 0x0000009a0b0f7220 */ /* 0x040fe20000410000 */
[----:B------:R-:W-:Y:S01]  /*5740*/  FMUL.FTZ R57, R11, R153 ;  /* 0x000000990b397220 */ /* 0x000fe20000410000 */
        /* <DEDUP_REMOVED lines=10> */
.L_x_1627:
[----:B------:R-:W-:Y:S05]  /*57f0*/  BSYNC B2 ;  /* 0x0000000000027941 */ /* 0x000fea0003800000 */
.L_x_1626:
[----:B----4-:R0:W-:Y:S02]  /*5800*/  ST.E.128 desc[UR60][R54.64], R12 ;  /* 0x0000000c36007985 */ /* 0x0101e4000c101d3c */
.L_x_1625:
[----:B------:R-:W-:Y:S05]  /*5810*/  BSYNC B1 ;  /* 0x0000000000017941 */ /* 0x000fea0003800000 */
.L_x_1624:
        /* <DEDUP_REMOVED lines=13> */
[--C-:B------:R-:W-:Y:S02]  /*58f0*/  SHF.R.U64 R54, R48, 0x10, R49.reuse ;  /* 0x0000001030367819 */ /* 0x100fe40000001231 */
[----:B------:R-:W-:Y:S02]  /*5900*/  SHF.R.U32.HI R52, RZ, 0x10, R49 ;  /* 0x00000010ff347819 */ /* 0x000fe40000011631 */
[----:B------:R-:W-:Y:S02]  /*5910*/  SHF.R.U32.HI R11, RZ, 0x10, R47 ;  /* 0x00000010ff0b7819 */ /* 0x000fe4000001162f */
[----:B------:R-:W-:Y:S02]  /*5920*/  PRMT R49, R146, 0x5410, R53 ;  /* 0x0000541092317816 */ /* 0x000fe40000000035 */
[----:B------:R-:W-:-:S02]  /*5930*/  PRMT R54, R147, 0x5410, R54 ;  /* 0x0000541093367816 */ /* 0x000fc40000000036 */
[----:B------:R-:W-:Y:S02]  /*5940*/  PRMT R147, R147, 0x5432, R52 ;  /* 0x0000543293937816 */ /* 0x000fe40000000034 */
[----:B------:R-:W-:Y:S01]  /*5950*/  LOP3.LUT R47, R14, 0xffff0000, RZ, 0xc0, !PT ;  /* 0xffff00000e2f7812 */ /* 0x000fe200078ec0ff */
[----:B------:R-:W-:Y:S01]  /*5960*/  IMAD.U32 R14, R13, 0x10000, RZ ;  /* 0x000100000d0e7824 */ /* 0x000fe200078e00ff */
[----:B------:R-:W-:Y:S01]  /*5970*/  PRMT R146, R146, 0x5432, R11 ;  /* 0x0000543292927816 */ /* 0x000fe2000000000b */
[----:B------:R-:W-:Y:S01]  /*5980*/  IMAD.U32 R56, R147, 0x10000, RZ ;  /* 0x0001000093387824 */ /* 0x000fe200078e00ff */
[----:B------:R-:W-:Y:S01]  /*5990*/  LOP3.LUT R13, R13, 0xffff0000, RZ, 0xc0, !PT ;  /* 0xffff00000d0d7812 */ /* 0x000fe200078ec0ff */
[----:B------:R-:W-:Y:S01]  /*59a0*/  IMAD.U32 R11, R12, 0x10000, RZ ;  /* 0x000100000c0b7824 */ /* 0x000fe200078e00ff */
[----:B------:R-:W-:Y:S01]  /*59b0*/  LOP3.LUT R55, R54, 0xffff0000, RZ, 0xc0, !PT ;  /* 0xffff000036377812 */ /* 0x000fe200078ec0ff */
[----:B------:R-:W-:Y:S01]  /*59c0*/  IMAD.U32 R53, R146, 0x10000, RZ ;  /* 0x0001000092357824 */ /* 0x000fe200078e00ff */
[----:B------:R-:W-:Y:S01]  /*59d0*/  LOP3.LUT R52, R49, 0xffff0000, RZ, 0xc0, !PT ;  /* 0xffff000031347812 */ /* 0x000fe200078ec0ff */
[----:B------:R-:W-:Y:S01]  /*59e0*/  IMAD.U32 R54, R54, 0x10000, RZ ;  /* 0x0001000036367824 */ /* 0x000fe200078e00ff */
[----:B------:R-:W-:Y:S01]  /*59f0*/  LOP3.LUT R48, R15, 0xffff0000, RZ, 0xc0, !PT ;  /* 0xffff00000f307812 */ /* 0x000fe200078ec0ff */
[C---:B------:R-:W-:Y:S01]  /*5a00*/  FMUL.FTZ R57, R13.reuse, R55 ;  /* 0x000000370d397220 */ /* 0x040fe20000410000 */
[----:B------:R-:W-:Y:S01]  /*5a10*/  LOP3.LUT R12, R12, 0xffff0000, RZ, 0xc0, !PT ;  /* 0xffff00000c0c7812 */ /* 0x000fe200078ec0ff */
[----:B------:R-:W-:Y:S01]  /*5a20*/  FMUL.FTZ R58, R13, R52 ;  /* 0x000000340d3a7220 */ /* 0x000fe20000410000 */
        /* <DEDUP_REMOVED lines=11> */
[C---:B------:R-:W-:Y:S01]  /*5ae0*/  FMUL.FTZ R14, R12.reuse, R54 ;  /* 0x000000360c0e7220 */ /* 0x040fe20000410000 */
[-C--:B------:R-:W-:Y:S01]  /*5af0*/  FMUL.FTZ R13, R12, R49.reuse ;  /* 0x000000310c0d7220 */ /* 0x080fe20000410000 */
        /* <DEDUP_REMOVED lines=11> */
.L_x_1631:
[----:B------:R-:W-:Y:S05]  /*5bb0*/  BSYNC B2 ;  /* 0x0000000000027941 */ /* 0x000fea0003800000 */
.L_x_1630:
[----:B----4-:R0:W-:Y:S02]  /*5bc0*/  ST.E.128 desc[UR60][R50.64], R12 ;  /* 0x0000000c32007985 */ /* 0x0101e4000c101d3c */
.L_x_1629:
[----:B------:R-:W-:Y:S05]  /*5bd0*/  BSYNC B1 ;  /* 0x0000000000017941 */ /* 0x000fea0003800000 */
.L_x_1628:
        /* <DEDUP_REMOVED lines=22> */
[----:B------:R-:W-:Y:S02]  /*5d40*/  LOP3.LUT R13, R13, 0xffff0000, RZ, 0xc0, !PT ;  /* 0xffff00000d0d7812 */ /* 0x000fe400078ec0ff */
[C---:B------:R-:W-:Y:S01]  /*5d50*/  LOP3.LUT R51, R50.reuse, 0xffff0000, RZ, 0xc0, !PT ;  /* 0xffff000032337812 */ /* 0x040fe200078ec0ff */
        /* <DEDUP_REMOVED lines=31> */
.L_x_1635:
[----:B------:R-:W-:Y:S05]  /*5f50*/  BSYNC B2 ;  /* 0x0000000000027941 */ /* 0x000fea0003800000 */
.L_x_1634:
[----:B----4-:R0:W-:Y:S02]  /*5f60*/  ST.E.128 desc[UR60][R46.64], R12 ;  /* 0x0000000c2e007985 */ /* 0x0101e4000c101d3c */
.L_x_1633:
[----:B------:R-:W-:Y:S05]  /*5f70*/  BSYNC B1 ;  /* 0x0000000000017941 */ /* 0x000fea0003800000 */
.L_x_1632:
        /* <DEDUP_REMOVED lines=11> */
[----:B------:R-:W-:Y:S01]  /*6030*/  SHF.R.U64 R46, R38, 0x10, R39 ;  /* 0x00000010262e7819 */ /* 0x000fe20000001227 */
[----:B---3--:R-:W-:Y:S01]  /*6040*/  IMAD.U32 R11, R12, 0x10000, RZ ;  /* 0x000100000c0b7824 */ /* 0x008fe200078e00ff */
[----:B------:R-:W-:Y:S02]  /*6050*/  SHF.R.U32.HI R41, RZ, 0x10, R41 ;  /* 0x00000010ff297819 */ /* 0x000fe40000011629 */
[----:B------:R-:W-:Y:S02]  /*6060*/  PRMT R45, R128, 0x5410, R45 ;  /* 0x00005410802d7816 */ /* 0x000fe4000000002d */
[----:B------:R-:W-:Y:S02]  /*6070*/  SHF.R.U32.HI R44, RZ, 0x10, R39 ;  /* 0x00000010ff2c7819 */ /* 0x000fe40000011627 */
[----:B------:R-:W-:-:S02]  /*6080*/  PRMT R40, R121, 0x5410, R46 ;  /* 0x0000541079287816 */ /* 0x000fc4000000002e */
[----:B------:R-:W-:Y:S01]  /*6090*/  LOP3.LUT R38, R14, 0xffff0000, RZ, 0xc0, !PT ;  /* 0xffff00000e267812 */ /* 0x000fe200078ec0ff */
[C---:B------:R-:W-:Y:S01]  /*60a0*/  IMAD.U32 R14, R13.reuse, 0x10000, RZ ;  /* 0x000100000d0e7824 */ /* 0x040fe200078e00ff */
[----:B------:R-:W-:Y:S02]  /*60b0*/  PRMT R128, R128, 0x5432, R41 ;  /* 0x0000543280807816 */ /* 0x000fe40000000029 */
[----:B------:R-:W-:Y:S02]  /*60c0*/  LOP3.LUT R13, R13, 0xffff0000, RZ, 0xc0, !PT ;  /* 0xffff00000d0d7812 */ /* 0x000fe400078ec0ff */
[----:B------:R-:W-:Y:S01]  /*60d0*/  LOP3.LUT R46, R45, 0xffff0000, RZ, 0xc0, !PT ;  /* 0xffff00002d2e7812 */ /* 0x000fe200078ec0ff */
[----:B------:R-:W-:Y:S01]  /*60e0*/  IMAD.U32 R47, R128, 0x10000, RZ ;  /* 0x00010000802f7824 */ /* 0x000fe200078e00ff */
[----:B------:R-:W-:Y:S01]  /*60f0*/  PRMT R121, R121, 0x5432, R44 ;  /* 0x0000543279797816 */ /* 0x000fe2000000002c */
[----:B------:R-:W-:Y:S01]  /*6100*/  IMAD.U32 R45, R45, 0x10000, RZ ;  /* 0x000100002d2d7824 */ /* 0x000fe200078e00ff */
[----:B------:R-:W-:Y:S01]  /*6110*/  LOP3.LUT R41, R40, 0xffff0000, RZ, 0xc0, !PT ;  /* 0xffff000028297812 */ /* 0x000fe200078ec0ff */
[----:B------:R-:W-:Y:S01]  /*6120*/  FMUL.FTZ R49, R13, R46 ;  /* 0x0000002e0d317220 */ /* 0x000fe20000410000 */
[----:B------:R-:W-:Y:S01]  /*6130*/  FMUL.FTZ R48, R38, R47 ;  /* 0x0000002f26307220 */ /* 0x000fe20000410000 */
[----:B------:R-:W-:Y:S01]  /*6140*/  IMAD.U32 R44, R121, 0x10000, RZ ;  /* 0x00010000792c7824 */ /* 0x000fe200078e00ff */
[----:B------:R-:W-:Y:S01]  /*6150*/  LOP3.LUT R39, R15, 0xffff0000, RZ, 0xc0, !PT ;  /* 0xffff00000f277812 */ /* 0x000fe200078ec0ff */
[-C--:B------:R-:W-:Y:S01]  /*6160*/  FMUL.FTZ R13, R13, R41.reuse ;  /* 0x000000290d0d7220 */ /* 0x080fe20000410000 */
[----:B------:R-:W-:Y:S01]  /*6170*/  LOP3.LUT R12, R12, 0xffff0000, RZ, 0xc0, !PT ;  /* 0xffff00000c0c7812 */ /* 0x000fe200078ec0ff */
[----:B------:R-:W-:Y:S01]  /*6180*/  FFMA.FTZ R49, R14, R41, -R49 ;  /* 0x000000290e317223 */ /* 0x000fe20000010831 */
[----:B------:R-:W-:Y:S01]  /*6190*/  FMUL.FTZ R38, R38, R44 ;  /* 0x0000002c26267220 */ /* 0x000fe20000410000 */
        /* <DEDUP_REMOVED lines=19> */
.L_x_1639:
[----:B------:R-:W-:Y:S05]  /*62d0*/  BSYNC B2 ;  /* 0x0000000000027941 */ /* 0x000fea0003800000 */
.L_x_1638:
[----:B----4-:R0:W-:Y:S02]  /*62e0*/  ST.E.128 desc[UR60][R42.64], R12 ;  /* 0x0000000c2a007985 */ /* 0x0101e4000c101d3c */
.L_x_1637:
[----:B------:R-:W-:Y:S05]  /*62f0*/  BSYNC B1 ;  /* 0x0000000000017941 */ /* 0x000fea0003800000 */
.L_x_1636:
        /* <DEDUP_REMOVED lines=52> */
[----:B------:R-:W-:Y:S01]  /*6640*/  F2FP.BF16.F32.PACK_AB R15, R33, R36 ;  /* 0x00000024210f723e */ /* 0x000fe200000010ff */
[----:B------:R-:W-:-:S07]  /*6650*/  IMAD.MOV.U32 R14, RZ, RZ, R32 ;  /* 0x000000ffff0e7224 */ /* 0x000fce00078e0020 */
.L_x_1641:
[----:B------:R-:W-:Y:S05]  /*6660*/  BSYNC B1 ;  /* 0x0000000000017941 */ /* 0x000fea0003800000 */
.L_x_1640:
[----:B----4-:R0:W-:Y:S01]  /*6670*/  ST.E.128 desc[UR60][R38.64], R12 ;  /* 0x0000000c26007985 */ /* 0x0101e2000c101d3c */
[----:B------:R-:W-:Y:S05]  /*6680*/  BRA `(.L_x_1619) ;  /* 0x0000004000b87947 */ /* 0x000fea0003800000 */
.L_x_1585:
        /* <DEDUP_REMOVED lines=47> */
.L_x_1643:
[----:B------:R-:W-:Y:S05]  /*6980*/  BSYNC B1 ;  /* 0x0000000000017941 */ /* 0x000fea0003800000 */
.L_x_1642:
        /* <DEDUP_REMOVED lines=47> */
.L_x_1645:
[----:B------:R-:W-:Y:S05]  /*6c80*/  BSYNC B1 ;  /* 0x0000000000017941 */ /* 0x000fea0003800000 */
.L_x_1644:
        /* <DEDUP_REMOVED lines=11> */
[----:B------:R-:W-:Y:S01]  /*6d40*/  PRMT R211, R14, 0x7610, R211 ;  /* 0x000076100ed37816 */ /* 0x000fe200000000d3 */
[----:B------:R-:W-:-:S05]  /*6d50*/  IMAD.MOV.U32 R14, RZ, RZ, R50 ;  /* 0x000000ffff0e7224 */ /* 0x000fca00078e0032 */
[----:B------:R-:W-:Y:S01]  /*6d60*/  PRMT R224, R14, 0x7610, R224 ;  /* 0x000076100ee07816 */ /* 0x000fe200000000e0 */
[----:B------:R-:W-:-:S05]  /*6d70*/  IMAD.MOV.U32 R14, RZ, RZ, R54 ;  /* 0x000000ffff0e7224 */ /* 0x000fca00078e0036 */
[----:B------:R-:W-:Y:S01]  /*6d80*/  PRMT R158, R158, 0x5410, R14 ;  /* 0x000054109e9e7816 */ /* 0x000fe2000000000e */
[----:B------:R-:W-:-:S05]  /*6d90*/  IMAD.MOV.U32 R14, RZ, RZ, R52 ;  /* 0x000000ffff0e7224 */ /* 0x000fca00078e0034 */
[----:B------:R-:W-:Y:S01]  /*6da0*/  PRMT R158, R14, 0x7610, R158 ;  /* 0x000076100e9e7816 */ /* 0x000fe2000000009e */
[----:B-----5:R-:W-:Y:S01]  /*6db0*/  IMAD.MOV.U32 R14, RZ, RZ, R59 ;  /* 0x000000ffff0e7224 */ /* 0x020fe200078e003b */
        /* <DEDUP_REMOVED lines=14> */
[----:B------:R-:W-:Y:S01]  /*6ea0*/  PLOP3.LUT P0, PT, PT, PT, UP0, 0x80, 0x0 ;  /* 0x000000000000781c */ /* 0x000fe20003f0f008 */
[----:B------:R-:W-:Y:S01]  /*6eb0*/  IMAD.MOV.U32 R13, RZ, RZ, R45 ;  /* 0x000000ffff0d7224 */ /* 0x000fe200078e002d */
        /* <DEDUP_REMOVED lines=8> */
[----:B------:R-:W-:Y:S02]  /*6f40*/  IMAD.MOV.U32 R13, RZ, RZ, R55 ;  /* 0x000000ffff0d7224 */ /* 0x000fe400078e0037 */
[----:B------:R-:W-:-:S03]  /*6f50*/  IMAD.MOV.U32 R11, RZ, RZ, R58 ;  /* 0x000000ffff0b7224 */ /* 0x000fc600078e003a */
[----:B------:R-:W-:Y:S01]  /*6f60*/  PRMT R159, R12, 0x5410, R13 ;  /* 0x000054100c9f7816 */ /* 0x000fe2000000000d */
[----:B------:R-:W-:Y:S01]  /*6f70*/  IMAD.MOV.U32 R13, RZ, RZ, R56 ;  /* 0x000000ffff0d7224 */ /* 0x000fe200078e0038 */
[----:B------:R-:W-:Y:S01]  /*6f80*/  PRMT R145, R11, 0x7610, R145 ;  /* 0x000076100b917816 */ /* 0x000fe20000000091 */
[----:B------:R-:W-:Y:S02]  /*6f90*/  IMAD.MOV.U32 R12, RZ, RZ, R57 ;  /* 0x000000ffff0c7224 */ /* 0x000fe400078e0039 */
[----:B------:R-:W-:Y:S01]  /*6fa0*/  IMAD.MOV.U32 R11, RZ, RZ, R62 ;  /* 0x000000ffff0b7224 */ /* 0x000fe200078e003e */
[----:B------:R-:W-:Y:S01]  /*6fb0*/  PRMT R145, R145, 0x5410, R14 ;  /* 0x0000541091917816 */ /* 0x000fe2000000000e */
[----:B------:R-:W-:Y:S01]  /*6fc0*/  IMAD.MOV.U32 R14, RZ, RZ, R63 ;  /* 0x000000ffff0e7224 */ /* 0x000fe200078e003f */
        /* <DEDUP_REMOVED lines=33> */
[----:B------:R-:W-:Y:S06]  /*71e0*/  @!P0 BRA `(.L_x_1646) ;  /* 0x0000000000048947 */ /* 0x000fec0003800000 */
[----:B------:R-:W-:Y:S01]  /*71f0*/  BPT.TRAP 0x1 ;  /* 0x000000040000795c */ /* 0x000fe20000300000 */
.L_x_1646:
[----:B------:R-:W-:Y:S01]  /*7200*/  IMAD R86, R19, 0x8, R18 ;  /* 0x0000000813567824 */ /* 0x000fe200078e0212 */
[----:B------:R-:W-:Y:S01]  /*7210*/  SHF.L.U32 R87, R175, 0x1f, RZ ;  /* 0x0000001faf577819 */ /* 0x000fe200000006ff */
[----:B------:R-:W0:Y:S01]  /*7220*/  LDC R128, c[0x0][0x2f4] ;  /* 0x0000bd00ff807b82 */ /* 0x000e220000000800 */
[----:B------:R-:W-:Y:S02]  /*7230*/  BSSY B1, `(.L_x_1647) ;  /* 0x0000003000017945 */ /* 0x000fe40003800000 */
[----:B------:R-:W1:Y:S02]  /*7240*/  SYNCS.PHASECHK.TRANS64.TRYWAIT P6, [R86+URZ+0x2a890], R87 ;  /* 0x02a89057560075a7 */ /* 0x000e6400080c017f */
[----:B-1----:R-:W-:Y:S05]  /*7250*/  @!P6 BRA `(.L_x_1648) ;  /* 0x000002180044e947 */ /* 0x002fea0003800000 */
.L_x_2014:
[----:B------:R-:W-:Y:S05]  /*7260*/  BSYNC B1 ;  /* 0x0000000000017941 */ /* 0x000fea0003800000 */
.L_x_1647:
[----:B------:R-:W-:Y:S01]  /*7270*/  UMOV UR4, 0xffffffff ;  /* 0xffffffff00047882 */ /* 0x000fe20000000000 */
[----:B0-----:R-:W-:Y:S02]  /*7280*/  IMAD.IADD R131, R128, 0x1, -R125 ;  /* 0x0000000180837824 */ /* 0x001fe400078e0a7d */
[----:B------:R-:W-:Y:S05]  /*7290*/  BRA.DIV UR4, `(.L_x_1649) ;  /* 0x0000021a04487947 */ /* 0x000fea000b800000 */
[----:B------:R0:W2:Y:S04]  /*72a0*/  SHFL.IDX PT, R121, R115, RZ, 0x1c1f ;  /* 0x001c1fff73797589 */ /* 0x0000a800000e0000 */
[----:B------:R0:W3:Y:S02]  /*72b0*/  SHFL.IDX PT, R11, R116, RZ, 0x1c1f ;  /* 0x001c1fff740b7589 */ /* 0x0000e400000e0000 */
.L_x_2018:
        /* <DEDUP_REMOVED lines=29> */
[C---:B------:R-:W-:Y:S02]  /*7490*/  PRMT R40, R155.reuse, 0x5432, R40 ;  /* 0x000054329b287816 */ /* 0x040fe40000000028 */
[----:B------:R-:W-:Y:S02]  /*74a0*/  PRMT R41, R155, 0x5410, R41 ;  /* 0x000054109b297816 */ /* 0x000fe40000000029 */
[----:B------:R-:W-:Y:S02]  /*74b0*/  SHF.R.U32.HI R156, RZ, 0x10, R53 ;  /* 0x00000010ff9c7819 */ /* 0x000fe40000011635 */
[----:B------:R-:W-:-:S02]  /*74c0*/  SHF.R.U64 R42, R42, 0x10, R43 ;  /* 0x000000102a2a7819 */ /* 0x000fc4000000122b */
[----:B------:R-:W-:Y:S02]  /*74d0*/  SHF.R.U32.HI R155, RZ, 0x10, R43 ;  /* 0x00000010ff9b7819 */ /* 0x000fe4000001162b */
[----:B------:R-:W-:Y:S02]  /*74e0*/  SHF.R.U64 R43, R52, 0x10, R53 ;  /* 0x00000010342b7819 */ /* 0x000fe40000001235 */
[--C-:B------:R-:W-:Y:S02]  /*74f0*/  SHF.R.U64 R52, R54, 0x10, R55.reuse ;  /* 0x0000001036347819 */ /* 0x100fe40000001237 */
[----:B------:R-:W-:Y:S01]  /*7500*/  SHF.R.U32.HI R54, RZ, 0x10, R55 ;  /* 0x00000010ff367819 */ /* 0x000fe20000011637 */
[----:B------:R-:W-:Y:S01]  /*7510*/  IMAD.U32 R55, R41, 0x10000, RZ ;  /* 0x0001000029377824 */ /* 0x000fe200078e00ff */
[----:B------:R-:W-:Y:S02]  /*7520*/  PRMT R156, R159, 0x5410, R156 ;  /* 0x000054109f9c7816 */ /* 0x000fe4000000009c */
[----:B------:R-:W-:-:S02]  /*7530*/  PRMT R43, R158, 0x5410, R43 ;  /* 0x000054109e2b7816 */ /* 0x000fc4000000002b */
[----:B------:R-:W-:Y:S01]  /*7540*/  PRMT R52, R158, 0x5432, R52 ;  /* 0x000054329e347816 */ /* 0x000fe20000000034 */
[C---:B------:R-:W-:Y:S01]  /*7550*/  IMAD.U32 R158, R156.reuse, 0x10000, RZ ;  /* 0x000100009c9e7824 */ /* 0x040fe200078e00ff */
[----:B------:R-:W-:Y:S01]  /*7560*/  PRMT R54, R159, 0x5432, R54 ;  /* 0x000054329f367816 */ /* 0x000fe20000000036 */
[----:B---3--:R-:W-:Y:S01]  /*7570*/  IMAD.U32 R159, R81, 0x10000, RZ ;  /* 0x00010000519f7824 */ /* 0x008fe200078e00ff */
[C---:B------:R-:W-:Y:S02]  /*7580*/  PRMT R53, R157.reuse, 0x5432, R42 ;  /* 0x000054329d357816 */ /* 0x040fe4000000002a */
[----:B------:R-:W-:Y:S01]  /*7590*/  PRMT R42, R157, 0x5410, R155 ;  /* 0x000054109d2a7816 */ /* 0x000fe2000000009b */
[----:B----4-:R-:W-:Y:S02]  /*75a0*/  IMAD.U32 R157, R13, 0x10000, RZ ;  /* 0x000100000d9d7824 */ /* 0x010fe400078e00ff */
[----:B------:R-:W-:Y:S01]  /*75b0*/  FMUL.FTZ R155, R159, R158 ;  /* 0x0000009e9f9b7220 */ /* 0x000fe20000410000 */
[----:B------:R-:W-:-:S02]  /*75c0*/  LOP3.LUT R156, R156, 0xffff0000, RZ, 0xc0, !PT ;  /* 0xffff00009c9c7812 */ /* 0x000fc400078ec0ff */
[----:B------:R-:W-:Y:S01]  /*75d0*/  LOP3.LUT R81, R81, 0xffff0000, RZ, 0xc0, !PT ;  /* 0xffff000051517812 */ /* 0x000fe200078ec0ff */
[-C--:B------:R-:W-:Y:S01]  /*75e0*/  FFMA.FTZ R155, R157, R55.reuse, -R155 ;  /* 0x000000379d9b7223 */ /* 0x080fe2000001089b */
[----:B------:R-:W-:Y:S01]  /*75f0*/  FMUL.FTZ R55, R159, R55 ;  /* 0x000000379f377220 */ /* 0x000fe20000410000 */
[----:B------:R-:W-:Y:S01]  /*7600*/  LOP3.LUT R41, R41, 0xffff0000, RZ, 0xc0, !PT ;  /* 0xffff000029297812 */ /* 0x000fe200078ec0ff */
[C---:B------:R-:W-:Y:S01]  /*7610*/  IMAD.U32 R159, R83.reuse, 0x10000, RZ ;  /* 0x00010000539f7824 */ /* 0x040fe200078e00ff */
[----:B------:R-:W-:Y:S01]  /*7620*/  LOP3.LUT R83, R83, 0xffff0000, RZ, 0xc0, !PT ;  /* 0xffff000053537812 */ /* 0x000fe200078ec0ff */
[----:B------:R-:W-:Y:S01]  /*7630*/  FFMA.FTZ R55, R157, R158, R55 ;  /* 0x0000009e9d377223 */ /* 0x000fe20000010037 */
[----:B------:R-:W-:Y:S01]  /*7640*/  LOP3.LUT R157, R13, 0xffff0000, RZ, 0xc0, !PT ;  /* 0xffff00000d9d7812 */ /* 0x000fe200078ec0ff */
[----:B------:R-:W-:Y:S01]  /*7650*/  FMUL.FTZ R13, R81, R156 ;  /* 0x0000009c510d7220 */ /* 0x000fe20000410000 */
[C---:B------:R-:W-:Y:S01]  /*7660*/  IMAD.U32 R158, R54.reuse, 0x10000, RZ ;  /* 0x00010000369e7824 */ /* 0x040fe200078e00ff */
[----:B------:R-:W-:-:S02]  /*7670*/  LOP3.LUT R54, R54, 0xffff0000, RZ, 0xc0, !PT ;  /* 0xffff000036367812 */ /* 0x000fc400078ec0ff */
[-C--:B------:R-:W-:Y:S01]  /*7680*/  FFMA.FTZ R13, R157, R41.reuse, -R13 ;  /* 0x000000299d0d7223 */ /* 0x080fe2000001080d */
[----:B------:R-:W-:Y:S01]  /*7690*/  FMUL.FTZ R41, R81, R41 ;  /* 0x0000002951297220 */ /* 0x000fe20000410000 */
[----:B------:R-:W-:-:S03]  /*76a0*/  FMUL.FTZ R81, R159, R158 ;  /* 0x0000009e9f517220 */ /* 0x000fc60000410000 */
[----:B------:R-:W-:Y:S01]  /*76b0*/  FFMA.FTZ R41, R157, R156, R41 ;  /* 0x0000009c9d297223 */ /* 0x000fe20000010029 */
[C---:B------:R-:W-:Y:S01]  /*76c0*/  IMAD.U32 R157, R15.reuse, 0x10000, RZ ;  /* 0x000100000f9d7824 */ /* 0x040fe200078e00ff */
[----:B------:R-:W-:Y:S01]  /*76d0*/  LOP3.LUT R15, R15, 0xffff0000, RZ, 0xc0, !PT ;  /* 0xffff00000f0f7812 */ /* 0x000fe200078ec0ff */
[C---:B------:R-:W-:Y:S01]  /*76e0*/  IMAD.U32 R156, R42.reuse, 0x10000, RZ ;  /* 0x000100002a9c7824 */ /* 0x040fe200078e00ff */
[----:B------:R-:W-:Y:S02]  /*76f0*/  LOP3.LUT R42, R42, 0xffff0000, RZ, 0xc0, !PT ;  /* 0xffff00002a2a7812 */ /* 0x000fe400078ec0ff */
[----:B------:R-:W-:Y:S01]  /*7700*/  F2FP.BF16.F32.PACK_AB R41, R41, R55 ;  /* 0x000000372929723e */ /* 0x000fe200000010ff */
[-C--:B------:R-:W-:Y:S01]  /*7710*/  FFMA.FTZ R81, R157, R156.reuse, -R81 ;  /* 0x0000009c9d517223 */ /* 0x080fe20000010851 */
[----:B------:R-:W-:Y:S01]  /*7720*/  FMUL.FTZ R156, R159, R156 ;  /* 0x0000009c9f9c7220 */ /* 0x000fe20000410000 */
[----:B------:R-:W-:Y:S01]  /*7730*/  IMAD.U32 R55, R80, 0x10000, RZ ;  /* 0x0001000050377824 */ /* 0x000fe200078e00ff */
[----:B------:R-:W-:-:S02]  /*7740*/  F2FP.BF16.F32.PACK_AB R13, R13, R155 ;  /* 0x0000009b0d0d723e */ /* 0x000fc400000010ff */
        /* <DEDUP_REMOVED lines=12> */
[-C--:B------:R-:W-:Y:S01]  /*7810*/  FMUL.FTZ R55, R55, R81.reuse ;  /* 0x0000005137377220 */ /* 0x080fe20000410000 */
        /* <DEDUP_REMOVED lines=31> */
[----:B------:R-:W-:Y:S02]  /*7a10*/  IMAD.MOV.U32 R81, RZ, RZ, R41 ;  /* 0x000000ffff517224 */ /* 0x000fe400078e0029 */
[----:B------:R-:W-:Y:S02]  /*7a20*/  IMAD.MOV.U32 R14, RZ, RZ, R43 ;  /* 0x000000ffff0e7224 */ /* 0x000fe400078e002b */
[----:B------:R-:W-:Y:S02]  /*7a30*/  IMAD.MOV.U32 R15, RZ, RZ, R157 ;  /* 0x000000ffff0f7224 */ /* 0x000fe400078e009d */
[----:B------:R-:W-:-:S07]  /*7a40*/  IMAD.MOV.U32 R82, RZ, RZ, R40 ;  /* 0x000000ffff527224 */ /* 0x000fce00078e0028 */
.L_x_1655:
[----:B------:R-:W-:Y:S05]  /*7a50*/  BSYNC B3 ;  /* 0x0000000000037941 */ /* 0x000fea0003800000 */
.L_x_1654:
[----:B------:R-:W-:-:S04]  /*7a60*/  LEA R40, P4, R5, R11, 0x1 ;  /* 0x0000000b05287211 */ /* 0x000fc800078808ff */
[----:B--2---:R-:W-:Y:S02]  /*7a70*/  LEA.HI.X R41, R5, R121, R112, 0x1, P4 ;  /* 0x0000007905297211 */ /* 0x004fe400020f0c70 */
[----:B------:R-:W-:-:S03]  /*7a80*/  ISETP.GE.AND P4, PT, R154, R128, PT ;  /* 0x000000809a00720c */ /* 0x000fc60003f86270 */
[----:B----4-:R2:W-:Y:S10]  /*7a90*/  ST.E.128 desc[UR60][R40.64], R12 ;  /* 0x0000000c28007985 */ /* 0x0105f4000c101d3c */
[----:B--2---:R-:W-:-:S05]  /*7aa0*/  @!P4 IMAD.WIDE R12, R154, 0x2, R120 ;  /* 0x000000029a0cc825 */ /* 0x004fca00078e0278 */
[----:B---3--:R3:W-:Y:S02]  /*7ab0*/  @!P4 ST.E.128 desc[UR60][R12.64], R80 ;  /* 0x000000500c00c985 */ /* 0x0087e4000c101d3c */
.L_x_1653:
[----:B------:R-:W-:Y:S05]  /*7ac0*/  BSYNC B2 ;  /* 0x0000000000027941 */ /* 0x000fea0003800000 */
.L_x_1652:
[----:B------:R-:W-:Y:S01]  /*7ad0*/  ISETP.NE.AND P4, PT, R21, RZ, PT ;  /* 0x000000ff1500720c */ /* 0x000fe20003f85270 */
[----:B------:R-:W-:-:S12]  /*7ae0*/  BSSY B2, `(.L_x_1656) ;  /* 0x000007c000027945 */ /* 0x000fd80003800000 */
[----:B------:R-:W-:Y:S05]  /*7af0*/  @!P4 BRA `(.L_x_1657) ;  /* 0x0000000400e8c947 */ /* 0x000fea0003800000 */
[----:B---3--:R-:W-:Y:S01]  /*7b00*/  SEL R12, R125, R131, !P2 ;  /* 0x000000837d0c7207 */ /* 0x008fe20005000000 */
[----:B------:R-:W-:Y:S01]  /*7b10*/  BSSY B3, `(.L_x_1658) ;  /* 0x0000075000037945 */ /* 0x000fe20003800000 */
[----:B------:R-:W-:Y:S02]  /*7b20*/  ISETP.GE.AND P6, PT, R168, R124, PT ;  /* 0x0000007ca800720c */ /* 0x000fe40003fc6270 */
[----:B------:R-:W-:Y:S02]  /*7b30*/  SHF.R.S32.HI R13, RZ, 0x1f, R12 ;  /* 0x0000001fff0d7819 */ /* 0x000fe4000001140c */
[C---:B------:R-:W-:Y:S02]  /*7b40*/  LEA R52, P4, R6.reuse, R11, 0x1 ;  /* 0x0000000b06347211 */ /* 0x040fe400078808ff */
[----:B------:R-:W-:Y:S02]  /*7b50*/  LEA.HI R13, R13, R12, RZ, 0x4 ;  /* 0x0000000c0d0d7211 */ /* 0x000fe400078f20ff */
[----:B--2---:R-:W-:-:S02]  /*7b60*/  LEA.HI.X R53, R6, R121, R111, 0x1, P4 ;  /* 0x0000007906357211 */ /* 0x004fc400020f0c6f */
        /* <DEDUP_REMOVED lines=13> */
[----:B------:R-:W-:-:S04]  /*7c40*/  IMAD R40, R40, 0x2, R18 ;  /* 0x0000000228287824 */ /* 0x000fc800078e0212 */
[----:B------:R-:W2:Y:S04]  /*7c50*/  LDS.128 R12, [R12+0x18400] ;  /* 0x018400000c0c7984 */ /* 0x000ea80000000c00 */
[----:B------:R-:W3:Y:S01]  /*7c60*/  LDS.128 R40, [R40+0x18400] ;  /* 0x0184000028287984 */ /* 0x000ee20000000c00 */
[----:B------:R-:W-:Y:S05]  /*7c70*/  @P6 BRA `(.L_x_1659) ;  /* 0x0000000400786947 */ /* 0x000fea0003800000 */
[----:B------:R-:W-:Y:S01]  /*7c80*/  SHF.R.U32.HI R55, RZ, 0x10, R49 ;  /* 0x00000010ff377819 */ /* 0x000fe20000011631 */
[----:B---3--:R-:W-:Y:S01]  /*7c90*/  IMAD.U32 R154, R41, 0x10000, RZ ;  /* 0x00010000299a7824 */ /* 0x008fe200078e00ff */
[----:B------:R-:W-:Y:S01]  /*7ca0*/  SHF.R.U32.HI R80, RZ, 0x10, R37 ;  /* 0x00000010ff507819 */ /* 0x000fe20000011625 */
[----:B--2---:R-:W-:Y:S01]  /*7cb0*/  IMAD.U32 R81, R13, 0x10000, RZ ;  /* 0x000100000d517824 */ /* 0x004fe200078e00ff */
[----:B------:R-:W-:Y:S02]  /*7cc0*/  PRMT R55, R227, 0x5410, R55 ;  /* 0x00005410e3377816 */ /* 0x000fe40000000037 */
[----:B------:R-:W-:Y:S02]  /*7cd0*/  PRMT R80, R229, 0x5432, R80 ;  /* 0x00005432e5507816 */ /* 0x000fe40000000050 */
[----:B------:R-:W-:Y:S01]  /*7ce0*/  LOP3.LUT R41, R41, 0xffff0000, RZ, 0xc0, !PT ;  /* 0xffff000029297812 */ /* 0x000fe200078ec0ff */
[----:B------:R-:W-:Y:S01]  /*7cf0*/  IMAD.U32 R83, R55, 0x10000, RZ ;  /* 0x0001000037537824 */ /* 0x000fe200078e00ff */
[----:B------:R-:W-:Y:S01]  /*7d00*/  LOP3.LUT R13, R13, 0xffff0000, RZ, 0xc0, !PT ;  /* 0xffff00000d0d7812 */ /* 0x000fe200078ec0ff */
[----:B------:R-:W-:Y:S01]  /*7d10*/  IMAD.U32 R82, R80, 0x10000, RZ ;  /* 0x0001000050527824 */ /* 0x000fe200078e00ff */
[----:B------:R-:W-:Y:S01]  /*7d20*/  SHF.R.U64 R36, R36, 0x10, R37 ;  /* 0x0000001024247819 */ /* 0x000fe20000001225 */
[----:B------:R-:W-:Y:S01]  /*7d30*/  FMUL.FTZ R155, R154, R83 ;  /* 0x000000539a9b7220 */ /* 0x000fe20000410000 */
[----:B------:R-:W-:Y:S01]  /*7d40*/  SHF.R.U64 R48, R48, 0x10, R49 ;  /* 0x0000001030307819 */ /* 0x000fe20000001231 */
[-C--:B------:R-:W-:Y:S01]  /*7d50*/  FMUL.FTZ R154, R154, R82.reuse ;  /* 0x000000529a9a7220 */ /* 0x080fe20000410000 */
[----:B------:R-:W-:Y:S01]  /*7d60*/  SHF.R.U64 R50, R50, 0x10, R51 ;  /* 0x0000001032327819 */ /* 0x000fe20000001233 */
[----:B------:R-:W-:Y:S01]  /*7d70*/  FFMA.FTZ R82, R81, R82, -R155 ;  /* 0x0000005251527223 */ /* 0x000fe2000001089b */
[----:B------:R-:W-:-:S02]  /*7d80*/  IMAD.U32 R155, R43, 0x10000, RZ ;  /* 0x000100002b9b7824 */ /* 0x000fc400078e00ff */
[----:B------:R-:W-:Y:S01]  /*7d90*/  FFMA.FTZ R81, R81, R83, R154 ;  /* 0x0000005351517223 */ /* 0x000fe2000001009a */
[----:B------:R-:W-:Y:S02]  /*7da0*/  LOP3.LUT R83, R80, 0xffff0000, RZ, 0xc0, !PT ;  /* 0xffff000050537812 */ /* 0x000fe400078ec0ff */
[----:B------:R-:W-:Y:S02]  /*7db0*/  LOP3.LUT R80, R55, 0xffff0000, RZ, 0xc0, !PT ;  /* 0xffff000037507812 */ /* 0x000fe400078ec0ff */
[----:B------:R-:W-:Y:S02]  /*7dc0*/  LOP3.LUT R43, R43, 0xffff0000, RZ, 0xc0, !PT ;  /* 0xffff00002b2b7812 */ /* 0x000fe400078ec0ff */
[----:B------:R-:W-:Y:S01]  /*7dd0*/  SHF.R.U64 R38, R38, 0x10, R39 ;  /* 0x0000001026267819 */ /* 0x000fe20000001227 */
[C---:B------:R-:W-:Y:S01]  /*7de0*/  FMUL.FTZ R55, R41.reuse, R80 ;  /* 0x0000005029377220 */ /* 0x040fe20000410000 */
[----:B------:R-:W-:Y:S01]  /*7df0*/  FMUL.FTZ R41, R41, R83 ;  /* 0x0000005329297220 */ /* 0x000fe20000410000 */
[----:B------:R-:W-:-:S02]  /*7e00*/  PRMT R50, R224, 0x5410, R50 ;  /* 0x00005410e0327816 */ /* 0x000fc40000000032 */
        /* <DEDUP_REMOVED lines=13> */
[----:B------:R-:W-:Y:S01]  /*7ee0*/  LOP3.LUT R39, R12, 0xffff0000, RZ, 0xc0, !PT ;  /* 0xffff00000c277812 */ /* 0x000fe200078ec0ff */
[----:B------:R-:W-:Y:S01]  /*7ef0*/  FMUL.FTZ R49, R43, R41 ;  /* 0x000000292b317220 */ /* 0x000fe20000410000 */
[-C--:B------:R-:W-:Y:S01]  /*7f00*/  FMUL.FTZ R155, R155, R156.reuse ;  /* 0x0000009c9b9b7220 */ /* 0x080fe20000410000 */
[-C--:B------:R-:W-:Y:S01]  /*7f10*/  FMUL.FTZ R43, R43, R37.reuse ;  /* 0x000000252b2b7220 */ /* 0x080fe20000410000 */
[----:B------:R-:W-:Y:S01]  /*7f20*/  FFMA.FTZ R156, R83, R156, -R157 ;  /* 0x0000009c539c7223 */ /* 0x000fe2000001089d */
[----:B------:R-:W-:Y:S01]  /*7f30*/  FFMA.FTZ R37, R15, R37, -R49 ;  /* 0x000000250f257223 */ /* 0x000fe20000010831 */
[----:B------:R-:W-:Y:S01]  /*7f40*/  FFMA.FTZ R155, R83, R154, R155 ;  /* 0x0000009a539b7223 */ /* 0x000fe2000001009b */
[----:B------:R-:W-:Y:S01]  /*7f50*/  FFMA.FTZ R15, R15, R41, R43 ;  /* 0x000000290f0f7223 */ /* 0x000fe2000001002b */
[----:B------:R-:W-:Y:S01]  /*7f60*/  PRMT R41, R227, 0x5432, R36 ;  /* 0x00005432e3297816 */ /* 0x000fe20000000024 */
[----:B------:R-:W-:Y:S01]  /*7f70*/  IMAD.U32 R83, R40, 0x10000, RZ ;  /* 0x0001000028537824 */ /* 0x000fe200078e00ff */
[----:B------:R-:W-:Y:S01]  /*7f80*/  PRMT R36, R226, 0x5432, R48 ;  /* 0x00005432e2247816 */ /* 0x000fe20000000030 */
[----:B------:R-:W-:Y:S01]  /*7f90*/  IMAD.U32 R43, R12, 0x10000, RZ ;  /* 0x000100000c2b7824 */ /* 0x000fe200078e00ff */
[----:B------:R-:W-:Y:S01]  /*7fa0*/  LOP3.LUT R40, R40, 0xffff0000, RZ, 0xc0, !PT ;  /* 0xffff000028287812 */ /* 0x000fe200078ec0ff */
[C---:B------:R-:W-:Y:S01]  /*7fb0*/  IMAD.U32 R49, R41.reuse, 0x10000, RZ ;  /* 0x0001000029317824 */ /* 0x040fe200078e00ff */
[----:B------:R-:W-:Y:S01]  /*7fc0*/  LOP3.LUT R41, R41, 0xffff0000, RZ, 0xc0, !PT ;  /* 0xffff000029297812 */ /* 0x000fe200078ec0ff */
[C---:B------:R-:W-:Y:S01]  /*7fd0*/  IMAD.U32 R48, R36.reuse, 0x10000, RZ ;  /* 0x0001000024307824 */ /* 0x040fe200078e00ff */
[----:B------:R-:W-:-:S02]  /*7fe0*/  LOP3.LUT R36, R36, 0xffff0000, RZ, 0xc0, !PT ;  /* 0xffff000024247812 */ /* 0x000fc400078ec0ff */
[----:B------:R-:W-:Y:S01]  /*7ff0*/  PRMT R38, R224, 0x5432, R38 ;  /* 0x00005432e0267816 */ /* 0x000fe20000000026 */
        /* <DEDUP_REMOVED lines=8> */
[C---:B------:R-:W-:Y:S01]  /*8080*/  IMAD.U32 R48, R42.reuse, 0x10000, RZ ;  /* 0x000100002a307824 */ /* 0x040fe200078e00ff */
[----:B------:R-:W-:Y:S01]  /*8090*/  LOP3.LUT R42, R42, 0xffff0000, RZ, 0xc0, !PT ;  /* 0xffff00002a2a7812 */ /* 0x000fe200078ec0ff */
[C---:B------:R-:W-:Y:S01]  /*80a0*/  IMAD.U32 R40, R50.reuse, 0x10000, RZ ;  /* 0x0001000032287824 */ /* 0x040fe200078e00ff */
[----:B------:R-:W-:Y:S01]  /*80b0*/  LOP3.LUT R50, R50, 0xffff0000, RZ, 0xc0, !PT ;  /* 0xffff000032327812 */ /* 0x000fe200078ec0ff */
[C---:B------:R-:W-:Y:S01]  /*80c0*/  IMAD.U32 R41, R38.reuse, 0x10000, RZ ;  /* 0x0001000026297824 */ /* 0x040fe200078e00ff */
[----:B------:R-:W-:Y:S01]  /*80d0*/  LOP3.LUT R38, R38, 0xffff0000, RZ, 0xc0, !PT ;  /* 0xffff000026267812 */ /* 0x000fe200078ec0ff */
[----:B------:R-:W-:Y:S01]  /*80e0*/  FMUL.FTZ R43, R48, R40 ;  /* 0x00000028302b7220 */ /* 0x000fe20000410000 */
[----:B------:R-:W-:-:S02]  /*80f0*/  IMAD.U32 R39, R14, 0x10000, RZ ;  /* 0x000100000e277824 */ /* 0x000fc400078e00ff */
[-C--:B------:R-:W-:Y:S01]  /*8100*/  FMUL.FTZ R48, R48, R41.reuse ;  /* 0x0000002930307220 */ /* 0x080fe20000410000 */
[----:B------:R-:W-:Y:S01]  /*8110*/  LOP3.LUT R14, R14, 0xffff0000, RZ, 0xc0, !PT ;  /* 0xffff00000e0e7812 */ /* 0x000fe200078ec0ff */
[C---:B------:R-:W-:Y:S02]  /*8120*/  FFMA.FTZ R43, R39.reuse, R41, -R43 ;  /* 0x00000029272b7223 */ /* 0x040fe4000001082b */
[----:B------:R-:W-:Y:S01]  /*8130*/  FFMA.FTZ R48, R39, R40, R48 ;  /* 0x0000002827307223 */ /* 0x000fe20000010030 */
[C---:B------:R-:W-:Y:S01]  /*8140*/  FMUL.FTZ R39, R42.reuse, R50 ;  /* 0x000000322a277220 */ /* 0x040fe20000410000 */
[----:B------:R-:W-:Y:S01]  /*8150*/  FMUL.FTZ R42, R42, R38 ;  /* 0x000000262a2a7220 */ /* 0x000fe20000410000 */
[----:B------:R-:W-:Y:S02]  /*8160*/  F2FP.BF16.F32.PACK_AB R55, R55, R82 ;  /* 0x000000523737723e */ /* 0x000fe400000010ff */
[C---:B------:R-:W-:Y:S01]  /*8170*/  FFMA.FTZ R39, R14.reuse, R38, -R39 ;  /* 0x000000260e277223 */ /* 0x040fe20000010827 */
[----:B------:R-:W-:Y:S01]  /*8180*/  FFMA.FTZ R42, R14, R50, R42 ;  /* 0x000000320e2a7223 */ /* 0x000fe2000001002a */
[----:B------:R-:W-:-:S02]  /*8190*/  F2FP.BF16.F32.PACK_AB R37, R37, R156 ;  /* 0x0000009c2525723e */ /* 0x000fc400000010ff */
        /* <DEDUP_REMOVED lines=12> */
.L_x_1659:
[----:B------:R-:W-:Y:S05]  /*8260*/  BSYNC B3 ;  /* 0x0000000000037941 */ /* 0x000fea0003800000 */
.L_x_1658:
[----:B------:R-:W-:Y:S01]  /*8270*/  @!P4 IMAD.WIDE R36, R54, 0x2, R120 ;  /* 0x000000023624c825 */ /* 0x000fe200078e0278 */
[----:B--2---:R4:W-:Y:S04]  /*8280*/  ST.E.128 desc[UR60][R52.64], R12 ;  /* 0x0000000c34007985 */ /* 0x0049e8000c101d3c */
[----:B---3--:R4:W-:Y:S02]  /*8290*/  @!P4 ST.E.128 desc[UR60][R36.64], R40 ;  /* 0x000000282400c985 */ /* 0x0089e4000c101d3c */
.L_x_1657:
[----:B------:R-:W-:Y:S05]  /*82a0*/  BSYNC B2 ;  /* 0x0000000000027941 */ /* 0x000fea0003800000 */
.L_x_1656:
        /* <DEDUP_REMOVED lines=27> */
[--C-:B------:R-:W-:Y:S01]  /*8460*/  SHF.R.U64 R11, R32, 0x10, R33.reuse ;  /* 0x00000010200b7819 */ /* 0x100fe20000001221 */
[----:B--2---:R-:W-:Y:S01]  /*8470*/  IMAD.U32 R43, R13, 0x10000, RZ ;  /* 0x000100000d2b7824 */ /* 0x004fe200078e00ff */
[----:B------:R-:W-:Y:S01]  /*8480*/  SHF.R.U32.HI R32, RZ, 0x10, R33 ;  /* 0x00000010ff207819 */ /* 0x000fe20000011621 */
[----:B---3--:R-:W-:Y:S01]  /*8490*/  IMAD.U32 R51, R39, 0x10000, RZ ;  /* 0x0001000027337824 */ /* 0x008fe200078e00ff */
[----:B------:R-:W-:Y:S01]  /*84a0*/  SHF.R.U64 R33, R34, 0x10, R35 ;  /* 0x0000001022217819 */ /* 0x000fe20000001223 */
[----:B------:R-:W-:Y:S01]  /*84b0*/  IMAD.U32 R50, R15, 0x10000, RZ ;  /* 0x000100000f327824 */ /* 0x000fe200078e00ff */
[--C-:B------:R-:W-:Y:S01]  /*84c0*/  SHF.R.U64 R34, R44, 0x10, R45.reuse ;  /* 0x000000102c227819 */ /* 0x100fe2000000122d */
[----:B------:R-:W-:Y:S01]  /*84d0*/  IMAD.U32 R52, R38, 0x10000, RZ ;  /* 0x0001000026347824 */ /* 0x000fe200078e00ff */
[----:B------:R-:W-:Y:S01]  /*84e0*/  SHF.R.U32.HI R44, RZ, 0x10, R45 ;  /* 0x00000010ff2c7819 */ /* 0x000fe2000001162d */
[----:B------:R-:W-:Y:S01]  /*84f0*/  IMAD.U32 R49, R14, 0x10000, RZ ;  /* 0x000100000e317824 */ /* 0x000fe200078e00ff */
[----:B------:R-:W-:-:S02]  /*8500*/  SHF.R.U64 R42, R46, 0x10, R47 ;  /* 0x000000102e2a7819 */ /* 0x000fc4000000122f */
[----:B------:R-:W-:Y:S02]  /*8510*/  PRMT R44, R212, 0x5432, R44 ;  /* 0x00005432d42c7816 */ /* 0x000fe4000000002c */
[----:B------:R-:W-:Y:S01]  /*8520*/  SHF.R.U32.HI R46, RZ, 0x10, R47 ;  /* 0x00000010ff2e7819 */ /* 0x000fe2000001162f */
[C---:B------:R-:W-:Y:S01]  /*8530*/  IMAD.U32 R47, R37.reuse, 0x10000, RZ ;  /* 0x00010000252f7824 */ /* 0x040fe200078e00ff */
[----:B------:R-:W-:Y:S01]  /*8540*/  PRMT R32, R210, 0x5432, R32 ;  /* 0x00005432d2207816 */ /* 0x000fe20000000020 */
[----:B------:R-:W-:Y:S01]  /*8550*/  IMAD.U32 R53, R44, 0x10000, RZ ;  /* 0x000100002c357824 */ /* 0x000fe200078e00ff */
[----:B------:R-:W-:Y:S01]  /*8560*/  LOP3.LUT R48, R37, 0xffff0000, RZ, 0xc0, !PT ;  /* 0xffff000025307812 */ /* 0x000fe200078ec0ff */
[----:B------:R-:W-:Y:S01]  /*8570*/  IMAD.U32 R37, R36, 0x10000, RZ ;  /* 0x0001000024257824 */ /* 0x000fe200078e00ff */
[----:B------:R-:W-:Y:S01]  /*8580*/  PRMT R55, R211, 0x5410, R42 ;  /* 0x00005410d3377816 */ /* 0x000fe2000000002a */
[----:B------:R-:W-:Y:S01]  /*8590*/  IMAD.U32 R54, R32, 0x10000, RZ ;  /* 0x0001000020367824 */ /* 0x000fe200078e00ff */
[----:B------:R-:W-:Y:S01]  /*85a0*/  LOP3.LUT R44, R44, 0xffff0000, RZ, 0xc0, !PT ;  /* 0xffff00002c2c7812 */ /* 0x000fe200078ec0ff */
[CC--:B------:R-:W-:Y:S01]  /*85b0*/  FMUL.FTZ R42, R47.reuse, R53.reuse ;  /* 0x000000352f2a7220 */ /* 0x0c0fe20000410000 */
[----:B------:R-:W-:Y:S01]  /*85c0*/  SHF.R.U32.HI R35, RZ, 0x10, R35 ;  /* 0x00000010ff237819 */ /* 0x000fe20000011623 */
[-C--:B------:R-:W-:Y:S01]  /*85d0*/  FMUL.FTZ R47, R47, R54.reuse ;  /* 0x000000362f2f7220 */ /* 0x080fe20000410000 */
[----:B------:R-:W-:Y:S01]  /*85e0*/  PRMT R46, R211, 0x5432, R46 ;  /* 0x00005432d32e7816 */ /* 0x000fe2000000002e */
[----:B------:R-:W-:Y:S01]  /*85f0*/  FFMA.FTZ R42, R43, R54, -R42 ;  /* 0x000000362b2a7223 */ /* 0x000fe2000001082a */
[----:B------:R-:W-:Y:S01]  /*8600*/  LOP3.LUT R32, R32, 0xffff0000, RZ, 0xc0, !PT ;  /* 0xffff000020207812 */ /* 0x000fe200078ec0ff */
[----:B------:R-:W-:Y:S01]  /*8610*/  FMUL.FTZ R80, R48, R44 ;  /* 0x0000002c30507220 */ /* 0x000fe20000410000 */
[----:B------:R-:W-:Y:S01]  /*8620*/  LOP3.LUT R45, R13, 0xffff0000, RZ, 0xc0, !PT ;  /* 0xffff00000d2d7812 */ /* 0x000fe200078ec0ff */
[----:B------:R-:W-:Y:S01]  /*8630*/  IMAD.U32 R54, R46, 0x10000, RZ ;  /* 0x000100002e367824 */ /* 0x000fe200078e00ff */
[----:B------:R-:W-:Y:S01]  /*8640*/  PRMT R35, R209, 0x5432, R35 ;  /* 0x00005432d1237816 */ /* 0x000fe20000000023 */
[-C--:B------:R-:W-:Y:S01]  /*8650*/  FMUL.FTZ R48, R48, R32.reuse ;  /* 0x0000002030307220 */ /* 0x080fe20000410000 */
[----:B------:R-:W-:Y:S01]  /*8660*/  LOP3.LUT R39, R39, 0xffff0000, RZ, 0xc0, !PT ;  /* 0xffff000027277812 */ /* 0x000fe200078ec0ff */
[----:B------:R-:W-:Y:S01]  /*8670*/  FFMA.FTZ R47, R43, R53, R47 ;  /* 0x000000352b2f7223 */ /* 0x000fe2000001002f */
[----:B------:R-:W-:Y:S01]  /*8680*/  LOP3.LUT R46, R46, 0xffff0000, RZ, 0xc0, !PT ;  /* 0xffff00002e2e7812 */ /* 0x000fe200078ec0ff */
[----:B------:R-:W-:Y:S01]  /*8690*/  FFMA.FTZ R80, R45, R32, -R80 ;  /* 0x000000202d507223 */ /* 0x000fe20000010850 */
[----:B------:R-:W-:Y:S01]  /*86a0*/  PRMT R34, R212, 0x5410, R34 ;  /* 0x00005410d4227816 */ /* 0x000fe20000000022 */
[----:B------:R-:W-:Y:S01]  /*86b0*/  IMAD.U32 R43, R35, 0x10000, RZ ;  /* 0x00010000232b7824 */ /* 0x000fe200078e00ff */
[----:B------:R-:W-:Y:S01]  /*86c0*/  PRMT R11, R210, 0x5410, R11 ;  /* 0x00005410d20b7816 */ /* 0x000fe2000000000b */
[----:B------:R-:W-:Y:S01]  /*86d0*/  FMUL.FTZ R32, R51, R54 ;  /* 0x0000003633207220 */ /* 0x000fe20000410000 */
[----:B------:R-:W-:Y:S01]  /*86e0*/  LOP3.LUT R15, R15, 0xffff0000, RZ, 0xc0, !PT ;  /* 0xffff00000f0f7812 */ /* 0x000fe200078ec0ff */
[----:B------:R-:W-:Y:S01]  /*86f0*/  FFMA.FTZ R48, R45, R44, R48 ;  /* 0x0000002c2d307223 */ /* 0x000fe20000010030 */
[----:B------:R-:W-:Y:S01]  /*8700*/  LOP3.LUT R35, R35, 0xffff0000, RZ, 0xc0, !PT ;  /* 0xffff000023237812 */ /* 0x000fe200078ec0ff */
[----:B------:R-:W-:Y:S01]  /*8710*/  FMUL.FTZ R45, R39, R46 ;  /* 0x0000002e272d7220 */ /* 0x000fe20000410000 */
[-C--:B------:R-:W-:Y:S01]  /*8720*/  FMUL.FTZ R51, R51, R43.reuse ;  /* 0x0000002b33337220 */ /* 0x080fe20000410000 */
[----:B------:R-:W-:Y:S01]  /*8730*/  FFMA.FTZ R32, R50, R43, -R32 ;  /* 0x0000002b32207223 */ /* 0x000fe20000010820 */
[----:B------:R-:W-:-:S02]  /*8740*/  IMAD.U32 R44, R34, 0x10000, RZ ;  /* 0x00010000222c7824 */ /* 0x000fc400078e00ff */
[-C--:B------:R-:W-:Y:S01]  /*8750*/  FMUL.FTZ R39, R39, R35.reuse ;  /* 0x0000002327277220 */ /* 0x080fe20000410000 */
[----:B------:R-:W-:Y:S02]  /*8760*/  IMAD.U32 R43, R11, 0x10000, RZ ;  /* 0x000100000b2b7824 */ /* 0x000fe400078e00ff */
[C---:B------:R-:W-:Y:S01]  /*8770*/  FFMA.FTZ R45, R15.reuse, R35, -R45 ;  /* 0x000000230f2d7223 */ /* 0x040fe2000001082d */
[----:B------:R-:W-:Y:S01]  /*8780*/  LOP3.LUT R36, R36, 0xffff0000, RZ, 0xc0, !PT ;  /* 0xffff000024247812 */ /* 0x000fe200078ec0ff */
[----:B------:R-:W-:Y:S01]  /*8790*/  IMAD.U32 R13, R12, 0x10000, RZ ;  /* 0x000100000c0d7824 */ /* 0x000fe200078e00ff */
[----:B------:R-:W-:Y:S01]  /*87a0*/  LOP3.LUT R34, R34, 0xffff0000, RZ, 0xc0, !PT ;  /* 0xffff000022227812 */ /* 0x000fe200078ec0ff */
[----:B------:R-:W-:Y:S01]  /*87b0*/  FFMA.FTZ R39, R15, R46, R39 ;  /* 0x0000002e0f277223 */ /* 0x000fe20000010027 */
[----:B------:R-:W-:Y:S01]  /*87c0*/  LOP3.LUT R35, R11, 0xffff0000, RZ, 0xc0, !PT ;  /* 0xffff00000b237812 */ /* 0x000fe200078ec0ff */
[C---:B------:R-:W-:Y:S01]  /*87d0*/  FMUL.FTZ R11, R37.reuse, R44 ;  /* 0x0000002c250b7220 */ /* 0x040fe20000410000 */
[-C--:B------:R-:W-:Y:S01]  /*87e0*/  FMUL.FTZ R37, R37, R43.reuse ;  /* 0x0000002b25257220 */ /* 0x080fe20000410000 */
[----:B------:R-:W-:Y:S01]  /*87f0*/  LOP3.LUT R12, R12, 0xffff0000, RZ, 0xc0, !PT ;  /* 0xffff00000c0c7812 */ /* 0x000fe200078ec0ff */
[----:B------:R-:W-:Y:S01]  /*8800*/  FMUL.FTZ R15, R36, R34 ;  /* 0x00000022240f7220 */ /* 0x000fe20000410000 */
[----:B------:R-:W-:Y:S01]  /*8810*/  PRMT R33, R209, 0x5410, R33 ;  /* 0x00005410d1217816 */ /* 0x000fe20000000021 */
[C---:B------:R-:W-:Y:S01]  /*8820*/  FFMA.FTZ R11, R13.reuse, R43, -R11 ;  /* 0x0000002b0d0b7223 */ /* 0x040fe2000001080b */
[----:B------:R-:W-:Y:S01]  /*8830*/  FFMA.FTZ R37, R13, R44, R37 ;  /* 0x0000002c0d257223 */ /* 0x000fe20000010025 */
[C---:B------:R-:W-:Y:S01]  /*8840*/  IMAD.U32 R13, R55.reuse, 0x10000, RZ ;  /* 0x00010000370d7824 */ /* 0x040fe200078e00ff */
[----:B------:R-:W-:Y:S01]  /*8850*/  LOP3.LUT R38, R38, 0xffff0000, RZ, 0xc0, !PT ;  /* 0xffff000026267812 */ /* 0x000fe200078ec0ff */
[-C--:B------:R-:W-:Y:S01]  /*8860*/  FMUL.FTZ R36, R36, R35.reuse ;  /* 0x0000002324247220 */ /* 0x080fe20000410000 */
[----:B------:R-:W-:Y:S01]  /*8870*/  LOP3.LUT R55, R55, 0xffff0000, RZ, 0xc0, !PT ;  /* 0xffff000037377812 */ /* 0x000fe200078ec0ff */
[C---:B------:R-:W-:Y:S01]  /*8880*/  FFMA.FTZ R15, R12.reuse, R35, -R15 ;  /* 0x000000230c0f7223 */ /* 0x040fe2000001080f */
[C---:B------:R-:W-:Y:S01]  /*8890*/  IMAD.U32 R35, R33.reuse, 0x10000, RZ ;  /* 0x0001000021237824 */ /* 0x040fe200078e00ff */
[----:B------:R-:W-:Y:S01]  /*88a0*/  LOP3.LUT R33, R33, 0xffff0000, RZ, 0xc0, !PT ;  /* 0xffff000021217812 */ /* 0x000fe200078ec0ff */
[----:B------:R-:W-:Y:S01]  /*88b0*/  FFMA.FTZ R36, R12, R34, R36 ;  /* 0x000000220c247223 */ /* 0x000fe20000010024 */
[----:B------:R-:W-:Y:S01]  /*88c0*/  LOP3.LUT R14, R14, 0xffff0000, RZ, 0xc0, !PT ;  /* 0xffff00000e0e7812 */ /* 0x000fe200078ec0ff */
[----:B------:R-:W-:Y:S01]  /*88d0*/  FMUL.FTZ R12, R52, R13 ;  /* 0x0000000d340c7220 */ /* 0x000fe20000410000 */
[C---:B------:R-:W-:Y:S01]  /*88e0*/  FMUL.FTZ R34, R38.reuse, R55 ;  /* 0x0000003726227220 */ /* 0x040fe20000410000 */
[----:B------:R-:W-:Y:S01]  /*88f0*/  FMUL.FTZ R38, R38, R33 ;  /* 0x0000002126267220 */ /* 0x000fe20000410000 */
[-C--:B------:R-:W-:Y:S01]  /*8900*/  FMUL.FTZ R52, R52, R35.reuse ;  /* 0x0000002334347220 */ /* 0x080fe20000410000 */
[----:B------:R-:W-:Y:S01]  /*8910*/  FFMA.FTZ R12, R49, R35, -R12 ;  /* 0x00000023310c7223 */ /* 0x000fe2000001080c */
[C---:B------:R-:W-:Y:S01]  /*8920*/  FFMA.FTZ R33, R14.reuse, R33, -R34 ;  /* 0x000000210e217223 */ /* 0x040fe20000010822 */
[----:B------:R-:W-:Y:S01]  /*8930*/  FFMA.FTZ R55, R14, R55, R38 ;  /* 0x000000370e377223 */ /* 0x000fe20000010026 */
[----:B------:R-:W-:Y:S01]  /*8940*/  F2FP.BF16.F32.PACK_AB R14, R15, R11 ;  /* 0x0000000b0f0e723e */ /* 0x000fe200000010ff */
        /* <DEDUP_REMOVED lines=13> */
.L_x_1661:
[----:B------:R-:W-:Y:S05]  /*8a20*/  BSYNC B2 ;  /* 0x0000000000027941 */ /* 0x000fea0003800000 */
.L_x_1660:
[----:B--2---:R2:W-:Y:S04]  /*8a30*/  ST.E.128 desc[UR60][R40.64], R12 ;  /* 0x0000000c28007985 */ /* 0x0045e8000c101d3c */
[----:B---3--:R2:W-:Y:S02]  /*8a40*/  @!P4 ST.E.128 desc[UR60][R120.64], R36 ;  /* 0x000000247800c985 */ /* 0x0085e4000c101d3c */
.L_x_1651:
[----:B------:R-:W-:Y:S05]  /*8a50*/  BSYNC B1 ;  /* 0x0000000000017941 */ /* 0x000fea0003800000 */
.L_x_1650:
[----:B------:R-:W-:-:S03]  /*8a60*/  UMOV UR4, 0xffffffff ;  /* 0xffffffff00047882 */ /* 0x000fc60000000000 */
[----:B------:R-:W-:Y:S05]  /*8a70*/  BRA.DIV UR4, `(.L_x_1662) ;  /* 0x00000202049c7947 */ /* 0x000fea000b800000 */
[----:B0-----:R-:W0:Y:S04]  /*8a80*/  SHFL.IDX PT, R115, R115, 0x1, 0x1c1f ;  /* 0x003c1f0073737f89 */ /* 0x001e2800000e0000 */
[----:B------:R-:W0:Y:S02]  /*8a90*/  SHFL.IDX PT, R116, R116, 0x1, 0x1c1f ;  /* 0x003c1f0074747f89 */ /* 0x000e2400000e0000 */
.L_x_2022:
[----:B------:R-:W-:Y:S05]  /*8aa0*/  @P5 BRA `(.L_x_1619) ;  /* 0x0000001c00b05947 */ /* 0x000fea0003800000 */
[----:B------:R-:W-:Y:S01]  /*8ab0*/  ISETP.NE.AND P4, PT, R8, RZ, PT ;  /* 0x000000ff0800720c */ /* 0x000fe20003f85270 */
[----:B------:R-:W-:Y:S01]  /*8ac0*/  BSSY B1, `(.L_x_1663) ;  /* 0x000007e000017945 */ /* 0x000fe20003800000 */
[----:B0-2-4-:R-:W-:Y:S02]  /*8ad0*/  IMAD.MOV.U32 R36, RZ, RZ, R116 ;  /* 0x000000ffff247224 */ /* 0x015fe400078e0074 */
[----:B------:R-:W-:-:S09]  /*8ae0*/  IMAD.MOV.U32 R37, RZ, RZ, R115 ;  /* 0x000000ffff257224 */ /* 0x000fd200078e0073 */
[----:B------:R-:W-:Y:S05]  /*8af0*/  @!P4 BRA `(.L_x_1664) ;  /* 0x0000000400e8c947 */ /* 0x000fea0003800000 */
[----:B---3--:R-:W-:Y:S01]  /*8b00*/  SEL R11, R125, R131, !P3 ;  /* 0x000000837d0b7207 */ /* 0x008fe20005800000 */
[----:B------:R-:W-:Y:S01]  /*8b10*/  BSSY B2, `(.L_x_1665) ;  /* 0x0000076000027945 */ /* 0x000fe20003800000 */
[C---:B------:R-:W-:Y:S02]  /*8b20*/  LEA R38, P5, R5.reuse, R116, 0x1 ;  /* 0x0000007405267211 */ /* 0x040fe400078a08ff */
[----:B------:R-:W-:Y:S02]  /*8b30*/  SHF.R.S32.HI R12, RZ, 0x1f, R11 ;  /* 0x0000001fff0c7819 */ /* 0x000fe4000001140b */
        /* <DEDUP_REMOVED lines=29> */
[----:B------:R-:W-:Y:S01]  /*8d10*/  PRMT R76, R204, 0x5432, R76 ;  /* 0x00005432cc4c7816 */ /* 0x000fe2000000004c */
[----:B------:R-:W-:Y:S01]  /*8d20*/  IMAD.U32 R52, R34, 0x10000, RZ ;  /* 0x0001000022347824 */ /* 0x000fe200078e00ff */
[----:B------:R-:W-:Y:S01]  /*8d30*/  PRMT R64, R189, 0x5432, R64 ;  /* 0x00005432bd407816 */ /* 0x000fe20000000040 */
[----:B------:R-:W-:Y:S01]  /*8d40*/  IMAD.U32 R49, R14, 0x10000, RZ ;  /* 0x000100000e317824 */ /* 0x000fe200078e00ff */
[----:B------:R-:W-:Y:S01]  /*8d50*/  SHF.R.U64 R44, R78, 0x10, R79 ;  /* 0x000000104e2c7819 */ /* 0x000fe2000000124f */
[----:B------:R-:W-:Y:S01]  /*8d60*/  IMAD.U32 R54, R76, 0x10000, RZ ;  /* 0x000100004c367824 */ /* 0x000fe200078e00ff */
[----:B------:R-:W-:Y:S01]  /*8d70*/  SHF.R.U64 R42, R66, 0x10, R67 ;  /* 0x00000010422a7819 */ /* 0x000fe20000001243 */
[----:B------:R-:W-:Y:S01]  /*8d80*/  IMAD.U32 R80, R64, 0x10000, RZ ;  /* 0x0001000040507824 */ /* 0x000fe200078e00ff */
[----:B------:R-:W-:Y:S01]  /*8d90*/  SHF.R.U32.HI R78, RZ, 0x10, R79 ;  /* 0x00000010ff4e7819 */ /* 0x000fe2000001164f */
[----:B------:R-:W-:Y:S01]  /*8da0*/  FMUL.FTZ R82, R47, R54 ;  /* 0x000000362f527220 */ /* 0x000fe20000410000 */
[----:B------:R-:W-:-:S02]  /*8db0*/  SHF.R.U32.HI R66, RZ, 0x10, R67 ;  /* 0x00000010ff427819 */ /* 0x000fc40000011643 */
[----:B------:R-:W-:Y:S01]  /*8dc0*/  LOP3.LUT R48, R33, 0xffff0000, RZ, 0xc0, !PT ;  /* 0xffff000021307812 */ /* 0x000fe200078ec0ff */
[----:B------:R-:W-:Y:S01]  /*8dd0*/  IMAD.U32 R33, R32, 0x10000, RZ ;  /* 0x0001000020217824 */ /* 0x000fe200078e00ff */
[----:B------:R-:W-:Y:S01]  /*8de0*/  LOP3.LUT R53, R76, 0xffff0000, RZ, 0xc0, !PT ;  /* 0xffff00004c357812 */ /* 0x000fe200078ec0ff */
[-C--:B------:R-:W-:Y:S01]  /*8df0*/  FMUL.FTZ R76, R47, R80.reuse ;  /* 0x000000502f4c7220 */ /* 0x080fe20000410000 */
[----:B------:R-:W-:Y:S02]  /*8e00*/  PRMT R78, R200, 0x5432, R78 ;  /* 0x00005432c84e7816 */ /* 0x000fe4000000004e */
[----:B------:R-:W-:Y:S01]  /*8e10*/  PRMT R66, R153, 0x5432, R66 ;  /* 0x0000543299427816 */ /* 0x000fe20000000042 */
[----:B------:R-:W-:Y:S01]  /*8e20*/  FMUL.FTZ R67, R48, R53 ;  /* 0x0000003530437220 */ /* 0x000fe20000410000 */
[----:B------:R-:W-:Y:S01]  /*8e30*/  LOP3.LUT R65, R64, 0xffff0000, RZ, 0xc0, !PT ;  /* 0xffff000040417812 */ /* 0x000fe200078ec0ff */
[----:B------:R-:W-:Y:S01]  /*8e40*/  IMAD.U32 R55, R78, 0x10000, RZ ;  /* 0x000100004e377824 */ /* 0x000fe200078e00ff */
[----:B------:R-:W-:Y:S01]  /*8e50*/  LOP3.LUT R46, R13, 0xffff0000, RZ, 0xc0, !PT ;  /* 0xffff00000d2e7812 */ /* 0x000fe200078ec0ff */
[----:B------:R-:W-:Y:S01]  /*8e60*/  IMAD.U32 R47, R66, 0x10000, RZ ;  /* 0x00010000422f7824 */ /* 0x000fe200078e00ff */
[----:B------:R-:W-:Y:S01]  /*8e70*/  PRMT R204, R204, 0x5410, R43 ;  /* 0x00005410cccc7816 */ /* 0x000fe2000000002b */
[C---:B------:R-:W-:Y:S01]  /*8e80*/  FFMA.FTZ R43, R45.reuse, R80, -R82 ;  /* 0x000000502d2b7223 */ /* 0x040fe20000010852 */
[----:B------:R-:W-:Y:S01]  /*8e90*/  FFMA.FTZ R45, R45, R54, R76 ;  /* 0x000000362d2d7223 */ /* 0x000fe2000001004c */
[----:B------:R-:W-:Y:S01]  /*8ea0*/  LOP3.LUT R35, R35, 0xffff0000, RZ, 0xc0, !PT ;  /* 0xffff000023237812 */ /* 0x000fe200078ec0ff */
[-C--:B------:R-:W-:Y:S01]  /*8eb0*/  FMUL.FTZ R77, R48, R65.reuse ;  /* 0x00000041304d7220 */ /* 0x080fe20000410000 */
[----:B------:R-:W-:Y:S01]  /*8ec0*/  LOP3.LUT R54, R78, 0xffff0000, RZ, 0xc0, !PT ;  /* 0xffff00004e367812 */ /* 0x000fe200078ec0ff */
[----:B------:R-:W-:Y:S01]  /*8ed0*/  FFMA.FTZ R48, R46, R65, -R67 ;  /* 0x000000412e307223 */ /* 0x000fe20000010843 */
[----:B------:R-:W-:Y:S01]  /*8ee0*/  LOP3.LUT R64, R66, 0xffff0000, RZ, 0xc0, !PT ;  /* 0xffff000042407812 */ /* 0x000fe200078ec0ff */
[----:B------:R-:W-:Y:S01]  /*8ef0*/  FMUL.FTZ R65, R51, R55 ;  /* 0x0000003733417220 */ /* 0x000fe20000410000 */
[----:B------:R-:W-:Y:S01]  /*8f00*/  PRMT R11, R189, 0x5410, R11 ;  /* 0x00005410bd0b7816 */ /* 0x000fe2000000000b */
[-C--:B------:R-:W-:Y:S01]  /*8f10*/  FMUL.FTZ R76, R51, R47.reuse ;  /* 0x0000002f334c7220 */ /* 0x080fe20000410000 */
[----:B------:R-:W-:Y:S01]  /*8f20*/  LOP3.LUT R15, R15, 0xffff0000, RZ, 0xc0, !PT ;  /* 0xffff00000f0f7812 */ /* 0x000fe200078ec0ff */
[C---:B------:R-:W-:Y:S01]  /*8f30*/  FMUL.FTZ R78, R35.reuse, R54 ;  /* 0x00000036234e7220 */ /* 0x040fe20000410000 */
[----:B------:R-:W-:Y:S01]  /*8f40*/  FMUL.FTZ R80, R35, R64 ;  /* 0x0000004023507220 */ /* 0x000fe20000410000 */
[----:B------:R-:W-:Y:S01]  /*8f50*/  LOP3.LUT R32, R32, 0xffff0000, RZ, 0xc0, !PT ;  /* 0xffff000020207812 */ /* 0x000fe200078ec0ff */
[----:B------:R-:W-:Y:S01]  /*8f60*/  FFMA.FTZ R47, R50, R47, -R65 ;  /* 0x0000002f322f7223 */ /* 0x000fe20000010841 */
[----:B------:R-:W-:Y:S01]  /*8f70*/  LOP3.LUT R35, R204, 0xffff0000, RZ, 0xc0, !PT ;  /* 0xffff0000cc237812 */ /* 0x000fe200078ec0ff */
[----:B------:R-:W-:Y:S01]  /*8f80*/  FFMA.FTZ R50, R50, R55, R76 ;  /* 0x0000003732327223 */ /* 0x000fe2000001004c */
[----:B------:R-:W-:Y:S01]  /*8f90*/  IMAD.U32 R66, R204, 0x10000, RZ ;  /* 0x00010000cc427824 */ /* 0x000fe200078e00ff */
[C---:B------:R-:W-:Y:S01]  /*8fa0*/  LOP3.LUT R51, R11.reuse, 0xffff0000, RZ, 0xc0, !PT ;  /* 0xffff00000b337812 */ /* 0x040fe200078ec0ff */
[----:B------:R-:W-:-:S02]  /*8fb0*/  IMAD.U32 R76, R11, 0x10000, RZ ;  /* 0x000100000b4c7824 */ /* 0x000fc400078e00ff */
[----:B------:R-:W-:Y:S01]  /*8fc0*/  FFMA.FTZ R46, R46, R53, R77 ;  /* 0x000000352e2e7223 */ /* 0x000fe2000001004d */
[C---:B------:R-:W-:Y:S01]  /*8fd0*/  IMAD.U32 R13, R12.reuse, 0x10000, RZ ;  /* 0x000100000c0d7824 */ /* 0x040fe200078e00ff */
[----:B------:R-:W-:Y:S01]  /*8fe0*/  LOP3.LUT R12, R12, 0xffff0000, RZ, 0xc0, !PT ;  /* 0xffff00000c0c7812 */ /* 0x000fe200078ec0ff */
[----:B------:R-:W-:Y:S01]  /*8ff0*/  FFMA.FTZ R64, R15, R64, -R78 ;  /* 0x000000400f407223 */ /* 0x000fe2000001084e */
[----:B------:R-:W-:Y:S01]  /*9000*/  PRMT R44, R200, 0x5410, R44 ;  /* 0x00005410c82c7816 */ /* 0x000fe2000000002c */
[----:B------:R-:W-:Y:S01]  /*9010*/  FMUL.FTZ R78, R33, R66 ;  /* 0x00000042214e7220 */ /* 0x000fe20000410000 */
[C---:B------:R-:W-:Y:S01]  /*9020*/  FMUL.FTZ R53, R32.reuse, R35 ;  /* 0x0000002320357220 */ /* 0x040fe20000410000 */
[----:B------:R-:W-:Y:S01]  /*9030*/  PRMT R42, R153, 0x5410, R42 ;  /* 0x00005410992a7816 */ /* 0x000fe2000000002a */
[-C--:B------:R-:W-:Y:S01]  /*9040*/  FMUL.FTZ R33, R33, R76.reuse ;  /* 0x0000004c21217220 */ /* 0x080fe20000410000 */
[-C--:B------:R-:W-:Y:S01]  /*9050*/  FMUL.FTZ R65, R32, R51.reuse ;  /* 0x0000003320417220 */ /* 0x080fe20000410000 */
[----:B------:R-:W-:Y:S01]  /*9060*/  LOP3.LUT R34, R34, 0xffff0000, RZ, 0xc0, !PT ;  /* 0xffff000022227812 */ /* 0x000fe200078ec0ff */
[C---:B------:R-:W-:Y:S01]  /*9070*/  FFMA.FTZ R11, R13.reuse, R76, -R78 ;  /* 0x0000004c0d0b7223 */ /* 0x040fe2000001084e */
[----:B------:R-:W-:Y:S01]  /*9080*/  FFMA.FTZ R32, R12, R51, -R53 ;  /* 0x000000330c207223 */ /* 0x000fe20000010835 */
[C---:B------:R-:W-:Y:S01]  /*9090*/  LOP3.LUT R55, R44.reuse, 0xffff0000, RZ, 0xc0, !PT ;  /* 0xffff00002c377812 */ /* 0x040fe200078ec0ff */
[----:B------:R-:W-:Y:S01]  /*90a0*/  FFMA.FTZ R13, R13, R66, R33 ;  /* 0x000000420d0d7223 */ /* 0x000fe20000010021 */
[----:B------:R-:W-:Y:S01]  /*90b0*/  IMAD.U32 R53, R44, 0x10000, RZ ;  /* 0x000100002c357824 */ /* 0x000fe200078e00ff */
[C---:B------:R-:W-:Y:S01]  /*90c0*/  LOP3.LUT R51, R42.reuse, 0xffff0000, RZ, 0xc0, !PT ;  /* 0xffff00002a337812 */ /* 0x040fe200078ec0ff */
[----:B------:R-:W-:-:S02]  /*90d0*/  IMAD.U32 R33, R42, 0x10000, RZ ;  /* 0x000100002a217824 */ /* 0x000fc400078e00ff */
[----:B------:R-:W-:Y:S01]  /*90e0*/  FFMA.FTZ R12, R12, R35, R65 ;  /* 0x000000230c0c7223 */ /* 0x000fe20000010041 */
[----:B------:R-:W-:Y:S01]  /*90f0*/  LOP3.LUT R14, R14, 0xffff0000, RZ, 0xc0, !PT ;  /* 0xffff00000e0e7812 */ /* 0x000fe200078ec0ff */
[----:B------:R-:W-:Y:S01]  /*9100*/  FMUL.FTZ R42, R52, R53 ;  /* 0x00000035342a7220 */ /* 0x000fe20000410000 */
[----:B------:R-:W-:Y:S01]  /*9110*/  FMUL.FTZ R35, R34, R55 ;  /* 0x0000003722237220 */ /* 0x000fe20000410000 */
[----:B------:R-:W-:Y:S01]  /*9120*/  FMUL.FTZ R52, R52, R33 ;  /* 0x0000002134347220 */ /* 0x000fe20000410000 */
[----:B------:R-:W-:Y:S01]  /*9130*/  FMUL.FTZ R34, R34, R51 ;  /* 0x0000003322227220 */ /* 0x000fe20000410000 */
[----:B------:R-:W-:Y:S01]  /*9140*/  FFMA.FTZ R15, R15, R54, R80 ;  /* 0x000000360f0f7223 */ /* 0x000fe20000010050 */
[----:B------:R-:W-:Y:S01]  /*9150*/  F2FP.BF16.F32.PACK_AB R32, R32, R11 ;  /* 0x0000000b2020723e */ /* 0x000fe200000010ff */
[C---:B------:R-:W-:Y:S01]  /*9160*/  FFMA.FTZ R52, R49.reuse, R53, R52 ;  /* 0x0000003531347223 */ /* 0x040fe20000010034 */
[C---:B------:R-:W-:Y:S01]  /*9170*/  FFMA.FTZ R55, R14.reuse, R55, R34 ;  /* 0x000000370e377223 */ /* 0x040fe20000010022 */
[----:B------:R-:W-:Y:S01]  /*9180*/  FFMA.FTZ R42, R49, R33, -R42 ;  /* 0x00000021312a7223 */ /* 0x000fe2000001082a */
[----:B------:R-:W-:Y:S01]  /*9190*/  FFMA.FTZ R35, R14, R51, -R35 ;  /* 0x000000330e237223 */ /* 0x000fe20000010823 */
[----:B------:R-:W-:Y:S01]  /*91a0*/  F2FP.BF16.F32.PACK_AB R34, R12, R13 ;  /* 0x0000000d0c22723e */ /* 0x000fe200000010ff */
[----:B------:R-:W-:Y:S01]  /*91b0*/  IMAD.MOV.U32 R12, RZ, RZ, R32 ;  /* 0x000000ffff0c7224 */ /* 0x000fe200078e0020 */
        /* <DEDUP_REMOVED lines=11> */
.L_x_1666:
[----:B------:R-:W-:Y:S05]  /*9270*/  BSYNC B2 ;  /* 0x0000000000027941 */ /* 0x000fea0003800000 */
.L_x_1665:
[----:B--2---:R2:W-:Y:S04]  /*9280*/  ST.E.128 desc[UR60][R38.64], R12 ;  /* 0x0000000c26007985 */ /* 0x0045e8000c101d3c */
[----:B---3--:R2:W-:Y:S02]  /*9290*/  @!P4 ST.E.128 desc[UR60][R40.64], R32 ;  /* 0x000000202800c985 */ /* 0x0085e4000c101d3c */
.L_x_1664:
[----:B------:R-:W-:Y:S05]  /*92a0*/  BSYNC B1 ;  /* 0x0000000000017941 */ /* 0x000fea0003800000 */
.L_x_1663:
[----:B------:R-:W-:Y:S01]  /*92b0*/  ISETP.NE.AND P4, PT, R21, RZ, PT ;  /* 0x000000ff1500720c */ /* 0x000fe20003f85270 */
[----:B------:R-:W-:-:S12]  /*92c0*/  BSSY B1, `(.L_x_1667) ;  /* 0x0000079000017945 */ /* 0x000fd80003800000 */
[----:B------:R-:W-:Y:S05]  /*92d0*/  @!P4 BRA `(.L_x_1668) ;  /* 0x0000000400dcc947 */ /* 0x000fea0003800000 */
[----:B0--3--:R-:W-:Y:S01]  /*92e0*/  SEL R11, R125, R131, !P2 ;  /* 0x000000837d0b7207 */ /* 0x009fe20005000000 */
[----:B------:R-:W-:Y:S01]  /*92f0*/  BSSY B2, `(.L_x_1669) ;  /* 0x0000073000027945 */ /* 0x000fe20003800000 */
[C---:B--2---:R-:W-:Y:S02]  /*9300*/  LEA R38, P5, R6.reuse, R116, 0x1 ;  /* 0x0000007406267211 */ /* 0x044fe400078a08ff */
        /* <DEDUP_REMOVED lines=12> */
[----:B------:R-:W-:-:S05]  /*93d0*/  LOP3.LUT R11, R11, R218, RZ, 0x3c, !PT ;  /* 0x000000da0b0b7212 */ /* 0x000fca00078e3cff */
        /* <DEDUP_REMOVED lines=9> */
[--C-:B------:R-:W-:Y:S01]  /*9470*/  SHF.R.U64 R49, R72, 0x10, R73.reuse ;  /* 0x0000001048317819 */ /* 0x100fe20000001249 */
[----:B---3--:R-:W-:Y:S01]  /*9480*/  IMAD.U32 R52, R33, 0x10000, RZ ;  /* 0x0001000021347824 */ /* 0x008fe200078e00ff */
[----:B------:R-:W-:Y:S01]  /*9490*/  SHF.R.U32.HI R73, RZ, 0x10, R73 ;  /* 0x00000010ff497819 */ /* 0x000fe20000011649 */
[----:B--2---:R-:W-:Y:S01]  /*94a0*/  IMAD.U32 R47, R13, 0x10000, RZ ;  /* 0x000100000d2f7824 */ /* 0x004fe200078e00ff */
[--C-:B------:R-:W-:Y:S01]  /*94b0*/  SHF.R.U64 R45, R60, 0x10, R61.reuse ;  /* 0x000000103c2d7819 */ /* 0x100fe2000000123d */
[----:B------:R-:W-:Y:S01]  /*94c0*/  IMAD.U32 R51, R35, 0x10000, RZ ;  /* 0x0001000023337824 */ /* 0x000fe200078e00ff */
[----:B------:R-:W-:Y:S01]  /*94d0*/  SHF.R.U32.HI R61, RZ, 0x10, R61 ;  /* 0x00000010ff3d7819 */ /* 0x000fe2000001163d */
[----:B------:R-:W-:Y:S01]  /*94e0*/  IMAD.U32 R44, R15, 0x10000, RZ ;  /* 0x000100000f2c7824 */ /* 0x000fe200078e00ff */
[----:B------:R-:W-:Y:S01]  /*94f0*/  PRMT R54, R152, 0x5432, R73 ;  /* 0x0000543298367816 */ /* 0x000fe20000000049 */
[----:B0-----:R-:W-:Y:S01]  /*9500*/  IMAD.U32 R11, R12, 0x10000, RZ ;  /* 0x000100000c0b7824 */ /* 0x001fe200078e00ff */
[----:B------:R-:W-:-:S02]  /*9510*/  PRMT R45, R150, 0x5410, R45 ;  /* 0x00005410962d7816 */ /* 0x000fc4000000002d */
[----:B------:R-:W-:Y:S01]  /*9520*/  PRMT R150, R150, 0x5432, R61 ;  /* 0x0000543296967816 */ /* 0x000fe2000000003d */
[----:B------:R-:W-:Y:S01]  /*9530*/  IMAD.U32 R55, R54, 0x10000, RZ ;  /* 0x0001000036377824 */ /* 0x000fe200078e00ff */
[----:B------:R-:W-:Y:S02]  /*9540*/  SHF.R.U64 R50, R74, 0x10, R75 ;  /* 0x000000104a327819 */ /* 0x000fe4000000124b */
[----:B------:R-:W-:Y:S01]  /*9550*/  SHF.R.U64 R46, R62, 0x10, R63 ;  /* 0x000000103e2e7819 */ /* 0x000fe2000000123f */
[----:B------:R-:W-:Y:S01]  /*9560*/  IMAD.U32 R53, R150, 0x10000, RZ ;  /* 0x0001000096357824 */ /* 0x000fe200078e00ff */
[----:B------:R-:W-:Y:S02]  /*9570*/  SHF.R.U32.HI R74, RZ, 0x10, R75 ;  /* 0x00000010ff4a7819 */ /* 0x000fe4000001164b */
[----:B------:R-:W-:Y:S02]  /*9580*/  PRMT R152, R152, 0x5410, R49 ;  /* 0x0000541098987816 */ /* 0x000fe40000000031 */
[----:B------:R-:W-:-:S02]  /*9590*/  SHF.R.U32.HI R62, RZ, 0x10, R63 ;  /* 0x00000010ff3e7819 */ /* 0x000fc4000001163f */
[C---:B------:R-:W-:Y:S01]  /*95a0*/  PRMT R49, R151.reuse, 0x5410, R50 ;  /* 0x0000541097317816 */ /* 0x040fe20000000032 */
[C---:B------:R-:W-:Y:S01]  /*95b0*/  FMUL.FTZ R50, R52.reuse, R55 ;  /* 0x0000003734327220 */ /* 0x040fe20000410000 */
[----:B------:R-:W-:Y:S01]  /*95c0*/  PRMT R74, R151, 0x5432, R74 ;  /* 0x00005432974a7816 */ /* 0x000fe2000000004a */
[-C--:B------:R-:W-:Y:S01]  /*95d0*/  FMUL.FTZ R52, R52, R53.reuse ;  /* 0x0000003534347220 */ /* 0x080fe20000410000 */
[----:B------:R-:W-:Y:S01]  /*95e0*/  PRMT R62, R149, 0x5432, R62 ;  /* 0x00005432953e7816 */ /* 0x000fe2000000003e */
[----:B------:R-:W-:Y:S01]  /*95f0*/  FFMA.FTZ R50, R47, R53, -R50 ;  /* 0x000000352f327223 */ /* 0x000fe20000010832 */
[----:B------:R-:W-:Y:S01]  /*9600*/  LOP3.LUT R48, R33, 0xffff0000, RZ, 0xc0, !PT ;  /* 0xffff000021307812 */ /* 0x000fe200078ec0ff */
[----:B------:R-:W-:Y:S01]  /*9610*/  IMAD.U32 R60, R74, 0x10000, RZ ;  /* 0x000100004a3c7824 */ /* 0x000fe200078e00ff */
[----:B------:R-:W-:Y:S01]  /*9620*/  LOP3.LUT R54, R54, 0xffff0000, RZ, 0xc0, !PT ;  /* 0xffff000036367812 */ /* 0x000fe200078ec0ff */
[----:B------:R-:W-:Y:S01]  /*9630*/  FFMA.FTZ R47, R47, R55, R52 ;  /* 0x000000372f2f7223 */ /* 0x000fe20000010034 */
[----:B------:R-:W-:Y:S01]  /*9640*/  LOP3.LUT R53, R150, 0xffff0000, RZ, 0xc0, !PT ;  /* 0xffff000096357812 */ /* 0x000fe200078ec0ff */
[----:B------:R-:W-:Y:S01]  /*9650*/  IMAD.U32 R52, R62, 0x10000, RZ ;  /* 0x000100003e347824 */ /* 0x000fe200078e00ff */
[----:B------:R-:W-:Y:S01]  /*9660*/  LOP3.LUT R43, R13, 0xffff0000, RZ, 0xc0, !PT ;  /* 0xffff00000d2b7812 */ /* 0x000fe200078ec0ff */
[C---:B------:R-:W-:Y:S01]  /*9670*/  FMUL.FTZ R64, R48.reuse, R54 ;  /* 0x0000003630407220 */ /* 0x040fe20000410000 */
[----:B------:R-:W-:Y:S01]  /*9680*/  FMUL.FTZ R55, R51, R60 ;  /* 0x0000003c33377220 */ /* 0x000fe20000410000 */
[-C--:B------:R-:W-:Y:S01]  /*9690*/  FMUL.FTZ R48, R48, R53.reuse ;  /* 0x0000003530307220 */ /* 0x080fe20000410000 */
[----:B------:R-:W-:Y:S01]  /*96a0*/  LOP3.LUT R35, R35, 0xffff0000, RZ, 0xc0, !PT ;  /* 0xffff000023237812 */ /* 0x000fe200078ec0ff */
[----:B------:R-:W-:Y:S01]  /*96b0*/  FMUL.FTZ R51, R51, R52 ;  /* 0x0000003433337220 */ /* 0x000fe20000410000 */
[----:B------:R-:W-:Y:S01]  /*96c0*/  LOP3.LUT R74, R74, 0xffff0000, RZ, 0xc0, !PT ;  /* 0xffff00004a4a7812 */ /* 0x000fe200078ec0ff */
[C---:B------:R-:W-:Y:S01]  /*96d0*/  FFMA.FTZ R53, R43.reuse, R53, -R64 ;  /* 0x000000352b357223 */ /* 0x040fe20000010840 */
[----:B------:R-:W-:Y:S01]  /*96e0*/  FFMA.FTZ R48, R43, R54, R48 ;  /* 0x000000362b307223 */ /* 0x000fe20000010030 */
[----:B------:R-:W-:Y:S01]  /*96f0*/  LOP3.LUT R62, R62, 0xffff0000, RZ, 0xc0, !PT ;  /* 0xffff00003e3e7812 */ /* 0x000fe200078ec0ff */
[C---:B------:R-:W-:Y:S01]  /*9700*/  FFMA.FTZ R43, R44.reuse, R52, -R55 ;  /* 0x000000342c2b7223 */ /* 0x040fe20000010837 */
[----:B------:R-:W-:Y:S01]  /*9710*/  LOP3.LUT R33, R15, 0xffff0000, RZ, 0xc0, !PT ;  /* 0xffff00000f217812 */ /* 0x000fe200078ec0ff */
[----:B------:R-:W-:Y:S01]  /*9720*/  FFMA.FTZ R44, R44, R60, R51 ;  /* 0x0000003c2c2c7223 */ /* 0x000fe20000010033 */
[----:B------:R-:W-:Y:S01]  /*9730*/  FMUL.FTZ R60, R35, R74 ;  /* 0x0000004a233c7220 */ /* 0x000fe20000410000 */
[----:B------:R-:W-:-:S02]  /*9740*/  IMAD.U32 R13, R32, 0x10000, RZ ;  /* 0x00010000200d7824 */ /* 0x000fc400078e00ff */
[-C--:B------:R-:W-:Y:S01]  /*9750*/  FMUL.FTZ R64, R35, R62.reuse ;  /* 0x0000003e23407220 */ /* 0x080fe20000410000 */
[----:B------:R-:W-:Y:S01]  /*9760*/  IMAD.U32 R54, R152, 0x10000, RZ ;  /* 0x0001000098367824 */ /* 0x000fe200078e00ff */
[----:B------:R-:W-:Y:S01]  /*9770*/  LOP3.LUT R32, R32, 0xffff0000, RZ, 0xc0, !PT ;  /* 0xffff000020207812 */ /* 0x000fe200078ec0ff */
[----:B------:R-:W-:Y:S01]  /*9780*/  IMAD.U32 R52, R45, 0x10000, RZ ;  /* 0x000100002d347824 */ /* 0x000fe200078e00ff */
[----:B------:R-:W-:Y:S01]  /*9790*/  LOP3.LUT R35, R152, 0xffff0000, RZ, 0xc0, !PT ;  /* 0xffff000098237812 */ /* 0x000fe200078ec0ff */
[----:B------:R-:W-:Y:S01]  /*97a0*/  FFMA.FTZ R62, R33, R62, -R60 ;  /* 0x0000003e213e7223 */ /* 0x000fe2000001083c */
[----:B------:R-:W-:Y:S01]  /*97b0*/  LOP3.LUT R45, R45, 0xffff0000, RZ, 0xc0, !PT ;  /* 0xffff00002d2d7812 */ /* 0x000fe200078ec0ff */
[C---:B------:R-:W-:Y:S01]  /*97c0*/  FMUL.FTZ R60, R13.reuse, R54 ;  /* 0x000000360d3c7220 */ /* 0x040fe20000410000 */
[----:B------:R-:W-:Y:S01]  /*97d0*/  FMUL.FTZ R13, R13, R52 ;  /* 0x000000340d0d7220 */ /* 0x000fe20000410000 */
[----:B------:R-:W-:Y:S01]  /*97e0*/  PRMT R46, R149, 0x5410, R46 ;  /* 0x00005410952e7816 */ /* 0x000fe2000000002e */
[----:B------:R-:W-:Y:S01]  /*97f0*/  FFMA.FTZ R55, R33, R74, R64 ;  /* 0x0000004a21377223 */ /* 0x000fe20000010040 */
[C---:B------:R-:W-:Y:S01]  /*9800*/  IMAD.U32 R15, R14.reuse, 0x10000, RZ ;  /* 0x000100000e0f7824 */ /* 0x040fe200078e00ff */
[----:B------:R-:W-:Y:S01]  /*9810*/  LOP3.LUT R42, R14, 0xffff0000, RZ, 0xc0, !PT ;  /* 0xffff00000e2a7812 */ /* 0x000fe200078ec0ff */
[C---:B------:R-:W-:Y:S01]  /*9820*/  FMUL.FTZ R33, R32.reuse, R35 ;  /* 0x0000002320217220 */ /* 0x040fe20000410000 */
[----:B------:R-:W-:Y:S01]  /*9830*/  FMUL.FTZ R51, R32, R45 ;  /* 0x0000002d20337220 */ /* 0x000fe20000410000 */
[----:B------:R-:W-:Y:S01]  /*9840*/  LOP3.LUT R12, R12, 0xffff0000, RZ, 0xc0, !PT ;  /* 0xffff00000c0c7812 */ /* 0x000fe200078ec0ff */
[C---:B------:R-:W-:Y:S01]  /*9850*/  IMAD.U32 R14, R34.reuse, 0x10000, RZ ;  /* 0x00010000220e7824 */ /* 0x040fe200078e00ff */
[----:B------:R-:W-:Y:S01]  /*9860*/  LOP3.LUT R34, R34, 0xffff0000, RZ, 0xc0, !PT ;  /* 0xffff000022227812 */ /* 0x000fe200078ec0ff */
[----:B------:R-:W-:-:S02]  /*9870*/  IMAD.U32 R32, R49, 0x10000, RZ ;  /* 0x0001000031207824 */ /* 0x000fc400078e00ff */
[----:B------:R-:W-:Y:S01]  /*9880*/  FFMA.FTZ R54, R11, R54, R13 ;  /* 0x000000360b367223 */ /* 0x000fe2000001000d */
[----:B------:R-:W-:Y:S01]  /*9890*/  LOP3.LUT R49, R49, 0xffff0000, RZ, 0xc0, !PT ;  /* 0xffff000031317812 */ /* 0x000fe200078ec0ff */
[----:B------:R-:W-:Y:S01]  /*98a0*/  FFMA.FTZ R60, R11, R52, -R60 ;  /* 0x000000340b3c7223 */ /* 0x000fe2000001083c */
[C---:B------:R-:W-:Y:S01]  /*98b0*/  LOP3.LUT R13, R46.reuse, 0xffff0000, RZ, 0xc0, !PT ;  /* 0xffff00002e0d7812 */ /* 0x040fe200078ec0ff */
[----:B------:R-:W-:Y:S02]  /*98c0*/  IMAD.U32 R11, R46, 0x10000, RZ ;  /* 0x000100002e0b7824 */ /* 0x000fe400078e00ff */
[C---:B------:R-:W-:Y:S01]  /*98d0*/  FFMA.FTZ R33, R12.reuse, R45, -R33 ;  /* 0x0000002d0c217223 */ /* 0x040fe20000010821 */
[----:B------:R-:W-:Y:S01]  /*98e0*/  FFMA.FTZ R51, R12, R35, R51 ;  /* 0x000000230c337223 */ /* 0x000fe20000010033 */
[----:B------:R-:W-:Y:S01]  /*98f0*/  FMUL.FTZ R45, R34, R49 ;  /* 0x00000031222d7220 */ /* 0x000fe20000410000 */
[CC--:B------:R-:W-:Y:S01]  /*9900*/  FMUL.FTZ R12, R14.reuse, R32.reuse ;  /* 0x000000200e0c7220 */ /* 0x0c0fe20000410000 */
[----:B------:R-:W-:Y:S01]  /*9910*/  FMUL.FTZ R35, R14, R11 ;  /* 0x0000000b0e237220 */ /* 0x000fe20000410000 */
[-C--:B------:R-:W-:Y:S01]  /*9920*/  FMUL.FTZ R34, R34, R13.reuse ;  /* 0x0000000d22227220 */ /* 0x080fe20000410000 */
        /* <DEDUP_REMOVED lines=8> */
[----:B------:R-:W-:Y:S02]  /*99b0*/  F2FP.BF16.F32.PACK_AB R14, R45, R12 ;  /* 0x0000000c2d0e723e */ /* 0x000fe400000010ff */
[----:B------:R-:W-:Y:S01]  /*99c0*/  F2FP.BF16.F32.PACK_AB R34, R34, R35 ;  /* 0x000000232222723e */ /* 0x000fe200000010ff */
[----:B------:R-:W-:Y:S01]  /*99d0*/  IMAD.MOV.U32 R12, RZ, RZ, R60 ;  /* 0x000000ffff0c7224 */ /* 0x000fe200078e003c */
[----:B------:R-:W-:Y:S01]  /*99e0*/  F2FP.BF16.F32.PACK_AB R13, R53, R50 ;  /* 0x00000032350d723e */ /* 0x000fe200000010ff */
[----:B------:R-:W-:Y:S01]  /*99f0*/  IMAD.MOV.U32 R35, RZ, RZ, R44 ;  /* 0x000000ffff237224 */ /* 0x000fe200078e002c */
[----:B------:R-:W-:-:S02]  /*9a00*/  F2FP.BF16.F32.PACK_AB R15, R62, R43 ;  /* 0x0000002b3e0f723e */ /* 0x000fc400000010ff */
[----:B------:R-:W-:-:S07]  /*9a10*/  F2FP.BF16.F32.PACK_AB R32, R51, R54 ;  /* 0x000000363320723e */ /* 0x000fce00000010ff */
.L_x_1670:
[----:B------:R-:W-:Y:S05]  /*9a20*/  BSYNC B2 ;  /* 0x0000000000027941 */ /* 0x000fea0003800000 */
.L_x_1669:
[----:B--2---:R4:W-:Y:S04]  /*9a30*/  ST.E.128 desc[UR60][R38.64], R12 ;  /* 0x0000000c26007985 */ /* 0x0049e8000c101d3c */
[----:B---3--:R4:W-:Y:S02]  /*9a40*/  @!P4 ST.E.128 desc[UR60][R40.64], R32 ;  /* 0x000000202800c985 */ /* 0x0089e4000c101d3c */
.L_x_1668:
[----:B------:R-:W-:Y:S05]  /*9a50*/  BSYNC B1 ;  /* 0x0000000000017941 */ /* 0x000fea0003800000 */
.L_x_1667:
        /* <DEDUP_REMOVED lines=11> */
[----:B0-----:R-:W-:-:S03]  /*9b10*/  IMAD.SHL.U32 R11, R131, 0x8, RZ ;  /* 0x00000008830b7824 */ /* 0x001fc600078e00ff */
[----:B------:R-:W-:Y:S02]  /*9b20*/  LEA.HI R12, R12, R131, RZ, 0x3 ;  /* 0x000000830c0c7211 */ /* 0x000fe400078f18ff */
[----:B------:R-:W-:Y:S02]  /*9b30*/  LOP3.LUT R13, R181, 0x38, R11, 0xf8, !PT ;  /* 0x00000038b50d7812 */ /* 0x000fe400078ef80b */
[----:B------:R-:W-:Y:S02]  /*9b40*/  SHF.R.S32.HI R15, RZ, 0x3, R12 ;  /* 0x00000003ff0f7819 */ /* 0x000fe4000001140c */
[----:B------:R-:W-:-:S03]  /*9b50*/  LOP3.LUT R13, R13, R218, RZ, 0x3c, !PT ;  /* 0x000000da0d0d7212 */ /* 0x000fc600078e3cff */
[----:B------:R-:W-:-:S04]  /*9b60*/  IMAD R12, R15, 0x1800, R188 ;  /* 0x000018000f0c7824 */ /* 0x000fc800078e02bc */
[----:B------:R-:W-:Y:S02]  /*9b70*/  IMAD.IADD R12, R12, 0x1, R13 ;  /* 0x000000010c0c7824 */ /* 0x000fe400078e020d */
[C---:B------:R-:W-:Y:S02]  /*9b80*/  IMAD R13, R19.reuse, 0x4800, R135 ;  /* 0x00004800130d7824 */ /* 0x040fe400078e0287 */
[----:B------:R-:W-:Y:S02]  /*9b90*/  IMAD R15, R19, 0x4800, R12 ;  /* 0x00004800130f7824 */ /* 0x000fe400078e020c */
[--C-:B------:R-:W-:Y:S02]  /*9ba0*/  IMAD R13, R13, 0x2, R18.reuse ;  /* 0x000000020d0d7824 */ /* 0x100fe400078e0212 */
[----:B------:R-:W-:-:S04]  /*9bb0*/  IMAD R32, R15, 0x2, R18 ;  /* 0x000000020f207824 */ /* 0x000fc800078e0212 */
[----:B------:R-:W0:Y:S04]  /*9bc0*/  LDS.128 R12, [R13+0x18400] ;  /* 0x018400000d0c7984 */ /* 0x000e280000000c00 */
[----:B------:R-:W2:Y:S01]  /*9bd0*/  LDS.128 R32, [R32+0x18400] ;  /* 0x0184000020207984 */ /* 0x000ea20000000c00 */
[----:B------:R-:W-:Y:S05]  /*9be0*/  @P5 BRA `(.L_x_1672) ;  /* 0x0000000400685947 */ /* 0x000fea0003800000 */
[--C-:B------:R-:W-:Y:S01]  /*9bf0*/  SHF.R.U64 R49, R56, 0x10, R57.reuse ;  /* 0x0000001038317819 */ /* 0x100fe20000001239 */
[----:B--2---:R-:W-:Y:S01]  /*9c00*/  IMAD.U32 R46, R33, 0x10000, RZ ;  /* 0x00010000212e7824 */ /* 0x004fe200078e00ff */
[----:B------:R-:W-:Y:S01]  /*9c10*/  SHF.R.U32.HI R57, RZ, 0x10, R57 ;  /* 0x00000010ff397819 */ /* 0x000fe20000011639 */
[----:B0-----:R-:W-:Y:S01]  /*9c20*/  IMAD.U32 R43, R13, 0x10000, RZ ;  /* 0x000100000d2b7824 */ /* 0x001fe200078e00ff */
[----:B------:R-:W-:Y:S01]  /*9c30*/  SHF.R.U32.HI R51, RZ, 0x10, R69 ;  /* 0x00000010ff337819 */ /* 0x000fe20000011645 */
[----:B------:R-:W-:Y:S01]  /*9c40*/  IMAD.U32 R48, R35, 0x10000, RZ ;  /* 0x0001000023307824 */ /* 0x000fe200078e00ff */
[----:B------:R-:W-:Y:S01]  /*9c50*/  PRMT R49, R146, 0x5410, R49 ;  /* 0x0000541092317816 */ /* 0x000fe20000000031 */
[----:B------:R-:W-:Y:S01]  /*9c60*/  IMAD.U32 R45, R15, 0x10000, RZ ;  /* 0x000100000f2d7824 */ /* 0x000fe200078e00ff */
[----:B------:R-:W-:Y:S01]  /*9c70*/  SHF.R.U64 R50, R58, 0x10, R59 ;  /* 0x000000103a327819 */ /* 0x000fe2000000123b */
[----:B------:R-:W-:Y:S01]  /*9c80*/  IMAD.U32 R41, R32, 0x10000, RZ ;  /* 0x0001000020297824 */ /* 0x000fe200078e00ff */
[----:B------:R-:W-:Y:S01]  /*9c90*/  PRMT R146, R146, 0x5432, R57 ;  /* 0x0000543292927816 */ /* 0x000fe20000000039 */
[----:B------:R-:W-:Y:S01]  /*9ca0*/  IMAD.U32 R40, R12, 0x10000, RZ ;  /* 0x000100000c287824 */ /* 0x000fe200078e00ff */
[----:B------:R-:W-:-:S02]  /*9cb0*/  PRMT R51, R148, 0x5432, R51 ;  /* 0x0000543294337816 */ /* 0x000fc40000000033 */
[----:B------:R-:W-:Y:S02]  /*9cc0*/  SHF.R.U64 R53, R68, 0x10, R69 ;  /* 0x0000001044357819 */ /* 0x000fe40000001245 */
[--C-:B------:R-:W-:Y:S01]  /*9cd0*/  SHF.R.U64 R54, R70, 0x10, R71.reuse ;  /* 0x0000001046367819 */ /* 0x100fe20000001247 */
[----:B------:R-:W-:Y:S01]  /*9ce0*/  IMAD.U32 R52, R51, 0x10000, RZ ;  /* 0x0001000033347824 */ /* 0x000fe200078e00ff */
[----:B------:R-:W-:Y:S02]  /*9cf0*/  SHF.R.U32.HI R70, RZ, 0x10, R71 ;  /* 0x00000010ff467819 */ /* 0x000fe40000011647 */
[----:B------:R-:W-:Y:S02]  /*9d00*/  LOP3.LUT R47, R33, 0xffff0000, RZ, 0xc0, !PT ;  /* 0xffff0000212f7812 */ /* 0x000fe400078ec0ff */
[----:B------:R-:W-:Y:S01]  /*9d10*/  PRMT R33, R145, 0x5410, R50 ;  /* 0x0000541091217816 */ /* 0x000fe20000000032 */
[----:B------:R-:W-:Y:S01]  /*9d20*/  IMAD.U32 R50, R146, 0x10000, RZ ;  /* 0x0001000092327824 */ /* 0x000fe200078e00ff */
[----:B------:R-:W-:-:S02]  /*9d30*/  SHF.R.U32.HI R58, RZ, 0x10, R59 ;  /* 0x00000010ff3a7819 */ /* 0x000fc4000001163b */
[----:B------:R-:W-:Y:S01]  /*9d40*/  PRMT R148, R148, 0x5410, R53 ;  /* 0x0000541094947816 */ /* 0x000fe20000000035 */
[C---:B------:R-:W-:Y:S01]  /*9d50*/  FMUL.FTZ R56, R46.reuse, R50 ;  /* 0x000000322e387220 */ /* 0x040fe20000410000 */
[C---:B------:R-:W-:Y:S01]  /*9d60*/  PRMT R53, R147.reuse, 0x5410, R54 ;  /* 0x0000541093357816 */ /* 0x040fe20000000036 */
[-C--:B------:R-:W-:Y:S01]  /*9d70*/  FMUL.FTZ R54, R46, R52.reuse ;  /* 0x000000342e367220 */ /* 0x080fe20000410000 */
[----:B------:R-:W-:Y:S01]  /*9d80*/  PRMT R147, R147, 0x5432, R70 ;  /* 0x0000543293937816 */ /* 0x000fe20000000046 */
[----:B------:R-:W-:Y:S01]  /*9d90*/  FFMA.FTZ R56, R43, R52, R56 ;  /* 0x000000342b387223 */ /* 0x000fe20000010038 */
[----:B------:R-:W-:Y:S01]  /*9da0*/  PRMT R145, R145, 0x5432, R58 ;  /* 0x0000543291917816 */ /* 0x000fe2000000003a */
[----:B------:R-:W-:Y:S01]  /*9db0*/  FFMA.FTZ R54, R43, R50, -R54 ;  /* 0x000000322b367223 */ /* 0x000fe20000010836 */
[----:B------:R-:W-:Y:S01]  /*9dc0*/  LOP3.LUT R51, R51, 0xffff0000, RZ, 0xc0, !PT ;  /* 0xffff000033337812 */ /* 0x000fe200078ec0ff */
[----:B------:R-:W-:Y:S01]  /*9dd0*/  IMAD.U32 R46, R147, 0x10000, RZ ;  /* 0x00010000932e7824 */ /* 0x000fe200078e00ff */
[----:B------:R-:W-:Y:S01]  /*9de0*/  LOP3.LUT R146, R146, 0xffff0000, RZ, 0xc0, !PT ;  /* 0xffff000092927812 */ /* 0x000fe200078ec0ff */
[----:B------:R-:W-:Y:S01]  /*9df0*/  IMAD.U32 R43, R145, 0x10000, RZ ;  /* 0x00010000912b7824 */ /* 0x000fe200078e00ff */
[----:B------:R-:W-:Y:S01]  /*9e00*/  LOP3.LUT R44, R13, 0xffff0000, RZ, 0xc0, !PT ;  /* 0xffff00000d2c7812 */ /* 0x000fe200078ec0ff */
[C---:B------:R-:W-:Y:S01]  /*9e10*/  FMUL.FTZ R55, R47.reuse, R51 ;  /* 0x000000332f377220 */ /* 0x040fe20000410000 */
[C---:B------:R-:W-:Y:S01]  /*9e20*/  FMUL.FTZ R50, R48.reuse, R46 ;  /* 0x0000002e30327220 */ /* 0x040fe20000410000 */
[-C--:B------:R-:W-:Y:S01]  /*9e30*/  FMUL.FTZ R47, R47, R146.reuse ;  /* 0x000000922f2f7220 */ /* 0x080fe20000410000 */
[----:B------:R-:W-:Y:S01]  /*9e40*/  LOP3.LUT R35, R35, 0xffff0000, RZ, 0xc0, !PT ;  /* 0xffff000023237812 */ /* 0x000fe200078ec0ff */
[----:B------:R-:W-:Y:S01]  /*9e50*/  FMUL.FTZ R57, R48, R43 ;  /* 0x0000002b30397220 */ /* 0x000fe20000410000 */
[----:B------:R-:W-:Y:S01]  /*9e60*/  LOP3.LUT R147, R147, 0xffff0000, RZ, 0xc0, !PT ;  /* 0xffff000093937812 */ /* 0x000fe200078ec0ff */
[C---:B------:R-:W-:Y:S01]  /*9e70*/  FFMA.FTZ R55, R44.reuse, R146, -R55 ;  /* 0x000000922c377223 */ /* 0x040fe20000010837 */
[----:B------:R-:W-:Y:S01]  /*9e80*/  LOP3.LUT R145, R145, 0xffff0000, RZ, 0xc0, !PT ;  /* 0xffff000091917812 */ /* 0x000fe200078ec0ff */
[----:B------:R-:W-:Y:S01]  /*9e90*/  FFMA.FTZ R47, R44, R51, R47 ;  /* 0x000000332c2f7223 */ /* 0x000fe2000001002f */
[----:B------:R-:W-:Y:S01]  /*9ea0*/  FFMA.FTZ R50, R45, R43, -R50 ;  /* 0x0000002b2d327223 */ /* 0x000fe20000010832 */
[----:B------:R-:W-:-:S02]  /*9eb0*/  IMAD.U32 R44, R148, 0x10000, RZ ;  /* 0x00010000942c7824 */ /* 0x000fc400078e00ff */
[----:B------:R-:W-:Y:S01]  /*9ec0*/  FFMA.FTZ R57, R45, R46, R57 ;  /* 0x0000002e2d397223 */ /* 0x000fe20000010039 */
[----:B------:R-:W-:Y:S02]  /*9ed0*/  IMAD.U32 R43, R49, 0x10000, RZ ;  /* 0x00010000312b7824 */ /* 0x000fe400078e00ff */
[C---:B------:R-:W-:Y:S01]  /*9ee0*/  FMUL.FTZ R45, R35.reuse, R147 ;  /* 0x00000093232d7220 */ /* 0x040fe20000410000 */
[----:B------:R-:W-:Y:S01]  /*9ef0*/  FMUL.FTZ R51, R35, R145 ;  /* 0x0000009123337220 */ /* 0x000fe20000410000 */
[----:B------:R-:W-:Y:S01]  /*9f00*/  LOP3.LUT R42, R15, 0xffff0000, RZ, 0xc0, !PT ;  /* 0xffff00000f2a7812 */ /* 0x000fe200078ec0ff */
[CC--:B------:R-:W-:Y:S01]  /*9f10*/  FMUL.FTZ R35, R41.reuse, R44.reuse ;  /* 0x0000002c29237220 */ /* 0x0c0fe20000410000 */
[----:B------:R-:W-:Y:S01]  /*9f20*/  LOP3.LUT R32, R32, 0xffff0000, RZ, 0xc0, !PT ;  /* 0xffff000020207812 */ /* 0x000fe200078ec0ff */
[----:B------:R-:W-:Y:S01]  /*9f30*/  FMUL.FTZ R41, R41, R43 ;  /* 0x0000002b29297220 */ /* 0x000fe20000410000 */
[----:B------:R-:W-:Y:S01]  /*9f40*/  LOP3.LUT R148, R148, 0xffff0000, RZ, 0xc0, !PT ;  /* 0xffff000094947812 */ /* 0x000fe200078ec0ff */
[C---:B------:R-:W-:Y:S01]  /*9f50*/  FFMA.FTZ R45, R42.reuse, R145, -R45 ;  /* 0x000000912a2d7223 */ /* 0x040fe2000001082d */
[----:B------:R-:W-:Y:S01]  /*9f60*/  LOP3.LUT R49, R49, 0xffff0000, RZ, 0xc0, !PT ;  /* 0xffff000031317812 */ /* 0x000fe200078ec0ff */
[----:B------:R-:W-:Y:S01]  /*9f70*/  FFMA.FTZ R46, R42, R147, R51 ;  /* 0x000000932a2e7223 */ /* 0x000fe20000010033 */
[----:B------:R-:W-:Y:S01]  /*9f80*/  LOP3.LUT R13, R12, 0xffff0000, RZ, 0xc0, !PT ;  /* 0xffff00000c0d7812 */ /* 0x000fe200078ec0ff */
[C---:B------:R-:W-:Y:S01]  /*9f90*/  FFMA.FTZ R43, R40.reuse, R43, -R35 ;  /* 0x0000002b282b7223 */ /* 0x040fe20000010823 */
[----:B------:R-:W-:Y:S01]  /*9fa0*/  FFMA.FTZ R41, R40, R44, R41 ;  /* 0x0000002c28297223 */ /* 0x000fe20000010029 */
[----:B------:R-:W-:-:S02]  /*9fb0*/  IMAD.U32 R15, R34, 0x10000, RZ ;  /* 0x00010000220f7824 */ /* 0x000fc400078e00ff */
[CC--:B------:R-:W-:Y:S01]  /*9fc0*/  FMUL.FTZ R42, R32.reuse, R148.reuse ;  /* 0x00000094202a7220 */ /* 0x0c0fe20000410000 */
[-C--:B------:R-:W-:Y:S01]  /*9fd0*/  FMUL.FTZ R40, R32, R49.reuse ;  /* 0x0000003120287220 */ /* 0x080fe20000410000 */
[----:B------:R-:W-:Y:S01]  /*9fe0*/  IMAD.U32 R35, R53, 0x10000, RZ ;  /* 0x0001000035237824 */ /* 0x000fe200078e00ff */
[----:B------:R-:W-:Y:S01]  /*9ff0*/  LOP3.LUT R34, R34, 0xffff0000, RZ, 0xc0, !PT ;  /* 0xffff000022227812 */ /* 0x000fe200078ec0ff */
[----:B------:R-:W-:Y:S01]  /*a000*/  IMAD.U32 R32, R33, 0x10000, RZ ;  /* 0x0001000021207824 */ /* 0x000fe200078e00ff */
[----:B------:R-:W-:Y:S01]  /*a010*/  LOP3.LUT R53, R53, 0xffff0000, RZ, 0xc0, !PT ;  /* 0xffff000035357812 */ /* 0x000fe200078ec0ff */
[C---:B------:R-:W-:Y:S01]  /*a020*/  IMAD.U32 R12, R14.reuse, 0x10000, RZ ;  /* 0x000100000e0c7824 */ /* 0x040fe200078e00ff */
[----:B------:R-:W-:Y:S01]  /*a030*/  LOP3.LUT R33, R33, 0xffff0000, RZ, 0xc0, !PT ;  /* 0xffff000021217812 */ /* 0x000fe200078ec0ff */
[C---:B------:R-:W-:Y:S01]  /*a040*/  FFMA.FTZ R42, R13.reuse, R49, -R42 ;  /* 0x000000310d2a7223 */ /* 0x040fe2000001082a */
[----:B------:R-:W-:Y:S01]  /*a050*/  FFMA.FTZ R40, R13, R148, R40 ;  /* 0x000000940d287223 */ /* 0x000fe20000010028 */
[----:B------:R-:W-:Y:S01]  /*a060*/  LOP3.LUT R14, R14, 0xffff0000, RZ, 0xc0, !PT ;  /* 0xffff00000e0e7812 */ /* 0x000fe200078ec0ff */
        /* <DEDUP_REMOVED lines=15> */
[----:B------:R-:W-:Y:S02]  /*a160*/  F2FP.BF16.F32.PACK_AB R35, R46, R57 ;  /* 0x000000392e23723e */ /* 0x000fe400000010ff */
[----:B------:R-:W-:-:S02]  /*a170*/  F2FP.BF16.F32.PACK_AB R32, R40, R41 ;  /* 0x000000292820723e */ /* 0x000fc400000010ff */
[----:B------:R-:W-:-:S07]  /*a180*/  F2FP.BF16.F32.PACK_AB R34, R53, R44 ;  /* 0x0000002c3522723e */ /* 0x000fce00000010ff */
.L_x_1672:
[----:B------:R-:W-:Y:S05]  /*a190*/  BSYNC B1 ;  /* 0x0000000000017941 */ /* 0x000fea0003800000 */
.L_x_1671:
[----:B0-----:R0:W-:Y:S01]  /*a1a0*/  ST.E.128 desc[UR60][R38.64], R12 ;  /* 0x0000000c26007985 */ /* 0x0011e2000c101d3c */
[----:B------:R-:W-:-:S13]  /*a1b0*/  ISETP.GE.AND P4, PT, R11, R128, PT ;  /* 0x000000800b00720c */ /* 0x000fda0003f86270 */
[----:B------:R-:W-:Y:S05]  /*a1c0*/  @P4 BRA `(.L_x_1619) ;  /* 0x0000000400e84947 */ /* 0x000fea0003800000 */
[----:B------:R-:W-:-:S05]  /*a1d0*/  IMAD.WIDE R36, R11, 0x2, R36 ;  /* 0x000000020b247825 */ /* 0x000fca00078e0224 */
[----:B--2---:R2:W-:Y:S01]  /*a1e0*/  ST.E.128 desc[UR60][R36.64], R32 ;  /* 0x0000002024007985 */ /* 0x0045e2000c101d3c */
[----:B------:R-:W-:Y:S05]  /*a1f0*/  BRA `(.L_x_1619) ;  /* 0x0000000400dc7947 */ /* 0x000fea0003800000 */
.L_x_1584:
[----:B------:R-:W2:Y:S02]  /*a200*/  LDL R11, [R1+0x30] ;  /* 0x00003000010b7983 */ /* 0x000ea40000100800 */
[----:B--2---:R-:W-:-:S13]  /*a210*/  R2UR UR4, R11 ;  /* 0x000000000b0472ca */ /* 0x004fda00000e0000 */
[----:B------:R-:W-:-:S06]  /*a220*/  UISETP.NE.AND UP0, UPT, UR4, 0x3, UPT ;  /* 0x000000030400788c */ /* 0x000fcc000bf05270 */
[----:B------:R-:W-:-:S13]  /*a230*/  PLOP3.LUT P0, PT, PT, PT, UP0, 0x80, 0x0 ;  /* 0x000000000000781c */ /* 0x000fda0003f0f008 */
[----:B------:R-:W-:Y:S05]  /*a240*/  @!P0 BRA `(.L_x_1673) ;  /* 0x0000000000048947 */ /* 0x000fea0003800000 */
[----:B------:R-:W-:Y:S01]  /*a250*/  BPT.TRAP 0x1 ;  /* 0x000000040000795c */ /* 0x000fe20000300000 */
.L_x_1673:
[----:B------:R-:W-:Y:S01]  /*a260*/  IMAD R86, R19, 0x8, R18 ;  /* 0x0000000813567824 */ /* 0x000fe200078e0212 */
[----:B------:R-:W-:Y:S01]  /*a270*/  SHF.L.U32 R87, R175, 0x1f, RZ ;  /* 0x0000001faf577819 */ /* 0x000fe200000006ff */
[----:B------:R-:W-:Y:S01]  /*a280*/  BSSY B1, `(.L_x_1674) ;  /* 0x0000004000017945 */ /* 0x000fe20003800000 */
[----:B------:R-:W-:Y:S02]  /*a290*/  SHF.R.S32.HI R31, RZ, 0x1f, R29 ;  /* 0x0000001fff1f7819 */ /* 0x000fe4000001141d */
[----:B------:R-:W0:Y:S02]  /*a2a0*/  SYNCS.PHASECHK.TRANS64.TRYWAIT P4, [R86+URZ+0x2a890], R87 ;  /* 0x02a89057560075a7 */ /* 0x000e24000808017f */
[----:B0-----:R-:W-:Y:S05]  /*a2b0*/  @!P4 BRA `(.L_x_1675) ;  /* 0x000001e800d8c947 */ /* 0x001fea0003800000 */
.L_x_2023:
[----:B------:R-:W-:Y:S05]  /*a2c0*/  BSYNC B1 ;  /* 0x0000000000017941 */ /* 0x000fea0003800000 */
.L_x_1674:
        /* <DEDUP_REMOVED lines=19> */
[C---:B------:R-:W-:Y:S01]  /*a400*/  LEA R38, P4, R12.reuse, UR4, 0x1 ;  /* 0x000000040c267c11 */ /* 0x040fe2000f8808ff */
[----:B------:R-:W-:Y:S01]  /*a410*/  IMAD.IADD R40, R85, 0x1, -R174 ;  /* 0x0000000155287824 */ /* 0x000fe200078e0aae */
[----:B------:R-:W-:Y:S02]  /*a420*/  UMOV UR4, 0xffffffff ;  /* 0xffffffff00047882 */ /* 0x000fe40000000000 */
[----:B------:R-:W-:Y:S02]  /*a430*/  LEA.HI.X R39, R12, UR5, R11, 0x1, P4 ;  /* 0x000000050c277c11 */ /* 0x000fe4000a0f0c0b */
[----:B------:R-:W-:Y:S01]  /*a440*/  ISETP.GE.AND P4, PT, R40, 0x1, PT ;  /* 0x000000012800780c */ /* 0x000fe20003f86270 */
[----:B------:R-:W-:-:S12]  /*a450*/  BRA.DIV UR4, `(.L_x_1676) ;  /* 0x000001ea04847947 */ /* 0x000fd8000b800000 */
[----:B------:R1:W2:Y:S04]  /*a460*/  SHFL.IDX PT, R36, R39, RZ, 0x1c1f ;  /* 0x001c1fff27247589 */ /* 0x0002a800000e0000 */
[----:B------:R1:W3:Y:S02]  /*a470*/  SHFL.IDX PT, R37, R38, RZ, 0x1c1f ;  /* 0x001c1fff26257589 */ /* 0x0002e400000e0000 */
.L_x_2027:
        /* <DEDUP_REMOVED lines=37> */
.L_x_1678:
[----:B------:R-:W-:Y:S05]  /*a6d0*/  BSYNC B1 ;  /* 0x0000000000017941 */ /* 0x000fea0003800000 */
.L_x_1677:
[----:B------:R-:W-:-:S03]  /*a6e0*/  UMOV UR4, 0xffffffff ;  /* 0xffffffff00047882 */ /* 0x000fc60000000000 */
[----:B------:R-:W-:Y:S05]  /*a6f0*/  BRA.DIV UR4, `(.L_x_1679) ;  /* 0x000001ea04287947 */ /* 0x000fea000b800000 */
[----:B--2---:R2:W0:Y:S04]  /*a700*/  SHFL.IDX PT, R36, R39, 0x1, 0x1c1f ;  /* 0x003c1f0027247f89 */ /* 0x00442800000e0000 */
[----:B---3--:R2:W3:Y:S02]  /*a710*/  SHFL.IDX PT, R37, R38, 0x1, 0x1c1f ;  /* 0x003c1f0026257f89 */ /* 0x0084e400000e0000 */
.L_x_2031:
        /* <DEDUP_REMOVED lines=19> */
[----:B0-----:R-:W-:Y:S02]  /*a850*/  @!P4 IMAD.MOV.U32 R34, RZ, RZ, R37 ;  /* 0x000000ffff22c224 */ /* 0x001fe400078e0025 */
[----:B------:R-:W-:Y:S02]  /*a860*/  @!P4 IMAD.MOV.U32 R35, RZ, RZ, R36 ;  /* 0x000000ffff23c224 */ /* 0x000fe400078e0024 */
        /* <DEDUP_REMOVED lines=16> */
.L_x_1619:
[----:B------:R-:W-:Y:S05]  /*a970*/  BSYNC B0 ;  /* 0x0000000000007941 */ /* 0x000fea0003800000 */
.L_x_1583:
        /* <DEDUP_REMOVED lines=17> */
.L_x_1681:
[----:B------:R-:W-:Y:S05]  /*aa90*/  BSYNC B0 ;  /* 0x0000000000007941 */ /* 0x000fea0003800000 */
.L_x_1680:
[----:B------:R-:W3:Y:S01]  /*aaa0*/  SYNCS.PHASECHK.TRANS64.TRYWAIT P0, [R86+URZ+0x2a8b0], R87 ;  /* 0x02a8b057560075a7 */ /* 0x000ee2000800017f */
[----:B------:R-:W-:Y:S04]  /*aab0*/  BSSY B0, `(.L_x_1682) ;  /* 0x0000002000007945 */ /* 0x000fe80003800000 */
[----:B---3--:R-:W-:Y:S05]  /*aac0*/  @!P0 BRA `(.L_x_1683) ;  /* 0x000001e400808947 */ /* 0x008fea0003800000 */
.L_x_2032:
[----:B------:R-:W-:Y:S05]  /*aad0*/  BSYNC B0 ;  /* 0x0000000000007941 */ /* 0x000fea0003800000 */
.L_x_1682:
[----:B------:R-:W-:Y:S01]  /*aae0*/  ULDC.64 UR4, c[0x0][0x328] ;  /* 0x0000ca0000047ab9 */ /* 0x000fe20000000a00 */
[----:B------:R-:W-:Y:S01]  /*aaf0*/  IMAD.IADD R85, R85, 0x1, -R174 ;  /* 0x0000000155557824 */ /* 0x000fe200078e0aae */
[----:B------:R-:W-:Y:S01]  /*ab00*/  BSSY B0, `(.L_x_1684) ;  /* 0x000002e000007945 */ /* 0x000fe20003800000 */
[----:B--2-4-:R-:W-:Y:S02]  /*ab10*/  IMAD R14, R31, UR4, RZ ;  /* 0x000000041f0e7c24 */ /* 0x014fe4000f8e02ff */
[----:B------:R-:W-:Y:S01]  /*ab20*/  IMAD.WIDE.U32 R12, R29, UR4, RZ ;  /* 0x000000041d0c7c25 */ /* 0x000fe2000f8e00ff */
[----:B------:R-:W-:-:S03]  /*ab30*/  ISETP.GE.AND P0, PT, R85, 0x1, PT ;  /* 0x000000015500780c */ /* 0x000fc60003f06270 */
[----:B------:R-:W-:Y:S01]  /*ab40*/  IMAD R29, R29, UR5, R14 ;  /* 0x000000051d1d7c24 */ /* 0x000fe2000f8e020e */
[----:B------:R-:W-:Y:S01]  /*ab50*/  ULDC.64 UR4, c[0x0][0x338] ;  /* 0x0000ce0000047ab9 */ /* 0x000fe20000000a00 */
[----:B------:R-:W-:Y:S02]  /*ab60*/  IMAD R14, R19, 0x3000, R3 ;  /* 0x00003000130e7824 */ /* 0x000fe400078e0203 */
[----:B0-----:R-:W-:Y:S02]  /*ab70*/  IMAD R11, R84, UR4, RZ ;  /* 0x00000004540b7c24 */ /* 0x001fe4000f8e02ff */
[----:B------:R-:W-:Y:S02]  /*ab80*/  IMAD.IADD R13, R13, 0x1, R29 ;  /* 0x000000010d0d7824 */ /* 0x000fe400078e021d */
        /* <DEDUP_REMOVED lines=22> */
[----:B------:R-:W-:Y:S01]  /*acf0*/  @P0 IMAD.SHL.U32 R37, R170, 0x8, RZ ;  /* 0x00000008aa250824 */ /* 0x000fe200078e00ff */
[----:B-----5:R2:W-:Y:S01]  /*ad00*/  @P5 ST.E.128 desc[UR60][R32.64], R12 ;  /* 0x0000000c20005985 */ /* 0x0205e2000c101d3c */
[----:B------:R-:W-:-:S03]  /*ad10*/  ISETP.NE.AND P5, PT, R10, RZ, PT ;  /* 0x000000ff0a00720c */ /* 0x000fc60003fa5270 */
[----:B------:R-:W4:Y:S01]  /*ad20*/  @P0 LDS.128 R12, [R35] ;  /* 0x00000000230c0984 */ /* 0x000f220000000c00 */
[----:B--2---:R-:W-:-:S09]  /*ad30*/  @P0 IMAD.WIDE R32, R37, 0x2, R28 ;  /* 0x0000000225200825 */ /* 0x004fd200078e021c */
[----:B------:R-:W-:Y:S01]  /*ad40*/  @P5 IMAD.SHL.U32 R37, R171, 0x8, RZ ;  /* 0x00000008ab255824 */ /* 0x000fe200078e00ff */
[----:B----4-:R2:W-:Y:S01]  /*ad50*/  @P0 ST.E.128 desc[UR60][R32.64], R12 ;  /* 0x0000000c20000985 */ /* 0x0105e2000c101d3c */
[----:B------:R-:W-:-:S03]  /*ad60*/  ISETP.NE.AND P0, PT, R20, RZ, PT ;  /* 0x000000ff1400720c */ /* 0x000fc60003f05270 */
[----:B------:R-:W4:Y:S01]  /*ad70*/  @P5 LDS.128 R12, [R34+0x3000] ;  /* 0x00300000220c5984 */ /* 0x000f220000000c00 */
[----:B--2---:R-:W-:-:S05]  /*ad80*/  @P5 IMAD.WIDE R32, R37, 0x2, R28 ;  /* 0x0000000225205825 */ /* 0x004fca00078e021c */
[----:B----4-:R-:W-:Y:S04]  /*ad90*/  @P5 ST.E.128 desc[UR60][R32.64], R12 ;  /* 0x0000000c20005985 */ /* 0x010fe8000c101d3c */
[C---:B------:R-:W-:Y:S01]  /*ada0*/  @P0 LEA R28, P5, R23.reuse, R28, 0x1 ;  /* 0x0000001c171c0211 */ /* 0x040fe200078a08ff */
[----:B------:R-:W2:Y:S03]  /*adb0*/  @P0 LDS.128 R12, [R35+0x3000] ;  /* 0x00300000230c0984 */ /* 0x000ea60000000c00 */
[----:B------:R-:W-:-:S05]  /*adc0*/  @P0 LEA.HI.X R29, R23, R29, R173, 0x1, P5 ;  /* 0x0000001d171d0211 */ /* 0x000fca00028f0cad */
[----:B--2---:R2:W-:Y:S04]  /*add0*/  @P0 ST.E.128 desc[UR60][R28.64], R12 ;  /* 0x0000000c1c000985 */ /* 0x0045e8000c101d3c */
.L_x_1685:
[----:B------:R-:W-:Y:S05]  /*ade0*/  BSYNC B0 ;  /* 0x0000000000007941 */ /* 0x000fea0003800000 */
.L_x_1684:
[----:B------:R-:W-:Y:S01]  /*adf0*/  ISETP.GE.AND P0, PT, R85, 0x41, PT ;  /* 0x000000415500780c */ /* 0x000fe20003f06270 */
[----:B--2-4-:R2:W4:Y:S01]  /*ae00*/  SHFL.IDX PT, R29, R11, 0x1, 0x1c1f ;  /* 0x003c1f000b1d7f89 */ /* 0x01452200000e0000 */
[----:B------:R-:W-:Y:S03]  /*ae10*/  BSSY B0, `(.L_x_1686) ;  /* 0x0000017000007945 */ /* 0x000fe60003800000 */
[----:B------:R2:W0:Y:S08]  /*ae20*/  SHFL.IDX PT, R28, R31, 0x1, 0x1c1f ;  /* 0x003c1f001f1c7f89 */ /* 0x00043000000e0000 */
[----:B--2---:R-:W-:Y:S05]  /*ae30*/  @!P0 BRA `(.L_x_1687) ;  /* 0x0000000000508947 */ /* 0x004fea0003800000 */
[----:B------:R-:W-:-:S13]  /*ae40*/  ISETP.NE.AND P5, PT, R4, RZ, PT ;  /* 0x000000ff0400720c */ /* 0x000fda0003fa5270 */
[----:B------:R-:W2:Y:S01]  /*ae50*/  @P5 LDS.128 R12, [R34+0x2000] ;  /* 0x00200000220c5984 */ /* 0x000ea20000000c00 */
[----:B0-----:R-:W-:-:S04]  /*ae60*/  @P5 LEA R32, P0, R16, R28, 0x1 ;  /* 0x0000001c10205211 */ /* 0x001fc800078008ff */
[----:B----4-:R-:W-:Y:S02]  /*ae70*/  @P5 LEA.HI.X R33, R16, R29, R17, 0x1, P0 ;  /* 0x0000001d10215211 */ /* 0x010fe400000f0c11 */
[----:B------:R-:W-:-:S13]  /*ae80*/  ISETP.NE.AND P0, PT, R9, RZ, PT ;  /* 0x000000ff0900720c */ /* 0x000fda0003f05270 */
[----:B------:R-:W-:Y:S01]  /*ae90*/  @P0 IMAD.SHL.U32 R11, R170, 0x8, RZ ;  /* 0x00000008aa0b0824 */ /* 0x000fe200078e00ff */
[----:B--2---:R0:W-:Y:S01]  /*aea0*/  @P5 ST.E.128 desc[UR60][R32.64], R12 ;  /* 0x0000000c20005985 */ /* 0x0041e2000c101d3c */
[----:B------:R-:W-:-:S03]  /*aeb0*/  ISETP.NE.AND P5, PT, R10, RZ, PT ;  /* 0x000000ff0a00720c */ /* 0x000fc60003fa5270 */
[----:B------:R-:W2:Y:S01]  /*aec0*/  @P0 LDS.128 R12, [R35+0x2000] ;  /* 0x00200000230c0984 */ /* 0x000ea20000000c00 */
[----:B0-----:R-:W-:-:S09]  /*aed0*/  @P0 IMAD.WIDE R32, R11, 0x2, R28 ;  /* 0x000000020b200825 */ /* 0x001fd200078e021c */
[----:B------:R-:W-:Y:S01]  /*aee0*/  @P5 IMAD.SHL.U32 R11, R171, 0x8, RZ ;  /* 0x00000008ab0b5824 */ /* 0x000fe200078e00ff */
[----:B--2---:R0:W-:Y:S01]  /*aef0*/  @P0 ST.E.128 desc[UR60][R32.64], R12 ;  /* 0x0000000c20000985 */ /* 0x0041e2000c101d3c */
[----:B------:R-:W-:-:S03]  /*af00*/  ISETP.NE.AND P0, PT, R20, RZ, PT ;  /* 0x000000ff1400720c */ /* 0x000fc60003f05270 */
[----:B------:R-:W2:Y:S01]  /*af10*/  @P5 LDS.128 R12, [R34+0x5000] ;  /* 0x00500000220c5984 */ /* 0x000ea20000000c00 */
[----:B0-----:R-:W-:-:S05]  /*af20*/  @P5 IMAD.WIDE R32, R11, 0x2, R28 ;  /* 0x000000020b205825 */ /* 0x001fca00078e021c */
[----:B--2---:R-:W-:Y:S04]  /*af30*/  @P5 ST.E.128 desc[UR60][R32.64], R12 ;  /* 0x0000000c20005985 */ /* 0x004fe8000c101d3c */
[C---:B------:R-:W-:Y:S01]  /*af40*/  @P0 LEA R28, P5, R23.reuse, R28, 0x1 ;  /* 0x0000001c171c0211 */ /* 0x040fe200078a08ff */
[----:B------:R-:W0:Y:S03]  /*af50*/  @P0 LDS.128 R12, [R35+0x5000] ;  /* 0x00500000230c0984 */ /* 0x000e260000000c00 */
[----:B------:R-:W-:-:S05]  /*af60*/  @P0 LEA.HI.X R29, R23, R29, R173, 0x1, P5 ;  /* 0x0000001d171d0211 */ /* 0x000fca00028f0cad */
[----:B0-----:R2:W-:Y:S04]  /*af70*/  @P0 ST.E.128 desc[UR60][R28.64], R12 ;  /* 0x0000000c1c000985 */ /* 0x0015e8000c101d3c */
.L_x_1687:
[----:B------:R-:W-:Y:S05]  /*af80*/  BSYNC B0 ;  /* 0x0000000000007941 */ /* 0x000fea0003800000 */
.L_x_1686:
[----:B------:R-:W-:Y:S01]  /*af90*/  @!PT LDS RZ, [RZ] ;  /* 0x00000000fffff984 */ /* 0x000fe20000000800 */
[----:B------:R-:W-:Y:S01]  /*afa0*/  @!PT LDS RZ, [RZ] ;  /* 0x00000000fffff984 */ /* 0x000fe20000000800 */
[----:B------:R-:W-:Y:S01]  /*afb0*/  @!PT LDS RZ, [RZ] ;  /* 0x00000000fffff984 */ /* 0x000fe20000000800 */
[----:B------:R-:W-:Y:S01]  /*afc0*/  @!PT LDS RZ, [RZ] ;  /* 0x00000000fffff984 */ /* 0x000fe20000000800 */
[----:B------:R5:W-:Y:S06]  /*afd0*/  MEMBAR.ALL.CTA ;  /* 0x0000000000007992 */ /* 0x000bec0000008000 */
[----:B-----5:R-:W5:Y:S01]  /*afe0*/  FENCE.VIEW.ASYNC.S ;  /* 0x00000000000073c6 */ /* 0x020f620000000000 */
[----:B-1-3--:R-:W-:Y:S01]  /*aff0*/  @!P4 VIADD R86, R86, 0x2a8c0 ;  /* 0x0002a8c05656c836 */ /* 0x00afe20000000000 */
[----:B-----5:R1:W-:Y:S01]  /*b000*/  BAR.SYNC.DEFER_BLOCKING R144, 0x80 ;  /* 0x000200900000751d */ /* 0x0203e20000010000 */
[----:B------:R-:W-:Y:S01]  /*b010*/  ISETP.NE.AND P5, PT, R123, RZ, PT ;  /* 0x000000ff7b00720c */ /* 0x000fe20003fa5270 */
[----:B------:R-:W-:-:S02]  /*b020*/  VIADD R19, R19, 0x1 ;  /* 0x0000000113137836 */ /* 0x000fc40000000000 */
[----:B------:R-:W-:Y:S02]  /*b030*/  @!P4 PRMT R86, RZ, 0x654, R86 ;  /* 0x00000654ff56c816 */ /* 0x000fe40000000056 */
[----:B------:R-:W-:Y:S02]  /*b040*/  PLOP3.LUT P0, PT, PT, PT, PT, 0x8, 0x0 ;  /* 0x000000000000781c */ /* 0x000fe40003f0e170 */
[----:B------:R1:W-:Y:S01]  /*b050*/  @!P4 SYNCS.ARRIVE.TRANS64.RED.A1T0 RZ, [R86+URZ], RZ ;  /* 0x000000ff56ffc9a7 */ /* 0x0003e2000810043f */
[----:B------:R-:W-:-:S04]  /*b060*/  ISETP.NE.AND P4, PT, R19, 0x2, PT ;  /* 0x000000021300780c */ /* 0x000fc80003f85270 */
[----:B--2---:R-:W-:Y:S02]  /*b070*/  SEL R12, RZ, 0x1, P4 ;  /* 0x00000001ff0c7807 */ /* 0x004fe40002000000 */
[----:B------:R-:W-:Y:S02]  /*b080*/  SEL R19, R19, RZ, P4 ;  /* 0x000000ff13137207 */ /* 0x000fe40002000000 */
[----:B------:R-:W-:Y:S01]  /*b090*/  LOP3.LUT R175, R175, R12, RZ, 0x3c, !PT ;  /* 0x0000000cafaf7212 */ /* 0x000fe200078e3cff */
[----:B-1----:R-:W-:Y:S06]  /*b0a0*/  @P5 BRA `(.L_x_1688) ;  /* 0xffffff7800205947 */ /* 0x002fec000383ffff */
.L_x_1578:
[----:B------:R-:W1:Y:S01]  /*b0b0*/  LDC R0, c[0x0][0x448] ;  /* 0x00011200ff007b82 */ /* 0x000e620000000800 */
[----:B------:R-:W-:Y:S01]  /*b0c0*/  IADD3 R5, R167, 0x1, -R166 ;  /* 0x00000001a7057810 */ /* 0x000fe20007ffe8a6 */
[----:B------:R-:W-:Y:S06]  /*b0d0*/  BSSY B0, `(.L_x_1689) ;  /* 0x000000d000007945 */ /* 0x000fec0003800000 */
[----:B------:R-:W2:Y:S01]  /*b0e0*/  LDC.64 R6, c[0x0][0x9e0] ;  /* 0x00027800ff067b82 */ /* 0x000ea20000000a00 */
[----:B-1----:R-:W-:Y:S01]  /*b0f0*/  ISETP.NE.AND P1, PT, R0, 0x1, PT ;  /* 0x000000010000780c */ /* 0x002fe20003f25270 */
[----:B------:R-:W-:Y:S01]  /*b100*/  VIADD R0, R187, 0x7f ;  /* 0x0000007fbb007836 */ /* 0x000fe20000000000 */
[----:B--2---:R-:W-:-:S11]  /*b110*/  ISETP.GE.AND P2, PT, R7, 0x1, PT ;  /* 0x000000010700780c */ /* 0x004fd60003f46270 */
[----:B------:R-:W1:Y:S08]  /*b120*/  @P1 LDC R3, c[0x0][0x44c] ;  /* 0x00011300ff031b82 */ /* 0x000e700000000800 */
[----:B------:R-:W2:Y:S01]  /*b130*/  @P1 LDC R2, c[0x0][0x450] ;  /* 0x00011400ff021b82 */ /* 0x000ea20000000800 */
[----:B-1----:R-:W-:-:S05]  /*b140*/  @P1 IMAD.HI.U32 R3, R0, R3, RZ ;  /* 0x0000000300031227 */ /* 0x002fca00078e00ff */
[----:B--2---:R-:W-:-:S05]  /*b150*/  @P1 SHF.R.U32.HI R0, RZ, R2, R3 ;  /* 0x00000002ff001219 */ /* 0x004fca0000011603 */
[----:B------:R-:W-:Y:S01]  /*b160*/  IMAD.IADD R3, R5, 0x1, R0 ;  /* 0x0000000105037824 */ /* 0x000fe200078e0200 */
[----:B------:R-:W-:Y:S06]  /*b170*/  @P0 BRA `(.L_x_1690) ;  /* 0x0000000000080947 */ /* 0x000fec0003800000 */
[----:B------:R-:W1:Y:S02]  /*b180*/  FENCE.VIEW.ASYNC.G ;  /* 0x00000000000073c6 */ /* 0x000e640000000100 */
[----:B-1----:R-:W-:Y:S06]  /*b190*/  BAR.ARV 0xc, 0x180 ;  /* 0x0306000000007b1d */ /* 0x002fec0000002000 */
.L_x_1690:
[----:B------:R-:W-:Y:S05]  /*b1a0*/  BSYNC B0 ;  /* 0x0000000000007941 */ /* 0x000fea0003800000 */
.L_x_1689:
[----:B------:R-:W-:Y:S01]  /*b1b0*/  IMAD.IADD R0, R3, 0x1, R6 ;  /* 0x0000000103007824 */ /* 0x000fe200078e0206 */
[----:B------:R-:W-:Y:S06]  /*b1c0*/  @!P2 BRA `(.L_x_1691) ;  /* 0x000000000048a947 */ /* 0x000fec0003800000 */
[C---:B------:R-:W-:Y:S01]  /*b1d0*/  ISETP.GT.AND P0, PT, R3.reuse, RZ, PT ;  /* 0x000000ff0300720c */ /* 0x040fe20003f04270 */
[----:B------:R-:W-:Y:S01]  /*b1e0*/  BSSY B0, `(.L_x_1692) ;  /* 0x000000e000007945 */ /* 0x000fe20003800000 */
[----:B------:R-:W-:-:S11]  /*b1f0*/  VIADD R2, R3, 0xffffffff ;  /* 0xffffffff03027836 */ /* 0x000fd60000000000 */
[----:B------:R-:W-:Y:S05]  /*b200*/  @P0 BRA `(.L_x_1693) ;  /* 0x00000000001c0947 */ /* 0x000fea0003800000 */
[----:B------:R-:W-:Y:S01]  /*b210*/  ISETP.NE.AND P0, PT, R7, 0x1, PT ;  /* 0x000000010700780c */ /* 0x000fe20003f05270 */
[----:B------:R-:W-:-:S12]  /*b220*/  IMAD.MOV R3, RZ, RZ, -R3 ;  /* 0x000000ffff037224 */ /* 0x000fd800078e0a03 */
[----:B------:R-:W1:Y:S02]  /*b230*/  @P0 LDC.64 R4, c[0x0][0x9e8] ;  /* 0x00027a00ff040b82 */ /* 0x000e640000000a00 */
[----:B-1----:R-:W-:-:S05]  /*b240*/  @P0 IMAD.HI.U32 R2, R3, R4, RZ ;  /* 0x0000000403020227 */ /* 0x002fca00078e00ff */
[----:B------:R-:W-:-:S04]  /*b250*/  @P0 SHF.R.U32.HI R3, RZ, R5, R2 ;  /* 0x00000005ff030219 */ /* 0x000fc80000011602 */
[----:B------:R-:W-:Y:S01]  /*b260*/  LOP3.LUT R2, RZ, R3, RZ, 0x33, !PT ;  /* 0x00000003ff027212 */ /* 0x000fe200078e33ff */
[----:B------:R-:W-:Y:S06]  /*b270*/  BRA `(.L_x_1694) ;  /* 0x0000000000107947 */ /* 0x000fec0003800000 */
.L_x_1693:
[----:B------:R-:W-:-:S13]  /*b280*/  ISETP.NE.AND P0, PT, R7, 0x1, PT ;  /* 0x000000010700780c */ /* 0x000fda0003f05270 */
[----:B------:R-:W1:Y:S02]  /*b290*/  @P0 LDC.64 R4, c[0x0][0x9e8] ;  /* 0x00027a00ff040b82 */ /* 0x000e640000000a00 */
[----:B-1----:R-:W-:-:S05]  /*b2a0*/  @P0 IMAD.HI.U32 R4, R2, R4, RZ ;  /* 0x0000000402040227 */ /* 0x002fca00078e00ff */
[----:B------:R-:W-:-:S07]  /*b2b0*/  @P0 SHF.R.U32.HI R2, RZ, R5, R4 ;  /* 0x00000005ff020219 */ /* 0x000fce0000011604 */
.L_x_1694:
[----:B------:R-:W-:Y:S05]  /*b2c0*/  BSYNC B0 ;  /* 0x0000000000007941 */ /* 0x000fea0003800000 */
.L_x_1692:
[----:B------:R-:W-:-:S05]  /*b2d0*/  IMAD R3, R2, R7, R7 ;  /* 0x0000000702037224 */ /* 0x000fca00078e0207 */
[----:B------:R-:W-:-:S07]  /*b2e0*/  VIMNMX R0, R0, R3, PT ;  /* 0x0000000300007248 */ /* 0x000fce0003fe0100 */
.L_x_1691:
[----:B------:R-:W1:Y:S01]  /*b2f0*/  @P1 LDC R2, c[0x0][0x44c] ;  /* 0x00011300ff021b82 */ /* 0x000e620000000800 */
[----:B------:R-:W-:Y:S01]  /*b300*/  VIADD R0, R0, 0x5f ;  /* 0x0000005f00007836 */ /* 0x000fe20000000000 */
[----:B------:R-:W-:Y:S01]  /*b310*/  ULDC UR4, c[0x0][0x9dc] ;  /* 0x0002770000047ab9 */ /* 0x000fe20000000800 */
[----:B------:R-:W-:Y:S02]  /*b320*/  IMAD.MOV.U32 R5, RZ, RZ, R187 ;  /* 0x000000ffff057224 */ /* 0x000fe400078e00bb */
[----:B------:R-:W-:-:S03]  /*b330*/  IMAD.HI R0, R0, 0x2aaaaaab, RZ ;  /* 0x2aaaaaab00007827 */ /* 0x000fc600078e02ff */
[----:B------:R-:W2:Y:S02]  /*b340*/  @P1 LDC R9, c[0x0][0x450] ;  /* 0x00011400ff091b82 */ /* 0x000ea40000000800 */
[----:B------:R-:W-:Y:S01]  /*b350*/  SHF.R.U32.HI R3, RZ, 0x1f, R0 ;  /* 0x0000001fff037819 */ /* 0x000fe20000011600 */
[----:B-1----:R-:W-:-:S05]  /*b360*/  @P1 IMAD.HI.U32 R2, R187, R2, RZ ;  /* 0x00000002bb021227 */ /* 0x002fca00078e00ff */
[----:B--2---:R-:W-:Y:S02]  /*b370*/  @P1 SHF.R.U32.HI R5, RZ, R9, R2 ;  /* 0x00000009ff051219 */ /* 0x004fe40000011602 */
[----:B------:R-:W-:-:S03]  /*b380*/  LEA.HI.SX32 R2, R0, R3, 0x1c ;  /* 0x0000000300027211 */ /* 0x000fc600078fe2ff */
[----:B------:R-:W-:Y:S01]  /*b390*/  IMAD.IADD R0, R142, 0x1, R5 ;  /* 0x000000018e007824 */ /* 0x000fe200078e0205 */
[----:B------:R-:W-:-:S03]  /*b3a0*/  VIMNMX R2, R143, R2, PT ;  /* 0x000000028f027248 */ /* 0x000fc60003fe0100 */
[----:B------:R-:W-:Y:S01]  /*b3b0*/  VIADD R3, R0, -UR4 ;  /* 0x8000000400037c36 */ /* 0x000fe20008000000 */
[----:B------:R-:W-:Y:S06]  /*b3c0*/  @!P2 BRA `(.L_x_1695) ;  /* 0x000000000044a947 */ /* 0x000fec0003800000 */
        /* <DEDUP_REMOVED lines=10> */
.L_x_1697:
[----:B------:R-:W-:-:S13]  /*b470*/  ISETP.NE.AND P0, PT, R7, 0x1, PT ;  /* 0x000000010700780c */ /* 0x000fda0003f05270 */
[----:B------:R-:W1:Y:S02]  /*b480*/  @P0 LDC.64 R4, c[0x0][0x9e8] ;  /* 0x00027a00ff040b82 */ /* 0x000e640000000a00 */
[----:B-1----:R-:W-:-:S05]  /*b490*/  @P0 IMAD.HI.U32 R4, R0, R4, RZ ;  /* 0x0000000400040227 */ /* 0x002fca00078e00ff */
[----:B------:R-:W-:-:S07]  /*b4a0*/  @P0 SHF.R.U32.HI R0, RZ, R5, R4 ;  /* 0x00000005ff000219 */ /* 0x000fce0000011604 */
.L_x_1698:
[----:B------:R-:W-:Y:S05]  /*b4b0*/  BSYNC B0 ;  /* 0x0000000000007941 */ /* 0x000fea0003800000 */
.L_x_1696:
[----:B------:R-:W-:-:S05]  /*b4c0*/  IMAD R0, R0, R7, RZ ;  /* 0x0000000700007224 */ /* 0x000fca00078e02ff */
[----:B------:R-:W-:-:S07]  /*b4d0*/  VIMNMX R3, R3, R0, !PT ;  /* 0x0000000003037248 */ /* 0x000fce0007fe0100 */
.L_x_1695:
[----:B------:R-:W-:Y:S01]  /*b4e0*/  IMAD.HI R3, R3, 0x2aaaaaab, RZ ;  /* 0x2aaaaaab03037827 */ /* 0x000fe200078e02ff */
[----:B------:R-:W-:Y:S02]  /*b4f0*/  PLOP3.LUT P0, PT, PT, PT, PT, 0x80, 0x0 ;  /* 0x000000000000781c */ /* 0x000fe40003f0f070 */
[----:B------:R-:W-:Y:S02]  /*b500*/  CS2R R20, SRZ ;  /* 0x0000000000147805 */ /* 0x000fe4000001ff00 */
[----:B------:R-:W-:Y:S02]  /*b510*/  CS2R R86, SRZ ;  /* 0x0000000000567805 */ /* 0x000fe4000001ff00 */
[----:B------:R-:W-:Y:S02]  /*b520*/  CS2R R84, SRZ ;  /* 0x0000000000547805 */ /* 0x000fe4000001ff00 */
[----:B------:R-:W-:Y:S02]  /*b530*/  SHF.R.U32.HI R0, RZ, 0x1f, R3 ;  /* 0x0000001fff007819 */ /* 0x000fe40000011603 */
[----:B------:R-:W-:-:S02]  /*b540*/  CS2R R82, SRZ ;  /* 0x0000000000527805 */ /* 0x000fc4000001ff00 */
[----:B------:R-:W-:Y:S02]  /*b550*/  CS2R R80, SRZ ;  /* 0x0000000000507805 */ /* 0x000fe4000001ff00 */
[----:B------:R-:W-:Y:S02]  /*b560*/  CS2R R42, SRZ ;  /* 0x00000000002a7805 */ /* 0x000fe4000001ff00 */
[----:B------:R-:W-:Y:S01]  /*b570*/  LEA.HI.SX32 R189, R3, R0, 0x1c ;  /* 0x0000000003bd7211 */ /* 0x000fe200078fe2ff */
[----:B------:R-:W-:Y:S01]  /*b580*/  IMAD.MOV.U32 R0, RZ, RZ, RZ ;  /* 0x000000ffff007224 */ /* 0x000fe200078e00ff */
[----:B------:R-:W-:Y:S02]  /*b590*/  CS2R R38, SRZ ;  /* 0x0000000000267805 */ /* 0x000fe4000001ff00 */
[----:B------:R-:W-:Y:S02]  /*b5a0*/  CS2R R76, SRZ ;  /* 0x00000000004c7805 */ /* 0x000fe4000001ff00 */
[----:B------:R-:W-:-:S02]  /*b5b0*/  VIMNMX R189, RZ, R189, !PT ;  /* 0x000000bdffbd7248 */ /* 0x000fc40007fe0100 */
[----:B------:R-:W-:Y:S02]  /*b5c0*/  CS2R R36, SRZ ;  /* 0x0000000000247805 */ /* 0x000fe4000001ff00 */
[----:B------:R-:W-:Y:S02]  /*b5d0*/  CS2R R72, SRZ ;  /* 0x0000000000487805 */ /* 0x000fe4000001ff00 */
[----:B------:R-:W-:Y:S02]  /*b5e0*/  CS2R R46, SRZ ;  /* 0x00000000002e7805 */ /* 0x000fe4000001ff00 */
[----:B------:R-:W-:Y:S02]  /*b5f0*/  ISETP.GT.AND P1, PT, R2, R189, PT ;  /* 0x000000bd0200720c */ /* 0x000fe40003f24270 */
        /* <DEDUP_REMOVED lines=20> */
[----:B------:R-:W-:Y:S02]  /*b740*/  IMAD.MOV.U32 R26, RZ, RZ, RZ ;  /* 0x000000ffff1a7224 */ /* 0x000fe400078e00ff */
[----:B------:R-:W-:-:S02]  /*b750*/  IMAD.MOV.U32 R32, RZ, RZ, RZ ;  /* 0x000000ffff207224 */ /* 0x000fc400078e00ff */
[----:B------:R-:W-:Y:S02]  /*b760*/  IMAD.MOV.U32 R99, RZ, RZ, RZ ;  /* 0x000000ffff637224 */ /* 0x000fe400078e00ff */
[----:B------:R-:W-:Y:S01]  /*b770*/  IMAD.MOV.U32 R24, RZ, RZ, RZ ;  /* 0x000000ffff187224 */ /* 0x000fe200078e00ff */
[----:B------:R-:W-:Y:S06]  /*b780*/  @!P1 BRA `(.L_x_1699) ;  /* 0x0000013c00209947 */ /* 0x000fec0003800000 */
[----:B------:R-:W2:Y:S04]  /*b790*/  LDL R4, [R1+0x34] ;  /* 0x0000340001047983 */ /* 0x000ea80000100800 */
[----:B------:R-:W1:Y:S02]  /*b7a0*/  SHFL.IDX PT, R0, R220, RZ, 0x1f ;  /* 0x00001fffdc007589 */ /* 0x000e6400000e0000 */
[----:B-1----:R-:W-:-:S04]  /*b7b0*/  LEA.HI R3, R0, R0, RZ, 0x1 ;  /* 0x0000000000037211 */ /* 0x002fc800078f08ff */
        /* <DEDUP_REMOVED lines=13> */
[----:B------:R1:W2:Y:S01]  /*b890*/  LDC.64 R14, c[0x4][R0] ;  /* 0x01000000000e7b82 */ /* 0x0002a20000000a00 */
[----:B------:R-:W-:Y:S01]  /*b8a0*/  IMAD.U32 R5, RZ, RZ, UR5 ;  /* 0x00000005ff057e24 */ /* 0x000fe2000f8e00ff */
[----:B------:R-:W-:Y:S01]  /*b8b0*/  ULDC.64 UR4, c[0x4][0x38] ;  /* 0x01000e0000047ab9 */ /* 0x000fe20000000a00 */
[----:B------:R-:W-:Y:S02]  /*b8c0*/  IMAD.U32 R6, RZ, RZ, UR6 ;  /* 0x00000006ff067e24 */ /* 0x000fe4000f8e00ff */
[----:B------:R-:W-:Y:S02]  /*b8d0*/  IMAD.U32 R7, RZ, RZ, UR7 ;  /* 0x00000007ff077e24 */ /* 0x000fe4000f8e00ff */
[----:B------:R-:W-:-:S02]  /*b8e0*/  IMAD.U32 R10, RZ, RZ, UR4 ;  /* 0x00000004ff0a7e24 */ /* 0x000fc4000f8e00ff */
[----:B0-----:R-:W-:Y:S02]  /*b8f0*/  IMAD.U32 R11, RZ, RZ, UR5 ;  /* 0x00000005ff0b7e24 */ /* 0x001fe4000f8e00ff */
[----:B------:R-:W-:Y:S02]  /*b900*/  IMAD.MOV.U32 R8, RZ, RZ, 0x70 ;  /* 0x00000070ff087424 */ /* 0x000fe400078e00ff */
[----:B------:R-:W-:Y:S02]  /*b910*/  IMAD.MOV.U32 R12, RZ, RZ, 0x1 ;  /* 0x00000001ff0c7424 */ /* 0x000fe400078e00ff */
[----:B-1----:R-:W-:-:S07]  /*b920*/  IMAD.MOV.U32 R13, RZ, RZ, RZ ;  /* 0x000000ffff0d7224 */ /* 0x002fce00078e00ff */
[----:B------:R-:W-:-:S07]  /*b930*/  LEPC R20, `(.L_x_1700) ;  /* 0x000000001014794e */ /* 0x000fce0000000000 */
[----:B--2-45:R-:W-:Y:S05]  /*b940*/  CALL.ABS.NOINC R14 ;  /* 0x000000000e007343 */ /* 0x034fea0003c00000 */
.L_x_1700:
[----:B------:R-:W-:Y:S02]  /*b950*/  ULDC UR4, c[0x0][0x3f4] ;  /* 0x0000fd0000047ab9 */ /* 0x000fe40000000800 */
[----:B------:R-:W-:-:S13]  /*b960*/  ISETP.LT.AND P0, PT, RZ, UR4, PT ;  /* 0x00000004ff007c0c */ /* 0x000fda000bf01270 */
[----:B------:R-:W-:Y:S05]  /*b970*/  @P0 BRA `(.L_x_1701) ;  /* 0x00000000003c0947 */ /* 0x000fea0003800000 */
[----:B------:R-:W-:-:S04]  /*b980*/  LEA.HI R0, R197, R197, RZ, 0x1 ;  /* 0x000000c5c5007211 */ /* 0x000fc800078f08ff */
[----:B------:R-:W-:-:S05]  /*b990*/  LOP3.LUT R0, R0, 0xfffffffe, RZ, 0xc0, !PT ;  /* 0xfffffffe00007812 */ /* 0x000fca00078ec0ff */
[----:B------:R-:W-:-:S05]  /*b9a0*/  IMAD.IADD R0, R197, 0x1, -R0 ;  /* 0x00000001c5007824 */ /* 0x000fca00078e0a00 */
[----:B------:R-:W-:-:S04]  /*b9b0*/  SHF.L.U32 R3, R0, 0x1f, RZ ;  /* 0x0000001f00037819 */ /* 0x000fc800000006ff */
[----:B------:R1:W2:Y:S03]  /*b9c0*/  SYNCS.PHASECHK.TRANS64.TRYWAIT P0, [R18+URZ+0x2a800], R3 ;  /* 0x02a80003120075a7 */ /* 0x0002a6000800017f */
[----:B--2---:R-:W-:Y:S05]  /*b9d0*/  @!P0 NANOSLEEP.SYNCS 0x989680 ;  /* 0x009896800000895d */ /* 0x004fea0003900000 */
[----:B------:R-:W2:Y:S01]  /*b9e0*/  @!P0 SYNCS.PHASECHK.TRANS64 P0, [R18+URZ+0x2a800], R3 ;  /* 0x02a80003120085a7 */ /* 0x000ea2000800007f */
[----:B------:R-:W-:Y:S04]  /*b9f0*/  BSSY B0, `(.L_x_1702) ;  /* 0x0000006000007945 */ /* 0x000fe80003800000 */
[----:B--2---:R-:W-:Y:S05]  /*ba00*/  @P0 BRA `(.L_x_1703) ;  /* 0x0000000000100947 */ /* 0x004fea0003800000 */
.L_x_1704:
[----:B--2---:R2:W3:Y:S02]  /*ba10*/  SYNCS.PHASECHK.TRANS64.TRYWAIT P0, [R18+URZ+0x2a800], R3 ;  /* 0x02a80003120075a7 */ /* 0x0044e4000800017f */
[----:B---3--:R-:W-:Y:S05]  /*ba20*/  @!P0 NANOSLEEP.SYNCS 0x989680 ;  /* 0x009896800000895d */ /* 0x008fea0003900000 */
[----:B------:R-:W3:Y:S02]  /*ba30*/  @!P0 SYNCS.PHASECHK.TRANS64 P0, [R18+URZ+0x2a800], R3 ;  /* 0x02a80003120085a7 */ /* 0x000ee4000800007f */
[----:B---3--:R-:W-:Y:S05]  /*ba40*/  @!P0 BRA `(.L_x_1704) ;  /* 0xfffffffc00f08947 */ /* 0x008fea000383ffff */
.L_x_1703:
[----:B------:R-:W-:Y:S05]  /*ba50*/  BSYNC B0 ;  /* 0x0000000000007941 */ /* 0x000fea0003800000 */
.L_x_1702:
[----:B------:R-:W-:Y:S05]  /*ba60*/  BRA `(.L_x_1705) ;  /* 0x0000007400247947 */ /* 0x000fea0003800000 */
.L_x_1701:
[----:B------:R-:W2:Y:S01]  /*ba70*/  LDL R0, [R1+0x34] ;  /* 0x0000340001007983 */ /* 0x000ea20000100800 */
[----:B------:R-:W-:Y:S02]  /*ba80*/  ULDC.64 UR6, c[0x0][0x408] ;  /* 0x0001020000067ab9 */ /* 0x000fe40000000a00 */
[----:B-----5:R-:W-:Y:S01]  /*ba90*/  IMAD.WIDE.U32 R24, R141, UR6, RZ ;  /* 0x000000068d187c25 */ /* 0x020fe2000f8e00ff */
[----:B--2---:R-:W-:Y:S02]  /*baa0*/  R2UR UR4, R0 ;  /* 0x00000000000472ca */ /* 0x004fe400000e0000 */
[----:B------:R-:W-:-:S11]  /*bab0*/  SHF.R.S32.HI R0, RZ, 0x1f, R141 ;  /* 0x0000001fff007819 */ /* 0x000fd6000001148d */
[----:B------:R-:W-:-:S03]  /*bac0*/  ULOP3.LUT UP0, URZ, UR4, 0x3ff, URZ, 0xc0, !UPT ;  /* 0x000003ff043f7892 */ /* 0x000fc6000f80c03f */
[----:B------:R-:W-:Y:S02]  /*bad0*/  ULDC.64 UR4, c[0x0][0x3f8] ;  /* 0x0000fe0000047ab9 */ /* 0x000fe40000000a00 */
[C---:B------:R-:W-:Y:S01]  /*bae0*/  IMAD R4, R0.reuse, UR4, RZ ;  /* 0x0000000400047c24 */ /* 0x040fe2000f8e02ff */
[----:B------:R-:W-:Y:S01]  /*baf0*/  PLOP3.LUT P0, PT, PT, PT, UP0, 0x80, 0x0 ;  /* 0x000000000000781c */ /* 0x000fe20003f0f008 */
[----:B------:R-:W-:Y:S02]  /*bb00*/  IMAD R0, R0, UR6, RZ ;  /* 0x0000000600007c24 */ /* 0x000fe4000f8e02ff */
[----:B------:R-:W-:-:S04]  /*bb10*/  IMAD.WIDE.U32 R26, R141, UR4, RZ ;  /* 0x000000048d1a7c25 */ /* 0x000fc8000f8e00ff */
[C---:B----4-:R-:W-:Y:S02]  /*bb20*/  IMAD R29, R141.reuse, UR5, R4 ;  /* 0x000000058d1d7c24 */ /* 0x050fe4000f8e0204 */
[----:B0-----:R-:W-:Y:S02]  /*bb30*/  IMAD R31, R141, UR7, R0 ;  /* 0x000000078d1f7c24 */ /* 0x001fe4000f8e0200 */
[----:B------:R-:W-:Y:S02]  /*bb40*/  IMAD.IADD R29, R29, 0x1, R27 ;  /* 0x000000011d1d7824 */ /* 0x000fe400078e021b */
[----:B------:R-:W-:Y:S01]  /*bb50*/  IMAD.IADD R31, R31, 0x1, R25 ;  /* 0x000000011f1f7824 */ /* 0x000fe200078e0219 */
[----:B------:R-:W-:Y:S06]  /*bb60*/  @!P0 BRA `(.L_x_1706) ;  /* 0x0000000000408947 */ /* 0x000fec0003800000 */
        /* <DEDUP_REMOVED lines=16> */
.L_x_1706:
[----:B------:R-:W-:Y:S01]  /*bc70*/  ULDC.U8 UR4, c[0x0][0x410] ;  /* 0x0001040000047ab9 */ /* 0x000fe20000000000 */
[----:B------:R-:W-:Y:S01]  /*bc80*/  BSSY B0, `(.L_x_1707) ;  /* 0x000071f000007945 */ /* 0x000fe20003800000 */
[----:B------:R-:W-:Y:S01]  /*bc90*/  ISETP.NE.AND P0, PT, RZ, UR4, PT ;  /* 0x00000004ff007c0c */ /* 0x000fe2000bf05270 */
[----:B------:R-:W-:-:S12]  /*bca0*/  IMAD.IADD R9, R174, 0x1, R187 ;  /* 0x00000001ae097824 */ /* 0x000fd800078e02bb */
[----:B------:R-:W-:Y:S05]  /*bcb0*/  @!P0 BRA `(.L_x_1708) ;  /* 0x00000038006c8947 */ /* 0x000fea0003800000 */
[----:B------:R-:W0:Y:S01]  /*bcc0*/  LDC R21, c[0x0][0x448] ;  /* 0x00011200ff157b82 */ /* 0x000e220000000800 */
[----:B------:R-:W-:Y:S01]  /*bcd0*/  IMAD R3, R198, 0x40, R9 ;  /* 0x00000040c6037824 */ /* 0x000fe200078e0209 */
[----:B------:R-:W-:Y:S01]  /*bce0*/  ULDC.64 UR4, c[0x0][0x3f8] ;  /* 0x0000fe0000047ab9 */ /* 0x000fe20000000a00 */
[----:B------:R-:W-:Y:S01]  /*bcf0*/  ULDC.64 UR6, c[0x0][0x408] ;  /* 0x0001020000067ab9 */ /* 0x000fe20000000a00 */
[----:B------:R-:W-:Y:S02]  /*bd00*/  IMAD.MOV.U32 R10, RZ, RZ, R26 ;  /* 0x000000ffff0a7224 */ /* 0x000fe400078e001a */
[----:B------:R-:W-:Y:S02]  /*bd10*/  IMAD.MOV.U32 R11, RZ, RZ, R29 ;  /* 0x000000ffff0b7224 */ /* 0x000fe400078e001d */
[----:B------:R-:W-:Y:S02]  /*bd20*/  IMAD.MOV.U32 R12, RZ, RZ, R24 ;  /* 0x000000ffff0c7224 */ /* 0x000fe400078e0018 */
[----:B------:R-:W-:Y:S01]  /*bd30*/  IMAD.MOV.U32 R13, RZ, RZ, R31 ;  /* 0x000000ffff0d7224 */ /* 0x000fe200078e001f */
[----:B0-----:R-:W-:-:S13]  /*bd40*/  ISETP.NE.AND P0, PT, R21, 0x1, PT ;  /* 0x000000011500780c */ /* 0x001fda0003f05270 */
[----:B------:R-:W0:Y:S08]  /*bd50*/  @P0 LDC R0, c[0x0][0x44c] ;  /* 0x00011300ff000b82 */ /* 0x000e300000000800 */
[----:B------:R-:W1:Y:S01]  /*bd60*/  @P0 LDC R5, c[0x0][0x450] ;  /* 0x00011400ff050b82 */ /* 0x000e620000000800 */
[----:B0-----:R-:W-:-:S05]  /*bd70*/  @P0 IMAD.HI.U32 R0, R3, R0, RZ ;  /* 0x0000000003000227 */ /* 0x001fca00078e00ff */
[----:B-1----:R-:W-:-:S04]  /*bd80*/  @P0 SHF.R.U32.HI R3, RZ, R5, R0 ;  /* 0x00000005ff030219 */ /* 0x002fc80000011600 */
[----:B------:R-:W-:Y:S01]  /*bd90*/  SHF.R.S32.HI R0, RZ, 0x1f, R3 ;  /* 0x0000001fff007819 */ /* 0x000fe20000011403 */
[----:B------:R-:W-:-:S04]  /*bda0*/  IMAD.WIDE.U32 R10, R3, UR4, R10 ;  /* 0x00000004030a7c25 */ /* 0x000fc8000f8e000a */
[C---:B------:R-:W-:Y:S02]  /*bdb0*/  IMAD R4, R0.reuse, UR4, RZ ;  /* 0x0000000400047c24 */ /* 0x040fe4000f8e02ff */
[----:B------:R-:W-:Y:S02]  /*bdc0*/  IMAD R0, R0, UR6, RZ ;  /* 0x0000000600007c24 */ /* 0x000fe4000f8e02ff */
[C---:B------:R-:W-:Y:S01]  /*bdd0*/  IMAD R7, R3.reuse, UR5, R4 ;  /* 0x0000000503077c24 */ /* 0x040fe2000f8e0204 */
[----:B------:R-:W-:Y:S01]  /*bde0*/  ULDC.64 UR4, c[0x0][0x3e8] ;  /* 0x0000fa0000047ab9 */ /* 0x000fe20000000a00 */
[C---:B------:R-:W-:Y:S01]  /*bdf0*/  IMAD.WIDE.U32 R12, R3.reuse, UR6, R12 ;  /* 0x00000006030c7c25 */ /* 0x040fe2000f8e000c */
[----:B------:R-:W-:Y:S01]  /*be00*/  LEA R6, P0, R10, UR4, 0x1 ;  /* 0x000000040a067c11 */ /* 0x000fe2000f8008ff */
[----:B------:R-:W-:Y:S02]  /*be10*/  UMOV UR4, 0xffffffff ;  /* 0xffffffff00047882 */ /* 0x000fe40000000000 */
[----:B------:R-:W-:Y:S01]  /*be20*/  IMAD R3, R3, UR7, R0 ;  /* 0x0000000703037c24 */ /* 0x000fe2000f8e0200 */
[----:B------:R-:W-:Y:S01]  /*be30*/  ULDC.64 UR6, c[0x0][0x400] ;  /* 0x0001000000067ab9 */ /* 0x000fe20000000a00 */
[----:B------:R-:W-:Y:S01]  /*be40*/  IMAD.IADD R7, R11, 0x1, R7 ;  /* 0x000000010b077824 */ /* 0x000fe200078e0207 */
[----:B------:R-:W-:Y:S01]  /*be50*/  LEA R4, P1, R12, UR6, 0x1 ;  /* 0x000000060c047c11 */ /* 0x000fe2000f8208ff */
[----:B------:R-:W-:-:S03]  /*be60*/  IMAD.IADD R3, R13, 0x1, R3 ;  /* 0x000000010d037824 */ /* 0x000fc600078e0203 */
[----:B------:R-:W-:Y:S02]  /*be70*/  LEA.HI.X R7, R10, UR5, R7, 0x1, P0 ;  /* 0x000000050a077c11 */ /* 0x000fe400080f0c07 */
[----:B------:R-:W-:Y:S01]  /*be80*/  LEA.HI.X R8, R12, UR7, R3, 0x1, P1 ;  /* 0x000000070c087c11 */ /* 0x000fe200088f0c03 */
[----:B------:R-:W-:Y:S06]  /*be90*/  BRA.DIV UR4, `(.L_x_1709) ;  /* 0x000001d204a07947 */ /* 0x000fec000b800000 */
[----:B------:R0:W1:Y:S04]  /*bea0*/  SHFL.IDX PT, R3, R7, RZ, 0x1c1f ;  /* 0x001c1fff07037589 */ /* 0x00006800000e0000 */
[----:B------:R0:W2:Y:S04]  /*beb0*/  SHFL.IDX PT, R0, R6, RZ, 0x1c1f ;  /* 0x001c1fff06007589 */ /* 0x0000a800000e0000 */
[----:B------:R0:W3:Y:S04]  /*bec0*/  SHFL.IDX PT, R5, R8, RZ, 0x1c1f ;  /* 0x001c1fff08057589 */ /* 0x0000e800000e0000 */
[----:B------:R0:W4:Y:S02]  /*bed0*/  SHFL.IDX PT, R14, R4, RZ, 0x1c1f ;  /* 0x001c1fff040e7589 */ /* 0x00012400000e0000 */
.L_x_2038:
[----:B------:R-:W-:Y:S01]  /*bee0*/  IMAD R90, R166, R21, RZ ;  /* 0x00000015a65a7224 */ /* 0x000fe200078e02ff */
[----:B------:R-:W-:Y:S01]  /*bef0*/  BSSY B1, `(.L_x_1710) ;  /* 0x0000051000017945 */ /* 0x000fe20003800000 */
[----:B------:R-:W-:Y:S02]  /*bf00*/  CS2R R36, SRZ ;  /* 0x0000000000247805 */ /* 0x000fe4000001ff00 */
[----:B------:R-:W-:Y:S02]  /*bf10*/  CS2R R42, SRZ ;  /* 0x00000000002a7805 */ /* 0x000fe4000001ff00 */
[----:B------:R-:W-:Y:S02]  /*bf20*/  CS2R R46, SRZ ;  /* 0x00000000002e7805 */ /* 0x000fe4000001ff00 */
[----:B------:R-:W-:Y:S02]  /*bf30*/  ISETP.GE.AND P0, PT, R9, R90, PT ;  /* 0x0000005a0900720c */ /* 0x000fe40003f06270 */
        /* <DEDUP_REMOVED lines=10> */
[----:B------:R-:W-:Y:S01]  /*bfe0*/  ULDC UR4, c[0x0][0x3f4] ;  /* 0x0000fd0000047ab9 */ /* 0x000fe20000000800 */
[----:B------:R-:W-:Y:S02]  /*bff0*/  CS2R R58, SRZ ;  /* 0x00000000003a7805 */ /* 0x000fe4000001ff00 */
[----:B------:R-:W-:Y:S02]  /*c000*/  ISETP.GE.AND P3, PT, R179, UR4, PT ;  /* 0x00000004b3007c0c */ /* 0x000fe4000bf66270 */
[----:B------:R-:W-:Y:S02]  /*c010*/  CS2R R60, SRZ ;  /* 0x00000000003c7805 */ /* 0x000fe4000001ff00 */
[----:B------:R-:W-:Y:S02]  /*c020*/  ISETP.GE.AND P2, PT, R177, UR4, PT ;  /* 0x00000004b1007c0c */ /* 0x000fe4000bf46270 */
[----:B------:R-:W-:Y:S02]  /*c030*/  ISETP.GE.AND P1, PT, R178, UR4, PT ;  /* 0x00000004b2007c0c */ /* 0x000fe4000bf26270 */
[----:B------:R-:W-:-:S02]  /*c040*/  ISETP.GE.AND P0, PT, R176, UR4, PT ;  /* 0x00000004b0007c0c */ /* 0x000fc4000bf06270 */
[----:B------:R-:W-:-:S03]  /*c050*/  ISETP.GE.AND P4, PT, R164, UR4, PT ;  /* 0x00000004a4007c0c */ /* 0x000fc6000bf86270 */
[C---:B------:R-:W-:Y:S01]  /*c060*/  @!P3 IMAD.SHL.U32 R29, R179.reuse, 0x2, RZ ;  /* 0x00000002b31db824 */ /* 0x040fe200078e00ff */
[----:B------:R-:W-:-:S03]  /*c070*/  @!P3 SHF.L.U64.HI R10, R179, 0x1, R206 ;  /* 0x00000001b30ab819 */ /* 0x000fc600000102ce */
[C---:B------:R-:W-:Y:S01]  /*c080*/  @!P2 IMAD.SHL.U32 R31, R177.reuse, 0x2, RZ ;  /* 0x00000002b11fa824 */ /* 0x040fe200078e00ff */
[----:B------:R-:W-:Y:S01]  /*c090*/  @!P2 SHF.L.U64.HI R20, R177, 0x1, R205 ;  /* 0x00000001b114a819 */ /* 0x000fe200000102cd */
[----:B------:R-:W-:Y:S01]  /*c0a0*/  @!P1 IMAD.SHL.U32 R33, R178, 0x2, RZ ;  /* 0x00000002b2219824 */ /* 0x000fe200078e00ff */
[-C--:B--2---:R-:W-:Y:S01]  /*c0b0*/  @!P3 IADD3 R26, P6, R0, R29.reuse, RZ ;  /* 0x0000001d001ab210 */ /* 0x084fe20007fde0ff */
[----:B------:R-:W-:Y:S01]  /*c0c0*/  @!P0 IMAD.SHL.U32 R41, R176, 0x2, RZ ;  /* 0x00000002b0298824 */ /* 0x000fe200078e00ff */
[----:B----4-:R-:W-:Y:S01]  /*c0d0*/  @!P3 IADD3 R28, P5, R14, R29, RZ ;  /* 0x0000001d0e1cb210 */ /* 0x010fe20007fbe0ff */
[----:B-1----:R-:W-:Y:S01]  /*c0e0*/  @!P4 IMAD.MOV.U32 R21, RZ, RZ, R3 ;  /* 0x000000ffff15c224 */ /* 0x002fe200078e0003 */
[----:B------:R-:W-:Y:S01]  /*c0f0*/  @!P1 SHF.L.U64.HI R24, R178, 0x1, R203 ;  /* 0x00000001b2189819 */ /* 0x000fe200000102cb */
[--C-:B------:R-:W-:Y:S01]  /*c100*/  @!P3 IMAD.X R27, R3, 0x1, R10.reuse, P6 ;  /* 0x00000001031bb824 */ /* 0x100fe200030e060a */
[-C--:B------:R-:W-:Y:S01]  /*c110*/  @!P2 IADD3 R12, P6, R0, R31.reuse, RZ ;  /* 0x0000001f000ca210 */ /* 0x080fe20007fde0ff */
[----:B---3--:R-:W-:Y:S01]  /*c120*/  @!P3 IMAD.X R29, R5, 0x1, R10, P5 ;  /* 0x00000001051db824 */ /* 0x008fe200028e060a */
[----:B------:R-:W-:Y:S01]  /*c130*/  @!P2 IADD3 R30, P5, R14, R31, RZ ;  /* 0x0000001f0e1ea210 */ /* 0x000fe20007fbe0ff */
[----:B------:R-:W-:Y:S01]  /*c140*/  @!P4 IMAD.MOV.U32 R15, RZ, RZ, R5 ;  /* 0x000000ffff0fc224 */ /* 0x000fe200078e0005 */
[----:B------:R-:W-:Y:S01]  /*c150*/  @!P0 SHF.L.U64.HI R36, R176, 0x1, R202 ;  /* 0x00000001b0248819 */ /* 0x000fe200000102ca */
[--C-:B------:R-:W-:Y:S01]  /*c160*/  @!P2 IMAD.X R13, R3, 0x1, R20.reuse, P6 ;  /* 0x00000001030da824 */ /* 0x100fe200030e0614 */
[----:B------:R-:W-:Y:S01]  /*c170*/  @!P1 IADD3 R10, P6, R0, R33, RZ ;  /* 0x00000021000a9210 */ /* 0x000fe20007fde0ff */
[----:B------:R-:W-:Y:S01]  /*c180*/  @!P2 IMAD.X R31, R5, 0x1, R20, P5 ;  /* 0x00000001051fa824 */ /* 0x000fe200028e0614 */
[----:B------:R-:W-:Y:S01]  /*c190*/  ISETP.GE.AND P5, PT, R180, UR4, PT ;  /* 0x00000004b4007c0c */ /* 0x000fe2000bfa6270 */
[----:B------:R-:W-:-:S02]  /*c1a0*/  @!P4 IMAD.MOV.U32 R20, RZ, RZ, R0 ;  /* 0x000000ffff14c224 */ /* 0x000fc400078e0000 */
[----:B------:R-:W-:Y:S01]  /*c1b0*/  @!P1 IMAD.X R11, R3, 0x1, R24, P6 ;  /* 0x00000001030b9824 */ /* 0x000fe200030e0618 */
[----:B------:R-:W-:Y:S01]  /*c1c0*/  @!P1 IADD3 R32, P6, R14, R33, RZ ;  /* 0x000000210e209210 */ /* 0x000fe20007fde0ff */
[----:B------:R-:W-:-:S04]  /*c1d0*/  @!P4 IMAD.WIDE R20, R164, 0x2, R20 ;  /* 0x00000002a414c825 */ /* 0x000fc800078e0214 */
[----:B------:R-:W-:Y:S01]  /*c1e0*/  @!P1 IMAD.X R33, R5, 0x1, R24, P6 ;  /* 0x0000000105219824 */ /* 0x000fe200030e0618 */
[-C--:B------:R-:W-:Y:S01]  /*c1f0*/  @!P0 IADD3 R38, P6, R0, R41.reuse, RZ ;  /* 0x0000002900268210 */ /* 0x080fe20007fde0ff */
[----:B------:R-:W-:Y:S01]  /*c200*/  @!P4 IMAD.WIDE R24, R164, 0x2, R14 ;  /* 0x00000002a418c825 */ /* 0x000fe200078e020e */
[----:B------:R1:W5:Y:S03]  /*c210*/  @!P4 LD.E.64 R58, desc[UR60][R20.64] ;  /* 0x0000003c143ac980 */ /* 0x000366000c101b00 */
[----:B------:R-:W-:Y:S01]  /*c220*/  @!P0 IMAD.X R39, R3, 0x1, R36, P6 ;  /* 0x0000000103278824 */ /* 0x000fe200030e0624 */
[----:B------:R-:W-:Y:S01]  /*c230*/  @!P0 IADD3 R40, P6, R14, R41, RZ ;  /* 0x000000290e288210 */ /* 0x000fe20007fde0ff */
[C---:B------:R-:W-:Y:S01]  /*c240*/  @!P5 IMAD.SHL.U32 R15, R180.reuse, 0x2, RZ ;  /* 0x00000002b40fd824 */ /* 0x040fe200078e00ff */
[----:B------:R1:W5:Y:S01]  /*c250*/  @!P4 LD.E.64 R60, desc[UR60][R24.64] ;  /* 0x0000003c183cc980 */ /* 0x000362000c101b00 */
[----:B------:R-:W-:-:S02]  /*c260*/  @!P5 SHF.L.U64.HI R34, R180, 0x1, R201 ;  /* 0x00000001b422d819 */ /* 0x000fc400000102c9 */
[----:B------:R-:W-:Y:S01]  /*c270*/  CS2R R54, SRZ ;  /* 0x0000000000367805 */ /* 0x000fe2000001ff00 */
[----:B------:R-:W-:Y:S01]  /*c280*/  @!P0 IMAD.X R41, R5, 0x1, R36, P6 ;  /* 0x0000000105298824 */ /* 0x000fe200030e0624 */
[-C--:B------:R-:W-:Y:S02]  /*c290*/  @!P5 IADD3 R62, P4, R0, R15.reuse, RZ ;  /* 0x0000000f003ed210 */ /* 0x080fe40007f9e0ff */
[----:B------:R-:W-:Y:S02]  /*c2a0*/  CS2R R56, SRZ ;  /* 0x0000000000387805 */ /* 0x000fe4000001ff00 */
[----:B------:R-:W-:Y:S02]  /*c2b0*/  @!P5 IADD3 R14, P6, R14, R15, RZ ;  /* 0x0000000f0e0ed210 */ /* 0x000fe40007fde0ff */
[----:B------:R-:W-:Y:S02]  /*c2c0*/  CS2R R52, SRZ ;  /* 0x0000000000347805 */ /* 0x000fe4000001ff00 */
[----:B------:R-:W-:Y:S01]  /*c2d0*/  CS2R R50, SRZ ;  /* 0x0000000000327805 */ /* 0x000fe2000001ff00 */
[--C-:B------:R-:W-:Y:S01]  /*c2e0*/  @!P5 IMAD.X R63, R3, 0x1, R34.reuse, P4 ;  /* 0x00000001033fd824 */ /* 0x100fe200020e0622 */
[----:B------:R-:W-:Y:S01]  /*c2f0*/  CS2R R48, SRZ ;  /* 0x0000000000307805 */ /* 0x000fe2000001ff00 */
[----:B------:R-:W-:Y:S01]  /*c300*/  @!P5 IMAD.X R15, R5, 0x1, R34, P6 ;  /* 0x00000001050fd824 */ /* 0x000fe200030e0622 */
[----:B------:R-:W-:-:S02]  /*c310*/  CS2R R46, SRZ ;  /* 0x00000000002e7805 */ /* 0x000fc4000001ff00 */
[----:B------:R-:W-:Y:S02]  /*c320*/  CS2R R44, SRZ ;  /* 0x00000000002c7805 */ /* 0x000fe4000001ff00 */
[----:B------:R-:W-:Y:S02]  /*c330*/  CS2R R42, SRZ ;  /* 0x00000000002a7805 */ /* 0x000fe4000001ff00 */
[----:B------:R-:W-:Y:S02]  /*c340*/  CS2R R34, SRZ ;  /* 0x0000000000227805 */ /* 0x000fe4000001ff00 */
[----:B------:R-:W-:Y:S01]  /*c350*/  CS2R R36, SRZ ;  /* 0x0000000000247805 */ /* 0x000fe2000001ff00 */
[----:B------:R1:W5:Y:S04]  /*c360*/  @!P3 LD.E.64 R54, desc[UR60][R26.64] ;  /* 0x0000003c1a36b980 */ /* 0x000368000c101b00 */
        /* <DEDUP_REMOVED lines=8> */
[----:B------:R1:W5:Y:S02]  /*c3f0*/  @!P5 LD.E.64 R36, desc[UR60][R14.64] ;  /* 0x0000003c0e24d980 */ /* 0x000364000c101b00 */
.L_x_1711:
[----:B------:R-:W-:Y:S05]  /*c400*/  BSYNC B1 ;  /* 0x0000000000017941 */ /* 0x000fea0003800000 */
.L_x_1710:
[----:B--2--5:R-:W-:Y:S01]  /*c410*/  IMAD.MOV.U32 R0, RZ, RZ, R36 ;  /* 0x000000ffff007224 */ /* 0x024fe200078e0024 */
[----:B------:R-:W-:Y:S01]  /*c420*/  UMOV UR4, 0xffffffff ;  /* 0xffffffff00047882 */ /* 0x000fe20000000000 */
[----:B-1----:R-:W-:Y:S01]  /*c430*/  IMAD.MOV.U32 R3, RZ, RZ, R37 ;  /* 0x000000ffff037224 */ /* 0x002fe200078e0025 */
[----:B------:R-:W-:Y:S01]  /*c440*/  CS2R R20, SRZ ;  /* 0x0000000000147805 */ /* 0x000fe2000001ff00 */
[----:B---3--:R-:W-:Y:S01]  /*c450*/  IMAD.MOV.U32 R5, RZ, RZ, R42 ;  /* 0x000000ffff057224 */ /* 0x008fe200078e002a */
        /* <DEDUP_REMOVED lines=42> */
[----:B------:R-:W-:-:S02]  /*c700*/  PRMT R81, R3, 0x7610, R81 ;  /* 0x0000761003517816 */ /* 0x000fc40000000051 */
[----:B------:R-:W-:Y:S02]  /*c710*/  PRMT R78, R5, 0x7610, R78 ;  /* 0x00007610054e7816 */ /* 0x000fe4000000004e */
[----:B------:R-:W-:Y:S01]  /*c720*/  PRMT R69, R10, 0x7610, R69 ;  /* 0x000076100a457816 */ /* 0x000fe20000000045 */
[----:B------:R-:W-:Y:S06]  /*c730*/  BRA.DIV UR4, `(.L_x_1712) ;  /* 0x000001ca04e87947 */ /* 0x000fec000b800000 */
[----:B------:R1:W2:Y:S04]  /*c740*/  SHFL.IDX PT, R3, R7, 0x1, 0x1c1f ;  /* 0x003c1f0007037f89 */ /* 0x0002a800000e0000 */
[----:B------:R1:W3:Y:S04]  /*c750*/  SHFL.IDX PT, R0, R6, 0x1, 0x1c1f ;  /* 0x003c1f0006007f89 */ /* 0x0002e800000e0000 */
[----:B------:R1:W1:Y:S04]  /*c760*/  SHFL.IDX PT, R5, R8, 0x1, 0x1c1f ;  /* 0x003c1f0008057f89 */ /* 0x00026800000e0000 */
[----:B0-----:R-:W0:Y:S02]  /*c770*/  SHFL.IDX PT, R4, R4, 0x1, 0x1c1f ;  /* 0x003c1f0004047f89 */ /* 0x001e2400000e0000 */
.L_x_2044:
[----:B------:R-:W-:Y:S01]  /*c780*/  VIADD R9, R9, 0x40 ;  /* 0x0000004009097836 */ /* 0x000fe20000000000 */
[----:B-1----:R-:W-:Y:S01]  /*c790*/  LOP3.LUT R6, R184, 0x18, R16, 0xf8, !PT ;  /* 0x00000018b8067812 */ /* 0x002fe200078ef810 */
[----:B------:R-:W-:Y:S01]  /*c7a0*/  BSSY B1, `(.L_x_1713) ;  /* 0x0000053000017945 */ /* 0x000fe20003800000 */
[----:B------:R-:W-:Y:S02]  /*c7b0*/  LOP3.LUT P0, RZ, R207, 0x4, RZ, 0xc0, !PT ;  /* 0x00000004cfff7812 */ /* 0x000fe4000780c0ff */
[----:B------:R-:W-:Y:S02]  /*c7c0*/  CS2R R30, SRZ ;  /* 0x00000000001e7805 */ /* 0x000fe4000001ff00 */
[----:B------:R-:W-:Y:S02]  /*c7d0*/  ISETP.GE.AND P1, PT, R9, R90, PT ;  /* 0x0000005a0900720c */ /* 0x000fe40003f26270 */
[----:B------:R-:W-:Y:S02]  /*c7e0*/  CS2R R38, SRZ ;  /* 0x0000000000267805 */ /* 0x000fe4000001ff00 */
[----:B------:R-:W-:-:S02]  /*c7f0*/  LOP3.LUT R7, R6, R185, RZ, 0x3c, !PT ;  /* 0x000000b906077212 */ /* 0x000fc400078e3cff */
[----:B------:R-:W-:Y:S02]  /*c800*/  CS2R R24, SRZ ;  /* 0x0000000000187805 */ /* 0x000fe4000001ff00 */
[----:B------:R-:W-:Y:S02]  /*c810*/  CS2R R12, SRZ ;  /* 0x00000000000c7805 */ /* 0x000fe4000001ff00 */
[----:B------:R-:W-:Y:S02]  /*c820*/  CS2R R8, SRZ ;  /* 0x0000000000087805 */ /* 0x000fe4000001ff00 */
[----:B------:R-:W-:Y:S01]  /*c830*/  CS2R R40, SRZ ;  /* 0x0000000000287805 */ /* 0x000fe2000001ff00 */
[----:B------:R-:W-:Y:S01]  /*c840*/  IMAD.IADD R7, R186, 0x1, R7 ;  /* 0x00000001ba077824 */ /* 0x000fe200078e0207 */
[----:B------:R-:W-:Y:S02]  /*c850*/  CS2R R32, SRZ ;  /* 0x0000000000207805 */ /* 0x000fe4000001ff00 */
[----:B------:R-:W-:-:S02]  /*c860*/  CS2R R28, SRZ ;  /* 0x00000000001c7805 */ /* 0x000fc4000001ff00 */
[----:B------:R-:W-:Y:S02]  /*c870*/  CS2R R26, SRZ ;  /* 0x00000000001a7805 */ /* 0x000fe4000001ff00 */
[----:B----4-:R-:W-:Y:S01]  /*c880*/  CS2R R14, SRZ ;  /* 0x00000000000e7805 */ /* 0x010fe2000001ff00 */
[----:B------:R-:W-:Y:S01]  /*c890*/  IMAD R62, R7, 0x2, R18 ;  /* 0x00000002073e7824 */ /* 0x000fe200078e0212 */
        /* <DEDUP_REMOVED lines=8> */
[----:B------:R-:W-:-:S05]  /*c920*/  ISETP.GE.AND P1, PT, R176, UR4, PT ;  /* 0x00000004b0007c0c */ /* 0x000fca000bf26270 */
[C---:B------:R-:W-:Y:S01]  /*c930*/  @!P4 IMAD.SHL.U32 R9, R179.reuse, 0x2, RZ ;  /* 0x00000002b309c824 */ /* 0x040fe200078e00ff */
[----:B------:R-:W-:-:S03]  /*c940*/  @!P4 SHF.L.U64.HI R6, R179, 0x1, R206 ;  /* 0x00000001b306c819 */ /* 0x000fc600000102ce */
[C---:B------:R-:W-:Y:S01]  /*c950*/  @!P3 IMAD.SHL.U32 R73, R177.reuse, 0x2, RZ ;  /* 0x00000002b149b824 */ /* 0x040fe200078e00ff */
[----:B------:R-:W-:Y:S01]  /*c960*/  @!P3 SHF.L.U64.HI R12, R177, 0x1, R205 ;  /* 0x00000001b10cb819 */ /* 0x000fe200000102cd */
[----:B------:R-:W-:Y:S01]  /*c970*/  @!P2 IMAD.SHL.U32 R67, R178, 0x2, RZ ;  /* 0x00000002b243a824 */ /* 0x000fe200078e00ff */
[-C--:B---3--:R-:W-:Y:S01]  /*c980*/  @!P4 IADD3 R10, P5, R0, R9.reuse, RZ ;  /* 0x00000009000ac210 */ /* 0x088fe20007fbe0ff */
[----:B------:R-:W-:Y:S01]  /*c990*/  @!P1 IMAD.SHL.U32 R7, R176, 0x2, RZ ;  /* 0x00000002b0079824 */ /* 0x000fe200078e00ff */
[----:B0-----:R-:W-:Y:S02]  /*c9a0*/  @!P4 IADD3 R8, P6, R4, R9, RZ ;  /* 0x000000090408c210 */ /* 0x001fe40007fde0ff */
[----:B------:R-:W-:Y:S01]  /*c9b0*/  @!P2 SHF.L.U64.HI R14, R178, 0x1, R203 ;  /* 0x00000001b20ea819 */ /* 0x000fe200000102cb */
[--C-:B--2---:R-:W-:Y:S01]  /*c9c0*/  @!P4 IMAD.X R11, R3, 0x1, R6.reuse, P5 ;  /* 0x00000001030bc824 */ /* 0x104fe200028e0606 */
[-C--:B------:R-:W-:Y:S01]  /*c9d0*/  @!P3 IADD3 R76, P5, R0, R73.reuse, RZ ;  /* 0x00000049004cb210 */ /* 0x080fe20007fbe0ff */
[----:B------:R-:W-:Y:S01]  /*c9e0*/  @!P4 IMAD.X R9, R5, 0x1, R6, P6 ;  /* 0x000000010509c824 */ /* 0x000fe200030e0606 */
[----:B------:R-:W-:-:S02]  /*c9f0*/  @!P3 IADD3 R72, P6, R4, R73, RZ ;  /* 0x000000490448b210 */ /* 0x000fc40007fde0ff */
[----:B------:R-:W-:Y:S01]  /*ca00*/  @!P1 SHF.L.U64.HI R20, R176, 0x1, R202 ;  /* 0x00000001b0149819 */ /* 0x000fe200000102ca */
[--C-:B------:R-:W-:Y:S01]  /*ca10*/  @!P3 IMAD.X R77, R3, 0x1, R12.reuse, P5 ;  /* 0x00000001034db824 */ /* 0x100fe200028e060c */
[-C--:B------:R-:W-:Y:S01]  /*ca20*/  @!P2 IADD3 R70, P5, R0, R67.reuse, RZ ;  /* 0x000000430046a210 */ /* 0x080fe20007fbe0ff */
[----:B------:R-:W-:Y:S01]  /*ca30*/  @!P3 IMAD.X R73, R5, 0x1, R12, P6 ;  /* 0x000000010549b824 */ /* 0x000fe200030e060c */
[----:B------:R-:W-:-:S03]  /*ca40*/  @!P2 IADD3 R66, P6, R4, R67, RZ ;  /* 0x000000430442a210 */ /* 0x000fc60007fde0ff */
[--C-:B------:R-:W-:Y:S01]  /*ca50*/  @!P2 IMAD.X R71, R3, 0x1, R14.reuse, P5 ;  /* 0x000000010347a824 */ /* 0x100fe200028e060e */
[----:B------:R-:W-:Y:S01]  /*ca60*/  @!P1 IADD3 R64, P5, R0, R7, RZ ;  /* 0x0000000700409210 */ /* 0x000fe20007fbe0ff */
[----:B------:R-:W-:Y:S01]  /*ca70*/  @!P2 IMAD.X R67, R5, 0x1, R14, P6 ;  /* 0x000000010543a824 */ /* 0x000fe200030e060e */
[----:B------:R-:W-:-:S03]  /*ca80*/  ISETP.GE.AND P6, PT, R164, UR4, PT ;  /* 0x00000004a4007c0c */ /* 0x000fc6000bfc6270 */
[----:B------:R-:W-:Y:S01]  /*ca90*/  @!P1 IMAD.X R65, R3, 0x1, R20, P5 ;  /* 0x0000000103419824 */ /* 0x000fe200028e0614 */
[----:B------:R-:W-:-:S05]  /*caa0*/  @!P1 IADD3 R6, P5, R4, R7, RZ ;  /* 0x0000000704069210 */ /* 0x000fca0007fbe0ff */
[----:B------:R-:W-:Y:S01]  /*cab0*/  @!P1 IMAD.X R7, R5, 0x1, R20, P5 ;  /* 0x0000000105079824 */ /* 0x000fe200028e0614 */
[----:B------:R-:W-:-:S03]  /*cac0*/  ISETP.GE.AND P5, PT, R180, UR4, PT ;  /* 0x00000004b4007c0c */ /* 0x000fc6000bfa6270 */
[----:B------:R-:W-:Y:S02]  /*cad0*/  @!P6 IMAD.MOV.U32 R12, RZ, RZ, R0 ;  /* 0x000000ffff0ce224 */ /* 0x000fe400078e0000 */
[----:B------:R-:W-:Y:S02]  /*cae0*/  @!P6 IMAD.MOV.U32 R13, RZ, RZ, R3 ;  /* 0x000000ffff0de224 */ /* 0x000fe400078e0003 */
[----:B------:R-:W-:-:S04]  /*caf0*/  @!P6 IMAD.WIDE R14, R164, 0x2, R4 ;  /* 0x00000002a40ee825 */ /* 0x000fc800078e0204 */
[----:B------:R-:W-:Y:S01]  /*cb00*/  @!P6 IMAD.WIDE R12, R164, 0x2, R12 ;  /* 0x00000002a40ce825 */ /* 0x000fe200078e020c */
[----:B------:R0:W5:Y:S03]  /*cb10*/  @!P6 LD.E.64 R38, desc[UR60][R14.64] ;  /* 0x0000003c0e26e980 */ /* 0x000166000c101b00 */
[C---:B------:R-:W-:Y:S01]  /*cb20*/  @!P5 IMAD.SHL.U32 R21, R180.reuse, 0x2, RZ ;  /* 0x00000002b415d824 */ /* 0x040fe200078e00ff */
[----:B------:R1:W5:Y:S01]  /*cb30*/  @!P6 LD.E.64 R40, desc[UR60][R12.64] ;  /* 0x0000003c0c28e980 */ /* 0x000362000c101b00 */
[----:B------:R-:W-:-:S03]  /*cb40*/  @!P5 SHF.L.U64.HI R20, R180, 0x1, R201 ;  /* 0x00000001b414d819 */ /* 0x000fc600000102c9 */
[-C--:B------:R-:W-:Y:S02]  /*cb50*/  @!P5 IADD3 R74, P6, R0, R21.reuse, RZ ;  /* 0x00000015004ad210 */ /* 0x080fe40007fde0ff */
[----:B------:R-:W-:Y:S02]  /*cb60*/  CS2R R32, SRZ ;  /* 0x0000000000207805 */ /* 0x000fe4000001ff00 */
[----:B------:R-:W-:Y:S01]  /*cb70*/  CS2R R30, SRZ ;  /* 0x00000000001e7805 */ /* 0x000fe2000001ff00 */
[----:B------:R-:W-:Y:S01]  /*cb80*/  @!P5 IMAD.X R75, R3, 0x1, R20, P6 ;  /* 0x00000001034bd824 */ /* 0x000fe200030e0614 */
[----:B------:R-:W-:Y:S02]  /*cb90*/  @!P5 IADD3 R4, P6, R4, R21, RZ ;  /* 0x000000150404d210 */ /* 0x000fe40007fde0ff */
[----:B------:R2:W5:Y:S01]  /*cba0*/  @!P4 LD.E.64 R32, desc[UR60][R10.64] ;  /* 0x0000003c0a20c980 */ /* 0x000562000c101b00 */
[----:B------:R-:W-:Y:S02]  /*cbb0*/  CS2R R28, SRZ ;  /* 0x00000000001c7805 */ /* 0x000fe4000001ff00 */
[----:B------:R-:W-:-:S02]  /*cbc0*/  CS2R R26, SRZ ;  /* 0x00000000001a7805 */ /* 0x000fc4000001ff00 */
[----:B------:R-:W-:Y:S01]  /*cbd0*/  CS2R R24, SRZ ;  /* 0x0000000000187805 */ /* 0x000fe2000001ff00 */
[----:B------:R-:W-:Y:S01]  /*cbe0*/  @!P5 IMAD.X R5, R5, 0x1, R20, P6 ;  /* 0x000000010505d824 */ /* 0x000fe200030e0614 */
[----:B------:R3:W5:Y:S01]  /*cbf0*/  @!P4 LD.E.64 R30, desc[UR60][R8.64] ;  /* 0x0000003c081ec980 */ /* 0x000762000c101b00 */
[----:B------:R-:W-:Y:S02]  /*cc00*/  CS2R R20, SRZ ;  /* 0x0000000000147805 */ /* 0x000fe4000001ff00 */
[----:B0-----:R-:W-:Y:S02]  /*cc10*/  CS2R R14, SRZ ;  /* 0x00000000000e7805 */ /* 0x001fe4000001ff00 */
[----:B-1----:R-:W-:Y:S01]  /*cc20*/  CS2R R12, SRZ ;  /* 0x00000000000c7805 */ /* 0x002fe2000001ff00 */
[----:B------:R1:W5:Y:S01]  /*cc30*/  @!P3 LD.E.64 R28, desc[UR60][R76.64] ;  /* 0x0000003c4c1cb980 */ /* 0x000362000c101b00 */
[----:B--2---:R-:W-:-:S03]  /*cc40*/  CS2R R10, SRZ ;  /* 0x00000000000a7805 */ /* 0x004fc6000001ff00 */
[----:B------:R1:W5:Y:S01]  /*cc50*/  @!P3 LD.E.64 R20, desc[UR60][R72.64] ;  /* 0x0000003c4814b980 */ /* 0x000362000c101b00 */
[----:B---3--:R-:W-:-:S03]  /*cc60*/  CS2R R8, SRZ ;  /* 0x0000000000087805 */ /* 0x008fc6000001ff00 */
[----:B------:R1:W5:Y:S04]  /*cc70*/  @!P2 LD.E.64 R26, desc[UR60][R70.64] ;  /* 0x0000003c461aa980 */ /* 0x000368000c101b00 */
[----:B------:R1:W5:Y:S04]  /*cc80*/  @!P2 LD.E.64 R24, desc[UR60][R66.64] ;  /* 0x0000003c4218a980 */ /* 0x000368000c101b00 */
[----:B------:R1:W5:Y:S04]  /*cc90*/  @!P1 LD.E.64 R14, desc[UR60][R64.64] ;  /* 0x0000003c400e9980 */ /* 0x000368000c101b00 */
[----:B------:R1:W5:Y:S04]  /*cca0*/  @!P1 LD.E.64 R12, desc[UR60][R6.64] ;  /* 0x0000003c060c9980 */ /* 0x000368000c101b00 */
[----:B------:R1:W5:Y:S04]  /*ccb0*/  @!P5 LD.E.64 R10, desc[UR60][R74.64] ;  /* 0x0000003c4a0ad980 */ /* 0x000368000c101b00 */
[----:B------:R1:W5:Y:S02]  /*ccc0*/  @!P5 LD.E.64 R8, desc[UR60][R4.64] ;  /* 0x0000003c0408d980 */ /* 0x000364000c101b00 */
.L_x_1714:
[----:B------:R-:W-:Y:S05]  /*ccd0*/  BSYNC B1 ;  /* 0x0000000000017941 */ /* 0x000fea0003800000 */
.L_x_1713:
[----:B01---5:R-:W-:Y:S01]  /*cce0*/  IMAD.MOV.U32 R4, RZ, RZ, R20 ;  /* 0x000000ffff047224 */ /* 0x023fe200078e0014 */
[----:B--2---:R-:W-:Y:S01]  /*ccf0*/  LEA.HI R3, R197, R197, RZ, 0x1 ;  /* 0x000000c5c5037211 */ /* 0x004fe200078f08ff */
[----:B------:R-:W-:Y:S01]  /*cd00*/  VIADD R5, R62, 0xc400 ;  /* 0x0000c4003e057836 */ /* 0x000fe20000000000 */
[----:B------:R-:W-:Y:S01]  /*cd10*/  VIADDMNMX R91, R90, -R187, 0x80, PT ;  /* 0x000000805a5b7446 */ /* 0x000fe200038009bb */
[----:B---3--:R-:W-:Y:S01]  /*cd20*/  VIADD R0, R62, 0xc440 ;  /* 0x0000c4403e007836 */ /* 0x008fe20000000000 */
[----:B------:R-:W-:Y:S01]  /*cd30*/  PRMT R77, R4, 0x7610, R77 ;  /* 0x00007610044d7816 */ /* 0x000fe2000000004d */
[----:B------:R-:W-:Y:S01]  /*cd40*/  @P0 VIADD R0, R5, 0xffffffc0 ;  /* 0xffffffc005000836 */ /* 0x000fe20000000000 */
[----:B------:R-:W-:Y:S01]  /*cd50*/  LOP3.LUT R4, R3, 0xfffffffe, RZ, 0xc0, !PT ;  /* 0xfffffffe03047812 */ /* 0x000fe200078ec0ff */
[----:B------:R-:W-:Y:S01]  /*cd60*/  IMAD.MOV.U32 R5, RZ, RZ, R21 ;  /* 0x000000ffff057224 */ /* 0x000fe200078e0015 */
[----:B------:R-:W-:Y:S01]  /*cd70*/  BSSY B1, `(.L_x_1715) ;  /* 0x0000031000017945 */ /* 0x000fe20003800000 */
[----:B------:R-:W-:Y:S01]  /*cd80*/  IMAD.MOV.U32 R6, RZ, RZ, R30 ;  /* 0x000000ffff067224 */ /* 0x000fe200078e001e */
[----:B------:R-:W-:Y:S01]  /*cd90*/  ISETP.GE.AND P1, PT, R174, R91, PT ;  /* 0x0000005bae00720c */ /* 0x000fe20003f26270 */
[----:B------:R-:W-:Y:S01]  /*cda0*/  IMAD.IADD R4, R197, 0x1, -R4 ;  /* 0x00000001c5047824 */ /* 0x000fe200078e0a04 */
[----:B------:R-:W-:Y:S01]  /*cdb0*/  PRMT R76, R5, 0x7610, R76 ;  /* 0x00007610054c7816 */ /* 0x000fe2000000004c */
[----:B------:R-:W-:Y:S01]  /*cdc0*/  IMAD.MOV.U32 R7, RZ, RZ, R31 ;  /* 0x000000ffff077224 */ /* 0x000fe200078e001f */
[----:B------:R-:W-:Y:S01]  /*cdd0*/  PRMT R96, R6, 0x7610, R96 ;  /* 0x0000761006607816 */ /* 0x000fe20000000060 */
[----:B------:R-:W-:Y:S01]  /*cde0*/  IMAD.MOV.U32 R3, RZ, RZ, R38 ;  /* 0x000000ffff037224 */ /* 0x000fe200078e0026 */
[----:B------:R-:W-:Y:S01]  /*cdf0*/  SHF.L.U32 R5, R4, 0x1f, RZ ;  /* 0x0000001f04057819 */ /* 0x000fe200000006ff */
[----:B------:R-:W-:Y:S01]  /*ce00*/  IMAD.MOV.U32 R6, RZ, RZ, R39 ;  /* 0x000000ffff067224 */ /* 0x000fe200078e0027 */
[----:B------:R-:W-:Y:S01]  /*ce10*/  PRMT R97, R7, 0x7610, R97 ;  /* 0x0000761007617816 */ /* 0x000fe20000000061 */
[----:B------:R-:W-:Y:S01]  /*ce20*/  IMAD.MOV.U32 R7, RZ, RZ, R24 ;  /* 0x000000ffff077224 */ /* 0x000fe200078e0018 */
[----:B------:R-:W0:Y:S01]  /*ce30*/  SYNCS.PHASECHK.TRANS64.TRYWAIT P0, [R18+URZ+0x2a800], R5 ;  /* 0x02a80005120075a7 */ /* 0x000e22000800017f */
        /* <DEDUP_REMOVED lines=35> */
[----:B0-----:R-:W-:Y:S06]  /*d070*/  @!P0 BRA `(.L_x_1716) ;  /* 0x000001c4000c8947 */ /* 0x001fec0003800000 */
.L_x_2045:
[----:B------:R-:W-:Y:S05]  /*d080*/  BSYNC B1 ;  /* 0x0000000000017941 */ /* 0x000fea0003800000 */
.L_x_1715:
[----:B------:R-:W-:Y:S01]  /*d090*/  BSSY B1, `(.L_x_1717) ;  /* 0x000012f000017945 */ /* 0x000fe20003800000 */
        /* <DEDUP_REMOVED lines=13> */
[----:B------:R-:W-:Y:S02]  /*d170*/  SHF.R.U64 R112, R58, 0x10, R59 ;  /* 0x000000103a707819 */ /* 0x000fe4000000123b */
[--C-:B------:R-:W-:Y:S02]  /*d180*/  SHF.R.U64 R58, R60, 0x10, R61.reuse ;  /* 0x000000103c3a7819 */ /* 0x100fe4000000123d */
[----:B------:R-:W-:Y:S02]  /*d190*/  SHF.R.U32.HI R61, RZ, 0x10, R61 ;  /* 0x00000010ff3d7819 */ /* 0x000fe4000001163d */
[----:B------:R-:W-:Y:S02]  /*d1a0*/  SHF.R.U32.HI R59, RZ, 0x10, R59 ;  /* 0x00000010ff3b7819 */ /* 0x000fe4000001163b */
[----:B------:R-:W-:Y:S02]  /*d1b0*/  PRMT R111, R111, 0x5410, R112 ;  /* 0x000054106f6f7816 */ /* 0x000fe40000000070 */
[----:B------:R-:W-:-:S02]  /*d1c0*/  PRMT R112, R108, 0x5410, R61 ;  /* 0x000054106c707816 */ /* 0x000fc4000000003d */
[----:B------:R-:W-:Y:S02]  /*d1d0*/  PRMT R110, R110, 0x5410, R59 ;  /* 0x000054106e6e7816 */ /* 0x000fe4000000003b */
[----:B------:R-:W-:Y:S01]  /*d1e0*/  PRMT R109, R109, 0x5410, R58 ;  /* 0x000054106d6d7816 */ /* 0x000fe2000000003a */
[C---:B------:R-:W-:Y:S01]  /*d1f0*/  IMAD.U32 R113, R112.reuse, 0x10000, RZ ;  /* 0x0001000070717824 */ /* 0x040fe200078e00ff */
[----:B------:R-:W-:Y:S01]  /*d200*/  LOP3.LUT R112, R112, 0xffff0000, RZ, 0xc0, !PT ;  /* 0xffff000070707812 */ /* 0x000fe200078ec0ff */
[C---:B------:R-:W-:Y:S01]  /*d210*/  IMAD.U32 R108, R110.reuse, 0x10000, RZ ;  /* 0x000100006e6c7824 */ /* 0x040fe200078e00ff */
[----:B------:R-:W-:Y:S02]  /*d220*/  LOP3.LUT R110, R110, 0xffff0000, RZ, 0xc0, !PT ;  /* 0xffff00006e6e7812 */ /* 0x000fe400078ec0ff */
[C---:B0-----:R-:W-:Y:S01]  /*d230*/  LOP3.LUT R59, R6.reuse, 0xffff0000, RZ, 0xc0, !PT ;  /* 0xffff0000063b7812 */ /* 0x041fe200078ec0ff */
[----:B------:R-:W-:Y:S01]  /*d240*/  IMAD.U32 R58, R6, 0x10000, RZ ;  /* 0x00010000063a7824 */ /* 0x000fe200078e00ff */
[C---:B------:R-:W-:Y:S01]  /*d250*/  LOP3.LUT R61, R7.reuse, 0xffff0000, RZ, 0xc0, !PT ;  /* 0xffff0000073d7812 */ /* 0x040fe200078ec0ff */
[----:B------:R-:W-:-:S02]  /*d260*/  IMAD.U32 R60, R7, 0x10000, RZ ;  /* 0x00010000073c7824 */ /* 0x000fc400078e00ff */
[CC--:B------:R-:W-:Y:S01]  /*d270*/  FMUL.FTZ R115, R59.reuse, R113.reuse ;  /* 0x000000713b737220 */ /* 0x0c0fe20000410000 */
[----:B------:R-:W-:Y:S01]  /*d280*/  FMUL.FTZ R114, R59, R108 ;  /* 0x0000006c3b727220 */ /* 0x000fe20000410000 */
[----:B------:R-:W-:Y:S01]  /*d290*/  FMUL.FTZ R59, R61, R112 ;  /* 0x000000703d3b7220 */ /* 0x000fe20000410000 */
[----:B------:R-:W-:Y:S02]  /*d2a0*/  IMAD.U32 R6, R4, 0x10000, RZ ;  /* 0x0001000004067824 */ /* 0x000fe400078e00ff */
[C---:B------:R-:W-:Y:S01]  /*d2b0*/  FFMA.FTZ R115, R58.reuse, R108, -R115 ;  /* 0x0000006c3a737223 */ /* 0x040fe20000010873 */
[----:B------:R-:W-:Y:S02]  /*d2c0*/  IMAD.U32 R7, R5, 0x10000, RZ ;  /* 0x0001000005077824 */ /* 0x000fe400078e00ff */
[----:B------:R-:W-:Y:S01]  /*d2d0*/  FFMA.FTZ R114, R58, R113, R114 ;  /* 0x000000713a727223 */ /* 0x000fe20000010072 */
[----:B------:R-:W-:Y:S01]  /*d2e0*/  LOP3.LUT R4, R4, 0xffff0000, RZ, 0xc0, !PT ;  /* 0xffff000004047812 */ /* 0x000fe200078ec0ff */
[-C--:B------:R-:W-:Y:S01]  /*d2f0*/  FMUL.FTZ R117, R61, R110.reuse ;  /* 0x0000006e3d757220 */ /* 0x080fe20000410000 */
        /* <DEDUP_REMOVED lines=10> */
[-C--:B------:R-:W-:Y:S01]  /*d3a0*/  FMUL.FTZ R111, R5, R58.reuse ;  /* 0x0000003a056f7220 */ /* 0x080fe20000410000 */
[C---:B------:R-:W-:Y:S01]  /*d3b0*/  FFMA.FTZ R4, R6.reuse, R59, -R109 ;  /* 0x0000003b06047223 */ /* 0x040fe2000001086d */
[C---:B------:R-:W-:Y:S01]  /*d3c0*/  FFMA.FTZ R5, R7.reuse, R58, -R110 ;  /* 0x0000003a07057223 */ /* 0x040fe2000001086e */
[----:B------:R-:W-:Y:S01]  /*d3d0*/  FFMA.FTZ R61, R6, R61, R60 ;  /* 0x0000003d063d7223 */ /* 0x000fe2000001003c */
[----:B------:R-:W-:Y:S01]  /*d3e0*/  FFMA.FTZ R108, R7, R108, R111 ;  /* 0x0000006c076c7223 */ /* 0x000fe2000001006f */
[----:B------:R-:W-:Y:S02]  /*d3f0*/  F2FP.BF16.F32.PACK_AB R6, R114, R115 ;  /* 0x000000737206723e */ /* 0x000fe400000010ff */
[----:B------:R-:W-:-:S02]  /*d400*/  F2FP.BF16.F32.PACK_AB R7, R112, R113 ;  /* 0x000000717007723e */ /* 0x000fc400000010ff */
[----:B------:R-:W-:Y:S02]  /*d410*/  F2FP.BF16.F32.PACK_AB R4, R61, R4 ;  /* 0x000000043d04723e */ /* 0x000fe400000010ff */
[----:B------:R-:W-:-:S05]  /*d420*/  F2FP.BF16.F32.PACK_AB R5, R108, R5 ;  /* 0x000000056c05723e */ /* 0x000fca00000010ff */
[----:B------:R0:W-:Y:S02]  /*d430*/  STS.128 [R62+0xc400], R4 ;  /* 0x00c400043e007388 */ /* 0x0001e40000000c00 */
.L_x_1720:
[----:B------:R-:W-:Y:S05]  /*d440*/  BSYNC B2 ;  /* 0x0000000000027941 */ /* 0x000fea0003800000 */
.L_x_1719:
[----:B------:R-:W-:Y:S04]  /*d450*/  BSSY B2, `(.L_x_1721) ;  /* 0x0000030000027945 */ /* 0x000fe80003800000 */
[----:B------:R-:W-:Y:S05]  /*d460*/  @P1 BRA `(.L_x_1722) ;  /* 0x0000000000b81947 */ /* 0x000fea0003800000 */
[----:B0-----:R-:W0:Y:S01]  /*d470*/  LDS.128 R4, [R0] ;  /* 0x0000000000047984 */ /* 0x001e220000000c00 */
[--C-:B------:R-:W-:Y:S02]  /*d480*/  SHF.R.U64 R59, R54, 0x10, R55.reuse ;  /* 0x00000010363b7819 */ /* 0x100fe40000001237 */
[----:B------:R-:W-:Y:S02]  /*d490*/  SHF.R.U32.HI R54, RZ, 0x10, R55 ;  /* 0x00000010ff367819 */ /* 0x000fe40000011637 */
[--C-:B------:R-:W-:Y:S02]  /*d4a0*/  SHF.R.U64 R55, R56, 0x10, R57.reuse ;  /* 0x0000001038377819 */ /* 0x100fe40000001239 */
[----:B------:R-:W-:Y:S02]  /*d4b0*/  SHF.R.U32.HI R56, RZ, 0x10, R57 ;  /* 0x00000010ff387819 */ /* 0x000fe40000011639 */
[----:B------:R-:W-:Y:S02]  /*d4c0*/  PRMT R103, R103, 0x5410, R54 ;  /* 0x0000541067677816 */ /* 0x000fe40000000036 */
[----:B------:R-:W-:-:S02]  /*d4d0*/  PRMT R101, R101, 0x5410, R56 ;  /* 0x0000541065657816 */ /* 0x000fc40000000038 */
[----:B------:R-:W-:Y:S01]  /*d4e0*/  PRMT R100, R100, 0x5410, R55 ;  /* 0x0000541064647816 */ /* 0x000fe20000000037 */
[----:B------:R-:W-:Y:S01]  /*d4f0*/  IMAD.U32 R58, R103, 0x10000, RZ ;  /* 0x00010000673a7824 */ /* 0x000fe200078e00ff */
[----:B------:R-:W-:Y:S01]  /*d500*/  PRMT R102, R102, 0x5410, R59 ;  /* 0x0000541066667816 */ /* 0x000fe2000000003b */
[C---:B------:R-:W-:Y:S01]  /*d510*/  IMAD.U32 R59, R101.reuse, 0x10000, RZ ;  /* 0x00010000653b7824 */ /* 0x040fe200078e00ff */
[----:B------:R-:W-:Y:S02]  /*d520*/  LOP3.LUT R101, R101, 0xffff0000, RZ, 0xc0, !PT ;  /* 0xffff000065657812 */ /* 0x000fe400078ec0ff */
[----:B------:R-:W-:Y:S02]  /*d530*/  LOP3.LUT R103, R103, 0xffff0000, RZ, 0xc0, !PT ;  /* 0xffff000067677812 */ /* 0x000fe400078ec0ff */
[C---:B0-----:R-:W-:Y:S01]  /*d540*/  LOP3.LUT R55, R6.reuse, 0xffff0000, RZ, 0xc0, !PT ;  /* 0xffff000006377812 */ /* 0x041fe200078ec0ff */
[----:B------:R-:W-:Y:S01]  /*d550*/  IMAD.U32 R54, R6, 0x10000, RZ ;  /* 0x0001000006367824 */ /* 0x000fe200078e00ff */
[C---:B------:R-:W-:Y:S01]  /*d560*/  LOP3.LUT R57, R7.reuse, 0xffff0000, RZ, 0xc0, !PT ;  /* 0xffff000007397812 */ /* 0x040fe200078ec0ff */
[----:B------:R-:W-:-:S02]  /*d570*/  IMAD.U32 R56, R7, 0x10000, RZ ;  /* 0x0001000007387824 */ /* 0x000fc400078e00ff */
[CC--:B------:R-:W-:Y:S01]  /*d580*/  FMUL.FTZ R60, R55.reuse, R58.reuse ;  /* 0x0000003a373c7220 */ /* 0x0c0fe20000410000 */
[----:B------:R-:W-:Y:S01]  /*d590*/  FMUL.FTZ R61, R55, R59 ;  /* 0x0000003b373d7220 */ /* 0x000fe20000410000 */
[C---:B------:R-:W-:Y:S01]  /*d5a0*/  FMUL.FTZ R55, R57.reuse, R101 ;  /* 0x0000006539377220 */ /* 0x040fe20000410000 */
[----:B------:R-:W-:Y:S02]  /*d5b0*/  IMAD.U32 R6, R4, 0x10000, RZ ;  /* 0x0001000004067824 */ /* 0x000fe400078e00ff */
[----:B------:R-:W-:Y:S01]  /*d5c0*/  FFMA.FTZ R109, R54, R59, R60 ;  /* 0x0000003b366d7223 */ /* 0x000fe2000001003c */
[-C--:B------:R-:W-:Y:S01]  /*d5d0*/  FMUL.FTZ R59, R57, R103.reuse ;  /* 0x00000067393b7220 */ /* 0x080fe20000410000 */
[----:B------:R-:W-:Y:S01]  /*d5e0*/  FFMA.FTZ R103, R56, R103, -R55 ;  /* 0x0000006738677223 */ /* 0x000fe20000010837 */
[C---:B------:R-:W-:Y:S01]  /*d5f0*/  IMAD.U32 R7, R5.reuse, 0x10000, RZ ;  /* 0x0001000005077824 */ /* 0x040fe200078e00ff */
[----:B------:R-:W-:Y:S01]  /*d600*/  LOP3.LUT R4, R4, 0xffff0000, RZ, 0xc0, !PT ;  /* 0xffff000004047812 */ /* 0x000fe200078ec0ff */
[----:B------:R-:W-:Y:S01]  /*d610*/  IMAD.U32 R57, R100, 0x10000, RZ ;  /* 0x0001000064397824 */ /* 0x000fe200078e00ff */
[----:B------:R-:W-:Y:S01]  /*d620*/  LOP3.LUT R5, R5, 0xffff0000, RZ, 0xc0, !PT ;  /* 0xffff000005057812 */ /* 0x000fe200078ec0ff */
[----:B------:R-:W-:Y:S01]  /*d630*/  IMAD.U32 R55, R102, 0x10000, RZ ;  /* 0x0001000066377824 */ /* 0x000fe200078e00ff */
[----:B------:R-:W-:Y:S01]  /*d640*/  LOP3.LUT R100, R100, 0xffff0000, RZ, 0xc0, !PT ;  /* 0xffff000064647812 */ /* 0x000fe200078ec0ff */
[----:B------:R-:W-:Y:S01]  /*d650*/  FFMA.FTZ R58, R54, R58, -R61 ;  /* 0x0000003a363a7223 */ /* 0x000fe2000001083d */
[----:B------:R-:W-:Y:S01]  /*d660*/  LOP3.LUT R102, R102, 0xffff0000, RZ, 0xc0, !PT ;  /* 0xffff000066667812 */ /* 0x000fe200078ec0ff */
        /* <DEDUP_REMOVED lines=14> */
.L_x_1722:
[----:B------:R-:W-:Y:S05]  /*d750*/  BSYNC B2 ;  /* 0x0000000000027941 */ /* 0x000fea0003800000 */
.L_x_1721:
[----:B------:R-:W-:Y:S04]  /*d760*/  BSSY B2, `(.L_x_1723) ;  /* 0x0000030000027945 */ /* 0x000fe80003800000 */
[----:B------:R-:W-:Y:S05]  /*d770*/  @P2 BRA `(.L_x_1724) ;  /* 0x0000000000b82947 */ /* 0x000fea0003800000 */
[----:B01----:R-:W0:Y:S01]  /*d780*/  LDS.128 R4, [R62+0x10400] ;  /* 0x010400003e047984 */ /* 0x003e220000000c00 */
        /* <DEDUP_REMOVED lines=45> */
.L_x_1724:
[----:B------:R-:W-:Y:S05]  /*da60*/  BSYNC B2 ;  /* 0x0000000000027941 */ /* 0x000fea0003800000 */
.L_x_1723:
[----:B------:R-:W-:Y:S04]  /*da70*/  BSSY B2, `(.L_x_1725) ;  /* 0x0000030000027945 */ /* 0x000fe80003800000 */
[----:B------:R-:W-:Y:S05]  /*da80*/  @P3 BRA `(.L_x_1726) ;  /* 0x0000000000b83947 */ /* 0x000fea0003800000 */
[----:B012---:R-:W0:Y:S01]  /*da90*/  LDS.128 R4, [R0+0x4000] ;  /* 0x0040000000047984 */ /* 0x007e220000000c00 */
        /* <DEDUP_REMOVED lines=45> */
.L_x_1726:
[----:B------:R-:W-:Y:S05]  /*dd70*/  BSYNC B2 ;  /* 0x0000000000027941 */ /* 0x000fea0003800000 */
.L_x_1725:
[----:B------:R-:W-:Y:S04]  /*dd80*/  BSSY B2, `(.L_x_1727) ;  /* 0x0000030000027945 */ /* 0x000fe80003800000 */
[----:B------:R-:W-:Y:S05]  /*dd90*/  @P4 BRA `(.L_x_1728) ;  /* 0x0000000000b84947 */ /* 0x000fea0003800000 */
[----:B0123--:R-:W0:Y:S01]  /*dda0*/  LDS.128 R4, [R62+0x14400] ;  /* 0x014400003e047984 */ /* 0x00fe220000000c00 */
        /* <DEDUP_REMOVED lines=45> */
.L_x_1728:
[----:B------:R-:W-:Y:S05]  /*e080*/  BSYNC B2 ;  /* 0x0000000000027941 */ /* 0x000fea0003800000 */
.L_x_1727:
[----:B------:R-:W-:Y:S05]  /*e090*/  @P5 BRA `(.L_x_1718) ;  /* 0x0000000000b85947 */ /* 0x000fea0003800000 */
[----:B01234-:R-:W0:Y:S01]  /*e0a0*/  LDS.128 R4, [R0+0x8000] ;  /* 0x0080000000047984 */ /* 0x01fe220000000c00 */
        /* <DEDUP_REMOVED lines=45> */
.L_x_1718:
[----:B------:R-:W-:Y:S05]  /*e380*/  BSYNC B1 ;  /* 0x0000000000017941 */ /* 0x000fea0003800000 */
.L_x_1717:
        /* <DEDUP_REMOVED lines=13> */
[----:B------:R-:W-:Y:S02]  /*e460*/  SHF.R.U64 R35, R38, 0x10, R39 ;  /* 0x0000001026237819 */ /* 0x000fe40000001227 */
[----:B------:R-:W-:Y:S02]  /*e470*/  SHF.R.U32.HI R40, RZ, 0x10, R41 ;  /* 0x00000010ff287819 */ /* 0x000fe40000011629 */
        /* <DEDUP_REMOVED lines=42> */
.L_x_1731:
[----:B------:R-:W-:Y:S05]  /*e720*/  BSYNC B1 ;  /* 0x0000000000017941 */ /* 0x000fea0003800000 */
.L_x_1730:
[----:B------:R-:W-:Y:S04]  /*e730*/  BSSY B1, `(.L_x_1732) ;  /* 0x0000030000017945 */ /* 0x000fe80003800000 */
[----:B------:R-:W-:Y:S05]  /*e740*/  @P1 BRA `(.L_x_1733) ;  /* 0x0000000000b81947 */ /* 0x000fea0003800000 */
[----:B0-----:R-:W0:Y:S01]  /*e750*/  LDS.128 R4, [R0+0x2000] ;  /* 0x0020000000047984 */ /* 0x001e220000000c00 */
        /* <DEDUP_REMOVED lines=45> */
.L_x_1733:
[----:B------:R-:W-:Y:S05]  /*ea30*/  BSYNC B1 ;  /* 0x0000000000017941 */ /* 0x000fea0003800000 */
.L_x_1732:
[----:B------:R-:W-:Y:S04]  /*ea40*/  BSSY B1, `(.L_x_1734) ;  /* 0x0000030000017945 */ /* 0x000fe80003800000 */
[----:B------:R-:W-:Y:S05]  /*ea50*/  @P2 BRA `(.L_x_1735) ;  /* 0x0000000000b82947 */ /* 0x000fea0003800000 */
[----:B01----:R-:W0:Y:S01]  /*ea60*/  LDS.128 R4, [R62+0x12400] ;  /* 0x012400003e047984 */ /* 0x003e220000000c00 */
[----:B------:R-:W-:Y:S02]  /*ea70*/  SHF.R.U64 R28, R28, 0x10, R29 ;  /* 0x000000101c1c7819 */ /* 0x000fe4000000121d */
[----:B------:R-:W-:Y:S02]  /*ea80*/  SHF.R.U64 R20, R20, 0x10, R21 ;  /* 0x0000001014147819 */ /* 0x000fe40000001215 */
[----:B------:R-:W-:Y:S02]  /*ea90*/  SHF.R.U32.HI R29, RZ, 0x10, R29 ;  /* 0x00000010ff1d7819 */ /* 0x000fe4000001161d */
[----:B------:R-:W-:Y:S02]  /*eaa0*/  SHF.R.U32.HI R21, RZ, 0x10, R21 ;  /* 0x00000010ff157819 */ /* 0x000fe40000011615 */
[----:B------:R-:W-:Y:S02]  /*eab0*/  PRMT R90, R90, 0x5410, R29 ;  /* 0x000054105a5a7816 */ /* 0x000fe4000000001d */
[----:B------:R-:W-:-:S02]  /*eac0*/  PRMT R76, R76, 0x5410, R21 ;  /* 0x000054104c4c7816 */ /* 0x000fc40000000015 */
[----:B------:R-:W-:Y:S01]  /*ead0*/  PRMT R77, R77, 0x5410, R20 ;  /* 0x000054104d4d7816 */ /* 0x000fe20000000014 */
[C---:B------:R-:W-:Y:S01]  /*eae0*/  IMAD.U32 R30, R90.reuse, 0x10000, RZ ;  /* 0x000100005a1e7824 */ /* 0x040fe200078e00ff */
[----:B------:R-:W-:Y:S01]  /*eaf0*/  LOP3.LUT R90, R90, 0xffff0000, RZ, 0xc0, !PT ;  /* 0xffff00005a5a7812 */ /* 0x000fe200078ec0ff */
[C---:B------:R-:W-:Y:S01]  /*eb00*/  IMAD.U32 R31, R76.reuse, 0x10000, RZ ;  /* 0x000100004c1f7824 */ /* 0x040fe200078e00ff */
[----:B------:R-:W-:Y:S02]  /*eb10*/  LOP3.LUT R76, R76, 0xffff0000, RZ, 0xc0, !PT ;  /* 0xffff00004c4c7812 */ /* 0x000fe400078ec0ff */
[----:B------:R-:W-:Y:S02]  /*eb20*/  PRMT R89, R89, 0x5410, R28 ;  /* 0x0000541059597816 */ /* 0x000fe4000000001c */
[C---:B0-----:R-:W-:Y:S01]  /*eb30*/  LOP3.LUT R21, R6.reuse, 0xffff0000, RZ, 0xc0, !PT ;  /* 0xffff000006157812 */ /* 0x041fe200078ec0ff */
[----:B------:R-:W-:Y:S01]  /*eb40*/  IMAD.U32 R20, R6, 0x10000, RZ ;  /* 0x0001000006147824 */ /* 0x000fe200078e00ff */
[C---:B------:R-:W-:Y:S01]  /*eb50*/  LOP3.LUT R29, R7.reuse, 0xffff0000, RZ, 0xc0, !PT ;  /* 0xffff0000071d7812 */ /* 0x040fe200078ec0ff */
[----:B------:R-:W-:-:S02]  /*eb60*/  IMAD.U32 R28, R7, 0x10000, RZ ;  /* 0x00010000071c7824 */ /* 0x000fc400078e00ff */
[C---:B------:R-:W-:Y:S01]  /*eb70*/  FMUL.FTZ R32, R21.reuse, R30 ;  /* 0x0000001e15207220 */ /* 0x040fe20000410000 */
[-C--:B------:R-:W-:Y:S01]  /*eb80*/  FMUL.FTZ R33, R21, R31.reuse ;  /* 0x0000001f15217220 */ /* 0x080fe20000410000 */
[----:B------:R-:W-:Y:S01]  /*eb90*/  FMUL.FTZ R21, R29, R76 ;  /* 0x0000004c1d157220 */ /* 0x000fe20000410000 */
[----:B------:R-:W-:Y:S02]  /*eba0*/  IMAD.U32 R6, R4, 0x10000, RZ ;  /* 0x0001000004067824 */ /* 0x000fe400078e00ff */
[C---:B------:R-:W-:Y:S01]  /*ebb0*/  FFMA.FTZ R35, R20.reuse, R31, R32 ;  /* 0x0000001f14237223 */ /* 0x040fe20000010020 */
[----:B------:R-:W-:Y:S02]  /*ebc0*/  IMAD.U32 R7, R5, 0x10000, RZ ;  /* 0x0001000005077824 */ /* 0x000fe400078e00ff */
[----:B------:R-:W-:Y:S01]  /*ebd0*/  FFMA.FTZ R34, R20, R30, -R33 ;  /* 0x0000001e14227223 */ /* 0x000fe20000010821 */
[-C--:B------:R-:W-:Y:S01]  /*ebe0*/  FMUL.FTZ R31, R29, R90.reuse ;  /* 0x0000005a1d1f7220 */ /* 0x080fe20000410000 */
[----:B------:R-:W-:Y:S01]  /*ebf0*/  LOP3.LUT R4, R4, 0xffff0000, RZ, 0xc0, !PT ;  /* 0xffff000004047812 */ /* 0x000fe200078ec0ff */
[C---:B------:R-:W-:Y:S01]  /*ec00*/  FFMA.FTZ R90, R28.reuse, R90, -R21 ;  /* 0x0000005a1c5a7223 */ /* 0x040fe20000010815 */
[----:B------:R-:W-:Y:S01]  /*ec10*/  LOP3.LUT R5, R5, 0xffff0000, RZ, 0xc0, !PT ;  /* 0xffff000005057812 */ /* 0x000fe200078ec0ff */
[C---:B------:R-:W-:Y:S01]  /*ec20*/  IMAD.U32 R29, R77.reuse, 0x10000, RZ ;  /* 0x000100004d1d7824 */ /* 0x040fe200078e00ff */
[----:B------:R-:W-:Y:S01]  /*ec30*/  LOP3.LUT R30, R77, 0xffff0000, RZ, 0xc0, !PT ;  /* 0xffff00004d1e7812 */ /* 0x000fe200078ec0ff */
[C---:B------:R-:W-:Y:S01]  /*ec40*/  IMAD.U32 R21, R89.reuse, 0x10000, RZ ;  /* 0x0001000059157824 */ /* 0x040fe200078e00ff */
        /* <DEDUP_REMOVED lines=15> */
.L_x_1735:
[----:B------:R-:W-:Y:S05]  /*ed40*/  BSYNC B1 ;  /* 0x0000000000017941 */ /* 0x000fea0003800000 */
.L_x_1734:
[----:B------:R-:W-:Y:S04]  /*ed50*/  BSSY B1, `(.L_x_1736) ;  /* 0x0000030000017945 */ /* 0x000fe80003800000 */
[----:B------:R-:W-:Y:S05]  /*ed60*/  @P3 BRA `(.L_x_1737) ;  /* 0x0000000000b83947 */ /* 0x000fea0003800000 */
[----:B012---:R-:W0:Y:S01]  /*ed70*/  LDS.128 R4, [R0+0x6000] ;  /* 0x0060000000047984 */ /* 0x007e220000000c00 */
        /* <DEDUP_REMOVED lines=16> */
[C---:B------:R-:W-:Y:S01]  /*ee80*/  FMUL.FTZ R30, R21.reuse, R26 ;  /* 0x0000001a151e7220 */ /* 0x040fe20000410000 */
[-C--:B------:R-:W-:Y:S01]  /*ee90*/  FMUL.FTZ R29, R21, R27.reuse ;  /* 0x0000001b151d7220 */ /* 0x080fe20000410000 */
[C---:B------:R-:W-:Y:S01]  /*eea0*/  FMUL.FTZ R21, R25.reuse, R72 ;  /* 0x0000004819157220 */ /* 0x040fe20000410000 */
[----:B------:R-:W-:Y:S02]  /*eeb0*/  IMAD.U32 R6, R4, 0x10000, RZ ;  /* 0x0001000004067824 */ /* 0x000fe400078e00ff */
[----:B------:R-:W-:Y:S01]  /*eec0*/  FFMA.FTZ R31, R20, R27, R30 ;  /* 0x0000001b141f7223 */ /* 0x000fe2000001001e */
[-C--:B------:R-:W-:Y:S01]  /*eed0*/  FMUL.FTZ R27, R25, R75.reuse ;  /* 0x0000004b191b7220 */ /* 0x080fe20000410000 */
[----:B------:R-:W-:Y:S01]  /*eee0*/  FFMA.FTZ R75, R24, R75, -R21 ;  /* 0x0000004b184b7223 */ /* 0x000fe20000010815 */
[----:B------:R-:W-:Y:S02]  /*eef0*/  IMAD.U32 R7, R5, 0x10000, RZ ;  /* 0x0001000005077824 */ /* 0x000fe400078e00ff */
[----:B------:R-:W-:Y:S01]  /*ef00*/  FFMA.FTZ R28, R20, R26, -R29 ;  /* 0x0000001a141c7223 */ /* 0x000fe2000001081d */
[----:B------:R-:W-:Y:S01]  /*ef10*/  IMAD.U32 R21, R74, 0x10000, RZ ;  /* 0x000100004a157824 */ /* 0x000fe200078e00ff */
[----:B------:R-:W-:Y:S01]  /*ef20*/  LOP3.LUT R4, R4, 0xffff0000, RZ, 0xc0, !PT ;  /* 0xffff000004047812 */ /* 0x000fe200078ec0ff */
[----:B------:R-:W-:Y:S01]  /*ef30*/  IMAD.U32 R25, R73, 0x10000, RZ ;  /* 0x0001000049197824 */ /* 0x000fe200078e00ff */
[----:B------:R-:W-:Y:S01]  /*ef40*/  LOP3.LUT R5, R5, 0xffff0000, RZ, 0xc0, !PT ;  /* 0xffff000005057812 */ /* 0x000fe200078ec0ff */
[----:B------:R-:W-:Y:S01]  /*ef50*/  FFMA.FTZ R72, R24, R72, R27 ;  /* 0x0000004818487223 */ /* 0x000fe2000001001b */
[----:B------:R-:W-:Y:S01]  /*ef60*/  LOP3.LUT R20, R73, 0xffff0000, RZ, 0xc0, !PT ;  /* 0xffff000049147812 */ /* 0x000fe200078ec0ff */
[----:B------:R-:W-:Y:S01]  /*ef70*/  FMUL.FTZ R27, R4, R25 ;  /* 0x00000019041b7220 */ /* 0x000fe20000410000 */
[----:B------:R-:W-:Y:S01]  /*ef80*/  LOP3.LUT R74, R74, 0xffff0000, RZ, 0xc0, !PT ;  /* 0xffff00004a4a7812 */ /* 0x000fe200078ec0ff */
[----:B------:R-:W-:-:S02]  /*ef90*/  FMUL.FTZ R24, R4, R21 ;  /* 0x0000001504187220 */ /* 0x000fc40000410000 */
[C---:B------:R-:W-:Y:S01]  /*efa0*/  FMUL.FTZ R26, R5.reuse, R20 ;  /* 0x00000014051a7220 */ /* 0x040fe20000410000 */
[C---:B------:R-:W-:Y:S01]  /*efb0*/  FFMA.FTZ R4, R6.reuse, R21, -R27 ;  /* 0x0000001506047223 */ /* 0x040fe2000001081b */
[-C--:B------:R-:W-:Y:S01]  /*efc0*/  FMUL.FTZ R29, R5, R74.reuse ;  /* 0x0000004a051d7220 */ /* 0x080fe20000410000 */
[----:B------:R-:W-:Y:S01]  /*efd0*/  FFMA.FTZ R25, R6, R25, R24 ;  /* 0x0000001906197223 */ /* 0x000fe20000010018 */
[----:B------:R-:W-:Y:S01]  /*efe0*/  FFMA.FTZ R5, R7, R74, -R26 ;  /* 0x0000004a07057223 */ /* 0x000fe2000001081a */
[----:B------:R-:W-:Y:S01]  /*eff0*/  F2FP.BF16.F32.PACK_AB R6, R31, R28 ;  /* 0x0000001c1f06723e */ /* 0x000fe200000010ff */
[----:B------:R-:W-:Y:S01]  /*f000*/  FFMA.FTZ R20, R7, R20, R29 ;  /* 0x0000001407147223 */ /* 0x000fe2000001001d */
[----:B------:R-:W-:Y:S02]  /*f010*/  F2FP.BF16.F32.PACK_AB R7, R72, R75 ;  /* 0x0000004b4807723e */ /* 0x000fe400000010ff */
[----:B------:R-:W-:Y:S02]  /*f020*/  F2FP.BF16.F32.PACK_AB R4, R25, R4 ;  /* 0x000000041904723e */ /* 0x000fe400000010ff */
[----:B------:R-:W-:-:S05]  /*f030*/  F2FP.BF16.F32.PACK_AB R5, R20, R5 ;  /* 0x000000051405723e */ /* 0x000fca00000010ff */
[----:B------:R3:W-:Y:S02]  /*f040*/  STS.128 [R0+0x6000], R4 ;  /* 0x0060000400007388 */ /* 0x0007e40000000c00 */
.L_x_1737:
[----:B------:R-:W-:Y:S05]  /*f050*/  BSYNC B1 ;  /* 0x0000000000017941 */ /* 0x000fea0003800000 */
.L_x_1736:
[----:B------:R-:W-:Y:S04]  /*f060*/  BSSY B1, `(.L_x_1738) ;  /* 0x0000030000017945 */ /* 0x000fe80003800000 */
[----:B------:R-:W-:Y:S05]  /*f070*/  @P4 BRA `(.L_x_1739) ;  /* 0x0000000000b84947 */ /* 0x000fea0003800000 */
[----:B0123--:R-:W0:Y:S01]  /*f080*/  LDS.128 R4, [R62+0x16400] ;  /* 0x016400003e047984 */ /* 0x00fe220000000c00 */
        /* <DEDUP_REMOVED lines=45> */
.L_x_1739:
[----:B------:R-:W-:Y:S05]  /*f360*/  BSYNC B1 ;  /* 0x0000000000017941 */ /* 0x000fea0003800000 */
.L_x_1738:
[----:B------:R-:W-:Y:S05]  /*f370*/  @P5 BRA `(.L_x_1729) ;  /* 0x0000003800bc5947 */ /* 0x000fea0003800000 */
[----:B01234-:R-:W0:Y:S01]  /*f380*/  LDS.128 R4, [R0+0xa000] ;  /* 0x00a0000000047984 */ /* 0x01fe220000000c00 */
        /* <DEDUP_REMOVED lines=13> */
[C---:B------:R-:W-:Y:S01]  /*f460*/  IMAD.U32 R10, R7.reuse, 0x10000, RZ ;  /* 0x00010000070a7824 */ /* 0x040fe200078e00ff */
[----:B------:R-:W-:Y:S01]  /*f470*/  LOP3.LUT R7, R7, 0xffff0000, RZ, 0xc0, !PT ;  /* 0xffff000007077812 */ /* 0x000fe200078ec0ff */
[----:B------:R-:W-:-:S02]  /*f480*/  IMAD.U32 R8, R6, 0x10000, RZ ;  /* 0x0001000006087824 */ /* 0x000fc400078e00ff */
[C---:B------:R-:W-:Y:S01]  /*f490*/  FMUL.FTZ R15, R9.reuse, R13 ;  /* 0x0000000d090f7220 */ /* 0x040fe20000410000 */
[----:B------:R-:W-:Y:S01]  /*f4a0*/  FMUL.FTZ R14, R9, R11 ;  /* 0x0000000b090e7220 */ /* 0x000fe20000410000 */
[C---:B------:R-:W-:Y:S01]  /*f4b0*/  FMUL.FTZ R9, R7.reuse, R63 ;  /* 0x0000003f07097220 */ /* 0x040fe20000410000 */
[----:B------:R-:W-:Y:S02]  /*f4c0*/  IMAD.U32 R3, R4, 0x10000, RZ ;  /* 0x0001000004037824 */ /* 0x000fe400078e00ff */
[C---:B------:R-:W-:Y:S01]  /*f4d0*/  FFMA.FTZ R15, R8.reuse, R11, -R15 ;  /* 0x0000000b080f7223 */ /* 0x040fe2000001080f */
[----:B------:R-:W-:Y:S01]  /*f4e0*/  FFMA.FTZ R14, R8, R13, R14 ;  /* 0x0000000d080e7223 */ /* 0x000fe2000001000e */
[-C--:B------:R-:W-:Y:S01]  /*f4f0*/  FMUL.FTZ R11, R7, R65.reuse ;  /* 0x00000041070b7220 */ /* 0x080fe20000410000 */
        /* <DEDUP_REMOVED lines=21> */
[----:B------:R0:W-:Y:S01]  /*f650*/  STS.128 [R0+0xa000], R4 ;  /* 0x00a0000400007388 */ /* 0x0001e20000000c00 */
[----:B------:R-:W-:Y:S05]  /*f660*/  BRA `(.L_x_1729) ;  /* 0x0000003800007947 */ /* 0x000fea0003800000 */
.L_x_1708:
[----:B------:R-:W0:Y:S01]  /*f670*/  LDC R25, c[0x0][0x448] ;  /* 0x00011200ff197b82 */ /* 0x000e220000000800 */
[----:B------:R-:W-:Y:S01]  /*f680*/  IMAD R3, R198, 0x40, R9 ;  /* 0x00000040c6037824 */ /* 0x000fe200078e0209 */
[----:B------:R-:W-:Y:S01]  /*f690*/  ULDC.64 UR4, c[0x0][0x3f8] ;  /* 0x0000fe0000047ab9 */ /* 0x000fe20000000a00 */
[----:B------:R-:W-:Y:S01]  /*f6a0*/  ULDC.64 UR6, c[0x0][0x408] ;  /* 0x0001020000067ab9 */ /* 0x000fe20000000a00 */
[----:B------:R-:W-:Y:S02]  /*f6b0*/  IMAD.MOV.U32 R4, RZ, RZ, R26 ;  /* 0x000000ffff047224 */ /* 0x000fe400078e001a */
[----:B------:R-:W-:Y:S02]  /*f6c0*/  IMAD.MOV.U32 R10, RZ, RZ, R24 ;  /* 0x000000ffff0a7224 */ /* 0x000fe400078e0018 */
[----:B------:R-:W-:Y:S01]  /*f6d0*/  IMAD.MOV.U32 R11, RZ, RZ, R31 ;  /* 0x000000ffff0b7224 */ /* 0x000fe200078e001f */
[----:B0-----:R-:W-:-:S13]  /*f6e0*/  ISETP.NE.AND P0, PT, R25, 0x1, PT ;  /* 0x000000011900780c */ /* 0x001fda0003f05270 */
[----:B------:R-:W0:Y:S08]  /*f6f0*/  @P0 LDC R0, c[0x0][0x44c] ;  /* 0x00011300ff000b82 */ /* 0x000e300000000800 */
[----:B------:R-:W1:Y:S01]  /*f700*/  @P0 LDC R5, c[0x0][0x450] ;  /* 0x00011400ff050b82 */ /* 0x000e620000000800 */
[----:B0-----:R-:W-:-:S05]  /*f710*/  @P0 IMAD.HI.U32 R0, R3, R0, RZ ;  /* 0x0000000003000227 */ /* 0x001fca00078e00ff */
[----:B-1----:R-:W-:Y:S01]  /*f720*/  @P0 SHF.R.U32.HI R3, RZ, R5, R0 ;  /* 0x00000005ff030219 */ /* 0x002fe20000011600 */
[----:B------:R-:W-:-:S03]  /*f730*/  IMAD.MOV.U32 R5, RZ, RZ, R29 ;  /* 0x000000ffff057224 */ /* 0x000fc600078e001d */
        /* <DEDUP_REMOVED lines=21> */
.L_x_2051:
        /* <DEDUP_REMOVED lines=17> */
[----:B--2---:R-:W-:Y:S01]  /*f9a0*/  IMAD.MOV.U32 R12, RZ, RZ, R0 ;  /* 0x000000ffff0c7224 */ /* 0x004fe200078e0000 */
[----:B------:R-:W-:Y:S01]  /*f9b0*/  ISETP.GE.AND P2, PT, R16, UR4, PT ;  /* 0x0000000410007c0c */ /* 0x000fe2000bf46270 */
[----:B-1----:R-:W-:Y:S01]  /*f9c0*/  IMAD.MOV.U32 R13, RZ, RZ, R3 ;  /* 0x000000ffff0d7224 */ /* 0x002fe200078e0003 */
[----:B------:R-:W-:Y:S01]  /*f9d0*/  ISETP.GE.AND P3, PT, R168, UR4, PT ;  /* 0x00000004a8007c0c */ /* 0x000fe2000bf66270 */
[----:B----4-:R-:W-:Y:S01]  /*f9e0*/  IMAD.MOV.U32 R24, RZ, RZ, R14 ;  /* 0x000000ffff187224 */ /* 0x010fe200078e000e */
[----:B------:R-:W-:Y:S01]  /*f9f0*/  ISETP.GE.AND P4, PT, R169, UR4, PT ;  /* 0x00000004a9007c0c */ /* 0x000fe2000bf86270 */
[----:B---3--:R-:W-:Y:S01]  /*fa00*/  IMAD.MOV.U32 R25, RZ, RZ, R5 ;  /* 0x000000ffff197224 */ /* 0x008fe200078e0005 */
[----:B------:R-:W-:Y:S02]  /*fa10*/  CS2R R28, SRZ ;  /* 0x00000000001c7805 */ /* 0x000fe4000001ff00 */
[----:B------:R-:W-:-:S02]  /*fa20*/  CS2R R30, SRZ ;  /* 0x00000000001e7805 */ /* 0x000fc4000001ff00 */
[----:B------:R-:W-:Y:S02]  /*fa30*/  CS2R R40, SRZ ;  /* 0x0000000000287805 */ /* 0x000fe4000001ff00 */
[----:B------:R-:W-:Y:S01]  /*fa40*/  CS2R R42, SRZ ;  /* 0x00000000002a7805 */ /* 0x000fe2000001ff00 */
[----:B------:R-:W-:Y:S02]  /*fa50*/  @!P2 IMAD.SHL.U32 R11, R16, 0x2, RZ ;  /* 0x00000002100ba824 */ /* 0x000fe400078e00ff */
[----:B------:R-:W-:Y:S02]  /*fa60*/  @!P3 IMAD.SHL.U32 R27, R170, 0x8, RZ ;  /* 0x00000008aa1bb824 */ /* 0x000fe400078e00ff */
[----:B------:R-:W-:Y:S01]  /*fa70*/  @!P4 IMAD.SHL.U32 R49, R171, 0x8, RZ ;  /* 0x00000008ab31c824 */ /* 0x000fe200078e00ff */
[-C--:B------:R-:W-:Y:S02]  /*fa80*/  @!P2 IADD3 R50, P0, R0, R11.reuse, RZ ;  /* 0x0000000b0032a210 */ /* 0x080fe40007f1e0ff */
[----:B------:R-:W-:Y:S01]  /*fa90*/  @!P2 IADD3 R4, P1, R14, R11, RZ ;  /* 0x0000000b0e04a210 */ /* 0x000fe20007f3e0ff */
[----:B------:R-:W-:Y:S01]  /*faa0*/  @!P3 IMAD.WIDE R10, R27, 0x2, R12 ;  /* 0x000000021b0ab825 */ /* 0x000fe200078e020c */
[----:B------:R-:W-:-:S02]  /*fab0*/  @!P2 SHF.L.U64.HI R0, R16, 0x1, R17 ;  /* 0x000000011000a819 */ /* 0x000fc40000010211 */
[----:B------:R-:W-:Y:S01]  /*fac0*/  CS2R R36, SRZ ;  /* 0x0000000000247805 */ /* 0x000fe2000001ff00 */
[----:B------:R-:W-:Y:S01]  /*fad0*/  @!P4 IMAD.WIDE R14, R49, 0x2, R12 ;  /* 0x00000002310ec825 */ /* 0x000fe200078e020c */
[----:B------:R-:W-:Y:S02]  /*fae0*/  CS2R R38, SRZ ;  /* 0x0000000000267805 */ /* 0x000fe4000001ff00 */
[----:B------:R-:W-:Y:S02]  /*faf0*/  CS2R R32, SRZ ;  /* 0x0000000000207805 */ /* 0x000fe4000001ff00 */
[----:B------:R-:W-:Y:S01]  /*fb00*/  CS2R R34, SRZ ;  /* 0x0000000000227805 */ /* 0x000fe2000001ff00 */
[----:B------:R-:W-:Y:S01]  /*fb10*/  @!P3 IMAD.WIDE R12, R27, 0x2, R24 ;  /* 0x000000021b0cb825 */ /* 0x000fe200078e0218 */
[----:B------:R-:W-:Y:S02]  /*fb20*/  CS2R R26, SRZ ;  /* 0x00000000001a7805 */ /* 0x000fe4000001ff00 */
[----:B------:R-:W-:-:S02]  /*fb30*/  CS2R R44, SRZ ;  /* 0x00000000002c7805 */ /* 0x000fc4000001ff00 */
[----:B------:R-:W-:Y:S01]  /*fb40*/  CS2R R46, SRZ ;  /* 0x00000000002e7805 */ /* 0x000fe2000001ff00 */
[----:B------:R-:W-:Y:S01]  /*fb50*/  @!P4 IMAD.WIDE R48, R49, 0x2, R24 ;  /* 0x000000023130c825 */ /* 0x000fe200078e0218 */
[----:B------:R-:W-:Y:S01]  /*fb60*/  CS2R R24, SRZ ;  /* 0x0000000000187805 */ /* 0x000fe2000001ff00 */
[----:B------:R1:W5:Y:S02]  /*fb70*/  @!P3 LD.E.128 R28, desc[UR60][R10.64] ;  /* 0x0000003c0a1cb980 */ /* 0x000364000c101d00 */
[--C-:B------:R-:W-:Y:S02]  /*fb80*/  @!P2 IMAD.X R51, R3, 0x1, R0.reuse, P0 ;  /* 0x000000010333a824 */ /* 0x100fe400000e0600 */
[----:B------:R-:W-:Y:S01]  /*fb90*/  @!P2 IMAD.X R5, R5, 0x1, R0, P1 ;  /* 0x000000010505a824 */ /* 0x000fe200008e0600 */
[----:B------:R1:W5:Y:S04]  /*fba0*/  @!P3 LD.E.128 R40, desc[UR60][R12.64] ;  /* 0x0000003c0c28b980 */ /* 0x000368000c101d00 */
[----:B------:R1:W5:Y:S04]  /*fbb0*/  @!P4 LD.E.128 R24, desc[UR60][R14.64] ;  /* 0x0000003c0e18c980 */ /* 0x000368000c101d00 */
[----:B------:R1:W5:Y:S04]  /*fbc0*/  @!P4 LD.E.128 R36, desc[UR60][R48.64] ;  /* 0x0000003c3024c980 */ /* 0x000368000c101d00 */
[----:B------:R1:W5:Y:S04]  /*fbd0*/  @!P2 LD.E.128 R32, desc[UR60][R50.64] ;  /* 0x0000003c3220a980 */ /* 0x000368000c101d00 */
[----:B------:R1:W5:Y:S02]  /*fbe0*/  @!P2 LD.E.128 R44, desc[UR60][R4.64] ;  /* 0x0000003c042ca980 */ /* 0x000364000c101d00 */
.L_x_1742:
[----:B------:R-:W-:Y:S05]  /*fbf0*/  BSYNC B1 ;  /* 0x0000000000017941 */ /* 0x000fea0003800000 */
.L_x_1741:
[----:B-1---5:R-:W-:Y:S01]  /*fc00*/  IMAD.MOV.U32 R4, RZ, RZ, R46 ;  /* 0x000000ffff047224 */ /* 0x022fe200078e002e */
[----:B------:R-:W-:Y:S01]  /*fc10*/  UMOV UR4, 0xffffffff ;  /* 0xffffffff00047882 */ /* 0x000fe20000000000 */
[----:B---3--:R-:W-:Y:S02]  /*fc20*/  IMAD.MOV.U32 R5, RZ, RZ, R47 ;  /* 0x000000ffff057224 */ /* 0x008fe400078e002f */
[----:B--2---:R-:W-:Y:S01]  /*fc30*/  IMAD.MOV.U32 R0, RZ, RZ, R44 ;  /* 0x000000ffff007224 */ /* 0x004fe200078e002c */
        /* <DEDUP_REMOVED lines=43> */
[----:B------:R-:W-:Y:S02]  /*fef0*/  CS2R R4, SRZ ;  /* 0x0000000000047805 */ /* 0x000fe4000001ff00 */
[----:B------:R-:W-:Y:S02]  /*ff00*/  PRMT R85, R0, 0x7610, R85 ;  /* 0x0000761000557816 */ /* 0x000fe40000000055 */
[----:B------:R-:W-:Y:S01]  /*ff10*/  PRMT R86, R3, 0x7610, R86 ;  /* 0x0000761003567816 */ /* 0x000fe20000000056 */
[----:B------:R-:W-:Y:S06]  /*ff20*/  BRA.DIV UR4, `(.L_x_1743) ;  /* 0x0000019604e47947 */ /* 0x000fec000b800000 */
[----:B------:R1:W2:Y:S04]  /*ff30*/  SHFL.IDX PT, R3, R7, 0x1, 0x1c1f ;  /* 0x003c1f0007037f89 */ /* 0x0002a800000e0000 */
[----:B------:R1:W3:Y:S04]  /*ff40*/  SHFL.IDX PT, R0, R6, 0x1, 0x1c1f ;  /* 0x003c1f0006007f89 */ /* 0x0002e800000e0000 */
[----:B0-----:R-:W0:Y:S04]  /*ff50*/  SHFL.IDX PT, R21, R21, 0x1, 0x1c1f ;  /* 0x003c1f0015157f89 */ /* 0x001e2800000e0000 */
[----:B-1----:R-:W0:Y:S02]  /*ff60*/  SHFL.IDX PT, R20, R20, 0x1, 0x1c1f ;  /* 0x003c1f0014147f89 */ /* 0x002e2400000e0000 */
.L_x_2057:
[----:B------:R-:W-:Y:S01]  /*ff70*/  VIADD R11, R9, 0x40 ;  /* 0x00000040090b7836 */ /* 0x000fe20000000000 */
[----:B------:R-:W-:Y:S01]  /*ff80*/  BSSY B1, `(.L_x_1744) ;  /* 0x0000032000017945 */ /* 0x000fe20003800000 */
[----:B------:R-:W-:Y:S02]  /*ff90*/  CS2R R6, SRZ ;  /* 0x0000000000067805 */ /* 0x000fe4000001ff00 */
[----:B------:R-:W-:Y:S02]  /*ffa0*/  CS2R R8, SRZ ;  /* 0x0000000000087805 */ /* 0x000fe4000001ff00 */
[----:B------:R-:W-:Y:S02]  /*ffb0*/  CS2R R12, SRZ ;  /* 0x00000000000c7805 */ /* 0x000fe4000001ff00 */
[----:B------:R-:W-:Y:S02]  /*ffc0*/  ISETP.GE.AND P0, PT, R11, R78, PT ;  /* 0x0000004e0b00720c */ /* 0x000fe40003f06270 */
[----:B------:R-:W-:-:S02]  /*ffd0*/  CS2R R10, SRZ ;  /* 0x00000000000a7805 */ /* 0x000fc4000001ff00 */
[----:B----4-:R-:W-:Y:S02]  /*ffe0*/  CS2R R14, SRZ ;  /* 0x00000000000e7805 */ /* 0x010fe4000001ff00 */
[----:B------:R-:W-:Y:S02]  /*fff0*/  CS2R R48, SRZ ;  /* 0x0000000000307805 */ /* 0x000fe4000001ff00 */
[----:B------:R-:W-:Y:S02]  /*10000*/  CS2R R50, SRZ ;  /* 0x0000000000327805 */ /* 0x000fe4000001ff00 */
[----:B------:R-:W-:Y:S02]  /*10010*/  CS2R R52, SRZ ;  /* 0x0000000000347805 */ /* 0x000fe4000001ff00 */
[----:B------:R-:W-:Y:S02]  /*10020*/  CS2R R54, SRZ ;  /* 0x0000000000367805 */ /* 0x000fe4000001ff00 */
[----:B------:R-:W-:-:S02]  /*10030*/  CS2R R56, SRZ ;  /* 0x0000000000387805 */ /* 0x000fc4000001ff00 */
[----:B------:R-:W-:Y:S01]  /*10040*/  CS2R R58, SRZ ;  /* 0x00000000003a7805 */ /* 0x000fe2000001ff00 */
[----:B------:R-:W-:Y:S06]  /*10050*/  @P0 BRA `(.L_x_1745) ;  /* 0x0000000000900947 */ /* 0x000fec0003800000 */
[----:B------:R-:W-:Y:S01]  /*10060*/  ULDC UR4, c[0x0][0x3f4] ;  /* 0x0000fd0000047ab9 */ /* 0x000fe20000000800 */
[----:B---3--:R-:W-:Y:S01]  /*10070*/  IMAD.MOV.U32 R4, RZ, RZ, R0 ;  /* 0x000000ffff047224 */ /* 0x008fe200078e0000 */
[----:B------:R-:W-:Y:S01]  /*10080*/  ISETP.GE.AND P2, PT, R16, UR4, PT ;  /* 0x0000000410007c0c */ /* 0x000fe2000bf46270 */
[----:B--2---:R-:W-:Y:S01]  /*10090*/  IMAD.MOV.U32 R5, RZ, RZ, R3 ;  /* 0x000000ffff057224 */ /* 0x004fe200078e0003 */
[----:B------:R-:W-:Y:S02]  /*100a0*/  ISETP.GE.AND P3, PT, R168, UR4, PT ;  /* 0x00000004a8007c0c */ /* 0x000fe4000bf66270 */
[----:B------:R-:W-:Y:S02]  /*100b0*/  CS2R R52, SRZ ;  /* 0x0000000000347805 */ /* 0x000fe4000001ff00 */
[----:B------:R-:W-:Y:S02]  /*100c0*/  ISETP.GE.AND P4, PT, R169, UR4, PT ;  /* 0x00000004a9007c0c */ /* 0x000fe4000bf86270 */
[----:B------:R-:W-:-:S02]  /*100d0*/  CS2R R54, SRZ ;  /* 0x0000000000367805 */ /* 0x000fc4000001ff00 */
[----:B------:R-:W-:Y:S02]  /*100e0*/  CS2R R8, SRZ ;  /* 0x0000000000087805 */ /* 0x000fe4000001ff00 */
[----:B------:R-:W-:Y:S02]  /*100f0*/  CS2R R10, SRZ ;  /* 0x00000000000a7805 */ /* 0x000fe4000001ff00 */
[----:B------:R-:W-:Y:S02]  /*10100*/  CS2R R56, SRZ ;  /* 0x0000000000387805 */ /* 0x000fe4000001ff00 */
[----:B------:R-:W-:Y:S01]  /*10110*/  CS2R R58, SRZ ;  /* 0x00000000003a7805 */ /* 0x000fe2000001ff00 */
[----:B------:R-:W-:Y:S02]  /*10120*/  @!P2 IMAD.SHL.U32 R63, R16, 0x2, RZ ;  /* 0x00000002103fa824 */ /* 0x000fe400078e00ff */
[----:B------:R-:W-:Y:S02]  /*10130*/  @!P3 IMAD.SHL.U32 R73, R170, 0x8, RZ ;  /* 0x00000008aa49b824 */ /* 0x000fe400078e00ff */
[----:B------:R-:W-:Y:S01]  /*10140*/  @!P4 IMAD.SHL.U32 R65, R171, 0x8, RZ ;  /* 0x00000008ab41c824 */ /* 0x000fe200078e00ff */
[-C--:B------:R-:W-:Y:S01]  /*10150*/  @!P2 IADD3 R60, P0, R0, R63.reuse, RZ ;  /* 0x0000003f003ca210 */ /* 0x080fe20007f1e0ff */
[----:B------:R-:W-:Y:S01]  /*10160*/  @!P3 IMAD.WIDE R66, R73, 0x2, R4 ;  /* 0x000000024942b825 */ /* 0x000fe200078e0204 */
[----:B0-----:R-:W-:-:S02]  /*10170*/  @!P2 IADD3 R62, P1, R20, R63, RZ ;  /* 0x0000003f143ea210 */ /* 0x001fc40007f3e0ff */
[----:B------:R-:W-:Y:S01]  /*10180*/  @!P2 SHF.L.U64.HI R0, R16, 0x1, R17 ;  /* 0x000000011000a819 */ /* 0x000fe20000010211 */
[----:B------:R-:W-:Y:S01]  /*10190*/  @!P4 IMAD.WIDE R70, R65, 0x2, R4 ;  /* 0x000000024146c825 */ /* 0x000fe200078e0204 */
[----:B------:R-:W-:Y:S02]  /*101a0*/  CS2R R12, SRZ ;  /* 0x00000000000c7805 */ /* 0x000fe4000001ff00 */
[----:B------:R-:W-:Y:S02]  /*101b0*/  CS2R R14, SRZ ;  /* 0x00000000000e7805 */ /* 0x000fe4000001ff00 */
[----:B------:R-:W-:Y:S02]  /*101c0*/  CS2R R48, SRZ ;  /* 0x0000000000307805 */ /* 0x000fe4000001ff00 */
[----:B------:R-:W-:Y:S02]  /*101d0*/  CS2R R50, SRZ ;  /* 0x0000000000327805 */ /* 0x000fe4000001ff00 */
[----:B------:R-:W-:-:S02]  /*101e0*/  CS2R R4, SRZ ;  /* 0x0000000000047805 */ /* 0x000fc4000001ff00 */
[----:B------:R-:W-:Y:S01]  /*101f0*/  CS2R R6, SRZ ;  /* 0x0000000000067805 */ /* 0x000fe2000001ff00 */
[--C-:B------:R-:W-:Y:S01]  /*10200*/  @!P3 IMAD.WIDE R72, R73, 0x2, R20.reuse ;  /* 0x000000024948b825 */ /* 0x100fe200078e0214 */
        /* <DEDUP_REMOVED lines=9> */
.L_x_1745:
[----:B------:R-:W-:Y:S05]  /*102a0*/  BSYNC B1 ;  /* 0x0000000000017941 */ /* 0x000fea0003800000 */
.L_x_1744:
[----:B---3--:R-:W-:Y:S01]  /*102b0*/  LEA.HI R0, R197, R197, RZ, 0x1 ;  /* 0x000000c5c5007211 */ /* 0x008fe200078f08ff */
[----:B--2--5:R-:W-:Y:S01]  /*102c0*/  IMAD.MOV.U32 R3, RZ, RZ, R4 ;  /* 0x000000ffff037224 */ /* 0x024fe200078e0004 */
[----:B------:R-:W-:Y:S01]  /*102d0*/  VIADDMNMX R89, R78, -R187, 0x80, PT ;  /* 0x000000804e597446 */ /* 0x000fe200038009bb */
[----:B0-----:R-:W-:Y:S01]  /*102e0*/  IMAD.MOV.U32 R20, RZ, RZ, R5 ;  /* 0x000000ffff147224 */ /* 0x001fe200078e0005 */
[----:B------:R-:W-:Y:S01]  /*102f0*/  LOP3.LUT R0, R0, 0xfffffffe, RZ, 0xc0, !PT ;  /* 0xfffffffe00007812 */ /* 0x000fe200078ec0ff */
[----:B------:R-:W-:Y:S01]  /*10300*/  IMAD.MOV.U32 R21, RZ, RZ, R7 ;  /* 0x000000ffff157224 */ /* 0x000fe200078e0007 */
[----:B------:R-:W-:Y:S01]  /*10310*/  PRMT R90, R3, 0x7610, R90 ;  /* 0x00007610035a7816 */ /* 0x000fe2000000005a */
[----:B------:R-:W-:Y:S01]  /*10320*/  IMAD.MOV.U32 R3, RZ, RZ, R6 ;  /* 0x000000ffff037224 */ /* 0x000fe200078e0006 */
[----:B------:R-:W-:Y:S01]  /*10330*/  PRMT R91, R20, 0x7610, R91 ;  /* 0x00007610145b7816 */ /* 0x000fe2000000005b */
[----:B------:R-:W-:Y:S01]  /*10340*/  IMAD.IADD R0, R197, 0x1, -R0 ;  /* 0x00000001c5007824 */ /* 0x000fe200078e0a00 */
[----:B------:R-:W-:Y:S01]  /*10350*/  PRMT R93, R21, 0x7610, R93 ;  /* 0x00007610155d7816 */ /* 0x000fe2000000005d */
[----:B-1----:R-:W-:Y:S01]  /*10360*/  IMAD.MOV.U32 R60, RZ, RZ, R48 ;  /* 0x000000ffff3c7224 */ /* 0x002fe200078e0030 */
[----:B------:R-:W-:Y:S01]  /*10370*/  PRMT R92, R3, 0x7610, R92 ;  /* 0x00007610035c7816 */ /* 0x000fe2000000005c */
[----:B------:R-:W-:Y:S01]  /*10380*/  IMAD.MOV.U32 R62, RZ, RZ, R49 ;  /* 0x000000ffff3e7224 */ /* 0x000fe200078e0031 */
[----:B------:R-:W-:Y:S01]  /*10390*/  SHF.L.U32 R61, R0, 0x1f, RZ ;  /* 0x0000001f003d7819 */ /* 0x000fe200000006ff */
[----:B------:R-:W-:Y:S01]  /*103a0*/  IMAD.MOV.U32 R63, RZ, RZ, R50 ;  /* 0x000000ffff3f7224 */ /* 0x000fe200078e0032 */
[----:B------:R-:W-:Y:S01]  /*103b0*/  PRMT R94, R60, 0x7610, R94 ;  /* 0x000076103c5e7816 */ /* 0x000fe2000000005e */
[----:B------:R-:W-:Y:S01]  /*103c0*/  IMAD.MOV.U32 R3, RZ, RZ, R8 ;  /* 0x000000ffff037224 */ /* 0x000fe200078e0008 */
[----:B------:R-:W0:Y:S01]  /*103d0*/  SYNCS.PHASECHK.TRANS64.TRYWAIT P0, [R18+URZ+0x2a800], R61 ;  /* 0x02a8003d120075a7 */ /* 0x000e22000800017f */
        /* <DEDUP_REMOVED lines=21> */
[----:B------:R-:W-:Y:S01]  /*10530*/  BSSY B1, `(.L_x_1746) ;  /* 0x000000e000017945 */ /* 0x000fe20003800000 */
        /* <DEDUP_REMOVED lines=9> */
[----:B------:R-:W-:-:S02]  /*105d0*/  ISETP.GE.AND P1, PT, R174, R89, PT ;  /* 0x00000059ae00720c */ /* 0x000fc40003f26270 */
[----:B------:R-:W-:Y:S02]  /*105e0*/  PRMT R69, R63, 0x7610, R69 ;  /* 0x000076103f457816 */ /* 0x000fe40000000045 */
[----:B------:R-:W-:Y:S01]  /*105f0*/  PRMT R70, R64, 0x7610, R70 ;  /* 0x0000761040467816 */ /* 0x000fe20000000046 */
[----:B0-----:R-:W-:Y:S08]  /*10600*/  @!P0 BRA `(.L_x_1747) ;  /* 0x0000019000a08947 */ /* 0x001ff00003800000 */
.L_x_2058:
[----:B------:R-:W-:Y:S05]  /*10610*/  BSYNC B1 ;  /* 0x0000000000017941 */ /* 0x000fea0003800000 */
.L_x_1746:
[----:B------:R-:W-:Y:S01]  /*10620*/  BSSY B1, `(.L_x_1748) ;  /* 0x0000145000017945 */ /* 0x000fe20003800000 */
[----:B------:R-:W-:Y:S02]  /*10630*/  PRMT R71, R60, 0x7610, R71 ;  /* 0x000076103c477816 */ /* 0x000fe40000000047 */
[----:B------:R-:W-:Y:S01]  /*10640*/  PRMT R72, R62, 0x7610, R72 ;  /* 0x000076103e487816 */ /* 0x000fe20000000048 */
[----:B------:R-:W-:Y:S06]  /*10650*/  @P1 BRA `(.L_x_1749) ;  /* 0x0000001400041947 */ /* 0x000fec0003800000 */
[----:B------:R-:W1:Y:S01]  /*10660*/  LDC R107, c[0x0][0x3f4] ;  /* 0x0000fd00ff6b7b82 */ /* 0x000e620000000800 */
[----:B------:R-:W-:Y:S01]  /*10670*/  BSSY B2, `(.L_x_1750) ;  /* 0x000006f000027945 */ /* 0x000fe20003800000 */
[-C--:B-1----:R-:W-:Y:S02]  /*10680*/  ISETP.GE.AND P0, PT, R16, R107.reuse, PT ;  /* 0x0000006b1000720c */ /* 0x082fe40003f06270 */
[-C--:B------:R-:W-:Y:S02]  /*10690*/  ISETP.GE.AND P1, PT, R168, R107.reuse, PT ;  /* 0x0000006ba800720c */ /* 0x080fe40003f26270 */
[----:B------:R-:W-:-:S09]  /*106a0*/  ISETP.GE.AND P2, PT, R169, R107, PT ;  /* 0x0000006ba900720c */ /* 0x000fd20003f46270 */
[----:B------:R-:W-:Y:S05]  /*106b0*/  @P0 BRA `(.L_x_1751) ;  /* 0x0000000400a80947 */ /* 0x000fea0003800000 */
[----:B------:R-:W-:Y:S02]  /*106c0*/  LEA.HI R62, R107, R198, RZ, 0x1d ;  /* 0x000000c66b3e7211 */ /* 0x000fe400078fe8ff */
[----:B------:R-:W-:Y:S02]  /*106d0*/  LOP3.LUT R60, R184, 0x38, R16, 0xf8, !PT ;  /* 0x00000038b83c7812 */ /* 0x000fe400078ef810 */
[----:B------:R-:W-:Y:S01]  /*106e0*/  SHF.R.S32.HI R65, RZ, 0x1f, R62 ;  /* 0x0000001fff417819 */ /* 0x000fe2000001143e */
[----:B------:R-:W-:Y:S01]  /*106f0*/  IMAD.SHL.U32 R63, R62, 0x8, RZ ;  /* 0x000000083e3f7824 */ /* 0x000fe200078e00ff */
[-C--:B0-----:R-:W-:Y:S02]  /*10700*/  LOP3.LUT R61, R60, R185.reuse, RZ, 0x3c, !PT ;  /* 0x000000b93c3d7212 */ /* 0x081fe400078e3cff */
[----:B------:R-:W-:Y:S02]  /*10710*/  LEA.HI R65, R65, R62, RZ, 0x3 ;  /* 0x0000003e41417211 */ /* 0x000fe400078f18ff */
[----:B------:R-:W-:Y:S01]  /*10720*/  LOP3.LUT R60, R184, 0x38, R63, 0xf8, !PT ;  /* 0x00000038b83c7812 */ /* 0x000fe200078ef83f */
[----:B------:R-:W-:Y:S01]  /*10730*/  IMAD.IADD R61, R186, 0x1, R61 ;  /* 0x00000001ba3d7824 */ /* 0x000fe200078e023d */
[----:B------:R-:W-:Y:S01]  /*10740*/  SHF.R.U64 R117, R44, 0x10, R45 ;  /* 0x000000102c757819 */ /* 0x000fe2000000122d */
[----:B------:R-:W-:Y:S01]  /*10750*/  IMAD.SHL.U32 R65, R65, 0x400, RZ ;  /* 0x0000040041417824 */ /* 0x000fe200078e00ff */
[----:B------:R-:W-:Y:S01]  /*10760*/  LOP3.LUT R60, R60, R185, RZ, 0x3c, !PT ;  /* 0x000000b93c3c7212 */ /* 0x000fe200078e3cff */
[----:B------:R-:W-:Y:S01]  /*10770*/  IMAD R106, R61, 0x2, R18 ;  /* 0x000000023d6a7824 */ /* 0x000fe200078e0212 */
[----:B------:R-:W-:-:S02]  /*10780*/  SHF.R.U64 R113, R32, 0x10, R33 ;  /* 0x0000001020717819 */ /* 0x000fc40000001221 */
[----:B------:R-:W-:Y:S02]  /*10790*/  LOP3.LUT R65, R65, 0x7fffe000, RZ, 0xc0, !PT ;  /* 0x7fffe00041417812 */ /* 0x000fe400078ec0ff */
[----:B------:R-:W-:Y:S02]  /*107a0*/  PRMT R117, R112, 0x5410, R117 ;  /* 0x0000541070757816 */ /* 0x000fe40000000075 */
[----:B------:R-:W-:Y:S02]  /*107b0*/  IADD3 R65, R60, R65, R186 ;  /* 0x000000413c417210 */ /* 0x000fe40007ffe0ba */
[----:B------:R-:W0:Y:S01]  /*107c0*/  LDS.128 R60, [R106+0xc400] ;  /* 0x00c400006a3c7984 */ /* 0x000e220000000c00 */
[----:B------:R-:W-:Y:S01]  /*107d0*/  SHF.R.U32.HI R114, RZ, 0x10, R33 ;  /* 0x00000010ff727819 */ /* 0x000fe20000011621 */
[----:B------:R-:W-:Y:S01]  /*107e0*/  IMAD.U32 R120, R117, 0x10000, RZ ;  /* 0x0001000075787824 */ /* 0x000fe200078e00ff */
[----:B------:R-:W-:Y:S01]  /*107f0*/  SHF.R.U32.HI R44, RZ, 0x10, R45 ;  /* 0x00000010ff2c7819 */ /* 0x000fe2000001162d */
[----:B------:R-:W-:Y:S01]  /*10800*/  IMAD R108, R65, 0x2, R18 ;  /* 0x00000002416c7824 */ /* 0x000fe200078e0212 */
[----:B------:R-:W-:-:S02]  /*10810*/  SHF.R.U64 R33, R34, 0x10, R35 ;  /* 0x0000001022217819 */ /* 0x000fc40000001223 */
[----:B------:R-:W-:Y:S02]  /*10820*/  PRMT R110, R110, 0x5410, R113 ;  /* 0x000054106e6e7816 */ /* 0x000fe40000000071 */
[----:B------:R-:W1:Y:S01]  /*10830*/  LDS.128 R64, [R108+0xc400] ;  /* 0x00c400006c407984 */ /* 0x000e620000000c00 */
[--C-:B------:R-:W-:Y:S02]  /*10840*/  SHF.R.U64 R45, R46, 0x10, R47.reuse ;  /* 0x000000102e2d7819 */ /* 0x100fe4000000122f */
[----:B------:R-:W-:Y:S02]  /*10850*/  SHF.R.U32.HI R34, RZ, 0x10, R47 ;  /* 0x00000010ff227819 */ /* 0x000fe4000001162f */
[----:B------:R-:W-:Y:S02]  /*10860*/  PRMT R119, R111, 0x5410, R44 ;  /* 0x000054106f777816 */ /* 0x000fe4000000002c */
[----:B------:R-:W-:Y:S02]  /*10870*/  SHF.R.U32.HI R32, RZ, 0x10, R35 ;  /* 0x00000010ff207819 */ /* 0x000fe40000011623 */
[----:B------:R-:W-:Y:S01]  /*10880*/  PRMT R109, R109, 0x5410, R114 ;  /* 0x000054106d6d7816 */ /* 0x000fe20000000072 */
[----:B------:R-:W-:Y:S01]  /*10890*/  IMAD.U32 R122, R119, 0x10000, RZ ;  /* 0x00010000777a7824 */ /* 0x000fe200078e00ff */
[----:B------:R-:W-:-:S02]  /*108a0*/  PRMT R32, R75, 0x5432, R32 ;  /* 0x000054324b207816 */ /* 0x000fc40000000020 */
[----:B------:R-:W-:Y:S02]  /*108b0*/  PRMT R34, R69, 0x5432, R34 ;  /* 0x0000543245227816 */ /* 0x000fe40000000022 */
[----:B------:R-:W-:Y:S02]  /*108c0*/  LOP3.LUT R117, R117, 0xffff0000, RZ, 0xc0, !PT ;  /* 0xffff000075757812 */ /* 0x000fe400078ec0ff */
[----:B------:R-:W-:Y:S01]  /*108d0*/  PRMT R45, R74, 0x5432, R45 ;  /* 0x000054324a2d7816 */ /* 0x000fe2000000002d */
[----:B------:R-:W-:Y:S01]  /*108e0*/  IMAD.U32 R121, R34, 0x10000, RZ ;  /* 0x0001000022797824 */ /* 0x000fe200078e00ff */
[----:B------:R-:W-:Y:S01]  /*108f0*/  PRMT R33, R76, 0x5432, R33 ;  /* 0x000054324c217816 */ /* 0x000fe20000000021 */
[C---:B0-----:R-:W-:Y:S01]  /*10900*/  IMAD.U32 R111, R60.reuse, 0x10000, RZ ;  /* 0x000100003c6f7824 */ /* 0x041fe200078e00ff */
[----:B------:R-:W-:Y:S01]  /*10910*/  LOP3.LUT R112, R60, 0xffff0000, RZ, 0xc0, !PT ;  /* 0xffff00003c707812 */ /* 0x000fe200078ec0ff */
[----:B------:R-:W-:Y:S01]  /*10920*/  IMAD.U32 R60, R110, 0x10000, RZ ;  /* 0x000100006e3c7824 */ /* 0x000fe200078e00ff */
[C---:B------:R-:W-:Y:S01]  /*10930*/  LOP3.LUT R35, R62.reuse, 0xffff0000, RZ, 0xc0, !PT ;  /* 0xffff00003e237812 */ /* 0x040fe200078ec0ff */
[----:B------:R-:W-:Y:S01]  /*10940*/  IMAD.U32 R44, R62, 0x10000, RZ ;  /* 0x000100003e2c7824 */ /* 0x000fe200078e00ff */
[C---:B------:R-:W-:Y:S01]  /*10950*/  LOP3.LUT R62, R63.reuse, 0xffff0000, RZ, 0xc0, !PT ;  /* 0xffff00003f3e7812 */ /* 0x040fe200078ec0ff */
[----:B------:R-:W-:Y:S01]  /*10960*/  IMAD.U32 R114, R63, 0x10000, RZ ;  /* 0x000100003f727824 */ /* 0x000fe200078e00ff */
[----:B------:R-:W-:Y:S01]  /*10970*/  LOP3.LUT R110, R110, 0xffff0000, RZ, 0xc0, !PT ;  /* 0xffff00006e6e7812 */ /* 0x000fe200078ec0ff */
[----:B------:R-:W-:Y:S01]  /*10980*/  IMAD.U32 R113, R61, 0x10000, RZ ;  /* 0x000100003d717824 */ /* 0x000fe200078e00ff */
[C---:B-1----:R-:W-:Y:S01]  /*10990*/  LOP3.LUT R115, R64.reuse, 0xffff0000, RZ, 0xc0, !PT ;  /* 0xffff000040737812 */ /* 0x042fe200078ec0ff */
[----:B------:R-:W-:Y:S01]  /*109a0*/  IMAD.U32 R47, R64, 0x10000, RZ ;  /* 0x00010000402f7824 */ /* 0x000fe200078e00ff */
[C---:B------:R-:W-:Y:S01]  /*109b0*/  LOP3.LUT R46, R66.reuse, 0xffff0000, RZ, 0xc0, !PT ;  /* 0xffff0000422e7812 */ /* 0x040fe200078ec0ff */
[C---:B------:R-:W-:Y:S01]  /*109c0*/  IMAD.U32 R63, R65.reuse, 0x10000, RZ ;  /* 0x00010000413f7824 */ /* 0x040fe200078e00ff */
[----:B------:R-:W-:Y:S01]  /*109d0*/  LOP3.LUT R65, R65, 0xffff0000, RZ, 0xc0, !PT ;  /* 0xffff000041417812 */ /* 0x000fe200078ec0ff */
[C---:B------:R-:W-:Y:S01]  /*109e0*/  FMUL.FTZ R118, R47.reuse, R120 ;  /* 0x000000782f767220 */ /* 0x040fe20000410000 */
[-C--:B------:R-:W-:Y:S01]  /*109f0*/  FMUL.FTZ R124, R47, R60.reuse ;  /* 0x0000003c2f7c7220 */ /* 0x080fe20000410000 */
[----:B------:R-:W-:Y:S01]  /*10a00*/  IMAD.U32 R116, R66, 0x10000, RZ ;  /* 0x0001000042747824 */ /* 0x000fe200078e00ff */
[----:B------:R-:W-:Y:S01]  /*10a10*/  LOP3.LUT R66, R67, 0xffff0000, RZ, 0xc0, !PT ;  /* 0xffff000043427812 */ /* 0x000fe200078ec0ff */
[----:B------:R-:W-:Y:S01]  /*10a20*/  FFMA.FTZ R47, R111, R60, -R118 ;  /* 0x0000003c6f2f7223 */ /* 0x000fe20000010876 */
[----:B------:R-:W-:-:S02]  /*10a30*/  IMAD.U32 R118, R109, 0x10000, RZ ;  /* 0x000100006d767824 */ /* 0x000fc400078e00ff */
[----:B------:R-:W-:Y:S01]  /*10a40*/  FMUL.FTZ R126, R63, R122 ;  /* 0x0000007a3f7e7220 */ /* 0x000fe20000410000 */
[----:B------:R-:W-:Y:S02]  /*10a50*/  IMAD.U32 R64, R67, 0x10000, RZ ;  /* 0x0001000043407824 */ /* 0x000fe400078e00ff */
[----:B------:R-:W-:Y:S01]  /*10a60*/  FFMA.FTZ R60, R111, R120, R124 ;  /* 0x000000786f3c7223 */ /* 0x000fe2000001007c */
[----:B------:R-:W-:Y:S02]  /*10a70*/  IMAD.U32 R67, R32, 0x10000, RZ ;  /* 0x0001000020437824 */ /* 0x000fe400078e00ff */
[-C--:B------:R-:W-:Y:S01]  /*10a80*/  FMUL.FTZ R120, R63, R118.reuse ;  /* 0x000000763f787220 */ /* 0x080fe20000410000 */
[C---:B------:R-:W-:Y:S01]  /*10a90*/  FFMA.FTZ R63, R113.reuse, R118, -R126 ;  /* 0x00000076713f7223 */ /* 0x040fe2000001087e */
[C---:B------:R-:W-:Y:S01]  /*10aa0*/  FMUL.FTZ R111, R64.reuse, R121 ;  /* 0x00000079406f7220 */ /* 0x040fe20000410000 */
[-C--:B------:R-:W-:Y:S01]  /*10ab0*/  FMUL.FTZ R118, R64, R67.reuse ;  /* 0x0000004340767220 */ /* 0x080fe20000410000 */
[----:B------:R-:W-:Y:S01]  /*10ac0*/  FFMA.FTZ R120, R113, R122, R120 ;  /* 0x0000007a71787223 */ /* 0x000fe20000010078 */
[----:B------:R-:W-:Y:S01]  /*10ad0*/  LOP3.LUT R61, R61, 0xffff0000, RZ, 0xc0, !PT ;  /* 0xffff00003d3d7812 */ /* 0x000fe200078ec0ff */
[C---:B------:R-:W-:Y:S01]  /*10ae0*/  FFMA.FTZ R64, R114.reuse, R67, -R111 ;  /* 0x0000004372407223 */ /* 0x040fe2000001086f */
[----:B------:R-:W-:Y:S01]  /*10af0*/  FFMA.FTZ R121, R114, R121, R118 ;  /* 0x0000007972797223 */ /* 0x000fe20000010076 */
[----:B------:R-:W-:Y:S01]  /*10b00*/  LOP3.LUT R118, R119, 0xffff0000, RZ, 0xc0, !PT ;  /* 0xffff000077767812 */ /* 0x000fe200078ec0ff */
[----:B------:R-:W-:Y:S01]  /*10b10*/  FMUL.FTZ R67, R115, R117 ;  /* 0x0000007573437220 */ /* 0x000fe20000410000 */
[----:B------:R-:W-:Y:S01]  /*10b20*/  LOP3.LUT R114, R109, 0xffff0000, RZ, 0xc0, !PT ;  /* 0xffff00006d727812 */ /* 0x000fe200078ec0ff */
[----:B------:R-:W-:Y:S01]  /*10b30*/  FMUL.FTZ R115, R115, R110 ;  /* 0x0000006e73737220 */ /* 0x000fe20000410000 */
[----:B------:R-:W-:-:S02]  /*10b40*/  IMAD.U32 R109, R45, 0x10000, RZ ;  /* 0x000100002d6d7824 */ /* 0x000fc400078e00ff */
[C---:B------:R-:W-:Y:S01]  /*10b50*/  FMUL.FTZ R122, R65.reuse, R118 ;  /* 0x00000076417a7220 */ /* 0x040fe20000410000 */
[----:B------:R-:W-:Y:S01]  /*10b60*/  FFMA.FTZ R110, R112, R110, -R67 ;  /* 0x0000006e706e7223 */ /* 0x000fe20000010843 */
[-C--:B------:R-:W-:Y:S01]  /*10b70*/  FMUL.FTZ R65, R65, R114.reuse ;  /* 0x0000007241417220 */ /* 0x080fe20000410000 */
[----:B------:R-:W-:Y:S02]  /*10b80*/  IMAD.U32 R67, R33, 0x10000, RZ ;  /* 0x0001000021437824 */ /* 0x000fe400078e00ff */
[----:B------:R-:W-:Y:S01]  /*10b90*/  FFMA.FTZ R122, R61, R114, -R122 ;  /* 0x000000723d7a7223 */ /* 0x000fe2000001087a */
[----:B------:R-:W-:Y:S01]  /*10ba0*/  LOP3.LUT R33, R33, 0xffff0000, RZ, 0xc0, !PT ;  /* 0xffff000021217812 */ /* 0x000fe200078ec0ff */
[----:B------:R-:W-:Y:S01]  /*10bb0*/  FFMA.FTZ R111, R61, R118, R65 ;  /* 0x000000763d6f7223 */ /* 0x000fe20000010041 */
[----:B------:R-:W-:Y:S01]  /*10bc0*/  LOP3.LUT R61, R45, 0xffff0000, RZ, 0xc0, !PT ;  /* 0xffff00002d3d7812 */ /* 0x000fe200078ec0ff */
[----:B------:R-:W-:Y:S01]  /*10bd0*/  FMUL.FTZ R113, R116, R109 ;  /* 0x0000006d74717220 */ /* 0x000fe20000410000 */
[----:B------:R-:W-:Y:S01]  /*10be0*/  LOP3.LUT R65, R34, 0xffff0000, RZ, 0xc0, !PT ;  /* 0xffff000022417812 */ /* 0x000fe200078ec0ff */
[----:B------:R-:W-:Y:S01]  /*10bf0*/  FFMA.FTZ R115, R112, R117, R115 ;  /* 0x0000007570737223 */ /* 0x000fe20000010073 */
[----:B------:R-:W-:Y:S01]  /*10c00*/  LOP3.LUT R45, R32, 0xffff0000, RZ, 0xc0, !PT ;  /* 0xffff0000202d7812 */ /* 0x000fe200078ec0ff */
[----:B------:R-:W-:Y:S01]  /*10c10*/  FMUL.FTZ R32, R46, R61 ;  /* 0x0000003d2e207220 */ /* 0x000fe20000410000 */
[-C--:B------:R-:W-:Y:S01]  /*10c20*/  FMUL.FTZ R117, R116, R67.reuse ;  /* 0x0000004374757220 */ /* 0x080fe20000410000 */
[----:B------:R-:W-:Y:S01]  /*10c30*/  FFMA.FTZ R113, R44, R67, -R113 ;  /* 0x000000432c717223 */ /* 0x000fe20000010871 */
[----:B------:R-:W-:Y:S01]  /*10c40*/  FMUL.FTZ R46, R46, R33 ;  /* 0x000000212e2e7220 */ /* 0x000fe20000410000 */
[C---:B------:R-:W-:Y:S01]  /*10c50*/  FMUL.FTZ R67, R66.reuse, R65 ;  /* 0x0000004142437220 */ /* 0x040fe20000410000 */
[----:B------:R-:W-:Y:S01]  /*10c60*/  FMUL.FTZ R66, R66, R45 ;  /* 0x0000002d42427220 */ /* 0x000fe20000410000 */
[C---:B------:R-:W-:Y:S01]  /*10c70*/  FFMA.FTZ R34, R35.reuse, R33, -R32 ;  /* 0x0000002123227223 */ /* 0x040fe20000010820 */
[----:B------:R-:W-:Y:S01]  /*10c80*/  FFMA.FTZ R46, R35, R61, R46 ;  /* 0x0000003d232e7223 */ /* 0x000fe2000001002e */
        /* <DEDUP_REMOVED lines=13> */
.L_x_1751:
[----:B------:R-:W-:Y:S05]  /*10d60*/  BSYNC B2 ;  /* 0x0000000000027941 */ /* 0x000fea0003800000 */
.L_x_1750:
[----:B------:R-:W-:Y:S04]  /*10d70*/  BSSY B2, `(.L_x_1752) ;  /* 0x0000068000027945 */ /* 0x000fe80003800000 */
[----:B------:R-:W-:Y:S05]  /*10d80*/  @P1 BRA `(.L_x_1753) ;  /* 0x0000000400981947 */ /* 0x000fea0003800000 */
[----:B-1----:R-:W-:Y:S02]  /*10d90*/  LEA.HI R32, R107, R170, RZ, 0x1d ;  /* 0x000000aa6b207211 */ /* 0x002fe400078fe8ff */
[----:B------:R-:W-:Y:S02]  /*10da0*/  SHF.R.U64 R63, R28, 0x10, R29 ;  /* 0x000000101c3f7819 */ /* 0x000fe4000000121d */
[----:B------:R-:W-:Y:S01]  /*10db0*/  SHF.R.S32.HI R35, RZ, 0x1f, R32 ;  /* 0x0000001fff237819 */ /* 0x000fe20000011420 */
[----:B------:R-:W-:Y:S01]  /*10dc0*/  IMAD.SHL.U32 R33, R32, 0x8, RZ ;  /* 0x0000000820217824 */ /* 0x000fe200078e00ff */
[----:B0-----:R-:W-:Y:S02]  /*10dd0*/  SHF.R.U64 R61, R30, 0x10, R31 ;  /* 0x000000101e3d7819 */ /* 0x001fe4000000121f */
[----:B------:R-:W-:Y:S02]  /*10de0*/  LEA.HI R35, R35, R32, RZ, 0x3 ;  /* 0x0000002023237211 */ /* 0x000fe400078f18ff */
[----:B------:R-:W-:-:S02]  /*10df0*/  LOP3.LUT R32, R184, 0x38, R33, 0xf8, !PT ;  /* 0x00000038b8207812 */ /* 0x000fc400078ef821 */
[----:B------:R-:W-:Y:S01]  /*10e00*/  SHF.R.U32.HI R28, RZ, 0x10, R29 ;  /* 0x00000010ff1c7819 */ /* 0x000fe2000001161d */
[----:B------:R-:W-:Y:S01]  /*10e10*/  IMAD.SHL.U32 R35, R35, 0x400, RZ ;  /* 0x0000040023237824 */ /* 0x000fe200078e00ff */
[----:B------:R-:W-:Y:S02]  /*10e20*/  LOP3.LUT R32, R32, R185, RZ, 0x3c, !PT ;  /* 0x000000b920207212 */ /* 0x000fe400078e3cff */
[----:B------:R-:W-:Y:S02]  /*10e30*/  SHF.R.U32.HI R30, RZ, 0x10, R31 ;  /* 0x00000010ff1e7819 */ /* 0x000fe4000001161f */
[----:B------:R-:W-:Y:S02]  /*10e40*/  LOP3.LUT R35, R35, 0x7fffe000, RZ, 0xc0, !PT ;  /* 0x7fffe00023237812 */ /* 0x000fe400078ec0ff */
[----:B------:R-:W-:Y:S02]  /*10e50*/  SHF.R.U64 R31, R40, 0x10, R41 ;  /* 0x00000010281f7819 */ /* 0x000fe40000001229 */
[----:B------:R-:W-:-:S02]  /*10e60*/  IADD3 R45, R32, R35, R186 ;  /* 0x00000023202d7210 */ /* 0x000fc40007ffe0ba */
[----:B------:R-:W0:Y:S01]  /*10e70*/  LDS.128 R32, [R217] ;  /* 0x00000000d9207984 */ /* 0x000e220000000c00 */
[----:B------:R-:W-:Y:S02]  /*10e80*/  SHF.R.U64 R29, R42, 0x10, R43 ;  /* 0x000000102a1d7819 */ /* 0x000fe4000000122b */
[----:B------:R-:W-:Y:S01]  /*10e90*/  IMAD R60, R45, 0x2, R18 ;  /* 0x000000022d3c7824 */ /* 0x000fe200078e0212 */
[----:B------:R-:W-:Y:S02]  /*10ea0*/  SHF.R.U32.HI R40, RZ, 0x10, R41 ;  /* 0x00000010ff287819 */ /* 0x000fe40000011629 */
[----:B------:R-:W-:Y:S02]  /*10eb0*/  PRMT R103, R103, 0x5410, R28 ;  /* 0x0000541067677816 */ /* 0x000fe4000000001c */
[----:B------:R-:W1:Y:S01]  /*10ec0*/  LDS.128 R44, [R60+0xc400] ;  /* 0x00c400003c2c7984 */ /* 0x000e620000000c00 */
[----:B------:R-:W-:Y:S02]  /*10ed0*/  PRMT R98, R98, 0x5410, R31 ;  /* 0x0000541062627816 */ /* 0x000fe4000000001f */
[----:B------:R-:W-:-:S02]  /*10ee0*/  PRMT R100, R100, 0x5410, R29 ;  /* 0x0000541064647816 */ /* 0x000fc4000000001d */
[----:B------:R-:W-:Y:S02]  /*10ef0*/  SHF.R.U32.HI R42, RZ, 0x10, R43 ;  /* 0x00000010ff2a7819 */ /* 0x000fe4000001162b */
[----:B------:R-:W-:Y:S02]  /*10f00*/  PRMT R105, R105, 0x5410, R30 ;  /* 0x0000541069697816 */ /* 0x000fe4000000001e */
[----:B------:R-:W-:Y:S01]  /*10f10*/  PRMT R102, R102, 0x5410, R63 ;  /* 0x0000541066667816 */ /* 0x000fe2000000003f */
[----:B------:R-:W-:Y:S01]  /*10f20*/  IMAD.U32 R63, R98, 0x10000, RZ ;  /* 0x00010000623f7824 */ /* 0x000fe200078e00ff */
[----:B------:R-:W-:Y:S02]  /*10f30*/  PRMT R99, R99, 0x5410, R40 ;  /* 0x0000541063637816 */ /* 0x000fe40000000028 */
[----:B------:R-:W-:Y:S01]  /*10f40*/  PRMT R101, R101, 0x5410, R42 ;  /* 0x0000541065657816 */ /* 0x000fe2000000002a */
[----:B------:R-:W-:Y:S01]  /*10f50*/  IMAD.U32 R62, R102, 0x10000, RZ ;  /* 0x00010000663e7824 */ /* 0x000fe200078e00ff */
[----:B------:R-:W-:-:S02]  /*10f60*/  PRMT R104, R104, 0x5410, R61 ;  /* 0x0000541068687816 */ /* 0x000fc4000000003d */
        /* <DEDUP_REMOVED lines=21> */
[----:B------:R-:W-:Y:S02]  /*110c0*/  IMAD.U32 R35, R103, 0x10000, RZ ;  /* 0x0001000067237824 */ /* 0x000fe400078e00ff */
[----:B------:R-:W-:Y:S01]  /*110d0*/  FFMA.FTZ R65, R28, R62, -R65 ;  /* 0x0000003e1c417223 */ /* 0x000fe20000010841 */
        /* <DEDUP_REMOVED lines=11> */
[----:B------:R-:W-:Y:S01]  /*11190*/  LOP3.LUT R103, R103, 0xffff0000, RZ, 0xc0, !PT ;  /* 0xffff000067677812 */ /* 0x000fe200078ec0ff */
[----:B------:R-:W-:Y:S01]  /*111a0*/  FMUL.FTZ R28, R41, R98 ;  /* 0x00000062291c7220 */ /* 0x000fe20000410000 */
[----:B------:R-:W-:Y:S01]  /*111b0*/  FFMA.FTZ R61, R40, R62, R61 ;  /* 0x0000003e283d7223 */ /* 0x000fe2000001003d */
[----:B------:R-:W-:-:S02]  /*111c0*/  IMAD.U32 R30, R100, 0x10000, RZ ;  /* 0x00010000641e7824 */ /* 0x000fc400078e00ff */
[-C--:B------:R-:W-:Y:S01]  /*111d0*/  FMUL.FTZ R40, R41, R102.reuse ;  /* 0x0000006629287220 */ /* 0x080fe20000410000 */
[C---:B------:R-:W-:Y:S01]  /*111e0*/  FMUL.FTZ R35, R44.reuse, R99 ;  /* 0x000000632c237220 */ /* 0x040fe20000410000 */
[----:B------:R-:W-:Y:S01]  /*111f0*/  FFMA.FTZ R102, R29, R102, -R28 ;  /* 0x000000661d667223 */ /* 0x000fe2000001081c */
[-C--:B------:R-:W-:Y:S01]  /*11200*/  FMUL.FTZ R44, R44, R103.reuse ;  /* 0x000000672c2c7220 */ /* 0x080fe20000410000 */
[----:B------:R-:W-:Y:S02]  /*11210*/  IMAD.U32 R28, R104, 0x10000, RZ ;  /* 0x00010000681c7824 */ /* 0x000fe400078e00ff */
[----:B------:R-:W-:Y:S01]  /*11220*/  FMUL.FTZ R62, R43, R30 ;  /* 0x0000001e2b3e7220 */ /* 0x000fe20000410000 */
[----:B------:R-:W-:Y:S01]  /*11230*/  LOP3.LUT R100, R100, 0xffff0000, RZ, 0xc0, !PT ;  /* 0xffff000064647812 */ /* 0x000fe200078ec0ff */
[----:B------:R-:W-:Y:S01]  /*11240*/  FFMA.FTZ R42, R32, R103, -R35 ;  /* 0x00000067202a7223 */ /* 0x000fe20000010823 */
[----:B------:R-:W-:Y:S01]  /*11250*/  LOP3.LUT R104, R104, 0xffff0000, RZ, 0xc0, !PT ;  /* 0xffff000068687812 */ /* 0x000fe200078ec0ff */
[----:B------:R-:W-:Y:S01]  /*11260*/  FFMA.FTZ R44, R32, R99, R44 ;  /* 0x00000063202c7223 */ /* 0x000fe2000001002c */
[----:B------:R-:W-:Y:S01]  /*11270*/  LOP3.LUT R101, R101, 0xffff0000, RZ, 0xc0, !PT ;  /* 0xffff000065657812 */ /* 0x000fe200078ec0ff */
[-C--:B------:R-:W-:Y:S01]  /*11280*/  FMUL.FTZ R32, R43, R28.reuse ;  /* 0x0000001c2b207220 */ /* 0x080fe20000410000 */
[----:B------:R-:W-:Y:S01]  /*11290*/  LOP3.LUT R105, R105, 0xffff0000, RZ, 0xc0, !PT ;  /* 0xffff000069697812 */ /* 0x000fe200078ec0ff */
[----:B------:R-:W-:Y:S01]  /*112a0*/  FFMA.FTZ R62, R31, R28, -R62 ;  /* 0x0000001c1f3e7223 */ /* 0x000fe2000001083e */
[----:B------:R-:W-:Y:S01]  /*112b0*/  FMUL.FTZ R28, R45, R100 ;  /* 0x000000642d1c7220 */ /* 0x000fe20000410000 */
[----:B------:R-:W-:Y:S01]  /*112c0*/  FFMA.FTZ R40, R29, R98, R40 ;  /* 0x000000621d287223 */ /* 0x000fe20000010028 */
[----:B------:R-:W-:Y:S01]  /*112d0*/  FMUL.FTZ R45, R45, R104 ;  /* 0x000000682d2d7220 */ /* 0x000fe20000410000 */
[----:B------:R-:W-:Y:S01]  /*112e0*/  FFMA.FTZ R31, R31, R30, R32 ;  /* 0x0000001e1f1f7223 */ /* 0x000fe20000010020 */
[C---:B------:R-:W-:Y:S01]  /*112f0*/  FMUL.FTZ R29, R46.reuse, R101 ;  /* 0x000000652e1d7220 */ /* 0x040fe20000410000 */
[-C--:B------:R-:W-:Y:S01]  /*11300*/  FMUL.FTZ R30, R46, R105.reuse ;  /* 0x000000692e1e7220 */ /* 0x080fe20000410000 */
[C---:B------:R-:W-:Y:S01]  /*11310*/  FFMA.FTZ R100, R33.reuse, R100, R45 ;  /* 0x0000006421647223 */ /* 0x040fe2000001002d */
[----:B------:R-:W-:Y:S01]  /*11320*/  FFMA.FTZ R35, R33, R104, -R28 ;  /* 0x0000006821237223 */ /* 0x000fe2000001081c */
[C---:B------:R-:W-:Y:S01]  /*11330*/  FFMA.FTZ R46, R34.reuse, R105, -R29 ;  /* 0x00000069222e7223 */ /* 0x040fe2000001081d */
[----:B------:R-:W-:Y:S01]  /*11340*/  FFMA.FTZ R64, R34, R101, R30 ;  /* 0x0000006522407223 */ /* 0x000fe2000001001e */
[----:B------:R-:W-:-:S02]  /*11350*/  F2FP.BF16.F32.PACK_AB R28, R102, R65 ;  /* 0x00000041661c723e */ /* 0x000fc400000010ff */
[----:B------:R-:W-:Y:S02]  /*11360*/  F2FP.BF16.F32.PACK_AB R34, R100, R31 ;  /* 0x0000001f6422723e */ /* 0x000fe400000010ff */
[----:B------:R-:W-:Y:S02]  /*11370*/  F2FP.BF16.F32.PACK_AB R29, R42, R109 ;  /* 0x0000006d2a1d723e */ /* 0x000fe400000010ff */
[----:B------:R-:W-:Y:S02]  /*11380*/  F2FP.BF16.F32.PACK_AB R30, R35, R62 ;  /* 0x0000003e231e723e */ /* 0x000fe400000010ff */
[----:B------:R-:W-:Y:S02]  /*11390*/  F2FP.BF16.F32.PACK_AB R31, R46, R47 ;  /* 0x0000002f2e1f723e */ /* 0x000fe400000010ff */
[----:B------:R-:W-:Y:S02]  /*113a0*/  F2FP.BF16.F32.PACK_AB R32, R40, R67 ;  /* 0x000000432820723e */ /* 0x000fe400000010ff */
[----:B------:R-:W-:Y:S01]  /*113b0*/  F2FP.BF16.F32.PACK_AB R33, R44, R63 ;  /* 0x0000003f2c21723e */ /* 0x000fe200000010ff */
[----:B------:R2:W-:Y:S01]  /*113c0*/  STS.128 [R217], R28 ;  /* 0x0000001cd9007388 */ /* 0x0005e20000000c00 */
[----:B------:R-:W-:-:S05]  /*113d0*/  F2FP.BF16.F32.PACK_AB R35, R64, R61 ;  /* 0x0000003d4023723e */ /* 0x000fca00000010ff */
[----:B------:R2:W-:Y:S02]  /*113e0*/  STS.128 [R60+0xc400], R32 ;  /* 0x00c400203c007388 */ /* 0x0005e40000000c00 */
.L_x_1753:
[----:B------:R-:W-:Y:S05]  /*113f0*/  BSYNC B2 ;  /* 0x0000000000027941 */ /* 0x000fea0003800000 */
.L_x_1752:
[----:B------:R-:W-:Y:S05]  /*11400*/  @P2 BRA `(.L_x_1749) ;  /* 0x0000000400982947 */ /* 0x000fea0003800000 */
[----:B------:R-:W-:Y:S02]  /*11410*/  LEA.HI R107, R107, R171, RZ, 0x1d ;  /* 0x000000ab6b6b7211 */ /* 0x000fe400078fe8ff */
[----:B-1----:R-:W-:Y:S02]  /*11420*/  SHF.R.U64 R44, R24, 0x10, R25 ;  /* 0x00000010182c7819 */ /* 0x002fe40000001219 */
[----:B--2---:R-:W-:Y:S01]  /*11430*/  SHF.R.S32.HI R28, RZ, 0x1f, R107 ;  /* 0x0000001fff1c7819 */ /* 0x004fe2000001146b */
[----:B------:R-:W-:Y:S01]  /*11440*/  IMAD.SHL.U32 R29, R107, 0x8, RZ ;  /* 0x000000086b1d7824 */ /* 0x000fe200078e00ff */
[----:B------:R-:W-:Y:S02]  /*11450*/  SHF.R.U64 R42, R26, 0x10, R27 ;  /* 0x000000101a2a7819 */ /* 0x000fe4000000121b */
[----:B------:R-:W-:Y:S02]  /*11460*/  LEA.HI R107, R28, R107, RZ, 0x3 ;  /* 0x0000006b1c6b7211 */ /* 0x000fe400078f18ff */
[----:B------:R-:W-:-:S02]  /*11470*/  LOP3.LUT R28, R184, 0x38, R29, 0xf8, !PT ;  /* 0x00000038b81c7812 */ /* 0x000fc400078ef81d */
[----:B------:R-:W-:Y:S01]  /*11480*/  SHF.R.U32.HI R25, RZ, 0x10, R25 ;  /* 0x00000010ff197819 */ /* 0x000fe20000011619 */
[----:B------:R-:W-:Y:S01]  /*11490*/  IMAD.SHL.U32 R107, R107, 0x400, RZ ;  /* 0x000004006b6b7824 */ /* 0x000fe200078e00ff */
[----:B------:R-:W-:Y:S02]  /*114a0*/  LOP3.LUT R28, R28, R185, RZ, 0x3c, !PT ;  /* 0x000000b91c1c7212 */ /* 0x000fe400078e3cff */
[----:B------:R-:W-:Y:S02]  /*114b0*/  SHF.R.U64 R26, R36, 0x10, R37 ;  /* 0x00000010241a7819 */ /* 0x000fe40000001225 */
[----:B------:R-:W-:Y:S02]  /*114c0*/  LOP3.LUT R107, R107, 0x7fffe000, RZ, 0xc0, !PT ;  /* 0x7fffe0006b6b7812 */ /* 0x000fe400078ec0ff */
[----:B------:R-:W-:Y:S02]  /*114d0*/  SHF.R.U64 R24, R38, 0x10, R39 ;  /* 0x0000001026187819 */ /* 0x000fe40000001227 */
[----:B------:R-:W-:-:S02]  /*114e0*/  IADD3 R107, R28, R107, R186 ;  /* 0x0000006b1c6b7210 */ /* 0x000fc40007ffe0ba */
[----:B------:R-:W1:Y:S01]  /*114f0*/  LDS.128 R28, [R215] ;  /* 0x00000000d71c7984 */ /* 0x000e620000000c00 */
[----:B------:R-:W-:Y:S02]  /*11500*/  SHF.R.U32.HI R27, RZ, 0x10, R27 ;  /* 0x00000010ff1b7819 */ /* 0x000fe4000001161b */
[----:B------:R-:W-:Y:S01]  /*11510*/  IMAD R40, R107, 0x2, R18 ;  /* 0x000000026b287824 */ /* 0x000fe200078e0212 */
[----:B------:R-:W-:Y:S02]  /*11520*/  SHF.R.U32.HI R37, RZ, 0x10, R37 ;  /* 0x00000010ff257819 */ /* 0x000fe40000011625 */
[----:B------:R-:W-:Y:S02]  /*11530*/  PRMT R86, R86, 0x5410, R25 ;  /* 0x0000541056567816 */ /* 0x000fe40000000019 */
[----:B------:R-:W2:Y:S01]  /*11540*/  LDS.128 R32, [R40+0xc400] ;  /* 0x00c4000028207984 */ /* 0x000ea20000000c00 */
[----:B------:R-:W-:Y:S02]  /*11550*/  PRMT R81, R81, 0x5410, R26 ;  /* 0x0000541051517816 */ /* 0x000fe4000000001a */
[----:B------:R-:W-:-:S02]  /*11560*/  PRMT R83, R83, 0x5410, R24 ;  /* 0x0000541053537816 */ /* 0x000fc40000000018 */
[----:B------:R-:W-:Y:S02]  /*11570*/  PRMT R88, R88, 0x5410, R27 ;  /* 0x0000541058587816 */ /* 0x000fe4000000001b */
[----:B------:R-:W-:Y:S02]  /*11580*/  PRMT R85, R85, 0x5410, R44 ;  /* 0x0000541055557816 */ /* 0x000fe4000000002c */
[----:B------:R-:W-:Y:S01]  /*11590*/  PRMT R87, R87, 0x5410, R42 ;  /* 0x0000541057577816 */ /* 0x000fe2000000002a */
[----:B------:R-:W-:Y:S01]  /*115a0*/  IMAD.U32 R42, R81, 0x10000, RZ ;  /* 0x00010000512a7824 */ /* 0x000fe200078e00ff */
[----:B------:R-:W-:Y:S01]  /*115b0*/  PRMT R82, R82, 0x5410, R37 ;  /* 0x0000541052527816 */ /* 0x000fe20000000025 */
[----:B------:R-:W-:Y:S01]  /*115c0*/  IMAD.U32 R41, R85, 0x10000, RZ ;  /* 0x0001000055297824 */ /* 0x000fe200078e00ff */
[----:B------:R-:W-:Y:S02]  /*115d0*/  SHF.R.U32.HI R39, RZ, 0x10, R39 ;  /* 0x00000010ff277819 */ /* 0x000fe40000011627 */
[----:B------:R-:W-:Y:S01]  /*115e0*/  LOP3.LUT R81, R81, 0xffff0000, RZ, 0xc0, !PT ;  /* 0xffff000051517812 */ /* 0x000fe200078ec0ff */
[----:B------:R-:W-:Y:S01]  /*115f0*/  IMAD.U32 R43, R82, 0x10000, RZ ;  /* 0x00010000522b7824 */ /* 0x000fe200078e00ff */
[----:B------:R-:W-:-:S02]  /*11600*/  PRMT R84, R84, 0x5410, R39 ;  /* 0x0000541054547816 */ /* 0x000fc40000000027 */
[----:B------:R-:W-:Y:S02]  /*11610*/  LOP3.LUT R85, R85, 0xffff0000, RZ, 0xc0, !PT ;  /* 0xffff000055557812 */ /* 0x000fe400078ec0ff */
        /* <DEDUP_REMOVED lines=9> */
[C---:B--2---:R-:W-:Y:S01]  /*116b0*/  IMAD.U32 R31, R32.reuse, 0x10000, RZ ;  /* 0x00010000201f7824 */ /* 0x044fe200078e00ff */
[----:B------:R-:W-:Y:S01]  /*116c0*/  LOP3.LUT R32, R32, 0xffff0000, RZ, 0xc0, !PT ;  /* 0xffff000020207812 */ /* 0x000fe200078ec0ff */
[C---:B------:R-:W-:Y:S01]  /*116d0*/  IMAD.U32 R37, R33.reuse, 0x10000, RZ ;  /* 0x0001000021257824 */ /* 0x040fe200078e00ff */
[----:B------:R-:W-:Y:S01]  /*116e0*/  LOP3.LUT R33, R33, 0xffff0000, RZ, 0xc0, !PT ;  /* 0xffff000021217812 */ /* 0x000fe200078ec0ff */
[C---:B------:R-:W-:Y:S01]  /*116f0*/  FMUL.FTZ R45, R31.reuse, R42 ;  /* 0x0000002a1f2d7220 */ /* 0x040fe20000410000 */
[----:B------:R-:W-:Y:S01]  /*11700*/  FMUL.FTZ R47, R31, R41 ;  /* 0x000000291f2f7220 */ /* 0x000fe20000410000 */
[----:B------:R-:W-:-:S02]  /*11710*/  IMAD.U32 R31, R86, 0x10000, RZ ;  /* 0x00010000561f7824 */ /* 0x000fc400078e00ff */
[----:B0-----:R-:W-:Y:S01]  /*11720*/  FMUL.FTZ R61, R37, R43 ;  /* 0x0000002b253d7220 */ /* 0x001fe20000410000 */
[C---:B------:R-:W-:Y:S01]  /*11730*/  FFMA.FTZ R45, R24.reuse, R41, -R45 ;  /* 0x00000029182d7223 */ /* 0x040fe2000001082d */
[----:B------:R-:W-:Y:S02]  /*11740*/  IMAD.U32 R39, R35, 0x10000, RZ ;  /* 0x0001000023277824 */ /* 0x000fe400078e00ff */
[----:B------:R-:W-:Y:S01]  /*11750*/  FFMA.FTZ R47, R24, R42, R47 ;  /* 0x0000002a182f7223 */ /* 0x000fe2000001002f */
[----:B------:R-:W-:Y:S02]  /*11760*/  IMAD.U32 R41, R84, 0x10000, RZ ;  /* 0x0001000054297824 */ /* 0x000fe400078e00ff */
[-C--:B------:R-:W-:Y:S01]  /*11770*/  FMUL.FTZ R37, R37, R31.reuse ;  /* 0x0000001f25257220 */ /* 0x080fe20000410000 */
[----:B------:R-:W-:Y:S02]  /*11780*/  IMAD.U32 R24, R88, 0x10000, RZ ;  /* 0x0001000058187824 */ /* 0x000fe400078e00ff */
[C---:B------:R-:W-:Y:S01]  /*11790*/  FFMA.FTZ R61, R26.reuse, R31, -R61 ;  /* 0x0000001f1a3d7223 */ /* 0x040fe2000001083d */
[C---:B------:R-:W-:Y:S01]  /*117a0*/  FMUL.FTZ R31, R39.reuse, R41 ;  /* 0x00000029271f7220 */ /* 0x040fe20000410000 */
[----:B------:R-:W-:Y:S01]  /*117b0*/  FFMA.FTZ R37, R26, R43, R37 ;  /* 0x0000002b1a257223 */ /* 0x000fe20000010025 */
[----:B------:R-:W-:Y:S01]  /*117c0*/  FMUL.FTZ R42, R39, R24 ;  /* 0x00000018272a7220 */ /* 0x000fe20000410000 */
[----:B------:R-:W-:-:S02]  /*117d0*/  IMAD.U32 R38, R34, 0x10000, RZ ;  /* 0x0001000022267824 */ /* 0x000fc400078e00ff */
[----:B------:R-:W-:Y:S01]  /*117e0*/  FFMA.FTZ R39, R36, R24, -R31 ;  /* 0x0000001824277223 */ /* 0x000fe2000001081f */
[----:B------:R-:W-:Y:S01]  /*117f0*/  FMUL.FTZ R24, R32, R81 ;  /* 0x0000005120187220 */ /* 0x000fe20000410000 */
[----:B------:R-:W-:Y:S02]  /*11800*/  IMAD.U32 R26, R83, 0x10000, RZ ;  /* 0x00010000531a7824 */ /* 0x000fe400078e00ff */
[----:B------:R-:W-:Y:S01]  /*11810*/  FFMA.FTZ R41, R36, R41, R42 ;  /* 0x0000002924297223 */ /* 0x000fe2000001002a */
[-C--:B------:R-:W-:Y:S01]  /*11820*/  FMUL.FTZ R36, R32, R85.reuse ;  /* 0x0000005520247220 */ /* 0x080fe20000410000 */
[----:B------:R-:W-:Y:S01]  /*11830*/  FFMA.FTZ R32, R25, R85, -R24 ;  /* 0x0000005519207223 */ /* 0x000fe20000010818 */
[----:B------:R-:W-:Y:S01]  /*11840*/  LOP3.LUT R34, R34, 0xffff0000, RZ, 0xc0, !PT ;  /* 0xffff000022227812 */ /* 0x000fe200078ec0ff */
[----:B------:R-:W-:Y:S01]  /*11850*/  IMAD.U32 R24, R87, 0x10000, RZ ;  /* 0x0001000057187824 */ /* 0x000fe200078e00ff */
[----:B------:R-:W-:Y:S01]  /*11860*/  LOP3.LUT R35, R35, 0xffff0000, RZ, 0xc0, !PT ;  /* 0xffff000023237812 */ /* 0x000fe200078ec0ff */
[----:B------:R-:W-:Y:S01]  /*11870*/  FMUL.FTZ R42, R38, R26 ;  /* 0x0000001a262a7220 */ /* 0x000fe20000410000 */
[----:B------:R-:W-:Y:S01]  /*11880*/  LOP3.LUT R83, R83, 0xffff0000, RZ, 0xc0, !PT ;  /* 0xffff000053537812 */ /* 0x000fe200078ec0ff */
[----:B------:R-:W-:Y:S01]  /*11890*/  FFMA.FTZ R36, R25, R81, R36 ;  /* 0x0000005119247223 */ /* 0x000fe20000010024 */
[----:B------:R-:W-:Y:S01]  /*118a0*/  LOP3.LUT R84, R84, 0xffff0000, RZ, 0xc0, !PT ;  /* 0xffff000054547812 */ /* 0x000fe200078ec0ff */
[-C--:B------:R-:W-:Y:S01]  /*118b0*/  FMUL.FTZ R38, R38, R24.reuse ;  /* 0x0000001826267220 */ /* 0x080fe20000410000 */
[----:B------:R-:W-:Y:S01]  /*118c0*/  LOP3.LUT R86, R86, 0xffff0000, RZ, 0xc0, !PT ;  /* 0xffff000056567812 */ /* 0x000fe200078ec0ff */
[----:B------:R-:W-:Y:S01]  /*118d0*/  FFMA.FTZ R42, R27, R24, -R42 ;  /* 0x000000181b2a7223 */ /* 0x000fe2000001082a */
[----:B------:R-:W-:Y:S01]  /*118e0*/  LOP3.LUT R87, R87, 0xffff0000, RZ, 0xc0, !PT ;  /* 0xffff000057577812 */ /* 0x000fe200078ec0ff */
[----:B------:R-:W-:Y:S01]  /*118f0*/  FMUL.FTZ R31, R33, R82 ;  /* 0x00000052211f7220 */ /* 0x000fe20000410000 */
[----:B------:R-:W-:Y:S01]  /*11900*/  LOP3.LUT R88, R88, 0xffff0000, RZ, 0xc0, !PT ;  /* 0xffff000058587812 */ /* 0x000fe200078ec0ff */
[C---:B------:R-:W-:Y:S01]  /*11910*/  FMUL.FTZ R24, R34.reuse, R83 ;  /* 0x0000005322187220 */ /* 0x040fe20000410000 */
[----:B------:R-:W-:Y:S01]  /*11920*/  FMUL.FTZ R25, R35, R84 ;  /* 0x0000005423197220 */ /* 0x000fe20000410000 */
[----:B------:R-:W-:Y:S01]  /*11930*/  FMUL.FTZ R33, R33, R86 ;  /* 0x0000005621217220 */ /* 0x000fe20000410000 */
[-C--:B------:R-:W-:Y:S01]  /*11940*/  FMUL.FTZ R34, R34, R87.reuse ;  /* 0x0000005722227220 */ /* 0x080fe20000410000 */
[----:B------:R-:W-:Y:S01]  /*11950*/  FMUL.FTZ R35, R35, R88 ;  /* 0x0000005823237220 */ /* 0x000fe20000410000 */
[----:B------:R-:W-:Y:S01]  /*11960*/  FFMA.FTZ R86, R28, R86, -R31 ;  /* 0x000000561c567223 */ /* 0x000fe2000001081f */
        /* <DEDUP_REMOVED lines=16> */
.L_x_1749:
[----:B------:R-:W-:Y:S05]  /*11a70*/  BSYNC B1 ;  /* 0x0000000000017941 */ /* 0x000fea0003800000 */
.L_x_1748:
[----:B------:R-:W-:-:S13]  /*11a80*/  ISETP.GE.AND P0, PT, R219, R89, PT ;  /* 0x00000059db00720c */ /* 0x000fda0003f06270 */
[----:B------:R-:W-:Y:S05]  /*11a90*/  @P0 BRA `(.L_x_1729) ;  /* 0x0000001000f40947 */ /* 0x000fea0003800000 */
[----:B-12---:R-:W1:Y:S01]  /*11aa0*/  LDC R33, c[0x0][0x3f4] ;  /* 0x0000fd00ff217b82 */ /* 0x006e620000000800 */
[----:B------:R-:W-:Y:S01]  /*11ab0*/  BSSY B1, `(.L_x_1754) ;  /* 0x000006b000017945 */ /* 0x000fe20003800000 */
[-C--:B-1----:R-:W-:Y:S02]  /*11ac0*/  ISETP.GE.AND P0, PT, R16, R33.reuse, PT ;  /* 0x000000211000720c */ /* 0x082fe40003f06270 */
[-C--:B------:R-:W-:Y:S02]  /*11ad0*/  ISETP.GE.AND P1, PT, R168, R33.reuse, PT ;  /* 0x00000021a800720c */ /* 0x080fe40003f26270 */
[----:B------:R-:W-:-:S09]  /*11ae0*/  ISETP.GE.AND P2, PT, R169, R33, PT ;  /* 0x00000021a900720c */ /* 0x000fd20003f46270 */
[----:B------:R-:W-:Y:S05]  /*11af0*/  @P0 BRA `(.L_x_1755) ;  /* 0x0000000400980947 */ /* 0x000fea0003800000 */
[----:B---3--:R-:W-:Y:S02]  /*11b00*/  LEA.HI R24, R33, R198, RZ, 0x1d ;  /* 0x000000c621187211 */ /* 0x008fe400078fe8ff */
[--C-:B------:R-:W-:Y:S02]  /*11b10*/  SHF.R.U64 R35, R4, 0x10, R5.reuse ;  /* 0x0000001004237819 */ /* 0x100fe40000001205 */
[----:B------:R-:W-:Y:S01]  /*11b20*/  SHF.R.S32.HI R25, RZ, 0x1f, R24 ;  /* 0x0000001fff197819 */ /* 0x000fe20000011418 */
[----:B------:R-:W-:Y:S01]  /*11b30*/  IMAD.SHL.U32 R26, R24, 0x8, RZ ;  /* 0x00000008181a7824 */ /* 0x000fe200078e00ff */
[----:B------:R-:W-:Y:S02]  /*11b40*/  SHF.R.U32.HI R4, RZ, 0x10, R5 ;  /* 0x00000010ff047819 */ /* 0x000fe40000011605 */
[----:B------:R-:W-:Y:S02]  /*11b50*/  LEA.HI R24, R25, R24, RZ, 0x3 ;  /* 0x0000001819187211 */ /* 0x000fe400078f18ff */
[----:B------:R-:W-:-:S02]  /*11b60*/  LOP3.LUT R25, R181, 0x38, R26, 0xf8, !PT ;  /* 0x00000038b5197812 */ /* 0x000fc400078ef81a */
[--C-:B------:R-:W-:Y:S01]  /*11b70*/  SHF.R.U64 R5, R6, 0x10, R7.reuse ;  /* 0x0000001006057819 */ /* 0x100fe20000001207 */
[----:B------:R-:W-:Y:S01]  /*11b80*/  IMAD.SHL.U32 R24, R24, 0x400, RZ ;  /* 0x0000040018187824 */ /* 0x000fe200078e00ff */
[----:B------:R-:W-:Y:S02]  /*11b90*/  LOP3.LUT R25, R25, R218, RZ, 0x3c, !PT ;  /* 0x000000da19197212 */ /* 0x000fe400078e3cff */
[----:B------:R-:W-:Y:S02]  /*11ba0*/  SHF.R.U32.HI R6, RZ, 0x10, R7 ;  /* 0x00000010ff067819 */ /* 0x000fe40000011607 */
[----:B------:R-:W-:Y:S02]  /*11bb0*/  LOP3.LUT R24, R24, 0x7fffe000, RZ, 0xc0, !PT ;  /* 0x7fffe00018187812 */ /* 0x000fe400078ec0ff */
[----:B------:R-:W-:Y:S02]  /*11bc0*/  SHF.R.U64 R39, R48, 0x10, R49 ;  /* 0x0000001030277819 */ /* 0x000fe40000001231 */
[----:B------:R-:W-:-:S02]  /*11bd0*/  IADD3 R29, R25, R24, R188 ;  /* 0x00000018191d7210 */ /* 0x000fc40007ffe0bc */
[----:B------:R-:W1:Y:S01]  /*11be0*/  LDS.128 R24, [R216] ;  /* 0x00000000d8187984 */ /* 0x000e620000000c00 */
[----:B------:R-:W-:Y:S02]  /*11bf0*/  PRMT R90, R90, 0x5410, R35 ;  /* 0x000054105a5a7816 */ /* 0x000fe40000000023 */
[----:B------:R-:W-:Y:S01]  /*11c00*/  IMAD R32, R29, 0x2, R18 ;  /* 0x000000021d207824 */ /* 0x000fe200078e0212 */
[----:B------:R-:W-:Y:S02]  /*11c10*/  PRMT R91, R91, 0x5410, R4 ;  /* 0x000054105b5b7816 */ /* 0x000fe40000000004 */
[----:B------:R-:W-:Y:S02]  /*11c20*/  PRMT R92, R92, 0x5410, R5 ;  /* 0x000054105c5c7816 */ /* 0x000fe40000000005 */
[----:B------:R-:W2:Y:S01]  /*11c30*/  LDS.128 R28, [R32+0xc400] ;  /* 0x00c40000201c7984 */ /* 0x000ea20000000c00 */
[----:B------:R-:W-:Y:S01]  /*11c40*/  PRMT R93, R93, 0x5410, R6 ;  /* 0x000054105d5d7816 */ /* 0x000fe20000000006 */
[----:B------:R-:W-:Y:S01]  /*11c50*/  IMAD.U32 R40, R91, 0x10000, RZ ;  /* 0x000100005b287824 */ /* 0x000fe200078e00ff */
[----:B------:R-:W-:Y:S01]  /*11c60*/  PRMT R94, R94, 0x5410, R39 ;  /* 0x000054105e5e7816 */ /* 0x000fe20000000027 */
[----:B------:R-:W-:Y:S01]  /*11c70*/  IMAD.U32 R39, R90, 0x10000, RZ ;  /* 0x000100005a277824 */ /* 0x000fe200078e00ff */
[----:B------:R-:W-:-:S02]  /*11c80*/  SHF.R.U32.HI R48, RZ, 0x10, R49 ;  /* 0x00000010ff307819 */ /* 0x000fc40000011631 */
[--C-:B------:R-:W-:Y:S01]  /*11c90*/  SHF.R.U64 R37, R50, 0x10, R51.reuse ;  /* 0x0000001032257819 */ /* 0x100fe20000001233 */
[----:B------:R-:W-:Y:S01]  /*11ca0*/  IMAD.U32 R38, R94, 0x10000, RZ ;  /* 0x000100005e267824 */ /* 0x000fe200078e00ff */
[----:B------:R-:W-:Y:S02]  /*11cb0*/  SHF.R.U32.HI R50, RZ, 0x10, R51 ;  /* 0x00000010ff327819 */ /* 0x000fe40000011633 */
[----:B------:R-:W-:Y:S02]  /*11cc0*/  PRMT R95, R95, 0x5410, R48 ;  /* 0x000054105f5f7816 */ /* 0x000fe40000000030 */
[----:B------:R-:W-:Y:S02]  /*11cd0*/  PRMT R97, R97, 0x5410, R50 ;  /* 0x0000541061617816 */ /* 0x000fe40000000032 */
[----:B------:R-:W-:Y:S02]  /*11ce0*/  PRMT R96, R96, 0x5410, R37 ;  /* 0x0000541060607816 */ /* 0x000fe40000000025 */
[----:B------:R-:W-:-:S02]  /*11cf0*/  LOP3.LUT R90, R90, 0xffff0000, RZ, 0xc0, !PT ;  /* 0xffff00005a5a7812 */ /* 0x000fc400078ec0ff */
        /* <DEDUP_REMOVED lines=30> */
[C---:B------:R-:W-:Y:S01]  /*11ee0*/  FMUL.FTZ R4, R28.reuse, R90 ;  /* 0x0000005a1c047220 */ /* 0x040fe20000410000 */
[-C--:B------:R-:W-:Y:S01]  /*11ef0*/  FMUL.FTZ R28, R28, R94.reuse ;  /* 0x0000005e1c1c7220 */ /* 0x080fe20000410000 */
[----:B------:R-:W-:Y:S01]  /*11f00*/  IMAD.U32 R6, R92, 0x10000, RZ ;  /* 0x000100005c067824 */ /* 0x000fe200078e00ff */
[----:B------:R-:W-:Y:S01]  /*11f10*/  LOP3.LUT R30, R30, 0xffff0000, RZ, 0xc0, !PT ;  /* 0xffff00001e1e7812 */ /* 0x000fe200078ec0ff */
[----:B------:R-:W-:Y:S01]  /*11f20*/  FFMA.FTZ R94, R5, R94, -R4 ;  /* 0x0000005e055e7223 */ /* 0x000fe20000010804 */
[----:B------:R-:W-:Y:S01]  /*11f30*/  IMAD.U32 R4, R96, 0x10000, RZ ;  /* 0x0001000060047824 */ /* 0x000fe200078e00ff */
[----:B------:R-:W-:Y:S01]  /*11f40*/  LOP3.LUT R95, R95, 0xffff0000, RZ, 0xc0, !PT ;  /* 0xffff00005f5f7812 */ /* 0x000fe200078ec0ff */
[----:B------:R-:W-:Y:S01]  /*11f50*/  FMUL.FTZ R40, R36, R6 ;  /* 0x0000000624287220 */ /* 0x000fe20000410000 */
[----:B------:R-:W-:Y:S01]  /*11f60*/  LOP3.LUT R92, R92, 0xffff0000, RZ, 0xc0, !PT ;  /* 0xffff00005c5c7812 */ /* 0x000fe200078ec0ff */
[----:B------:R-:W-:Y:S01]  /*11f70*/  FMUL.FTZ R36, R36, R4 ;  /* 0x0000000424247220 */ /* 0x000fe20000410000 */
[----:B------:R-:W-:Y:S01]  /*11f80*/  LOP3.LUT R31, R31, 0xffff0000, RZ, 0xc0, !PT ;  /* 0xffff00001f1f7812 */ /* 0x000fe200078ec0ff */
[----:B------:R-:W-:Y:S01]  /*11f90*/  FFMA.FTZ R39, R34, R38, R39 ;  /* 0x0000002622277223 */ /* 0x000fe20000010027 */
[----:B------:R-:W-:Y:S01]  /*11fa0*/  LOP3.LUT R96, R96, 0xffff0000, RZ, 0xc0, !PT ;  /* 0xffff000060607812 */ /* 0x000fe200078ec0ff */
[----:B------:R-:W-:Y:S01]  /*11fb0*/  FFMA.FTZ R40, R7, R4, -R40 ;  /* 0x0000000407287223 */ /* 0x000fe20000010828 */
[----:B------:R-:W-:Y:S01]  /*11fc0*/  LOP3.LUT R93, R93, 0xffff0000, RZ, 0xc0, !PT ;  /* 0xffff00005d5d7812 */ /* 0x000fe200078ec0ff */
[----:B------:R-:W-:Y:S01]  /*11fd0*/  FMUL.FTZ R27, R29, R91 ;  /* 0x0000005b1d1b7220 */ /* 0x000fe20000410000 */
[----:B------:R-:W-:Y:S01]  /*11fe0*/  LOP3.LUT R97, R97, 0xffff0000, RZ, 0xc0, !PT ;  /* 0xffff000061617812 */ /* 0x000fe200078ec0ff */
[----:B------:R-:W-:Y:S01]  /*11ff0*/  FMUL.FTZ R38, R29, R95 ;  /* 0x0000005f1d267220 */ /* 0x000fe20000410000 */
[----:B------:R-:W-:Y:S01]  /*12000*/  FFMA.FTZ R28, R5, R90, R28 ;  /* 0x0000005a051c7223 */ /* 0x000fe2000001001c */
[C---:B------:R-:W-:Y:S01]  /*12010*/  FMUL.FTZ R4, R30.reuse, R92 ;  /* 0x0000005c1e047220 */ /* 0x040fe20000410000 */
[----:B------:R-:W-:Y:S01]  /*12020*/  FFMA.FTZ R36, R7, R6, R36 ;  /* 0x0000000607247223 */ /* 0x000fe20000010024 */
[-C--:B------:R-:W-:Y:S01]  /*12030*/  FMUL.FTZ R5, R30, R96.reuse ;  /* 0x000000601e057220 */ /* 0x080fe20000410000 */
[C---:B------:R-:W-:Y:S01]  /*12040*/  FMUL.FTZ R29, R31.reuse, R93 ;  /* 0x0000005d1f1d7220 */ /* 0x040fe20000410000 */
[----:B------:R-:W-:Y:S01]  /*12050*/  FMUL.FTZ R6, R31, R97 ;  /* 0x000000611f067220 */ /* 0x000fe20000410000 */
[----:B------:R-:W-:Y:S01]  /*12060*/  FFMA.FTZ R34, R24, R95, -R27 ;  /* 0x0000005f18227223 */ /* 0x000fe2000001081b */
        /* <DEDUP_REMOVED lines=15> */
.L_x_1755:
[----:B------:R-:W-:Y:S05]  /*12160*/  BSYNC B1 ;  /* 0x0000000000017941 */ /* 0x000fea0003800000 */
.L_x_1754:
[----:B------:R-:W-:Y:S04]  /*12170*/  BSSY B1, `(.L_x_1756) ;  /* 0x0000068000017945 */ /* 0x000fe80003800000 */
[----:B------:R-:W-:Y:S05]  /*12180*/  @P1 BRA `(.L_x_1757) ;  /* 0x0000000400981947 */ /* 0x000fea0003800000 */
[----:B-1----:R-:W-:Y:S02]  /*12190*/  LEA.HI R4, R33, R170, RZ, 0x1d ;  /* 0x000000aa21047211 */ /* 0x002fe400078fe8ff */
[----:B------:R-:W-:Y:S02]  /*121a0*/  SHF.R.U64 R34, R52, 0x10, R53 ;  /* 0x0000001034227819 */ /* 0x000fe40000001235 */
[----:B------:R-:W-:Y:S01]  /*121b0*/  SHF.R.S32.HI R5, RZ, 0x1f, R4 ;  /* 0x0000001fff057819 */ /* 0x000fe20000011404 */
[----:B------:R-:W-:Y:S01]  /*121c0*/  IMAD.SHL.U32 R6, R4, 0x8, RZ ;  /* 0x0000000804067824 */ /* 0x000fe200078e00ff */
[----:B---3--:R-:W-:Y:S02]  /*121d0*/  SHF.R.U64 R30, R8, 0x10, R9 ;  /* 0x00000010081e7819 */ /* 0x008fe40000001209 */
[----:B------:R-:W-:Y:S02]  /*121e0*/  LEA.HI R4, R5, R4, RZ, 0x3 ;  /* 0x0000000405047211 */ /* 0x000fe400078f18ff */
[----:B------:R-:W-:-:S02]  /*121f0*/  LOP3.LUT R5, R181, 0x38, R6, 0xf8, !PT ;  /* 0x00000038b5057812 */ /* 0x000fc400078ef806 */
[----:B------:R-:W-:Y:S01]  /*12200*/  SHF.R.U32.HI R9, RZ, 0x10, R9 ;  /* 0x00000010ff097819 */ /* 0x000fe20000011609 */
[----:B------:R-:W-:Y:S01]  /*12210*/  IMAD.SHL.U32 R4, R4, 0x400, RZ ;  /* 0x0000040004047824 */ /* 0x000fe200078e00ff */
[----:B------:R-:W-:Y:S02]  /*12220*/  LOP3.LUT R5, R5, R218, RZ, 0x3c, !PT ;  /* 0x000000da05057212 */ /* 0x000fe400078e3cff */
[----:B------:R-:W-:Y:S02]  /*12230*/  PRMT R77, R77, 0x5410, R34 ;  /* 0x000054104d4d7816 */ /* 0x000fe40000000022 */
[----:B------:R-:W-:Y:S02]  /*12240*/  LOP3.LUT R4, R4, 0x7fffe000, RZ, 0xc0, !PT ;  /* 0x7fffe00004047812 */ /* 0x000fe400078ec0ff */
[----:B------:R-:W-:Y:S01]  /*12250*/  PRMT R73, R73, 0x5410, R30 ;  /* 0x0000541049497816 */ /* 0x000fe2000000001e */
[----:B------:R-:W-:Y:S01]  /*12260*/  IMAD.U32 R34, R77, 0x10000, RZ ;  /* 0x000100004d227824 */ /* 0x000fe200078e00ff */
[----:B------:R-:W-:-:S02]  /*12270*/  IADD3 R25, R5, R4, R188 ;  /* 0x0000000405197210 */ /* 0x000fc40007ffe0bc */
[----:B------:R-:W1:Y:S01]  /*12280*/  LDS.128 R4, [R214] ;  /* 0x00000000d6047984 */ /* 0x000e620000000c00 */
[----:B------:R-:W-:Y:S01]  /*12290*/  SHF.R.U32.HI R53, RZ, 0x10, R53 ;  /* 0x00000010ff357819 */ /* 0x000fe20000011635 */
[----:B------:R-:W-:Y:S01]  /*122a0*/  IMAD.U32 R35, R73, 0x10000, RZ ;  /* 0x0001000049237824 */ /* 0x000fe200078e00ff */
[----:B------:R-:W-:Y:S01]  /*122b0*/  SHF.R.U64 R32, R54, 0x10, R55 ;  /* 0x0000001036207819 */ /* 0x000fe20000001237 */
[----:B------:R-:W-:Y:S01]  /*122c0*/  IMAD R28, R25, 0x2, R18 ;  /* 0x00000002191c7824 */ /* 0x000fe200078e0212 */
[----:B------:R-:W-:Y:S02]  /*122d0*/  SHF.R.U64 R8, R10, 0x10, R11 ;  /* 0x000000100a087819 */ /* 0x000fe4000000120b */
[----:B------:R-:W-:Y:S02]  /*122e0*/  PRMT R74, R74, 0x5410, R9 ;  /* 0x000054104a4a7816 */ /* 0x000fe40000000009 */
[----:B------:R-:W2:Y:S01]  /*122f0*/  LDS.128 R24, [R28+0xc400] ;  /* 0x00c400001c187984 */ /* 0x000ea20000000c00 */
[----:B------:R-:W-:-:S02]  /*12300*/  SHF.R.U32.HI R55, RZ, 0x10, R55 ;  /* 0x00000010ff377819 */ /* 0x000fc40000011637 */
[----:B------:R-:W-:Y:S01]  /*12310*/  SHF.R.U32.HI R11, RZ, 0x10, R11 ;  /* 0x00000010ff0b7819 */ /* 0x000fe2000001160b */
[----:B------:R-:W-:Y:S01]  /*12320*/  IMAD.U32 R36, R74, 0x10000, RZ ;  /* 0x000100004a247824 */ /* 0x000fe200078e00ff */
[----:B------:R-:W-:Y:S02]  /*12330*/  PRMT R78, R78, 0x5410, R53 ;  /* 0x000054104e4e7816 */ /* 0x000fe40000000035 */
[----:B------:R-:W-:Y:S02]  /*12340*/  PRMT R75, R75, 0x5410, R8 ;  /* 0x000054104b4b7816 */ /* 0x000fe40000000008 */
[----:B------:R-:W-:Y:S02]  /*12350*/  PRMT R80, R80, 0x5410, R55 ;  /* 0x0000541050507816 */ /* 0x000fe40000000037 */
[----:B------:R-:W-:Y:S02]  /*12360*/  PRMT R76, R76, 0x5410, R11 ;  /* 0x000054104c4c7816 */ /* 0x000fe4000000000b */
[----:B------:R-:W-:-:S02]  /*12370*/  PRMT R79, R79, 0x5410, R32 ;  /* 0x000054104f4f7816 */ /* 0x000fc40000000020 */
[----:B------:R-:W-:Y:S02]  /*12380*/  LOP3.LUT R73, R73, 0xffff0000, RZ, 0xc0, !PT ;  /* 0xffff000049497812 */ /* 0x000fe400078ec0ff */
        /* <DEDUP_REMOVED lines=20> */
[----:B------:R-:W-:Y:S02]  /*124d0*/  IMAD.U32 R32, R27, 0x10000, RZ ;  /* 0x000100001b207824 */ /* 0x000fe400078e00ff */
[-C--:B------:R-:W-:Y:S01]  /*124e0*/  FMUL.FTZ R30, R30, R29.reuse ;  /* 0x0000001d1e1e7220 */ /* 0x080fe20000410000 */
[----:B------:R-:W-:Y:S02]  /*124f0*/  IMAD.U32 R34, R76, 0x10000, RZ ;  /* 0x000100004c227824 */ /* 0x000fe400078e00ff */
[C---:B------:R-:W-:Y:S01]  /*12500*/  FFMA.FTZ R38, R9.reuse, R29, -R38 ;  /* 0x0000001d09267223 */ /* 0x040fe20000010826 */
[----:B------:R-:W-:Y:S02]  /*12510*/  IMAD.U32 R8, R80, 0x10000, RZ ;  /* 0x0001000050087824 */ /* 0x000fe400078e00ff */
[----:B------:R-:W-:Y:S01]  /*12520*/  FFMA.FTZ R36, R9, R36, R30 ;  /* 0x0000002409247223 */ /* 0x000fe2000001001e */
[----:B------:R-:W-:Y:S01]  /*12530*/  FMUL.FTZ R40, R32, R34 ;  /* 0x0000002220287220 */ /* 0x000fe20000410000 */
[----:B------:R-:W-:Y:S01]  /*12540*/  FMUL.FTZ R9, R24, R73 ;  /* 0x0000004918097220 */ /* 0x000fe20000410000 */
[-C--:B------:R-:W-:Y:S01]  /*12550*/  FMUL.FTZ R29, R32, R8.reuse ;  /* 0x00000008201d7220 */ /* 0x080fe20000410000 */
[----:B------:R-:W-:Y:S01]  /*12560*/  LOP3.LUT R78, R78, 0xffff0000, RZ, 0xc0, !PT ;  /* 0xffff00004e4e7812 */ /* 0x000fe200078ec0ff */
[----:B------:R-:W-:Y:S01]  /*12570*/  FFMA.FTZ R40, R11, R8, -R40 ;  /* 0x000000080b287223 */ /* 0x000fe20000010828 */
[----:B------:R-:W-:-:S02]  /*12580*/  IMAD.U32 R31, R26, 0x10000, RZ ;  /* 0x000100001a1f7824 */ /* 0x000fc400078e00ff */
[----:B------:R-:W-:Y:S01]  /*12590*/  FFMA.FTZ R34, R11, R34, R29 ;  /* 0x000000220b227223 */ /* 0x000fe2000001001d */
[-C--:B------:R-:W-:Y:S01]  /*125a0*/  FMUL.FTZ R11, R24, R77.reuse ;  /* 0x0000004d180b7220 */ /* 0x080fe20000410000 */
[----:B------:R-:W-:Y:S01]  /*125b0*/  FFMA.FTZ R24, R4, R77, -R9 ;  /* 0x0000004d04187223 */ /* 0x000fe20000010809 */
[----:B------:R-:W-:Y:S02]  /*125c0*/  IMAD.U32 R9, R75, 0x10000, RZ ;  /* 0x000100004b097824 */ /* 0x000fe400078e00ff */
[----:B------:R-:W-:Y:S01]  /*125d0*/  FMUL.FTZ R32, R25, R74 ;  /* 0x0000004a19207220 */ /* 0x000fe20000410000 */
        /* <DEDUP_REMOVED lines=8> */
[----:B------:R-:W-:Y:S01]  /*12660*/  FFMA.FTZ R30, R4, R73, R11 ;  /* 0x00000049041e7223 */ /* 0x000fe2000001000b */
[----:B------:R-:W-:Y:S01]  /*12670*/  LOP3.LUT R79, R79, 0xffff0000, RZ, 0xc0, !PT ;  /* 0xffff00004f4f7812 */ /* 0x000fe200078ec0ff */
[C---:B------:R-:W-:Y:S01]  /*12680*/  FFMA.FTZ R11, R5.reuse, R78, -R32 ;  /* 0x0000004e050b7223 */ /* 0x040fe20000010820 */
[----:B------:R-:W-:Y:S01]  /*12690*/  LOP3.LUT R80, R80, 0xffff0000, RZ, 0xc0, !PT ;  /* 0xffff000050507812 */ /* 0x000fe200078ec0ff */
[----:B------:R-:W-:Y:S01]  /*126a0*/  FFMA.FTZ R25, R5, R74, R25 ;  /* 0x0000004a05197223 */ /* 0x000fe20000010019 */
[C---:B------:R-:W-:Y:S01]  /*126b0*/  FFMA.FTZ R29, R10.reuse, R8, -R29 ;  /* 0x000000080a1d7223 */ /* 0x040fe2000001081d */
        /* <DEDUP_REMOVED lines=19> */
.L_x_1757:
[----:B------:R-:W-:Y:S05]  /*127f0*/  BSYNC B1 ;  /* 0x0000000000017941 */ /* 0x000fea0003800000 */
.L_x_1756:
[----:B------:R-:W-:Y:S05]  /*12800*/  @P2 BRA `(.L_x_1729) ;  /* 0x0000000400982947 */ /* 0x000fea0003800000 */
[----:B------:R-:W-:Y:S02]  /*12810*/  LEA.HI R33, R33, R171, RZ, 0x1d ;  /* 0x000000ab21217211 */ /* 0x000fe400078fe8ff */
[----:B-1-3--:R-:W-:Y:S02]  /*12820*/  SHF.R.U64 R26, R58, 0x10, R59 ;  /* 0x000000103a1a7819 */ /* 0x00afe4000000123b */
        /* <DEDUP_REMOVED lines=10> */
[----:B------:R-:W-:Y:S02]  /*128d0*/  PRMT R71, R71, 0x5410, R26 ;  /* 0x0000541047477816 */ /* 0x000fe4000000001a */
[----:B------:R-:W-:-:S02]  /*128e0*/  IADD3 R9, R5, R6, R188 ;  /* 0x0000000605097210 */ /* 0x000fc40007ffe0bc */
[----:B------:R-:W1:Y:S01]  /*128f0*/  LDS.128 R4, [R213] ;  /* 0x00000000d5047984 */ /* 0x000e620000000c00 */
[----:B------:R-:W-:Y:S02]  /*12900*/  SHF.R.U64 R30, R56, 0x10, R57 ;  /* 0x00000010381e7819 */ /* 0x000fe40000001239 */
[----:B------:R-:W-:Y:S01]  /*12910*/  IMAD R24, R9, 0x2, R18 ;  /* 0x0000000209187824 */ /* 0x000fe200078e0212 */
[----:B------:R-:W-:Y:S02]  /*12920*/  SHF.R.U32.HI R14, RZ, 0x10, R15 ;  /* 0x00000010ff0e7819 */ /* 0x000fe4000001160f */
[----:B------:R-:W-:Y:S02]  /*12930*/  PRMT R26, R0, 0x5410, R25 ;  /* 0x00005410001a7816 */ /* 0x000fe40000000019 */
[----:B------:R-:W2:Y:S01]  /*12940*/  LDS.128 R8, [R24+0xc400] ;  /* 0x00c4000018087984 */ /* 0x000ea20000000c00 */
[----:B------:R-:W-:Y:S02]  /*12950*/  PRMT R69, R69, 0x5410, R30 ;  /* 0x0000541045457816 */ /* 0x000fe4000000001e */
[----:B------:R-:W-:Y:S01]  /*12960*/  PRMT R31, R21, 0x5410, R14 ;  /* 0x00005410151f7816 */ /* 0x000fe2000000000e */
[----:B------:R-:W-:Y:S01]  /*12970*/  IMAD.U32 R27, R26, 0x10000, RZ ;  /* 0x000100001a1b7824 */ /* 0x000fe200078e00ff */
[----:B------:R-:W-:Y:S01]  /*12980*/  SHF.R.U32.HI R57, RZ, 0x10, R57 ;  /* 0x00000010ff397819 */ /* 0x000fe20000011639 */
[----:B------:R-:W-:Y:S01]  /*12990*/  IMAD.U32 R25, R69, 0x10000, RZ ;  /* 0x0001000045197824 */ /* 0x000fe200078e00ff */
[----:B------:R-:W-:Y:S01]  /*129a0*/  PRMT R28, R3, 0x5410, R28 ;  /* 0x00005410031c7816 */ /* 0x000fe2000000001c */
[----:B------:R-:W-:Y:S01]  /*129b0*/  IMAD.U32 R32, R31, 0x10000, RZ ;  /* 0x000100001f207824 */ /* 0x000fe200078e00ff */
[----:B------:R-:W-:-:S02]  /*129c0*/  SHF.R.U32.HI R59, RZ, 0x10, R59 ;  /* 0x00000010ff3b7819 */ /* 0x000fc4000001163b */
[----:B------:R-:W-:Y:S01]  /*129d0*/  PRMT R70, R70, 0x5410, R57 ;  /* 0x0000541046467816 */ /* 0x000fe20000000039 */
[----:B------:R-:W-:Y:S01]  /*129e0*/  IMAD.U32 R29, R28, 0x10000, RZ ;  /* 0x000100001c1d7824 */ /* 0x000fe200078e00ff */
[----:B------:R-:W-:Y:S02]  /*129f0*/  PRMT R72, R72, 0x5410, R59 ;  /* 0x0000541048487816 */ /* 0x000fe4000000003b */
[----:B------:R-:W-:Y:S02]  /*12a00*/  PRMT R30, R20, 0x5410, R13 ;  /* 0x00005410141e7816 */ /* 0x000fe4000000000d */
        /* <DEDUP_REMOVED lines=16> */
[-C--:B------:R-:W-:Y:S01]  /*12b10*/  FMUL.FTZ R35, R14, R25.reuse ;  /* 0x000000190e237220 */ /* 0x080fe20000410000 */
[C---:B------:R-:W-:Y:S01]  /*12b20*/  IMAD.U32 R14, R70.reuse, 0x10000, RZ ;  /* 0x00010000460e7824 */ /* 0x040fe200078e00ff */
[----:B------:R-:W-:Y:S01]  /*12b30*/  LOP3.LUT R70, R70, 0xffff0000, RZ, 0xc0, !PT ;  /* 0xffff000046467812 */ /* 0x000fe200078ec0ff */
[----:B------:R-:W-:Y:S01]  /*12b40*/  FFMA.FTZ R33, R0, R25, -R33 ;  /* 0x0000001900217223 */ /* 0x000fe20000010821 */
[----:B------:R-:W-:Y:S01]  /*12b50*/  FMUL.FTZ R25, R15, R29 ;  /* 0x0000001d0f197220 */ /* 0x000fe20000410000 */
[----:B------:R-:W-:-:S02]  /*12b60*/  IMAD.U32 R21, R11, 0x10000, RZ ;  /* 0x000100000b157824 */ /* 0x000fc400078e00ff */
[----:B------:R-:W-:Y:S01]  /*12b70*/  FFMA.FTZ R35, R0, R27, R35 ;  /* 0x0000001b00237223 */ /* 0x000fe20000010023 */
[----:B------:R-:W-:Y:S02]  /*12b80*/  IMAD.U32 R0, R72, 0x10000, RZ ;  /* 0x0001000048007824 */ /* 0x000fe400078e00ff */
[-C--:B------:R-:W-:Y:S01]  /*12b90*/  FMUL.FTZ R15, R15, R14.reuse ;  /* 0x0000000e0f0f7220 */ /* 0x080fe20000410000 */
[----:B------:R-:W-:Y:S01]  /*12ba0*/  FFMA.FTZ R25, R12, R14, -R25 ;  /* 0x0000000e0c197223 */ /* 0x000fe20000010819 */
[C---:B------:R-:W-:Y:S01]  /*12bb0*/  FMUL.FTZ R14, R21.reuse, R32 ;  /* 0x00000020150e7220 */ /* 0x040fe20000410000 */
[-C--:B------:R-:W-:Y:S01]  /*12bc0*/  FMUL.FTZ R27, R21, R0.reuse ;  /* 0x00000000151b7220 */ /* 0x080fe20000410000 */
[----:B------:R-:W-:Y:S02]  /*12bd0*/  IMAD.U32 R20, R10, 0x10000, RZ ;  /* 0x000100000a147824 */ /* 0x000fe400078e00ff */
[----:B------:R-:W-:Y:S01]  /*12be0*/  FFMA.FTZ R15, R12, R29, R15 ;  /* 0x0000001d0c0f7223 */ /* 0x000fe2000001000f */
[----:B------:R-:W-:Y:S01]  /*12bf0*/  FFMA.FTZ R21, R13, R0, -R14 ;  /* 0x000000000d157223 */ /* 0x000fe2000001080e */
[C---:B------:R-:W-:Y:S01]  /*12c00*/  FMUL.FTZ R0, R8.reuse, R26 ;  /* 0x0000001a08007220 */ /* 0x040fe20000410000 */
[----:B------:R-:W-:Y:S01]  /*12c10*/  FMUL.FTZ R14, R8, R69 ;  /* 0x00000045080e7220 */ /* 0x000fe20000410000 */
[----:B------:R-:W-:-:S02]  /*12c20*/  IMAD.U32 R8, R30, 0x10000, RZ ;  /* 0x000100001e087824 */ /* 0x000fc400078e00ff */
[----:B------:R-:W-:Y:S01]  /*12c30*/  FFMA.FTZ R27, R13, R32, R27 ;  /* 0x000000200d1b7223 */ /* 0x000fe2000001001b */
[C---:B------:R-:W-:Y:S01]  /*12c40*/  FFMA.FTZ R12, R3.reuse, R69, -R0 ;  /* 0x00000045030c7223 */ /* 0x040fe20000010800 */
[----:B------:R-:W-:Y:S01]  /*12c50*/  FFMA.FTZ R14, R3, R26, R14 ;  /* 0x0000001a030e7223 */ /* 0x000fe2000001000e */
[----:B------:R-:W-:Y:S02]  /*12c60*/  IMAD.U32 R0, R71, 0x10000, RZ ;  /* 0x0001000047007824 */ /* 0x000fe400078e00ff */
[----:B------:R-:W-:Y:S01]  /*12c70*/  FMUL.FTZ R26, R20, R8 ;  /* 0x00000008141a7220 */ /* 0x000fe20000410000 */
[----:B------:R-:W-:Y:S01]  /*12c80*/  FMUL.FTZ R13, R9, R28 ;  /* 0x0000001c090d7220 */ /* 0x000fe20000410000 */
[----:B------:R-:W-:Y:S01]  /*12c90*/  LOP3.LUT R10, R10, 0xffff0000, RZ, 0xc0, !PT ;  /* 0xffff00000a0a7812 */ /* 0x000fe200078ec0ff */
[-C--:B------:R-:W-:Y:S01]  /*12ca0*/  FMUL.FTZ R20, R20, R0.reuse ;  /* 0x0000000014147220 */ /* 0x080fe20000410000 */
        /* <DEDUP_REMOVED lines=8> */
[----:B------:R-:W-:Y:S01]  /*12d30*/  FFMA.FTZ R20, R5, R8, R20 ;  /* 0x0000000805147223 */ /* 0x000fe20000010014 */
[----:B------:R-:W-:Y:S01]  /*12d40*/  LOP3.LUT R72, R72, 0xffff0000, RZ, 0xc0, !PT ;  /* 0xffff000048487812 */ /* 0x000fe200078ec0ff */
[C---:B------:R-:W-:Y:S01]  /*12d50*/  FMUL.FTZ R5, R10.reuse, R3 ;  /* 0x000000030a057220 */ /* 0x040fe20000410000 */
[C---:B------:R-:W-:Y:S01]  /*12d60*/  FMUL.FTZ R4, R11.reuse, R0 ;  /* 0x000000000b047220 */ /* 0x040fe20000410000 */
[----:B------:R-:W-:Y:S01]  /*12d70*/  FMUL.FTZ R10, R10, R71 ;  /* 0x000000470a0a7220 */ /* 0x000fe20000410000 */
[----:B------:R-:W-:Y:S01]  /*12d80*/  F2FP.BF16.F32.PACK_AB R8, R14, R35 ;  /* 0x000000230e08723e */ /* 0x000fe200000010ff */
        /* <DEDUP_REMOVED lines=14> */
.L_x_1729:
[----:B------:R-:W-:Y:S05]  /*12e70*/  BSYNC B0 ;  /* 0x0000000000007941 */ /* 0x000fea0003800000 */
.L_x_1707:
        /* <DEDUP_REMOVED lines=8> */
.L_x_1705:
[----:B01-3--:R-:W3:Y:S02]  /*12f00*/  LDL R0, [R1+0x30] ;  /* 0x0000300001007983 */ /* 0x00bee40000100800 */
[----:B---3--:R-:W-:-:S13]  /*12f10*/  R2UR UR4, R0 ;  /* 0x00000000000472ca */ /* 0x008fda00000e0000 */
[----:B------:R-:W-:-:S05]  /*12f20*/  IMAD.U32 R0, RZ, RZ, UR4 ;  /* 0x00000004ff007e24 */ /* 0x000fca000f8e00ff */
[----:B------:R-:W-:-:S13]  /*12f30*/  ISETP.NE.AND P0, PT, R0, 0x3, PT ;  /* 0x000000030000780c */ /* 0x000fda0003f05270 */
[----:B------:R-:W-:Y:S05]  /*12f40*/  @!P0 BRA `(.L_x_1758) ;  /* 0x0000000000048947 */ /* 0x000fea0003800000 */
[----:B------:R-:W-:Y:S01]  /*12f50*/  BPT.TRAP 0x1 ;  /* 0x000000040000795c */ /* 0x000fe20000300000 */
.L_x_1758:
[----:B--2-4-:R-:W-:Y:S01]  /*12f60*/  IMAD R9, R160, 0x8, R18 ;  /* 0x00000008a0097824 */ /* 0x014fe200078e0212 */
[----:B------:R-:W-:-:S04]  /*12f70*/  SHF.L.U32 R0, R163, 0x1f, RZ ;  /* 0x0000001fa3007819 */ /* 0x000fc800000006ff */
[----:B------:R0:W1:Y:S01]  /*12f80*/  SYNCS.PHASECHK.TRANS64.TRYWAIT P1, [R9+URZ+0x2a830], R0 ;  /* 0x02a83000090075a7 */ /* 0x000062000802017f */
[----:B------:R-:W-:Y:S05]  /*12f90*/  @!P0 BRA `(.L_x_1759) ;  /* 0x0000000000048947 */ /* 0x000fea0003800000 */
[----:B------:R-:W-:Y:S01]  /*12fa0*/  BPT.TRAP 0x1 ;  /* 0x000000040000795c */ /* 0x000fe20000300000 */
.L_x_1759:
[----:B-1----:R-:W-:Y:S05]  /*12fb0*/  @P1 BRA `(.L_x_1760) ;  /* 0x0000000000081947 */ /* 0x002fea0003800000 */
[----:B------:R-:W1:Y:S02]  /*12fc0*/  SYNCS.PHASECHK.TRANS64.TRYWAIT P1, [R9+URZ+0x2a830], R0 ;  /* 0x02a83000090075a7 */ /* 0x000e64000802017f */
[----:B-1----:R-:W-:Y:S05]  /*12fd0*/  @!P1 BRA `(.L_x_1761) ;  /* 0x0000016800409947 */ /* 0x002fea0003800000 */
.L_x_1760:
        /* <DEDUP_REMOVED lines=40> */
[----:B------:R-:W-:Y:S01]  /*13260*/  UIADD3 UR36, UR4, 0x806, URZ ;  /* 0x0000080604247890 */ /* 0x000fe2000fffe03f */
[----:B0-----:R-:W-:Y:S01]  /*13270*/  IMAD.U32 R10, RZ, RZ, UR8 ;  /* 0x00000008ff0a7e24 */ /* 0x001fe2000f8e00ff */
[----:B------:R-:W-:Y:S01]  /*13280*/  UMOV UR37, 0x40000040 ;  /* 0x4000004000257882 */ /* 0x000fe20000000000 */
        /* <DEDUP_REMOVED lines=54> */
[----:B------:R-:W-:-:S02]  /*135f0*/  IMAD.MOV.U32 R7, RZ, RZ, 0x40000040 ;  /* 0x40000040ff077424 */ /* 0x000fc400078e00ff */
[----:B------:R-:W-:Y:S01]  /*13600*/  IMAD.U32 R11, RZ, RZ, UR9 ;  /* 0x00000009ff0b7e24 */ /* 0x000fe2000f8e00ff */
        /* <DEDUP_REMOVED lines=41> */
.L_x_1762:
[----:B------:R-:W0:Y:S01]  /*138a0*/  LDC R200, c[0x0][0x448] ;  /* 0x00011200ffc87b82 */ /* 0x000e220000000800 */
[----:B------:R-:W-:Y:S01]  /*138b0*/  IMAD.IADD R0, R191, 0x1, R187 ;  /* 0x00000001bf007824 */ /* 0x000fe200078e02bb */
[----:B------:R-:W-:Y:S01]  /*138c0*/  LOP3.LUT R22, R22, 0xffefffff, RZ, 0xc0, !PT ;  /* 0xffefffff16167812 */ /* 0x000fe200078ec0ff */
[----:B------:R-:W-:Y:S01]  /*138d0*/  IMAD.MOV.U32 R5, RZ, RZ, -0x60 ;  /* 0xffffffa0ff057424 */ /* 0x000fe200078e00ff */
[----:B------:R-:W-:Y:S01]  /*138e0*/  ULDC UR4, c[0x0][0x9dc] ;  /* 0x0002770000047ab9 */ /* 0x000fe20000000800 */
[----:B------:R-:W-:Y:S02]  /*138f0*/  IMAD.MOV.U32 R7, RZ, RZ, R0 ;  /* 0x000000ffff077224 */ /* 0x000fe400078e0000 */
[----:B------:R-:W-:Y:S01]  /*13900*/  IMAD R5, R2, R5, 0x61 ;  /* 0x0000006102057424 */ /* 0x000fe200078e0205 */
[----:B------:R-:W1:Y:S03]  /*13910*/  LDC.64 R12, c[0x0][0x9e0] ;  /* 0x00027800ff0c7b82 */ /* 0x000e660000000a00 */
[----:B------:R-:W-:Y:S01]  /*13920*/  VIADD R73, R5, 0xffffffff ;  /* 0xffffffff05497836 */ /* 0x000fe20000000000 */
[----:B0-----:R-:W-:-:S13]  /*13930*/  ISETP.NE.AND P1, PT, R200, 0x1, PT ;  /* 0x00000001c800780c */ /* 0x001fda0003f25270 */
[----:B------:R-:W0:Y:S01]  /*13940*/  @P1 LDC R3, c[0x0][0x44c] ;  /* 0x00011300ff031b82 */ /* 0x000e220000000800 */
[----:B------:R-:W-:-:S04]  /*13950*/  @P1 LOP3.LUT R22, R22, 0x100000, RZ, 0xfc, !PT ;  /* 0x0010000016161812 */ /* 0x000fc800078efcff */
[----:B------:R-:W-:-:S03]  /*13960*/  LOP3.LUT R22, R22, 0xfff7ffff, RZ, 0xc0, !PT ;  /* 0xfff7ffff16167812 */ /* 0x000fc600078ec0ff */
[----:B------:R-:W2:Y:S01]  /*13970*/  @P1 LDC R4, c[0x0][0x450] ;  /* 0x00011400ff041b82 */ /* 0x000ea20000000800 */
[----:B0-----:R-:W-:-:S04]  /*13980*/  @P1 IMAD.HI.U32 R3, R0, R3, RZ ;  /* 0x0000000300031227 */ /* 0x001fc800078e00ff */
[----:B------:R-:W-:Y:S01]  /*13990*/  IMAD R0, R2, -0x60, R167 ;  /* 0xffffffa002007824 */ /* 0x000fe200078e02a7 */
[----:B--2---:R-:W-:Y:S01]  /*139a0*/  @P1 SHF.R.U32.HI R7, RZ, R4, R3 ;  /* 0x00000004ff071219 */ /* 0x004fe20000011603 */
[----:B------:R-:W-:Y:S01]  /*139b0*/  VIADD R3, R9, 0x2a840 ;  /* 0x0002a84009037836 */ /* 0x000fe20000000000 */
[----:B-1----:R-:W-:Y:S01]  /*139c0*/  ISETP.GE.AND P1, PT, R13, 0x1, PT ;  /* 0x000000010d00780c */ /* 0x002fe20003f26270 */
[----:B------:R-:W-:Y:S02]  /*139d0*/  IMAD R4, R190, -0x2, R5 ;  /* 0xfffffffebe047824 */ /* 0x000fe400078e0205 */
[----:B------:R-:W0:Y:S01]  /*139e0*/  SHFL.IDX PT, R6, R7, RZ, 0x1c1f ;  /* 0x001c1fff07067589 */ /* 0x000e2200000e0000 */
[----:B------:R-:W-:Y:S01]  /*139f0*/  PRMT R3, R172, 0x654, R3 ;  /* 0x00000654ac037816 */ /* 0x000fe20000000003 */
[----:B------:R-:W-:Y:S01]  /*13a00*/  IMAD.U32 R9, RZ, RZ, UR4 ;  /* 0x00000004ff097e24 */ /* 0x000fe2000f8e00ff */
[----:B------:R-:W-:Y:S01]  /*13a10*/  IADD3 R11, -R166, R4, R167 ;  /* 0x00000004a60b7210 */ /* 0x000fe20007ffe1a7 */
[----:B------:R-:W-:Y:S01]  /*13a20*/  VIADD R74, R4, 0xffffffff ;  /* 0xffffffff044a7836 */ /* 0x000fe20000000000 */
[----:B------:R1:W-:Y:S03]  /*13a30*/  SYNCS.ARRIVE.TRANS64.RED.A1T0 RZ, [R3+URZ], RZ ;  /* 0x000000ff03ff79a7 */ /* 0x0003e6000810043f */
[----:B------:R-:W-:-:S02]  /*13a40*/  IMAD.IADD R15, R11, 0x1, R12 ;  /* 0x000000010b0f7824 */ /* 0x000fc400078e020c */
[----:B------:R-:W-:Y:S01]  /*13a50*/  @P1 LOP3.LUT R22, R22, 0x80000, RZ, 0xfc, !PT ;  /* 0x0008000016161812 */ /* 0x000fe200078efcff */
[----:B-1----:R-:W-:Y:S01]  /*13a60*/  VIADD R3, R0, 0x60 ;  /* 0x0000006000037836 */ /* 0x002fe20000000000 */
[----:B------:R-:W-:-:S03]  /*13a70*/  LOP3.LUT R0, RZ, R9, RZ, 0x33, !PT ;  /* 0x00000009ff007212 */ /* 0x000fc600078e33ff */
[----:B------:R-:W-:Y:S02]  /*13a80*/  IMAD R100, R190, -0x2, R3 ;  /* 0xfffffffebe647824 */ /* 0x000fe400078e0203 */
[----:B------:R-:W-:-:S04]  /*13a90*/  IMAD.IADD R21, R11, 0x1, R0 ;  /* 0x000000010b157824 */ /* 0x000fc800078e0200 */
[----:B0-----:R-:W-:Y:S01]  /*13aa0*/  IMAD.IADD R3, R21, 0x1, R6 ;  /* 0x0000000115037824 */ /* 0x001fe200078e0206 */
[----:B------:R-:W-:Y:S01]  /*13ab0*/  VIADDMNMX R72, R6, R15, R100, PT ;  /* 0x0000000f06487246 */ /* 0x000fe20003800164 */
[----:B------:R-:W-:Y:S06]  /*13ac0*/  @!P1 BRA `(.L_x_1763) ;  /* 0x00000000004c9947 */ /* 0x000fec0003800000 */
[----:B------:R-:W-:Y:S01]  /*13ad0*/  IADD3 R0, -R166, R167, R6 ;  /* 0x000000a7a6007210 */ /* 0x000fe20007ffe106 */
[----:B------:R-:W-:Y:S03]  /*13ae0*/  BSSY B0, `(.L_x_1764) ;  /* 0x000000e000007945 */ /* 0x000fe60003800000 */
        /* <DEDUP_REMOVED lines=9> */
.L_x_1765:
[----:B------:R-:W-:-:S13]  /*13b80*/  ISETP.NE.AND P1, PT, R13, 0x1, PT ;  /* 0x000000010d00780c */ /* 0x000fda0003f25270 */
[----:B------:R-:W0:Y:S02]  /*13b90*/  @P1 LDC.64 R4, c[0x0][0x9e8] ;  /* 0x00027a00ff041b82 */ /* 0x000e240000000a00 */
[----:B0-----:R-:W-:-:S05]  /*13ba0*/  @P1 IMAD.HI.U32 R4, R0, R4, RZ ;  /* 0x0000000400041227 */ /* 0x001fca00078e00ff */
[----:B------:R-:W-:-:S07]  /*13bb0*/  @P1 SHF.R.U32.HI R0, RZ, R5, R4 ;  /* 0x00000005ff001219 */ /* 0x000fce0000011604 */
.L_x_1766:
[----:B------:R-:W-:Y:S05]  /*13bc0*/  BSYNC B0 ;  /* 0x0000000000007941 */ /* 0x000fea0003800000 */
.L_x_1764:
[----:B------:R-:W-:-:S05]  /*13bd0*/  IMAD R0, R0, R13, R74 ;  /* 0x0000000d00007224 */ /* 0x000fca00078e024a */
[----:B------:R-:W-:Y:S02]  /*13be0*/  VIMNMX R3, R3, R0, !PT ;  /* 0x0000000003037248 */ /* 0x000fe40007fe0100 */
[----:B------:R-:W-:-:S07]  /*13bf0*/  VIADDMNMX R72, R0, R13, R72, PT ;  /* 0x0000000d00487246 */ /* 0x000fce0003800148 */
.L_x_1763:
        /* <DEDUP_REMOVED lines=31> */
[C---:B------:R-:W-:Y:S02]  /*13df0*/  ISETP.LT.OR P2, PT, R72.reuse, 0x1a, P2 ;  /* 0x0000001a4800780c */ /* 0x040fe40001741670 */
        /* <DEDUP_REMOVED lines=65> */
[----:B------:R-:W-:Y:S02]  /*14210*/  P2R R11, PR, RZ, 0x10 ;  /* 0x00000010ff0b7803 */ /* 0x000fe40000000000 */
[----:B------:R-:W-:Y:S02]  /*14220*/  FSEL R64, R64, -INF , !P2 ;  /* 0xff80000040407808 */ /* 0x000fe40005000000 */
[----:B------:R-:W-:Y:S02]  /*14230*/  ISETP.GE.AND P2, PT, R73, 0x52, PT ;  /* 0x000000524900780c */ /* 0x000fe40003f46270 */
[----:B0-----:R-:W-:Y:S02]  /*14240*/  VIADDMNMX R100, R4, R15, R100, PT ;  /* 0x0000000f04647246 */ /* 0x001fe40003800164 */
        /* <DEDUP_REMOVED lines=13> */
[----:B------:R-:W-:Y:S01]  /*14320*/  ISETP.GT.AND P5, PT, R3, 0x59, !P5 ;  /* 0x000000590300780c */ /* 0x000fe20006fa4270 */
[----:B------:R-:W-:-:S03]  /*14330*/  IMAD.IADD R3, R21, 0x1, R4 ;  /* 0x0000000115037824 */ /* 0x000fc600078e0204 */
[----:B------:R-:W-:-:S04]  /*14340*/  ISETP.LT.OR P5, PT, R72, 0x5a, P5 ;  /* 0x0000005a4800780c */ /* 0x000fc80002fa1670 */
[----:B------:R-:W-:Y:S02]  /*14350*/  FSEL R24, R69, -INF , !P5 ;  /* 0xff80000045187808 */ /* 0x000fe40006800000 */
[----:B------:R-:W-:-:S13]  /*14360*/  ISETP.GE.AND P5, PT, R13, 0x1, PT ;  /* 0x000000010d00780c */ /* 0x000fda0003fa6270 */
[----:B------:R-:W-:Y:S05]  /*14370*/  @!P5 BRA `(.L_x_1767) ;  /* 0x00000000004cd947 */ /* 0x000fea0003800000 */
        /* <DEDUP_REMOVED lines=11> */
.L_x_1769:
[----:B------:R-:W-:-:S13]  /*14430*/  ISETP.NE.AND P5, PT, R13, 0x1, PT ;  /* 0x000000010d00780c */ /* 0x000fda0003fa5270 */
[----:B------:R-:W0:Y:S02]  /*14440*/  @P5 LDC.64 R4, c[0x0][0x9e8] ;  /* 0x00027a00ff045b82 */ /* 0x000e240000000a00 */
[----:B0-----:R-:W-:-:S05]  /*14450*/  @P5 IMAD.HI.U32 R4, R7, R4, RZ ;  /* 0x0000000407045227 */ /* 0x001fca00078e00ff */
[----:B------:R-:W-:-:S07]  /*14460*/  @P5 SHF.R.U32.HI R7, RZ, R5, R4 ;  /* 0x00000005ff075219 */ /* 0x000fce0000011604 */
.L_x_1770:
[----:B------:R-:W-:Y:S05]  /*14470*/  BSYNC B0 ;  /* 0x0000000000007941 */ /* 0x000fea0003800000 */
.L_x_1768:
[----:B------:R-:W-:-:S05]  /*14480*/  IMAD R4, R7, R13, R74 ;  /* 0x0000000d07047224 */ /* 0x000fca00078e024a */
[----:B------:R-:W-:Y:S02]  /*14490*/  VIMNMX R3, R3, R4, !PT ;  /* 0x0000000403037248 */ /* 0x000fe40007fe0100 */
[----:B------:R-:W-:-:S07]  /*144a0*/  VIADDMNMX R100, R4, R13, R100, PT ;  /* 0x0000000d04647246 */ /* 0x000fce0003800164 */
.L_x_1767:
[C---:B------:R-:W-:Y:S01]  /*144b0*/  ISETP.GT.AND P1, PT, R3.reuse, 0x1, !P1 ;  /* 0x000000010300780c */ /* 0x040fe20004f24270 */
[----:B------:R-:W-:Y:S01]  /*144c0*/  ULDC UR4, c[0x0][0x988] ;  /* 0x0002620000047ab9 */ /* 0x000fe20000000800 */
[----:B------:R-:W-:Y:S02]  /*144d0*/  ISETP.GT.AND P6, PT, R3, 0x8, !P6 ;  /* 0x000000080300780c */ /* 0x000fe400077c4270 */
[C---:B------:R-:W-:Y:S02]  /*144e0*/  ISETP.LT.OR P1, PT, R100.reuse, 0x2, P1 ;  /* 0x000000026400780c */ /* 0x040fe40000f21670 */
[----:B------:R-:W-:Y:S02]  /*144f0*/  ISETP.LT.OR P6, PT, R100, 0x9, P6 ;  /* 0x000000096400780c */ /* 0x000fe400037c1670 */
[----:B------:R-:W-:Y:S02]  /*14500*/  FSEL R82, R27, -INF , !P1 ;  /* 0xff8000001b527808 */ /* 0x000fe40004800000 */
[----:B------:R-:W-:-:S02]  /*14510*/  ISETP.NE.AND P1, PT, R11, RZ, PT ;  /* 0x000000ff0b00720c */ /* 0x000fc40003f25270 */
[----:B------:R-:W-:Y:S02]  /*14520*/  FSEL R30, R30, -INF , !P6 ;  /* 0xff8000001e1e7808 */ /* 0x000fe40007000000 */
[----:B------:R-:W-:Y:S02]  /*14530*/  ISETP.GT.AND P1, PT, R3, 0x9, !P1 ;  /* 0x000000090300780c */ /* 0x000fe40004f24270 */
[----:B------:R-:W-:Y:S02]  /*14540*/  FMNMX.FTZ R5, R156, R104, !PT ;  /* 0x000000689c057209 */ /* 0x000fe40007810000 */
        /* <DEDUP_REMOVED lines=8> */
[----:B------:R-:W-:-:S02]  /*145d0*/  ISETP.NE.AND P5, PT, R75, RZ, PT ;  /* 0x000000ff4b00720c */ /* 0x000fc40003fa5270 */
        /* <DEDUP_REMOVED lines=8> */
[----:B------:R-:W-:Y:S02]  /*14660*/  ISETP.GT.AND P1, PT, R3, 0x18, !P6 ;  /* 0x000000180300780c */ /* 0x000fe40007724270 */
[----:B------:R-:W-:Y:S02]  /*14670*/  ISETP.NE.AND P6, PT, R76, RZ, PT ;  /* 0x000000ff4c00720c */ /* 0x000fe40003fc5270 */
        /* <DEDUP_REMOVED lines=35> */
[----:B------:R-:W-:Y:S01]  /*148b0*/  FSEL R72, R47, -INF , !P1 ;  /* 0xff8000002f487808 */ /* 0x000fe20004800000 */
[----:B------:R-:W-:Y:S01]  /*148c0*/  IMAD.MOV.U32 R47, RZ, RZ, R187 ;  /* 0x000000ffff2f7224 */ /* 0x000fe200078e00bb */
[----:B------:R-:W-:Y:S02]  /*148d0*/  ISETP.NE.AND P1, PT, R45, RZ, PT ;  /* 0x000000ff2d00720c */ /* 0x000fe40003f25270 */
[----:B------:R-:W-:-:S02]  /*148e0*/  FMNMX.FTZ R5, R68, R5, !PT ;  /* 0x0000000544057209 */ /* 0x000fc40007810000 */
[C---:B------:R-:W-:Y:S02]  /*148f0*/  ISETP.GT.AND P1, PT, R3.reuse, 0x30, !P1 ;  /* 0x000000300300780c */ /* 0x040fe40004f24270 */
[----:B------:R-:W-:Y:S01]  /*14900*/  FMNMX.FTZ R7, R24, R5, !PT ;  /* 0x0000000518077209 */ /* 0x000fe20007810000 */
[----:B------:R-:W-:Y:S01]  /*14910*/  IMAD.U32 R5, RZ, RZ, UR4 ;  /* 0x00000004ff057e24 */ /* 0x000fe2000f8e00ff */
[----:B------:R-:W-:Y:S02]  /*14920*/  ISETP.LT.OR P1, PT, R100, 0x31, P1 ;  /* 0x000000316400780c */ /* 0x000fe40000f21670 */
[----:B------:R-:W-:Y:S01]  /*14930*/  ISETP.GT.AND P4, PT, R3, RZ, !P4 ;  /* 0x000000ff0300720c */ /* 0x000fe20006784270 */
[----:B------:R-:W0:Y:S01]  /*14940*/  SHFL.BFLY PT, R4, R7, 0x2, 0x1f ;  /* 0x0c401f0007047f89 */ /* 0x000e2200000e0000 */
[----:B------:R-:W-:Y:S02]  /*14950*/  FSEL R50, R50, -INF , !P1 ;  /* 0xff80000032327808 */ /* 0x000fe40004800000 */
[----:B------:R-:W-:-:S02]  /*14960*/  ISETP.NE.AND P1, PT, R81, RZ, PT ;  /* 0x000000ff5100720c */ /* 0x000fc40003f25270 */
[----:B------:R-:W-:Y:S02]  /*14970*/  ISETP.LT.OR P4, PT, R100, 0x1, P4 ;  /* 0x000000016400780c */ /* 0x000fe40002781670 */
[----:B------:R-:W-:Y:S02]  /*14980*/  ISETP.GT.AND P1, PT, R3, 0x31, !P1 ;  /* 0x000000310300780c */ /* 0x000fe40004f24270 */
[----:B------:R-:W-:Y:S02]  /*14990*/  FSEL R26, R26, -INF , !P4 ;  /* 0xff8000001a1a7808 */ /* 0x000fe40006000000 */
[----:B------:R-:W-:Y:S02]  /*149a0*/  ISETP.LT.OR P1, PT, R100, 0x32, P1 ;  /* 0x000000326400780c */ /* 0x000fe40000f21670 */
[----:B------:R-:W-:Y:S02]  /*149b0*/  ISETP.NE.AND P5, PT, R57, RZ, PT ;  /* 0x000000ff3900720c */ /* 0x000fe40003fa5270 */
[----:B------:R-:W-:-:S02]  /*149c0*/  FSEL R84, R51, -INF , !P1 ;  /* 0xff80000033547808 */ /* 0x000fc40004800000 */
[----:B------:R-:W-:Y:S02]  /*149d0*/  ISETP.NE.AND P1, PT, R49, RZ, PT ;  /* 0x000000ff3100720c */ /* 0x000fe40003f25270 */
[C---:B------:R-:W-:Y:S02]  /*149e0*/  ISETP.GT.AND P2, PT, R3.reuse, 0x51, !P2 ;  /* 0x000000510300780c */ /* 0x040fe40005744270 */
[C---:B------:R-:W-:Y:S02]  /*149f0*/  ISETP.GT.AND P1, PT, R3.reuse, 0x38, !P1 ;  /* 0x000000380300780c */ /* 0x040fe40004f24270 */
[----:B------:R-:W-:Y:S02]  /*14a00*/  ISETP.GT.AND P3, PT, R3, 0x58, !P3 ;  /* 0x000000580300780c */ /* 0x000fe40005f64270 */
[----:B------:R-:W-:Y:S02]  /*14a10*/  ISETP.LT.OR P1, PT, R100, 0x39, P1 ;  /* 0x000000396400780c */ /* 0x000fe40000f21670 */
[----:B0-----:R-:W-:-:S02]  /*14a20*/  FMNMX.FTZ R11, R7, R4, !PT ;  /* 0x00000004070b7209 */ /* 0x001fc40007810000 */
[----:B------:R-:W-:Y:S02]  /*14a30*/  FSEL R54, R54, -INF , !P1 ;  /* 0xff80000036367808 */ /* 0x000fe40004800000 */
[----:B------:R-:W-:Y:S01]  /*14a40*/  ISETP.NE.AND P1, PT, R83, RZ, PT ;  /* 0x000000ff5300720c */ /* 0x000fe20003f25270 */
[----:B------:R-:W0:Y:S01]  /*14a50*/  SHFL.BFLY PT, R4, R11, 0x1, 0x1f ;  /* 0x0c201f000b047f89 */ /* 0x000e2200000e0000 */
[----:B------:R-:W-:Y:S02]  /*14a60*/  FMNMX.FTZ R7, R26, R82, !PT ;  /* 0x000000521a077209 */ /* 0x000fe40007810000 */
[----:B------:R-:W-:Y:S02]  /*14a70*/  ISETP.GT.AND P1, PT, R3, 0x39, !P1 ;  /* 0x000000390300780c */ /* 0x000fe40004f24270 */
[----:B------:R-:W-:Y:S02]  /*14a80*/  FMNMX.FTZ R7, R30, R7, !PT ;  /* 0x000000071e077209 */ /* 0x000fe40007810000 */
[----:B------:R-:W-:-:S02]  /*14a90*/  ISETP.LT.OR P1, PT, R100, 0x3a, P1 ;  /* 0x0000003a6400780c */ /* 0x000fc40000f21670 */
[----:B------:R-:W-:Y:S02]  /*14aa0*/  FMNMX.FTZ R7, R80, R7, !PT ;  /* 0x0000000750077209 */ /* 0x000fe40007810000 */
[----:B------:R-:W-:Y:S02]  /*14ab0*/  FSEL R88, R55, -INF , !P1 ;  /* 0xff80000037587808 */ /* 0x000fe40004800000 */
[----:B------:R-:W-:Y:S02]  /*14ac0*/  ISETP.NE.AND P1, PT, R53, RZ, PT ;  /* 0x000000ff3500720c */ /* 0x000fe40003f25270 */
[C---:B------:R-:W-:Y:S02]  /*14ad0*/  ISETP.LT.OR P2, PT, R100.reuse, 0x52, P2 ;  /* 0x000000526400780c */ /* 0x040fe40001741670 */
[----:B------:R-:W-:Y:S02]  /*14ae0*/  ISETP.GT.AND P1, PT, R3, 0x40, !P1 ;  /* 0x000000400300780c */ /* 0x000fe40004f24270 */
[----:B------:R-:W-:-:S02]  /*14af0*/  ISETP.LT.OR P3, PT, R100, 0x59, P3 ;  /* 0x000000596400780c */ /* 0x000fc40001f61670 */
[----:B------:R-:W-:Y:S02]  /*14b00*/  ISETP.LT.OR P1, PT, R100, 0x41, P1 ;  /* 0x000000416400780c */ /* 0x000fe40000f21670 */
[----:B------:R-:W-:Y:S02]  /*14b10*/  FSEL R70, R70, -INF , !P3 ;  /* 0xff80000046467808 */ /* 0x000fe40005800000 */
[----:B------:R-:W-:Y:S02]  /*14b20*/  FSEL R58, R58, -INF , !P1 ;  /* 0xff8000003a3a7808 */ /* 0x000fe40004800000 */
[----:B------:R-:W-:Y:S02]  /*14b30*/  ISETP.GT.AND P1, PT, R3, 0x41, !P6 ;  /* 0x000000410300780c */ /* 0x000fe40007724270 */
[----:B0-----:R-:W-:Y:S02]  /*14b40*/  FMNMX.FTZ R4, R11, R4, !PT ;  /* 0x000000040b047209 */ /* 0x001fe40007810000 */
[----:B------:R-:W-:-:S02]  /*14b50*/  ISETP.LT.OR P1, PT, R100, 0x42, P1 ;  /* 0x000000426400780c */ /* 0x000fc40000f21670 */
[----:B------:R-:W-:Y:S01]  /*14b60*/  FMNMX.FTZ R11, R34, R7, !PT ;  /* 0x00000007220b7209 */ /* 0x000fe20007810000 */
[----:B------:R-:W-:Y:S01]  /*14b70*/  FMUL.FTZ R15, R4, R5 ;  /* 0x00000005040f7220 */ /* 0x000fe20000410000 */
[----:B------:R-:W-:Y:S02]  /*14b80*/  FSEL R92, R59, -INF , !P1 ;  /* 0xff8000003b5c7808 */ /* 0x000fe40004800000 */
[----:B------:R-:W-:Y:S02]  /*14b90*/  ISETP.GT.AND P1, PT, R3, 0x48, !P5 ;  /* 0x000000480300780c */ /* 0x000fe40006f24270 */
[----:B------:R-:W-:Y:S02]  /*14ba0*/  FMNMX.FTZ R11, R78, R11, !PT ;  /* 0x0000000b4e0b7209 */ /* 0x000fe40007810000 */
[----:B------:R-:W-:Y:S02]  /*14bb0*/  ISETP.LT.OR P1, PT, R100, 0x49, P1 ;  /* 0x000000496400780c */ /* 0x000fe40000f21670 */
[----:B------:R-:W-:-:S02]  /*14bc0*/  FMNMX.FTZ R11, R38, R11, !PT ;  /* 0x0000000b260b7209 */ /* 0x000fc40007810000 */
[----:B------:R-:W-:Y:S02]  /*14bd0*/  FSEL R62, R62, -INF , !P1 ;  /* 0xff8000003e3e7808 */ /* 0x000fe40004800000 */
[----:B------:R-:W-:Y:S02]  /*14be0*/  FSETP.NEU.FTZ.AND P1, PT, R4, -INF , PT ;  /* 0xff8000000400780b */ /* 0x000fe40003f3d000 */
[----:B------:R-:W-:Y:S02]  /*14bf0*/  FMNMX.FTZ R11, R76, R11, !PT ;  /* 0x0000000b4c0b7209 */ /* 0x000fe40007810000 */
[----:B------:R-:W-:Y:S02]  /*14c00*/  FSEL R39, R15, RZ, P1 ;  /* 0x000000ff0f277208 */ /* 0x000fe40000800000 */
[----:B------:R-:W-:Y:S02]  /*14c10*/  FMNMX.FTZ R15, R42, R11, !PT ;  /* 0x0000000b2a0f7209 */ /* 0x000fe40007810000 */
[----:B------:R-:W-:Y:S01]  /*14c20*/  ISETP.NE.AND P5, PT, R85, RZ, PT ;  /* 0x000000ff5500720c */ /* 0x000fe20003fa5270 */
[--C-:B------:R-:W-:Y:S01]  /*14c30*/  FFMA.FTZ R36, R36, R5, -R39.reuse ;  /* 0x0000000524247223 */ /* 0x100fe20000010827 */
[----:B------:R-:W-:Y:S01]  /*14c40*/  FMNMX.FTZ R15, R74, R15, !PT ;  /* 0x0000000f4a0f7209 */ /* 0x000fe20007810000 */
[-CC-:B------:R-:W-:Y:S01]  /*14c50*/  FFMA.FTZ R29, R32, R5.reuse, -R39.reuse ;  /* 0x00000005201d7223 */ /* 0x180fe20000010827 */
[----:B------:R-:W-:Y:S01]  /*14c60*/  ISETP.GT.AND P1, PT, R3, 0x49, !P5 ;  /* 0x000000490300780c */ /* 0x000fe20006f24270 */
[--C-:B------:R-:W-:Y:S01]  /*14c70*/  FFMA.FTZ R27, R0, R5, -R39.reuse ;  /* 0x00000005001b7223 */ /* 0x100fe20000010827 */
[----:B------:R-:W-:Y:S01]  /*14c80*/  FMNMX.FTZ R15, R46, R15, !PT ;  /* 0x0000000f2e0f7209 */ /* 0x000fe20007810000 */
[-CC-:B------:R-:W-:Y:S01]  /*14c90*/  FFMA.FTZ R31, R20, R5.reuse, -R39.reuse ;  /* 0x00000005141f7223 */ /* 0x180fe20000010827 */
[----:B------:R-:W-:Y:S01]  /*14ca0*/  ISETP.LT.OR P1, PT, R100, 0x4a, P1 ;  /* 0x0000004a6400780c */ /* 0x000fe20000f21670 */
[--C-:B------:R-:W-:Y:S01]  /*14cb0*/  FFMA.FTZ R156, R156, R5, -R39.reuse ;  /* 0x000000059c9c7223 */ /* 0x100fe20000010827 */
[----:B------:R-:W-:Y:S01]  /*14cc0*/  FMNMX.FTZ R15, R72, R15, !PT ;  /* 0x0000000f480f7209 */ /* 0x000fe20007810000 */
[-CC-:B------:R-:W-:Y:S01]  /*14cd0*/  FFMA.FTZ R104, R104, R5.reuse, -R39.reuse ;  /* 0x0000000568687223 */ /* 0x180fe20000010827 */
[----:B------:R-:W-:Y:S01]  /*14ce0*/  ISETP.NE.AND P6, PT, R61, RZ, PT ;  /* 0x000000ff3d00720c */ /* 0x000fe20003fc5270 */
[--C-:B------:R-:W-:Y:S01]  /*14cf0*/  FFMA.FTZ R37, R6, R5, -R39.reuse ;  /* 0x0000000506257223 */ /* 0x100fe20000010827 */
[----:B------:R-:W-:Y:S01]  /*14d00*/  FMNMX.FTZ R21, R50, R15, !PT ;  /* 0x0000000f32157209 */ /* 0x000fe20007810000 */
[--C-:B------:R-:W-:Y:S01]  /*14d10*/  FFMA.FTZ R158, R98, R5, -R39.reuse ;  /* 0x00000005629e7223 */ /* 0x100fe20000010827 */
[----:B------:R-:W-:Y:S01]  /*14d20*/  FSEL R102, R63, -INF , !P1 ;  /* 0xff8000003f667808 */ /* 0x000fe20004800000 */
[----:B------:R-:W-:Y:S01]  /*14d30*/  MUFU.EX2 R156, R156 ;  /* 0x0000009c009c7308 */ /* 0x000fe20000000800 */
[----:B------:R-:W-:Y:S01]  /*14d40*/  FMNMX.FTZ R21, R84, R21, !PT ;  /* 0x0000001554157209 */ /* 0x000fe20007810000 */
[-CC-:B------:R-:W-:Y:S01]  /*14d50*/  FFMA.FTZ R96, R96, R5.reuse, -R39.reuse ;  /* 0x0000000560607223 */ /* 0x180fe20000010827 */
[----:B------:R-:W-:Y:S01]  /*14d60*/  ISETP.GT.AND P1, PT, R3, 0x50, !P6 ;  /* 0x000000500300780c */ /* 0x000fe20007724270 */
[--C-:B------:R-:W-:Y:S01]  /*14d70*/  FFMA.FTZ R152, R94, R5, -R39.reuse ;  /* 0x000000055e987223 */ /* 0x100fe20000010827 */
[----:B------:R-:W-:Y:S01]  /*14d80*/  FMNMX.FTZ R21, R54, R21, !PT ;  /* 0x0000001536157209 */ /* 0x000fe20007810000 */
[--C-:B------:R-:W-:Y:S01]  /*14d90*/  FFMA.FTZ R90, R90, R5, -R39.reuse ;  /* 0x000000055a5a7223 */ /* 0x100fe20000010827 */
[----:B------:R-:W-:Y:S01]  /*14da0*/  ISETP.LT.OR P1, PT, R100, 0x51, P1 ;  /* 0x000000516400780c */ /* 0x000fe20000f21670 */
[----:B------:R-:W0:Y:S01]  /*14db0*/  MUFU.EX2 R7, R104 ;  /* 0x0000006800077308 */ /* 0x000e220000000800 */
[----:B------:R-:W-:Y:S01]  /*14dc0*/  FMNMX.FTZ R21, R88, R21, !PT ;  /* 0x0000001558157209 */ /* 0x000fe20007810000 */
[-CC-:B------:R-:W-:Y:S01]  /*14dd0*/  FFMA.FTZ R154, R86, R5.reuse, -R39.reuse ;  /* 0x00000005569a7223 */ /* 0x180fe20000010827 */
[----:B------:R-:W-:Y:S01]  /*14de0*/  ISETP.NE.AND P5, PT, R65, RZ, PT ;  /* 0x000000ff4100720c */ /* 0x000fe20003fa5270 */
[--C-:B------:R-:W-:Y:S01]  /*14df0*/  FFMA.FTZ R35, R10, R5, -R39.reuse ;  /* 0x000000050a237223 */ /* 0x100fe20000010827 */
[----:B------:R-:W-:Y:S01]  /*14e00*/  FMNMX.FTZ R25, R58, R21, !PT ;  /* 0x000000153a197209 */ /* 0x000fe20007810000 */
[--C-:B------:R-:W-:Y:S01]  /*14e10*/  FFMA.FTZ R148, R40, R5, -R39.reuse ;  /* 0x0000000528947223 */ /* 0x100fe20000010827 */
[----:B------:R-:W-:Y:S01]  /*14e20*/  FSEL R66, R66, -INF , !P1 ;  /* 0xff80000042427808 */ /* 0x000fe20004800000 */
[----:B------:R1:W-:Y:S01]  /*14e30*/  MUFU.EX2 R21, R36 ;  /* 0x0000002400157308 */ /* 0x0003e20000000800 */
[----:B------:R-:W-:Y:S01]  /*14e40*/  FMNMX.FTZ R25, R92, R25, !PT ;  /* 0x000000195c197209 */ /* 0x000fe20007810000 */
[-CC-:B------:R-:W-:Y:S01]  /*14e50*/  FFMA.FTZ R33, R14, R5.reuse, -R39.reuse ;  /* 0x000000050e217223 */ /* 0x180fe20000010827 */
[----:B------:R-:W-:Y:S01]  /*14e60*/  ISETP.GT.AND P4, PT, R3, 0x59, !P5 ;  /* 0x000000590300780c */ /* 0x000fe20006f84270 */
[--C-:B------:R-:W-:Y:S01]  /*14e70*/  FFMA.FTZ R150, R44, R5, -R39.reuse ;  /* 0x000000052c967223 */ /* 0x100fe20000010827 */
[----:B------:R-:W-:Y:S01]  /*14e80*/  FMNMX.FTZ R25, R62, R25, !PT ;  /* 0x000000193e197209 */ /* 0x000fe20007810000 */
[----:B------:R-:W-:Y:S01]  /*14e90*/  FFMA.FTZ R144, R48, R5, -R39 ;  /* 0x0000000530907223 */ /* 0x000fe20000010827 */
[----:B------:R-:W-:Y:S01]  /*14ea0*/  ISETP.LT.OR P4, PT, R100, 0x5a, P4 ;  /* 0x0000005a6400780c */ /* 0x000fe20002781670 */
[----:B------:R-:W2:Y:S01]  /*14eb0*/  MUFU.EX2 R158, R158 ;  /* 0x0000009e009e7308 */ /* 0x000ea20000000800 */
[----:B------:R-:W-:Y:S01]  /*14ec0*/  FMNMX.FTZ R25, R102, R25, !PT ;  /* 0x0000001966197209 */ /* 0x000fe20007810000 */
[----:B0-----:R-:W-:Y:S01]  /*14ed0*/  FADD.FTZ R43, R156, R7 ;  /* 0x000000079c2b7221 */ /* 0x001fe20000010000 */
[----:B-1----:R-:W-:Y:S01]  /*14ee0*/  FSEL R36, R67, -INF , !P2 ;  /* 0xff80000043247808 */ /* 0x002fe20005000000 */
[--C-:B------:R-:W-:Y:S01]  /*14ef0*/  FFMA.FTZ R146, R52, R5, -R39.reuse ;  /* 0x0000000534927223 */ /* 0x100fe20000010827 */
[----:B------:R-:W-:Y:S01]  /*14f00*/  FMNMX.FTZ R3, R66, R25, !PT ;  /* 0x0000001942037209 */ /* 0x000fe20007810000 */
[--C-:B------:R-:W-:Y:S01]  /*14f10*/  FFMA.FTZ R140, R56, R5, -R39.reuse ;  /* 0x00000005388c7223 */ /* 0x100fe20000010827 */
[----:B------:R-:W-:Y:S01]  /*14f20*/  FSEL R32, R71, -INF , !P4 ;  /* 0xff80000047207808 */ /* 0x000fe20006000000 */
[----:B------:R-:W0:Y:S01]  /*14f30*/  MUFU.EX2 R11, R96 ;  /* 0x00000060000b7308 */ /* 0x000e220000000800 */
[----:B------:R-:W-:Y:S01]  /*14f40*/  FMNMX.FTZ R3, R36, R3, !PT ;  /* 0x0000000324037209 */ /* 0x000fe20007810000 */
[-CC-:B------:R-:W-:Y:S01]  /*14f50*/  FFMA.FTZ R136, R64, R5.reuse, -R39.reuse ;  /* 0x0000000540887223 */ /* 0x180fe20000010827 */
[----:B------:R-:W-:Y:S01]  /*14f60*/  FFMA.FTZ R138, R68, R5, -R39 ;  /* 0x00000005448a7223 */ /* 0x000fe20000010827 */
[----:B------:R-:W-:-:S02]  /*14f70*/  ISETP.NE.AND P5, PT, R200, 0x1, PT ;  /* 0x00000001c800780c */ /* 0x000fc40003fa5270 */
[----:B------:R-:W-:Y:S02]  /*14f80*/  FMNMX.FTZ R3, R70, R3, !PT ;  /* 0x0000000346037209 */ /* 0x000fe40007810000 */
[----:B------:R-:W1:Y:S01]  /*14f90*/  MUFU.EX2 R152, R152 ;  /* 0x0000009800987308 */ /* 0x000e620000000800 */
[----:B------:R-:W-:Y:S02]  /*14fa0*/  F2FP.BF16.F32.PACK_AB R156, R7, R156 ;  /* 0x0000009c079c723e */ /* 0x000fe400000010ff */
[----:B------:R-:W-:-:S05]  /*14fb0*/  FMNMX.FTZ R3, R32, R3, !PT ;  /* 0x0000000320037209 */ /* 0x000fca0007810000 */
[----:B------:R-:W3:Y:S01]  /*14fc0*/  SHFL.BFLY PT, R0, R3, 0x2, 0x1f ;  /* 0x0c401f0003007f89 */ /* 0x000ee200000e0000 */
[----:B------:R-:W4:Y:S01]  /*14fd0*/  MUFU.EX2 R15, R90 ;  /* 0x0000005a000f7308 */ /* 0x000f220000000800 */
[----:B------:R-:W4:Y:S07]  /*14fe0*/  @P5 LDC R49, c[0x0][0x450] ;  /* 0x00011400ff315b82 */ /* 0x000f2e0000000800 */
[----:B------:R2:W-:Y:S08]  /*14ff0*/  MUFU.EX2 R25, R29 ;  /* 0x0000001d00197308 */ /* 0x0005f00000000800 */
[----:B------:R-:W4:Y:S01]  /*15000*/  MUFU.EX2 R154, R154 ;  /* 0x0000009a009a7308 */ /* 0x000f220000000800 */
[----:B--2---:R-:W-:Y:S01]  /*15010*/  FFMA.FTZ R29, R28, R5, -R39 ;  /* 0x000000051c1d7223 */ /* 0x004fe20000010827 */
[----:B------:R-:W-:Y:S01]  /*15020*/  FADD.FTZ R28, R158, R43 ;  /* 0x0000002b9e1c7221 */ /* 0x000fe20000010000 */
[----:B0-----:R-:W-:-:S03]  /*15030*/  F2FP.BF16.F32.PACK_AB R158, R11, R158 ;  /* 0x0000009e0b9e723e */ /* 0x001fc600000010ff */
[----:B------:R-:W-:Y:S01]  /*15040*/  FADD.FTZ R43, R11, R28 ;  /* 0x0000001c0b2b7221 */ /* 0x000fe20000010000 */
[----:B---3--:R-:W-:Y:S01]  /*15050*/  FMNMX.FTZ R20, R3, R0, !PT ;  /* 0x0000000003147209 */ /* 0x008fe20007810000 */
[----:B------:R-:W0:Y:S01]  /*15060*/  MUFU.EX2 R148, R148 ;  /* 0x0000009400947308 */ /* 0x000e220000000800 */
[-CC-:B------:R-:W-:Y:S01]  /*15070*/  FFMA.FTZ R0, R60, R5.reuse, -R39.reuse ;  /* 0x000000053c007223 */ /* 0x180fe20000010827 */
[----:B------:R-:W-:Y:S02]  /*15080*/  FFMA.FTZ R39, R24, R5, -R39 ;  /* 0x0000000518277223 */ /* 0x000fe40000010827 */
[----:B------:R-:W2:Y:S04]  /*15090*/  SHFL.BFLY PT, R3, R20, 0x1, 0x1f ;  /* 0x0c201f0014037f89 */ /* 0x000ea800000e0000 */
[----:B------:R-:W-:Y:S08]  /*150a0*/  MUFU.EX2 R150, R150 ;  /* 0x0000009600967308 */ /* 0x000ff00000000800 */
[----:B------:R-:W-:Y:S08]  /*150b0*/  MUFU.EX2 R27, R27 ;  /* 0x0000001b001b7308 */ /* 0x000ff00000000800 */
[----:B------:R-:W-:Y:S01]  /*150c0*/  MUFU.EX2 R144, R144 ;  /* 0x0000009000907308 */ /* 0x000fe20000000800 */
[----:B--2---:R-:W-:-:S04]  /*150d0*/  FMNMX.FTZ R3, R20, R3, !PT ;  /* 0x0000000314037209 */ /* 0x004fc80007810000 */
[C---:B------:R-:W-:Y:S01]  /*150e0*/  FSETP.NEU.FTZ.AND P1, PT, R3.reuse, -INF , PT ;  /* 0xff8000000300780b */ /* 0x040fe20003f3d000 */
[----:B------:R-:W-:Y:S02]  /*150f0*/  FMUL.FTZ R6, R3, R5 ;  /* 0x0000000503067220 */ /* 0x000fe40000410000 */
[----:B------:R-:W-:Y:S03]  /*15100*/  MUFU.EX2 R29, R29 ;  /* 0x0000001d001d7308 */ /* 0x000fe60000000800 */
[----:B------:R-:W-:-:S05]  /*15110*/  FSEL R41, R6, RZ, P1 ;  /* 0x000000ff06297208 */ /* 0x000fca0000800000 */
[----:B------:R-:W-:Y:S01]  /*15120*/  MUFU.EX2 R146, R146 ;  /* 0x0000009200927308 */ /* 0x000fe20000000800 */
[-CC-:B------:R-:W-:Y:S01]  /*15130*/  FFMA.FTZ R157, R26, R5.reuse, -R41.reuse ;  /* 0x000000051a9d7223 */ /* 0x180fe20000010829 */
[-CC-:B------:R-:W-:Y:S01]  /*15140*/  FFMA.FTZ R6, R82, R5.reuse, -R41.reuse ;  /* 0x0000000552067223 */ /* 0x180fe20000010829 */
[-CC-:B------:R-:W-:Y:S01]  /*15150*/  FFMA.FTZ R159, R30, R5.reuse, -R41.reuse ;  /* 0x000000051e9f7223 */ /* 0x180fe20000010829 */
[-CC-:B------:R-:W-:Y:S01]  /*15160*/  FFMA.FTZ R10, R80, R5.reuse, -R41.reuse ;  /* 0x00000005500a7223 */ /* 0x180fe20000010829 */
[-CC-:B------:R-:W-:Y:S01]  /*15170*/  FFMA.FTZ R153, R34, R5.reuse, -R41.reuse ;  /* 0x0000000522997223 */ /* 0x180fe20000010829 */
[-CC-:B------:R-:W-:Y:S01]  /*15180*/  FFMA.FTZ R14, R78, R5.reuse, -R41.reuse ;  /* 0x000000054e0e7223 */ /* 0x180fe20000010829 */
[-C--:B------:R-:W-:Y:S01]  /*15190*/  FFMA.FTZ R155, R38, R5.reuse, -R41 ;  /* 0x00000005269b7223 */ /* 0x080fe20000010829 */
[----:B------:R-:W-:Y:S01]  /*151a0*/  MUFU.EX2 R157, R157 ;  /* 0x0000009d009d7308 */ /* 0x000fe20000000800 */
[----:B-1----:R-:W-:Y:S01]  /*151b0*/  FADD.FTZ R30, R152, R43 ;  /* 0x0000002b981e7221 */ /* 0x002fe20000010000 */
[-CC-:B------:R-:W-:Y:S01]  /*151c0*/  FFMA.FTZ R20, R76, R5.reuse, -R41.reuse ;  /* 0x000000054c147223 */ /* 0x180fe20000010829 */
[-CC-:B------:R-:W-:Y:S01]  /*151d0*/  FFMA.FTZ R149, R42, R5.reuse, -R41.reuse ;  /* 0x000000052a957223 */ /* 0x180fe20000010829 */
[-CC-:B------:R-:W-:Y:S01]  /*151e0*/  FFMA.FTZ R24, R74, R5.reuse, -R41.reuse ;  /* 0x000000054a187223 */ /* 0x180fe20000010829 */
[----:B----4-:R-:W-:Y:S01]  /*151f0*/  FADD.FTZ R45, R15, R30 ;  /* 0x0000001e0f2d7221 */ /* 0x010fe20000010000 */
[-CC-:B------:R-:W-:Y:S01]  /*15200*/  FFMA.FTZ R151, R46, R5.reuse, -R41.reuse ;  /* 0x000000052e977223 */ /* 0x180fe20000010829 */
[-C--:B------:R-:W-:Y:S01]  /*15210*/  FFMA.FTZ R26, R72, R5.reuse, -R41 ;  /* 0x00000005481a7223 */ /* 0x080fe20000010829 */
[----:B------:R-:W1:Y:S01]  /*15220*/  MUFU.EX2 R6, R6 ;  /* 0x0000000600067308 */ /* 0x000e620000000800 */
[----:B------:R-:W-:Y:S01]  /*15230*/  FADD.FTZ R30, R154, R45 ;  /* 0x0000002d9a1e7221 */ /* 0x000fe20000010000 */
[-CC-:B------:R-:W-:Y:S01]  /*15240*/  FFMA.FTZ R50, R50, R5.reuse, -R41.reuse ;  /* 0x0000000532327223 */ /* 0x180fe20000010829 */
[-CC-:B------:R-:W-:Y:S01]  /*15250*/  FFMA.FTZ R84, R84, R5.reuse, -R41.reuse ;  /* 0x0000000554547223 */ /* 0x180fe20000010829 */
[-CC-:B------:R-:W-:Y:S01]  /*15260*/  FFMA.FTZ R54, R54, R5.reuse, -R41.reuse ;  /* 0x0000000536367223 */ /* 0x180fe20000010829 */
[----:B------:R-:W-:Y:S01]  /*15270*/  FADD.FTZ R45, R21, R30 ;  /* 0x0000001e152d7221 */ /* 0x000fe20000010000 */
[----:B------:R-:W2:Y:S01]  /*15280*/  @P5 LDC R34, c[0x0][0x44c] ;  /* 0x00011300ff225b82 */ /* 0x000ea20000000800 */
[-C--:B------:R-:W-:Y:S01]  /*15290*/  FFMA.FTZ R88, R88, R5.reuse, -R41 ;  /* 0x0000000558587223 */ /* 0x080fe20000010829 */
[----:B------:R-:W3:Y:S01]  /*152a0*/  MUFU.EX2 R159, R159 ;  /* 0x0000009f009f7308 */ /* 0x000ee20000000800 */
[----:B0-----:R-:W-:Y:S01]  /*152b0*/  FADD.FTZ R30, R148, R45 ;  /* 0x0000002d941e7221 */ /* 0x001fe20000010000 */
[-CC-:B------:R-:W-:Y:S01]  /*152c0*/  FFMA.FTZ R58, R58, R5.reuse, -R41.reuse ;  /* 0x000000053a3a7223 */ /* 0x180fe20000010829 */
[-CC-:B------:R-:W-:Y:S01]  /*152d0*/  FFMA.FTZ R92, R92, R5.reuse, -R41.reuse ;  /* 0x000000055c5c7223 */ /* 0x180fe20000010829 */
[-CC-:B------:R-:W-:Y:S01]  /*152e0*/  FFMA.FTZ R62, R62, R5.reuse, -R41.reuse ;  /* 0x000000053e3e7223 */ /* 0x180fe20000010829 */
[----:B------:R-:W-:Y:S01]  /*152f0*/  FADD.FTZ R45, R25, R30 ;  /* 0x0000001e192d7221 */ /* 0x000fe20000010000 */
[-CC-:B------:R-:W-:Y:S01]  /*15300*/  FFMA.FTZ R102, R102, R5.reuse, -R41.reuse ;  /* 0x0000000566667223 */ /* 0x180fe20000010829 */
[-C--:B------:R-:W-:Y:S01]  /*15310*/  FFMA.FTZ R66, R66, R5.reuse, -R41 ;  /* 0x0000000542427223 */ /* 0x080fe20000010829 */
[----:B------:R-:W0:Y:S01]  /*15320*/  MUFU.EX2 R10, R10 ;  /* 0x0000000a000a7308 */ /* 0x000e220000000800 */
[----:B-1----:R-:W-:Y:S01]  /*15330*/  FADD.FTZ R28, R157, R6 ;  /* 0x000000069d1c7221 */ /* 0x002fe20000010000 */
[----:B------:R-:W-:Y:S01]  /*15340*/  FADD.FTZ R30, R150, R45 ;  /* 0x0000002d961e7221 */ /* 0x000fe20000010000 */
[-CC-:B------:R-:W-:Y:S01]  /*15350*/  FFMA.FTZ R36, R36, R5.reuse, -R41.reuse ;  /* 0x0000000524247223 */ /* 0x180fe20000010829 */
[-CC-:B------:R-:W-:Y:S01]  /*15360*/  FFMA.FTZ R70, R70, R5.reuse, -R41.reuse ;  /* 0x0000000546467223 */ /* 0x180fe20000010829 */
[----:B------:R-:W-:Y:S01]  /*15370*/  FFMA.FTZ R32, R32, R5, -R41 ;  /* 0x0000000520207223 */ /* 0x000fe20000010829 */
[----:B------:R-:W-:Y:S01]  /*15380*/  FADD.FTZ R45, R27, R30 ;  /* 0x0000001e1b2d7221 */ /* 0x000fe20000010000 */
[----:B------:R-:W-:Y:S01]  /*15390*/  F2FP.BF16.F32.PACK_AB R157, R6, R157 ;  /* 0x0000009d069d723e */ /* 0x000fe200000010ff */
[----:B------:R-:W1:Y:S01]  /*153a0*/  MUFU.EX2 R153, R153 ;  /* 0x0000009900997308 */ /* 0x000e620000000800 */
[----:B---3--:R-:W-:Y:S01]  /*153b0*/  FADD.FTZ R43, R159, R28 ;  /* 0x0000001c9f2b7221 */ /* 0x008fe20000010000 */
[----:B------:R-:W-:Y:S01]  /*153c0*/  FADD.FTZ R30, R144, R45 ;  /* 0x0000002d901e7221 */ /* 0x000fe20000010000 */
[----:B------:R-:W-:-:S02]  /*153d0*/  F2FP.BF16.F32.PACK_AB R152, R15, R152 ;  /* 0x000000980f98723e */ /* 0x000fc400000010ff */
[----:B------:R-:W-:Y:S01]  /*153e0*/  F2FP.BF16.F32.PACK_AB R154, R21, R154 ;  /* 0x0000009a159a723e */ /* 0x000fe200000010ff */
[----:B--2---:R-:W-:Y:S01]  /*153f0*/  @P5 IMAD.HI.U32 R34, R187, R34, RZ ;  /* 0x00000022bb225227 */ /* 0x004fe200078e00ff */
[----:B------:R-:W-:Y:S01]  /*15400*/  F2FP.BF16.F32.PACK_AB R148, R25, R148 ;  /* 0x000000941994723e */ /* 0x000fe200000010ff */
[----:B------:R-:W2:Y:S02]  /*15410*/  MUFU.EX2 R14, R14 ;  /* 0x0000000e000e7308 */ /* 0x000ea40000000800 */
[C---:B0-----:R-:W-:Y:S01]  /*15420*/  FADD.FTZ R28, R10.reuse, R43 ;  /* 0x0000002b0a1c7221 */ /* 0x041fe20000010000 */
[----:B------:R-:W-:Y:S01]  /*15430*/  F2FP.BF16.F32.PACK_AB R159, R10, R159 ;  /* 0x0000009f0a9f723e */ /* 0x000fe200000010ff */
[----:B------:R-:W-:Y:S01]  /*15440*/  VIADD R10, R2, 0xfffffffe ;  /* 0xfffffffe020a7836 */ /* 0x000fe20000000000 */
[----:B------:R-:W-:Y:S02]  /*15450*/  @P5 SHF.R.U32.HI R47, RZ, R49, R34 ;  /* 0x00000031ff2f5219 */ /* 0x000fe40000011622 */
[----:B------:R-:W-:Y:S01]  /*15460*/  ISETP.GE.AND P5, PT, R13, 0x1, PT ;  /* 0x000000010d00780c */ /* 0x000fe20003fa6270 */
[----:B------:R-:W0:Y:S01]  /*15470*/  MUFU.EX2 R155, R155 ;  /* 0x0000009b009b7308 */ /* 0x000e220000000800 */
[----:B-1----:R-:W-:Y:S01]  /*15480*/  FADD.FTZ R43, R153, R28 ;  /* 0x0000001c992b7221 */ /* 0x002fe20000010000 */
[----:B------:R-:W-:Y:S01]  /*15490*/  IMAD.IADD R45, R142, 0x1, R47 ;  /* 0x000000018e2d7824 */ /* 0x000fe200078e022f */
[----:B------:R-:W-:-:S02]  /*154a0*/  F2FP.BF16.F32.PACK_AB R150, R27, R150 ;  /* 0x000000961b96723e */ /* 0x000fc400000010ff */
[----:B------:R-:W-:Y:S01]  /*154b0*/  F2FP.BF16.F32.PACK_AB R144, R29, R144 ;  /* 0x000000901d90723e */ /* 0x000fe200000010ff */
[----:B------:R-:W-:Y:S02]  /*154c0*/  IMAD.IADD R12, R45, 0x1, R12 ;  /* 0x000000012d0c7824 */ /* 0x000fe400078e020c */
[----:B------:R-:W1:Y:S01]  /*154d0*/  MUFU.EX2 R20, R20 ;  /* 0x0000001400147308 */ /* 0x000e620000000800 */
[C---:B--2---:R-:W-:Y:S01]  /*154e0*/  FADD.FTZ R28, R14.reuse, R43 ;  /* 0x0000002b0e1c7221 */ /* 0x044fe20000010000 */
[----:B------:R-:W-:-:S06]  /*154f0*/  F2FP.BF16.F32.PACK_AB R153, R14, R153 ;  /* 0x000000990e99723e */ /* 0x000fcc00000010ff */
[----:B------:R-:W2:Y:S01]  /*15500*/  MUFU.EX2 R149, R149 ;  /* 0x0000009500957308 */ /* 0x000ea20000000800 */
[----:B0-----:R-:W-:-:S07]  /*15510*/  FADD.FTZ R43, R155, R28 ;  /* 0x0000001c9b2b7221 */ /* 0x001fce0000010000 */
[----:B------:R-:W0:Y:S01]  /*15520*/  MUFU.EX2 R24, R24 ;  /* 0x0000001800187308 */ /* 0x000e220000000800 */
[C---:B-1----:R-:W-:Y:S01]  /*15530*/  FADD.FTZ R28, R20.reuse, R43 ;  /* 0x0000002b141c7221 */ /* 0x042fe20000010000 */
[----:B------:R-:W-:-:S06]  /*15540*/  F2FP.BF16.F32.PACK_AB R155, R20, R155 ;  /* 0x0000009b149b723e */ /* 0x000fcc00000010ff */
[----:B------:R-:W1:Y:S01]  /*15550*/  MUFU.EX2 R151, R151 ;  /* 0x0000009700977308 */ /* 0x000e620000000800 */
[----:B--2---:R-:W-:-:S07]  /*15560*/  FADD.FTZ R43, R149, R28 ;  /* 0x0000001c952b7221 */ /* 0x004fce0000010000 */
[----:B------:R-:W2:Y:S01]  /*15570*/  MUFU.EX2 R26, R26 ;  /* 0x0000001a001a7308 */ /* 0x000ea20000000800 */
[C---:B0-----:R-:W-:Y:S01]  /*15580*/  FADD.FTZ R28, R24.reuse, R43 ;  /* 0x0000002b181c7221 */ /* 0x041fe20000010000 */
[----:B------:R-:W-:Y:S01]  /*15590*/  FADD.FTZ R43, R29, R30 ;  /* 0x0000001e1d2b7221 */ /* 0x000fe20000010000 */
[----:B------:R-:W-:-:S05]  /*155a0*/  F2FP.BF16.F32.PACK_AB R149, R24, R149 ;  /* 0x000000951895723e */ /* 0x000fca00000010ff */
[----:B------:R-:W0:Y:S01]  /*155b0*/  MUFU.EX2 R31, R31 ;  /* 0x0000001f001f7308 */ /* 0x000e220000000800 */
[----:B-1----:R-:W-:Y:S01]  /*155c0*/  FADD.FTZ R41, R151, R28 ;  /* 0x0000001c97297221 */ /* 0x002fe20000010000 */
[----:B------:R-:W-:-:S06]  /*155d0*/  FADD.FTZ R28, R146, R43 ;  /* 0x0000002b921c7221 */ /* 0x000fcc0000010000 */
        /* <DEDUP_REMOVED lines=26> */
[----:B-----5:R-:W2:Y:S01]  /*15780*/  MUFU.EX2 R141, R92 ;  /* 0x0000005c008d7308 */ /* 0x020ea20000000800 */
        /* <DEDUP_REMOVED lines=17> */
[----:B-1----:R-:W-:-:S07]  /*158a0*/  FADD.FTZ R0, R66, R11 ;  /* 0x0000000b42007221 */ /* 0x002fce0000010000 */
[----:B------:R-:W1:Y:S01]  /*158b0*/  MUFU.EX2 R139, R32 ;  /* 0x00000020008b7308 */ /* 0x000e620000000800 */
[C---:B--2---:R-:W-:Y:S01]  /*158c0*/  FADD.FTZ R11, R137.reuse, R0 ;  /* 0x00000000890b7221 */ /* 0x044fe20000010000 */
[----:B------:R-:W-:-:S06]  /*158d0*/  F2FP.BF16.F32.PACK_AB R137, R137, R66 ;  /* 0x000000428989723e */ /* 0x000fcc00000010ff */
[----:B------:R-:W2:Y:S01]  /*158e0*/  MUFU.EX2 R39, R39 ;  /* 0x0000002700277308 */ /* 0x000ea20000000800 */
[----:B0-----:R-:W-:-:S04]  /*158f0*/  FADD.FTZ R6, R70, R11 ;  /* 0x0000000b46067221 */ /* 0x001fc80000010000 */
[C---:B-1----:R-:W-:Y:S01]  /*15900*/  FADD.FTZ R6, R139.reuse, R6 ;  /* 0x000000068b067221 */ /* 0x042fe20000010000 */
[----:B------:R-:W-:Y:S01]  /*15910*/  F2FP.BF16.F32.PACK_AB R139, R139, R70 ;  /* 0x000000468b8b723e */ /* 0x000fe200000010ff */
[C---:B--2---:R-:W-:Y:S01]  /*15920*/  FADD.FTZ R7, R39.reuse, R28 ;  /* 0x0000001c27077221 */ /* 0x044fe20000010000 */
[----:B------:R-:W-:Y:S01]  /*15930*/  F2FP.BF16.F32.PACK_AB R138, R39, R138 ;  /* 0x0000008a278a723e */ /* 0x000fe200000010ff */
[----:B------:R-:W-:Y:S06]  /*15940*/  @!P5 BRA `(.L_x_1771) ;  /* 0x000000000048d947 */ /* 0x000fec0003800000 */
        /* <DEDUP_REMOVED lines=11> */
.L_x_1773:
[----:B------:R-:W-:-:S13]  /*15a00*/  ISETP.NE.AND P1, PT, R13, 0x1, PT ;  /* 0x000000010d00780c */ /* 0x000fda0003f25270 */
[----:B------:R-:W0:Y:S02]  /*15a10*/  @P1 LDC.64 R14, c[0x0][0x9e8] ;  /* 0x00027a00ff0e1b82 */ /* 0x000e240000000a00 */
[----:B0-----:R-:W-:-:S05]  /*15a20*/  @P1 IMAD.HI.U32 R2, R0, R14, RZ ;  /* 0x0000000e00021227 */ /* 0x001fca00078e00ff */
[----:B------:R-:W-:-:S07]  /*15a30*/  @P1 SHF.R.U32.HI R0, RZ, R15, R2 ;  /* 0x0000000fff001219 */ /* 0x000fce0000011602 */
.L_x_1774:
[----:B------:R-:W-:Y:S05]  /*15a40*/  BSYNC B0 ;  /* 0x0000000000007941 */ /* 0x000fea0003800000 */
.L_x_1772:
[----:B------:R-:W-:-:S05]  /*15a50*/  IMAD R13, R0, R13, R13 ;  /* 0x0000000d000d7224 */ /* 0x000fca00078e020d */
[----:B------:R-:W-:-:S07]  /*15a60*/  VIMNMX R12, R12, R13, PT ;  /* 0x0000000d0c0c7248 */ /* 0x000fce0003fe0100 */
.L_x_1771:
[----:B------:R-:W-:Y:S01]  /*15a70*/  IMAD.HI R12, R12, 0x2aaaaaab, RZ ;  /* 0x2aaaaaab0c0c7827 */ /* 0x000fe200078e02ff */
[----:B------:R-:W-:Y:S01]  /*15a80*/  ULDC UR39, c[0x0][0x9e4] ;  /* 0x0002790000277ab9 */ /* 0x000fe20000000800 */
[----:B------:R-:W-:Y:S01]  /*15a90*/  ULDC UR38, c[0x0][0x9e4] ;  /* 0x0002790000267ab9 */ /* 0x000fe20000000800 */
[----:B------:R-:W-:Y:S01]  /*15aa0*/  ULDC UR50, c[0x0][0x9dc] ;  /* 0x0002770000327ab9 */ /* 0x000fe20000000800 */
[----:B------:R-:W-:Y:S01]  /*15ab0*/  ULDC UR42, c[0x0][0x9dc] ;  /* 0x00027700002a7ab9 */ /* 0x000fe20000000800 */
[----:B------:R-:W-:Y:S01]  /*15ac0*/  SHF.R.U32.HI R11, RZ, 0x1f, R12 ;  /* 0x0000001fff0b7819 */ /* 0x000fe2000001160c */
[----:B------:R-:W-:Y:S01]  /*15ad0*/  ULDC UR43, c[0x0][0x988] ;  /* 0x00026200002b7ab9 */ /* 0x000fe20000000800 */
[----:B------:R-:W-:Y:S01]  /*15ae0*/  ULDC UR47, c[0x0][0x988] ;  /* 0x00026200002f7ab9 */ /* 0x000fe20000000800 */
[----:B------:R-:W-:Y:S01]  /*15af0*/  ULDC UR46, c[0x0][0x988] ;  /* 0x00026200002e7ab9 */ /* 0x000fe20000000800 */
[----:B------:R-:W-:Y:S01]  /*15b00*/  LEA.HI.SX32 R12, R12, R11, 0x1c ;  /* 0x0000000b0c0c7211 */ /* 0x000fe200078fe2ff */
[----:B------:R-:W-:Y:S01]  /*15b10*/  ULDC UR54, c[0x0][0x9e0] ;  /* 0x0002780000367ab9 */ /* 0x000fe20000000800 */
[----:B------:R-:W-:Y:S01]  /*15b20*/  ULDC UR51, c[0x0][0x9e0] ;  /* 0x0002780000337ab9 */ /* 0x000fe20000000800 */
[----:B------:R-:W-:Y:S01]  /*15b30*/  BSSY B1, `(.L_x_1775) ;  /* 0x0000352000017945 */ /* 0x000fe20003800000 */
[----:B------:R-:W-:Y:S01]  /*15b40*/  VIMNMX R11, R189, R12, !PT ;  /* 0x0000000cbd0b7248 */ /* 0x000fe20007fe0100 */
[----:B------:R-:W-:Y:S01]  /*15b50*/  IMAD.MOV.U32 R2, RZ, RZ, 0x3f800000 ;  /* 0x3f800000ff027424 */ /* 0x000fe200078e00ff */
[----:B------:R-:W-:Y:S01]  /*15b60*/  CS2R R86, SRZ ;  /* 0x0000000000567805 */ /* 0x000fe2000001ff00 */
[----:B------:R-:W-:Y:S01]  /*15b70*/  IMAD.MOV.U32 R0, RZ, RZ, 0x3f800000 ;  /* 0x3f800000ff007424 */ /* 0x000fe200078e00ff */
[----:B------:R-:W-:-:S02]  /*15b80*/  ISETP.GE.AND P1, PT, R10, R11, PT ;  /* 0x0000000b0a00720c */ /* 0x000fc40003f26270 */
        /* <DEDUP_REMOVED lines=30> */
[----:B------:R-:W-:Y:S01]  /*15d70*/  CS2R R24, SRZ ;  /* 0x0000000000187805 */ /* 0x000fe2000001ff00 */
[----:B------:R-:W-:Y:S06]  /*15d80*/  @!P1 BRA `(.L_x_1776) ;  /* 0x0000003000b09947 */ /* 0x000fec0003800000 */
[----:B------:R-:W-:Y:S01]  /*15d90*/  BSSY B0, `(.L_x_1777) ;  /* 0x0000327000007945 */ /* 0x000fe20003800000 */
[----:B------:R-:W-:Y:S02]  /*15da0*/  IMAD.MOV.U32 R2, RZ, RZ, 0x3f800000 ;  /* 0x3f800000ff027424 */ /* 0x000fe400078e00ff */
[----:B------:R-:W-:-:S07]  /*15db0*/  IMAD.MOV.U32 R87, RZ, RZ, RZ ;  /* 0x000000ffff577224 */ /* 0x000fce00078e00ff */
.L_x_1798:
[----:B------:R-:W-:-:S05]  /*15dc0*/  VIADD R20, R160, 0x1 ;  /* 0x00000001a0147836 */ /* 0x000fca0000000000 */
[----:B------:R-:W-:-:S04]  /*15dd0*/  ISETP.NE.AND P1, PT, R20, 0x2, PT ;  /* 0x000000021400780c */ /* 0x000fc80003f25270 */
[----:B------:R-:W-:Y:S02]  /*15de0*/  SEL R12, RZ, 0x1, P1 ;  /* 0x00000001ff0c7807 */ /* 0x000fe40000800000 */
[----:B------:R-:W-:Y:S02]  /*15df0*/  SEL R20, R20, RZ, P1 ;  /* 0x000000ff14147207 */ /* 0x000fe40000800000 */
[----:B------:R-:W-:Y:S01]  /*15e00*/  LOP3.LUT R21, R163, R12, RZ, 0x3c, !PT ;  /* 0x0000000ca3157212 */ /* 0x000fe200078e3cff */
[----:B------:R-:W-:Y:S06]  /*15e10*/  @!P0 BRA `(.L_x_1778) ;  /* 0x0000000000048947 */ /* 0x000fec0003800000 */
[----:B------:R-:W-:Y:S01]  /*15e20*/  BPT.TRAP 0x1 ;  /* 0x000000040000795c */ /* 0x000fe20000300000 */
.L_x_1778:
[----:B------:R-:W-:Y:S01]  /*15e30*/  IMAD R5, R20, 0x8, R18 ;  /* 0x0000000814057824 */ /* 0x000fe200078e0212 */
[----:B------:R-:W-:-:S04]  /*15e40*/  SHF.L.U32 R14, R21, 0x1f, RZ ;  /* 0x0000001f150e7819 */ /* 0x000fc800000006ff */
[----:B------:R0:W1:Y:S01]  /*15e50*/  SYNCS.PHASECHK.TRANS64.TRYWAIT P1, [R5+URZ+0x2a830], R14 ;  /* 0x02a8300e050075a7 */ /* 0x000062000802017f */
[----:B------:R-:W-:Y:S05]  /*15e60*/  @!P0 BRA `(.L_x_1779) ;  /* 0x0000000000048947 */ /* 0x000fea0003800000 */
[----:B------:R-:W-:Y:S01]  /*15e70*/  BPT.TRAP 0x1 ;  /* 0x000000040000795c */ /* 0x000fe20000300000 */
.L_x_1779:
[----:B------:R-:W-:Y:S01]  /*15e80*/  BSSY B2, `(.L_x_1780) ;  /* 0x0000006000027945 */ /* 0x000fe20003800000 */
[----:B------:R-:W-:Y:S02]  /*15e90*/  IMAD R12, R20, 0x900, R8 ;  /* 0x00000900140c7824 */ /* 0x000fe400078e0208 */
[----:B------:R-:W-:Y:S01]  /*15ea0*/  IMAD.MOV.U32 R13, RZ, RZ, 0x40000040 ;  /* 0x40000040ff0d7424 */ /* 0x000fe200078e00ff */
[----:B-1----:R-:W-:Y:S06]  /*15eb0*/  @P1 BRA `(.L_x_1781) ;  /* 0x0000000000081947 */ /* 0x002fec0003800000 */
[----:B------:R-:W1:Y:S02]  /*15ec0*/  SYNCS.PHASECHK.TRANS64.TRYWAIT P1, [R5+URZ+0x2a830], R14 ;  /* 0x02a8300e050075a7 */ /* 0x000e64000802017f */
[----:B-1----:R-:W-:Y:S05]  /*15ed0*/  @!P1 BRA `(.L_x_1782) ;  /* 0x0000013800949947 */ /* 0x002fea0003800000 */
.L_x_1781:
[----:B------:R-:W-:Y:S05]  /*15ee0*/  BSYNC B2 ;  /* 0x0000000000027941 */ /* 0x000fea0003800000 */
.L_x_1780:
[----:B------:R-:W2:Y:S04]  /*15ef0*/  LDL.64 R88, [R1+0x28] ;  /* 0x0000280001587983 */ /* 0x000ea80000100a00 */
[----:B------:R-:W3:Y:S04]  /*15f00*/  LDL.64 R226, [R1+0x20] ;  /* 0x0000200001e27983 */ /* 0x000ee80000100a00 */
[----:B------:R-:W4:Y:S01]  /*15f10*/  LDL.64 R210, [R1+0x18] ;  /* 0x0000180001d27983 */ /* 0x000f220000100a00 */
[C---:B------:R-:W-:Y:S02]  /*15f20*/  R2UR UR6, R12.reuse ;  /* 0x000000000c0672ca */ /* 0x040fe400000e0000 */
[----:B------:R-:W-:Y:S01]  /*15f30*/  R2UR UR7, R13 ;  /* 0x000000000d0772ca */ /* 0x000fe200000e0000 */
[----:B------:R0:W-:Y:S04]  /*15f40*/  STL.64 [R1+0x40], R4 ;  /* 0x0000400401007387 */ /* 0x0001e80000100a00 */
[----:B01----:R-:W4:Y:S01]  /*15f50*/  LDL.64 R4, [R1+0x10] ;  /* 0x0000100001047983 */ /* 0x003f220000100a00 */
[----:B------:R-:W-:-:S02]  /*15f60*/  VIADD R14, R12, 0x2 ;  /* 0x000000020c0e7836 */ /* 0x000fc40000000000 */
[----:B------:R-:W-:Y:S01]  /*15f70*/  IMAD.MOV.U32 R15, RZ, RZ, 0x40000040 ;  /* 0x40000040ff0f7424 */ /* 0x000fe200078e00ff */
[----:B--2---:R-:W-:Y:S02]  /*15f80*/  R2UR UR4, R88 ;  /* 0x00000000580472ca */ /* 0x004fe400000e0000 */
[----:B------:R-:W-:Y:S02]  /*15f90*/  R2UR UR5, R89 ;  /* 0x00000000590572ca */ /* 0x000fe400000e0000 */
[----:B------:R-:W-:-:S11]  /*15fa0*/  WARPGROUP.ARRIVE ;  /* 0x00000000000079c5 */ /* 0x000fd60000000000 */
[----:B------:R-:W-:Y:S01]  /*15fb0*/  HGMMA.64x96x16.F32.BF16 R88, gdesc[UR4], RZ, !UPT, gsb0 ;  /* 0x01600000045879f0 */ /* 0x000fe2000c0018ff */
[----:B---3--:R-:W-:Y:S02]  /*15fc0*/  R2UR UR4, R226 ;  /* 0x00000000e20472ca */ /* 0x008fe400000e0000 */
[----:B------:R-:W-:Y:S02]  /*15fd0*/  R2UR UR5, R227 ;  /* 0x00000000e30572ca */ /* 0x000fe400000e0000 */
[----:B------:R-:W2:Y:S01]  /*15fe0*/  LDL.64 R226, [R1+0x8] ;  /* 0x0000080001e27983 */ /* 0x000ea20000100a00 */
[----:B------:R-:W-:Y:S02]  /*15ff0*/  R2UR UR6, R14 ;  /* 0x000000000e0672ca */ /* 0x000fe400000e0000 */
[----:B------:R-:W-:Y:S01]  /*16000*/  R2UR UR7, R15 ;  /* 0x000000000f0772ca */ /* 0x000fe200000e0000 */
[----:B------:R-:W-:Y:S02]  /*16010*/  VIADD R14, R12, 0x4 ;  /* 0x000000040c0e7836 */ /* 0x000fe40000000000 */
[----:B------:R-:W-:Y:S01]  /*16020*/  IMAD.MOV.U32 R15, RZ, RZ, 0x40000040 ;  /* 0x40000040ff0f7424 */ /* 0x000fe200078e00ff */
[----:B------:R-:W-:-:S02]  /*16030*/  WARPGROUP.DEPBAR.LE gsb0, 0x0 ;  /* 0x00008000000079c5 */ /* 0x000fc40000010000 */
[----:B------:R-:W-:-:S07]  /*16040*/  WARPGROUP.ARRIVE ;  /* 0x00000000000079c5 */ /* 0x000fce0000000000 */
[----:B------:R-:W-:Y:S01]  /*16050*/  HGMMA.64x96x16.F32.BF16 R88, gdesc[UR4], R88, gsb0 ;  /* 0x01600000045879f0 */ /* 0x000fe20008001858 */
[----:B----4-:R-:W-:Y:S02]  /*16060*/  R2UR UR4, R210 ;  /* 0x00000000d20472ca */ /* 0x010fe400000e0000 */
[----:B------:R-:W-:Y:S02]  /*16070*/  R2UR UR5, R211 ;  /* 0x00000000d30572ca */ /* 0x000fe400000e0000 */
[----:B------:R-:W3:Y:S01]  /*16080*/  LDL.64 R210, [R1] ;  /* 0x0000000001d27983 */ /* 0x000ee20000100a00 */
        /* <DEDUP_REMOVED lines=11> */
[----:B------:R-:W-:Y:S01]  /*16140*/  VIADD R14, R12, 0x300 ;  /* 0x000003000c0e7836 */ /* 0x000fe20000000000 */
[----:B------:R0:W5:Y:S01]  /*16150*/  LDL.LU.64 R4, [R1+0x40] ;  /* 0x0000400001047983 */ /* 0x0001620000300a00 */
[----:B------:R-:W-:Y:S01]  /*16160*/  IMAD.MOV.U32 R15, RZ, RZ, 0x40000040 ;  /* 0x40000040ff0f7424 */ /* 0x000fe200078e00ff */
[----:B------:R-:W-:-:S02]  /*16170*/  WARPGROUP.DEPBAR.LE gsb0, 0x0 ;  /* 0x00008000000079c5 */ /* 0x000fc40000010000 */
[----:B------:R-:W-:-:S07]  /*16180*/  WARPGROUP.ARRIVE ;  /* 0x00000000000079c5 */ /* 0x000fce0000000000 */
[----:B------:R-:W-:Y:S01]  /*16190*/  HGMMA.64x96x16.F32.BF16 R88, gdesc[UR4], R88, gsb0 ;  /* 0x01600000045879f0 */ /* 0x000fe20008001858 */
[----:B------:R-:W-:Y:S02]  /*161a0*/  R2UR UR6, R14 ;  /* 0x000000000e0672ca */ /* 0x000fe400000e0000 */
[----:B------:R-:W-:Y:S02]  /*161b0*/  R2UR UR7, R15 ;  /* 0x000000000f0772ca */ /* 0x000fe400000e0000 */
[----:B--2---:R-:W-:Y:S02]  /*161c0*/  R2UR UR4, R226 ;  /* 0x00000000e20472ca */ /* 0x004fe400000e0000 */
        /* <DEDUP_REMOVED lines=132> */
[----:B0-----:R-:W-:Y:S05]  /*16a10*/  @!P0 BRA `(.L_x_1783) ;  /* 0x0000000000048947 */ /* 0x001fea0003800000 */
[----:B------:R-:W-:Y:S01]  /*16a20*/  BPT.TRAP 0x1 ;  /* 0x000000040000795c */ /* 0x000fe20000300000 */
.L_x_1783:
[----:B------:R-:W-:Y:S01]  /*16a30*/  SHF.L.U32 R2, R163, 0x1f, RZ ;  /* 0x0000001fa3027819 */ /* 0x000fe200000006ff */
[----:B------:R-:W-:-:S04]  /*16a40*/  IMAD R14, R160, 0x8, R18 ;  /* 0x00000008a00e7824 */ /* 0x000fc800078e0212 */
[----:B------:R0:W1:Y:S01]  /*16a50*/  SYNCS.PHASECHK.TRANS64.TRYWAIT P1, [R14+URZ+0x2a850], R2 ;  /* 0x02a850020e0075a7 */ /* 0x000062000802017f */
[----:B------:R-:W-:Y:S05]  /*16a60*/  @!P0 BRA `(.L_x_1784) ;  /* 0x0000000000048947 */ /* 0x000fea0003800000 */
[----:B------:R-:W-:Y:S01]  /*16a70*/  BPT.TRAP 0x1 ;  /* 0x000000040000795c */ /* 0x000fe20000300000 */
.L_x_1784:
        /* <DEDUP_REMOVED lines=9> */
.L_x_1786:
[----:B------:R-:W-:Y:S05]  /*16b10*/  BSYNC B2 ;  /* 0x0000000000027941 */ /* 0x000fea0003800000 */
.L_x_1785:
[----:B------:R-:W-:Y:S01]  /*16b20*/  IMAD.MOV.U32 R12, RZ, RZ, R0 ;  /* 0x000000ffff0c7224 */ /* 0x000fe200078e0000 */
[----:B------:R-:W-:Y:S01]  /*16b30*/  WARPGROUP.ARRIVE ;  /* 0x00000000000079c5 */ /* 0x000fe20000000000 */
[----:B------:R-:W-:-:S03]  /*16b40*/  IMAD.MOV.U32 R13, RZ, RZ, 0x40000040 ;  /* 0x40000040ff0d7424 */ /* 0x000fc600078e00ff */
        /* <DEDUP_REMOVED lines=41> */
.L_x_1788:
[----:B------:R-:W-:Y:S01]  /*16de0*/  ISETP.NE.AND P2, PT, R200, 0x1, PT ;  /* 0x00000001c800780c */ /* 0x000fe20003f45270 */
[----:B01----:R-:W-:Y:S01]  /*16df0*/  IMAD.IADD R2, R191, 0x1, R187 ;  /* 0x00000001bf027824 */ /* 0x003fe200078e02bb */
[----:B------:R-:W-:Y:S01]  /*16e00*/  LOP3.LUT P1, RZ, R22, 0x80000, RZ, 0xc0, !PT ;  /* 0x0008000016ff7812 */ /* 0x000fe2000782c0ff */
[----:B------:R-:W-:Y:S02]  /*16e10*/  IMAD R139, R10, -0x60, RZ ;  /* 0xffffffa00a8b7824 */ /* 0x000fe400078e02ff */
[----:B-----5:R-:W-:-:S05]  /*16e20*/  VIADD R5, R5, 0x2a840 ;  /* 0x0002a84005057836 */ /* 0x020fca0000000000 */
[----:B------:R-:W-:-:S03]  /*16e30*/  PRMT R5, R172, 0x654, R5 ;  /* 0x00000654ac057816 */ /* 0x000fc60000000005 */
[----:B------:R-:W0:Y:S08]  /*16e40*/  @P2 LDC R9, c[0x0][0x44c] ;  /* 0x00011300ff092b82 */ /* 0x000e300000000800 */
[----:B------:R-:W1:Y:S01]  /*16e50*/  @P2 LDC R0, c[0x0][0x450] ;  /* 0x00011400ff002b82 */ /* 0x000e620000000800 */
[----:B------:R2:W-:Y:S01]  /*16e60*/  SYNCS.ARRIVE.TRANS64.RED.A1T0 RZ, [R5+URZ], RZ ;  /* 0x000000ff05ff79a7 */ /* 0x0005e2000810043f */
[----:B0-----:R-:W-:-:S05]  /*16e70*/  @P2 IMAD.HI.U32 R9, R2, R9, RZ ;  /* 0x0000000902092227 */ /* 0x001fca00078e00ff */
[----:B-1----:R-:W-:Y:S01]  /*16e80*/  @P2 SHF.R.U32.HI R2, RZ, R0, R9 ;  /* 0x00000000ff022219 */ /* 0x002fe20000011609 */
[----:B------:R-:W-:-:S04]  /*16e90*/  VIADD R9, R139, 0x1 ;  /* 0x000000018b097836 */ /* 0x000fc80000000000 */
[----:B------:R-:W0:Y:S01]  /*16ea0*/  SHFL.IDX PT, R141, R2, RZ, 0x1c1f ;  /* 0x001c1fff028d7589 */ /* 0x000e2200000e0000 */
[----:B------:R-:W-:Y:S02]  /*16eb0*/  IMAD R0, R190, -0x2, R9 ;  /* 0xfffffffebe007824 */ /* 0x000fe400078e0209 */
[----:B------:R-:W-:-:S03]  /*16ec0*/  IMAD.U32 R9, RZ, RZ, UR50 ;  /* 0x00000032ff097e24 */ /* 0x000fc6000f8e00ff */
[----:B------:R-:W-:Y:S01]  /*16ed0*/  IADD3 R137, -R166, R0, R167 ;  /* 0x00000000a6897210 */ /* 0x000fe20007ffe1a7 */
[----:B------:R-:W-:Y:S01]  /*16ee0*/  VIADD R0, R0, 0xffffffff ;  /* 0xffffffff00007836 */ /* 0x000fe20000000000 */
[----:B------:R-:W-:-:S03]  /*16ef0*/  LOP3.LUT R12, RZ, R9, RZ, 0x33, !PT ;  /* 0x00000009ff0c7212 */ /* 0x000fc600078e33ff */
[----:B------:R-:W-:Y:S02]  /*16f00*/  VIADD R138, R137, UR54 ;  /* 0x00000036898a7c36 */ /* 0x000fe40008000000 */
[----:B------:R-:W-:Y:S02]  /*16f10*/  IMAD.IADD R137, R12, 0x1, R137 ;  /* 0x000000010c897824 */ /* 0x000fe400078e0289 */
[--C-:B0-----:R-:W-:Y:S02]  /*16f20*/  IMAD.IADD R15, R138, 0x1, R141.reuse ;  /* 0x000000018a0f7824 */ /* 0x101fe400078e028d */
[----:B--2---:R-:W-:Y:S01]  /*16f30*/  IMAD.IADD R5, R137, 0x1, R141 ;  /* 0x0000000189057824 */ /* 0x004fe200078e028d */
[----:B------:R-:W-:Y:S06]  /*16f40*/  @!P1 BRA `(.L_x_1789) ;  /* 0x0000000000549947 */ /* 0x000fec0003800000 */
        /* <DEDUP_REMOVED lines=12> */
.L_x_1791:
[----:B------:R-:W-:-:S05]  /*17010*/  IMAD.U32 R136, RZ, RZ, UR39 ;  /* 0x00000027ff887e24 */ /* 0x000fca000f8e00ff */
[----:B------:R-:W-:-:S13]  /*17020*/  ISETP.NE.AND P1, PT, R136, 0x1, PT ;  /* 0x000000018800780c */ /* 0x000fda0003f25270 */
[----:B------:R-:W0:Y:S02]  /*17030*/  @P1 LDC.64 R12, c[0x0][0x9e8] ;  /* 0x00027a00ff0c1b82 */ /* 0x000e240000000a00 */
[----:B0-----:R-:W-:-:S05]  /*17040*/  @P1 IMAD.HI.U32 R12, R141, R12, RZ ;  /* 0x0000000c8d0c1227 */ /* 0x001fca00078e00ff */
[----:B------:R-:W-:-:S07]  /*17050*/  @P1 SHF.R.U32.HI R141, RZ, R13, R12 ;  /* 0x0000000dff8d1219 */ /* 0x000fce000001160c */
.L_x_1792:
[----:B------:R-:W-:Y:S05]  /*17060*/  BSYNC B2 ;  /* 0x0000000000027941 */ /* 0x000fea0003800000 */
.L_x_1790:
[----:B------:R-:W-:-:S05]  /*17070*/  IMAD R12, R141, R136, R0 ;  /* 0x000000888d0c7224 */ /* 0x000fca00078e0200 */
[----:B------:R-:W-:Y:S02]  /*17080*/  VIADDMNMX R15, R12, R136, R15, PT ;  /* 0x000000880c0f7246 */ /* 0x000fe4000380010f */
[----:B------:R-:W-:-:S07]  /*17090*/  VIMNMX R5, R5, R12, !PT ;  /* 0x0000000c05057248 */ /* 0x000fce0007fe0100 */
.L_x_1789:
[C---:B------:R-:W-:Y:S01]  /*170a0*/  ISETP.GE.AND P1, PT, R139.reuse, 0x2, PT ;  /* 0x000000028b00780c */ /* 0x040fe20003f26270 */
[----:B------:R-:W0:Y:S01]  /*170b0*/  SHFL.IDX PT, R2, R2, 0x1, 0x1c1f ;  /* 0x003c1f0002027f89 */ /* 0x000e2200000e0000 */
[----:B------:R-:W-:Y:S02]  /*170c0*/  ISETP.GE.AND P2, PT, R139, 0x9, PT ;  /* 0x000000098b00780c */ /* 0x000fe40003f46270 */
[----:B------:R-:W-:Y:S02]  /*170d0*/  ISETP.GT.AND P4, PT, R5, 0x1, !P1 ;  /* 0x000000010500780c */ /* 0x000fe40004f84270 */
[----:B------:R-:W-:Y:S02]  /*170e0*/  ISETP.GE.AND P5, PT, R139, 0xa, PT ;  /* 0x0000000a8b00780c */ /* 0x000fe40003fa6270 */
[----:B------:R-:W-:Y:S02]  /*170f0*/  ISETP.GT.AND P3, PT, R5, 0x8, !P2 ;  /* 0x000000080500780c */ /* 0x000fe40005764270 */
[----:B------:R-:W-:-:S02]  /*17100*/  ISETP.LT.OR P4, PT, R15, 0x2, P4 ;  /* 0x000000020f00780c */ /* 0x000fc40002781670 */
[----:B------:R-:W-:Y:S02]  /*17110*/  ISETP.LT.OR P3, PT, R15, 0x9, P3 ;  /* 0x000000090f00780c */ /* 0x000fe40001f61670 */
[----:B------:R-:W-:Y:S02]  /*17120*/  FSEL R136, R89, -INF , !P4 ;  /* 0xff80000059887808 */ /* 0x000fe40006000000 */
[----:B------:R-:W-:Y:S02]  /*17130*/  ISETP.GE.AND P4, PT, R139, 0x11, PT ;  /* 0x000000118b00780c */ /* 0x000fe40003f86270 */
[----:B------:R-:W-:Y:S02]  /*17140*/  LOP3.LUT R22, R22, 0xfffffffb, RZ, 0xc0, !PT ;  /* 0xfffffffb16167812 */ /* 0x000fe400078ec0ff */
[----:B------:R-:W-:Y:S02]  /*17150*/  FSEL R92, R92, -INF , !P3 ;  /* 0xff8000005c5c7808 */ /* 0x000fe40005800000 */
[----:B------:R-:W-:-:S02]  /*17160*/  ISETP.GT.AND P3, PT, R5, 0x9, !P5 ;  /* 0x000000090500780c */ /* 0x000fc40006f64270 */
[----:B------:R-:W-:Y:S01]  /*17170*/  @P5 LOP3.LUT R22, R22, 0x4, RZ, 0xfc, !PT ;  /* 0x0000000416165812 */ /* 0x000fe200078efcff */
[--C-:B0-----:R-:W-:Y:S01]  /*17180*/  IMAD.IADD R138, R138, 0x1, R2.reuse ;  /* 0x000000018a8a7824 */ /* 0x101fe200078e0202 */
[----:B------:R-:W-:Y:S01]  /*17190*/  ISETP.LT.OR P3, PT, R15, 0xa, P3 ;  /* 0x0000000a0f00780c */ /* 0x000fe20001f61670 */
[----:B------:R-:W-:Y:S01]  /*171a0*/  IMAD.IADD R137, R137, 0x1, R2 ;  /* 0x0000000189897824 */ /* 0x000fe200078e0202 */
[----:B------:R-:W-:Y:S02]  /*171b0*/  LOP3.LUT R22, R22, 0xfffffff7, RZ, 0xc0, !PT ;  /* 0xfffffff716167812 */ /* 0x000fe400078ec0ff */
[----:B------:R-:W-:Y:S02]  /*171c0*/  FSEL R140, R93, -INF , !P3 ;  /* 0xff8000005d8c7808 */ /* 0x000fe40005800000 */
[----:B------:R-:W-:Y:S02]  /*171d0*/  @P4 LOP3.LUT R22, R22, 0x8, RZ, 0xfc, !PT ;  /* 0x0000000816164812 */ /* 0x000fe400078efcff */
[----:B------:R-:W-:-:S02]  /*171e0*/  ISETP.GT.AND P3, PT, R5, 0x10, !P4 ;  /* 0x000000100500780c */ /* 0x000fc40006764270 */
[----:B------:R-:W-:Y:S02]  /*171f0*/  ISETP.GE.AND P4, PT, R139, 0x12, PT ;  /* 0x000000128b00780c */ /* 0x000fe40003f86270 */
[----:B------:R-:W-:Y:S02]  /*17200*/  ISETP.LT.OR P3, PT, R15, 0x11, P3 ;  /* 0x000000110f00780c */ /* 0x000fe40001f61670 */
[----:B------:R-:W-:Y:S02]  /*17210*/  LOP3.LUT R22, R22, 0xffffffef, RZ, 0xc0, !PT ;  /* 0xffffffef16167812 */ /* 0x000fe400078ec0ff */
[----:B------:R-:W-:Y:S02]  /*17220*/  FSEL R96, R96, -INF , !P3 ;  /* 0xff80000060607808 */ /* 0x000fe40005800000 */
[----:B------:R-:W-:-:S04]  /*17230*/  ISETP.GT.AND P3, PT, R5, 0x11, !P4 ;  /* 0x000000110500780c */ /* 0x000fc80006764270 */
[----:B------:R-:W-:Y:S02]  /*17240*/  ISETP.LT.OR P3, PT, R15, 0x12, P3 ;  /* 0x000000120f00780c */ /* 0x000fe40001f61670 */
[----:B------:R-:W-:Y:S02]  /*17250*/  @P4 LOP3.LUT R22, R22, 0x10, RZ, 0xfc, !PT ;  /* 0x0000001016164812 */ /* 0x000fe400078efcff */
[----:B------:R-:W-:Y:S02]  /*17260*/  ISETP.GE.AND P4, PT, R139, 0x19, PT ;  /* 0x000000198b00780c */ /* 0x000fe40003f86270 */
[----:B------:R-:W-:Y:S02]  /*17270*/  LOP3.LUT R22, R22, 0xfffbffff, RZ, 0xc0, !PT ;  /* 0xfffbffff16167812 */ /* 0x000fe400078ec0ff */
[----:B------:R-:W-:Y:S02]  /*17280*/  FSEL R142, R97, -INF , !P3 ;  /* 0xff800000618e7808 */ /* 0x000fe40005800000 */
[----:B------:R-:W-:-:S04]  /*17290*/  ISETP.GT.AND P3, PT, R5, 0x18, !P4 ;  /* 0x000000180500780c */ /* 0x000fc80006764270 */
[----:B------:R-:W-:-:S03]  /*172a0*/  ISETP.LT.OR P3, PT, R15, 0x19, P3 ;  /* 0x000000190f00780c */ /* 0x000fc60001f61670 */
        /* <DEDUP_REMOVED lines=68> */
[----:B------:R-:W-:Y:S02]  /*176f0*/  FSEL R154, R121, -INF , !P3 ;  /* 0xff800000799a7808 */ /* 0x000fe40005800000 */
[----:B------:R-:W-:Y:S02]  /*17700*/  LOP3.LUT R22, R22, 0xffffffbf, RZ, 0xc0, !PT ;  /* 0xffffffbf16167812 */ /* 0x000fe400078ec0ff */
[----:B------:R-:W-:-:S04]  /*17710*/  ISETP.GT.AND P3, PT, R5, 0x48, !P4 ;  /* 0x000000480500780c */ /* 0x000fc80006764270 */
[----:B------:R-:W-:-:S03]  /*17720*/  ISETP.LT.OR P3, PT, R15, 0x49, P3 ;  /* 0x000000490f00780c */ /* 0x000fc60001f61670 */
[----:B------:R-:W-:Y:S02]  /*17730*/  @P4 LOP3.LUT R22, R22, 0x40, RZ, 0xfc, !PT ;  /* 0x0000004016164812 */ /* 0x000fe400078efcff */
[----:B------:R-:W-:Y:S02]  /*17740*/  ISETP.GE.AND P4, PT, R139, 0x4a, PT ;  /* 0x0000004a8b00780c */ /* 0x000fe40003f86270 */
[----:B------:R-:W-:Y:S02]  /*17750*/  FSEL R124, R124, -INF , !P3 ;  /* 0xff8000007c7c7808 */ /* 0x000fe40005800000 */
[----:B------:R-:W-:Y:S02]  /*17760*/  ISETP.GT.AND P3, PT, R5, 0x49, !P4 ;  /* 0x000000490500780c */ /* 0x000fe40006764270 */
[----:B------:R-:W-:Y:S02]  /*17770*/  LOP3.LUT R22, R22, 0xffffffdf, RZ, 0xc0, !PT ;  /* 0xffffffdf16167812 */ /* 0x000fe400078ec0ff */
[----:B------:R-:W-:-:S04]  /*17780*/  ISETP.LT.OR P3, PT, R15, 0x4a, P3 ;  /* 0x0000004a0f00780c */ /* 0x000fc80001f61670 */
[----:B------:R-:W-:Y:S02]  /*17790*/  FSEL R156, R125, -INF , !P3 ;  /* 0xff8000007d9c7808 */ /* 0x000fe40005800000 */
[----:B------:R-:W-:Y:S02]  /*177a0*/  ISETP.GE.AND P3, PT, R139, 0x51, PT ;  /* 0x000000518b00780c */ /* 0x000fe40003f66270 */
[----:B------:R-:W-:Y:S02]  /*177b0*/  @P4 LOP3.LUT R22, R22, 0x20, RZ, 0xfc, !PT ;  /* 0x0000002016164812 */ /* 0x000fe400078efcff */
[----:B------:R-:W-:Y:S02]  /*177c0*/  ISETP.GT.AND P4, PT, R5, 0x50, !P3 ;  /* 0x000000500500780c */ /* 0x000fe40005f84270 */
[----:B------:R-:W-:Y:S02]  /*177d0*/  LOP3.LUT R22, R22, 0xfffffffd, RZ, 0xc0, !PT ;  /* 0xfffffffd16167812 */ /* 0x000fe400078ec0ff */
        /* <DEDUP_REMOVED lines=10> */
[----:B------:R-:W-:-:S13]  /*17880*/  ISETP.GE.AND P6, PT, R139, 0x1, PT ;  /* 0x000000018b00780c */ /* 0x000fda0003fc6270 */
[----:B------:R-:W-:Y:S02]  /*17890*/  @P6 LOP3.LUT R22, R22, 0x2, RZ, 0xfc, !PT ;  /* 0x0000000216166812 */ /* 0x000fe400078efcff */
[----:B------:R-:W-:Y:S02]  /*178a0*/  ISETP.GT.AND P6, PT, R5, RZ, !P6 ;  /* 0x000000ff0500720c */ /* 0x000fe400077c4270 */
[----:B------:R-:W-:Y:S02]  /*178b0*/  LOP3.LUT R22, R22, 0xfffffffe, RZ, 0xc0, !PT ;  /* 0xfffffffe16167812 */ /* 0x000fe400078ec0ff */
[----:B------:R-:W-:-:S04]  /*178c0*/  ISETP.LT.OR P6, PT, R15, 0x1, P6 ;  /* 0x000000010f00780c */ /* 0x000fc800037c1670 */
[----:B------:R-:W-:Y:S02]  /*178d0*/  FSEL R88, R88, -INF , !P6 ;  /* 0xff80000058587808 */ /* 0x000fe40007000000 */
[----:B------:R-:W-:-:S13]  /*178e0*/  ISETP.GE.AND P6, PT, R139, 0x5a, PT ;  /* 0x0000005a8b00780c */ /* 0x000fda0003fc6270 */
[----:B------:R-:W-:Y:S02]  /*178f0*/  @P6 LOP3.LUT R22, R22, 0x1, RZ, 0xfc, !PT ;  /* 0x0000000116166812 */ /* 0x000fe400078efcff */
[----:B------:R-:W-:-:S04]  /*17900*/  ISETP.GT.AND P6, PT, R5, 0x59, !P6 ;  /* 0x000000590500780c */ /* 0x000fc800077c4270 */
[----:B------:R-:W-:-:S04]  /*17910*/  ISETP.LT.OR P6, PT, R15, 0x5a, P6 ;  /* 0x0000005a0f00780c */ /* 0x000fc800037c1670 */
        /* <DEDUP_REMOVED lines=15> */
.L_x_1795:
[----:B------:R-:W-:-:S05]  /*17a10*/  IMAD.U32 R15, RZ, RZ, UR39 ;  /* 0x00000027ff0f7e24 */ /* 0x000fca000f8e00ff */
[----:B------:R-:W-:-:S13]  /*17a20*/  ISETP.NE.AND P6, PT, R15, 0x1, PT ;  /* 0x000000010f00780c */ /* 0x000fda0003fc5270 */
[----:B------:R-:W0:Y:S02]  /*17a30*/  @P6 LDC.64 R12, c[0x0][0x9e8] ;  /* 0x00027a00ff0c6b82 */ /* 0x000e240000000a00 */
[----:B0-----:R-:W-:-:S05]  /*17a40*/  @P6 IMAD.HI.U32 R12, R5, R12, RZ ;  /* 0x0000000c050c6227 */ /* 0x001fca00078e00ff */
[----:B------:R-:W-:-:S07]  /*17a50*/  @P6 SHF.R.U32.HI R5, RZ, R13, R12 ;  /* 0x0000000dff056219 */ /* 0x000fce000001160c */
.L_x_1796:
[----:B------:R-:W-:Y:S05]  /*17a60*/  BSYNC B2 ;  /* 0x0000000000027941 */ /* 0x000fea0003800000 */
.L_x_1794:
[----:B------:R-:W-:-:S05]  /*17a70*/  IMAD R0, R5, R15, R0 ;  /* 0x0000000f05007224 */ /* 0x000fca00078e0200 */
[----:B------:R-:W-:Y:S02]  /*17a80*/  VIADDMNMX R138, R0, R15, R138, PT ;  /* 0x0000000f008a7246 */ /* 0x000fe4000380018a */
[----:B------:R-:W-:-:S07]  /*17a90*/  VIMNMX R137, R137, R0, !PT ;  /* 0x0000000089897248 */ /* 0x000fce0007fe0100 */
.L_x_1793:
[C---:B------:R-:W-:Y:S02]  /*17aa0*/  ISETP.GT.AND P1, PT, R137.reuse, 0x1, !P1 ;  /* 0x000000018900780c */ /* 0x040fe40004f24270 */
[----:B------:R-:W-:Y:S02]  /*17ab0*/  ISETP.GT.AND P2, PT, R137, 0x8, !P2 ;  /* 0x000000088900780c */ /* 0x000fe40005744270 */
[C---:B------:R-:W-:Y:S02]  /*17ac0*/  ISETP.LT.OR P1, PT, R138.reuse, 0x2, P1 ;  /* 0x000000028a00780c */ /* 0x040fe40000f21670 */
[----:B------:R-:W-:Y:S02]  /*17ad0*/  ISETP.LT.OR P2, PT, R138, 0x9, P2 ;  /* 0x000000098a00780c */ /* 0x000fe40001741670 */
[----:B------:R-:W-:Y:S02]  /*17ae0*/  FSEL R2, R91, -INF , !P1 ;  /* 0xff8000005b027808 */ /* 0x000fe40004800000 */
[----:B------:R-:W-:-:S02]  /*17af0*/  LOP3.LUT P1, RZ, R22, 0x4, RZ, 0xc0, !PT ;  /* 0x0000000416ff7812 */ /* 0x000fc4000782c0ff */
[----:B------:R-:W-:Y:S02]  /*17b00*/  FSEL R94, R94, -INF , !P2 ;  /* 0xff8000005e5e7808 */ /* 0x000fe40005000000 */
[----:B------:R-:W-:Y:S02]  /*17b10*/  ISETP.GT.AND P1, PT, R137, 0x9, !P1 ;  /* 0x000000098900780c */ /* 0x000fe40004f24270 */
[----:B------:R-:W-:Y:S02]  /*17b20*/  LOP3.LUT P2, RZ, R22, 0x20000, RZ, 0xc0, !PT ;  /* 0x0002000016ff7812 */ /* 0x000fe4000784c0ff */
[----:B------:R-:W-:Y:S02]  /*17b30*/  ISETP.LT.OR P1, PT, R138, 0xa, P1 ;  /* 0x0000000a8a00780c */ /* 0x000fe40000f21670 */
[----:B------:R-:W-:Y:S02]  /*17b40*/  LOP3.LUT P6, RZ, R22, 0x10000, RZ, 0xc0, !PT ;  /* 0x0001000016ff7812 */ /* 0x000fe400078cc0ff */
[----:B------:R-:W-:-:S02]  /*17b50*/  FSEL R204, R95, -INF , !P1 ;  /* 0xff8000005fcc7808 */ /* 0x000fc40004800000 */
[----:B------:R-:W-:Y:S02]  /*17b60*/  LOP3.LUT P1, RZ, R22, 0x8, RZ, 0xc0, !PT ;  /* 0x0000000816ff7812 */ /* 0x000fe4000782c0ff */
[----:B------:R-:W-:Y:S02]  /*17b70*/  FMNMX.FTZ R5, R88, R4, !PT ;  /* 0x0000000458057209 */ /* 0x000fe40007810000 */
[----:B------:R-:W-:Y:S02]  /*17b80*/  ISETP.GT.AND P1, PT, R137, 0x10, !P1 ;  /* 0x000000108900780c */ /* 0x000fe40004f24270 */
[----:B------:R-:W-:Y:S02]  /*17b90*/  FMNMX.FTZ R5, R136, R5, !PT ;  /* 0x0000000588057209 */ /* 0x000fe40007810000 */
[----:B------:R-:W-:Y:S02]  /*17ba0*/  ISETP.LT.OR P1, PT, R138, 0x11, P1 ;  /* 0x000000118a00780c */ /* 0x000fe40000f21670 */
[----:B------:R-:W-:-:S02]  /*17bb0*/  FMNMX.FTZ R5, R92, R5, !PT ;  /* 0x000000055c057209 */ /* 0x000fc40007810000 */
[----:B------:R-:W-:Y:S02]  /*17bc0*/  FSEL R98, R98, -INF , !P1 ;  /* 0xff80000062627808 */ /* 0x000fe40004800000 */
[----:B------:R-:W-:Y:S02]  /*17bd0*/  LOP3.LUT P1, RZ, R22, 0x10, RZ, 0xc0, !PT ;  /* 0x0000001016ff7812 */ /* 0x000fe4000782c0ff */
[----:B------:R-:W-:Y:S02]  /*17be0*/  FMNMX.FTZ R5, R140, R5, !PT ;  /* 0x000000058c057209 */ /* 0x000fe40007810000 */
[----:B------:R-:W-:Y:S02]  /*17bf0*/  ISETP.GT.AND P1, PT, R137, 0x11, !P1 ;  /* 0x000000118900780c */ /* 0x000fe40004f24270 */
[----:B------:R-:W-:Y:S02]  /*17c00*/  FMNMX.FTZ R5, R96, R5, !PT ;  /* 0x0000000560057209 */ /* 0x000fe40007810000 */
[----:B------:R-:W-:-:S02]  /*17c10*/  ISETP.LT.OR P1, PT, R138, 0x12, P1 ;  /* 0x000000128a00780c */ /* 0x000fc40000f21670 */
[----:B------:R-:W-:Y:S02]  /*17c20*/  FMNMX.FTZ R5, R142, R5, !PT ;  /* 0x000000058e057209 */ /* 0x000fe40007810000 */
[----:B------:R-:W-:Y:S02]  /*17c30*/  FSEL R210, R99, -INF , !P1 ;  /* 0xff80000063d27808 */ /* 0x000fe40004800000 */
[----:B------:R-:W-:Y:S02]  /*17c40*/  LOP3.LUT P1, RZ, R22, 0x40000, RZ, 0xc0, !PT ;  /* 0x0004000016ff7812 */ /* 0x000fe4000782c0ff */
[----:B------:R-:W-:Y:S02]  /*17c50*/  FMNMX.FTZ R5, R100, R5, !PT ;  /* 0x0000000564057209 */ /* 0x000fe40007810000 */
[----:B------:R-:W-:Y:S02]  /*17c60*/  ISETP.GT.AND P1, PT, R137, 0x18, !P1 ;  /* 0x000000188900780c */ /* 0x000fe40004f24270 */
[----:B------:R-:W-:-:S02]  /*17c70*/  FMNMX.FTZ R5, R144, R5, !PT ;  /* 0x0000000590057209 */ /* 0x000fc40007810000 */
[----:B------:R-:W-:Y:S02]  /*17c80*/  ISETP.LT.OR P1, PT, R138, 0x19, P1 ;  /* 0x000000198a00780c */ /* 0x000fe40000f21670 */
[----:B------:R-:W-:Y:S02]  /*17c90*/  FMNMX.FTZ R5, R104, R5, !PT ;  /* 0x0000000568057209 */ /* 0x000fe40007810000 */
[----:B------:R-:W-:Y:S02]  /*17ca0*/  FSEL R102, R102, -INF , !P1 ;  /* 0xff80000066667808 */ /* 0x000fe40004800000 */
[----:B------:R-:W-:Y:S02]  /*17cb0*/  ISETP.GT.AND P1, PT, R137, 0x19, !P2 ;  /* 0x000000198900780c */ /* 0x000fe40005724270 */
[----:B------:R-:W-:Y:S02]  /*17cc0*/  FMNMX.FTZ R5, R146, R5, !PT ;  /* 0x0000000592057209 */ /* 0x000fe40007810000 */
        /* <DEDUP_REMOVED lines=22> */
[----:B------:R-:W-:Y:S02]  /*17e30*/  LOP3.LUT P1, RZ, R22, 0x2000, RZ, 0xc0, !PT ;  /* 0x0000200016ff7812 */ /* 0x000fe4000782c0ff */
[----:B------:R-:W-:Y:S02]  /*17e40*/  FMNMX.FTZ R5, R156, R5, !PT ;  /* 0x000000059c057209 */ /* 0x000fe40007810000 */
[----:B------:R-:W-:-:S02]  /*17e50*/  ISETP.GT.AND P1, PT, R137, 0x29, !P1 ;  /* 0x000000298900780c */ /* 0x000fc40004f24270 */
[----:B------:R-:W-:Y:S02]  /*17e60*/  FMNMX.FTZ R5, R128, R5, !PT ;  /* 0x0000000580057209 */ /* 0x000fe40007810000 */
[----:B------:R-:W-:Y:S02]  /*17e70*/  ISETP.LT.OR P1, PT, R138, 0x2a, P1 ;  /* 0x0000002a8a00780c */ /* 0x000fe40000f21670 */
[----:B------:R-:W-:Y:S02]  /*17e80*/  FMNMX.FTZ R5, R158, R5, !PT ;  /* 0x000000059e057209 */ /* 0x000fe40007810000 */
[----:B------:R-:W-:Y:S02]  /*17e90*/  FSEL R226, R111, -INF , !P1 ;  /* 0xff8000006fe27808 */ /* 0x000fe40004800000 */
[----:B------:R-:W-:Y:S02]  /*17ea0*/  LOP3.LUT P1, RZ, R22, 0x1000, RZ, 0xc0, !PT ;  /* 0x0000100016ff7812 */ /* 0x000fe4000782c0ff */
[----:B------:R-:W-:-:S02]  /*17eb0*/  FMNMX.FTZ R5, R132, R5, !PT ;  /* 0x0000000584057209 */ /* 0x000fc40007810000 */
[----:B------:R-:W-:Y:S02]  /*17ec0*/  ISETP.GT.AND P1, PT, R137, 0x30, !P1 ;  /* 0x000000308900780c */ /* 0x000fe40004f24270 */
[----:B------:R-:W-:Y:S02]  /*17ed0*/  FMNMX.FTZ R0, R160, R5, !PT ;  /* 0x00000005a0007209 */ /* 0x000fe40007810000 */
[----:B------:R-:W-:Y:S02]  /*17ee0*/  ISETP.LT.OR P1, PT, R138, 0x31, P1 ;  /* 0x000000318a00780c */ /* 0x000fe40000f21670 */
[----:B------:R-:W-:Y:S01]  /*17ef0*/  LOP3.LUT P2, RZ, R22, 0x40, RZ, 0xc0, !PT ;  /* 0x0000004016ff7812 */ /* 0x000fe2000784c0ff */
[----:B------:R-:W0:Y:S01]  /*17f00*/  SHFL.BFLY PT, R5, R0, 0x2, 0x1f ;  /* 0x0c401f0000057f89 */ /* 0x000e2200000e0000 */
[----:B------:R-:W-:Y:S02]  /*17f10*/  FSEL R114, R114, -INF , !P1 ;  /* 0xff80000072727808 */ /* 0x000fe40004800000 */
[----:B------:R-:W-:-:S02]  /*17f20*/  LOP3.LUT P1, RZ, R22, 0x800, RZ, 0xc0, !PT ;  /* 0x0000080016ff7812 */ /* 0x000fc4000782c0ff */
[----:B------:R-:W-:Y:S02]  /*17f30*/  LOP3.LUT P6, RZ, R22, 0x20, RZ, 0xc0, !PT ;  /* 0x0000002016ff7812 */ /* 0x000fe400078cc0ff */
[C---:B------:R-:W-:Y:S02]  /*17f40*/  ISETP.GT.AND P1, PT, R137.reuse, 0x31, !P1 ;  /* 0x000000318900780c */ /* 0x040fe40004f24270 */
[----:B------:R-:W-:Y:S02]  /*17f50*/  ISETP.GT.AND P3, PT, R137, 0x50, !P3 ;  /* 0x000000508900780c */ /* 0x000fe40005f64270 */
[C---:B------:R-:W-:Y:S02]  /*17f60*/  ISETP.LT.OR P1, PT, R138.reuse, 0x32, P1 ;  /* 0x000000328a00780c */ /* 0x040fe40000f21670 */
[----:B------:R-:W-:Y:S02]  /*17f70*/  ISETP.LT.OR P3, PT, R138, 0x51, P3 ;  /* 0x000000518a00780c */ /* 0x000fe40001f61670 */
[----:B------:R-:W-:-:S02]  /*17f80*/  FSEL R228, R115, -INF , !P1 ;  /* 0xff80000073e47808 */ /* 0x000fc40004800000 */
[----:B------:R-:W-:Y:S02]  /*17f90*/  LOP3.LUT P1, RZ, R22, 0x400, RZ, 0xc0, !PT ;  /* 0x0000040016ff7812 */ /* 0x000fe4000782c0ff */
[C---:B------:R-:W-:Y:S02]  /*17fa0*/  ISETP.GT.AND P4, PT, R137.reuse, 0x51, !P4 ;  /* 0x000000518900780c */ /* 0x040fe40006784270 */
[----:B------:R-:W-:Y:S02]  /*17fb0*/  ISETP.GT.AND P1, PT, R137, 0x38, !P1 ;  /* 0x000000388900780c */ /* 0x000fe40004f24270 */
[----:B------:R-:W-:Y:S02]  /*17fc0*/  FSEL R130, R130, -INF , !P3 ;  /* 0xff80000082827808 */ /* 0x000fe40005800000 */
[----:B------:R-:W-:Y:S02]  /*17fd0*/  ISETP.LT.OR P1, PT, R138, 0x39, P1 ;  /* 0x000000398a00780c */ /* 0x000fe40000f21670 */
[----:B0-----:R-:W-:Y:S01]  /*17fe0*/  FMNMX.FTZ R13, R0, R5, !PT ;  /* 0x00000005000d7209 */ /* 0x001fe20007810000 */
[----:B------:R-:W-:Y:S01]  /*17ff0*/  IMAD.U32 R5, RZ, RZ, UR47 ;  /* 0x0000002fff057e24 */ /* 0x000fe2000f8e00ff */
[----:B------:R-:W-:-:S02]  /*18000*/  FSEL R118, R118, -INF , !P1 ;  /* 0xff80000076767808 */ /* 0x000fc40004800000 */
[----:B------:R-:W-:Y:S01]  /*18010*/  LOP3.LUT P1, RZ, R22, 0x200, RZ, 0xc0, !PT ;  /* 0x0000020016ff7812 */ /* 0x000fe2000782c0ff */
[----:B------:R-:W0:Y:S01]  /*18020*/  SHFL.BFLY PT, R12, R13, 0x1, 0x1f ;  /* 0x0c201f000d0c7f89 */ /* 0x000e2200000e0000 */
[C---:B------:R-:W-:Y:S02]  /*18030*/  ISETP.GT.AND P5, PT, R137.reuse, 0x58, !P5 ;  /* 0x000000588900780c */ /* 0x040fe40006fa4270 */
[----:B------:R-:W-:Y:S02]  /*18040*/  ISETP.GT.AND P1, PT, R137, 0x39, !P1 ;  /* 0x000000398900780c */ /* 0x000fe40004f24270 */
[C---:B------:R-:W-:Y:S02]  /*18050*/  ISETP.LT.OR P4, PT, R138.reuse, 0x52, P4 ;  /* 0x000000528a00780c */ /* 0x040fe40002781670 */
[C---:B------:R-:W-:Y:S02]  /*18060*/  ISETP.LT.OR P1, PT, R138.reuse, 0x3a, P1 ;  /* 0x0000003a8a00780c */ /* 0x040fe40000f21670 */
[----:B------:R-:W-:-:S02]  /*18070*/  ISETP.LT.OR P5, PT, R138, 0x59, P5 ;  /* 0x000000598a00780c */ /* 0x000fc40002fa1670 */
[----:B------:R-:W-:Y:S02]  /*18080*/  FSEL R119, R119, -INF , !P1 ;  /* 0xff80000077777808 */ /* 0x000fe40004800000 */
[----:B------:R-:W-:Y:S02]  /*18090*/  LOP3.LUT P1, RZ, R22, 0x100, RZ, 0xc0, !PT ;  /* 0x0000010016ff7812 */ /* 0x000fe4000782c0ff */
[----:B------:R-:W-:Y:S02]  /*180a0*/  FSEL R131, R131, -INF , !P4 ;  /* 0xff80000083837808 */ /* 0x000fe40006000000 */
[----:B------:R-:W-:Y:S02]  /*180b0*/  ISETP.GT.AND P1, PT, R137, 0x40, !P1 ;  /* 0x000000408900780c */ /* 0x000fe40004f24270 */
[----:B------:R-:W-:Y:S02]  /*180c0*/  FSEL R134, R134, -INF , !P5 ;  /* 0xff80000086867808 */ /* 0x000fe40006800000 */
[----:B------:R-:W-:-:S02]  /*180d0*/  ISETP.LT.OR P1, PT, R138, 0x41, P1 ;  /* 0x000000418a00780c */ /* 0x000fc40000f21670 */
[----:B0-----:R-:W-:Y:S02]  /*180e0*/  FMNMX.FTZ R12, R13, R12, !PT ;  /* 0x0000000c0d0c7209 */ /* 0x001fe40007810000 */
[----:B------:R-:W-:Y:S02]  /*180f0*/  FSEL R122, R122, -INF , !P1 ;  /* 0xff8000007a7a7808 */ /* 0x000fe40004800000 */
[----:B------:R-:W-:Y:S01]  /*18100*/  LOP3.LUT P1, RZ, R22, 0x80, RZ, 0xc0, !PT ;  /* 0x0000008016ff7812 */ /* 0x000fe2000782c0ff */
[----:B------:R-:W-:-:S03]  /*18110*/  FMUL.FTZ R99, R12, R5 ;  /* 0x000000050c637220 */ /* 0x000fc60000410000 */
[----:B------:R-:W-:-:S04]  /*18120*/  ISETP.GT.AND P1, PT, R137, 0x41, !P1 ;  /* 0x000000418900780c */ /* 0x000fc80004f24270 */
[----:B------:R-:W-:-:S04]  /*18130*/  ISETP.LT.OR P1, PT, R138, 0x42, P1 ;  /* 0x000000428a00780c */ /* 0x000fc80000f21670 */
[----:B------:R-:W-:Y:S02]  /*18140*/  FSEL R123, R123, -INF , !P1 ;  /* 0xff8000007b7b7808 */ /* 0x000fe40004800000 */
[----:B------:R-:W-:-:S04]  /*18150*/  ISETP.GT.AND P1, PT, R137, 0x48, !P2 ;  /* 0x000000488900780c */ /* 0x000fc80005724270 */
[----:B------:R-:W-:-:S04]  /*18160*/  ISETP.LT.OR P1, PT, R138, 0x49, P1 ;  /* 0x000000498a00780c */ /* 0x000fc80000f21670 */
[----:B------:R-:W-:Y:S02]  /*18170*/  FSEL R126, R126, -INF , !P1 ;  /* 0xff8000007e7e7808 */ /* 0x000fe40004800000 */
[----:B------:R-:W-:Y:S02]  /*18180*/  ISETP.GT.AND P1, PT, R137, 0x49, !P6 ;  /* 0x000000498900780c */ /* 0x000fe40007724270 */
[----:B------:R-:W-:Y:S02]  /*18190*/  LOP3.LUT P6, RZ, R22, 0x2, RZ, 0xc0, !PT ;  /* 0x0000000216ff7812 */ /* 0x000fe400078cc0ff */
[----:B------:R-:W-:-:S04]  /*181a0*/  ISETP.LT.OR P1, PT, R138, 0x4a, P1 ;  /* 0x0000004a8a00780c */ /* 0x000fc80000f21670 */
[----:B------:R-:W-:Y:S02]  /*181b0*/  FSEL R127, R127, -INF , !P1 ;  /* 0xff8000007f7f7808 */ /* 0x000fe40004800000 */
[C---:B------:R-:W-:Y:S02]  /*181c0*/  ISETP.GT.AND P1, PT, R137.reuse, RZ, !P6 ;  /* 0x000000ff8900720c */ /* 0x040fe40007724270 */
[----:B------:R-:W-:Y:S02]  /*181d0*/  LOP3.LUT P6, RZ, R22, 0x1, RZ, 0xc0, !PT ;  /* 0x0000000116ff7812 */ /* 0x000fe400078cc0ff */
        /* <DEDUP_REMOVED lines=11> */
[----:B------:R-:W-:Y:S01]  /*18290*/  FSEL R113, R12, RZ, P1 ;  /* 0x000000ff0c717208 */ /* 0x000fe20000800000 */
        /* <DEDUP_REMOVED lines=23> */
[----:B------:R-:W-:-:S02]  /*18410*/  FFMA.FTZ R138, R132, R5, -R99 ;  /* 0x00000005848a7223 */ /* 0x000fc40000010863 */
        /* <DEDUP_REMOVED lines=8> */
[----:B------:R-:W-:Y:S01]  /*184a0*/  FMNMX.FTZ R0, R118, R13, !PT ;  /* 0x0000000d76007209 */ /* 0x000fe20007810000 */
[-CC-:B------:R-:W-:Y:S01]  /*184b0*/  FFMA.FTZ R13, R104, R5.reuse, -R99.reuse ;  /* 0x00000005680d7223 */ /* 0x180fe20000010863 */
[----:B------:R-:W-:Y:S02]  /*184c0*/  FFMA.FTZ R104, R158, R5, -R99 ;  /* 0x000000059e687223 */ /* 0x000fe40000010863 */
[----:B------:R-:W-:Y:S01]  /*184d0*/  FMNMX.FTZ R97, R119, R0, !PT ;  /* 0x0000000077617209 */ /* 0x000fe20007810000 */
[----:B------:R-:W-:Y:S03]  /*184e0*/  MUFU.EX2 R93, R93 ;  /* 0x0000005d005d7308 */ /* 0x000fe60000000800 */
[----:B------:R-:W-:-:S04]  /*184f0*/  FMNMX.FTZ R0, R122, R97, !PT ;  /* 0x000000617a007209 */ /* 0x000fc80007810000 */
[----:B------:R-:W-:Y:S01]  /*18500*/  FMNMX.FTZ R97, R123, R0, !PT ;  /* 0x000000007b617209 */ /* 0x000fe20007810000 */
[----:B------:R-:W-:Y:S03]  /*18510*/  MUFU.EX2 R15, R15 ;  /* 0x0000000f000f7308 */ /* 0x000fe60000000800 */
[----:B------:R-:W-:Y:S01]  /*18520*/  FMNMX.FTZ R0, R126, R97, !PT ;  /* 0x000000617e007209 */ /* 0x000fe20007810000 */
[-CC-:B------:R-:W-:Y:S01]  /*18530*/  FFMA.FTZ R97, R108, R5.reuse, -R99.reuse ;  /* 0x000000056c617223 */ /* 0x180fe20000010863 */
[----:B------:R-:W-:Y:S01]  /*18540*/  FFMA.FTZ R108, R148, R5, -R99 ;  /* 0x00000005946c7223 */ /* 0x000fe20000010863 */
[----:B------:R-:W-:Y:S02]  /*18550*/  FSEL R148, R135, -INF , !P2 ;  /* 0xff80000087947808 */ /* 0x000fe40005000000 */
[----:B------:R-:W-:Y:S01]  /*18560*/  FMNMX.FTZ R101, R127, R0, !PT ;  /* 0x000000007f657209 */ /* 0x000fe20007810000 */
[----:B------:R-:W-:Y:S03]  /*18570*/  MUFU.EX2 R96, R96 ;  /* 0x0000006000607308 */ /* 0x000fe60000000800 */
[----:B------:R-:W-:-:S04]  /*18580*/  FMNMX.FTZ R0, R130, R101, !PT ;  /* 0x0000006582007209 */ /* 0x000fc80007810000 */
[----:B------:R-:W-:Y:S01]  /*18590*/  FMNMX.FTZ R101, R131, R0, !PT ;  /* 0x0000000083657209 */ /* 0x000fe20007810000 */
[----:B------:R-:W-:Y:S03]  /*185a0*/  MUFU.EX2 R13, R13 ;  /* 0x0000000d000d7308 */ /* 0x000fe60000000800 */
[----:B------:R-:W-:-:S04]  /*185b0*/  FMNMX.FTZ R101, R134, R101, !PT ;  /* 0x0000006586657209 */ /* 0x000fc80007810000 */
[----:B------:R-:W-:Y:S01]  /*185c0*/  FMNMX.FTZ R101, R148, R101, !PT ;  /* 0x0000006594657209 */ /* 0x000fe20007810000 */
[----:B------:R-:W-:Y:S04]  /*185d0*/  MUFU.EX2 R92, R92 ;  /* 0x0000005c005c7308 */ /* 0x000fe80000000800 */
[----:B------:R-:W0:Y:S04]  /*185e0*/  SHFL.BFLY PT, R0, R101, 0x2, 0x1f ;  /* 0x0c401f0065007f89 */ /* 0x000e2800000e0000 */
[----:B------:R-:W-:Y:S08]  /*185f0*/  MUFU.EX2 R97, R97 ;  /* 0x0000006100617308 */ /* 0x000ff00000000800 */
[----:B------:R-:W-:Y:S08]  /*18600*/  MUFU.EX2 R108, R108 ;  /* 0x0000006c006c7308 */ /* 0x000ff00000000800 */
[----:B------:R-:W-:Y:S01]  /*18610*/  MUFU.EX2 R144, R144 ;  /* 0x0000009000907308 */ /* 0x000fe20000000800 */
[----:B0-----:R-:W-:Y:S01]  /*18620*/  FMNMX.FTZ R0, R101, R0, !PT ;  /* 0x0000000065007209 */ /* 0x001fe20007810000 */
[-CC-:B------:R-:W-:Y:S01]  /*18630*/  FFMA.FTZ R101, R128, R5.reuse, -R99.reuse ;  /* 0x0000000580657223 */ /* 0x180fe20000010863 */
[----:B------:R-:W-:-:S05]  /*18640*/  FFMA.FTZ R99, R160, R5, -R99 ;  /* 0x00000005a0637223 */ /* 0x000fca0000010863 */
[----:B------:R-:W-:Y:S01]  /*18650*/  MUFU.EX2 R109, R109 ;  /* 0x0000006d006d7308 */ /* 0x000fe20000000800 */
[----:B------:R-:W0:Y:S07]  /*18660*/  SHFL.BFLY PT, R111, R0, 0x1, 0x1f ;  /* 0x0c201f00006f7f89 */ /* 0x000e2e00000e0000 */
[----:B------:R-:W-:Y:S08]  /*18670*/  MUFU.EX2 R146, R146 ;  /* 0x0000009200927308 */ /* 0x000ff00000000800 */
[----:B------:R-:W-:Y:S08]  /*18680*/  MUFU.EX2 R107, R107 ;  /* 0x0000006b006b7308 */ /* 0x000ff00000000800 */
[----:B------:R-:W-:Y:S01]  /*18690*/  MUFU.EX2 R140, R140 ;  /* 0x0000008c008c7308 */ /* 0x000fe20000000800 */
[----:B0-----:R-:W-:Y:S01]  /*186a0*/  FMNMX.FTZ R100, R0, R111, !PT ;  /* 0x0000006f00647209 */ /* 0x001fe20007810000 */
[----:B------:R-:W-:-:S03]  /*186b0*/  FADD.FTZ R0, -R113, R4 ;  /* 0x0000000471007221 */ /* 0x000fc60000010100 */
[C---:B------:R-:W-:Y:S01]  /*186c0*/  FSETP.NEU.FTZ.AND P1, PT, R100.reuse, -INF , PT ;  /* 0xff8000006400780b */ /* 0x040fe20003f3d000 */
[-C--:B------:R-:W-:Y:S01]  /*186d0*/  FMUL.FTZ R111, R100, R5.reuse ;  /* 0x00000005646f7220 */ /* 0x080fe20000410000 */
[----:B------:R-:W-:Y:S01]  /*186e0*/  FMUL.FTZ R0, R0, R5 ;  /* 0x0000000500007220 */ /* 0x000fe20000410000 */
[----:B------:R-:W-:Y:S03]  /*186f0*/  MUFU.EX2 R105, R105 ;  /* 0x0000006900697308 */ /* 0x000fe60000000800 */
[----:B------:R-:W-:-:S05]  /*18700*/  FSEL R111, R111, RZ, P1 ;  /* 0x000000ff6f6f7208 */ /* 0x000fca0000800000 */
[-CC-:B------:R-:W-:Y:S01]  /*18710*/  FFMA.FTZ R116, R2, R5.reuse, -R111.reuse ;  /* 0x0000000502747223 */ /* 0x180fe2000001086f */
[----:B------:R-:W-:Y:S01]  /*18720*/  FSEL R2, R100, RZ, P1 ;  /* 0x000000ff64027208 */ /* 0x000fe20000800000 */
[-CC-:B------:R-:W-:Y:S01]  /*18730*/  FFMA.FTZ R157, R90, R5.reuse, -R111.reuse ;  /* 0x000000055a9d7223 */ /* 0x180fe2000001086f */
[----:B------:R-:W0:Y:S01]  /*18740*/  MUFU.EX2 R0, R0 ;  /* 0x0000000000007308 */ /* 0x000e220000000800 */
[-CC-:B------:R-:W-:Y:S01]  /*18750*/  FFMA.FTZ R159, R94, R5.reuse, -R111.reuse ;  /* 0x000000055e9f7223 */ /* 0x180fe2000001086f */
[-C--:B------:R-:W-:Y:S01]  /*18760*/  FFMA.FTZ R112, R204, R5.reuse, -R111 ;  /* 0x00000005cc707223 */ /* 0x080fe2000001086f */
[----:B------:R-:W-:Y:S01]  /*18770*/  FADD.FTZ R2, -R2, R3 ;  /* 0x0000000302027221 */ /* 0x000fe20000010100 */
[-CC-:B------:R-:W-:Y:S01]  /*18780*/  FFMA.FTZ R153, R98, R5.reuse, -R111.reuse ;  /* 0x0000000562997223 */ /* 0x180fe2000001086f */
[-CC-:B------:R-:W-:Y:S01]  /*18790*/  FFMA.FTZ R94, R210, R5.reuse, -R111.reuse ;  /* 0x00000005d25e7223 */ /* 0x180fe2000001086f */
[-CC-:B------:R-:W-:Y:S01]  /*187a0*/  FFMA.FTZ R155, R102, R5.reuse, -R111.reuse ;  /* 0x00000005669b7223 */ /* 0x180fe2000001086f */
[-C--:B------:R-:W-:Y:S01]  /*187b0*/  FMUL.FTZ R2, R2, R5.reuse ;  /* 0x0000000502027220 */ /* 0x080fe20000410000 */
[----:B------:R-:W-:Y:S01]  /*187c0*/  MUFU.EX2 R157, R157 ;  /* 0x0000009d009d7308 */ /* 0x000fe20000000800 */
[-CC-:B------:R-:W-:Y:S01]  /*187d0*/  FFMA.FTZ R90, R212, R5.reuse, -R111.reuse ;  /* 0x00000005d45a7223 */ /* 0x180fe2000001086f */
[-CC-:B------:R-:W-:Y:S01]  /*187e0*/  FFMA.FTZ R149, R106, R5.reuse, -R111.reuse ;  /* 0x000000056a957223 */ /* 0x180fe2000001086f */
[-CC-:B------:R-:W-:Y:S01]  /*187f0*/  FFMA.FTZ R4, R224, R5.reuse, -R111.reuse ;  /* 0x00000005e0047223 */ /* 0x180fe2000001086f */
[-CC-:B------:R-:W-:Y:S01]  /*18800*/  FFMA.FTZ R151, R110, R5.reuse, -R111.reuse ;  /* 0x000000056e977223 */ /* 0x180fe2000001086f */
[-CC-:B------:R-:W-:Y:S01]  /*18810*/  FFMA.FTZ R120, R226, R5.reuse, -R111.reuse ;  /* 0x00000005e2787223 */ /* 0x180fe2000001086f */
[-CC-:B------:R-:W-:Y:S01]  /*18820*/  FFMA.FTZ R145, R114, R5.reuse, -R111.reuse ;  /* 0x0000000572917223 */ /* 0x180fe2000001086f */
[----:B------:R-:W-:Y:S01]  /*18830*/  FFMA.FTZ R114, R228, R5, -R111 ;  /* 0x00000005e4727223 */ /* 0x000fe2000001086f */
        /* <DEDUP_REMOVED lines=9> */
[-CC-:B------:R-:W-:Y:S01]  /*188d0*/  FFMA.FTZ R102, R127, R5.reuse, -R111.reuse ;  /* 0x000000057f667223 */ /* 0x180fe2000001086f */
[-CC-:B------:R-:W-:Y:S01]  /*188e0*/  FFMA.FTZ R137, R130, R5.reuse, -R111.reuse ;  /* 0x0000000582897223 */ /* 0x180fe2000001086f */
[----:B------:R-:W-:-:S05]  /*188f0*/  FFMA.FTZ R139, R134, R5, -R111 ;  /* 0x00000005868b7223 */ /* 0x000fca000001086f */
[----:B------:R-:W2:Y:S01]  /*18900*/  MUFU.EX2 R159, R159 ;  /* 0x0000009f009f7308 */ /* 0x000ea20000000800 */
[----:B-1----:R-:W-:-:S07]  /*18910*/  FFMA.FTZ R3, R2, R6, R157 ;  /* 0x0000000602037223 */ /* 0x002fce000001009d */
        /* <DEDUP_REMOVED lines=9> */
[----:B-1----:R-:W-:-:S07]  /*189b0*/  FADD.FTZ R6, R112, R7 ;  /* 0x0000000770067221 */ /* 0x002fce0000010000 */
[----:B------:R-:W1:Y:S01]  /*189c0*/  MUFU.EX2 R155, R155 ;  /* 0x0000009b009b7308 */ /* 0x000e620000000800 */
[----:B0-----:R-:W-:-:S07]  /*189d0*/  FADD.FTZ R3, R153, R6 ;  /* 0x0000000699037221 */ /* 0x001fce0000010000 */
[----:B------:R-:W0:Y:S01]  /*189e0*/  MUFU.EX2 R90, R90 ;  /* 0x0000005a005a7308 */ /* 0x000e220000000800 */
[----:B--2---:R-:W-:Y:S01]  /*189f0*/  FADD.FTZ R6, R94, R3 ;  /* 0x000000035e067221 */ /* 0x004fe20000010000 */
[----:B------:R-:W-:-:S06]  /*18a00*/  FADD.FTZ R3, R15, R98 ;  /* 0x000000620f037221 */ /* 0x000fcc0000010000 */
[----:B------:R-:W2:Y:S01]  /*18a10*/  MUFU.EX2 R149, R149 ;  /* 0x0000009500957308 */ /* 0x000ea20000000800 */
[----:B-1----:R-:W-:Y:S01]  /*18a20*/  FADD.FTZ R7, R155, R6 ;  /* 0x000000069b077221 */ /* 0x002fe20000010000 */
[----:B------:R-:W-:-:S04]  /*18a30*/  FADD.FTZ R6, R96, R3 ;  /* 0x0000000360067221 */ /* 0x000fc80000010000 */
[----:B------:R-:W-:Y:S02]  /*18a40*/  FADD.FTZ R3, R13, R6 ;  /* 0x000000060d037221 */ /* 0x000fe40000010000 */
[----:B------:R-:W1:Y:S01]  /*18a50*/  MUFU.EX2 R4, R4 ;  /* 0x0000000400047308 */ /* 0x000e620000000800 */
[----:B0-----:R-:W-:Y:S01]  /*18a60*/  FADD.FTZ R98, R90, R7 ;  /* 0x000000075a627221 */ /* 0x001fe20000010000 */
[----:B------:R-:W-:-:S04]  /*18a70*/  FADD.FTZ R6, R92, R3 ;  /* 0x000000035c067221 */ /* 0x000fc80000010000 */
[----:B------:R-:W-:Y:S02]  /*18a80*/  FADD.FTZ R3, R97, R6 ;  /* 0x0000000661037221 */ /* 0x000fe40000010000 */
[----:B------:R-:W0:Y:S01]  /*18a90*/  MUFU.EX2 R151, R151 ;  /* 0x0000009700977308 */ /* 0x000e220000000800 */
[----:B--2---:R-:W-:Y:S01]  /*18aa0*/  FADD.FTZ R7, R149, R98 ;  /* 0x0000006295077221 */ /* 0x004fe20000010000 */
[----:B------:R-:W-:-:S06]  /*18ab0*/  FADD.FTZ R3, R108, R3 ;  /* 0x000000036c037221 */ /* 0x000fcc0000010000 */
[----:B------:R-:W2:Y:S01]  /*18ac0*/  MUFU.EX2 R120, R120 ;  /* 0x0000007800787308 */ /* 0x000ea20000000800 */
[----:B-1----:R-:W-:-:S07]  /*18ad0*/  FADD.FTZ R98, R4, R7 ;  /* 0x0000000704627221 */ /* 0x002fce0000010000 */
[----:B------:R-:W1:Y:S01]  /*18ae0*/  MUFU.EX2 R145, R145 ;  /* 0x0000009100917308 */ /* 0x000e620000000800 */
[----:B0-----:R-:W-:Y:S01]  /*18af0*/  FADD.FTZ R7, R151, R98 ;  /* 0x0000006297077221 */ /* 0x001fe20000010000 */
[----:B------:R-:W-:-:S06]  /*18b00*/  FADD.FTZ R98, R144, R3 ;  /* 0x0000000390627221 */ /* 0x000fcc0000010000 */
[----:B------:R-:W0:Y:S01]  /*18b10*/  MUFU.EX2 R114, R114 ;  /* 0x0000007200727308 */ /* 0x000e220000000800 */
[----:B--2---:R-:W-:Y:S01]  /*18b20*/  FADD.FTZ R6, R120, R7 ;  /* 0x0000000778067221 */ /* 0x004fe20000010000 */
[----:B------:R-:W-:Y:S01]  /*18b30*/  FADD.FTZ R7, R109, R98 ;  /* 0x000000626d077221 */ /* 0x000fe20000010000 */
[----:B------:R-:W-:-:S03]  /*18b40*/  FFMA.FTZ R98, R131, R5, -R111 ;  /* 0x0000000583627223 */ /* 0x000fc6000001086f */
[----:B------:R-:W-:Y:S02]  /*18b50*/  FADD.FTZ R118, R146, R7 ;  /* 0x0000000792767221 */ /* 0x000fe40000010000 */
[----:B------:R-:W2:Y:S01]  /*18b60*/  MUFU.EX2 R147, R147 ;  /* 0x0000009300937308 */ /* 0x000ea20000000800 */
[----:B-1----:R-:W-:Y:S01]  /*18b70*/  FADD.FTZ R3, R145, R6 ;  /* 0x0000000691037221 */ /* 0x002fe20000010000 */
[----:B------:R-:W-:-:S04]  /*18b80*/  FADD.FTZ R7, R107, R118 ;  /* 0x000000766b077221 */ /* 0x000fc80000010000 */
[----:B------:R-:W-:Y:S02]  /*18b90*/  FADD.FTZ R118, R140, R7 ;  /* 0x000000078c767221 */ /* 0x000fe40000010000 */
[----:B------:R-:W1:Y:S01]  /*18ba0*/  MUFU.EX2 R110, R110 ;  /* 0x0000006e006e7308 */ /* 0x000e620000000800 */
[----:B0-----:R-:W-:Y:S01]  /*18bb0*/  FADD.FTZ R6, R114, R3 ;  /* 0x0000000372067221 */ /* 0x001fe20000010000 */
[----:B------:R-:W-:Y:S01]  /*18bc0*/  FADD.FTZ R7, R105, R118 ;  /* 0x0000007669077221 */ /* 0x000fe20000010000 */
[----:B------:R-:W-:-:S05]  /*18bd0*/  FFMA.FTZ R118, R148, R5, -R111 ;  /* 0x0000000594767223 */ /* 0x000fca000001086f */
        /* <DEDUP_REMOVED lines=32> */
.L_x_1797:
[----:B------:R-:W-:Y:S01]  /*18de0*/  ISETP.GT.AND P1, PT, R10, R11, PT ;  /* 0x0000000b0a00720c */ /* 0x000fe20003f24270 */
        /* <DEDUP_REMOVED lines=10> */
[----:B------:R-:W-:-:S02]  /*18e90*/  F2FP.BF16.F32.PACK_AB R157, R116, R157 ;  /* 0x0000009d749d723e */ /* 0x000fc400000010ff */
[----:B------:R-:W-:Y:S02]  /*18ea0*/  F2FP.BF16.F32.PACK_AB R159, R112, R159 ;  /* 0x0000009f709f723e */ /* 0x000fe400000010ff */
[----:B------:R-:W-:Y:S02]  /*18eb0*/  F2FP.BF16.F32.PACK_AB R152, R93, R88 ;  /* 0x000000585d98723e */ /* 0x000fe400000010ff */
[----:B------:R-:W-:Y:S01]  /*18ec0*/  F2FP.BF16.F32.PACK_AB R153, R94, R153 ;  /* 0x000000995e99723e */ /* 0x000fe200000010ff */
[----:B0-----:R-:W-:Y:S01]  /*18ed0*/  IMAD.MOV.U32 R3, RZ, RZ, R100 ;  /* 0x000000ffff037224 */ /* 0x001fe200078e0064 */
        /* <DEDUP_REMOVED lines=18> */
[----:B------:R-:W-:Y:S05]  /*19000*/  BSYNC B0 ;  /* 0x0000000000007941 */ /* 0x000fea0003800000 */
.L_x_1777:
[----:B------:R-:W-:Y:S02]  /*19010*/  IMAD.MOV.U32 R3, RZ, RZ, R100 ;  /* 0x000000ffff037224 */ /* 0x000fe400078e0064 */
[----:B------:R-:W-:Y:S02]  /*19020*/  IMAD.MOV.U32 R4, RZ, RZ, R12 ;  /* 0x000000ffff047224 */ /* 0x000fe400078e000c */
[----:B------:R-:W-:Y:S02]  /*19030*/  IMAD.MOV.U32 R160, RZ, RZ, R20 ;  /* 0x000000ffffa07224 */ /* 0x000fe400078e0014 */
[----:B------:R-:W-:-:S07]  /*19040*/  IMAD.MOV.U32 R163, RZ, RZ, R21 ;  /* 0x000000ffffa37224 */ /* 0x000fce00078e0015 */
.L_x_1776:
[----:B------:R-:W-:Y:S05]  /*19050*/  BSYNC B1 ;  /* 0x0000000000017941 */ /* 0x000fea0003800000 */
.L_x_1775:
[----:B------:R-:W0:Y:S01]  /*19060*/  LDC R204, c[0x0][0x448] ;  /* 0x00011200ffcc7b82 */ /* 0x000e220000000800 */
[----:B------:R-:W-:Y:S01]  /*19070*/  VIADD R11, R187, 0x7f ;  /* 0x0000007fbb0b7836 */ /* 0x000fe20000000000 */
[----:B------:R-:W-:Y:S02]  /*19080*/  LOP3.LUT R22, R22, 0xfff7ffff, RZ, 0xc0, !PT ;  /* 0xfff7ffff16167812 */ /* 0x000fe400078ec0ff */
[----:B------:R-:W-:-:S04]  /*19090*/  IADD3 R14, R167, 0x1, -R166 ;  /* 0x00000001a70e7810 */ /* 0x000fc80007ffe8a6 */
[----:B------:R-:W1:Y:S01]  /*190a0*/  LDC R200, c[0x0][0x9e4] ;  /* 0x00027900ffc87b82 */ /* 0x000e620000000800 */
[----:B0-----:R-:W-:-:S13]  /*190b0*/  ISETP.NE.AND P1, PT, R204, 0x1, PT ;  /* 0x00000001cc00780c */ /* 0x001fda0003f25270 */
[----:B------:R-:W0:Y:S01]  /*190c0*/  @P1 LDC R12, c[0x0][0x44c] ;  /* 0x00011300ff0c1b82 */ /* 0x000e220000000800 */
[----:B------:R-:W-:-:S04]  /*190d0*/  @P1 LOP3.LUT R22, R22, 0x80000, RZ, 0xfc, !PT ;  /* 0x0008000016161812 */ /* 0x000fc800078efcff */
[----:B------:R-:W-:-:S03]  /*190e0*/  LOP3.LUT R22, R22, 0xffefffff, RZ, 0xc0, !PT ;  /* 0xffefffff16167812 */ /* 0x000fc600078ec0ff */
[----:B------:R-:W2:Y:S01]  /*190f0*/  @P1 LDC R13, c[0x0][0x450] ;  /* 0x00011400ff0d1b82 */ /* 0x000ea20000000800 */
[----:B0-----:R-:W-:-:S05]  /*19100*/  @P1 IMAD.HI.U32 R12, R11, R12, RZ ;  /* 0x0000000c0b0c1227 */ /* 0x001fca00078e00ff */
[----:B--2---:R-:W-:Y:S02]  /*19110*/  @P1 SHF.R.U32.HI R11, RZ, R13, R12 ;  /* 0x0000000dff0b1219 */ /* 0x004fe4000001160c */
[----:B-1----:R-:W-:-:S03]  /*19120*/  ISETP.GE.AND P1, PT, R200, 0x1, PT ;  /* 0x00000001c800780c */ /* 0x002fc60003f26270 */
[----:B------:R-:W-:-:S04]  /*19130*/  IMAD.IADD R12, R14, 0x1, R11 ;  /* 0x000000010e0c7824 */ /* 0x000fc800078e020b */
[----:B------:R-:W-:-:S06]  /*19140*/  IMAD.IADD R11, R12, 0x1, -R9 ;  /* 0x000000010c0b7824 */ /* 0x000fcc00078e0a09 */
[----:B------:R-:W-:Y:S01]  /*19150*/  @P1 LOP3.LUT R22, R22, 0x100000, RZ, 0xfc, !PT ;  /* 0x0010000016161812 */ /* 0x000fe200078efcff */
[----:B------:R-:W-:Y:S06]  /*19160*/  @!P1 BRA `(.L_x_1799) ;  /* 0x0000000000489947 */ /* 0x000fec0003800000 */
[----:B------:R-:W-:Y:S01]  /*19170*/  IMAD.MOV.U32 R9, RZ, RZ, R12 ;  /* 0x000000ffff097224 */ /* 0x000fe200078e000c */
[----:B------:R-:W-:Y:S04]  /*19180*/  BSSY B0, `(.L_x_1800) ;  /* 0x000000e000007945 */ /* 0x000fe80003800000 */
        /* <DEDUP_REMOVED lines=9> */
.L_x_1801:
[----:B------:R-:W-:-:S13]  /*19220*/  ISETP.NE.AND P1, PT, R200, 0x1, PT ;  /* 0x00000001c800780c */ /* 0x000fda0003f25270 */
[----:B------:R-:W0:Y:S02]  /*19230*/  @P1 LDC.64 R12, c[0x0][0x9e8] ;  /* 0x00027a00ff0c1b82 */ /* 0x000e240000000a00 */
[----:B0-----:R-:W-:-:S05]  /*19240*/  @P1 IMAD.HI.U32 R12, R9, R12, RZ ;  /* 0x0000000c090c1227 */ /* 0x001fca00078e00ff */
[----:B------:R-:W-:-:S07]  /*19250*/  @P1 SHF.R.U32.HI R9, RZ, R13, R12 ;  /* 0x0000000dff091219 */ /* 0x000fce000001160c */
.L_x_1802:
[----:B------:R-:W-:Y:S05]  /*19260*/  BSYNC B0 ;  /* 0x0000000000007941 */ /* 0x000fea0003800000 */
.L_x_1800:
[----:B------:R-:W-:-:S05]  /*19270*/  IMAD R12, R9, R200, RZ ;  /* 0x000000c8090c7224 */ /* 0x000fca00078e02ff */
[----:B------:R-:W-:-:S07]  /*19280*/  VIMNMX R11, R11, R12, !PT ;  /* 0x0000000c0b0b7248 */ /* 0x000fce0007fe0100 */
.L_x_1799:
[----:B------:R-:W-:Y:S01]  /*19290*/  VIADD R11, R11, 0x5f ;  /* 0x0000005f0b0b7836 */ /* 0x000fe20000000000 */
[----:B------:R-:W-:Y:S03]  /*192a0*/  BSSY B0, `(.L_x_1803) ;  /* 0x000020a000007945 */ /* 0x000fe60003800000 */
[----:B------:R-:W-:-:S05]  /*192b0*/  IMAD.HI R11, R11, 0x2aaaaaab, RZ ;  /* 0x2aaaaaab0b0b7827 */ /* 0x000fca00078e02ff */
[----:B------:R-:W-:-:S04]  /*192c0*/  SHF.R.U32.HI R12, RZ, 0x1f, R11 ;  /* 0x0000001fff0c7819 */ /* 0x000fc8000001160b */
[----:B------:R-:W-:-:S04]  /*192d0*/  LEA.HI.SX32 R12, R11, R12, 0x1c ;  /* 0x0000000c0b0c7211 */ /* 0x000fc800078fe2ff */
[----:B------:R-:W-:-:S04]  /*192e0*/  VIMNMX R13, R189, R12, !PT ;  /* 0x0000000cbd0d7248 */ /* 0x000fc80007fe0100 */
[----:B------:R-:W-:-:S13]  /*192f0*/  ISETP.GE.AND P1, PT, R10, R13, PT ;  /* 0x0000000d0a00720c */ /* 0x000fda0003f26270 */
[----:B------:R-:W-:Y:S05]  /*19300*/  @!P1 BRA `(.L_x_1804) ;  /* 0x00000020000c9947 */ /* 0x000fea0003800000 */
[----:B------:R-:W-:Y:S01]  /*19310*/  BSSY B1, `(.L_x_1804) ;  /* 0x0000202000017945 */ /* 0x000fe20003800000 */
[----:B------:R-:W-:Y:S02]  /*19320*/  IMAD.MOV.U32 R12, RZ, RZ, R3 ;  /* 0x000000ffff0c7224 */ /* 0x000fe400078e0003 */
[----:B------:R-:W-:Y:S02]  /*19330*/  IMAD.MOV.U32 R9, RZ, RZ, R4 ;  /* 0x000000ffff097224 */ /* 0x000fe400078e0004 */
[----:B------:R-:W-:Y:S02]  /*19340*/  IMAD.MOV.U32 R14, RZ, RZ, R10 ;  /* 0x000000ffff0e7224 */ /* 0x000fe400078e000a */
[----:B------:R-:W-:Y:S02]  /*19350*/  IMAD.MOV.U32 R20, RZ, RZ, R163 ;  /* 0x000000ffff147224 */ /* 0x000fe400078e00a3 */
[----:B------:R-:W-:-:S07]  /*19360*/  IMAD.MOV.U32 R21, RZ, RZ, R160 ;  /* 0x000000ffff157224 */ /* 0x000fce00078e00a0 */
.L_x_1817:
[----:B------:R-:W-:-:S04]  /*19370*/  ISETP.NE.AND P1, PT, R21, 0x1, PT ;  /* 0x000000011500780c */ /* 0x000fc80003f25270 */
[----:B------:R-:W-:-:S04]  /*19380*/  SEL R163, RZ, 0x1, P1 ;  /* 0x00000001ffa37807 */ /* 0x000fc80000800000 */
[----:B------:R-:W-:Y:S01]  /*19390*/  LOP3.LUT R163, R20, R163, RZ, 0x3c, !PT ;  /* 0x000000a314a37212 */ /* 0x000fe200078e3cff */
[----:B------:R-:W-:Y:S06]  /*193a0*/  @!P0 BRA `(.L_x_1805) ;  /* 0x0000000000048947 */ /* 0x000fec0003800000 */
[----:B------:R-:W-:Y:S01]  /*193b0*/  BPT.TRAP 0x1 ;  /* 0x000000040000795c */ /* 0x000fe20000300000 */
.L_x_1805:
        /* <DEDUP_REMOVED lines=8> */
.L_x_1806:
[----:B------:R-:W-:Y:S01]  /*19440*/  BSSY B2, `(.L_x_1807) ;  /* 0x0000006000027945 */ /* 0x000fe20003800000 */
[----:B------:R-:W-:Y:S02]  /*19450*/  IMAD R4, R160, 0x900, R8 ;  /* 0x00000900a0047824 */ /* 0x000fe400078e0208 */
[----:B------:R-:W-:Y:S01]  /*19460*/  IMAD.MOV.U32 R5, RZ, RZ, 0x40000040 ;  /* 0x40000040ff057424 */ /* 0x000fe200078e00ff */
[----:B-1----:R-:W-:Y:S06]  /*19470*/  @P1 BRA `(.L_x_1808) ;  /* 0x0000000000081947 */ /* 0x002fec0003800000 */
[----:B------:R-:W1:Y:S02]  /*19480*/  SYNCS.PHASECHK.TRANS64.TRYWAIT P1, [R15+URZ+0x2a830], R10 ;  /* 0x02a8300a0f0075a7 */ /* 0x000e64000802017f */
[----:B-1----:R-:W-:Y:S05]  /*19490*/  @!P1 BRA `(.L_x_1809) ;  /* 0x00000104004c9947 */ /* 0x002fea0003800000 */
.L_x_1808:
[----:B------:R-:W-:Y:S05]  /*194a0*/  BSYNC B2 ;  /* 0x0000000000027941 */ /* 0x000fea0003800000 */
.L_x_1807:
[----:B------:R-:W2:Y:S04]  /*194b0*/  LDL.64 R88, [R1+0x28] ;  /* 0x0000280001587983 */ /* 0x000ea80000100a00 */
[----:B------:R-:W3:Y:S04]  /*194c0*/  LDL.64 R226, [R1+0x20] ;  /* 0x0000200001e27983 */ /* 0x000ee80000100a00 */
[----:B------:R-:W4:Y:S01]  /*194d0*/  LDL.64 R210, [R1+0x18] ;  /* 0x0000180001d27983 */ /* 0x000f220000100a00 */
[C---:B------:R-:W-:Y:S02]  /*194e0*/  R2UR UR6, R4.reuse ;  /* 0x00000000040672ca */ /* 0x040fe400000e0000 */
[----:B------:R-:W-:Y:S01]  /*194f0*/  R2UR UR7, R5 ;  /* 0x00000000050772ca */ /* 0x000fe200000e0000 */
[----:B------:R0:W-:Y:S04]  /*19500*/  STL.64 [R1+0x40], R6 ;  /* 0x0000400601007387 */ /* 0x0001e80000100a00 */
[----:B0-----:R-:W4:Y:S01]  /*19510*/  LDL.64 R6, [R1+0x10] ;  /* 0x0000100001067983 */ /* 0x001f220000100a00 */
[----:B-1----:R-:W-:-:S02]  /*19520*/  VIADD R10, R4, 0x2 ;  /* 0x00000002040a7836 */ /* 0x002fc40000000000 */
        /* <DEDUP_REMOVED lines=172> */
.L_x_1810:
[----:B------:R-:W-:Y:S01]  /*19ff0*/  SHF.L.U32 R2, R20, 0x1f, RZ ;  /* 0x0000001f14027819 */ /* 0x000fe200000006ff */
[----:B------:R-:W-:-:S04]  /*1a000*/  IMAD R10, R21, 0x8, R18 ;  /* 0x00000008150a7824 */ /* 0x000fc800078e0212 */
[----:B------:R0:W1:Y:S01]  /*1a010*/  SYNCS.PHASECHK.TRANS64.TRYWAIT P1, [R10+URZ+0x2a850], R2 ;  /* 0x02a850020a0075a7 */ /* 0x000062000802017f */
[----:B------:R-:W-:Y:S05]  /*1a020*/  @!P0 BRA `(.L_x_1811) ;  /* 0x0000000000048947 */ /* 0x000fea0003800000 */
[----:B------:R-:W-:Y:S01]  /*1a030*/  BPT.TRAP 0x1 ;  /* 0x000000040000795c */ /* 0x000fe20000300000 */
.L_x_1811:
        /* <DEDUP_REMOVED lines=9> */
.L_x_1813:
[----:B------:R-:W-:Y:S05]  /*1a0d0*/  BSYNC B2 ;  /* 0x0000000000027941 */ /* 0x000fea0003800000 */
.L_x_1812:
[----:B01----:R-:W-:Y:S01]  /*1a0e0*/  IMAD.MOV.U32 R2, RZ, RZ, R0 ;  /* 0x000000ffff027224 */ /* 0x003fe200078e0000 */
        /* <DEDUP_REMOVED lines=43> */
.L_x_1815:
        /* <DEDUP_REMOVED lines=59> */
[C---:B------:R-:W-:Y:S01]  /*1a750*/  FMUL.FTZ R12, R4.reuse, R5 ;  /* 0x00000005040c7220 */ /* 0x040fe20000410000 */
[----:B------:R-:W-:-:S03]  /*1a760*/  FADD.FTZ R136, -R4, R9 ;  /* 0x0000000904887221 */ /* 0x000fc60000010100 */
[-CC-:B------:R-:W-:Y:S01]  /*1a770*/  FFMA.FTZ R154, R100, R5.reuse, -R12.reuse ;  /* 0x00000005649a7223 */ /* 0x180fe2000001080c */
[-C--:B------:R-:W-:Y:S01]  /*1a780*/  FMUL.FTZ R100, R3, R5.reuse ;  /* 0x0000000503647220 */ /* 0x080fe20000410000 */
[-CC-:B------:R-:W-:Y:S01]  /*1a790*/  FFMA.FTZ R156, R88, R5.reuse, -R12.reuse ;  /* 0x00000005589c7223 */ /* 0x180fe2000001080c */
[-C--:B------:R-:W-:Y:S01]  /*1a7a0*/  FMUL.FTZ R136, R136, R5.reuse ;  /* 0x0000000588887220 */ /* 0x080fe20000410000 */
[-C--:B------:R-:W-:Y:S01]  /*1a7b0*/  FFMA.FTZ R139, R89, R5.reuse, -R12 ;  /* 0x00000005598b7223 */ /* 0x080fe2000001080c */
[-CC-:B------:R-:W-:Y:S01]  /*1a7c0*/  FFMA.FTZ R157, R90, R5.reuse, -R100.reuse ;  /* 0x000000055a9d7223 */ /* 0x180fe20000010864 */
[-C--:B------:R-:W-:Y:S01]  /*1a7d0*/  FFMA.FTZ R91, R91, R5.reuse, -R100 ;  /* 0x000000055b5b7223 */ /* 0x080fe20000010864 */
[----:B------:R-:W-:Y:S01]  /*1a7e0*/  MUFU.EX2 R0, R136 ;  /* 0x0000008800007308 */ /* 0x000fe20000000800 */
[-C--:B------:R-:W-:Y:S01]  /*1a7f0*/  FFMA.FTZ R158, R92, R5.reuse, -R12 ;  /* 0x000000055c9e7223 */ /* 0x080fe2000001080c */
        /* <DEDUP_REMOVED lines=21> */
[----:B------:R-:W-:Y:S01]  /*1a950*/  FFMA.FTZ R145, R114, R5, -R100 ;  /* 0x0000000572917223 */ /* 0x000fe20000010864 */
[----:B------:R-:W1:Y:S01]  /*1a960*/  MUFU.EX2 R157, R157 ;  /* 0x0000009d009d7308 */ /* 0x000e620000000800 */
[----:B0----5:R-:W-:Y:S01]  /*1a970*/  FFMA.FTZ R90, R0, R7, R156 ;  /* 0x00000007005a7223 */ /* 0x021fe2000001009c */
[-C--:B------:R-:W-:Y:S01]  /*1a980*/  FFMA.FTZ R88, R113, R5.reuse, -R12 ;  /* 0x0000000571587223 */ /* 0x080fe2000001080c */
[-C--:B------:R-:W-:Y:S01]  /*1a990*/  FFMA.FTZ R101, R115, R5.reuse, -R100 ;  /* 0x0000000573657223 */ /* 0x080fe20000010864 */
[-C--:B------:R-:W-:Y:S01]  /*1a9a0*/  FFMA.FTZ R146, R116, R5.reuse, -R12 ;  /* 0x0000000574927223 */ /* 0x080fe2000001080c */
[-C--:B------:R-:W-:Y:S01]  /*1a9b0*/  FFMA.FTZ R147, R118, R5.reuse, -R100 ;  /* 0x0000000576937223 */ /* 0x080fe20000010864 */
[-C--:B------:R-:W-:Y:S01]  /*1a9c0*/  FFMA.FTZ R21, R117, R5.reuse, -R12 ;  /* 0x0000000575157223 */ /* 0x080fe2000001080c */
[-C--:B------:R-:W-:Y:S01]  /*1a9d0*/  FFMA.FTZ R102, R119, R5.reuse, -R100 ;  /* 0x0000000577667223 */ /* 0x080fe20000010864 */
[----:B------:R-:W0:Y:S01]  /*1a9e0*/  MUFU.EX2 R139, R139 ;  /* 0x0000008b008b7308 */ /* 0x000e220000000800 */
[-C--:B------:R-:W-:Y:S01]  /*1a9f0*/  FFMA.FTZ R140, R120, R5.reuse, -R12 ;  /* 0x00000005788c7223 */ /* 0x080fe2000001080c */
[-C--:B------:R-:W-:Y:S01]  /*1aa00*/  FFMA.FTZ R141, R122, R5.reuse, -R100 ;  /* 0x000000057a8d7223 */ /* 0x080fe20000010864 */
[-CC-:B------:R-:W-:Y:S01]  /*1aa10*/  FFMA.FTZ R20, R121, R5.reuse, -R12.reuse ;  /* 0x0000000579147223 */ /* 0x180fe2000001080c */
[-C--:B------:R-:W-:Y:S01]  /*1aa20*/  FFMA.FTZ R142, R124, R5.reuse, -R12 ;  /* 0x000000057c8e7223 */ /* 0x080fe2000001080c */
[-C--:B------:R-:W-:Y:S01]  /*1aa30*/  FFMA.FTZ R143, R126, R5.reuse, -R100 ;  /* 0x000000057e8f7223 */ /* 0x080fe20000010864 */
[-C--:B------:R-:W-:Y:S01]  /*1aa40*/  FFMA.FTZ R11, R125, R5.reuse, -R12 ;  /* 0x000000057d0b7223 */ /* 0x080fe2000001080c */
[-C--:B------:R-:W-:Y:S01]  /*1aa50*/  FFMA.FTZ R104, R127, R5.reuse, -R100 ;  /* 0x000000057f687223 */ /* 0x080fe20000010864 */
[----:B------:R-:W2:Y:S01]  /*1aa60*/  MUFU.EX2 R91, R91 ;  /* 0x0000005b005b7308 */ /* 0x000ea20000000800 */
[----:B-1----:R-:W-:Y:S01]  /*1aa70*/  FFMA.FTZ R6, R2, R6, R157 ;  /* 0x0000000602067223 */ /* 0x002fe2000001009d */
[-CC-:B------:R-:W-:Y:S01]  /*1aa80*/  FFMA.FTZ R136, R128, R5.reuse, -R12.reuse ;  /* 0x0000000580887223 */ /* 0x180fe2000001080c */
[-CC-:B------:R-:W-:Y:S01]  /*1aa90*/  FFMA.FTZ R9, R129, R5.reuse, -R12.reuse ;  /* 0x0000000581097223 */ /* 0x180fe2000001080c */
[-C--:B------:R-:W-:Y:S01]  /*1aaa0*/  FFMA.FTZ R138, R132, R5.reuse, -R12 ;  /* 0x00000005848a7223 */ /* 0x080fe2000001080c */
[-C--:B------:R-:W-:Y:S01]  /*1aab0*/  FFMA.FTZ R134, R134, R5.reuse, -R100 ;  /* 0x0000000586867223 */ /* 0x080fe20000010864 */
[----:B------:R-:W-:-:S02]  /*1aac0*/  FFMA.FTZ R12, R133, R5, -R12 ;  /* 0x00000005850c7223 */ /* 0x000fc4000001080c */
        /* <DEDUP_REMOVED lines=43> */
[----:B-1----:R-:W-:Y:S01]  /*1ad80*/  FADD.FTZ R7, R89, R90 ;  /* 0x0000005a59077221 */ /* 0x002fe20000010000 */
[-CC-:B------:R-:W-:Y:S01]  /*1ad90*/  FFMA.FTZ R90, R130, R5.reuse, -R100.reuse ;  /* 0x00000005825a7223 */ /* 0x180fe20000010864 */
[----:B------:R-:W-:-:S05]  /*1ada0*/  FFMA.FTZ R100, R135, R5, -R100 ;  /* 0x0000000587647223 */ /* 0x000fca0000010864 */
        /* <DEDUP_REMOVED lines=18> */
[----:B------:R-:W-:-:S05]  /*1aed0*/  VIADD R7, R15, 0x2a840 ;  /* 0x0002a8400f077836 */ /* 0x000fca0000000000 */
[----:B------:R-:W-:Y:S01]  /*1aee0*/  PRMT R7, R172, 0x654, R7 ;  /* 0x00000654ac077816 */ /* 0x000fe20000000007 */
[----:B------:R-:W1:Y:S01]  /*1aef0*/  MUFU.EX2 R20, R20 ;  /* 0x0000001400147308 */ /* 0x000e620000000800 */
[----:B0-----:R-:W-:Y:S02]  /*1af00*/  FADD.FTZ R107, R140, R107 ;  /* 0x0000006b8c6b7221 */ /* 0x001fe40000010000 */
[----:B------:R0:W-:Y:S05]  /*1af10*/  SYNCS.ARRIVE.TRANS64.RED.A1T0 RZ, [R7+URZ], RZ ;  /* 0x000000ff07ff79a7 */ /* 0x0001ea000810043f */
[----:B------:R-:W3:Y:S01]  /*1af20*/  MUFU.EX2 R103, R103 ;  /* 0x0000006700677308 */ /* 0x000ee20000000800 */
[----:B--2---:R-:W-:-:S07]  /*1af30*/  FADD.FTZ R6, R141, R6 ;  /* 0x000000068d067221 */ /* 0x004fce0000010000 */
[----:B------:R-:W2:Y:S01]  /*1af40*/  MUFU.EX2 R142, R142 ;  /* 0x0000008e008e7308 */ /* 0x000ea20000000800 */
[----:B-1----:R-:W-:-:S07]  /*1af50*/  FADD.FTZ R107, R20, R107 ;  /* 0x0000006b146b7221 */ /* 0x002fce0000010000 */
[----:B------:R-:W1:Y:S01]  /*1af60*/  MUFU.EX2 R143, R143 ;  /* 0x0000008f008f7308 */ /* 0x000e620000000800 */
[----:B---3--:R-:W-:-:S07]  /*1af70*/  FADD.FTZ R6, R103, R6 ;  /* 0x0000000667067221 */ /* 0x008fce0000010000 */
        /* <DEDUP_REMOVED lines=24> */
.L_x_1816:
[----:B------:R-:W-:Y:S01]  /*1b100*/  ISETP.GT.AND P1, PT, R14, R13, PT ;  /* 0x0000000d0e00720c */ /* 0x000fe20003f24270 */
[----:B------:R-:W-:Y:S01]  /*1b110*/  VIADD R107, R10, 0x2a860 ;  /* 0x0002a8600a6b7836 */ /* 0x000fe20000000000 */
[----:B------:R-:W-:Y:S01]  /*1b120*/  F2FP.BF16.F32.PACK_AB R156, R139, R156 ;  /* 0x0000009c8b9c723e */ /* 0x000fe200000010ff */
[----:B------:R-:W-:Y:S01]  /*1b130*/  VIADD R10, R14, 0xffffffff ;  /* 0xffffffff0e0a7836 */ /* 0x000fe20000000000 */
[----:B------:R-:W-:Y:S02]  /*1b140*/  F2FP.BF16.F32.PACK_AB R158, R137, R158 ;  /* 0x0000009e899e723e */ /* 0x000fe400000010ff */
[----:B------:R-:W-:Y:S01]  /*1b150*/  PRMT R107, R172, 0x654, R107 ;  /* 0x00000654ac6b7816 */ /* 0x000fe2000000006b */
[----:B------:R-:W-:Y:S01]  /*1b160*/  IMAD.MOV.U32 R14, RZ, RZ, R10 ;  /* 0x000000ffff0e7224 */ /* 0x000fe200078e000a */
[----:B------:R-:W-:Y:S01]  /*1b170*/  F2FP.BF16.F32.PACK_AB R146, R21, R146 ;  /* 0x000000921592723e */ /* 0x000fe200000010ff */
[----:B------:R-:W-:Y:S01]  /*1b180*/  IMAD.MOV.U32 R21, RZ, RZ, R160 ;  /* 0x000000ffff157224 */ /* 0x000fe200078e00a0 */
[----:B------:R0:W-:Y:S01]  /*1b190*/  SYNCS.ARRIVE.TRANS64.RED.A1T0 RZ, [R107+URZ], RZ ;  /* 0x000000ff6bff79a7 */ /* 0x0001e2000810043f */
[----:B------:R-:W-:Y:S01]  /*1b1a0*/  F2FP.BF16.F32.PACK_AB R140, R20, R140 ;  /* 0x0000008c148c723e */ /* 0x000fe200000010ff */
[----:B------:R-:W-:Y:S01]  /*1b1b0*/  IMAD.MOV.U32 R20, RZ, RZ, R163 ;  /* 0x000000ffff147224 */ /* 0x000fe200078e00a3 */
[----:B------:R-:W-:Y:S01]  /*1b1c0*/  F2FP.BF16.F32.PACK_AB R136, R9, R136 ;  /* 0x000000880988723e */ /* 0x000fe200000010ff */
[----:B------:R-:W-:Y:S01]  /*1b1d0*/  IMAD.MOV.U32 R9, RZ, RZ, R4 ;  /* 0x000000ffff097224 */ /* 0x000fe200078e0004 */
        /* <DEDUP_REMOVED lines=19> */
[----:B------:R-:W-:Y:S01]  /*1b310*/  F2FP.BF16.F32.PACK_AB R139, R100, R15 ;  /* 0x0000000f648b723e */ /* 0x000fe200000010ff */
[----:B0-----:R-:W-:Y:S06]  /*1b320*/  @P1 BRA `(.L_x_1817) ;  /* 0xffffffe000101947 */ /* 0x001fec000383ffff */
[----:B------:R-:W-:Y:S05]  /*1b330*/  BSYNC B1 ;  /* 0x0000000000017941 */ /* 0x000fea0003800000 */
.L_x_1804:
[----:B------:R-:W-:Y:S05]  /*1b340*/  BSYNC B0 ;  /* 0x0000000000007941 */ /* 0x000fea0003800000 */
.L_x_1803:
[----:B------:R-:W-:Y:S01]  /*1b350*/  ISETP.GE.AND P1, PT, R10, R189, PT ;  /* 0x000000bd0a00720c */ /* 0x000fe20003f26270 */
[----:B------:R-:W-:-:S12]  /*1b360*/  BSSY B0, `(.L_x_1818) ;  /* 0x000032a000007945 */ /* 0x000fd80003800000 */
[----:B------:R-:W-:Y:S05]  /*1b370*/  @!P1 BRA `(.L_x_1819) ;  /* 0x0000003000a09947 */ /* 0x000fea0003800000 */
[----:B------:R-:W-:Y:S02]  /*1b380*/  IMAD.MOV.U32 R11, RZ, RZ, R3 ;  /* 0x000000ffff0b7224 */ /* 0x000fe400078e0003 */
[----:B------:R-:W-:Y:S02]  /*1b390*/  IMAD.MOV.U32 R9, RZ, RZ, R4 ;  /* 0x000000ffff097224 */ /* 0x000fe400078e0004 */
[----:B------:R-:W-:Y:S02]  /*1b3a0*/  IMAD.MOV.U32 R15, RZ, RZ, R163 ;  /* 0x000000ffff0f7224 */ /* 0x000fe400078e00a3 */
[----:B------:R-:W-:-:S07]  /*1b3b0*/  IMAD.MOV.U32 R20, RZ, RZ, R160 ;  /* 0x000000ffff147224 */ /* 0x000fce00078e00a0 */
.L_x_1840:
[----:B------:R-:W-:-:S04]  /*1b3c0*/  ISETP.NE.AND P1, PT, R20, 0x1, PT ;  /* 0x000000011400780c */ /* 0x000fc80003f25270 */
[----:B------:R-:W-:-:S04]  /*1b3d0*/  SEL R4, RZ, 0x1, P1 ;  /* 0x00000001ff047807 */ /* 0x000fc80000800000 */
[----:B------:R-:W-:Y:S01]  /*1b3e0*/  LOP3.LUT R163, R15, R4, RZ, 0x3c, !PT ;  /* 0x000000040fa37212 */ /* 0x000fe200078e3cff */
[----:B------:R-:W-:Y:S06]  /*1b3f0*/  @!P0 BRA `(.L_x_1820) ;  /* 0x0000000000048947 */ /* 0x000fec0003800000 */
[----:B------:R-:W-:Y:S01]  /*1b400*/  BPT.TRAP 0x1 ;  /* 0x000000040000795c */ /* 0x000fe20000300000 */
.L_x_1820:
        /* <DEDUP_REMOVED lines=8> */
.L_x_1821:
[----:B------:R-:W-:Y:S01]  /*1b490*/  BSSY B1, `(.L_x_1822) ;  /* 0x0000006000017945 */ /* 0x000fe20003800000 */
[----:B------:R-:W-:Y:S02]  /*1b4a0*/  IMAD R4, R160, 0x900, R8 ;  /* 0x00000900a0047824 */ /* 0x000fe400078e0208 */
[----:B------:R-:W-:Y:S01]  /*1b4b0*/  IMAD.MOV.U32 R5, RZ, RZ, 0x40000040 ;  /* 0x40000040ff057424 */ /* 0x000fe200078e00ff */
[----:B-1----:R-:W-:Y:S06]  /*1b4c0*/  @P1 BRA `(.L_x_1823) ;  /* 0x0000000000081947 */ /* 0x002fec0003800000 */
[----:B------:R-:W1:Y:S02]  /*1b4d0*/  SYNCS.PHASECHK.TRANS64.TRYWAIT P1, [R14+URZ+0x2a830], R3 ;  /* 0x02a830030e0075a7 */ /* 0x000e64000802017f */
[----:B-1----:R-:W-:Y:S05]  /*1b4e0*/  @!P1 BRA `(.L_x_1824) ;  /* 0x000000e400609947 */ /* 0x002fea0003800000 */
.L_x_1823:
[----:B------:R-:W-:Y:S05]  /*1b4f0*/  BSYNC B1 ;  /* 0x0000000000017941 */ /* 0x000fea0003800000 */
.L_x_1822:
[----:B------:R-:W2:Y:S04]  /*1b500*/  LDL.64 R88, [R1+0x28] ;  /* 0x0000280001587983 */ /* 0x000ea80000100a00 */
[----:B------:R-:W3:Y:S04]  /*1b510*/  LDL.64 R226, [R1+0x20] ;  /* 0x0000200001e27983 */ /* 0x000ee80000100a00 */
[----:B------:R-:W4:Y:S01]  /*1b520*/  LDL.64 R210, [R1+0x18] ;  /* 0x0000180001d27983 */ /* 0x000f220000100a00 */
[C---:B------:R-:W-:Y:S02]  /*1b530*/  R2UR UR6, R4.reuse ;  /* 0x00000000040672ca */ /* 0x040fe400000e0000 */
[----:B------:R-:W-:Y:S01]  /*1b540*/  R2UR UR7, R5 ;  /* 0x00000000050772ca */ /* 0x000fe200000e0000 */
[----:B------:R0:W-:Y:S04]  /*1b550*/  STL.64 [R1+0x40], R6 ;  /* 0x0000400601007387 */ /* 0x0001e80000100a00 */
[----:B0-----:R-:W4:Y:S01]  /*1b560*/  LDL.64 R6, [R1+0x10] ;  /* 0x0000100001067983 */ /* 0x001f220000100a00 */
        /* <DEDUP_REMOVED lines=173> */
.L_x_1825:
[----:B------:R-:W-:Y:S01]  /*1c040*/  SHF.L.U32 R2, R15, 0x1f, RZ ;  /* 0x0000001f0f027819 */ /* 0x000fe200000006ff */
[----:B------:R-:W-:-:S04]  /*1c050*/  IMAD R12, R20, 0x8, R18 ;  /* 0x00000008140c7824 */ /* 0x000fc800078e0212 */
[----:B------:R0:W2:Y:S01]  /*1c060*/  SYNCS.PHASECHK.TRANS64.TRYWAIT P1, [R12+URZ+0x2a850], R2 ;  /* 0x02a850020c0075a7 */ /* 0x0000a2000802017f */
[----:B------:R-:W-:Y:S05]  /*1c070*/  @!P0 BRA `(.L_x_1826) ;  /* 0x0000000000048947 */ /* 0x000fea0003800000 */
[----:B------:R-:W-:Y:S01]  /*1c080*/  BPT.TRAP 0x1 ;  /* 0x000000040000795c */ /* 0x000fe20000300000 */
.L_x_1826:
[----:B------:R-:W-:Y:S01]  /*1c090*/  VIADD R0, R18, 0x400 ;  /* 0x0000040012007836 */ /* 0x000fe20000000000 */
[----:B------:R-:W-:Y:S04]  /*1c0a0*/  BSSY B1, `(.L_x_1827) ;  /* 0x0000008000017945 */ /* 0x000fe80003800000 */
[----:B------:R-:W-:-:S04]  /*1c0b0*/  SHF.R.U32.HI R0, RZ, 0x4, R0 ;  /* 0x00000004ff007819 */ /* 0x000fc80000011600 */
[----:B------:R-:W-:-:S04]  /*1c0c0*/  LOP3.LUT R0, R0, 0x3fff, RZ, 0xc0, !PT ;  /* 0x00003fff00007812 */ /* 0x000fc800078ec0ff */
[----:B------:R-:W-:-:S05]  /*1c0d0*/  LOP3.LUT R0, R0, 0x3000000, RZ, 0xfc, !PT ;  /* 0x0300000000007812 */ /* 0x000fca00078efcff */
[----:B------:R-:W-:Y:S01]  /*1c0e0*/  IMAD R0, R20, 0x600, R0 ;  /* 0x0000060014007824 */ /* 0x000fe200078e0200 */
[----:B--2---:R-:W-:Y:S06]  /*1c0f0*/  @P1 BRA `(.L_x_1828) ;  /* 0x0000000000081947 */ /* 0x004fec0003800000 */
[----:B------:R-:W2:Y:S02]  /*1c100*/  SYNCS.PHASECHK.TRANS64.TRYWAIT P1, [R12+URZ+0x2a850], R2 ;  /* 0x02a850020c0075a7 */ /* 0x000ea4000802017f */
[----:B--2---:R-:W-:Y:S05]  /*1c110*/  @!P1 BRA `(.L_x_1829) ;  /* 0x000000d800689947 */ /* 0x004fea0003800000 */
.L_x_1828:
[----:B------:R-:W-:Y:S05]  /*1c120*/  BSYNC B1 ;  /* 0x0000000000017941 */ /* 0x000fea0003800000 */
.L_x_1827:
[----:B0-2---:R-:W-:Y:S01]  /*1c130*/  IMAD.MOV.U32 R2, RZ, RZ, R0 ;  /* 0x000000ffff027224 */ /* 0x005fe200078e0000 */
[----:B------:R-:W-:Y:S01]  /*1c140*/  WARPGROUP.ARRIVE ;  /* 0x00000000000079c5 */ /* 0x000fe20000000000 */
[----:B-1----:R-:W-:-:S03]  /*1c150*/  IMAD.MOV.U32 R3, RZ, RZ, 0x40000040 ;  /* 0x40000040ff037424 */ /* 0x002fc600078e00ff */
        /* <DEDUP_REMOVED lines=41> */
.L_x_1830:
[----:B------:R-:W-:Y:S01]  /*1c3f0*/  ISETP.NE.AND P1, PT, R204, 0x1, PT ;  /* 0x00000001cc00780c */ /* 0x000fe20003f25270 */
[----:B------:R-:W-:Y:S01]  /*1c400*/  IMAD.IADD R4, R191, 0x1, R187 ;  /* 0x00000001bf047824 */ /* 0x000fe200078e02bb */
[----:B------:R-:W-:Y:S01]  /*1c410*/  ULOP3.LUT UR4, URZ, UR42, URZ, 0x33, !UPT ;  /* 0x0000002a3f047292 */ /* 0x000fe2000f8e333f */
[----:B------:R-:W-:-:S04]  /*1c420*/  IMAD R21, R10, -0x60, RZ ;  /* 0xffffffa00a157824 */ /* 0x000fc800078e02ff */
[----:B------:R-:W-:-:S04]  /*1c430*/  VIADD R5, R21, 0x1 ;  /* 0x0000000115057836 */ /* 0x000fc80000000000 */
[----:B------:R-:W-:Y:S02]  /*1c440*/  IMAD R5, R190, -0x2, R5 ;  /* 0xfffffffebe057824 */ /* 0x000fe400078e0205 */
[----:B------:R-:W0:Y:S03]  /*1c450*/  @P1 LDC R3, c[0x0][0x44c] ;  /* 0x00011300ff031b82 */ /* 0x000e260000000800 */
[----:B------:R-:W-:-:S05]  /*1c460*/  IADD3 R15, -R166, R5, R167 ;  /* 0x00000005a60f7210 */ /* 0x000fca0007ffe1a7 */
[----:B------:R-:W1:Y:S01]  /*1c470*/  @P1 LDC R0, c[0x0][0x450] ;  /* 0x00011400ff001b82 */ /* 0x000e620000000800 */
[C---:B------:R-:W-:Y:S02]  /*1c480*/  VIADD R20, R15.reuse, UR51 ;  /* 0x000000330f147c36 */ /* 0x040fe40008000000 */
[----:B------:R-:W-:Y:S02]  /*1c490*/  VIADD R15, R15, UR4 ;  /* 0x000000040f0f7c36 */ /* 0x000fe40008000000 */
[----:B0-----:R-:W-:-:S05]  /*1c4a0*/  @P1 IMAD.HI.U32 R3, R4, R3, RZ ;  /* 0x0000000304031227 */ /* 0x001fca00078e00ff */
[----:B-1----:R-:W-:Y:S01]  /*1c4b0*/  @P1 SHF.R.U32.HI R4, RZ, R0, R3 ;  /* 0x00000000ff041219 */ /* 0x002fe20000011603 */
[----:B------:R-:W-:Y:S01]  /*1c4c0*/  VIADD R3, R14, 0x2a840 ;  /* 0x0002a8400e037836 */ /* 0x000fe20000000000 */
[----:B------:R-:W-:Y:S01]  /*1c4d0*/  ISETP.GE.AND P1, PT, R200, 0x1, PT ;  /* 0x00000001c800780c */ /* 0x000fe20003f26270 */
[----:B------:R-:W-:Y:S02]  /*1c4e0*/  VIADD R0, R5, 0xffffffff ;  /* 0xffffffff05007836 */ /* 0x000fe40000000000 */
[----:B------:R-:W0:Y:S01]  /*1c4f0*/  SHFL.IDX PT, R137, R4, RZ, 0x1c1f ;  /* 0x001c1fff04897589 */ /* 0x000e2200000e0000 */
[----:B------:R-:W-:-:S04]  /*1c500*/  PRMT R3, R172, 0x654, R3 ;  /* 0x00000654ac037816 */ /* 0x000fc80000000003 */
[----:B------:R1:W-:Y:S01]  /*1c510*/  SYNCS.ARRIVE.TRANS64.RED.A1T0 RZ, [R3+URZ], RZ ;  /* 0x000000ff03ff79a7 */ /* 0x0003e2000810043f */
[--C-:B0-----:R-:W-:Y:S02]  /*1c520*/  IMAD.IADD R13, R20, 0x1, R137.reuse ;  /* 0x00000001140d7824 */ /* 0x101fe400078e0289 */
[----:B------:R-:W-:Y:S02]  /*1c530*/  IMAD.IADD R5, R15, 0x1, R137 ;  /* 0x000000010f057824 */ /* 0x000fe400078e0289 */
[----:B-1----:R-:W-:Y:S05]  /*1c540*/  @!P1 BRA `(.L_x_1831) ;  /* 0x0000000000549947 */ /* 0x002fea0003800000 */
        /* <DEDUP_REMOVED lines=12> */
.L_x_1833:
[----:B------:R-:W-:-:S05]  /*1c610*/  IMAD.U32 R14, RZ, RZ, UR38 ;  /* 0x00000026ff0e7e24 */ /* 0x000fca000f8e00ff */
[----:B------:R-:W-:-:S13]  /*1c620*/  ISETP.NE.AND P1, PT, R14, 0x1, PT ;  /* 0x000000010e00780c */ /* 0x000fda0003f25270 */
[----:B------:R-:W0:Y:S02]  /*1c630*/  @P1 LDC.64 R2, c[0x0][0x9e8] ;  /* 0x00027a00ff021b82 */ /* 0x000e240000000a00 */
[----:B0-----:R-:W-:-:S05]  /*1c640*/  @P1 IMAD.HI.U32 R2, R137, R2, RZ ;  /* 0x0000000289021227 */ /* 0x001fca00078e00ff */
[----:B------:R-:W-:-:S07]  /*1c650*/  @P1 SHF.R.U32.HI R137, RZ, R3, R2 ;  /* 0x00000003ff891219 */ /* 0x000fce0000011602 */
.L_x_1834:
[----:B------:R-:W-:Y:S05]  /*1c660*/  BSYNC B1 ;  /* 0x0000000000017941 */ /* 0x000fea0003800000 */
.L_x_1832:
[----:B------:R-:W-:-:S05]  /*1c670*/  IMAD R2, R137, R14, R0 ;  /* 0x0000000e89027224 */ /* 0x000fca00078e0200 */
[----:B------:R-:W-:Y:S02]  /*1c680*/  VIADDMNMX R13, R2, R14, R13, PT ;  /* 0x0000000e020d7246 */ /* 0x000fe4000380010d */
[----:B------:R-:W-:-:S07]  /*1c690*/  VIMNMX R5, R5, R2, !PT ;  /* 0x0000000205057248 */ /* 0x000fce0007fe0100 */
.L_x_1831:
        /* <DEDUP_REMOVED lines=151> */
.L_x_1837:
[----:B------:R-:W-:-:S05]  /*1d010*/  IMAD.U32 R13, RZ, RZ, UR38 ;  /* 0x00000026ff0d7e24 */ /* 0x000fca000f8e00ff */
[----:B------:R-:W-:-:S13]  /*1d020*/  ISETP.NE.AND P6, PT, R13, 0x1, PT ;  /* 0x000000010d00780c */ /* 0x000fda0003fc5270 */
[----:B------:R-:W0:Y:S02]  /*1d030*/  @P6 LDC.64 R2, c[0x0][0x9e8] ;  /* 0x00027a00ff026b82 */ /* 0x000e240000000a00 */
[----:B0-----:R-:W-:-:S05]  /*1d040*/  @P6 IMAD.HI.U32 R2, R5, R2, RZ ;  /* 0x0000000205026227 */ /* 0x001fca00078e00ff */
[----:B------:R-:W-:-:S07]  /*1d050*/  @P6 SHF.R.U32.HI R5, RZ, R3, R2 ;  /* 0x00000003ff056219 */ /* 0x000fce0000011602 */
.L_x_1838:
[----:B------:R-:W-:Y:S05]  /*1d060*/  BSYNC B1 ;  /* 0x0000000000017941 */ /* 0x000fea0003800000 */
.L_x_1836:
[----:B------:R-:W-:-:S05]  /*1d070*/  IMAD R0, R5, R13, R0 ;  /* 0x0000000d05007224 */ /* 0x000fca00078e0200 */
[----:B------:R-:W-:Y:S02]  /*1d080*/  VIADDMNMX R20, R0, R13, R20, PT ;  /* 0x0000000d00147246 */ /* 0x000fe40003800114 */
[----:B------:R-:W-:-:S07]  /*1d090*/  VIMNMX R15, R15, R0, !PT ;  /* 0x000000000f0f7248 */ /* 0x000fce0007fe0100 */
.L_x_1835:
[C---:B------:R-:W-:Y:S01]  /*1d0a0*/  ISETP.GT.AND P1, PT, R15.reuse, 0x1, !P1 ;  /* 0x000000010f00780c */ /* 0x040fe20004f24270 */
[----:B------:R-:W-:Y:S01]  /*1d0b0*/  IMAD.U32 R5, RZ, RZ, UR43 ;  /* 0x0000002bff057e24 */ /* 0x000fe2000f8e00ff */
        /* <DEDUP_REMOVED lines=83> */
[----:B0-----:R-:W-:-:S02]  /*1d5f0*/  FMNMX.FTZ R13, R0, R3, !PT ;  /* 0x00000003000d7209 */ /* 0x001fc40007810000 */
[----:B------:R-:W-:Y:S02]  /*1d600*/  FSEL R118, R118, -INF , !P1 ;  /* 0xff80000076767808 */ /* 0x000fe40004800000 */
[----:B------:R-:W-:Y:S01]  /*1d610*/  LOP3.LUT P1, RZ, R22, 0x200, RZ, 0xc0, !PT ;  /* 0x0000020016ff7812 */ /* 0x000fe2000782c0ff */
[----:B------:R-:W0:Y:S01]  /*1d620*/  SHFL.BFLY PT, R4, R13, 0x1, 0x1f ;  /* 0x0c201f000d047f89 */ /* 0x000e2200000e0000 */
[C---:B------:R-:W-:Y:S02]  /*1d630*/  ISETP.GT.AND P5, PT, R15.reuse, 0x58, !P5 ;  /* 0x000000580f00780c */ /* 0x040fe40006fa4270 */
[----:B------:R-:W-:Y:S02]  /*1d640*/  ISETP.GT.AND P1, PT, R15, 0x39, !P1 ;  /* 0x000000390f00780c */ /* 0x000fe40004f24270 */
[C---:B------:R-:W-:Y:S02]  /*1d650*/  ISETP.LT.OR P4, PT, R20.reuse, 0x52, P4 ;  /* 0x000000521400780c */ /* 0x040fe40002781670 */
[----:B------:R-:W-:-:S02]  /*1d660*/  ISETP.LT.OR P1, PT, R20, 0x3a, P1 ;  /* 0x0000003a1400780c */ /* 0x000fc40000f21670 */
[----:B------:R-:W-:Y:S02]  /*1d670*/  ISETP.LT.OR P5, PT, R20, 0x59, P5 ;  /* 0x000000591400780c */ /* 0x000fe40002fa1670 */
[----:B------:R-:W-:Y:S02]  /*1d680*/  FSEL R119, R119, -INF , !P1 ;  /* 0xff80000077777808 */ /* 0x000fe40004800000 */
[----:B------:R-:W-:Y:S02]  /*1d690*/  LOP3.LUT P1, RZ, R22, 0x100, RZ, 0xc0, !PT ;  /* 0x0000010016ff7812 */ /* 0x000fe4000782c0ff */
[----:B------:R-:W-:Y:S02]  /*1d6a0*/  FSEL R134, R134, -INF , !P5 ;  /* 0xff80000086867808 */ /* 0x000fe40006800000 */
[----:B------:R-:W-:-:S04]  /*1d6b0*/  ISETP.GT.AND P1, PT, R15, 0x40, !P1 ;  /* 0x000000400f00780c */ /* 0x000fc80004f24270 */
[----:B------:R-:W-:Y:S02]  /*1d6c0*/  ISETP.LT.OR P1, PT, R20, 0x41, P1 ;  /* 0x000000411400780c */ /* 0x000fe40000f21670 */
        /* <DEDUP_REMOVED lines=55> */
[----:B------:R-:W-:Y:S01]  /*1da40*/  FSEL R108, R4, RZ, P1 ;  /* 0x000000ff046c7208 */ /* 0x000fe20000800000 */
[----:B------:R-:W-:Y:S01]  /*1da50*/  MUFU.EX2 R89, R89 ;  /* 0x0000005900597308 */ /* 0x000fe20000000800 */
[----:B------:R-:W-:-:S03]  /*1da60*/  FMNMX.FTZ R13, R110, R13, !PT ;  /* 0x0000000d6e0d7209 */ /* 0x000fc60007810000 */
[----:B------:R-:W-:Y:S01]  /*1da70*/  FADD.FTZ R108, -R108, R9 ;  /* 0x000000096c6c7221 */ /* 0x000fe20000010100 */
[----:B------:R-:W-:-:S03]  /*1da80*/  FMNMX.FTZ R13, R226, R13, !PT ;  /* 0x0000000de20d7209 */ /* 0x000fc60007810000 */
[----:B------:R-:W-:Y:S01]  /*1da90*/  MUFU.EX2 R95, R95 ;  /* 0x0000005f005f7308 */ /* 0x000fe20000000800 */
[----:B------:R-:W-:-:S04]  /*1daa0*/  FMNMX.FTZ R13, R114, R13, !PT ;  /* 0x0000000d720d7209 */ /* 0x000fc80007810000 */
[----:B------:R-:W-:-:S03]  /*1dab0*/  FMNMX.FTZ R13, R228, R13, !PT ;  /* 0x0000000de40d7209 */ /* 0x000fc60007810000 */
[----:B------:R-:W-:Y:S01]  /*1dac0*/  MUFU.EX2 R88, R88 ;  /* 0x0000005800587308 */ /* 0x000fe20000000800 */
[----:B------:R-:W-:Y:S01]  /*1dad0*/  FMNMX.FTZ R0, R118, R13, !PT ;  /* 0x0000000d76007209 */ /* 0x000fe20007810000 */
[----:B------:R-:W-:Y:S01]  /*1dae0*/  FFMA.FTZ R13, R104, R5, -R3 ;  /* 0x00000005680d7223 */ /* 0x000fe20000010803 */
[----:B------:R-:W-:Y:S02]  /*1daf0*/  FSEL R104, R135, -INF , !P2 ;  /* 0xff80000087687808 */ /* 0x000fe40005000000 */
[----:B------:R-:W-:-:S03]  /*1db00*/  FMNMX.FTZ R97, R119, R0, !PT ;  /* 0x0000000077617209 */ /* 0x000fc60007810000 */
[----:B------:R-:W-:Y:S01]  /*1db10*/  MUFU.EX2 R93, R93 ;  /* 0x0000005d005d7308 */ /* 0x000fe20000000800 */
[----:B------:R-:W-:-:S04]  /*1db20*/  FMNMX.FTZ R0, R122, R97, !PT ;  /* 0x000000617a007209 */ /* 0x000fc80007810000 */
        /* <DEDUP_REMOVED lines=10> */
[----:B------:R-:W-:Y:S02]  /*1dbd0*/  MUFU.EX2 R91, R91 ;  /* 0x0000005b005b7308 */ /* 0x000fe40000000800 */
[----:B------:R-:W0:Y:S06]  /*1dbe0*/  SHFL.BFLY PT, R0, R97, 0x2, 0x1f ;  /* 0x0c401f0061007f89 */ /* 0x000e2c00000e0000 */
[----:B------:R-:W-:Y:S08]  /*1dbf0*/  MUFU.EX2 R13, R13 ;  /* 0x0000000d000d7308 */ /* 0x000ff00000000800 */
[----:B------:R-:W-:Y:S08]  /*1dc00*/  MUFU.EX2 R92, R92 ;  /* 0x0000005c005c7308 */ /* 0x000ff00000000800 */
[----:B------:R-:W-:Y:S01]  /*1dc10*/  MUFU.EX2 R15, R15 ;  /* 0x0000000f000f7308 */ /* 0x000fe20000000800 */
[----:B0-----:R-:W-:Y:S01]  /*1dc20*/  FMNMX.FTZ R0, R97, R0, !PT ;  /* 0x0000000061007209 */ /* 0x001fe20007810000 */
[----:B------:R-:W-:-:S04]  /*1dc30*/  FFMA.FTZ R97, R154, R5, -R3 ;  /* 0x000000059a617223 */ /* 0x000fc80000010803 */
[----:B------:R-:W0:Y:S02]  /*1dc40*/  SHFL.BFLY PT, R107, R0, 0x1, 0x1f ;  /* 0x0c201f00006b7f89 */ /* 0x000e2400000e0000 */
[----:B------:R-:W-:Y:S08]  /*1dc50*/  MUFU.EX2 R20, R20 ;  /* 0x0000001400147308 */ /* 0x000ff00000000800 */
[----:B------:R-:W-:Y:S08]  /*1dc60*/  MUFU.EX2 R144, R144 ;  /* 0x0000009000907308 */ /* 0x000ff00000000800 */
[----:B------:R-:W-:Y:S01]  /*1dc70*/  MUFU.EX2 R105, R105 ;  /* 0x0000006900697308 */ /* 0x000fe20000000800 */
[----:B0-----:R-:W-:Y:S01]  /*1dc80*/  FMNMX.FTZ R3, R0, R107, !PT ;  /* 0x0000006b00037209 */ /* 0x001fe20007810000 */
[----:B------:R-:W-:-:S06]  /*1dc90*/  FMUL.FTZ R0, R108, R5 ;  /* 0x000000056c007220 */ /* 0x000fcc0000410000 */
[----:B------:R-:W-:Y:S01]  /*1dca0*/  MUFU.EX2 R146, R146 ;  /* 0x0000009200927308 */ /* 0x000fe20000000800 */
[C---:B------:R-:W-:Y:S01]  /*1dcb0*/  FSETP.NEU.FTZ.AND P1, PT, R3.reuse, -INF , PT ;  /* 0xff8000000300780b */ /* 0x040fe20003f3d000 */
[----:B------:R-:W-:-:S05]  /*1dcc0*/  FMUL.FTZ R107, R3, R5 ;  /* 0x00000005036b7220 */ /* 0x000fca0000410000 */
[----:B------:R-:W-:Y:S01]  /*1dcd0*/  FSEL R107, R107, RZ, P1 ;  /* 0x000000ff6b6b7208 */ /* 0x000fe20000800000 */
[----:B------:R-:W0:Y:S04]  /*1dce0*/  MUFU.EX2 R0, R0 ;  /* 0x0000000000007308 */ /* 0x000e280000000800 */
[-CC-:B------:R-:W-:Y:S01]  /*1dcf0*/  FFMA.FTZ R112, R2, R5.reuse, -R107.reuse ;  /* 0x0000000502707223 */ /* 0x180fe2000001086b */
[----:B------:R-:W-:Y:S01]  /*1dd00*/  FSEL R2, R3, RZ, P1 ;  /* 0x000000ff03027208 */ /* 0x000fe20000800000 */
[-CC-:B------:R-:W-:Y:S01]  /*1dd10*/  FFMA.FTZ R157, R90, R5.reuse, -R107.reuse ;  /* 0x000000055a9d7223 */ /* 0x180fe2000001086b */
[-CC-:B------:R-:W-:Y:S01]  /*1dd20*/  FFMA.FTZ R159, R94, R5.reuse, -R107.reuse ;  /* 0x000000055e9f7223 */ /* 0x180fe2000001086b */
[-CC-:B------:R-:W-:Y:S01]  /*1dd30*/  FFMA.FTZ R108, R158, R5.reuse, -R107.reuse ;  /* 0x000000059e6c7223 */ /* 0x180fe2000001086b */
[-C--:B------:R-:W-:Y:S01]  /*1dd40*/  FFMA.FTZ R153, R98, R5.reuse, -R107 ;  /* 0x0000000562997223 */ /* 0x080fe2000001086b */
[----:B------:R-:W-:Y:S01]  /*1dd50*/  FADD.FTZ R2, -R2, R11 ;  /* 0x0000000b02027221 */ /* 0x000fe20000010100 */
[----:B------:R-:W-:Y:S01]  /*1dd60*/  MUFU.EX2 R112, R112 ;  /* 0x0000007000707308 */ /* 0x000fe20000000800 */
[-CC-:B------:R-:W-:Y:S01]  /*1dd70*/  FFMA.FTZ R98, R210, R5.reuse, -R107.reuse ;  /* 0x00000005d2627223 */ /* 0x180fe2000001086b */
[-CC-:B------:R-:W-:Y:S01]  /*1dd80*/  FFMA.FTZ R151, R110, R5.reuse, -R107.reuse ;  /* 0x000000056e977223 */ /* 0x180fe2000001086b */
[-C--:B------:R-:W-:Y:S01]  /*1dd90*/  FMUL.FTZ R2, R2, R5.reuse ;  /* 0x0000000502027220 */ /* 0x080fe20000410000 */
[-CC-:B------:R-:W-:Y:S01]  /*1dda0*/  FFMA.FTZ R155, R102, R5.reuse, -R107.reuse ;  /* 0x00000005669b7223 */ /* 0x180fe2000001086b */
[----:B------:R-:W-:Y:S01]  /*1ddb0*/  FFMA.FTZ R94, R212, R5, -R107 ;  /* 0x00000005d45e7223 */ /* 0x000fe2000001086b */
[----:B0----5:R-:W-:Y:S01]  /*1ddc0*/  FFMA.FTZ R110, R0, R7, R89 ;  /* 0x00000007006e7223 */ /* 0x021fe20000010059 */
[-CC-:B------:R-:W-:Y:S01]  /*1ddd0*/  FFMA.FTZ R145, R114, R5.reuse, -R107.reuse ;  /* 0x0000000572917223 */ /* 0x180fe2000001086b */
[----:B------:R-:W-:Y:S01]  /*1dde0*/  MUFU.EX2 R157, R157 ;  /* 0x0000009d009d7308 */ /* 0x000fe20000000800 */
[-CC-:B------:R-:W-:Y:S01]  /*1ddf0*/  FFMA.FTZ R149, R106, R5.reuse, -R107.reuse ;  /* 0x000000056a957223 */ /* 0x180fe2000001086b */
[----:B------:R-:W-:Y:S01]  /*1de00*/  FADD.FTZ R11, R95, R110 ;  /* 0x0000006e5f0b7221 */ /* 0x000fe20000010000 */
[-CC-:B------:R-:W-:Y:S01]  /*1de10*/  FFMA.FTZ R90, R224, R5.reuse, -R107.reuse ;  /* 0x00000005e05a7223 */ /* 0x180fe2000001086b */
[-CC-:B------:R-:W-:Y:S01]  /*1de20*/  FFMA.FTZ R102, R226, R5.reuse, -R107.reuse ;  /* 0x00000005e2667223 */ /* 0x180fe2000001086b */
[-C--:B------:R-:W-:Y:S01]  /*1de30*/  FFMA.FTZ R106, R228, R5.reuse, -R107 ;  /* 0x00000005e46a7223 */ /* 0x080fe2000001086b */
        /* <DEDUP_REMOVED lines=13> */
[----:B0-----:R-:W-:-:S04]  /*1df10*/  FFMA.FTZ R7, R2, R6, R157 ;  /* 0x0000000602077223 */ /* 0x001fc8000001009d */
[----:B------:R-:W-:-:S03]  /*1df20*/  FADD.FTZ R6, R112, R7 ;  /* 0x0000000770067221 */ /* 0x000fc60000010000 */
[----:B------:R-:W0:Y:S01]  /*1df30*/  MUFU.EX2 R153, R153 ;  /* 0x0000009900997308 */ /* 0x000e220000000800 */
[----:B-1----:R-:W-:-:S07]  /*1df40*/  FADD.FTZ R7, R159, R6 ;  /* 0x000000069f077221 */ /* 0x002fce0000010000 */
[----:B------:R-:W1:Y:S01]  /*1df50*/  MUFU.EX2 R98, R98 ;  /* 0x0000006200627308 */ /* 0x000e620000000800 */
[----:B--2---:R-:W-:Y:S01]  /*1df60*/  FADD.FTZ R6, R108, R7 ;  /* 0x000000076c067221 */ /* 0x004fe20000010000 */
[----:B------:R-:W-:Y:S01]  /*1df70*/  FADD.FTZ R7, R21, R114 ;  /* 0x0000007215077221 */ /* 0x000fe20000010000 */
[----:B------:R-:W-:-:S03]  /*1df80*/  FFMA.FTZ R114, R123, R5, -R107 ;  /* 0x000000057b727223 */ /* 0x000fc6000001086b */
        /* <DEDUP_REMOVED lines=10> */
[----:B0-----:R-:W-:Y:S01]  /*1e030*/  FADD.FTZ R6, R94, R7 ;  /* 0x000000075e067221 */ /* 0x001fe20000010000 */
[----:B------:R-:W-:Y:S01]  /*1e040*/  FADD.FTZ R7, R13, R116 ;  /* 0x000000740d077221 */ /* 0x000fe20000010000 */
[----:B------:R-:W-:-:S05]  /*1e050*/  FFMA.FTZ R116, R127, R5, -R107 ;  /* 0x000000057f747223 */ /* 0x000fca000001086b */
        /* <DEDUP_REMOVED lines=56> */
.L_x_1839:
        /* <DEDUP_REMOVED lines=34> */
.L_x_1819:
[----:B------:R-:W-:Y:S05]  /*1e600*/  BSYNC B0 ;  /* 0x0000000000007941 */ /* 0x000fea0003800000 */
.L_x_1818:
        /* <DEDUP_REMOVED lines=67> */
.L_x_1841:
[----:B------:R-:W-:Y:S01]  /*1ea40*/  IMAD R13, R160, 0x8, R18 ;  /* 0x00000008a00d7824 */ /* 0x000fe200078e0212 */
[----:B------:R-:W-:-:S04]  /*1ea50*/  SHF.L.U32 R2, R163, 0x1f, RZ ;  /* 0x0000001fa3027819 */ /* 0x000fc800000006ff */
[----:B------:R0:W1:Y:S01]  /*1ea60*/  SYNCS.PHASECHK.TRANS64.TRYWAIT P1, [R13+URZ+0x2a850], R2 ;  /* 0x02a850020d0075a7 */ /* 0x000062000802017f */
[----:B------:R-:W-:Y:S05]  /*1ea70*/  @!P0 BRA `(.L_x_1842) ;  /* 0x0000000000048947 */ /* 0x000fea0003800000 */
[----:B------:R-:W-:Y:S01]  /*1ea80*/  BPT.TRAP 0x1 ;  /* 0x000000040000795c */ /* 0x000fe20000300000 */
.L_x_1842:
        /* <DEDUP_REMOVED lines=9> */
.L_x_1844:
[----:B------:R-:W-:Y:S05]  /*1eb20*/  BSYNC B0 ;  /* 0x0000000000007941 */ /* 0x000fea0003800000 */
.L_x_1843:
[----:B------:R-:W-:Y:S01]  /*1eb30*/  IMAD.MOV.U32 R8, RZ, RZ, R0 ;  /* 0x000000ffff087224 */ /* 0x000fe200078e0000 */
[----:B------:R-:W-:Y:S01]  /*1eb40*/  WARPGROUP.ARRIVE ;  /* 0x00000000000079c5 */ /* 0x000fe20000000000 */
[----:B------:R-:W-:Y:S02]  /*1eb50*/  IMAD.MOV.U32 R9, RZ, RZ, 0x40000040 ;  /* 0x40000040ff097424 */ /* 0x000fe400078e00ff */
[----:B------:R-:W-:Y:S01]  /*1eb60*/  IMAD.MOV.U32 R10, RZ, RZ, RZ ;  /* 0x000000ffff0a7224 */ /* 0x000fe200078e00ff */
        /* <DEDUP_REMOVED lines=31> */
[----:B------:R-:W2:Y:S02]  /*1ed60*/  SHFL.BFLY PT, R0, R7, 0x2, 0x1f ;  /* 0x0c401f0007007f89 */ /* 0x000ea400000e0000 */
[----:B--2---:R-:W-:Y:S01]  /*1ed70*/  FADD.FTZ R0, R0, R7 ;  /* 0x0000000700007221 */ /* 0x004fe20000010000 */
[----:B------:R-:W-:Y:S02]  /*1ed80*/  WARPGROUP.DEPBAR.LE gsb0, 0x0 ;  /* 0x00008000000079c5 */ /* 0x000fe40000010000 */
[----:B------:R-:W-:-:S06]  /*1ed90*/  WARPGROUP.ARRIVE ;  /* 0x00000000000079c5 */ /* 0x000fcc0000000000 */
[----:B------:R-:W-:Y:S01]  /*1eda0*/  HGMMA.64x128x16.F32.BF16 R24, R140, gdesc[UR4].tnspB, R24, gsb0 ;  /* 0x41e000048c187df0 */ /* 0x000fe20008001818 */
[----:B------:R-:W-:Y:S01]  /*1edb0*/  R2UR UR6, R8 ;  /* 0x00000000080672ca */ /* 0x000fe200000e0000 */
[----:B------:R-:W-:Y:S01]  /*1edc0*/  IMAD.MOV.U32 R8, RZ, RZ, RZ ;  /* 0x000000ffff087224 */ /* 0x000fe200078e00ff */
[----:B------:R-:W-:Y:S02]  /*1edd0*/  R2UR UR7, R9 ;  /* 0x00000000090772ca */ /* 0x000fe400000e0000 */
[----:B------:R-:W0:Y:S02]  /*1ede0*/  SHFL.BFLY PT, R9, R6, 0x2, 0x1f ;  /* 0x0c401f0006097f89 */ /* 0x000e2400000e0000 */
[----:B01----:R-:W-:Y:S02]  /*1edf0*/  FADD.FTZ R2, R9, R6 ;  /* 0x0000000609027221 */ /* 0x003fe40000010000 */
        /* <DEDUP_REMOVED lines=23> */
.L_x_1846:
[----:B------:R-:W-:Y:S02]  /*1ef70*/  VIADD R3, R13, 0x2a860 ;  /* 0x0002a8600d037836 */ /* 0x000fe40000000000 */
[-C--:B------:R-:W-:Y:S01]  /*1ef80*/  FMUL.FTZ R21, R36, R8.reuse ;  /* 0x0000000824157220 */ /* 0x080fe20000410000 */
[----:B------:R-:W-:Y:S02]  /*1ef90*/  VIADD R160, R160, 0x1 ;  /* 0x00000001a0a07836 */ /* 0x000fe40000000000 */
[----:B------:R-:W-:Y:S01]  /*1efa0*/  FMUL.FTZ R36, R72, R8 ;  /* 0x0000000848247220 */ /* 0x000fe20000410000 */
[----:B0-----:R-:W-:Y:S01]  /*1efb0*/  FMUL.FTZ R93, R34, R10 ;  /* 0x0000000a225d7220 */ /* 0x001fe20000410000 */
[----:B------:R-:W-:Y:S01]  /*1efc0*/  PRMT R3, R172, 0x654, R3 ;  /* 0x00000654ac037816 */ /* 0x000fe20000000003 */
[-C--:B------:R-:W-:Y:S01]  /*1efd0*/  FMUL.FTZ R88, R32, R8.reuse ;  /* 0x0000000820587220 */ /* 0x080fe20000410000 */
[----:B------:R-:W-:Y:S01]  /*1efe0*/  ISETP.NE.AND P1, PT, R160, 0x2, PT ;  /* 0x00000002a000780c */ /* 0x000fe20003f25270 */
[----:B------:R-:W-:Y:S01]  /*1eff0*/  FMUL.FTZ R90, R37, R8 ;  /* 0x00000008255a7220 */ /* 0x000fe20000410000 */
[----:B------:R1:W-:Y:S01]  /*1f000*/  SYNCS.ARRIVE.TRANS64.RED.A1T0 RZ, [R3+URZ], RZ ;  /* 0x000000ff03ff79a7 */ /* 0x0003e2000810043f */
[-C--:B------:R-:W-:Y:S01]  /*1f010*/  FMUL.FTZ R99, R26, R10.reuse ;  /* 0x0000000a1a637220 */ /* 0x080fe20000410000 */
[----:B------:R-:W-:Y:S01]  /*1f020*/  SEL R2, RZ, 0x1, P1 ;  /* 0x00000001ff027807 */ /* 0x000fe20000800000 */
        /* <DEDUP_REMOVED lines=59> */
[----:B------:R-:W-:Y:S01]  /*1f3e0*/  LOP3.LUT R163, R163, R2, RZ, 0x3c, !PT ;  /* 0x00000002a3a37212 */ /* 0x000fe200078e3cff */
[----:B------:R-:W-:Y:S01]  /*1f3f0*/  VIADD R197, R197, 0x1 ;  /* 0x00000001c5c57836 */ /* 0x000fe20000000000 */
[----:B-1----:R-:W-:-:S07]  /*1f400*/  SEL R160, R160, RZ, P1 ;  /* 0x000000ffa0a07207 */ /* 0x002fce0000800000 */
.L_x_1699:
[----:B------:R-:W1:Y:S08]  /*1f410*/  S2UR UR4, SR_CgaCtaId ;  /* 0x00000000000479c3 */ /* 0x000e700000008800 */
[----:B------:R-:W-:Y:S01]  /*1f420*/  BAR.SYNC.DEFER_BLOCKING 0x5, 0x180 ;  /* 0x0146000000007b1d */ /* 0x000fe20000010000 */
[----:B------:R-:W-:-:S05]  /*1f430*/  MOV R3, 0x400 ;  /* 0x0000040000037802 */ /* 0x000fca0000000f00 */
[----:B------:R-:W-:Y:S01]  /*1f440*/  BSSY B0, `(.L_x_1847) ;  /* 0x00001f3000007945 */ /* 0x000fe20003800000 */
[----:B-1----:R-:W-:-:S05]  /*1f450*/  IMAD.U32 R172, RZ, RZ, UR4 ;  /* 0x00000004ffac7e24 */ /* 0x002fca000f8e00ff */
[----:B------:R-:W-:-:S05]  /*1f460*/  LEA R18, R172, R3, 0x18 ;  /* 0x00000003ac127211 */ /* 0x000fca00078ec0ff */
[----:B0---4-:R0:W1:Y:S01]  /*1f470*/  LDS.128 R28, [R18+0x2a8d0] ;  /* 0x02a8d000121c7984 */ /* 0x0110620000000c00 */
[----:B------:R-:W-:Y:S06]  /*1f480*/  BAR.ARV 0x4, 0x180 ;  /* 0x0106000000007b1d */ /* 0x000fec0000002000 */
[----:B------:R-:W-:Y:S05]  /*1f490*/  @P0 BRA `(.L_x_1848) ;  /* 0x0000001400000947 */ /* 0x000fea0003800000 */
[----:B------:R-:W2:Y:S01]  /*1f4a0*/  S2R R5, SR_SWINHI ;  /* 0x0000000000057919 */ /* 0x000ea20000002f00 */
        /* <DEDUP_REMOVED lines=8> */
[----:B------:R-:W-:Y:S02]  /*1f530*/  MOV R2, R18 ;  /* 0x0000001200027202 */ /* 0x000fe40000000f00 */
[----:B--2---:R-:W-:-:S03]  /*1f540*/  MOV R3, R5 ;  /* 0x0000000500037202 */ /* 0x004fc60000000f00 */
[----:B------:R-:W-:-:S03]  /*1f550*/  IMAD.WIDE R4, R222, 0x2, R2 ;  /* 0x00000002de047825 */ /* 0x000fc600078e0202 */
[C---:B------:R-:W-:Y:S02]  /*1f560*/  LOP3.LUT R15, R4.reuse, 0x380, RZ, 0xc0, !PT ;  /* 0x00000380040f7812 */ /* 0x040fe400078ec0ff */
[C---:B------:R-:W-:Y:S02]  /*1f570*/  IADD3 R107, P0, R4.reuse, 0x4060, RZ ;  /* 0x00004060046b7810 */ /* 0x040fe40007f1e0ff */
[----:B------:R-:W-:Y:S01]  /*1f580*/  SHF.R.U64 R15, R15, 0x3, RZ ;  /* 0x000000030f0f7819 */ /* 0x000fe200000012ff */
[----:B------:R-:W-:Y:S01]  /*1f590*/  BAR.SYNC.DEFER_BLOCKING 0x1, 0x100 ;  /* 0x0044000000007b1d */ /* 0x000fe20000010000 */
[C---:B------:R-:W-:Y:S01]  /*1f5a0*/  IADD3 R71, P6, R4.reuse, 0x20, RZ ;  /* 0x0000002004477810 */ /* 0x040fe20007fde0ff */
[--C-:B------:R-:W-:Y:S01]  /*1f5b0*/  IMAD.X R33, RZ, RZ, R5.reuse, P0 ;  /* 0x000000ffff217224 */ /* 0x100fe200000e0605 */
[C---:B------:R-:W-:Y:S02]  /*1f5c0*/  IADD3 R75, P5, R4.reuse, 0x40, RZ ;  /* 0x00000040044b7810 */ /* 0x040fe40007fbe0ff */
[C---:B------:R-:W-:Y:S01]  /*1f5d0*/  IADD3 R79, P4, R4.reuse, 0x60, RZ ;  /* 0x00000060044f7810 */ /* 0x040fe20007f9e0ff */
[--C-:B------:R-:W-:Y:S01]  /*1f5e0*/  IMAD.X R9, RZ, RZ, R5.reuse, P6 ;  /* 0x000000ffff097224 */ /* 0x100fe200030e0605 */
[C---:B------:R-:W-:Y:S01]  /*1f5f0*/  IADD3 R101, P3, R4.reuse, 0x4000, RZ ;  /* 0x0000400004657810 */ /* 0x040fe20007f7e0ff */
[--C-:B------:R-:W-:Y:S01]  /*1f600*/  IMAD.X R11, RZ, RZ, R5.reuse, P5 ;  /* 0x000000ffff0b7224 */ /* 0x100fe200028e0605 */
[C---:B------:R-:W-:Y:S01]  /*1f610*/  IADD3 R103, P2, R4.reuse, 0x4020, RZ ;  /* 0x0000402004677810 */ /* 0x040fe20007f5e0ff */
[----:B------:R-:W-:Y:S01]  /*1f620*/  IMAD.X R13, RZ, RZ, R5, P4 ;  /* 0x000000ffff0d7224 */ /* 0x000fe200020e0605 */
[----:B------:R-:W-:-:S02]  /*1f630*/  IADD3 R105, P1, R4, 0x4040, RZ ;  /* 0x0000404004697810 */ /* 0x000fc40007f3e0ff */
[----:B------:R-:W-:Y:S01]  /*1f640*/  ISETP.NE.U32.AND P0, PT, RZ, UR4, PT ;  /* 0x00000004ff007c0c */ /* 0x000fe2000bf05070 */
[--C-:B------:R-:W-:Y:S01]  /*1f650*/  IMAD.X R25, RZ, RZ, R5.reuse, P2 ;  /* 0x000000ffff197224 */ /* 0x100fe200010e0605 */
[----:B------:R-:W-:Y:S01]  /*1f660*/  LOP3.LUT R4, R15, R4, RZ, 0x3c, !PT ;  /* 0x000000040f047212 */ /* 0x000fe200078e3cff */
[--C-:B------:R-:W-:Y:S01]  /*1f670*/  IMAD.X R15, RZ, RZ, R5.reuse, P3 ;  /* 0x000000ffff0f7224 */ /* 0x100fe200018e0605 */
[----:B------:R-:W-:Y:S01]  /*1f680*/  ISETP.NE.AND.EX P0, PT, RZ, UR5, PT, P0 ;  /* 0x00000005ff007c0c */ /* 0x000fe2000bf05300 */
[----:B------:R-:W-:Y:S01]  /*1f690*/  ULDC.64 UR4, c[0x0][0xc08] ;  /* 0x0003020000047ab9 */ /* 0x000fe20000000a00 */
[----:B------:R-:W-:Y:S01]  /*1f6a0*/  LOP3.LUT R8, R71, 0x380, RZ, 0xc0, !PT ;  /* 0x0000038047087812 */ /* 0x000fe200078ec0ff */
[----:B------:R-:W-:Y:S01]  /*1f6b0*/  IMAD.X R27, RZ, RZ, R5, P1 ;  /* 0x000000ffff1b7224 */ /* 0x000fe200008e0605 */
[----:B------:R-:W-:Y:S02]  /*1f6c0*/  LOP3.LUT R10, R75, 0x380, RZ, 0xc0, !PT ;  /* 0x000003804b0a7812 */ /* 0x000fe400078ec0ff */
[----:B------:R-:W-:-:S02]  /*1f6d0*/  MOV R96, R4 ;  /* 0x0000000400607202 */ /* 0x000fc40000000f00 */
[----:B------:R-:W-:Y:S02]  /*1f6e0*/  LOP3.LUT R12, R79, 0x380, RZ, 0xc0, !PT ;  /* 0x000003804f0c7812 */ /* 0x000fe400078ec0ff */
[----:B------:R-:W-:Y:S02]  /*1f6f0*/  LOP3.LUT R14, R101, 0x380, RZ, 0xc0, !PT ;  /* 0x00000380650e7812 */ /* 0x000fe400078ec0ff */
[----:B------:R-:W-:Y:S02]  /*1f700*/  F2FP.BF16.F32.PACK_AB R4, R91, R24 ;  /* 0x000000185b04723e */ /* 0x000fe400000010ff */
[----:B------:R-:W-:Y:S02]  /*1f710*/  F2FP.BF16.F32.PACK_AB R5, R32, R99 ;  /* 0x000000632005723e */ /* 0x000fe400000010ff */
[----:B------:R-:W-:Y:S02]  /*1f720*/  LOP3.LUT R24, R103, 0x380, RZ, 0xc0, !PT ;  /* 0x0000038067187812 */ /* 0x000fe400078ec0ff */
[----:B-1----:R-:W-:Y:S01]  /*1f730*/  LOP3.LUT R28, R105, 0x380, RZ, 0xc0, !PT ;  /* 0x00000380691c7812 */ /* 0x002fe200078ec0ff */
[----:B------:R1:W-:Y:S01]  /*1f740*/  STSM.16.M88.4 [R96], R4 ;  /* 0x0000000460007844 */ /* 0x0003e20000000200 */
[----:B------:R-:W-:-:S02]  /*1f750*/  ISETP.NE.U32.AND P2, PT, RZ, UR4, PT ;  /* 0x00000004ff007c0c */ /* 0x000fc4000bf45070 */
[----:B------:R-:W-:Y:S02]  /*1f760*/  LOP3.LUT R32, R107, 0x380, RZ, 0xc0, !PT ;  /* 0x000003806b207812 */ /* 0x000fe400078ec0ff */
[----:B------:R-:W-:Y:S02]  /*1f770*/  SHF.R.U64 R8, R8, 0x3, RZ ;  /* 0x0000000308087819 */ /* 0x000fe400000012ff */
[----:B------:R-:W-:Y:S02]  /*1f780*/  SHF.R.U64 R10, R10, 0x3, RZ ;  /* 0x000000030a0a7819 */ /* 0x000fe400000012ff */
[----:B------:R-:W-:Y:S02]  /*1f790*/  SHF.R.U64 R12, R12, 0x3, RZ ;  /* 0x000000030c0c7819 */ /* 0x000fe400000012ff */
[----:B------:R-:W-:Y:S02]  /*1f7a0*/  SHF.R.U64 R14, R14, 0x3, RZ ;  /* 0x000000030e0e7819 */ /* 0x000fe400000012ff */
[----:B------:R-:W-:-:S02]  /*1f7b0*/  SHF.R.U64 R24, R24, 0x3, RZ ;  /* 0x0000000318187819 */ /* 0x000fc400000012ff */
[----:B------:R-:W-:Y:S02]  /*1f7c0*/  SHF.R.U64 R28, R28, 0x3, RZ ;  /* 0x000000031c1c7819 */ /* 0x000fe400000012ff */
[----:B------:R-:W-:Y:S02]  /*1f7d0*/  ISETP.NE.AND.EX P2, PT, RZ, UR5, PT, P2 ;  /* 0x00000005ff007c0c */ /* 0x000fe4000bf45320 */
[----:B------:R-:W-:Y:S02]  /*1f7e0*/  SHF.R.U64 R32, R32, 0x3, RZ ;  /* 0x0000000320207819 */ /* 0x000fe400000012ff */
[----:B------:R-:W-:Y:S02]  /*1f7f0*/  LOP3.LUT R8, R8, R71, RZ, 0x3c, !PT ;  /* 0x0000004708087212 */ /* 0x000fe400078e3cff */
[----:B------:R-:W-:Y:S02]  /*1f800*/  LOP3.LUT R10, R10, R75, RZ, 0x3c, !PT ;  /* 0x0000004b0a0a7212 */ /* 0x000fe400078e3cff */
[----:B------:R-:W-:-:S02]  /*1f810*/  LOP3.LUT R12, R12, R79, RZ, 0x3c, !PT ;  /* 0x0000004f0c0c7212 */ /* 0x000fc400078e3cff */
[----:B------:R-:W-:Y:S02]  /*1f820*/  LOP3.LUT R14, R14, R101, RZ, 0x3c, !PT ;  /* 0x000000650e0e7212 */ /* 0x000fe400078e3cff */
[----:B------:R-:W-:Y:S02]  /*1f830*/  LOP3.LUT R24, R24, R103, RZ, 0x3c, !PT ;  /* 0x0000006718187212 */ /* 0x000fe400078e3cff */
[----:B------:R-:W-:Y:S02]  /*1f840*/  LOP3.LUT R26, R28, R105, RZ, 0x3c, !PT ;  /* 0x000000691c1a7212 */ /* 0x000fe400078e3cff */
[----:B------:R-:W-:Y:S02]  /*1f850*/  LOP3.LUT R32, R32, R107, RZ, 0x3c, !PT ;  /* 0x0000006b20207212 */ /* 0x000fe400078e3cff */
[----:B------:R-:W-:Y:S02]  /*1f860*/  MOV R79, R8 ;  /* 0x00000008004f7202 */ /* 0x000fe40000000f00 */
[----:B------:R-:W-:-:S02]  /*1f870*/  MOV R78, R10 ;  /* 0x0000000a004e7202 */ /* 0x000fc40000000f00 */
[----:B-1----:R-:W-:Y:S02]  /*1f880*/  F2FP.BF16.F32.PACK_AB R4, R89, R88 ;  /* 0x000000585904723e */ /* 0x002fe400000010ff */
[----:B------:R-:W-:Y:S02]  /*1f890*/  F2FP.BF16.F32.PACK_AB R5, R94, R93 ;  /* 0x0000005d5e05723e */ /* 0x000fe400000010ff */
[----:B------:R-:W-:Y:S02]  /*1f8a0*/  F2FP.BF16.F32.PACK_AB R6, R90, R21 ;  /* 0x000000155a06723e */ /* 0x000fe400000010ff */
[----:B------:R-:W-:Y:S01]  /*1f8b0*/  F2FP.BF16.F32.PACK_AB R7, R95, R92 ;  /* 0x0000005c5f07723e */ /* 0x000fe200000010ff */
[----:B------:R-:W-:Y:S01]  /*1f8c0*/  ULDC UR4, c[0x0][0xa88] ;  /* 0x0002a20000047ab9 */ /* 0x000fe20000000800 */
[----:B------:R-:W-:Y:S01]  /*1f8d0*/  MOV R75, R12 ;  /* 0x0000000c004b7202 */ /* 0x000fe20000000f00 */
[----:B------:R-:W1:Y:S01]  /*1f8e0*/  LDC R21, c[0x0][0xbe8] ;  /* 0x0002fa00ff157b82 */ /* 0x000e620000000800 */
[----:B------:R-:W-:Y:S01]  /*1f8f0*/  MOV R74, R14 ;  /* 0x0000000e004a7202 */ /* 0x000fe20000000f00 */
[----:B------:R-:W-:Y:S01]  /*1f900*/  STSM.16.M88.4 [R79], R4 ;  /* 0x000000044f007844 */ /* 0x000fe20000000200 */
[----:B------:R-:W-:-:S02]  /*1f910*/  F2FP.BF16.F32.PACK_AB R8, R41, R40 ;  /* 0x000000282908723e */ /* 0x000fc400000010ff */
[----:B------:R-:W-:Y:S02]  /*1f920*/  F2FP.BF16.F32.PACK_AB R9, R43, R72 ;  /* 0x000000482b09723e */ /* 0x000fe400000010ff */
[----:B------:R-:W-:Y:S01]  /*1f930*/  F2FP.BF16.F32.PACK_AB R10, R45, R44 ;  /* 0x0000002c2d0a723e */ /* 0x000fe200000010ff */
[----:B------:R-:W2:Y:S01]  /*1f940*/  LDC.64 R40, c[0x0][0xc00] ;  /* 0x00030000ff287b82 */ /* 0x000ea20000000a00 */
[----:B------:R-:W-:Y:S02]  /*1f950*/  F2FP.BF16.F32.PACK_AB R11, R47, R34 ;  /* 0x000000222f0b723e */ /* 0x000fe400000010ff */
[----:B------:R-:W-:Y:S02]  /*1f960*/  MOV R71, R24 ;  /* 0x0000001800477202 */ /* 0x000fe40000000f00 */
[----:B------:R-:W-:Y:S01]  /*1f970*/  MOV R70, R26 ;  /* 0x0000001a00467202 */ /* 0x000fe20000000f00 */
[----:B------:R3:W-:Y:S01]  /*1f980*/  STSM.16.M88.4 [R78], R8 ;  /* 0x000000084e007844 */ /* 0x0007e20000000200 */
[----:B------:R-:W-:Y:S01]  /*1f990*/  F2FP.BF16.F32.PACK_AB R12, R49, R48 ;  /* 0x00000030310c723e */ /* 0x000fe200000010ff */
[----:B------:R-:W-:Y:S01]  /*1f9a0*/  IMAD.MOV.U32 R48, RZ, RZ, RZ ;  /* 0x000000ffff307224 */ /* 0x000fe200078e00ff */
[----:B------:R-:W-:-:S02]  /*1f9b0*/  F2FP.BF16.F32.PACK_AB R13, R51, R50 ;  /* 0x00000032330d723e */ /* 0x000fc400000010ff */
[----:B------:R-:W-:Y:S02]  /*1f9c0*/  F2FP.BF16.F32.PACK_AB R14, R53, R52 ;  /* 0x00000034350e723e */ /* 0x000fe400000010ff */
[----:B------:R-:W-:Y:S02]  /*1f9d0*/  F2FP.BF16.F32.PACK_AB R15, R55, R54 ;  /* 0x00000036370f723e */ /* 0x000fe400000010ff */
[----:B------:R-:W-:Y:S02]  /*1f9e0*/  MOV R28, R32 ;  /* 0x00000020001c7202 */ /* 0x000fe40000000f00 */
[----:B------:R-:W-:Y:S01]  /*1f9f0*/  F2FP.BF16.F32.PACK_AB R24, R57, R56 ;  /* 0x000000383918723e */ /* 0x000fe200000010ff */
[----:B------:R-:W-:Y:S01]  /*1fa00*/  STSM.16.M88.4 [R75], R12 ;  /* 0x0000000c4b007844 */ /* 0x000fe20000000200 */
[----:B------:R-:W-:Y:S02]  /*1fa10*/  F2FP.BF16.F32.PACK_AB R25, R59, R58 ;  /* 0x0000003a3b19723e */ /* 0x000fe400000010ff */
[----:B------:R-:W-:Y:S01]  /*1fa20*/  F2FP.BF16.F32.PACK_AB R26, R61, R60 ;  /* 0x0000003c3d1a723e */ /* 0x000fe200000010ff */
[----:B---3--:R-:W3:Y:S01]  /*1fa30*/  @P2 LDC.64 R8, c[0x0][0xc08] ;  /* 0x00030200ff082b82 */ /* 0x008ee20000000a00 */
[----:B------:R-:W-:Y:S01]  /*1fa40*/  F2FP.BF16.F32.PACK_AB R27, R63, R62 ;  /* 0x0000003e3f1b723e */ /* 0x000fe200000010ff */
[----:B--2---:R-:W-:Y:S01]  /*1fa50*/  IMAD.WIDE R40, R196, 0x4, R40 ;  /* 0x00000004c4287825 */ /* 0x004fe200078e0228 */
[----:B------:R-:W-:-:S02]  /*1fa60*/  F2FP.BF16.F32.PACK_AB R32, R65, R64 ;  /* 0x000000404120723e */ /* 0x000fc400000010ff */
[----:B------:R-:W-:Y:S01]  /*1fa70*/  F2FP.BF16.F32.PACK_AB R33, R67, R66 ;  /* 0x000000424321723e */ /* 0x000fe200000010ff */
[----:B------:R-:W-:Y:S01]  /*1fa80*/  STSM.16.M88.4 [R74], R24 ;  /* 0x000000184a007844 */ /* 0x000fe20000000200 */
[----:B------:R-:W-:Y:S02]  /*1fa90*/  F2FP.BF16.F32.PACK_AB R34, R69, R68 ;  /* 0x000000444522723e */ /* 0x000fe400000010ff */
[----:B------:R-:W-:Y:S02]  /*1faa0*/  F2FP.BF16.F32.PACK_AB R4, R81, R80 ;  /* 0x000000505104723e */ /* 0x000fe400000010ff */
[----:B------:R-:W-:Y:S01]  /*1fab0*/  F2FP.BF16.F32.PACK_AB R5, R83, R82 ;  /* 0x000000525305723e */ /* 0x000fe200000010ff */
[----:B------:R-:W-:Y:S01]  /*1fac0*/  STSM.16.M88.4 [R71], R32 ;  /* 0x0000002047007844 */ /* 0x000fe20000000200 */
[----:B------:R-:W-:Y:S02]  /*1fad0*/  F2FP.BF16.F32.PACK_AB R6, R85, R84 ;  /* 0x000000545506723e */ /* 0x000fe400000010ff */
[----:B------:R-:W-:Y:S01]  /*1fae0*/  F2FP.BF16.F32.PACK_AB R7, R87, R86 ;  /* 0x000000565707723e */ /* 0x000fe200000010ff */
[----:B------:R-:W-:Y:S04]  /*1faf0*/  STSM.16.M88.4 [R70], R36 ;  /* 0x0000002446007844 */ /* 0x000fe80000000200 */
[----:B------:R2:W-:Y:S01]  /*1fb00*/  STSM.16.M88.4 [R28], R4 ;  /* 0x000000041c007844 */ /* 0x0005e20000000200 */
[----:B------:R-:W-:Y:S01]  /*1fb10*/  BAR.SYNC.DEFER_BLOCKING 0x1, 0x100 ;  /* 0x0044000000007b1d */ /* 0x000fe20000010000 */
[----:B--2---:R-:W-:-:S02]  /*1fb20*/  IMAD.U32 R6, RZ, RZ, UR4 ;  /* 0x00000004ff067e24 */ /* 0x004fc4000f8e00ff */
[----:B---3--:R-:W-:-:S03]  /*1fb30*/  @P2 IMAD.WIDE R4, R196, 0x4, R8 ;  /* 0x00000004c4042825 */ /* 0x008fc600078e0208 */
[----:B------:R2:W5:Y:S01]  /*1fb40*/  @P0 LDG.E R48, desc[UR60][R40.64] ;  /* 0x0000003c28300981 */ /* 0x000562000c1e1900 */
[----:B-1----:R-:W-:-:S03]  /*1fb50*/  ISETP.NE.AND P1, PT, R21, 0x1, PT ;  /* 0x000000011500780c */ /* 0x002fc60003f25270 */
[----:B------:R2:W5:Y:S10]  /*1fb60*/  @P2 LDG.E R6, desc[UR60][R4.64] ;  /* 0x0000003c04062981 */ /* 0x000574000c1e1900 */
[----:B------:R-:W1:Y:S08]  /*1fb70*/  @P1 LDC R10, c[0x0][0xbec] ;  /* 0x0002fb00ff0a1b82 */ /* 0x000e700000000800 */
[----:B------:R-:W3:Y:S01]  /*1fb80*/  @P1 LDC R13, c[0x0][0xbf0] ;  /* 0x0002fc00ff0d1b82 */ /* 0x000ee20000000800 */
[----:B--2---:R-:W-:Y:S05]  /*1fb90*/  @P2 BRA `(.L_x_1849) ;  /* 0x0000000000102947 */ /* 0x004fea0003800000 */
[----:B------:R-:W-:Y:S05]  /*1fba0*/  @!P0 BRA `(.L_x_1849) ;  /* 0x00000000000c8947 */ /* 0x000fea0003800000 */
[----:B------:R-:W2:Y:S04]  /*1fbb0*/  LDG.E R5, desc[UR60][R40.64] ;  /* 0x0000003c28057981 */ /* 0x000ea8000c1e1900 */
[----:B-----5:R-:W2:Y:S02]  /*1fbc0*/  LDG.E R6, desc[UR60][R40.64+0x4] ;  /* 0x0000043c28067981 */ /* 0x020ea4000c1e1900 */
[----:B--2---:R-:W-:-:S07]  /*1fbd0*/  IMAD.IADD R6, R6, 0x1, -R5 ;  /* 0x0000000106067824 */ /* 0x004fce00078e0a05 */
.L_x_1849:
[----:B------:R-:W-:Y:S01]  /*1fbe0*/  SHF.R.S32.HI R54, RZ, 0x1f, R195 ;  /* 0x0000001fff367819 */ /* 0x000fe200000114c3 */
[----:B------:R-:W-:Y:S01]  /*1fbf0*/  IMAD.IADD R15, R191, 0x1, R187 ;  /* 0x00000001bf0f7824 */ /* 0x000fe200078e02bb */
[----:B------:R-:W-:Y:S01]  /*1fc00*/  ULDC.64 UR4, c[0x0][0xb90] ;  /* 0x0002e40000047ab9 */ /* 0x000fe20000000a00 */
[----:B-----5:R-:W-:Y:S01]  /*1fc10*/  SHF.R.S32.HI R49, RZ, 0x1f, R48 ;  /* 0x0000001fff317819 */ /* 0x020fe20000011430 */
[----:B------:R-:W-:Y:S01]  /*1fc20*/  IMAD R9, R199, 0x40, R192 ;  /* 0x00000040c7097824 */ /* 0x000fe200078e02c0 */
[----:B------:R-:W-:Y:S01]  /*1fc30*/  SEL R55, R196, RZ, !P0 ;  /* 0x000000ffc4377207 */ /* 0x000fe20004000000 */
[----:B------:R-:W-:Y:S02]  /*1fc40*/  IMAD R4, R54, UR4, RZ ;  /* 0x0000000436047c24 */ /* 0x000fe4000f8e02ff */
[----:B-1----:R-:W-:Y:S01]  /*1fc50*/  @P1 IMAD.HI.U32 R8, R15, R10, RZ ;  /* 0x0000000a0f081227 */ /* 0x002fe200078e00ff */
[----:B------:R-:W-:-:S03]  /*1fc60*/  SHF.R.S32.HI R10, RZ, 0x1f, R196 ;  /* 0x0000001fff0a7819 */ /* 0x000fc600000114c4 */
[----:B------:R-:W-:Y:S01]  /*1fc70*/  IMAD.MOV.U32 R7, RZ, RZ, R15 ;  /* 0x000000ffff077224 */ /* 0x000fe200078e000f */
[----:B---3--:R-:W-:Y:S01]  /*1fc80*/  @P1 SHF.R.U32.HI R7, RZ, R13, R8 ;  /* 0x0000000dff071219 */ /* 0x008fe20000011608 */
[C---:B------:R-:W-:Y:S01]  /*1fc90*/  IMAD R11, R195.reuse, UR5, R4 ;  /* 0x00000005c30b7c24 */ /* 0x040fe2000f8e0204 */
[----:B------:R-:W-:Y:S01]  /*1fca0*/  SEL R28, R10, RZ, !P0 ;  /* 0x000000ff0a1c7207 */ /* 0x000fe20004000000 */
[----:B------:R-:W-:Y:S01]  /*1fcb0*/  IMAD.WIDE.U32 R4, R195, UR4, R48 ;  /* 0x00000004c3047c25 */ /* 0x000fe2000f8e0030 */
[----:B------:R-:W-:-:S03]  /*1fcc0*/  ULDC.64 UR4, c[0x0][0xb98] ;  /* 0x0002e60000047ab9 */ /* 0x000fc60000000a00 */
[----:B------:R-:W-:Y:S01]  /*1fcd0*/  IMAD.IADD R5, R5, 0x1, R11 ;  /* 0x0000000105057824 */ /* 0x000fe200078e020b */
[--C-:B------:R-:W-:Y:S01]  /*1fce0*/  SHF.R.S32.HI R11, RZ, 0x1f, R7.reuse ;  /* 0x0000001fff0b7819 */ /* 0x100fe20000011407 */
[----:B------:R-:W-:Y:S02]  /*1fcf0*/  IMAD.MOV R10, RZ, RZ, -R7 ;  /* 0x000000ffff0a7224 */ /* 0x000fe400078e0a07 */
[----:B------:R-:W-:-:S04]  /*1fd00*/  IMAD.WIDE.U32 R4, R55, UR4, R4 ;  /* 0x0000000437047c25 */ /* 0x000fc8000f8e0004 */
[----:B------:R-:W-:Y:S01]  /*1fd10*/  IMAD.WIDE R2, R9, 0x2, R2 ;  /* 0x0000000209027825 */ /* 0x000fe200078e0202 */
[----:B------:R-:W-:-:S03]  /*1fd20*/  IADD3 R4, P2, R7, R4, RZ ;  /* 0x0000000407047210 */ /* 0x000fc60007f5e0ff */
[----:B------:R-:W-:Y:S01]  /*1fd30*/  IMAD R8, R28, UR4, RZ ;  /* 0x000000041c087c24 */ /* 0x000fe2000f8e02ff */
[C---:B------:R-:W-:Y:S01]  /*1fd40*/  IADD3 R13, P3, R2.reuse, 0x2000, RZ ;  /* 0x00002000020d7810 */ /* 0x040fe20007f7e0ff */
[----:B------:R-:W-:Y:S01]  /*1fd50*/  IMAD R9, R21, R10, R15 ;  /* 0x0000000a15097224 */ /* 0x000fe200078e020f */
[----:B------:R-:W-:Y:S01]  /*1fd60*/  IADD3 R15, P0, R2, 0x1000, RZ ;  /* 0x00001000020f7810 */ /* 0x000fe20007f1e0ff */
[----:B------:R-:W-:Y:S01]  /*1fd70*/  IMAD R8, R55, UR5, R8 ;  /* 0x0000000537087c24 */ /* 0x000fe2000f8e0208 */
[----:B------:R-:W-:Y:S01]  /*1fd80*/  ULDC.64 UR4, c[0x0][0xb88] ;  /* 0x0002e20000047ab9 */ /* 0x000fe20000000a00 */
[----:B------:R-:W-:Y:S01]  /*1fd90*/  IMAD.IADD R14, R221, 0x1, R187 ;  /* 0x00000001dd0e7824 */ /* 0x000fe200078e02bb */
[----:B------:R-:W-:Y:S01]  /*1fda0*/  SHF.R.S32.HI R7, RZ, 0x1f, R9 ;  /* 0x0000001fff077819 */ /* 0x000fe20000011409 */
[----:B------:R-:W-:Y:S01]  /*1fdb0*/  IMAD R57, R6, R21, RZ ;  /* 0x0000001506397224 */ /* 0x000fe200078e02ff */
[----:B------:R-:W-:Y:S02]  /*1fdc0*/  IADD3.X R5, R11, R5, R8, P2, !PT ;  /* 0x000000050b057210 */ /* 0x000fe400017fe408 */
[----:B------:R-:W-:Y:S01]  /*1fdd0*/  IADD3 R25, P2, R2, 0x3000, RZ ;  /* 0x0000300002197810 */ /* 0x000fe20007f5e0ff */
[----:B------:R-:W-:Y:S01]  /*1fde0*/  IMAD R10, R7, UR4, RZ ;  /* 0x00000004070a7c24 */ /* 0x000fe2000f8e02ff */
[----:B------:R-:W-:Y:S01]  /*1fdf0*/  LOP3.LUT R12, R13, 0x380, RZ, 0xc0, !PT ;  /* 0x000003800d0c7812 */ /* 0x000fe200078ec0ff */
[----:B------:R-:W-:Y:S01]  /*1fe00*/  IMAD.WIDE.U32 R4, R9, UR4, R4 ;  /* 0x0000000409047c25 */ /* 0x000fe2000f8e0004 */
[----:B------:R-:W-:-:S02]  /*1fe10*/  LOP3.LUT R24, R25, 0x380, RZ, 0xc0, !PT ;  /* 0x0000038019187812 */ /* 0x000fc400078ec0ff */
[----:B------:R-:W-:Y:S01]  /*1fe20*/  SHF.R.U64 R12, R12, 0x3, RZ ;  /* 0x000000030c0c7819 */ /* 0x000fe200000012ff */
[----:B------:R-:W-:Y:S01]  /*1fe30*/  IMAD R7, R9, UR5, R10 ;  /* 0x0000000509077c24 */ /* 0x000fe2000f8e020a */
[----:B------:R-:W-:Y:S01]  /*1fe40*/  ULDC.64 UR4, c[0x0][0xb50] ;  /* 0x0002d40000047ab9 */ /* 0x000fe20000000a00 */
[----:B------:R-:W-:Y:S01]  /*1fe50*/  SHF.R.U64 R24, R24, 0x3, RZ ;  /* 0x0000000318187819 */ /* 0x000fe200000012ff */
[----:B------:R-:W-:Y:S01]  /*1fe60*/  IMAD.X R9, RZ, RZ, R3, P0 ;  /* 0x000000ffff097224 */ /* 0x000fe200000e0603 */
[----:B------:R-:W-:Y:S01]  /*1fe70*/  LEA R10, P4, R4, UR4, 0x2 ;  /* 0x00000004040a7c11 */ /* 0x000fe2000f8810ff */
[----:B------:R-:W-:Y:S01]  /*1fe80*/  IMAD.IADD R5, R5, 0x1, R7 ;  /* 0x0000000105057824 */ /* 0x000fe200078e0207 */
[----:B------:R-:W-:Y:S02]  /*1fe90*/  LOP3.LUT P0, RZ, R208, 0x3, RZ, 0xc0, !PT ;  /* 0x00000003d0ff7812 */ /* 0x000fe4000780c0ff */
[----:B------:R-:W-:Y:S01]  /*1fea0*/  LOP3.LUT R24, R24, R25, RZ, 0x3c, !PT ;  /* 0x0000001918187212 */ /* 0x000fe200078e3cff */
[----:B------:R-:W-:Y:S01]  /*1feb0*/  SHFL.IDX PT, R50, R10, RZ, 0x1c1f ;  /* 0x001c1fff0a327589 */ /* 0x000fe200000e0000 */
[----:B------:R-:W-:Y:S01]  /*1fec0*/  LEA.HI.X R11, R4, UR5, R5, 0x2, P4 ;  /* 0x00000005040b7c11 */ /* 0x000fe2000a0f1405 */
[--C-:B------:R-:W-:Y:S01]  /*1fed0*/  IMAD.X R25, RZ, RZ, R3.reuse, P2 ;  /* 0x000000ffff197224 */ /* 0x100fe200010e0603 */
[C---:B------:R-:W-:Y:S01]  /*1fee0*/  ISETP.GE.OR P2, PT, R14.reuse, R57, P0 ;  /* 0x000000390e00720c */ /* 0x040fe20000746670 */
[----:B------:R-:W-:Y:S01]  /*1fef0*/  SHFL.IDX PT, R52, R10, 0x1, 0x1c1f ;  /* 0x003c1f000a347f89 */ /* 0x000fe200000e0000 */
[----:B------:R-:W-:Y:S01]  /*1ff00*/  VIADD R4, R14, 0x8 ;  /* 0x000000080e047836 */ /* 0x000fe20000000000 */
[----:B------:R-:W-:Y:S01]  /*1ff10*/  LOP3.LUT R12, R12, R13, RZ, 0x3c, !PT ;  /* 0x0000000d0c0c7212 */ /* 0x000fe200078e3cff */
[--C-:B------:R-:W-:Y:S01]  /*1ff20*/  IMAD.X R13, RZ, RZ, R3.reuse, P3 ;  /* 0x000000ffff0d7224 */ /* 0x100fe200018e0603 */
[----:B------:R-:W1:Y:S01]  /*1ff30*/  SHFL.IDX PT, R51, R11, RZ, 0x1c1f ;  /* 0x001c1fff0b337589 */ /* 0x000e6200000e0000 */
[----:B------:R-:W-:Y:S01]  /*1ff40*/  IADD3 R5, P3, R2, 0x7000, RZ ;  /* 0x0000700002057810 */ /* 0x000fe20007f7e0ff */
[----:B------:R-:W-:Y:S01]  /*1ff50*/  ULDC.64 UR4, c[0x0][0xaa0] ;  /* 0x0002a80000047ab9 */ /* 0x000fe20000000a00 */
[----:B------:R-:W-:Y:S01]  /*1ff60*/  ISETP.GE.OR P0, PT, R4, R57, P0 ;  /* 0x000000390400720c */ /* 0x000fe20000706670 */
[----:B------:R-:W2:Y:S01]  /*1ff70*/  SHFL.IDX PT, R53, R11, 0x1, 0x1c1f ;  /* 0x003c1f000b357f89 */ /* 0x000ea200000e0000 */
[C---:B------:R-:W-:Y:S01]  /*1ff80*/  IADD3 R33, P6, R2.reuse, 0x4000, RZ ;  /* 0x0000400002217810 */ /* 0x040fe20007fde0ff */
[----:B------:R-:W-:Y:S01]  /*1ff90*/  IMAD.X R45, RZ, RZ, R3, P3 ;  /* 0x000000ffff2d7224 */ /* 0x000fe200018e0603 */
[----:B------:R-:W-:-:S02]  /*1ffa0*/  IADD3 R37, P5, R2, 0x5000, RZ ;  /* 0x0000500002257810 */ /* 0x000fc40007fbe0ff */
[C---:B------:R-:W-:Y:S02]  /*1ffb0*/  IADD3 R41, P4, R2.reuse, 0x6000, RZ ;  /* 0x0000600002297810 */ /* 0x040fe40007f9e0ff */
[----:B------:R-:W-:Y:S02]  /*1ffc0*/  LOP3.LUT R7, R2, 0x380, RZ, 0xc0, !PT ;  /* 0x0000038002077812 */ /* 0x000fe400078ec0ff */
[----:B------:R-:W-:Y:S02]  /*1ffd0*/  LOP3.LUT R4, R5, 0x380, RZ, 0xc0, !PT ;  /* 0x0000038005047812 */ /* 0x000fe400078ec0ff */
[----:B------:R-:W-:Y:S02]  /*1ffe0*/  LOP3.LUT R32, R33, 0x380, RZ, 0xc0, !PT ;  /* 0x0000038021207812 */ /* 0x000fe400078ec0ff */
[----:B------:R-:W-:Y:S02]  /*1fff0*/  LOP3.LUT R36, R37, 0x380, RZ, 0xc0, !PT ;  /* 0x0000038025247812 */ /* 0x000fe400078ec0ff */
[----:B------:R-:W-:-:S02]  /*20000*/  LOP3.LUT R40, R41, 0x380, RZ, 0xc0, !PT ;  /* 0x0000038029287812 */ /* 0x000fc400078ec0ff */
[----:B------:R-:W-:Y:S02]  /*20010*/  SHF.R.U64 R7, R7, 0x3, RZ ;  /* 0x0000000307077819 */ /* 0x000fe400000012ff */
[----:B------:R-:W-:Y:S01]  /*20020*/  SHF.R.U64 R4, R4, 0x3, RZ ;  /* 0x0000000304047819 */ /* 0x000fe200000012ff */
[----:B-1----:R1:W-:Y:S01]  /*20030*/  @!P2 ST.E desc[UR60][R50.64], R0 ;  /* 0x000000003200a985 */ /* 0x0023e2000c10193c */
[----:B------:R-:W-:Y:S02]  /*20040*/  SHF.R.U64 R32, R32, 0x3, RZ ;  /* 0x0000000320207819 */ /* 0x000fe400000012ff */
[----:B------:R-:W-:Y:S01]  /*20050*/  SHF.R.U64 R36, R36, 0x3, RZ ;  /* 0x0000000324247819 */ /* 0x000fe200000012ff */
[----:B--2---:R2:W-:Y:S01]  /*20060*/  @!P0 ST.E desc[UR60][R52.64], R20 ;  /* 0x0000001434008985 */ /* 0x0045e2000c10193c */
[----:B------:R-:W-:Y:S02]  /*20070*/  SHF.R.U64 R40, R40, 0x3, RZ ;  /* 0x0000000328287819 */ /* 0x000fe400000012ff */
[----:B------:R-:W-:Y:S01]  /*20080*/  LOP3.LUT R2, R7, R2, RZ, 0x3c, !PT ;  /* 0x0000000207027212 */ /* 0x000fe200078e3cff */
[----:B------:R-:W-:Y:S01]  /*20090*/  IMAD R49, R49, UR4, RZ ;  /* 0x0000000431317c24 */ /* 0x000fe2000f8e02ff */
[----:B------:R-:W-:Y:S01]  /*200a0*/  LOP3.LUT R32, R32, R33, RZ, 0x3c, !PT ;  /* 0x0000002120207212 */ /* 0x000fe200078e3cff */
[--C-:B------:R-:W-:Y:S01]  /*200b0*/  IMAD.X R33, RZ, RZ, R3.reuse, P6 ;  /* 0x000000ffff217224 */ /* 0x100fe200030e0603 */
[----:B------:R-:W-:Y:S01]  /*200c0*/  LOP3.LUT R36, R36, R37, RZ, 0x3c, !PT ;  /* 0x0000002524247212 */ /* 0x000fe200078e3cff */
[----:B-1----:R-:W1:Y:S01]  /*200d0*/  @P1 LDC R51, c[0x0][0xbec] ;  /* 0x0002fb00ff331b82 */ /* 0x002e620000000800 */
[----:B------:R-:W-:Y:S01]  /*200e0*/  LOP3.LUT R40, R40, R41, RZ, 0x3c, !PT ;  /* 0x0000002928287212 */ /* 0x000fe200078e3cff */
[--C-:B------:R-:W-:Y:S01]  /*200f0*/  IMAD.X R37, RZ, RZ, R3.reuse, P5 ;  /* 0x000000ffff257224 */ /* 0x100fe200028e0603 */
[----:B------:R-:W-:Y:S01]  /*20100*/  LOP3.LUT R44, R4, R5, RZ, 0x3c, !PT ;  /* 0x00000005042c7212 */ /* 0x000fe200078e3cff */
[----:B------:R-:W-:Y:S01]  /*20110*/  IMAD.X R41, RZ, RZ, R3, P4 ;  /* 0x000000ffff297224 */ /* 0x000fe200020e0603 */
[----:B------:R3:W5:Y:S01]  /*20120*/  LD.E.128 R4, desc[UR60][R2.64] ;  /* 0x0000003c02047980 */ /* 0x000762000c101d00 */
[----:B------:R-:W-:-:S02]  /*20130*/  LOP3.LUT R8, R15, 0x380, RZ, 0xc0, !PT ;  /* 0x000003800f087812 */ /* 0x000fc400078ec0ff */
[----:B--2---:R-:W2:Y:S01]  /*20140*/  @P1 LDC R53, c[0x0][0xbf0] ;  /* 0x0002fc00ff351b82 */ /* 0x004ea20000000800 */
[----:B------:R-:W-:Y:S01]  /*20150*/  IMAD R49, R48, UR5, R49 ;  /* 0x0000000530317c24 */ /* 0x000fe2000f8e0231 */
[----:B------:R-:W-:Y:S01]  /*20160*/  SHF.R.U64 R8, R8, 0x3, RZ ;  /* 0x0000000308087819 */ /* 0x000fe200000012ff */
[----:B------:R-:W-:Y:S01]  /*20170*/  IMAD R0, R194, 0x20, R199 ;  /* 0x00000020c2007824 */ /* 0x000fe200078e02c7 */
[----:B------:R-:W5:Y:S02]  /*20180*/  LD.E.128 R24, desc[UR60][R24.64] ;  /* 0x0000003c18187980 */ /* 0x000f64000c101d00 */
[----:B------:R-:W-:Y:S01]  /*20190*/  LOP3.LUT R8, R8, R15, RZ, 0x3c, !PT ;  /* 0x0000000f08087212 */ /* 0x000fe200078e3cff */
[----:B---3--:R-:W-:Y:S01]  /*201a0*/  IMAD.WIDE.U32 R2, R48, UR4, RZ ;  /* 0x0000000430027c25 */ /* 0x008fe2000f8e00ff */
[----:B------:R-:W-:Y:S01]  /*201b0*/  ULDC.64 UR4, c[0x0][0xae8] ;  /* 0x0002ba0000047ab9 */ /* 0x000fe20000000a00 */
[----:B------:R-:W5:Y:S02]  /*201c0*/  LD.E.128 R12, desc[UR60][R12.64] ;  /* 0x0000003c0c0c7980 */ /* 0x000f64000c101d00 */
[----:B------:R-:W-:-:S02]  /*201d0*/  IMAD.IADD R3, R3, 0x1, R49 ;  /* 0x0000000103037824 */ /* 0x000fc400078e0231 */
[----:B------:R-:W-:Y:S01]  /*201e0*/  IMAD R20, R54, UR4, RZ ;  /* 0x0000000436147c24 */ /* 0x000fe2000f8e02ff */
[----:B------:R-:W5:Y:S01]  /*201f0*/  LD.E.128 R8, desc[UR60][R8.64] ;  /* 0x0000003c08087980 */ /* 0x000f62000c101d00 */
[----:B------:R-:W-:Y:S02]  /*20200*/  IMAD.IADD R48, R187, 0x1, R0 ;  /* 0x00000001bb307824 */ /* 0x000fe400078e0200 */
[C---:B------:R-:W-:Y:S01]  /*20210*/  IMAD R49, R195.reuse, UR5, R20 ;  /* 0x00000005c3317c24 */ /* 0x040fe2000f8e0214 */
[----:B------:R-:W5:Y:S01]  /*20220*/  LD.E.128 R32, desc[UR60][R32.64] ;  /* 0x0000003c20207980 */ /* 0x000f62000c101d00 */
[----:B------:R-:W-:Y:S01]  /*20230*/  IMAD.WIDE.U32 R2, R195, UR4, R2 ;  /* 0x00000004c3027c25 */ /* 0x000fe2000f8e0002 */
[----:B------:R-:W-:Y:S02]  /*20240*/  ULDC.64 UR4, c[0x0][0xaf0] ;  /* 0x0002bc0000047ab9 */ /* 0x000fe40000000a00 */
[----:B------:R-:W5:Y:S01]  /*20250*/  LD.E.128 R36, desc[UR60][R36.64] ;  /* 0x0000003c24247980 */ /* 0x000f62000c101d00 */
[----:B-1----:R-:W-:-:S03]  /*20260*/  @P1 IMAD.HI.U32 R0, R48, R51, RZ ;  /* 0x0000003330001227 */ /* 0x002fc600078e00ff */
[----:B------:R-:W5:Y:S01]  /*20270*/  LD.E.128 R40, desc[UR60][R40.64] ;  /* 0x0000003c28287980 */ /* 0x000f62000c101d00 */
[----:B------:R-:W-:Y:S02]  /*20280*/  IMAD.IADD R3, R3, 0x1, R49 ;  /* 0x0000000103037824 */ /* 0x000fe400078e0231 */
[----:B------:R-:W-:Y:S01]  /*20290*/  IMAD.MOV.U32 R49, RZ, RZ, R48 ;  /* 0x000000ffff317224 */ /* 0x000fe200078e0030 */
[----:B--2---:R-:W-:Y:S01]  /*202a0*/  @P1 SHF.R.U32.HI R49, RZ, R53, R0 ;  /* 0x00000035ff311219 */ /* 0x004fe20000011600 */
[----:B------:R-:W-:Y:S01]  /*202b0*/  IMAD R20, R28, UR4, RZ ;  /* 0x000000041c147c24 */ /* 0x000fe2000f8e02ff */
[----:B------:R-:W5:Y:S02]  /*202c0*/  LD.E.128 R44, desc[UR60][R44.64] ;  /* 0x0000003c2c2c7980 */ /* 0x000f64000c101d00 */
[--C-:B------:R-:W-:Y:S01]  /*202d0*/  SHF.R.S32.HI R0, RZ, 0x1f, R49.reuse ;  /* 0x0000001fff007819 */ /* 0x100fe20000011431 */
[----:B------:R-:W-:Y:S01]  /*202e0*/  IMAD R51, R55, UR5, R20 ;  /* 0x0000000537337c24 */ /* 0x000fe2000f8e0214 */
[----:B------:R-:W-:Y:S01]  /*202f0*/  @!PT LDS RZ, [RZ] ;  /* 0x00000000fffff984 */ /* 0x000fe20000000800 */
[----:B------:R-:W-:Y:S01]  /*20300*/  @!PT LDS RZ, [RZ] ;  /* 0x00000000fffff984 */ /* 0x000fe20000000800 */
[----:B------:R-:W-:Y:S01]  /*20310*/  @!PT LDS RZ, [RZ] ;  /* 0x00000000fffff984 */ /* 0x000fe20000000800 */
[----:B------:R-:W-:Y:S01]  /*20320*/  @!PT LDS RZ, [RZ] ;  /* 0x00000000fffff984 */ /* 0x000fe20000000800 */
[----:B------:R1:W-:Y:S06]  /*20330*/  MEMBAR.ALL.CTA ;  /* 0x0000000000007992 */ /* 0x0003ec0000008000 */
[----:B-1----:R-:W1:Y:S01]  /*20340*/  FENCE.VIEW.ASYNC.S ;  /* 0x00000000000073c6 */ /* 0x002e620000000000 */
[----:B------:R-:W-:-:S02]  /*20350*/  IMAD.MOV R20, RZ, RZ, -R49 ;  /* 0x000000ffff147224 */ /* 0x000fc400078e0a31 */
        /* <DEDUP_REMOVED lines=18> */
[----:B------:R-:W-:Y:S01]  /*20480*/  VIADD R0, R18, 0x2a820 ;  /* 0x0002a82012007836 */ /* 0x000fe20000000000 */
[----:B------:R-:W-:Y:S01]  /*20490*/  LEA R28, P3, R2, UR4, 0x1 ;  /* 0x00000004021c7c11 */ /* 0x000fe2000f8608ff */
[----:B------:R-:W-:-:S02]  /*204a0*/  IMAD.IADD R3, R3, 0x1, R49 ;  /* 0x0000000103037824 */ /* 0x000fc400078e0231 */
[----:B------:R-:W-:Y:S01]  /*204b0*/  VIADD R20, R50, 0x40 ;  /* 0x0000004032147836 */ /* 0x000fe20000000000 */
[----:B------:R-:W-:Y:S02]  /*204c0*/  PRMT R0, RZ, 0x654, R0 ;  /* 0x00000654ff007816 */ /* 0x000fe40000000000 */
[----:B------:R-:W-:Y:S01]  /*204d0*/  LEA.HI.X R48, R2, UR5, R3, 0x1, P3 ;  /* 0x0000000502307c11 */ /* 0x000fe200098f0c03 */
[----:B------:R-:W-:Y:S01]  /*204e0*/  BSSY B1, `(.L_x_1850) ;  /* 0x000000f000017945 */ /* 0x000fe20003800000 */
[----:B------:R-:W-:Y:S01]  /*204f0*/  ISETP.GE.AND P1, PT, R20, R57, PT ;  /* 0x000000391400720c */ /* 0x000fe20003f26270 */
[----:B-1----:R1:W-:Y:S01]  /*20500*/  SYNCS.ARRIVE.TRANS64.RED.A1T0 RZ, [R0+URZ], RZ ;  /* 0x000000ff00ff79a7 */ /* 0x0023e2000810043f */
[----:B------:R2:W3:Y:S04]  /*20510*/  SHFL.IDX PT, R20, R28, RZ, 0x181f ;  /* 0x00181fff1c147589 */ /* 0x0004e800000e0000 */
[----:B-1----:R2:W1:Y:S01]  /*20520*/  SHFL.IDX PT, R0, R48, RZ, 0x181f ;  /* 0x00181fff30007589 */ /* 0x00246200000e0000 */
[----:B------:R-:W-:Y:S06]  /*20530*/  @P2 BRA `(.L_x_1851) ;  /* 0x0000000000242947 */ /* 0x000fec0003800000 */
[----:B------:R-:W-:Y:S02]  /*20540*/  ULDC UR4, c[0x0][0xac8] ;  /* 0x0002b20000047ab9 */ /* 0x000fe40000000800 */
[----:B------:R-:W-:Y:S02]  /*20550*/  ISETP.GE.AND P2, PT, R192, UR4, PT ;  /* 0x00000004c0007c0c */ /* 0x000fe4000bf46270 */
[----:B------:R-:W-:-:S11]  /*20560*/  ISETP.GE.AND P3, PT, R193, UR4, PT ;  /* 0x00000004c1007c0c */ /* 0x000fd6000bf66270 */
[CC--:B---3--:R-:W-:Y:S02]  /*20570*/  @!P2 LEA R2, P4, R192.reuse, R20.reuse, 0x1 ;  /* 0x00000014c002a211 */ /* 0x0c8fe400078808ff */
[C---:B------:R-:W-:Y:S02]  /*20580*/  @!P3 LEA R20, P5, R193.reuse, R20, 0x1 ;  /* 0x00000014c114b211 */ /* 0x040fe400078a08ff */
[-C--:B-1----:R-:W-:Y:S02]  /*20590*/  @!P2 LEA.HI.X R3, R192, R0.reuse, R225, 0x1, P4 ;  /* 0x00000000c003a211 */ /* 0x082fe400020f0ce1 */
[----:B------:R-:W-:-:S03]  /*205a0*/  @!P3 LEA.HI.X R21, R193, R0, R223, 0x1, P5 ;  /* 0x00000000c115b211 */ /* 0x000fc600028f0cdf */
[----:B-----5:R4:W-:Y:S04]  /*205b0*/  @!P2 ST.E.128 desc[UR60][R2.64], R4 ;  /* 0x000000040200a985 */ /* 0x0209e8000c101d3c */
[----:B------:R4:W-:Y:S02]  /*205c0*/  @!P3 ST.E.128 desc[UR60][R20.64], R32 ;  /* 0x000000201400b985 */ /* 0x0009e4000c101d3c */
.L_x_1851:
[----:B------:R-:W-:Y:S05]  /*205d0*/  BSYNC B1 ;  /* 0x0000000000017941 */ /* 0x000fea0003800000 */
.L_x_1850:
[----:B-1----:R1:W0:Y:S01]  /*205e0*/  SHFL.IDX PT, R0, R48, 0x1, 0x181f ;  /* 0x00381f0030007f89 */ /* 0x00222200000e0000 */
        /* <DEDUP_REMOVED lines=12> */
.L_x_1853:
[----:B------:R-:W-:Y:S05]  /*206b0*/  BSYNC B1 ;  /* 0x0000000000017941 */ /* 0x000fea0003800000 */
.L_x_1852:
        /* <DEDUP_REMOVED lines=13> */
.L_x_1855:
[----:B------:R-:W-:Y:S05]  /*20790*/  BSYNC B1 ;  /* 0x0000000000017941 */ /* 0x000fea0003800000 */
.L_x_1854:
[----:B0-----:R-:W-:Y:S01]  /*207a0*/  VIADD R0, R50, 0x60 ;  /* 0x0000006032007836 */ /* 0x001fe20000000000 */
[----:B-12---:R-:W0:Y:S04]  /*207b0*/  SHFL.IDX PT, R48, R48, 0x3, 0x181f ;  /* 0x00781f0030307f89 */ /* 0x006e2800000e0000 */
[----:B------:R-:W-:Y:S01]  /*207c0*/  ISETP.GE.AND P0, PT, R0, R57, PT ;  /* 0x000000390000720c */ /* 0x000fe20003f06270 */
[----:B----4-:R-:W1:-:S12]  /*207d0*/  SHFL.IDX PT, R28, R28, 0x3, 0x181f ;  /* 0x00781f001c1c7f89 */ /* 0x010e5800000e0000 */
[----:B------:R-:W-:Y:S05]  /*207e0*/  @P0 BRA `(.L_x_1856) ;  /* 0x0000000800e00947 */ /* 0x000fea0003800000 */
[----:B------:R-:W-:Y:S02]  /*207f0*/  ULDC UR4, c[0x0][0xac8] ;  /* 0x0002b20000047ab9 */ /* 0x000fe40000000800 */
[----:B------:R-:W-:-:S13]  /*20800*/  ISETP.GE.AND P1, PT, R192, UR4, PT ;  /* 0x00000004c0007c0c */ /* 0x000fda000bf26270 */
[----:B-1----:R-:W-:-:S04]  /*20810*/  @!P1 LEA R2, P0, R192, R28, 0x1 ;  /* 0x0000001cc0029211 */ /* 0x002fc800078008ff */
[----:B0-----:R-:W-:Y:S02]  /*20820*/  @!P1 LEA.HI.X R3, R192, R48, R225, 0x1, P0 ;  /* 0x00000030c0039211 */ /* 0x001fe400000f0ce1 */
[----:B------:R-:W-:-:S03]  /*20830*/  ISETP.GE.AND P0, PT, R193, UR4, PT ;  /* 0x00000004c1007c0c */ /* 0x000fc6000bf06270 */
[----:B------:R2:W-:Y:S10]  /*20840*/  @!P1 ST.E.128 desc[UR60][R2.64], R24 ;  /* 0x0000001802009985 */ /* 0x0005f4000c101d3c */
[----:B------:R-:W-:Y:S05]  /*20850*/  @P0 BRA `(.L_x_1856) ;  /* 0x0000000800c40947 */ /* 0x000fea0003800000 */
[----:B--2---:R-:W-:-:S04]  /*20860*/  LEA R2, P0, R193, R28, 0x1 ;  /* 0x0000001cc1027211 */ /* 0x004fc800078008ff */
[----:B------:R-:W-:-:S05]  /*20870*/  LEA.HI.X R3, R193, R48, R223, 0x1, P0 ;  /* 0x00000030c1037211 */ /* 0x000fca00000f0cdf */
[----:B------:R4:W-:Y:S01]  /*20880*/  ST.E.128 desc[UR60][R2.64], R44 ;  /* 0x0000002c02007985 */ /* 0x0009e2000c101d3c */
[----:B------:R-:W-:Y:S05]  /*20890*/  BRA `(.L_x_1856) ;  /* 0x0000000800b47947 */ /* 0x000fea0003800000 */
.L_x_1848:
[----:B------:R-:W-:Y:S01]  /*208a0*/  ULDC.64 UR4, c[0x0][0xc00] ;  /* 0x0003000000047ab9 */ /* 0x000fe20000000a00 */
[----:B------:R-:W2:Y:S01]  /*208b0*/  LDC.64 R2, c[0x0][0xc00] ;  /* 0x00030000ff027b82 */ /* 0x000ea20000000a00 */
[----:B------:R-:W-:Y:S01]  /*208c0*/  ISETP.NE.U32.AND P0, PT, RZ, UR4, PT ;  /* 0x00000004ff007c0c */ /* 0x000fe2000bf05070 */
[----:B------:R-:W-:-:S03]  /*208d0*/  IMAD.MOV.U32 R6, RZ, RZ, RZ ;  /* 0x000000ffff067224 */ /* 0x000fc600078e00ff */
[----:B------:R-:W-:Y:S01]  /*208e0*/  ISETP.NE.AND.EX P0, PT, RZ, UR5, PT, P0 ;  /* 0x00000005ff007c0c */ /* 0x000fe2000bf05300 */
[----:B------:R-:W-:Y:S02]  /*208f0*/  ULDC.64 UR4, c[0x0][0xc08] ;  /* 0x0003020000047ab9 */ /* 0x000fe40000000a00 */
[----:B------:R-:W-:Y:S01]  /*20900*/  ISETP.NE.U32.AND P1, PT, RZ, UR4, PT ;  /* 0x00000004ff007c0c */ /* 0x000fe2000bf25070 */
[----:B------:R-:W3:Y:S03]  /*20910*/  LDC R21, c[0x0][0xbe8] ;  /* 0x0002fa00ff157b82 */ /* 0x000ee60000000800 */
[----:B------:R-:W-:Y:S01]  /*20920*/  ISETP.NE.AND.EX P1, PT, RZ, UR5, PT, P1 ;  /* 0x00000005ff007c0c */ /* 0x000fe2000bf25310 */
[----:B--2---:R-:W-:-:S12]  /*20930*/  IMAD.WIDE R2, R196, 0x4, R2 ;  /* 0x00000004c4027825 */ /* 0x004fd800078e0202 */
[----:B------:R-:W2:Y:S01]  /*20940*/  @P1 LDC.64 R4, c[0x0][0xc08] ;  /* 0x00030200ff041b82 */ /* 0x000ea20000000a00 */
[----:B------:R-:W-:Y:S02]  /*20950*/  ULDC UR4, c[0x0][0xa88] ;  /* 0x0002a20000047ab9 */ /* 0x000fe40000000800 */
[----:B------:R-:W-:Y:S01]  /*20960*/  IMAD.U32 R0, RZ, RZ, UR4 ;  /* 0x00000004ff007e24 */ /* 0x000fe2000f8e00ff */
[----:B------:R4:W5:Y:S01]  /*20970*/  @P0 LDG.E R6, desc[UR60][R2.64] ;  /* 0x0000003c02060981 */ /* 0x000962000c1e1900 */
[----:B--2---:R-:W-:-:S05]  /*20980*/  @P1 IMAD.WIDE R4, R196, 0x4, R4 ;  /* 0x00000004c4041825 */ /* 0x004fca00078e0204 */
[----:B------:R4:W5:Y:S01]  /*20990*/  @P1 LDG.E R0, desc[UR60][R4.64] ;  /* 0x0000003c04001981 */ /* 0x000962000c1e1900 */
[----:B---3--:R-:W-:Y:S01]  /*209a0*/  ISETP.NE.AND P2, PT, R21, 0x1, PT ;  /* 0x000000011500780c */ /* 0x008fe20003f45270 */
[----:B------:R-:W2:-:S12]  /*209b0*/  S2R R8, SR_TID.X ;  /* 0x0000000000087919 */ /* 0x000e980000002100 */
[----:B------:R-:W3:Y:S08]  /*209c0*/  @P2 LDC R20, c[0x0][0xbec] ;  /* 0x0002fb00ff142b82 */ /* 0x000ef00000000800 */
[----:B------:R-:W0:Y:S01]  /*209d0*/  @P2 LDC R25, c[0x0][0xbf0] ;  /* 0x0002fc00ff192b82 */ /* 0x000e220000000800 */
[----:B--2---:R-:W-:-:S05]  /*209e0*/  VIADD R7, R8, 0xffffff80 ;  /* 0xffffff8008077836 */ /* 0x004fca0000000000 */
[----:B------:R-:W-:Y:S02]  /*209f0*/  ISETP.GE.AND P3, PT, R7, 0x80, PT ;  /* 0x000000800700780c */ /* 0x000fe40003f66270 */
[----:B------:R-:W-:Y:S01]  /*20a00*/  SHF.R.S32.HI R7, RZ, 0x1f, R196 ;  /* 0x0000001fff077819 */ /* 0x000fe200000114c4 */
[----:B----4-:R-:W-:Y:S10]  /*20a10*/  @P1 BRA `(.L_x_1857) ;  /* 0x0000000000101947 */ /* 0x010ff40003800000 */
[----:B------:R-:W-:Y:S05]  /*20a20*/  @!P0 BRA `(.L_x_1857) ;  /* 0x00000000000c8947 */ /* 0x000fea0003800000 */
[----:B------:R-:W2:Y:S04]  /*20a30*/  LDG.E R5, desc[UR60][R2.64] ;  /* 0x0000003c02057981 */ /* 0x000ea8000c1e1900 */
[----:B-----5:R-:W2:Y:S02]  /*20a40*/  LDG.E R0, desc[UR60][R2.64+0x4] ;  /* 0x0000043c02007981 */ /* 0x020ea4000c1e1900 */
[----:B--2---:R-:W-:-:S07]  /*20a50*/  IMAD.IADD R0, R0, 0x1, -R5 ;  /* 0x0000000100007824 */ /* 0x004fce00078e0a05 */
.L_x_1857:
[----:B------:R-:W-:Y:S01]  /*20a60*/  BSSY B1, `(.L_x_1858) ;  /* 0x000002c000017945 */ /* 0x000fe20003800000 */
[----:B------:R-:W-:Y:S02]  /*20a70*/  SHF.R.S32.HI R10, RZ, 0x1f, R195 ;  /* 0x0000001fff0a7819 */ /* 0x000fe400000114c3 */
[----:B------:R-:W-:Y:S02]  /*20a80*/  SEL R13, R196, RZ, !P0 ;  /* 0x000000ffc40d7207 */ /* 0x000fe40004000000 */
[----:B------:R-:W-:Y:S02]  /*20a90*/  SEL R12, R7, RZ, !P0 ;  /* 0x000000ff070c7207 */ /* 0x000fe40004000000 */
[----:B-----5:R-:W-:Y:S01]  /*20aa0*/  SHF.R.S32.HI R11, RZ, 0x1f, R6 ;  /* 0x0000001fff0b7819 */ /* 0x020fe20000011406 */
[----:B------:R-:W-:Y:S06]  /*20ab0*/  @P3 BRA `(.L_x_1859) ;  /* 0x0000000000983947 */ /* 0x000fec0003800000 */
[----:B------:R-:W2:Y:S01]  /*20ac0*/  LDC R14, c[0x0][0xbe8] ;  /* 0x0002fa00ff0e7b82 */ /* 0x000ea20000000800 */
[----:B------:R-:W-:Y:S01]  /*20ad0*/  IADD3 R9, R187, -0x80, R8 ;  /* 0xffffff80bb097810 */ /* 0x000fe20007ffe008 */
[----:B--2---:R-:W-:-:S05]  /*20ae0*/  IMAD R2, R0, R14, RZ ;  /* 0x0000000e00027224 */ /* 0x004fca00078e02ff */
        /* <DEDUP_REMOVED lines=35> */
.L_x_1859:
[----:B------:R-:W-:Y:S05]  /*20d20*/  BSYNC B1 ;  /* 0x0000000000017941 */ /* 0x000fea0003800000 */
.L_x_1858:
[----:B------:R-:W-:Y:S01]  /*20d30*/  ULDC.64 UR4, c[0x0][0xaa0] ;  /* 0x0002a80000047ab9 */ /* 0x000fe20000000a00 */
[----:B--2---:R-:W-:Y:S01]  /*20d40*/  IMAD R4, R194, 0x20, R199 ;  /* 0x00000020c2047824 */ /* 0x004fe200078e02c7 */
[----:B------:R-:W-:Y:S01]  /*20d50*/  BSSY B1, `(.L_x_1860) ;  /* 0x0000037000017945 */ /* 0x000fe20003800000 */
[----:B------:R-:W-:Y:S02]  /*20d60*/  IMAD R3, R11, UR4, RZ ;  /* 0x000000040b037c24 */ /* 0x000fe4000f8e02ff */
[----:B------:R-:W-:Y:S02]  /*20d70*/  IMAD.IADD R9, R187, 0x1, R4 ;  /* 0x00000001bb097824 */ /* 0x000fe400078e0204 */
[C---:B------:R-:W-:Y:S02]  /*20d80*/  IMAD R5, R6.reuse, UR5, R3 ;  /* 0x0000000506057c24 */ /* 0x040fe4000f8e0203 */
[----:B------:R-:W-:Y:S01]  /*20d90*/  IMAD.WIDE.U32 R2, R6, UR4, RZ ;  /* 0x0000000406027c25 */ /* 0x000fe2000f8e00ff */
[----:B------:R-:W-:-:S03]  /*20da0*/  ULDC.64 UR4, c[0x0][0xae8] ;  /* 0x0002ba0000047ab9 */ /* 0x000fc60000000a00 */
[----:B------:R-:W-:Y:S02]  /*20db0*/  IMAD.IADD R3, R3, 0x1, R5 ;  /* 0x0000000103037824 */ /* 0x000fe400078e0205 */
[----:B------:R-:W-:Y:S02]  /*20dc0*/  IMAD R6, R10, UR4, RZ ;  /* 0x000000040a067c24 */ /* 0x000fe4000f8e02ff */
[----:B---3--:R-:W-:-:S04]  /*20dd0*/  @P2 IMAD.HI.U32 R4, R9, R20, RZ ;  /* 0x0000001409042227 */ /* 0x008fc800078e00ff */
[C---:B------:R-:W-:Y:S02]  /*20de0*/  IMAD R7, R195.reuse, UR5, R6 ;  /* 0x00000005c3077c24 */ /* 0x040fe4000f8e0206 */
[----:B------:R-:W-:Y:S01]  /*20df0*/  IMAD.WIDE.U32 R2, R195, UR4, R2 ;  /* 0x00000004c3027c25 */ /* 0x000fe2000f8e0002 */
[----:B------:R-:W-:-:S03]  /*20e00*/  ULDC.64 UR4, c[0x0][0xaf0] ;  /* 0x0002bc0000047ab9 */ /* 0x000fc60000000a00 */
[----:B------:R-:W-:Y:S01]  /*20e10*/  IMAD.MOV.U32 R5, RZ, RZ, R9 ;  /* 0x000000ffff057224 */ /* 0x000fe200078e0009 */
[----:B0-----:R-:W-:Y:S01]  /*20e20*/  @P2 SHF.R.U32.HI R5, RZ, R25, R4 ;  /* 0x00000019ff052219 */ /* 0x001fe20000011604 */
        /* <DEDUP_REMOVED lines=41> */
.L_x_1861:
[----:B------:R-:W-:Y:S05]  /*210c0*/  BSYNC B1 ;  /* 0x0000000000017941 */ /* 0x000fea0003800000 */
.L_x_1860:
        /* <DEDUP_REMOVED lines=13> */
.L_x_1863:
[----:B------:R-:W-:Y:S05]  /*211a0*/  BSYNC B1 ;  /* 0x0000000000017941 */ /* 0x000fea0003800000 */
.L_x_1862:
        /* <DEDUP_REMOVED lines=13> */
.L_x_1865:
[----:B------:R-:W-:Y:S05]  /*21280*/  BSYNC B1 ;  /* 0x0000000000017941 */ /* 0x000fea0003800000 */
.L_x_1864:
[----:B0-----:R-:W-:Y:S01]  /*21290*/  VIADD R0, R8, 0x60 ;  /* 0x0000006008007836 */ /* 0x001fe20000000000 */
[----:B------:R0:W0:Y:S04]  /*212a0*/  SHFL.IDX PT, R6, R5, 0x3, 0x181f ;  /* 0x00781f0005067f89 */ /* 0x00002800000e0000 */
[----:B------:R-:W-:Y:S01]  /*212b0*/  ISETP.GE.AND P0, PT, R0, R21, PT ;  /* 0x000000150000720c */ /* 0x000fe20003f06270 */
[----:B----4-:R4:W0:-:S12]  /*212c0*/  SHFL.IDX PT, R2, R4, 0x3, 0x181f ;  /* 0x00781f0004027f89 */ /* 0x01081800000e0000 */
[----:B----4-:R-:W-:Y:S05]  /*212d0*/  @P0 BRA `(.L_x_1856) ;  /* 0x0000000000240947 */ /* 0x010fea0003800000 */
[----:B------:R-:W-:Y:S02]  /*212e0*/  ULDC UR4, c[0x0][0xac8] ;  /* 0x0002b20000047ab9 */ /* 0x000fe40000000800 */
[----:B------:R-:W-:Y:S02]  /*212f0*/  ISETP.GE.AND P2, PT, R192, UR4, PT ;  /* 0x00000004c0007c0c */ /* 0x000fe4000bf46270 */
[----:B------:R-:W-:-:S11]  /*21300*/  ISETP.GE.AND P3, PT, R193, UR4, PT ;  /* 0x00000004c1007c0c */ /* 0x000fd6000bf66270 */
[CC--:B0-23--:R-:W-:Y:S02]  /*21310*/  @!P2 LEA R4, P0, R192.reuse, R2.reuse, 0x1 ;  /* 0x00000002c004a211 */ /* 0x0cdfe400078008ff */
[C---:B------:R-:W-:Y:S02]  /*21320*/  @!P3 LEA R2, P1, R193.reuse, R2, 0x1 ;  /* 0x00000002c102b211 */ /* 0x040fe400078208ff */
[-C--:B------:R-:W-:Y:S02]  /*21330*/  @!P2 LEA.HI.X R5, R192, R6.reuse, R225, 0x1, P0 ;  /* 0x00000006c005a211 */ /* 0x080fe400000f0ce1 */
[----:B------:R-:W-:-:S03]  /*21340*/  @!P3 LEA.HI.X R3, R193, R6, R223, 0x1, P1 ;  /* 0x00000006c103b211 */ /* 0x000fc600008f0cdf */
[----:B------:R0:W-:Y:S04]  /*21350*/  @!P2 ST.E.128 desc[UR60][R4.64], RZ ;  /* 0x000000ff0400a985 */ /* 0x0001e8000c101d3c */
[----:B------:R0:W-:Y:S02]  /*21360*/  @!P3 ST.E.128 desc[UR60][R2.64], RZ ;  /* 0x000000ff0200b985 */ /* 0x0001e4000c101d3c */
.L_x_1856:
[----:B------:R-:W-:Y:S05]  /*21370*/  BSYNC B0 ;  /* 0x0000000000007941 */ /* 0x000fea0003800000 */
.L_x_1847:
[----:B------:R-:W-:Y:S02]  /*21380*/  ULDC UR4, c[0x0][0xc3c] ;  /* 0x00030f0000047ab9 */ /* 0x000fe40000000800 */
[----:B-1----:R-:W-:-:S13]  /*21390*/  ISETP.GE.AND P0, PT, R31, UR4, PT ;  /* 0x000000041f007c0c */ /* 0x002fda000bf06270 */
[----:B------:R-:W-:Y:S05]  /*213a0*/  @!P0 BRA `(.L_x_1866) ;  /* 0xfffffdfc00c88947 */ /* 0x000fea000383ffff */
[----:B------:R-:W-:Y:S05]  /*213b0*/  BRA `(.L_x_1566) ;  /* 0x0000007400387947 */ /* 0x000fea0003800000 */
.L_x_1564:
        /* <DEDUP_REMOVED lines=16> */
.L_x_1867:
        /* <DEDUP_REMOVED lines=41> */
.L_x_1873:
        /* <DEDUP_REMOVED lines=12> */
.L_x_1872:
[----:B------:R-:W-:Y:S05]  /*21810*/  BSYNC B0 ;  /* 0x0000000000007941 */ /* 0x000fea0003800000 */
.L_x_1871:
        /* <DEDUP_REMOVED lines=20> */
.L_x_1869:
        /* <DEDUP_REMOVED lines=20> */
.L_x_1874:
[----:B---3--:R-:W-:Y:S01]  /*21aa0*/  IMAD R16, R16, UR5, R13 ;  /* 0x0000000510107c24 */ /* 0x008fe2000f8e020d */
[----:B------:R-:W-:Y:S01]  /*21ab0*/  IABS R2, R6 ;  /* 0x0000000600027213 */ /* 0x000fe20000000000 */
[----:B01----:R-:W-:-:S03]  /*21ac0*/  IMAD.MOV R11, RZ, RZ, -R3 ;  /* 0x000000ffff0b7224 */ /* 0x003fc600078e0a03 */
[----:B--2---:R-:W-:Y:S01]  /*21ad0*/  IADD3 R9, -R16, UR6, RZ ;  /* 0x0000000610097c10 */ /* 0x004fe2000fffe1ff */
[----:B------:R-:W-:Y:S02]  /*21ae0*/  IMAD.MOV R10, RZ, RZ, -R2 ;  /* 0x000000ffff0a7224 */ /* 0x000fe400078e0a02 */
[----:B------:R-:W-:Y:S01]  /*21af0*/  IMAD R11, R11, R12, RZ ;  /* 0x0000000c0b0b7224 */ /* 0x000fe200078e02ff */
        /* <DEDUP_REMOVED lines=22> */
[----:B------:R-:W-:-:S04]  /*21c60*/  VIADDMNMX R18, R10, UR5, R7, PT ;  /* 0x000000050a127c46 */ /* 0x000fc8000b800107 */
[-C--:B------:R-:W-:Y:S02]  /*21c70*/  IABS R10, R18.reuse ;  /* 0x00000012000a7213 */ /* 0x080fe40000000000 */
[----:B------:R-:W-:Y:S02]  /*21c80*/  IABS R6, R18 ;  /* 0x0000001200067213 */ /* 0x000fe40000000000 */
[----:B------:R-:W0:Y:S08]  /*21c90*/  I2F.RP R7, R10 ;  /* 0x0000000a00077306 */ /* 0x000e300000209400 */
[----:B0-----:R-:W0:Y:S02]  /*21ca0*/  MUFU.RCP R7, R7 ;  /* 0x0000000700077308 */ /* 0x001e240000001000 */
[----:B0-----:R-:W-:-:S06]  /*21cb0*/  VIADD R3, R7, 0xffffffe ;  /* 0x0ffffffe07037836 */ /* 0x001fcc0000000000 */
[----:B------:R-:W0:Y:S02]  /*21cc0*/  F2I.FTZ.U32.TRUNC.NTZ R3, R3 ;  /* 0x0000000300037305 */ /* 0x000e24000021f000 */
[----:B0-----:R-:W-:-:S04]  /*21cd0*/  IMAD.MOV R11, RZ, RZ, -R3 ;  /* 0x000000ffff0b7224 */ /* 0x001fc800078e0a03 */
[----:B------:R-:W-:Y:S01]  /*21ce0*/  IMAD.MOV.U32 R9, RZ, RZ, R11 ;  /* 0x000000ffff097224 */ /* 0x000fe200078e000b */
[----:B------:R-:W-:-:S03]  /*21cf0*/  IABS R11, R13 ;  /* 0x0000000d000b7213 */ /* 0x000fc60000000000 */
        /* <DEDUP_REMOVED lines=15> */
[----:B------:R-:W-:Y:S01]  /*21df0*/  @!P1 LOP3.LUT R2, RZ, R18, RZ, 0x33, !PT ;  /* 0x00000012ff029212 */ /* 0x000fe200078e33ff */
[----:B------:R-:W-:-:S03]  /*21e00*/  IMAD.MOV R18, RZ, RZ, -R18 ;  /* 0x000000ffff127224 */ /* 0x000fc600078e0a12 */
[----:B------:R-:W-:Y:S01]  /*21e10*/  LOP3.LUT R17, RZ, R2, RZ, 0x33, !PT ;  /* 0x00000002ff117212 */ /* 0x000fe200078e33ff */
[----:B------:R-:W-:-:S04]  /*21e20*/  IMAD R18, R2, R18, R3 ;  /* 0x0000001202127224 */ /* 0x000fc800078e0203 */
[----:B------:R-:W-:Y:S01]  /*21e30*/  IMAD.IADD R17, R4, 0x1, R17 ;  /* 0x0000000104117824 */ /* 0x000fe200078e0211 */
[----:B------:R-:W-:Y:S06]  /*21e40*/  BRA `(.L_x_1875) ;  /* 0x00000000000c7947 */ /* 0x000fec0003800000 */
.L_x_1870:
[----:B------:R-:W-:Y:S02]  /*21e50*/  IMAD.MOV.U32 R17, RZ, RZ, RZ ;  /* 0x000000ffff117224 */ /* 0x000fe400078e00ff */
[----:B------:R-:W-:Y:S02]  /*21e60*/  IMAD.U32 R16, RZ, RZ, UR6 ;  /* 0x00000006ff107e24 */ /* 0x000fe4000f8e00ff */
[----:B------:R-:W-:-:S07]  /*21e70*/  IMAD.MOV.U32 R18, RZ, RZ, RZ ;  /* 0x000000ffff127224 */ /* 0x000fce00078e00ff */
.L_x_1875:
[----:B------:R-:W-:-:S13]  /*21e80*/  ISETP.NE.AND P0, PT, R5, RZ, PT ;  /* 0x000000ff0500720c */ /* 0x000fda0003f05270 */
[----:B------:R-:W0:Y:S01]  /*21e90*/  @!P0 S2R R3, SR_CgaCtaId ;  /* 0x0000000000038919 */ /* 0x000e220000008800 */
[----:B------:R-:W-:-:S04]  /*21ea0*/  @!P0 MOV R2, 0x400 ;  /* 0x0000040000028802 */ /* 0x000fc80000000f00 */
[----:B0-----:R-:W-:-:S05]  /*21eb0*/  @!P0 LEA R2, R3, R2, 0x18 ;  /* 0x0000000203028211 */ /* 0x001fca00078ec0ff */
[----:B------:R0:W-:Y:S01]  /*21ec0*/  @!P0 STS.128 [R2+0x2a8d0], R16 ;  /* 0x02a8d01002008388 */ /* 0x0001e20000000c00 */
[----:B------:R-:W-:Y:S06]  /*21ed0*/  BAR.ARV 0x5, 0x180 ;  /* 0x0146000000007b1d */ /* 0x000fec0000002000 */
.L_x_1868:
[----:B------:R2:W-:Y:S01]  /*21ee0*/  STL [R1+0x28], RZ ;  /* 0x000028ff01007387 */ /* 0x0005e20000100800 */
[----:B------:R-:W-:Y:S01]  /*21ef0*/  ULDC UR4, c[0x0][0xc3c] ;  /* 0x00030f0000047ab9 */ /* 0x000fe20000000800 */
[----:B------:R-:W-:Y:S01]  /*21f00*/  IMAD.MOV.U32 R29, RZ, RZ, 0x1 ;  /* 0x00000001ff1d7424 */ /* 0x000fe200078e00ff */
[----:B-1----:R-:W-:Y:S01]  /*21f10*/  ISETP.GE.AND P0, PT, R19, UR4, PT ;  /* 0x0000000413007c0c */ /* 0x002fe2000bf06270 */
[----:B------:R-:W-:-:S12]  /*21f20*/  IMAD.MOV.U32 R27, RZ, RZ, RZ ;  /* 0x000000ffff1b7224 */ /* 0x000fd800078e00ff */
[----:B--2---:R-:W-:Y:S05]  /*21f30*/  @P0 BRA `(.L_x_1876) ;  /* 0x0000006400740947 */ /* 0x004fea0003800000 */
[----:B0-----:R-:W2:Y:S01]  /*21f40*/  LDL R2, [R1+0x38] ;  /* 0x0000380001027983 */ /* 0x001ea20000100800 */
[----:B------:R-:W0:Y:S01]  /*21f50*/  S2UR UR5, SR_CgaCtaId ;  /* 0x00000000000579c3 */ /* 0x000e220000008800 */
[----:B------:R-:W-:Y:S01]  /*21f60*/  LOP3.LUT R4, R0, 0x7f, RZ, 0xc0, !PT ;  /* 0x0000007f00047812 */ /* 0x000fe200078ec0ff */
[----:B------:R-:W-:Y:S01]  /*21f70*/  BSSY B8, `(.L_x_1876) ;  /* 0x0000659000087945 */ /* 0x000fe20003800000 */
[----:B------:R1:W-:Y:S01]  /*21f80*/  STL [R1+0x28], RZ ;  /* 0x000028ff01007387 */ /* 0x0003e20000100800 */
[----:B------:R-:W-:Y:S01]  /*21f90*/  IMAD.MOV.U32 R31, RZ, RZ, 0x1 ;  /* 0x00000001ff1f7424 */ /* 0x000fe200078e00ff */
[----:B------:R-:W-:Y:S01]  /*21fa0*/  ULDC.64 UR36, c[0x0][0x198] ;  /* 0x0000660000247ab9 */ /* 0x000fe20000000a00 */
[----:B------:R-:W-:Y:S01]  /*21fb0*/  IMAD.SHL.U32 R36, R4, 0x8, RZ ;  /* 0x0000000804247824 */ /* 0x000fe200078e00ff */
[----:B------:R-:W-:Y:S01]  /*21fc0*/  ULDC UR38, c[0x0][0xc] ;  /* 0x0000030000267ab9 */ /* 0x000fe20000000800 */
[----:B------:R-:W-:Y:S02]  /*21fd0*/  IMAD.MOV.U32 R25, RZ, RZ, RZ ;  /* 0x000000ffff197224 */ /* 0x000fe400078e00ff */
[----:B------:R-:W-:-:S02]  /*21fe0*/  IMAD.MOV.U32 R27, RZ, RZ, RZ ;  /* 0x000000ffff1b7224 */ /* 0x000fc400078e00ff */
[----:B------:R-:W-:Y:S01]  /*21ff0*/  IMAD.MOV.U32 R29, RZ, RZ, 0x1 ;  /* 0x00000001ff1d7424 */ /* 0x000fe200078e00ff */
        /* <DEDUP_REMOVED lines=16> */
.L_x_1993:
[----:B------:R-:W-:Y:S05]  /*22100*/  YIELD ;  /* 0x0000000000007946 */ /* 0x000fea0003800000 */
[----:B------:R-:W-:Y:S01]  /*22110*/  ULDC.64 UR4, c[0x0][0xa28] ;  /* 0x00028a0000047ab9 */ /* 0x000fe20000000a00 */
[----:B------:R-:W-:Y:S01]  /*22120*/  IMAD.MOV.U32 R11, RZ, RZ, RZ ;  /* 0x000000ffff0b7224 */ /* 0x000fe200078e00ff */
[----:B------:R-:W-:Y:S01]  /*22130*/  ISETP.NE.U32.AND P0, PT, RZ, UR4, PT ;  /* 0x00000004ff007c0c */ /* 0x000fe2000bf05070 */
[----:B0-----:R-:W0:Y:S01]  /*22140*/  LDC.64 R4, c[0x0][0xa00] ;  /* 0x00028000ff047b82 */ /* 0x001e220000000a00 */
[----:B------:R-:W-:Y:S02]  /*22150*/  ULDC.64 UR6, c[0x0][0xa10] ;  /* 0x0002840000067ab9 */ /* 0x000fe40000000a00 */
[----:B------:R-:W-:Y:S01]  /*22160*/  ISETP.NE.AND.EX P0, PT, RZ, UR5, PT, P0 ;  /* 0x00000005ff007c0c */ /* 0x000fe2000bf05300 */
[----:B------:R-:W-:-:S12]  /*22170*/  ULDC.64 UR4, c[0x0][0xa18] ;  /* 0x0002860000047ab9 */ /* 0x000fd80000000a00 */
[----:B-1----:R-:W1:Y:S01]  /*22180*/  @P0 LDC.64 R2, c[0x0][0xa28] ;  /* 0x00028a00ff020b82 */ /* 0x002e620000000a00 */
[----:B------:R-:W-:Y:S01]  /*22190*/  ISETP.NE.U32.AND P1, PT, RZ, UR6, PT ;  /* 0x00000006ff007c0c */ /* 0x000fe2000bf25070 */
[----:B-1----:R-:W-:-:S05]  /*221a0*/  @P0 IMAD.WIDE R2, R19, 0x4, R2 ;  /* 0x0000000413020825 */ /* 0x002fca00078e0202 */
[----:B--2---:R1:W2:Y:S01]  /*221b0*/  @P0 LDG.E R11, desc[UR60][R2.64] ;  /* 0x0000003c020b0981 */ /* 0x0042a2000c1e1900 */
[----:B------:R-:W-:Y:S01]  /*221c0*/  ISETP.NE.U32.AND P0, PT, RZ, UR4, PT ;  /* 0x00000004ff007c0c */ /* 0x000fe2000bf05070 */
[----:B------:R-:W-:Y:S01]  /*221d0*/  IMAD.MOV.U32 R35, RZ, RZ, RZ ;  /* 0x000000ffff237224 */ /* 0x000fe200078e00ff */
[----:B------:R-:W-:Y:S01]  /*221e0*/  ISETP.NE.AND.EX P1, PT, RZ, UR7, PT, P1 ;  /* 0x00000007ff007c0c */ /* 0x000fe2000bf25310 */
[----:B------:R-:W-:Y:S01]  /*221f0*/  IMAD.MOV.U32 R0, RZ, RZ, RZ ;  /* 0x000000ffff007224 */ /* 0x000fe200078e00ff */
[----:B------:R-:W-:Y:S01]  /*22200*/  ISETP.NE.AND.EX P2, PT, RZ, UR5, PT, P0 ;  /* 0x00000005ff007c0c */ /* 0x000fe2000bf45300 */
[----:B------:R-:W-:Y:S01]  /*22210*/  ULDC.64 UR4, c[0x0][0xa00] ;  /* 0x0002800000047ab9 */ /* 0x000fe20000000a00 */
[----:B0-----:R-:W-:Y:S01]  /*22220*/  IMAD.WIDE R4, R19, 0x4, R4 ;  /* 0x0000000413047825 */ /* 0x001fe200078e0204 */
[----:B------:R-:W-:Y:S01]  /*22230*/  ISETP.NE.U32.AND P0, PT, RZ, UR4, PT ;  /* 0x00000004ff007c0c */ /* 0x000fe2000bf05070 */
[----:B-1----:R-:W0:Y:S03]  /*22240*/  LDC.64 R2, c[0x0][0xa10] ;  /* 0x00028400ff027b82 */ /* 0x002e260000000a00 */
[----:B------:R-:W-:-:S06]  /*22250*/  ISETP.NE.AND.EX P0, PT, RZ, UR5, PT, P0 ;  /* 0x00000005ff007c0c */ /* 0x000fcc000bf05300 */
[----:B------:R-:W1:Y:S07]  /*22260*/  @P2 LDC.64 R6, c[0x0][0xa18] ;  /* 0x00028600ff062b82 */ /* 0x000e6e0000000a00 */
[----:B------:R-:W5:Y:S01]  /*22270*/  @P0 LDG.E R35, desc[UR60][R4.64] ;  /* 0x0000003c04230981 */ /* 0x000f62000c1e1900 */
[----:B0-----:R-:W-:-:S05]  /*22280*/  IMAD.WIDE R2, R19, 0x4, R2 ;  /* 0x0000000413027825 */ /* 0x001fca00078e0202 */
[----:B------:R-:W5:Y:S01]  /*22290*/  @P1 LDG.E R0, desc[UR60][R2.64] ;  /* 0x0000003c02001981 */ /* 0x000f62000c1e1900 */
[----:B------:R-:W-:Y:S02]  /*222a0*/  ULDC UR4, c[0x0][0x288] ;  /* 0x0000a20000047ab9 */ /* 0x000fe40000000800 */
[----:B------:R-:W-:Y:S01]  /*222b0*/  IMAD.U32 R32, RZ, RZ, UR4 ;  /* 0x00000004ff207e24 */ /* 0x000fe2000f8e00ff */
[----:B------:R-:W-:Y:S02]  /*222c0*/  ULDC.64 UR4, c[0x0][0x418] ;  /* 0x0001060000047ab9 */ /* 0x000fe40000000a00 */
[----:B------:R-:W-:-:S03]  /*222d0*/  UISETP.NE.U32.AND UP0, UPT, UR4, URZ, UPT ;  /* 0x0000003f0400728c */ /* 0x000fc6000bf05070 */
[----:B------:R-:W-:Y:S01]  /*222e0*/  ULDC UR4, c[0x0][0x424] ;  /* 0x0001090000047ab9 */ /* 0x000fe20000000800 */
[----:B------:R-:W-:Y:S01]  /*222f0*/  UISETP.NE.AND.EX UP0, UPT, UR5, URZ, UPT, UP0 ;  /* 0x0000003f0500728c */ /* 0x000fe2000bf05300 */
[----:B-1----:R-:W-:Y:S02]  /*22300*/  @P2 IMAD.WIDE R6, R19, 0x4, R6 ;  /* 0x0000000413062825 */ /* 0x002fe400078e0206 */
[----:B------:R-:W-:Y:S01]  /*22310*/  ULDC UR5, c[0x0][0x2f0] ;  /* 0x0000bc0000057ab9 */ /* 0x000fe20000000800 */
[----:B------:R-:W-:Y:S02]  /*22320*/  USEL UR4, UR4, 0x1, UP0 ;  /* 0x0000000104047887 */ /* 0x000fe40008000000 */
[----:B------:R0:W5:Y:S02]  /*22330*/  @P2 LDG.E R32, desc[UR60][R6.64] ;  /* 0x0000003c06202981 */ /* 0x000164000c1e1900 */
[----:B------:R-:W-:-:S03]  /*22340*/  UIMAD UR4, UR4, UR5, URZ ;  /* 0x00000005040472a4 */ /* 0x000fc6000f8e023f */
[----:B------:R-:W-:-:S03]  /*22350*/  ULDC UR5, c[0x0][0x348] ;  /* 0x0000d20000057ab9 */ /* 0x000fc60000000800 */
[----:B------:R-:W-:Y:S02]  /*22360*/  IMAD.U32 R10, RZ, RZ, UR4 ;  /* 0x00000004ff0a7e24 */ /* 0x000fe4000f8e00ff */
[----:B0-----:R-:W-:Y:S01]  /*22370*/  IMAD.U32 R6, RZ, RZ, UR5 ;  /* 0x00000005ff067e24 */ /* 0x001fe2000f8e00ff */
[----:B--2---:R0:W-:Y:S01]  /*22380*/  STL [R1+0x4], R11 ;  /* 0x0000040b01007387 */ /* 0x0041e20000100800 */
[----:B------:R-:W-:Y:S05]  /*22390*/  @P2 BRA `(.L_x_1877) ;  /* 0x0000000000102947 */ /* 0x000fea0003800000 */
[----:B------:R-:W-:Y:S05]  /*223a0*/  @!P0 BRA `(.L_x_1877) ;  /* 0x00000000000c8947 */ /* 0x000fea0003800000 */
[----:B------:R-:W2:Y:S04]  /*223b0*/  LDG.E R7, desc[UR60][R4.64] ;  /* 0x0000003c04077981 */ /* 0x000ea8000c1e1900 */
[----:B-----5:R-:W2:Y:S02]  /*223c0*/  LDG.E R32, desc[UR60][R4.64+0x4] ;  /* 0x0000043c04207981 */ /* 0x020ea4000c1e1900 */
[----:B--2---:R-:W-:-:S07]  /*223d0*/  IMAD.IADD R32, R32, 0x1, -R7 ;  /* 0x0000000120207824 */ /* 0x004fce00078e0a07 */
.L_x_1877:
[----:B------:R-:W-:Y:S02]  /*223e0*/  ULDC.64 UR4, c[0x0][0xa20] ;  /* 0x0002880000047ab9 */ /* 0x000fe40000000a00 */
[----:B------:R-:W-:-:S04]  /*223f0*/  ISETP.NE.U32.AND P0, PT, RZ, UR4, PT ;  /* 0x00000004ff007c0c */ /* 0x000fc8000bf05070 */
[----:B------:R-:W-:-:S13]  /*22400*/  ISETP.NE.AND.EX P0, PT, RZ, UR5, PT, P0 ;  /* 0x00000005ff007c0c */ /* 0x000fda000bf05300 */
[----:B------:R-:W-:Y:S05]  /*22410*/  @!P0 BRA `(.L_x_1878) ;  /* 0x0000000000108947 */ /* 0x000fea0003800000 */
[----:B------:R-:W1:Y:S02]  /*22420*/  LDC.64 R4, c[0x0][0xa20] ;  /* 0x00028800ff047b82 */ /* 0x000e640000000a00 */
[----:B-1----:R-:W-:-:S05]  /*22430*/  IMAD.WIDE R4, R19, 0x4, R4 ;  /* 0x0000000413047825 */ /* 0x002fca00078e0204 */
[----:B------:R1:W5:Y:S01]  /*22440*/  LDG.E R10, desc[UR60][R4.64] ;  /* 0x0000003c040a7981 */ /* 0x000362000c1e1900 */
[----:B------:R-:W-:Y:S05]  /*22450*/  BRA `(.L_x_1879) ;  /* 0x0000000000247947 */ /* 0x000fea0003800000 */
.L_x_1878:
        /* <DEDUP_REMOVED lines=9> */
.L_x_1879:
[----:B-1----:R-:W2:Y:S01]  /*224f0*/  @P1 LDG.E R5, desc[UR60][R2.64] ;  /* 0x0000003c02051981 */ /* 0x002ea2000c1e1900 */
[----:B------:R-:W1:Y:S03]  /*22500*/  LDC R7, c[0x0][0x448] ;  /* 0x00011200ff077b82 */ /* 0x000e660000000800 */
[----:B------:R3:W2:Y:S01]  /*22510*/  @P1 LDG.E R4, desc[UR60][R2.64+0x4] ;  /* 0x0000043c02041981 */ /* 0x0006a2000c1e1900 */
[----:B-----5:R-:W-:Y:S02]  /*22520*/  IMAD.IADD R10, R10, 0x1, -R11 ;  /* 0x000000010a0a7824 */ /* 0x020fe400078e0a0b */
[----:B------:R-:W-:Y:S02]  /*22530*/  IMAD.SHL.U32 R28, R17, 0x80, RZ ;  /* 0x00000080111c7824 */ /* 0x000fe400078e00ff */
[----:B---3--:R-:W3:Y:S01]  /*22540*/  LDC.64 R2, c[0x0][0x9e0] ;  /* 0x00027800ff027b82 */ /* 0x008ee20000000a00 */
[----:B-1----:R-:W-:Y:S01]  /*22550*/  ISETP.NE.AND P2, PT, R7, 0x1, PT ;  /* 0x000000010700780c */ /* 0x002fe20003f45270 */
[----:B------:R-:W-:-:S12]  /*22560*/  VIADD R7, R28, 0x7f ;  /* 0x0000007f1c077836 */ /* 0x000fd80000000000 */
[----:B------:R-:W1:Y:S01]  /*22570*/  @P2 LDC R8, c[0x0][0x44c] ;  /* 0x00011300ff082b82 */ /* 0x000e620000000800 */
[----:B---3--:R-:W-:-:S07]  /*22580*/  ISETP.GE.AND P3, PT, R3, 0x1, PT ;  /* 0x000000010300780c */ /* 0x008fce0003f66270 */
[----:B------:R-:W3:Y:S01]  /*22590*/  @P2 LDC R9, c[0x0][0x450] ;  /* 0x00011400ff092b82 */ /* 0x000ee20000000800 */
[----:B--2---:R-:W-:Y:S02]  /*225a0*/  @P1 IMAD.IADD R6, R4, 0x1, -R5 ;  /* 0x0000000104061824 */ /* 0x004fe400078e0a05 */
[----:B-1----:R-:W-:-:S04]  /*225b0*/  @P2 IMAD.HI.U32 R4, R7, R8, RZ ;  /* 0x0000000807042227 */ /* 0x002fc800078e00ff */
[----:B------:R-:W-:Y:S01]  /*225c0*/  IMAD.IADD R13, R10, 0x1, R6 ;  /* 0x000000010a0d7824 */ /* 0x000fe200078e0206 */
[----:B---3--:R-:W-:-:S03]  /*225d0*/  @P2 SHF.R.U32.HI R7, RZ, R9, R4 ;  /* 0x00000009ff072219 */ /* 0x008fc60000011604 */
[C---:B------:R-:W-:Y:S01]  /*225e0*/  VIADD R4, R13.reuse, 0x5f ;  /* 0x0000005f0d047836 */ /* 0x040fe20000000000 */
[----:B------:R1:W-:Y:S01]  /*225f0*/  STL [R1], R13 ;  /* 0x0000000d01007387 */ /* 0x0003e20000100800 */
[----:B------:R-:W-:Y:S02]  /*22600*/  IADD3 R8, R13, 0x1, -R32 ;  /* 0x000000010d087810 */ /* 0x000fe40007ffe820 */
[----:B------:R-:W-:-:S04]  /*22610*/  IMAD.HI R4, R4, 0x2aaaaaab, RZ ;  /* 0x2aaaaaab04047827 */ /* 0x000fc800078e02ff */
[----:B------:R-:W-:Y:S01]  /*22620*/  IMAD.IADD R7, R8, 0x1, R7 ;  /* 0x0000000108077824 */ /* 0x000fe200078e0207 */
[----:B------:R-:W-:-:S03]  /*22630*/  SHF.R.U32.HI R9, RZ, 0x1f, R4 ;  /* 0x0000001fff097819 */ /* 0x000fc60000011604 */
[----:B------:R-:W-:Y:S01]  /*22640*/  IMAD.IADD R2, R7, 0x1, R2 ;  /* 0x0000000107027824 */ /* 0x000fe200078e0202 */
[----:B------:R-:W-:Y:S01]  /*22650*/  LEA.HI.SX32 R9, R4, R9, 0x1c ;  /* 0x0000000904097211 */ /* 0x000fe200078fe2ff */
[----:B-1----:R-:W-:Y:S06]  /*22660*/  @!P3 BRA `(.L_x_1880) ;  /* 0x000000000048b947 */ /* 0x002fec0003800000 */
[C---:B------:R-:W-:Y:S01]  /*22670*/  ISETP.GT.AND P0, PT, R7.reuse, RZ, PT ;  /* 0x000000ff0700720c */ /* 0x040fe20003f04270 */
[----:B------:R-:W-:Y:S01]  /*22680*/  BSSY B0, `(.L_x_1881) ;  /* 0x000000e000007945 */ /* 0x000fe20003800000 */
[----:B0-----:R-:W-:-:S11]  /*22690*/  VIADD R11, R7, 0xffffffff ;  /* 0xffffffff070b7836 */ /* 0x001fd60000000000 */
        /* <DEDUP_REMOVED lines=8> */
.L_x_1882:
[----:B------:R-:W-:-:S13]  /*22720*/  ISETP.NE.AND P0, PT, R3, 0x1, PT ;  /* 0x000000010300780c */ /* 0x000fda0003f05270 */
[----:B------:R-:W0:Y:S02]  /*22730*/  @P0 LDC.64 R4, c[0x0][0x9e8] ;  /* 0x00027a00ff040b82 */ /* 0x000e240000000a00 */
[----:B0-----:R-:W-:-:S05]  /*22740*/  @P0 IMAD.HI.U32 R4, R11, R4, RZ ;  /* 0x000000040b040227 */ /* 0x001fca00078e00ff */
[----:B------:R-:W-:-:S07]  /*22750*/  @P0 SHF.R.U32.HI R11, RZ, R5, R4 ;  /* 0x00000005ff0b0219 */ /* 0x000fce0000011604 */
.L_x_1883:
[----:B------:R-:W-:Y:S05]  /*22760*/  BSYNC B0 ;  /* 0x0000000000007941 */ /* 0x000fea0003800000 */
.L_x_1881:
[----:B------:R-:W-:-:S05]  /*22770*/  IMAD R11, R11, R3, R3 ;  /* 0x000000030b0b7224 */ /* 0x000fca00078e0203 */
[----:B------:R-:W-:-:S07]  /*22780*/  VIMNMX R2, R2, R11, PT ;  /* 0x0000000b02027248 */ /* 0x000fce0003fe0100 */
.L_x_1880:
[----:B------:R-:W1:Y:S01]  /*22790*/  @P2 LDC R5, c[0x0][0x44c] ;  /* 0x00011300ff052b82 */ /* 0x000e620000000800 */
[----:B------:R-:W-:Y:S01]  /*227a0*/  IMAD.MOV.U32 R4, RZ, RZ, R28 ;  /* 0x000000ffff047224 */ /* 0x000fe200078e001c */
[----:B------:R-:W-:Y:S01]  /*227b0*/  ULDC UR4, c[0x0][0x9dc] ;  /* 0x0002770000047ab9 */ /* 0x000fe20000000800 */
[----:B------:R-:W-:-:S05]  /*227c0*/  IMAD.IADD R7, R13, 0x1, -R32 ;  /* 0x000000010d077824 */ /* 0x000fca00078e0a20 */
[----:B------:R-:W2:Y:S01]  /*227d0*/  @P2 LDC R12, c[0x0][0x450] ;  /* 0x00011400ff0c2b82 */ /* 0x000ea20000000800 */
[----:B-1----:R-:W-:-:S05]  /*227e0*/  @P2 IMAD.HI.U32 R5, R28, R5, RZ ;  /* 0x000000051c052227 */ /* 0x002fca00078e00ff */
[----:B--2---:R-:W-:-:S05]  /*227f0*/  @P2 SHF.R.U32.HI R4, RZ, R12, R5 ;  /* 0x0000000cff042219 */ /* 0x004fca0000011605 */
[----:B------:R-:W-:-:S04]  /*22800*/  IMAD.IADD R12, R7, 0x1, R4 ;  /* 0x00000001070c7824 */ /* 0x000fc800078e0204 */
[----:B0-----:R-:W-:Y:S01]  /*22810*/  VIADD R11, R12, -UR4 ;  /* 0x800000040c0b7c36 */ /* 0x001fe20008000000 */
        /* <DEDUP_REMOVED lines=11> */
.L_x_1886:
[----:B------:R-:W-:-:S13]  /*228d0*/  ISETP.NE.AND P0, PT, R3, 0x1, PT ;  /* 0x000000010300780c */ /* 0x000fda0003f05270 */
[----:B------:R-:W0:Y:S02]  /*228e0*/  @P0 LDC.64 R4, c[0x0][0x9e8] ;  /* 0x00027a00ff040b82 */ /* 0x000e240000000a00 */
[----:B0-----:R-:W-:-:S05]  /*228f0*/  @P0 IMAD.HI.U32 R4, R12, R4, RZ ;  /* 0x000000040c040227 */ /* 0x001fca00078e00ff */
[----:B------:R-:W-:-:S07]  /*22900*/  @P0 SHF.R.U32.HI R12, RZ, R5, R4 ;  /* 0x00000005ff0c0219 */ /* 0x000fce0000011604 */
.L_x_1887:
[----:B------:R-:W-:Y:S05]  /*22910*/  BSYNC B0 ;  /* 0x0000000000007941 */ /* 0x000fea0003800000 */
.L_x_1885:
[----:B------:R-:W-:-:S05]  /*22920*/  IMAD R12, R12, R3, RZ ;  /* 0x000000030c0c7224 */ /* 0x000fca00078e02ff */
[----:B------:R-:W-:-:S07]  /*22930*/  VIMNMX R11, R11, R12, !PT ;  /* 0x0000000c0b0b7248 */ /* 0x000fce0007fe0100 */
.L_x_1884:
[----:B------:R-:W-:Y:S01]  /*22940*/  VIADD R2, R2, 0x5f ;  /* 0x0000005f02027836 */ /* 0x000fe20000000000 */
[----:B------:R-:W-:Y:S01]  /*22950*/  BSSY B0, `(.L_x_1888) ;  /* 0x000013a000007945 */ /* 0x000fe20003800000 */
        /* <DEDUP_REMOVED lines=30> */
.L_x_2061:
[----:B-1----:R-:W-:Y:S02]  /*22b40*/  ISETP.NE.AND P0, PT, R14, RZ, PT ;  /* 0x000000ff0e00720c */ /* 0x002fe40003f05270 */
[----:B------:R-:W-:-:S11]  /*22b50*/  PLOP3.LUT P6, PT, PT, PT, PT, 0x8, 0x0 ;  /* 0x000000000000781c */ /* 0x000fd60003fce170 */
[----:B------:R-:W-:Y:S05]  /*22b60*/  @P0 BRA `(.L_x_1891) ;  /* 0x00000000000c0947 */ /* 0x000fea0003800000 */
[----:B------:R-:W-:-:S03]  /*22b70*/  UMOV UR4, 0xffffffff ;  /* 0xffffffff00047882 */ /* 0x000fc60000000000 */
[----:B------:R-:W-:Y:S05]  /*22b80*/  BRA.DIV UR4, `(.L_x_1892) ;  /* 0x0000007204287947 */ /* 0x000fea000b800000 */
[----:B------:R-:W-:-:S13]  /*22b90*/  ELECT P6, URZ, PT ;  /* 0x00000000003f782f */ /* 0x000fda00038c0000 */
.L_x_1891:
        /* <DEDUP_REMOVED lines=9> */
.L_x_2064:
[----:B------:R-:W-:Y:S05]  /*22c30*/  BSYNC B1 ;  /* 0x0000000000017941 */ /* 0x000fea0003800000 */
.L_x_1893:
        /* <DEDUP_REMOVED lines=10> */
.L_x_2065:
[----:B------:R-:W-:Y:S05]  /*22ce0*/  BSYNC B2 ;  /* 0x0000000000027941 */ /* 0x000fea0003800000 */
.L_x_1897:
        /* <DEDUP_REMOVED lines=9> */
.L_x_1900:
[----:B------:R-:W-:Y:S05]  /*22d80*/  BSYNC B2 ;  /* 0x0000000000027941 */ /* 0x000fea0003800000 */
.L_x_1899:
        /* <DEDUP_REMOVED lines=10> */
[----:B------:R-:W-:Y:S01]  /*22e30*/  VIADD R13, R11, 0x18400 ;  /* 0x000184000b0d7836 */ /* 0x000fe20000000000 */
[----:B------:R-:W-:-:S09]  /*22e40*/  UMOV UR7, 0x12f00000 ;  /* 0x12f0000000077882 */ /* 0x000fd20000000000 */
.L_x_1901:
        /* <DEDUP_REMOVED lines=16> */
.L_x_1902:
        /* <DEDUP_REMOVED lines=15> */
.L_x_1903:
        /* <DEDUP_REMOVED lines=13> */
.L_x_2066:
[----:B------:R-:W-:Y:S05]  /*23110*/  BSYNC B2 ;  /* 0x0000000000027941 */ /* 0x000fea0003800000 */
.L_x_1904:
[----:B------:R-:W-:Y:S01]  /*23120*/  BSSY B2, `(.L_x_1906) ;  /* 0x000000b000027945 */ /* 0x000fe20003800000 */
[----:B------:R-:W-:Y:S02]  /*23130*/  IMAD.MOV.U32 R10, RZ, RZ, 0x0 ;  /* 0x00000000ff0a7424 */ /* 0x000fe400078e00ff */
[----:B------:R-:W-:Y:S01]  /*23140*/  IMAD.MOV.U32 R11, RZ, RZ, 0x12f00000 ;  /* 0x12f00000ff0b7424 */ /* 0x000fe200078e00ff */
[----:B------:R-:W-:Y:S06]  /*23150*/  @P1 BRA `(.L_x_1907) ;  /* 0x00000000001c1947 */ /* 0x000fec0003800000 */
[----:B------:R-:W2:Y:S01]  /*23160*/  S2R R13, SR_TID.X ;  /* 0x00000000000d7919 */ /* 0x000ea20000002100 */
[----:B01----:R-:W-:-:S04]  /*23170*/  IMAD.MOV.U32 R12, RZ, RZ, 0x6000 ;  /* 0x00006000ff0c7424 */ /* 0x003fc800078e00ff */
[----:B------:R3:W-:Y:S01]  /*23180*/  SYNCS.ARRIVE.TRANS64 RZ, [R3+URZ+0x2a8b0], R12 ;  /* 0x02a8b00c03ff79a7 */ /* 0x0007e2000800003f */
[----:B--2---:R-:W-:-:S04]  /*23190*/  LOP3.LUT R13, R13, 0x1f, RZ, 0xc0, !PT ;  /* 0x0000001f0d0d7812 */ /* 0x004fc800078ec0ff */
[----:B------:R-:W-:-:S13]  /*231a0*/  ISETP.NE.AND P0, PT, R13, RZ, PT ;  /* 0x000000ff0d00720c */ /* 0x000fda0003f05270 */
[----:B---3--:R-:W-:Y:S05]  /*231b0*/  @!P0 BRA `(.L_x_1907) ;  /* 0x0000000000048947 */ /* 0x008fea0003800000 */
[----:B------:R-:W-:Y:S01]  /*231c0*/  BPT.TRAP 0x1 ;  /* 0x000000040000795c */ /* 0x000fe20000300000 */
.L_x_1907:
[----:B------:R-:W-:Y:S05]  /*231d0*/  BSYNC B2 ;  /* 0x0000000000027941 */ /* 0x000fea0003800000 */
.L_x_1906:
        /* <DEDUP_REMOVED lines=9> */
.L_x_1908:
        /* <DEDUP_REMOVED lines=15> */
.L_x_1909:
        /* <DEDUP_REMOVED lines=10> */
.L_x_1896:
[----:B------:R-:W-:Y:S05]  /*23400*/  BSYNC B1 ;  /* 0x0000000000017941 */ /* 0x000fea0003800000 */
.L_x_1895:
[----:B------:R-:W-:Y:S01]  /*23410*/  VIADD R12, R2, 0xfffffffe ;  /* 0xfffffffe020c7836 */ /* 0x000fe20000000000 */
[----:B------:R-:W-:Y:S01]  /*23420*/  PLOP3.LUT P0, PT, PT, PT, PT, 0x8, 0x0 ;  /* 0x000000000000781c */ /* 0x000fe20003f0e170 */
[----:B------:R-:W-:-:S03]  /*23430*/  VIADD R25, R25, 0x1 ;  /* 0x0000000119197836 */ /* 0x000fc60000000000 */
[----:B------:R-:W-:Y:S02]  /*23440*/  ISETP.GE.AND P2, PT, R12, R5, PT ;  /* 0x000000050c00720c */ /* 0x000fe40003f46270 */
[----:B------:R-:W-:-:S04]  /*23450*/  ISETP.NE.AND P1, PT, R25, 0x2, PT ;  /* 0x000000021900780c */ /* 0x000fc80003f25270 */
[----:B------:R-:W-:Y:S02]  /*23460*/  SEL R2, RZ, 0x1, P1 ;  /* 0x00000001ff027807 */ /* 0x000fe40000800000 */
[----:B------:R-:W-:Y:S02]  /*23470*/  SEL R25, R25, RZ, P1 ;  /* 0x000000ff19197207 */ /* 0x000fe40000800000 */
[----:B------:R-:W-:-:S03]  /*23480*/  LOP3.LUT R31, R31, R2, RZ, 0x3c, !PT ;  /* 0x000000021f1f7212 */ /* 0x000fc600078e3cff */
[----:B------:R-:W-:Y:S05]  /*23490*/  @!P2 BRA `(.L_x_1889) ;  /* 0x000000080014a947 */ /* 0x000fea0003800000 */
.L_x_1925:
        /* <DEDUP_REMOVED lines=11> */
.L_x_2067:
[----:B------:R-:W-:Y:S05]  /*23550*/  BSYNC B2 ;  /* 0x0000000000027941 */ /* 0x000fea0003800000 */
.L_x_1912:
        /* <DEDUP_REMOVED lines=9> */
.L_x_1915:
[----:B------:R-:W-:Y:S05]  /*235f0*/  BSYNC B2 ;  /* 0x0000000000027941 */ /* 0x000fea0003800000 */
.L_x_1914:
[----:B------:R-:W-:Y:S01]  /*23600*/  IMAD.MOV.U32 R10, RZ, RZ, RZ ;  /* 0x000000ffff0a7224 */ /* 0x000fe200078e00ff */
[----:B------:R-:W-:Y:S01]  /*23610*/  UIADD3 UR4, UP0, UR36, 0x570, URZ ;  /* 0x0000057024047890 */ /* 0x000fe2000ff1e03f */
[----:B------:R-:W-:Y:S01]  /*23620*/  IMAD R3, R25, 0x9000, R23 ;  /* 0x0000900019037824 */ /* 0x000fe200078e0217 */
[----:B------:R-:W-:Y:S01]  /*23630*/  PLOP3.LUT P1, PT, PT, PT, PT, 0x80, 0x0 ;  /* 0x000000000000781c */ /* 0x000fe20003f2f070 */
[----:B0-----:R-:W-:Y:S01]  /*23640*/  IMAD R6, R12, 0x60, R0 ;  /* 0x000000600c067824 */ /* 0x001fe200078e0200 */
[----:B------:R-:W-:Y:S01]  /*23650*/  R2UR UR10, R10 ;  /* 0x000000000a0a72ca */ /* 0x000fe200000e0000 */
[----:B------:R-:W-:Y:S01]  /*23660*/  VIADD R14, R11, 0x2a890 ;  /* 0x0002a8900b0e7836 */ /* 0x000fe20000000000 */
[----:B------:R-:W-:Y:S01]  /*23670*/  UIADD3.X UR5, URZ, UR37, URZ, UP0, !UPT ;  /* 0x000000253f057290 */ /* 0x000fe200087fe43f */
[----:B------:R-:W-:Y:S01]  /*23680*/  VIADD R13, R3, 0x18400 ;  /* 0x00018400030d7836 */ /* 0x000fe20000000000 */
[----:B------:R-:W-:Y:S01]  /*23690*/  UMOV UR6, 0x0 ;  /* 0x0000000000067882 */ /* 0x000fe20000000000 */
[----:B------:R-:W-:-:S10]  /*236a0*/  UMOV UR7, 0x12f00000 ;  /* 0x12f0000000077882 */ /* 0x000fd40000000000 */
.L_x_1916:
        /* <DEDUP_REMOVED lines=16> */
.L_x_1917:
        /* <DEDUP_REMOVED lines=15> */
.L_x_1918:
        /* <DEDUP_REMOVED lines=13> */
.L_x_2068:
[----:B------:R-:W-:Y:S05]  /*23970*/  BSYNC B2 ;  /* 0x0000000000027941 */ /* 0x000fea0003800000 */
.L_x_1919:
[----:B------:R-:W-:Y:S01]  /*23980*/  BSSY B2, `(.L_x_1921) ;  /* 0x000000b000027945 */ /* 0x000fe20003800000 */
[----:B01----:R-:W-:Y:S02]  /*23990*/  IMAD.MOV.U32 R2, RZ, RZ, 0x0 ;  /* 0x00000000ff027424 */ /* 0x003fe400078e00ff */
[----:B------:R-:W-:Y:S01]  /*239a0*/  IMAD.MOV.U32 R3, RZ, RZ, 0x12f00000 ;  /* 0x12f00000ff037424 */ /* 0x000fe200078e00ff */
[----:B------:R-:W-:Y:S06]  /*239b0*/  @P2 BRA `(.L_x_1922) ;  /* 0x00000000001c2947 */ /* 0x000fec0003800000 */
[----:B------:R-:W0:Y:S01]  /*239c0*/  S2R R15, SR_TID.X ;  /* 0x00000000000f7919 */ /* 0x000e220000002100 */
[----:B------:R-:W-:-:S04]  /*239d0*/  IMAD.MOV.U32 R14, RZ, RZ, 0x6000 ;  /* 0x00006000ff0e7424 */ /* 0x000fc800078e00ff */
[----:B------:R1:W-:Y:S01]  /*239e0*/  SYNCS.ARRIVE.TRANS64 RZ, [R11+URZ+0x2a8b0], R14 ;  /* 0x02a8b00e0bff79a7 */ /* 0x0003e2000800003f */
[----:B0-----:R-:W-:-:S04]  /*239f0*/  LOP3.LUT R15, R15, 0x1f, RZ, 0xc0, !PT ;  /* 0x0000001f0f0f7812 */ /* 0x001fc800078ec0ff */
[----:B------:R-:W-:-:S13]  /*23a00*/  ISETP.NE.AND P1, PT, R15, RZ, PT ;  /* 0x000000ff0f00720c */ /* 0x000fda0003f25270 */
[----:B-1----:R-:W-:Y:S05]  /*23a10*/  @!P1 BRA `(.L_x_1922) ;  /* 0x0000000000049947 */ /* 0x002fea0003800000 */
[----:B------:R-:W-:Y:S01]  /*23a20*/  BPT.TRAP 0x1 ;  /* 0x000000040000795c */ /* 0x000fe20000300000 */
.L_x_1922:
[----:B------:R-:W-:Y:S05]  /*23a30*/  BSYNC B2 ;  /* 0x0000000000027941 */ /* 0x000fea0003800000 */
.L_x_1921:
[----:B------:R-:W-:Y:S01]  /*23a40*/  R2UR UR6, R2 ;  /* 0x00000000020672ca */ /* 0x000fe200000e0000 */
[----:B------:R-:W-:Y:S01]  /*23a50*/  UIADD3 UR4, UP0, UR36, 0x670, URZ ;  /* 0x0000067024047890 */ /* 0x000fe2000ff1e03f */
[----:B------:R-:W-:Y:S01]  /*23a60*/  R2UR UR7, R3 ;  /* 0x00000000030772ca */ /* 0x000fe200000e0000 */
[----:B------:R-:W-:Y:S01]  /*23a70*/  VIADD R11, R11, 0x2a8b0 ;  /* 0x0002a8b00b0b7836 */ /* 0x000fe20000000000 */
[----:B------:R-:W-:Y:S01]  /*23a80*/  R2UR UR10, R10 ;  /* 0x000000000a0a72ca */ /* 0x000fe200000e0000 */
[----:B------:R-:W-:Y:S01]  /*23a90*/  IMAD R10, R25, 0x6000, R23 ;  /* 0x00006000190a7824 */ /* 0x000fe200078e0217 */
[----:B------:R-:W-:Y:S01]  /*23aa0*/  PLOP3.LUT P1, PT, PT, PT, PT, 0x80, 0x0 ;  /* 0x000000000000781c */ /* 0x000fe20003f2f070 */
[----:B------:R-:W-:Y:S02]  /*23ab0*/  UIADD3.X UR5, URZ, UR37, URZ, UP0, !UPT ;  /* 0x000000253f057290 */ /* 0x000fe400087fe43f */
[----:B------:R-:W-:-:S10]  /*23ac0*/  VIADD R14, R10, 0x400 ;  /* 0x000004000a0e7836 */ /* 0x000fd40000000000 */
.L_x_1923:
        /* <DEDUP_REMOVED lines=15> */
.L_x_1924:
        /* <DEDUP_REMOVED lines=10> */
.L_x_1911:
[----:B------:R-:W-:Y:S05]  /*23c60*/  BSYNC B1 ;  /* 0x0000000000017941 */ /* 0x000fea0003800000 */
.L_x_1910:
        /* <DEDUP_REMOVED lines=8> */
.L_x_1889:
[----:B------:R-:W-:Y:S05]  /*23cf0*/  BSYNC B0 ;  /* 0x0000000000007941 */ /* 0x000fea0003800000 */
.L_x_1888:
[----:B------:R-:W1:Y:S01]  /*23d00*/  LDC R0, c[0x0][0x448] ;  /* 0x00011200ff007b82 */ /* 0x000e620000000800 */
[----:B------:R-:W-:Y:S01]  /*23d10*/  VIADD R5, R28, 0x7f ;  /* 0x0000007f1c057836 */ /* 0x000fe20000000000 */
[----:B------:R-:W-:Y:S06]  /*23d20*/  @!P0 WARPSYNC.ALL ;  /* 0x0000000000008948 */ /* 0x000fec0003800000 */
[----:B------:R-:W2:Y:S08]  /*23d30*/  LDC.64 R2, c[0x0][0x9e0] ;  /* 0x00027800ff027b82 */ /* 0x000eb00000000a00 */
[----:B------:R-:W-:Y:S01]  /*23d40*/  @!P0 BAR.SYNC.DEFER_BLOCKING 0xc, 0x180 ;  /* 0x0306000000008b1d */ /* 0x000fe20000010000 */
[----:B-1----:R-:W-:-:S02]  /*23d50*/  ISETP.NE.AND P1, PT, R0, 0x1, PT ;  /* 0x000000010000780c */ /* 0x002fc40003f25270 */
[----:B--2---:R-:W-:-:S11]  /*23d60*/  ISETP.GE.AND P2, PT, R3, 0x1, PT ;  /* 0x000000010300780c */ /* 0x004fd60003f46270 */
[----:B------:R-:W1:Y:S08]  /*23d70*/  @P1 LDC R0, c[0x0][0x44c] ;  /* 0x00011300ff001b82 */ /* 0x000e700000000800 */
[----:B------:R-:W2:Y:S01]  /*23d80*/  @P1 LDC R11, c[0x0][0x450] ;  /* 0x00011400ff0b1b82 */ /* 0x000ea20000000800 */
[----:B-1----:R-:W-:-:S05]  /*23d90*/  @P1 IMAD.HI.U32 R0, R5, R0, RZ ;  /* 0x0000000005001227 */ /* 0x002fca00078e00ff */
[----:B--2---:R-:W-:-:S05]  /*23da0*/  @P1 SHF.R.U32.HI R5, RZ, R11, R0 ;  /* 0x0000000bff051219 */ /* 0x004fca0000011600 */
[----:B------:R-:W-:-:S04]  /*23db0*/  IMAD.IADD R11, R8, 0x1, R5 ;  /* 0x00000001080b7824 */ /* 0x000fc800078e0205 */
        /* <DEDUP_REMOVED lines=13> */
.L_x_1928:
[----:B------:R-:W-:-:S13]  /*23e90*/  ISETP.NE.AND P0, PT, R3, 0x1, PT ;  /* 0x000000010300780c */ /* 0x000fda0003f05270 */
[----:B------:R-:W1:Y:S02]  /*23ea0*/  @P0 LDC.64 R4, c[0x0][0x9e8] ;  /* 0x00027a00ff040b82 */ /* 0x000e640000000a00 */
[----:B-1----:R-:W-:-:S05]  /*23eb0*/  @P0 IMAD.HI.U32 R4, R0, R4, RZ ;  /* 0x0000000400040227 */ /* 0x002fca00078e00ff */
[----:B------:R-:W-:-:S07]  /*23ec0*/  @P0 SHF.R.U32.HI R0, RZ, R5, R4 ;  /* 0x00000005ff000219 */ /* 0x000fce0000011604 */
.L_x_1929:
[----:B------:R-:W-:Y:S05]  /*23ed0*/  BSYNC B0 ;  /* 0x0000000000007941 */ /* 0x000fea0003800000 */
.L_x_1927:
[----:B------:R-:W-:-:S05]  /*23ee0*/  IMAD R5, R0, R3, R3 ;  /* 0x0000000300057224 */ /* 0x000fca00078e0203 */
[----:B------:R-:W-:-:S07]  /*23ef0*/  VIMNMX R2, R2, R5, PT ;  /* 0x0000000502027248 */ /* 0x000fce0003fe0100 */
.L_x_1926:
[----:B------:R-:W1:Y:S01]  /*23f00*/  @P1 LDC R5, c[0x0][0x44c] ;  /* 0x00011300ff051b82 */ /* 0x000e620000000800 */
[----:B------:R-:W-:Y:S01]  /*23f10*/  VIADD R2, R2, 0x5f ;  /* 0x0000005f02027836 */ /* 0x000fe20000000000 */
[----:B------:R-:W-:Y:S01]  /*23f20*/  ULDC UR4, c[0x0][0x9dc] ;  /* 0x0002770000047ab9 */ /* 0x000fe20000000800 */
[----:B------:R-:W-:Y:S02]  /*23f30*/  IMAD.MOV.U32 R0, RZ, RZ, R28 ;  /* 0x000000ffff007224 */ /* 0x000fe400078e001c */
[----:B------:R-:W-:-:S03]  /*23f40*/  IMAD.HI R2, R2, 0x2aaaaaab, RZ ;  /* 0x2aaaaaab02027827 */ /* 0x000fc600078e02ff */
[----:B------:R-:W2:Y:S01]  /*23f50*/  @P1 LDC R4, c[0x0][0x450] ;  /* 0x00011400ff041b82 */ /* 0x000ea20000000800 */
[----:B-1----:R-:W-:-:S05]  /*23f60*/  @P1 IMAD.HI.U32 R5, R28, R5, RZ ;  /* 0x000000051c051227 */ /* 0x002fca00078e00ff */
[----:B--2---:R-:W-:Y:S02]  /*23f70*/  @P1 SHF.R.U32.HI R0, RZ, R4, R5 ;  /* 0x00000004ff001219 */ /* 0x004fe40000011605 */
[----:B------:R-:W-:-:S03]  /*23f80*/  SHF.R.U32.HI R5, RZ, 0x1f, R2 ;  /* 0x0000001fff057819 */ /* 0x000fc60000011602 */
[----:B------:R-:W-:Y:S01]  /*23f90*/  IMAD.IADD R7, R7, 0x1, R0 ;  /* 0x0000000107077824 */ /* 0x000fe200078e0200 */
[----:B------:R-:W-:-:S03]  /*23fa0*/  LEA.HI.SX32 R2, R2, R5, 0x1c ;  /* 0x0000000502027211 */ /* 0x000fc600078fe2ff */
[----:B------:R-:W-:Y:S01]  /*23fb0*/  VIADD R0, R7, -UR4 ;  /* 0x8000000407007c36 */ /* 0x000fe20008000000 */
[----:B------:R-:W-:-:S05]  /*23fc0*/  VIMNMX R24, R9, R2, PT ;  /* 0x0000000209187248 */ /* 0x000fca0003fe0100 */
[----:B------:R1:W-:Y:S01]  /*23fd0*/  STL [R1+0x24], R24 ;  /* 0x0000241801007387 */ /* 0x0003e20000100800 */
[----:B------:R-:W-:Y:S05]  /*23fe0*/  @!P2 BRA `(.L_x_1930) ;  /* 0x000000000044a947 */ /* 0x000fea0003800000 */
[----:B------:R-:W-:Y:S01]  /*23ff0*/  ISETP.GT.AND P0, PT, R7, -0x1, PT ;  /* 0xffffffff0700780c */ /* 0x000fe20003f04270 */
[----:B------:R-:W-:-:S12]  /*24000*/  BSSY B0, `(.L_x_1931) ;  /* 0x000000d000007945 */ /* 0x000fd80003800000 */
[----:B------:R-:W-:Y:S05]  /*24010*/  @P0 BRA `(.L_x_1932) ;  /* 0x00000000001c0947 */ /* 0x000fea0003800000 */
[----:B------:R-:W-:Y:S02]  /*24020*/  ISETP.NE.AND P0, PT, R3, 0x1, PT ;  /* 0x000000010300780c */ /* 0x000fe40003f05270 */
[----:B------:R-:W-:-:S11]  /*24030*/  LOP3.LUT R7, RZ, R7, RZ, 0x33, !PT ;  /* 0x00000007ff077212 */ /* 0x000fd600078e33ff */
[----:B------:R-:W2:Y:S02]  /*24040*/  @P0 LDC.64 R4, c[0x0][0x9e8] ;  /* 0x00027a00ff040b82 */ /* 0x000ea40000000a00 */
[----:B--2---:R-:W-:-:S05]  /*24050*/  @P0 IMAD.HI.U32 R4, R7, R4, RZ ;  /* 0x0000000407040227 */ /* 0x004fca00078e00ff */
[----:B------:R-:W-:-:S04]  /*24060*/  @P0 SHF.R.U32.HI R7, RZ, R5, R4 ;  /* 0x00000005ff070219 */ /* 0x000fc80000011604 */
[----:B------:R-:W-:Y:S01]  /*24070*/  LOP3.LUT R7, RZ, R7, RZ, 0x33, !PT ;  /* 0x00000007ff077212 */ /* 0x000fe200078e33ff */
[----:B------:R-:W-:Y:S06]  /*24080*/  BRA `(.L_x_1933) ;  /* 0x0000000000107947 */ /* 0x000fec0003800000 */
.L_x_1932:
[----:B------:R-:W-:-:S13]  /*24090*/  ISETP.NE.AND P0, PT, R3, 0x1, PT ;  /* 0x000000010300780c */ /* 0x000fda0003f05270 */
[----:B------:R-:W2:Y:S02]  /*240a0*/  @P0 LDC.64 R4, c[0x0][0x9e8] ;  /* 0x00027a00ff040b82 */ /* 0x000ea40000000a00 */
[----:B--2---:R-:W-:-:S05]  /*240b0*/  @P0 IMAD.HI.U32 R4, R7, R4, RZ ;  /* 0x0000000407040227 */ /* 0x004fca00078e00ff */
[----:B------:R-:W-:-:S07]  /*240c0*/  @P0 SHF.R.U32.HI R7, RZ, R5, R4 ;  /* 0x00000005ff070219 */ /* 0x000fce0000011604 */
.L_x_1933:
[----:B------:R-:W-:Y:S05]  /*240d0*/  BSYNC B0 ;  /* 0x0000000000007941 */ /* 0x000fea0003800000 */
.L_x_1931:
[----:B------:R-:W-:-:S05]  /*240e0*/  IMAD R3, R7, R3, RZ ;  /* 0x0000000307037224 */ /* 0x000fca00078e02ff */
[----:B------:R-:W-:-:S07]  /*240f0*/  VIMNMX R0, R0, R3, !PT ;  /* 0x0000000300007248 */ /* 0x000fce0007fe0100 */
.L_x_1930:
[----:B------:R-:W-:Y:S01]  /*24100*/  IMAD.HI R0, R0, 0x2aaaaaab, RZ ;  /* 0x2aaaaaab00007827 */ /* 0x000fe200078e02ff */
[----:B------:R-:W-:Y:S04]  /*24110*/  BSSY B7, `(.L_x_1934) ;  /* 0x000037d000077945 */ /* 0x000fe80003800000 */
[----:B------:R-:W-:-:S04]  /*24120*/  SHF.R.U32.HI R3, RZ, 0x1f, R0 ;  /* 0x0000001fff037819 */ /* 0x000fc80000011600 */
[----:B------:R-:W-:-:S04]  /*24130*/  LEA.HI.SX32 R3, R0, R3, 0x1c ;  /* 0x0000000300037211 */ /* 0x000fc800078fe2ff */
[----:B------:R-:W-:-:S04]  /*24140*/  VIMNMX R2, RZ, R3, !PT ;  /* 0x00000003ff027248 */ /* 0x000fc80007fe0100 */
[----:B------:R-:W-:Y:S01]  /*24150*/  ISETP.GT.AND P0, PT, R24, R2, PT ;  /* 0x000000021800720c */ /* 0x000fe20003f04270 */
[----:B------:R2:W-:-:S12]  /*24160*/  STL [R1+0x8], R2 ;  /* 0x0000080201007387 */ /* 0x0005d80000100800 */
[----:B--2---:R-:W-:Y:S05]  /*24170*/  @P0 BRA `(.L_x_1935) ;  /* 0x0000000000440947 */ /* 0x004fea0003800000 */
[----:B------:R-:W2:Y:S02]  /*24180*/  S2R R2, SR_TID.X ;  /* 0x0000000000027919 */ /* 0x000ea40000002100 */
[----:B--2---:R-:W-:-:S04]  /*24190*/  LOP3.LUT R2, R2, 0x7f, RZ, 0xc0, !PT ;  /* 0x0000007f02027812 */ /* 0x004fc800078ec0ff */
[----:B------:R-:W-:-:S13]  /*241a0*/  ISETP.NE.AND P0, PT, R2, RZ, PT ;  /* 0x000000ff0200720c */ /* 0x000fda0003f05270 */
[----:B------:R-:W-:Y:S05]  /*241b0*/  @P0 BRA `(.L_x_1936) ;  /* 0x0000003400c80947 */ /* 0x000fea0003800000 */
[----:B------:R-:W2:Y:S01]  /*241c0*/  S2R R5, SR_LANEID ;  /* 0x0000000000057919 */ /* 0x000ea20000000000 */
[----:B------:R-:W-:Y:S01]  /*241d0*/  VOTEU.ANY UR4, UPT, PT ;  /* 0x0000000000047886 */ /* 0x000fe200038e0100 */
[----:B------:R-:W3:Y:S01]  /*241e0*/  LDC.64 R2, c[0x0][0xc60] ;  /* 0x00031800ff027b82 */ /* 0x000ee20000000a00 */
[----:B------:R-:W2:Y:S02]  /*241f0*/  FLO.U32 R0, UR4 ;  /* 0x0000000400007d00 */ /* 0x000ea400080e0000 */
[----:B--2---:R-:W-:-:S06]  /*24200*/  ISETP.EQ.U32.AND P0, PT, R0, R5, PT ;  /* 0x000000050000720c */ /* 0x004fcc0003f02070 */
[----:B------:R-:W3:Y:S07]  /*24210*/  POPC R5, UR4 ;  /* 0x0000000400057d09 */ /* 0x000eee0008000000 */
[----:B---3--:R-:W2:Y:S01]  /*24220*/  @P0 ATOMG.E.ADD.STRONG.GPU PT, R3, desc[UR60][R2.64], R5 ;  /* 0x00000005020309a8 */ /* 0x008ea200081ee1fc */
[----:B------:R-:W3:Y:S02]  /*24230*/  S2R R4, SR_LTMASK ;  /* 0x0000000000047919 */ /* 0x000ee40000003900 */
[----:B---3--:R-:W-:-:S04]  /*24240*/  LOP3.LUT R4, R4, UR4, RZ, 0xc0, !PT ;  /* 0x0000000404047c12 */ /* 0x008fc8000f8ec0ff */
[----:B------:R-:W3:Y:S01]  /*24250*/  POPC R7, R4 ;  /* 0x0000000400077309 */ /* 0x000ee20000000000 */
[----:B--2---:R-:W3:Y:S02]  /*24260*/  SHFL.IDX PT, R0, R3, R0, 0x1f ;  /* 0x00001f0003007589 */ /* 0x004ee400000e0000 */
[----:B---3--:R-:W-:Y:S01]  /*24270*/  IADD3 R16, R0, UR38, R7 ;  /* 0x0000002600107c10 */ /* 0x008fe2000fffe007 */
[----:B------:R-:W-:Y:S06]  /*24280*/  BRA `(.L_x_1936) ;  /* 0x0000003400947947 */ /* 0x000fec0003800000 */
.L_x_1935:
        /* <DEDUP_REMOVED lines=9> */
[----:B------:R-:W2:Y:S01]  /*24320*/  LDC.64 R2, c[0x4][R2] ;  /* 0x0100000002027b82 */ /* 0x000ea20000000a00 */
[----:B------:R-:W-:Y:S02]  /*24330*/  IMAD.U32 R5, RZ, RZ, UR7 ;  /* 0x00000007ff057e24 */ /* 0x000fe4000f8e00ff */
[----:B0-----:R-:W-:Y:S02]  /*24340*/  IMAD.U32 R6, RZ, RZ, UR8 ;  /* 0x00000008ff067e24 */ /* 0x001fe4000f8e00ff */
[----:B------:R-:W-:-:S02]  /*24350*/  IMAD.U32 R7, RZ, RZ, UR9 ;  /* 0x00000009ff077e24 */ /* 0x000fc4000f8e00ff */
[----:B------:R-:W-:Y:S02]  /*24360*/  IMAD.U32 R10, RZ, RZ, UR4 ;  /* 0x00000004ff0a7e24 */ /* 0x000fe4000f8e00ff */
[----:B------:R-:W-:Y:S02]  /*24370*/  IMAD.U32 R11, RZ, RZ, UR5 ;  /* 0x00000005ff0b7e24 */ /* 0x000fe4000f8e00ff */
[----:B------:R-:W-:Y:S02]  /*24380*/  IMAD.MOV.U32 R8, RZ, RZ, 0x70 ;  /* 0x00000070ff087424 */ /* 0x000fe400078e00ff */
[----:B------:R-:W-:Y:S02]  /*24390*/  IMAD.MOV.U32 R12, RZ, RZ, 0x1 ;  /* 0x00000001ff0c7424 */ /* 0x000fe400078e00ff */
[----:B------:R-:W-:-:S07]  /*243a0*/  IMAD.MOV.U32 R13, RZ, RZ, RZ ;  /* 0x000000ffff0d7224 */ /* 0x000fce00078e00ff */
[----:B------:R-:W-:-:S07]  /*243b0*/  LEPC R20, `(.L_x_1938) ;  /* 0x000000001014794e */ /* 0x000fce0000000000 */
[----:B-12---:R-:W-:Y:S05]  /*243c0*/  CALL.ABS.NOINC R2 ;  /* 0x0000000002007343 */ /* 0x006fea0003c00000 */
.L_x_1938:
[----:B------:R-:W-:Y:S05]  /*243d0*/  BSYNC B6 ;  /* 0x0000000000067941 */ /* 0x000fea0003800000 */
.L_x_1937:
        /* <DEDUP_REMOVED lines=8> */
[----:B------:R2:W3:Y:S01]  /*24460*/  LDC.64 R2, c[0x4][R17] ;  /* 0x0100000011027b82 */ /* 0x0004e20000000a00 */
[----:B------:R-:W-:Y:S02]  /*24470*/  IMAD.U32 R4, RZ, RZ, UR6 ;  /* 0x00000006ff047e24 */ /* 0x000fe4000f8e00ff */
[----:B------:R-:W-:Y:S02]  /*24480*/  IMAD.U32 R5, RZ, RZ, UR7 ;  /* 0x00000007ff057e24 */ /* 0x000fe4000f8e00ff */
[----:B0-----:R-:W-:Y:S02]  /*24490*/  IMAD.U32 R6, RZ, RZ, UR8 ;  /* 0x00000008ff067e24 */ /* 0x001fe4000f8e00ff */
[----:B------:R-:W-:-:S02]  /*244a0*/  IMAD.U32 R7, RZ, RZ, UR9 ;  /* 0x00000009ff077e24 */ /* 0x000fc4000f8e00ff */
[----:B------:R-:W-:Y:S02]  /*244b0*/  IMAD.U32 R10, RZ, RZ, UR4 ;  /* 0x00000004ff0a7e24 */ /* 0x000fe4000f8e00ff */
[----:B------:R-:W-:Y:S02]  /*244c0*/  IMAD.U32 R11, RZ, RZ, UR5 ;  /* 0x00000005ff0b7e24 */ /* 0x000fe4000f8e00ff */
[----:B------:R-:W-:Y:S02]  /*244d0*/  IMAD.MOV.U32 R8, RZ, RZ, 0x70 ;  /* 0x00000070ff087424 */ /* 0x000fe400078e00ff */
[----:B------:R-:W-:Y:S02]  /*244e0*/  IMAD.MOV.U32 R12, RZ, RZ, 0x1 ;  /* 0x00000001ff0c7424 */ /* 0x000fe400078e00ff */
[----:B--2---:R-:W-:-:S07]  /*244f0*/  IMAD.MOV.U32 R13, RZ, RZ, RZ ;  /* 0x000000ffff0d7224 */ /* 0x004fce00078e00ff */
[----:B------:R-:W-:-:S07]  /*24500*/  LEPC R20, `(.L_x_1941) ;  /* 0x000000001014794e */ /* 0x000fce0000000000 */
[----:B-1-3--:R-:W-:Y:S05]  /*24510*/  CALL.ABS.NOINC R2 ;  /* 0x0000000002007343 */ /* 0x00afea0003c00000 */
.L_x_1941:
        /* <DEDUP_REMOVED lines=15> */
.L_x_1940:
[----:B------:R-:W-:Y:S05]  /*24610*/  BSYNC B6 ;  /* 0x0000000000067941 */ /* 0x000fea0003800000 */
.L_x_1939:
[----:B------:R-:W-:Y:S01]  /*24620*/  ULDC.64 UR4, c[0x0][0x9f8] ;  /* 0x00027e0000047ab9 */ /* 0x000fe20000000a00 */
[----:B------:R-:W2:Y:S01]  /*24630*/  LDL R20, [R1] ;  /* 0x0000000001147983 */ /* 0x000ea20000100800 */
[----:B------:R-:W-:-:S03]  /*24640*/  ISETP.NE.U32.AND P0, PT, RZ, UR4, PT ;  /* 0x00000004ff007c0c */ /* 0x000fc6000bf05070 */
[----:B------:R-:W3:Y:S01]  /*24650*/  LDL R17, [R1+0x4] ;  /* 0x0000040001117983 */ /* 0x000ee20000100800 */
[----:B------:R-:W-:Y:S01]  /*24660*/  ISETP.NE.AND.EX P0, PT, RZ, UR5, PT, P0 ;  /* 0x00000005ff007c0c */ /* 0x000fe2000bf05300 */
[----:B------:R-:W-:Y:S01]  /*24670*/  IMAD.MOV.U32 R34, RZ, RZ, R19 ;  /* 0x000000ffff227224 */ /* 0x000fe200078e0013 */
[----:B------:R-:W4:Y:S01]  /*24680*/  LDC R0, c[0x0][0x430] ;  /* 0x00010c00ff007b82 */ /* 0x000f220000000800 */
[----:B------:R-:W0:Y:S01]  /*24690*/  S2R R21, SR_TID.X ;  /* 0x0000000000157919 */ /* 0x000e220000002100 */
[----:B------:R-:W-:-:S09]  /*246a0*/  ULDC UR4, c[0x0][0x320] ;  /* 0x0000c80000047ab9 */ /* 0x000fd20000000800 */
[----:B------:R-:W1:Y:S01]  /*246b0*/  @P0 LDC.64 R2, c[0x0][0x9f8] ;  /* 0x00027e00ff020b82 */ /* 0x000e620000000a00 */
[----:B0-----:R-:W-:Y:S01]  /*246c0*/  LOP3.LUT R21, R21, 0x7f, RZ, 0xc0, !PT ;  /* 0x0000007f15157812 */ /* 0x001fe200078ec0ff */
[----:B-1----:R-:W-:-:S03]  /*246d0*/  @P0 IMAD.WIDE R2, R19, 0x4, R2 ;  /* 0x0000000413020825 */ /* 0x002fc600078e0202 */
[----:B------:R-:W-:Y:S02]  /*246e0*/  SHF.R.U32.HI R26, RZ, 0x3, R21 ;  /* 0x00000003ff1a7819 */ /* 0x000fe40000011615 */
[----:B------:R0:W3:Y:S01]  /*246f0*/  @P0 LDG.E R34, desc[UR60][R2.64] ;  /* 0x0000003c02220981 */ /* 0x0000e2000c1e1900 */
[----:B----4-:R-:W-:Y:S01]  /*24700*/  ISETP.NE.AND P1, PT, R0, 0x1, PT ;  /* 0x000000010000780c */ /* 0x010fe20003f25270 */
[----:B------:R-:W1:-:S12]  /*24710*/  S2R R21, SR_TID.X ;  /* 0x0000000000157919 */ /* 0x000e580000002100 */
[----:B------:R-:W4:Y:S08]  /*24720*/  @P1 LDC R4, c[0x0][0x434] ;  /* 0x00010d00ff041b82 */ /* 0x000f300000000800 */
[----:B------:R-:W0:Y:S01]  /*24730*/  @P1 LDC R6, c[0x0][0x438] ;  /* 0x00010e00ff061b82 */ /* 0x000e220000000800 */
[----:B-1----:R-:W-:-:S05]  /*24740*/  IMAD.SHL.U32 R21, R21, 0x10, RZ ;  /* 0x0000001015157824 */ /* 0x002fca00078e00ff */
[----:B------:R-:W-:Y:S01]  /*24750*/  LOP3.LUT R21, R26, 0x70, R21, 0xf8, !PT ;  /* 0x000000701a157812 */ /* 0x000fe200078ef815 */
[----:B------:R-:W-:-:S04]  /*24760*/  VIADD R26, R24, 0xffffffff ;  /* 0xffffffff181a7836 */ /* 0x000fc80000000000 */
[----:B------:R-:W-:Y:S01]  /*24770*/  IMAD R5, R26, 0x60, R21 ;  /* 0x000000601a057824 */ /* 0x000fe200078e0215 */
[----:B------:R-:W-:Y:S01]  /*24780*/  LOP3.LUT R22, R22, 0xfffffff7, RZ, 0xc0, !PT ;  /* 0xfffffff716167812 */ /* 0x000fe200078ec0ff */
[----:B------:R-:W-:-:S03]  /*24790*/  UMOV UR5, 0xffffffff ;  /* 0xffffffff00057882 */ /* 0x000fc60000000000 */
[----:B--2---:R-:W-:Y:S02]  /*247a0*/  ISETP.GE.AND P0, PT, R5, R20, PT ;  /* 0x000000140500720c */ /* 0x004fe40003f06270 */
[----:B------:R-:W1:Y:S02]  /*247b0*/  S2R R20, SR_TID.X ;  /* 0x0000000000147919 */ /* 0x000e640000002100 */
[----:B------:R-:W-:Y:S01]  /*247c0*/  ISETP.GT.U32.OR P0, PT, R21, 0x5f, P0 ;  /* 0x0000005f1500780c */ /* 0x000fe20000704470 */
[----:B---3--:R-:W-:-:S04]  /*247d0*/  IMAD.IADD R5, R5, 0x1, R17 ;  /* 0x0000000105057824 */ /* 0x008fc800078e0211 */
[----:B----4-:R-:W-:-:S04]  /*247e0*/  @P1 IMAD.HI.U32 R7, R5, R4, RZ ;  /* 0x0000000405071227 */ /* 0x010fc800078e00ff */
[----:B------:R-:W-:Y:S01]  /*247f0*/  IMAD.MOV.U32 R4, RZ, RZ, R5 ;  /* 0x000000ffff047224 */ /* 0x000fe200078e0005 */
[----:B0-----:R-:W-:-:S03]  /*24800*/  @P1 SHF.R.U32.HI R4, RZ, R6, R7 ;  /* 0x00000006ff041219 */ /* 0x001fc60000011607 */
[----:B------:R-:W0:Y:S02]  /*24810*/  @!P0 LDC.64 R2, c[0x0][0x428] ;  /* 0x00010a00ff028b82 */ /* 0x000e240000000a00 */
[----:B------:R-:W-:-:S04]  /*24820*/  IMAD.MOV R6, RZ, RZ, -R4 ;  /* 0x000000ffff067224 */ /* 0x000fc800078e0a04 */
[----:B------:R-:W-:Y:S01]  /*24830*/  IMAD R0, R0, R6, R5 ;  /* 0x0000000600007224 */ /* 0x000fe200078e0205 */
[----:B------:R-:W-:Y:S01]  /*24840*/  @!P0 SHF.R.S32.HI R5, RZ, 0x1f, R4 ;  /* 0x0000001fff058819 */ /* 0x000fe20000011404 */
[----:B-1----:R-:W-:-:S05]  /*24850*/  IMAD.SHL.U32 R20, R20, 0x8, RZ ;  /* 0x0000000814147824 */ /* 0x002fca00078e00ff */
[----:B------:R-:W-:-:S04]  /*24860*/  LOP3.LUT R20, R20, 0x38, RZ, 0xc0, !PT ;  /* 0x0000003814147812 */ /* 0x000fc800078ec0ff */
[C---:B------:R-:W-:Y:S02]  /*24870*/  LOP3.LUT R17, R20.reuse, 0x40, RZ, 0xfc, !PT ;  /* 0x0000004014117812 */ /* 0x040fe400078efcff */
[----:B------:R-:W-:Y:S02]  /*24880*/  ISETP.GE.AND P1, PT, R20, UR4, PT ;  /* 0x0000000414007c0c */ /* 0x000fe4000bf26270 */
[----:B------:R-:W-:Y:S01]  /*24890*/  SHF.R.S32.HI R8, RZ, 0x1f, R34 ;  /* 0x0000001fff087819 */ /* 0x000fe20000011422 */
[-C--:B0-----:R-:W-:Y:S01]  /*248a0*/  @!P0 IMAD.WIDE.U32 R4, R34, R2.reuse, R4 ;  /* 0x0000000222048225 */ /* 0x081fe200078e0004 */
[----:B------:R-:W-:Y:S01]  /*248b0*/  ISETP.GE.AND P2, PT, R17, UR4, PT ;  /* 0x0000000411007c0c */ /* 0x000fe2000bf46270 */
[----:B------:R-:W-:Y:S01]  /*248c0*/  ULDC UR4, c[0x0][0x2f4] ;  /* 0x0000bd0000047ab9 */ /* 0x000fe20000000800 */
[----:B------:R-:W-:Y:S01]  /*248d0*/  SEL R30, RZ, 0x1, P1 ;  /* 0x00000001ff1e7807 */ /* 0x000fe20000800000 */
[----:B------:R-:W-:Y:S01]  /*248e0*/  @!P0 IMAD R6, R8, R2, RZ ;  /* 0x0000000208068224 */ /* 0x000fe200078e02ff */
[----:B------:R-:W-:Y:S01]  /*248f0*/  SEL R2, RZ, 0xffffffff, P2 ;  /* 0xffffffffff027807 */ /* 0x000fe20001000000 */
[----:B------:R0:W-:Y:S02]  /*24900*/  STL [R1+0xc], R8 ;  /* 0x00000c0801007387 */ /* 0x0001e40000100800 */
[----:B------:R-:W-:-:S02]  /*24910*/  @!P0 IMAD R6, R34, R3, R6 ;  /* 0x0000000322068224 */ /* 0x000fc400078e0206 */
[----:B------:R-:W-:Y:S02]  /*24920*/  IMAD.SHL.U32 R3, R2, 0x2, RZ ;  /* 0x0000000202037824 */ /* 0x000fe400078e00ff */
[----:B------:R-:W-:-:S03]  /*24930*/  @!P0 IMAD.IADD R6, R5, 0x1, R6 ;  /* 0x0000000105068824 */ /* 0x000fc600078e0206 */
[----:B------:R-:W-:Y:S02]  /*24940*/  LOP3.LUT R30, R3, 0x2, R30, 0xe2, !PT ;  /* 0x00000002031e7812 */ /* 0x000fe400078ee21e */
[----:B------:R-:W1:Y:S01]  /*24950*/  @!P0 LDC.64 R2, c[0x0][0x418] ;  /* 0x00010600ff028b82 */ /* 0x000e620000000a00 */
[----:B------:R-:W-:Y:S01]  /*24960*/  IMAD.U32 R5, RZ, RZ, UR39 ;  /* 0x00000027ff057e24 */ /* 0x000fe2000f8e00ff */
[----:B-1----:R-:W-:-:S04]  /*24970*/  @!P0 LEA R2, P1, R4, R2, 0x2 ;  /* 0x0000000204028211 */ /* 0x002fc800078210ff */
[----:B------:R-:W-:Y:S01]  /*24980*/  @!P0 LEA.HI.X R3, R4, R3, R6, 0x2, P1 ;  /* 0x0000000304038211 */ /* 0x000fe200008f1406 */
[----:B------:R-:W-:-:S06]  /*24990*/  IMAD.MOV.U32 R4, RZ, RZ, RZ ;  /* 0x000000ffff047224 */ /* 0x000fcc00078e00ff */
[----:B------:R1:W5:Y:S01]  /*249a0*/  @!P0 LDG.E R4, desc[UR60][R2.64] ;  /* 0x0000003c02048981 */ /* 0x000362000c1e1900 */
[----:B------:R-:W-:Y:S02]  /*249b0*/  ISETP.GT.U32.AND P0, PT, R21, 0x5f, PT ;  /* 0x0000005f1500780c */ /* 0x000fe40003f04070 */
[----:B------:R-:W-:Y:S02]  /*249c0*/  ISETP.NE.AND P3, PT, R5, 0x3, PT ;  /* 0x000000030500780c */ /* 0x000fe40003f65270 */
[C---:B------:R-:W-:Y:S02]  /*249d0*/  ISETP.GE.AND P2, PT, R20.reuse, UR4, PT ;  /* 0x0000000414007c0c */ /* 0x040fe4000bf46270 */
[----:B0-----:R-:W-:Y:S02]  /*249e0*/  LOP3.LUT R8, R20, 0x80, RZ, 0xfc, !PT ;  /* 0x0000008014087812 */ /* 0x001fe400078efcff */
[----:B------:R-:W-:-:S05]  /*249f0*/  ISETP.GE.AND P1, PT, R17, UR4, PT ;  /* 0x0000000411007c0c */ /* 0x000fca000bf26270 */
[----:B------:R-:W-:Y:S02]  /*24a00*/  @P0 LOP3.LUT R22, R22, 0x8, RZ, 0xfc, !PT ;  /* 0x0000000816160812 */ /* 0x000fe400078efcff */
[----:B------:R-:W-:Y:S02]  /*24a10*/  ISETP.GE.AND P0, PT, R8, UR4, PT ;  /* 0x0000000408007c0c */ /* 0x000fe4000bf06270 */
[----:B------:R-:W-:-:S04]  /*24a20*/  LOP3.LUT R22, R22, 0xffffffef, RZ, 0xc0, !PT ;  /* 0xffffffef16167812 */ /* 0x000fc800078ec0ff */
[----:B------:R-:W-:-:S04]  /*24a30*/  @P3 LOP3.LUT R22, R22, 0x10, RZ, 0xfc, !PT ;  /* 0x0000001016163812 */ /* 0x000fc800078efcff */
[----:B------:R-:W-:-:S04]  /*24a40*/  LOP3.LUT R22, R22, 0xfffffffb, RZ, 0xc0, !PT ;  /* 0xfffffffb16167812 */ /* 0x000fc800078ec0ff */
[----:B------:R-:W-:-:S04]  /*24a50*/  @P2 LOP3.LUT R22, R22, 0x4, RZ, 0xfc, !PT ;  /* 0x0000000416162812 */ /* 0x000fc800078efcff */
[----:B------:R-:W-:-:S04]  /*24a60*/  LOP3.LUT R22, R22, 0xfffffffe, RZ, 0xc0, !PT ;  /* 0xfffffffe16167812 */ /* 0x000fc800078ec0ff */
[----:B------:R-:W-:-:S04]  /*24a70*/  LOP3.LUT R22, R22, 0xfffffffd, RZ, 0xc0, !PT ;  /* 0xfffffffd16167812 */ /* 0x000fc800078ec0ff */
[----:B------:R-:W-:-:S04]  /*24a80*/  @P1 LOP3.LUT R22, R22, 0x2, RZ, 0xfc, !PT ;  /* 0x0000000216161812 */ /* 0x000fc800078efcff */
[----:B------:R-:W-:Y:S01]  /*24a90*/  @P0 LOP3.LUT R22, R22, 0x1, RZ, 0xfc, !PT ;  /* 0x0000000116160812 */ /* 0x000fe200078efcff */
[----:B-1----:R-:W-:Y:S06]  /*24aa0*/  BRA.DIV UR5, `(.L_x_1942) ;  /* 0x0000005205e47947 */ /* 0x002fec000b800000 */
.L_x_2071:
[----:B------:R-:W-:Y:S01]  /*24ab0*/  SHF.R.S32.HI R33, RZ, 0x1f, R18 ;  /* 0x0000001fff217819 */ /* 0x000fe20000011412 */
[----:B------:R-:W-:Y:S06]  /*24ac0*/  @!P3 BRA `(.L_x_1943) ;  /* 0x000000000004b947 */ /* 0x000fec0003800000 */
[----:B------:R-:W-:Y:S01]  /*24ad0*/  BPT.TRAP 0x1 ;  /* 0x000000040000795c */ /* 0x000fe20000300000 */
.L_x_1943:
[----:B------:R-:W-:Y:S01]  /*24ae0*/  SHF.R.S32.HI R5, RZ, 0x1f, R0 ;  /* 0x0000001fff057819 */ /* 0x000fe20000011400 */
[----:B------:R-:W-:Y:S01]  /*24af0*/  ULDC.64 UR4, c[0x0][0x328] ;  /* 0x0000ca0000047ab9 */ /* 0x000fe20000000a00 */
[----:B------:R-:W-:Y:S03]  /*24b00*/  BSSY B0, `(.L_x_1944) ;  /* 0x0000017000007945 */ /* 0x000fe60003800000 */
[----:B------:R-:W-:-:S04]  /*24b10*/  IMAD R3, R5, UR4, RZ ;  /* 0x0000000405037c24 */ /* 0x000fc8000f8e02ff */
        /* <DEDUP_REMOVED lines=21> */
.L_x_2072:
[----:B------:R-:W-:Y:S05]  /*24c70*/  BSYNC B0 ;  /* 0x0000000000007941 */ /* 0x000fea0003800000 */
.L_x_1944:
[----:B------:R-:W2:Y:S01]  /*24c80*/  LDL R9, [R1] ;  /* 0x0000000001097983 */ /* 0x000ea20000100800 */
[----:B------:R-:W-:Y:S01]  /*24c90*/  ULDC.64 UR4, c[0x0][0x300] ;  /* 0x0000c00000047ab9 */ /* 0x000fe20000000a00 */
[----:B------:R-:W-:Y:S01]  /*24ca0*/  LOP3.LUT P4, RZ, R22, 0x4, RZ, 0xc0, !PT ;  /* 0x0000000416ff7812 */ /* 0x000fe2000788c0ff */
[----:B------:R-:W-:Y:S01]  /*24cb0*/  IMAD R5, R5, UR4, RZ ;  /* 0x0000000405057c24 */ /* 0x000fe2000f8e02ff */
[----:B------:R-:W1:Y:S01]  /*24cc0*/  S2R R8, SR_TID.X ;  /* 0x0000000000087919 */ /* 0x000e620000002100 */
[----:B0-----:R-:W-:Y:S01]  /*24cd0*/  IMAD.WIDE.U32 R2, R0, UR4, RZ ;  /* 0x0000000400027c25 */ /* 0x001fe2000f8e00ff */
[C---:B------:R-:W-:Y:S02]  /*24ce0*/  LOP3.LUT P3, RZ, R22.reuse, 0x2, RZ, 0xc0, !PT ;  /* 0x0000000216ff7812 */ /* 0x040fe4000786c0ff */
[----:B------:R-:W-:Y:S01]  /*24cf0*/  LOP3.LUT P2, RZ, R22, 0x1, RZ, 0xc0, !PT ;  /* 0x0000000116ff7812 */ /* 0x000fe2000784c0ff */
[----:B------:R-:W-:Y:S01]  /*24d00*/  IMAD R5, R0, UR5, R5 ;  /* 0x0000000500057c24 */ /* 0x000fe2000f8e0205 */
[----:B------:R-:W-:-:S02]  /*24d10*/  ULDC.64 UR4, c[0x0][0x310] ;  /* 0x0000c40000047ab9 */ /* 0x000fc40000000a00 */
        /* <DEDUP_REMOVED lines=10> */
[----:B------:R-:W-:Y:S01]  /*24dc0*/  IMAD R5, R27, 0x4800, R36 ;  /* 0x000048001b057824 */ /* 0x000fe200078e0224 */
[----:B------:R-:W-:Y:S01]  /*24dd0*/  LEA R4, P0, R2, UR4, 0x1 ;  /* 0x0000000402047c11 */ /* 0x000fe2000f8008ff */
[----:B------:R-:W-:Y:S01]  /*24de0*/  IMAD.IADD R0, R3, 0x1, R0 ;  /* 0x0000000103007824 */ /* 0x000fe200078e0200 */
[----:B------:R-:W-:Y:S01]  /*24df0*/  UMOV UR4, 0xffffffff ;  /* 0xffffffff00047882 */ /* 0x000fe20000000000 */
[----:B-1----:R-:W-:-:S03]  /*24e00*/  LOP3.LUT R8, R8, 0x7f, RZ, 0xc0, !PT ;  /* 0x0000007f08087812 */ /* 0x002fc600078ec0ff */
[----:B------:R-:W-:Y:S02]  /*24e10*/  LEA.HI.X R0, R2, UR5, R0, 0x1, P0 ;  /* 0x0000000502007c11 */ /* 0x000fe400080f0c00 */
[----:B------:R-:W-:Y:S01]  /*24e20*/  SHF.R.U32.HI R8, RZ, 0x3, R8 ;  /* 0x00000003ff087819 */ /* 0x000fe20000011608 */
        /* <DEDUP_REMOVED lines=69> */
.L_x_2086:
        /* <DEDUP_REMOVED lines=12> */
.L_x_1947:
        /* <DEDUP_REMOVED lines=10> */
.L_x_1948:
[----:B------:R2:W-:Y:S02]  /*253e0*/  SYNCS.ARRIVE.TRANS64.A1T0 RZ, [R7+URZ+0x2a830], RZ ;  /* 0x02a830ff07ff79a7 */ /* 0x0005e4000810003f */
[----:B------:R-:W-:Y:S05]  /*253f0*/  WARPSYNC.ALL ;  /* 0x0000000000007948 */ /* 0x000fea0003800000 */
[----:B------:R-:W-:Y:S01]  /*25400*/  ULDC.64 UR4, c[0x0][0xa00] ;  /* 0x0002800000047ab9 */ /* 0x000fe20000000a00 */
[----:B------:R-:W-:Y:S01]  /*25410*/  VIADD R0, R23, 0xc400 ;  /* 0x0000c40017007836 */ /* 0x000fe20000000000 */
[----:B------:R-:W-:Y:S01]  /*25420*/  BAR.SYNC.DEFER_BLOCKING 0x8, 0x180 ;  /* 0x0206000000007b1d */ /* 0x000fe20000010000 */
[----:B------:R-:W-:-:S03]  /*25430*/  ISETP.NE.U32.AND P0, PT, RZ, UR4, PT ;  /* 0x00000004ff007c0c */ /* 0x000fc6000bf05070 */
[----:B------:R-:W-:Y:S02]  /*25440*/  LOP3.LUT P1, RZ, R0, 0x3ff, RZ, 0xc0, !PT ;  /* 0x000003ff00ff7812 */ /* 0x000fe4000782c0ff */
[----:B------:R-:W-:Y:S01]  /*25450*/  ISETP.NE.AND.EX P0, PT, RZ, UR5, PT, P0 ;  /* 0x00000005ff007c0c */ /* 0x000fe2000bf05300 */
[----:B------:R-:W-:Y:S01]  /*25460*/  ULDC.64 UR4, c[0x0][0x298] ;  /* 0x0000a60000047ab9 */ /* 0x000fe20000000a00 */
[----:B------:R-:W-:Y:S01]  /*25470*/  SHF.R.S32.HI R0, RZ, 0x1f, R19 ;  /* 0x0000001fff007819 */ /* 0x000fe20000011413 */
[----:B------:R-:W-:Y:S01]  /*25480*/  BSSY B6, `(.L_x_1949) ;  /* 0x000001c000067945 */ /* 0x000fe20003800000 */
[----:B-1----:R-:W-:Y:S02]  /*25490*/  SEL R2, R19, RZ, !P0 ;  /* 0x000000ff13027207 */ /* 0x002fe40004000000 */
[----:B------:R-:W-:-:S05]  /*254a0*/  SEL R0, R0, RZ, !P0 ;  /* 0x000000ff00007207 */ /* 0x000fca0004000000 */
[----:B------:R1:W-:Y:S04]  /*254b0*/  STL [R1+0x30], R0 ;  /* 0x0000300001007387 */ /* 0x0003e80000100800 */
[----:B------:R3:W-:Y:S01]  /*254c0*/  STL [R1+0x20], R2 ;  /* 0x0000200201007387 */ /* 0x0007e20000100800 */
[----:B-1----:R-:W-:Y:S01]  /*254d0*/  SHF.R.S32.HI R0, RZ, 0x1f, R35 ;  /* 0x0000001fff007819 */ /* 0x002fe20000011423 */
[----:B---3--:R-:W-:-:S04]  /*254e0*/  IMAD.WIDE.U32 R2, R35, UR4, RZ ;  /* 0x0000000423027c25 */ /* 0x008fc8000f8e00ff */
[----:B------:R-:W-:Y:S01]  /*254f0*/  IMAD R0, R0, UR4, RZ ;  /* 0x0000000400007c24 */ /* 0x000fe2000f8e02ff */
[----:B------:R1:W-:Y:S03]  /*25500*/  STL.64 [R1+0x18], R2 ;  /* 0x0000180201007387 */ /* 0x0003e60000100a00 */
[----:B------:R-:W-:-:S04]  /*25510*/  IMAD R0, R35, UR5, R0 ;  /* 0x0000000523007c24 */ /* 0x000fc8000f8e0200 */
[----:B------:R-:W-:Y:S01]  /*25520*/  IMAD.IADD R35, R3, 0x1, R0 ;  /* 0x0000000103237824 */ /* 0x000fe200078e0200 */
[----:B------:R-:W-:Y:S06]  /*25530*/  @!P1 BRA `(.L_x_1950) ;  /* 0x0000000000409947 */ /* 0x000fec0003800000 */
[----:B-1----:R-:W-:Y:S01]  /*25540*/  MOV R2, 0x0 ;  /* 0x0000000000027802 */ /* 0x002fe20000000f00 */
[----:B------:R-:W-:Y:S01]  /*25550*/  ULDC.64 UR4, c[0x4][0xf0] ;  /* 0x01003c0000047ab9 */ /* 0x000fe20000000a00 */
[----:B------:R-:W-:Y:S01]  /*25560*/  ULDC.64 UR6, c[0x4][0xf8] ;  /* 0x01003e0000067ab9 */ /* 0x000fe20000000a00 */
[----:B------:R-:W-:Y:S01]  /*25570*/  ULDC.64 UR8, c[0x4][0x88] ;  /* 0x0100220000087ab9 */ /* 0x000fe20000000a00 */
[----:B0-----:R-:W-:Y:S02]  /*25580*/  IMAD.U32 R4, RZ, RZ, UR4 ;  /* 0x00000004ff047e24 */ /* 0x001fe4000f8e00ff */
[----:B------:R-:W0:Y:S01]  /*25590*/  LDC.64 R2, c[0x4][R2] ;  /* 0x0100000002027b82 */ /* 0x000e220000000a00 */
[----:B------:R-:W-:Y:S02]  /*255a0*/  IMAD.U32 R5, RZ, RZ, UR5 ;  /* 0x00000005ff057e24 */ /* 0x000fe4000f8e00ff */
[----:B------:R-:W-:Y:S02]  /*255b0*/  IMAD.U32 R6, RZ, RZ, UR6 ;  /* 0x00000006ff067e24 */ /* 0x000fe4000f8e00ff */
[----:B--2---:R-:W-:-:S02]  /*255c0*/  IMAD.U32 R7, RZ, RZ, UR7 ;  /* 0x00000007ff077e24 */ /* 0x004fc4000f8e00ff */
[----:B------:R-:W-:Y:S02]  /*255d0*/  IMAD.U32 R10, RZ, RZ, UR8 ;  /* 0x00000008ff0a7e24 */ /* 0x000fe4000f8e00ff */
[----:B------:R-:W-:Y:S02]  /*255e0*/  IMAD.U32 R11, RZ, RZ, UR9 ;  /* 0x00000009ff0b7e24 */ /* 0x000fe4000f8e00ff */
[----:B------:R-:W-:Y:S02]  /*255f0*/  IMAD.MOV.U32 R8, RZ, RZ, 0x70 ;  /* 0x00000070ff087424 */ /* 0x000fe400078e00ff */
[----:B------:R-:W-:Y:S02]  /*25600*/  IMAD.MOV.U32 R12, RZ, RZ, 0x1 ;  /* 0x00000001ff0c7424 */ /* 0x000fe400078e00ff */
[----:B------:R-:W-:-:S07]  /*25610*/  IMAD.MOV.U32 R13, RZ, RZ, RZ ;  /* 0x000000ffff0d7224 */ /* 0x000fce00078e00ff */
[----:B------:R-:W-:-:S07]  /*25620*/  LEPC R20, `(.L_x_1950) ;  /* 0x000000001014794e */ /* 0x000fce0000000000 */
[----:B0-----:R-:W-:Y:S05]  /*25630*/  CALL.ABS.NOINC R2 ;  /* 0x0000000002007343 */ /* 0x001fea0003c00000 */
.L_x_1950:
[----:B------:R-:W-:Y:S05]  /*25640*/  BSYNC B6 ;  /* 0x0000000000067941 */ /* 0x000fea0003800000 */
.L_x_1949:
[----:B------:R-:W3:Y:S01]  /*25650*/  LDL.LU R20, [R1+0x30] ;  /* 0x0000300001147983 */ /* 0x000ee20000300800 */
[----:B------:R-:W-:Y:S01]  /*25660*/  ULDC.64 UR4, c[0x0][0x2d8] ;  /* 0x0000b60000047ab9 */ /* 0x000fe20000000a00 */
[----:B--2---:R-:W2:Y:S02]  /*25670*/  LDC R7, c[0x0][0x448] ;  /* 0x00011200ff077b82 */ /* 0x004ea40000000800 */
[----:B------:R-:W4:Y:S04]  /*25680*/  LDL.LU R21, [R1+0x20] ;  /* 0x0000200001157983 */ /* 0x000f280000300800 */
[----:B-1----:R-:W5:Y:S01]  /*25690*/  LDL.LU.64 R2, [R1+0x18] ;  /* 0x0000180001027983 */ /* 0x002f620000300a00 */
[----:B------:R-:W-:Y:S01]  /*256a0*/  IMAD R0, R33, UR4, RZ ;  /* 0x0000000421007c24 */ /* 0x000fe2000f8e02ff */
[----:B------:R-:W1:Y:S03]  /*256b0*/  S2R R8, SR_TID.X ;  /* 0x0000000000087919 */ /* 0x000e660000002100 */
[----:B------:R-:W-:Y:S01]  /*256c0*/  IMAD R0, R18, UR5, R0 ;  /* 0x0000000512007c24 */ /* 0x000fe2000f8e0200 */
[----:B--2---:R-:W-:-:S13]  /*256d0*/  ISETP.NE.AND P0, PT, R7, 0x1, PT ;  /* 0x000000010700780c */ /* 0x004fda0003f05270 */
[----:B------:R-:W2:Y:S01]  /*256e0*/  @P0 LDC R6, c[0x0][0x44c] ;  /* 0x00011300ff060b82 */ /* 0x000ea20000000800 */
[----:B-1----:R-:W-:-:S05]  /*256f0*/  IMAD.SHL.U32 R8, R8, 0x8, RZ ;  /* 0x0000000808087824 */ /* 0x002fca00078e00ff */
[----:B------:R-:W-:Y:S01]  /*25700*/  LOP3.LUT R8, R8, 0x38, RZ, 0xc0, !PT ;  /* 0x0000003808087812 */ /* 0x000fe200078ec0ff */
[----:B-----5:R-:W-:Y:S02]  /*25710*/  IMAD.MOV.U32 R3, RZ, RZ, R35 ;  /* 0x000000ffff037224 */ /* 0x020fe400078e0023 */
[----:B------:R-:W-:Y:S01]  /*25720*/  IMAD.WIDE.U32 R2, R18, UR4, R2 ;  /* 0x0000000412027c25 */ /* 0x000fe2000f8e0002 */
[----:B------:R-:W-:-:S03]  /*25730*/  ULDC.64 UR4, c[0x0][0x2e0] ;  /* 0x0000b80000047ab9 */ /* 0x000fc60000000a00 */
[----:B------:R-:W-:Y:S02]  /*25740*/  IMAD.IADD R3, R3, 0x1, R0 ;  /* 0x0000000103037824 */ /* 0x000fe400078e0200 */
[----:B---3--:R-:W-:Y:S02]  /*25750*/  IMAD R0, R20, UR4, RZ ;  /* 0x0000000414007c24 */ /* 0x008fe4000f8e02ff */
[----:B------:R-:W1:Y:S01]  /*25760*/  S2R R20, SR_TID.X ;  /* 0x0000000000147919 */ /* 0x000e620000002100 */
[----:B----4-:R-:W-:-:S04]  /*25770*/  IMAD.WIDE.U32 R2, R21, UR4, R2 ;  /* 0x0000000415027c25 */ /* 0x010fc8000f8e0002 */
[----:B------:R-:W-:Y:S01]  /*25780*/  IMAD R0, R21, UR5, R0 ;  /* 0x0000000515007c24 */ /* 0x000fe2000f8e0200 */
[----:B------:R-:W-:-:S03]  /*25790*/  ULDC.64 UR4, c[0x0][0x2d0] ;  /* 0x0000b40000047ab9 */ /* 0x000fc60000000a00 */
[----:B------:R-:W-:Y:S02]  /*257a0*/  IMAD.IADD R3, R3, 0x1, R0 ;  /* 0x0000000103037824 */ /* 0x000fe400078e0200 */
[----:B------:R-:W3:Y:S01]  /*257b0*/  @P0 LDC R0, c[0x0][0x450] ;  /* 0x00011400ff000b82 */ /* 0x000ee20000000800 */
[----:B-1----:R-:W-:-:S04]  /*257c0*/  LOP3.LUT R20, R20, 0x7f, RZ, 0xc0, !PT ;  /* 0x0000007f14147812 */ /* 0x002fc800078ec0ff */
[----:B------:R-:W-:Y:S02]  /*257d0*/  SHF.R.U32.HI R21, RZ, 0x3, R20 ;  /* 0x00000003ff157819 */ /* 0x000fe40000011614 */
[----:B------:R-:W1:Y:S02]  /*257e0*/  S2R R20, SR_TID.X ;  /* 0x0000000000147919 */ /* 0x000e640000002100 */
[----:B-1----:R-:W-:-:S05]  /*257f0*/  IMAD.SHL.U32 R20, R20, 0x10, RZ ;  /* 0x0000001014147824 */ /* 0x002fca00078e00ff */
[----:B------:R-:W-:Y:S02]  /*25800*/  LOP3.LUT R20, R21, 0x70, R20, 0xf8, !PT ;  /* 0x0000007015147812 */ /* 0x000fe400078ef814 */
[----:B------:R-:W1:Y:S03]  /*25810*/  S2R R21, SR_TID.X ;  /* 0x0000000000157919 */ /* 0x000e660000002100 */
[----:B------:R-:W-:Y:S02]  /*25820*/  IMAD.IADD R5, R20, 0x1, R28 ;  /* 0x0000000114057824 */ /* 0x000fe400078e021c */
[----:B------:R-:W4:Y:S02]  /*25830*/  S2R R20, SR_TID.X ;  /* 0x0000000000147919 */ /* 0x000f240000002100 */
[----:B--2---:R-:W-:-:S04]  /*25840*/  @P0 IMAD.HI.U32 R6, R5, R6, RZ ;  /* 0x0000000605060227 */ /* 0x004fc800078e00ff */
[----:B0-----:R-:W-:Y:S01]  /*25850*/  IMAD.MOV.U32 R4, RZ, RZ, R5 ;  /* 0x000000ffff047224 */ /* 0x001fe200078e0005 */
[----:B---3--:R-:W-:-:S05]  /*25860*/  @P0 SHF.R.U32.HI R4, RZ, R0, R6 ;  /* 0x00000000ff040219 */ /* 0x008fca0000011606 */
[----:B------:R-:W-:Y:S02]  /*25870*/  IMAD.MOV R0, RZ, RZ, -R4 ;  /* 0x000000ffff007224 */ /* 0x000fe400078e0a04 */
[----:B------:R-:W-:-:S04]  /*25880*/  IMAD.WIDE.U32 R2, R4, UR4, R2 ;  /* 0x0000000404027c25 */ /* 0x000fc8000f8e0002 */
[----:B------:R-:W-:Y:S01]  /*25890*/  IMAD R0, R7, R0, R5 ;  /* 0x0000000007007224 */ /* 0x000fe200078e0205 */
[----:B------:R-:W-:-:S05]  /*258a0*/  SHF.R.S32.HI R5, RZ, 0x1f, R4 ;  /* 0x0000001fff057819 */ /* 0x000fca0000011404 */
[----:B------:R-:W-:Y:S02]  /*258b0*/  IMAD R5, R5, UR4, RZ ;  /* 0x0000000405057c24 */ /* 0x000fe4000f8e02ff */
[----:B-1----:R-:W-:Y:S02]  /*258c0*/  IMAD.SHL.U32 R21, R21, 0x8, RZ ;  /* 0x0000000815157824 */ /* 0x002fe400078e00ff */
[----:B------:R-:W-:Y:S01]  /*258d0*/  IMAD R5, R4, UR5, R5 ;  /* 0x0000000504057c24 */ /* 0x000fe2000f8e0205 */
[----:B------:R-:W-:Y:S01]  /*258e0*/  SHF.R.S32.HI R4, RZ, 0x1f, R0 ;  /* 0x0000001fff047819 */ /* 0x000fe20000011400 */
[----:B------:R-:W-:Y:S01]  /*258f0*/  ULDC.64 UR4, c[0x0][0x2c8] ;  /* 0x0000b20000047ab9 */ /* 0x000fe20000000a00 */
[----:B------:R-:W-:Y:S01]  /*25900*/  LOP3.LUT R21, R21, 0x38, RZ, 0xc0, !PT ;  /* 0x0000003815157812 */ /* 0x000fe200078ec0ff */
[----:B------:R-:W-:Y:S01]  /*25910*/  IMAD.IADD R3, R3, 0x1, R5 ;  /* 0x0000000103037824 */ /* 0x000fe200078e0205 */
[----:B----4-:R-:W-:Y:S01]  /*25920*/  LOP3.LUT R20, R20, 0x7f, RZ, 0xc0, !PT ;  /* 0x0000007f14147812 */ /* 0x010fe200078ec0ff */
[----:B------:R-:W-:Y:S01]  /*25930*/  IMAD R4, R4, UR4, RZ ;  /* 0x0000000404047c24 */ /* 0x000fe2000f8e02ff */
[C---:B------:R-:W-:Y:S01]  /*25940*/  LOP3.LUT R9, R21.reuse, 0x40, RZ, 0xfc, !PT ;  /* 0x0000004015097812 */ /* 0x040fe200078efcff */
[----:B------:R-:W-:Y:S01]  /*25950*/  IMAD.WIDE.U32 R2, R0, UR4, R2 ;  /* 0x0000000400027c25 */ /* 0x000fe2000f8e0002 */
[----:B------:R-:W-:-:S03]  /*25960*/  LOP3.LUT R10, R21, 0x80, RZ, 0xfc, !PT ;  /* 0x00000080150a7812 */ /* 0x000fc600078efcff */
[----:B------:R-:W-:Y:S01]  /*25970*/  IMAD R4, R0, UR5, R4 ;  /* 0x0000000500047c24 */ /* 0x000fe2000f8e0204 */
[----:B------:R-:W-:Y:S02]  /*25980*/  ULDC.64 UR4, c[0x0][0x280] ;  /* 0x0000a00000047ab9 */ /* 0x000fe40000000a00 */
[----:B------:R-:W-:Y:S01]  /*25990*/  LEA R0, P0, R2, UR4, 0x1 ;  /* 0x0000000402007c11 */ /* 0x000fe2000f8008ff */
        /* <DEDUP_REMOVED lines=12> */
[----:B------:R-:W1:Y:S03]  /*25a60*/  SHFL.IDX PT, R2, R4, RZ, 0x181f ;  /* 0x00181fff04027589 */ /* 0x000e6600000e0000 */
[C---:B------:R-:W-:Y:S01]  /*25a70*/  VIADD R5, R28.reuse, 0x10 ;  /* 0x000000101c057836 */ /* 0x040fe20000000000 */
[----:B------:R-:W-:Y:S01]  /*25a80*/  ISETP.GE.AND P1, PT, R28, R32, PT ;  /* 0x000000201c00720c */ /* 0x000fe20003f26270 */
[----:B------:R-:W-:-:S12]  /*25a90*/  SHFL.IDX PT, R14, R0, 0x7, 0x181f ;  /* 0x00f81f00000e7f89 */ /* 0x000fd800000e0000 */
[----:B0-----:R-:W-:-:S05]  /*25aa0*/  @!P1 LEA R3, P4, R8, R3, 0x1 ;  /* 0x0000000308039211 */ /* 0x001fca00078808ff */
[----:B-1----:R-:W-:-:S05]  /*25ab0*/  @!P1 IMAD.X R2, RZ, RZ, R2, P4 ;  /* 0x000000ffff029224 */ /* 0x002fca00020e0602 */
[----:B------:R-:W-:-:S04]  /*25ac0*/  @!P1 LOP3.LUT R3, R3, R2, RZ, 0x3c, !PT ;  /* 0x0000000203039212 */ /* 0x000fc800078e3cff */
[----:B------:R-:W-:-:S04]  /*25ad0*/  @!P1 LOP3.LUT R2, R3, R2, RZ, 0x3c, !PT ;  /* 0x0000000203029212 */ /* 0x000fc800078e3cff */
[----:B------:R-:W-:-:S05]  /*25ae0*/  @!P1 LOP3.LUT R3, R3, R2, RZ, 0x3c, !PT ;  /* 0x0000000203039212 */ /* 0x000fca00078e3cff */
[----:B------:R-:W-:Y:S04]  /*25af0*/  @!P1 LDGSTS.E.BYPASS.LTC128B.128 [R37+0xc400], desc[UR60][R2.64], !P3 ;  /* 0x0c40000002259fae */ /* 0x000fe8000d901d7c */
[----:B------:R-:W-:Y:S04]  /*25b00*/  @!P1 LDGSTS.E.BYPASS.LTC128B.128 [R37+0x10400], desc[UR60][R2.64+0x80], !P2 ;  /* 0x1040008002259fae */ /* 0x000fe8000d101d7c */
[----:B------:R0:W-:Y:S01]  /*25b10*/  @!P1 LDGSTS.E.BYPASS.LTC128B.128 [R37+0x14400], desc[UR60][R2.64+0x100], !P0 ;  /* 0x1440010002259fae */ /* 0x0001e2000c101d7c */
[----:B------:R-:W-:Y:S01]  /*25b20*/  ISETP.GE.AND P1, PT, R5, R32, PT ;  /* 0x000000200500720c */ /* 0x000fe20003f26270 */
[----:B------:R-:W-:-:S02]  /*25b30*/  VIADD R5, R28, 0x20 ;  /* 0x000000201c057836 */ /* 0x000fc40000000000 */
[----:B0-----:R-:W0:Y:S04]  /*25b40*/  SHFL.IDX PT, R3, R0, 0x1, 0x181f ;  /* 0x00381f0000037f89 */ /* 0x001e2800000e0000 */
[----:B------:R-:W1:Y:S06]  /*25b50*/  SHFL.IDX PT, R2, R4, 0x1, 0x181f ;  /* 0x00381f0004027f89 */ /* 0x000e6c00000e0000 */
        /* <DEDUP_REMOVED lines=61> */
[----:B-1----:R-:W-:-:S05]  /*25f30*/  @!P1 IMAD.X R2, RZ, RZ, R2, P4 ;  /* 0x000000ffff029224 */ /* 0x002fca00020e0602 */
[----:B------:R-:W-:-:S04]  /*25f40*/  @!P1 LOP3.LUT R3, R3, R2, RZ, 0x3c, !PT ;  /* 0x0000000203039212 */ /* 0x000fc800078e3cff */
[----:B------:R-:W-:-:S04]  /*25f50*/  @!P1 LOP3.LUT R2, R3, R2, RZ, 0x3c, !PT ;  /* 0x0000000203029212 */ /* 0x000fc800078e3cff */
[----:B------:R-:W-:-:S05]  /*25f60*/  @!P1 LOP3.LUT R3, R3, R2, RZ, 0x3c, !PT ;  /* 0x0000000203039212 */ /* 0x000fca00078e3cff */
[----:B------:R0:W-:Y:S04]  /*25f70*/  @!P1 LDGSTS.E.BYPASS.LTC128B.128 [R37+0xf400], desc[UR60][R2.64], !P3 ;  /* 0x0f40000002259fae */ /* 0x0001e8000d901d7c */
[----:B------:R0:W-:Y:S04]  /*25f80*/  @!P1 LDGSTS.E.BYPASS.LTC128B.128 [R37+0x13400], desc[UR60][R2.64+0x80], !P2 ;  /* 0x1340008002259fae */ /* 0x0001e8000d101d7c */
[----:B--2---:R0:W-:Y:S02]  /*25f90*/  @!P1 LDGSTS.E.BYPASS.LTC128B.128 [R37+0x17400], desc[UR60][R2.64+0x100], !P0 ;  /* 0x1740010002259fae */ /* 0x0041e4000c101d7c */
.L_x_2103:
        /* <DEDUP_REMOVED lines=12> */
.L_x_1953:
[----:B------:R-:W-:Y:S05]  /*26060*/  BSYNC B0 ;  /* 0x0000000000007941 */ /* 0x000fea0003800000 */
.L_x_1952:
[----:B------:R-:W-:Y:S01]  /*26070*/  NOP ;  /* 0x0000000000007918 */ /* 0x000fe20000000000 */
[----:B------:R-:W-:-:S13]  /*26080*/  PLOP3.LUT P0, PT, PT, PT, PT, 0x80, 0x0 ;  /* 0x000000000000781c */ /* 0x000fda0003f0f070 */
.L_x_1954:
        /* <DEDUP_REMOVED lines=8> */
[----:B------:R-:W-:Y:S01]  /*26110*/  LEA.HI R0, R2, R2, RZ, 0x1 ;  /* 0x0000000202007211 */ /* 0x000fe200078f08ff */
[----:B------:R0:W-:Y:S03]  /*26120*/  STL [R1+0x28], R2 ;  /* 0x0000280201007387 */ /* 0x0001e60000100800 */
[----:B------:R-:W-:-:S05]  /*26130*/  LOP3.LUT R0, R0, 0xfffffffe, RZ, 0xc0, !PT ;  /* 0xfffffffe00007812 */ /* 0x000fca00078ec0ff */
[----:B------:R-:W-:-:S05]  /*26140*/  IMAD.IADD R0, R2, 0x1, -R0 ;  /* 0x0000000102007824 */ /* 0x000fca00078e0a00 */
[----:B0-----:R-:W-:Y:S01]  /*26150*/  SHF.L.U32 R2, R0, 0x1f, RZ ;  /* 0x0000001f00027819 */ /* 0x001fe200000006ff */
[----:B------:R-:W-:Y:S01]  /*26160*/  NOP ;  /* 0x0000000000007918 */ /* 0x000fe20000000000 */
[----:B------:R-:W2:Y:S01]  /*26170*/  LDL.LU R3, [R1+0x24] ;  /* 0x0000240001037983 */ /* 0x000ea20000300800 */
[----:B------:R0:W-:Y:S01]  /*26180*/  SYNCS.ARRIVE.TRANS64.A1T0 RZ, [R23+URZ+0x2a800], RZ ;  /* 0x02a800ff17ff79a7 */ /* 0x0001e2000810003f */
[----:B------:R-:W-:Y:S01]  /*26190*/  BSSY B0, `(.L_x_1955) ;  /* 0x0000004000007945 */ /* 0x000fe20003800000 */
[----:B------:R-:W1:Y:S01]  /*261a0*/  SYNCS.PHASECHK.TRANS64.TRYWAIT P0, [R23+URZ+0x2a820], R2 ;  /* 0x02a82002170075a7 */ /* 0x000e62000800017f */
[----:B--2---:R-:W-:Y:S02]  /*261b0*/  VIADD R0, R3, 0xfffffffe ;  /* 0xfffffffe03007836 */ /* 0x004fe40000000000 */
[----:B01----:R-:W-:Y:S05]  /*261c0*/  @!P0 BRA `(.L_x_1956) ;  /* 0x0000005000648947 */ /* 0x003fea0003800000 */
.L_x_2104:
[----:B------:R-:W-:Y:S05]  /*261d0*/  BSYNC B0 ;  /* 0x0000000000007941 */ /* 0x000fea0003800000 */
.L_x_1955:
[----:B------:R-:W2:Y:S01]  /*261e0*/  LDL R3, [R1+0x8] ;  /* 0x0000080001037983 */ /* 0x000ea20000100800 */
[----:B------:R-:W-:Y:S01]  /*261f0*/  BSSY B0, `(.L_x_1957) ;  /* 0x00000fd000007945 */ /* 0x000fe20003800000 */
[----:B--2---:R-:W-:-:S13]  /*26200*/  ISETP.GE.AND P0, PT, R0, R3, PT ;  /* 0x000000030000720c */ /* 0x004fda0003f06270 */
[----:B------:R-:W-:Y:S05]  /*26210*/  @!P0 BRA `(.L_x_1958) ;  /* 0x0000000c00e88947 */ /* 0x000fea0003800000 */
[----:B------:R-:W-:Y:S02]  /*26220*/  IMAD.MOV.U32 R10, RZ, RZ, R27 ;  /* 0x000000ffff0a7224 */ /* 0x000fe400078e001b */
[----:B------:R-:W-:Y:S02]  /*26230*/  IMAD.MOV.U32 R20, RZ, RZ, R29 ;  /* 0x000000ffff147224 */ /* 0x000fe400078e001d */
[----:B------:R-:W-:-:S07]  /*26240*/  IMAD.MOV.U32 R32, RZ, RZ, R26 ;  /* 0x000000ffff207224 */ /* 0x000fce00078e001a */
.L_x_1971:
[----:B0-----:R-:W2:Y:S01]  /*26250*/  LDL R2, [R1+0x4] ;  /* 0x0000040001027983 */ /* 0x001ea20000100800 */
[----:B------:R-:W0:Y:S03]  /*26260*/  LDC R7, c[0x0][0x430] ;  /* 0x00010c00ff077b82 */ /* 0x000e260000000800 */
[----:B------:R-:W3:Y:S01]  /*26270*/  LDL R8, [R1+0xc] ;  /* 0x00000c0001087983 */ /* 0x000ee20000100800 */
[----:B------:R-:W1:Y:S01]  /*26280*/  S2R R3, SR_TID.X ;  /* 0x0000000000037919 */ /* 0x000e620000002100 */
[----:B------:R-:W4:Y:S01]  /*26290*/  S2R R9, SR_TID.X ;  /* 0x0000000000097919 */ /* 0x000f220000002100 */
[----:B0-----:R-:W-:-:S13]  /*262a0*/  ISETP.NE.AND P0, PT, R7, 0x1, PT ;  /* 0x000000010700780c */ /* 0x001fda0003f05270 */
[----:B------:R-:W0:Y:S01]  /*262b0*/  @P0 LDC R5, c[0x0][0x434] ;  /* 0x00010d00ff050b82 */ /* 0x000e220000000800 */
[----:B-1----:R-:W-:-:S04]  /*262c0*/  LOP3.LUT R3, R3, 0x7f, RZ, 0xc0, !PT ;  /* 0x0000007f03037812 */ /* 0x002fc800078ec0ff */
[----:B------:R-:W-:Y:S01]  /*262d0*/  SHF.R.U32.HI R3, RZ, 0x3, R3 ;  /* 0x00000003ff037819 */ /* 0x000fe20000011603 */
[----:B----4-:R-:W-:-:S05]  /*262e0*/  IMAD.SHL.U32 R9, R9, 0x10, RZ ;  /* 0x0000001009097824 */ /* 0x010fca00078e00ff */
[----:B------:R-:W-:Y:S02]  /*262f0*/  LOP3.LUT R9, R3, 0x70, R9, 0xf8, !PT ;  /* 0x0000007003097812 */ /* 0x000fe400078ef809 */
[----:B------:R-:W1:Y:S02]  /*26300*/  @P0 LDC R3, c[0x0][0x438] ;  /* 0x00010e00ff030b82 */ /* 0x000e640000000800 */
[----:B------:R-:W-:Y:S01]  /*26310*/  ISETP.GT.U32.AND P2, PT, R9, 0x5f, PT ;  /* 0x0000005f0900780c */ /* 0x000fe20003f44070 */
[----:B--2---:R-:W-:-:S04]  /*26320*/  IMAD R4, R0, 0x60, R2 ;  /* 0x0000006000047824 */ /* 0x004fc800078e0202 */
[----:B------:R-:W-:-:S04]  /*26330*/  IMAD.IADD R4, R9, 0x1, R4 ;  /* 0x0000000109047824 */ /* 0x000fc800078e0204 */
[----:B0-----:R-:W-:-:S04]  /*26340*/  @P0 IMAD.HI.U32 R6, R4, R5, RZ ;  /* 0x0000000504060227 */ /* 0x001fc800078e00ff */
[----:B------:R-:W-:Y:S01]  /*26350*/  IMAD.MOV.U32 R2, RZ, RZ, R4 ;  /* 0x000000ffff027224 */ /* 0x000fe200078e0004 */
[----:B-1----:R-:W-:-:S05]  /*26360*/  @P0 SHF.R.U32.HI R2, RZ, R3, R6 ;  /* 0x00000003ff020219 */ /* 0x002fca0000011606 */
[----:B------:R-:W-:-:S04]  /*26370*/  IMAD.MOV R3, RZ, RZ, -R2 ;  /* 0x000000ffff037224 */ /* 0x000fc800078e0a02 */
[----:B------:R-:W-:Y:S02]  /*26380*/  IMAD R7, R7, R3, R4 ;  /* 0x0000000307077224 */ /* 0x000fe400078e0204 */
[----:B------:R-:W3:Y:S01]  /*26390*/  @!P2 LDC.64 R4, c[0x0][0x428] ;  /* 0x00010a00ff04ab82 */ /* 0x000ee20000000a00 */
[--C-:B------:R-:W-:Y:S01]  /*263a0*/  @!P2 SHF.R.S32.HI R3, RZ, 0x1f, R2.reuse ;  /* 0x0000001fff03a819 */ /* 0x100fe20000011402 */
[-C--:B---3--:R-:W-:Y:S02]  /*263b0*/  @!P2 IMAD R6, R8, R4.reuse, RZ ;  /* 0x000000040806a224 */ /* 0x088fe400078e02ff */
[----:B------:R-:W-:-:S04]  /*263c0*/  @!P2 IMAD.WIDE.U32 R2, R34, R4, R2 ;  /* 0x000000042202a225 */ /* 0x000fc800078e0002 */
[----:B------:R-:W-:Y:S02]  /*263d0*/  @!P2 IMAD R6, R34, R5, R6 ;  /* 0x000000052206a224 */ /* 0x000fe400078e0206 */
[----:B------:R-:W0:Y:S02]  /*263e0*/  @!P2 LDC.64 R4, c[0x0][0x418] ;  /* 0x00010600ff04ab82 */ /* 0x000e240000000a00 */
[----:B------:R-:W-:Y:S02]  /*263f0*/  @!P2 IMAD.IADD R3, R6, 0x1, R3 ;  /* 0x000000010603a824 */ /* 0x000fe400078e0203 */
[----:B------:R-:W-:Y:S01]  /*26400*/  IMAD.MOV.U32 R6, RZ, RZ, RZ ;  /* 0x000000ffff067224 */ /* 0x000fe200078e00ff */
[----:B0-----:R-:W-:-:S04]  /*26410*/  @!P2 LEA R4, P0, R2, R4, 0x2 ;  /* 0x000000040204a211 */ /* 0x001fc800078010ff */
[----:B------:R-:W-:-:S05]  /*26420*/  @!P2 LEA.HI.X R5, R2, R5, R3, 0x2, P0 ;  /* 0x000000050205a211 */ /* 0x000fca00000f1403 */
[----:B------:R0:W5:Y:S01]  /*26430*/  @!P2 LDG.E R6, desc[UR60][R4.64] ;  /* 0x0000003c0406a981 */ /* 0x000162000c1e1900 */
[----:B------:R-:W-:Y:S01]  /*26440*/  LOP3.LUT P1, RZ, R22, 0x10, RZ, 0xc0, !PT ;  /* 0x0000001016ff7812 */ /* 0x000fe2000782c0ff */
[----:B------:R-:W-:-:S05]  /*26450*/  VIADD R27, R10, 0x1 ;  /* 0x000000010a1b7836 */ /* 0x000fca0000000000 */
        /* <DEDUP_REMOVED lines=8> */
.L_x_1959:
[----:B------:R-:W-:Y:S01]  /*264e0*/  IMAD R5, R27, 0x8, R23 ;  /* 0x000000081b057824 */ /* 0x000fe200078e0217 */
[----:B------:R-:W-:Y:S01]  /*264f0*/  SHF.L.U32 R0, R29, 0x1f, RZ ;  /* 0x0000001f1d007819 */ /* 0x000fe200000006ff */
[----:B------:R-:W-:Y:S03]  /*26500*/  BSSY B1, `(.L_x_1960) ;  /* 0x0000003000017945 */ /* 0x000fe60003800000 */
[----:B------:R-:W0:Y:S02]  /*26510*/  SYNCS.PHASECHK.TRANS64.TRYWAIT P0, [R5+URZ+0x2a840], R0 ;  /* 0x02a84000050075a7 */ /* 0x000e24000800017f */
[----:B0-----:R-:W-:Y:S05]  /*26520*/  @!P0 BRA `(.L_x_1961) ;  /* 0x0000004c00a08947 */ /* 0x001fea0003800000 */
.L_x_2105:
[----:B------:R-:W-:Y:S05]  /*26530*/  BSYNC B1 ;  /* 0x0000000000017941 */ /* 0x000fea0003800000 */
.L_x_1960:
        /* <DEDUP_REMOVED lines=68> */
.L_x_2119:
        /* <DEDUP_REMOVED lines=10> */
.L_x_1963:
        /* <DEDUP_REMOVED lines=10> */
.L_x_1964:
[----:B------:R2:W-:Y:S01]  /*26ac0*/  SYNCS.ARRIVE.TRANS64.A1T0 RZ, [R5+URZ+0x2a830], RZ ;  /* 0x02a830ff05ff79a7 */ /* 0x0005e2000810003f */
[----:B------:R-:W-:Y:S05]  /*26ad0*/  @!P2 BRA `(.L_x_1965) ;  /* 0x000000000004a947 */ /* 0x000fea0003800000 */
[----:B------:R-:W-:Y:S01]  /*26ae0*/  BPT.TRAP 0x1 ;  /* 0x000000040000795c */ /* 0x000fe20000300000 */
.L_x_1965:
[----:B-1----:R-:W-:Y:S01]  /*26af0*/  SHF.L.U32 R2, R20, 0x1f, RZ ;  /* 0x0000001f14027819 */ /* 0x002fe200000006ff */
[----:B--2---:R-:W-:Y:S01]  /*26b00*/  IMAD R5, R10, 0x8, R23 ;  /* 0x000000080a057824 */ /* 0x004fe200078e0217 */
[----:B------:R-:W-:Y:S03]  /*26b10*/  BSSY B1, `(.L_x_1966) ;  /* 0x0000003000017945 */ /* 0x000fe60003800000 */
[----:B------:R-:W1:Y:S02]  /*26b20*/  SYNCS.PHASECHK.TRANS64.TRYWAIT P0, [R5+URZ+0x2a860], R2 ;  /* 0x02a86002050075a7 */ /* 0x000e64000800017f */
[----:B-1----:R-:W-:Y:S05]  /*26b30*/  @!P0 BRA `(.L_x_1967) ;  /* 0x00000050000c8947 */ /* 0x002fea0003800000 */
.L_x_2120:
[----:B------:R-:W-:Y:S05]  /*26b40*/  BSYNC B1 ;  /* 0x0000000000017941 */ /* 0x000fea0003800000 */
.L_x_1966:
        /* <DEDUP_REMOVED lines=55> */
.L_x_2134:
[C---:B------:R-:W-:Y:S01]  /*26ec0*/  ISETP.LT.OR P1, PT, R8.reuse, 0x51, !P1 ;  /* 0x000000510800780c */ /* 0x040fe20004f21670 */
[----:B------:R-:W-:Y:S01]  /*26ed0*/  ULDC.64 UR4, c[0x0][0x328] ;  /* 0x0000ca0000047ab9 */ /* 0x000fe20000000a00 */
[----:B------:R-:W-:Y:S02]  /*26ee0*/  ISETP.LT.OR P0, PT, R8, 0x51, !P0 ;  /* 0x000000510800780c */ /* 0x000fe40004701670 */
[----:B-1----:R-:W-:Y:S01]  /*26ef0*/  IADD3 R2, P2, R2, R0, RZ ;  /* 0x0000000002027210 */ /* 0x002fe20007f5e0ff */
[----:B------:R-:W-:-:S04]  /*26f00*/  IMAD R0, R21, UR4, RZ ;  /* 0x0000000415007c24 */ /* 0x000fc8000f8e02ff */
[----:B------:R-:W-:Y:S02]  /*26f10*/  IMAD.X R3, RZ, RZ, R24, P2 ;  /* 0x000000ffff037224 */ /* 0x000fe400010e0618 */
[----:B------:R-:W-:-:S03]  /*26f20*/  IMAD R9, R7, UR5, R0 ;  /* 0x0000000507097c24 */ /* 0x000fc6000f8e0200 */
        /* <DEDUP_REMOVED lines=14> */
.L_x_1969:
        /* <DEDUP_REMOVED lines=10> */
.L_x_1970:
[----:B------:R-:W2:Y:S01]  /*270b0*/  LDL R0, [R1+0x8] ;  /* 0x0000080001007983 */ /* 0x000ea20000100800 */
[----:B------:R-:W-:Y:S01]  /*270c0*/  ULDC.64 UR4, c[0x0][0x330] ;  /* 0x0000cc0000047ab9 */ /* 0x000fe20000000a00 */
[----:B------:R1:W-:Y:S01]  /*270d0*/  SYNCS.ARRIVE.TRANS64.A1T0 RZ, [R5+URZ+0x2a850], RZ ;  /* 0x02a850ff05ff79a7 */ /* 0x0003e2000810003f */
[----:B------:R-:W-:Y:S02]  /*270e0*/  IMAD.MOV.U32 R3, RZ, RZ, R7 ;  /* 0x000000ffff037224 */ /* 0x000fe400078e0007 */
[----:B------:R-:W-:Y:S02]  /*270f0*/  IMAD.MOV.U32 R10, RZ, RZ, R27 ;  /* 0x000000ffff0a7224 */ /* 0x000fe400078e001b */
        /* <DEDUP_REMOVED lines=9> */
[C---:B--2---:R-:W-:Y:S01]  /*27190*/  ISETP.GT.AND P0, PT, R26.reuse, R0, PT ;  /* 0x000000001a00720c */ /* 0x044fe20003f04270 */
[----:B------:R-:W-:-:S12]  /*271a0*/  VIADD R0, R26, 0xffffffff ;  /* 0xffffffff1a007836 */ /* 0x000fd80000000000 */
[----:B------:R-:W-:Y:S05]  /*271b0*/  @P0 BRA `(.L_x_1971) ;  /* 0xfffffff000240947 */ /* 0x000fea000383ffff */
.L_x_1958:
[----:B------:R-:W-:Y:S05]  /*271c0*/  BSYNC B0 ;  /* 0x0000000000007941 */ /* 0x000fea0003800000 */
.L_x_1957:
[----:B0-----:R-:W0:Y:S01]  /*271d0*/  S2R R2, SR_TID.X ;  /* 0x0000000000027919 */ /* 0x001e220000002100 */
[----:B------:R-:W-:Y:S01]  /*271e0*/  BSSY B0, `(.L_x_1972) ;  /* 0x0000010000007945 */ /* 0x000fe20003800000 */
[----:B0-----:R-:W-:-:S04]  /*271f0*/  LOP3.LUT R2, R2, 0x7f, RZ, 0xc0, !PT ;  /* 0x0000007f02027812 */ /* 0x001fc800078ec0ff */
[----:B------:R-:W-:-:S13]  /*27200*/  ISETP.NE.AND P0, PT, R2, RZ, PT ;  /* 0x000000ff0200720c */ /* 0x000fda0003f05270 */
[----:B------:R-:W-:Y:S05]  /*27210*/  @P0 BRA `(.L_x_1973) ;  /* 0x0000000000300947 */ /* 0x000fea0003800000 */
[----:B------:R-:W0:Y:S01]  /*27220*/  S2R R5, SR_LANEID ;  /* 0x0000000000057919 */ /* 0x000e220000000000 */
[----:B------:R-:W-:Y:S01]  /*27230*/  VOTEU.ANY UR4, UPT, PT ;  /* 0x0000000000047886 */ /* 0x000fe200038e0100 */
[----:B------:R-:W1:Y:S01]  /*27240*/  LDC.64 R2, c[0x0][0xc60] ;  /* 0x00031800ff027b82 */ /* 0x000e620000000a00 */
[----:B------:R-:W0:Y:S02]  /*27250*/  FLO.U32 R0, UR4 ;  /* 0x0000000400007d00 */ /* 0x000e2400080e0000 */
[----:B0-----:R-:W-:-:S06]  /*27260*/  ISETP.EQ.U32.AND P0, PT, R0, R5, PT ;  /* 0x000000050000720c */ /* 0x001fcc0003f02070 */
[----:B------:R-:W1:Y:S07]  /*27270*/  POPC R5, UR4 ;  /* 0x0000000400057d09 */ /* 0x000e6e0008000000 */
[----:B-1----:R-:W2:Y:S01]  /*27280*/  @P0 ATOMG.E.ADD.STRONG.GPU PT, R3, desc[UR60][R2.64], R5 ;  /* 0x00000005020309a8 */ /* 0x002ea200081ee1fc */
[----:B------:R-:W0:Y:S02]  /*27290*/  S2R R4, SR_LTMASK ;  /* 0x0000000000047919 */ /* 0x000e240000003900 */
[----:B0-----:R-:W-:-:S04]  /*272a0*/  LOP3.LUT R4, R4, UR4, RZ, 0xc0, !PT ;  /* 0x0000000404047c12 */ /* 0x001fc8000f8ec0ff */
[----:B------:R-:W0:Y:S01]  /*272b0*/  POPC R7, R4 ;  /* 0x0000000400077309 */ /* 0x000e220000000000 */
[----:B--2---:R-:W0:Y:S02]  /*272c0*/  SHFL.IDX PT, R0, R3, R0, 0x1f ;  /* 0x00001f0003007589 */ /* 0x004e2400000e0000 */
[----:B0-----:R-:W-:-:S07]  /*272d0*/  IADD3 R16, R0, UR38, R7 ;  /* 0x0000002600107c10 */ /* 0x001fce000fffe007 */
.L_x_1973:
[----:B------:R-:W-:Y:S05]  /*272e0*/  BSYNC B0 ;  /* 0x0000000000007941 */ /* 0x000fea0003800000 */
.L_x_1972:
[----:B------:R-:W-:-:S13]  /*272f0*/  LOP3.LUT P0, RZ, R22, 0x10, RZ, 0xc0, !PT ;  /* 0x0000001016ff7812 */ /* 0x000fda000780c0ff */
[----:B------:R-:W-:Y:S05]  /*27300*/  @!P0 BRA `(.L_x_1974) ;  /* 0x0000000000048947 */ /* 0x000fea0003800000 */
[----:B------:R-:W-:Y:S01]  /*27310*/  BPT.TRAP 0x1 ;  /* 0x000000040000795c */ /* 0x000fe20000300000 */
.L_x_1974:
[----:B------:R-:W2:Y:S01]  /*27320*/  LDL.LU R2, [R1] ;  /* 0x0000000001027983 */ /* 0x000ea20000300800 */
[----:B------:R-:W-:Y:S01]  /*27330*/  IMAD R0, R27, 0x8, R23 ;  /* 0x000000081b007824 */ /* 0x000fe200078e0217 */
[----:B------:R-:W-:Y:S01]  /*27340*/  SHF.L.U32 R3, R29, 0x1f, RZ ;  /* 0x0000001f1d037819 */ /* 0x000fe200000006ff */
[----:B------:R-:W-:Y:S03]  /*27350*/  BSSY B0, `(.L_x_1975) ;  /* 0x0000004000007945 */ /* 0x000fe60003800000 */
[----:B------:R-:W0:Y:S01]  /*27360*/  SYNCS.PHASECHK.TRANS64.TRYWAIT P0, [R0+URZ+0x2a860], R3 ;  /* 0x02a86003000075a7 */ /* 0x000e22000800017f */
[----:B--2---:R-:W-:Y:S01]  /*27370*/  IMAD R6, R26, -0x60, R2 ;  /* 0xffffffa01a067824 */ /* 0x004fe200078e0202 */
[----:B0-----:R-:W-:Y:S06]  /*27380*/  @!P0 BRA `(.L_x_1976) ;  /* 0x0000004c00fc8947 */ /* 0x001fec0003800000 */
.L_x_2135:
[----:B------:R-:W-:Y:S05]  /*27390*/  BSYNC B0 ;  /* 0x0000000000007941 */ /* 0x000fea0003800000 */
.L_x_1975:
        /* <DEDUP_REMOVED lines=57> */
.L_x_2149:
        /* <DEDUP_REMOVED lines=11> */
.L_x_1978:
        /* <DEDUP_REMOVED lines=10> */
.L_x_1979:
[----:B------:R-:W-:Y:S01]  /*27880*/  VIADD R27, R27, 0x1 ;  /* 0x000000011b1b7836 */ /* 0x000fe20000000000 */
[----:B------:R1:W-:Y:S04]  /*27890*/  SYNCS.ARRIVE.TRANS64.A1T0 RZ, [R0+URZ+0x2a850], RZ ;  /* 0x02a850ff00ff79a7 */ /* 0x0003e8000810003f */
[----:B------:R-:W-:-:S04]  /*278a0*/  ISETP.NE.AND P0, PT, R27, 0x2, PT ;  /* 0x000000021b00780c */ /* 0x000fc80003f05270 */
[----:B-1----:R-:W-:Y:S02]  /*278b0*/  SEL R0, RZ, 0x1, P0 ;  /* 0x00000001ff007807 */ /* 0x002fe40000000000 */
[----:B------:R-:W-:Y:S02]  /*278c0*/  SEL R27, R27, RZ, P0 ;  /* 0x000000ff1b1b7207 */ /* 0x000fe40000000000 */
[----:B------:R-:W-:-:S07]  /*278d0*/  LOP3.LUT R29, R29, R0, RZ, 0x3c, !PT ;  /* 0x000000001d1d7212 */ /* 0x000fce00078e3cff */
.L_x_1936:
[----:B------:R-:W-:Y:S05]  /*278e0*/  BSYNC B7 ;  /* 0x0000000000077941 */ /* 0x000fea0003800000 */
.L_x_1934:
[----:B------:R-:W-:-:S13]  /*278f0*/  LOP3.LUT P0, RZ, R22, 0x20, RZ, 0xc0, !PT ;  /* 0x0000002016ff7812 */ /* 0x000fda000780c0ff */
[----:B------:R-:W-:Y:S05]  /*27900*/  @!P0 BRA `(.L_x_1980) ;  /* 0x0000000000248947 */ /* 0x000fea0003800000 */
[----:B------:R-:W-:Y:S05]  /*27910*/  WARPSYNC.ALL ;  /* 0x0000000000007948 */ /* 0x000fea0003800000 */
[----:B------:R-:W2:Y:S08]  /*27920*/  S2UR UR5, SR_CgaCtaId ;  /* 0x00000000000579c3 */ /* 0x000eb00000008800 */
[----:B------:R-:W-:Y:S06]  /*27930*/  BAR.SYNC.DEFER_BLOCKING 0x5, 0x180 ;  /* 0x0146000000007b1d */ /* 0x000fec0000010000 */
[----:B------:R-:W-:-:S02]  /*27940*/  UMOV UR4, 0x400 ;  /* 0x0000040000047882 */ /* 0x000fc40000000000 */
[----:B--2---:R-:W-:-:S06]  /*27950*/  ULEA UR4, UR5, UR4, 0x18 ;  /* 0x0000000405047291 */ /* 0x004fcc000f8ec03f */
[----:B0-----:R-:W-:-:S05]  /*27960*/  IMAD.U32 R23, RZ, RZ, UR4 ;  /* 0x00000004ff177e24 */ /* 0x001fca000f8e00ff */
[----:B------:R2:W3:Y:S01]  /*27970*/  LDS.128 R16, [R23+0x2a8d0] ;  /* 0x02a8d00017107984 */ /* 0x0004e20000000c00 */
[----:B------:R-:W-:Y:S06]  /*27980*/  BAR.ARV 0x4, 0x180 ;  /* 0x0106000000007b1d */ /* 0x000fec0000002000 */
[----:B------:R-:W-:Y:S05]  /*27990*/  BRA `(.L_x_1981) ;  /* 0x0000000800cc7947 */ /* 0x000fea0003800000 */
.L_x_1980:
[----:B------:R-:W2:Y:S01]  /*279a0*/  S2R R8, SR_TID.X ;  /* 0x0000000000087919 */ /* 0x000ea20000002100 */
[----:B------:R-:W-:Y:S01]  /*279b0*/  UMOV UR4, 0xffffffff ;  /* 0xffffffff00047882 */ /* 0x000fe20000000000 */
[----:B--2---:R-:W-:-:S04]  /*279c0*/  LOP3.LUT R8, R8, 0x1f, RZ, 0xc0, !PT ;  /* 0x0000001f08087812 */ /* 0x004fc800078ec0ff */
        /* <DEDUP_REMOVED lines=32> */
[----:B------:R0:W2:Y:S02]  /*27bd0*/  SHFL.IDX PT, R14, R2, 0x1f, 0x1f ;  /* 0x03e01f00020e7f89 */ /* 0x0000a400000e0000 */
.L_x_2159:
[----:B------:R-:W-:Y:S02]  /*27be0*/  ULDC UR4, c[0x0][0xc38] ;  /* 0x00030e0000047ab9 */ /* 0x000fe40000000800 */
[----:B------:R-:W-:-:S04]  /*27bf0*/  IMAD.U32 R7, RZ, RZ, UR4 ;  /* 0x00000004ff077e24 */ /* 0x000fc8000f8e00ff */
[----:B--2---:R-:W-:-:S04]  /*27c00*/  IMAD R14, R14, R7, RZ ;  /* 0x000000070e0e7224 */ /* 0x004fc800078e02ff */
[----:B------:R-:W-:-:S05]  /*27c10*/  IMAD.IADD R9, R4, 0x1, R14 ;  /* 0x0000000104097824 */ /* 0x000fca00078e020e */
[----:B------:R-:W-:-:S13]  /*27c20*/  ISETP.GT.AND P6, PT, R9, R0, PT ;  /* 0x000000000900720c */ /* 0x000fda0003fc4270 */
[----:B------:R-:W-:Y:S05]  /*27c30*/  @P6 BRA `(.L_x_1983) ;  /* 0x00000000009c6947 */ /* 0x000fea0003800000 */
.L_x_1988:
[----:B0-----:R-:W0:Y:S01]  /*27c40*/  LDC R2, c[0x0][0xc3c] ;  /* 0x00030f00ff027b82 */ /* 0x001e220000000800 */
[----:B------:R-:W-:-:S05]  /*27c50*/  VIADD R19, R19, 0x1f ;  /* 0x0000001f13137836 */ /* 0x000fca0000000000 */
[----:B0-----:R-:W-:-:S13]  /*27c60*/  ISETP.GE.AND P6, PT, R19, R2, PT ;  /* 0x000000021300720c */ /* 0x001fda0003fc6270 */
[----:B------:R-:W-:Y:S05]  /*27c70*/  @P6 BRA `(.L_x_1984) ;  /* 0x0000000400d06947 */ /* 0x000fea0003800000 */
[----:B------:R-:W0:Y:S01]  /*27c80*/  S2R R3, SR_TID.X ;  /* 0x0000000000037919 */ /* 0x000e220000002100 */
        /* <DEDUP_REMOVED lines=9> */
.L_x_1986:
[----:B------:R-:W-:Y:S05]  /*27d20*/  BSYNC B0 ;  /* 0x0000000000007941 */ /* 0x000fea0003800000 */
.L_x_1985:
[----:B------:R-:W-:-:S03]  /*27d30*/  UMOV UR4, 0xffffffff ;  /* 0xffffffff00047882 */ /* 0x000fc60000000000 */
[----:B------:R-:W-:Y:S05]  /*27d40*/  BRA.DIV UR4, `(.L_x_1987) ;  /* 0x0000005204b07947 */ /* 0x000fea000b800000 */
[----:B-----5:R-:W2:Y:S02]  /*27d50*/  SHFL.UP PT, R14, R5, 0x1, RZ ;  /* 0x04200000050e7989 */ /* 0x020ea400000e00ff */
[----:B--2---:R-:W-:-:S05]  /*27d60*/  SEL R14, R14, RZ, P1 ;  /* 0x000000ff0e0e7207 */ /* 0x004fca0000800000 */
        /* <DEDUP_REMOVED lines=14> */
.L_x_2167:
[----:B------:R-:W-:Y:S02]  /*27e50*/  ULDC UR4, c[0x0][0xc38] ;  /* 0x00030e0000047ab9 */ /* 0x000fe40000000800 */
[----:B------:R-:W-:-:S04]  /*27e60*/  IMAD.U32 R7, RZ, RZ, UR4 ;  /* 0x00000004ff077e24 */ /* 0x000fc8000f8e00ff */
[----:B--2---:R-:W-:-:S04]  /*27e70*/  IMAD R14, R14, R7, RZ ;  /* 0x000000070e0e7224 */ /* 0x004fc800078e02ff */
[----:B------:R-:W-:-:S05]  /*27e80*/  IMAD.IADD R9, R14, 0x1, R9 ;  /* 0x000000010e097824 */ /* 0x000fca00078e0209 */
[----:B------:R-:W-:-:S13]  /*27e90*/  ISETP.GT.AND P6, PT, R9, R0, PT ;  /* 0x000000000900720c */ /* 0x000fda0003fc4270 */
[----:B------:R-:W-:Y:S05]  /*27ea0*/  @!P6 BRA `(.L_x_1988) ;  /* 0xfffffffc0064e947 */ /* 0x000fea000383ffff */
.L_x_1983:
        /* <DEDUP_REMOVED lines=8> */
.L_x_2171:
[----:B------:R-:W-:Y:S01]  /*27f30*/  ISETP.NE.AND P0, PT, R3, RZ, PT ;  /* 0x000000ff0300720c */ /* 0x000fe20003f05270 */
[----:B------:R-:W-:-:S12]  /*27f40*/  IMAD.MOV.U32 R14, RZ, RZ, RZ ;  /* 0x000000ffff0e7224 */ /* 0x000fd800078e00ff */
[----:B------:R-:W-:Y:S05]  /*27f50*/  @!P0 BRA `(.L_x_1990) ;  /* 0x0000000000108947 */ /* 0x000fea0003800000 */
[----:B------:R-:W-:Y:S01]  /*27f60*/  UMOV UR4, 0xffffffff ;  /* 0xffffffff00047882 */ /* 0x000fe20000000000 */
[----:B------:R-:W-:Y:S02]  /*27f70*/  VIADD R12, R4, 0xffffffff ;  /* 0xffffffff040c7836 */ /* 0x000fe40000000000 */
[----:B------:R-:W-:Y:S05]  /*27f80*/  BRA.DIV UR4, `(.L_x_1991) ;  /* 0x0000005604247947 */ /* 0x000fea000b800000 */
[----:B------:R4:W0:Y:S02]  /*27f90*/  SHFL.IDX PT, R14, R2, R12, 0x1f ;  /* 0x00001f0c020e7589 */ /* 0x00082400000e0000 */
.L_x_1990:
[----:B0---4-:R-:W0:Y:S01]  /*27fa0*/  LDC.64 R2, c[0x0][0xc90] ;  /* 0x00032400ff027b82 */ /* 0x011e220000000a00 */
[----:B------:R-:W-:-:S04]  /*27fb0*/  IMAD.IADD R19, R4, 0x1, R19 ;  /* 0x0000000104137824 */ /* 0x000fc800078e0213 */
[----:B0-----:R-:W-:-:S05]  /*27fc0*/  IMAD.WIDE R2, R19, 0x4, R2 ;  /* 0x0000000413027825 */ /* 0x001fca00078e0202 */
[----:B------:R0:W2:Y:S01]  /*27fd0*/  LDG.E R6, desc[UR60][R2.64] ;  /* 0x0000003c02067981 */ /* 0x0000a2000c1e1900 */
[----:B------:R-:W-:Y:S02]  /*27fe0*/  IMAD R16, R14, R7, R16 ;  /* 0x000000070e107224 */ /* 0x000fe400078e0210 */
[----:B0-----:R-:W-:Y:S02]  /*27ff0*/  IMAD.MOV.U32 R2, RZ, RZ, RZ ;  /* 0x000000ffff027224 */ /* 0x001fe400078e00ff */
        /* <DEDUP_REMOVED lines=60> */
.L_x_1984:
[----:B------:R-:W-:Y:S01]  /*283c0*/  UMOV UR4, URZ ;  /* 0x0000003f00047c82 */ /* 0x000fe20008000000 */
[----:B------:R-:W-:Y:S01]  /*283d0*/  UMOV UR5, URZ ;  /* 0x0000003f00057c82 */ /* 0x000fe20008000000 */
[----:B------:R-:W-:Y:S01]  /*283e0*/  ULDC UR6, c[0x0][0xc3c] ;  /* 0x00030f0000067ab9 */ /* 0x000fe20000000800 */
[----:B------:R-:W-:Y:S02]  /*283f0*/  IMAD.MOV.U32 R16, RZ, RZ, R0 ;  /* 0x000000ffff107224 */ /* 0x000fe400078e0000 */
[----:B------:R-:W-:Y:S02]  /*28400*/  IMAD.U32 R17, RZ, RZ, UR4 ;  /* 0x00000004ff117e24 */ /* 0x000fe4000f8e00ff */
[----:B------:R-:W-:Y:S02]  /*28410*/  IMAD.U32 R18, RZ, RZ, UR5 ;  /* 0x00000005ff127e24 */ /* 0x000fe4000f8e00ff */
[----:B------:R-:W-:-:S07]  /*28420*/  IMAD.U32 R19, RZ, RZ, UR6 ;  /* 0x00000006ff137e24 */ /* 0x000fce000f8e00ff */
.L_x_1992:
[----:B------:R-:W0:Y:S01]  /*28430*/  S2R R0, SR_TID.X ;  /* 0x0000000000007919 */ /* 0x000e220000002100 */
[----:B------:R-:W-:Y:S05]  /*28440*/  WARPSYNC.ALL ;  /* 0x0000000000007948 */ /* 0x000fea0003800000 */
[----:B------:R-:W-:Y:S01]  /*28450*/  BAR.SYNC.DEFER_BLOCKING 0x4, 0x180 ;  /* 0x0106000000007b1d */ /* 0x000fe20000010000 */
[----:B0-----:R-:W-:-:S04]  /*28460*/  LOP3.LUT R0, R0, 0x1f, RZ, 0xc0, !PT ;  /* 0x0000001f00007812 */ /* 0x001fc800078ec0ff */
[----:B------:R-:W-:-:S13]  /*28470*/  ISETP.NE.AND P0, PT, R0, RZ, PT ;  /* 0x000000ff0000720c */ /* 0x000fda0003f05270 */
[----:B------:R-:W0:Y:S01]  /*28480*/  @!P0 S2R R3, SR_CgaCtaId ;  /* 0x0000000000038919 */ /* 0x000e220000008800 */
[----:B------:R-:W-:-:S04]  /*28490*/  @!P0 MOV R0, 0x400 ;  /* 0x0000040000008802 */ /* 0x000fc80000000f00 */
[----:B0-----:R-:W-:-:S05]  /*284a0*/  @!P0 LEA R23, R3, R0, 0x18 ;  /* 0x0000000003178211 */ /* 0x001fca00078ec0ff */
[----:B------:R0:W-:Y:S01]  /*284b0*/  @!P0 STS.128 [R23+0x2a8d0], R16 ;  /* 0x02a8d01017008388 */ /* 0x0001e20000000c00 */
[----:B------:R-:W-:Y:S06]  /*284c0*/  BAR.ARV 0x5, 0x180 ;  /* 0x0146000000007b1d */ /* 0x000fec0000002000 */
.L_x_1981:
[----:B------:R-:W-:Y:S02]  /*284d0*/  ULDC UR4, c[0x0][0xc3c] ;  /* 0x00030f0000047ab9 */ /* 0x000fe40000000800 */
[----:B---3--:R-:W-:-:S13]  /*284e0*/  ISETP.GE.AND P0, PT, R19, UR4, PT ;  /* 0x0000000413007c0c */ /* 0x008fda000bf06270 */
[----:B------:R-:W-:Y:S05]  /*284f0*/  @!P0 BRA `(.L_x_1993) ;  /* 0xffffff9c00008947 */ /* 0x000fea000383ffff */
[----:B------:R-:W-:Y:S05]  /*28500*/  BSYNC B8 ;  /* 0x0000000000087941 */ /* 0x000fea0003800000 */
.L_x_1876:
[----:B------:R-:W3:Y:S01]  /*28510*/  LDL.LU R0, [R1+0x28] ;  /* 0x0000280001007983 */ /* 0x000ee20000300800 */
[----:B------:R-:W-:Y:S01]  /*28520*/  BSSY B0, `(.L_x_1994) ;  /* 0x000000b000007945 */ /* 0x000fe20003800000 */
[----:B------:R-:W4:Y:S01]  /*28530*/  S2R R5, SR_CgaCtaId ;  /* 0x0000000000057919 */ /* 0x000f220000008800 */
[----:B---3--:R-:W-:-:S05]  /*28540*/  VIADD R0, R0, 0x1 ;  /* 0x0000000100007836 */ /* 0x008fca0000000000 */
        /* <DEDUP_REMOVED lines=8> */
.L_x_2174:
[----:B------:R-:W-:Y:S05]  /*285d0*/  BSYNC B0 ;  /* 0x0000000000007941 */ /* 0x000fea0003800000 */
.L_x_1994:
[----:B------:R-:W-:-:S03]  /*285e0*/  UMOV UR4, 0xffffffff ;  /* 0xffffffff00047882 */ /* 0x000fc60000000000 */
[----:B------:R-:W-:Y:S05]  /*285f0*/  BRA.DIV UR4, `(.L_x_1996) ;  /* 0x0000004e04c07947 */ /* 0x000fea000b800000 */
[----:B0-----:R-:W0:Y:S02]  /*28600*/  S2R R0, SR_TID.X ;  /* 0x0000000000007919 */ /* 0x001e240000002100 */
[----:B0-----:R-:W-:-:S04]  /*28610*/  SHF.R.U32.HI R0, RZ, 0x5, R0 ;  /* 0x00000005ff007819 */ /* 0x001fc80000011600 */
[----:B------:R-:W-:-:S05]  /*28620*/  LOP3.LUT R0, R0, 0x3, RZ, 0xc0, !PT ;  /* 0x0000000300007812 */ /* 0x000fca00078ec0ff */
[----:B------:R0:W3:Y:S02]  /*28630*/  SHFL.IDX PT, R14, R0, RZ, 0x1f ;  /* 0x00001fff000e7589 */ /* 0x0000e400000e0000 */
.L_x_2177:
[----:B---3--:R-:W-:-:S13]  /*28640*/  ISETP.NE.AND P0, PT, R14, RZ, PT ;  /* 0x000000ff0e00720c */ /* 0x008fda0003f05270 */
[----:B------:R-:W-:Y:S05]  /*28650*/  @P0 BRA `(.L_x_1566) ;  /* 0x0000000000900947 */ /* 0x000fea0003800000 */
[----:B------:R-:W-:-:S03]  /*28660*/  UMOV UR4, 0xffffffff ;  /* 0xffffffff00047882 */ /* 0x000fc60000000000 */
[----:B------:R-:W-:Y:S05]  /*28670*/  BRA.DIV UR4, `(.L_x_1997) ;  /* 0x0000004e04d47947 */ /* 0x000fea000b800000 */
[----:B------:R-:W-:-:S13]  /*28680*/  ELECT P6, URZ, PT ;  /* 0x00000000003f782f */ /* 0x000fda00038c0000 */
.L_x_2180:
        /* <DEDUP_REMOVED lines=8> */
.L_x_1998:
[----:B------:R-:W-:Y:S01]  /*28710*/  IMAD R3, R27, 0x8, R5 ;  /* 0x000000081b037824 */ /* 0x000fe200078e0205 */
[----:B------:R-:W-:Y:S01]  /*28720*/  SHF.L.U32 R2, R29, 0x1f, RZ ;  /* 0x0000001f1d027819 */ /* 0x000fe200000006ff */
[----:B------:R-:W-:-:S03]  /*28730*/  VIADD R27, R27, 0x1 ;  /* 0x000000011b1b7836 */ /* 0x000fc60000000000 */
[----:B------:R-:W0:Y:S02]  /*28740*/  SYNCS.PHASECHK.TRANS64.TRYWAIT P1, [R3+URZ+0x2a840], R2 ;  /* 0x02a84002030075a7 */ /* 0x000e24000802017f */
[----:B------:R-:W-:-:S04]  /*28750*/  ISETP.NE.AND P2, PT, R27, 0x2, PT ;  /* 0x000000021b00780c */ /* 0x000fc80003f45270 */
[----:B------:R-:W-:Y:S01]  /*28760*/  SEL R0, RZ, 0x1, P2 ;  /* 0x00000001ff007807 */ /* 0x000fe20001000000 */
[----:B0-----:R-:W-:Y:S08]  /*28770*/  @!P1 BRA `(.L_x_1999) ;  /* 0x0000004c00b49947 */ /* 0x001ff00003800000 */
.L_x_2181:
[----:B------:R-:W-:Y:S02]  /*28780*/  SEL R27, R27, RZ, P2 ;  /* 0x000000ff1b1b7207 */ /* 0x000fe40001000000 */
[----:B------:R-:W-:Y:S01]  /*28790*/  LOP3.LUT R0, R29, R0, RZ, 0x3c, !PT ;  /* 0x000000001d007212 */ /* 0x000fe200078e3cff */
[----:B------:R-:W-:Y:S06]  /*287a0*/  @!P0 BRA `(.L_x_2000) ;  /* 0x0000000000048947 */ /* 0x000fec0003800000 */
[----:B------:R-:W-:Y:S01]  /*287b0*/  BPT.TRAP 0x1 ;  /* 0x000000040000795c */ /* 0x000fe20000300000 */
.L_x_2000:
[----:B------:R-:W-:Y:S01]  /*287c0*/  IMAD R27, R27, 0x8, R5 ;  /* 0x000000081b1b7824 */ /* 0x000fe200078e0205 */
[----:B------:R-:W-:-:S04]  /*287d0*/  SHF.L.U32 R0, R0, 0x1f, RZ ;  /* 0x0000001f00007819 */ /* 0x000fc800000006ff */
[----:B------:R-:W3:Y:S02]  /*287e0*/  SYNCS.PHASECHK.TRANS64.TRYWAIT P1, [R27+URZ+0x2a840], R0 ;  /* 0x02a840001b0075a7 */ /* 0x000ee4000802017f */
[----:B---3--:R-:W-:Y:S05]  /*287f0*/  @!P1 BRA `(.L_x_2001) ;  /* 0x0000004c00a89947 */ /* 0x008fea0003800000 */
.L_x_2182:
[----:B------:R-:W-:Y:S05]  /*28800*/  @!P0 BRA `(.L_x_2002) ;  /* 0x0000000000048947 */ /* 0x000fea0003800000 */
[----:B------:R-:W-:Y:S01]  /*28810*/  BPT.TRAP 0x1 ;  /* 0x000000040000795c */ /* 0x000fe20000300000 */
.L_x_2002:
[----:B------:R-:W4:Y:S02]  /*28820*/  SYNCS.PHASECHK.TRANS64.TRYWAIT P1, [R3+URZ+0x2a860], R2 ;  /* 0x02a86002030075a7 */ /* 0x000f24000802017f */
[----:B----4-:R-:W-:Y:S05]  /*28830*/  @!P1 BRA `(.L_x_2003) ;  /* 0x0000004c00ac9947 */ /* 0x010fea0003800000 */
.L_x_2183:
[----:B------:R-:W-:Y:S05]  /*28840*/  @!P0 BRA `(.L_x_2004) ;  /* 0x0000000000048947 */ /* 0x000fea0003800000 */
[----:B------:R-:W-:Y:S01]  /*28850*/  BPT.TRAP 0x1 ;  /* 0x000000040000795c */ /* 0x000fe20000300000 */
.L_x_2004:
[----:B------:R0:W0:Y:S02]  /*28860*/  SYNCS.PHASECHK.TRANS64.TRYWAIT P0, [R27+URZ+0x2a860], R0 ;  /* 0x02a860001b0075a7 */ /* 0x000024000800017f */
[----:B0-----:R-:W-:Y:S05]  /*28870*/  @!P0 NANOSLEEP.SYNCS 0x989680 ;  /* 0x009896800000895d */ /* 0x001fea0003900000 */
[----:B------:R-:W0:Y:S02]  /*28880*/  @!P0 SYNCS.PHASECHK.TRANS64 P0, [R27+URZ+0x2a860], R0 ;  /* 0x02a860001b0085a7 */ /* 0x000e24000800007f */
[----:B0-----:R-:W-:Y:S05]  /*28890*/  @!P0 BRA `(.L_x_2004) ;  /* 0xfffffffc00f08947 */ /* 0x001fea000383ffff */
.L_x_1566:
[----:B------:R-:W-:Y:S05]  /*288a0*/  BSYNC B9 ;  /* 0x0000000000097941 */ /* 0x000fea0003800000 */
.L_x_1563:
[----:B------:R-:W-:Y:S05]  /*288b0*/  EXIT ;  /* 0x000000000000794d */ /* 0x000fea0003800000 */
.L_x_1592:
[----:B0-----:R0:W1:Y:S02]  /*288c0*/  SYNCS.PHASECHK.TRANS64.TRYWAIT P6, [R86+URZ+0x2a890], R87 ;  /* 0x02a89057560075a7 */ /* 0x00106400080c017f */
[----:B-1----:R-:W-:Y:S05]  /*288d0*/  @!P6 NANOSLEEP.SYNCS 0x989680 ;  /* 0x009896800000e95d */ /* 0x002fea0003900000 */
[----:B------:R-:W1:Y:S02]  /*288e0*/  @!P6 SYNCS.PHASECHK.TRANS64 P6, [R86+URZ+0x2a890], R87 ;  /* 0x02a890575600e5a7 */ /* 0x000e6400080c007f */
[----:B-1----:R-:W-:Y:S05]  /*288f0*/  @!P6 BRA `(.L_x_1592) ;  /* 0xfffffffc00f0e947 */ /* 0x002fea000383ffff */
[----:B------:R-:W-:Y:S05]  /*28900*/  BRA `(.L_x_2005) ;  /* 0xfffffdb000447947 */ /* 0x000fea000383ffff */
.L_x_1593:
        /* <DEDUP_REMOVED lines=8> */
.L_x_2007:
[----:B------:R-:W-:Y:S05]  /*28990*/  BSYNC B1 ;  /* 0x0000000000017941 */ /* 0x000fea0003800000 */
.L_x_2006:
        /* <DEDUP_REMOVED lines=8> */
.L_x_2008:
[----:B------:R-:W-:Y:S01]  /*28a20*/  IMAD.MOV.U32 R11, RZ, RZ, R14 ;  /* 0x000000ffff0b7224 */ /* 0x000fe200078e000e */
[----:B------:R-:W-:Y:S06]  /*28a30*/  BRA `(.L_x_2009) ;  /* 0xfffffdb0000c7947 */ /* 0x000fec000383ffff */
.L_x_1618:
[----:B------:R-:W-:Y:S01]  /*28a40*/  BSSY B1, `(.L_x_2010) ;  /* 0x0000008000017945 */ /* 0x000fe20003800000 */
[----:B0---4-:R-:W-:Y:S02]  /*28a50*/  IMAD.MOV.U32 R13, RZ, RZ, R115 ;  /* 0x000000ffff0d7224 */ /* 0x011fe400078e0073 */
[----:B------:R-:W-:Y:S02]  /*28a60*/  IMAD.MOV.U32 R12, RZ, RZ, 0x1 ;  /* 0x00000001ff0c7424 */ /* 0x000fe400078e00ff */
[----:B---3--:R-:W-:Y:S02]  /*28a70*/  IMAD.MOV.U32 R11, RZ, RZ, 0x1c1f ;  /* 0x00001c1fff0b7424 */ /* 0x008fe400078e00ff */
[----:B------:R-:W-:-:S07]  /*28a80*/  IMAD.MOV.U32 R15, RZ, RZ, -0x1 ;  /* 0xffffffffff0f7424 */ /* 0x000fce00078e00ff */
[----:B-12---:R-:W-:Y:S05]  /*28a90*/  WARPSYNC.COLLECTIVE R15, `(.L_x_2011) ;  /* 0x000000000f087348 */ /* 0x006fea0003c00000 */
[----:B------:R0:W3:Y:S02]  /*28aa0*/  SHFL.IDX P6, R14, R13, R12, R11 ;  /* 0x0000000c0d0e7389 */ /* 0x0000e400000c000b */
[----:B0123--:R-:W-:Y:S01]  /*28ab0*/  ENDCOLLECTIVE ;  /* 0x000000000000791b */ /* 0x00ffe20003800000 */
.L_x_2011:
[----:B------:R-:W-:Y:S05]  /*28ac0*/  BSYNC B1 ;  /* 0x0000000000017941 */ /* 0x000fea0003800000 */
.L_x_2010:
        /* <DEDUP_REMOVED lines=8> */
.L_x_2012:
[----:B------:R-:W-:Y:S01]  /*28b50*/  IMAD.MOV.U32 R116, RZ, RZ, R14 ;  /* 0x000000ffff747224 */ /* 0x000fe200078e000e */
[----:B------:R-:W-:Y:S06]  /*28b60*/  BRA `(.L_x_2013) ;  /* 0xfffffdc400607947 */ /* 0x000fec000383ffff */
.L_x_1648:
[----:B-1----:R1:W2:Y:S02]  /*28b70*/  SYNCS.PHASECHK.TRANS64.TRYWAIT P6, [R86+URZ+0x2a890], R87 ;  /* 0x02a89057560075a7 */ /* 0x0022a400080c017f */
[----:B--2---:R-:W-:Y:S05]  /*28b80*/  @!P6 NANOSLEEP.SYNCS 0x989680 ;  /* 0x009896800000e95d */ /* 0x004fea0003900000 */
[----:B------:R-:W2:Y:S02]  /*28b90*/  @!P6 SYNCS.PHASECHK.TRANS64 P6, [R86+URZ+0x2a890], R87 ;  /* 0x02a890575600e5a7 */ /* 0x000ea400080c007f */
[----:B--2---:R-:W-:Y:S05]  /*28ba0*/  @!P6 BRA `(.L_x_1648) ;  /* 0xfffffffc00f0e947 */ /* 0x004fea000383ffff */
[----:B------:R-:W-:Y:S05]  /*28bb0*/  BRA `(.L_x_2014) ;  /* 0xfffffde400a87947 */ /* 0x000fea000383ffff */
.L_x_1649:
        /* <DEDUP_REMOVED lines=8> */
.L_x_2016:
[----:B------:R-:W-:Y:S05]  /*28c40*/  BSYNC B1 ;  /* 0x0000000000017941 */ /* 0x000fea0003800000 */
.L_x_2015:
        /* <DEDUP_REMOVED lines=8> */
.L_x_2017:
[----:B------:R-:W-:Y:S01]  /*28cd0*/  IMAD.MOV.U32 R11, RZ, RZ, R14 ;  /* 0x000000ffff0b7224 */ /* 0x000fe200078e000e */
[----:B------:R-:W-:Y:S06]  /*28ce0*/  BRA `(.L_x_2018) ;  /* 0xfffffde400747947 */ /* 0x000fec000383ffff */
.L_x_1662:
[----:B------:R-:W-:Y:S01]  /*28cf0*/  BSSY B1, `(.L_x_2019) ;  /* 0x0000008000017945 */ /* 0x000fe20003800000 */
[----:B--234-:R-:W-:Y:S02]  /*28d00*/  IMAD.MOV.U32 R13, RZ, RZ, R115 ;  /* 0x000000ffff0d7224 */ /* 0x01cfe400078e0073 */
[----:B------:R-:W-:Y:S02]  /*28d10*/  IMAD.MOV.U32 R12, RZ, RZ, 0x1 ;  /* 0x00000001ff0c7424 */ /* 0x000fe400078e00ff */
[----:B------:R-:W-:Y:S02]  /*28d20*/  IMAD.MOV.U32 R11, RZ, RZ, 0x1c1f ;  /* 0x00001c1fff0b7424 */ /* 0x000fe400078e00ff */
[----:B------:R-:W-:-:S07]  /*28d30*/  IMAD.MOV.U32 R15, RZ, RZ, -0x1 ;  /* 0xffffffffff0f7424 */ /* 0x000fce00078e00ff */
[----:B01----:R-:W-:Y:S05]  /*28d40*/  WARPSYNC.COLLECTIVE R15, `(.L_x_2020) ;  /* 0x000000000f087348 */ /* 0x003fea0003c00000 */
[----:B------:R2:W3:Y:S02]  /*28d50*/  SHFL.IDX P6, R14, R13, R12, R11 ;  /* 0x0000000c0d0e7389 */ /* 0x0004e400000c000b */
[----:B0123--:R-:W-:Y:S01]  /*28d60*/  ENDCOLLECTIVE ;  /* 0x000000000000791b */ /* 0x00ffe20003800000 */
.L_x_2020:
[----:B------:R-:W-:Y:S05]  /*28d70*/  BSYNC B1 ;  /* 0x0000000000017941 */ /* 0x000fea0003800000 */
.L_x_2019:
        /* <DEDUP_REMOVED lines=8> */
.L_x_2021:
[----:B------:R-:W-:Y:S01]  /*28e00*/  IMAD.MOV.U32 R116, RZ, RZ, R14 ;  /* 0x000000ffff747224 */ /* 0x000fe200078e000e */
[----:B------:R-:W-:Y:S06]  /*28e10*/  BRA `(.L_x_2022) ;  /* 0xfffffdfc00207947 */ /* 0x000fec000383ffff */
.L_x_1675:
[----:B0-----:R0:W1:Y:S02]  /*28e20*/  SYNCS.PHASECHK.TRANS64.TRYWAIT P4, [R86+URZ+0x2a890], R87 ;  /* 0x02a89057560075a7 */ /* 0x001064000808017f */
[----:B-1----:R-:W-:Y:S05]  /*28e30*/  @!P4 NANOSLEEP.SYNCS 0x989680 ;  /* 0x009896800000c95d */ /* 0x002fea0003900000 */
[----:B------:R-:W1:Y:S02]  /*28e40*/  @!P4 SYNCS.PHASECHK.TRANS64 P4, [R86+URZ+0x2a890], R87 ;  /* 0x02a890575600c5a7 */ /* 0x000e64000808007f */
[----:B-1----:R-:W-:Y:S05]  /*28e50*/  @!P4 BRA `(.L_x_1675) ;  /* 0xfffffffc00f0c947 */ /* 0x002fea000383ffff */
[----:B------:R-:W-:Y:S05]  /*28e60*/  BRA `(.L_x_2023) ;  /* 0xfffffe1400147947 */ /* 0x000fea000383ffff */
.L_x_1676:
        /* <DEDUP_REMOVED lines=8> */
.L_x_2025:
[----:B------:R-:W-:Y:S05]  /*28ef0*/  BSYNC B1 ;  /* 0x0000000000017941 */ /* 0x000fea0003800000 */
.L_x_2024:
        /* <DEDUP_REMOVED lines=8> */
.L_x_2026:
[----:B------:R-:W-:Y:S01]  /*28f80*/  IMAD.MOV.U32 R37, RZ, RZ, R14 ;  /* 0x000000ffff257224 */ /* 0x000fe200078e000e */
[----:B------:R-:W-:Y:S06]  /*28f90*/  BRA `(.L_x_2027) ;  /* 0xfffffe1400387947 */ /* 0x000fec000383ffff */
.L_x_1679:
[----:B------:R-:W-:Y:S01]  /*28fa0*/  BSSY B1, `(.L_x_2028) ;  /* 0x0000008000017945 */ /* 0x000fe20003800000 */
[----:B----4-:R-:W-:Y:S02]  /*28fb0*/  IMAD.MOV.U32 R13, RZ, RZ, R39 ;  /* 0x000000ffff0d7224 */ /* 0x010fe400078e0027 */
[----:B------:R-:W-:Y:S02]  /*28fc0*/  IMAD.MOV.U32 R12, RZ, RZ, 0x1 ;  /* 0x00000001ff0c7424 */ /* 0x000fe400078e00ff */
[----:B------:R-:W-:Y:S02]  /*28fd0*/  IMAD.MOV.U32 R11, RZ, RZ, 0x1c1f ;  /* 0x00001c1fff0b7424 */ /* 0x000fe400078e00ff */
[----:B------:R-:W-:-:S07]  /*28fe0*/  IMAD.MOV.U32 R15, RZ, RZ, -0x1 ;  /* 0xffffffffff0f7424 */ /* 0x000fce00078e00ff */
[----:B0123--:R-:W-:Y:S05]  /*28ff0*/  WARPSYNC.COLLECTIVE R15, `(.L_x_2029) ;  /* 0x000000000f087348 */ /* 0x00ffea0003c00000 */
[----:B------:R4:W0:Y:S02]  /*29000*/  SHFL.IDX P6, R14, R13, R12, R11 ;  /* 0x0000000c0d0e7389 */ /* 0x00082400000c000b */
[----:B01234-:R-:W-:Y:S01]  /*29010*/  ENDCOLLECTIVE ;  /* 0x000000000000791b */ /* 0x01ffe20003800000 */
.L_x_2029:
[----:B------:R-:W-:Y:S05]  /*29020*/  BSYNC B1 ;  /* 0x0000000000017941 */ /* 0x000fea0003800000 */
.L_x_2028:
        /* <DEDUP_REMOVED lines=8> */
.L_x_2030:
[----:B------:R-:W-:Y:S01]  /*290b0*/  IMAD.MOV.U32 R37, RZ, RZ, R14 ;  /* 0x000000ffff257224 */ /* 0x000fe200078e000e */
[----:B------:R-:W-:Y:S06]  /*290c0*/  BRA `(.L_x_2031) ;  /* 0xfffffe1400947947 */ /* 0x000fec000383ffff */
.L_x_1683:
[----:B---3--:R3:W0:Y:S02]  /*290d0*/  SYNCS.PHASECHK.TRANS64.TRYWAIT P0, [R86+URZ+0x2a8b0], R87 ;  /* 0x02a8b057560075a7 */ /* 0x008624000800017f */
[----:B0-----:R-:W-:Y:S05]  /*290e0*/  @!P0 NANOSLEEP.SYNCS 0x989680 ;  /* 0x009896800000895d */ /* 0x001fea0003900000 */
[----:B------:R-:W0:Y:S02]  /*290f0*/  @!P0 SYNCS.PHASECHK.TRANS64 P0, [R86+URZ+0x2a8b0], R87 ;  /* 0x02a8b057560085a7 */ /* 0x000e24000800007f */
[----:B0-----:R-:W-:Y:S05]  /*29100*/  @!P0 BRA `(.L_x_1683) ;  /* 0xfffffffc00f08947 */ /* 0x001fea000383ffff */
[----:B------:R-:W-:Y:S05]  /*29110*/  BRA `(.L_x_2032) ;  /* 0xfffffe18006c7947 */ /* 0x000fea000383ffff */
.L_x_1709:
        /* <DEDUP_REMOVED lines=8> */
.L_x_2034:
[----:B------:R-:W-:Y:S05]  /*291a0*/  BSYNC B1 ;  /* 0x0000000000017941 */ /* 0x000fea0003800000 */
.L_x_2033:
        /* <DEDUP_REMOVED lines=8> */
.L_x_2035:
[----:B------:R-:W-:Y:S02]  /*29230*/  IMAD.MOV.U32 R13, RZ, RZ, R8 ;  /* 0x000000ffff0d7224 */ /* 0x000fe400078e0008 */
[----:B------:R-:W-:-:S07]  /*29240*/  IMAD.MOV.U32 R0, RZ, RZ, R14 ;  /* 0x000000ffff007224 */ /* 0x000fce00078e000e */
[----:B------:R-:W-:Y:S05]  /*29250*/  WARPSYNC.COLLECTIVE R15, `(.L_x_2036) ;  /* 0x000000000f087348 */ /* 0x000fea0003c00000 */
[----:B------:R0:W1:Y:S02]  /*29260*/  SHFL.IDX P6, R14, R13, R12, R11 ;  /* 0x0000000c0d0e7389 */ /* 0x00006400000c000b */
[----:B01----:R-:W-:Y:S01]  /*29270*/  ENDCOLLECTIVE ;  /* 0x000000000000791b */ /* 0x003fe20003800000 */
.L_x_2036:
[----:B------:R-:W-:Y:S02]  /*29280*/  IMAD.MOV.U32 R13, RZ, RZ, R4 ;  /* 0x000000ffff0d7224 */ /* 0x000fe400078e0004 */
[----:B------:R-:W-:-:S07]  /*29290*/  IMAD.MOV.U32 R5, RZ, RZ, R14 ;  /* 0x000000ffff057224 */ /* 0x000fce00078e000e */
[----:B------:R-:W-:Y:S05]  /*292a0*/  WARPSYNC.COLLECTIVE R15, `(.L_x_2037) ;  /* 0x000000000f087348 */ /* 0x000fea0003c00000 */
[----:B------:R0:W1:Y:S02]  /*292b0*/  SHFL.IDX P6, R14, R13, R12, R11 ;  /* 0x0000000c0d0e7389 */ /* 0x00006400000c000b */
[----:B01----:R-:W-:Y:S01]  /*292c0*/  ENDCOLLECTIVE ;  /* 0x000000000000791b */ /* 0x003fe20003800000 */
.L_x_2037:
[----:B------:R-:W-:Y:S05]  /*292d0*/  BRA `(.L_x_2038) ;  /* 0xfffffe2c00007947 */ /* 0x000fea000383ffff */
.L_x_1712:
[----:B------:R-:W-:Y:S01]  /*292e0*/  BSSY B1, `(.L_x_2039) ;  /* 0x0000008000017945 */ /* 0x000fe20003800000 */
[----:B------:R-:W-:Y:S02]  /*292f0*/  IMAD.MOV.U32 R13, RZ, RZ, R7 ;  /* 0x000000ffff0d7224 */ /* 0x000fe400078e0007 */
[----:B------:R-:W-:Y:S02]  /*29300*/  IMAD.MOV.U32 R12, RZ, RZ, 0x1 ;  /* 0x00000001ff0c7424 */ /* 0x000fe400078e00ff */
[----:B------:R-:W-:Y:S02]  /*29310*/  IMAD.MOV.U32 R11, RZ, RZ, 0x1c1f ;  /* 0x00001c1fff0b7424 */ /* 0x000fe400078e00ff */
[----:B------:R-:W-:-:S07]  /*29320*/  IMAD.MOV.U32 R15, RZ, RZ, -0x1 ;  /* 0xffffffffff0f7424 */ /* 0x000fce00078e00ff */
[----:B0---4-:R-:W-:Y:S05]  /*29330*/  WARPSYNC.COLLECTIVE R15, `(.L_x_2040) ;  /* 0x000000000f087348 */ /* 0x011fea0003c00000 */
[----:B----4-:R1:W2:Y:S02]  /*29340*/  SHFL.IDX P6, R14, R13, R12, R11 ;  /* 0x0000000c0d0e7389 */ /* 0x0102a400000c000b */
[----:B012---:R-:W-:Y:S01]  /*29350*/  ENDCOLLECTIVE ;  /* 0x000000000000791b */ /* 0x007fe20003800000 */
.L_x_2040:
[----:B------:R-:W-:Y:S05]  /*29360*/  BSYNC B1 ;  /* 0x0000000000017941 */ /* 0x000fea0003800000 */
.L_x_2039:
        /* <DEDUP_REMOVED lines=8> */
.L_x_2041:
[----:B------:R-:W-:Y:S02]  /*293f0*/  IMAD.MOV.U32 R13, RZ, RZ, R8 ;  /* 0x000000ffff0d7224 */ /* 0x000fe400078e0008 */
[----:B------:R-:W-:-:S07]  /*29400*/  IMAD.MOV.U32 R0, RZ, RZ, R14 ;  /* 0x000000ffff007224 */ /* 0x000fce00078e000e */
[----:B------:R-:W-:Y:S05]  /*29410*/  WARPSYNC.COLLECTIVE R15, `(.L_x_2042) ;  /* 0x000000000f087348 */ /* 0x000fea0003c00000 */
[----:B------:R0:W1:Y:S02]  /*29420*/  SHFL.IDX P6, R14, R13, R12, R11 ;  /* 0x0000000c0d0e7389 */ /* 0x00006400000c000b */
[----:B01----:R-:W-:Y:S01]  /*29430*/  ENDCOLLECTIVE ;  /* 0x000000000000791b */ /* 0x003fe20003800000 */
.L_x_2042:
[----:B------:R-:W-:Y:S02]  /*29440*/  IMAD.MOV.U32 R13, RZ, RZ, R4 ;  /* 0x000000ffff0d7224 */ /* 0x000fe400078e0004 */
[----:B------:R-:W-:-:S07]  /*29450*/  IMAD.MOV.U32 R5, RZ, RZ, R14 ;  /* 0x000000ffff057224 */ /* 0x000fce00078e000e */
[----:B------:R-:W-:Y:S05]  /*29460*/  WARPSYNC.COLLECTIVE R15, `(.L_x_2043) ;  /* 0x000000000f087348 */ /* 0x000fea0003c00000 */
[----:B------:R0:W1:Y:S02]  /*29470*/  SHFL.IDX P6, R14, R13, R12, R11 ;  /* 0x0000000c0d0e7389 */ /* 0x00006400000c000b */
[----:B01----:R-:W-:Y:S01]  /*29480*/  ENDCOLLECTIVE ;  /* 0x000000000000791b */ /* 0x003fe20003800000 */
.L_x_2043:
[----:B------:R-:W-:Y:S01]  /*29490*/  IMAD.MOV.U32 R4, RZ, RZ, R14 ;  /* 0x000000ffff047224 */ /* 0x000fe200078e000e */
[----:B------:R-:W-:Y:S06]  /*294a0*/  BRA `(.L_x_2044) ;  /* 0xfffffe3000b47947 */ /* 0x000fec000383ffff */
.L_x_1716:
[----:B0-----:R0:W1:Y:S02]  /*294b0*/  SYNCS.PHASECHK.TRANS64.TRYWAIT P0, [R18+URZ+0x2a800], R5 ;  /* 0x02a80005120075a7 */ /* 0x001064000800017f */
[----:B-1----:R-:W-:Y:S05]  /*294c0*/  @!P0 NANOSLEEP.SYNCS 0x989680 ;  /* 0x009896800000895d */ /* 0x002fea0003900000 */
[----:B------:R-:W1:Y:S02]  /*294d0*/  @!P0 SYNCS.PHASECHK.TRANS64 P0, [R18+URZ+0x2a800], R5 ;  /* 0x02a80005120085a7 */ /* 0x000e64000800007f */
[----:B-1----:R-:W-:Y:S05]  /*294e0*/  @!P0 BRA `(.L_x_1716) ;  /* 0xfffffffc00f08947 */ /* 0x002fea000383ffff */
[----:B------:R-:W-:Y:S05]  /*294f0*/  BRA `(.L_x_2045) ;  /* 0xfffffe3800e07947 */ /* 0x000fea000383ffff */
.L_x_1740:
        /* <DEDUP_REMOVED lines=8> */
.L_x_2047:
[----:B------:R-:W-:Y:S05]  /*29580*/  BSYNC B1 ;  /* 0x0000000000017941 */ /* 0x000fea0003800000 */
.L_x_2046:
        /* <DEDUP_REMOVED lines=8> */
.L_x_2048:
[----:B------:R-:W-:Y:S02]  /*29610*/  IMAD.MOV.U32 R13, RZ, RZ, R21 ;  /* 0x000000ffff0d7224 */ /* 0x000fe400078e0015 */
[----:B------:R-:W-:-:S07]  /*29620*/  IMAD.MOV.U32 R0, RZ, RZ, R14 ;  /* 0x000000ffff007224 */ /* 0x000fce00078e000e */
[----:B------:R-:W-:Y:S05]  /*29630*/  WARPSYNC.COLLECTIVE R15, `(.L_x_2049) ;  /* 0x000000000f087348 */ /* 0x000fea0003c00000 */
[----:B------:R0:W1:Y:S02]  /*29640*/  SHFL.IDX P6, R14, R13, R12, R11 ;  /* 0x0000000c0d0e7389 */ /* 0x00006400000c000b */
[----:B01----:R-:W-:Y:S01]  /*29650*/  ENDCOLLECTIVE ;  /* 0x000000000000791b */ /* 0x003fe20003800000 */
.L_x_2049:
[----:B------:R-:W-:Y:S02]  /*29660*/  IMAD.MOV.U32 R13, RZ, RZ, R20 ;  /* 0x000000ffff0d7224 */ /* 0x000fe400078e0014 */
[----:B------:R-:W-:-:S07]  /*29670*/  IMAD.MOV.U32 R5, RZ, RZ, R14 ;  /* 0x000000ffff057224 */ /* 0x000fce00078e000e */
[----:B------:R-:W-:Y:S05]  /*29680*/  WARPSYNC.COLLECTIVE R15, `(.L_x_2050) ;  /* 0x000000000f087348 */ /* 0x000fea0003c00000 */
[----:B------:R0:W1:Y:S02]  /*29690*/  SHFL.IDX P6, R14, R13, R12, R11 ;  /* 0x0000000c0d0e7389 */ /* 0x00006400000c000b */
[----:B01----:R-:W-:Y:S01]  /*296a0*/  ENDCOLLECTIVE ;  /* 0x000000000000791b */ /* 0x003fe20003800000 */
.L_x_2050:
[----:B------:R-:W-:Y:S05]  /*296b0*/  BRA `(.L_x_2051) ;  /* 0xfffffe6000747947 */ /* 0x000fea000383ffff */
.L_x_1743:
        /* <DEDUP_REMOVED lines=8> */
.L_x_2053:
[----:B------:R-:W-:Y:S05]  /*29740*/  BSYNC B1 ;  /* 0x0000000000017941 */ /* 0x000fea0003800000 */
.L_x_2052:
        /* <DEDUP_REMOVED lines=8> */
.L_x_2054:
[----:B------:R-:W-:Y:S02]  /*297d0*/  IMAD.MOV.U32 R13, RZ, RZ, R21 ;  /* 0x000000ffff0d7224 */ /* 0x000fe400078e0015 */
[----:B------:R-:W-:-:S07]  /*297e0*/  IMAD.MOV.U32 R0, RZ, RZ, R14 ;  /* 0x000000ffff007224 */ /* 0x000fce00078e000e */
[----:B------:R-:W-:Y:S05]  /*297f0*/  WARPSYNC.COLLECTIVE R15, `(.L_x_2055) ;  /* 0x000000000f087348 */ /* 0x000fea0003c00000 */
[----:B------:R0:W1:Y:S02]  /*29800*/  SHFL.IDX P6, R14, R13, R12, R11 ;  /* 0x0000000c0d0e7389 */ /* 0x00006400000c000b */
[----:B01----:R-:W-:Y:S01]  /*29810*/  ENDCOLLECTIVE ;  /* 0x000000000000791b */ /* 0x003fe20003800000 */
.L_x_2055:
[----:B------:R-:W-:Y:S02]  /*29820*/  IMAD.MOV.U32 R13, RZ, RZ, R20 ;  /* 0x000000ffff0d7224 */ /* 0x000fe400078e0014 */
[----:B------:R-:W-:-:S07]  /*29830*/  IMAD.MOV.U32 R21, RZ, RZ, R14 ;  /* 0x000000ffff157224 */ /* 0x000fce00078e000e */
[----:B------:R-:W-:Y:S05]  /*29840*/  WARPSYNC.COLLECTIVE R15, `(.L_x_2056) ;  /* 0x000000000f087348 */ /* 0x000fea0003c00000 */
[----:B------:R0:W1:Y:S02]  /*29850*/  SHFL.IDX P6, R14, R13, R12, R11 ;  /* 0x0000000c0d0e7389 */ /* 0x00006400000c000b */
[----:B01----:R-:W-:Y:S01]  /*29860*/  ENDCOLLECTIVE ;  /* 0x000000000000791b */ /* 0x003fe20003800000 */
.L_x_2056:
[----:B------:R-:W-:Y:S01]  /*29870*/  IMAD.MOV.U32 R20, RZ, RZ, R14 ;  /* 0x000000ffff147224 */ /* 0x000fe200078e000e */
[----:B------:R-:W-:Y:S06]  /*29880*/  BRA `(.L_x_2057) ;  /* 0xfffffe6400b87947 */ /* 0x000fec000383ffff */
.L_x_1747:
[----:B0-----:R0:W1:Y:S02]  /*29890*/  SYNCS.PHASECHK.TRANS64.TRYWAIT P0, [R18+URZ+0x2a800], R61 ;  /* 0x02a8003d120075a7 */ /* 0x001064000800017f */
[----:B-1----:R-:W-:Y:S05]  /*298a0*/  @!P0 NANOSLEEP.SYNCS 0x989680 ;  /* 0x009896800000895d */ /* 0x002fea0003900000 */
[----:B------:R-:W1:Y:S02]  /*298b0*/  @!P0 SYNCS.PHASECHK.TRANS64 P0, [R18+URZ+0x2a800], R61 ;  /* 0x02a8003d120085a7 */ /* 0x000e64000800007f */
[----:B-1----:R-:W-:Y:S05]  /*298c0*/  @!P0 BRA `(.L_x_1747) ;  /* 0xfffffffc00f08947 */ /* 0x002fea000383ffff */
[----:B------:R-:W-:Y:S05]  /*298d0*/  BRA `(.L_x_2058) ;  /* 0xfffffe6c004c7947 */ /* 0x000fea000383ffff */
.L_x_1761:
[----:B-1----:R1:W2:Y:S02]  /*298e0*/  SYNCS.PHASECHK.TRANS64.TRYWAIT P1, [R9+URZ+0x2a830], R0 ;  /* 0x02a83000090075a7 */ /* 0x0022a4000802017f */
[----:B--2---:R-:W-:Y:S05]  /*298f0*/  @!P1 NANOSLEEP.SYNCS 0x989680 ;  /* 0x009896800000995d */ /* 0x004fea0003900000 */
[----:B------:R-:W2:Y:S02]  /*29900*/  @!P1 SYNCS.PHASECHK.TRANS64 P1, [R9+URZ+0x2a830], R0 ;  /* 0x02a83000090095a7 */ /* 0x000ea4000802007f */
[----:B--2---:R-:W-:Y:S05]  /*29910*/  @!P1 BRA `(.L_x_1761) ;  /* 0xfffffffc00f09947 */ /* 0x004fea000383ffff */
[----:B------:R-:W-:Y:S05]  /*29920*/  BRA `(.L_x_1760) ;  /* 0xfffffe9400ac7947 */ /* 0x000fea000383ffff */
.L_x_1782:
[----:B-1----:R1:W2:Y:S02]  /*29930*/  SYNCS.PHASECHK.TRANS64.TRYWAIT P1, [R5+URZ+0x2a830], R14 ;  /* 0x02a8300e050075a7 */ /* 0x0022a4000802017f */
[----:B--2---:R-:W-:Y:S05]  /*29940*/  @!P1 NANOSLEEP.SYNCS 0x989680 ;  /* 0x009896800000995d */ /* 0x004fea0003900000 */
[----:B------:R-:W2:Y:S02]  /*29950*/  @!P1 SYNCS.PHASECHK.TRANS64 P1, [R5+URZ+0x2a830], R14 ;  /* 0x02a8300e050095a7 */ /* 0x000ea4000802007f */
[----:B--2---:R-:W-:Y:S05]  /*29960*/  @!P1 BRA `(.L_x_1782) ;  /* 0xfffffffc00f09947 */ /* 0x004fea000383ffff */
[----:B------:R-:W-:Y:S05]  /*29970*/  BRA `(.L_x_1781) ;  /* 0xfffffec400587947 */ /* 0x000fea000383ffff */
.L_x_1787:
[----:B-1----:R1:W2:Y:S02]  /*29980*/  SYNCS.PHASECHK.TRANS64.TRYWAIT P1, [R14+URZ+0x2a850], R2 ;  /* 0x02a850020e0075a7 */ /* 0x0022a4000802017f */
[----:B--2---:R-:W-:Y:S05]  /*29990*/  @!P1 NANOSLEEP.SYNCS 0x989680 ;  /* 0x009896800000995d */ /* 0x004fea0003900000 */
[----:B------:R-:W2:Y:S02]  /*299a0*/  @!P1 SYNCS.PHASECHK.TRANS64 P1, [R14+URZ+0x2a850], R2 ;  /* 0x02a850020e0095a7 */ /* 0x000ea4000802007f */
[----:B--2---:R-:W-:Y:S05]  /*299b0*/  @!P1 BRA `(.L_x_1787) ;  /* 0xfffffffc00f09947 */ /* 0x004fea000383ffff */
[----:B------:R-:W-:Y:S05]  /*299c0*/  BRA `(.L_x_1786) ;  /* 0xfffffed000507947 */ /* 0x000fea000383ffff */
.L_x_1809:
[----:B-1----:R1:W2:Y:S02]  /*299d0*/  SYNCS.PHASECHK.TRANS64.TRYWAIT P1, [R15+URZ+0x2a830], R10 ;  /* 0x02a8300a0f0075a7 */ /* 0x0022a4000802017f */
[----:B--2---:R-:W-:Y:S05]  /*299e0*/  @!P1 NANOSLEEP.SYNCS 0x989680 ;  /* 0x009896800000995d */ /* 0x004fea0003900000 */
[----:B------:R-:W2:Y:S02]  /*299f0*/  @!P1 SYNCS.PHASECHK.TRANS64 P1, [R15+URZ+0x2a830], R10 ;  /* 0x02a8300a0f0095a7 */ /* 0x000ea4000802007f */
[----:B--2---:R-:W-:Y:S05]  /*29a00*/  @!P1 BRA `(.L_x_1809) ;  /* 0xfffffffc00f09947 */ /* 0x004fea000383ffff */
[----:B------:R-:W-:Y:S05]  /*29a10*/  BRA `(.L_x_1808) ;  /* 0xfffffef800a07947 */ /* 0x000fea000383ffff */
.L_x_1814:
[----:B-1----:R1:W2:Y:S02]  /*29a20*/  SYNCS.PHASECHK.TRANS64.TRYWAIT P1, [R10+URZ+0x2a850], R2 ;  /* 0x02a850020a0075a7 */ /* 0x0022a4000802017f */
[----:B--2---:R-:W-:Y:S05]  /*29a30*/  @!P1 NANOSLEEP.SYNCS 0x989680 ;  /* 0x009896800000995d */ /* 0x004fea0003900000 */
[----:B------:R-:W2:Y:S02]  /*29a40*/  @!P1 SYNCS.PHASECHK.TRANS64 P1, [R10+URZ+0x2a850], R2 ;  /* 0x02a850020a0095a7 */ /* 0x000ea4000802007f */
[----:B--2---:R-:W-:Y:S05]  /*29a50*/  @!P1 BRA `(.L_x_1814) ;  /* 0xfffffffc00f09947 */ /* 0x004fea000383ffff */
[----:B------:R-:W-:Y:S05]  /*29a60*/  BRA `(.L_x_1813) ;  /* 0xffffff0400987947 */ /* 0x000fea000383ffff */
.L_x_1824:
[----:B-1----:R1:W2:Y:S02]  /*29a70*/  SYNCS.PHASECHK.TRANS64.TRYWAIT P1, [R14+URZ+0x2a830], R3 ;  /* 0x02a830030e0075a7 */ /* 0x0022a4000802017f */
[----:B--2---:R-:W-:Y:S05]  /*29a80*/  @!P1 NANOSLEEP.SYNCS 0x989680 ;  /* 0x009896800000995d */ /* 0x004fea0003900000 */
[----:B------:R-:W2:Y:S02]  /*29a90*/  @!P1 SYNCS.PHASECHK.TRANS64 P1, [R14+URZ+0x2a830], R3 ;  /* 0x02a830030e0095a7 */ /* 0x000ea4000802007f */
[----:B--2---:R-:W-:Y:S05]  /*29aa0*/  @!P1 BRA `(.L_x_1824) ;  /* 0xfffffffc00f09947 */ /* 0x004fea000383ffff */
[----:B------:R-:W-:Y:S05]  /*29ab0*/  BRA `(.L_x_1823) ;  /* 0xffffff18008c7947 */ /* 0x000fea000383ffff */
.L_x_1829:
[----:B--2---:R2:W3:Y:S02]  /*29ac0*/  SYNCS.PHASECHK.TRANS64.TRYWAIT P1, [R12+URZ+0x2a850], R2 ;  /* 0x02a850020c0075a7 */ /* 0x0044e4000802017f */
[----:B---3--:R-:W-:Y:S05]  /*29ad0*/  @!P1 NANOSLEEP.SYNCS 0x989680 ;  /* 0x009896800000995d */ /* 0x008fea0003900000 */
[----:B------:R-:W3:Y:S02]  /*29ae0*/  @!P1 SYNCS.PHASECHK.TRANS64 P1, [R12+URZ+0x2a850], R2 ;  /* 0x02a850020c0095a7 */ /* 0x000ee4000802007f */
[----:B---3--:R-:W-:Y:S05]  /*29af0*/  @!P1 BRA `(.L_x_1829) ;  /* 0xfffffffc00f09947 */ /* 0x008fea000383ffff */
[----:B------:R-:W-:Y:S05]  /*29b00*/  BRA `(.L_x_1828) ;  /* 0xffffff2400847947 */ /* 0x000fea000383ffff */
.L_x_1845:
[----:B-1----:R1:W2:Y:S02]  /*29b10*/  SYNCS.PHASECHK.TRANS64.TRYWAIT P1, [R13+URZ+0x2a850], R2 ;  /* 0x02a850020d0075a7 */ /* 0x0022a4000802017f */
[----:B--2---:R-:W-:Y:S05]  /*29b20*/  @!P1 NANOSLEEP.SYNCS 0x989680 ;  /* 0x009896800000995d */ /* 0x004fea0003900000 */
[----:B------:R-:W2:Y:S02]  /*29b30*/  @!P1 SYNCS.PHASECHK.TRANS64 P1, [R13+URZ+0x2a850], R2 ;  /* 0x02a850020d0095a7 */ /* 0x000ea4000802007f */
[----:B--2---:R-:W-:Y:S05]  /*29b40*/  @!P1 BRA `(.L_x_1845) ;  /* 0xfffffffc00f09947 */ /* 0x004fea000383ffff */
[----:B------:R-:W-:Y:S05]  /*29b50*/  BRA `(.L_x_1844) ;  /* 0xffffff4c00f07947 */ /* 0x000fea000383ffff */
.L_x_1890:
[----:B------:R-:W0:Y:S01]  /*29b60*/  S2R R12, SR_TID.X ;  /* 0x00000000000c7919 */ /* 0x000e220000002100 */
[----:B------:R-:W-:Y:S01]  /*29b70*/  BSSY B1, `(.L_x_2059) ;  /* 0x000000a000017945 */ /* 0x000fe20003800000 */
[----:B------:R-:W-:Y:S02]  /*29b80*/  IMAD.MOV.U32 R11, RZ, RZ, 0x1f ;  /* 0x0000001fff0b7424 */ /* 0x000fe400078e00ff */
[----:B------:R-:W-:Y:S01]  /*29b90*/  IMAD.MOV.U32 R15, RZ, RZ, -0x1 ;  /* 0xffffffffff0f7424 */ /* 0x000fe200078e00ff */
[----:B0-----:R-:W-:-:S04]  /*29ba0*/  SHF.R.U32.HI R12, RZ, 0x5, R12 ;  /* 0x00000005ff0c7819 */ /* 0x001fc8000001160c */
[----:B------:R-:W-:-:S05]  /*29bb0*/  LOP3.LUT R12, R12, 0x3, RZ, 0xc0, !PT ;  /* 0x000000030c0c7812 */ /* 0x000fca00078ec0ff */
[----:B------:R-:W-:Y:S02]  /*29bc0*/  IMAD.MOV.U32 R13, RZ, RZ, R12 ;  /* 0x000000ffff0d7224 */ /* 0x000fe400078e000c */
[----:B------:R-:W-:-:S07]  /*29bd0*/  IMAD.MOV.U32 R12, RZ, RZ, RZ ;  /* 0x000000ffff0c7224 */ /* 0x000fce00078e00ff */
[----:B------:R-:W-:Y:S05]  /*29be0*/  WARPSYNC.COLLECTIVE R15, `(.L_x_2060) ;  /* 0x000000000f087348 */ /* 0x000fea0003c00000 */
[----:B------:R0:W1:Y:S02]  /*29bf0*/  SHFL.IDX P6, R14, R13, R12, R11 ;  /* 0x0000000c0d0e7389 */ /* 0x00006400000c000b */
[----:B01----:R-:W-:Y:S01]  /*29c00*/  ENDCOLLECTIVE ;  /* 0x000000000000791b */ /* 0x003fe20003800000 */
.L_x_2060:
[----:B------:R-:W-:Y:S05]  /*29c10*/  BSYNC B1 ;  /* 0x0000000000017941 */ /* 0x000fea0003800000 */
.L_x_2059:
[----:B------:R-:W-:Y:S05]  /*29c20*/  BRA `(.L_x_2061) ;  /* 0xffffff8c00c47947 */ /* 0x000fea000383ffff */
.L_x_1892:
[----:B------:R-:W-:Y:S01]  /*29c30*/  BSSY B1, `(.L_x_2062) ;  /* 0x0000006000017945 */ /* 0x000fe20003800000 */
[----:B------:R-:W-:-:S07]  /*29c40*/  IMAD.MOV.U32 R15, RZ, RZ, -0x1 ;  /* 0xffffffffff0f7424 */ /* 0x000fce00078e00ff */
[----:B0-----:R-:W-:Y:S05]  /*29c50*/  WARPSYNC.COLLECTIVE R15, `(.L_x_2063) ;  /* 0x000000000f0c7348 */ /* 0x001fea0003c00000 */
[----:B------:R-:W-:Y:S02]  /*29c60*/  ELECT P6, UR62, PT ;  /* 0x00000000003e782f */ /* 0x000fe400038c0000 */
[----:B------:R-:W-:Y:S01]  /*29c70*/  MOV R14, UR62 ;  /* 0x0000003e000e7c02 */ /* 0x000fe20008000f00 */
[----:B0-----:R-:W-:Y:S10]  /*29c80*/  ENDCOLLECTIVE ;  /* 0x000000000000791b */ /* 0x001ff40003800000 */
.L_x_2063:
[----:B------:R-:W-:Y:S05]  /*29c90*/  BSYNC B1 ;  /* 0x0000000000017941 */ /* 0x000fea0003800000 */
.L_x_2062:
[----:B------:R-:W-:Y:S05]  /*29ca0*/  BRA `(.L_x_1891) ;  /* 0xffffff8c00bc7947 */ /* 0x000fea000383ffff */
.L_x_1894:
[----:B0-----:R0:W1:Y:S02]  /*29cb0*/  SYNCS.PHASECHK.TRANS64.TRYWAIT P0, [R23+URZ+0x2a820], R6 ;  /* 0x02a82006170075a7 */ /* 0x001064000800017f */
[----:B-1----:R-:W-:Y:S05]  /*29cc0*/  @!P0 NANOSLEEP.SYNCS 0x989680 ;  /* 0x009896800000895d */ /* 0x002fea0003900000 */
[----:B------:R-:W1:Y:S02]  /*29cd0*/  @!P0 SYNCS.PHASECHK.TRANS64 P0, [R23+URZ+0x2a820], R6 ;  /* 0x02a82006170085a7 */ /* 0x000e64000800007f */
[----:B-1----:R-:W-:Y:S05]  /*29ce0*/  @!P0 BRA `(.L_x_1894) ;  /* 0xfffffffc00f08947 */ /* 0x002fea000383ffff */
[----:B------:R-:W-:Y:S05]  /*29cf0*/  BRA `(.L_x_2064) ;  /* 0xffffff8c00cc7947 */ /* 0x000fea000383ffff */
.L_x_1898:
[----:B-1----:R1:W2:Y:S02]  /*29d00*/  SYNCS.PHASECHK.TRANS64.TRYWAIT P0, [R3+URZ+0x2a8a0], R12 ;  /* 0x02a8a00c030075a7 */ /* 0x0022a4000800017f */
[----:B--2---:R-:W-:Y:S05]  /*29d10*/  @!P0 NANOSLEEP.SYNCS 0x989680 ;  /* 0x009896800000895d */ /* 0x004fea0003900000 */
[----:B------:R-:W2:Y:S02]  /*29d20*/  @!P0 SYNCS.PHASECHK.TRANS64 P0, [R3+URZ+0x2a8a0], R12 ;  /* 0x02a8a00c030085a7 */ /* 0x000ea4000800007f */
[----:B--2---:R-:W-:Y:S05]  /*29d30*/  @!P0 BRA `(.L_x_1898) ;  /* 0xfffffffc00f08947 */ /* 0x004fea000383ffff */
[----:B------:R-:W-:Y:S05]  /*29d40*/  BRA `(.L_x_2065) ;  /* 0xffffff8c00e47947 */ /* 0x000fea000383ffff */
.L_x_1905:
[----:B0-----:R0:W2:Y:S02]  /*29d50*/  SYNCS.PHASECHK.TRANS64.TRYWAIT P0, [R3+URZ+0x2a8c0], R12 ;  /* 0x02a8c00c030075a7 */ /* 0x0010a4000800017f */
[----:B--2---:R-:W-:Y:S05]  /*29d60*/  @!P0 NANOSLEEP.SYNCS 0x989680 ;  /* 0x009896800000895d */ /* 0x004fea0003900000 */
[----:B------:R-:W2:Y:S02]  /*29d70*/  @!P0 SYNCS.PHASECHK.TRANS64 P0, [R3+URZ+0x2a8c0], R12 ;  /* 0x02a8c00c030085a7 */ /* 0x000ea4000800007f */
[----:B--2---:R-:W-:Y:S05]  /*29d80*/  @!P0 BRA `(.L_x_1905) ;  /* 0xfffffffc00f08947 */ /* 0x004fea000383ffff */
[----:B------:R-:W-:Y:S05]  /*29d90*/  BRA `(.L_x_2066) ;  /* 0xffffff9000dc7947 */ /* 0x000fea000383ffff */
.L_x_1913:
[----:B-1----:R1:W2:Y:S02]  /*29da0*/  SYNCS.PHASECHK.TRANS64.TRYWAIT P1, [R11+URZ+0x2a8a0], R2 ;  /* 0x02a8a0020b0075a7 */ /* 0x0022a4000802017f */
[----:B--2---:R-:W-:Y:S05]  /*29db0*/  @!P1 NANOSLEEP.SYNCS 0x989680 ;  /* 0x009896800000995d */ /* 0x004fea0003900000 */
[----:B------:R-:W2:Y:S02]  /*29dc0*/  @!P1 SYNCS.PHASECHK.TRANS64 P1, [R11+URZ+0x2a8a0], R2 ;  /* 0x02a8a0020b0095a7 */ /* 0x000ea4000802007f */
[----:B--2---:R-:W-:Y:S05]  /*29dd0*/  @!P1 BRA `(.L_x_1913) ;  /* 0xfffffffc00f09947 */ /* 0x004fea000383ffff */
[----:B------:R-:W-:Y:S05]  /*29de0*/  BRA `(.L_x_2067) ;  /* 0xffffff9400d87947 */ /* 0x000fea000383ffff */
.L_x_1920:
[----:B0-----:R0:W2:Y:S02]  /*29df0*/  SYNCS.PHASECHK.TRANS64.TRYWAIT P1, [R11+URZ+0x2a8c0], R2 ;  /* 0x02a8c0020b0075a7 */ /* 0x0010a4000802017f */
[----:B--2---:R-:W-:Y:S05]  /*29e00*/  @!P1 NANOSLEEP.SYNCS 0x989680 ;  /* 0x009896800000995d */ /* 0x004fea0003900000 */
[----:B------:R-:W2:Y:S02]  /*29e10*/  @!P1 SYNCS.PHASECHK.TRANS64 P1, [R11+URZ+0x2a8c0], R2 ;  /* 0x02a8c0020b0095a7 */ /* 0x000ea4000802007f */
[----:B--2---:R-:W-:Y:S05]  /*29e20*/  @!P1 BRA `(.L_x_1920) ;  /* 0xfffffffc00f09947 */ /* 0x004fea000383ffff */
[----:B------:R-:W-:Y:S05]  /*29e30*/  BRA `(.L_x_2068) ;  /* 0xffffff9800cc7947 */ /* 0x000fea000383ffff */
.L_x_1942:
        /* <DEDUP_REMOVED lines=11> */
.L_x_2070:
[----:B------:R-:W-:Y:S05]  /*29ef0*/  BSYNC B0 ;  /* 0x0000000000007941 */ /* 0x000fea0003800000 */
.L_x_2069:
[----:B------:R-:W-:Y:S05]  /*29f00*/  BRA `(.L_x_2071) ;  /* 0xffffffa800e87947 */ /* 0x000fea000383ffff */
.L_x_1945:
[----:B0-----:R0:W1:Y:S02]  /*29f10*/  SYNCS.PHASECHK.TRANS64.TRYWAIT P0, [R7+URZ+0x2a840], R2 ;  /* 0x02a84002070075a7 */ /* 0x001064000800017f */
[----:B-1----:R-:W-:Y:S05]  /*29f20*/  @!P0 NANOSLEEP.SYNCS 0x989680 ;  /* 0x009896800000895d */ /* 0x002fea0003900000 */
[----:B------:R-:W1:Y:S02]  /*29f30*/  @!P0 SYNCS.PHASECHK.TRANS64 P0, [R7+URZ+0x2a840], R2 ;  /* 0x02a84002070085a7 */ /* 0x000e64000800007f */
[----:B-1----:R-:W-:Y:S05]  /*29f40*/  @!P0 BRA `(.L_x_1945) ;  /* 0xfffffffc00f08947 */ /* 0x002fea000383ffff */
[----:B------:R-:W-:Y:S05]  /*29f50*/  BRA `(.L_x_2072) ;  /* 0xffffffac00447947 */ /* 0x000fea000383ffff */
.L_x_1946:
        /* <DEDUP_REMOVED lines=8> */
.L_x_2074:
[----:B------:R-:W-:Y:S05]  /*29fe0*/  BSYNC B0 ;  /* 0x0000000000007941 */ /* 0x000fea0003800000 */
.L_x_2073:
        /* <DEDUP_REMOVED lines=9> */
.L_x_2075:
[----:B------:R-:W-:Y:S02]  /*2a080*/  IMAD.MOV.U32 R13, RZ, RZ, R0 ;  /* 0x000000ffff0d7224 */ /* 0x000fe400078e0000 */
[----:B------:R-:W-:Y:S02]  /*2a090*/  IMAD.MOV.U32 R12, RZ, RZ, 0x1 ;  /* 0x00000001ff0c7424 */ /* 0x000fe400078e00ff */
[----:B------:R-:W-:-:S07]  /*2a0a0*/  IMAD.MOV.U32 R3, RZ, RZ, R14 ;  /* 0x000000ffff037224 */ /* 0x000fce00078e000e */
[----:B------:R-:W-:Y:S05]  /*2a0b0*/  WARPSYNC.COLLECTIVE R15, `(.L_x_2076) ;  /* 0x000000000f087348 */ /* 0x000fea0003c00000 */
[----:B------:R0:W1:Y:S02]  /*2a0c0*/  SHFL.IDX P6, R14, R13, R12, R11 ;  /* 0x0000000c0d0e7389 */ /* 0x00006400000c000b */
[----:B01----:R-:W-:Y:S01]  /*2a0d0*/  ENDCOLLECTIVE ;  /* 0x000000000000791b */ /* 0x003fe20003800000 */
.L_x_2076:
        /* <DEDUP_REMOVED lines=17> */
.L_x_2077:
[----:B------:R-:W-:Y:S02]  /*2a1f0*/  @P1 IMAD R8, R5, 0x2, R23 ;  /* 0x0000000205081824 */ /* 0x000fe400078e0217 */
[----:B------:R-:W-:Y:S02]  /*2a200*/  IMAD.MOV.U32 R13, RZ, RZ, R0 ;  /* 0x000000ffff0d7224 */ /* 0x000fe400078e0000 */
[----:B------:R-:W-:Y:S02]  /*2a210*/  IMAD.MOV.U32 R12, RZ, RZ, 0x2 ;  /* 0x00000002ff0c7424 */ /* 0x000fe400078e00ff */
[----:B------:R-:W-:-:S07]  /*2a220*/  IMAD.MOV.U32 R3, RZ, RZ, R14 ;  /* 0x000000ffff037224 */ /* 0x000fce00078e000e */
[----:B------:R-:W-:Y:S05]  /*2a230*/  WARPSYNC.COLLECTIVE R15, `(.L_x_2078) ;  /* 0x000000000f087348 */ /* 0x000fea0003c00000 */
[----:B------:R0:W1:Y:S02]  /*2a240*/  SHFL.IDX P6, R14, R13, R12, R11 ;  /* 0x0000000c0d0e7389 */ /* 0x00006400000c000b */
[----:B01----:R-:W-:Y:S01]  /*2a250*/  ENDCOLLECTIVE ;  /* 0x000000000000791b */ /* 0x003fe20003800000 */
.L_x_2078:
        /* <DEDUP_REMOVED lines=17> */
.L_x_2079:
[----:B------:R-:W-:Y:S02]  /*2a370*/  @P1 IMAD R8, R5, 0x2, R23 ;  /* 0x0000000205081824 */ /* 0x000fe400078e0217 */
[----:B------:R-:W-:Y:S02]  /*2a380*/  IMAD.MOV.U32 R13, RZ, RZ, R0 ;  /* 0x000000ffff0d7224 */ /* 0x000fe400078e0000 */
[----:B------:R-:W-:Y:S02]  /*2a390*/  IMAD.MOV.U32 R12, RZ, RZ, 0x3 ;  /* 0x00000003ff0c7424 */ /* 0x000fe400078e00ff */
[----:B------:R-:W-:-:S07]  /*2a3a0*/  IMAD.MOV.U32 R3, RZ, RZ, R14 ;  /* 0x000000ffff037224 */ /* 0x000fce00078e000e */
[----:B------:R-:W-:Y:S05]  /*2a3b0*/  WARPSYNC.COLLECTIVE R15, `(.L_x_2080) ;  /* 0x000000000f087348 */ /* 0x000fea0003c00000 */
[----:B------:R0:W1:Y:S02]  /*2a3c0*/  SHFL.IDX P6, R14, R13, R12, R11 ;  /* 0x0000000c0d0e7389 */ /* 0x00006400000c000b */
[----:B01----:R-:W-:Y:S01]  /*2a3d0*/  ENDCOLLECTIVE ;  /* 0x000000000000791b */ /* 0x003fe20003800000 */
.L_x_2080:
        /* <DEDUP_REMOVED lines=17> */
.L_x_2081:
[----:B------:R-:W-:Y:S02]  /*2a4f0*/  @P1 IMAD R8, R5, 0x2, R23 ;  /* 0x0000000205081824 */ /* 0x000fe400078e0217 */
[----:B------:R-:W-:Y:S02]  /*2a500*/  IMAD.MOV.U32 R13, RZ, RZ, R0 ;  /* 0x000000ffff0d7224 */ /* 0x000fe400078e0000 */
[----:B------:R-:W-:Y:S02]  /*2a510*/  IMAD.MOV.U32 R12, RZ, RZ, 0x4 ;  /* 0x00000004ff0c7424 */ /* 0x000fe400078e00ff */
[----:B------:R-:W-:-:S07]  /*2a520*/  IMAD.MOV.U32 R3, RZ, RZ, R14 ;  /* 0x000000ffff037224 */ /* 0x000fce00078e000e */
[----:B------:R-:W-:Y:S05]  /*2a530*/  WARPSYNC.COLLECTIVE R15, `(.L_x_2082) ;  /* 0x000000000f087348 */ /* 0x000fea0003c00000 */
[----:B------:R0:W1:Y:S02]  /*2a540*/  SHFL.IDX P6, R14, R13, R12, R11 ;  /* 0x0000000c0d0e7389 */ /* 0x00006400000c000b */
[----:B01----:R-:W-:Y:S01]  /*2a550*/  ENDCOLLECTIVE ;  /* 0x000000000000791b */ /* 0x003fe20003800000 */
.L_x_2082:
        /* <DEDUP_REMOVED lines=17> */
.L_x_2083:
[----:B------:R-:W-:Y:S02]  /*2a670*/  @P1 IMAD R8, R5, 0x2, R23 ;  /* 0x0000000205081824 */ /* 0x000fe400078e0217 */
[----:B------:R-:W-:Y:S02]  /*2a680*/  IMAD.MOV.U32 R13, RZ, RZ, R0 ;  /* 0x000000ffff0d7224 */ /* 0x000fe400078e0000 */
[----:B------:R-:W-:Y:S02]  /*2a690*/  IMAD.MOV.U32 R12, RZ, RZ, 0x5 ;  /* 0x00000005ff0c7424 */ /* 0x000fe400078e00ff */
[----:B------:R-:W-:-:S07]  /*2a6a0*/  IMAD.MOV.U32 R3, RZ, RZ, R14 ;  /* 0x000000ffff037224 */ /* 0x000fce00078e000e */
[----:B------:R-:W-:Y:S05]  /*2a6b0*/  WARPSYNC.COLLECTIVE R15, `(.L_x_2084) ;  /* 0x000000000f087348 */ /* 0x000fea0003c00000 */
[----:B------:R0:W1:Y:S02]  /*2a6c0*/  SHFL.IDX P6, R14, R13, R12, R11 ;  /* 0x0000000c0d0e7389 */ /* 0x00006400000c000b */
[----:B01----:R-:W-:Y:S01]  /*2a6d0*/  ENDCOLLECTIVE ;  /* 0x000000000000791b */ /* 0x003fe20003800000 */
.L_x_2084:
        /* <DEDUP_REMOVED lines=10> */
.L_x_2085:
        /* <DEDUP_REMOVED lines=8> */
.L_x_1951:
        /* <DEDUP_REMOVED lines=9> */
.L_x_2087:
[C---:B------:R-:W-:Y:S01]  /*2a890*/  VIADD R5, R28.reuse, 0x10 ;  /* 0x000000101c057836 */ /* 0x040fe20000000000 */
[----:B------:R-:W-:Y:S01]  /*2a8a0*/  ISETP.GE.AND P1, PT, R28, R32, PT ;  /* 0x000000201c00720c */ /* 0x000fe20003f26270 */
[----:B------:R-:W-:Y:S02]  /*2a8b0*/  IMAD.MOV.U32 R13, RZ, RZ, R0 ;  /* 0x000000ffff0d7224 */ /* 0x000fe400078e0000 */
[----:B------:R-:W-:-:S10]  /*2a8c0*/  IMAD.MOV.U32 R2, RZ, RZ, R14 ;  /* 0x000000ffff027224 */ /* 0x000fd400078e000e */
[----:B------:R-:W-:Y:S05]  /*2a8d0*/  WARPSYNC.COLLECTIVE R15, `(.L_x_2088) ;  /* 0x000000000f087348 */ /* 0x000fea0003c00000 */
[----:B------:R0:W1:Y:S02]  /*2a8e0*/  SHFL.IDX P6, R14, R13, R12, R11 ;  /* 0x0000000c0d0e7389 */ /* 0x00006400000c000b */
[----:B01----:R-:W-:Y:S01]  /*2a8f0*/  ENDCOLLECTIVE ;  /* 0x000000000000791b */ /* 0x003fe20003800000 */
.L_x_2088:
[----:B------:R-:W-:Y:S02]  /*2a900*/  IMAD.MOV.U32 R13, RZ, RZ, R4 ;  /* 0x000000ffff0d7224 */ /* 0x000fe400078e0004 */
[----:B------:R-:W-:Y:S02]  /*2a910*/  IMAD.MOV.U32 R12, RZ, RZ, 0x1 ;  /* 0x00000001ff0c7424 */ /* 0x000fe400078e00ff */
[----:B------:R-:W-:-:S07]  /*2a920*/  IMAD.MOV.U32 R3, RZ, RZ, R14 ;  /* 0x000000ffff037224 */ /* 0x000fce00078e000e */
[----:B------:R-:W-:Y:S05]  /*2a930*/  WARPSYNC.COLLECTIVE R15, `(.L_x_2089) ;  /* 0x000000000f087348 */ /* 0x000fea0003c00000 */
[----:B------:R0:W1:Y:S02]  /*2a940*/  SHFL.IDX P6, R14, R13, R12, R11 ;  /* 0x0000000c0d0e7389 */ /* 0x00006400000c000b */
[----:B01----:R-:W-:Y:S01]  /*2a950*/  ENDCOLLECTIVE ;  /* 0x000000000000791b */ /* 0x003fe20003800000 */
.L_x_2089:
[----:B------:R-:W-:-:S05]  /*2a960*/  @!P1 LEA R3, P4, R8, R3, 0x1 ;  /* 0x0000000308039211 */ /* 0x000fca00078808ff */
[----:B------:R-:W-:-:S05]  /*2a970*/  @!P1 IMAD.X R2, RZ, RZ, R2, P4 ;  /* 0x000000ffff029224 */ /* 0x000fca00020e0602 */
[----:B------:R-:W-:Y:S01]  /*2a980*/  @!P1 LOP3.LUT R3, R3, R2, RZ, 0x3c, !PT ;  /* 0x0000000203039212 */ /* 0x000fe200078e3cff */
[----:B------:R-:W-:-:S03]  /*2a990*/  IMAD.MOV.U32 R13, RZ, RZ, R0 ;  /* 0x000000ffff0d7224 */ /* 0x000fc600078e0000 */
[----:B------:R-:W-:-:S04]  /*2a9a0*/  @!P1 LOP3.LUT R2, R3, R2, RZ, 0x3c, !PT ;  /* 0x0000000203029212 */ /* 0x000fc800078e3cff */
[----:B------:R-:W-:-:S05]  /*2a9b0*/  @!P1 LOP3.LUT R3, R3, R2, RZ, 0x3c, !PT ;  /* 0x0000000203039212 */ /* 0x000fca00078e3cff */
[----:B------:R-:W-:Y:S01]  /*2a9c0*/  @!PT LDS RZ, [RZ] ;  /* 0x00000000fffff984 */ /* 0x000fe20000000800 */
[----:B------:R-:W-:Y:S01]  /*2a9d0*/  @!PT LDS RZ, [RZ] ;  /* 0x00000000fffff984 */ /* 0x000fe20000000800 */
[----:B------:R-:W-:Y:S01]  /*2a9e0*/  @!PT LDS RZ, [RZ] ;  /* 0x00000000fffff984 */ /* 0x000fe20000000800 */
[----:B------:R-:W-:Y:S04]  /*2a9f0*/  @!P1 LDGSTS.E.BYPASS.LTC128B.128 [R37+0xc400], desc[UR60][R2.64], !P3 ;  /* 0x0c40000002259fae */ /* 0x000fe8000d901d7c */
[----:B------:R-:W-:Y:S04]  /*2aa00*/  @!P1 LDGSTS.E.BYPASS.LTC128B.128 [R37+0x10400], desc[UR60][R2.64+0x80], !P2 ;  /* 0x1040008002259fae */ /* 0x000fe8000d101d7c */
[----:B------:R0:W-:Y:S01]  /*2aa10*/  @!P1 LDGSTS.E.BYPASS.LTC128B.128 [R37+0x14400], desc[UR60][R2.64+0x100], !P0 ;  /* 0x1440010002259fae */ /* 0x0001e2000c101d7c */
[----:B------:R-:W-:Y:S01]  /*2aa20*/  ISETP.GE.AND P1, PT, R5, R32, PT ;  /* 0x000000200500720c */ /* 0x000fe20003f26270 */
[----:B------:R-:W-:-:S02]  /*2aa30*/  VIADD R5, R28, 0x20 ;  /* 0x000000201c057836 */ /* 0x000fc40000000000 */
[----:B0-----:R-:W-:-:S10]  /*2aa40*/  IMAD.MOV.U32 R2, RZ, RZ, R14 ;  /* 0x000000ffff027224 */ /* 0x001fd400078e000e */
[----:B------:R-:W-:Y:S05]  /*2aa50*/  WARPSYNC.COLLECTIVE R15, `(.L_x_2090) ;  /* 0x000000000f087348 */ /* 0x000fea0003c00000 */
[----:B------:R0:W1:Y:S02]  /*2aa60*/  SHFL.IDX P6, R14, R13, R12, R11 ;  /* 0x0000000c0d0e7389 */ /* 0x00006400000c000b */
[----:B01----:R-:W-:Y:S01]  /*2aa70*/  ENDCOLLECTIVE ;  /* 0x000000000000791b */ /* 0x003fe20003800000 */
.L_x_2090:
[----:B------:R-:W-:Y:S02]  /*2aa80*/  IMAD.MOV.U32 R13, RZ, RZ, R4 ;  /* 0x000000ffff0d7224 */ /* 0x000fe400078e0004 */
[----:B------:R-:W-:Y:S02]  /*2aa90*/  IMAD.MOV.U32 R12, RZ, RZ, 0x2 ;  /* 0x00000002ff0c7424 */ /* 0x000fe400078e00ff */
[----:B------:R-:W-:-:S07]  /*2aaa0*/  IMAD.MOV.U32 R3, RZ, RZ, R14 ;  /* 0x000000ffff037224 */ /* 0x000fce00078e000e */
[----:B------:R-:W-:Y:S05]  /*2aab0*/  WARPSYNC.COLLECTIVE R15, `(.L_x_2091) ;  /* 0x000000000f087348 */ /* 0x000fea0003c00000 */
[----:B------:R0:W1:Y:S02]  /*2aac0*/  SHFL.IDX P6, R14, R13, R12, R11 ;  /* 0x0000000c0d0e7389 */ /* 0x00006400000c000b */
[----:B01----:R-:W-:Y:S01]  /*2aad0*/  ENDCOLLECTIVE ;  /* 0x000000000000791b */ /* 0x003fe20003800000 */
.L_x_2091:
        /* <DEDUP_REMOVED lines=18> */
.L_x_2092:
[----:B------:R-:W-:Y:S02]  /*2ac00*/  IMAD.MOV.U32 R13, RZ, RZ, R4 ;  /* 0x000000ffff0d7224 */ /* 0x000fe400078e0004 */
[----:B------:R-:W-:Y:S02]  /*2ac10*/  IMAD.MOV.U32 R12, RZ, RZ, 0x3 ;  /* 0x00000003ff0c7424 */ /* 0x000fe400078e00ff */
[----:B------:R-:W-:-:S07]  /*2ac20*/  IMAD.MOV.U32 R3, RZ, RZ, R14 ;  /* 0x000000ffff037224 */ /* 0x000fce00078e000e */
[----:B------:R-:W-:Y:S05]  /*2ac30*/  WARPSYNC.COLLECTIVE R15, `(.L_x_2093) ;  /* 0x000000000f087348 */ /* 0x000fea0003c00000 */
[----:B------:R0:W1:Y:S02]  /*2ac40*/  SHFL.IDX P6, R14, R13, R12, R11 ;  /* 0x0000000c0d0e7389 */ /* 0x00006400000c000b */
[----:B01----:R-:W-:Y:S01]  /*2ac50*/  ENDCOLLECTIVE ;  /* 0x000000000000791b */ /* 0x003fe20003800000 */
.L_x_2093:
        /* <DEDUP_REMOVED lines=18> */
.L_x_2094:
[----:B------:R-:W-:Y:S02]  /*2ad80*/  IMAD.MOV.U32 R13, RZ, RZ, R4 ;  /* 0x000000ffff0d7224 */ /* 0x000fe400078e0004 */
[----:B------:R-:W-:Y:S02]  /*2ad90*/  IMAD.MOV.U32 R12, RZ, RZ, 0x4 ;  /* 0x00000004ff0c7424 */ /* 0x000fe400078e00ff */
[----:B------:R-:W-:-:S07]  /*2ada0*/  IMAD.MOV.U32 R3, RZ, RZ, R14 ;  /* 0x000000ffff037224 */ /* 0x000fce00078e000e */
[----:B------:R-:W-:Y:S05]  /*2adb0*/  WARPSYNC.COLLECTIVE R15, `(.L_x_2095) ;  /* 0x000000000f087348 */ /* 0x000fea0003c00000 */
[----:B------:R0:W1:Y:S02]  /*2adc0*/  SHFL.IDX P6, R14, R13, R12, R11 ;  /* 0x0000000c0d0e7389 */ /* 0x00006400000c000b */
[----:B01----:R-:W-:Y:S01]  /*2add0*/  ENDCOLLECTIVE ;  /* 0x000000000000791b */ /* 0x003fe20003800000 */
.L_x_2095:
        /* <DEDUP_REMOVED lines=18> */
.L_x_2096:
[----:B------:R-:W-:Y:S02]  /*2af00*/  IMAD.MOV.U32 R13, RZ, RZ, R4 ;  /* 0x000000ffff0d7224 */ /* 0x000fe400078e0004 */
[----:B------:R-:W-:Y:S02]  /*2af10*/  IMAD.MOV.U32 R12, RZ, RZ, 0x5 ;  /* 0x00000005ff0c7424 */ /* 0x000fe400078e00ff */
[----:B------:R-:W-:-:S07]  /*2af20*/  IMAD.MOV.U32 R3, RZ, RZ, R14 ;  /* 0x000000ffff037224 */ /* 0x000fce00078e000e */
[----:B------:R-:W-:Y:S05]  /*2af30*/  WARPSYNC.COLLECTIVE R15, `(.L_x_2097) ;  /* 0x000000000f087348 */ /* 0x000fea0003c00000 */
[----:B------:R0:W1:Y:S02]  /*2af40*/  SHFL.IDX P6, R14, R13, R12, R11 ;  /* 0x0000000c0d0e7389 */ /* 0x00006400000c000b */
[----:B01----:R-:W-:Y:S01]  /*2af50*/  ENDCOLLECTIVE ;  /* 0x000000000000791b */ /* 0x003fe20003800000 */
.L_x_2097:
        /* <DEDUP_REMOVED lines=18> */
.L_x_2098:
[----:B------:R-:W-:Y:S02]  /*2b080*/  IMAD.MOV.U32 R13, RZ, RZ, R4 ;  /* 0x000000ffff0d7224 */ /* 0x000fe400078e0004 */
[----:B------:R-:W-:Y:S02]  /*2b090*/  IMAD.MOV.U32 R12, RZ, RZ, 0x6 ;  /* 0x00000006ff0c7424 */ /* 0x000fe400078e00ff */
[----:B------:R-:W-:-:S07]  /*2b0a0*/  IMAD.MOV.U32 R3, RZ, RZ, R14 ;  /* 0x000000ffff037224 */ /* 0x000fce00078e000e */
[----:B------:R-:W-:Y:S05]  /*2b0b0*/  WARPSYNC.COLLECTIVE R15, `(.L_x_2099) ;  /* 0x000000000f087348 */ /* 0x000fea0003c00000 */
[----:B------:R0:W1:Y:S02]  /*2b0c0*/  SHFL.IDX P6, R14, R13, R12, R11 ;  /* 0x0000000c0d0e7389 */ /* 0x00006400000c000b */
[----:B01----:R-:W-:Y:S01]  /*2b0d0*/  ENDCOLLECTIVE ;  /* 0x000000000000791b */ /* 0x003fe20003800000 */
.L_x_2099:
        /* <DEDUP_REMOVED lines=17> */
.L_x_2100:
[----:B------:R-:W-:Y:S02]  /*2b1f0*/  IMAD.MOV.U32 R13, RZ, RZ, R4 ;  /* 0x000000ffff0d7224 */ /* 0x000fe400078e0004 */
[----:B------:R-:W-:Y:S02]  /*2b200*/  IMAD.MOV.U32 R12, RZ, RZ, 0x7 ;  /* 0x00000007ff0c7424 */ /* 0x000fe400078e00ff */
[----:B------:R-:W-:-:S07]  /*2b210*/  IMAD.MOV.U32 R3, RZ, RZ, R14 ;  /* 0x000000ffff037224 */ /* 0x000fce00078e000e */
[----:B------:R-:W-:Y:S05]  /*2b220*/  WARPSYNC.COLLECTIVE R15, `(.L_x_2101) ;  /* 0x000000000f087348 */ /* 0x000fea0003c00000 */
[----:B------:R0:W1:Y:S02]  /*2b230*/  SHFL.IDX P6, R14, R13, R12, R11 ;  /* 0x0000000c0d0e7389 */ /* 0x00006400000c000b */
[----:B01----:R-:W-:Y:S01]  /*2b240*/  ENDCOLLECTIVE ;  /* 0x000000000000791b */ /* 0x003fe20003800000 */
.L_x_2101:
[----:B------:R-:W-:-:S05]  /*2b250*/  @!P1 LEA R3, P4, R8, R3, 0x1 ;  /* 0x0000000308039211 */ /* 0x000fca00078808ff */
[----:B------:R-:W-:-:S05]  /*2b260*/  @!P1 IMAD.X R2, RZ, RZ, R2, P4 ;  /* 0x000000ffff029224 */ /* 0x000fca00020e0602 */
[----:B------:R-:W-:Y:S01]  /*2b270*/  @!P1 LOP3.LUT R3, R3, R2, RZ, 0x3c, !PT ;  /* 0x0000000203039212 */ /* 0x000fe200078e3cff */
[----:B------:R-:W-:-:S03]  /*2b280*/  IMAD.MOV.U32 R13, RZ, RZ, R0 ;  /* 0x000000ffff0d7224 */ /* 0x000fc600078e0000 */
[----:B------:R-:W-:-:S04]  /*2b290*/  @!P1 LOP3.LUT R2, R3, R2, RZ, 0x3c, !PT ;  /* 0x0000000203029212 */ /* 0x000fc800078e3cff */
[----:B------:R-:W-:Y:S01]  /*2b2a0*/  @!P1 LOP3.LUT R3, R3, R2, RZ, 0x3c, !PT ;  /* 0x0000000203039212 */ /* 0x000fe200078e3cff */
[----:B------:R-:W-:-:S04]  /*2b2b0*/  IMAD.MOV.U32 R4, RZ, RZ, R14 ;  /* 0x000000ffff047224 */ /* 0x000fc800078e000e */
[----:B------:R-:W-:Y:S01]  /*2b2c0*/  @!PT LDS RZ, [RZ] ;  /* 0x00000000fffff984 */ /* 0x000fe20000000800 */
[----:B------:R-:W-:Y:S01]  /*2b2d0*/  @!PT LDS RZ, [RZ] ;  /* 0x00000000fffff984 */ /* 0x000fe20000000800 */
[----:B------:R-:W-:Y:S01]  /*2b2e0*/  @!PT LDS RZ, [RZ] ;  /* 0x00000000fffff984 */ /* 0x000fe20000000800 */
[----:B------:R0:W-:Y:S04]  /*2b2f0*/  @!P1 LDGSTS.E.BYPASS.LTC128B.128 [R37+0xf400], desc[UR60][R2.64], !P3 ;  /* 0x0f40000002259fae */ /* 0x0001e8000d901d7c */
[----:B------:R0:W-:Y:S04]  /*2b300*/  @!P1 LDGSTS.E.BYPASS.LTC128B.128 [R37+0x13400], desc[UR60][R2.64+0x80], !P2 ;  /* 0x1340008002259fae */ /* 0x0001e8000d101d7c */
[----:B------:R0:W-:Y:S02]  /*2b310*/  @!P1 LDGSTS.E.BYPASS.LTC128B.128 [R37+0x17400], desc[UR60][R2.64+0x100], !P0 ;  /* 0x1740010002259fae */ /* 0x0001e4000c101d7c */
[----:B0-----:R-:W-:Y:S05]  /*2b320*/  WARPSYNC.COLLECTIVE R15, `(.L_x_2102) ;  /* 0x000000000f087348 */ /* 0x001fea0003c00000 */
[----:B------:R1:W2:Y:S02]  /*2b330*/  SHFL.IDX P6, R14, R13, R12, R11 ;  /* 0x0000000c0d0e7389 */ /* 0x0002a400000c000b */
[----:B012---:R-:W-:Y:S01]  /*2b340*/  ENDCOLLECTIVE ;  /* 0x000000000000791b */ /* 0x007fe20003800000 */
.L_x_2102:
[----:B------:R-:W-:Y:S05]  /*2b350*/  BRA `(.L_x_2103) ;  /* 0xffffffac00107947 */ /* 0x000fea000383ffff */
.L_x_1956:
[----:B0-----:R0:W1:Y:S02]  /*2b360*/  SYNCS.PHASECHK.TRANS64.TRYWAIT P0, [R23+URZ+0x2a820], R2 ;  /* 0x02a82002170075a7 */ /* 0x001064000800017f */
[----:B-1----:R-:W-:Y:S05]  /*2b370*/  @!P0 NANOSLEEP.SYNCS 0x989680 ;  /* 0x009896800000895d */ /* 0x002fea0003900000 */
[----:B------:R-:W1:Y:S02]  /*2b380*/  @!P0 SYNCS.PHASECHK.TRANS64 P0, [R23+URZ+0x2a820], R2 ;  /* 0x02a82002170085a7 */ /* 0x000e64000800007f */
[----:B-1----:R-:W-:Y:S05]  /*2b390*/  @!P0 BRA `(.L_x_1956) ;  /* 0xfffffffc00f08947 */ /* 0x002fea000383ffff */
[----:B------:R-:W-:Y:S05]  /*2b3a0*/  BRA `(.L_x_2104) ;  /* 0xffffffac00887947 */ /* 0x000fea000383ffff */
.L_x_1961:
[----:B0-----:R0:W1:Y:S02]  /*2b3b0*/  SYNCS.PHASECHK.TRANS64.TRYWAIT P0, [R5+URZ+0x2a840], R0 ;  /* 0x02a84000050075a7 */ /* 0x001064000800017f */
[----:B-1----:R-:W-:Y:S05]  /*2b3c0*/  @!P0 NANOSLEEP.SYNCS 0x989680 ;  /* 0x009896800000895d */ /* 0x002fea0003900000 */
[----:B------:R-:W1:Y:S02]  /*2b3d0*/  @!P0 SYNCS.PHASECHK.TRANS64 P0, [R5+URZ+0x2a840], R0 ;  /* 0x02a84000050085a7 */ /* 0x000e64000800007f */
[----:B-1----:R-:W-:Y:S05]  /*2b3e0*/  @!P0 BRA `(.L_x_1961) ;  /* 0xfffffffc00f08947 */ /* 0x002fea000383ffff */
[----:B------:R-:W-:Y:S05]  /*2b3f0*/  BRA `(.L_x_2105) ;  /* 0xffffffb0004c7947 */ /* 0x000fea000383ffff */
.L_x_1962:
        /* <DEDUP_REMOVED lines=8> */
.L_x_2107:
[----:B------:R-:W-:Y:S05]  /*2b480*/  BSYNC B1 ;  /* 0x0000000000017941 */ /* 0x000fea0003800000 */
.L_x_2106:
        /* <DEDUP_REMOVED lines=10> */
.L_x_2108:
        /* <DEDUP_REMOVED lines=8> */
.L_x_2109:
        /* <DEDUP_REMOVED lines=14> */
.L_x_2110:
[----:B------:R-:W-:Y:S02]  /*2b690*/  IMAD.MOV.U32 R13, RZ, RZ, R8 ;  /* 0x000000ffff0d7224 */ /* 0x000fe400078e0008 */
[----:B------:R-:W-:Y:S02]  /*2b6a0*/  IMAD.MOV.U32 R12, RZ, RZ, 0x2 ;  /* 0x00000002ff0c7424 */ /* 0x000fe400078e00ff */
[----:B------:R-:W-:-:S07]  /*2b6b0*/  IMAD.MOV.U32 R2, RZ, RZ, R14 ;  /* 0x000000ffff027224 */ /* 0x000fce00078e000e */
[----:B------:R-:W-:Y:S05]  /*2b6c0*/  WARPSYNC.COLLECTIVE R15, `(.L_x_2111) ;  /* 0x000000000f087348 */ /* 0x000fea0003c00000 */
[----:B------:R0:W1:Y:S02]  /*2b6d0*/  SHFL.IDX P6, R14, R13, R12, R11 ;  /* 0x0000000c0d0e7389 */ /* 0x00006400000c000b */
[----:B01----:R-:W-:Y:S01]  /*2b6e0*/  ENDCOLLECTIVE ;  /* 0x000000000000791b */ /* 0x003fe20003800000 */
.L_x_2111:
        /* <DEDUP_REMOVED lines=13> */
.L_x_2112:
[----:B------:R-:W-:Y:S02]  /*2b7c0*/  IMAD.MOV.U32 R13, RZ, RZ, R8 ;  /* 0x000000ffff0d7224 */ /* 0x000fe400078e0008 */
[----:B------:R-:W-:Y:S02]  /*2b7d0*/  IMAD.MOV.U32 R12, RZ, RZ, 0x3 ;  /* 0x00000003ff0c7424 */ /* 0x000fe400078e00ff */
[----:B------:R-:W-:-:S07]  /*2b7e0*/  IMAD.MOV.U32 R2, RZ, RZ, R14 ;  /* 0x000000ffff027224 */ /* 0x000fce00078e000e */
[----:B------:R-:W-:Y:S05]  /*2b7f0*/  WARPSYNC.COLLECTIVE R15, `(.L_x_2113) ;  /* 0x000000000f087348 */ /* 0x000fea0003c00000 */
[----:B------:R0:W1:Y:S02]  /*2b800*/  SHFL.IDX P6, R14, R13, R12, R11 ;  /* 0x0000000c0d0e7389 */ /* 0x00006400000c000b */
[----:B01----:R-:W-:Y:S01]  /*2b810*/  ENDCOLLECTIVE ;  /* 0x000000000000791b */ /* 0x003fe20003800000 */
.L_x_2113:
        /* <DEDUP_REMOVED lines=13> */
.L_x_2114:
[----:B------:R-:W-:Y:S02]  /*2b8f0*/  IMAD.MOV.U32 R13, RZ, RZ, R8 ;  /* 0x000000ffff0d7224 */ /* 0x000fe400078e0008 */
[----:B------:R-:W-:Y:S02]  /*2b900*/  IMAD.MOV.U32 R12, RZ, RZ, 0x4 ;  /* 0x00000004ff0c7424 */ /* 0x000fe400078e00ff */
[----:B------:R-:W-:-:S07]  /*2b910*/  IMAD.MOV.U32 R2, RZ, RZ, R14 ;  /* 0x000000ffff027224 */ /* 0x000fce00078e000e */
[----:B------:R-:W-:Y:S05]  /*2b920*/  WARPSYNC.COLLECTIVE R15, `(.L_x_2115) ;  /* 0x000000000f087348 */ /* 0x000fea0003c00000 */
[----:B------:R0:W1:Y:S02]  /*2b930*/  SHFL.IDX P6, R14, R13, R12, R11 ;  /* 0x0000000c0d0e7389 */ /* 0x00006400000c000b */
[----:B01----:R-:W-:Y:S01]  /*2b940*/  ENDCOLLECTIVE ;  /* 0x000000000000791b */ /* 0x003fe20003800000 */
.L_x_2115:
        /* <DEDUP_REMOVED lines=13> */
.L_x_2116:
[----:B------:R-:W-:Y:S02]  /*2ba20*/  IMAD.MOV.U32 R13, RZ, RZ, R8 ;  /* 0x000000ffff0d7224 */ /* 0x000fe400078e0008 */
[----:B------:R-:W-:Y:S02]  /*2ba30*/  IMAD.MOV.U32 R12, RZ, RZ, 0x5 ;  /* 0x00000005ff0c7424 */ /* 0x000fe400078e00ff */
[----:B------:R-:W-:-:S07]  /*2ba40*/  IMAD.MOV.U32 R2, RZ, RZ, R14 ;  /* 0x000000ffff027224 */ /* 0x000fce00078e000e */
[----:B------:R-:W-:Y:S05]  /*2ba50*/  WARPSYNC.COLLECTIVE R15, `(.L_x_2117) ;  /* 0x000000000f087348 */ /* 0x000fea0003c00000 */
[----:B------:R0:W1:Y:S02]  /*2ba60*/  SHFL.IDX P6, R14, R13, R12, R11 ;  /* 0x0000000c0d0e7389 */ /* 0x00006400000c000b */
[----:B01----:R-:W-:Y:S01]  /*2ba70*/  ENDCOLLECTIVE ;  /* 0x000000000000791b */ /* 0x003fe20003800000 */
.L_x_2117:
        /* <DEDUP_REMOVED lines=13> */
.L_x_2118:
[----:B------:R-:W-:Y:S01]  /*2bb50*/  IMAD.MOV.U32 R2, RZ, RZ, R14 ;  /* 0x000000ffff027224 */ /* 0x000fe200078e000e */
[----:B------:R-:W-:Y:S06]  /*2bb60*/  BRA `(.L_x_2119) ;  /* 0xffffffac00847947 */ /* 0x000fec000383ffff */
.L_x_1967:
[----:B-1----:R1:W2:Y:S02]  /*2bb70*/  SYNCS.PHASECHK.TRANS64.TRYWAIT P0, [R5+URZ+0x2a860], R2 ;  /* 0x02a86002050075a7 */ /* 0x0022a4000800017f */
[----:B--2---:R-:W-:Y:S05]  /*2bb80*/  @!P0 NANOSLEEP.SYNCS 0x989680 ;  /* 0x009896800000895d */ /* 0x004fea0003900000 */
[----:B------:R-:W2:Y:S02]  /*2bb90*/  @!P0 SYNCS.PHASECHK.TRANS64 P0, [R5+URZ+0x2a860], R2 ;  /* 0x02a86002050085a7 */ /* 0x000ea4000800007f */
[----:B--2---:R-:W-:Y:S05]  /*2bba0*/  @!P0 BRA `(.L_x_1967) ;  /* 0xfffffffc00f08947 */ /* 0x004fea000383ffff */
[----:B------:R-:W-:Y:S05]  /*2bbb0*/  BRA `(.L_x_2120) ;  /* 0xffffffac00e07947 */ /* 0x000fea000383ffff */
.L_x_1968:
        /* <DEDUP_REMOVED lines=8> */
.L_x_2122:
[----:B------:R-:W-:Y:S05]  /*2bc40*/  BSYNC B1 ;  /* 0x0000000000017941 */ /* 0x000fea0003800000 */
.L_x_2121:
        /* <DEDUP_REMOVED lines=9> */
.L_x_2123:
[----:B------:R-:W-:Y:S02]  /*2bce0*/  IMAD.MOV.U32 R13, RZ, RZ, R24 ;  /* 0x000000ffff0d7224 */ /* 0x000fe400078e0018 */
[----:B------:R-:W-:Y:S02]  /*2bcf0*/  IMAD.MOV.U32 R12, RZ, RZ, 0x1 ;  /* 0x00000001ff0c7424 */ /* 0x000fe400078e00ff */
[----:B------:R-:W-:-:S07]  /*2bd00*/  IMAD.MOV.U32 R2, RZ, RZ, R14 ;  /* 0x000000ffff027224 */ /* 0x000fce00078e000e */
[----:B------:R-:W-:Y:S05]  /*2bd10*/  WARPSYNC.COLLECTIVE R15, `(.L_x_2124) ;  /* 0x000000000f087348 */ /* 0x000fea0003c00000 */
[----:B------:R0:W1:Y:S02]  /*2bd20*/  SHFL.IDX P6, R14, R13, R12, R11 ;  /* 0x0000000c0d0e7389 */ /* 0x00006400000c000b */
[----:B01----:R-:W-:Y:S01]  /*2bd30*/  ENDCOLLECTIVE ;  /* 0x000000000000791b */ /* 0x003fe20003800000 */
.L_x_2124:
        /* <DEDUP_REMOVED lines=15> */
.L_x_2125:
[----:B------:R-:W-:Y:S02]  /*2be30*/  IMAD.MOV.U32 R13, RZ, RZ, R24 ;  /* 0x000000ffff0d7224 */ /* 0x000fe400078e0018 */
[----:B------:R-:W-:Y:S02]  /*2be40*/  IMAD.MOV.U32 R12, RZ, RZ, 0x2 ;  /* 0x00000002ff0c7424 */ /* 0x000fe400078e00ff */
[----:B------:R-:W-:-:S07]  /*2be50*/  IMAD.MOV.U32 R2, RZ, RZ, R14 ;  /* 0x000000ffff027224 */ /* 0x000fce00078e000e */
[----:B------:R-:W-:Y:S05]  /*2be60*/  WARPSYNC.COLLECTIVE R15, `(.L_x_2126) ;  /* 0x000000000f087348 */ /* 0x000fea0003c00000 */
[----:B------:R0:W1:Y:S02]  /*2be70*/  SHFL.IDX P6, R14, R13, R12, R11 ;  /* 0x0000000c0d0e7389 */ /* 0x00006400000c000b */
[----:B01----:R-:W-:Y:S01]  /*2be80*/  ENDCOLLECTIVE ;  /* 0x000000000000791b */ /* 0x003fe20003800000 */
.L_x_2126:
        /* <DEDUP_REMOVED lines=14> */
.L_x_2127:
[----:B------:R-:W-:Y:S02]  /*2bf70*/  IMAD.MOV.U32 R13, RZ, RZ, R24 ;  /* 0x000000ffff0d7224 */ /* 0x000fe400078e0018 */
[----:B------:R-:W-:Y:S02]  /*2bf80*/  IMAD.MOV.U32 R12, RZ, RZ, 0x3 ;  /* 0x00000003ff0c7424 */ /* 0x000fe400078e00ff */
[----:B------:R-:W-:-:S07]  /*2bf90*/  IMAD.MOV.U32 R2, RZ, RZ, R14 ;  /* 0x000000ffff027224 */ /* 0x000fce00078e000e */
[----:B------:R-:W-:Y:S05]  /*2bfa0*/  WARPSYNC.COLLECTIVE R15, `(.L_x_2128) ;  /* 0x000000000f087348 */ /* 0x000fea0003c00000 */
[----:B------:R0:W1:Y:S02]  /*2bfb0*/  SHFL.IDX P6, R14, R13, R12, R11 ;  /* 0x0000000c0d0e7389 */ /* 0x00006400000c000b */
[----:B01----:R-:W-:Y:S01]  /*2bfc0*/  ENDCOLLECTIVE ;  /* 0x000000000000791b */ /* 0x003fe20003800000 */
.L_x_2128:
        /* <DEDUP_REMOVED lines=14> */
.L_x_2129:
[----:B------:R-:W-:Y:S02]  /*2c0b0*/  IMAD.MOV.U32 R13, RZ, RZ, R24 ;  /* 0x000000ffff0d7224 */ /* 0x000fe400078e0018 */
[----:B------:R-:W-:Y:S02]  /*2c0c0*/  IMAD.MOV.U32 R12, RZ, RZ, 0x4 ;  /* 0x00000004ff0c7424 */ /* 0x000fe400078e00ff */
[----:B------:R-:W-:-:S07]  /*2c0d0*/  IMAD.MOV.U32 R2, RZ, RZ, R14 ;  /* 0x000000ffff027224 */ /* 0x000fce00078e000e */
[----:B------:R-:W-:Y:S05]  /*2c0e0*/  WARPSYNC.COLLECTIVE R15, `(.L_x_2130) ;  /* 0x000000000f087348 */ /* 0x000fea0003c00000 */
[----:B------:R0:W1:Y:S02]  /*2c0f0*/  SHFL.IDX P6, R14, R13, R12, R11 ;  /* 0x0000000c0d0e7389 */ /* 0x00006400000c000b */
[----:B01----:R-:W-:Y:S01]  /*2c100*/  ENDCOLLECTIVE ;  /* 0x000000000000791b */ /* 0x003fe20003800000 */
.L_x_2130:
        /* <DEDUP_REMOVED lines=14> */
.L_x_2131:
[----:B------:R-:W-:Y:S02]  /*2c1f0*/  IMAD.MOV.U32 R13, RZ, RZ, R24 ;  /* 0x000000ffff0d7224 */ /* 0x000fe400078e0018 */
[----:B------:R-:W-:Y:S02]  /*2c200*/  IMAD.MOV.U32 R12, RZ, RZ, 0x5 ;  /* 0x00000005ff0c7424 */ /* 0x000fe400078e00ff */
[----:B------:R-:W-:-:S07]  /*2c210*/  IMAD.MOV.U32 R2, RZ, RZ, R14 ;  /* 0x000000ffff027224 */ /* 0x000fce00078e000e */
[----:B------:R-:W-:Y:S05]  /*2c220*/  WARPSYNC.COLLECTIVE R15, `(.L_x_2132) ;  /* 0x000000000f087348 */ /* 0x000fea0003c00000 */
[----:B------:R0:W1:Y:S02]  /*2c230*/  SHFL.IDX P6, R14, R13, R12, R11 ;  /* 0x0000000c0d0e7389 */ /* 0x00006400000c000b */
[----:B01----:R-:W-:Y:S01]  /*2c240*/  ENDCOLLECTIVE ;  /* 0x000000000000791b */ /* 0x003fe20003800000 */
.L_x_2132:
        /* <DEDUP_REMOVED lines=13> */
.L_x_2133:
[----:B------:R-:W-:Y:S01]  /*2c320*/  @!PT LDS RZ, [RZ] ;  /* 0x00000000fffff984 */ /* 0x000fe20000000800 */
[----:B------:R-:W-:Y:S01]  /*2c330*/  @!PT LDS RZ, [RZ] ;  /* 0x00000000fffff984 */ /* 0x000fe20000000800 */
[----:B------:R-:W-:Y:S01]  /*2c340*/  @!PT LDS RZ, [RZ] ;  /* 0x00000000fffff984 */ /* 0x000fe20000000800 */
[----:B------:R0:W-:Y:S02]  /*2c350*/  LDGSTS.E.BYPASS.LTC128B.128 [R4+0x5400], desc[UR60][R2.64+0x80], !P2 ;  /* 0x0540008002047fae */ /* 0x0001e4000d101d7c */
[----:B0-----:R-:W-:Y:S01]  /*2c360*/  IMAD.MOV.U32 R2, RZ, RZ, R14 ;  /* 0x000000ffff027224 */ /* 0x001fe200078e000e */
[----:B------:R-:W-:Y:S06]  /*2c370*/  BRA `(.L_x_2134) ;  /* 0xffffffa800d07947 */ /* 0x000fec000383ffff */
.L_x_1976:
[----:B0-----:R0:W1:Y:S02]  /*2c380*/  SYNCS.PHASECHK.TRANS64.TRYWAIT P0, [R0+URZ+0x2a860], R3 ;  /* 0x02a86003000075a7 */ /* 0x001064000800017f */
[----:B-1----:R-:W-:Y:S05]  /*2c390*/  @!P0 NANOSLEEP.SYNCS 0x989680 ;  /* 0x009896800000895d */ /* 0x002fea0003900000 */
[----:B------:R-:W1:Y:S02]  /*2c3a0*/  @!P0 SYNCS.PHASECHK.TRANS64 P0, [R0+URZ+0x2a860], R3 ;  /* 0x02a86003000085a7 */ /* 0x000e64000800007f */
[----:B-1----:R-:W-:Y:S05]  /*2c3b0*/  @!P0 BRA `(.L_x_1976) ;  /* 0xfffffffc00f08947 */ /* 0x002fea000383ffff */
[----:B------:R-:W-:Y:S05]  /*2c3c0*/  BRA `(.L_x_2135) ;  /* 0xffffffac00f07947 */ /* 0x000fea000383ffff */
.L_x_1977:
        /* <DEDUP_REMOVED lines=8> */
.L_x_2137:
[----:B------:R-:W-:Y:S05]  /*2c450*/  BSYNC B0 ;  /* 0x0000000000007941 */ /* 0x000fea0003800000 */
.L_x_2136:
        /* <DEDUP_REMOVED lines=10> */
[----:B------:R-:W-:Y:S01]  /*2c500*/  ISETP.LT.OR P3, PT, R6, 0x1, P1 ;  /* 0x000000010600780c */ /* 0x000fe20000f61670 */
[----:B------:R-:W-:-:S12]  /*2c510*/  IMAD R4, R4, 0x2, R23 ;  /* 0x0000000204047824 */ /* 0x000fd800078e0217 */
[----:B0-----:R-:W-:Y:S05]  /*2c520*/  WARPSYNC.COLLECTIVE R15, `(.L_x_2138) ;  /* 0x000000000f087348 */ /* 0x001fea0003c00000 */
[----:B------:R1:W2:Y:S02]  /*2c530*/  SHFL.IDX P6, R14, R13, R12, R11 ;  /* 0x0000000c0d0e7389 */ /* 0x0002a400000c000b */
[----:B012---:R-:W-:Y:S01]  /*2c540*/  ENDCOLLECTIVE ;  /* 0x000000000000791b */ /* 0x007fe20003800000 */
.L_x_2138:
        /* <DEDUP_REMOVED lines=9> */
.L_x_2139:
        /* <DEDUP_REMOVED lines=13> */
.L_x_2140:
[----:B------:R-:W-:Y:S02]  /*2c6b0*/  IMAD.MOV.U32 R13, RZ, RZ, R24 ;  /* 0x000000ffff0d7224 */ /* 0x000fe400078e0018 */
[----:B------:R-:W-:Y:S01]  /*2c6c0*/  IMAD.MOV.U32 R12, RZ, RZ, 0x2 ;  /* 0x00000002ff0c7424 */ /* 0x000fe200078e00ff */
[----:B------:R-:W-:-:S13]  /*2c6d0*/  IADD3 R2, P2, R14, R5, RZ ;  /* 0x000000050e027210 */ /* 0x000fda0007f5e0ff */
[----:B------:R-:W-:Y:S05]  /*2c6e0*/  WARPSYNC.COLLECTIVE R15, `(.L_x_2141) ;  /* 0x000000000f087348 */ /* 0x000fea0003c00000 */
[----:B------:R0:W1:Y:S02]  /*2c6f0*/  SHFL.IDX P6, R14, R13, R12, R11 ;  /* 0x0000000c0d0e7389 */ /* 0x00006400000c000b */
[----:B01----:R-:W-:Y:S01]  /*2c700*/  ENDCOLLECTIVE ;  /* 0x000000000000791b */ /* 0x003fe20003800000 */
.L_x_2141:
        /* <DEDUP_REMOVED lines=13> */
.L_x_2142:
[----:B------:R-:W-:Y:S02]  /*2c7e0*/  IMAD.MOV.U32 R13, RZ, RZ, R24 ;  /* 0x000000ffff0d7224 */ /* 0x000fe400078e0018 */
[----:B------:R-:W-:Y:S02]  /*2c7f0*/  IMAD.MOV.U32 R12, RZ, RZ, 0x3 ;  /* 0x00000003ff0c7424 */ /* 0x000fe400078e00ff */
[----:B------:R-:W-:-:S07]  /*2c800*/  IMAD.MOV.U32 R10, RZ, RZ, R14 ;  /* 0x000000ffff0a7224 */ /* 0x000fce00078e000e */
[----:B------:R-:W-:Y:S05]  /*2c810*/  WARPSYNC.COLLECTIVE R15, `(.L_x_2143) ;  /* 0x000000000f087348 */ /* 0x000fea0003c00000 */
[----:B------:R0:W1:Y:S02]  /*2c820*/  SHFL.IDX P6, R14, R13, R12, R11 ;  /* 0x0000000c0d0e7389 */ /* 0x00006400000c000b */
[----:B01----:R-:W-:Y:S01]  /*2c830*/  ENDCOLLECTIVE ;  /* 0x000000000000791b */ /* 0x003fe20003800000 */
.L_x_2143:
        /* <DEDUP_REMOVED lines=14> */
.L_x_2144:
[----:B------:R-:W-:Y:S02]  /*2c920*/  IMAD.MOV.U32 R13, RZ, RZ, R24 ;  /* 0x000000ffff0d7224 */ /* 0x000fe400078e0018 */
[----:B------:R-:W-:Y:S01]  /*2c930*/  IMAD.MOV.U32 R12, RZ, RZ, 0x4 ;  /* 0x00000004ff0c7424 */ /* 0x000fe200078e00ff */
[----:B------:R-:W-:-:S13]  /*2c940*/  IADD3 R2, P2, R14, R5, RZ ;  /* 0x000000050e027210 */ /* 0x000fda0007f5e0ff */
[----:B------:R-:W-:Y:S05]  /*2c950*/  WARPSYNC.COLLECTIVE R15, `(.L_x_2145) ;  /* 0x000000000f087348 */ /* 0x000fea0003c00000 */
[----:B------:R0:W1:Y:S02]  /*2c960*/  SHFL.IDX P6, R14, R13, R12, R11 ;  /* 0x0000000c0d0e7389 */ /* 0x00006400000c000b */
[----:B01----:R-:W-:Y:S01]  /*2c970*/  ENDCOLLECTIVE ;  /* 0x000000000000791b */ /* 0x003fe20003800000 */
.L_x_2145:
        /* <DEDUP_REMOVED lines=13> */
.L_x_2146:
[----:B------:R-:W-:Y:S02]  /*2ca50*/  IMAD.MOV.U32 R13, RZ, RZ, R24 ;  /* 0x000000ffff0d7224 */ /* 0x000fe400078e0018 */
[----:B------:R-:W-:Y:S02]  /*2ca60*/  IMAD.MOV.U32 R12, RZ, RZ, 0x5 ;  /* 0x00000005ff0c7424 */ /* 0x000fe400078e00ff */
[----:B------:R-:W-:-:S07]  /*2ca70*/  IMAD.MOV.U32 R10, RZ, RZ, R14 ;  /* 0x000000ffff0a7224 */ /* 0x000fce00078e000e */
[----:B------:R-:W-:Y:S05]  /*2ca80*/  WARPSYNC.COLLECTIVE R15, `(.L_x_2147) ;  /* 0x000000000f087348 */ /* 0x000fea0003c00000 */
[----:B------:R0:W1:Y:S02]  /*2ca90*/  SHFL.IDX P6, R14, R13, R12, R11 ;  /* 0x0000000c0d0e7389 */ /* 0x00006400000c000b */
[----:B01----:R-:W-:Y:S01]  /*2caa0*/  ENDCOLLECTIVE ;  /* 0x000000000000791b */ /* 0x003fe20003800000 */
.L_x_2147:
        /* <DEDUP_REMOVED lines=12> */
.L_x_2148:
[----:B------:R-:W-:Y:S05]  /*2cb70*/  BRA `(.L_x_2149) ;  /* 0xffffffa800ec7947 */ /* 0x000fea000383ffff */
.L_x_1982:
[----:B------:R-:W-:Y:S01]  /*2cb80*/  BSSY B0, `(.L_x_2150) ;  /* 0x0000008000007945 */ /* 0x000fe20003800000 */
[----:B------:R-:W-:Y:S02]  /*2cb90*/  IMAD.MOV.U32 R13, RZ, RZ, R16 ;  /* 0x000000ffff0d7224 */ /* 0x000fe400078e0010 */
[----:B------:R-:W-:Y:S02]  /*2cba0*/  IMAD.MOV.U32 R12, RZ, RZ, RZ ;  /* 0x000000ffff0c7224 */ /* 0x000fe400078e00ff */
[----:B------:R-:W-:Y:S02]  /*2cbb0*/  IMAD.MOV.U32 R11, RZ, RZ, 0x1f ;  /* 0x0000001fff0b7424 */ /* 0x000fe400078e00ff */
[----:B------:R-:W-:-:S07]  /*2cbc0*/  IMAD.MOV.U32 R15, RZ, RZ, -0x1 ;  /* 0xffffffffff0f7424 */ /* 0x000fce00078e00ff */
[----:B01----:R-:W-:Y:S05]  /*2cbd0*/  WARPSYNC.COLLECTIVE R15, `(.L_x_2151) ;  /* 0x000000000f087348 */ /* 0x003fea0003c00000 */
[----:B------:R2:W3:Y:S02]  /*2cbe0*/  SHFL.IDX P6, R14, R13, R12, R11 ;  /* 0x0000000c0d0e7389 */ /* 0x0004e400000c000b */
[----:B0123--:R-:W-:Y:S01]  /*2cbf0*/  ENDCOLLECTIVE ;  /* 0x000000000000791b */ /* 0x00ffe20003800000 */
.L_x_2151:
[----:B------:R-:W-:Y:S05]  /*2cc00*/  BSYNC B0 ;  /* 0x0000000000007941 */ /* 0x000fea0003800000 */
.L_x_2150:
        /* <DEDUP_REMOVED lines=9> */
.L_x_2152:
        /* <DEDUP_REMOVED lines=18> */
.L_x_2153:
[----:B------:R-:W-:Y:S01]  /*2cdc0*/  IMAD.MOV.U32 R12, RZ, RZ, 0x2 ;  /* 0x00000002ff0c7424 */ /* 0x000fe200078e00ff */
[----:B------:R-:W-:-:S05]  /*2cdd0*/  SEL R6, R14, RZ, P1 ;  /* 0x000000ff0e067207 */ /* 0x000fca0000800000 */
[----:B------:R-:W-:-:S04]  /*2cde0*/  IMAD.IADD R6, R5, 0x1, R6 ;  /* 0x0000000105067824 */ /* 0x000fc800078e0206 */
[----:B------:R-:W-:-:S07]  /*2cdf0*/  IMAD.MOV.U32 R13, RZ, RZ, R6 ;  /* 0x000000ffff0d7224 */ /* 0x000fce00078e0006 */
[----:B------:R-:W-:Y:S05]  /*2ce00*/  WARPSYNC.COLLECTIVE R15, `(.L_x_2154) ;  /* 0x000000000f087348 */ /* 0x000fea0003c00000 */
[----:B------:R0:W1:Y:S02]  /*2ce10*/  SHFL.UP P6, R14, R13, R12, R11 ;  /* 0x0400000c0d0e7389 */ /* 0x00006400000c000b */
[----:B01----:R-:W-:Y:S01]  /*2ce20*/  ENDCOLLECTIVE ;  /* 0x000000000000791b */ /* 0x003fe20003800000 */
.L_x_2154:
[----:B------:R-:W-:Y:S01]  /*2ce30*/  IMAD.MOV.U32 R12, RZ, RZ, 0x4 ;  /* 0x00000004ff0c7424 */ /* 0x000fe200078e00ff */
[----:B------:R-:W-:-:S05]  /*2ce40*/  SEL R7, R14, RZ, P2 ;  /* 0x000000ff0e077207 */ /* 0x000fca0001000000 */
[----:B------:R-:W-:-:S04]  /*2ce50*/  IMAD.IADD R7, R6, 0x1, R7 ;  /* 0x0000000106077824 */ /* 0x000fc800078e0207 */
[----:B------:R-:W-:-:S07]  /*2ce60*/  IMAD.MOV.U32 R13, RZ, RZ, R7 ;  /* 0x000000ffff0d7224 */ /* 0x000fce00078e0007 */
[----:B------:R-:W-:Y:S05]  /*2ce70*/  WARPSYNC.COLLECTIVE R15, `(.L_x_2155) ;  /* 0x000000000f087348 */ /* 0x000fea0003c00000 */
[----:B------:R0:W1:Y:S02]  /*2ce80*/  SHFL.UP P6, R14, R13, R12, R11 ;  /* 0x0400000c0d0e7389 */ /* 0x00006400000c000b */
[----:B01----:R-:W-:Y:S01]  /*2ce90*/  ENDCOLLECTIVE ;  /* 0x000000000000791b */ /* 0x003fe20003800000 */
.L_x_2155:
[----:B------:R-:W-:Y:S01]  /*2cea0*/  IMAD.MOV.U32 R12, RZ, RZ, 0x8 ;  /* 0x00000008ff0c7424 */ /* 0x000fe200078e00ff */
[----:B------:R-:W-:-:S05]  /*2ceb0*/  SEL R2, R14, RZ, P3 ;  /* 0x000000ff0e027207 */ /* 0x000fca0001800000 */
[----:B------:R-:W-:-:S04]  /*2cec0*/  IMAD.IADD R2, R7, 0x1, R2 ;  /* 0x0000000107027824 */ /* 0x000fc800078e0202 */
[----:B------:R-:W-:-:S07]  /*2ced0*/  IMAD.MOV.U32 R13, RZ, RZ, R2 ;  /* 0x000000ffff0d7224 */ /* 0x000fce00078e0002 */
[----:B------:R-:W-:Y:S05]  /*2cee0*/  WARPSYNC.COLLECTIVE R15, `(.L_x_2156) ;  /* 0x000000000f087348 */ /* 0x000fea0003c00000 */
[----:B------:R0:W1:Y:S02]  /*2cef0*/  SHFL.UP P6, R14, R13, R12, R11 ;  /* 0x0400000c0d0e7389 */ /* 0x00006400000c000b */
[----:B01----:R-:W-:Y:S01]  /*2cf00*/  ENDCOLLECTIVE ;  /* 0x000000000000791b */ /* 0x003fe20003800000 */
.L_x_2156:
[----:B------:R-:W-:Y:S01]  /*2cf10*/  IMAD.MOV.U32 R12, RZ, RZ, 0x10 ;  /* 0x00000010ff0c7424 */ /* 0x000fe200078e00ff */
[----:B------:R-:W-:-:S05]  /*2cf20*/  SEL R3, R14, RZ, P4 ;  /* 0x000000ff0e037207 */ /* 0x000fca0002000000 */
[----:B------:R-:W-:-:S04]  /*2cf30*/  IMAD.IADD R3, R2, 0x1, R3 ;  /* 0x0000000102037824 */ /* 0x000fc800078e0203 */
[----:B------:R-:W-:-:S07]  /*2cf40*/  IMAD.MOV.U32 R13, RZ, RZ, R3 ;  /* 0x000000ffff0d7224 */ /* 0x000fce00078e0003 */
[----:B------:R-:W-:Y:S05]  /*2cf50*/  WARPSYNC.COLLECTIVE R15, `(.L_x_2157) ;  /* 0x000000000f087348 */ /* 0x000fea0003c00000 */
[----:B------:R0:W1:Y:S02]  /*2cf60*/  SHFL.UP P6, R14, R13, R12, R11 ;  /* 0x0400000c0d0e7389 */ /* 0x00006400000c000b */
[----:B01----:R-:W-:Y:S01]  /*2cf70*/  ENDCOLLECTIVE ;  /* 0x000000000000791b */ /* 0x003fe20003800000 */
.L_x_2157:
        /* <DEDUP_REMOVED lines=8> */
.L_x_2158:
[----:B------:R-:W-:Y:S05]  /*2d000*/  BRA `(.L_x_2159) ;  /* 0xffffffa800f47947 */ /* 0x000fea000383ffff */
.L_x_1987:
[----:B------:R-:W-:Y:S01]  /*2d010*/  BSSY B0, `(.L_x_2160) ;  /* 0x0000008000007945 */ /* 0x000fe20003800000 */
[----:B-----5:R-:W-:Y:S02]  /*2d020*/  IMAD.MOV.U32 R13, RZ, RZ, R5 ;  /* 0x000000ffff0d7224 */ /* 0x020fe400078e0005 */
[----:B------:R-:W-:Y:S02]  /*2d030*/  IMAD.MOV.U32 R12, RZ, RZ, 0x1 ;  /* 0x00000001ff0c7424 */ /* 0x000fe400078e00ff */
[----:B------:R-:W-:Y:S02]  /*2d040*/  IMAD.MOV.U32 R11, RZ, RZ, RZ ;  /* 0x000000ffff0b7224 */ /* 0x000fe400078e00ff */
[----:B------:R-:W-:-:S07]  /*2d050*/  IMAD.MOV.U32 R15, RZ, RZ, -0x1 ;  /* 0xffffffffff0f7424 */ /* 0x000fce00078e00ff */
[----:B01----:R-:W-:Y:S05]  /*2d060*/  WARPSYNC.COLLECTIVE R15, `(.L_x_2161) ;  /* 0x000000000f087348 */ /* 0x003fea0003c00000 */
[----:B------:R2:W3:Y:S02]  /*2d070*/  SHFL.UP P6, R14, R13, R12, R11 ;  /* 0x0400000c0d0e7389 */ /* 0x0004e400000c000b */
[----:B0123--:R-:W-:Y:S01]  /*2d080*/  ENDCOLLECTIVE ;  /* 0x000000000000791b */ /* 0x00ffe20003800000 */
.L_x_2161:
[----:B------:R-:W-:Y:S05]  /*2d090*/  BSYNC B0 ;  /* 0x0000000000007941 */ /* 0x000fea0003800000 */
.L_x_2160:
        /* <DEDUP_REMOVED lines=8> */
.L_x_2162:
[----:B------:R-:W-:Y:S01]  /*2d120*/  IMAD.MOV.U32 R12, RZ, RZ, 0x4 ;  /* 0x00000004ff0c7424 */ /* 0x000fe200078e00ff */
[----:B------:R-:W-:-:S05]  /*2d130*/  SEL R2, R14, RZ, P2 ;  /* 0x000000ff0e027207 */ /* 0x000fca0001000000 */
[----:B------:R-:W-:-:S04]  /*2d140*/  IMAD.IADD R2, R13, 0x1, R2 ;  /* 0x000000010d027824 */ /* 0x000fc800078e0202 */
[----:B------:R-:W-:-:S07]  /*2d150*/  IMAD.MOV.U32 R13, RZ, RZ, R2 ;  /* 0x000000ffff0d7224 */ /* 0x000fce00078e0002 */
[----:B------:R-:W-:Y:S05]  /*2d160*/  WARPSYNC.COLLECTIVE R15, `(.L_x_2163) ;  /* 0x000000000f087348 */ /* 0x000fea0003c00000 */
[----:B------:R0:W1:Y:S02]  /*2d170*/  SHFL.UP P6, R14, R13, R12, R11 ;  /* 0x0400000c0d0e7389 */ /* 0x00006400000c000b */
[----:B01----:R-:W-:Y:S01]  /*2d180*/  ENDCOLLECTIVE ;  /* 0x000000000000791b */ /* 0x003fe20003800000 */
.L_x_2163:
[----:B------:R-:W-:Y:S01]  /*2d190*/  IMAD.MOV.U32 R12, RZ, RZ, 0x8 ;  /* 0x00000008ff0c7424 */ /* 0x000fe200078e00ff */
[----:B------:R-:W-:-:S05]  /*2d1a0*/  SEL R3, R14, RZ, P3 ;  /* 0x000000ff0e037207 */ /* 0x000fca0001800000 */
[----:B------:R-:W-:-:S04]  /*2d1b0*/  IMAD.IADD R3, R2, 0x1, R3 ;  /* 0x0000000102037824 */ /* 0x000fc800078e0203 */
[----:B------:R-:W-:-:S07]  /*2d1c0*/  IMAD.MOV.U32 R13, RZ, RZ, R3 ;  /* 0x000000ffff0d7224 */ /* 0x000fce00078e0003 */
[----:B------:R-:W-:Y:S05]  /*2d1d0*/  WARPSYNC.COLLECTIVE R15, `(.L_x_2164) ;  /* 0x000000000f087348 */ /* 0x000fea0003c00000 */
[----:B------:R0:W1:Y:S02]  /*2d1e0*/  SHFL.UP P6, R14, R13, R12, R11 ;  /* 0x0400000c0d0e7389 */ /* 0x00006400000c000b */
[----:B01----:R-:W-:Y:S01]  /*2d1f0*/  ENDCOLLECTIVE ;  /* 0x000000000000791b */ /* 0x003fe20003800000 */
.L_x_2164:
[----:B------:R-:W-:Y:S01]  /*2d200*/  IMAD.MOV.U32 R12, RZ, RZ, 0x10 ;  /* 0x00000010ff0c7424 */ /* 0x000fe200078e00ff */
[----:B------:R-:W-:-:S05]  /*2d210*/  SEL R4, R14, RZ, P4 ;  /* 0x000000ff0e047207 */ /* 0x000fca0002000000 */
[----:B------:R-:W-:-:S04]  /*2d220*/  IMAD.IADD R4, R3, 0x1, R4 ;  /* 0x0000000103047824 */ /* 0x000fc800078e0204 */
[----:B------:R-:W-:-:S07]  /*2d230*/  IMAD.MOV.U32 R13, RZ, RZ, R4 ;  /* 0x000000ffff0d7224 */ /* 0x000fce00078e0004 */
[----:B------:R-:W-:Y:S05]  /*2d240*/  WARPSYNC.COLLECTIVE R15, `(.L_x_2165) ;  /* 0x000000000f087348 */ /* 0x000fea0003c00000 */
[----:B------:R0:W1:Y:S02]  /*2d250*/  SHFL.UP P6, R14, R13, R12, R11 ;  /* 0x0400000c0d0e7389 */ /* 0x00006400000c000b */
[----:B01----:R-:W-:Y:S01]  /*2d260*/  ENDCOLLECTIVE ;  /* 0x000000000000791b */ /* 0x003fe20003800000 */
.L_x_2165:
        /* <DEDUP_REMOVED lines=8> */
.L_x_2166:
[----:B------:R-:W-:Y:S05]  /*2d2f0*/  BRA `(.L_x_2167) ;  /* 0xffffffa800d47947 */ /* 0x000fea000383ffff */
.L_x_1989:
[----:B------:R-:W-:Y:S01]  /*2d300*/  BSSY B0, `(.L_x_2168) ;  /* 0x0000006000007945 */ /* 0x000fe20003800000 */
[----:B------:R-:W-:Y:S01]  /*2d310*/  PLOP3.LUT P6, PT, P6, PT, PT, 0x8, 0x0 ;  /* 0x000000000000781c */ /* 0x000fe200037ce170 */
[----:B------:R-:W-:-:S12]  /*2d320*/  IMAD.MOV.U32 R15, RZ, RZ, -0x1 ;  /* 0xffffffffff0f7424 */ /* 0x000fd800078e00ff */
[----:B01----:R-:W-:Y:S05]  /*2d330*/  WARPSYNC.COLLECTIVE R15, `(.L_x_2169) ;  /* 0x000000000f087348 */ /* 0x003fea0003c00000 */
[----:B------:R-:W-:Y:S01]  /*2d340*/  VOTE.ANY R14, PT, P6 ;  /* 0x00000000000e7806 */ /* 0x000fe200030e0100 */
[----:B01----:R-:W-:Y:S06]  /*2d350*/  ENDCOLLECTIVE ;  /* 0x000000000000791b */ /* 0x003fec0003800000 */
.L_x_2169:
[----:B------:R-:W-:Y:S05]  /*2d360*/  BSYNC B0 ;  /* 0x0000000000007941 */ /* 0x000fea0003800000 */
.L_x_2168:
        /* <DEDUP_REMOVED lines=9> */
.L_x_2170:
[----:B------:R-:W-:Y:S01]  /*2d400*/  IMAD.MOV.U32 R5, RZ, RZ, R14 ;  /* 0x000000ffff057224 */ /* 0x000fe200078e000e */
[----:B------:R-:W-:Y:S06]  /*2d410*/  BRA `(.L_x_2171) ;  /* 0xffffffa800c47947 */ /* 0x000fec000383ffff */
.L_x_1991:
[----:B------:R-:W-:Y:S01]  /*2d420*/  BSSY B0, `(.L_x_2172) ;  /* 0x0000007000007945 */ /* 0x000fe20003800000 */
[----:B------:R-:W-:Y:S02]  /*2d430*/  IMAD.MOV.U32 R13, RZ, RZ, R2 ;  /* 0x000000ffff0d7224 */ /* 0x000fe400078e0002 */
[----:B------:R-:W-:Y:S02]  /*2d440*/  IMAD.MOV.U32 R11, RZ, RZ, 0x1f ;  /* 0x0000001fff0b7424 */ /* 0x000fe400078e00ff */
[----:B------:R-:W-:-:S07]  /*2d450*/  IMAD.MOV.U32 R15, RZ, RZ, -0x1 ;  /* 0xffffffffff0f7424 */ /* 0x000fce00078e00ff */
[----:B0123--:R-:W-:Y:S05]  /*2d460*/  WARPSYNC.COLLECTIVE R15, `(.L_x_2173) ;  /* 0x000000000f087348 */ /* 0x00ffea0003c00000 */
[----:B------:R4:W0:Y:S02]  /*2d470*/  SHFL.IDX P6, R14, R13, R12, R11 ;  /* 0x0000000c0d0e7389 */ /* 0x00082400000c000b */
[----:B01234-:R-:W-:Y:S01]  /*2d480*/  ENDCOLLECTIVE ;  /* 0x000000000000791b */ /* 0x01ffe20003800000 */
.L_x_2173:
[----:B------:R-:W-:Y:S05]  /*2d490*/  BSYNC B0 ;  /* 0x0000000000007941 */ /* 0x000fea0003800000 */
.L_x_2172:
[----:B------:R-:W-:Y:S05]  /*2d4a0*/  BRA `(.L_x_1990) ;  /* 0xffffffa800bc7947 */ /* 0x000fea000383ffff */
.L_x_1995:
[----:B0-----:R0:W3:Y:S02]  /*2d4b0*/  SYNCS.PHASECHK.TRANS64.TRYWAIT P0, [R5+URZ+0x2a820], R0 ;  /* 0x02a82000050075a7 */ /* 0x0010e4000800017f */
[----:B---3--:R-:W-:Y:S05]  /*2d4c0*/  @!P0 NANOSLEEP.SYNCS 0x989680 ;  /* 0x009896800000895d */ /* 0x008fea0003900000 */
[----:B------:R-:W3:Y:S02]  /*2d4d0*/  @!P0 SYNCS.PHASECHK.TRANS64 P0, [R5+URZ+0x2a820], R0 ;  /* 0x02a82000050085a7 */ /* 0x000ee4000800007f */
[----:B---3--:R-:W-:Y:S05]  /*2d4e0*/  @!P0 BRA `(.L_x_1995) ;  /* 0xfffffffc00f08947 */ /* 0x008fea000383ffff */
[----:B------:R-:W-:Y:S05]  /*2d4f0*/  BRA `(.L_x_2174) ;  /* 0xffffffb000347947 */ /* 0x000fea000383ffff */
.L_x_1996:
[----:B------:R-:W3:Y:S01]  /*2d500*/  S2R R2, SR_TID.X ;  /* 0x0000000000027919 */ /* 0x000ee20000002100 */
[----:B------:R-:W-:Y:S01]  /*2d510*/  BSSY B0, `(.L_x_2175) ;  /* 0x000000a000007945 */ /* 0x000fe20003800000 */
[----:B------:R-:W-:Y:S02]  /*2d520*/  IMAD.MOV.U32 R12, RZ, RZ, RZ ;  /* 0x000000ffff0c7224 */ /* 0x000fe400078e00ff */
[----:B------:R-:W-:Y:S02]  /*2d530*/  IMAD.MOV.U32 R11, RZ, RZ, 0x1f ;  /* 0x0000001fff0b7424 */ /* 0x000fe400078e00ff */
[----:B------:R-:W-:Y:S01]  /*2d540*/  IMAD.MOV.U32 R15, RZ, RZ, -0x1 ;  /* 0xffffffffff0f7424 */ /* 0x000fe200078e00ff */
[----:B---3--:R-:W-:-:S04]  /*2d550*/  SHF.R.U32.HI R2, RZ, 0x5, R2 ;  /* 0x00000005ff027819 */ /* 0x008fc80000011602 */
[----:B------:R-:W-:-:S05]  /*2d560*/  LOP3.LUT R2, R2, 0x3, RZ, 0xc0, !PT ;  /* 0x0000000302027812 */ /* 0x000fca00078ec0ff */
[----:B------:R-:W-:-:S07]  /*2d570*/  IMAD.MOV.U32 R13, RZ, RZ, R2 ;  /* 0x000000ffff0d7224 */ /* 0x000fce00078e0002 */
[----:B012---:R-:W-:Y:S05]  /*2d580*/  WARPSYNC.COLLECTIVE R15, `(.L_x_2176) ;  /* 0x000000000f087348 */ /* 0x007fea0003c00000 */
[----:B------:R3:W4:Y:S02]  /*2d590*/  SHFL.IDX P6, R14, R13, R12, R11 ;  /* 0x0000000c0d0e7389 */ /* 0x00072400000c000b */
[----:B01234-:R-:W-:Y:S01]  /*2d5a0*/  ENDCOLLECTIVE ;  /* 0x000000000000791b */ /* 0x01ffe20003800000 */
.L_x_2176:
[----:B------:R-:W-:Y:S05]  /*2d5b0*/  BSYNC B0 ;  /* 0x0000000000007941 */ /* 0x000fea0003800000 */
.L_x_2175:
[----:B------:R-:W-:Y:S05]  /*2d5c0*/  BRA `(.L_x_2177) ;  /* 0xffffffb0001c7947 */ /* 0x000fea000383ffff */
.L_x_1997:
[----:B------:R-:W-:Y:S01]  /*2d5d0*/  BSSY B0, `(.L_x_2178) ;  /* 0x0000006000007945 */ /* 0x000fe20003800000 */
[----:B------:R-:W-:-:S07]  /*2d5e0*/  IMAD.MOV.U32 R15, RZ, RZ, -0x1 ;  /* 0xffffffffff0f7424 */ /* 0x000fce00078e00ff */
[----:B012---:R-:W-:Y:S05]  /*2d5f0*/  WARPSYNC.COLLECTIVE R15, `(.L_x_2179) ;  /* 0x000000000f0c7348 */ /* 0x007fea0003c00000 */
[----:B------:R-:W-:Y:S02]  /*2d600*/  ELECT P6, UR62, PT ;  /* 0x00000000003e782f */ /* 0x000fe400038c0000 */
[----:B------:R-:W-:Y:S01]  /*2d610*/  MOV R14, UR62 ;  /* 0x0000003e000e7c02 */ /* 0x000fe20008000f00 */
[----:B012---:R-:W-:Y:S10]  /*2d620*/  ENDCOLLECTIVE ;  /* 0x000000000000791b */ /* 0x007ff40003800000 */
.L_x_2179:
[----:B------:R-:W-:Y:S05]  /*2d630*/  BSYNC B0 ;  /* 0x0000000000007941 */ /* 0x000fea0003800000 */
.L_x_2178:
[----:B------:R-:W-:Y:S05]  /*2d640*/  BRA `(.L_x_2180) ;  /* 0xffffffb000107947 */ /* 0x000fea000383ffff */
.L_x_1999:
[----:B0-----:R0:W3:Y:S02]  /*2d650*/  SYNCS.PHASECHK.TRANS64.TRYWAIT P1, [R3+URZ+0x2a840], R2 ;  /* 0x02a84002030075a7 */ /* 0x0010e4000802017f */
[----:B---3--:R-:W-:Y:S05]  /*2d660*/  @!P1 NANOSLEEP.SYNCS 0x989680 ;  /* 0x009896800000995d */ /* 0x008fea0003900000 */
[----:B------:R-:W3:Y:S02]  /*2d670*/  @!P1 SYNCS.PHASECHK.TRANS64 P1, [R3+URZ+0x2a840], R2 ;  /* 0x02a84002030095a7 */ /* 0x000ee4000802007f */
[----:B---3--:R-:W-:Y:S05]  /*2d680*/  @!P1 BRA `(.L_x_1999) ;  /* 0xfffffffc00f09947 */ /* 0x008fea000383ffff */
[----:B------:R-:W-:Y:S05]  /*2d690*/  BRA `(.L_x_2181) ;  /* 0xffffffb000387947 */ /* 0x000fea000383ffff */
.L_x_2001:
[----:B---3--:R3:W4:Y:S02]  /*2d6a0*/  SYNCS.PHASECHK.TRANS64.TRYWAIT P1, [R27+URZ+0x2a840], R0 ;  /* 0x02a840001b0075a7 */ /* 0x008724000802017f */
[----:B----4-:R-:W-:Y:S05]  /*2d6b0*/  @!P1 NANOSLEEP.SYNCS 0x989680 ;  /* 0x009896800000995d */ /* 0x010fea0003900000 */
[----:B------:R-:W4:Y:S02]  /*2d6c0*/  @!P1 SYNCS.PHASECHK.TRANS64 P1, [R27+URZ+0x2a840], R0 ;  /* 0x02a840001b0095a7 */ /* 0x000f24000802007f */
[----:B----4-:R-:W-:Y:S05]  /*2d6d0*/  @!P1 BRA `(.L_x_2001) ;  /* 0xfffffffc00f09947 */ /* 0x010fea000383ffff */
[----:B------:R-:W-:Y:S05]  /*2d6e0*/  BRA `(.L_x_2182) ;  /* 0xffffffb000447947 */ /* 0x000fea000383ffff */
.L_x_2003:
[----:B----4-:R4:W0:Y:S02]  /*2d6f0*/  SYNCS.PHASECHK.TRANS64.TRYWAIT P1, [R3+URZ+0x2a860], R2 ;  /* 0x02a86002030075a7 */ /* 0x010824000802017f */
[----:B0-----:R-:W-:Y:S05]  /*2d700*/  @!P1 NANOSLEEP.SYNCS 0x989680 ;  /* 0x009896800000995d */ /* 0x001fea0003900000 */
[----:B------:R-:W0:Y:S02]  /*2d710*/  @!P1 SYNCS.PHASECHK.TRANS64 P1, [R3+URZ+0x2a860], R2 ;  /* 0x02a86002030095a7 */ /* 0x000e24000802007f */
[----:B0-----:R-:W-:Y:S05]  /*2d720*/  @!P1 BRA `(.L_x_2003) ;  /* 0xfffffffc00f09947 */ /* 0x001fea000383ffff */
[----:B------:R-:W-:Y:S05]  /*2d730*/  BRA `(.L_x_2183) ;  /* 0xffffffb000407947 */ /* 0x000fea000383ffff */
.L_x_2184:
        /* <DEDUP_REMOVED lines=12> */
.L_x_15526:


//--------------------- .text._ZN7cutlass13device_kernelIN5flash11enable_sm90INS1_16FlashAttnFwdSm90INS1_25CollectiveMainloopFwdSm90ILi2EN4cute5tupleIJNS5_1CILi1EEES8_S8_EEENS6_IJNS7_ILi128EEENS7_ILi96EEENS7_ILi192EEEEEELi128ENS_10bfloat16_tEfNS_4arch4Sm90ELb1ELb0ELb0ELb0ELb1ELb0ELb0ELb1ELb1ELb1ELb0ELb0EEENS1_21CollectiveEpilogueFwdINS6_IJSA_SA_SB_EEES9_SE_SG_Li256ELb0ELb1ELb0ELb0EEENS1_30DynamicPersistentTileSchedulerILi256ELi128ELb0ELb1ELb1EEEEEEEEEvNT_6ParamsE --------------------------
	.section	.text._ZN7cutlass13device_kernelIN5flash11enable_sm90INS1_16FlashAttnFwdSm90INS1_25CollectiveMainloopFwdSm90ILi2EN4cute5tupleIJNS5_1CILi1EEES8_S8_EEENS6_IJNS7_ILi128EEENS7_ILi96EEENS7_ILi192EEEEEELi128ENS_10bfloat16_tEfNS_4arch4Sm90ELb1ELb0ELb0ELb0ELb1ELb0ELb0ELb1ELb1ELb1ELb0ELb0EEENS1_21CollectiveEpilogueFwdINS6_IJSA_SA_SB_EEES9_SE_SG_Li256ELb0ELb1ELb0ELb0EEENS1_30DynamicPersistentTileSchedulerILi256ELi128ELb0ELb1ELb1EEEEEEEEEvNT_6ParamsE,"ax",@progbits
	.align	128
.text._ZN7cutlass13device_kernelIN5flash11enable_sm90INS1_16FlashAttnFwdSm90INS1_25CollectiveMainloopFwdSm90ILi2EN4cute5tupleIJNS5_1CILi1EEES8_S8_EEENS6_IJNS7_ILi128EEENS7_ILi96EEENS7_ILi192EEEEEELi128ENS_10bfloat16_tEfNS_4arch4Sm90ELb1ELb0ELb0ELb0ELb1ELb0ELb0ELb1ELb1ELb1ELb0ELb0EEENS1_21CollectiveEpilogueFwdINS6_IJSA_SA_SB_EEES9_SE_SG_Li256ELb0ELb1ELb0ELb0EEENS1_30DynamicPersistentTileSchedulerILi256ELi128ELb0ELb1ELb1EEEEEEEEEvNT_6ParamsE:
        .type           _ZN7cutlass13device_kernelIN5flash11enable_sm90INS1_16FlashAttnFwdSm90INS1_25CollectiveMainloopFwdSm90ILi2EN4cute5tupleIJNS5_1CILi1EEES8_S8_EEENS6_IJNS7_ILi128EEENS7_ILi96EEENS7_ILi192EEEEEELi128ENS_10bfloat16_tEfNS_4arch4Sm90ELb1ELb0ELb0ELb0ELb1ELb0ELb0ELb1ELb1ELb1ELb0ELb0EEENS1_21CollectiveEpilogueFwdINS6_IJSA_SA_SB_EEES9_SE_SG_Li256ELb0ELb1ELb0ELb0EEENS1_30DynamicPersistentTileSchedulerILi256ELi128ELb0ELb1ELb1EEEEEEEEEvNT_6ParamsE,@function
        .size           _ZN7cutlass13device_kernelIN5flash11enable_sm90INS1_16FlashAttnFwdSm90INS1_25CollectiveMainloopFwdSm90ILi2EN4cute5tupleIJNS5_1CILi1EEES8_S8_EEENS6_IJNS7_ILi128EEENS7_ILi96EEENS7_ILi192EEEEEELi128ENS_10bfloat16_tEfNS_4arch4Sm90ELb1ELb0ELb0ELb0ELb1ELb0ELb0ELb1ELb1ELb1ELb0ELb0EEENS1_21CollectiveEpilogueFwdINS6_IJSA_SA_SB_EEES9_SE_SG_Li256ELb0ELb1ELb0ELb0EEENS1_30DynamicPersistentTileSchedulerILi256ELi128ELb0ELb1ELb1EEEEEEEEEvNT_6ParamsE,(.L_x_15527 - _ZN7cutlass13device_kernelIN5flash11enable_sm90INS1_16FlashAttnFwdSm90INS1_25CollectiveMainloopFwdSm90ILi2EN4cute5tupleIJNS5_1CILi1EEES8_S8_EEENS6_IJNS7_ILi128EEENS7_ILi96EEENS7_ILi192EEEEEELi128ENS_10bfloat16_tEfNS_4arch4Sm90ELb1ELb0ELb0ELb0ELb1ELb0ELb0ELb1ELb1ELb1ELb0ELb0EEENS1_21CollectiveEpilogueFwdINS6_IJSA_SA_SB_EEES9_SE_SG_Li256ELb0ELb1ELb0ELb0EEENS1_30DynamicPersistentTileSchedulerILi256ELi128ELb0ELb1ELb1EEEEEEEEEvNT_6ParamsE)
        .other          _ZN7cutlass13device_kernelIN5flash11enable_sm90INS1_16FlashAttnFwdSm90INS1_25CollectiveMainloopFwdSm90ILi2EN4cute5tupleIJNS5_1CILi1EEES8_S8_EEENS6_IJNS7_ILi128EEENS7_ILi96EEENS7_ILi192EEEEEELi128ENS_10bfloat16_tEfNS_4arch4Sm90ELb1ELb0ELb0ELb0ELb1ELb0ELb0ELb1ELb1ELb1ELb0ELb0EEENS1_21CollectiveEpilogueFwdINS6_IJSA_SA_SB_EEES9_SE_SG_Li256ELb0ELb1ELb0ELb0EEENS1_30DynamicPersistentTileSchedulerILi256ELi128ELb0ELb1ELb1EEEEEEEEEvNT_6ParamsE,@"STO_CUDA_ENTRY STV_DEFAULT"
_ZN7cutlass13device_kernelIN5flash11enable_sm90INS1_16FlashAttnFwdSm90INS1_25CollectiveMainloopFwdSm90ILi2EN4cute5tupleIJNS5_1CILi1EEES8_S8_EEENS6_IJNS7_ILi128EEENS7_ILi96EEENS7_ILi192EEEEEELi128ENS_10bfloat16_tEfNS_4arch4Sm90ELb1ELb0ELb0ELb0ELb1ELb0ELb0ELb1ELb1ELb1ELb0ELb0EEENS1_21CollectiveEpilogueFwdINS6_IJSA_SA_SB_EEES9_SE_SG_Li256ELb0ELb1ELb0ELb0EEENS1_30DynamicPersistentTileSchedulerILi256ELi128ELb0ELb1ELb1EEEEEEEEEvNT_6ParamsE:
        /* <DEDUP_REMOVED lines=45> */
.L_x_2185:
        /* <DEDUP_REMOVED lines=22> */
.L_x_2186:
        /* <DEDUP_REMOVED lines=18> */
.L_x_2187:
        /* <DEDUP_REMOVED lines=22> */
.L_x_2188:
        /* <DEDUP_REMOVED lines=23> */
.L_x_2189:
        /* <DEDUP_REMOVED lines=10> */
.L_x_2191:
        /* <DEDUP_REMOVED lines=16> */
[----:B0-----:R-:W-:-:S05]  /*09c0*/  VIADD R173, R2, 0xffffff80 ;  /* 0xffffff8002ad7836 */ /* 0x001fca0000000000 */
[----:B------:R-:W-:-:S04]  /*09d0*/  SHF.R.S32.HI R0, RZ, 0x1f, R173 ;  /* 0x0000001fff007819 */ /* 0x000fc800000114ad */
[CC--:B------:R-:W-:Y:S02]  /*09e0*/  LEA.HI R2, R0.reuse, R173.reuse, RZ, 0x7 ;  /* 0x000000ad00027211 */ /* 0x0c0fe400078f38ff */
[-C--:B------:R-:W-:Y:S02]  /*09f0*/  LEA.HI R4, R0, R173.reuse, RZ, 0x5 ;  /* 0x000000ad00047211 */ /* 0x080fe400078f28ff */
[----:B------:R-:W-:Y:S02]  /*0a00*/  LOP3.LUT R164, R2, 0xffffff80, RZ, 0xc0, !PT ;  /* 0xffffff8002a47812 */ /* 0x000fe400078ec0ff */
[----:B------:R-:W-:Y:S01]  /*0a10*/  LEA.HI R11, R0, R173, RZ, 0x2 ;  /* 0x000000ad000b7211 */ /* 0x000fe200078f10ff */
[----:B------:R-:W-:Y:S01]  /*0a20*/  IMAD.SHL.U32 R5, R4, 0x20, RZ ;  /* 0x0000002004057824 */ /* 0x000fe200078e00ff */
[----:B------:R-:W-:Y:S01]  /*0a30*/  SHF.R.S32.HI R165, RZ, 0x7, R2 ;  /* 0x00000007ffa57819 */ /* 0x000fe20000011402 */
[----:B------:R-:W-:-:S03]  /*0a40*/  IMAD.IADD R164, R173, 0x1, -R164 ;  /* 0x00000001ada47824 */ /* 0x000fc600078e0aa4 */
[----:B------:R-:W-:Y:S02]  /*0a50*/  LOP3.LUT R5, R5, 0xfffffc00, RZ, 0xc0, !PT ;  /* 0xfffffc0005057812 */ /* 0x000fe400078ec0ff */
[----:B------:R-:W-:Y:S02]  /*0a60*/  SHF.R.S32.HI R7, RZ, 0x1f, R164 ;  /* 0x0000001fff077819 */ /* 0x000fe400000114a4 */
        /* <DEDUP_REMOVED lines=8> */
[----:B------:R-:W-:-:S03]  /*0af0*/  LOP3.LUT R10, R10, 0xfffffff8, RZ, 0xc0, !PT ;  /* 0xfffffff80a0a7812 */ /* 0x000fc600078ec0ff */
[----:B------:R-:W-:Y:S02]  /*0b00*/  IMAD.IADD R2, R165, 0x1, -R2 ;  /* 0x00000001a5027824 */ /* 0x000fe400078e0a02 */
[----:B------:R-:W-:-:S04]  /*0b10*/  IMAD.IADD R10, R9, 0x1, -R10 ;  /* 0x00000001090a7824 */ /* 0x000fc800078e0a0a */
        /* <DEDUP_REMOVED lines=8> */
[----:B------:R-:W-:Y:S01]  /*0ba0*/  LOP3.LUT R160, R0, 0xfffffff8, RZ, 0xc0, !PT ;  /* 0xfffffff800a07812 */ /* 0x000fe200078ec0ff */
[----:B------:R-:W-:Y:S01]  /*0bb0*/  IMAD.IADD R4, R173, 0x1, -R4 ;  /* 0x00000001ad047824 */ /* 0x000fe200078e0a04 */
[----:B------:R-:W-:Y:S01]  /*0bc0*/  LOP3.LUT R3, R3, 0x1ffffffe, RZ, 0xc0, !PT ;  /* 0x1ffffffe03037812 */ /* 0x000fe200078ec0ff */
[----:B------:R-:W-:Y:S01]  /*0bd0*/  ULOP3.LUT UR5, UR5, 0x1, URZ, 0xfc, !UPT ;  /* 0x0000000105057892 */ /* 0x000fe2000f8efc3f */
[----:B------:R-:W-:Y:S01]  /*0be0*/  SHF.R.S32.HI R162, RZ, 0x3, R0 ;  /* 0x00000003ffa27819 */ /* 0x000fe20000011400 */
[----:B------:R-:W-:Y:S01]  /*0bf0*/  IMAD.IADD R160, R173, 0x1, -R160 ;  /* 0x00000001ada07824 */ /* 0x000fe200078e0aa0 */
[----:B------:R-:W-:Y:S01]  /*0c00*/  LEA R4, R4, R5, 0x6 ;  /* 0x0000000504047211 */ /* 0x000fe200078e30ff */
[----:B------:R-:W-:Y:S01]  /*0c10*/  IMAD.IADD R3, R6, 0x1, -R3 ;  /* 0x0000000106037824 */ /* 0x000fe200078e0a03 */
[----:B------:R-:W-:Y:S01]  /*0c20*/  LOP3.LUT R6, R11, 0xfffffffc, RZ, 0xc0, !PT ;  /* 0xfffffffc0b067812 */ /* 0x000fe200078ec0ff */
[----:B------:R-:W-:Y:S02]  /*0c30*/  IMAD.SHL.U32 R17, R160, 0x8, RZ ;  /* 0x00000008a0117824 */ /* 0x000fe400078e00ff */
[----:B------:R-:W-:Y:S01]  /*0c40*/  IMAD.U32 R168, RZ, RZ, UR5 ;  /* 0x00000005ffa87e24 */ /* 0x000fe2000f8e00ff */
[----:B------:R-:W-:Y:S01]  /*0c50*/  LEA R167, R3, R4, 0x3 ;  /* 0x0000000403a77211 */ /* 0x000fe200078e18ff */
[----:B------:R-:W-:Y:S01]  /*0c60*/  IMAD.IADD R6, R173, 0x1, -R6 ;  /* 0x00000001ad067824 */ /* 0x000fe200078e0a06 */
[----:B------:R-:W-:-:S02]  /*0c70*/  LOP3.LUT R3, R8, 0x7ffffffc, RZ, 0xc0, !PT ;  /* 0x7ffffffc08037812 */ /* 0x000fc400078ec0ff */
[----:B------:R-:W-:Y:S02]  /*0c80*/  IADD3 R22, R17, 0x40, RZ ;  /* 0x0000004011167810 */ /* 0x000fe40007ffe0ff */
[----:B------:R-:W-:Y:S01]  /*0c90*/  LEA.HI R5, R6, R6, RZ, 0x1 ;  /* 0x0000000606057211 */ /* 0x000fe200078f08ff */
[----:B------:R-:W-:Y:S01]  /*0ca0*/  IMAD.IADD R18, R164, 0x1, -R3 ;  /* 0x00000001a4127824 */ /* 0x000fe200078e0a03 */
[----:B------:R-:W-:Y:S02]  /*0cb0*/  SHF.R.S32.HI R172, RZ, 0x1f, R17 ;  /* 0x0000001fffac7819 */ /* 0x000fe40000011411 */
[----:B------:R-:W-:Y:S02]  /*0cc0*/  LOP3.LUT R5, R5, 0x1ffffffe, RZ, 0xc0, !PT ;  /* 0x1ffffffe05057812 */ /* 0x000fe400078ec0ff */
[----:B------:R-:W-:-:S03]  /*0cd0*/  SHF.R.S32.HI R169, RZ, 0x1f, R22 ;  /* 0x0000001fffa97819 */ /* 0x000fc60000011416 */
[----:B------:R-:W-:-:S04]  /*0ce0*/  IMAD.IADD R5, R6, 0x1, -R5 ;  /* 0x0000000106057824 */ /* 0x000fc800078e0a05 */
[----:B------:R-:W-:-:S07]  /*0cf0*/  IMAD R19, R5, 0x8, R166 ;  /* 0x0000000805137824 */ /* 0x000fce00078e02a6 */
.L_x_2248:
[----:B0-2---:R-:W0:Y:S01]  /*0d00*/  LDC R3, c[0x0][0xc60] ;  /* 0x00031800ff037b82 */ /* 0x005e220000000800 */
[----:B------:R-:W-:Y:S01]  /*0d10*/  IMAD.MOV.U32 R0, RZ, RZ, R36 ;  /* 0x000000ffff007224 */ /* 0x000fe200078e0024 */
[----:B------:R-:W-:Y:S01]  /*0d20*/  ULDC UR4, c[0x0][0xc78] ;  /* 0x00031e0000047ab9 */ /* 0x000fe20000000800 */
[----:B0-----:R-:W-:-:S13]  /*0d30*/  ISETP.NE.AND P0, PT, R3, 0x1, PT ;  /* 0x000000010300780c */ /* 0x001fda0003f05270 */
[----:B-----5:R-:W0:Y:S08]  /*0d40*/  @P0 LDC R5, c[0x0][0xc64] ;  /* 0x00031900ff050b82 */ /* 0x020e300000000800 */
[----:B------:R-:W1:Y:S01]  /*0d50*/  @P0 LDC R7, c[0x0][0xc68] ;  /* 0x00031a00ff070b82 */ /* 0x000e620000000800 */
[----:B0---4-:R-:W-:-:S05]  /*0d60*/  @P0 IMAD.HI.U32 R2, R36, R5, RZ ;  /* 0x0000000524020227 */ /* 0x011fca00078e00ff */
[----:B-1----:R-:W-:-:S04]  /*0d70*/  @P0 SHF.R.U32.HI R0, RZ, R7, R2 ;  /* 0x00000007ff000219 */ /* 0x002fc80000011602 */
[----:B------:R-:W-:Y:S01]  /*0d80*/  ISETP.GE.AND P0, PT, R0, UR4, PT ;  /* 0x0000000400007c0c */ /* 0x000fe2000bf06270 */
[----:B------:R-:W-:-:S04]  /*0d90*/  IMAD.MOV R2, RZ, RZ, -R0 ;  /* 0x000000ffff027224 */ /* 0x000fc800078e0a00 */
[----:B------:R-:W-:-:S08]  /*0da0*/  IMAD R13, R3, R2, R36 ;  /* 0x00000002030d7224 */ /* 0x000fd000078e0224 */
[----:B---3--:R-:W-:Y:S05]  /*0db0*/  @!P0 BRA `(.L_x_2192) ;  /* 0x0000000000208947 */ /* 0x008fea0003800000 */
        /* <DEDUP_REMOVED lines=8> */
.L_x_2192:
[----:B------:R-:W0:Y:S01]  /*0e40*/  LDC R3, c[0x0][0xc54] ;  /* 0x00031500ff037b82 */ /* 0x000e220000000800 */
[----:B------:R-:W-:Y:S01]  /*0e50*/  IMAD.MOV.U32 R2, RZ, RZ, R13 ;  /* 0x000000ffff027224 */ /* 0x000fe200078e000d */
[----:B0-----:R-:W-:-:S13]  /*0e60*/  ISETP.NE.AND P0, PT, R3, 0x1, PT ;  /* 0x000000010300780c */ /* 0x001fda0003f05270 */
[----:B------:R-:W0:Y:S02]  /*0e70*/  @P0 LDC.64 R4, c[0x0][0xc58] ;  /* 0x00031600ff040b82 */ /* 0x000e240000000a00 */
[----:B0-----:R-:W-:-:S05]  /*0e80*/  @P0 IMAD.HI.U32 R4, R13, R4, RZ ;  /* 0x000000040d040227 */ /* 0x001fca00078e00ff */
[----:B------:R-:W-:-:S05]  /*0e90*/  @P0 SHF.R.U32.HI R2, RZ, R5, R4 ;  /* 0x00000005ff020219 */ /* 0x000fca0000011604 */
[----:B------:R-:W-:-:S07]  /*0ea0*/  IMAD R3, R2, R3, RZ ;  /* 0x0000000302037224 */ /* 0x000fce00078e02ff */
.L_x_2193:
[----:B------:R-:W0:Y:S01]  /*0eb0*/  LDC R171, c[0x0][0x448] ;  /* 0x00011200ffab7b82 */ /* 0x000e220000000800 */
[----:B------:R-:W-:Y:S01]  /*0ec0*/  LOP3.LUT R2, RZ, R2, RZ, 0x33, !PT ;  /* 0x00000002ff027212 */ /* 0x000fe200078e33ff */
[----:B------:R-:W-:Y:S01]  /*0ed0*/  ULDC UR4, c[0x0][0xc3c] ;  /* 0x00030f0000047ab9 */ /* 0x000fe20000000800 */
[----:B------:R-:W-:Y:S01]  /*0ee0*/  ULDC.64 UR6, c[0x0][0x418] ;  /* 0x0001060000067ab9 */ /* 0x000fe20000000a00 */
[----:B------:R-:W-:Y:S01]  /*0ef0*/  ULDC UR5, c[0x0][0x424] ;  /* 0x0001090000057ab9 */ /* 0x000fe20000000800 */
[----:B------:R-:W-:Y:S01]  /*0f00*/  IADD3 R2, R2, UR4, RZ ;  /* 0x0000000402027c10 */ /* 0x000fe2000fffe0ff */
[----:B------:R-:W-:Y:S01]  /*0f10*/  UISETP.NE.U32.AND UP0, UPT, UR6, URZ, UPT ;  /* 0x0000003f0600728c */ /* 0x000fe2000bf05070 */
[----:B------:R-:W-:Y:S01]  /*0f20*/  IMAD.IADD R3, R13, 0x1, -R3 ;  /* 0x000000010d037824 */ /* 0x000fe200078e0a03 */
[----:B------:R-:W1:Y:S01]  /*0f30*/  LDC R161, c[0x0][0xc48] ;  /* 0x00031200ffa17b82 */ /* 0x000e620000000800 */
[----:B------:R-:W-:Y:S01]  /*0f40*/  ULDC UR4, c[0x0][0x288] ;  /* 0x0000a20000047ab9 */ /* 0x000fe20000000800 */
[----:B------:R-:W-:Y:S01]  /*0f50*/  IMAD.SHL.U32 R16, R2, 0x80, RZ ;  /* 0x0000008002107824 */ /* 0x000fe200078e00ff */
[----:B------:R-:W-:Y:S01]  /*0f60*/  UISETP.NE.AND.EX UP0, UPT, UR7, URZ, UPT, UP0 ;  /* 0x0000003f0700728c */ /* 0x000fe2000bf05300 */
[----:B------:R-:W-:Y:S01]  /*0f70*/  CS2R R88, SRZ ;  /* 0x0000000000587805 */ /* 0x000fe2000001ff00 */
[----:B------:R-:W-:Y:S01]  /*0f80*/  UIADD3 UR4, -UR4, 0x60, URZ ;  /* 0x0000006004047890 */ /* 0x000fe2000fffe13f */
[----:B------:R-:W-:Y:S01]  /*0f90*/  VIADD R2, R16, 0x7f ;  /* 0x0000007f10027836 */ /* 0x000fe20000000000 */
[----:B------:R-:W-:Y:S01]  /*0fa0*/  USEL UR8, UR5, 0x1, UP0 ;  /* 0x0000000105087887 */ /* 0x000fe20008000000 */
[----:B------:R-:W-:Y:S01]  /*0fb0*/  CS2R R86, SRZ ;  /* 0x0000000000567805 */ /* 0x000fe2000001ff00 */
[----:B------:R-:W-:Y:S01]  /*0fc0*/  ULDC UR6, c[0x0][0x2f0] ;  /* 0x0000bc0000067ab9 */ /* 0x000fe20000000800 */
[----:B------:R-:W-:Y:S01]  /*0fd0*/  ULDC UR7, c[0x0][0xc54] ;  /* 0x0003150000077ab9 */ /* 0x000fe20000000800 */
[----:B------:R-:W-:Y:S01]  /*0fe0*/  UIMAD UR4, UR8, UR6, UR4 ;  /* 0x00000006080472a4 */ /* 0x000fe2000f8e0204 */
[----:B------:R-:W-:Y:S01]  /*0ff0*/  IMAD R6, R0, UR7, R3 ;  /* 0x0000000700067c24 */ /* 0x000fe2000f8e0203 */
[----:B------:R-:W-:Y:S01]  /*1000*/  CS2R R84, SRZ ;  /* 0x0000000000547805 */ /* 0x000fe2000001ff00 */
[----:B------:R-:W-:Y:S01]  /*1010*/  IMAD.U32 R170, RZ, RZ, UR8 ;  /* 0x00000008ffaa7e24 */ /* 0x000fe2000f8e00ff */
[----:B------:R-:W-:-:S02]  /*1020*/  CS2R R82, SRZ ;  /* 0x0000000000527805 */ /* 0x000fc4000001ff00 */
[----:B0-----:R-:W-:Y:S01]  /*1030*/  ISETP.NE.AND P1, PT, R171, 0x1, PT ;  /* 0x00000001ab00780c */ /* 0x001fe20003f25270 */
[----:B------:R-:W-:Y:S01]  /*1040*/  IMAD.MOV.U32 R23, RZ, RZ, R6 ;  /* 0x000000ffff177224 */ /* 0x000fe200078e0006 */
[----:B------:R-:W-:Y:S01]  /*1050*/  CS2R R80, SRZ ;  /* 0x0000000000507805 */ /* 0x000fe2000001ff00 */
[----:B------:R-:W-:Y:S01]  /*1060*/  IMAD.MOV.U32 R78, RZ, RZ, RZ ;  /* 0x000000ffff4e7224 */ /* 0x000fe200078e00ff */
[----:B------:R-:W-:Y:S02]  /*1070*/  CS2R R54, SRZ ;  /* 0x0000000000367805 */ /* 0x000fe4000001ff00 */
[----:B------:R-:W-:Y:S02]  /*1080*/  CS2R R76, SRZ ;  /* 0x00000000004c7805 */ /* 0x000fe4000001ff00 */
[----:B------:R-:W-:Y:S01]  /*1090*/  CS2R R74, SRZ ;  /* 0x00000000004a7805 */ /* 0x000fe2000001ff00 */
[----:B------:R-:W-:Y:S01]  /*10a0*/  IMAD.MOV.U32 R73, RZ, RZ, RZ ;  /* 0x000000ffff497224 */ /* 0x000fe200078e00ff */
[----:B-1----:R-:W-:-:S02]  /*10b0*/  ISETP.NE.AND P0, PT, R161, 0x1, PT ;  /* 0x00000001a100780c */ /* 0x002fc40003f05270 */
[----:B------:R-:W-:Y:S02]  /*10c0*/  CS2R R52, SRZ ;  /* 0x0000000000347805 */ /* 0x000fe4000001ff00 */
[----:B------:R-:W-:Y:S02]  /*10d0*/  CS2R R70, SRZ ;  /* 0x0000000000467805 */ /* 0x000fe4000001ff00 */
[----:B------:R-:W-:Y:S02]  /*10e0*/  CS2R R68, SRZ ;  /* 0x0000000000447805 */ /* 0x000fe4000001ff00 */
[----:B------:R-:W-:Y:S01]  /*10f0*/  CS2R R66, SRZ ;  /* 0x0000000000427805 */ /* 0x000fe2000001ff00 */
[----:B------:R-:W0:Y:S01]  /*1100*/  @P1 LDC R9, c[0x0][0x44c] ;  /* 0x00011300ff091b82 */ /* 0x000e220000000800 */
[----:B------:R-:W-:Y:S01]  /*1110*/  CS2R R64, SRZ ;  /* 0x0000000000407805 */ /* 0x000fe2000001ff00 */
[----:B------:R-:W-:Y:S01]  /*1120*/  IMAD.MOV.U32 R63, RZ, RZ, RZ ;  /* 0x000000ffff3f7224 */ /* 0x000fe200078e00ff */
[----:B------:R-:W-:-:S02]  /*1130*/  CS2R R50, SRZ ;  /* 0x0000000000327805 */ /* 0x000fc4000001ff00 */
[----:B------:R-:W-:Y:S01]  /*1140*/  CS2R R44, SRZ ;  /* 0x00000000002c7805 */ /* 0x000fe2000001ff00 */
[----:B------:R-:W-:Y:S01]  /*1150*/  IMAD.MOV.U32 R60, RZ, RZ, RZ ;  /* 0x000000ffff3c7224 */ /* 0x000fe200078e00ff */
[----:B------:R-:W-:Y:S02]  /*1160*/  CS2R R58, SRZ ;  /* 0x00000000003a7805 */ /* 0x000fe4000001ff00 */
[----:B------:R-:W-:Y:S01]  /*1170*/  CS2R R56, SRZ ;  /* 0x0000000000387805 */ /* 0x000fe2000001ff00 */
[----:B------:R-:W1:Y:S01]  /*1180*/  @P1 LDC R11, c[0x0][0x450] ;  /* 0x00011400ff0b1b82 */ /* 0x000e620000000800 */
[----:B------:R-:W-:Y:S02]  /*1190*/  CS2R R100, SRZ ;  /* 0x0000000000647805 */ /* 0x000fe4000001ff00 */
[----:B------:R-:W-:Y:S02]  /*11a0*/  CS2R R96, SRZ ;  /* 0x0000000000607805 */ /* 0x000fe4000001ff00 */
[----:B------:R-:W-:-:S02]  /*11b0*/  CS2R R48, SRZ ;  /* 0x0000000000307805 */ /* 0x000fc4000001ff00 */
[----:B------:R-:W-:Y:S02]  /*11c0*/  CS2R R102, SRZ ;  /* 0x0000000000667805 */ /* 0x000fe4000001ff00 */
[----:B------:R-:W-:Y:S02]  /*11d0*/  CS2R R98, SRZ ;  /* 0x0000000000627805 */ /* 0x000fe4000001ff00 */
[----:B------:R-:W-:Y:S02]  /*11e0*/  CS2R R92, SRZ ;  /* 0x00000000005c7805 */ /* 0x000fe4000001ff00 */
[----:B------:R-:W-:Y:S01]  /*11f0*/  CS2R R104, SRZ ;  /* 0x0000000000687805 */ /* 0x000fe2000001ff00 */
[----:B------:R-:W2:Y:S01]  /*1200*/  @P0 LDC R5, c[0x0][0xc4c] ;  /* 0x00031300ff050b82 */ /* 0x000ea20000000800 */
[----:B------:R-:W-:Y:S01]  /*1210*/  CS2R R90, SRZ ;  /* 0x00000000005a7805 */ /* 0x000fe2000001ff00 */
[----:B------:R-:W-:Y:S01]  /*1220*/  IMAD.MOV.U32 R106, RZ, RZ, RZ ;  /* 0x000000ffff6a7224 */ /* 0x000fe200078e00ff */
[----:B------:R-:W-:-:S02]  /*1230*/  MOV R108, RZ ;  /* 0x000000ff006c7202 */ /* 0x000fc40000000f00 */
[----:B------:R-:W-:Y:S02]  /*1240*/  CS2R R94, SRZ ;  /* 0x00000000005e7805 */ /* 0x000fe4000001ff00 */
[----:B------:R-:W-:Y:S01]  /*1250*/  CS2R R26, SRZ ;  /* 0x00000000001a7805 */ /* 0x000fe2000001ff00 */
[----:B------:R-:W-:Y:S02]  /*1260*/  IMAD.MOV.U32 R29, RZ, RZ, RZ ;  /* 0x000000ffff1d7224 */ /* 0x000fe400078e00ff */
[----:B0-----:R-:W-:Y:S01]  /*1270*/  @P1 IMAD.HI.U32 R4, R2, R9, RZ ;  /* 0x0000000902041227 */ /* 0x001fe200078e00ff */
[----:B------:R-:W0:Y:S03]  /*1280*/  @P0 LDC R7, c[0x0][0xc50] ;  /* 0x00031400ff070b82 */ /* 0x000e260000000800 */
[----:B------:R-:W-:Y:S01]  /*1290*/  IMAD.MOV.U32 R110, RZ, RZ, RZ ;  /* 0x000000ffff6e7224 */ /* 0x000fe200078e00ff */
[----:B-1----:R-:W-:-:S05]  /*12a0*/  @P1 SHF.R.U32.HI R2, RZ, R11, R4 ;  /* 0x0000000bff021219 */ /* 0x002fca0000011604 */
[----:B------:R-:W-:Y:S01]  /*12b0*/  VIADD R2, R2, UR4 ;  /* 0x0000000402027c36 */ /* 0x000fe20008000000 */
[----:B------:R-:W-:Y:S01]  /*12c0*/  UIMAD UR4, UR8, UR6, 0x5f ;  /* 0x0000005f080474a4 */ /* 0x000fe2000f8e0206 */
[----:B--2---:R-:W-:-:S03]  /*12d0*/  @P0 IMAD.HI.U32 R0, R6, R5, RZ ;  /* 0x0000000506000227 */ /* 0x004fc600078e00ff */
[----:B------:R-:W-:Y:S01]  /*12e0*/  UIMAD.WIDE UR4, UR4, 0x2aaaaaab, URZ ;  /* 0x2aaaaaab040478a5 */ /* 0x000fe2000f8e023f */
[----:B------:R-:W-:-:S03]  /*12f0*/  IMAD.HI R2, R2, 0x2aaaaaab, RZ ;  /* 0x2aaaaaab02027827 */ /* 0x000fc600078e02ff */
[----:B------:R-:W-:Y:S02]  /*1300*/  USHF.R.U32.HI UR4, URZ, 0x1f, UR5 ;  /* 0x0000001f3f047899 */ /* 0x000fe40008011605 */
[----:B------:R-:W-:Y:S02]  /*1310*/  SHF.R.U32.HI R3, RZ, 0x1f, R2 ;  /* 0x0000001fff037819 */ /* 0x000fe40000011602 */
[----:B------:R-:W-:Y:S01]  /*1320*/  ULEA.HI.SX32 UR4, UR5, UR4, 0x1c ;  /* 0x0000000405047291 */ /* 0x000fe2000f8fe23f */
[----:B0-----:R-:W-:Y:S02]  /*1330*/  @P0 SHF.R.U32.HI R23, RZ, R7, R0 ;  /* 0x00000007ff170219 */ /* 0x001fe40000011600 */
[----:B------:R-:W-:Y:S02]  /*1340*/  LEA.HI.SX32 R3, R2, R3, 0x1c ;  /* 0x0000000302037211 */ /* 0x000fe400078fe2ff */
[----:B------:R-:W-:Y:S02]  /*1350*/  IADD3 R0, -R23, RZ, RZ ;  /* 0x000000ff17007210 */ /* 0x000fe40007ffe1ff */
[----:B------:R-:W-:Y:S01]  /*1360*/  VIMNMX R72, R3, UR4, PT ;  /* 0x0000000403487c48 */ /* 0x000fe2000bfe0100 */
[----:B------:R-:W-:Y:S01]  /*1370*/  IMAD.MOV.U32 R3, RZ, RZ, RZ ;  /* 0x000000ffff037224 */ /* 0x000fe200078e00ff */
[----:B------:R-:W-:Y:S01]  /*1380*/  PLOP3.LUT P0, PT, PT, PT, PT, 0x80, 0x0 ;  /* 0x000000000000781c */ /* 0x000fe20003f0f070 */
[----:B------:R-:W-:Y:S01]  /*1390*/  IMAD R161, R161, R0, R6 ;  /* 0x00000000a1a17224 */ /* 0x000fe200078e0206 */
[----:B------:R-:W-:Y:S01]  /*13a0*/  ISETP.GE.AND P1, PT, R72, 0x1, PT ;  /* 0x000000014800780c */ /* 0x000fe20003f26270 */
[----:B------:R-:W-:Y:S01]  /*13b0*/  IMAD.MOV.U32 R0, RZ, RZ, RZ ;  /* 0x000000ffff007224 */ /* 0x000fe200078e00ff */
[----:B------:R-:W-:-:S11]  /*13c0*/  CS2R R6, SRZ ;  /* 0x0000000000067805 */ /* 0x000fd6000001ff00 */
[----:B------:R-:W-:Y:S05]  /*13d0*/  @!P1 BRA `(.L_x_2194) ;  /* 0x0000006c00e49947 */ /* 0x000fea0003800000 */
        /* <DEDUP_REMOVED lines=30> */
[----:B-1----:R-:W-:Y:S05]  /*15c0*/  CALL.ABS.NOINC R2 ;  /* 0x0000000002007343 */ /* 0x002fea0003c00000 */
.L_x_2195:
[----:B------:R-:W-:Y:S02]  /*15d0*/  LEA.HI R0, R163, R163, RZ, 0x1 ;  /* 0x000000a3a3007211 */ /* 0x000fe400078f08ff */
[----:B------:R-:W-:Y:S02]  /*15e0*/  R2UR UR4, R168 ;  /* 0x00000000a80472ca */ /* 0x000fe400000e0000 */
[----:B------:R-:W-:-:S05]  /*15f0*/  LOP3.LUT R0, R0, 0xfffffffe, RZ, 0xc0, !PT ;  /* 0xfffffffe00007812 */ /* 0x000fca00078ec0ff */
[----:B------:R-:W-:-:S05]  /*1600*/  IMAD.IADD R0, R163, 0x1, -R0 ;  /* 0x00000001a3007824 */ /* 0x000fca00078e0a00 */
[----:B------:R-:W-:Y:S02]  /*1610*/  SHF.L.U32 R0, R0, 0x1f, RZ ;  /* 0x0000001f00007819 */ /* 0x000fe400000006ff */
[----:B------:R-:W-:Y:S02]  /*1620*/  MOV R2, UR4 ;  /* 0x0000000400027c02 */ /* 0x000fe40008000f00 */
[----:B------:R-:W0:Y:S02]  /*1630*/  SYNCS.PHASECHK.TRANS64.TRYWAIT P1, [UR39+0x2a800], R0 ;  /* 0x02a80000ff0075a7 */ /* 0x000e240008020167 */
[----:B------:R-:W-:Y:S01]  /*1640*/  ISETP.NE.AND P0, PT, R2, 0x3, PT ;  /* 0x000000030200780c */ /* 0x000fe20003f05270 */
[----:B0-----:R-:W-:-:S12]  /*1650*/  @!P1 BRA `(.L_x_2196) ;  /* 0x000000c8008c9947 */ /* 0x001fd80003800000 */
.L_x_2312:
[----:B------:R-:W-:Y:S05]  /*1660*/  @!P0 BRA `(.L_x_2197) ;  /* 0x0000000000048947 */ /* 0x000fea0003800000 */
[----:B------:R-:W-:Y:S01]  /*1670*/  BPT.TRAP 0x1 ;  /* 0x000000040000795c */ /* 0x000fe20000300000 */
.L_x_2197:
[----:B0-----:R-:W-:Y:S02]  /*1680*/  IMAD.U32 R0, RZ, RZ, UR38 ;  /* 0x00000026ff007e24 */ /* 0x001fe4000f8e00ff */
[----:B------:R-:W-:-:S03]  /*1690*/  IMAD.U32 R3, RZ, RZ, UR60 ;  /* 0x0000003cff037e24 */ /* 0x000fc6000f8e00ff */
[----:B------:R-:W-:Y:S02]  /*16a0*/  LEA R0, R0, UR39, 0x3 ;  /* 0x0000002700007c11 */ /* 0x000fe4000f8e18ff */
[----:B------:R-:W-:-:S04]  /*16b0*/  SHF.L.U32 R3, R3, 0x1f, RZ ;  /* 0x0000001f03037819 */ /* 0x000fc800000006ff */
[----:B------:R0:W1:Y:S01]  /*16c0*/  SYNCS.PHASECHK.TRANS64.TRYWAIT P1, [R0+URZ+0x2a830], R3 ;  /* 0x02a83003000075a7 */ /* 0x000062000802017f */
[----:B------:R-:W-:Y:S05]  /*16d0*/  @!P0 BRA `(.L_x_2198) ;  /* 0x0000000000048947 */ /* 0x000fea0003800000 */
[----:B------:R-:W-:Y:S01]  /*16e0*/  BPT.TRAP 0x1 ;  /* 0x000000040000795c */ /* 0x000fe20000300000 */
.L_x_2198:
[----:B-1----:R-:W-:Y:S05]  /*16f0*/  @P1 BRA `(.L_x_2199) ;  /* 0x0000000000081947 */ /* 0x002fea0003800000 */
[----:B------:R-:W1:Y:S02]  /*1700*/  SYNCS.PHASECHK.TRANS64.TRYWAIT P1, [R0+URZ+0x2a830], R3 ;  /* 0x02a83003000075a7 */ /* 0x000e64000802017f */
[----:B-1----:R-:W-:Y:S05]  /*1710*/  @!P1 BRA `(.L_x_2200) ;  /* 0x000000c800749947 */ /* 0x002fea0003800000 */
.L_x_2199:
        /* <DEDUP_REMOVED lines=22> */
[----:B------:R-:W-:Y:S02]  /*1880*/  UIADD3 UR8, UR5, 0x2, URZ ;  /* 0x0000000205087890 */ /* 0x000fe4000fffe03f */
[----:B------:R-:W-:Y:S01]  /*1890*/  UIADD3 UR10, UR4, 0x2, URZ ;  /* 0x00000002040a7890 */ /* 0x000fe2000fffe03f */
[----:B------:R-:W-:Y:S01]  /*18a0*/  UMOV UR9, 0x40000040 ;  /* 0x4000004000097882 */ /* 0x000fe20000000000 */
        /* <DEDUP_REMOVED lines=70> */
.L_x_2201:
[----:B------:R-:W-:Y:S01]  /*1d10*/  ISETP.NE.AND P4, PT, R171, 0x1, PT ;  /* 0x00000001ab00780c */ /* 0x000fe20003f85270 */
[----:B------:R-:W-:Y:S01]  /*1d20*/  IMAD.IADD R4, R19, 0x1, R16 ;  /* 0x0000000113047824 */ /* 0x000fe200078e0210 */
[----:B------:R-:W2:Y:S01]  /*1d30*/  LDC R5, c[0x0][0x2f0] ;  /* 0x0000bc00ff057b82 */ /* 0x000ea20000000800 */
[----:B------:R-:W-:Y:S01]  /*1d40*/  R2UR UR5, R170 ;  /* 0x00000000aa0572ca */ /* 0x000fe200000e0000 */
[----:B------:R-:W-:-:S06]  /*1d50*/  ULDC UR4, c[0x0][0x988] ;  /* 0x0002620000047ab9 */ /* 0x000fcc0000000800 */
[----:B------:R-:W3:Y:S08]  /*1d60*/  LDC R8, c[0x0][0x288] ;  /* 0x0000a200ff087b82 */ /* 0x000ef00000000800 */
[----:B01----:R-:W0:Y:S08]  /*1d70*/  @P4 LDC R3, c[0x0][0x44c] ;  /* 0x00011300ff034b82 */ /* 0x003e300000000800 */
[----:B------:R-:W1:Y:S01]  /*1d80*/  @P4 LDC R9, c[0x0][0x450] ;  /* 0x00011400ff094b82 */ /* 0x000e620000000800 */
[----:B0-----:R-:W-:-:S05]  /*1d90*/  @P4 IMAD.HI.U32 R2, R4, R3, RZ ;  /* 0x0000000304024227 */ /* 0x001fca00078e00ff */
[----:B-1----:R-:W-:Y:S01]  /*1da0*/  @P4 SHF.R.U32.HI R4, RZ, R9, R2 ;  /* 0x00000009ff044219 */ /* 0x002fe20000011602 */
[----:B------:R-:W-:-:S04]  /*1db0*/  IMAD R2, R72, -0x60, RZ ;  /* 0xffffffa048027824 */ /* 0x000fc800078e02ff */
[----:B------:R-:W3:Y:S01]  /*1dc0*/  SHFL.IDX PT, R9, R4, 0x1, 0x1c1f ;  /* 0x003c1f0004097f89 */ /* 0x000ee200000e0000 */
[----:B------:R-:W-:Y:S02]  /*1dd0*/  VIADD R3, R2, 0x61 ;  /* 0x0000006102037836 */ /* 0x000fe40000000000 */
[----:B--2---:R-:W-:Y:S01]  /*1de0*/  IMAD R2, R5, UR5, R2 ;  /* 0x0000000505027c24 */ /* 0x004fe2000f8e0202 */
[----:B------:R-:W-:Y:S01]  /*1df0*/  SHFL.IDX PT, R4, R4, RZ, 0x1c1f ;  /* 0x001c1fff04047589 */ /* 0x000fe200000e0000 */
[----:B------:R-:W-:-:S03]  /*1e00*/  IMAD R10, R18, -0x2, R3 ;  /* 0xfffffffe120a7824 */ /* 0x000fc600078e0203 */
[----:B------:R-:W-:Y:S01]  /*1e10*/  IADD3 R11, R2, 0x60, RZ ;  /* 0x00000060020b7810 */ /* 0x000fe20007ffe0ff */
[----:B------:R-:W-:-:S04]  /*1e20*/  IMAD R3, R5, UR5, R10 ;  /* 0x0000000505037c24 */ /* 0x000fc8000f8e020a */
[----:B------:R-:W-:Y:S01]  /*1e30*/  IMAD R2, R18, -0x2, R11 ;  /* 0xfffffffe12027824 */ /* 0x000fe200078e020b */
[----:B---3--:R-:W-:Y:S01]  /*1e40*/  IADD3 R9, R9, -R8, R3 ;  /* 0x8000000809097210 */ /* 0x008fe20007ffe003 */
[----:B------:R-:W-:-:S03]  /*1e50*/  IMAD.IADD R3, R3, 0x1, -R8 ;  /* 0x0000000103037824 */ /* 0x000fc600078e0a08 */
[----:B------:R-:W-:-:S04]  /*1e60*/  VIMNMX R9, R2, R9, PT ;  /* 0x0000000902097248 */ /* 0x000fc80003fe0100 */
[C---:B------:R-:W-:Y:S02]  /*1e70*/  ISETP.GT.AND P1, PT, R9.reuse, RZ, PT ;  /* 0x000000ff0900720c */ /* 0x040fe40003f24270 */
[C---:B------:R-:W-:Y:S02]  /*1e80*/  ISETP.GT.AND P2, PT, R9.reuse, 0x1, PT ;  /* 0x000000010900780c */ /* 0x040fe40003f44270 */
[----:B------:R-:W-:Y:S02]  /*1e90*/  ISETP.GT.AND P3, PT, R9, 0x8, PT ;  /* 0x000000080900780c */ /* 0x000fe40003f64270 */
[----:B------:R-:W-:Y:S02]  /*1ea0*/  FSEL R73, R26, -INF , P1 ;  /* 0xff8000001a497808 */ /* 0x000fe40000800000 */
[----:B------:R-:W-:Y:S02]  /*1eb0*/  FSEL R10, R27, -INF , P2 ;  /* 0xff8000001b0a7808 */ /* 0x000fe40001000000 */
        /* <DEDUP_REMOVED lines=26> */
[----:B------:R-:W-:Y:S01]  /*2060*/  FMNMX.FTZ R12, R89, R12, !PT ;  /* 0x0000000c590c7209 */ /* 0x000fe20007810000 */
[----:B------:R-:W0:Y:S01]  /*2070*/  @P4 LDC R46, c[0x0][0x450] ;  /* 0x00011400ff2e4b82 */ /* 0x000e220000000800 */
        /* <DEDUP_REMOVED lines=37> */
[----:B------:R-:W-:-:S04]  /*22d0*/  FMNMX.FTZ R12, R107, R12, !PT ;  /* 0x0000000c6b0c7209 */ /* 0x000fc80007810000 */
[----:B------:R-:W-:-:S05]  /*22e0*/  FMNMX.FTZ R12, R71, R12, !PT ;  /* 0x0000000c470c7209 */ /* 0x000fca0007810000 */
[----:B------:R-:W1:Y:S02]  /*22f0*/  SHFL.BFLY PT, R9, R12, 0x2, 0x1f ;  /* 0x0c401f000c097f89 */ /* 0x000e6400000e0000 */
[----:B-1----:R-:W-:Y:S02]  /*2300*/  FMNMX.FTZ R13, R12, R9, !PT ;  /* 0x000000090c0d7209 */ /* 0x002fe40007810000 */
[----:B------:R-:W-:Y:S01]  /*2310*/  VIADDMNMX R9, R4, R3, R2, PT ;  /* 0x0000000304097246 */ /* 0x000fe20003800102 */
[----:B------:R-:W-:Y:S01]  /*2320*/  IMAD.U32 R2, RZ, RZ, UR4 ;  /* 0x00000004ff027e24 */ /* 0x000fe2000f8e00ff */
[----:B------:R-:W-:Y:S01]  /*2330*/  R2UR UR4, R0 ;  /* 0x00000000000472ca */ /* 0x000fe200000e0000 */
[----:B------:R-:W1:Y:S01]  /*2340*/  SHFL.BFLY PT, R14, R13, 0x1, 0x1f ;  /* 0x0c201f000d0e7f89 */ /* 0x000e6200000e0000 */
[C---:B------:R-:W-:Y:S02]  /*2350*/  ISETP.GT.AND P1, PT, R9.reuse, RZ, PT ;  /* 0x000000ff0900720c */ /* 0x040fe40003f24270 */
[----:B------:R-:W-:-:S02]  /*2360*/  ISETP.GT.AND P2, PT, R9, 0x1, PT ;  /* 0x000000010900780c */ /* 0x000fc40003f44270 */
[----:B------:R-:W-:Y:S02]  /*2370*/  ISETP.GT.AND P3, PT, R9, 0x8, PT ;  /* 0x000000080900780c */ /* 0x000fe40003f64270 */
[----:B------:R-:W-:Y:S02]  /*2380*/  FSEL R11, R24, -INF , P1 ;  /* 0xff800000180b7808 */ /* 0x000fe40000800000 */
[----:B------:R-:W-:Y:S02]  /*2390*/  FSEL R25, R25, -INF , P2 ;  /* 0xff80000019197808 */ /* 0x000fe40001000000 */
[----:B------:R-:W-:Y:S01]  /*23a0*/  ISETP.GT.AND P1, PT, R9, 0x9, PT ;  /* 0x000000090900780c */ /* 0x000fe20003f24270 */
[----:B------:R-:W-:Y:S01]  /*23b0*/  UIADD3 UR4, UR4, 0x2a840, URZ ;  /* 0x0002a84004047890 */ /* 0x000fe2000fffe03f */
[----:B------:R-:W-:Y:S02]  /*23c0*/  FMNMX.FTZ R4, R11, R25, !PT ;  /* 0x000000190b047209 */ /* 0x000fe40007810000 */
[----:B------:R-:W-:-:S02]  /*23d0*/  ISETP.GT.AND P2, PT, R9, 0x10, PT ;  /* 0x000000100900780c */ /* 0x000fc40003f44270 */
[----:B------:R-:W-:Y:S02]  /*23e0*/  FSEL R29, R29, -INF , P1 ;  /* 0xff8000001d1d7808 */ /* 0x000fe40000800000 */
[----:B------:R-:W-:Y:S02]  /*23f0*/  ISETP.GT.AND P1, PT, R9, 0x11, PT ;  /* 0x000000110900780c */ /* 0x000fe40003f24270 */
[----:B------:R-:W-:Y:S02]  /*2400*/  FSEL R15, R32, -INF , P2 ;  /* 0xff800000200f7808 */ /* 0x000fe40001000000 */
[----:B------:R-:W-:Y:S02]  /*2410*/  FSEL R33, R33, -INF , P1 ;  /* 0xff80000021217808 */ /* 0x000fe40000800000 */
[----:B-1----:R-:W-:Y:S02]  /*2420*/  FMNMX.FTZ R3, R13, R14, !PT ;  /* 0x0000000e0d037209 */ /* 0x002fe40007810000 */
[----:B------:R-:W-:-:S02]  /*2430*/  FSEL R13, R28, -INF , P3 ;  /* 0xff8000001c0d7808 */ /* 0x000fc40001800000 */
[----:B------:R-:W-:Y:S01]  /*2440*/  ISETP.GT.AND P3, PT, R9, 0x18, PT ;  /* 0x000000180900780c */ /* 0x000fe20003f64270 */
[----:B------:R-:W-:Y:S01]  /*2450*/  FMUL.FTZ R12, R3, R2 ;  /* 0x00000002030c7220 */ /* 0x000fe20000410000 */
[----:B------:R-:W-:Y:S02]  /*2460*/  FMNMX.FTZ R4, R13, R4, !PT ;  /* 0x000000040d047209 */ /* 0x000fe40007810000 */
[----:B------:R-:W-:Y:S02]  /*2470*/  FSETP.NEU.FTZ.AND P2, PT, R3, -INF , PT ;  /* 0xff8000000300780b */ /* 0x000fe40003f5d000 */
[----:B------:R-:W-:Y:S02]  /*2480*/  FMNMX.FTZ R4, R29, R4, !PT ;  /* 0x000000041d047209 */ /* 0x000fe40007810000 */
[----:B------:R-:W-:Y:S02]  /*2490*/  ISETP.GT.AND P1, PT, R9, 0x19, PT ;  /* 0x000000190900780c */ /* 0x000fe40003f24270 */
[----:B------:R-:W-:-:S02]  /*24a0*/  FMNMX.FTZ R4, R15, R4, !PT ;  /* 0x000000040f047209 */ /* 0x000fc40007810000 */
[----:B------:R-:W-:Y:S02]  /*24b0*/  FSEL R21, R36, -INF , P3 ;  /* 0xff80000024157808 */ /* 0x000fe40001800000 */
[----:B------:R-:W-:Y:S02]  /*24c0*/  FMNMX.FTZ R4, R33, R4, !PT ;  /* 0x0000000421047209 */ /* 0x000fe40007810000 */
[----:B------:R-:W-:Y:S02]  /*24d0*/  FSEL R14, R12, RZ, P2 ;  /* 0x000000ff0c0e7208 */ /* 0x000fe40001000000 */
[----:B------:R-:W-:Y:S02]  /*24e0*/  ISETP.GT.AND P2, PT, R9, 0x20, PT ;  /* 0x000000200900780c */ /* 0x000fe40003f44270 */
[----:B------:R-:W-:Y:S01]  /*24f0*/  FSEL R37, R37, -INF , P1 ;  /* 0xff80000025257808 */ /* 0x000fe20000800000 */
[--C-:B------:R-:W-:Y:S01]  /*2500*/  FFMA.FTZ R157, R73, R2, -R14.reuse ;  /* 0x00000002499d7223 */ /* 0x100fe2000001080e */
[----:B------:R-:W-:Y:S01]  /*2510*/  FMNMX.FTZ R4, R21, R4, !PT ;  /* 0x0000000415047209 */ /* 0x000fe20007810000 */
[-CC-:B------:R-:W-:Y:S01]  /*2520*/  FFMA.FTZ R10, R10, R2.reuse, -R14.reuse ;  /* 0x000000020a0a7223 */ /* 0x180fe2000001080e */
[----:B------:R-:W-:Y:S01]  /*2530*/  ISETP.GT.AND P1, PT, R9, 0x21, PT ;  /* 0x000000210900780c */ /* 0x000fe20003f24270 */
[--C-:B------:R-:W-:Y:S01]  /*2540*/  FFMA.FTZ R159, R75, R2, -R14.reuse ;  /* 0x000000024b9f7223 */ /* 0x100fe2000001080e */
[----:B------:R-:W-:Y:S01]  /*2550*/  FSEL R27, R40, -INF , P2 ;  /* 0xff800000281b7808 */ /* 0x000fe20001000000 */
[----:B------:R-:W-:Y:S01]  /*2560*/  MUFU.EX2 R157, R157 ;  /* 0x0000009d009d7308 */ /* 0x000fe20000000800 */
[----:B------:R-:W-:Y:S01]  /*2570*/  FMNMX.FTZ R4, R37, R4, !PT ;  /* 0x0000000425047209 */ /* 0x000fe20007810000 */
[-CC-:B------:R-:W-:Y:S01]  /*2580*/  FFMA.FTZ R77, R77, R2.reuse, -R14.reuse ;  /* 0x000000024d4d7223 */ /* 0x180fe2000001080e */
[----:B------:R-:W-:Y:S01]  /*2590*/  ISETP.GT.AND P2, PT, R9, 0x28, PT ;  /* 0x000000280900780c */ /* 0x000fe20003f44270 */
[-CC-:B------:R-:W-:Y:S01]  /*25a0*/  FFMA.FTZ R79, R79, R2.reuse, -R14.reuse ;  /* 0x000000024f4f7223 */ /* 0x180fe2000001080e */
[----:B------:R-:W-:Y:S01]  /*25b0*/  FSEL R41, R41, -INF , P1 ;  /* 0xff80000029297808 */ /* 0x000fe20000800000 */
[--C-:B------:R-:W-:Y:S01]  /*25c0*/  FFMA.FTZ R81, R81, R2, -R14.reuse ;  /* 0x0000000251517223 */ /* 0x100fe2000001080e */
[----:B------:R-:W-:Y:S01]  /*25d0*/  FMNMX.FTZ R4, R27, R4, !PT ;  /* 0x000000041b047209 */ /* 0x000fe20007810000 */
[----:B------:R-:W1:Y:S01]  /*25e0*/  MUFU.EX2 R10, R10 ;  /* 0x0000000a000a7308 */ /* 0x000e620000000800 */
[----:B------:R-:W-:Y:S01]  /*25f0*/  ISETP.GT.AND P1, PT, R9, 0x29, PT ;  /* 0x000000290900780c */ /* 0x000fe20003f24270 */
[----:B------:R-:W-:Y:S01]  /*2600*/  FFMA.FTZ R83, R83, R2, -R14 ;  /* 0x0000000253537223 */ /* 0x000fe2000001080e */
[----:B------:R-:W-:Y:S01]  /*2610*/  FSEL R31, R44, -INF , P2 ;  /* 0xff8000002c1f7808 */ /* 0x000fe20001000000 */
[----:B------:R-:W-:Y:S01]  /*2620*/  IMAD R44, R5, UR5, -R8 ;  /* 0x00000005052c7c24 */ /* 0x000fe2000f8e0a08 */
[----:B------:R-:W-:Y:S01]  /*2630*/  FMNMX.FTZ R4, R41, R4, !PT ;  /* 0x0000000429047209 */ /* 0x000fe20007810000 */
[-CC-:B------:R-:W-:Y:S01]  /*2640*/  FFMA.FTZ R85, R85, R2.reuse, -R14.reuse ;  /* 0x0000000255557223 */ /* 0x180fe2000001080e */
[----:B------:R-:W-:Y:S01]  /*2650*/  ISETP.GT.AND P2, PT, R9, 0x30, PT ;  /* 0x000000300900780c */ /* 0x000fe20003f44270 */
[----:B------:R-:W-:Y:S01]  /*2660*/  MUFU.EX2 R159, R159 ;  /* 0x0000009f009f7308 */ /* 0x000fe20000000800 */
[----:B------:R-:W-:Y:S01]  /*2670*/  FSEL R45, R45, -INF , P1 ;  /* 0xff8000002d2d7808 */ /* 0x000fe20000800000 */
[--C-:B------:R-:W-:Y:S01]  /*2680*/  FFMA.FTZ R87, R87, R2, -R14.reuse ;  /* 0x0000000257577223 */ /* 0x100fe2000001080e */
[----:B------:R-:W-:Y:S01]  /*2690*/  FMNMX.FTZ R4, R31, R4, !PT ;  /* 0x000000041f047209 */ /* 0x000fe20007810000 */
[-CC-:B------:R-:W-:Y:S01]  /*26a0*/  FFMA.FTZ R89, R89, R2.reuse, -R14.reuse ;  /* 0x0000000259597223 */ /* 0x180fe2000001080e */
[----:B------:R-:W-:Y:S01]  /*26b0*/  ISETP.GT.AND P1, PT, R9, 0x31, PT ;  /* 0x000000310900780c */ /* 0x000fe20003f24270 */
[----:B------:R-:W-:Y:S01]  /*26c0*/  FFMA.FTZ R91, R91, R2, -R14 ;  /* 0x000000025b5b7223 */ /* 0x000fe2000001080e */
[----:B------:R-:W-:Y:S01]  /*26d0*/  FSEL R35, R48, -INF , P2 ;  /* 0xff80000030237808 */ /* 0x000fe20001000000 */
[----:B------:R-:W-:Y:S01]  /*26e0*/  MUFU.EX2 R20, R77 ;  /* 0x0000004d00147308 */ /* 0x000fe20000000800 */
[----:B------:R-:W-:Y:S01]  /*26f0*/  FMNMX.FTZ R4, R45, R4, !PT ;  /* 0x000000042d047209 */ /* 0x000fe20007810000 */
[----:B-1----:R-:W-:Y:S01]  /*2700*/  FADD.FTZ R42, R157, R10 ;  /* 0x0000000a9d2a7221 */ /* 0x002fe20000010000 */
[----:B------:R-:W-:Y:S01]  /*2710*/  ISETP.GT.AND P2, PT, R9, 0x38, PT ;  /* 0x000000380900780c */ /* 0x000fe20003f44270 */
[-CC-:B------:R-:W-:Y:S01]  /*2720*/  FFMA.FTZ R93, R93, R2.reuse, -R14.reuse ;  /* 0x000000025d5d7223 */ /* 0x180fe2000001080e */
[----:B------:R-:W-:Y:S01]  /*2730*/  FSEL R49, R49, -INF , P1 ;  /* 0xff80000031317808 */ /* 0x000fe20000800000 */
[--C-:B------:R-:W-:Y:S01]  /*2740*/  FFMA.FTZ R95, R95, R2, -R14.reuse ;  /* 0x000000025f5f7223 */ /* 0x100fe2000001080e */
[----:B------:R-:W-:Y:S01]  /*2750*/  FMNMX.FTZ R4, R35, R4, !PT ;  /* 0x0000000423047209 */ /* 0x000fe20007810000 */
[----:B------:R-:W-:Y:S01]  /*2760*/  MUFU.EX2 R79, R79 ;  /* 0x0000004f004f7308 */ /* 0x000fe20000000800 */
[----:B------:R-:W-:Y:S01]  /*2770*/  ISETP.GT.AND P1, PT, R9, 0x39, PT ;  /* 0x000000390900780c */ /* 0x000fe20003f24270 */
[-CC-:B------:R-:W-:Y:S01]  /*2780*/  FFMA.FTZ R97, R97, R2.reuse, -R14.reuse ;  /* 0x0000000261617223 */ /* 0x180fe2000001080e */
[----:B------:R-:W-:Y:S01]  /*2790*/  FSEL R39, R52, -INF , P2 ;  /* 0xff80000034277808 */ /* 0x000fe20001000000 */
[--C-:B------:R-:W-:Y:S01]  /*27a0*/  FFMA.FTZ R99, R99, R2, -R14.reuse ;  /* 0x0000000263637223 */ /* 0x100fe2000001080e */
[----:B------:R-:W-:Y:S01]  /*27b0*/  FMNMX.FTZ R4, R49, R4, !PT ;  /* 0x0000000431047209 */ /* 0x000fe20007810000 */
[-CC-:B------:R-:W-:Y:S01]  /*27c0*/  FFMA.FTZ R55, R55, R2.reuse, -R14.reuse ;  /* 0x0000000237377223 */ /* 0x180fe2000001080e */
[----:B------:R-:W-:Y:S01]  /*27d0*/  ISETP.GT.AND P2, PT, R9, 0x40, PT ;  /* 0x000000400900780c */ /* 0x000fe20003f44270 */
[----:B------:R-:W1:Y:S01]  /*27e0*/  MUFU.EX2 R24, R81 ;  /* 0x0000005100187308 */ /* 0x000e620000000800 */
        /* <DEDUP_REMOVED lines=11> */
[----:B------:R-:W2:Y:S01]  /*28a0*/  S2UR UR5, SR_CgaCtaId ;  /* 0x00000000000579c3 */ /* 0x000ea20000008800 */
[----:B------:R-:W-:Y:S01]  /*28b0*/  FSEL R57, R57, -INF , P1 ;  /* 0xff80000039397808 */ /* 0x000fe20000800000 */
[--C-:B------:R-:W-:Y:S01]  /*28c0*/  FFMA.FTZ R105, R105, R2, -R14.reuse ;  /* 0x0000000269697223 */ /* 0x100fe2000001080e */
[----:B------:R-:W-:Y:S01]  /*28d0*/  FMNMX.FTZ R4, R43, R4, !PT ;  /* 0x000000042b047209 */ /* 0x000fe20007810000 */
[----:B------:R3:W4:Y:S01]  /*28e0*/  MUFU.EX2 R26, R85 ;  /* 0x00000055001a7308 */ /* 0x0007220000000800 */
[----:B------:R-:W-:Y:S01]  /*28f0*/  ISETP.GT.AND P1, PT, R9, 0x49, PT ;  /* 0x000000490900780c */ /* 0x000fe20003f24270 */
[-CC-:B------:R-:W-:Y:S01]  /*2900*/  FFMA.FTZ R67, R67, R2.reuse, -R14.reuse ;  /* 0x0000000243437223 */ /* 0x180fe2000001080e */
[----:B------:R-:W-:Y:S01]  /*2910*/  FSEL R47, R60, -INF , P2 ;  /* 0xff8000003c2f7808 */ /* 0x000fe20001000000 */
[--C-:B------:R-:W-:Y:S01]  /*2920*/  FFMA.FTZ R107, R107, R2, -R14.reuse ;  /* 0x000000026b6b7223 */ /* 0x100fe2000001080e */
[----:B------:R-:W-:Y:S01]  /*2930*/  FMNMX.FTZ R4, R57, R4, !PT ;  /* 0x0000000439047209 */ /* 0x000fe20007810000 */
[----:B------:R-:W-:Y:S01]  /*2940*/  FFMA.FTZ R14, R71, R2, -R14 ;  /* 0x00000002470e7223 */ /* 0x000fe2000001080e */
[----:B------:R-:W-:Y:S01]  /*2950*/  ISETP.GT.AND P2, PT, R9, 0x50, PT ;  /* 0x000000500900780c */ /* 0x000fe20003f44270 */
[----:B------:R-:W-:Y:S01]  /*2960*/  MUFU.EX2 R87, R87 ;  /* 0x0000005700577308 */ /* 0x000fe20000000800 */
[----:B------:R-:W-:-:S02]  /*2970*/  FSEL R61, R61, -INF , P1 ;  /* 0xff8000003d3d7808 */ /* 0x000fc40000800000 */
[----:B---3--:R-:W-:Y:S02]  /*2980*/  CS2R R84, SRZ ;  /* 0x0000000000547805 */ /* 0x008fe4000001ff00 */
[----:B------:R-:W-:Y:S02]  /*2990*/  FMNMX.FTZ R4, R47, R4, !PT ;  /* 0x000000042f047209 */ /* 0x000fe40007810000 */
[----:B------:R-:W-:Y:S02]  /*29a0*/  CS2R R80, SRZ ;  /* 0x0000000000507805 */ /* 0x000fe4000001ff00 */
[----:B------:R-:W-:Y:S02]  /*29b0*/  ISETP.GT.AND P1, PT, R9, 0x51, PT ;  /* 0x000000510900780c */ /* 0x000fe40003f24270 */
[----:B------:R-:W-:Y:S02]  /*29c0*/  CS2R R76, SRZ ;  /* 0x00000000004c7805 */ /* 0x000fe4000001ff00 */
[----:B------:R-:W-:Y:S01]  /*29d0*/  FSEL R51, R64, -INF , P2 ;  /* 0xff80000040337808 */ /* 0x000fe20001000000 */
[----:B------:R-:W3:Y:S01]  /*29e0*/  MUFU.EX2 R28, R89 ;  /* 0x00000059001c7308 */ /* 0x000ee20000000800 */
[----:B------:R-:W-:-:S02]  /*29f0*/  FMNMX.FTZ R4, R61, R4, !PT ;  /* 0x000000043d047209 */ /* 0x000fc40007810000 */
[----:B------:R-:W-:Y:S02]  /*2a00*/  CS2R R74, SRZ ;  /* 0x00000000004a7805 */ /* 0x000fe4000001ff00 */
[----:B------:R-:W-:Y:S01]  /*2a10*/  ISETP.GT.AND P2, PT, R9, 0x58, PT ;  /* 0x000000580900780c */ /* 0x000fe20003f44270 */
[----:B--2---:R-:W-:Y:S01]  /*2a20*/  UPRMT UR4, UR5, 0x654, UR4 ;  /* 0x0000065405047896 */ /* 0x004fe20008000004 */
[----:B------:R-:W-:Y:S02]  /*2a30*/  FSEL R65, R65, -INF , P1 ;  /* 0xff80000041417808 */ /* 0x000fe40000800000 */
[----:B------:R-:W-:Y:S02]  /*2a40*/  CS2R R70, SRZ ;  /* 0x0000000000467805 */ /* 0x000fe4000001ff00 */
[----:B------:R-:W-:Y:S01]  /*2a50*/  FMNMX.FTZ R4, R51, R4, !PT ;  /* 0x0000000433047209 */ /* 0x000fe20007810000 */
[----:B------:R-:W-:Y:S01]  /*2a60*/  MUFU.EX2 R91, R91 ;  /* 0x0000005b005b7308 */ /* 0x000fe20000000800 */
[----:B------:R-:W-:-:S02]  /*2a70*/  ISETP.GT.AND P1, PT, R9, 0x59, PT ;  /* 0x000000590900780c */ /* 0x000fc40003f24270 */
[----:B------:R-:W-:Y:S02]  /*2a80*/  FSEL R9, R68, -INF , P2 ;  /* 0xff80000044097808 */ /* 0x000fe40001000000 */
[----:B------:R-:W-:Y:S01]  /*2a90*/  FMNMX.FTZ R4, R65, R4, !PT ;  /* 0x0000000441047209 */ /* 0x000fe20007810000 */
[----:B------:R-:W-:Y:S01]  /*2aa0*/  SYNCS.ARRIVE.TRANS64.RED.A1T0 RZ, [UR4], RZ ;  /* 0x000000ffffff79a7 */ /* 0x000fe20008100404 */
[----:B------:R-:W-:Y:S01]  /*2ab0*/  FSEL R69, R69, -INF , P1 ;  /* 0xff80000045457808 */ /* 0x000fe20000800000 */
[----:B------:R-:W2:Y:S01]  /*2ac0*/  MUFU.EX2 R30, R93 ;  /* 0x0000005d001e7308 */ /* 0x000ea20000000800 */
[----:B------:R-:W-:Y:S02]  /*2ad0*/  FMNMX.FTZ R4, R9, R4, !PT ;  /* 0x0000000409047209 */ /* 0x000fe40007810000 */
[----:B------:R-:W-:Y:S01]  /*2ae0*/  F2FP.BF16.F32.PACK_AB R157, R10, R157 ;  /* 0x0000009d0a9d723e */ /* 0x000fe200000010ff */
[----:B------:R-:W-:Y:S01]  /*2af0*/  VIADD R10, R72, 0xfffffffe ;  /* 0xfffffffe480a7836 */ /* 0x000fe20000000000 */
[----:B------:R-:W-:-:S02]  /*2b00*/  FMNMX.FTZ R4, R69, R4, !PT ;  /* 0x0000000445047209 */ /* 0x000fc40007810000 */
[----:B-1----:R-:W-:Y:S01]  /*2b10*/  F2FP.BF16.F32.PACK_AB R153, R24, R79 ;  /* 0x0000004f1899723e */ /* 0x002fe200000010ff */
[----:B------:R-:W-:Y:S01]  /*2b20*/  MUFU.EX2 R95, R95 ;  /* 0x0000005f005f7308 */ /* 0x000fe20000000800 */
[----:B----4-:R-:W-:Y:S01]  /*2b30*/  F2FP.BF16.F32.PACK_AB R155, R26, R83 ;  /* 0x000000531a9b723e */ /* 0x010fe200000010ff */
[----:B------:R-:W1:Y:S01]  /*2b40*/  SHFL.BFLY PT, R73, R4, 0x2, 0x1f ;  /* 0x0c401f0004497f89 */ /* 0x000e6200000e0000 */
[----:B---3--:R-:W-:-:S05]  /*2b50*/  F2FP.BF16.F32.PACK_AB R149, R28, R87 ;  /* 0x000000571c95723e */ /* 0x008fca00000010ff */
[----:B------:R-:W3:Y:S01]  /*2b60*/  MUFU.EX2 R32, R97 ;  /* 0x0000006100207308 */ /* 0x000ee20000000800 */
[----:B--2---:R-:W-:-:S07]  /*2b70*/  F2FP.BF16.F32.PACK_AB R151, R30, R91 ;  /* 0x0000005b1e97723e */ /* 0x004fce00000010ff */
[----:B------:R-:W-:Y:S08]  /*2b80*/  MUFU.EX2 R99, R99 ;  /* 0x0000006300637308 */ /* 0x000ff00000000800 */
[----:B------:R2:W4:Y:S01]  /*2b90*/  MUFU.EX2 R34, R55 ;  /* 0x0000003700227308 */ /* 0x0005220000000800 */
[----:B---3--:R-:W-:Y:S02]  /*2ba0*/  F2FP.BF16.F32.PACK_AB R145, R32, R95 ;  /* 0x0000005f2091723e */ /* 0x008fe400000010ff */
[----:B-1----:R-:W-:-:S05]  /*2bb0*/  FMNMX.FTZ R73, R4, R73, !PT ;  /* 0x0000004904497209 */ /* 0x002fca0007810000 */
[----:B------:R-:W1:Y:S01]  /*2bc0*/  SHFL.BFLY PT, R4, R73, 0x1, 0x1f ;  /* 0x0c201f0049047f89 */ /* 0x000e6200000e0000 */
[----:B------:R-:W-:Y:S01]  /*2bd0*/  MUFU.EX2 R101, R101 ;  /* 0x0000006500657308 */ /* 0x000fe20000000800 */
[----:B--2---:R-:W-:-:S07]  /*2be0*/  CS2R R54, SRZ ;  /* 0x0000000000367805 */ /* 0x004fce000001ff00 */
[----:B------:R2:W3:Y:S01]  /*2bf0*/  MUFU.EX2 R36, R59 ;  /* 0x0000003b00247308 */ /* 0x0004e20000000800 */
[----:B----4-:R-:W-:-:S07]  /*2c00*/  F2FP.BF16.F32.PACK_AB R147, R34, R99 ;  /* 0x000000632293723e */ /* 0x010fce00000010ff */
[----:B------:R-:W-:Y:S01]  /*2c10*/  MUFU.EX2 R103, R103 ;  /* 0x0000006700677308 */ /* 0x000fe20000000800 */
[----:B--2---:R-:W-:Y:S02]  /*2c20*/  CS2R R58, SRZ ;  /* 0x00000000003a7805 */ /* 0x004fe4000001ff00 */
[----:B-1----:R-:W-:-:S05]  /*2c30*/  FMNMX.FTZ R4, R73, R4, !PT ;  /* 0x0000000449047209 */ /* 0x002fca0007810000 */
[----:B------:R1:W-:Y:S01]  /*2c40*/  MUFU.EX2 R38, R63 ;  /* 0x0000003f00267308 */ /* 0x0003e20000000800 */
[----:B---3--:R-:W-:Y:S02]  /*2c50*/  F2FP.BF16.F32.PACK_AB R141, R36, R101 ;  /* 0x00000065248d723e */ /* 0x008fe400000010ff */
[----:B------:R-:W-:Y:S02]  /*2c60*/  CS2R R72, SRZ ;  /* 0x0000000000487805 */ /* 0x000fe4000001ff00 */
[C---:B------:R-:W-:Y:S01]  /*2c70*/  FSETP.NEU.FTZ.AND P1, PT, R4.reuse, -INF , PT ;  /* 0xff8000000400780b */ /* 0x040fe20003f3d000 */
[----:B------:R-:W-:Y:S02]  /*2c80*/  FMUL.FTZ R12, R4, R2 ;  /* 0x00000002040c7220 */ /* 0x000fe40000410000 */
[----:B------:R-:W-:Y:S03]  /*2c90*/  MUFU.EX2 R105, R105 ;  /* 0x0000006900697308 */ /* 0x000fe60000000800 */
[----:B------:R-:W-:-:S02]  /*2ca0*/  FSEL R12, R12, RZ, P1 ;  /* 0x000000ff0c0c7208 */ /* 0x000fc40000800000 */
[----:B-1----:R-:W-:-:S03]  /*2cb0*/  CS2R R62, SRZ ;  /* 0x00000000003e7805 */ /* 0x002fc6000001ff00 */
        /* <DEDUP_REMOVED lines=13> */
[----:B-1----:R-:W1:Y:S01]  /*2d90*/  @P4 LDC R25, c[0x0][0x44c] ;  /* 0x00011300ff194b82 */ /* 0x002e620000000800 */
[-CC-:B------:R-:W-:Y:S01]  /*2da0*/  FFMA.FTZ R45, R45, R2.reuse, -R12.reuse ;  /* 0x000000022d2d7223 */ /* 0x180fe2000001080c */
[-CC-:B------:R-:W-:Y:S01]  /*2db0*/  FFMA.FTZ R35, R35, R2.reuse, -R12.reuse ;  /* 0x0000000223237223 */ /* 0x180fe2000001080c */
[-CC-:B------:R-:W-:Y:S01]  /*2dc0*/  FFMA.FTZ R49, R49, R2.reuse, -R12.reuse ;  /* 0x0000000231317223 */ /* 0x180fe2000001080c */
[-CC-:B------:R-:W-:Y:S01]  /*2dd0*/  FFMA.FTZ R39, R39, R2.reuse, -R12.reuse ;  /* 0x0000000227277223 */ /* 0x180fe2000001080c */
[-CC-:B------:R-:W-:Y:S01]  /*2de0*/  FFMA.FTZ R53, R53, R2.reuse, -R12.reuse ;  /* 0x0000000235357223 */ /* 0x180fe2000001080c */
[-CC-:B------:R-:W-:Y:S01]  /*2df0*/  FFMA.FTZ R43, R43, R2.reuse, -R12.reuse ;  /* 0x000000022b2b7223 */ /* 0x180fe2000001080c */
[----:B------:R-:W3:Y:S01]  /*2e00*/  MUFU.EX2 R13, R13 ;  /* 0x0000000d000d7308 */ /* 0x000ee20000000800 */
[-CC-:B------:R-:W-:Y:S01]  /*2e10*/  FFMA.FTZ R57, R57, R2.reuse, -R12.reuse ;  /* 0x0000000239397223 */ /* 0x180fe2000001080c */
[-CC-:B------:R-:W-:Y:S01]  /*2e20*/  FFMA.FTZ R47, R47, R2.reuse, -R12.reuse ;  /* 0x000000022f2f7223 */ /* 0x180fe2000001080c */
[-CC-:B------:R-:W-:Y:S01]  /*2e30*/  FFMA.FTZ R61, R61, R2.reuse, -R12.reuse ;  /* 0x000000023d3d7223 */ /* 0x180fe2000001080c */
[-CC-:B------:R-:W-:Y:S01]  /*2e40*/  FFMA.FTZ R51, R51, R2.reuse, -R12.reuse ;  /* 0x0000000233337223 */ /* 0x180fe2000001080c */
[-CC-:B------:R-:W-:Y:S01]  /*2e50*/  FFMA.FTZ R65, R65, R2.reuse, -R12.reuse ;  /* 0x0000000241417223 */ /* 0x180fe2000001080c */
[-CC-:B------:R-:W-:Y:S01]  /*2e60*/  FFMA.FTZ R9, R9, R2.reuse, -R12.reuse ;  /* 0x0000000209097223 */ /* 0x180fe2000001080c */
[----:B------:R-:W-:Y:S01]  /*2e70*/  FFMA.FTZ R12, R69, R2, -R12 ;  /* 0x00000002450c7223 */ /* 0x000fe2000001080c */
[----:B------:R4:W5:Y:S01]  /*2e80*/  MUFU.EX2 R158, R29 ;  /* 0x0000001d009e7308 */ /* 0x0009620000000800 */
[----:B--2---:R-:W-:Y:S01]  /*2e90*/  FADD.FTZ R8, R11, R156 ;  /* 0x0000009c0b087221 */ /* 0x004fe20000010000 */
[----:B------:R-:W-:-:S02]  /*2ea0*/  F2FP.BF16.F32.PACK_AB R156, R156, R11 ;  /* 0x0000000b9c9c723e */ /* 0x000fc400000010ff */
[----:B------:R-:W-:Y:S02]  /*2eb0*/  CS2R R68, SRZ ;  /* 0x0000000000447805 */ /* 0x000fe4000001ff00 */
[----:B------:R-:W-:Y:S02]  /*2ec0*/  F2FP.BF16.F32.PACK_AB R143, R38, R103 ;  /* 0x00000067268f723e */ /* 0x000fe400000010ff */
[----:B------:R-:W2:Y:S01]  /*2ed0*/  MUFU.EX2 R15, R15 ;  /* 0x0000000f000f7308 */ /* 0x000ea20000000800 */
[----:B-1----:R-:W-:-:S04]  /*2ee0*/  @P4 IMAD.HI.U32 R25, R16, R25, RZ ;  /* 0x0000001910194227 */ /* 0x002fc800078e00ff */
[----:B---3--:R-:W-:Y:S01]  /*2ef0*/  FADD.FTZ R5, R13, R8 ;  /* 0x000000080d057221 */ /* 0x008fe20000010000 */
[----:B----4-:R-:W-:Y:S01]  /*2f00*/  IMAD.MOV.U32 R29, RZ, RZ, R16 ;  /* 0x000000ffff1d7224 */ /* 0x010fe200078e0010 */
[----:B0-----:R-:W-:Y:S01]  /*2f10*/  @P4 SHF.R.U32.HI R29, RZ, R46, R25 ;  /* 0x0000002eff1d4219 */ /* 0x001fe20000011619 */
[----:B------:R-:W-:Y:S01]  /*2f20*/  FADD.FTZ R25, R159, R42 ;  /* 0x0000002a9f197221 */ /* 0x000fe20000010000 */
[----:B------:R-:W0:Y:S01]  /*2f30*/  MUFU.EX2 R152, R33 ;  /* 0x0000002100987308 */ /* 0x000e220000000800 */
[C---:B-----5:R-:W-:Y:S01]  /*2f40*/  FADD.FTZ R0, R158.reuse, R5 ;  /* 0x000000059e007221 */ /* 0x060fe20000010000 */
[----:B------:R-:W-:Y:S01]  /*2f50*/  F2FP.BF16.F32.PACK_AB R158, R158, R13 ;  /* 0x0000000d9e9e723e */ /* 0x000fe200000010ff */
[----:B------:R-:W-:Y:S01]  /*2f60*/  FADD.FTZ R8, R20, R25 ;  /* 0x0000001914087221 */ /* 0x000fe20000010000 */
[----:B------:R-:W-:Y:S01]  /*2f70*/  IMAD.IADD R44, R44, 0x1, R29 ;  /* 0x000000012c2c7824 */ /* 0x000fe200078e021d */
[----:B------:R-:W-:Y:S02]  /*2f80*/  F2FP.BF16.F32.PACK_AB R159, R20, R159 ;  /* 0x0000009f149f723e */ /* 0x000fe400000010ff */
[----:B------:R-:W-:Y:S01]  /*2f90*/  FADD.FTZ R25, R79, R8 ;  /* 0x000000084f197221 */ /* 0x000fe20000010000 */
[----:B------:R-:W1:Y:S01]  /*2fa0*/  MUFU.EX2 R21, R21 ;  /* 0x0000001500157308 */ /* 0x000e620000000800 */
[----:B--2---:R-:W-:Y:S01]  /*2fb0*/  FADD.FTZ R5, R15, R0 ;  /* 0x000000000f057221 */ /* 0x004fe20000010000 */
[----:B------:R-:W-:-:S04]  /*2fc0*/  IMAD.HI R44, R44, 0x2aaaaaab, RZ ;  /* 0x2aaaaaab2c2c7827 */ /* 0x000fc800078e02ff */
[----:B------:R-:W-:Y:S01]  /*2fd0*/  FADD.FTZ R8, R24, R25 ;  /* 0x0000001918087221 */ /* 0x000fe20000010000 */
[----:B------:R-:W-:-:S03]  /*2fe0*/  CS2R R78, SRZ ;  /* 0x00000000004e7805 */ /* 0x000fc6000001ff00 */
[----:B------:R-:W-:Y:S01]  /*2ff0*/  FADD.FTZ R25, R83, R8 ;  /* 0x0000000853197221 */ /* 0x000fe20000010000 */
[----:B------:R-:W2:Y:S01]  /*3000*/  MUFU.EX2 R154, R37 ;  /* 0x00000025009a7308 */ /* 0x000ea20000000800 */
[----:B0-----:R-:W-:Y:S01]  /*3010*/  FADD.FTZ R0, R152, R5 ;  /* 0x0000000598007221 */ /* 0x001fe20000010000 */
[----:B------:R-:W-:Y:S01]  /*3020*/  SHF.R.U32.HI R29, RZ, 0x1f, R44 ;  /* 0x0000001fff1d7819 */ /* 0x000fe2000001162c */
[----:B------:R-:W-:Y:S01]  /*3030*/  FADD.FTZ R8, R26, R25 ;  /* 0x000000191a087221 */ /* 0x000fe20000010000 */
[----:B------:R-:W-:Y:S02]  /*3040*/  F2FP.BF16.F32.PACK_AB R152, R152, R15 ;  /* 0x0000000f9898723e */ /* 0x000fe400000010ff */
[----:B------:R-:W-:Y:S02]  /*3050*/  CS2R R82, SRZ ;  /* 0x0000000000527805 */ /* 0x000fe4000001ff00 */
[----:B------:R-:W-:Y:S01]  /*3060*/  LEA.HI.SX32 R29, R44, R29, 0x1c ;  /* 0x0000001d2c1d7211 */ /* 0x000fe200078fe2ff */
[----:B------:R-:W-:Y:S01]  /*3070*/  FADD.FTZ R25, R87, R8 ;  /* 0x0000000857197221 */ /* 0x000fe20000010000 */
[----:B------:R-:W0:Y:S01]  /*3080*/  MUFU.EX2 R27, R27 ;  /* 0x0000001b001b7308 */ /* 0x000e220000000800 */
[----:B-1----:R-:W-:Y:S01]  /*3090*/  FADD.FTZ R5, R21, R0 ;  /* 0x0000000015057221 */ /* 0x002fe20000010000 */
[----:B------:R-:W-:Y:S01]  /*30a0*/  VIMNMX R13, RZ, R29, !PT ;  /* 0x0000001dff0d7248 */ /* 0x000fe20007fe0100 */
[----:B------:R-:W-:Y:S01]  /*30b0*/  FADD.FTZ R8, R28, R25 ;  /* 0x000000191c087221 */ /* 0x000fe20000010000 */
[----:B------:R-:W-:-:S02]  /*30c0*/  CS2R R86, SRZ ;  /* 0x0000000000567805 */ /* 0x000fc4000001ff00 */
[----:B------:R-:W-:Y:S02]  /*30d0*/  CS2R R28, SRZ ;  /* 0x00000000001c7805 */ /* 0x000fe4000001ff00 */
[----:B------:R-:W-:Y:S01]  /*30e0*/  ISETP.GE.AND P1, PT, R10, R13, PT ;  /* 0x0000000d0a00720c */ /* 0x000fe20003f26270 */
[----:B------:R-:W-:Y:S01]  /*30f0*/  FADD.FTZ R25, R91, R8 ;  /* 0x000000085b197221 */ /* 0x000fe20000010000 */
[----:B------:R-:W1:Y:S01]  /*3100*/  MUFU.EX2 R148, R41 ;  /* 0x0000002900947308 */ /* 0x000e620000000800 */
[C---:B--2---:R-:W-:Y:S01]  /*3110*/  FADD.FTZ R0, R154.reuse, R5 ;  /* 0x000000059a007221 */ /* 0x044fe20000010000 */
[----:B------:R-:W-:Y:S01]  /*3120*/  F2FP.BF16.F32.PACK_AB R154, R154, R21 ;  /* 0x000000159a9a723e */ /* 0x000fe200000010ff */
[----:B------:R-:W-:-:S04]  /*3130*/  FADD.FTZ R8, R30, R25 ;  /* 0x000000191e087221 */ /* 0x000fc80000010000 */
[----:B------:R-:W-:Y:S01]  /*3140*/  FADD.FTZ R25, R95, R8 ;  /* 0x000000085f197221 */ /* 0x000fe20000010000 */
[----:B------:R-:W2:Y:S01]  /*3150*/  MUFU.EX2 R31, R31 ;  /* 0x0000001f001f7308 */ /* 0x000ea20000000800 */
[----:B0-----:R-:W-:Y:S02]  /*3160*/  FADD.FTZ R5, R27, R0 ;  /* 0x000000001b057221 */ /* 0x001fe40000010000 */
[----:B------:R-:W-:Y:S01]  /*3170*/  FADD.FTZ R8, R32, R25 ;  /* 0x0000001920087221 */ /* 0x000fe20000010000 */
[----:B------:R-:W-:-:S03]  /*3180*/  CS2R R32, SRZ ;  /* 0x0000000000207805 */ /* 0x000fc6000001ff00 */
[----:B------:R-:W-:Y:S01]  /*3190*/  FADD.FTZ R25, R99, R8 ;  /* 0x0000000863197221 */ /* 0x000fe20000010000 */
[----:B------:R0:W3:Y:S01]  /*31a0*/  MUFU.EX2 R150, R45 ;  /* 0x0000002d00967308 */ /* 0x0000e20000000800 */
[C---:B-1----:R-:W-:Y:S01]  /*31b0*/  FADD.FTZ R0, R148.reuse, R5 ;  /* 0x0000000594007221 */ /* 0x042fe20000010000 */
[----:B------:R-:W-:Y:S01]  /*31c0*/  F2FP.BF16.F32.PACK_AB R148, R148, R27 ;  /* 0x0000001b9494723e */ /* 0x000fe200000010ff */
[----:B------:R-:W-:Y:S01]  /*31d0*/  FADD.FTZ R8, R34, R25 ;  /* 0x0000001922087221 */ /* 0x000fe20000010000 */
[----:B------:R-:W-:-:S03]  /*31e0*/  CS2R R26, SRZ ;  /* 0x00000000001a7805 */ /* 0x000fc6000001ff00 */
[----:B------:R-:W-:Y:S01]  /*31f0*/  FADD.FTZ R25, R101, R8 ;  /* 0x0000000865197221 */ /* 0x000fe20000010000 */
[----:B------:R-:W1:Y:S01]  /*3200*/  MUFU.EX2 R35, R35 ;  /* 0x0000002300237308 */ /* 0x000e620000000800 */
[----:B--2---:R-:W-:Y:S01]  /*3210*/  FADD.FTZ R5, R31, R0 ;  /* 0x000000001f057221 */ /* 0x004fe20000010000 */
[----:B0-----:R-:W-:Y:S01]  /*3220*/  CS2R R44, SRZ ;  /* 0x00000000002c7805 */ /* 0x001fe2000001ff00 */
[----:B------:R-:W-:Y:S01]  /*3230*/  FADD.FTZ R8, R36, R25 ;  /* 0x0000001924087221 */ /* 0x000fe20000010000 */
[----:B------:R-:W-:Y:S02]  /*3240*/  CS2R R36, SRZ ;  /* 0x0000000000247805 */ /* 0x000fe4000001ff00 */
[----:B------:R-:W-:Y:S01]  /*3250*/  CS2R R24, SRZ ;  /* 0x0000000000187805 */ /* 0x000fe2000001ff00 */
[----:B------:R-:W-:Y:S01]  /*3260*/  FADD.FTZ R11, R103, R8 ;  /* 0x00000008670b7221 */ /* 0x000fe20000010000 */
[----:B------:R0:W2:Y:S01]  /*3270*/  MUFU.EX2 R144, R49 ;  /* 0x0000003100907308 */ /* 0x0000a20000000800 */
[C---:B---3--:R-:W-:Y:S01]  /*3280*/  FADD.FTZ R0, R150.reuse, R5 ;  /* 0x0000000596007221 */ /* 0x048fe20000010000 */
[----:B------:R-:W-:Y:S01]  /*3290*/  F2FP.BF16.F32.PACK_AB R150, R150, R31 ;  /* 0x0000001f9696723e */ /* 0x000fe200000010ff */
[----:B------:R-:W-:Y:S01]  /*32a0*/  FADD.FTZ R8, R38, R11 ;  /* 0x0000000b26087221 */ /* 0x000fe20000010000 */
[----:B------:R-:W-:-:S03]  /*32b0*/  CS2R R30, SRZ ;  /* 0x00000000001e7805 */ /* 0x000fc6000001ff00 */
[----:B------:R-:W-:Y:S01]  /*32c0*/  FADD.FTZ R11, R105, R8 ;  /* 0x00000008690b7221 */ /* 0x000fe20000010000 */
[----:B------:R-:W3:Y:S01]  /*32d0*/  MUFU.EX2 R39, R39 ;  /* 0x0000002700277308 */ /* 0x000ee20000000800 */
[----:B-1----:R-:W-:Y:S01]  /*32e0*/  FADD.FTZ R5, R35, R0 ;  /* 0x0000000023057221 */ /* 0x002fe20000010000 */
[----:B0-----:R-:W-:-:S06]  /*32f0*/  CS2R R48, SRZ ;  /* 0x0000000000307805 */ /* 0x001fcc000001ff00 */
[----:B------:R0:W1:Y:S01]  /*3300*/  MUFU.EX2 R146, R53 ;  /* 0x0000003500927308 */ /* 0x0000620000000800 */
[C---:B--2---:R-:W-:Y:S01]  /*3310*/  FADD.FTZ R0, R144.reuse, R5 ;  /* 0x0000000590007221 */ /* 0x044fe20000010000 */
[----:B------:R-:W-:Y:S02]  /*3320*/  F2FP.BF16.F32.PACK_AB R144, R144, R35 ;  /* 0x000000239090723e */ /* 0x000fe400000010ff */
[----:B------:R-:W-:-:S04]  /*3330*/  CS2R R34, SRZ ;  /* 0x0000000000227805 */ /* 0x000fc8000001ff00 */
[----:B------:R-:W2:Y:S01]  /*3340*/  MUFU.EX2 R43, R43 ;  /* 0x0000002b002b7308 */ /* 0x000ea20000000800 */
[----:B---3--:R-:W-:Y:S01]  /*3350*/  FADD.FTZ R5, R39, R0 ;  /* 0x0000000027057221 */ /* 0x008fe20000010000 */
[----:B0-----:R-:W-:-:S06]  /*3360*/  CS2R R52, SRZ ;  /* 0x0000000000347805 */ /* 0x001fcc000001ff00 */
[----:B------:R0:W3:Y:S01]  /*3370*/  MUFU.EX2 R140, R57 ;  /* 0x00000039008c7308 */ /* 0x0000e20000000800 */
[C---:B-1----:R-:W-:Y:S01]  /*3380*/  FADD.FTZ R0, R146.reuse, R5 ;  /* 0x0000000592007221 */ /* 0x042fe20000010000 */
[----:B------:R-:W-:Y:S02]  /*3390*/  F2FP.BF16.F32.PACK_AB R146, R146, R39 ;  /* 0x000000279292723e */ /* 0x000fe400000010ff */
[----:B------:R-:W-:-:S04]  /*33a0*/  CS2R R38, SRZ ;  /* 0x0000000000267805 */ /* 0x000fc8000001ff00 */
[----:B------:R-:W1:Y:S01]  /*33b0*/  MUFU.EX2 R47, R47 ;  /* 0x0000002f002f7308 */ /* 0x000e620000000800 */
[----:B--2---:R-:W-:Y:S01]  /*33c0*/  FADD.FTZ R5, R43, R0 ;  /* 0x000000002b057221 */ /* 0x004fe20000010000 */
[----:B0-----:R-:W-:-:S06]  /*33d0*/  CS2R R56, SRZ ;  /* 0x0000000000387805 */ /* 0x001fcc000001ff00 */
[----:B------:R0:W2:Y:S01]  /*33e0*/  MUFU.EX2 R142, R61 ;  /* 0x0000003d008e7308 */ /* 0x0000a20000000800 */
[C---:B---3--:R-:W-:Y:S01]  /*33f0*/  FADD.FTZ R0, R140.reuse, R5 ;  /* 0x000000058c007221 */ /* 0x048fe20000010000 */
[----:B------:R-:W-:Y:S02]  /*3400*/  F2FP.BF16.F32.PACK_AB R140, R140, R43 ;  /* 0x0000002b8c8c723e */ /* 0x000fe400000010ff */
[----:B------:R-:W-:-:S04]  /*3410*/  CS2R R42, SRZ ;  /* 0x00000000002a7805 */ /* 0x000fc8000001ff00 */
[----:B------:R-:W3:Y:S01]  /*3420*/  MUFU.EX2 R51, R51 ;  /* 0x0000003300337308 */ /* 0x000ee20000000800 */
[----:B-1----:R-:W-:Y:S01]  /*3430*/  FADD.FTZ R5, R47, R0 ;  /* 0x000000002f057221 */ /* 0x002fe20000010000 */
[----:B0-----:R-:W-:-:S06]  /*3440*/  CS2R R60, SRZ ;  /* 0x00000000003c7805 */ /* 0x001fcc000001ff00 */
[----:B------:R0:W1:Y:S01]  /*3450*/  MUFU.EX2 R136, R65 ;  /* 0x0000004100887308 */ /* 0x0000620000000800 */
[C---:B--2---:R-:W-:Y:S01]  /*3460*/  FADD.FTZ R0, R142.reuse, R5 ;  /* 0x000000058e007221 */ /* 0x044fe20000010000 */
[----:B------:R-:W-:Y:S02]  /*3470*/  F2FP.BF16.F32.PACK_AB R142, R142, R47 ;  /* 0x0000002f8e8e723e */ /* 0x000fe400000010ff */
[----:B------:R-:W-:-:S04]  /*3480*/  CS2R R46, SRZ ;  /* 0x00000000002e7805 */ /* 0x000fc8000001ff00 */
[----:B------:R2:W4:Y:S01]  /*3490*/  MUFU.EX2 R40, R67 ;  /* 0x0000004300287308 */ /* 0x0005220000000800 */
[----:B---3--:R-:W-:Y:S01]  /*34a0*/  FADD.FTZ R5, R51, R0 ;  /* 0x0000000033057221 */ /* 0x008fe20000010000 */
[----:B0-----:R-:W-:-:S06]  /*34b0*/  CS2R R64, SRZ ;  /* 0x0000000000407805 */ /* 0x001fcc000001ff00 */
[----:B------:R-:W0:Y:S01]  /*34c0*/  MUFU.EX2 R9, R9 ;  /* 0x0000000900097308 */ /* 0x000e220000000800 */
[C---:B-1----:R-:W-:Y:S01]  /*34d0*/  FADD.FTZ R0, R136.reuse, R5 ;  /* 0x0000000588007221 */ /* 0x042fe20000010000 */
[----:B------:R-:W-:Y:S02]  /*34e0*/  F2FP.BF16.F32.PACK_AB R136, R136, R51 ;  /* 0x000000338888723e */ /* 0x000fe400000010ff */
[----:B--2---:R-:W-:Y:S02]  /*34f0*/  CS2R R66, SRZ ;  /* 0x0000000000427805 */ /* 0x004fe4000001ff00 */
[----:B------:R-:W-:Y:S02]  /*3500*/  CS2R R50, SRZ ;  /* 0x0000000000327805 */ /* 0x000fe4000001ff00 */
[----:B------:R-:W1:Y:S01]  /*3510*/  MUFU.EX2 R107, R107 ;  /* 0x0000006b006b7308 */ /* 0x000e620000000800 */
[C---:B----4-:R-:W-:Y:S01]  /*3520*/  FADD.FTZ R8, R40.reuse, R11 ;  /* 0x0000000b28087221 */ /* 0x050fe20000010000 */
[----:B------:R-:W-:-:S02]  /*3530*/  F2FP.BF16.F32.PACK_AB R137, R40, R105 ;  /* 0x000000692889723e */ /* 0x000fc400000010ff */
[----:B------:R-:W-:-:S04]  /*3540*/  CS2R R40, SRZ ;  /* 0x0000000000287805 */ /* 0x000fc8000001ff00 */
[----:B------:R-:W2:Y:S01]  /*3550*/  MUFU.EX2 R12, R12 ;  /* 0x0000000c000c7308 */ /* 0x000ea20000000800 */
[----:B0-----:R-:W-:Y:S01]  /*3560*/  FADD.FTZ R5, R9, R0 ;  /* 0x0000000009057221 */ /* 0x001fe20000010000 */
[----:B------:R-:W-:-:S06]  /*3570*/  IMAD.MOV.U32 R0, RZ, RZ, 0x3f800000 ;  /* 0x3f800000ff007424 */ /* 0x000fcc00078e00ff */
[----:B------:R-:W0:Y:S01]  /*3580*/  MUFU.EX2 R14, R14 ;  /* 0x0000000e000e7308 */ /* 0x000e220000000800 */
[----:B-1----:R-:W-:Y:S01]  /*3590*/  FADD.FTZ R11, R107, R8 ;  /* 0x000000086b0b7221 */ /* 0x002fe20000010000 */
[C---:B--2---:R-:W-:Y:S01]  /*35a0*/  FADD.FTZ R8, R12.reuse, R5 ;  /* 0x000000050c087221 */ /* 0x044fe20000010000 */
[----:B------:R-:W-:Y:S02]  /*35b0*/  F2FP.BF16.F32.PACK_AB R138, R12, R9 ;  /* 0x000000090c8a723e */ /* 0x000fe400000010ff */
[----:B------:R-:W-:Y:S01]  /*35c0*/  MOV R9, 0x3f800000 ;  /* 0x3f80000000097802 */ /* 0x000fe20000000f00 */
[C---:B0-----:R-:W-:Y:S01]  /*35d0*/  FADD.FTZ R5, R14.reuse, R11 ;  /* 0x0000000b0e057221 */ /* 0x041fe20000010000 */
[----:B------:R-:W-:Y:S01]  /*35e0*/  F2FP.BF16.F32.PACK_AB R139, R14, R107 ;  /* 0x0000006b0e8b723e */ /* 0x000fe200000010ff */
[----:B------:R-:W-:Y:S06]  /*35f0*/  @!P1 BRA `(.L_x_2202) ;  /* 0x0000002000e89947 */ /* 0x000fec0003800000 */
[----:B------:R-:W-:Y:S01]  /*3600*/  IMAD.MOV.U32 R12, RZ, RZ, R3 ;  /* 0x000000ffff0c7224 */ /* 0x000fe200078e0003 */
[----:B------:R-:W-:Y:S01]  /*3610*/  UMOV UR7, UR60 ;  /* 0x0000003c00077c82 */ /* 0x000fe20008000000 */
[----:B------:R-:W-:Y:S01]  /*3620*/  IMAD.MOV.U32 R11, RZ, RZ, R4 ;  /* 0x000000ffff0b7224 */ /* 0x000fe200078e0004 */
[----:B------:R-:W-:Y:S01]  /*3630*/  UMOV UR4, UR38 ;  /* 0x0000002600047c82 */ /* 0x000fe20008000000 */
[----:B------:R-:W-:Y:S01]  /*3640*/  IMAD.MOV.U32 R0, RZ, RZ, 0x3f800000 ;  /* 0x3f800000ff007424 */ /* 0x000fe200078e00ff */
[----:B------:R-:W-:Y:S01]  /*3650*/  ULDC UR58, c[0x0][0x288] ;  /* 0x0000a200003a7ab9 */ /* 0x000fe20000000800 */
[----:B------:R-:W-:-:S07]  /*3660*/  IMAD.MOV.U32 R87, RZ, RZ, RZ ;  /* 0x000000ffff577224 */ /* 0x000fce00078e00ff */
.L_x_2213:
[----:B------:R-:W-:-:S04]  /*3670*/  UISETP.NE.AND UP0, UPT, UR4, 0x1, UPT ;  /* 0x000000010400788c */ /* 0x000fc8000bf05270 */
[----:B------:R-:W-:-:S04]  /*3680*/  USEL UR60, URZ, 0x1, UP0 ;  /* 0x000000013f3c7887 */ /* 0x000fc80008000000 */
[----:B------:R-:W-:Y:S01]  /*3690*/  ULOP3.LUT UR60, UR7, UR60, URZ, 0x3c, !UPT ;  /* 0x0000003c073c7292 */ /* 0x000fe2000f8e3c3f */
[----:B------:R-:W-:Y:S11]  /*36a0*/  @!P0 BRA `(.L_x_2203) ;  /* 0x0000000000048947 */ /* 0x000ff60003800000 */
[----:B------:R-:W-:Y:S01]  /*36b0*/  BPT.TRAP 0x1 ;  /* 0x000000040000795c */ /* 0x000fe20000300000 */
.L_x_2203:
        /* <DEDUP_REMOVED lines=9> */
.L_x_2204:
[----:B-1----:R-:W-:Y:S05]  /*3750*/  @P1 BRA `(.L_x_2205) ;  /* 0x0000000000081947 */ /* 0x002fea0003800000 */
[----:B------:R-:W1:Y:S02]  /*3760*/  SYNCS.PHASECHK.TRANS64.TRYWAIT P1, [UR6+0x2a830], R2 ;  /* 0x02a83002ff0075a7 */ /* 0x000e640008020146 */
[----:B-1----:R-:W-:Y:S05]  /*3770*/  @!P1 BRA `(.L_x_2206) ;  /* 0x000000a800709947 */ /* 0x002fea0003800000 */
.L_x_2205:
        /* <DEDUP_REMOVED lines=39> */
[----:B------:R-:W-:Y:S01]  /*39f0*/  UMOV UR52, UR56 ;  /* 0x0000003800347c82 */ /* 0x000fe20008000000 */
[----:B------:R-:W-:Y:S01]  /*3a00*/  UMOV UR53, UR57 ;  /* 0x0000003900357c82 */ /* 0x000fe20008000000 */
        /* <DEDUP_REMOVED lines=90> */
.L_x_2207:
[----:B------:R-:W-:Y:S01]  /*3fb0*/  ULEA UR5, UR4, UR39, 0x3 ;  /* 0x0000002704057291 */ /* 0x000fe2000f8e183f */
[----:B------:R-:W-:-:S05]  /*3fc0*/  IMAD.U32 R0, RZ, RZ, UR7 ;  /* 0x00000007ff007e24 */ /* 0x000fca000f8e00ff */
[----:B------:R-:W-:-:S04]  /*3fd0*/  SHF.L.U32 R0, R0, 0x1f, RZ ;  /* 0x0000001f00007819 */ /* 0x000fc800000006ff */
[----:B------:R2:W3:Y:S01]  /*3fe0*/  SYNCS.PHASECHK.TRANS64.TRYWAIT P1, [UR5+0x2a850], R0 ;  /* 0x02a85000ff0075a7 */ /* 0x0004e20008020145 */
[----:B------:R-:W-:Y:S05]  /*3ff0*/  @!P0 BRA `(.L_x_2208) ;  /* 0x0000000000048947 */ /* 0x000fea0003800000 */
[----:B------:R-:W-:Y:S01]  /*4000*/  BPT.TRAP 0x1 ;  /* 0x000000040000795c */ /* 0x000fe20000300000 */
.L_x_2208:
[----:B---3--:R-:W-:Y:S05]  /*4010*/  @P1 BRA `(.L_x_2209) ;  /* 0x0000000000081947 */ /* 0x008fea0003800000 */
[----:B------:R-:W3:Y:S02]  /*4020*/  SYNCS.PHASECHK.TRANS64.TRYWAIT P1, [UR5+0x2a850], R0 ;  /* 0x02a85000ff0075a7 */ /* 0x000ee40008020145 */
[----:B---3--:R-:W-:Y:S05]  /*4030*/  @!P1 BRA `(.L_x_2210) ;  /* 0x000000a000589947 */ /* 0x008fea0003800000 */
.L_x_2209:
        /* <DEDUP_REMOVED lines=38> */
.L_x_2211:
[----:B------:R-:W-:Y:S01]  /*42a0*/  ISETP.NE.AND P1, PT, R171, 0x1, PT ;  /* 0x00000001ab00780c */ /* 0x000fe20003f25270 */
[----:B------:R-:W3:Y:S01]  /*42b0*/  LDC R4, c[0x0][0x2f0] ;  /* 0x0000bc00ff047b82 */ /* 0x000ee20000000800 */
[----:B-12---:R-:W-:Y:S01]  /*42c0*/  IADD3 R0, R19, R16, RZ ;  /* 0x0000001013007210 */ /* 0x006fe20007ffe0ff */
[----:B------:R-:W-:Y:S01]  /*42d0*/  UIADD3 UR6, UR6, 0x2a840, URZ ;  /* 0x0002a84006067890 */ /* 0x000fe2000fffe03f */
[----:B------:R-:W-:-:S09]  /*42e0*/  R2UR UR4, R170 ;  /* 0x00000000aa0472ca */ /* 0x000fd200000e0000 */
[----:B------:R-:W0:Y:S08]  /*42f0*/  @P1 LDC R3, c[0x0][0x44c] ;  /* 0x00011300ff031b82 */ /* 0x000e300000000800 */
[----:B------:R-:W1:Y:S01]  /*4300*/  @P1 LDC R9, c[0x0][0x450] ;  /* 0x00011400ff091b82 */ /* 0x000e620000000800 */
[----:B0-----:R-:W-:-:S04]  /*4310*/  @P1 IMAD.HI.U32 R2, R0, R3, RZ ;  /* 0x0000000300021227 */ /* 0x001fc800078e00ff */
[----:B------:R-:W-:Y:S01]  /*4320*/  IMAD.MOV.U32 R3, RZ, RZ, -0x60 ;  /* 0xffffffa0ff037424 */ /* 0x000fe200078e00ff */
[----:B-1----:R-:W-:-:S03]  /*4330*/  @P1 SHF.R.U32.HI R0, RZ, R9, R2 ;  /* 0x00000009ff001219 */ /* 0x002fc60000011602 */
[----:B------:R-:W-:Y:S02]  /*4340*/  IMAD R3, R10, R3, 0x1 ;  /* 0x000000010a037424 */ /* 0x000fe400078e0203 */
[----:B------:R-:W0:Y:S02]  /*4350*/  SHFL.IDX PT, R9, R0, RZ, 0x1c1f ;  /* 0x001c1fff00097589 */ /* 0x000e2400000e0000 */
[----:B------:R-:W-:Y:S02]  /*4360*/  IMAD R3, R18, -0x2, R3 ;  /* 0xfffffffe12037824 */ /* 0x000fe400078e0203 */
[----:B------:R-:W1:Y:S02]  /*4370*/  SHFL.IDX PT, R143, R0, 0x1, 0x1c1f ;  /* 0x003c1f00008f7f89 */ /* 0x000e6400000e0000 */
[----:B---3--:R-:W-:Y:S01]  /*4380*/  IMAD R4, R4, UR4, R3 ;  /* 0x0000000404047c24 */ /* 0x008fe2000f8e0203 */
[----:B------:R-:W2:Y:S04]  /*4390*/  S2UR UR4, SR_CgaCtaId ;  /* 0x00000000000479c3 */ /* 0x000ea80000008800 */
[----:B0-----:R-:W-:-:S04]  /*43a0*/  IADD3 R2, R9, -UR58, R4 ;  /* 0x8000003a09027c10 */ /* 0x001fc8000fffe004 */
[C---:B------:R-:W-:Y:S02]  /*43b0*/  ISETP.GT.AND P1, PT, R2.reuse, RZ, PT ;  /* 0x000000ff0200720c */ /* 0x040fe40003f24270 */
[----:B------:R-:W-:Y:S01]  /*43c0*/  ISETP.GT.AND P2, PT, R2, 0x1, PT ;  /* 0x000000010200780c */ /* 0x000fe20003f44270 */
[----:B--2---:R-:W-:Y:S01]  /*43d0*/  UPRMT UR6, UR4, 0x654, UR6 ;  /* 0x0000065404067896 */ /* 0x004fe20008000006 */
[----:B------:R-:W-:Y:S02]  /*43e0*/  FSEL R151, R88, -INF , P1 ;  /* 0xff80000058977808 */ /* 0x000fe40000800000 */
[----:B------:R-:W-:Y:S02]  /*43f0*/  ISETP.GT.AND P1, PT, R2, 0x8, PT ;  /* 0x000000080200780c */ /* 0x000fe40003f24270 */
[----:B------:R-:W-:Y:S02]  /*4400*/  FSEL R153, R89, -INF , P2 ;  /* 0xff80000059997808 */ /* 0x000fe40001000000 */
[----:B------:R-:W-:-:S02]  /*4410*/  FMNMX.FTZ R14, R151, R11, !PT ;  /* 0x0000000b970e7209 */ /* 0x000fc40007810000 */
[----:B------:R-:W-:Y:S01]  /*4420*/  ISETP.GT.AND P2, PT, R2, 0x9, PT ;  /* 0x000000090200780c */ /* 0x000fe20003f44270 */
[----:B------:R-:W-:Y:S01]  /*4430*/  SYNCS.ARRIVE.TRANS64.RED.A1T0 RZ, [UR6], RZ ;  /* 0x000000ffffff79a7 */ /* 0x000fe20008100406 */
        /* <DEDUP_REMOVED lines=60> */
[----:B------:R-:W-:Y:S01]  /*4800*/  FSEL R137, R132, -INF , P1 ;  /* 0xff80000084897808 */ /* 0x000fe20000800000 */
[----:B------:R-:W0:Y:S01]  /*4810*/  LDC R2, c[0x0][0x988] ;  /* 0x00026200ff027b82 */ /* 0x000e220000000800 */
[----:B------:R-:W-:Y:S02]  /*4820*/  FMNMX.FTZ R14, R129, R14, !PT ;  /* 0x0000000e810e7209 */ /* 0x000fe40007810000 */
[----:B------:R-:W-:Y:S02]  /*4830*/  FSEL R133, R133, -INF , P2 ;  /* 0xff80000085857808 */ /* 0x000fe40001000000 */
[----:B------:R-:W-:-:S04]  /*4840*/  FMNMX.FTZ R14, R137, R14, !PT ;  /* 0x0000000e890e7209 */ /* 0x000fc80007810000 */
[----:B------:R-:W-:Y:S02]  /*4850*/  FMNMX.FTZ R20, R133, R14, !PT ;  /* 0x0000000e85147209 */ /* 0x000fe40007810000 */
[----:B-1----:R-:W-:-:S03]  /*4860*/  IADD3 R14, R143, -UR58, R4 ;  /* 0x8000003a8f0e7c10 */ /* 0x002fc6000fffe004 */
[----:B------:R-:W1:Y:S01]  /*4870*/  SHFL.BFLY PT, R145, R20, 0x2, 0x1f ;  /* 0x0c401f0014917f89 */ /* 0x000e6200000e0000 */
[C---:B------:R-:W-:Y:S02]  /*4880*/  ISETP.GT.AND P1, PT, R14.reuse, RZ, PT ;  /* 0x000000ff0e00720c */ /* 0x040fe40003f24270 */
[----:B------:R-:W-:Y:S02]  /*4890*/  ISETP.GT.AND P2, PT, R14, 0x1, PT ;  /* 0x000000010e00780c */ /* 0x000fe40003f44270 */
[----:B------:R-:W-:Y:S02]  /*48a0*/  FSEL R143, R90, -INF , P1 ;  /* 0xff8000005a8f7808 */ /* 0x000fe40000800000 */
[C---:B------:R-:W-:Y:S02]  /*48b0*/  ISETP.GT.AND P3, PT, R14.reuse, 0x8, PT ;  /* 0x000000080e00780c */ /* 0x040fe40003f64270 */
[----:B------:R-:W-:Y:S02]  /*48c0*/  FMNMX.FTZ R0, R143, R12, !PT ;  /* 0x0000000c8f007209 */ /* 0x000fe40007810000 */
[----:B------:R-:W-:-:S02]  /*48d0*/  ISETP.GT.AND P4, PT, R14, 0x9, PT ;  /* 0x000000090e00780c */ /* 0x000fc40003f84270 */
[----:B------:R-:W-:Y:S02]  /*48e0*/  FSEL R147, R94, -INF , P3 ;  /* 0xff8000005e937808 */ /* 0x000fe40001800000 */
[----:B------:R-:W-:Y:S02]  /*48f0*/  FSEL R95, R95, -INF , P4 ;  /* 0xff8000005f5f7808 */ /* 0x000fe40002000000 */
[----:B------:R-:W-:-:S04]  /*4900*/  ISETP.GT.AND P3, PT, R14, 0x11, PT ;  /* 0x000000110e00780c */ /* 0x000fc80003f64270 */
[----:B------:R-:W-:Y:S02]  /*4910*/  FSEL R99, R99, -INF , P3 ;  /* 0xff80000063637808 */ /* 0x000fe40001800000 */
[----:B------:R-:W-:Y:S02]  /*4920*/  ISETP.GT.AND P3, PT, R14, 0x19, PT ;  /* 0x000000190e00780c */ /* 0x000fe40003f64270 */
[----:B-1----:R-:W-:-:S05]  /*4930*/  FMNMX.FTZ R88, R20, R145, !PT ;  /* 0x0000009114587209 */ /* 0x002fca0007810000 */
[----:B------:R-:W1:Y:S02]  /*4940*/  SHFL.BFLY PT, R145, R88, 0x1, 0x1f ;  /* 0x0c201f0058917f89 */ /* 0x000e6400000e0000 */
[----:B-1----:R-:W-:Y:S02]  /*4950*/  FMNMX.FTZ R4, R88, R145, !PT ;  /* 0x0000009158047209 */ /* 0x002fe40007810000 */
[----:B------:R-:W-:Y:S02]  /*4960*/  FSEL R145, R91, -INF , P2 ;  /* 0xff8000005b917808 */ /* 0x000fe40001000000 */
[----:B------:R-:W-:Y:S01]  /*4970*/  ISETP.GT.AND P2, PT, R14, 0x10, PT ;  /* 0x000000100e00780c */ /* 0x000fe20003f44270 */
[C---:B0-----:R-:W-:Y:S01]  /*4980*/  FMUL.FTZ R88, R4.reuse, R2 ;  /* 0x0000000204587220 */ /* 0x041fe20000410000 */
[----:B------:R-:W-:Y:S02]  /*4990*/  FMNMX.FTZ R20, R145, R0, !PT ;  /* 0x0000000091147209 */ /* 0x000fe40007810000 */
[----:B------:R-:W-:-:S02]  /*49a0*/  FSETP.NEU.FTZ.AND P1, PT, R4, -INF , PT ;  /* 0xff8000000400780b */ /* 0x000fc40003f3d000 */
[----:B------:R-:W-:Y:S02]  /*49b0*/  FMNMX.FTZ R20, R147, R20, !PT ;  /* 0x0000001493147209 */ /* 0x000fe40007810000 */
[----:B------:R-:W-:Y:S02]  /*49c0*/  FSEL R149, R98, -INF , P2 ;  /* 0xff80000062957808 */ /* 0x000fe40001000000 */
[----:B------:R-:W-:Y:S02]  /*49d0*/  FMNMX.FTZ R20, R95, R20, !PT ;  /* 0x000000145f147209 */ /* 0x000fe40007810000 */
[----:B------:R-:W-:Y:S02]  /*49e0*/  FSEL R0, R88, RZ, P1 ;  /* 0x000000ff58007208 */ /* 0x000fe40000800000 */
[----:B------:R-:W-:Y:S02]  /*49f0*/  ISETP.GT.AND P2, PT, R14, 0x18, PT ;  /* 0x000000180e00780c */ /* 0x000fe40003f44270 */
[----:B------:R-:W-:Y:S01]  /*4a00*/  FMNMX.FTZ R20, R149, R20, !PT ;  /* 0x0000001495147209 */ /* 0x000fe20007810000 */
[-CC-:B------:R-:W-:Y:S01]  /*4a10*/  FFMA.FTZ R156, R151, R2.reuse, -R0.reuse ;  /* 0x00000002979c7223 */ /* 0x180fe20000010800 */
[----:B------:R-:W-:Y:S01]  /*4a20*/  FSEL R151, R102, -INF , P2 ;  /* 0xff80000066977808 */ /* 0x000fe20001000000 */
[--C-:B------:R-:W-:Y:S01]  /*4a30*/  FFMA.FTZ R91, R153, R2, -R0.reuse ;  /* 0x00000002995b7223 */ /* 0x100fe20000010800 */
[----:B------:R-:W-:Y:S01]  /*4a40*/  FMNMX.FTZ R20, R99, R20, !PT ;  /* 0x0000001463147209 */ /* 0x000fe20007810000 */
[-CC-:B------:R-:W-:Y:S01]  /*4a50*/  FFMA.FTZ R158, R157, R2.reuse, -R0.reuse ;  /* 0x000000029d9e7223 */ /* 0x180fe20000010800 */
[C---:B------:R-:W-:Y:S01]  /*4a60*/  ISETP.GT.AND P2, PT, R14.reuse, 0x20, PT ;  /* 0x000000200e00780c */ /* 0x040fe20003f44270 */
[-CC-:B------:R-:W-:Y:S01]  /*4a70*/  FFMA.FTZ R88, R141, R2.reuse, -R0.reuse ;  /* 0x000000028d587223 */ /* 0x180fe20000010800 */
[----:B------:R-:W-:Y:S01]  /*4a80*/  FSEL R153, R103, -INF , P3 ;  /* 0xff80000067997808 */ /* 0x000fe20001800000 */
[--C-:B------:R-:W-:Y:S01]  /*4a90*/  FFMA.FTZ R103, R175, R2, -R0.reuse ;  /* 0x00000002af677223 */ /* 0x100fe20000010800 */
[----:B------:R-:W-:Y:S01]  /*4aa0*/  FMNMX.FTZ R20, R151, R20, !PT ;  /* 0x0000001497147209 */ /* 0x000fe20007810000 */
[-CC-:B------:R-:W-:Y:S01]  /*4ab0*/  FFMA.FTZ R152, R177, R2.reuse, -R0.reuse ;  /* 0x00000002b1987223 */ /* 0x180fe20000010800 */
[----:B------:R-:W-:Y:S01]  /*4ac0*/  ISETP.GT.AND P3, PT, R14, 0x21, PT ;  /* 0x000000210e00780c */ /* 0x000fe20003f64270 */
        /* <DEDUP_REMOVED lines=38> */
[----:B------:R-:W-:Y:S02]  /*4d30*/  FMNMX.FTZ R20, R115, R20, !PT ;  /* 0x0000001473147209 */ /* 0x000fe40007810000 */
[C---:B------:R-:W-:Y:S02]  /*4d40*/  ISETP.GT.AND P2, PT, R14.reuse, 0x40, PT ;  /* 0x000000400e00780c */ /* 0x040fe40003f44270 */
[----:B------:R-:W-:Y:S01]  /*4d50*/  FSEL R141, R119, -INF , P3 ;  /* 0xff800000778d7808 */ /* 0x000fe20001800000 */
[----:B------:R-:W-:Y:S01]  /*4d60*/  MUFU.EX2 R91, R91 ;  /* 0x0000005b005b7308 */ /* 0x000fe20000000800 */
[----:B------:R-:W-:Y:S02]  /*4d70*/  FMNMX.FTZ R20, R175, R20, !PT ;  /* 0x00000014af147209 */ /* 0x000fe40007810000 */
[----:B------:R-:W-:Y:S02]  /*4d80*/  ISETP.GT.AND P3, PT, R14, 0x41, PT ;  /* 0x000000410e00780c */ /* 0x000fe40003f64270 */
[----:B------:R-:W-:-:S02]  /*4d90*/  FSEL R177, R122, -INF , P2 ;  /* 0xff8000007ab17808 */ /* 0x000fc40001000000 */
[----:B------:R-:W-:Y:S01]  /*4da0*/  FMNMX.FTZ R20, R141, R20, !PT ;  /* 0x000000148d147209 */ /* 0x000fe20007810000 */
[----:B------:R-:W-:Y:S01]  /*4db0*/  MUFU.EX2 R158, R158 ;  /* 0x0000009e009e7308 */ /* 0x000fe20000000800 */
[C---:B------:R-:W-:Y:S02]  /*4dc0*/  ISETP.GT.AND P2, PT, R14.reuse, 0x48, PT ;  /* 0x000000480e00780c */ /* 0x040fe40003f44270 */
[----:B------:R-:W-:Y:S02]  /*4dd0*/  FSEL R123, R123, -INF , P3 ;  /* 0xff8000007b7b7808 */ /* 0x000fe40001800000 */
[----:B------:R-:W-:Y:S02]  /*4de0*/  FMNMX.FTZ R20, R177, R20, !PT ;  /* 0x00000014b1147209 */ /* 0x000fe40007810000 */
[----:B------:R-:W-:Y:S01]  /*4df0*/  ISETP.GT.AND P3, PT, R14, 0x49, PT ;  /* 0x000000490e00780c */ /* 0x000fe20003f64270 */
[----:B------:R0:W-:Y:S01]  /*4e00*/  MUFU.EX2 R119, R88 ;  /* 0x0000005800777308 */ /* 0x0001e20000000800 */
        /* <DEDUP_REMOVED lines=14> */
[----:B------:R-:W-:Y:S01]  /*4ef0*/  MUFU.EX2 R154, R154 ;  /* 0x0000009a009a7308 */ /* 0x000fe20000000800 */
[----:B------:R-:W-:-:S02]  /*4f00*/  FSEL R181, R134, -INF , P2 ;  /* 0xff80000086b57808 */ /* 0x000fc40001000000 */
[----:B------:R-:W-:Y:S02]  /*4f10*/  FMNMX.FTZ R20, R131, R20, !PT ;  /* 0x0000001483147209 */ /* 0x000fe40007810000 */
[----:B------:R-:W-:Y:S02]  /*4f20*/  FSEL R135, R135, -INF , P3 ;  /* 0xff80000087877808 */ /* 0x000fe40001800000 */
[----:B------:R-:W-:Y:S01]  /*4f30*/  FMNMX.FTZ R20, R181, R20, !PT ;  /* 0x00000014b5147209 */ /* 0x000fe20007810000 */
[----:B------:R-:W-:Y:S01]  /*4f40*/  MUFU.EX2 R101, R101 ;  /* 0x0000006500657308 */ /* 0x000fe20000000800 */
[----:B------:R-:W-:Y:S02]  /*4f50*/  FSEL R0, R4, RZ, P1 ;  /* 0x000000ff04007208 */ /* 0x000fe40000800000 */
[----:B------:R-:W-:-:S05]  /*4f60*/  FMNMX.FTZ R20, R135, R20, !PT ;  /* 0x0000001487147209 */ /* 0x000fca0007810000 */
[----:B------:R-:W1:Y:S01]  /*4f70*/  SHFL.BFLY PT, R3, R20, 0x2, 0x1f ;  /* 0x0c401f0014037f89 */ /* 0x000e6200000e0000 */
        /* <DEDUP_REMOVED lines=10> */
[----:B------:R-:W-:-:S03]  /*5020*/  FADD.FTZ R9, -R0, R11 ;  /* 0x0000000b00097221 */ /* 0x000fc60000010100 */
[C---:B------:R-:W-:Y:S01]  /*5030*/  FSETP.NEU.FTZ.AND P2, PT, R3.reuse, -INF , PT ;  /* 0xff8000000300780b */ /* 0x040fe20003f5d000 */
[-C--:B------:R-:W-:Y:S01]  /*5040*/  FMUL.FTZ R92, R3, R2.reuse ;  /* 0x00000002035c7220 */ /* 0x080fe20000410000 */
[----:B------:R-:W-:Y:S01]  /*5050*/  FMUL.FTZ R9, R9, R2 ;  /* 0x0000000209097220 */ /* 0x000fe20000410000 */
[----:B------:R-:W-:Y:S01]  /*5060*/  MUFU.EX2 R15, R15 ;  /* 0x0000000f000f7308 */ /* 0x000fe20000000800 */
[----:B------:R-:W-:Y:S02]  /*5070*/  FSEL R11, R3, RZ, P2 ;  /* 0x000000ff030b7208 */ /* 0x000fe40001000000 */
[----:B------:R-:W-:-:S03]  /*5080*/  FSEL R92, R92, RZ, P2 ;  /* 0x000000ff5c5c7208 */ /* 0x000fc60001000000 */
[----:B------:R-:W-:Y:S02]  /*5090*/  FADD.FTZ R11, -R11, R12 ;  /* 0x0000000c0b0b7221 */ /* 0x000fe40000010100 */
[-CC-:B------:R-:W-:Y:S01]  /*50a0*/  FFMA.FTZ R117, R143, R2.reuse, -R92.reuse ;  /* 0x000000028f757223 */ /* 0x180fe2000001085c */
[-CC-:B------:R-:W-:Y:S01]  /*50b0*/  FFMA.FTZ R14, R145, R2.reuse, -R92.reuse ;  /* 0x00000002910e7223 */ /* 0x180fe2000001085c */
[-C--:B------:R-:W-:Y:S01]  /*50c0*/  FMUL.FTZ R11, R11, R2.reuse ;  /* 0x000000020b0b7220 */ /* 0x080fe20000410000 */
[----:B------:R-:W1:Y:S01]  /*50d0*/  MUFU.EX2 R9, R9 ;  /* 0x0000000900097308 */ /* 0x000e620000000800 */
[-CC-:B------:R-:W-:Y:S01]  /*50e0*/  FFMA.FTZ R20, R147, R2.reuse, -R92.reuse ;  /* 0x0000000293147223 */ /* 0x180fe2000001085c */
[-CC-:B------:R-:W-:Y:S01]  /*50f0*/  FFMA.FTZ R95, R95, R2.reuse, -R92.reuse ;  /* 0x000000025f5f7223 */ /* 0x180fe2000001085c */
[-CC-:B0-----:R-:W-:Y:S01]  /*5100*/  FFMA.FTZ R88, R149, R2.reuse, -R92.reuse ;  /* 0x0000000295587223 */ /* 0x181fe2000001085c */
        /* <DEDUP_REMOVED lines=12> */
[----:B------:R0:W2:Y:S01]  /*51d0*/  MUFU.EX2 R0, R11 ;  /* 0x0000000b00007308 */ /* 0x0000a20000000800 */
[----:B-1----:R-:W-:Y:S01]  /*51e0*/  FFMA.FTZ R8, R9, R8, R156 ;  /* 0x0000000809087223 */ /* 0x002fe2000001009c */
[-CC-:B------:R-:W-:Y:S01]  /*51f0*/  FFMA.FTZ R177, R177, R2.reuse, -R92.reuse ;  /* 0x00000002b1b17223 */ /* 0x180fe2000001085c */
[-CC-:B------:R-:W-:Y:S01]  /*5200*/  FFMA.FTZ R123, R123, R2.reuse, -R92.reuse ;  /* 0x000000027b7b7223 */ /* 0x180fe2000001085c */
[-CC-:B------:R-:W-:Y:S01]  /*5210*/  FFMA.FTZ R139, R139, R2.reuse, -R92.reuse ;  /* 0x000000028b8b7223 */ /* 0x180fe2000001085c */
[-CC-:B------:R-:W-:Y:S01]  /*5220*/  FFMA.FTZ R127, R127, R2.reuse, -R92.reuse ;  /* 0x000000027f7f7223 */ /* 0x180fe2000001085c */
[-CC-:B------:R-:W-:Y:S01]  /*5230*/  FFMA.FTZ R179, R179, R2.reuse, -R92.reuse ;  /* 0x00000002b3b37223 */ /* 0x180fe2000001085c */
[-C--:B------:R-:W-:Y:S01]  /*5240*/  FFMA.FTZ R131, R131, R2.reuse, -R92 ;  /* 0x0000000283837223 */ /* 0x080fe2000001085c */
[----:B------:R-:W1:Y:S01]  /*5250*/  MUFU.EX2 R14, R14 ;  /* 0x0000000e000e7308 */ /* 0x000e620000000800 */
[----:B0-----:R-:W-:Y:S01]  /*5260*/  FADD.FTZ R11, R91, R8 ;  /* 0x000000085b0b7221 */ /* 0x001fe20000010000 */
[-CC-:B------:R-:W-:Y:S01]  /*5270*/  FFMA.FTZ R181, R181, R2.reuse, -R92.reuse ;  /* 0x00000002b5b57223 */ /* 0x180fe2000001085c */
[----:B------:R-:W-:-:S02]  /*5280*/  FFMA.FTZ R92, R135, R2, -R92 ;  /* 0x00000002875c7223 */ /* 0x000fc4000001085c */
[----:B------:R-:W-:-:S03]  /*5290*/  FADD.FTZ R8, R158, R11 ;  /* 0x0000000b9e087221 */ /* 0x000fc60000010000 */
[----:B------:R-:W0:Y:S01]  /*52a0*/  MUFU.EX2 R20, R20 ;  /* 0x0000001400147308 */ /* 0x000e220000000800 */
[----:B--2---:R-:W-:-:S07]  /*52b0*/  FFMA.FTZ R5, R0, R5, R117 ;  /* 0x0000000500057223 */ /* 0x004fce0000010075 */
[----:B------:R-:W2:Y:S01]  /*52c0*/  MUFU.EX2 R95, R95 ;  /* 0x0000005f005f7308 */ /* 0x000ea20000000800 */
[----:B-1----:R-:W-:-:S07]  /*52d0*/  FADD.FTZ R5, R14, R5 ;  /* 0x000000050e057221 */ /* 0x002fce0000010000 */
        /* <DEDUP_REMOVED lines=31> */
[----:B0-----:R-:W-:Y:S01]  /*54d0*/  FADD.FTZ R8, R111, R8 ;  /* 0x000000086f087221 */ /* 0x001fe20000010000 */
[----:B------:R-:W-:-:S06]  /*54e0*/  FADD.FTZ R5, R15, R12 ;  /* 0x0000000c0f057221 */ /* 0x000fcc0000010000 */
        /* <DEDUP_REMOVED lines=40> */
.L_x_2212:
[----:B------:R-:W0:Y:S01]  /*5770*/  S2UR UR4, SR_CgaCtaId ;  /* 0x00000000000479c3 */ /* 0x000e220000008800 */
[----:B------:R-:W-:Y:S01]  /*5780*/  UIADD3 UR5, UR5, 0x2a860, URZ ;  /* 0x0002a86005057890 */ /* 0x000fe2000fffe03f */
[C---:B------:R-:W-:Y:S01]  /*5790*/  ISETP.GT.AND P1, PT, R10.reuse, R13, PT ;  /* 0x0000000d0a00720c */ /* 0x040fe20003f24270 */
[----:B------:R-:W-:Y:S01]  /*57a0*/  UMOV UR7, UR60 ;  /* 0x0000003c00077c82 */ /* 0x000fe20008000000 */
[----:B------:R-:W-:Y:S01]  /*57b0*/  F2FP.BF16.F32.PACK_AB R147, R141, R147 ;  /* 0x000000938d93723e */ /* 0x000fe200000010ff */
[----:B------:R-:W-:Y:S01]  /*57c0*/  VIADD R10, R10, 0xffffffff ;  /* 0xffffffff0a0a7836 */ /* 0x000fe20000000000 */
        /* <DEDUP_REMOVED lines=10> */
[----:B------:R-:W-:Y:S01]  /*5870*/  F2FP.BF16.F32.PACK_AB R155, R121, R90 ;  /* 0x0000005a799b723e */ /* 0x000fe200000010ff */
[----:B0-----:R-:W-:Y:S01]  /*5880*/  UPRMT UR5, UR4, 0x654, UR5 ;  /* 0x0000065404057896 */ /* 0x001fe20008000005 */
[----:B------:R-:W-:-:S02]  /*5890*/  F2FP.BF16.F32.PACK_AB R148, R21, R148 ;  /* 0x000000941594723e */ /* 0x000fc400000010ff */
[----:B------:R-:W-:Y:S01]  /*58a0*/  UMOV UR4, UR38 ;  /* 0x0000002600047c82 */ /* 0x000fe20008000000 */
[----:B------:R-:W-:Y:S02]  /*58b0*/  F2FP.BF16.F32.PACK_AB R149, R94, R149 ;  /* 0x000000955e95723e */ /* 0x000fe400000010ff */
[----:B------:R-:W-:Y:S02]  /*58c0*/  F2FP.BF16.F32.PACK_AB R150, R105, R150 ;  /* 0x000000966996723e */ /* 0x000fe400000010ff */
[----:B------:R-:W-:Y:S01]  /*58d0*/  F2FP.BF16.F32.PACK_AB R151, R111, R151 ;  /* 0x000000976f97723e */ /* 0x000fe200000010ff */
[----:B------:R-:W-:Y:S01]  /*58e0*/  SYNCS.ARRIVE.TRANS64.RED.A1T0 RZ, [UR5], RZ ;  /* 0x000000ffffff79a7 */ /* 0x000fe20008100405 */
        /* <DEDUP_REMOVED lines=11> */
.L_x_2202:
[----:B------:R-:W-:-:S13]  /*59a0*/  ISETP.GE.AND P1, PT, R10, RZ, PT ;  /* 0x000000ff0a00720c */ /* 0x000fda0003f26270 */
[----:B------:R-:W-:Y:S05]  /*59b0*/  @!P1 BRA `(.L_x_2214) ;  /* 0x0000001c00189947 */ /* 0x000fea0003800000 */
[----:B------:R-:W-:Y:S01]  /*59c0*/  IMAD.MOV.U32 R11, RZ, RZ, R3 ;  /* 0x000000ffff0b7224 */ /* 0x000fe200078e0003 */
[----:B------:R-:W-:Y:S01]  /*59d0*/  UMOV UR6, UR60 ;  /* 0x0000003c00067c82 */ /* 0x000fe20008000000 */
[----:B------:R-:W-:Y:S01]  /*59e0*/  IMAD.MOV.U32 R13, RZ, RZ, R4 ;  /* 0x000000ffff0d7224 */ /* 0x000fe200078e0004 */
[----:B------:R-:W-:-:S06]  /*59f0*/  UMOV UR4, UR38 ;  /* 0x0000002600047c82 */ /* 0x000fcc0008000000 */
.L_x_2225:
        /* <DEDUP_REMOVED lines=8> */
.L_x_2215:
[----:B------:R-:W-:Y:S01]  /*5a80*/  ULEA UR5, UR38, UR39, 0x3 ;  /* 0x0000002726057291 */ /* 0x000fe2000f8e183f */
[----:B------:R-:W-:-:S04]  /*5a90*/  MOV R2, UR60 ;  /* 0x0000003c00027c02 */ /* 0x000fc80008000f00 */
[----:B------:R-:W-:-:S04]  /*5aa0*/  SHF.L.U32 R2, R2, 0x1f, RZ ;  /* 0x0000001f02027819 */ /* 0x000fc800000006ff */
[----:B------:R0:W1:Y:S01]  /*5ab0*/  SYNCS.PHASECHK.TRANS64.TRYWAIT P1, [UR5+0x2a830], R2 ;  /* 0x02a83002ff0075a7 */ /* 0x0000620008020145 */
[----:B------:R-:W-:Y:S05]  /*5ac0*/  @!P0 BRA `(.L_x_2216) ;  /* 0x0000000000048947 */ /* 0x000fea0003800000 */
[----:B------:R-:W-:Y:S01]  /*5ad0*/  BPT.TRAP 0x1 ;  /* 0x000000040000795c */ /* 0x000fe20000300000 */
.L_x_2216:
[----:B-1----:R-:W-:Y:S05]  /*5ae0*/  @P1 BRA `(.L_x_2217) ;  /* 0x0000000000081947 */ /* 0x002fea0003800000 */
[----:B------:R-:W1:Y:S02]  /*5af0*/  SYNCS.PHASECHK.TRANS64.TRYWAIT P1, [UR5+0x2a830], R2 ;  /* 0x02a83002ff0075a7 */ /* 0x000e640008020145 */
[----:B-1----:R-:W-:Y:S05]  /*5b00*/  @!P1 BRA `(.L_x_2218) ;  /* 0x0000008400bc9947 */ /* 0x002fea0003800000 */
.L_x_2217:
        /* <DEDUP_REMOVED lines=131> */
.L_x_2219:
[----:B------:R-:W-:Y:S01]  /*6340*/  ULEA UR5, UR4, UR39, 0x3 ;  /* 0x0000002704057291 */ /* 0x000fe2000f8e183f */
[----:B------:R-:W-:-:S05]  /*6350*/  IMAD.U32 R0, RZ, RZ, UR6 ;  /* 0x00000006ff007e24 */ /* 0x000fca000f8e00ff */
[----:B------:R-:W-:-:S04]  /*6360*/  SHF.L.U32 R0, R0, 0x1f, RZ ;  /* 0x0000001f00007819 */ /* 0x000fc800000006ff */
[----:B------:R2:W3:Y:S01]  /*6370*/  SYNCS.PHASECHK.TRANS64.TRYWAIT P1, [UR5+0x2a850], R0 ;  /* 0x02a85000ff0075a7 */ /* 0x0004e20008020145 */
[----:B------:R-:W-:Y:S05]  /*6380*/  @!P0 BRA `(.L_x_2220) ;  /* 0x0000000000048947 */ /* 0x000fea0003800000 */
[----:B------:R-:W-:Y:S01]  /*6390*/  BPT.TRAP 0x1 ;  /* 0x000000040000795c */ /* 0x000fe20000300000 */
.L_x_2220:
[----:B---3--:R-:W-:Y:S05]  /*63a0*/  @P1 BRA `(.L_x_2221) ;  /* 0x0000000000081947 */ /* 0x008fea0003800000 */
[----:B------:R-:W3:Y:S02]  /*63b0*/  SYNCS.PHASECHK.TRANS64.TRYWAIT P1, [UR5+0x2a850], R0 ;  /* 0x02a85000ff0075a7 */ /* 0x000ee40008020145 */
[----:B---3--:R-:W-:Y:S05]  /*63c0*/  @!P1 BRA `(.L_x_2222) ;  /* 0x0000007c00a49947 */ /* 0x008fea0003800000 */
.L_x_2221:
[----:B------:R-:W-:Y:S01]  /*63d0*/  UIADD3 UR6, UR39, 0x400, URZ ;  /* 0x0000040027067890 */ /* 0x000fe2000fffe03f */
[----:B------:R-:W-:Y:S01]  /*63e0*/  WARPGROUP.ARRIVE ;  /* 0x00000000000079c5 */ /* 0x000fe20000000000 */
[----:B------:R-:W-:Y:S02]  /*63f0*/  UMOV UR11, 0x40000040 ;  /* 0x40000040000b7882 */ /* 0x000fe40000000000 */
[----:B------:R-:W-:-:S04]  /*6400*/  USHF.R.U32.HI UR6, URZ, 0x4, UR6 ;  /* 0x000000043f067899 */ /* 0x000fc80008011606 */
[----:B------:R-:W-:-:S04]  /*6410*/  ULOP3.LUT UR6, UR6, 0x3fff, URZ, 0xc0, !UPT ;  /* 0x00003fff06067892 */ /* 0x000fc8000f8ec03f */
        /* <DEDUP_REMOVED lines=37> */
.L_x_2223:
[----:B-12---:R-:W-:Y:S01]  /*6670*/  FMNMX.FTZ R0, R88, R13, !PT ;  /* 0x0000000d58007209 */ /* 0x006fe20007810000 */
[----:B------:R-:W1:Y:S01]  /*6680*/  S2UR UR6, SR_CgaCtaId ;  /* 0x00000000000679c3 */ /* 0x000e620000008800 */
[----:B0-----:R-:W-:Y:S01]  /*6690*/  FMNMX.FTZ R2, R90, R11, !PT ;  /* 0x0000000b5a027209 */ /* 0x001fe20007810000 */
[----:B------:R-:W-:Y:S01]  /*66a0*/  ULEA UR4, UR7, UR39, 0x3 ;  /* 0x0000002707047291 */ /* 0x000fe2000f8e183f */
[----:B------:R-:W-:Y:S02]  /*66b0*/  FMNMX.FTZ R3, R89, R0, !PT ;  /* 0x0000000059037209 */ /* 0x000fe40007810000 */
[----:B------:R-:W-:Y:S01]  /*66c0*/  FMNMX.FTZ R9, R91, R2, !PT ;  /* 0x000000025b097209 */ /* 0x000fe20007810000 */
[----:B------:R-:W-:Y:S01]  /*66d0*/  UIADD3 UR4, UR4, 0x2a840, URZ ;  /* 0x0002a84004047890 */ /* 0x000fe2000fffe03f */
        /* <DEDUP_REMOVED lines=8> */
[----:B------:R-:W-:Y:S01]  /*6760*/  FMNMX.FTZ R0, R100, R3, !PT ;  /* 0x0000000364007209 */ /* 0x000fe20007810000 */
[----:B-1----:R-:W-:Y:S01]  /*6770*/  UPRMT UR4, UR6, 0x654, UR4 ;  /* 0x0000065406047896 */ /* 0x002fe20008000004 */
[----:B------:R-:W-:Y:S02]  /*6780*/  FMNMX.FTZ R2, R102, R9, !PT ;  /* 0x0000000966027209 */ /* 0x000fe40007810000 */
[----:B------:R-:W-:Y:S02]  /*6790*/  FMNMX.FTZ R3, R101, R0, !PT ;  /* 0x0000000065037209 */ /* 0x000fe40007810000 */
[----:B------:R-:W-:Y:S02]  /*67a0*/  FMNMX.FTZ R9, R103, R2, !PT ;  /* 0x0000000267097209 */ /* 0x000fe40007810000 */
[----:B------:R-:W-:Y:S02]  /*67b0*/  FMNMX.FTZ R0, R104, R3, !PT ;  /* 0x0000000368007209 */ /* 0x000fe40007810000 */
[----:B------:R-:W-:Y:S01]  /*67c0*/  FMNMX.FTZ R2, R106, R9, !PT ;  /* 0x000000096a027209 */ /* 0x000fe20007810000 */
[----:B------:R-:W-:Y:S01]  /*67d0*/  SYNCS.ARRIVE.TRANS64.RED.A1T0 RZ, [UR4], RZ ;  /* 0x000000ffffff79a7 */ /* 0x000fe20008100404 */
        /* <DEDUP_REMOVED lines=33> */
[----:B-1----:R-:W-:-:S03]  /*69f0*/  FMNMX.FTZ R14, R9, R2, !PT ;  /* 0x00000002090e7209 */ /* 0x002fc60007810000 */
[----:B------:R-:W0:Y:S01]  /*6a00*/  SHFL.BFLY PT, R3, R12, 0x1, 0x1f ;  /* 0x0c201f000c037f89 */ /* 0x000e2200000e0000 */
[----:B------:R-:W1:Y:S03]  /*6a10*/  LDC R2, c[0x0][0x988] ;  /* 0x00026200ff027b82 */ /* 0x000e660000000800 */
[----:B------:R-:W2:Y:S01]  /*6a20*/  SHFL.BFLY PT, R15, R14, 0x1, 0x1f ;  /* 0x0c201f000e0f7f89 */ /* 0x000ea200000e0000 */
[----:B0-----:R-:W-:Y:S02]  /*6a30*/  FMNMX.FTZ R4, R12, R3, !PT ;  /* 0x000000030c047209 */ /* 0x001fe40007810000 */
[----:B--2---:R-:W-:-:S03]  /*6a40*/  FMNMX.FTZ R3, R14, R15, !PT ;  /* 0x0000000f0e037209 */ /* 0x004fc60007810000 */
[CC--:B-1----:R-:W-:Y:S01]  /*6a50*/  FMUL.FTZ R137, R4.reuse, R2.reuse ;  /* 0x0000000204897220 */ /* 0x0c2fe20000410000 */
[----:B------:R-:W-:Y:S01]  /*6a60*/  FADD.FTZ R13, -R4, R13 ;  /* 0x0000000d040d7221 */ /* 0x000fe20000010100 */
[----:B------:R-:W-:Y:S02]  /*6a70*/  FADD.FTZ R11, -R3, R11 ;  /* 0x0000000b030b7221 */ /* 0x000fe40000010100 */
[-CC-:B------:R-:W-:Y:S01]  /*6a80*/  FFMA.FTZ R156, R88, R2.reuse, -R137.reuse ;  /* 0x00000002589c7223 */ /* 0x180fe20000010889 */
[-C--:B------:R-:W-:Y:S01]  /*6a90*/  FMUL.FTZ R13, R13, R2.reuse ;  /* 0x000000020d0d7220 */ /* 0x080fe20000410000 */
[-CC-:B------:R-:W-:Y:S01]  /*6aa0*/  FFMA.FTZ R158, R92, R2.reuse, -R137.reuse ;  /* 0x000000025c9e7223 */ /* 0x180fe20000010889 */
[-C--:B------:R-:W-:Y:S01]  /*6ab0*/  FMUL.FTZ R0, R11, R2.reuse ;  /* 0x000000020b007220 */ /* 0x080fe20000410000 */
[-CC-:B------:R-:W-:Y:S01]  /*6ac0*/  FFMA.FTZ R11, R89, R2.reuse, -R137.reuse ;  /* 0x00000002590b7223 */ /* 0x180fe20000010889 */
[-CC-:B------:R-:W-:Y:S01]  /*6ad0*/  FFMA.FTZ R89, R105, R2.reuse, -R137.reuse ;  /* 0x0000000269597223 */ /* 0x180fe20000010889 */
[-CC-:B------:R-:W-:Y:S01]  /*6ae0*/  FFMA.FTZ R105, R121, R2.reuse, -R137.reuse ;  /* 0x0000000279697223 */ /* 0x180fe20000010889 */
[-C--:B------:R-:W-:Y:S01]  /*6af0*/  FMUL.FTZ R121, R3, R2.reuse ;  /* 0x0000000203797220 */ /* 0x080fe20000410000 */
[----:B------:R-:W-:Y:S01]  /*6b00*/  MUFU.EX2 R9, R13 ;  /* 0x0000000d00097308 */ /* 0x000fe20000000800 */
[-CC-:B------:R-:W-:Y:S01]  /*6b10*/  FFMA.FTZ R93, R93, R2.reuse, -R137.reuse ;  /* 0x000000025d5d7223 */ /* 0x180fe20000010889 */
[-C--:B------:R-:W-:Y:S01]  /*6b20*/  FFMA.FTZ R152, R96, R2.reuse, -R137 ;  /* 0x0000000260987223 */ /* 0x080fe20000010889 */
[-CC-:B------:R-:W-:Y:S01]  /*6b30*/  FFMA.FTZ R157, R90, R2.reuse, -R121.reuse ;  /* 0x000000025a9d7223 */ /* 0x180fe20000010879 */
[-CC-:B------:R-:W-:Y:S01]  /*6b40*/  FFMA.FTZ R12, R91, R2.reuse, -R121.reuse ;  /* 0x000000025b0c7223 */ /* 0x180fe20000010879 */
[-CC-:B------:R-:W-:Y:S01]  /*6b50*/  FFMA.FTZ R159, R94, R2.reuse, -R121.reuse ;  /* 0x000000025e9f7223 */ /* 0x180fe20000010879 */
        /* <DEDUP_REMOVED lines=14> */
[-CC-:B------:R-:W-:Y:S01]  /*6c40*/  FFMA.FTZ R110, R110, R2.reuse, -R121.reuse ;  /* 0x000000026e6e7223 */ /* 0x180fe20000010879 */
[-C--:B------:R-:W-:Y:S01]  /*6c50*/  FFMA.FTZ R111, R111, R2.reuse, -R121 ;  /* 0x000000026f6f7223 */ /* 0x080fe20000010879 */
        /* <DEDUP_REMOVED lines=15> */
[-CC-:B------:R-:W-:Y:S01]  /*6d50*/  FFMA.FTZ R126, R126, R2.reuse, -R121.reuse ;  /* 0x000000027e7e7223 */ /* 0x180fe20000010879 */
[-C--:B------:R-:W-:Y:S01]  /*6d60*/  FFMA.FTZ R127, R127, R2.reuse, -R121 ;  /* 0x000000027f7f7223 */ /* 0x080fe20000010879 */
[-C--:B------:R-:W-:Y:S01]  /*6d70*/  FFMA.FTZ R136, R128, R2.reuse, -R137 ;  /* 0x0000000280887223 */ /* 0x080fe20000010889 */
[----:B------:R-:W2:Y:S01]  /*6d80*/  MUFU.EX2 R12, R12 ;  /* 0x0000000c000c7308 */ /* 0x000ea20000000800 */
[----:B-1----:R-:W-:Y:S01]  /*6d90*/  FFMA.FTZ R5, R0, R5, R157 ;  /* 0x0000000500057223 */ /* 0x002fe2000001009d */
[-C--:B------:R-:W-:Y:S01]  /*6da0*/  FFMA.FTZ R130, R130, R2.reuse, -R121 ;  /* 0x0000000282827223 */ /* 0x080fe20000010879 */
[-C--:B------:R-:W-:Y:S01]  /*6db0*/  FFMA.FTZ R113, R129, R2.reuse, -R137 ;  /* 0x0000000281717223 */ /* 0x080fe20000010889 */
[-C--:B------:R-:W-:Y:S01]  /*6dc0*/  FFMA.FTZ R131, R131, R2.reuse, -R121 ;  /* 0x0000000283837223 */ /* 0x080fe20000010879 */
[-CC-:B------:R-:W-:Y:S01]  /*6dd0*/  FFMA.FTZ R138, R132, R2.reuse, -R137.reuse ;  /* 0x00000002848a7223 */ /* 0x180fe20000010889 */
[-C--:B------:R-:W-:Y:S01]  /*6de0*/  FFMA.FTZ R117, R133, R2.reuse, -R137 ;  /* 0x0000000285757223 */ /* 0x080fe20000010889 */
[-CC-:B------:R-:W-:Y:S01]  /*6df0*/  FFMA.FTZ R134, R134, R2.reuse, -R121.reuse ;  /* 0x0000000286867223 */ /* 0x180fe20000010879 */
[----:B------:R-:W1:Y:S01]  /*6e00*/  MUFU.EX2 R158, R158 ;  /* 0x0000009e009e7308 */ /* 0x000e620000000800 */
[----:B0-----:R-:W-:Y:S01]  /*6e10*/  FADD.FTZ R91, R11, R8 ;  /* 0x000000080b5b7221 */ /* 0x001fe20000010000 */
[----:B------:R-:W-:-:S06]  /*6e20*/  FFMA.FTZ R121, R135, R2, -R121 ;  /* 0x0000000287797223 */ /* 0x000fcc0000010879 */
[----:B------:R-:W0:Y:S01]  /*6e30*/  MUFU.EX2 R159, R159 ;  /* 0x0000009f009f7308 */ /* 0x000e220000000800 */
[----:B--2---:R-:W-:-:S07]  /*6e40*/  FADD.FTZ R8, R12, R5 ;  /* 0x000000050c087221 */ /* 0x004fce0000010000 */
[----:B------:R2:W3:Y:S01]  /*6e50*/  MUFU.EX2 R13, R93 ;  /* 0x0000005d000d7308 */ /* 0x0004e20000000800 */
[----:B-1----:R-:W-:-:S07]  /*6e60*/  FADD.FTZ R88, R158, R91 ;  /* 0x0000005b9e587221 */ /* 0x002fce0000010000 */
[----:B------:R-:W1:Y:S01]  /*6e70*/  MUFU.EX2 R14, R14 ;  /* 0x0000000e000e7308 */ /* 0x000e620000000800 */
[----:B0-----:R-:W-:Y:S01]  /*6e80*/  FADD.FTZ R5, R159, R8 ;  /* 0x000000089f057221 */ /* 0x001fe20000010000 */
[-CC-:B--2---:R-:W-:Y:S01]  /*6e90*/  FFMA.FTZ R93, R109, R2.reuse, -R137.reuse ;  /* 0x000000026d5d7223 */ /* 0x184fe20000010889 */
[----:B------:R-:W-:-:S05]  /*6ea0*/  FFMA.FTZ R109, R125, R2, -R137 ;  /* 0x000000027d6d7223 */ /* 0x000fca0000010889 */
        /* <DEDUP_REMOVED lines=84> */
.L_x_2224:
[----:B------:R-:W0:Y:S01]  /*73f0*/  S2UR UR4, SR_CgaCtaId ;  /* 0x00000000000479c3 */ /* 0x000e220000008800 */
[----:B------:R-:W-:Y:S01]  /*7400*/  UIADD3 UR5, UR5, 0x2a860, URZ ;  /* 0x0002a86005057890 */ /* 0x000fe2000fffe03f */
[C---:B------:R-:W-:Y:S01]  /*7410*/  ISETP.GT.AND P1, PT, R10.reuse, RZ, PT ;  /* 0x000000ff0a00720c */ /* 0x040fe20003f24270 */
        /* <DEDUP_REMOVED lines=32> */
.L_x_2214:
        /* <DEDUP_REMOVED lines=67> */
.L_x_2226:
[----:B------:R-:W-:Y:S01]  /*7a50*/  ULEA UR5, UR38, UR39, 0x3 ;  /* 0x0000002726057291 */ /* 0x000fe2000f8e183f */
[----:B------:R-:W-:-:S05]  /*7a60*/  IMAD.U32 R0, RZ, RZ, UR60 ;  /* 0x0000003cff007e24 */ /* 0x000fca000f8e00ff */
[----:B------:R-:W-:-:S04]  /*7a70*/  SHF.L.U32 R0, R0, 0x1f, RZ ;  /* 0x0000001f00007819 */ /* 0x000fc800000006ff */
[----:B------:R0:W1:Y:S01]  /*7a80*/  SYNCS.PHASECHK.TRANS64.TRYWAIT P1, [UR5+0x2a850], R0 ;  /* 0x02a85000ff0075a7 */ /* 0x0000620008020145 */
[----:B------:R-:W-:Y:S05]  /*7a90*/  @!P0 BRA `(.L_x_2227) ;  /* 0x0000000000048947 */ /* 0x000fea0003800000 */
[----:B------:R-:W-:Y:S01]  /*7aa0*/  BPT.TRAP 0x1 ;  /* 0x000000040000795c */ /* 0x000fe20000300000 */
.L_x_2227:
[----:B-1----:R-:W-:Y:S05]  /*7ab0*/  @P1 BRA `(.L_x_2228) ;  /* 0x0000000000081947 */ /* 0x002fea0003800000 */
[----:B------:R-:W1:Y:S02]  /*7ac0*/  SYNCS.PHASECHK.TRANS64.TRYWAIT P1, [UR5+0x2a850], R0 ;  /* 0x02a85000ff0075a7 */ /* 0x000e640008020145 */
[----:B-1----:R-:W-:Y:S05]  /*7ad0*/  @!P1 BRA `(.L_x_2229) ;  /* 0x0000006400f89947 */ /* 0x002fea0003800000 */
.L_x_2228:
[----:B------:R-:W-:Y:S01]  /*7ae0*/  UIADD3 UR39, UR39, 0x400, URZ ;  /* 0x0000040027277890 */ /* 0x000fe2000fffe03f */
[----:B------:R-:W-:Y:S01]  /*7af0*/  WARPGROUP.ARRIVE ;  /* 0x00000000000079c5 */ /* 0x000fe20000000000 */
[----:B------:R-:W-:Y:S01]  /*7b00*/  UMOV UR7, 0x40000040 ;  /* 0x4000004000077882 */ /* 0x000fe20000000000 */
[----:B-1----:R-:W1:Y:S01]  /*7b10*/  SHFL.BFLY PT, R7, R8, 0x2, 0x1f ;  /* 0x0c401f0008077f89 */ /* 0x002e6200000e0000 */
[----:B------:R-:W-:Y:S01]  /*7b20*/  USHF.R.U32.HI UR39, URZ, 0x4, UR39 ;  /* 0x000000043f277899 */ /* 0x000fe20008011627 */
[----:B------:R-:W-:Y:S02]  /*7b30*/  IMAD.MOV.U32 R88, RZ, RZ, -0x800000 ;  /* 0xff800000ff587424 */ /* 0x000fe400078e00ff */
        /* <DEDUP_REMOVED lines=56> */
.L_x_2230:
[----:B------:R-:W0:Y:S01]  /*7ec0*/  S2UR UR6, SR_CgaCtaId ;  /* 0x00000000000679c3 */ /* 0x000e220000008800 */
[----:B------:R-:W-:Y:S01]  /*7ed0*/  UIADD3 UR4, UR5, 0x2a860, URZ ;  /* 0x0002a86005047890 */ /* 0x000fe2000fffe03f */
[----:B------:R-:W-:Y:S01]  /*7ee0*/  FMUL.FTZ R100, R51, R9 ;  /* 0x0000000933647220 */ /* 0x000fe20000410000 */
[----:B------:R-:W-:Y:S01]  /*7ef0*/  UIADD3 UR38, UR38, 0x1, URZ ;  /* 0x0000000126267890 */ /* 0x000fe2000fffe03f */
[----:B------:R-:W-:Y:S01]  /*7f00*/  FMUL.FTZ R89, R44, R5 ;  /* 0x000000052c597220 */ /* 0x000fe20000410000 */
[----:B------:R-:W-:Y:S01]  /*7f10*/  FMUL.FTZ R51, R55, R9 ;  /* 0x0000000937337220 */ /* 0x000fe20000410000 */
[-C--:B------:R-:W-:Y:S01]  /*7f20*/  FMUL.FTZ R92, R45, R5.reuse ;  /* 0x000000052d5c7220 */ /* 0x080fe20000410000 */
[----:B------:R-:W-:Y:S01]  /*7f30*/  UISETP.NE.AND UP0, UPT, UR38, 0x2, UPT ;  /* 0x000000022600788c */ /* 0x000fe2000bf05270 */
[----:B------:R-:W-:Y:S01]  /*7f40*/  FMUL.FTZ R44, R52, R5 ;  /* 0x00000005342c7220 */ /* 0x000fe20000410000 */
        /* <DEDUP_REMOVED lines=15> */
[----:B0-----:R-:W-:Y:S01]  /*8040*/  UPRMT UR4, UR6, 0x654, UR4 ;  /* 0x0000065406047896 */ /* 0x001fe20008000004 */
        /* <DEDUP_REMOVED lines=50> */
.L_x_2194:
        /* <DEDUP_REMOVED lines=10> */
[----:B------:R-:W-:Y:S01]  /*8410*/  IMAD R9, R162, 0x40, R17 ;  /* 0x00000040a2097824 */ /* 0x000fe200078e0211 */
[----:B------:R-:W-:Y:S01]  /*8420*/  SHF.R.S32.HI R62, RZ, 0x1f, R161 ;  /* 0x0000001fff3e7819 */ /* 0x000fe200000114a1 */
[----:B------:R-:W-:Y:S01]  /*8430*/  ULDC.64 UR4, c[0x0][0xb90] ;  /* 0x0002e40000047ab9 */ /* 0x000fe20000000a00 */
[----:B------:R-:W-:Y:S01]  /*8440*/  F2FP.BF16.F32.PACK_AB R7, R7, R26 ;  /* 0x0000001a0707723e */ /* 0x000fe200000010ff */
[----:B------:R-:W-:Y:S01]  /*8450*/  IMAD.WIDE.U32 R12, R161, UR4, RZ ;  /* 0x00000004a10c7c25 */ /* 0x000fe2000f8e00ff */
[----:B------:R-:W-:Y:S01]  /*8460*/  F2FP.BF16.F32.PACK_AB R6, R29, R6 ;  /* 0x000000061d06723e */ /* 0x000fe200000010ff */
[----:B------:R-:W-:Y:S01]  /*8470*/  ULDC UR6, c[0x0][0xa88] ;  /* 0x0002a20000067ab9 */ /* 0x000fe20000000800 */
[----:B------:R-:W-:Y:S02]  /*8480*/  SHF.R.S32.HI R112, RZ, 0x1f, R23 ;  /* 0x0000001fff707819 */ /* 0x000fe40000011417 */
[----:B------:R-:W-:-:S02]  /*8490*/  F2FP.BF16.F32.PACK_AB R80, R81, R80 ;  /* 0x000000505150723e */ /* 0x000fc400000010ff */
[----:B------:R-:W-:Y:S02]  /*84a0*/  F2FP.BF16.F32.PACK_AB R52, R73, R52 ;  /* 0x000000344934723e */ /* 0x000fe400000010ff */
[----:B------:R-:W-:Y:S02]  /*84b0*/  F2FP.BF16.F32.PACK_AB R55, R78, R55 ;  /* 0x000000374e37723e */ /* 0x000fe400000010ff */
[----:B------:R-:W-:Y:S02]  /*84c0*/  F2FP.BF16.F32.PACK_AB R81, R83, R82 ;  /* 0x000000525351723e */ /* 0x000fe400000010ff */
[----:B------:R-:W-:Y:S02]  /*84d0*/  F2FP.BF16.F32.PACK_AB R82, R85, R84 ;  /* 0x000000545552723e */ /* 0x000fe400000010ff */
[----:B------:R-:W-:Y:S02]  /*84e0*/  F2FP.BF16.F32.PACK_AB R83, R87, R86 ;  /* 0x000000565753723e */ /* 0x000fe400000010ff */
[----:B------:R-:W-:-:S02]  /*84f0*/  MOV R34, R37 ;  /* 0x0000002500227202 */ /* 0x000fc40000000f00 */
[----:B--2---:R-:W-:Y:S01]  /*8500*/  MOV R35, R2 ;  /* 0x0000000200237202 */ /* 0x004fe20000000f00 */
[----:B------:R-:W-:Y:S02]  /*8510*/  IMAD R2, R62, UR4, RZ ;  /* 0x000000043e027c24 */ /* 0x000fe4000f8e02ff */
[----:B------:R-:W-:-:S04]  /*8520*/  IMAD.WIDE R4, R167, 0x2, R34 ;  /* 0x00000002a7047825 */ /* 0x000fc800078e0222 */
[----:B------:R-:W-:Y:S01]  /*8530*/  IMAD.WIDE R34, R9, 0x2, R34 ;  /* 0x0000000209227825 */ /* 0x000fe200078e0222 */
[C---:B------:R-:W-:Y:S02]  /*8540*/  IADD3 R33, P2, R4.reuse, 0x4020, RZ ;  /* 0x0000402004217810 */ /* 0x040fe40007f5e0ff */
[C---:B------:R-:W-:Y:S01]  /*8550*/  IADD3 R21, P6, R4.reuse, 0x20, RZ ;  /* 0x0000002004157810 */ /* 0x040fe20007fde0ff */
[----:B------:R-:W-:Y:S01]  /*8560*/  IMAD R11, R161, UR5, R2 ;  /* 0x00000005a10b7c24 */ /* 0x000fe2000f8e0202 */
[----:B------:R-:W-:Y:S01]  /*8570*/  LOP3.LUT R10, R33, 0x380, RZ, 0xc0, !PT ;  /* 0x00000380210a7812 */ /* 0x000fe200078ec0ff */
[--C-:B------:R-:W-:Y:S01]  /*8580*/  IMAD.X R41, RZ, RZ, R5.reuse, P2 ;  /* 0x000000ffff297224 */ /* 0x100fe200010e0605 */
[----:B------:R-:W-:Y:S01]  /*8590*/  IADD3 R107, P1, R4, 0x4040, RZ ;  /* 0x00004040046b7810 */ /* 0x000fe20007f3e0ff */
[----:B------:R-:W-:Y:S01]  /*85a0*/  IMAD.X R15, RZ, RZ, R5, P6 ;  /* 0x000000ffff0f7224 */ /* 0x000fe200030e0605 */
[----:B------:R-:W-:Y:S01]  /*85b0*/  SHF.R.U64 R10, R10, 0x3, RZ ;  /* 0x000000030a0a7819 */ /* 0x000fe200000012ff */
[----:B------:R-:W-:Y:S01]  /*85c0*/  IMAD.IADD R13, R13, 0x1, R11 ;  /* 0x000000010d0d7824 */ /* 0x000fe200078e020b */
[----:B------:R-:W-:Y:S01]  /*85d0*/  IADD3 R31, P3, R4, 0x4000, RZ ;  /* 0x00004000041f7810 */ /* 0x000fe20007f7e0ff */
[----:B------:R-:W-:Y:S01]  /*85e0*/  ULDC.64 UR4, c[0x0][0xb98] ;  /* 0x0002e60000047ab9 */ /* 0x000fe20000000a00 */
[----:B------:R-:W-:Y:S01]  /*85f0*/  LOP3.LUT R40, R10, R33, RZ, 0x3c, !PT ;  /* 0x000000210a287212 */ /* 0x000fe200078e3cff */
[----:B------:R-:W-:Y:S01]  /*8600*/  IMAD.WIDE.U32 R12, R23, UR4, R12 ;  /* 0x00000004170c7c25 */ /* 0x000fe2000f8e000c */
[----:B------:R-:W-:-:S02]  /*8610*/  IADD3 R33, P6, R34, 0x1000, RZ ;  /* 0x0000100022217810 */ /* 0x000fc40007fde0ff */
[----:B------:R-:W-:Y:S01]  /*8620*/  IADD3 R79, P4, R4, 0x60, RZ ;  /* 0x00000060044f7810 */ /* 0x000fe20007f9e0ff */
[--C-:B------:R-:W-:Y:S01]  /*8630*/  IMAD.X R39, RZ, RZ, R5.reuse, P3 ;  /* 0x000000ffff277224 */ /* 0x100fe200018e0605 */
[----:B------:R-:W-:Y:S02]  /*8640*/  LOP3.LUT R32, R33, 0x380, RZ, 0xc0, !PT ;  /* 0x0000038021207812 */ /* 0x000fe400078ec0ff */
[----:B------:R-:W-:Y:S01]  /*8650*/  IADD3.X R43, RZ, R5, RZ, P1, !PT ;  /* 0x00000005ff2b7210 */ /* 0x000fe20000ffe4ff */
[----:B------:R-:W-:Y:S01]  /*8660*/  IMAD.X R11, RZ, RZ, R5, P4 ;  /* 0x000000ffff0b7224 */ /* 0x000fe200020e0605 */
[----:B------:R-:W-:Y:S02]  /*8670*/  SHF.R.U64 R32, R32, 0x3, RZ ;  /* 0x0000000320207819 */ /* 0x000fe400000012ff */
[----:B---3--:R-:W-:Y:S02]  /*8680*/  ISETP.NE.AND P1, PT, R61, 0x1, PT ;  /* 0x000000013d00780c */ /* 0x008fe40003f25270 */
[----:B------:R-:W-:-:S02]  /*8690*/  LOP3.LUT R8, R31, 0x380, RZ, 0xc0, !PT ;  /* 0x000003801f087812 */ /* 0x000fc400078ec0ff */
[----:B------:R-:W-:Y:S02]  /*86a0*/  LOP3.LUT R32, R32, R33, RZ, 0x3c, !PT ;  /* 0x0000002120207212 */ /* 0x000fe400078e3cff */
[----:B------:R-:W-:Y:S02]  /*86b0*/  SHF.R.U64 R8, R8, 0x3, RZ ;  /* 0x0000000308087819 */ /* 0x000fe400000012ff */
[----:B------:R-:W-:Y:S02]  /*86c0*/  IADD3 R33, P4, R34, 0x3000, RZ ;  /* 0x0000300022217810 */ /* 0x000fe40007f9e0ff */
[----:B------:R-:W-:Y:S02]  /*86d0*/  LOP3.LUT R38, R8, R31, RZ, 0x3c, !PT ;  /* 0x0000001f08267212 */ /* 0x000fe400078e3cff */
[----:B------:R-:W-:Y:S01]  /*86e0*/  LOP3.LUT R28, R33, 0x380, RZ, 0xc0, !PT ;  /* 0x00000380211c7812 */ /* 0x000fe200078ec0ff */
[----:B------:R-:W2:Y:S01]  /*86f0*/  @P1 LDC R109, c[0x0][0xbec] ;  /* 0x0002fb00ff6d1b82 */ /* 0x000ea20000000800 */
[----:B------:R-:W-:Y:S01]  /*8700*/  LOP3.LUT R8, R79, 0x380, RZ, 0xc0, !PT ;  /* 0x000003804f087812 */ /* 0x000fe200078ec0ff */
[----:B------:R-:W-:Y:S01]  /*8710*/  IMAD.X R29, RZ, RZ, R35, P4 ;  /* 0x000000ffff1d7224 */ /* 0x000fe200020e0623 */
[----:B------:R-:W-:-:S02]  /*8720*/  SHF.R.U64 R28, R28, 0x3, RZ ;  /* 0x000000031c1c7819 */ /* 0x000fc400000012ff */
[----:B------:R-:W-:Y:S02]  /*8730*/  IADD3 R47, P0, R4, 0x4060, RZ ;  /* 0x00004060042f7810 */ /* 0x000fe40007f1e0ff */
[----:B------:R-:W-:Y:S01]  /*8740*/  SHF.R.U64 R8, R8, 0x3, RZ ;  /* 0x0000000308087819 */ /* 0x000fe200000012ff */
[----:B------:R-:W3:Y:S01]  /*8750*/  @P1 LDC R111, c[0x0][0xbf0] ;  /* 0x0002fc00ff6f1b82 */ /* 0x000ee20000000800 */
[----:B------:R-:W-:Y:S01]  /*8760*/  LOP3.LUT R28, R28, R33, RZ, 0x3c, !PT ;  /* 0x000000211c1c7212 */ /* 0x000fe200078e3cff */
[----:B------:R-:W-:Y:S01]  /*8770*/  IMAD.X R33, RZ, RZ, R35, P6 ;  /* 0x000000ffff217224 */ /* 0x000fe200030e0623 */
[----:B------:R-:W-:Y:S02]  /*8780*/  LOP3.LUT R46, R47, 0x380, RZ, 0xc0, !PT ;  /* 0x000003802f2e7812 */ /* 0x000fe400078ec0ff */
[----:B------:R-:W-:Y:S02]  /*8790*/  LOP3.LUT R10, R8, R79, RZ, 0x3c, !PT ;  /* 0x0000004f080a7212 */ /* 0x000fe400078e3cff */
[----:B------:R-:W-:-:S02]  /*87a0*/  IADD3 R79, P6, R34, 0x7000, RZ ;  /* 0x00007000224f7810 */ /* 0x000fc40007fde0ff */
[----:B------:R-:W-:Y:S02]  /*87b0*/  SHF.R.U64 R46, R46, 0x3, RZ ;  /* 0x000000032e2e7819 */ /* 0x000fe400000012ff */
[----:B------:R-:W-:Y:S02]  /*87c0*/  LOP3.LUT R26, R79, 0x380, RZ, 0xc0, !PT ;  /* 0x000003804f1a7812 */ /* 0x000fe400078ec0ff */
[----:B------:R-:W-:Y:S01]  /*87d0*/  LOP3.LUT R46, R46, R47, RZ, 0x3c, !PT ;  /* 0x0000002f2e2e7212 */ /* 0x000fe200078e3cff */
[----:B------:R-:W-:Y:S01]  /*87e0*/  IMAD.X R47, RZ, RZ, R5, P0 ;  /* 0x000000ffff2f7224 */ /* 0x000fe200000e0605 */
[----:B------:R-:W-:Y:S02]  /*87f0*/  LOP3.LUT R14, R107, 0x380, RZ, 0xc0, !PT ;  /* 0x000003806b0e7812 */ /* 0x000fe400078ec0ff */
[----:B------:R-:W-:Y:S02]  /*8800*/  SHF.R.U64 R26, R26, 0x3, RZ ;  /* 0x000000031a1a7819 */ /* 0x000fe400000012ff */
[----:B------:R-:W-:-:S02]  /*8810*/  LOP3.LUT R9, R4, 0x380, RZ, 0xc0, !PT ;  /* 0x0000038004097812 */ /* 0x000fc400078ec0ff */
[----:B------:R-:W-:Y:S02]  /*8820*/  SHF.R.U64 R14, R14, 0x3, RZ ;  /* 0x000000030e0e7819 */ /* 0x000fe400000012ff */
[----:B------:R-:W-:Y:S02]  /*8830*/  LOP3.LUT R26, R26, R79, RZ, 0x3c, !PT ;  /* 0x0000004f1a1a7212 */ /* 0x000fe400078e3cff */
[----:B------:R-:W-:Y:S02]  /*8840*/  SHF.R.U64 R9, R9, 0x3, RZ ;  /* 0x0000000309097819 */ /* 0x000fe400000012ff */
[----:B------:R-:W-:Y:S01]  /*8850*/  MOV R79, R46 ;  /* 0x0000002e004f7202 */ /* 0x000fe20000000f00 */
[----:B------:R-:W-:Y:S01]  /*8860*/  IMAD.IADD R46, R19, 0x1, R16 ;  /* 0x00000001132e7824 */ /* 0x000fe200078e0210 */
[----:B------:R-:W-:Y:S01]  /*8870*/  BAR.SYNC.DEFER_BLOCKING 0x1, 0x100 ;  /* 0x0044000000007b1d */ /* 0x000fe20000010000 */
[----:B------:R-:W-:Y:S02]  /*8880*/  IADD3 R25, P5, R4, 0x40, RZ ;  /* 0x0000004004197810 */ /* 0x000fe40007fbe0ff */
[----:B------:R-:W-:-:S02]  /*8890*/  LOP3.LUT R2, R21, 0x380, RZ, 0xc0, !PT ;  /* 0x0000038015027812 */ /* 0x000fc400078ec0ff */
[----:B------:R-:W-:Y:S02]  /*88a0*/  LOP3.LUT R42, R14, R107, RZ, 0x3c, !PT ;  /* 0x0000006b0e2a7212 */ /* 0x000fe400078e3cff */
[----:B------:R-:W-:Y:S01]  /*88b0*/  LOP3.LUT R4, R9, R4, RZ, 0x3c, !PT ;  /* 0x0000000409047212 */ /* 0x000fe200078e3cff */
[----:B------:R-:W-:Y:S01]  /*88c0*/  IMAD.X R9, RZ, RZ, R5, P5 ;  /* 0x000000ffff097224 */ /* 0x000fe200028e0605 */
[----:B------:R-:W-:Y:S01]  /*88d0*/  MOV R107, R40 ;  /* 0x00000028006b7202 */ /* 0x000fe20000000f00 */
[----:B--2---:R-:W-:Y:S01]  /*88e0*/  @P1 IMAD.HI.U32 R40, R46, R109, RZ ;  /* 0x0000006d2e281227 */ /* 0x004fe200078e00ff */
[----:B------:R-:W-:Y:S02]  /*88f0*/  SHF.R.U64 R2, R2, 0x3, RZ ;  /* 0x0000000302027819 */ /* 0x000fe400000012ff */
[----:B------:R-:W-:Y:S02]  /*8900*/  IADD3 R31, P5, R34, 0x2000, RZ ;  /* 0x00002000221f7810 */ /* 0x000fe40007fbe0ff */
[----:B------:R-:W-:-:S02]  /*8910*/  MOV R72, R4 ;  /* 0x0000000400487202 */ /* 0x000fc40000000f00 */
[----:B------:R-:W-:Y:S02]  /*8920*/  F2FP.BF16.F32.PACK_AB R4, R98, R3 ;  /* 0x000000036204723e */ /* 0x000fe400000010ff */
[----:B------:R-:W-:Y:S01]  /*8930*/  F2FP.BF16.F32.PACK_AB R5, R27, R110 ;  /* 0x0000006e1b05723e */ /* 0x000fe200000010ff */
[----:B------:R-:W-:Y:S01]  /*8940*/  IMAD.X R27, RZ, RZ, R35, P6 ;  /* 0x000000ffff1b7224 */ /* 0x000fe200030e0623 */
[----:B------:R-:W-:Y:S02]  /*8950*/  MOV R41, R46 ;  /* 0x0000002e00297202 */ /* 0x000fe40000000f00 */
[----:B---3--:R-:W-:Y:S01]  /*8960*/  @P1 SHF.R.U32.HI R41, RZ, R111, R40 ;  /* 0x0000006fff291219 */ /* 0x008fe20000011628 */
[----:B------:R2:W-:Y:S01]  /*8970*/  STSM.16.M88.4 [R72], R4 ;  /* 0x0000000448007844 */ /* 0x0005e20000000200 */
[----:B------:R-:W-:Y:S02]  /*8980*/  LOP3.LUT R14, R2, R21, RZ, 0x3c, !PT ;  /* 0x00000015020e7212 */ /* 0x000fe400078e3cff */
[----:B------:R-:W-:-:S02]  /*8990*/  LOP3.LUT R2, R25, 0x380, RZ, 0xc0, !PT ;  /* 0x0000038019027812 */ /* 0x000fc400078ec0ff */
[----:B------:R-:W-:Y:S02]  /*89a0*/  LOP3.LUT R30, R31, 0x380, RZ, 0xc0, !PT ;  /* 0x000003801f1e7812 */ /* 0x000fe400078ec0ff */
[----:B------:R-:W-:Y:S02]  /*89b0*/  LOP3.LUT R3, R34, 0x380, RZ, 0xc0, !PT ;  /* 0x0000038022037812 */ /* 0x000fe400078ec0ff */
[----:B------:R-:W-:Y:S02]  /*89c0*/  SHF.R.U64 R2, R2, 0x3, RZ ;  /* 0x0000000302027819 */ /* 0x000fe400000012ff */
[----:B------:R-:W-:Y:S02]  /*89d0*/  SHF.R.U64 R30, R30, 0x3, RZ ;  /* 0x000000031e1e7819 */ /* 0x000fe400000012ff */
[----:B------:R-:W-:Y:S02]  /*89e0*/  IADD3 R21, P0, R34, 0x6000, RZ ;  /* 0x0000600022157810 */ /* 0x000fe40007f1e0ff */
[----:B------:R-:W-:Y:S01]  /*89f0*/  SHF.R.U64 R3, R3, 0x3, RZ ;  /* 0x0000000303037819 */ /* 0x000fe200000012ff */
[----:B--2---:R-:W-:Y:S01]  /*8a00*/  IMAD.MOV R6, RZ, RZ, -R41 ;  /* 0x000000ffff067224 */ /* 0x004fe200078e0a29 */
[----:B------:R-:W-:Y:S01]  /*8a10*/  MOV R110, R10 ;  /* 0x0000000a006e7202 */ /* 0x000fe20000000f00 */
[----:B------:R-:W-:Y:S01]  /*8a20*/  IMAD R4, R112, UR4, RZ ;  /* 0x0000000470047c24 */ /* 0x000fe2000f8e02ff */
[----:B------:R-:W-:Y:S01]  /*8a30*/  LOP3.LUT R8, R2, R25, RZ, 0x3c, !PT ;  /* 0x0000001902087212 */ /* 0x000fe200078e3cff */
[----:B------:R-:W-:Y:S01]  /*8a40*/  IMAD R11, R61, R6, R46 ;  /* 0x000000063d0b7224 */ /* 0x000fe200078e022e */
[----:B------:R-:W-:Y:S01]  /*8a50*/  LOP3.LUT R30, R30, R31, RZ, 0x3c, !PT ;  /* 0x0000001f1e1e7212 */ /* 0x000fe200078e3cff */
[----:B------:R-:W-:Y:S01]  /*8a60*/  IMAD R4, R23, UR5, R4 ;  /* 0x0000000517047c24 */ /* 0x000fe2000f8e0204 */
[C---:B------:R-:W-:Y:S01]  /*8a70*/  IADD3 R31, P3, R34.reuse, 0x4000, RZ ;  /* 0x00004000221f7810 */ /* 0x040fe20007f7e0ff */
[----:B------:R-:W-:Y:S01]  /*8a80*/  ULDC.64 UR4, c[0x0][0xb88] ;  /* 0x0002e20000047ab9 */ /* 0x000fe20000000a00 */
[----:B------:R-:W-:Y:S01]  /*8a90*/  IADD3 R25, P2, R34, 0x5000, RZ ;  /* 0x0000500022197810 */ /* 0x000fe20007f5e0ff */
[----:B------:R-:W-:Y:S01]  /*8aa0*/  IMAD R72, R61, UR6, RZ ;  /* 0x000000063d487c24 */ /* 0x000fe2000f8e02ff */
[----:B------:R-:W-:Y:S01]  /*8ab0*/  LOP3.LUT R34, R3, R34, RZ, 0x3c, !PT ;  /* 0x0000002203227212 */ /* 0x000fe200078e3cff */
[----:B------:R-:W-:Y:S01]  /*8ac0*/  IMAD.X R3, RZ, RZ, R35, P0 ;  /* 0x000000ffff037224 */ /* 0x000fe200000e0623 */
[----:B------:R-:W-:-:S02]  /*8ad0*/  SHF.R.S32.HI R5, RZ, 0x1f, R41 ;  /* 0x0000001fff057819 */ /* 0x000fc40000011429 */
[----:B------:R-:W-:Y:S01]  /*8ae0*/  IADD3 R12, P0, R41, R12, RZ ;  /* 0x0000000c290c7210 */ /* 0x000fe20007f1e0ff */
[----:B------:R-:W-:Y:S01]  /*8af0*/  IMAD.IADD R41, R166, 0x1, R16 ;  /* 0x00000001a6297824 */ /* 0x000fe200078e0210 */
[----:B------:R-:W-:Y:S02]  /*8b00*/  SHF.R.S32.HI R10, RZ, 0x1f, R11 ;  /* 0x0000001fff0a7819 */ /* 0x000fe4000001140b */
[----:B------:R-:W-:Y:S02]  /*8b10*/  LOP3.LUT R2, R21, 0x380, RZ, 0xc0, !PT ;  /* 0x0000038015027812 */ /* 0x000fe400078ec0ff */
[----:B------:R-:W-:Y:S01]  /*8b20*/  IADD3.X R13, R5, R13, R4, P0, !PT ;  /* 0x0000000d050d7210 */ /* 0x000fe200007fe404 */
[----:B------:R-:W-:Y:S01]  /*8b30*/  IMAD R10, R10, UR4, RZ ;  /* 0x000000040a0a7c24 */ /* 0x000fe2000f8e02ff */
[----:B------:R-:W-:Y:S02]  /*8b40*/  LOP3.LUT R24, R25, 0x380, RZ, 0xc0, !PT ;  /* 0x0000038019187812 */ /* 0x000fe400078ec0ff */
[----:B------:R-:W-:Y:S01]  /*8b50*/  MOV R15, R14 ;  /* 0x0000000e000f7202 */ /* 0x000fe20000000f00 */
[----:B------:R-:W-:Y:S01]  /*8b60*/  IMAD.WIDE.U32 R12, R11, UR4, R12 ;  /* 0x000000040b0c7c25 */ /* 0x000fe2000f8e000c */
[----:B------:R-:W-:-:S02]  /*8b70*/  F2FP.BF16.F32.PACK_AB R4, R94, R95 ;  /* 0x0000005f5e04723e */ /* 0x000fc400000010ff */
[----:B------:R-:W-:Y:S02]  /*8b80*/  F2FP.BF16.F32.PACK_AB R5, R108, R105 ;  /* 0x000000696c05723e */ /* 0x000fe400000010ff */
[----:B------:R-:W-:Y:S02]  /*8b90*/  F2FP.BF16.F32.PACK_AB R6, R96, R93 ;  /* 0x0000005d6006723e */ /* 0x000fe400000010ff */
[----:B------:R-:W-:Y:S02]  /*8ba0*/  F2FP.BF16.F32.PACK_AB R7, R106, R103 ;  /* 0x000000676a07723e */ /* 0x000fe400000010ff */
[----:B------:R-:W-:Y:S02]  /*8bb0*/  SHF.R.U64 R2, R2, 0x3, RZ ;  /* 0x0000000302027819 */ /* 0x000fe400000012ff */
[----:B------:R-:W-:Y:S01]  /*8bc0*/  MOV R109, R38 ;  /* 0x00000026006d7202 */ /* 0x000fe20000000f00 */
[----:B------:R-:W-:Y:S01]  /*8bd0*/  IMAD R39, R11, UR5, R10 ;  /* 0x000000050b277c24 */ /* 0x000fe2000f8e020a */
[----:B------:R-:W-:Y:S01]  /*8be0*/  SHF.R.U64 R24, R24, 0x3, RZ ;  /* 0x0000000318187819 */ /* 0x000fe200000012ff */
[----:B------:R2:W-:Y:S01]  /*8bf0*/  STSM.16.M88.4 [R15], R4 ;  /* 0x000000040f007844 */ /* 0x0005e20000000200 */
[----:B------:R-:W-:Y:S01]  /*8c00*/  LOP3.LUT R2, R2, R21, RZ, 0x3c, !PT ;  /* 0x0000001502027212 */ /* 0x000fe200078e3cff */
[----:B------:R-:W-:Y:S01]  /*8c10*/  ULDC.64 UR4, c[0x0][0xb50] ;  /* 0x0002d40000047ab9 */ /* 0x000fe20000000a00 */
[----:B------:R-:W-:Y:S01]  /*8c20*/  IMAD.X R21, RZ, RZ, R35, P3 ;  /* 0x000000ffff157224 */ /* 0x000fe200018e0623 */
[----:B------:R-:W-:-:S02]  /*8c30*/  MOV R14, R8 ;  /* 0x00000008000e7202 */ /* 0x000fc40000000f00 */
[----:B------:R-:W-:Y:S02]  /*8c40*/  LOP3.LUT P0, RZ, R164, 0x3, RZ, 0xc0, !PT ;  /* 0x00000003a4ff7812 */ /* 0x000fe4000780c0ff */
[----:B------:R-:W-:Y:S02]  /*8c50*/  F2FP.BF16.F32.PACK_AB R8, R91, R90 ;  /* 0x0000005a5b08723e */ /* 0x000fe400000010ff */
[----:B------:R-:W-:Y:S02]  /*8c60*/  F2FP.BF16.F32.PACK_AB R9, R104, R101 ;  /* 0x000000656809723e */ /* 0x000fe400000010ff */
[----:B------:R-:W-:Y:S02]  /*8c70*/  F2FP.BF16.F32.PACK_AB R10, R92, R89 ;  /* 0x000000595c0a723e */ /* 0x000fe400000010ff */
[----:B------:R-:W-:Y:S01]  /*8c80*/  F2FP.BF16.F32.PACK_AB R11, R102, R99 ;  /* 0x00000063660b723e */ /* 0x000fe200000010ff */
[----:B--2---:R-:W-:Y:S01]  /*8c90*/  VIADD R5, R41, 0x8 ;  /* 0x0000000829057836 */ /* 0x004fe20000000000 */
[----:B------:R-:W-:Y:S01]  /*8ca0*/  LEA R40, P3, R12, UR4, 0x2 ;  /* 0x000000040c287c11 */ /* 0x000fe2000f8610ff */
[----:B------:R-:W-:Y:S01]  /*8cb0*/  IMAD.IADD R7, R13, 0x1, R39 ;  /* 0x000000010d077824 */ /* 0x000fe200078e0227 */
[----:B------:R-:W-:Y:S01]  /*8cc0*/  LOP3.LUT R24, R24, R25, RZ, 0x3c, !PT ;  /* 0x0000001918187212 */ /* 0x000fe200078e3cff */
[----:B------:R-:W-:Y:S01]  /*8cd0*/  IMAD.X R25, RZ, RZ, R35, P2 ;  /* 0x000000ffff197224 */ /* 0x000fe200010e0623 */
[-C--:B------:R-:W-:Y:S01]  /*8ce0*/  ISETP.GE.OR P2, PT, R41, R72.reuse, P0 ;  /* 0x000000482900720c */ /* 0x080fe20000746670 */
[----:B------:R2:W-:Y:S01]  /*8cf0*/  STSM.16.M88.4 [R14], R8 ;  /* 0x000000080e007844 */ /* 0x0005e20000000200 */
[----:B------:R-:W-:-:S02]  /*8d00*/  ISETP.GE.OR P0, PT, R5, R72, P0 ;  /* 0x000000480500720c */ /* 0x000fc40000706670 */
[----:B------:R-:W-:Y:S01]  /*8d10*/  LEA.HI.X R41, R12, UR5, R7, 0x2, P3 ;  /* 0x000000050c297c11 */ /* 0x000fe200098f1407 */
[----:B------:R-:W-:Y:S01]  /*8d20*/  SHFL.IDX PT, R38, R40, RZ, 0x1c1f ;  /* 0x001c1fff28267589 */ /* 0x000fe200000e0000 */
[----:B------:R-:W-:Y:S01]  /*8d30*/  F2FP.BF16.F32.PACK_AB R4, R49, R48 ;  /* 0x000000303104723e */ /* 0x000fe200000010ff */
[----:B------:R-:W-:Y:S01]  /*8d40*/  ULDC.64 UR4, c[0x0][0xae8] ;  /* 0x0002ba0000047ab9 */ /* 0x000fe20000000a00 */
[----:B------:R-:W-:Y:S01]  /*8d50*/  F2FP.BF16.F32.PACK_AB R5, R100, R97 ;  /* 0x000000616405723e */ /* 0x000fe200000010ff */
[----:B------:R-:W3:Y:S01]  /*8d60*/  SHFL.IDX PT, R39, R41, RZ, 0x1c1f ;  /* 0x001c1fff29277589 */ /* 0x000ee200000e0000 */
[----:B------:R-:W-:Y:S02]  /*8d70*/  F2FP.BF16.F32.PACK_AB R6, R53, R44 ;  /* 0x0000002c3506723e */ /* 0x000fe400000010ff */
[----:B------:R-:W-:Y:S01]  /*8d80*/  F2FP.BF16.F32.PACK_AB R7, R51, R54 ;  /* 0x000000363307723e */ /* 0x000fe200000010ff */
[----:B------:R-:W-:Y:S01]  /*8d90*/  SHFL.IDX PT, R90, R40, 0x1, 0x1c1f ;  /* 0x003c1f00285a7f89 */ /* 0x000fe200000e0000 */
        /* <DEDUP_REMOVED lines=19> */
[----:B------:R-:W-:Y:S02]  /*8ed0*/  LOP3.LUT R20, R20, R31, RZ, 0x3c, !PT ;  /* 0x0000001f14147212 */ /* 0x000fe400078e3cff */
[----:B------:R-:W-:Y:S01]  /*8ee0*/  IADD3.X R31, RZ, R35, RZ, P5, !PT ;  /* 0x00000023ff1f7210 */ /* 0x000fe20002ffe4ff */
[----:B------:R-:W-:Y:S08]  /*8ef0*/  BAR.SYNC.DEFER_BLOCKING 0x1, 0x100 ;  /* 0x0044000000007b1d */ /* 0x000ff00000010000 */
[----:B----4-:R-:W4:Y:S01]  /*8f00*/  @P1 LDC R52, c[0x0][0xbec] ;  /* 0x0002fb00ff341b82 */ /* 0x010f220000000800 */
[----:B---3--:R3:W-:Y:S04]  /*8f10*/  @!P2 ST.E desc[UR36][R38.64], R88 ;  /* 0x000000582600a985 */ /* 0x0087e8000c101924 */
[----:B--2---:R4:W-:Y:S04]  /*8f20*/  @!P0 ST.E desc[UR36][R90.64], R0 ;  /* 0x000000005a008985 */ /* 0x0049e8000c101924 */
[----:B------:R2:W5:Y:S01]  /*8f30*/  LD.E.128 R44, desc[UR36][R32.64] ;  /* 0x00000024202c7980 */ /* 0x000562000c101d00 */
[----:B---3--:R-:W3:Y:S01]  /*8f40*/  @P1 LDC R39, c[0x0][0xbf0] ;  /* 0x0002fc00ff271b82 */ /* 0x008ee20000000800 */
[----:B------:R-:W-:-:S02]  /*8f50*/  IMAD R62, R62, UR4, RZ ;  /* 0x000000043e3e7c24 */ /* 0x000fc4000f8e02ff */
[----:B------:R0:W5:Y:S01]  /*8f60*/  LD.E.128 R40, desc[UR36][R30.64] ;  /* 0x000000241e287980 */ /* 0x000162000c101d00 */
[----:B--2---:R-:W-:-:S03]  /*8f70*/  IMAD R33, R160, 0x20, R162 ;  /* 0x00000020a0217824 */ /* 0x004fc600078e02a2 */
[----:B------:R2:W5:Y:S01]  /*8f80*/  LD.E.128 R4, desc[UR36][R28.64] ;  /* 0x000000241c047980 */ /* 0x000562000c101d00 */
[----:B------:R-:W-:-:S03]  /*8f90*/  IMAD.IADD R33, R16, 0x1, R33 ;  /* 0x0000000110217824 */ /* 0x000fc600078e0221 */
[----:B------:R1:W5:Y:S01]  /*8fa0*/  LD.E.128 R64, desc[UR36][R20.64] ;  /* 0x0000002414407980 */ /* 0x000362000c101d00 */
[----:B0-----:R-:W-:Y:S02]  /*8fb0*/  IMAD R31, R161, UR5, R62 ;  /* 0x00000005a11f7c24 */ /* 0x001fe4000f8e023e */
[----:B----4-:R-:W-:Y:S01]  /*8fc0*/  @P1 IMAD.HI.U32 R0, R33, R52, RZ ;  /* 0x0000003421001227 */ /* 0x010fe200078e00ff */
[----:B------:R0:W5:Y:S03]  /*8fd0*/  LD.E.128 R12, desc[UR36][R2.64] ;  /* 0x00000024020c7980 */ /* 0x000166000c101d00 */
[----:B--2---:R-:W-:Y:S01]  /*8fe0*/  IMAD.WIDE.U32 R28, R161, UR4, RZ ;  /* 0x00000004a11c7c25 */ /* 0x004fe2000f8e00ff */
[----:B------:R-:W-:Y:S01]  /*8ff0*/  ULDC.64 UR4, c[0x0][0xaf0] ;  /* 0x0002bc0000047ab9 */ /* 0x000fe20000000a00 */
[----:B------:R2:W5:Y:S02]  /*9000*/  LD.E.128 R56, desc[UR36][R24.64] ;  /* 0x0000002418387980 */ /* 0x000564000c101d00 */
[----:B-1----:R-:W-:-:S02]  /*9010*/  IMAD.MOV.U32 R21, RZ, RZ, R33 ;  /* 0x000000ffff157224 */ /* 0x002fc400078e0021 */
[----:B------:R-:W-:Y:S01]  /*9020*/  IMAD R20, R112, UR4, RZ ;  /* 0x0000000470147c24 */ /* 0x000fe2000f8e02ff */
[----:B---3--:R-:W-:Y:S01]  /*9030*/  @P1 SHF.R.U32.HI R21, RZ, R39, R0 ;  /* 0x00000027ff151219 */ /* 0x008fe20000011600 */
[----:B0-----:R-:W-:Y:S01]  /*9040*/  IMAD.MOV.U32 R2, RZ, RZ, R28 ;  /* 0x000000ffff027224 */ /* 0x001fe200078e001c */
[----:B------:R-:W-:Y:S01]  /*9050*/  IADD3 R3, R29, R31, RZ ;  /* 0x0000001f1d037210 */ /* 0x000fe20007ffe0ff */
[----:B------:R0:W5:Y:S01]  /*9060*/  LD.E.128 R48, desc[UR36][R34.64] ;  /* 0x0000002422307980 */ /* 0x000162000c101d00 */
[--C-:B------:R-:W-:Y:S01]  /*9070*/  SHF.R.S32.HI R0, RZ, 0x1f, R21.reuse ;  /* 0x0000001fff007819 */ /* 0x100fe20000011415 */
[C---:B--2---:R-:W-:Y:S02]  /*9080*/  IMAD R25, R23.reuse, UR5, R20 ;  /* 0x0000000517197c24 */ /* 0x044fe4000f8e0214 */
[----:B------:R-:W-:Y:S01]  /*9090*/  IMAD.MOV R20, RZ, RZ, -R21 ;  /* 0x000000ffff147224 */ /* 0x000fe200078e0a15 */
[----:B------:R0:W5:Y:S01]  /*90a0*/  LD.E.128 R8, desc[UR36][R26.64] ;  /* 0x000000241a087980 */ /* 0x000162000c101d00 */
[----:B------:R-:W-:Y:S01]  /*90b0*/  IMAD.WIDE.U32 R2, R23, UR4, R2 ;  /* 0x0000000417027c25 */ /* 0x000fe2000f8e0002 */
[----:B------:R-:W-:Y:S01]  /*90c0*/  ULDC.64 UR4, c[0x0][0xae0] ;  /* 0x0002b80000047ab9 */ /* 0x000fe20000000a00 */
[----:B------:R-:W-:Y:S01]  /*90d0*/  @!PT LDS RZ, [RZ] ;  /* 0x00000000fffff984 */ /* 0x000fe20000000800 */
[----:B------:R-:W-:Y:S01]  /*90e0*/  @!PT LDS RZ, [RZ] ;  /* 0x00000000fffff984 */ /* 0x000fe20000000800 */
[----:B------:R-:W-:Y:S01]  /*90f0*/  @!PT LDS RZ, [RZ] ;  /* 0x00000000fffff984 */ /* 0x000fe20000000800 */
[----:B------:R-:W-:Y:S01]  /*9100*/  @!PT LDS RZ, [RZ] ;  /* 0x00000000fffff984 */ /* 0x000fe20000000800 */
[----:B------:R1:W-:Y:S06]  /*9110*/  MEMBAR.ALL.CTA ;  /* 0x0000000000007992 */ /* 0x0003ec0000008000 */
[----:B-1----:R-:W1:Y:S01]  /*9120*/  FENCE.VIEW.ASYNC.S ;  /* 0x00000000000073c6 */ /* 0x002e620000000000 */
[----:B------:R-:W-:-:S02]  /*9130*/  IMAD R0, R0, UR4, RZ ;  /* 0x0000000400007c24 */ /* 0x000fc4000f8e02ff */
        /* <DEDUP_REMOVED lines=9> */
[C---:B------:R-:W-:Y:S02]  /*91d0*/  IMAD R23, R61.reuse, UR5, R0 ;  /* 0x000000053d177c24 */ /* 0x040fe4000f8e0200 */
[----:B------:R-:W-:Y:S01]  /*91e0*/  IMAD.WIDE.U32 R2, R61, UR4, R2 ;  /* 0x000000043d027c25 */ /* 0x000fe2000f8e0002 */
[CC--:B------:R-:W-:Y:S01]  /*91f0*/  ISETP.GE.AND P2, PT, R25.reuse, R72.reuse, PT ;  /* 0x000000481900720c */ /* 0x0c0fe20003f46270 */
[----:B------:R-:W-:Y:S01]  /*9200*/  ULDC.64 UR4, c[0x0][0xa80] ;  /* 0x0002a00000047ab9 */ /* 0x000fe20000000a00 */
[----:B------:R-:W-:Y:S01]  /*9210*/  IADD3 R21, R25, 0x20, RZ ;  /* 0x0000002019157810 */ /* 0x000fe20007ffe0ff */
[----:B------:R-:W-:Y:S01]  /*9220*/  IMAD.IADD R3, R3, 0x1, R23 ;  /* 0x0000000103037824 */ /* 0x000fe200078e0217 */
[C---:B------:R-:W-:Y:S01]  /*9230*/  LEA R0, P3, R2.reuse, UR4, 0x1 ;  /* 0x0000000402007c11 */ /* 0x040fe2000f8608ff */
[----:B------:R-:W-:Y:S01]  /*9240*/  VIADD R37, R37, 0x2a820 ;  /* 0x0002a82025257836 */ /* 0x000fe20000000000 */
[----:B------:R-:W-:Y:S01]  /*9250*/  ISETP.GE.AND P0, PT, R21, R72, PT ;  /* 0x000000481500720c */ /* 0x000fe20003f06270 */
[----:B------:R-:W-:Y:S01]  /*9260*/  VIADD R21, R25, 0x40 ;  /* 0x0000004019157836 */ /* 0x000fe20000000000 */
[----:B------:R-:W-:-:S02]  /*9270*/  LEA.HI.X R16, R2, UR5, R3, 0x1, P3 ;  /* 0x0000000502107c11 */ /* 0x000fc400098f0c03 */
        /* <DEDUP_REMOVED lines=16> */
.L_x_2234:
[----:B------:R-:W-:Y:S05]  /*9380*/  BSYNC B1 ;  /* 0x0000000000017941 */ /* 0x000fea0003800000 */
.L_x_2233:
[----:B--23--:R2:W3:Y:S01]  /*9390*/  SHFL.IDX PT, R21, R16, 0x1, 0x181f ;  /* 0x00381f0010157f89 */ /* 0x00c4e200000e0000 */
[----:B------:R-:W-:Y:S03]  /*93a0*/  BSSY B1, `(.L_x_2235) ;  /* 0x000000c000017945 */ /* 0x000fe60003800000 */
[----:B-1----:R2:W1:Y:S01]  /*93b0*/  SHFL.IDX PT, R20, R0, 0x1, 0x181f ;  /* 0x00381f0000147f89 */ /* 0x00246200000e0000 */
        /* <DEDUP_REMOVED lines=10> */
.L_x_2236:
[----:B------:R-:W-:Y:S05]  /*9460*/  BSYNC B1 ;  /* 0x0000000000017941 */ /* 0x000fea0003800000 */
.L_x_2235:
[----:B---34-:R3:W4:Y:S01]  /*9470*/  SHFL.IDX PT, R21, R16, 0x2, 0x181f ;  /* 0x00581f0010157f89 */ /* 0x01872200000e0000 */
        /* <DEDUP_REMOVED lines=12> */
.L_x_2238:
[----:B------:R-:W-:Y:S05]  /*9540*/  BSYNC B1 ;  /* 0x0000000000017941 */ /* 0x000fea0003800000 */
.L_x_2237:
[----:B-1----:R-:W-:Y:S01]  /*9550*/  VIADD R3, R25, 0x60 ;  /* 0x0000006019037836 */ /* 0x002fe20000000000 */
[----:B0-23--:R-:W0:Y:S04]  /*9560*/  SHFL.IDX PT, R16, R16, 0x3, 0x181f ;  /* 0x00781f0010107f89 */ /* 0x00de2800000e0000 */
[----:B------:R-:W-:Y:S01]  /*9570*/  ISETP.GE.AND P0, PT, R3, R72, PT ;  /* 0x000000480300720c */ /* 0x000fe20003f06270 */
[----:B------:R-:W1:-:S12]  /*9580*/  SHFL.IDX PT, R0, R0, 0x3, 0x181f ;  /* 0x00781f0000007f89 */ /* 0x000e5800000e0000 */
[----:B------:R-:W-:Y:S05]  /*9590*/  @P0 BRA `(.L_x_2239) ;  /* 0x00000008006c0947 */ /* 0x000fea0003800000 */
[----:B------:R-:W-:Y:S02]  /*95a0*/  ULDC UR4, c[0x0][0xac8] ;  /* 0x0002b20000047ab9 */ /* 0x000fe40000000800 */
[----:B------:R-:W-:-:S13]  /*95b0*/  ISETP.GE.AND P1, PT, R17, UR4, PT ;  /* 0x0000000411007c0c */ /* 0x000fda000bf26270 */
[----:B-1----:R-:W-:-:S04]  /*95c0*/  @!P1 LEA R2, P0, R17, R0, 0x1 ;  /* 0x0000000011029211 */ /* 0x002fc800078008ff */
[----:B0-----:R-:W-:Y:S02]  /*95d0*/  @!P1 LEA.HI.X R3, R17, R16, R172, 0x1, P0 ;  /* 0x0000001011039211 */ /* 0x001fe400000f0cac */
[----:B------:R-:W-:-:S03]  /*95e0*/  ISETP.GE.AND P0, PT, R22, UR4, PT ;  /* 0x0000000416007c0c */ /* 0x000fc6000bf06270 */
[----:B-----5:R0:W-:Y:S10]  /*95f0*/  @!P1 ST.E.128 desc[UR36][R2.64], R4 ;  /* 0x0000000402009985 */ /* 0x0201f4000c101d24 */
[----:B------:R-:W-:Y:S05]  /*9600*/  @P0 BRA `(.L_x_2239) ;  /* 0x0000000800500947 */ /* 0x000fea0003800000 */
[----:B0-----:R-:W-:-:S04]  /*9610*/  LEA R2, P0, R22, R0, 0x1 ;  /* 0x0000000016027211 */ /* 0x001fc800078008ff */
[----:B------:R-:W-:-:S05]  /*9620*/  LEA.HI.X R3, R22, R16, R169, 0x1, P0 ;  /* 0x0000001016037211 */ /* 0x000fca00000f0ca9 */
[----:B------:R0:W-:Y:S01]  /*9630*/  ST.E.128 desc[UR36][R2.64], R8 ;  /* 0x0000000802007985 */ /* 0x0001e2000c101d24 */
[----:B------:R-:W-:Y:S05]  /*9640*/  BRA `(.L_x_2239) ;  /* 0x0000000800407947 */ /* 0x000fea0003800000 */
.L_x_2232:
        /* <DEDUP_REMOVED lines=20> */
[----:B------:R-:W-:Y:S01]  /*9790*/  MOV R5, R6 ;  /* 0x0000000600057202 */ /* 0x000fe20000000f00 */
[----:B------:R-:W-:-:S04]  /*97a0*/  IMAD R4, R8, UR4, RZ ;  /* 0x0000000408047c24 */ /* 0x000fc8000f8e02ff */
[----:B------:R-:W-:-:S06]  /*97b0*/  IMAD R7, R161, UR5, R4 ;  /* 0x00000005a1077c24 */ /* 0x000fcc000f8e0204 */
        /* <DEDUP_REMOVED lines=26> */
.L_x_2241:
[----:B------:R-:W-:Y:S05]  /*9960*/  BSYNC B1 ;  /* 0x0000000000017941 */ /* 0x000fea0003800000 */
.L_x_2240:
[----:B------:R-:W-:Y:S01]  /*9970*/  ULDC.64 UR4, c[0x0][0xae8] ;  /* 0x0002ba0000047ab9 */ /* 0x000fe20000000a00 */
[----:B--2---:R-:W-:Y:S01]  /*9980*/  @P1 IMAD.HI.U32 R0, R13, R14, RZ ;  /* 0x0000000e0d001227 */ /* 0x004fe200078e00ff */
[----:B------:R-:W-:Y:S01]  /*9990*/  ULDC UR6, c[0x0][0xa88] ;  /* 0x0002a20000067ab9 */ /* 0x000fe20000000800 */
[----:B------:R-:W-:Y:S02]  /*99a0*/  BSSY B1, `(.L_x_2242) ;  /* 0x0000030000017945 */ /* 0x000fe40003800000 */
[----:B------:R-:W-:Y:S02]  /*99b0*/  IMAD R2, R8, UR4, RZ ;  /* 0x0000000408027c24 */ /* 0x000fe4000f8e02ff */
[----:B----4-:R-:W-:Y:S01]  /*99c0*/  IMAD.MOV.U32 R5, RZ, RZ, R13 ;  /* 0x000000ffff057224 */ /* 0x010fe200078e000d */
[----:B---3--:R-:W-:Y:S01]  /*99d0*/  @P1 SHF.R.U32.HI R5, RZ, R15, R0 ;  /* 0x0000000fff051219 */ /* 0x008fe20000011600 */
[C---:B------:R-:W-:Y:S02]  /*99e0*/  IMAD R7, R161.reuse, UR5, R2 ;  /* 0x00000005a1077c24 */ /* 0x040fe4000f8e0202 */
[----:B------:R-:W-:Y:S01]  /*99f0*/  IMAD.WIDE.U32 R2, R161, UR4, RZ ;  /* 0x00000004a1027c25 */ /* 0x000fe2000f8e00ff */
[----:B------:R-:W-:Y:S01]  /*9a00*/  ULDC.64 UR4, c[0x0][0xaf0] ;  /* 0x0002bc0000047ab9 */ /* 0x000fe20000000a00 */
[----:B------:R-:W-:-:S02]  /*9a10*/  SHF.R.S32.HI R0, RZ, 0x1f, R5 ;  /* 0x0000001fff007819 */ /* 0x000fc40000011405 */
[----:B------:R-:W-:Y:S02]  /*9a20*/  IMAD R4, R10, UR4, RZ ;  /* 0x000000040a047c24 */ /* 0x000fe4000f8e02ff */
[----:B------:R-:W-:Y:S02]  /*9a30*/  IMAD.IADD R3, R3, 0x1, R7 ;  /* 0x0000000103037824 */ /* 0x000fe400078e0207 */
[----:B------:R-:W-:Y:S01]  /*9a40*/  IMAD R7, R23, UR5, R4 ;  /* 0x0000000517077c24 */ /* 0x000fe2000f8e0204 */
[----:B------:R-:W-:Y:S01]  /*9a50*/  IADD3 R4, -R5, RZ, RZ ;  /* 0x000000ff05047210 */ /* 0x000fe20007ffe1ff */
[----:B------:R-:W-:Y:S01]  /*9a60*/  IMAD.WIDE.U32 R2, R23, UR4, R2 ;  /* 0x0000000417027c25 */ /* 0x000fe2000f8e0002 */
[----:B------:R-:W-:-:S03]  /*9a70*/  ULDC.64 UR4, c[0x0][0xae0] ;  /* 0x0002b80000047ab9 */ /* 0x000fc60000000a00 */
        /* <DEDUP_REMOVED lines=34> */
.L_x_2243:
[----:B------:R-:W-:Y:S05]  /*9ca0*/  BSYNC B1 ;  /* 0x0000000000017941 */ /* 0x000fea0003800000 */
.L_x_2242:
        /* <DEDUP_REMOVED lines=13> */
.L_x_2245:
[----:B------:R-:W-:Y:S05]  /*9d80*/  BSYNC B1 ;  /* 0x0000000000017941 */ /* 0x000fea0003800000 */
.L_x_2244:
        /* <DEDUP_REMOVED lines=13> */
.L_x_2247:
[----:B------:R-:W-:Y:S05]  /*9e60*/  BSYNC B1 ;  /* 0x0000000000017941 */ /* 0x000fea0003800000 */
.L_x_2246:
[----:B0-----:R-:W-:Y:S01]  /*9e70*/  IADD3 R0, R16, 0x60, RZ ;  /* 0x0000006010007810 */ /* 0x001fe20007ffe0ff */
[----:B--2-4-:R-:W0:Y:S03]  /*9e80*/  SHFL.IDX PT, R5, R5, 0x3, 0x181f ;  /* 0x00781f0005057f89 */ /* 0x014e2600000e0000 */
        /* <DEDUP_REMOVED lines=12> */
.L_x_2239:
[----:B------:R-:W-:Y:S05]  /*9f50*/  BSYNC B0 ;  /* 0x0000000000007941 */ /* 0x000fea0003800000 */
.L_x_2231:
[----:B------:R-:W-:Y:S02]  /*9f60*/  ULDC UR4, c[0x0][0xc38] ;  /* 0x00030e0000047ab9 */ /* 0x000fe40000000800 */
[----:B-1----:R-:W-:-:S13]  /*9f70*/  ISETP.GE.AND P0, PT, R36, UR4, PT ;  /* 0x0000000424007c0c */ /* 0x002fda000bf06270 */
[----:B------:R-:W-:Y:S05]  /*9f80*/  @!P0 BRA `(.L_x_2248) ;  /* 0xffffff6c005c8947 */ /* 0x000fea000383ffff */
[----:B------:R-:W-:Y:S05]  /*9f90*/  EXIT ;  /* 0x000000000000794d */ /* 0x000fea0003800000 */
.L_x_2190:
        /* <DEDUP_REMOVED lines=31> */
[----:B------:R-:W-:Y:S01]  /*a190*/  MOV R23, RZ ;  /* 0x000000ff00177202 */ /* 0x000fe20000000f00 */
[----:B------:R-:W-:Y:S01]  /*a1a0*/  UMOV UR5, 0x400 ;  /* 0x0000040000057882 */ /* 0x000fe20000000000 */
[----:B------:R-:W-:Y:S01]  /*a1b0*/  USEL UR4, UR4, 0x1, UP0 ;  /* 0x0000000104047887 */ /* 0x000fe20008000000 */
[----:B------:R-:W-:-:S03]  /*a1c0*/  ULDC UR46, c[0x0][0xc] ;  /* 0x00000300002e7ab9 */ /* 0x000fc60000000800 */
[----:B------:R-:W-:-:S04]  /*a1d0*/  UIMAD UR38, UR4, UR38, URZ ;  /* 0x00000026042672a4 */ /* 0x000fc8000f8e023f */
[----:B------:R-:W-:Y:S02]  /*a1e0*/  UIADD3 UR4, UR38, 0x5f, URZ ;  /* 0x0000005f26047890 */ /* 0x000fe4000fffe03f */
        /* <DEDUP_REMOVED lines=30> */
[C---:B------:R-:W-:Y:S01]  /*a3d0*/  ISETP.GE.AND P0, PT, R37.reuse, UR39, PT ;  /* 0x0000002725007c0c */ /* 0x040fe2000bf06270 */
[----:B------:R-:W-:Y:S01]  /*a3e0*/  ULDC UR39, c[0x0][0x448] ;  /* 0x0001120000277ab9 */ /* 0x000fe20000000800 */
[----:B------:R-:W-:Y:S01]  /*a3f0*/  LOP3.LUT R16, R16, 0xfffffeff, RZ, 0xc0, !PT ;  /* 0xfffffeff10107812 */ /* 0x000fe200078ec0ff */
[----:B------:R-:W-:Y:S02]  /*a400*/  UIMAD UR39, UR39, UR40, URZ ;  /* 0x00000028272772a4 */ /* 0x000fe4000f8e023f */
[----:B------:R-:W-:Y:S01]  /*a410*/  UIADD3 UR40, UR38, 0x60, -UR40 ;  /* 0x0000006026287890 */ /* 0x000fe2000fffe828 */
        /* <DEDUP_REMOVED lines=9> */
.L_x_2298:
        /* <DEDUP_REMOVED lines=22> */
.L_x_2250:
[----:B------:R-:W-:Y:S01]  /*a610*/  ULDC UR8, c[0x0][0xc54] ;  /* 0x0003150000087ab9 */ /* 0x000fe20000000800 */
[----:B------:R-:W-:Y:S01]  /*a620*/  UMOV UR6, UR7 ;  /* 0x0000000700067c82 */ /* 0x000fe20008000000 */
[----:B------:R-:W-:-:S11]  /*a630*/  UISETP.NE.AND UP0, UPT, UR8, 0x1, UPT ;  /* 0x000000010800788c */ /* 0x000fd6000bf05270 */
[----:B------:R-:W-:Y:S02]  /*a640*/  @UP0 ULDC.64 UR10, c[0x0][0xc58] ;  /* 0x00031600000a0ab9 */ /* 0x000fe40000000a00 */
[----:B------:R-:W-:-:S04]  /*a650*/  UIMAD.WIDE.U32 UR4, UR7, UR10, URZ ;  /* 0x0000000a070472a5 */ /* 0x000fc8000f8e003f */
[----:B------:R-:W-:-:S04]  /*a660*/  @UP0 USHF.R.U32.HI UR6, URZ, UR11, UR5 ;  /* 0x0000000b3f060299 */ /* 0x000fc80008011605 */
[----:B------:R-:W-:-:S12]  /*a670*/  UIMAD UR4, UR6, UR8, URZ ;  /* 0x00000008060472a4 */ /* 0x000fd8000f8e023f */
.L_x_2251:
        /* <DEDUP_REMOVED lines=25> */
[----:B------:R-:W-:Y:S01]  /*a810*/  UP2UR UR48, UPR, URZ, 0x4 ;  /* 0x000000043f307883 */ /* 0x000fe20008000000 */
[----:B------:R-:W-:Y:S01]  /*a820*/  BSSY B7, `(.L_x_2252) ;  /* 0x0000331000077945 */ /* 0x000fe20003800000 */
[----:B------:R-:W-:-:S04]  /*a830*/  USHF.L.U32 UR6, UR44, 0x7, URZ ;  /* 0x000000072c067899 */ /* 0x000fc8000800063f */
[----:B------:R-:W-:Y:S01]  /*a840*/  UIADD3 UR6, UR6, 0x7f, URZ ;  /* 0x0000007f06067890 */ /* 0x000fe2000fffe03f */
[----:B------:R-:W-:Y:S01]  /*a850*/  @UP2 ULDC UR4, c[0x0][0x44c] ;  /* 0x0001130000042ab9 */ /* 0x000fe20000000800 */
[----:B------:R-:W-:Y:S02]  /*a860*/  @UP2 ULDC UR7, c[0x0][0x450] ;  /* 0x0001140000072ab9 */ /* 0x000fe40000000800 */
[----:B------:R-:W-:-:S04]  /*a870*/  UIMAD.WIDE.U32 UR4, UR6, UR4, URZ ;  /* 0x00000004060472a5 */ /* 0x000fc8000f8e003f */
[----:B------:R-:W-:-:S04]  /*a880*/  @UP2 USHF.R.U32.HI UR6, URZ, UR7, UR5 ;  /* 0x000000073f062299 */ /* 0x000fc80008011605 */
[----:B------:R-:W-:-:S04]  /*a890*/  UIADD3 UR4, UR40, UR6, URZ ;  /* 0x0000000628047290 */ /* 0x000fc8000fffe03f */
[----:B------:R-:W-:-:S04]  /*a8a0*/  UIMAD.WIDE UR4, UR4, 0x2aaaaaab, URZ ;  /* 0x2aaaaaab040478a5 */ /* 0x000fc8000f8e023f */
[----:B------:R-:W-:-:S04]  /*a8b0*/  USHF.R.U32.HI UR4, URZ, 0x1f, UR5 ;  /* 0x0000001f3f047899 */ /* 0x000fc80008011605 */
[----:B------:R-:W-:-:S04]  /*a8c0*/  ULEA.HI.SX32 UR4, UR5, UR4, 0x1c ;  /* 0x0000000405047291 */ /* 0x000fc8000f8fe23f */
[----:B------:R-:W-:-:S04]  /*a8d0*/  UISETP.LT.AND UP0, UPT, UR41, UR4, UPT ;  /* 0x000000042900728c */ /* 0x000fc8000bf01270 */
[----:B------:R-:W-:-:S06]  /*a8e0*/  USEL UR45, UR41, UR4, UP0 ;  /* 0x00000004292d7287 */ /* 0x000fcc0008000000 */
[----:B------:R-:W-:-:S13]  /*a8f0*/  ISETP.LT.AND P0, PT, RZ, UR45, PT ;  /* 0x0000002dff007c0c */ /* 0x000fda000bf01270 */
[----:B0-----:R-:W-:Y:S05]  /*a900*/  @P0 BRA `(.L_x_2253) ;  /* 0x0000000000440947 */ /* 0x001fea0003800000 */
        /* <DEDUP_REMOVED lines=17> */
.L_x_2253:
[----:B------:R-:W-:Y:S01]  /*aa20*/  VIADD R0, R17, 0x18400 ;  /* 0x0001840011007836 */ /* 0x000fe20000000000 */
[----:B------:R-:W-:Y:S04]  /*aa30*/  BSSY B6, `(.L_x_2255) ;  /* 0x0000013000067945 */ /* 0x000fe80003800000 */
[----:B------:R-:W-:-:S13]  /*aa40*/  LOP3.LUT P0, RZ, R0, 0x3ff, RZ, 0xc0, !PT ;  /* 0x000003ff00ff7812 */ /* 0x000fda000780c0ff */
[----:B------:R-:W-:Y:S05]  /*aa50*/  @!P0 BRA `(.L_x_2256) ;  /* 0x0000000000408947 */ /* 0x000fea0003800000 */
[----:B------:R-:W-:Y:S01]  /*aa60*/  MOV R2, 0x0 ;  /* 0x0000000000027802 */ /* 0x000fe20000000f00 */
[----:B------:R-:W-:Y:S01]  /*aa70*/  ULDC.64 UR4, c[0x4][0xf0] ;  /* 0x01003c0000047ab9 */ /* 0x000fe20000000a00 */
[----:B------:R-:W-:Y:S01]  /*aa80*/  ULDC.64 UR6, c[0x4][0xf8] ;  /* 0x01003e0000067ab9 */ /* 0x000fe20000000a00 */
[----:B------:R-:W-:Y:S01]  /*aa90*/  MOV R4, UR4 ;  /* 0x0000000400047c02 */ /* 0x000fe20008000f00 */
[----:B------:R-:W-:Y:S01]  /*aaa0*/  IMAD.U32 R5, RZ, RZ, UR5 ;  /* 0x00000005ff057e24 */ /* 0x000fe2000f8e00ff */
[----:B------:R-:W-:Y:S01]  /*aab0*/  ULDC.64 UR4, c[0x4][0x70] ;  /* 0x01001c0000047ab9 */ /* 0x000fe20000000a00 */
[----:B------:R-:W0:Y:S01]  /*aac0*/  LDC.64 R2, c[0x4][R2] ;  /* 0x0100000002027b82 */ /* 0x000e220000000a00 */
[----:B------:R-:W-:Y:S01]  /*aad0*/  IMAD.U32 R6, RZ, RZ, UR6 ;  /* 0x00000006ff067e24 */ /* 0x000fe2000f8e00ff */
[----:B------:R-:W-:Y:S01]  /*aae0*/  MOV R12, 0x1 ;  /* 0x00000001000c7802 */ /* 0x000fe20000000f00 */
[----:B------:R-:W-:Y:S02]  /*aaf0*/  IMAD.U32 R7, RZ, RZ, UR7 ;  /* 0x00000007ff077e24 */ /* 0x000fe4000f8e00ff */
[----:B------:R-:W-:-:S02]  /*ab00*/  IMAD.U32 R10, RZ, RZ, UR4 ;  /* 0x00000004ff0a7e24 */ /* 0x000fc4000f8e00ff */
[----:B------:R-:W-:Y:S02]  /*ab10*/  IMAD.U32 R11, RZ, RZ, UR5 ;  /* 0x00000005ff0b7e24 */ /* 0x000fe4000f8e00ff */
[----:B------:R-:W-:Y:S02]  /*ab20*/  IMAD.MOV.U32 R8, RZ, RZ, 0x70 ;  /* 0x00000070ff087424 */ /* 0x000fe400078e00ff */
[----:B------:R-:W-:-:S07]  /*ab30*/  IMAD.MOV.U32 R13, RZ, RZ, RZ ;  /* 0x000000ffff0d7224 */ /* 0x000fce00078e00ff */
[----:B------:R-:W-:-:S07]  /*ab40*/  LEPC R20, `(.L_x_2256) ;  /* 0x000000001014794e */ /* 0x000fce0000000000 */
[----:B0----5:R-:W-:Y:S05]  /*ab50*/  CALL.ABS.NOINC R2 ;  /* 0x0000000002007343 */ /* 0x021fea0003c00000 */
.L_x_2256:
[----:B------:R-:W-:Y:S05]  /*ab60*/  BSYNC B6 ;  /* 0x0000000000067941 */ /* 0x000fea0003800000 */
.L_x_2255:
        /* <DEDUP_REMOVED lines=20> */
.L_x_2259:
[----:B------:R0:W1:Y:S01]  /*acb0*/  LDC.64 R2, c[0x4][R18] ;  /* 0x0100000012027b82 */ /* 0x0000620000000a00 */
[----:B------:R-:W-:Y:S01]  /*acc0*/  ULDC.64 UR4, c[0x4][0xf0] ;  /* 0x01003c0000047ab9 */ /* 0x000fe20000000a00 */
[----:B------:R-:W-:Y:S01]  /*acd0*/  ULDC.64 UR6, c[0x4][0xf8] ;  /* 0x01003e0000067ab9 */ /* 0x000fe20000000a00 */
[----:B------:R-:W-:Y:S01]  /*ace0*/  IMAD.U32 R4, RZ, RZ, UR4 ;  /* 0x00000004ff047e24 */ /* 0x000fe2000f8e00ff */
[----:B------:R-:W-:Y:S01]  /*acf0*/  MOV R6, UR6 ;  /* 0x0000000600067c02 */ /* 0x000fe20008000f00 */
[----:B------:R-:W-:Y:S01]  /*ad00*/  IMAD.U32 R5, RZ, RZ, UR5 ;  /* 0x00000005ff057e24 */ /* 0x000fe2000f8e00ff */
[----:B------:R-:W-:Y:S01]  /*ad10*/  ULDC.64 UR4, c[0x4][0x80] ;  /* 0x0100200000047ab9 */ /* 0x000fe20000000a00 */
[----:B------:R-:W-:Y:S02]  /*ad20*/  IMAD.U32 R7, RZ, RZ, UR7 ;  /* 0x00000007ff077e24 */ /* 0x000fe4000f8e00ff */
[----:B------:R-:W-:Y:S02]  /*ad30*/  IMAD.U32 R10, RZ, RZ, UR4 ;  /* 0x00000004ff0a7e24 */ /* 0x000fe4000f8e00ff */
[----:B------:R-:W-:-:S02]  /*ad40*/  IMAD.U32 R11, RZ, RZ, UR5 ;  /* 0x00000005ff0b7e24 */ /* 0x000fc4000f8e00ff */
[----:B------:R-:W-:Y:S02]  /*ad50*/  IMAD.MOV.U32 R8, RZ, RZ, 0x70 ;  /* 0x00000070ff087424 */ /* 0x000fe400078e00ff */
[----:B------:R-:W-:Y:S02]  /*ad60*/  IMAD.MOV.U32 R12, RZ, RZ, 0x1 ;  /* 0x00000001ff0c7424 */ /* 0x000fe400078e00ff */
[----:B0-----:R-:W-:-:S07]  /*ad70*/  IMAD.MOV.U32 R13, RZ, RZ, RZ ;  /* 0x000000ffff0d7224 */ /* 0x001fce00078e00ff */
[----:B------:R-:W-:-:S07]  /*ad80*/  LEPC R20, `(.L_x_2258) ;  /* 0x000000001014794e */ /* 0x000fce0000000000 */
[----:B-1----:R-:W-:Y:S05]  /*ad90*/  CALL.ABS.NOINC R2 ;  /* 0x0000000002007343 */ /* 0x002fea0003c00000 */
.L_x_2258:
[----:B------:R-:W-:Y:S05]  /*ada0*/  BSYNC B6 ;  /* 0x0000000000067941 */ /* 0x000fea0003800000 */
.L_x_2257:
[----:B------:R-:W-:Y:S01]  /*adb0*/  ULDC.64 UR4, c[0x0][0x9f8] ;  /* 0x00027e0000047ab9 */ /* 0x000fe20000000a00 */
[----:B------:R-:W-:Y:S01]  /*adc0*/  MOV R29, UR43 ;  /* 0x0000002b001d7c02 */ /* 0x000fe20008000f00 */
        /* <DEDUP_REMOVED lines=13> */
.L_x_2314:
        /* <DEDUP_REMOVED lines=15> */
[----:B------:R-:W-:Y:S02]  /*af90*/  ISETP.GT.U32.OR P0, PT, R8, 0x5f, P0 ;  /* 0x0000005f0800780c */ /* 0x000fe40000704470 */
[----:B------:R-:W-:Y:S02]  /*afa0*/  MOV R9, R0 ;  /* 0x0000000000097202 */ /* 0x000fe40000000f00 */
        /* <DEDUP_REMOVED lines=16> */
[----:B------:R-:W-:Y:S02]  /*b0b0*/  LOP3.LUT R16, R16, 0xffffffbf, RZ, 0xc0, !PT ;  /* 0xffffffbf10107812 */ /* 0x000fe400078ec0ff */
[----:B------:R-:W-:Y:S01]  /*b0c0*/  MOV R24, UR4 ;  /* 0x0000000400187c02 */ /* 0x000fe20008000f00 */
        /* <DEDUP_REMOVED lines=10> */
.L_x_2261:
        /* <DEDUP_REMOVED lines=21> */
[----:B------:R-:W-:-:S04]  /*b2c0*/  SHF.L.U32 R3, R26, 0x1f, RZ ;  /* 0x0000001f1a037819 */ /* 0x000fc800000006ff */
[----:B------:R-:W-:-:S06]  /*b2d0*/  LEA.HI.X R19, R2, UR5, R19, 0x1, P0 ;  /* 0x0000000502137c11 */ /* 0x000fcc00080f0c13 */
[----:B------:R-:W0:Y:S02]  /*b2e0*/  SYNCS.PHASECHK.TRANS64.TRYWAIT P0, [R0+URZ+0x2a840], R3 ;  /* 0x02a84003000075a7 */ /* 0x000e24000800017f */
[----:B0-----:R-:W-:Y:S05]  /*b2f0*/  @!P0 BRA `(.L_x_2263) ;  /* 0x0000003000348947 */ /* 0x001fea0003800000 */
.L_x_2315:
[----:B------:R-:W-:Y:S05]  /*b300*/  BSYNC B0 ;  /* 0x0000000000007941 */ /* 0x000fea0003800000 */
.L_x_2262:
        /* <DEDUP_REMOVED lines=21> */
[----:B------:R-:W-:Y:S01]  /*b460*/  UMOV UR4, 0xffffffff ;  /* 0xffffffff00047882 */ /* 0x000fe20000000000 */
[----:B------:R-:W-:Y:S01]  /*b470*/  IADD3 R3, R3, R5, RZ ;  /* 0x0000000503037210 */ /* 0x000fe20007ffe0ff */
        /* <DEDUP_REMOVED lines=17> */
[----:B0-----:R-:W-:Y:S02]  /*b590*/  @P0 LEA R14, P1, R37, R14, 0x1 ;  /* 0x0000000e250e0211 */ /* 0x001fe400078208ff */
[----:B------:R-:W-:-:S03]  /*b5a0*/  @P0 LEA R25, R5, R17, 0x1 ;  /* 0x0000001105190211 */ /* 0x000fc600078e08ff */
        /* <DEDUP_REMOVED lines=21> */
[----:B------:R-:W-:-:S03]  /*b700*/  @P0 IMAD R25, R5, 0x2, R17 ;  /* 0x0000000205190824 */ /* 0x000fc600078e0211 */
[----:B------:R-:W-:Y:S01]  /*b710*/  @P0 IADD3.X R9, RZ, R8, RZ, P1, !PT ;  /* 0x00000008ff090210 */ /* 0x000fe20000ffe4ff */
[----:B-1----:R-:W-:Y:S01]  /*b720*/  @P0 IMAD.MOV.U32 R2, RZ, RZ, R14 ;  /* 0x000000ffff020224 */ /* 0x002fe200078e000e */
[----:B------:R-:W-:Y:S03]  /*b730*/  SHFL.IDX PT, R8, R6, 0x4, 0x181f ;  /* 0x00981f0006087f89 */ /* 0x000fe600000e0000 */
[----:B------:R-:W-:Y:S01]  /*b740*/  @P0 IMAD.MOV.U32 R3, RZ, RZ, R9 ;  /* 0x000000ffff030224 */ /* 0x000fe200078e0009 */
        /* <DEDUP_REMOVED lines=9> */
[----:B------:R0:W1:Y:S02]  /*b7e0*/  SHFL.IDX PT, R8, R6, 0x5, 0x181f ;  /* 0x00b81f0006087f89 */ /* 0x00006400000e0000 */
[----:B------:R-:W-:Y:S02]  /*b7f0*/  @P0 MOV R3, R9 ;  /* 0x0000000900030202 */ /* 0x000fe40000000f00 */
[----:B------:R0:W2:Y:S04]  /*b800*/  SHFL.IDX PT, R14, R4, 0x5, 0x181f ;  /* 0x00b81f00040e7f89 */ /* 0x0000a800000e0000 */
[----:B------:R0:W-:Y:S04]  /*b810*/  @P0 LDGSTS.E.BYPASS.LTC128B.128 [R21+0x1a400], desc[UR36][R2.64], !P4 ;  /* 0x1a40000002150fae */ /* 0x0001e8000e101d64 */
[----:B------:R0:W-:Y:S04]  /*b820*/  @P0 LDGSTS.E.BYPASS.LTC128B.128 [R21+0x1d400], desc[UR36][R2.64+0x80], !P3 ;  /* 0x1d40008002150fae */ /* 0x0001e8000d901d64 */
[----:B------:R0:W-:Y:S02]  /*b830*/  @P0 LDGSTS.E.BYPASS.LTC128B.128 [R21+0x20400], desc[UR36][R2.64+0x100], !P2 ;  /* 0x2040010002150fae */ /* 0x0001e4000d101d64 */
.L_x_2329:
        /* <DEDUP_REMOVED lines=12> */
.L_x_2265:
        /* <DEDUP_REMOVED lines=10> */
.L_x_2266:
        /* <DEDUP_REMOVED lines=23> */
.L_x_2268:
[----:B------:R-:W-:Y:S05]  /*bb10*/  BSYNC B6 ;  /* 0x0000000000067941 */ /* 0x000fea0003800000 */
.L_x_2267:
[----:B0-----:R-:W0:Y:S01]  /*bb20*/  S2R R2, SR_TID.X ;  /* 0x0000000000027919 */ /* 0x001e220000002100 */
[----:B------:R-:W-:Y:S01]  /*bb30*/  UISETP.NE.AND UP0, UPT, UR48, URZ, UPT ;  /* 0x0000003f3000728c */ /* 0x000fe2000bf05270 */
[----:B------:R-:W-:Y:S01]  /*bb40*/  MOV R0, UR44 ;  /* 0x0000002c00007c02 */ /* 0x000fe20008000f00 */
[----:B------:R-:W-:Y:S01]  /*bb50*/  ULDC.64 UR8, c[0x0][0x2d8] ;  /* 0x0000b60000087ab9 */ /* 0x000fe20000000a00 */
[----:B------:R-:W-:Y:S02]  /*bb60*/  R2UR UR6, R28 ;  /* 0x000000001c0672ca */ /* 0x000fe400000e0000 */
[----:B------:R-:W-:Y:S02]  /*bb70*/  R2UR UR7, R22 ;  /* 0x00000000160772ca */ /* 0x000fe400000e0000 */
[----:B------:R-:W-:Y:S02]  /*bb80*/  PLOP3.LUT P0, PT, PT, PT, UP0, 0x80, 0x0 ;  /* 0x000000000000781c */ /* 0x000fe40003f0f008 */
[----:B------:R-:W-:-:S02]  /*bb90*/  LOP3.LUT P3, RZ, R16, 0x400, RZ, 0xc0, !PT ;  /* 0x0000040010ff7812 */ /* 0x000fc4000786c0ff */
[----:B------:R-:W-:Y:S01]  /*bba0*/  @UP0 ULDC UR4, c[0x0][0x44c] ;  /* 0x0001130000040ab9 */ /* 0x000fe20000000800 */
[C---:B------:R-:W-:Y:S02]  /*bbb0*/  LOP3.LUT P4, RZ, R16.reuse, 0x200, RZ, 0xc0, !PT ;  /* 0x0000020010ff7812 */ /* 0x040fe4000788c0ff */
[----:B------:R-:W-:Y:S02]  /*bbc0*/  LOP3.LUT P5, RZ, R16, 0x100, RZ, 0xc0, !PT ;  /* 0x0000010010ff7812 */ /* 0x000fe400078ac0ff */
[----:B------:R-:W-:-:S04]  /*bbd0*/  UIMAD UR6, UR6, UR8, URZ ;  /* 0x00000008060672a4 */ /* 0x000fc8000f8e023f */
[----:B------:R-:W-:Y:S02]  /*bbe0*/  UIMAD UR7, UR7, UR9, UR6 ;  /* 0x00000009070772a4 */ /* 0x000fe4000f8e0206 */
[----:B------:R-:W-:Y:S01]  /*bbf0*/  USHF.R.S32.HI UR6, URZ, 0x1f, UR43 ;  /* 0x0000001f3f067899 */ /* 0x000fe2000801142b */
[----:B0-----:R-:W-:-:S05]  /*bc00*/  IMAD.SHL.U32 R2, R2, 0x10, RZ ;  /* 0x0000001002027824 */ /* 0x001fca00078e00ff */
[----:B------:R-:W-:-:S05]  /*bc10*/  LOP3.LUT R2, R36, 0x70, R2, 0xf8, !PT ;  /* 0x0000007024027812 */ /* 0x000fca00078ef802 */
[----:B------:R-:W-:-:S04]  /*bc20*/  IMAD R0, R0, 0x80, R2 ;  /* 0x0000008000007824 */ /* 0x000fc800078e0202 */
        /* <DEDUP_REMOVED lines=35> */
[----:B------:R-:W-:-:S03]  /*be60*/  MOV R3, UR44 ;  /* 0x0000002c00037c02 */ /* 0x000fc60008000f00 */
[----:B------:R-:W1:Y:S02]  /*be70*/  SHFL.IDX PT, R2, R5, RZ, 0x181f ;  /* 0x00181fff05027589 */ /* 0x000e6400000e0000 */
[----:B------:R-:W-:Y:S02]  /*be80*/  IMAD R4, R3, 0x80, R36 ;  /* 0x0000008003047824 */ /* 0x000fe400078e0224 */
[----:B------:R-:W-:Y:S02]  /*be90*/  SHFL.IDX PT, R6, R5, 0x1, 0x181f ;  /* 0x00381f0005067f89 */ /* 0x000fe400000e0000 */
[C---:B------:R-:W-:Y:S01]  /*bea0*/  VIADD R7, R4.reuse, 0x10 ;  /* 0x0000001004077836 */ /* 0x040fe20000000000 */
[----:B------:R-:W-:-:S13]  /*beb0*/  ISETP.GE.AND P0, PT, R4, UR39, PT ;  /* 0x0000002704007c0c */ /* 0x000fda000bf06270 */
        /* <DEDUP_REMOVED lines=11> */
[----:B------:R-:W-:Y:S02]  /*bf70*/  SHFL.IDX PT, R6, R5, 0x2, 0x181f ;  /* 0x00581f0005067f89 */ /* 0x000fe400000e0000 */
[----:B------:R-:W-:Y:S01]  /*bf80*/  @!P0 MOV R3, R7 ;  /* 0x0000000700038202 */ /* 0x000fe20000000f00 */
        /* <DEDUP_REMOVED lines=17> */
[----:B0-----:R-:W-:-:S04]  /*c0a0*/  @!P0 LEA R14, P1, R37, R14, 0x1 ;  /* 0x0000000e250e8211 */ /* 0x001fc800078208ff */
[----:B-1----:R-:W-:Y:S01]  /*c0b0*/  @!P0 MOV R2, R14 ;  /* 0x0000000e00028202 */ /* 0x002fe20000000f00 */
[----:B------:R-:W-:Y:S01]  /*c0c0*/  @!P0 IMAD.X R7, RZ, RZ, R6, P1 ;  /* 0x000000ffff078224 */ /* 0x000fe200008e0606 */
[----:B------:R-:W0:Y:S03]  /*c0d0*/  SHFL.IDX PT, R14, R0, 0x4, 0x181f ;  /* 0x00981f00000e7f89 */ /* 0x000e2600000e0000 */
[----:B------:R-:W-:Y:S01]  /*c0e0*/  @!P0 IMAD.MOV.U32 R3, RZ, RZ, R7 ;  /* 0x000000ffff038224 */ /* 0x000fe200078e0007 */
[----:B------:R-:W1:Y:S01]  /*c0f0*/  SHFL.IDX PT, R6, R5, 0x4, 0x181f ;  /* 0x00981f0005067f89 */ /* 0x000e6200000e0000 */
[----:B------:R-:W-:-:S03]  /*c100*/  VIADD R7, R4, 0x40 ;  /* 0x0000004004077836 */ /* 0x000fc60000000000 */
[----:B------:R-:W-:Y:S04]  /*c110*/  @!P0 LDGSTS.E.BYPASS.LTC128B.128 [R31+0xdc00], desc[UR36][R2.64], !P3 ;  /* 0x0dc00000021f8fae */ /* 0x000fe8000d901d64 */
[----:B------:R-:W-:Y:S04]  /*c120*/  @!P0 LDGSTS.E.BYPASS.LTC128B.128 [R31+0x11c00], desc[UR36][R2.64+0x80], !P4 ;  /* 0x11c00080021f8fae */ /* 0x000fe8000e101d64 */
[----:B------:R2:W-:Y:S01]  /*c130*/  @!P0 LDGSTS.E.BYPASS.LTC128B.128 [R31+0x15c00], desc[UR36][R2.64+0x100], !P5 ;  /* 0x15c00100021f8fae */ /* 0x0005e2000e901d64 */
[----:B------:R-:W-:-:S13]  /*c140*/  ISETP.GE.AND P0, PT, R7, UR39, PT ;  /* 0x0000002707007c0c */ /* 0x000fda000bf06270 */
[----:B0-----:R-:W-:-:S05]  /*c150*/  @!P0 LEA R14, P1, R37, R14, 0x1 ;  /* 0x0000000e250e8211 */ /* 0x001fca00078208ff */
[----:B-1----:R-:W-:Y:S02]  /*c160*/  @!P0 IMAD.X R7, RZ, RZ, R6, P1 ;  /* 0x000000ffff078224 */ /* 0x002fe400008e0606 */
[----:B--2---:R-:W-:Y:S01]  /*c170*/  @!P0 IMAD.MOV.U32 R2, RZ, RZ, R14 ;  /* 0x000000ffff028224 */ /* 0x004fe200078e000e */
        /* <DEDUP_REMOVED lines=9> */
[----:B------:R-:W-:Y:S01]  /*c210*/  @!P0 IADD3.X R7, RZ, R6, RZ, P1, !PT ;  /* 0x00000006ff078210 */ /* 0x000fe20000ffe4ff */
[----:B-1----:R-:W-:Y:S01]  /*c220*/  @!P0 IMAD.MOV.U32 R2, RZ, RZ, R14 ;  /* 0x000000ffff028224 */ /* 0x002fe200078e000e */
[----:B------:R-:W-:Y:S03]  /*c230*/  SHFL.IDX PT, R6, R5, 0x6, 0x181f ;  /* 0x00d81f0005067f89 */ /* 0x000fe600000e0000 */
[----:B------:R-:W-:Y:S01]  /*c240*/  @!P0 IMAD.MOV.U32 R3, RZ, RZ, R7 ;  /* 0x000000ffff038224 */ /* 0x000fe200078e0007 */
[----:B------:R-:W0:Y:S01]  /*c250*/  SHFL.IDX PT, R14, R0, 0x6, 0x181f ;  /* 0x00d81f00000e7f89 */ /* 0x000e2200000e0000 */
[----:B------:R-:W-:-:S03]  /*c260*/  VIADD R7, R4, 0x60 ;  /* 0x0000006004077836 */ /* 0x000fc60000000000 */
        /* <DEDUP_REMOVED lines=13> */
.L_x_2346:
[----:B------:R-:W-:-:S04]  /*c340*/  IADD3 R4, R4, 0x70, RZ ;  /* 0x0000007004047810 */ /* 0x000fc80007ffe0ff */
        /* <DEDUP_REMOVED lines=11> */
.L_x_2270:
        /* <DEDUP_REMOVED lines=18> */
.L_x_2347:
[----:B------:R-:W-:Y:S05]  /*c520*/  BSYNC B0 ;  /* 0x0000000000007941 */ /* 0x000fea0003800000 */
.L_x_2271:
[----:B------:R-:W-:-:S06]  /*c530*/  UISETP.GE.AND UP0, UPT, UR45, 0x2, UPT ;  /* 0x000000022d00788c */ /* 0x000fcc000bf06270 */
[----:B------:R-:W-:-:S13]  /*c540*/  PLOP3.LUT P0, PT, PT, PT, UP0, 0x40, 0x0 ;  /* 0x000000000000781c */ /* 0x000fda0003f0e808 */
[----:B------:R-:W-:Y:S05]  /*c550*/  @P0 BRA `(.L_x_2273) ;  /* 0x0000000c00cc0947 */ /* 0x000fea0003800000 */
[----:B------:R-:W-:Y:S01]  /*c560*/  UIADD3 UR4, UR45, -0x2, URZ ;  /* 0xfffffffe2d047890 */ /* 0x000fe2000fffe03f */
[----:B------:R-:W-:Y:S01]  /*c570*/  BSSY B0, `(.L_x_2273) ;  /* 0x00000f1000007945 */ /* 0x000fe20003800000 */
[----:B------:R-:W-:Y:S02]  /*c580*/  IMAD.MOV.U32 R20, RZ, RZ, R26 ;  /* 0x000000ffff147224 */ /* 0x000fe400078e001a */
[----:B------:R-:W-:Y:S02]  /*c590*/  IMAD.MOV.U32 R9, RZ, RZ, R23 ;  /* 0x000000ffff097224 */ /* 0x000fe400078e0017 */
[----:B------:R-:W-:Y:S01]  /*c5a0*/  IMAD.MOV.U32 R27, RZ, RZ, R24 ;  /* 0x000000ffff1b7224 */ /* 0x000fe200078e0018 */
[----:B------:R-:W-:-:S07]  /*c5b0*/  MOV R8, UR4 ;  /* 0x0000000400087c02 */ /* 0x000fce0008000f00 */
.L_x_2286:
[----:B------:R-:W1:Y:S01]  /*c5c0*/  LDC R3, c[0x0][0x430] ;  /* 0x00010c00ff037b82 */ /* 0x000e620000000800 */
[----:B0-----:R-:W0:Y:S01]  /*c5d0*/  S2R R0, SR_TID.X ;  /* 0x0000000000007919 */ /* 0x001e220000002100 */
[----:B------:R-:W-:Y:S01]  /*c5e0*/  IMAD R10, R8, 0x60, R32 ;  /* 0x00000060080a7824 */ /* 0x000fe200078e0220 */
[----:B------:R-:W-:Y:S01]  /*c5f0*/  LOP3.LUT P1, RZ, R16, 0x40, RZ, 0xc0, !PT ;  /* 0x0000004010ff7812 */ /* 0x000fe2000782c0ff */
[----:B------:R-:W-:Y:S01]  /*c600*/  VIADD R23, R9, 0x1 ;  /* 0x0000000109177836 */ /* 0x000fe20000000000 */
[----:B-1----:R-:W-:Y:S01]  /*c610*/  ISETP.NE.AND P0, PT, R3, 0x1, PT ;  /* 0x000000010300780c */ /* 0x002fe20003f05270 */
[----:B0-----:R-:W-:-:S12]  /*c620*/  IMAD.SHL.U32 R0, R0, 0x10, RZ ;  /* 0x0000001000007824 */ /* 0x001fd800078e00ff */
        /* <DEDUP_REMOVED lines=17> */
[----:B------:R-:W-:Y:S02]  /*c740*/  @!P2 LEA.HI.X R5, R2, R5, R0, 0x2, P0 ;  /* 0x000000050205a211 */ /* 0x000fe400000f1400 */
[----:B------:R-:W-:Y:S01]  /*c750*/  MOV R0, RZ ;  /* 0x000000ff00007202 */ /* 0x000fe20000000f00 */
[----:B------:R-:W-:Y:S01]  /*c760*/  IMAD.MOV R7, RZ, RZ, -R11 ;  /* 0x000000ffff077224 */ /* 0x000fe200078e0a0b */
[C---:B------:R-:W-:Y:S01]  /*c770*/  ISETP.NE.AND P0, PT, R23.reuse, 0x2, PT ;  /* 0x000000021700780c */ /* 0x040fe20003f05270 */
        /* <DEDUP_REMOVED lines=10> */
.L_x_2274:
[----:B------:R-:W-:Y:S01]  /*c820*/  IMAD R6, R23, 0x8, R17 ;  /* 0x0000000817067824 */ /* 0x000fe200078e0211 */
[----:B------:R-:W-:Y:S01]  /*c830*/  SHF.L.U32 R3, R26, 0x1f, RZ ;  /* 0x0000001f1a037819 */ /* 0x000fe200000006ff */
[----:B------:R-:W-:Y:S03]  /*c840*/  BSSY B1, `(.L_x_2275) ;  /* 0x0000003000017945 */ /* 0x000fe60003800000 */
[----:B------:R-:W0:Y:S02]  /*c850*/  SYNCS.PHASECHK.TRANS64.TRYWAIT P0, [R6+URZ+0x2a840], R3 ;  /* 0x02a84003060075a7 */ /* 0x000e24000800017f */
[----:B0-----:R-:W-:Y:S05]  /*c860*/  @!P0 BRA `(.L_x_2276) ;  /* 0x0000002c00948947 */ /* 0x001fea0003800000 */
.L_x_2348:
[----:B------:R-:W-:Y:S05]  /*c870*/  BSYNC B1 ;  /* 0x0000000000017941 */ /* 0x000fea0003800000 */
.L_x_2275:
        /* <DEDUP_REMOVED lines=27> */
[----:B------:R-:W-:Y:S01]  /*ca30*/  SHF.L.U32 R5, R37, 0x1, RZ ;  /* 0x0000000125057819 */ /* 0x000fe200000006ff */
[----:B------:R-:W-:Y:S02]  /*ca40*/  IMAD R8, R8, 0x2, R17 ;  /* 0x0000000208087824 */ /* 0x000fe400078e0211 */
        /* <DEDUP_REMOVED lines=36> */
.L_x_2362:
        /* <DEDUP_REMOVED lines=10> */
.L_x_2278:
        /* <DEDUP_REMOVED lines=10> */
.L_x_2279:
[----:B------:R1:W-:Y:S01]  /*cdd0*/  SYNCS.ARRIVE.TRANS64.A1T0 RZ, [R6+URZ+0x2a830], RZ ;  /* 0x02a830ff06ff79a7 */ /* 0x0003e2000810003f */
[----:B------:R-:W-:Y:S05]  /*cde0*/  @!P2 BRA `(.L_x_2280) ;  /* 0x000000000004a947 */ /* 0x000fea0003800000 */
[----:B------:R-:W-:Y:S01]  /*cdf0*/  BPT.TRAP 0x1 ;  /* 0x000000040000795c */ /* 0x000fe20000300000 */
.L_x_2280:
[----:B0-----:R-:W-:Y:S01]  /*ce00*/  SHF.L.U32 R3, R20, 0x1f, RZ ;  /* 0x0000001f14037819 */ /* 0x001fe200000006ff */
[----:B-1----:R-:W-:Y:S01]  /*ce10*/  IMAD R6, R9, 0x8, R17 ;  /* 0x0000000809067824 */ /* 0x002fe200078e0211 */
[----:B------:R-:W-:Y:S03]  /*ce20*/  BSSY B1, `(.L_x_2281) ;  /* 0x0000003000017945 */ /* 0x000fe60003800000 */
[----:B------:R-:W0:Y:S02]  /*ce30*/  SYNCS.PHASECHK.TRANS64.TRYWAIT P0, [R6+URZ+0x2a860], R3 ;  /* 0x02a86003060075a7 */ /* 0x000e24000800017f */
[----:B0-----:R-:W-:Y:S05]  /*ce40*/  @!P0 BRA `(.L_x_2282) ;  /* 0x0000002c00e88947 */ /* 0x001fea0003800000 */
.L_x_2363:
[----:B------:R-:W-:Y:S05]  /*ce50*/  BSYNC B1 ;  /* 0x0000000000017941 */ /* 0x000fea0003800000 */
.L_x_2281:
[----:B------:R-:W-:Y:S01]  /*ce60*/  IMAD.MOV.U32 R2, RZ, RZ, -0x60 ;  /* 0xffffffa0ff027424 */ /* 0x000fe200078e00ff */
[----:B------:R-:W-:Y:S01]  /*ce70*/  UMOV UR4, 0xffffffff ;  /* 0xffffffff00047882 */ /* 0x000fe20000000000 */
[C---:B------:R-:W-:Y:S01]  /*ce80*/  LOP3.LUT P2, RZ, R16.reuse, 0x2, RZ, 0xc0, !PT ;  /* 0x0000000210ff7812 */ /* 0x040fe2000784c0ff */
        /* <DEDUP_REMOVED lines=17> */
[----:B------:R-:W0:Y:S01]  /*cfa0*/  SHFL.IDX PT, R14, R18, 0x2, 0x181f ;  /* 0x00581f00120e7f89 */ /* 0x000e2200000e0000 */
[----:B-1----:R-:W-:Y:S02]  /*cfb0*/  IADD3.X R3, RZ, R3, RZ, P0, !PT ;  /* 0x00000003ff037210 */ /* 0x002fe400007fe4ff */
        /* <DEDUP_REMOVED lines=22> */
[----:B------:R-:W0:Y:S04]  /*d120*/  SHFL.IDX PT, R19, R19, 0x5, 0x181f ;  /* 0x00b81f0013137f89 */ /* 0x000e2800000e0000 */
[----:B------:R2:W3:Y:S01]  /*d130*/  SHFL.IDX PT, R14, R18, 0x5, 0x181f ;  /* 0x00b81f00120e7f89 */ /* 0x0004e200000e0000 */
[----:B-1----:R-:W-:Y:S01]  /*d140*/  IMAD.X R3, RZ, RZ, R3, P0 ;  /* 0x000000ffff037224 */ /* 0x002fe200000e0603 */
[----:B------:R-:W-:-:S13]  /*d150*/  ISETP.LT.OR P0, PT, R8, 0x41, P2 ;  /* 0x000000410800780c */ /* 0x000fda0001701670 */
[----:B------:R2:W-:Y:S01]  /*d160*/  LDGSTS.E.BYPASS.LTC128B.128 [R7+0x2400], desc[UR36][R2.64], !P0 ;  /* 0x0240000002077fae */ /* 0x0005e2000c101d64 */
[----:B------:R-:W-:-:S13]  /*d170*/  ISETP.LT.OR P0, PT, R8, 0x41, P1 ;  /* 0x000000410800780c */ /* 0x000fda0000f01670 */
[----:B0--3--:R2:W-:Y:S02]  /*d180*/  LDGSTS.E.BYPASS.LTC128B.128 [R7+0x5400], desc[UR36][R2.64+0x80], !P0 ;  /* 0x0540008002077fae */ /* 0x0095e4000c101d64 */
.L_x_2377:
[----:B0-2---:R-:W-:Y:S01]  /*d190*/  IADD3 R2, P0, R14, R5, RZ ;  /* 0x000000050e027210 */ /* 0x005fe20007f1e0ff */
        /* <DEDUP_REMOVED lines=18> */
[----:B------:R-:W-:-:S05]  /*d2c0*/  IMAD R25, R0, UR5, R25 ;  /* 0x0000000500197c24 */ /* 0x000fca000f8e0219 */
[----:B------:R-:W-:-:S07]  /*d2d0*/  IADD3 R25, R3, R25, RZ ;  /* 0x0000001903197210 */ /* 0x000fce0007ffe0ff */
.L_x_2284:
        /* <DEDUP_REMOVED lines=10> */
.L_x_2285:
        /* <DEDUP_REMOVED lines=13> */
[----:B------:R-:W-:Y:S02]  /*d450*/  LEA.HI.X R19, R2, UR5, R19, 0x1, P0 ;  /* 0x0000000502137c11 */ /* 0x000fe400080f0c13 */
[----:B------:R-:W-:-:S13]  /*d460*/  ISETP.GT.AND P0, PT, R24, RZ, PT ;  /* 0x000000ff1800720c */ /* 0x000fda0003f04270 */
[----:B-1----:R-:W-:Y:S05]  /*d470*/  @P0 BRA `(.L_x_2286) ;  /* 0xfffffff000500947 */ /* 0x002fea000383ffff */
[----:B------:R-:W-:Y:S05]  /*d480*/  BSYNC B0 ;  /* 0x0000000000007941 */ /* 0x000fea0003800000 */
.L_x_2273:
        /* <DEDUP_REMOVED lines=16> */
[----:B0-----:R-:W-:-:S07]  /*d590*/  IADD3 R34, R0, UR46, R7 ;  /* 0x0000002e00227c10 */ /* 0x001fce000fffe007 */
.L_x_2288:
[----:B------:R-:W-:Y:S05]  /*d5a0*/  BSYNC B0 ;  /* 0x0000000000007941 */ /* 0x000fea0003800000 */
.L_x_2287:
[----:B------:R-:W-:-:S13]  /*d5b0*/  LOP3.LUT P0, RZ, R16, 0x40, RZ, 0xc0, !PT ;  /* 0x0000004010ff7812 */ /* 0x000fda000780c0ff */
[----:B------:R-:W-:Y:S05]  /*d5c0*/  @!P0 BRA `(.L_x_2289) ;  /* 0x0000000000048947 */ /* 0x000fea0003800000 */
[----:B------:R-:W-:Y:S01]  /*d5d0*/  BPT.TRAP 0x1 ;  /* 0x000000040000795c */ /* 0x000fe20000300000 */
.L_x_2289:
[----:B------:R-:W-:Y:S01]  /*d5e0*/  IMAD R4, R23, 0x8, R17 ;  /* 0x0000000817047824 */ /* 0x000fe200078e0211 */
[----:B------:R-:W-:Y:S01]  /*d5f0*/  SHF.L.U32 R3, R26, 0x1f, RZ ;  /* 0x0000001f1a037819 */ /* 0x000fe200000006ff */
[----:B------:R-:W-:Y:S01]  /*d600*/  IMAD.MOV.U32 R5, RZ, RZ, -0x60 ;  /* 0xffffffa0ff057424 */ /* 0x000fe200078e00ff */
[----:B------:R-:W-:Y:S02]  /*d610*/  BSSY B0, `(.L_x_2290) ;  /* 0x0000004000007945 */ /* 0x000fe40003800000 */
[----:B------:R-:W0:Y:S01]  /*d620*/  SYNCS.PHASECHK.TRANS64.TRYWAIT P0, [R4+URZ+0x2a860], R3 ;  /* 0x02a86003040075a7 */ /* 0x000e22000800017f */
[----:B------:R-:W-:Y:S01]  /*d630*/  IMAD R5, R24, R5, UR38 ;  /* 0x0000002618057e24 */ /* 0x000fe2000f8e0205 */
[----:B0-----:R-:W-:Y:S06]  /*d640*/  @!P0 BRA `(.L_x_2291) ;  /* 0x0000002c00d08947 */ /* 0x001fec0003800000 */
.L_x_2378:
[----:B------:R-:W-:Y:S05]  /*d650*/  BSYNC B0 ;  /* 0x0000000000007941 */ /* 0x000fea0003800000 */
.L_x_2290:
[----:B------:R-:W-:Y:S01]  /*d660*/  UMOV UR4, 0xffffffff ;  /* 0xffffffff00047882 */ /* 0x000fe20000000000 */
[C---:B------:R-:W-:Y:S01]  /*d670*/  LOP3.LUT P3, RZ, R16.reuse, 0x2, RZ, 0xc0, !PT ;  /* 0x0000000210ff7812 */ /* 0x040fe2000786c0ff */
[----:B------:R-:W-:Y:S01]  /*d680*/  IMAD R8, R23, 0x3000, R30 ;  /* 0x0000300017087824 */ /* 0x000fe200078e021e */
[----:B------:R-:W-:Y:S01]  /*d690*/  LOP3.LUT P1, RZ, R16, 0x1, RZ, 0xc0, !PT ;  /* 0x0000000110ff7812 */ /* 0x000fe2000782c0ff */
[----:B------:R-:W-:Y:S01]  /*d6a0*/  IMAD.IADD R5, R5, 0x1, -R36 ;  /* 0x0000000105057824 */ /* 0x000fe200078e0a24 */
[----:B------:R-:W-:Y:S11]  /*d6b0*/  BRA.DIV UR4, `(.L_x_2292) ;  /* 0x0000002e04c87947 */ /* 0x000ff6000b800000 */
[----:B------:R-:W1:Y:S01]  /*d6c0*/  SHFL.IDX PT, R14, R18, RZ, 0x181f ;  /* 0x00181fff120e7589 */ /* 0x000e6200000e0000 */
[----:B------:R-:W-:-:S03]  /*d6d0*/  IMAD.SHL.U32 R6, R37, 0x2, RZ ;  /* 0x0000000225067824 */ /* 0x000fc600078e00ff */
[----:B------:R-:W0:Y:S04]  /*d6e0*/  SHFL.IDX PT, R0, R19, RZ, 0x181f ;  /* 0x00181fff13007589 */ /* 0x000e2800000e0000 */
[----:B------:R-:W-:Y:S01]  /*d6f0*/  SHFL.IDX PT, R7, R19, 0x1, 0x181f ;  /* 0x00381f0013077f89 */ /* 0x000fe200000e0000 */
[----:B-1----:R-:W-:-:S03]  /*d700*/  IADD3 R2, P0, R14, R6, RZ ;  /* 0x000000060e027210 */ /* 0x002fc60007f1e0ff */
[----:B------:R-:W1:Y:S02]  /*d710*/  SHFL.IDX PT, R14, R18, 0x1, 0x181f ;  /* 0x00381f00120e7f89 */ /* 0x000e6400000e0000 */
[----:B0-----:R-:W-:Y:S01]  /*d720*/  IMAD.X R3, RZ, RZ, R0, P0 ;  /* 0x000000ffff037224 */ /* 0x001fe200000e0600 */
[----:B------:R-:W-:Y:S02]  /*d730*/  ISETP.LT.OR P0, PT, R5, 0x1, P3 ;  /* 0x000000010500780c */ /* 0x000fe40001f01670 */
[----:B------:R-:W-:-:S11]  /*d740*/  LEA R0, R8, R17, 0x1 ;  /* 0x0000001108007211 */ /* 0x000fd600078e08ff */
[----:B------:R-:W-:Y:S01]  /*d750*/  LDGSTS.E.BYPASS.LTC128B.128 [R0+0x400], desc[UR36][R2.64], !P0 ;  /* 0x0040000002007fae */ /* 0x000fe2000c101d64 */
[----:B------:R-:W-:-:S13]  /*d760*/  ISETP.LT.OR P0, PT, R5, 0x1, P1 ;  /* 0x000000010500780c */ /* 0x000fda0000f01670 */
[----:B------:R1:W-:Y:S02]  /*d770*/  LDGSTS.E.BYPASS.LTC128B.128 [R0+0x3400], desc[UR36][R2.64+0x80], !P0 ;  /* 0x0340008002007fae */ /* 0x0003e4000c101d64 */
[----:B-1----:R-:W-:Y:S02]  /*d780*/  IADD3 R2, P0, R14, R6, RZ ;  /* 0x000000060e027210 */ /* 0x002fe40007f1e0ff */
[----:B------:R-:W0:Y:S03]  /*d790*/  SHFL.IDX PT, R14, R18, 0x2, 0x181f ;  /* 0x00581f00120e7f89 */ /* 0x000e2600000e0000 */
[----:B------:R-:W-:Y:S01]  /*d7a0*/  IMAD.X R3, RZ, RZ, R7, P0 ;  /* 0x000000ffff037224 */ /* 0x000fe200000e0607 */
[----:B------:R-:W-:Y:S01]  /*d7b0*/  ISETP.LT.OR P0, PT, R5, 0x11, P3 ;  /* 0x000000110500780c */ /* 0x000fe20001f01670 */
[----:B------:R-:W1:-:S12]  /*d7c0*/  SHFL.IDX PT, R7, R19, 0x2, 0x181f ;  /* 0x00581f0013077f89 */ /* 0x000e5800000e0000 */
[----:B------:R-:W-:Y:S01]  /*d7d0*/  LDGSTS.E.BYPASS.LTC128B.128 [R0+0xc00], desc[UR36][R2.64], !P0 ;  /* 0x00c0000002007fae */ /* 0x000fe2000c101d64 */
[----:B------:R-:W-:-:S13]  /*d7e0*/  ISETP.LT.OR P0, PT, R5, 0x11, P1 ;  /* 0x000000110500780c */ /* 0x000fda0000f01670 */
[----:B------:R0:W-:Y:S02]  /*d7f0*/  LDGSTS.E.BYPASS.LTC128B.128 [R0+0x3c00], desc[UR36][R2.64+0x80], !P0 ;  /* 0x03c0008002007fae */ /* 0x0001e4000c101d64 */
[----:B0-----:R-:W-:Y:S02]  /*d800*/  IADD3 R2, P0, R14, R6, RZ ;  /* 0x000000060e027210 */ /* 0x001fe40007f1e0ff */
[----:B------:R-:W0:Y:S03]  /*d810*/  SHFL.IDX PT, R14, R18, 0x3, 0x181f ;  /* 0x00781f00120e7f89 */ /* 0x000e2600000e0000 */
[----:B-1----:R-:W-:Y:S01]  /*d820*/  IMAD.X R3, RZ, RZ, R7, P0 ;  /* 0x000000ffff037224 */ /* 0x002fe200000e0607 */
        /* <DEDUP_REMOVED lines=14> */
[----:B------:R0:W2:Y:S03]  /*d910*/  SHFL.IDX PT, R14, R18, 0x5, 0x181f ;  /* 0x00b81f00120e7f89 */ /* 0x0000a600000e0000 */
[----:B-1----:R-:W-:Y:S01]  /*d920*/  IMAD.X R3, RZ, RZ, R7, P0 ;  /* 0x000000ffff037224 */ /* 0x002fe200000e0607 */
[----:B------:R-:W-:Y:S01]  /*d930*/  ISETP.LT.OR P0, PT, R5, 0x41, P3 ;  /* 0x000000410500780c */ /* 0x000fe20001f01670 */
[----:B------:R0:W1:-:S12]  /*d940*/  SHFL.IDX PT, R7, R19, 0x5, 0x181f ;  /* 0x00b81f0013077f89 */ /* 0x00005800000e0000 */
[----:B------:R0:W-:Y:S01]  /*d950*/  LDGSTS.E.BYPASS.LTC128B.128 [R0+0x2400], desc[UR36][R2.64], !P0 ;  /* 0x0240000002007fae */ /* 0x0001e2000c101d64 */
[----:B------:R-:W-:-:S13]  /*d960*/  ISETP.LT.OR P0, PT, R5, 0x41, P1 ;  /* 0x000000410500780c */ /* 0x000fda0000f01670 */
[----:B-12---:R0:W-:Y:S02]  /*d970*/  LDGSTS.E.BYPASS.LTC128B.128 [R0+0x5400], desc[UR36][R2.64+0x80], !P0 ;  /* 0x0540008002007fae */ /* 0x0061e4000c101d64 */
.L_x_2392:
        /* <DEDUP_REMOVED lines=11> */
.L_x_2293:
        /* <DEDUP_REMOVED lines=10> */
.L_x_2294:
[----:B------:R1:W-:Y:S01]  /*dad0*/  SYNCS.ARRIVE.TRANS64.A1T0 RZ, [R4+URZ+0x2a850], RZ ;  /* 0x02a850ff04ff79a7 */ /* 0x0003e2000810003f */
[----:B------:R-:W-:-:S04]  /*dae0*/  IADD3 R23, R23, 0x1, RZ ;  /* 0x0000000117177810 */ /* 0x000fc80007ffe0ff */
[----:B------:R-:W-:-:S04]  /*daf0*/  ISETP.NE.AND P0, PT, R23, 0x2, PT ;  /* 0x000000021700780c */ /* 0x000fc80003f05270 */
[----:B0-----:R-:W-:Y:S02]  /*db00*/  SEL R3, RZ, 0x1, P0 ;  /* 0x00000001ff037807 */ /* 0x001fe40000000000 */
[----:B------:R-:W-:Y:S02]  /*db10*/  SEL R23, R23, RZ, P0 ;  /* 0x000000ff17177207 */ /* 0x000fe40000000000 */
[----:B-1----:R-:W-:-:S07]  /*db20*/  LOP3.LUT R26, R26, R3, RZ, 0x3c, !PT ;  /* 0x000000031a1a7212 */ /* 0x002fce00078e3cff */
.L_x_2254:
[----:B------:R-:W-:Y:S05]  /*db30*/  BSYNC B7 ;  /* 0x0000000000077941 */ /* 0x000fea0003800000 */
.L_x_2252:
        /* <DEDUP_REMOVED lines=11> */
.L_x_2295:
[----:B------:R-:W-:-:S03]  /*dbf0*/  UMOV UR4, 0xffffffff ;  /* 0xffffffff00047882 */ /* 0x000fc60000000000 */
[----:B------:R-:W-:Y:S05]  /*dc00*/  BRA.DIV UR4, `(.L_x_2297) ;  /* 0x00000032047c7947 */ /* 0x000fea000b800000 */
[----:B------:R0:W1:Y:S02]  /*dc10*/  SHFL.IDX PT, R14, R34, RZ, 0x1f ;  /* 0x00001fff220e7589 */ /* 0x00006400000e0000 */
.L_x_2395:
        /* <DEDUP_REMOVED lines=8> */
.L_x_2296:
[----:B------:R-:W-:Y:S02]  /*dca0*/  ULDC UR4, c[0x0][0xc38] ;  /* 0x00030e0000047ab9 */ /* 0x000fe40000000800 */
[----:B-1----:R-:W-:-:S13]  /*dcb0*/  ISETP.GE.AND P0, PT, R34, UR4, PT ;  /* 0x0000000422007c0c */ /* 0x002fda000bf06270 */
[----:B------:R-:W-:Y:S05]  /*dcc0*/  @!P0 BRA `(.L_x_2298) ;  /* 0xffffffc400f88947 */ /* 0x000fea000383ffff */
.L_x_2249:
        /* <DEDUP_REMOVED lines=12> */
.L_x_2396:
[----:B------:R-:W-:Y:S05]  /*dd90*/  BSYNC B0 ;  /* 0x0000000000007941 */ /* 0x000fea0003800000 */
.L_x_2299:
[----:B------:R-:W-:-:S03]  /*dda0*/  UMOV UR4, 0xffffffff ;  /* 0xffffffff00047882 */ /* 0x000fc60000000000 */
[----:B------:R-:W-:Y:S05]  /*ddb0*/  BRA.DIV UR4, `(.L_x_2301) ;  /* 0x00000032044c7947 */ /* 0x000fea000b800000 */
[----:B-1----:R-:W1:Y:S02]  /*ddc0*/  S2R R0, SR_TID.X ;  /* 0x0000000000007919 */ /* 0x002e640000002100 */
[----:B-1----:R-:W-:-:S04]  /*ddd0*/  SHF.R.U32.HI R0, RZ, 0x5, R0 ;  /* 0x00000005ff007819 */ /* 0x002fc80000011600 */
[----:B------:R-:W-:-:S05]  /*dde0*/  LOP3.LUT R0, R0, 0x3, RZ, 0xc0, !PT ;  /* 0x0000000300007812 */ /* 0x000fca00078ec0ff */
[----:B------:R1:W2:Y:S02]  /*ddf0*/  SHFL.IDX PT, R14, R0, RZ, 0x1f ;  /* 0x00001fff000e7589 */ /* 0x0002a400000e0000 */
.L_x_2399:
[----:B--2---:R-:W-:Y:S01]  /*de00*/  ISETP.NE.AND P0, PT, R14, RZ, PT ;  /* 0x000000ff0e00720c */ /* 0x004fe20003f05270 */
[----:B------:R-:W-:-:S12]  /*de10*/  BSSY B0, `(.L_x_2302) ;  /* 0x0000026000007945 */ /* 0x000fd80003800000 */
[----:B------:R-:W-:Y:S05]  /*de20*/  @P0 BRA `(.L_x_2303) ;  /* 0x0000000000900947 */ /* 0x000fea0003800000 */
[----:B------:R-:W-:-:S03]  /*de30*/  UMOV UR4, 0xffffffff ;  /* 0xffffffff00047882 */ /* 0x000fc60000000000 */
[----:B------:R-:W-:Y:S05]  /*de40*/  BRA.DIV UR4, `(.L_x_2304) ;  /* 0x00000032045c7947 */ /* 0x000fea000b800000 */
[----:B------:R-:W-:-:S13]  /*de50*/  ELECT P6, URZ, PT ;  /* 0x00000000003f782f */ /* 0x000fda00038c0000 */
.L_x_2402:
        /* <DEDUP_REMOVED lines=8> */
.L_x_2305:
[C---:B------:R-:W-:Y:S01]  /*dee0*/  LEA R5, R23.reuse, R4, 0x3 ;  /* 0x0000000417057211 */ /* 0x040fe200078e18ff */
[----:B------:R-:W-:Y:S01]  /*def0*/  VIADD R23, R23, 0x1 ;  /* 0x0000000117177836 */ /* 0x000fe20000000000 */
[----:B------:R-:W-:-:S04]  /*df00*/  SHF.L.U32 R0, R26, 0x1f, RZ ;  /* 0x0000001f1a007819 */ /* 0x000fc800000006ff */
[----:B------:R-:W1:Y:S01]  /*df10*/  SYNCS.PHASECHK.TRANS64.TRYWAIT P1, [R5+URZ+0x2a840], R0 ;  /* 0x02a84000050075a7 */ /* 0x000e62000802017f */
[----:B------:R-:W-:-:S04]  /*df20*/  ISETP.NE.AND P2, PT, R23, 0x2, PT ;  /* 0x000000021700780c */ /* 0x000fc80003f45270 */
[----:B------:R-:W-:Y:S01]  /*df30*/  SEL R3, RZ, 0x1, P2 ;  /* 0x00000001ff037807 */ /* 0x000fe20001000000 */
[----:B-1----:R-:W-:Y:S08]  /*df40*/  @!P1 BRA `(.L_x_2306) ;  /* 0x00000030003c9947 */ /* 0x002ff00003800000 */
.L_x_2403:
[----:B------:R-:W-:Y:S02]  /*df50*/  SEL R23, R23, RZ, P2 ;  /* 0x000000ff17177207 */ /* 0x000fe40001000000 */
[----:B------:R-:W-:Y:S01]  /*df60*/  LOP3.LUT R2, R26, R3, RZ, 0x3c, !PT ;  /* 0x000000031a027212 */ /* 0x000fe200078e3cff */
[----:B------:R-:W-:Y:S06]  /*df70*/  @!P0 BRA `(.L_x_2307) ;  /* 0x0000000000048947 */ /* 0x000fec0003800000 */
[----:B------:R-:W-:Y:S01]  /*df80*/  BPT.TRAP 0x1 ;  /* 0x000000040000795c */ /* 0x000fe20000300000 */
.L_x_2307:
[----:B------:R-:W-:Y:S01]  /*df90*/  IMAD R23, R23, 0x8, R4 ;  /* 0x0000000817177824 */ /* 0x000fe200078e0204 */
[----:B------:R-:W-:-:S04]  /*dfa0*/  SHF.L.U32 R2, R2, 0x1f, RZ ;  /* 0x0000001f02027819 */ /* 0x000fc800000006ff */
[----:B------:R-:W2:Y:S02]  /*dfb0*/  SYNCS.PHASECHK.TRANS64.TRYWAIT P1, [R23+URZ+0x2a840], R2 ;  /* 0x02a84002170075a7 */ /* 0x000ea4000802017f */
[----:B--2---:R-:W-:Y:S05]  /*dfc0*/  @!P1 BRA `(.L_x_2308) ;  /* 0x0000003000309947 */ /* 0x004fea0003800000 */
.L_x_2404:
[----:B------:R-:W-:Y:S05]  /*dfd0*/  @!P0 BRA `(.L_x_2309) ;  /* 0x0000000000048947 */ /* 0x000fea0003800000 */
[----:B------:R-:W-:Y:S01]  /*dfe0*/  BPT.TRAP 0x1 ;  /* 0x000000040000795c */ /* 0x000fe20000300000 */
.L_x_2309:
[----:B------:R-:W3:Y:S02]  /*dff0*/  SYNCS.PHASECHK.TRANS64.TRYWAIT P1, [R5+URZ+0x2a860], R0 ;  /* 0x02a86000050075a7 */ /* 0x000ee4000802017f */
[----:B---3--:R-:W-:Y:S05]  /*e000*/  @!P1 BRA `(.L_x_2310) ;  /* 0x0000003000349947 */ /* 0x008fea0003800000 */
.L_x_2405:
[----:B------:R-:W-:Y:S05]  /*e010*/  @!P0 BRA `(.L_x_2311) ;  /* 0x0000000000048947 */ /* 0x000fea0003800000 */
[----:B------:R-:W-:Y:S01]  /*e020*/  BPT.TRAP 0x1 ;  /* 0x000000040000795c */ /* 0x000fe20000300000 */
.L_x_2311:
[----:B----4-:R4:W0:Y:S02]  /*e030*/  SYNCS.PHASECHK.TRANS64.TRYWAIT P0, [R23+URZ+0x2a860], R2 ;  /* 0x02a86002170075a7 */ /* 0x010824000800017f */
[----:B0-----:R-:W-:Y:S05]  /*e040*/  @!P0 NANOSLEEP.SYNCS 0x989680 ;  /* 0x009896800000895d */ /* 0x001fea0003900000 */
[----:B------:R-:W0:Y:S02]  /*e050*/  @!P0 SYNCS.PHASECHK.TRANS64 P0, [R23+URZ+0x2a860], R2 ;  /* 0x02a86002170085a7 */ /* 0x000e24000800007f */
[----:B0-----:R-:W-:Y:S05]  /*e060*/  @!P0 BRA `(.L_x_2311) ;  /* 0xfffffffc00f08947 */ /* 0x001fea000383ffff */
.L_x_2303:
[----:B------:R-:W-:Y:S05]  /*e070*/  BSYNC B0 ;  /* 0x0000000000007941 */ /* 0x000fea0003800000 */
.L_x_2302:
[----:B------:R-:W-:Y:S05]  /*e080*/  EXIT ;  /* 0x000000000000794d */ /* 0x000fea0003800000 */
.L_x_2196:
[----:B0-----:R-:W-:-:S04]  /*e090*/  IMAD.U32 R3, RZ, RZ, UR39 ;  /* 0x00000027ff037e24 */ /* 0x001fc8000f8e00ff */
[----:B------:R0:W1:Y:S03]  /*e0a0*/  SYNCS.PHASECHK.TRANS64.TRYWAIT P1, [R3+URZ+0x2a800], R0 ;  /* 0x02a80000030075a7 */ /* 0x000066000802017f */
[----:B-1----:R-:W-:Y:S05]  /*e0b0*/  @!P1 NANOSLEEP.SYNCS 0x989680 ;  /* 0x009896800000995d */ /* 0x002fea0003900000 */
[----:B------:R-:W1:Y:S02]  /*e0c0*/  @!P1 SYNCS.PHASECHK.TRANS64 P1, [R3+URZ+0x2a800], R0 ;  /* 0x02a80000030095a7 */ /* 0x000e64000802007f */
[----:B-1----:R-:W-:Y:S05]  /*e0d0*/  @!P1 BRA `(.L_x_2196) ;  /* 0xfffffffc00ec9947 */ /* 0x002fea000383ffff */
[----:B------:R-:W-:Y:S05]  /*e0e0*/  BRA `(.L_x_2312) ;  /* 0xffffff34005c7947 */ /* 0x000fea000383ffff */
.L_x_2200:
[----:B-1----:R1:W2:Y:S02]  /*e0f0*/  SYNCS.PHASECHK.TRANS64.TRYWAIT P1, [R0+URZ+0x2a830], R3 ;  /* 0x02a83003000075a7 */ /* 0x0022a4000802017f */
[----:B--2---:R-:W-:Y:S05]  /*e100*/  @!P1 NANOSLEEP.SYNCS 0x989680 ;  /* 0x009896800000995d */ /* 0x004fea0003900000 */
[----:B------:R-:W2:Y:S02]  /*e110*/  @!P1 SYNCS.PHASECHK.TRANS64 P1, [R0+URZ+0x2a830], R3 ;  /* 0x02a83003000095a7 */ /* 0x000ea4000802007f */
[----:B--2---:R-:W-:Y:S05]  /*e120*/  @!P1 BRA `(.L_x_2200) ;  /* 0xfffffffc00f09947 */ /* 0x004fea000383ffff */
[----:B------:R-:W-:Y:S05]  /*e130*/  BRA `(.L_x_2199) ;  /* 0xffffff3400787947 */ /* 0x000fea000383ffff */
.L_x_2206:
[----:B-1----:R-:W-:-:S04]  /*e140*/  IMAD.U32 R3, RZ, RZ, UR6 ;  /* 0x00000006ff037e24 */ /* 0x002fc8000f8e00ff */
[----:B------:R1:W2:Y:S03]  /*e150*/  SYNCS.PHASECHK.TRANS64.TRYWAIT P1, [R3+URZ+0x2a830], R2 ;  /* 0x02a83002030075a7 */ /* 0x0002a6000802017f */
[----:B--2---:R-:W-:Y:S05]  /*e160*/  @!P1 NANOSLEEP.SYNCS 0x989680 ;  /* 0x009896800000995d */ /* 0x004fea0003900000 */
[----:B------:R-:W2:Y:S02]  /*e170*/  @!P1 SYNCS.PHASECHK.TRANS64 P1, [R3+URZ+0x2a830], R2 ;  /* 0x02a83002030095a7 */ /* 0x000ea4000802007f */
[----:B--2---:R-:W-:Y:S05]  /*e180*/  @!P1 BRA `(.L_x_2206) ;  /* 0xfffffffc00ec9947 */ /* 0x004fea000383ffff */
[----:B------:R-:W-:Y:S05]  /*e190*/  BRA `(.L_x_2205) ;  /* 0xffffff5400787947 */ /* 0x000fea000383ffff */
.L_x_2210:
[----:B-1----:R-:W-:-:S04]  /*e1a0*/  IMAD.U32 R3, RZ, RZ, UR5 ;  /* 0x00000005ff037e24 */ /* 0x002fc8000f8e00ff */
[----:B------:R1:W3:Y:S03]  /*e1b0*/  SYNCS.PHASECHK.TRANS64.TRYWAIT P1, [R3+URZ+0x2a850], R0 ;  /* 0x02a85000030075a7 */ /* 0x0002e6000802017f */
[----:B---3--:R-:W-:Y:S05]  /*e1c0*/  @!P1 NANOSLEEP.SYNCS 0x989680 ;  /* 0x009896800000995d */ /* 0x008fea0003900000 */
[----:B------:R-:W3:Y:S02]  /*e1d0*/  @!P1 SYNCS.PHASECHK.TRANS64 P1, [R3+URZ+0x2a850], R0 ;  /* 0x02a85000030095a7 */ /* 0x000ee4000802007f */
[----:B---3--:R-:W-:Y:S05]  /*e1e0*/  @!P1 BRA `(.L_x_2210) ;  /* 0xfffffffc00ec9947 */ /* 0x008fea000383ffff */
[----:B------:R-:W-:Y:S05]  /*e1f0*/  BRA `(.L_x_2209) ;  /* 0xffffff5c00907947 */ /* 0x000fea000383ffff */
.L_x_2218:
[----:B-1----:R-:W-:-:S04]  /*e200*/  MOV R3, UR5 ;  /* 0x0000000500037c02 */ /* 0x002fc80008000f00 */
[----:B------:R1:W2:Y:S03]  /*e210*/  SYNCS.PHASECHK.TRANS64.TRYWAIT P1, [R3+URZ+0x2a830], R2 ;  /* 0x02a83002030075a7 */ /* 0x0002a6000802017f */
[----:B--2---:R-:W-:Y:S05]  /*e220*/  @!P1 NANOSLEEP.SYNCS 0x989680 ;  /* 0x009896800000995d */ /* 0x004fea0003900000 */
[----:B------:R-:W2:Y:S02]  /*e230*/  @!P1 SYNCS.PHASECHK.TRANS64 P1, [R3+URZ+0x2a830], R2 ;  /* 0x02a83002030095a7 */ /* 0x000ea4000802007f */
[----:B--2---:R-:W-:Y:S05]  /*e240*/  @!P1 BRA `(.L_x_2218) ;  /* 0xfffffffc00ec9947 */ /* 0x004fea000383ffff */
[----:B------:R-:W-:Y:S05]  /*e250*/  BRA `(.L_x_2217) ;  /* 0xffffff78002c7947 */ /* 0x000fea000383ffff */
.L_x_2222:
[----:B-1----:R-:W-:-:S04]  /*e260*/  IMAD.U32 R3, RZ, RZ, UR5 ;  /* 0x00000005ff037e24 */ /* 0x002fc8000f8e00ff */
[----:B------:R1:W3:Y:S03]  /*e270*/  SYNCS.PHASECHK.TRANS64.TRYWAIT P1, [R3+URZ+0x2a850], R0 ;  /* 0x02a85000030075a7 */ /* 0x0002e6000802017f */
[----:B---3--:R-:W-:Y:S05]  /*e280*/  @!P1 NANOSLEEP.SYNCS 0x989680 ;  /* 0x009896800000995d */ /* 0x008fea0003900000 */
[----:B------:R-:W3:Y:S02]  /*e290*/  @!P1 SYNCS.PHASECHK.TRANS64 P1, [R3+URZ+0x2a850], R0 ;  /* 0x02a85000030095a7 */ /* 0x000ee4000802007f */
[----:B---3--:R-:W-:Y:S05]  /*e2a0*/  @!P1 BRA `(.L_x_2222) ;  /* 0xfffffffc00ec9947 */ /* 0x008fea000383ffff */
[----:B------:R-:W-:Y:S05]  /*e2b0*/  BRA `(.L_x_2221) ;  /* 0xffffff8000447947 */ /* 0x000fea000383ffff */
.L_x_2229:
[----:B-1----:R-:W-:-:S04]  /*e2c0*/  IMAD.U32 R7, RZ, RZ, UR5 ;  /* 0x00000005ff077e24 */ /* 0x002fc8000f8e00ff */
[----:B------:R1:W2:Y:S03]  /*e2d0*/  SYNCS.PHASECHK.TRANS64.TRYWAIT P1, [R7+URZ+0x2a850], R0 ;  /* 0x02a85000070075a7 */ /* 0x0002a6000802017f */
[----:B--2---:R-:W-:Y:S05]  /*e2e0*/  @!P1 NANOSLEEP.SYNCS 0x989680 ;  /* 0x009896800000995d */ /* 0x004fea0003900000 */
[----:B------:R-:W2:Y:S02]  /*e2f0*/  @!P1 SYNCS.PHASECHK.TRANS64 P1, [R7+URZ+0x2a850], R0 ;  /* 0x02a85000070095a7 */ /* 0x000ea4000802007f */
[----:B--2---:R-:W-:Y:S05]  /*e300*/  @!P1 BRA `(.L_x_2229) ;  /* 0xfffffffc00ec9947 */ /* 0x004fea000383ffff */
[----:B------:R-:W-:Y:S05]  /*e310*/  BRA `(.L_x_2228) ;  /* 0xffffff9400f07947 */ /* 0x000fea000383ffff */
.L_x_2260:
[----:B------:R-:W2:Y:S01]  /*e320*/  S2R R18, SR_TID.X ;  /* 0x0000000000127919 */ /* 0x000ea20000002100 */
[----:B------:R-:W-:Y:S01]  /*e330*/  IMAD.MOV.U32 R12, RZ, RZ, RZ ;  /* 0x000000ffff0c7224 */ /* 0x000fe200078e00ff */
[----:B------:R-:W-:Y:S01]  /*e340*/  MOV R15, 0xffffffff ;  /* 0xffffffff000f7802 */ /* 0x000fe20000000f00 */
[----:B------:R-:W-:Y:S01]  /*e350*/  IMAD.MOV.U32 R11, RZ, RZ, 0x1f ;  /* 0x0000001fff0b7424 */ /* 0x000fe200078e00ff */
[----:B--2---:R-:W-:-:S04]  /*e360*/  SHF.R.U32.HI R18, RZ, 0x5, R18 ;  /* 0x00000005ff127819 */ /* 0x004fc80000011612 */
[----:B------:R-:W-:-:S05]  /*e370*/  LOP3.LUT R18, R18, 0x3, RZ, 0xc0, !PT ;  /* 0x0000000312127812 */ /* 0x000fca00078ec0ff */
[----:B------:R-:W-:-:S07]  /*e380*/  IMAD.MOV.U32 R13, RZ, RZ, R18 ;  /* 0x000000ffff0d7224 */ /* 0x000fce00078e0012 */
[----:B01---5:R-:W-:Y:S05]  /*e390*/  WARPSYNC.COLLECTIVE R15, `(.L_x_2313) ;  /* 0x000000000f087348 */ /* 0x023fea0003c00000 */
[----:B------:R2:W3:Y:S02]  /*e3a0*/  SHFL.IDX P6, R14, R13, R12, R11 ;  /* 0x0000000c0d0e7389 */ /* 0x0004e400000c000b */
[----:B0123-5:R-:W-:Y:S01]  /*e3b0*/  ENDCOLLECTIVE ;  /* 0x000000000000791b */ /* 0x02ffe20003800000 */
.L_x_2313:
[----:B------:R-:W-:Y:S05]  /*e3c0*/  BRA `(.L_x_2314) ;  /* 0xffffffc800b47947 */ /* 0x000fea000383ffff */
.L_x_2263:
[----:B0-----:R0:W1:Y:S02]  /*e3d0*/  SYNCS.PHASECHK.TRANS64.TRYWAIT P0, [R0+URZ+0x2a840], R3 ;  /* 0x02a84003000075a7 */ /* 0x001064000800017f */
[----:B-1----:R-:W-:Y:S05]  /*e3e0*/  @!P0 NANOSLEEP.SYNCS 0x989680 ;  /* 0x009896800000895d */ /* 0x002fea0003900000 */
[----:B------:R-:W1:Y:S02]  /*e3f0*/  @!P0 SYNCS.PHASECHK.TRANS64 P0, [R0+URZ+0x2a840], R3 ;  /* 0x02a84003000085a7 */ /* 0x000e64000800007f */
[----:B-1----:R-:W-:Y:S05]  /*e400*/  @!P0 BRA `(.L_x_2263) ;  /* 0xfffffffc00f08947 */ /* 0x002fea000383ffff */
[----:B------:R-:W-:Y:S05]  /*e410*/  BRA `(.L_x_2315) ;  /* 0xffffffcc00b87947 */ /* 0x000fea000383ffff */
.L_x_2264:
        /* <DEDUP_REMOVED lines=8> */
.L_x_2317:
[----:B------:R-:W-:Y:S05]  /*e4a0*/  BSYNC B0 ;  /* 0x0000000000007941 */ /* 0x000fea0003800000 */
.L_x_2316:
[----:B------:R-:W-:Y:S01]  /*e4b0*/  MOV R13, R4 ;  /* 0x00000004000d7202 */ /* 0x000fe20000000f00 */
        /* <DEDUP_REMOVED lines=8> */
.L_x_2318:
[----:B------:R-:W-:Y:S02]  /*e540*/  IMAD.MOV.U32 R13, RZ, RZ, R6 ;  /* 0x000000ffff0d7224 */ /* 0x000fe400078e0006 */
[----:B------:R-:W-:Y:S01]  /*e550*/  IMAD.MOV.U32 R12, RZ, RZ, 0x1 ;  /* 0x00000001ff0c7424 */ /* 0x000fe200078e00ff */
[----:B------:R-:W-:-:S05]  /*e560*/  @P0 LEA R14, P1, R37, R14, 0x1 ;  /* 0x0000000e250e0211 */ /* 0x000fca00078208ff */
[----:B------:R-:W-:Y:S01]  /*e570*/  @P0 IMAD.X R3, RZ, RZ, R2, P1 ;  /* 0x000000ffff030224 */ /* 0x000fe200008e0602 */
[----:B------:R-:W-:-:S07]  /*e580*/  @P0 MOV R2, R14 ;  /* 0x0000000e00020202 */ /* 0x000fce0000000f00 */
[----:B------:R-:W-:Y:S05]  /*e590*/  WARPSYNC.COLLECTIVE R15, `(.L_x_2319) ;  /* 0x000000000f087348 */ /* 0x000fea0003c00000 */
[----:B------:R0:W1:Y:S02]  /*e5a0*/  SHFL.IDX P6, R14, R13, R12, R11 ;  /* 0x0000000c0d0e7389 */ /* 0x00006400000c000b */
[----:B01----:R-:W-:Y:S01]  /*e5b0*/  ENDCOLLECTIVE ;  /* 0x000000000000791b */ /* 0x003fe20003800000 */
.L_x_2319:
        /* <DEDUP_REMOVED lines=12> */
.L_x_2320:
[----:B------:R-:W-:Y:S01]  /*e680*/  @P0 LEA R25, R5, R17, 0x1 ;  /* 0x0000001105190211 */ /* 0x000fe200078e08ff */
[----:B------:R-:W-:Y:S02]  /*e690*/  IMAD.MOV.U32 R13, RZ, RZ, R6 ;  /* 0x000000ffff0d7224 */ /* 0x000fe400078e0006 */
[----:B------:R-:W-:Y:S01]  /*e6a0*/  IMAD.MOV.U32 R12, RZ, RZ, 0x2 ;  /* 0x00000002ff0c7424 */ /* 0x000fe200078e00ff */
[----:B------:R-:W-:-:S05]  /*e6b0*/  @P0 LEA R14, P1, R37, R14, 0x1 ;  /* 0x0000000e250e0211 */ /* 0x000fca00078208ff */
[----:B------:R-:W-:-:S08]  /*e6c0*/  @P0 IMAD.MOV.U32 R2, RZ, RZ, R14 ;  /* 0x000000ffff020224 */ /* 0x000fd000078e000e */
[----:B------:R-:W-:Y:S05]  /*e6d0*/  WARPSYNC.COLLECTIVE R15, `(.L_x_2321) ;  /* 0x000000000f087348 */ /* 0x000fea0003c00000 */
[----:B------:R0:W1:Y:S02]  /*e6e0*/  SHFL.IDX P6, R14, R13, R12, R11 ;  /* 0x0000000c0d0e7389 */ /* 0x00006400000c000b */
[----:B01----:R-:W-:Y:S01]  /*e6f0*/  ENDCOLLECTIVE ;  /* 0x000000000000791b */ /* 0x003fe20003800000 */
.L_x_2321:
[----:B------:R-:W-:-:S04]  /*e700*/  @P0 IMAD.X R21, RZ, RZ, R8, P1 ;  /* 0x000000ffff150224 */ /* 0x000fc800008e0608 */
[----:B------:R-:W-:-:S05]  /*e710*/  @P0 IMAD.MOV.U32 R3, RZ, RZ, R21 ;  /* 0x000000ffff030224 */ /* 0x000fca00078e0015 */
        /* <DEDUP_REMOVED lines=12> */
.L_x_2322:
[----:B------:R-:W-:Y:S02]  /*e7e0*/  @P0 IMAD R21, R5, 0x2, R17 ;  /* 0x0000000205150824 */ /* 0x000fe400078e0211 */
[----:B------:R-:W-:Y:S01]  /*e7f0*/  IMAD.MOV.U32 R13, RZ, RZ, R6 ;  /* 0x000000ffff0d7224 */ /* 0x000fe200078e0006 */
[----:B------:R-:W-:Y:S02]  /*e800*/  MOV R12, 0x3 ;  /* 0x00000003000c7802 */ /* 0x000fe40000000f00 */
[----:B------:R-:W-:-:S05]  /*e810*/  @P0 LEA R14, P1, R37, R14, 0x1 ;  /* 0x0000000e250e0211 */ /* 0x000fca00078208ff */
[----:B------:R-:W-:-:S08]  /*e820*/  @P0 IMAD.MOV.U32 R2, RZ, RZ, R14 ;  /* 0x000000ffff020224 */ /* 0x000fd000078e000e */
[----:B------:R-:W-:Y:S05]  /*e830*/  WARPSYNC.COLLECTIVE R15, `(.L_x_2323) ;  /* 0x000000000f087348 */ /* 0x000fea0003c00000 */
[----:B------:R0:W1:Y:S02]  /*e840*/  SHFL.IDX P6, R14, R13, R12, R11 ;  /* 0x0000000c0d0e7389 */ /* 0x00006400000c000b */
[----:B01----:R-:W-:Y:S01]  /*e850*/  ENDCOLLECTIVE ;  /* 0x000000000000791b */ /* 0x003fe20003800000 */
.L_x_2323:
        /* <DEDUP_REMOVED lines=14> */
.L_x_2324:
        /* <DEDUP_REMOVED lines=8> */
.L_x_2325:
[----:B------:R-:W-:-:S05]  /*e9c0*/  @P0 IMAD.X R9, RZ, RZ, R8, P1 ;  /* 0x000000ffff090224 */ /* 0x000fca00008e0608 */
[----:B------:R-:W-:-:S05]  /*e9d0*/  @P0 MOV R3, R9 ;  /* 0x0000000900030202 */ /* 0x000fca0000000f00 */
        /* <DEDUP_REMOVED lines=12> */
.L_x_2326:
        /* <DEDUP_REMOVED lines=8> */
.L_x_2327:
        /* <DEDUP_REMOVED lines=9> */
[----:B------:R-:W-:-:S07]  /*ebb0*/  IMAD.MOV.U32 R8, RZ, RZ, R14 ;  /* 0x000000ffff087224 */ /* 0x000fce00078e000e */
[----:B0-----:R-:W-:Y:S05]  /*ebc0*/  WARPSYNC.COLLECTIVE R15, `(.L_x_2328) ;  /* 0x000000000f087348 */ /* 0x001fea0003c00000 */
[----:B------:R1:W2:Y:S02]  /*ebd0*/  SHFL.IDX P6, R14, R13, R12, R11 ;  /* 0x0000000c0d0e7389 */ /* 0x0002a400000c000b */
[----:B012---:R-:W-:Y:S01]  /*ebe0*/  ENDCOLLECTIVE ;  /* 0x000000000000791b */ /* 0x007fe20003800000 */
.L_x_2328:
[----:B------:R-:W-:Y:S05]  /*ebf0*/  BRA `(.L_x_2329) ;  /* 0xffffffcc00107947 */ /* 0x000fea000383ffff */
.L_x_2269:
[----:B------:R-:W-:Y:S02]  /*ec00*/  IMAD.MOV.U32 R13, RZ, RZ, R5 ;  /* 0x000000ffff0d7224 */ /* 0x000fe400078e0005 */
[----:B------:R-:W-:Y:S02]  /*ec10*/  IMAD.MOV.U32 R12, RZ, RZ, RZ ;  /* 0x000000ffff0c7224 */ /* 0x000fe400078e00ff */
[----:B------:R-:W-:Y:S02]  /*ec20*/  IMAD.MOV.U32 R11, RZ, RZ, 0x181f ;  /* 0x0000181fff0b7424 */ /* 0x000fe400078e00ff */
[----:B------:R-:W-:Y:S02]  /*ec30*/  IMAD.MOV.U32 R15, RZ, RZ, -0x1 ;  /* 0xffffffffff0f7424 */ /* 0x000fe400078e00ff */
[----:B------:R-:W-:-:S07]  /*ec40*/  IMAD.U32 R3, RZ, RZ, UR44 ;  /* 0x0000002cff037e24 */ /* 0x000fce000f8e00ff */
[----:B------:R-:W-:Y:S05]  /*ec50*/  WARPSYNC.COLLECTIVE R15, `(.L_x_2330) ;  /* 0x000000000f087348 */ /* 0x000fea0003c00000 */
[----:B------:R0:W1:Y:S02]  /*ec60*/  SHFL.IDX P6, R14, R13, R12, R11 ;  /* 0x0000000c0d0e7389 */ /* 0x00006400000c000b */
[----:B01----:R-:W-:Y:S01]  /*ec70*/  ENDCOLLECTIVE ;  /* 0x000000000000791b */ /* 0x003fe20003800000 */
.L_x_2330:
[----:B------:R-:W-:-:S04]  /*ec80*/  IMAD R4, R3, 0x80, R36 ;  /* 0x0000008003047824 */ /* 0x000fc800078e0224 */
[C---:B------:R-:W-:Y:S01]  /*ec90*/  VIADD R6, R4.reuse, 0x10 ;  /* 0x0000001004067836 */ /* 0x040fe20000000000 */
[----:B------:R-:W-:Y:S02]  /*eca0*/  ISETP.GE.AND P0, PT, R4, UR39, PT ;  /* 0x0000002704007c0c */ /* 0x000fe4000bf06270 */
[----:B------:R-:W-:Y:S01]  /*ecb0*/  MOV R13, R0 ;  /* 0x00000000000d7202 */ /* 0x000fe20000000f00 */
[----:B------:R-:W-:-:S10]  /*ecc0*/  IMAD.MOV.U32 R2, RZ, RZ, R14 ;  /* 0x000000ffff027224 */ /* 0x000fd400078e000e */
[----:B------:R-:W-:Y:S05]  /*ecd0*/  WARPSYNC.COLLECTIVE R15, `(.L_x_2331) ;  /* 0x000000000f087348 */ /* 0x000fea0003c00000 */
[----:B------:R0:W1:Y:S02]  /*ece0*/  SHFL.IDX P6, R14, R13, R12, R11 ;  /* 0x0000000c0d0e7389 */ /* 0x00006400000c000b */
[----:B01----:R-:W-:Y:S01]  /*ecf0*/  ENDCOLLECTIVE ;  /* 0x000000000000791b */ /* 0x003fe20003800000 */
.L_x_2331:
[----:B------:R-:W-:Y:S01]  /*ed00*/  MOV R13, R5 ;  /* 0x00000005000d7202 */ /* 0x000fe20000000f00 */
[----:B------:R-:W-:Y:S01]  /*ed10*/  IMAD.MOV.U32 R12, RZ, RZ, 0x1 ;  /* 0x00000001ff0c7424 */ /* 0x000fe200078e00ff */
[----:B------:R-:W-:-:S05]  /*ed20*/  @!P0 LEA R14, P1, R37, R14, 0x1 ;  /* 0x0000000e250e8211 */ /* 0x000fca00078208ff */
[----:B------:R-:W-:Y:S02]  /*ed30*/  @!P0 IMAD.X R3, RZ, RZ, R2, P1 ;  /* 0x000000ffff038224 */ /* 0x000fe400008e0602 */
[----:B------:R-:W-:-:S07]  /*ed40*/  @!P0 IMAD.MOV.U32 R2, RZ, RZ, R14 ;  /* 0x000000ffff028224 */ /* 0x000fce00078e000e */
[----:B------:R-:W-:Y:S05]  /*ed50*/  WARPSYNC.COLLECTIVE R15, `(.L_x_2332) ;  /* 0x000000000f087348 */ /* 0x000fea0003c00000 */
[----:B------:R0:W1:Y:S02]  /*ed60*/  SHFL.IDX P6, R14, R13, R12, R11 ;  /* 0x0000000c0d0e7389 */ /* 0x00006400000c000b */
[----:B01----:R-:W-:Y:S01]  /*ed70*/  ENDCOLLECTIVE ;  /* 0x000000000000791b */ /* 0x003fe20003800000 */
.L_x_2332:
        /* <DEDUP_REMOVED lines=12> */
.L_x_2333:
[----:B------:R-:W-:Y:S02]  /*ee40*/  IMAD.MOV.U32 R13, RZ, RZ, R5 ;  /* 0x000000ffff0d7224 */ /* 0x000fe400078e0005 */
[----:B------:R-:W-:Y:S01]  /*ee50*/  IMAD.MOV.U32 R12, RZ, RZ, 0x2 ;  /* 0x00000002ff0c7424 */ /* 0x000fe200078e00ff */
[----:B------:R-:W-:-:S05]  /*ee60*/  @!P0 LEA R14, P1, R37, R14, 0x1 ;  /* 0x0000000e250e8211 */ /* 0x000fca00078208ff */
[----:B------:R-:W-:-:S08]  /*ee70*/  @!P0 IMAD.MOV.U32 R2, RZ, RZ, R14 ;  /* 0x000000ffff028224 */ /* 0x000fd000078e000e */
[----:B------:R-:W-:Y:S05]  /*ee80*/  WARPSYNC.COLLECTIVE R15, `(.L_x_2334) ;  /* 0x000000000f087348 */ /* 0x000fea0003c00000 */
[----:B------:R0:W1:Y:S02]  /*ee90*/  SHFL.IDX P6, R14, R13, R12, R11 ;  /* 0x0000000c0d0e7389 */ /* 0x00006400000c000b */
[----:B01----:R-:W-:Y:S01]  /*eea0*/  ENDCOLLECTIVE ;  /* 0x000000000000791b */ /* 0x003fe20003800000 */
.L_x_2334:
        /* <DEDUP_REMOVED lines=15> */
.L_x_2335:
[----:B------:R-:W-:Y:S02]  /*efa0*/  IMAD.MOV.U32 R13, RZ, RZ, R5 ;  /* 0x000000ffff0d7224 */ /* 0x000fe400078e0005 */
[----:B------:R-:W-:Y:S01]  /*efb0*/  IMAD.MOV.U32 R12, RZ, RZ, 0x3 ;  /* 0x00000003ff0c7424 */ /* 0x000fe200078e00ff */
[----:B------:R-:W-:-:S04]  /*efc0*/  @!P0 LEA R14, P1, R37, R14, 0x1 ;  /* 0x0000000e250e8211 */ /* 0x000fc800078208ff */
[----:B------:R-:W-:Y:S01]  /*efd0*/  @!P0 IADD3.X R7, RZ, R6, RZ, P1, !PT ;  /* 0x00000006ff078210 */ /* 0x000fe20000ffe4ff */
[----:B------:R-:W-:-:S08]  /*efe0*/  @!P0 IMAD.MOV.U32 R2, RZ, RZ, R14 ;  /* 0x000000ffff028224 */ /* 0x000fd000078e000e */
[----:B------:R-:W-:Y:S05]  /*eff0*/  WARPSYNC.COLLECTIVE R15, `(.L_x_2336) ;  /* 0x000000000f087348 */ /* 0x000fea0003c00000 */
[----:B------:R0:W1:Y:S02]  /*f000*/  SHFL.IDX P6, R14, R13, R12, R11 ;  /* 0x0000000c0d0e7389 */ /* 0x00006400000c000b */
[----:B01----:R-:W-:Y:S01]  /*f010*/  ENDCOLLECTIVE ;  /* 0x000000000000791b */ /* 0x003fe20003800000 */
.L_x_2336:
[----:B------:R-:W-:Y:S02]  /*f020*/  VIADD R6, R4, 0x30 ;  /* 0x0000003004067836 */ /* 0x000fe40000000000 */
[----:B------:R-:W-:-:S05]  /*f030*/  @!P0 IMAD.MOV.U32 R3, RZ, RZ, R7 ;  /* 0x000000ffff038224 */ /* 0x000fca00078e0007 */
[----:B------:R-:W-:Y:S01]  /*f040*/  @!PT LDS RZ, [RZ] ;  /* 0x00000000fffff984 */ /* 0x000fe20000000800 */
[----:B------:R-:W-:Y:S01]  /*f050*/  @!PT LDS RZ, [RZ] ;  /* 0x00000000fffff984 */ /* 0x000fe20000000800 */
[----:B------:R-:W-:Y:S01]  /*f060*/  @!PT LDS RZ, [RZ] ;  /* 0x00000000fffff984 */ /* 0x000fe20000000800 */
[----:B------:R0:W-:Y:S04]  /*f070*/  @!P0 LDGSTS.E.BYPASS.LTC128B.128 [R31+0xd400], desc[UR36][R2.64], !P3 ;  /* 0x0d400000021f8fae */ /* 0x0001e8000d901d64 */
[----:B------:R0:W-:Y:S01]  /*f080*/  @!P0 LDGSTS.E.BYPASS.LTC128B.128 [R31+0x11400], desc[UR36][R2.64+0x80], !P4 ;  /* 0x11400080021f8fae */ /* 0x0001e2000e101d64 */
[----:B------:R-:W-:-:S03]  /*f090*/  IMAD.MOV.U32 R13, RZ, RZ, R0 ;  /* 0x000000ffff0d7224 */ /* 0x000fc600078e0000 */
[----:B------:R0:W-:Y:S01]  /*f0a0*/  @!P0 LDGSTS.E.BYPASS.LTC128B.128 [R31+0x15400], desc[UR36][R2.64+0x100], !P5 ;  /* 0x15400100021f8fae */ /* 0x0001e2000e901d64 */
[----:B------:R-:W-:Y:S02]  /*f0b0*/  ISETP.GE.AND P0, PT, R6, UR39, PT ;  /* 0x0000002706007c0c */ /* 0x000fe4000bf06270 */
[----:B------:R-:W-:-:S11]  /*f0c0*/  MOV R6, R14 ;  /* 0x0000000e00067202 */ /* 0x000fd60000000f00 */
[----:B0-----:R-:W-:Y:S05]  /*f0d0*/  WARPSYNC.COLLECTIVE R15, `(.L_x_2337) ;  /* 0x000000000f087348 */ /* 0x001fea0003c00000 */
[----:B------:R1:W2:Y:S02]  /*f0e0*/  SHFL.IDX P6, R14, R13, R12, R11 ;  /* 0x0000000c0d0e7389 */ /* 0x0002a400000c000b */
[----:B012---:R-:W-:Y:S01]  /*f0f0*/  ENDCOLLECTIVE ;  /* 0x000000000000791b */ /* 0x007fe20003800000 */
.L_x_2337:
[----:B------:R-:W-:Y:S01]  /*f100*/  MOV R13, R5 ;  /* 0x00000005000d7202 */ /* 0x000fe20000000f00 */
[----:B------:R-:W-:Y:S01]  /*f110*/  IMAD.MOV.U32 R12, RZ, RZ, 0x4 ;  /* 0x00000004ff0c7424 */ /* 0x000fe200078e00ff */
[----:B------:R-:W-:-:S05]  /*f120*/  @!P0 LEA R14, P1, R37, R14, 0x1 ;  /* 0x0000000e250e8211 */ /* 0x000fca00078208ff */
[----:B------:R-:W-:-:S08]  /*f130*/  @!P0 IMAD.MOV.U32 R2, RZ, RZ, R14 ;  /* 0x000000ffff028224 */ /* 0x000fd000078e000e */
[----:B------:R-:W-:Y:S05]  /*f140*/  WARPSYNC.COLLECTIVE R15, `(.L_x_2338) ;  /* 0x000000000f087348 */ /* 0x000fea0003c00000 */
[----:B------:R0:W1:Y:S02]  /*f150*/  SHFL.IDX P6, R14, R13, R12, R11 ;  /* 0x0000000c0d0e7389 */ /* 0x00006400000c000b */
[----:B01----:R-:W-:Y:S01]  /*f160*/  ENDCOLLECTIVE ;  /* 0x000000000000791b */ /* 0x003fe20003800000 */
.L_x_2338:
        /* <DEDUP_REMOVED lines=15> */
.L_x_2339:
[----:B------:R-:W-:Y:S02]  /*f260*/  IMAD.MOV.U32 R13, RZ, RZ, R5 ;  /* 0x000000ffff0d7224 */ /* 0x000fe400078e0005 */
[----:B------:R-:W-:Y:S01]  /*f270*/  IMAD.MOV.U32 R12, RZ, RZ, 0x5 ;  /* 0x00000005ff0c7424 */ /* 0x000fe200078e00ff */
[----:B------:R-:W-:-:S05]  /*f280*/  @!P0 LEA R14, P1, R37, R14, 0x1 ;  /* 0x0000000e250e8211 */ /* 0x000fca00078208ff */
[----:B------:R-:W-:-:S08]  /*f290*/  @!P0 IMAD.MOV.U32 R2, RZ, RZ, R14 ;  /* 0x000000ffff028224 */ /* 0x000fd000078e000e */
[----:B------:R-:W-:Y:S05]  /*f2a0*/  WARPSYNC.COLLECTIVE R15, `(.L_x_2340) ;  /* 0x000000000f087348 */ /* 0x000fea0003c00000 */
[----:B------:R0:W1:Y:S02]  /*f2b0*/  SHFL.IDX P6, R14, R13, R12, R11 ;  /* 0x0000000c0d0e7389 */ /* 0x00006400000c000b */
[----:B01----:R-:W-:Y:S01]  /*f2c0*/  ENDCOLLECTIVE ;  /* 0x000000000000791b */ /* 0x003fe20003800000 */
.L_x_2340:
        /* <DEDUP_REMOVED lines=15> */
.L_x_2341:
        /* <DEDUP_REMOVED lines=8> */
.L_x_2342:
        /* <DEDUP_REMOVED lines=14> */
.L_x_2343:
[----:B------:R-:W-:Y:S01]  /*f520*/  IMAD.MOV.U32 R13, RZ, RZ, R5 ;  /* 0x000000ffff0d7224 */ /* 0x000fe200078e0005 */
[----:B------:R-:W-:Y:S02]  /*f530*/  MOV R12, 0x7 ;  /* 0x00000007000c7802 */ /* 0x000fe40000000f00 */
[----:B------:R-:W-:-:S05]  /*f540*/  @!P0 LEA R14, P1, R37, R14, 0x1 ;  /* 0x0000000e250e8211 */ /* 0x000fca00078208ff */
[----:B------:R-:W-:-:S08]  /*f550*/  @!P0 IMAD.MOV.U32 R2, RZ, RZ, R14 ;  /* 0x000000ffff028224 */ /* 0x000fd000078e000e */
[----:B------:R-:W-:Y:S05]  /*f560*/  WARPSYNC.COLLECTIVE R15, `(.L_x_2344) ;  /* 0x000000000f087348 */ /* 0x000fea0003c00000 */
[----:B------:R0:W1:Y:S02]  /*f570*/  SHFL.IDX P6, R14, R13, R12, R11 ;  /* 0x0000000c0d0e7389 */ /* 0x00006400000c000b */
[----:B01----:R-:W-:Y:S01]  /*f580*/  ENDCOLLECTIVE ;  /* 0x000000000000791b */ /* 0x003fe20003800000 */
.L_x_2344:
        /* <DEDUP_REMOVED lines=13> */
.L_x_2345:
[----:B------:R-:W-:Y:S05]  /*f660*/  BRA `(.L_x_2346) ;  /* 0xffffffcc00347947 */ /* 0x000fea000383ffff */
.L_x_2272:
[----:B0-----:R0:W1:Y:S02]  /*f670*/  SYNCS.PHASECHK.TRANS64.TRYWAIT P0, [R17+URZ+0x2a820], R0 ;  /* 0x02a82000110075a7 */ /* 0x001064000800017f */
[----:B-1----:R-:W-:Y:S05]  /*f680*/  @!P0 NANOSLEEP.SYNCS 0x989680 ;  /* 0x009896800000895d */ /* 0x002fea0003900000 */
[----:B------:R-:W1:Y:S02]  /*f690*/  @!P0 SYNCS.PHASECHK.TRANS64 P0, [R17+URZ+0x2a820], R0 ;  /* 0x02a82000110085a7 */ /* 0x000e64000800007f */
[----:B-1----:R-:W-:Y:S05]  /*f6a0*/  @!P0 BRA `(.L_x_2272) ;  /* 0xfffffffc00f08947 */ /* 0x002fea000383ffff */
[----:B------:R-:W-:Y:S05]  /*f6b0*/  BRA `(.L_x_2347) ;  /* 0xffffffcc00987947 */ /* 0x000fea000383ffff */
.L_x_2276:
[----:B0-----:R0:W1:Y:S02]  /*f6c0*/  SYNCS.PHASECHK.TRANS64.TRYWAIT P0, [R6+URZ+0x2a840], R3 ;  /* 0x02a84003060075a7 */ /* 0x001064000800017f */
[----:B-1----:R-:W-:Y:S05]  /*f6d0*/  @!P0 NANOSLEEP.SYNCS 0x989680 ;  /* 0x009896800000895d */ /* 0x002fea0003900000 */
[----:B------:R-:W1:Y:S02]  /*f6e0*/  @!P0 SYNCS.PHASECHK.TRANS64 P0, [R6+URZ+0x2a840], R3 ;  /* 0x02a84003060085a7 */ /* 0x000e64000800007f */
[----:B-1----:R-:W-:Y:S05]  /*f6f0*/  @!P0 BRA `(.L_x_2276) ;  /* 0xfffffffc00f08947 */ /* 0x002fea000383ffff */
[----:B------:R-:W-:Y:S05]  /*f700*/  BRA `(.L_x_2348) ;  /* 0xffffffd000587947 */ /* 0x000fea000383ffff */
.L_x_2277:
        /* <DEDUP_REMOVED lines=8> */
.L_x_2350:
[----:B------:R-:W-:Y:S05]  /*f790*/  BSYNC B1 ;  /* 0x0000000000017941 */ /* 0x000fea0003800000 */
.L_x_2349:
[----:B------:R-:W-:Y:S01]  /*f7a0*/  IMAD.MOV.U32 R13, RZ, RZ, R7 ;  /* 0x000000ffff0d7224 */ /* 0x000fe200078e0007 */
[----:B------:R-:W-:Y:S01]  /*f7b0*/  SHF.L.U32 R5, R37, 0x1, RZ ;  /* 0x0000000125057819 */ /* 0x000fe200000006ff */
        /* <DEDUP_REMOVED lines=8> */
.L_x_2351:
[----:B------:R-:W-:Y:S02]  /*f840*/  IMAD.MOV.U32 R13, RZ, RZ, R10 ;  /* 0x000000ffff0d7224 */ /* 0x000fe400078e000a */
[----:B------:R-:W-:Y:S01]  /*f850*/  IMAD.MOV.U32 R12, RZ, RZ, 0x1 ;  /* 0x00000001ff0c7424 */ /* 0x000fe200078e00ff */
[----:B------:R-:W-:-:S13]  /*f860*/  IADD3 R2, P0, R14, R5, RZ ;  /* 0x000000050e027210 */ /* 0x000fda0007f1e0ff */
[----:B------:R-:W-:Y:S05]  /*f870*/  WARPSYNC.COLLECTIVE R15, `(.L_x_2352) ;  /* 0x000000000f087348 */ /* 0x000fea0003c00000 */
[----:B------:R0:W1:Y:S02]  /*f880*/  SHFL.IDX P6, R14, R13, R12, R11 ;  /* 0x0000000c0d0e7389 */ /* 0x00006400000c000b */
[----:B01----:R-:W-:Y:S01]  /*f890*/  ENDCOLLECTIVE ;  /* 0x000000000000791b */ /* 0x003fe20003800000 */
.L_x_2352:
[----:B------:R-:W-:-:S05]  /*f8a0*/  IMAD.X R3, RZ, RZ, R3, P0 ;  /* 0x000000ffff037224 */ /* 0x000fca00000e0603 */
        /* <DEDUP_REMOVED lines=11> */
.L_x_2353:
[----:B------:R-:W-:Y:S02]  /*f960*/  IMAD.MOV.U32 R13, RZ, RZ, R10 ;  /* 0x000000ffff0d7224 */ /* 0x000fe400078e000a */
[----:B------:R-:W-:Y:S01]  /*f970*/  IMAD.MOV.U32 R12, RZ, RZ, 0x2 ;  /* 0x00000002ff0c7424 */ /* 0x000fe200078e00ff */
[----:B------:R-:W-:-:S13]  /*f980*/  IADD3 R2, P0, R14, R5, RZ ;  /* 0x000000050e027210 */ /* 0x000fda0007f1e0ff */
[----:B------:R-:W-:Y:S05]  /*f990*/  WARPSYNC.COLLECTIVE R15, `(.L_x_2354) ;  /* 0x000000000f087348 */ /* 0x000fea0003c00000 */
[----:B------:R0:W1:Y:S02]  /*f9a0*/  SHFL.IDX P6, R14, R13, R12, R11 ;  /* 0x0000000c0d0e7389 */ /* 0x00006400000c000b */
[----:B01----:R-:W-:Y:S01]  /*f9b0*/  ENDCOLLECTIVE ;  /* 0x000000000000791b */ /* 0x003fe20003800000 */
.L_x_2354:
        /* <DEDUP_REMOVED lines=12> */
.L_x_2355:
[----:B------:R-:W-:Y:S02]  /*fa80*/  IMAD.MOV.U32 R13, RZ, RZ, R10 ;  /* 0x000000ffff0d7224 */ /* 0x000fe400078e000a */
[----:B------:R-:W-:Y:S01]  /*fa90*/  IMAD.MOV.U32 R12, RZ, RZ, 0x3 ;  /* 0x00000003ff0c7424 */ /* 0x000fe200078e00ff */
[----:B------:R-:W-:-:S13]  /*faa0*/  IADD3 R2, P0, R14, R5, RZ ;  /* 0x000000050e027210 */ /* 0x000fda0007f1e0ff */
[----:B------:R-:W-:Y:S05]  /*fab0*/  WARPSYNC.COLLECTIVE R15, `(.L_x_2356) ;  /* 0x000000000f087348 */ /* 0x000fea0003c00000 */
[----:B------:R0:W1:Y:S02]  /*fac0*/  SHFL.IDX P6, R14, R13, R12, R11 ;  /* 0x0000000c0d0e7389 */ /* 0x00006400000c000b */
[----:B01----:R-:W-:Y:S01]  /*fad0*/  ENDCOLLECTIVE ;  /* 0x000000000000791b */ /* 0x003fe20003800000 */
.L_x_2356:
[----:B------:R-:W-:-:S05]  /*fae0*/  IADD3.X R3, RZ, R35, RZ, P0, !PT ;  /* 0x00000023ff037210 */ /* 0x000fca00007fe4ff */
        /* <DEDUP_REMOVED lines=11> */
.L_x_2357:
[----:B------:R-:W-:Y:S01]  /*fba0*/  MOV R13, R10 ;  /* 0x0000000a000d7202 */ /* 0x000fe20000000f00 */
[----:B------:R-:W-:Y:S01]  /*fbb0*/  IMAD.MOV.U32 R12, RZ, RZ, 0x4 ;  /* 0x00000004ff0c7424 */ /* 0x000fe200078e00ff */
[----:B------:R-:W-:-:S13]  /*fbc0*/  IADD3 R2, P0, R14, R5, RZ ;  /* 0x000000050e027210 */ /* 0x000fda0007f1e0ff */
[----:B------:R-:W-:Y:S05]  /*fbd0*/  WARPSYNC.COLLECTIVE R15, `(.L_x_2358) ;  /* 0x000000000f087348 */ /* 0x000fea0003c00000 */
[----:B------:R0:W1:Y:S02]  /*fbe0*/  SHFL.IDX P6, R14, R13, R12, R11 ;  /* 0x0000000c0d0e7389 */ /* 0x00006400000c000b */
[----:B01----:R-:W-:Y:S01]  /*fbf0*/  ENDCOLLECTIVE ;  /* 0x000000000000791b */ /* 0x003fe20003800000 */
.L_x_2358:
        /* <DEDUP_REMOVED lines=12> */
.L_x_2359:
[----:B------:R-:W-:Y:S01]  /*fcc0*/  IMAD.MOV.U32 R13, RZ, RZ, R10 ;  /* 0x000000ffff0d7224 */ /* 0x000fe200078e000a */
[----:B------:R-:W-:Y:S02]  /*fcd0*/  MOV R12, 0x5 ;  /* 0x00000005000c7802 */ /* 0x000fe40000000f00 */
[----:B------:R-:W-:-:S13]  /*fce0*/  IADD3 R2, P0, R14, R5, RZ ;  /* 0x000000050e027210 */ /* 0x000fda0007f1e0ff */
[----:B------:R-:W-:Y:S05]  /*fcf0*/  WARPSYNC.COLLECTIVE R15, `(.L_x_2360) ;  /* 0x000000000f087348 */ /* 0x000fea0003c00000 */
[----:B------:R0:W1:Y:S02]  /*fd00*/  SHFL.IDX P6, R14, R13, R12, R11 ;  /* 0x0000000c0d0e7389 */ /* 0x00006400000c000b */
[----:B01----:R-:W-:Y:S01]  /*fd10*/  ENDCOLLECTIVE ;  /* 0x000000000000791b */ /* 0x003fe20003800000 */
.L_x_2360:
        /* <DEDUP_REMOVED lines=12> */
.L_x_2361:
[----:B------:R-:W-:Y:S05]  /*fde0*/  BRA `(.L_x_2362) ;  /* 0xffffffcc00a87947 */ /* 0x000fea000383ffff */
.L_x_2282:
[----:B0-----:R0:W1:Y:S02]  /*fdf0*/  SYNCS.PHASECHK.TRANS64.TRYWAIT P0, [R6+URZ+0x2a860], R3 ;  /* 0x02a86003060075a7 */ /* 0x001064000800017f */
[----:B-1----:R-:W-:Y:S05]  /*fe00*/  @!P0 NANOSLEEP.SYNCS 0x989680 ;  /* 0x009896800000895d */ /* 0x002fea0003900000 */
[----:B------:R-:W1:Y:S02]  /*fe10*/  @!P0 SYNCS.PHASECHK.TRANS64 P0, [R6+URZ+0x2a860], R3 ;  /* 0x02a86003060085a7 */ /* 0x000e64000800007f */
[----:B-1----:R-:W-:Y:S05]  /*fe20*/  @!P0 BRA `(.L_x_2282) ;  /* 0xfffffffc00f08947 */ /* 0x002fea000383ffff */
[----:B------:R-:W-:Y:S05]  /*fe30*/  BRA `(.L_x_2363) ;  /* 0xffffffd000047947 */ /* 0x000fea000383ffff */
.L_x_2283:
        /* <DEDUP_REMOVED lines=8> */
.L_x_2365:
[----:B------:R-:W-:Y:S05]  /*fec0*/  BSYNC B1 ;  /* 0x0000000000017941 */ /* 0x000fea0003800000 */
.L_x_2364:
        /* <DEDUP_REMOVED lines=9> */
.L_x_2366:
[----:B------:R-:W-:Y:S02]  /*ff60*/  IMAD.MOV.U32 R13, RZ, RZ, R19 ;  /* 0x000000ffff0d7224 */ /* 0x000fe400078e0013 */
[----:B------:R-:W-:Y:S01]  /*ff70*/  IMAD.MOV.U32 R12, RZ, RZ, 0x1 ;  /* 0x00000001ff0c7424 */ /* 0x000fe200078e00ff */
[----:B------:R-:W-:-:S13]  /*ff80*/  IADD3 R2, P0, R14, R5, RZ ;  /* 0x000000050e027210 */ /* 0x000fda0007f1e0ff */
[----:B------:R-:W-:Y:S05]  /*ff90*/  WARPSYNC.COLLECTIVE R15, `(.L_x_2367) ;  /* 0x000000000f087348 */ /* 0x000fea0003c00000 */
[----:B------:R0:W1:Y:S02]  /*ffa0*/  SHFL.IDX P6, R14, R13, R12, R11 ;  /* 0x0000000c0d0e7389 */ /* 0x00006400000c000b */
[----:B01----:R-:W-:Y:S01]  /*ffb0*/  ENDCOLLECTIVE ;  /* 0x000000000000791b */ /* 0x003fe20003800000 */
.L_x_2367:
[----:B------:R-:W-:Y:S02]  /*ffc0*/  IADD3.X R3, RZ, R3, RZ, P0, !PT ;  /* 0x00000003ff037210 */ /* 0x000fe400007fe4ff */
        /* <DEDUP_REMOVED lines=12> */
.L_x_2368:
[----:B------:R-:W-:Y:S02]  /*10090*/  IMAD.MOV.U32 R13, RZ, RZ, R19 ;  /* 0x000000ffff0d7224 */ /* 0x000fe400078e0013 */
[----:B------:R-:W-:Y:S01]  /*100a0*/  IMAD.MOV.U32 R12, RZ, RZ, 0x2 ;  /* 0x00000002ff0c7424 */ /* 0x000fe200078e00ff */
[----:B------:R-:W-:-:S13]  /*100b0*/  IADD3 R2, P0, R14, R5, RZ ;  /* 0x000000050e027210 */ /* 0x000fda0007f1e0ff */
[----:B------:R-:W-:Y:S05]  /*100c0*/  WARPSYNC.COLLECTIVE R15, `(.L_x_2369) ;  /* 0x000000000f087348 */ /* 0x000fea0003c00000 */
[----:B------:R0:W1:Y:S02]  /*100d0*/  SHFL.IDX P6, R14, R13, R12, R11 ;  /* 0x0000000c0d0e7389 */ /* 0x00006400000c000b */
[----:B01----:R-:W-:Y:S01]  /*100e0*/  ENDCOLLECTIVE ;  /* 0x000000000000791b */ /* 0x003fe20003800000 */
.L_x_2369:
        /* <DEDUP_REMOVED lines=13> */
.L_x_2370:
[----:B------:R-:W-:Y:S01]  /*101c0*/  MOV R13, R19 ;  /* 0x00000013000d7202 */ /* 0x000fe20000000f00 */
[----:B------:R-:W-:Y:S01]  /*101d0*/  IMAD.MOV.U32 R12, RZ, RZ, 0x3 ;  /* 0x00000003ff0c7424 */ /* 0x000fe200078e00ff */
[----:B------:R-:W-:-:S13]  /*101e0*/  IADD3 R2, P0, R14, R5, RZ ;  /* 0x000000050e027210 */ /* 0x000fda0007f1e0ff */
[----:B------:R-:W-:Y:S05]  /*101f0*/  WARPSYNC.COLLECTIVE R15, `(.L_x_2371) ;  /* 0x000000000f087348 */ /* 0x000fea0003c00000 */
[----:B------:R0:W1:Y:S02]  /*10200*/  SHFL.IDX P6, R14, R13, R12, R11 ;  /* 0x0000000c0d0e7389 */ /* 0x00006400000c000b */
[----:B01----:R-:W-:Y:S01]  /*10210*/  ENDCOLLECTIVE ;  /* 0x000000000000791b */ /* 0x003fe20003800000 */
.L_x_2371:
        /* <DEDUP_REMOVED lines=13> */
.L_x_2372:
[----:B------:R-:W-:Y:S01]  /*102f0*/  IMAD.MOV.U32 R13, RZ, RZ, R19 ;  /* 0x000000ffff0d7224 */ /* 0x000fe200078e0013 */
[----:B------:R-:W-:Y:S02]  /*10300*/  MOV R12, 0x4 ;  /* 0x00000004000c7802 */ /* 0x000fe40000000f00 */
[----:B------:R-:W-:-:S13]  /*10310*/  IADD3 R2, P0, R14, R5, RZ ;  /* 0x000000050e027210 */ /* 0x000fda0007f1e0ff */
[----:B------:R-:W-:Y:S05]  /*10320*/  WARPSYNC.COLLECTIVE R15, `(.L_x_2373) ;  /* 0x000000000f087348 */ /* 0x000fea0003c00000 */
[----:B------:R0:W1:Y:S02]  /*10330*/  SHFL.IDX P6, R14, R13, R12, R11 ;  /* 0x0000000c0d0e7389 */ /* 0x00006400000c000b */
[----:B01----:R-:W-:Y:S01]  /*10340*/  ENDCOLLECTIVE ;  /* 0x000000000000791b */ /* 0x003fe20003800000 */
.L_x_2373:
        /* <DEDUP_REMOVED lines=13> */
.L_x_2374:
[----:B------:R-:W-:Y:S02]  /*10420*/  IMAD.MOV.U32 R13, RZ, RZ, R19 ;  /* 0x000000ffff0d7224 */ /* 0x000fe400078e0013 */
[----:B------:R-:W-:Y:S01]  /*10430*/  IMAD.MOV.U32 R12, RZ, RZ, 0x5 ;  /* 0x00000005ff0c7424 */ /* 0x000fe200078e00ff */
[----:B------:R-:W-:-:S13]  /*10440*/  IADD3 R2, P0, R14, R5, RZ ;  /* 0x000000050e027210 */ /* 0x000fda0007f1e0ff */
[----:B------:R-:W-:Y:S05]  /*10450*/  WARPSYNC.COLLECTIVE R15, `(.L_x_2375) ;  /* 0x000000000f087348 */ /* 0x000fea0003c00000 */
[----:B------:R0:W1:Y:S02]  /*10460*/  SHFL.IDX P6, R14, R13, R12, R11 ;  /* 0x0000000c0d0e7389 */ /* 0x00006400000c000b */
[----:B01----:R-:W-:Y:S01]  /*10470*/  ENDCOLLECTIVE ;  /* 0x000000000000791b */ /* 0x003fe20003800000 */
.L_x_2375:
        /* <DEDUP_REMOVED lines=12> */
.L_x_2376:
[----:B------:R-:W-:Y:S01]  /*10540*/  @!PT LDS RZ, [RZ] ;  /* 0x00000000fffff984 */ /* 0x000fe20000000800 */
[----:B------:R-:W-:Y:S01]  /*10550*/  @!PT LDS RZ, [RZ] ;  /* 0x00000000fffff984 */ /* 0x000fe20000000800 */
[----:B------:R-:W-:Y:S01]  /*10560*/  @!PT LDS RZ, [RZ] ;  /* 0x00000000fffff984 */ /* 0x000fe20000000800 */
[----:B------:R0:W-:Y:S01]  /*10570*/  LDGSTS.E.BYPASS.LTC128B.128 [R7+0x5400], desc[UR36][R2.64+0x80], !P0 ;  /* 0x0540008002077fae */ /* 0x0001e2000c101d64 */
[----:B------:R-:W-:Y:S05]  /*10580*/  BRA `(.L_x_2377) ;  /* 0xffffffcc00007947 */ /* 0x000fea000383ffff */
.L_x_2291:
[----:B0-----:R0:W1:Y:S02]  /*10590*/  SYNCS.PHASECHK.TRANS64.TRYWAIT P0, [R4+URZ+0x2a860], R3 ;  /* 0x02a86003040075a7 */ /* 0x001064000800017f */
[----:B-1----:R-:W-:Y:S05]  /*105a0*/  @!P0 NANOSLEEP.SYNCS 0x989680 ;  /* 0x009896800000895d */ /* 0x002fea0003900000 */
[----:B------:R-:W1:Y:S02]  /*105b0*/  @!P0 SYNCS.PHASECHK.TRANS64 P0, [R4+URZ+0x2a860], R3 ;  /* 0x02a86003040085a7 */ /* 0x000e64000800007f */
[----:B-1----:R-:W-:Y:S05]  /*105c0*/  @!P0 BRA `(.L_x_2291) ;  /* 0xfffffffc00f08947 */ /* 0x002fea000383ffff */
[----:B------:R-:W-:Y:S05]  /*105d0*/  BRA `(.L_x_2378) ;  /* 0xffffffd0001c7947 */ /* 0x000fea000383ffff */
.L_x_2292:
        /* <DEDUP_REMOVED lines=8> */
.L_x_2380:
[----:B------:R-:W-:Y:S05]  /*10660*/  BSYNC B0 ;  /* 0x0000000000007941 */ /* 0x000fea0003800000 */
.L_x_2379:
[----:B------:R-:W-:Y:S01]  /*10670*/  IMAD.MOV.U32 R13, RZ, RZ, R18 ;  /* 0x000000ffff0d7224 */ /* 0x000fe200078e0012 */
[----:B------:R-:W-:Y:S01]  /*10680*/  MOV R0, R14 ;  /* 0x0000000e00007202 */ /* 0x000fe20000000f00 */
[----:B------:R-:W-:Y:S02]  /*10690*/  IMAD.MOV.U32 R12, RZ, RZ, RZ ;  /* 0x000000ffff0c7224 */ /* 0x000fe400078e00ff */
[----:B------:R-:W-:Y:S02]  /*106a0*/  IMAD.MOV.U32 R11, RZ, RZ, 0x181f ;  /* 0x0000181fff0b7424 */ /* 0x000fe400078e00ff */
[----:B------:R-:W-:Y:S02]  /*106b0*/  IMAD.MOV.U32 R15, RZ, RZ, -0x1 ;  /* 0xffffffffff0f7424 */ /* 0x000fe400078e00ff */
[----:B------:R-:W-:-:S07]  /*106c0*/  IMAD.SHL.U32 R6, R37, 0x2, RZ ;  /* 0x0000000225067824 */ /* 0x000fce00078e00ff */
[----:B------:R-:W-:Y:S05]  /*106d0*/  WARPSYNC.COLLECTIVE R15, `(.L_x_2381) ;  /* 0x000000000f087348 */ /* 0x000fea0003c00000 */
[----:B------:R0:W1:Y:S02]  /*106e0*/  SHFL.IDX P6, R14, R13, R12, R11 ;  /* 0x0000000c0d0e7389 */ /* 0x00006400000c000b */
[----:B01----:R-:W-:Y:S01]  /*106f0*/  ENDCOLLECTIVE ;  /* 0x000000000000791b */ /* 0x003fe20003800000 */
.L_x_2381:
[----:B------:R-:W-:Y:S02]  /*10700*/  IMAD.MOV.U32 R13, RZ, RZ, R19 ;  /* 0x000000ffff0d7224 */ /* 0x000fe400078e0013 */
[----:B------:R-:W-:Y:S01]  /*10710*/  IMAD.MOV.U32 R12, RZ, RZ, 0x1 ;  /* 0x00000001ff0c7424 */ /* 0x000fe200078e00ff */
[----:B------:R-:W-:-:S13]  /*10720*/  IADD3 R2, P0, R14, R6, RZ ;  /* 0x000000060e027210 */ /* 0x000fda0007f1e0ff */
[----:B------:R-:W-:Y:S05]  /*10730*/  WARPSYNC.COLLECTIVE R15, `(.L_x_2382) ;  /* 0x000000000f087348 */ /* 0x000fea0003c00000 */
[----:B------:R0:W1:Y:S02]  /*10740*/  SHFL.IDX P6, R14, R13, R12, R11 ;  /* 0x0000000c0d0e7389 */ /* 0x00006400000c000b */
[----:B01----:R-:W-:Y:S01]  /*10750*/  ENDCOLLECTIVE ;  /* 0x000000000000791b */ /* 0x003fe20003800000 */
.L_x_2382:
[----:B------:R-:W-:Y:S01]  /*10760*/  IADD3.X R3, RZ, R0, RZ, P0, !PT ;  /* 0x00000000ff037210 */ /* 0x000fe200007fe4ff */
[----:B------:R-:W-:Y:S01]  /*10770*/  IMAD R0, R8, 0x2, R17 ;  /* 0x0000000208007824 */ /* 0x000fe200078e0211 */
        /* <DEDUP_REMOVED lines=11> */
.L_x_2383:
        /* <DEDUP_REMOVED lines=10> */
.L_x_2384:
[----:B------:R-:W-:Y:S02]  /*108d0*/  IADD3.X R3, RZ, R7, RZ, P0, !PT ;  /* 0x00000007ff037210 */ /* 0x000fe400007fe4ff */
        /* <DEDUP_REMOVED lines=11> */
.L_x_2385:
        /* <DEDUP_REMOVED lines=10> */
.L_x_2386:
        /* <DEDUP_REMOVED lines=12> */
.L_x_2387:
        /* <DEDUP_REMOVED lines=10> */
.L_x_2388:
        /* <DEDUP_REMOVED lines=12> */
.L_x_2389:
        /* <DEDUP_REMOVED lines=10> */
.L_x_2390:
        /* <DEDUP_REMOVED lines=12> */
.L_x_2391:
[----:B------:R-:W-:Y:S01]  /*10db0*/  @!PT LDS RZ, [RZ] ;  /* 0x00000000fffff984 */ /* 0x000fe20000000800 */
[----:B------:R-:W-:Y:S01]  /*10dc0*/  @!PT LDS RZ, [RZ] ;  /* 0x00000000fffff984 */ /* 0x000fe20000000800 */
[----:B------:R-:W-:Y:S01]  /*10dd0*/  @!PT LDS RZ, [RZ] ;  /* 0x00000000fffff984 */ /* 0x000fe20000000800 */
[----:B------:R1:W-:Y:S01]  /*10de0*/  LDGSTS.E.BYPASS.LTC128B.128 [R0+0x5400], desc[UR36][R2.64+0x80], !P0 ;  /* 0x0540008002007fae */ /* 0x0003e2000c101d64 */
[----:B------:R-:W-:Y:S05]  /*10df0*/  BRA `(.L_x_2392) ;  /* 0xffffffc800e07947 */ /* 0x000fea000383ffff */
.L_x_2297:
        /* <DEDUP_REMOVED lines=8> */
.L_x_2394:
[----:B------:R-:W-:Y:S05]  /*10e80*/  BSYNC B0 ;  /* 0x0000000000007941 */ /* 0x000fea0003800000 */
.L_x_2393:
[----:B------:R-:W-:Y:S05]  /*10e90*/  BRA `(.L_x_2395) ;  /* 0xffffffcc00607947 */ /* 0x000fea000383ffff */
.L_x_2300:
[----:B-1----:R1:W2:Y:S02]  /*10ea0*/  SYNCS.PHASECHK.TRANS64.TRYWAIT P0, [R4+URZ+0x2a820], R0 ;  /* 0x02a82000040075a7 */ /* 0x0022a4000800017f */
[----:B--2---:R-:W-:Y:S05]  /*10eb0*/  @!P0 NANOSLEEP.SYNCS 0x989680 ;  /* 0x009896800000895d */ /* 0x004fea0003900000 */
[----:B------:R-:W2:Y:S02]  /*10ec0*/  @!P0 SYNCS.PHASECHK.TRANS64 P0, [R4+URZ+0x2a820], R0 ;  /* 0x02a82000040085a7 */ /* 0x000ea4000800007f */
[----:B--2---:R-:W-:Y:S05]  /*10ed0*/  @!P0 BRA `(.L_x_2300) ;  /* 0xfffffffc00f08947 */ /* 0x004fea000383ffff */
[----:B------:R-:W-:Y:S05]  /*10ee0*/  BRA `(.L_x_2396) ;  /* 0xffffffcc00a87947 */ /* 0x000fea000383ffff */
.L_x_2301:
[----:B------:R-:W2:Y:S01]  /*10ef0*/  S2R R2, SR_TID.X ;  /* 0x0000000000027919 */ /* 0x000ea20000002100 */
[----:B------:R-:W-:Y:S01]  /*10f00*/  BSSY B0, `(.L_x_2397) ;  /* 0x000000a000007945 */ /* 0x000fe20003800000 */
[----:B------:R-:W-:Y:S02]  /*10f10*/  IMAD.MOV.U32 R12, RZ, RZ, RZ ;  /* 0x000000ffff0c7224 */ /* 0x000fe400078e00ff */
[----:B------:R-:W-:Y:S02]  /*10f20*/  IMAD.MOV.U32 R11, RZ, RZ, 0x1f ;  /* 0x0000001fff0b7424 */ /* 0x000fe400078e00ff */
[----:B------:R-:W-:Y:S01]  /*10f30*/  IMAD.MOV.U32 R15, RZ, RZ, -0x1 ;  /* 0xffffffffff0f7424 */ /* 0x000fe200078e00ff */
[----:B--2---:R-:W-:-:S04]  /*10f40*/  SHF.R.U32.HI R2, RZ, 0x5, R2 ;  /* 0x00000005ff027819 */ /* 0x004fc80000011602 */
[----:B------:R-:W-:-:S04]  /*10f50*/  LOP3.LUT R2, R2, 0x3, RZ, 0xc0, !PT ;  /* 0x0000000302027812 */ /* 0x000fc800078ec0ff */
[----:B------:R-:W-:-:S07]  /*10f60*/  MOV R13, R2 ;  /* 0x00000002000d7202 */ /* 0x000fce0000000f00 */
[----:B01---5:R-:W-:Y:S05]  /*10f70*/  WARPSYNC.COLLECTIVE R15, `(.L_x_2398) ;  /* 0x000000000f087348 */ /* 0x023fea0003c00000 */
[----:B------:R2:W3:Y:S02]  /*10f80*/  SHFL.IDX P6, R14, R13, R12, R11 ;  /* 0x0000000c0d0e7389 */ /* 0x0004e400000c000b */
[----:B0123-5:R-:W-:Y:S01]  /*10f90*/  ENDCOLLECTIVE ;  /* 0x000000000000791b */ /* 0x02ffe20003800000 */
.L_x_2398:
[----:B------:R-:W-:Y:S05]  /*10fa0*/  BSYNC B0 ;  /* 0x0000000000007941 */ /* 0x000fea0003800000 */
.L_x_2397:
[----:B------:R-:W-:Y:S05]  /*10fb0*/  BRA `(.L_x_2399) ;  /* 0xffffffcc00907947 */ /* 0x000fea000383ffff */
.L_x_2304:
[----:B------:R-:W-:Y:S01]  /*10fc0*/  BSSY B1, `(.L_x_2400) ;  /* 0x0000006000017945 */ /* 0x000fe20003800000 */
[----:B------:R-:W-:-:S07]  /*10fd0*/  IMAD.MOV.U32 R15, RZ, RZ, -0x1 ;  /* 0xffffffffff0f7424 */ /* 0x000fce00078e00ff */
[----:B01---5:R-:W-:Y:S05]  /*10fe0*/  WARPSYNC.COLLECTIVE R15, `(.L_x_2401) ;  /* 0x000000000f0c7348 */ /* 0x023fea0003c00000 */
[----:B------:R-:W-:Y:S02]  /*10ff0*/  ELECT P6, UR62, PT ;  /* 0x00000000003e782f */ /* 0x000fe400038c0000 */
[----:B------:R-:W-:Y:S01]  /*11000*/  MOV R14, UR62 ;  /* 0x0000003e000e7c02 */ /* 0x000fe20008000f00 */
[----:B01---5:R-:W-:Y:S10]  /*11010*/  ENDCOLLECTIVE ;  /* 0x000000000000791b */ /* 0x023ff40003800000 */
.L_x_2401:
[----:B------:R-:W-:Y:S05]  /*11020*/  BSYNC B1 ;  /* 0x0000000000017941 */ /* 0x000fea0003800000 */
.L_x_2400:
[----:B------:R-:W-:Y:S05]  /*11030*/  BRA `(.L_x_2402) ;  /* 0xffffffcc00887947 */ /* 0x000fea000383ffff */
.L_x_2306:
[----:B-1----:R1:W2:Y:S02]  /*11040*/  SYNCS.PHASECHK.TRANS64.TRYWAIT P1, [R5+URZ+0x2a840], R0 ;  /* 0x02a84000050075a7 */ /* 0x0022a4000802017f */
[----:B--2---:R-:W-:Y:S05]  /*11050*/  @!P1 NANOSLEEP.SYNCS 0x989680 ;  /* 0x009896800000995d */ /* 0x004fea0003900000 */
[----:B------:R-:W2:Y:S02]  /*11060*/  @!P1 SYNCS.PHASECHK.TRANS64 P1, [R5+URZ+0x2a840], R0 ;  /* 0x02a84000050095a7 */ /* 0x000ea4000802007f */
[----:B--2---:R-:W-:Y:S05]  /*11070*/  @!P1 BRA `(.L_x_2306) ;  /* 0xfffffffc00f09947 */ /* 0x004fea000383ffff */
[----:B------:R-:W-:Y:S05]  /*11080*/  BRA `(.L_x_2403) ;  /* 0xffffffcc00b07947 */ /* 0x000fea000383ffff */
.L_x_2308:
[----:B--2---:R2:W3:Y:S02]  /*11090*/  SYNCS.PHASECHK.TRANS64.TRYWAIT P1, [R23+URZ+0x2a840], R2 ;  /* 0x02a84002170075a7 */ /* 0x0044e4000802017f */
[----:B---3--:R-:W-:Y:S05]  /*110a0*/  @!P1 NANOSLEEP.SYNCS 0x989680 ;  /* 0x009896800000995d */ /* 0x008fea0003900000 */
[----:B------:R-:W3:Y:S02]  /*110b0*/  @!P1 SYNCS.PHASECHK.TRANS64 P1, [R23+URZ+0x2a840], R2 ;  /* 0x02a84002170095a7 */ /* 0x000ee4000802007f */
[----:B---3--:R-:W-:Y:S05]  /*110c0*/  @!P1 BRA `(.L_x_2308) ;  /* 0xfffffffc00f09947 */ /* 0x008fea000383ffff */
[----:B------:R-:W-:Y:S05]  /*110d0*/  BRA `(.L_x_2404) ;  /* 0xffffffcc00bc7947 */ /* 0x000fea000383ffff */
.L_x_2310:
[----:B---3--:R3:W4:Y:S02]  /*110e0*/  SYNCS.PHASECHK.TRANS64.TRYWAIT P1, [R5+URZ+0x2a860], R0 ;  /* 0x02a86000050075a7 */ /* 0x008724000802017f */
[----:B----4-:R-:W-:Y:S05]  /*110f0*/  @!P1 NANOSLEEP.SYNCS 0x989680 ;  /* 0x009896800000995d */ /* 0x010fea0003900000 */
[----:B------:R-:W4:Y:S02]  /*11100*/  @!P1 SYNCS.PHASECHK.TRANS64 P1, [R5+URZ+0x2a860], R0 ;  /* 0x02a86000050095a7 */ /* 0x000f24000802007f */
[----:B----4-:R-:W-:Y:S05]  /*11110*/  @!P1 BRA `(.L_x_2310) ;  /* 0xfffffffc00f09947 */ /* 0x010fea000383ffff */
[----:B------:R-:W-:Y:S05]  /*11120*/  BRA `(.L_x_2405) ;  /* 0xffffffcc00b87947 */ /* 0x000fea000383ffff */
.L_x_2406:
        /* <DEDUP_REMOVED lines=13> */
.L_x_15527:


//--------------------- .text._ZN7cutlass13device_kernelIN5flash11enable_sm90INS1_16FlashAttnFwdSm90INS1_25CollectiveMainloopFwdSm90ILi2EN4cute5tupleIJNS5_1CILi1EEES8_S8_EEENS6_IJNS7_ILi128EEENS7_ILi96EEENS7_ILi192EEEEEELi128ENS_10bfloat16_tEfNS_4arch4Sm90ELb1ELb0ELb0ELb1ELb1ELb0ELb0ELb1ELb1ELb1ELb0ELb0EEENS1_21CollectiveEpilogueFwdINS6_IJSA_SA_SB_EEES9_SE_SG_Li256ELb1ELb1ELb0ELb0EEENS1_36VarlenDynamicPersistentTileSchedulerILi128ELi96ELi256ELi128ELb0ELb1ELb1ELb1ELb1ELb1EEEEEEEEEvNT_6ParamsE --------------------------
	.section	.text._ZN7cutlass13device_kernelIN5flash11enable_sm90INS1_16FlashAttnFwdSm90INS1_25CollectiveMainloopFwdSm90ILi2EN4cute5tupleIJNS5_1CILi1EEES8_S8_EEENS6_IJNS7_ILi128EEENS7_ILi96EEENS7_ILi192EEEEEELi128ENS_10bfloat16_tEfNS_4arch4Sm90ELb1ELb0ELb0ELb1ELb1ELb0ELb0ELb1ELb1ELb1ELb0ELb0EEENS1_21CollectiveEpilogueFwdINS6_IJSA_SA_SB_EEES9_SE_SG_Li256ELb1ELb1ELb0ELb0EEENS1_36VarlenDynamicPersistentTileSchedulerILi128ELi96ELi256ELi128ELb0ELb1ELb1ELb1ELb1ELb1EEEEEEEEEvNT_6ParamsE,"ax",@progbits
	.align	128
.text._ZN7cutlass13device_kernelIN5flash11enable_sm90INS1_16FlashAttnFwdSm90INS1_25CollectiveMainloopFwdSm90ILi2EN4cute5tupleIJNS5_1CILi1EEES8_S8_EEENS6_IJNS7_ILi128EEENS7_ILi96EEENS7_ILi192EEEEEELi128ENS_10bfloat16_tEfNS_4arch4Sm90ELb1ELb0ELb0ELb1ELb1ELb0ELb0ELb1ELb1ELb1ELb0ELb0EEENS1_21CollectiveEpilogueFwdINS6_IJSA_SA_SB_EEES9_SE_SG_Li256ELb1ELb1ELb0ELb0EEENS1_36VarlenDynamicPersistentTileSchedulerILi128ELi96ELi256ELi128ELb0ELb1ELb1ELb1ELb1ELb1EEEEEEEEEvNT_6ParamsE:
        .type           _ZN7cutlass13device_kernelIN5flash11enable_sm90INS1_16FlashAttnFwdSm90INS1_25CollectiveMainloopFwdSm90ILi2EN4cute5tupleIJNS5_1CILi1EEES8_S8_EEENS6_IJNS7_ILi128EEENS7_ILi96EEENS7_ILi192EEEEEELi128ENS_10bfloat16_tEfNS_4arch4Sm90ELb1ELb0ELb0ELb1ELb1ELb0ELb0ELb1ELb1ELb1ELb0ELb0EEENS1_21CollectiveEpilogueFwdINS6_IJSA_SA_SB_EEES9_SE_SG_Li256ELb1ELb1ELb0ELb0EEENS1_36VarlenDynamicPersistentTileSchedulerILi128ELi96ELi256ELi128ELb0ELb1ELb1ELb1ELb1ELb1EEEEEEEEEvNT_6ParamsE,@function
        .size           _ZN7cutlass13device_kernelIN5flash11enable_sm90INS1_16FlashAttnFwdSm90INS1_25CollectiveMainloopFwdSm90ILi2EN4cute5tupleIJNS5_1CILi1EEES8_S8_EEENS6_IJNS7_ILi128EEENS7_ILi96EEENS7_ILi192EEEEEELi128ENS_10bfloat16_tEfNS_4arch4Sm90ELb1ELb0ELb0ELb1ELb1ELb0ELb0ELb1ELb1ELb1ELb0ELb0EEENS1_21CollectiveEpilogueFwdINS6_IJSA_SA_SB_EEES9_SE_SG_Li256ELb1ELb1ELb0ELb0EEENS1_36VarlenDynamicPersistentTileSchedulerILi128ELi96ELi256ELi128ELb0ELb1ELb1ELb1ELb1ELb1EEEEEEEEEvNT_6ParamsE,(.L_x_15528 - _ZN7cutlass13device_kernelIN5flash11enable_sm90INS1_16FlashAttnFwdSm90INS1_25CollectiveMainloopFwdSm90ILi2EN4cute5tupleIJNS5_1CILi1EEES8_S8_EEENS6_IJNS7_ILi128EEENS7_ILi96EEENS7_ILi192EEEEEELi128ENS_10bfloat16_tEfNS_4arch4Sm90ELb1ELb0ELb0ELb1ELb1ELb0ELb0ELb1ELb1ELb1ELb0ELb0EEENS1_21CollectiveEpilogueFwdINS6_IJSA_SA_SB_EEES9_SE_SG_Li256ELb1ELb1ELb0ELb0EEENS1_36VarlenDynamicPersistentTileSchedulerILi128ELi96ELi256ELi128ELb0ELb1ELb1ELb1ELb1ELb1EEEEEEEEEvNT_6ParamsE)
        .other          _ZN7cutlass13device_kernelIN5flash11enable_sm90INS1_16FlashAttnFwdSm90INS1_25CollectiveMainloopFwdSm90ILi2EN4cute5tupleIJNS5_1CILi1EEES8_S8_EEENS6_IJNS7_ILi128EEENS7_ILi96EEENS7_ILi192EEEEEELi128ENS_10bfloat16_tEfNS_4arch4Sm90ELb1ELb0ELb0ELb1ELb1ELb0ELb0ELb1ELb1ELb1ELb0ELb0EEENS1_21CollectiveEpilogueFwdINS6_IJSA_SA_SB_EEES9_SE_SG_Li256ELb1ELb1ELb0ELb0EEENS1_36VarlenDynamicPersistentTileSchedulerILi128ELi96ELi256ELi128ELb0ELb1ELb1ELb1ELb1ELb1EEEEEEEEEvNT_6ParamsE,@"STO_CUDA_ENTRY STV_DEFAULT"
_ZN7cutlass13device_kernelIN5flash11enable_sm90INS1_16FlashAttnFwdSm90INS1_25CollectiveMainloopFwdSm90ILi2EN4cute5tupleIJNS5_1CILi1EEES8_S8_EEENS6_IJNS7_ILi128EEENS7_ILi96EEENS7_ILi192EEEEEELi128ENS_10bfloat16_tEfNS_4arch4Sm90ELb1ELb0ELb0ELb1ELb1ELb0ELb0ELb1ELb1ELb1ELb0ELb0EEENS1_21CollectiveEpilogueFwdINS6_IJSA_SA_SB_EEES9_SE_SG_Li256ELb1ELb1ELb0ELb0EEENS1_36VarlenDynamicPersistentTileSchedulerILi128ELi96ELi256ELi128ELb0ELb1ELb1ELb1ELb1ELb1EEEEEEEEEvNT_6ParamsE:
        /* <DEDUP_REMOVED lines=45> */
.L_x_2407:
        /* <DEDUP_REMOVED lines=22> */
.L_x_2408:
        /* <DEDUP_REMOVED lines=18> */
.L_x_2409:
        /* <DEDUP_REMOVED lines=22> */
.L_x_2410:
        /* <DEDUP_REMOVED lines=23> */
.L_x_2411:
        /* <DEDUP_REMOVED lines=10> */
.L_x_2413:
        /* <DEDUP_REMOVED lines=15> */
[----:B------:R-:W-:Y:S01]  /*09b0*/  MOV R164, RZ ;  /* 0x000000ff00a47202 */ /* 0x000fe20000000f00 */
[----:B------:R-:W-:Y:S01]  /*09c0*/  UMOV UR60, URZ ;  /* 0x0000003f003c7c82 */ /* 0x000fe20008000000 */
[----:B------:R-:W-:Y:S01]  /*09d0*/  UMOV UR38, URZ ;  /* 0x0000003f00267c82 */ /* 0x000fe20008000000 */
[----:B------:R-:W0:Y:S02]  /*09e0*/  S2R R0, SR_TID.X ;  /* 0x0000000000007919 */ /* 0x000e240000002100 */
[----:B0-----:R-:W-:-:S05]  /*09f0*/  VIADD R175, R0, 0xffffff80 ;  /* 0xffffff8000af7836 */ /* 0x001fca0000000000 */
[----:B------:R-:W-:-:S04]  /*0a00*/  SHF.R.S32.HI R0, RZ, 0x1f, R175 ;  /* 0x0000001fff007819 */ /* 0x000fc800000114af */
[CC--:B------:R-:W-:Y:S02]  /*0a10*/  LEA.HI R3, R0.reuse, R175.reuse, RZ, 0x7 ;  /* 0x000000af00037211 */ /* 0x0c0fe400078f38ff */
[CC--:B------:R-:W-:Y:S02]  /*0a20*/  LEA.HI R4, R0.reuse, R175.reuse, RZ, 0x5 ;  /* 0x000000af00047211 */ /* 0x0c0fe400078f28ff */
[----:B------:R-:W-:Y:S02]  /*0a30*/  LEA.HI R10, R0, R175, RZ, 0x2 ;  /* 0x000000af000a7211 */ /* 0x000fe400078f10ff */
[----:B------:R-:W-:Y:S01]  /*0a40*/  SHF.R.S32.HI R166, RZ, 0x7, R3 ;  /* 0x00000007ffa67819 */ /* 0x000fe20000011403 */
[----:B------:R-:W-:Y:S01]  /*0a50*/  IMAD.SHL.U32 R6, R4, 0x20, RZ ;  /* 0x0000002004067824 */ /* 0x000fe200078e00ff */
[----:B------:R-:W-:-:S04]  /*0a60*/  LOP3.LUT R10, R10, 0xfffffffc, RZ, 0xc0, !PT ;  /* 0xfffffffc0a0a7812 */ /* 0x000fc800078ec0ff */
[----:B------:R-:W-:Y:S02]  /*0a70*/  LOP3.LUT R7, R6, 0xfffffc00, RZ, 0xc0, !PT ;  /* 0xfffffc0006077812 */ /* 0x000fe400078ec0ff */
[----:B------:R-:W-:Y:S02]  /*0a80*/  IADD3 R10, R175, -R10, RZ ;  /* 0x8000000aaf0a7210 */ /* 0x000fe40007ffe0ff */
[----:B--2---:R-:W-:Y:S02]  /*0a90*/  R2UR UR4, R2 ;  /* 0x00000000020472ca */ /* 0x004fe400000e0000 */
[C---:B------:R-:W-:Y:S02]  /*0aa0*/  LOP3.LUT R2, R3.reuse, 0xffffff80, RZ, 0xc0, !PT ;  /* 0xffffff8003027812 */ /* 0x040fe400078ec0ff */
[----:B------:R-:W-:-:S03]  /*0ab0*/  LEA.HI R3, R3, R166, RZ, 0x1 ;  /* 0x000000a603037211 */ /* 0x000fc600078f08ff */
[----:B------:R-:W-:Y:S01]  /*0ac0*/  IMAD.IADD R165, R175, 0x1, -R2 ;  /* 0x00000001afa57824 */ /* 0x000fe200078e0a02 */
[CC--:B------:R-:W-:Y:S02]  /*0ad0*/  LEA.HI R2, R0.reuse, R175.reuse, RZ, 0x4 ;  /* 0x000000af00027211 */ /* 0x0c0fe400078f20ff */
[----:B------:R-:W-:Y:S02]  /*0ae0*/  LEA.HI R0, R0, R175, RZ, 0x3 ;  /* 0x000000af00007211 */ /* 0x000fe400078f18ff */
[----:B------:R-:W-:Y:S01]  /*0af0*/  SHF.R.S32.HI R8, RZ, 0x1f, R165 ;  /* 0x0000001fff087819 */ /* 0x000fe200000114a5 */
[----:B------:R-:W-:Y:S01]  /*0b00*/  ULOP3.LUT UR4, UR4, 0x1, URZ, 0xfc, !UPT ;  /* 0x0000000104047892 */ /* 0x000fe2000f8efc3f */
[----:B------:R-:W-:Y:S02]  /*0b10*/  SHF.R.S32.HI R5, RZ, 0x4, R2 ;  /* 0x00000004ff057819 */ /* 0x000fe40000011402 */
[----:B------:R-:W-:Y:S02]  /*0b20*/  LEA.HI R9, R8, R165, RZ, 0x2 ;  /* 0x000000a508097211 */ /* 0x000fe400078f10ff */
[----:B------:R-:W-:Y:S01]  /*0b30*/  LOP3.LUT R4, R2, 0x3fffff0, RZ, 0xc0, !PT ;  /* 0x03fffff002047812 */ /* 0x000fe200078ec0ff */
[----:B------:R-:W-:Y:S01]  /*0b40*/  IMAD.U32 R169, RZ, RZ, UR4 ;  /* 0x00000004ffa97e24 */ /* 0x000fe2000f8e00ff */
[----:B------:R-:W-:-:S02]  /*0b50*/  SHF.R.S32.HI R6, RZ, 0x2, R9 ;  /* 0x00000002ff067819 */ /* 0x000fc40000011409 */
[----:B------:R-:W-:Y:S01]  /*0b60*/  SHF.R.S32.HI R11, RZ, 0x1f, R9 ;  /* 0x0000001fff0b7819 */ /* 0x000fe20000011409 */
[----:B------:R-:W-:Y:S01]  /*0b70*/  IMAD.IADD R4, R175, 0x1, -R4 ;  /* 0x00000001af047824 */ /* 0x000fe200078e0a04 */
[----:B------:R-:W-:Y:S02]  /*0b80*/  LEA.HI R2, R2, R5, RZ, 0x1 ;  /* 0x0000000502027211 */ /* 0x000fe400078f08ff */
[----:B------:R-:W-:Y:S01]  /*0b90*/  LEA.HI R11, R11, R6, RZ, 0x3 ;  /* 0x000000060b0b7211 */ /* 0x000fe200078f18ff */
[----:B------:R-:W-:Y:S01]  /*0ba0*/  IMAD R7, R4, 0x40, R7 ;  /* 0x0000004004077824 */ /* 0x000fe200078e0207 */
[----:B------:R-:W-:Y:S02]  /*0bb0*/  LOP3.LUT R160, R0, 0xfffffff8, RZ, 0xc0, !PT ;  /* 0xfffffff800a07812 */ /* 0x000fe400078ec0ff */
[----:B------:R-:W-:Y:S02]  /*0bc0*/  LOP3.LUT R11, R11, 0xfffffff8, RZ, 0xc0, !PT ;  /* 0xfffffff80b0b7812 */ /* 0x000fe400078ec0ff */
[----:B------:R-:W-:Y:S01]  /*0bd0*/  LEA.HI R8, R8, R165, RZ, 0x5 ;  /* 0x000000a508087211 */ /* 0x000fe200078f28ff */
[----:B------:R-:W-:Y:S01]  /*0be0*/  IMAD.IADD R160, R175, 0x1, -R160 ;  /* 0x00000001afa07824 */ /* 0x000fe200078e0aa0 */
[----:B------:R-:W-:Y:S01]  /*0bf0*/  LOP3.LUT R2, R2, 0x1ffffffe, RZ, 0xc0, !PT ;  /* 0x1ffffffe02027812 */ /* 0x000fe200078ec0ff */
[----:B------:R-:W-:Y:S01]  /*0c00*/  IMAD.IADD R11, R6, 0x1, -R11 ;  /* 0x00000001060b7824 */ /* 0x000fe200078e0a0b */
[----:B------:R-:W-:Y:S01]  /*0c10*/  SHF.R.S32.HI R8, RZ, 0x5, R8 ;  /* 0x00000005ff087819 */ /* 0x000fe20000011408 */
[----:B------:R-:W-:Y:S01]  /*0c20*/  IMAD.SHL.U32 R17, R160, 0x8, RZ ;  /* 0x00000008a0117824 */ /* 0x000fe200078e00ff */
[----:B------:R-:W-:Y:S01]  /*0c30*/  LEA.HI R4, R10, R10, RZ, 0x1 ;  /* 0x0000000a0a047211 */ /* 0x000fe200078f08ff */
[----:B------:R-:W-:Y:S01]  /*0c40*/  IMAD.IADD R2, R5, 0x1, -R2 ;  /* 0x0000000105027824 */ /* 0x000fe200078e0a02 */
[----:B------:R-:W-:Y:S01]  /*0c50*/  LOP3.LUT R3, R3, 0x3fffffe, RZ, 0xc0, !PT ;  /* 0x03fffffe03037812 */ /* 0x000fe200078ec0ff */
[----:B------:R-:W-:Y:S01]  /*0c60*/  IMAD R8, R8, 0x10, R11 ;  /* 0x0000001008087824 */ /* 0x000fe200078e020b */
[----:B------:R-:W-:Y:S01]  /*0c70*/  LOP3.LUT R5, R4, 0x1ffffffe, RZ, 0xc0, !PT ;  /* 0x1ffffffe04057812 */ /* 0x000fe200078ec0ff */
[----:B------:R-:W-:Y:S01]  /*0c80*/  VIADD R23, R17, 0x40 ;  /* 0x0000004011177836 */ /* 0x000fe20000000000 */
[----:B------:R-:W-:Y:S01]  /*0c90*/  LOP3.LUT R18, R9, 0x7ffffffc, RZ, 0xc0, !PT ;  /* 0x7ffffffc09127812 */ /* 0x000fe200078ec0ff */
[----:B------:R-:W-:Y:S01]  /*0ca0*/  IMAD.IADD R3, R166, 0x1, -R3 ;  /* 0x00000001a6037824 */ /* 0x000fe200078e0a03 */
[----:B------:R-:W-:Y:S01]  /*0cb0*/  SHF.R.S32.HI R163, RZ, 0x3, R0 ;  /* 0x00000003ffa37819 */ /* 0x000fe20000011400 */
[----:B------:R-:W-:Y:S01]  /*0cc0*/  IMAD.IADD R10, R10, 0x1, -R5 ;  /* 0x000000010a0a7824 */ /* 0x000fe200078e0a05 */
[----:B------:R-:W-:Y:S01]  /*0cd0*/  SHF.R.S32.HI R174, RZ, 0x1f, R17 ;  /* 0x0000001fffae7819 */ /* 0x000fe20000011411 */
[----:B------:R-:W-:Y:S01]  /*0ce0*/  IMAD R167, R3, 0x40, R8 ;  /* 0x0000004003a77824 */ /* 0x000fe200078e0208 */
[----:B------:R-:W-:Y:S01]  /*0cf0*/  SHF.R.S32.HI R173, RZ, 0x1f, R23 ;  /* 0x0000001fffad7819 */ /* 0x000fe20000011417 */
[----:B------:R-:W-:-:S02]  /*0d00*/  IMAD R168, R2, 0x8, R7 ;  /* 0x0000000802a87824 */ /* 0x000fc400078e0207 */
[----:B------:R-:W-:Y:S02]  /*0d10*/  IMAD.IADD R18, R165, 0x1, -R18 ;  /* 0x00000001a5127824 */ /* 0x000fe400078e0a12 */
[----:B------:R-:W-:-:S07]  /*0d20*/  IMAD R19, R10, 0x8, R167 ;  /* 0x000000080a137824 */ /* 0x000fce00078e02a7 */
.L_x_2473:
[----:B0---4-:R-:W0:Y:S01]  /*0d30*/  LDC.64 R2, c[0x0][0xc88] ;  /* 0x00032200ff027b82 */ /* 0x011e220000000a00 */
[----:B------:R-:W-:Y:S01]  /*0d40*/  ULDC.64 UR4, c[0x0][0xa28] ;  /* 0x00028a0000047ab9 */ /* 0x000fe20000000a00 */
[----:B------:R-:W-:Y:S01]  /*0d50*/  ULDC.64 UR6, c[0x0][0xa18] ;  /* 0x0002860000067ab9 */ /* 0x000fe20000000a00 */
[----:B------:R-:W-:Y:S01]  /*0d60*/  IMAD.MOV.U32 R7, RZ, RZ, RZ ;  /* 0x000000ffff077224 */ /* 0x000fe200078e00ff */
[----:B------:R-:W-:Y:S01]  /*0d70*/  ULDC.64 UR8, c[0x0][0xa20] ;  /* 0x0002880000087ab9 */ /* 0x000fe20000000a00 */
[----:B0-----:R-:W-:-:S05]  /*0d80*/  IMAD.WIDE R2, R47, 0x4, R2 ;  /* 0x000000042f027825 */ /* 0x001fca00078e0202 */
[----:B--2---:R-:W2:Y:S01]  /*0d90*/  LDG.E R22, desc[UR36][R2.64] ;  /* 0x0000002402167981 */ /* 0x004ea2000c1e1900 */
[----:B------:R-:W-:Y:S02]  /*0da0*/  ISETP.NE.U32.AND P0, PT, RZ, UR4, PT ;  /* 0x00000004ff007c0c */ /* 0x000fe4000bf05070 */
[----:B------:R-:W-:Y:S02]  /*0db0*/  ISETP.NE.U32.AND P1, PT, RZ, UR6, PT ;  /* 0x00000006ff007c0c */ /* 0x000fe4000bf25070 */
[----:B------:R-:W-:Y:S02]  /*0dc0*/  ISETP.NE.AND.EX P0, PT, RZ, UR5, PT, P0 ;  /* 0x00000005ff007c0c */ /* 0x000fe4000bf05300 */
[----:B------:R-:W-:Y:S02]  /*0dd0*/  ISETP.NE.AND.EX P1, PT, RZ, UR7, PT, P1 ;  /* 0x00000007ff007c0c */ /* 0x000fe4000bf25310 */
[----:B--2---:R-:W-:-:S09]  /*0de0*/  SHF.R.S32.HI R162, RZ, 0x1f, R22 ;  /* 0x0000001fffa27819 */ /* 0x004fd20000011416 */
[----:B---3--:R-:W-:-:S04]  /*0df0*/  @P0 LEA R4, P2, R22, UR4, 0x2 ;  /* 0x0000000416040c11 */ /* 0x008fc8000f8410ff */
[C---:B------:R-:W-:Y:S01]  /*0e00*/  @P0 LEA.HI.X R5, R22.reuse, UR5, R162, 0x2, P2 ;  /* 0x0000000516050c11 */ /* 0x040fe200090f14a2 */
[----:B------:R-:W-:Y:S01]  /*0e10*/  ULDC.64 UR4, c[0x0][0x418] ;  /* 0x0001060000047ab9 */ /* 0x000fe20000000a00 */
[----:B------:R-:W-:-:S03]  /*0e20*/  @P1 LEA R2, P2, R22, UR6, 0x2 ;  /* 0x0000000616021c11 */ /* 0x000fc6000f8410ff */
[----:B------:R0:W5:Y:S01]  /*0e30*/  @P0 LDG.E R7, desc[UR36][R4.64] ;  /* 0x0000002404070981 */ /* 0x000162000c1e1900 */
[----:B------:R-:W-:-:S05]  /*0e40*/  @P1 LEA.HI.X R3, R22, UR7, R162, 0x2, P2 ;  /* 0x0000000716031c11 */ /* 0x000fca00090f14a2 */
[----:B------:R0:W5:Y:S01]  /*0e50*/  @P1 LDG.E R171, desc[UR36][R2.64] ;  /* 0x0000002402ab1981 */ /* 0x000162000c1e1900 */
[----:B------:R-:W-:Y:S01]  /*0e60*/  UISETP.NE.U32.AND UP0, UPT, UR4, URZ, UPT ;  /* 0x0000003f0400728c */ /* 0x000fe2000bf05070 */
[----:B------:R-:W-:Y:S02]  /*0e70*/  ISETP.NE.U32.AND P2, PT, RZ, UR8, PT ;  /* 0x00000008ff007c0c */ /* 0x000fe4000bf45070 */
[----:B------:R-:W-:Y:S01]  /*0e80*/  ULDC UR4, c[0x0][0x424] ;  /* 0x0001090000047ab9 */ /* 0x000fe20000000800 */
[----:B------:R-:W-:Y:S01]  /*0e90*/  UISETP.NE.AND.EX UP0, UPT, UR5, URZ, UPT, UP0 ;  /* 0x0000003f0500728c */ /* 0x000fe2000bf05300 */
[----:B------:R-:W-:Y:S02]  /*0ea0*/  ISETP.NE.AND.EX P2, PT, RZ, UR9, PT, P2 ;  /* 0x00000009ff007c0c */ /* 0x000fe4000bf45320 */
[----:B------:R-:W-:Y:S01]  /*0eb0*/  ULDC UR5, c[0x0][0x2f0] ;  /* 0x0000bc0000057ab9 */ /* 0x000fe20000000800 */
[----:B------:R-:W-:-:S04]  /*0ec0*/  USEL UR4, UR4, 0x1, UP0 ;  /* 0x0000000104047887 */ /* 0x000fc80008000000 */
[----:B------:R-:W-:Y:S01]  /*0ed0*/  UIMAD UR4, UR4, UR5, URZ ;  /* 0x00000005040472a4 */ /* 0x000fe2000f8e023f */
[----:B0-----:R-:W-:Y:S11]  /*0ee0*/  @P1 BRA `(.L_x_2414) ;  /* 0x0000000000281947 */ /* 0x001ff60003800000 */
        /* <DEDUP_REMOVED lines=10> */
.L_x_2414:
[----:B------:R-:W-:Y:S02]  /*0f90*/  IMAD.U32 R170, RZ, RZ, UR4 ;  /* 0x00000004ffaa7e24 */ /* 0x000fe4000f8e00ff */
[----:B------:R-:W-:Y:S01]  /*0fa0*/  IMAD.MOV.U32 R161, RZ, RZ, R46 ;  /* 0x000000ffffa17224 */ /* 0x000fe200078e002e */
[----:B------:R-:W-:Y:S06]  /*0fb0*/  @!P2 BRA `(.L_x_2415) ;  /* 0x000000000010a947 */ /* 0x000fec0003800000 */
[----:B------:R-:W-:-:S04]  /*0fc0*/  LEA R2, P0, R22, UR8, 0x2 ;  /* 0x0000000816027c11 */ /* 0x000fc8000f8010ff */
[----:B------:R-:W-:-:S05]  /*0fd0*/  LEA.HI.X R3, R22, UR9, R162, 0x2, P0 ;  /* 0x0000000916037c11 */ /* 0x000fca00080f14a2 */
[----:B------:R1:W5:Y:S01]  /*0fe0*/  LDG.E R170, desc[UR36][R2.64] ;  /* 0x0000002402aa7981 */ /* 0x000362000c1e1900 */
[----:B------:R-:W-:Y:S05]  /*0ff0*/  BRA `(.L_x_2416) ;  /* 0x0000000000247947 */ /* 0x000fea0003800000 */
.L_x_2415:
        /* <DEDUP_REMOVED lines=8> */
[----:B--2---:R-:W-:-:S07]  /*1080*/  IADD3 R170, -R170, R5, RZ ;  /* 0x00000005aaaa7210 */ /* 0x004fce0007ffe1ff */
.L_x_2416:
[----:B------:R-:W2:Y:S01]  /*1090*/  LDC R172, c[0x0][0x448] ;  /* 0x00011200ffac7b82 */ /* 0x000ea20000000800 */
[----:B------:R-:W-:Y:S01]  /*10a0*/  IMAD.SHL.U32 R16, R45, 0x80, RZ ;  /* 0x000000802d107824 */ /* 0x000fe200078e00ff */
[----:B------:R-:W-:Y:S01]  /*10b0*/  CS2R R86, SRZ ;  /* 0x0000000000567805 */ /* 0x000fe2000001ff00 */
[----:B-----5:R-:W-:Y:S01]  /*10c0*/  IMAD.IADD R170, R170, 0x1, -R7 ;  /* 0x00000001aaaa7824 */ /* 0x020fe200078e0a07 */
[----:B------:R-:W-:Y:S01]  /*10d0*/  CS2R R84, SRZ ;  /* 0x0000000000547805 */ /* 0x000fe2000001ff00 */
[----:B------:R-:W-:Y:S01]  /*10e0*/  VIADD R0, R16, 0x7f ;  /* 0x0000007f10007836 */ /* 0x000fe20000000000 */
[----:B------:R-:W-:Y:S01]  /*10f0*/  CS2R R82, SRZ ;  /* 0x0000000000527805 */ /* 0x000fe2000001ff00 */
[----:B------:R-:W-:Y:S01]  /*1100*/  IMAD.MOV.U32 R20, RZ, RZ, RZ ;  /* 0x000000ffff147224 */ /* 0x000fe200078e00ff */
[----:B------:R-:W-:Y:S02]  /*1110*/  CS2R R80, SRZ ;  /* 0x0000000000507805 */ /* 0x000fe4000001ff00 */
[----:B------:R-:W-:-:S02]  /*1120*/  CS2R R78, SRZ ;  /* 0x00000000004e7805 */ /* 0x000fc4000001ff00 */
[----:B------:R-:W-:Y:S02]  /*1130*/  CS2R R76, SRZ ;  /* 0x00000000004c7805 */ /* 0x000fe4000001ff00 */
[----:B------:R-:W-:Y:S02]  /*1140*/  CS2R R74, SRZ ;  /* 0x00000000004a7805 */ /* 0x000fe4000001ff00 */
[----:B------:R-:W-:Y:S02]  /*1150*/  CS2R R36, SRZ ;  /* 0x0000000000247805 */ /* 0x000fe4000001ff00 */
        /* <DEDUP_REMOVED lines=11> */
[----:B--2---:R-:W-:Y:S02]  /*1210*/  ISETP.NE.AND P0, PT, R172, 0x1, PT ;  /* 0x00000001ac00780c */ /* 0x004fe40003f05270 */
        /* <DEDUP_REMOVED lines=9> */
[----:B------:R-:W-:-:S02]  /*12b0*/  MOV R93, RZ ;  /* 0x000000ff005d7202 */ /* 0x000fc40000000f00 */
[----:B------:R-:W-:Y:S01]  /*12c0*/  CS2R R6, SRZ ;  /* 0x0000000000067805 */ /* 0x000fe2000001ff00 */
[----:B------:R-:W-:Y:S01]  /*12d0*/  IMAD.MOV.U32 R8, RZ, RZ, RZ ;  /* 0x000000ffff087224 */ /* 0x000fe200078e00ff */
[----:B-1----:R-:W1:Y:S01]  /*12e0*/  @P0 LDC R3, c[0x0][0x44c] ;  /* 0x00011300ff030b82 */ /* 0x002e620000000800 */
[----:B------:R-:W-:Y:S02]  /*12f0*/  IMAD.MOV.U32 R95, RZ, RZ, RZ ;  /* 0x000000ffff5f7224 */ /* 0x000fe400078e00ff */
[----:B------:R-:W-:Y:S02]  /*1300*/  IMAD.MOV.U32 R10, RZ, RZ, RZ ;  /* 0x000000ffff0a7224 */ /* 0x000fe400078e00ff */
[----:B------:R-:W-:Y:S02]  /*1310*/  IMAD.MOV.U32 R97, RZ, RZ, RZ ;  /* 0x000000ffff617224 */ /* 0x000fe400078e00ff */
[----:B------:R-:W-:Y:S01]  /*1320*/  IMAD.MOV.U32 R12, RZ, RZ, RZ ;  /* 0x000000ffff0c7224 */ /* 0x000fe200078e00ff */
[----:B------:R-:W2:Y:S01]  /*1330*/  @P0 LDC R5, c[0x0][0x450] ;  /* 0x00011400ff050b82 */ /* 0x000ea20000000800 */
[----:B------:R-:W-:-:S02]  /*1340*/  IMAD.MOV.U32 R99, RZ, RZ, RZ ;  /* 0x000000ffff637224 */ /* 0x000fc400078e00ff */
[----:B-1----:R-:W-:Y:S01]  /*1350*/  @P0 IMAD.HI.U32 R2, R0, R3, RZ ;  /* 0x0000000300020227 */ /* 0x002fe200078e00ff */
[----:B0-----:R-:W-:-:S04]  /*1360*/  IADD3 R3, R170, 0x60, -R171 ;  /* 0x00000060aa037810 */ /* 0x001fc80007ffe8ab */
[----:B--2---:R-:W-:Y:S01]  /*1370*/  @P0 SHF.R.U32.HI R0, RZ, R5, R2 ;  /* 0x00000005ff000219 */ /* 0x004fe20000011602 */
[----:B------:R-:W-:Y:S01]  /*1380*/  VIADD R2, R170, 0x5f ;  /* 0x0000005faa027836 */ /* 0x000fe20000000000 */
[----:B------:R-:W-:-:S03]  /*1390*/  PLOP3.LUT P0, PT, PT, PT, PT, 0x80, 0x0 ;  /* 0x000000000000781c */ /* 0x000fc60003f0f070 */
[----:B------:R-:W-:Y:S02]  /*13a0*/  IMAD.IADD R0, R3, 0x1, R0 ;  /* 0x0000000103007824 */ /* 0x000fe400078e0200 */
[----:B------:R-:W-:-:S04]  /*13b0*/  IMAD.HI R2, R2, 0x2aaaaaab, RZ ;  /* 0x2aaaaaab02027827 */ /* 0x000fc800078e02ff */
[----:B------:R-:W-:Y:S01]  /*13c0*/  IMAD.HI R0, R0, 0x2aaaaaab, RZ ;  /* 0x2aaaaaab00007827 */ /* 0x000fe200078e02ff */
[----:B------:R-:W-:-:S04]  /*13d0*/  SHF.R.U32.HI R3, RZ, 0x1f, R2 ;  /* 0x0000001fff037819 */ /* 0x000fc80000011602 */
[----:B------:R-:W-:Y:S02]  /*13e0*/  SHF.R.U32.HI R5, RZ, 0x1f, R0 ;  /* 0x0000001fff057819 */ /* 0x000fe40000011600 */
[----:B------:R-:W-:Y:S02]  /*13f0*/  LEA.HI.SX32 R3, R2, R3, 0x1c ;  /* 0x0000000302037211 */ /* 0x000fe400078fe2ff */
[----:B------:R-:W-:Y:S01]  /*1400*/  LEA.HI.SX32 R2, R0, R5, 0x1c ;  /* 0x0000000500027211 */ /* 0x000fe200078fe2ff */
[----:B------:R-:W-:-:S03]  /*1410*/  IMAD.MOV.U32 R0, RZ, RZ, RZ ;  /* 0x000000ffff007224 */ /* 0x000fc600078e00ff */
[----:B------:R-:W-:-:S04]  /*1420*/  VIMNMX R73, R3, R2, PT ;  /* 0x0000000203497248 */ /* 0x000fc80003fe0100 */
[----:B------:R-:W-:-:S13]  /*1430*/  ISETP.GE.AND P1, PT, R73, 0x1, PT ;  /* 0x000000014900780c */ /* 0x000fda0003f26270 */
        /* <DEDUP_REMOVED lines=32> */
.L_x_2418:
[----:B------:R-:W-:Y:S02]  /*1640*/  LEA.HI R0, R164, R164, RZ, 0x1 ;  /* 0x000000a4a4007211 */ /* 0x000fe400078f08ff */
[----:B------:R-:W-:Y:S02]  /*1650*/  R2UR UR4, R169 ;  /* 0x00000000a90472ca */ /* 0x000fe400000e0000 */
[----:B------:R-:W-:-:S05]  /*1660*/  LOP3.LUT R3, R0, 0xfffffffe, RZ, 0xc0, !PT ;  /* 0xfffffffe00037812 */ /* 0x000fca00078ec0ff */
[----:B------:R-:W-:-:S05]  /*1670*/  IMAD.IADD R0, R164, 0x1, -R3 ;  /* 0x00000001a4007824 */ /* 0x000fca00078e0a03 */
[----:B------:R-:W-:Y:S01]  /*1680*/  SHF.L.U32 R0, R0, 0x1f, RZ ;  /* 0x0000001f00007819 */ /* 0x000fe200000006ff */
[----:B------:R-:W-:-:S03]  /*1690*/  IMAD.U32 R2, RZ, RZ, UR4 ;  /* 0x00000004ff027e24 */ /* 0x000fc6000f8e00ff */
[----:B------:R-:W0:Y:S02]  /*16a0*/  SYNCS.PHASECHK.TRANS64.TRYWAIT P1, [UR39+0x2a800], R0 ;  /* 0x02a80000ff0075a7 */ /* 0x000e240008020167 */
[----:B------:R-:W-:Y:S01]  /*16b0*/  ISETP.NE.AND P0, PT, R2, 0x3, PT ;  /* 0x000000030200780c */ /* 0x000fe20003f05270 */
[----:B0-----:R-:W-:-:S12]  /*16c0*/  @!P1 BRA `(.L_x_2419) ;  /* 0x000000e400509947 */ /* 0x001fd80003800000 */
.L_x_2560:
[----:B------:R-:W-:Y:S05]  /*16d0*/  @!P0 BRA `(.L_x_2420) ;  /* 0x0000000000048947 */ /* 0x000fea0003800000 */
[----:B------:R-:W-:Y:S01]  /*16e0*/  BPT.TRAP 0x1 ;  /* 0x000000040000795c */ /* 0x000fe20000300000 */
.L_x_2420:
[----:B0-----:R-:W-:Y:S01]  /*16f0*/  IMAD.U32 R3, RZ, RZ, UR60 ;  /* 0x0000003cff037e24 */ /* 0x001fe2000f8e00ff */
[----:B------:R-:W-:-:S04]  /*1700*/  MOV R0, UR38 ;  /* 0x0000002600007c02 */ /* 0x000fc80008000f00 */
[----:B------:R-:W-:Y:S02]  /*1710*/  LEA R0, R0, UR39, 0x3 ;  /* 0x0000002700007c11 */ /* 0x000fe4000f8e18ff */
[----:B------:R-:W-:-:S04]  /*1720*/  SHF.L.U32 R3, R3, 0x1f, RZ ;  /* 0x0000001f03037819 */ /* 0x000fc800000006ff */
[----:B------:R0:W1:Y:S01]  /*1730*/  SYNCS.PHASECHK.TRANS64.TRYWAIT P1, [R0+URZ+0x2a830], R3 ;  /* 0x02a83003000075a7 */ /* 0x000062000802017f */
[----:B------:R-:W-:Y:S05]  /*1740*/  @!P0 BRA `(.L_x_2421) ;  /* 0x0000000000048947 */ /* 0x000fea0003800000 */
[----:B------:R-:W-:Y:S01]  /*1750*/  BPT.TRAP 0x1 ;  /* 0x000000040000795c */ /* 0x000fe20000300000 */
.L_x_2421:
[----:B-1----:R-:W-:Y:S05]  /*1760*/  @P1 BRA `(.L_x_2422) ;  /* 0x0000000000081947 */ /* 0x002fea0003800000 */
[----:B------:R-:W1:Y:S02]  /*1770*/  SYNCS.PHASECHK.TRANS64.TRYWAIT P1, [R0+URZ+0x2a830], R3 ;  /* 0x02a83003000075a7 */ /* 0x000e64000802017f */
[----:B-1----:R-:W-:Y:S05]  /*1780*/  @!P1 BRA `(.L_x_2423) ;  /* 0x000000e400389947 */ /* 0x002fea0003800000 */
.L_x_2422:
        /* <DEDUP_REMOVED lines=95> */
.L_x_2424:
[----:B------:R-:W-:Y:S01]  /*1d80*/  ISETP.NE.AND P4, PT, R172, 0x1, PT ;  /* 0x00000001ac00780c */ /* 0x000fe20003f85270 */
[----:B------:R-:W-:Y:S01]  /*1d90*/  IMAD.IADD R2, R19, 0x1, R16 ;  /* 0x0000000113027824 */ /* 0x000fe200078e0210 */
[----:B------:R-:W-:Y:S01]  /*1da0*/  ULDC UR4, c[0x0][0x988] ;  /* 0x0002620000047ab9 */ /* 0x000fe20000000800 */
[----:B------:R-:W2:Y:S10]  /*1db0*/  S2UR UR5, SR_CgaCtaId ;  /* 0x00000000000579c3 */ /* 0x000eb40000008800 */
[----:B01----:R-:W0:Y:S08]  /*1dc0*/  @P4 LDC R3, c[0x0][0x44c] ;  /* 0x00011300ff034b82 */ /* 0x003e300000000800 */
[----:B------:R-:W1:Y:S01]  /*1dd0*/  @P4 LDC R4, c[0x0][0x450] ;  /* 0x00011400ff044b82 */ /* 0x000e620000000800 */
[----:B0-----:R-:W-:-:S05]  /*1de0*/  @P4 IMAD.HI.U32 R3, R2, R3, RZ ;  /* 0x0000000302034227 */ /* 0x001fca00078e00ff */
[----:B-1----:R-:W-:Y:S01]  /*1df0*/  @P4 SHF.R.U32.HI R2, RZ, R4, R3 ;  /* 0x00000004ff024219 */ /* 0x002fe20000011603 */
[----:B------:R-:W-:Y:S02]  /*1e00*/  IMAD.MOV.U32 R4, RZ, RZ, -0x60 ;  /* 0xffffffa0ff047424 */ /* 0x000fe400078e00ff */
[C---:B------:R-:W-:Y:S02]  /*1e10*/  IMAD R3, R73.reuse, -0x60, R170 ;  /* 0xffffffa049037824 */ /* 0x040fe400078e02aa */
[----:B------:R-:W0:Y:S01]  /*1e20*/  SHFL.IDX PT, R8, R2, 0x1, 0x1c1f ;  /* 0x003c1f0002087f89 */ /* 0x000e2200000e0000 */
[----:B------:R-:W-:Y:S02]  /*1e30*/  IMAD R5, R73, R4, 0x61 ;  /* 0x0000006149057424 */ /* 0x000fe400078e0204 */
[----:B------:R-:W-:Y:S01]  /*1e40*/  VIADD R3, R3, 0x60 ;  /* 0x0000006003037836 */ /* 0x000fe20000000000 */
[----:B------:R-:W1:Y:S01]  /*1e50*/  SHFL.IDX PT, R2, R2, RZ, 0x1c1f ;  /* 0x001c1fff02027589 */ /* 0x000e6200000e0000 */
[----:B------:R-:W-:-:S02]  /*1e60*/  IMAD R5, R18, -0x2, R5 ;  /* 0xfffffffe12057824 */ /* 0x000fc400078e0205 */
[----:B------:R-:W-:-:S03]  /*1e70*/  IMAD R3, R18, -0x2, R3 ;  /* 0xfffffffe12037824 */ /* 0x000fc600078e0203 */
[----:B------:R-:W-:-:S04]  /*1e80*/  IADD3 R4, -R171, R5, R170 ;  /* 0x00000005ab047210 */ /* 0x000fc80007ffe1aa */
[----:B0-----:R-:W-:-:S04]  /*1e90*/  VIADDMNMX R8, R8, R4, R3, PT ;  /* 0x0000000408087246 */ /* 0x001fc80003800103 */
        /* <DEDUP_REMOVED lines=8> */
[C---:B------:R-:W-:Y:S02]  /*1f20*/  ISETP.GT.AND P2, PT, R8.reuse, 0x10, PT ;  /* 0x000000100800780c */ /* 0x040fe40003f44270 */
[----:B------:R-:W-:Y:S02]  /*1f30*/  FSEL R31, R31, -INF , P1 ;  /* 0xff8000001f1f7808 */ /* 0x000fe40000800000 */
[----:B------:R-:W-:Y:S02]  /*1f40*/  FMNMX.FTZ R10, R75, R10, !PT ;  /* 0x0000000a4b0a7209 */ /* 0x000fe40007810000 */
        /* <DEDUP_REMOVED lines=57> */
[----:B------:R-:W-:Y:S02]  /*22e0*/  FSEL R71, R71, -INF , P1 ;  /* 0xff80000047477808 */ /* 0x000fe40000800000 */
[----:B------:R-:W-:Y:S02]  /*22f0*/  FMNMX.FTZ R10, R103, R10, !PT ;  /* 0x0000000a670a7209 */ /* 0x000fe40007810000 */
[----:B-1----:R-:W-:Y:S01]  /*2300*/  VIADDMNMX R4, R2, R4, R3, PT ;  /* 0x0000000402047246 */ /* 0x002fe20003800103 */
[----:B------:R-:W-:Y:S01]  /*2310*/  IMAD.U32 R2, RZ, RZ, UR4 ;  /* 0x00000004ff027e24 */ /* 0x000fe2000f8e00ff */
[----:B------:R-:W-:-:S02]  /*2320*/  FMNMX.FTZ R10, R71, R10, !PT ;  /* 0x0000000a470a7209 */ /* 0x000fc40007810000 */
[C---:B------:R-:W-:Y:S02]  /*2330*/  ISETP.GT.AND P1, PT, R4.reuse, RZ, PT ;  /* 0x000000ff0400720c */ /* 0x040fe40003f24270 */
[C---:B------:R-:W-:Y:S01]  /*2340*/  ISETP.GT.AND P2, PT, R4.reuse, 0x1, PT ;  /* 0x000000010400780c */ /* 0x040fe20003f44270 */
[----:B------:R-:W0:Y:S01]  /*2350*/  SHFL.BFLY PT, R5, R10, 0x2, 0x1f ;  /* 0x0c401f000a057f89 */ /* 0x000e2200000e0000 */
[----:B------:R-:W-:Y:S02]  /*2360*/  ISETP.GT.AND P3, PT, R4, 0x8, PT ;  /* 0x000000080400780c */ /* 0x000fe40003f64270 */
[----:B------:R-:W-:Y:S02]  /*2370*/  FSEL R25, R25, -INF , P2 ;  /* 0xff80000019197808 */ /* 0x000fe40001000000 */
[----:B------:R-:W-:Y:S02]  /*2380*/  FSEL R9, R28, -INF , P3 ;  /* 0xff8000001c097808 */ /* 0x000fe40001800000 */
[----:B------:R-:W-:-:S02]  /*2390*/  ISETP.GT.AND P2, PT, R4, 0x10, PT ;  /* 0x000000100400780c */ /* 0x000fc40003f44270 */
[----:B------:R-:W-:Y:S02]  /*23a0*/  ISETP.GT.AND P3, PT, R4, 0x18, PT ;  /* 0x000000180400780c */ /* 0x000fe40003f64270 */
[----:B------:R-:W-:Y:S02]  /*23b0*/  FSEL R11, R32, -INF , P2 ;  /* 0xff800000200b7808 */ /* 0x000fe40001000000 */
[----:B------:R-:W-:Y:S02]  /*23c0*/  FSEL R13, R36, -INF , P3 ;  /* 0xff800000240d7808 */ /* 0x000fe40001800000 */
[----:B------:R-:W-:Y:S02]  /*23d0*/  R2UR UR4, R0 ;  /* 0x00000000000472ca */ /* 0x000fe400000e0000 */
[----:B0-----:R-:W-:-:S11]  /*23e0*/  FMNMX.FTZ R8, R10, R5, !PT ;  /* 0x000000050a087209 */ /* 0x001fd60007810000 */
[----:B------:R-:W-:Y:S01]  /*23f0*/  UIADD3 UR4, UR4, 0x2a840, URZ ;  /* 0x0002a84004047890 */ /* 0x000fe2000fffe03f */
[----:B------:R-:W0:Y:S03]  /*2400*/  SHFL.BFLY PT, R5, R8, 0x1, 0x1f ;  /* 0x0c201f0008057f89 */ /* 0x000e2600000e0000 */
[----:B--2---:R-:W-:-:S09]  /*2410*/  UPRMT UR4, UR5, 0x654, UR4 ;  /* 0x0000065405047896 */ /* 0x004fd20008000004 */
[----:B------:R-:W-:Y:S01]  /*2420*/  SYNCS.ARRIVE.TRANS64.RED.A1T0 RZ, [UR4], RZ ;  /* 0x000000ffffff79a7 */ /* 0x000fe20008100404 */
[----:B0-----:R-:W-:Y:S02]  /*2430*/  FMNMX.FTZ R3, R8, R5, !PT ;  /* 0x0000000508037209 */ /* 0x001fe40007810000 */
[----:B------:R-:W-:Y:S02]  /*2440*/  FSEL R5, R24, -INF , P1 ;  /* 0xff80000018057808 */ /* 0x000fe40000800000 */
[----:B------:R-:W-:Y:S01]  /*2450*/  ISETP.GT.AND P1, PT, R4, 0x9, PT ;  /* 0x000000090400780c */ /* 0x000fe20003f24270 */
[----:B------:R-:W-:Y:S01]  /*2460*/  FMUL.FTZ R10, R3, R2 ;  /* 0x00000002030a7220 */ /* 0x000fe20000410000 */
[----:B------:R-:W-:Y:S02]  /*2470*/  FMNMX.FTZ R8, R5, R25, !PT ;  /* 0x0000001905087209 */ /* 0x000fe40007810000 */
[----:B------:R-:W-:Y:S02]  /*2480*/  FSEL R29, R29, -INF , P1 ;  /* 0xff8000001d1d7808 */ /* 0x000fe40000800000 */
[----:B------:R-:W-:-:S02]  /*2490*/  FMNMX.FTZ R8, R9, R8, !PT ;  /* 0x0000000809087209 */ /* 0x000fc40007810000 */
[C---:B------:R-:W-:Y:S02]  /*24a0*/  ISETP.GT.AND P1, PT, R4.reuse, 0x11, PT ;  /* 0x000000110400780c */ /* 0x040fe40003f24270 */
[----:B------:R-:W-:Y:S02]  /*24b0*/  FMNMX.FTZ R8, R29, R8, !PT ;  /* 0x000000081d087209 */ /* 0x000fe40007810000 */
[----:B------:R-:W-:Y:S02]  /*24c0*/  FSEL R33, R33, -INF , P1 ;  /* 0xff80000021217808 */ /* 0x000fe40000800000 */
[----:B------:R-:W-:Y:S02]  /*24d0*/  FMNMX.FTZ R8, R11, R8, !PT ;  /* 0x000000080b087209 */ /* 0x000fe40007810000 */
[----:B------:R-:W-:Y:S02]  /*24e0*/  FSETP.NEU.FTZ.AND P2, PT, R3, -INF , PT ;  /* 0xff8000000300780b */ /* 0x000fe40003f5d000 */
[----:B------:R-:W-:-:S02]  /*24f0*/  ISETP.GT.AND P1, PT, R4, 0x19, PT ;  /* 0x000000190400780c */ /* 0x000fc40003f24270 */
[----:B------:R-:W-:Y:S02]  /*2500*/  FMNMX.FTZ R8, R33, R8, !PT ;  /* 0x0000000821087209 */ /* 0x000fe40007810000 */
[----:B------:R-:W-:Y:S02]  /*2510*/  FSEL R10, R10, RZ, P2 ;  /* 0x000000ff0a0a7208 */ /* 0x000fe40001000000 */
[C---:B------:R-:W-:Y:S02]  /*2520*/  ISETP.GT.AND P2, PT, R4.reuse, 0x20, PT ;  /* 0x000000200400780c */ /* 0x040fe40003f44270 */
        /* <DEDUP_REMOVED lines=9> */
[----:B------:R-:W0:Y:S01]  /*25c0*/  @P4 LDC R40, c[0x0][0x450] ;  /* 0x00011400ff284b82 */ /* 0x000e220000000800 */
[C---:B------:R-:W-:Y:S01]  /*25d0*/  ISETP.GT.AND P2, PT, R4.reuse, 0x28, PT ;  /* 0x000000280400780c */ /* 0x040fe20003f44270 */
[----:B------:R-:W-:Y:S01]  /*25e0*/  MUFU.EX2 R159, R75 ;  /* 0x0000004b009f7308 */ /* 0x000fe20000000800 */
        /* <DEDUP_REMOVED lines=10> */
[C---:B------:R-:W-:Y:S01]  /*2690*/  ISETP.GT.AND P2, PT, R4.reuse, 0x30, PT ;  /* 0x000000300400780c */ /* 0x040fe20003f44270 */
        /* <DEDUP_REMOVED lines=28> */
[----:B------:R1:W2:Y:S01]  /*2860*/  MUFU.EX2 R20, R79 ;  /* 0x0000004f00147308 */ /* 0x0002a20000000800 */
        /* <DEDUP_REMOVED lines=11> */
[----:B------:R-:W-:Y:S01]  /*2920*/  FFMA.FTZ R10, R71, R2, -R10 ;  /* 0x00000002470a7223 */ /* 0x000fe2000001080a */
[----:B------:R-:W-:-:S02]  /*2930*/  ISETP.GT.AND P1, PT, R4, 0x49, PT ;  /* 0x000000490400780c */ /* 0x000fc40003f24270 */
[----:B-1----:R-:W-:Y:S02]  /*2940*/  CS2R R78, SRZ ;  /* 0x00000000004e7805 */ /* 0x002fe4000001ff00 */
[----:B------:R-:W-:Y:S01]  /*2950*/  FSEL R39, R60, -INF , P2 ;  /* 0xff8000003c277808 */ /* 0x000fe20001000000 */
[----:B------:R1:W3:Y:S01]  /*2960*/  MUFU.EX2 R24, R83 ;  /* 0x0000005300187308 */ /* 0x0002e20000000800 */
[----:B------:R-:W-:Y:S02]  /*2970*/  FMNMX.FTZ R8, R57, R8, !PT ;  /* 0x0000000839087209 */ /* 0x000fe40007810000 */
[----:B------:R-:W-:Y:S02]  /*2980*/  CS2R R70, SRZ ;  /* 0x0000000000467805 */ /* 0x000fe4000001ff00 */
[----:B------:R-:W-:Y:S02]  /*2990*/  ISETP.GT.AND P2, PT, R4, 0x50, PT ;  /* 0x000000500400780c */ /* 0x000fe40003f44270 */
[----:B------:R-:W-:-:S02]  /*29a0*/  FSEL R61, R61, -INF , P1 ;  /* 0xff8000003d3d7808 */ /* 0x000fc40000800000 */
[----:B------:R-:W-:Y:S01]  /*29b0*/  FMNMX.FTZ R8, R39, R8, !PT ;  /* 0x0000000827087209 */ /* 0x000fe20007810000 */
[----:B------:R-:W-:Y:S01]  /*29c0*/  MUFU.EX2 R85, R85 ;  /* 0x0000005500557308 */ /* 0x000fe20000000800 */
[----:B------:R-:W-:Y:S02]  /*29d0*/  ISETP.GT.AND P1, PT, R4, 0x51, PT ;  /* 0x000000510400780c */ /* 0x000fe40003f24270 */
[----:B-1----:R-:W-:Y:S02]  /*29e0*/  CS2R R82, SRZ ;  /* 0x0000000000527805 */ /* 0x002fe4000001ff00 */
[----:B------:R-:W-:Y:S02]  /*29f0*/  FSEL R43, R64, -INF , P2 ;  /* 0xff800000402b7808 */ /* 0x000fe40001000000 */
[----:B------:R-:W-:Y:S02]  /*2a00*/  FMNMX.FTZ R8, R61, R8, !PT ;  /* 0x000000083d087209 */ /* 0x000fe40007810000 */
[----:B------:R-:W-:Y:S01]  /*2a10*/  ISETP.GT.AND P2, PT, R4, 0x58, PT ;  /* 0x000000580400780c */ /* 0x000fe20003f44270 */
[----:B------:R1:W4:Y:S01]  /*2a20*/  MUFU.EX2 R26, R87 ;  /* 0x00000057001a7308 */ /* 0x0003220000000800 */
[----:B------:R-:W-:-:S02]  /*2a30*/  FSEL R65, R65, -INF , P1 ;  /* 0xff80000041417808 */ /* 0x000fc40000800000 */
[----:B------:R-:W-:Y:S02]  /*2a40*/  FMNMX.FTZ R8, R43, R8, !PT ;  /* 0x000000082b087209 */ /* 0x000fe40007810000 */
[----:B------:R-:W-:Y:S02]  /*2a50*/  ISETP.GT.AND P1, PT, R4, 0x59, PT ;  /* 0x000000590400780c */ /* 0x000fe40003f24270 */
[----:B------:R-:W-:Y:S01]  /*2a60*/  FSEL R47, R68, -INF , P2 ;  /* 0xff800000442f7808 */ /* 0x000fe20001000000 */
[----:B------:R-:W-:Y:S01]  /*2a70*/  MUFU.EX2 R89, R89 ;  /* 0x0000005900597308 */ /* 0x000fe20000000800 */
[----:B------:R-:W-:Y:S02]  /*2a80*/  FMNMX.FTZ R8, R65, R8, !PT ;  /* 0x0000000841087209 */ /* 0x000fe40007810000 */
[----:B-1----:R-:W-:Y:S02]  /*2a90*/  CS2R R86, SRZ ;  /* 0x0000000000567805 */ /* 0x002fe4000001ff00 */
[----:B------:R-:W-:-:S02]  /*2aa0*/  FSEL R69, R69, -INF , P1 ;  /* 0xff80000045457808 */ /* 0x000fc40000800000 */
[----:B------:R-:W-:Y:S02]  /*2ab0*/  FMNMX.FTZ R8, R47, R8, !PT ;  /* 0x000000082f087209 */ /* 0x000fe40007810000 */
[----:B--2---:R-:W-:Y:S01]  /*2ac0*/  F2FP.BF16.F32.PACK_AB R153, R20, R77 ;  /* 0x0000004d1499723e */ /* 0x004fe200000010ff */
[----:B------:R-:W1:Y:S01]  /*2ad0*/  MUFU.EX2 R28, R91 ;  /* 0x0000005b001c7308 */ /* 0x000e620000000800 */
[----:B------:R-:W-:Y:S02]  /*2ae0*/  FMNMX.FTZ R8, R69, R8, !PT ;  /* 0x0000000845087209 */ /* 0x000fe40007810000 */
[----:B---3--:R-:W-:Y:S02]  /*2af0*/  F2FP.BF16.F32.PACK_AB R155, R24, R81 ;  /* 0x00000051189b723e */ /* 0x008fe400000010ff */
[----:B----4-:R-:W-:Y:S01]  /*2b00*/  F2FP.BF16.F32.PACK_AB R149, R26, R85 ;  /* 0x000000551a95723e */ /* 0x010fe200000010ff */
[----:B------:R-:W2:Y:S02]  /*2b10*/  SHFL.BFLY PT, R75, R8, 0x2, 0x1f ;  /* 0x0c401f00084b7f89 */ /* 0x000ea400000e0000 */
[----:B------:R-:W-:Y:S08]  /*2b20*/  MUFU.EX2 R93, R93 ;  /* 0x0000005d005d7308 */ /* 0x000ff00000000800 */
[----:B------:R3:W4:Y:S01]  /*2b30*/  MUFU.EX2 R30, R51 ;  /* 0x00000033001e7308 */ /* 0x0007220000000800 */
[----:B-1----:R-:W-:-:S07]  /*2b40*/  F2FP.BF16.F32.PACK_AB R151, R28, R89 ;  /* 0x000000591c97723e */ /* 0x002fce00000010ff */
[----:B------:R-:W-:Y:S01]  /*2b50*/  MUFU.EX2 R95, R95 ;  /* 0x0000005f005f7308 */ /* 0x000fe20000000800 */
[----:B---3--:R-:W-:Y:S02]  /*2b60*/  CS2R R50, SRZ ;  /* 0x0000000000327805 */ /* 0x008fe4000001ff00 */
[----:B--2---:R-:W-:-:S05]  /*2b70*/  FMNMX.FTZ R75, R8, R75, !PT ;  /* 0x0000004b084b7209 */ /* 0x004fca0007810000 */
[----:B------:R1:W2:Y:S01]  /*2b80*/  MUFU.EX2 R32, R55 ;  /* 0x0000003700207308 */ /* 0x0002a20000000800 */
[----:B----4-:R-:W-:Y:S01]  /*2b90*/  F2FP.BF16.F32.PACK_AB R145, R30, R93 ;  /* 0x0000005d1e91723e */ /* 0x010fe200000010ff */
[----:B------:R-:W3:Y:S06]  /*2ba0*/  SHFL.BFLY PT, R4, R75, 0x1, 0x1f ;  /* 0x0c201f004b047f89 */ /* 0x000eec00000e0000 */
[----:B------:R-:W-:Y:S01]  /*2bb0*/  MUFU.EX2 R97, R97 ;  /* 0x0000006100617308 */ /* 0x000fe20000000800 */
[----:B-1----:R-:W-:-:S07]  /*2bc0*/  CS2R R54, SRZ ;  /* 0x0000000000367805 */ /* 0x002fce000001ff00 */
[----:B------:R1:W4:Y:S01]  /*2bd0*/  MUFU.EX2 R34, R59 ;  /* 0x0000003b00227308 */ /* 0x0003220000000800 */
[----:B--2---:R-:W-:-:S07]  /*2be0*/  F2FP.BF16.F32.PACK_AB R147, R32, R95 ;  /* 0x0000005f2093723e */ /* 0x004fce00000010ff */
[----:B------:R-:W-:Y:S01]  /*2bf0*/  MUFU.EX2 R99, R99 ;  /* 0x0000006300637308 */ /* 0x000fe20000000800 */
[----:B-1----:R-:W-:Y:S02]  /*2c00*/  CS2R R58, SRZ ;  /* 0x00000000003a7805 */ /* 0x002fe4000001ff00 */
[----:B---3--:R-:W-:Y:S02]  /*2c10*/  FMNMX.FTZ R4, R75, R4, !PT ;  /* 0x000000044b047209 */ /* 0x008fe40007810000 */
[----:B------:R-:W-:Y:S02]  /*2c20*/  CS2R R74, SRZ ;  /* 0x00000000004a7805 */ /* 0x000fe4000001ff00 */
[C---:B------:R-:W-:Y:S01]  /*2c30*/  FSETP.NEU.FTZ.AND P1, PT, R4.reuse, -INF , PT ;  /* 0xff8000000400780b */ /* 0x040fe20003f3d000 */
[----:B------:R-:W-:Y:S01]  /*2c40*/  FMUL.FTZ R8, R4, R2 ;  /* 0x0000000204087220 */ /* 0x000fe20000410000 */
[----:B------:R-:W1:Y:S01]  /*2c50*/  MUFU.EX2 R36, R63 ;  /* 0x0000003f00247308 */ /* 0x000e620000000800 */
[----:B----4-:R-:W-:-:S03]  /*2c60*/  F2FP.BF16.F32.PACK_AB R141, R34, R97 ;  /* 0x00000061228d723e */ /* 0x010fc600000010ff */
[----:B------:R-:W-:-:S04]  /*2c70*/  FSEL R8, R8, RZ, P1 ;  /* 0x000000ff08087208 */ /* 0x000fc80000800000 */
        /* <DEDUP_REMOVED lines=17> */
[----:B--2---:R-:W2:Y:S01]  /*2d90*/  @P4 LDC R29, c[0x0][0x44c] ;  /* 0x00011300ff1d4b82 */ /* 0x004ea20000000800 */
[-CC-:B------:R-:W-:Y:S01]  /*2da0*/  FFMA.FTZ R31, R31, R2.reuse, -R8.reuse ;  /* 0x000000021f1f7223 */ /* 0x180fe20000010808 */
[-CC-:B------:R-:W-:Y:S01]  /*2db0*/  FFMA.FTZ R53, R53, R2.reuse, -R8.reuse ;  /* 0x0000000235357223 */ /* 0x180fe20000010808 */
[-CC-:B------:R-:W-:Y:S01]  /*2dc0*/  FFMA.FTZ R35, R35, R2.reuse, -R8.reuse ;  /* 0x0000000223237223 */ /* 0x180fe20000010808 */
[-CC-:B------:R-:W-:Y:S01]  /*2dd0*/  FFMA.FTZ R57, R57, R2.reuse, -R8.reuse ;  /* 0x0000000239397223 */ /* 0x180fe20000010808 */
[-CC-:B------:R-:W-:Y:S01]  /*2de0*/  FFMA.FTZ R39, R39, R2.reuse, -R8.reuse ;  /* 0x0000000227277223 */ /* 0x180fe20000010808 */
[-CC-:B------:R-:W-:Y:S01]  /*2df0*/  FFMA.FTZ R61, R61, R2.reuse, -R8.reuse ;  /* 0x000000023d3d7223 */ /* 0x180fe20000010808 */
[----:B------:R3:W4:Y:S01]  /*2e00*/  MUFU.EX2 R156, R25 ;  /* 0x00000019009c7308 */ /* 0x0007220000000800 */
[-CC-:B------:R-:W-:Y:S01]  /*2e10*/  FFMA.FTZ R43, R43, R2.reuse, -R8.reuse ;  /* 0x000000022b2b7223 */ /* 0x180fe20000010808 */
[-CC-:B------:R-:W-:Y:S01]  /*2e20*/  FFMA.FTZ R65, R65, R2.reuse, -R8.reuse ;  /* 0x0000000241417223 */ /* 0x180fe20000010808 */
[-CC-:B------:R-:W-:Y:S01]  /*2e30*/  FFMA.FTZ R47, R47, R2.reuse, -R8.reuse ;  /* 0x000000022f2f7223 */ /* 0x180fe20000010808 */
[----:B------:R-:W-:Y:S01]  /*2e40*/  FFMA.FTZ R8, R69, R2, -R8 ;  /* 0x0000000245087223 */ /* 0x000fe20000010808 */
[----:B-1----:R-:W-:-:S02]  /*2e50*/  F2FP.BF16.F32.PACK_AB R143, R36, R99 ;  /* 0x00000063248f723e */ /* 0x002fc400000010ff */
[----:B------:R-:W-:Y:S02]  /*2e60*/  CS2R R68, SRZ ;  /* 0x0000000000447805 */ /* 0x000fe4000001ff00 */
[----:B------:R-:W-:Y:S01]  /*2e70*/  CS2R R62, SRZ ;  /* 0x00000000003e7805 */ /* 0x000fe2000001ff00 */
[----:B------:R-:W1:Y:S01]  /*2e80*/  MUFU.EX2 R9, R9 ;  /* 0x0000000900097308 */ /* 0x000e620000000800 */
[----:B---3--:R-:W-:-:S07]  /*2e90*/  IMAD.MOV.U32 R25, RZ, RZ, R16 ;  /* 0x000000ffff197224 */ /* 0x008fce00078e0010 */
[----:B------:R-:W3:Y:S01]  /*2ea0*/  MUFU.EX2 R11, R11 ;  /* 0x0000000b000b7308 */ /* 0x000ee20000000800 */
[----:B--2---:R-:W-:-:S04]  /*2eb0*/  @P4 IMAD.HI.U32 R29, R16, R29, RZ ;  /* 0x0000001d101d4227 */ /* 0x004fc800078e00ff */
[----:B----4-:R-:W-:Y:S01]  /*2ec0*/  FADD.FTZ R0, R5, R156 ;  /* 0x0000009c05007221 */ /* 0x010fe20000010000 */
[----:B------:R-:W-:Y:S02]  /*2ed0*/  F2FP.BF16.F32.PACK_AB R156, R156, R5 ;  /* 0x000000059c9c723e */ /* 0x000fe400000010ff */
[----:B0-----:R-:W-:Y:S01]  /*2ee0*/  @P4 SHF.R.U32.HI R25, RZ, R40, R29 ;  /* 0x00000028ff194219 */ /* 0x001fe2000001161d */
[----:B------:R-:W-:Y:S01]  /*2ef0*/  FADD.FTZ R40, R157, R12 ;  /* 0x0000000c9d287221 */ /* 0x000fe20000010000 */
[----:B------:R0:W2:Y:S01]  /*2f00*/  MUFU.EX2 R152, R33 ;  /* 0x0000002100987308 */ /* 0x0000a20000000800 */
[----:B------:R-:W-:Y:S02]  /*2f10*/  F2FP.BF16.F32.PACK_AB R157, R12, R157 ;  /* 0x0000009d0c9d723e */ /* 0x000fe400000010ff */
[----:B------:R-:W-:Y:S01]  /*2f20*/  IADD3 R25, R25, R170, -R171 ;  /* 0x000000aa19197210 */ /* 0x000fe20007ffe8ab */
[----:B------:R-:W-:Y:S01]  /*2f30*/  FADD.FTZ R29, R159, R40 ;  /* 0x000000289f1d7221 */ /* 0x000fe20000010000 */
[----:B------:R-:W-:-:S03]  /*2f40*/  F2FP.BF16.F32.PACK_AB R159, R14, R159 ;  /* 0x0000009f0e9f723e */ /* 0x000fc600000010ff */
[----:B------:R-:W4:Y:S01]  /*2f50*/  MUFU.EX2 R13, R13 ;  /* 0x0000000d000d7308 */ /* 0x000f220000000800 */
[----:B0-----:R-:W-:-:S04]  /*2f60*/  IMAD.HI R33, R25, 0x2aaaaaab, RZ ;  /* 0x2aaaaaab19217827 */ /* 0x001fc800078e02ff */
[----:B-1----:R-:W-:Y:S01]  /*2f70*/  FADD.FTZ R25, R9, R0 ;  /* 0x0000000009197221 */ /* 0x002fe20000010000 */
[----:B------:R-:W-:-:S03]  /*2f80*/  FADD.FTZ R40, R14, R29 ;  /* 0x0000001d0e287221 */ /* 0x000fc60000010000 */
[C---:B------:R-:W-:Y:S01]  /*2f90*/  FADD.FTZ R0, R158.reuse, R25 ;  /* 0x000000199e007221 */ /* 0x040fe20000010000 */
[----:B------:R-:W-:Y:S01]  /*2fa0*/  FADD.FTZ R29, R77, R40 ;  /* 0x000000284d1d7221 */ /* 0x000fe20000010000 */
[----:B------:R-:W0:Y:S01]  /*2fb0*/  MUFU.EX2 R154, R37 ;  /* 0x00000025009a7308 */ /* 0x000e220000000800 */
[----:B------:R-:W-:Y:S01]  /*2fc0*/  F2FP.BF16.F32.PACK_AB R158, R158, R9 ;  /* 0x000000099e9e723e */ /* 0x000fe200000010ff */
[----:B---3--:R-:W-:Y:S01]  /*2fd0*/  FADD.FTZ R25, R11, R0 ;  /* 0x000000000b197221 */ /* 0x008fe20000010000 */
[----:B------:R-:W-:Y:S01]  /*2fe0*/  FADD.FTZ R40, R20, R29 ;  /* 0x0000001d14287221 */ /* 0x000fe20000010000 */
[----:B------:R-:W-:Y:S02]  /*2ff0*/  SHF.R.U32.HI R42, RZ, 0x1f, R33 ;  /* 0x0000001fff2a7819 */ /* 0x000fe40000011621 */
[----:B------:R-:W-:Y:S01]  /*3000*/  CS2R R76, SRZ ;  /* 0x00000000004c7805 */ /* 0x000fe2000001ff00 */
[----:B--2---:R-:W-:Y:S01]  /*3010*/  FADD.FTZ R0, R152, R25 ;  /* 0x0000001998007221 */ /* 0x004fe20000010000 */
[----:B------:R-:W-:Y:S01]  /*3020*/  FADD.FTZ R29, R81, R40 ;  /* 0x00000028511d7221 */ /* 0x000fe20000010000 */
[----:B------:R-:W1:Y:S01]  /*3030*/  MUFU.EX2 R15, R15 ;  /* 0x0000000f000f7308 */ /* 0x000e620000000800 */
[----:B------:R-:W-:Y:S01]  /*3040*/  LEA.HI.SX32 R88, R33, R42, 0x1c ;  /* 0x0000002a21587211 */ /* 0x000fe200078fe2ff */
[----:B----4-:R-:W-:Y:S01]  /*3050*/  FADD.FTZ R25, R13, R0 ;  /* 0x000000000d197221 */ /* 0x010fe20000010000 */
[----:B------:R-:W-:Y:S01]  /*3060*/  FADD.FTZ R40, R24, R29 ;  /* 0x0000001d18287221 */ /* 0x000fe20000010000 */
[----:B------:R-:W-:-:S02]  /*3070*/  F2FP.BF16.F32.PACK_AB R152, R152, R11 ;  /* 0x0000000b9898723e */ /* 0x000fc400000010ff */
[----:B------:R-:W-:Y:S01]  /*3080*/  CS2R R80, SRZ ;  /* 0x0000000000507805 */ /* 0x000fe2000001ff00 */
[----:B------:R-:W-:Y:S01]  /*3090*/  FADD.FTZ R29, R85, R40 ;  /* 0x00000028551d7221 */ /* 0x000fe20000010000 */
[----:B------:R2:W3:Y:S01]  /*30a0*/  MUFU.EX2 R148, R41 ;  /* 0x0000002900947308 */ /* 0x0004e20000000800 */
[C---:B0-----:R-:W-:Y:S01]  /*30b0*/  FADD.FTZ R0, R154.reuse, R25 ;  /* 0x000000199a007221 */ /* 0x041fe20000010000 */
[----:B------:R-:W-:Y:S01]  /*30c0*/  F2FP.BF16.F32.PACK_AB R154, R154, R13 ;  /* 0x0000000d9a9a723e */ /* 0x000fe200000010ff */
[----:B------:R-:W-:Y:S01]  /*30d0*/  FADD.FTZ R40, R26, R29 ;  /* 0x0000001d1a287221 */ /* 0x000fe20000010000 */
[----:B------:R-:W-:Y:S02]  /*30e0*/  VIMNMX R13, RZ, R88, !PT ;  /* 0x00000058ff0d7248 */ /* 0x000fe40007fe0100 */
[----:B------:R-:W-:Y:S01]  /*30f0*/  CS2R R84, SRZ ;  /* 0x0000000000547805 */ /* 0x000fe2000001ff00 */
[----:B------:R-:W-:Y:S01]  /*3100*/  FADD.FTZ R29, R89, R40 ;  /* 0x00000028591d7221 */ /* 0x000fe20000010000 */
[----:B------:R-:W0:Y:S01]  /*3110*/  MUFU.EX2 R21, R21 ;  /* 0x0000001500157308 */ /* 0x000e220000000800 */
[----:B-1----:R-:W-:Y:S01]  /*3120*/  FADD.FTZ R25, R15, R0 ;  /* 0x000000000f197221 */ /* 0x002fe20000010000 */
[----:B--2---:R-:W-:Y:S01]  /*3130*/  CS2R R40, SRZ ;  /* 0x0000000000287805 */ /* 0x004fe2000001ff00 */
[----:B------:R-:W-:-:S04]  /*3140*/  FADD.FTZ R12, R28, R29 ;  /* 0x0000001d1c0c7221 */ /* 0x000fc80000010000 */
        /* <DEDUP_REMOVED lines=8> */
[----:B0-----:R-:W-:Y:S01]  /*31d0*/  FADD.FTZ R25, R21, R0 ;  /* 0x0000000015197221 */ /* 0x001fe20000010000 */
[----:B-1----:R-:W-:Y:S01]  /*31e0*/  CS2R R44, SRZ ;  /* 0x00000000002c7805 */ /* 0x002fe2000001ff00 */
[----:B------:R-:W-:Y:S01]  /*31f0*/  FADD.FTZ R12, R32, R5 ;  /* 0x00000005200c7221 */ /* 0x000fe20000010000 */
[----:B------:R-:W-:-:S03]  /*3200*/  CS2R R32, SRZ ;  /* 0x0000000000207805 */ /* 0x000fc6000001ff00 */
[----:B------:R-:W-:Y:S01]  /*3210*/  FADD.FTZ R9, R97, R12 ;  /* 0x0000000c61097221 */ /* 0x000fe20000010000 */
[----:B------:R0:W1:Y:S01]  /*3220*/  MUFU.EX2 R144, R49 ;  /* 0x0000003100907308 */ /* 0x0000620000000800 */
[C---:B--2---:R-:W-:Y:S01]  /*3230*/  FADD.FTZ R0, R150.reuse, R25 ;  /* 0x0000001996007221 */ /* 0x044fe20000010000 */
[----:B------:R-:W-:Y:S01]  /*3240*/  F2FP.BF16.F32.PACK_AB R150, R150, R21 ;  /* 0x000000159696723e */ /* 0x000fe200000010ff */
[----:B------:R-:W-:-:S04]  /*3250*/  FADD.FTZ R12, R34, R9 ;  /* 0x00000009220c7221 */ /* 0x000fc80000010000 */
[----:B------:R-:W-:Y:S01]  /*3260*/  FADD.FTZ R9, R99, R12 ;  /* 0x0000000c63097221 */ /* 0x000fe20000010000 */
[----:B------:R-:W2:Y:S01]  /*3270*/  MUFU.EX2 R31, R31 ;  /* 0x0000001f001f7308 */ /* 0x000ea20000000800 */
[----:B---3--:R-:W-:Y:S01]  /*3280*/  FADD.FTZ R25, R27, R0 ;  /* 0x000000001b197221 */ /* 0x008fe20000010000 */
[----:B0-----:R-:W-:Y:S01]  /*3290*/  CS2R R48, SRZ ;  /* 0x0000000000307805 */ /* 0x001fe2000001ff00 */
[----:B------:R-:W-:Y:S01]  /*32a0*/  FADD.FTZ R12, R36, R9 ;  /* 0x00000009240c7221 */ /* 0x000fe20000010000 */
[----:B------:R-:W-:-:S03]  /*32b0*/  CS2R R36, SRZ ;  /* 0x0000000000247805 */ /* 0x000fc6000001ff00 */
[----:B------:R-:W-:Y:S01]  /*32c0*/  FADD.FTZ R9, R101, R12 ;  /* 0x0000000c65097221 */ /* 0x000fe20000010000 */
        /* <DEDUP_REMOVED lines=10> */
[----:B------:R-:W-:Y:S02]  /*3370*/  CS2R R30, SRZ ;  /* 0x00000000001e7805 */ /* 0x000fe4000001ff00 */
[----:B------:R-:W-:Y:S02]  /*3380*/  CS2R R24, SRZ ;  /* 0x0000000000187805 */ /* 0x000fe4000001ff00 */
        /* <DEDUP_REMOVED lines=12> */
[----:B------:R-:W-:-:S06]  /*3450*/  F2FP.BF16.F32.PACK_AB R142, R142, R39 ;  /* 0x000000278e8e723e */ /* 0x000fcc00000010ff */
[----:B------:R1:W4:Y:S01]  /*3460*/  MUFU.EX2 R38, R67 ;  /* 0x0000004300267308 */ /* 0x0003220000000800 */
[----:B--2---:R-:W-:Y:S01]  /*3470*/  FADD.FTZ R5, R43, R0 ;  /* 0x000000002b057221 */ /* 0x004fe20000010000 */
[----:B0-----:R-:W-:-:S06]  /*3480*/  CS2R R64, SRZ ;  /* 0x0000000000407805 */ /* 0x001fcc000001ff00 */
[----:B------:R-:W0:Y:S01]  /*3490*/  MUFU.EX2 R47, R47 ;  /* 0x0000002f002f7308 */ /* 0x000e220000000800 */
[C---:B---3--:R-:W-:Y:S01]  /*34a0*/  FADD.FTZ R0, R136.reuse, R5 ;  /* 0x0000000588007221 */ /* 0x048fe20000010000 */
[----:B------:R-:W-:Y:S02]  /*34b0*/  F2FP.BF16.F32.PACK_AB R136, R136, R43 ;  /* 0x0000002b8888723e */ /* 0x000fe400000010ff */
[----:B-1----:R-:W-:Y:S02]  /*34c0*/  CS2R R66, SRZ ;  /* 0x0000000000427805 */ /* 0x002fe4000001ff00 */
[----:B------:R-:W-:Y:S02]  /*34d0*/  CS2R R42, SRZ ;  /* 0x00000000002a7805 */ /* 0x000fe4000001ff00 */
[----:B------:R-:W1:Y:S01]  /*34e0*/  MUFU.EX2 R103, R103 ;  /* 0x0000006700677308 */ /* 0x000e620000000800 */
[----:B----4-:R-:W-:-:S07]  /*34f0*/  F2FP.BF16.F32.PACK_AB R137, R38, R101 ;  /* 0x000000652689723e */ /* 0x010fce00000010ff */
[----:B------:R2:W3:Y:S01]  /*3500*/  MUFU.EX2 R138, R8 ;  /* 0x00000008008a7308 */ /* 0x0004e20000000800 */
[----:B0-----:R-:W-:Y:S01]  /*3510*/  FADD.FTZ R5, R47, R0 ;  /* 0x000000002f057221 */ /* 0x001fe20000010000 */
[----:B------:R-:W-:-:S06]  /*3520*/  IMAD.MOV.U32 R0, RZ, RZ, 0x3f800000 ;  /* 0x3f800000ff007424 */ /* 0x000fcc00078e00ff */
[----:B------:R-:W0:Y:S01]  /*3530*/  MUFU.EX2 R10, R10 ;  /* 0x0000000a000a7308 */ /* 0x000e220000000800 */
[----:B--2---:R-:W-:Y:S01]  /*3540*/  FADD.FTZ R8, R38, R9 ;  /* 0x0000000926087221 */ /* 0x004fe20000010000 */
[----:B------:R-:W-:-:S03]  /*3550*/  CS2R R38, SRZ ;  /* 0x0000000000267805 */ /* 0x000fc6000001ff00 */
[----:B-1----:R-:W-:Y:S01]  /*3560*/  FADD.FTZ R9, R103, R8 ;  /* 0x0000000867097221 */ /* 0x002fe20000010000 */
[C---:B---3--:R-:W-:Y:S01]  /*3570*/  FADD.FTZ R8, R138.reuse, R5 ;  /* 0x000000058a087221 */ /* 0x048fe20000010000 */
[----:B------:R-:W-:Y:S02]  /*3580*/  F2FP.BF16.F32.PACK_AB R138, R138, R47 ;  /* 0x0000002f8a8a723e */ /* 0x000fe400000010ff */
[----:B------:R-:W-:Y:S01]  /*3590*/  CS2R R46, SRZ ;  /* 0x00000000002e7805 */ /* 0x000fe2000001ff00 */
[C---:B0-----:R-:W-:Y:S01]  /*35a0*/  FADD.FTZ R5, R10.reuse, R9 ;  /* 0x000000090a057221 */ /* 0x041fe20000010000 */
[----:B------:R-:W-:Y:S01]  /*35b0*/  F2FP.BF16.F32.PACK_AB R139, R10, R103 ;  /* 0x000000670a8b723e */ /* 0x000fe200000010ff */
[----:B------:R-:W-:Y:S01]  /*35c0*/  IMAD.MOV.U32 R9, RZ, RZ, 0x3f800000 ;  /* 0x3f800000ff097424 */ /* 0x000fe200078e00ff */
[----:B------:R-:W-:Y:S02]  /*35d0*/  IADD3 R10, R73, -0x2, RZ ;  /* 0xfffffffe490a7810 */ /* 0x000fe40007ffe0ff */
[----:B------:R-:W-:-:S02]  /*35e0*/  CS2R R72, SRZ ;  /* 0x0000000000487805 */ /* 0x000fc4000001ff00 */
[----:B------:R-:W-:-:S13]  /*35f0*/  ISETP.GE.AND P1, PT, R10, R13, PT ;  /* 0x0000000d0a00720c */ /* 0x000fda0003f26270 */
[----:B------:R-:W-:Y:S05]  /*3600*/  @!P1 BRA `(.L_x_2425) ;  /* 0x0000002000dc9947 */ /* 0x000fea0003800000 */
[----:B------:R-:W-:Y:S01]  /*3610*/  IMAD.MOV.U32 R12, RZ, RZ, R3 ;  /* 0x000000ffff0c7224 */ /* 0x000fe200078e0003 */
[----:B------:R-:W-:Y:S01]  /*3620*/  UMOV UR7, UR60 ;  /* 0x0000003c00077c82 */ /* 0x000fe20008000000 */
[----:B------:R-:W-:Y:S01]  /*3630*/  IMAD.MOV.U32 R11, RZ, RZ, R4 ;  /* 0x000000ffff0b7224 */ /* 0x000fe200078e0004 */
[----:B------:R-:W-:Y:S01]  /*3640*/  UMOV UR4, UR38 ;  /* 0x0000002600047c82 */ /* 0x000fe20008000000 */
[----:B------:R-:W-:Y:S02]  /*3650*/  IMAD.MOV.U32 R0, RZ, RZ, 0x3f800000 ;  /* 0x3f800000ff007424 */ /* 0x000fe400078e00ff */
[----:B------:R-:W-:-:S07]  /*3660*/  IMAD.MOV.U32 R87, RZ, RZ, RZ ;  /* 0x000000ffff577224 */ /* 0x000fce00078e00ff */
.L_x_2436:
[----:B------:R-:W-:-:S04]  /*3670*/  UISETP.NE.AND UP0, UPT, UR4, 0x1, UPT ;  /* 0x000000010400788c */ /* 0x000fc8000bf05270 */
[----:B------:R-:W-:-:S04]  /*3680*/  USEL UR60, URZ, 0x1, UP0 ;  /* 0x000000013f3c7887 */ /* 0x000fc80008000000 */
[----:B------:R-:W-:Y:S01]  /*3690*/  ULOP3.LUT UR60, UR7, UR60, URZ, 0x3c, !UPT ;  /* 0x0000003c073c7292 */ /* 0x000fe2000f8e3c3f */
[----:B------:R-:W-:Y:S11]  /*36a0*/  @!P0 BRA `(.L_x_2426) ;  /* 0x0000000000048947 */ /* 0x000ff60003800000 */
[----:B------:R-:W-:Y:S01]  /*36b0*/  BPT.TRAP 0x1 ;  /* 0x000000040000795c */ /* 0x000fe20000300000 */
.L_x_2426:
        /* <DEDUP_REMOVED lines=9> */
.L_x_2427:
[----:B-1----:R-:W-:Y:S05]  /*3750*/  @P1 BRA `(.L_x_2428) ;  /* 0x0000000000081947 */ /* 0x002fea0003800000 */
[----:B------:R-:W1:Y:S02]  /*3760*/  SYNCS.PHASECHK.TRANS64.TRYWAIT P1, [UR6+0x2a830], R2 ;  /* 0x02a83002ff0075a7 */ /* 0x000e640008020146 */
[----:B-1----:R-:W-:Y:S05]  /*3770*/  @!P1 BRA `(.L_x_2429) ;  /* 0x000000c400509947 */ /* 0x002fea0003800000 */
.L_x_2428:
        /* <DEDUP_REMOVED lines=131> */
.L_x_2430:
[----:B------:R-:W-:Y:S01]  /*3fb0*/  ULEA UR5, UR4, UR39, 0x3 ;  /* 0x0000002704057291 */ /* 0x000fe2000f8e183f */
[----:B------:R-:W-:-:S05]  /*3fc0*/  IMAD.U32 R0, RZ, RZ, UR7 ;  /* 0x00000007ff007e24 */ /* 0x000fca000f8e00ff */
[----:B------:R-:W-:-:S04]  /*3fd0*/  SHF.L.U32 R0, R0, 0x1f, RZ ;  /* 0x0000001f00007819 */ /* 0x000fc800000006ff */
[----:B------:R2:W3:Y:S01]  /*3fe0*/  SYNCS.PHASECHK.TRANS64.TRYWAIT P1, [UR5+0x2a850], R0 ;  /* 0x02a85000ff0075a7 */ /* 0x0004e20008020145 */
[----:B------:R-:W-:Y:S05]  /*3ff0*/  @!P0 BRA `(.L_x_2431) ;  /* 0x0000000000048947 */ /* 0x000fea0003800000 */
[----:B------:R-:W-:Y:S01]  /*4000*/  BPT.TRAP 0x1 ;  /* 0x000000040000795c */ /* 0x000fe20000300000 */
.L_x_2431:
[----:B---3--:R-:W-:Y:S05]  /*4010*/  @P1 BRA `(.L_x_2432) ;  /* 0x0000000000081947 */ /* 0x008fea0003800000 */
[----:B------:R-:W3:Y:S02]  /*4020*/  SYNCS.PHASECHK.TRANS64.TRYWAIT P1, [UR5+0x2a850], R0 ;  /* 0x02a85000ff0075a7 */ /* 0x000ee40008020145 */
[----:B---3--:R-:W-:Y:S05]  /*4030*/  @!P1 BRA `(.L_x_2433) ;  /* 0x000000bc00389947 */ /* 0x008fea0003800000 */
.L_x_2432:
        /* <DEDUP_REMOVED lines=38> */
.L_x_2434:
[----:B------:R-:W-:Y:S01]  /*42a0*/  ISETP.NE.AND P1, PT, R172, 0x1, PT ;  /* 0x00000001ac00780c */ /* 0x000fe20003f25270 */
[----:B------:R-:W3:Y:S01]  /*42b0*/  S2UR UR4, SR_CgaCtaId ;  /* 0x00000000000479c3 */ /* 0x000ee20000008800 */
[----:B-12---:R-:W-:Y:S01]  /*42c0*/  IADD3 R0, R19, R16, RZ ;  /* 0x0000001013007210 */ /* 0x006fe20007ffe0ff */
[----:B------:R-:W-:-:S10]  /*42d0*/  UIADD3 UR6, UR6, 0x2a840, URZ ;  /* 0x0002a84006067890 */ /* 0x000fd4000fffe03f */
[----:B------:R-:W0:Y:S08]  /*42e0*/  @P1 LDC R3, c[0x0][0x44c] ;  /* 0x00011300ff031b82 */ /* 0x000e300000000800 */
[----:B------:R-:W1:Y:S01]  /*42f0*/  @P1 LDC R9, c[0x0][0x450] ;  /* 0x00011400ff091b82 */ /* 0x000e620000000800 */
[----:B---3--:R-:W-:-:S09]  /*4300*/  UPRMT UR6, UR4, 0x654, UR6 ;  /* 0x0000065404067896 */ /* 0x008fd20008000006 */
[----:B------:R-:W-:Y:S01]  /*4310*/  SYNCS.ARRIVE.TRANS64.RED.A1T0 RZ, [UR6], RZ ;  /* 0x000000ffffff79a7 */ /* 0x000fe20008100406 */
[----:B0-----:R-:W-:-:S04]  /*4320*/  @P1 IMAD.HI.U32 R2, R0, R3, RZ ;  /* 0x0000000300021227 */ /* 0x001fc800078e00ff */
[----:B------:R-:W-:Y:S01]  /*4330*/  IMAD.MOV.U32 R3, RZ, RZ, -0x60 ;  /* 0xffffffa0ff037424 */ /* 0x000fe200078e00ff */
[----:B-1----:R-:W-:-:S03]  /*4340*/  @P1 SHF.R.U32.HI R0, RZ, R9, R2 ;  /* 0x00000009ff001219 */ /* 0x002fc60000011602 */
[----:B------:R-:W-:Y:S02]  /*4350*/  IMAD R3, R10, R3, 0x1 ;  /* 0x000000010a037424 */ /* 0x000fe400078e0203 */
[----:B------:R-:W0:Y:S02]  /*4360*/  SHFL.IDX PT, R9, R0, RZ, 0x1c1f ;  /* 0x001c1fff00097589 */ /* 0x000e2400000e0000 */
[----:B------:R-:W-:Y:S02]  /*4370*/  IMAD R3, R18, -0x2, R3 ;  /* 0xfffffffe12037824 */ /* 0x000fe400078e0203 */
[----:B------:R-:W1:Y:S03]  /*4380*/  SHFL.IDX PT, R143, R0, 0x1, 0x1c1f ;  /* 0x003c1f00008f7f89 */ /* 0x000e6600000e0000 */
[----:B------:R-:W-:-:S05]  /*4390*/  IADD3 R4, -R171, R3, R170 ;  /* 0x00000003ab047210 */ /* 0x000fca0007ffe1aa */
[----:B0-----:R-:W-:-:S05]  /*43a0*/  IMAD.IADD R2, R4, 0x1, R9 ;  /* 0x0000000104027824 */ /* 0x001fca00078e0209 */
[C---:B------:R-:W-:Y:S02]  /*43b0*/  ISETP.GT.AND P1, PT, R2.reuse, RZ, PT ;  /* 0x000000ff0200720c */ /* 0x040fe40003f24270 */
[----:B------:R-:W-:Y:S02]  /*43c0*/  ISETP.GT.AND P2, PT, R2, 0x1, PT ;  /* 0x000000010200780c */ /* 0x000fe40003f44270 */
[----:B------:R-:W-:Y:S02]  /*43d0*/  FSEL R151, R88, -INF , P1 ;  /* 0xff80000058977808 */ /* 0x000fe40000800000 */
        /* <DEDUP_REMOVED lines=69> */
[----:B------:R-:W-:Y:S01]  /*4830*/  FMNMX.FTZ R20, R133, R14, !PT ;  /* 0x0000000e85147209 */ /* 0x000fe20007810000 */
[----:B-1----:R-:W-:-:S04]  /*4840*/  IMAD.IADD R14, R4, 0x1, R143 ;  /* 0x00000001040e7824 */ /* 0x002fc800078e028f */
        /* <DEDUP_REMOVED lines=240> */
.L_x_2435:
        /* <DEDUP_REMOVED lines=35> */
.L_x_2425:
[----:B------:R-:W-:-:S13]  /*5980*/  ISETP.GE.AND P1, PT, R10, RZ, PT ;  /* 0x000000ff0a00720c */ /* 0x000fda0003f26270 */
[----:B------:R-:W-:Y:S05]  /*5990*/  @!P1 BRA `(.L_x_2437) ;  /* 0x0000001c00189947 */ /* 0x000fea0003800000 */
[----:B------:R-:W-:Y:S01]  /*59a0*/  IMAD.MOV.U32 R11, RZ, RZ, R3 ;  /* 0x000000ffff0b7224 */ /* 0x000fe200078e0003 */
[----:B------:R-:W-:Y:S01]  /*59b0*/  UMOV UR6, UR60 ;  /* 0x0000003c00067c82 */ /* 0x000fe20008000000 */
[----:B------:R-:W-:Y:S01]  /*59c0*/  IMAD.MOV.U32 R13, RZ, RZ, R4 ;  /* 0x000000ffff0d7224 */ /* 0x000fe200078e0004 */
[----:B------:R-:W-:-:S06]  /*59d0*/  UMOV UR4, UR38 ;  /* 0x0000002600047c82 */ /* 0x000fcc0008000000 */
.L_x_2448:
        /* <DEDUP_REMOVED lines=8> */
.L_x_2438:
[----:B------:R-:W-:Y:S01]  /*5a60*/  ULEA UR5, UR38, UR39, 0x3 ;  /* 0x0000002726057291 */ /* 0x000fe2000f8e183f */
[----:B------:R-:W-:-:S04]  /*5a70*/  MOV R2, UR60 ;  /* 0x0000003c00027c02 */ /* 0x000fc80008000f00 */
[----:B------:R-:W-:-:S04]  /*5a80*/  SHF.L.U32 R2, R2, 0x1f, RZ ;  /* 0x0000001f02027819 */ /* 0x000fc800000006ff */
[----:B------:R0:W1:Y:S01]  /*5a90*/  SYNCS.PHASECHK.TRANS64.TRYWAIT P1, [UR5+0x2a830], R2 ;  /* 0x02a83002ff0075a7 */ /* 0x0000620008020145 */
[----:B------:R-:W-:Y:S05]  /*5aa0*/  @!P0 BRA `(.L_x_2439) ;  /* 0x0000000000048947 */ /* 0x000fea0003800000 */
[----:B------:R-:W-:Y:S01]  /*5ab0*/  BPT.TRAP 0x1 ;  /* 0x000000040000795c */ /* 0x000fe20000300000 */
.L_x_2439:
[----:B-1----:R-:W-:Y:S05]  /*5ac0*/  @P1 BRA `(.L_x_2440) ;  /* 0x0000000000081947 */ /* 0x002fea0003800000 */
[----:B------:R-:W1:Y:S02]  /*5ad0*/  SYNCS.PHASECHK.TRANS64.TRYWAIT P1, [UR5+0x2a830], R2 ;  /* 0x02a83002ff0075a7 */ /* 0x000e640008020145 */
[----:B-1----:R-:W-:Y:S05]  /*5ae0*/  @!P1 BRA `(.L_x_2441) ;  /* 0x000000a000a49947 */ /* 0x002fea0003800000 */
.L_x_2440:
        /* <DEDUP_REMOVED lines=131> */
.L_x_2442:
[----:B------:R-:W-:Y:S01]  /*6320*/  ULEA UR5, UR4, UR39, 0x3 ;  /* 0x0000002704057291 */ /* 0x000fe2000f8e183f */
[----:B------:R-:W-:-:S05]  /*6330*/  IMAD.U32 R0, RZ, RZ, UR6 ;  /* 0x00000006ff007e24 */ /* 0x000fca000f8e00ff */
[----:B------:R-:W-:-:S04]  /*6340*/  SHF.L.U32 R0, R0, 0x1f, RZ ;  /* 0x0000001f00007819 */ /* 0x000fc800000006ff */
[----:B------:R2:W3:Y:S01]  /*6350*/  SYNCS.PHASECHK.TRANS64.TRYWAIT P1, [UR5+0x2a850], R0 ;  /* 0x02a85000ff0075a7 */ /* 0x0004e20008020145 */
[----:B------:R-:W-:Y:S05]  /*6360*/  @!P0 BRA `(.L_x_2443) ;  /* 0x0000000000048947 */ /* 0x000fea0003800000 */
[----:B------:R-:W-:Y:S01]  /*6370*/  BPT.TRAP 0x1 ;  /* 0x000000040000795c */ /* 0x000fe20000300000 */
.L_x_2443:
[----:B---3--:R-:W-:Y:S05]  /*6380*/  @P1 BRA `(.L_x_2444) ;  /* 0x0000000000081947 */ /* 0x008fea0003800000 */
[----:B------:R-:W3:Y:S02]  /*6390*/  SYNCS.PHASECHK.TRANS64.TRYWAIT P1, [UR5+0x2a850], R0 ;  /* 0x02a85000ff0075a7 */ /* 0x000ee40008020145 */
[----:B---3--:R-:W-:Y:S05]  /*63a0*/  @!P1 BRA `(.L_x_2445) ;  /* 0x00000098008c9947 */ /* 0x008fea0003800000 */
.L_x_2444:
        /* <DEDUP_REMOVED lines=42> */
.L_x_2446:
        /* <DEDUP_REMOVED lines=216> */
.L_x_2447:
        /* <DEDUP_REMOVED lines=35> */
.L_x_2437:
        /* <DEDUP_REMOVED lines=67> */
.L_x_2449:
[----:B------:R-:W-:Y:S01]  /*7a30*/  ULEA UR5, UR38, UR39, 0x3 ;  /* 0x0000002726057291 */ /* 0x000fe2000f8e183f */
[----:B------:R-:W-:-:S05]  /*7a40*/  IMAD.U32 R0, RZ, RZ, UR60 ;  /* 0x0000003cff007e24 */ /* 0x000fca000f8e00ff */
[----:B------:R-:W-:-:S04]  /*7a50*/  SHF.L.U32 R0, R0, 0x1f, RZ ;  /* 0x0000001f00007819 */ /* 0x000fc800000006ff */
[----:B------:R0:W1:Y:S01]  /*7a60*/  SYNCS.PHASECHK.TRANS64.TRYWAIT P1, [UR5+0x2a850], R0 ;  /* 0x02a85000ff0075a7 */ /* 0x0000620008020145 */
[----:B------:R-:W-:Y:S05]  /*7a70*/  @!P0 BRA `(.L_x_2450) ;  /* 0x0000000000048947 */ /* 0x000fea0003800000 */
[----:B------:R-:W-:Y:S01]  /*7a80*/  BPT.TRAP 0x1 ;  /* 0x000000040000795c */ /* 0x000fe20000300000 */
.L_x_2450:
[----:B-1----:R-:W-:Y:S05]  /*7a90*/  @P1 BRA `(.L_x_2451) ;  /* 0x0000000000081947 */ /* 0x002fea0003800000 */
[----:B------:R-:W1:Y:S02]  /*7aa0*/  SYNCS.PHASECHK.TRANS64.TRYWAIT P1, [UR5+0x2a850], R0 ;  /* 0x02a85000ff0075a7 */ /* 0x000e640008020145 */
[----:B-1----:R-:W-:Y:S05]  /*7ab0*/  @!P1 BRA `(.L_x_2452) ;  /* 0x0000008000e09947 */ /* 0x002fea0003800000 */
.L_x_2451:
        /* <DEDUP_REMOVED lines=20> */
[----:B------:R-:W-:Y:S01]  /*7c00*/  MOV R0, 0xff800000 ;  /* 0xff80000000007802 */ /* 0x000fe20000000f00 */
[----:B-1----:R-:W-:-:S03]  /*7c10*/  FADD.FTZ R12, R6, R9 ;  /* 0x00000009060c7221 */ /* 0x002fc60000010000 */
[----:B------:R-:W-:Y:S01]  /*7c20*/  FSETP.NE.FTZ.AND P1, PT, R11, RZ, PT ;  /* 0x000000ff0b00720b */ /* 0x000fe20003f35000 */
[----:B------:R-:W-:Y:S01]  /*7c30*/  IMAD.MOV.U32 R9, RZ, RZ, RZ ;  /* 0x000000ffff097224 */ /* 0x000fe200078e00ff */
        /* <DEDUP_REMOVED lines=38> */
.L_x_2453:
[----:B------:R-:W0:Y:S01]  /*7ea0*/  S2UR UR6, SR_CgaCtaId ;  /* 0x00000000000679c3 */ /* 0x000e220000008800 */
[----:B------:R-:W-:Y:S01]  /*7eb0*/  UIADD3 UR4, UR5, 0x2a860, URZ ;  /* 0x0002a86005047890 */ /* 0x000fe2000fffe03f */
[-C--:B------:R-:W-:Y:S01]  /*7ec0*/  FMUL.FTZ R89, R40, R5.reuse ;  /* 0x0000000528597220 */ /* 0x080fe20000410000 */
[----:B------:R-:W-:Y:S01]  /*7ed0*/  UIADD3 UR38, UR38, 0x1, URZ ;  /* 0x0000000126267890 */ /* 0x000fe2000fffe03f */
[-C--:B------:R-:W-:Y:S01]  /*7ee0*/  FMUL.FTZ R93, R32, R5.reuse ;  /* 0x00000005205d7220 */ /* 0x080fe20000410000 */
[-C--:B------:R-:W-:Y:S01]  /*7ef0*/  FMUL.FTZ R90, R33, R5.reuse ;  /* 0x00000005215a7220 */ /* 0x080fe20000410000 */
[-C--:B------:R-:W-:Y:S01]  /*7f00*/  FMUL.FTZ R91, R36, R5.reuse ;  /* 0x00000005245b7220 */ /* 0x080fe20000410000 */
[----:B------:R-:W-:Y:S01]  /*7f10*/  UISETP.NE.AND UP0, UPT, UR38, 0x2, UPT ;  /* 0x000000022600788c */ /* 0x000fe2000bf05270 */
[-C--:B------:R-:W-:Y:S01]  /*7f20*/  FMUL.FTZ R88, R37, R5.reuse ;  /* 0x0000000525587220 */ /* 0x080fe20000410000 */
[----:B------:R-:W-:Y:S01]  /*7f30*/  FMUL.FTZ R40, R41, R5 ;  /* 0x0000000529287220 */ /* 0x000fe20000410000 */
        /* <DEDUP_REMOVED lines=65> */
.L_x_2417:
        /* <DEDUP_REMOVED lines=19> */
[----:B------:R-:W-:Y:S02]  /*8480*/  MOV R2, R21 ;  /* 0x0000001500027202 */ /* 0x000fe40000000f00 */
[----:B--2---:R-:W-:-:S03]  /*8490*/  MOV R3, R4 ;  /* 0x0000000400037202 */ /* 0x004fc60000000f00 */
[----:B------:R-:W-:-:S03]  /*84a0*/  IMAD.WIDE R4, R168, 0x2, R2 ;  /* 0x00000002a8047825 */ /* 0x000fc600078e0202 */
[C---:B------:R-:W-:Y:S02]  /*84b0*/  IADD3 R71, P6, R4.reuse, 0x20, RZ ;  /* 0x0000002004477810 */ /* 0x040fe40007fde0ff */
[C---:B------:R-:W-:Y:S02]  /*84c0*/  LOP3.LUT R9, R4.reuse, 0x380, RZ, 0xc0, !PT ;  /* 0x0000038004097812 */ /* 0x040fe400078ec0ff */
[----:B------:R-:W-:Y:S01]  /*84d0*/  LOP3.LUT R14, R71, 0x380, RZ, 0xc0, !PT ;  /* 0x00000380470e7812 */ /* 0x000fe200078ec0ff */
[--C-:B------:R-:W-:Y:S01]  /*84e0*/  IMAD.X R29, RZ, RZ, R5.reuse, P6 ;  /* 0x000000ffff1d7224 */ /* 0x100fe200030e0605 */
[----:B------:R-:W-:Y:S02]  /*84f0*/  IADD3 R101, P4, R4, 0x60, RZ ;  /* 0x0000006004657810 */ /* 0x000fe40007f9e0ff */
[----:B------:R-:W-:Y:S02]  /*8500*/  SHF.R.U64 R14, R14, 0x3, RZ ;  /* 0x000000030e0e7819 */ /* 0x000fe400000012ff */
[----:B------:R-:W-:Y:S01]  /*8510*/  SHF.R.U64 R9, R9, 0x3, RZ ;  /* 0x0000000309097819 */ /* 0x000fe200000012ff */
[----:B------:R-:W-:Y:S01]  /*8520*/  IMAD.X R15, RZ, RZ, R5, P4 ;  /* 0x000000ffff0f7224 */ /* 0x000fe200020e0605 */
[----:B------:R-:W-:-:S02]  /*8530*/  LOP3.LUT R28, R14, R71, RZ, 0x3c, !PT ;  /* 0x000000470e1c7212 */ /* 0x000fc400078e3cff */
[----:B-1----:R-:W-:Y:S02]  /*8540*/  LOP3.LUT R44, R101, 0x380, RZ, 0xc0, !PT ;  /* 0x00000380652c7812 */ /* 0x002fe400078ec0ff */
[----:B------:R-:W-:Y:S02]  /*8550*/  MOV R95, R28 ;  /* 0x0000001c005f7202 */ /* 0x000fe40000000f00 */
[----:B------:R-:W1:Y:S08]  /*8560*/  LDC.64 R28, c[0x0][0xc00] ;  /* 0x00030000ff1c7b82 */ /* 0x000e700000000a00 */
[----:B------:R-:W-:Y:S01]  /*8570*/  BAR.SYNC.DEFER_BLOCKING 0x1, 0x100 ;  /* 0x0044000000007b1d */ /* 0x000fe20000010000 */
[----:B------:R-:W-:-:S02]  /*8580*/  IADD3 R73, P5, R4, 0x40, RZ ;  /* 0x0000004004497810 */ /* 0x000fc40007fbe0ff */
        /* <DEDUP_REMOVED lines=11> */
[----:B------:R-:W-:-:S02]  /*8640*/  MOV R96, R4 ;  /* 0x0000000400607202 */ /* 0x000fc40000000f00 */
[----:B------:R-:W-:Y:S02]  /*8650*/  F2FP.BF16.F32.PACK_AB R5, R10, R97 ;  /* 0x000000610a05723e */ /* 0x000fe400000010ff */
[----:B------:R-:W-:Y:S02]  /*8660*/  LOP3.LUT R14, R44, R101, RZ, 0x3c, !PT ;  /* 0x000000652c0e7212 */ /* 0x000fe400078e3cff */
[----:B------:R-:W-:Y:S02]  /*8670*/  LOP3.LUT R10, R105, 0x380, RZ, 0xc0, !PT ;  /* 0x00000380690a7812 */ /* 0x000fe400078ec0ff */
[----:B------:R-:W-:Y:S02]  /*8680*/  LOP3.LUT R44, R107, 0x380, RZ, 0xc0, !PT ;  /* 0x000003806b2c7812 */ /* 0x000fe400078ec0ff */
[----:B------:R-:W-:Y:S02]  /*8690*/  LOP3.LUT R71, R92, 0x380, RZ, 0xc0, !PT ;  /* 0x000003805c477812 */ /* 0x000fe400078ec0ff */
[----:B------:R-:W-:-:S02]  /*86a0*/  LOP3.LUT R24, R73, 0x380, RZ, 0xc0, !PT ;  /* 0x0000038049187812 */ /* 0x000fc400078ec0ff */
[----:B------:R-:W-:Y:S02]  /*86b0*/  LOP3.LUT R72, R103, 0x380, RZ, 0xc0, !PT ;  /* 0x0000038067487812 */ /* 0x000fe400078ec0ff */
[----:B------:R-:W-:Y:S02]  /*86c0*/  SHF.R.U64 R10, R10, 0x3, RZ ;  /* 0x000000030a0a7819 */ /* 0x000fe400000012ff */
[----:B------:R-:W-:Y:S02]  /*86d0*/  SHF.R.U64 R44, R44, 0x3, RZ ;  /* 0x000000032c2c7819 */ /* 0x000fe400000012ff */
[----:B------:R-:W-:Y:S02]  /*86e0*/  SHF.R.U64 R71, R71, 0x3, RZ ;  /* 0x0000000347477819 */ /* 0x000fe400000012ff */
[----:B------:R-:W-:Y:S02]  /*86f0*/  SHF.R.U64 R24, R24, 0x3, RZ ;  /* 0x0000000318187819 */ /* 0x000fe400000012ff */
[----:B------:R-:W-:-:S02]  /*8700*/  F2FP.BF16.F32.PACK_AB R4, R12, R99 ;  /* 0x000000630c04723e */ /* 0x000fc400000010ff */
[----:B------:R-:W-:Y:S02]  /*8710*/  SHF.R.U64 R72, R72, 0x3, RZ ;  /* 0x0000000348487819 */ /* 0x000fe400000012ff */
[----:B------:R-:W-:Y:S01]  /*8720*/  LOP3.LUT R12, R10, R105, RZ, 0x3c, !PT ;  /* 0x000000690a0c7212 */ /* 0x000fe200078e3cff */
[----:B------:R2:W-:Y:S01]  /*8730*/  STSM.16.M88.4 [R96], R4 ;  /* 0x0000000460007844 */ /* 0x0005e20000000200 */
[----:B------:R-:W-:Y:S02]  /*8740*/  LOP3.LUT R10, R44, R107, RZ, 0x3c, !PT ;  /* 0x0000006b2c0a7212 */ /* 0x000fe400078e3cff */
[----:B------:R-:W-:Y:S02]  /*8750*/  LOP3.LUT R8, R71, R92, RZ, 0x3c, !PT ;  /* 0x0000005c47087212 */ /* 0x000fe400078e3cff */
[----:B------:R-:W-:Y:S02]  /*8760*/  LOP3.LUT R26, R24, R73, RZ, 0x3c, !PT ;  /* 0x00000049181a7212 */ /* 0x000fe400078e3cff */
[----:B------:R-:W-:-:S02]  /*8770*/  LOP3.LUT R24, R72, R103, RZ, 0x3c, !PT ;  /* 0x0000006748187212 */ /* 0x000fc400078e3cff */
[----:B------:R-:W-:Y:S02]  /*8780*/  MOV R71, R10 ;  /* 0x0000000a00477202 */ /* 0x000fe40000000f00 */
[----:B------:R-:W-:Y:S02]  /*8790*/  MOV R44, R8 ;  /* 0x00000008002c7202 */ /* 0x000fe40000000f00 */
[----:B-1----:R-:W-:Y:S02]  /*87a0*/  ISETP.NE.U32.AND P0, PT, R28, RZ, PT ;  /* 0x000000ff1c00720c */ /* 0x002fe40003f05070 */
[----:B------:R-:W-:Y:S02]  /*87b0*/  F2FP.BF16.F32.PACK_AB R8, R90, R93 ;  /* 0x0000005d5a08723e */ /* 0x000fe400000010ff */
[----:B------:R-:W-:Y:S02]  /*87c0*/  F2FP.BF16.F32.PACK_AB R9, R35, R34 ;  /* 0x000000222309723e */ /* 0x000fe400000010ff */
[----:B------:R-:W-:-:S02]  /*87d0*/  F2FP.BF16.F32.PACK_AB R10, R88, R91 ;  /* 0x0000005b580a723e */ /* 0x000fc400000010ff */
[----:B------:R-:W-:Y:S02]  /*87e0*/  F2FP.BF16.F32.PACK_AB R11, R39, R38 ;  /* 0x00000026270b723e */ /* 0x000fe400000010ff */
[----:B------:R-:W-:Y:S02]  /*87f0*/  MOV R94, R26 ;  /* 0x0000001a005e7202 */ /* 0x000fe40000000f00 */
[----:B------:R-:W-:Y:S01]  /*8800*/  MOV R92, R14 ;  /* 0x0000000e005c7202 */ /* 0x000fe20000000f00 */
[----:B------:R-:W-:Y:S01]  /*8810*/  STSM.16.M88.4 [R95], R8 ;  /* 0x000000085f007844 */ /* 0x000fe20000000200 */
[----:B------:R-:W-:Y:S02]  /*8820*/  MOV R72, R12 ;  /* 0x0000000c00487202 */ /* 0x000fe40000000f00 */
[----:B--2---:R-:W-:Y:S02]  /*8830*/  F2FP.BF16.F32.PACK_AB R4, R40, R89 ;  /* 0x000000592804723e */ /* 0x004fe400000010ff */
[----:B------:R-:W-:-:S02]  /*8840*/  F2FP.BF16.F32.PACK_AB R5, R43, R42 ;  /* 0x0000002a2b05723e */ /* 0x000fc400000010ff */
[----:B------:R-:W-:Y:S02]  /*8850*/  F2FP.BF16.F32.PACK_AB R6, R32, R41 ;  /* 0x000000292006723e */ /* 0x000fe400000010ff */
[----:B------:R-:W-:Y:S02]  /*8860*/  F2FP.BF16.F32.PACK_AB R7, R30, R33 ;  /* 0x000000211e07723e */ /* 0x000fe400000010ff */
[----:B------:R-:W-:Y:S01]  /*8870*/  MOV R73, R24 ;  /* 0x0000001800497202 */ /* 0x000fe20000000f00 */
[----:B------:R-:W1:Y:S01]  /*8880*/  LDC.64 R32, c[0x0][0xc00] ;  /* 0x00030000ff207b82 */ /* 0x000e620000000a00 */
[----:B------:R-:W-:Y:S01]  /*8890*/  F2FP.BF16.F32.PACK_AB R12, R49, R48 ;  /* 0x00000030310c723e */ /* 0x000fe200000010ff */
[----:B------:R2:W-:Y:S01]  /*88a0*/  STSM.16.M88.4 [R94], R4 ;  /* 0x000000045e007844 */ /* 0x0005e20000000200 */
[----:B------:R-:W-:Y:S02]  /*88b0*/  F2FP.BF16.F32.PACK_AB R13, R51, R50 ;  /* 0x00000032330d723e */ /* 0x000fe400000010ff */
[----:B------:R-:W-:-:S02]  /*88c0*/  F2FP.BF16.F32.PACK_AB R14, R53, R52 ;  /* 0x00000034350e723e */ /* 0x000fc400000010ff */
[----:B------:R-:W-:Y:S02]  /*88d0*/  F2FP.BF16.F32.PACK_AB R15, R55, R54 ;  /* 0x00000036370f723e */ /* 0x000fe400000010ff */
[----:B------:R-:W-:Y:S01]  /*88e0*/  F2FP.BF16.F32.PACK_AB R24, R57, R56 ;  /* 0x000000383918723e */ /* 0x000fe200000010ff */
[----:B------:R-:W3:Y:S01]  /*88f0*/  LDC R54, c[0x0][0xbe8] ;  /* 0x0002fa00ff367b82 */ /* 0x000ee20000000800 */
[----:B------:R-:W-:Y:S01]  /*8900*/  F2FP.BF16.F32.PACK_AB R25, R59, R58 ;  /* 0x0000003a3b19723e */ /* 0x000fe200000010ff */
[----:B------:R4:W-:Y:S01]  /*8910*/  STSM.16.M88.4 [R92], R12 ;  /* 0x0000000c5c007844 */ /* 0x0009e20000000200 */
[----:B------:R-:W-:Y:S02]  /*8920*/  F2FP.BF16.F32.PACK_AB R26, R61, R60 ;  /* 0x0000003c3d1a723e */ /* 0x000fe400000010ff */
[----:B------:R-:W-:Y:S02]  /*8930*/  F2FP.BF16.F32.PACK_AB R27, R63, R62 ;  /* 0x0000003e3f1b723e */ /* 0x000fe400000010ff */
[----:B------:R-:W-:-:S02]  /*8940*/  ISETP.NE.AND.EX P0, PT, R29, RZ, PT, P0 ;  /* 0x000000ff1d00720c */ /* 0x000fc40003f05300 */
[----:B------:R-:W-:Y:S01]  /*8950*/  F2FP.BF16.F32.PACK_AB R28, R65, R64 ;  /* 0x00000040411c723e */ /* 0x000fe200000010ff */
[----:B------:R4:W-:Y:S01]  /*8960*/  STSM.16.M88.4 [R73], R24 ;  /* 0x0000001849007844 */ /* 0x0009e20000000200 */
[----:B------:R-:W-:Y:S02]  /*8970*/  F2FP.BF16.F32.PACK_AB R29, R67, R66 ;  /* 0x00000042431d723e */ /* 0x000fe400000010ff */
[----:B------:R-:W-:Y:S01]  /*8980*/  F2FP.BF16.F32.PACK_AB R30, R69, R68 ;  /* 0x00000044451e723e */ /* 0x000fe200000010ff */
[----:B-1----:R-:W-:Y:S01]  /*8990*/  IMAD.WIDE R32, R22, 0x4, R32 ;  /* 0x0000000416207825 */ /* 0x002fe200078e0220 */
[----:B------:R-:W-:Y:S02]  /*89a0*/  F2FP.BF16.F32.PACK_AB R38, R77, R76 ;  /* 0x0000004c4d26723e */ /* 0x000fe400000010ff */
[----:B------:R-:W-:Y:S01]  /*89b0*/  F2FP.BF16.F32.PACK_AB R39, R79, R78 ;  /* 0x0000004e4f27723e */ /* 0x000fe200000010ff */
[----:B------:R4:W-:Y:S01]  /*89c0*/  STSM.16.M88.4 [R72], R28 ;  /* 0x0000001c48007844 */ /* 0x0009e20000000200 */
[----:B------:R-:W-:-:S02]  /*89d0*/  ISETP.NE.U32.AND P2, PT, RZ, UR4, PT ;  /* 0x00000004ff007c0c */ /* 0x000fc4000bf45070 */
[----:B------:R-:W-:Y:S01]  /*89e0*/  MOV R48, RZ ;  /* 0x000000ff00307202 */ /* 0x000fe20000000f00 */
[----:B------:R4:W-:Y:S01]  /*89f0*/  STSM.16.M88.4 [R71], R36 ;  /* 0x0000002447007844 */ /* 0x0009e20000000200 */
[----:B------:R-:W-:-:S03]  /*8a00*/  ISETP.NE.AND.EX P2, PT, RZ, UR5, PT, P2 ;  /* 0x00000005ff007c0c */ /* 0x000fc6000bf45320 */
[----:B------:R4:W-:Y:S01]  /*8a10*/  STSM.16.M88.4 [R44], R80 ;  /* 0x000000502c007844 */ /* 0x0009e20000000200 */
[----:B------:R-:W-:Y:S09]  /*8a20*/  BAR.SYNC.DEFER_BLOCKING 0x1, 0x100 ;  /* 0x0044000000007b1d */ /* 0x000ff20000010000 */
[----:B--2---:R-:W-:Y:S01]  /*8a30*/  @P2 LEA R4, P3, R22, UR4, 0x2 ;  /* 0x0000000416042c11 */ /* 0x004fe2000f8610ff */
[----:B------:R-:W-:-:S02]  /*8a40*/  ULDC UR4, c[0x0][0xa88] ;  /* 0x0002a20000047ab9 */ /* 0x000fc40000000800 */
[----:B------:R-:W-:Y:S01]  /*8a50*/  IMAD.U32 R7, RZ, RZ, UR4 ;  /* 0x00000004ff077e24 */ /* 0x000fe2000f8e00ff */
[----:B------:R-:W-:Y:S01]  /*8a60*/  @P2 LEA.HI.X R5, R22, UR5, R162, 0x2, P3 ;  /* 0x0000000516052c11 */ /* 0x000fe200098f14a2 */
[----:B------:R4:W5:Y:S01]  /*8a70*/  @P0 LDG.E R48, desc[UR36][R32.64] ;  /* 0x0000002420300981 */ /* 0x000962000c1e1900 */
[----:B---3--:R-:W-:-:S03]  /*8a80*/  ISETP.NE.AND P1, PT, R54, 0x1, PT ;  /* 0x000000013600780c */ /* 0x008fc60003f25270 */
[----:B------:R4:W5:Y:S10]  /*8a90*/  @P2 LDG.E R7, desc[UR36][R4.64] ;  /* 0x0000002404072981 */ /* 0x000974000c1e1900 */
[----:B------:R-:W1:Y:S08]  /*8aa0*/  @P1 LDC R6, c[0x0][0xbec] ;  /* 0x0002fb00ff061b82 */ /* 0x000e700000000800 */
[----:B------:R-:W2:Y:S01]  /*8ab0*/  @P1 LDC R11, c[0x0][0xbf0] ;  /* 0x0002fc00ff0b1b82 */ /* 0x000ea20000000800 */
[----:B----4-:R-:W-:Y:S05]  /*8ac0*/  @P2 BRA `(.L_x_2456) ;  /* 0x0000000000102947 */ /* 0x010fea0003800000 */
[----:B------:R-:W-:Y:S05]  /*8ad0*/  @!P0 BRA `(.L_x_2456) ;  /* 0x00000000000c8947 */ /* 0x000fea0003800000 */
[----:B------:R-:W3:Y:S04]  /*8ae0*/  LDG.E R4, desc[UR36][R32.64] ;  /* 0x0000002420047981 */ /* 0x000ee8000c1e1900 */
[----:B-----5:R-:W3:Y:S02]  /*8af0*/  LDG.E R7, desc[UR36][R32.64+0x4] ;  /* 0x0000042420077981 */ /* 0x020ee4000c1e1900 */
[----:B---3--:R-:W-:-:S07]  /*8b00*/  IMAD.IADD R7, R7, 0x1, -R4 ;  /* 0x0000000107077824 */ /* 0x008fce00078e0a04 */
.L_x_2456:
[----:B------:R-:W-:Y:S01]  /*8b10*/  SHF.R.S32.HI R44, RZ, 0x1f, R161 ;  /* 0x0000001fff2c7819 */ /* 0x000fe200000114a1 */
[----:B------:R-:W-:Y:S01]  /*8b20*/  IMAD.IADD R15, R19, 0x1, R16 ;  /* 0x00000001130f7824 */ /* 0x000fe200078e0210 */
[----:B------:R-:W-:Y:S01]  /*8b30*/  ULDC.64 UR4, c[0x0][0xb90] ;  /* 0x0002e40000047ab9 */ /* 0x000fe20000000a00 */
[----:B-----5:R-:W-:Y:S01]  /*8b40*/  SHF.R.S32.HI R49, RZ, 0x1f, R48 ;  /* 0x0000001fff317819 */ /* 0x020fe20000011430 */
[----:B------:R-:W-:Y:S01]  /*8b50*/  IMAD R57, R7, R54, RZ ;  /* 0x0000003607397224 */ /* 0x000fe200078e02ff */
[----:B------:R-:W-:Y:S01]  /*8b60*/  SEL R162, R162, RZ, !P0 ;  /* 0x000000ffa2a27207 */ /* 0x000fe20004000000 */
[----:B------:R-:W-:Y:S01]  /*8b70*/  IMAD R4, R44, UR4, RZ ;  /* 0x000000042c047c24 */ /* 0x000fe2000f8e02ff */
[----:B------:R-:W-:Y:S01]  /*8b80*/  SEL R55, R22, RZ, !P0 ;  /* 0x000000ff16377207 */ /* 0x000fe20004000000 */
[----:B-1----:R-:W-:Y:S01]  /*8b90*/  @P1 IMAD.HI.U32 R6, R15, R6, RZ ;  /* 0x000000060f061227 */ /* 0x002fe200078e00ff */
[----:B------:R-:W-:-:S03]  /*8ba0*/  IADD3 R22, R167, R16, RZ ;  /* 0x00000010a7167210 */ /* 0x000fc60007ffe0ff */
[----:B------:R-:W-:Y:S01]  /*8bb0*/  IMAD.MOV.U32 R9, RZ, RZ, R15 ;  /* 0x000000ffff097224 */ /* 0x000fe200078e000f */
[----:B--2---:R-:W-:Y:S01]  /*8bc0*/  @P1 SHF.R.U32.HI R9, RZ, R11, R6 ;  /* 0x0000000bff091219 */ /* 0x004fe20000011606 */
[C---:B------:R-:W-:Y:S02]  /*8bd0*/  IMAD R13, R161.reuse, UR5, R4 ;  /* 0x00000005a10d7c24 */ /* 0x040fe4000f8e0204 */
[----:B------:R-:W-:Y:S01]  /*8be0*/  IMAD.WIDE.U32 R4, R161, UR4, R48 ;  /* 0x00000004a1047c25 */ /* 0x000fe2000f8e0030 */
[----:B------:R-:W-:-:S03]  /*8bf0*/  ULDC.64 UR4, c[0x0][0xb98] ;  /* 0x0002e60000047ab9 */ /* 0x000fc60000000a00 */
[----:B------:R-:W-:Y:S02]  /*8c00*/  IMAD R11, R163, 0x40, R17 ;  /* 0x00000040a30b7824 */ /* 0x000fe400078e0211 */
        /* <DEDUP_REMOVED lines=13> */
[----:B------:R-:W-:-:S02]  /*8ce0*/  SHF.R.S32.HI R6, RZ, 0x1f, R11 ;  /* 0x0000001fff067819 */ /* 0x000fc4000001140b */
[----:B------:R-:W-:Y:S02]  /*8cf0*/  IADD3.X R5, R13, R5, R8, P2, !PT ;  /* 0x000000050d057210 */ /* 0x000fe400017fe408 */
[----:B------:R-:W-:Y:S01]  /*8d00*/  IADD3 R9, P3, R2, 0x2000, RZ ;  /* 0x0000200002097810 */ /* 0x000fe20007f7e0ff */
[----:B------:R-:W-:Y:S01]  /*8d10*/  IMAD R10, R6, UR4, RZ ;  /* 0x00000004060a7c24 */ /* 0x000fe2000f8e02ff */
[----:B------:R-:W-:Y:S01]  /*8d20*/  IADD3 R15, P0, R2, 0x1000, RZ ;  /* 0x00001000020f7810 */ /* 0x000fe20007f1e0ff */
[----:B------:R-:W-:Y:S01]  /*8d30*/  IMAD.WIDE.U32 R4, R11, UR4, R4 ;  /* 0x000000040b047c25 */ /* 0x000fe2000f8e0004 */
[----:B------:R-:W-:Y:S02]  /*8d40*/  LOP3.LUT R8, R9, 0x380, RZ, 0xc0, !PT ;  /* 0x0000038009087812 */ /* 0x000fe400078ec0ff */
        /* <DEDUP_REMOVED lines=18> */
[----:B------:R-:W1:Y:S01]  /*8e70*/  SHFL.IDX PT, R51, R14, RZ, 0x1c1f ;  /* 0x001c1fff0e337589 */ /* 0x000e6200000e0000 */
[----:B------:R-:W-:-:S02]  /*8e80*/  IADD3 R33, P4, R2, 0x6000, RZ ;  /* 0x0000600002217810 */ /* 0x000fc40007f9e0ff */
[----:B------:R-:W-:Y:S01]  /*8e90*/  LOP3.LUT R8, R8, R9, RZ, 0x3c, !PT ;  /* 0x0000000908087212 */ /* 0x000fe200078e3cff */
[----:B------:R-:W2:Y:S01]  /*8ea0*/  SHFL.IDX PT, R53, R14, 0x1, 0x1c1f ;  /* 0x003c1f000e357f89 */ /* 0x000ea200000e0000 */
        /* <DEDUP_REMOVED lines=9> */
[----:B------:R-:W-:Y:S01]  /*8f40*/  IMAD R49, R49, UR4, RZ ;  /* 0x0000000431317c24 */ /* 0x000fe2000f8e02ff */
[----:B------:R-:W-:Y:S01]  /*8f50*/  SHF.R.U64 R32, R32, 0x3, RZ ;  /* 0x0000000320207819 */ /* 0x000fe200000012ff */
[--C-:B------:R-:W-:Y:S01]  /*8f60*/  IMAD.X R29, RZ, RZ, R3.reuse, P3 ;  /* 0x000000ffff1d7224 */ /* 0x100fe200018e0603 */
[----:B-1----:R1:W-:Y:S01]  /*8f70*/  @!P2 ST.E desc[UR36][R50.64], R20 ;  /* 0x000000143200a985 */ /* 0x0023e2000c101924 */
[----:B------:R-:W-:Y:S02]  /*8f80*/  LOP3.LUT R2, R11, R2, RZ, 0x3c, !PT ;  /* 0x000000020b027212 */ /* 0x000fe400078e3cff */
[----:B------:R-:W-:Y:S01]  /*8f90*/  LOP3.LUT R40, R40, R41, RZ, 0x3c, !PT ;  /* 0x0000002928287212 */ /* 0x000fe200078e3cff */
[----:B--2---:R2:W-:Y:S01]  /*8fa0*/  @!P0 ST.E desc[UR36][R52.64], R0 ;  /* 0x0000000034008985 */ /* 0x0045e2000c101924 */
[----:B------:R-:W-:Y:S01]  /*8fb0*/  LOP3.LUT R36, R36, R37, RZ, 0x3c, !PT ;  /* 0x0000002524247212 */ /* 0x000fe200078e3cff */
[--C-:B------:R-:W-:Y:S01]  /*8fc0*/  IMAD.X R41, RZ, RZ, R3.reuse, P6 ;  /* 0x000000ffff297224 */ /* 0x100fe200030e0603 */
[----:B------:R-:W-:Y:S01]  /*8fd0*/  LOP3.LUT R32, R32, R33, RZ, 0x3c, !PT ;  /* 0x0000002120207212 */ /* 0x000fe200078e3cff */
[--C-:B------:R-:W-:Y:S01]  /*8fe0*/  IMAD.X R37, RZ, RZ, R3.reuse, P5 ;  /* 0x000000ffff257224 */ /* 0x100fe200028e0603 */
[----:B------:R3:W5:Y:S01]  /*8ff0*/  LD.E.128 R24, desc[UR36][R2.64] ;  /* 0x0000002402187980 */ /* 0x000762000c101d00 */
[----:B------:R-:W-:Y:S01]  /*9000*/  IMAD.X R33, RZ, RZ, R3, P4 ;  /* 0x000000ffff217224 */ /* 0x000fe200020e0603 */
[----:B------:R-:W-:Y:S01]  /*9010*/  LOP3.LUT R12, R15, 0x380, RZ, 0xc0, !PT ;  /* 0x000003800f0c7812 */ /* 0x000fe200078ec0ff */
[----:B-1----:R-:W1:Y:S01]  /*9020*/  @P1 LDC R51, c[0x0][0xbec] ;  /* 0x0002fb00ff331b82 */ /* 0x002e620000000800 */
[----:B------:R-:W-:Y:S01]  /*9030*/  IMAD R49, R48, UR5, R49 ;  /* 0x0000000530317c24 */ /* 0x000fe2000f8e0231 */
[----:B------:R-:W-:Y:S01]  /*9040*/  LOP3.LUT R4, R5, 0x380, RZ, 0xc0, !PT ;  /* 0x0000038005047812 */ /* 0x000fe200078ec0ff */
[----:B------:R-:W5:Y:S01]  /*9050*/  LD.E.128 R8, desc[UR36][R8.64] ;  /* 0x0000002408087980 */ /* 0x000f62000c101d00 */
[----:B------:R-:W-:-:S02]  /*9060*/  SHF.R.U64 R12, R12, 0x3, RZ ;  /* 0x000000030c0c7819 */ /* 0x000fc400000012ff */
[----:B------:R-:W-:Y:S02]  /*9070*/  SHF.R.U64 R4, R4, 0x3, RZ ;  /* 0x0000000304047819 */ /* 0x000fe400000012ff */
[----:B--2---:R-:W2:Y:S01]  /*9080*/  @P1 LDC R53, c[0x0][0xbf0] ;  /* 0x0002fc00ff351b82 */ /* 0x004ea20000000800 */
[----:B---3--:R-:W-:Y:S01]  /*9090*/  IMAD.WIDE.U32 R2, R48, UR4, RZ ;  /* 0x0000000430027c25 */ /* 0x008fe2000f8e00ff */
[----:B------:R-:W-:Y:S01]  /*90a0*/  ULDC.64 UR4, c[0x0][0xae8] ;  /* 0x0002ba0000047ab9 */ /* 0x000fe20000000a00 */
[----:B------:R-:W-:Y:S01]  /*90b0*/  LOP3.LUT R12, R12, R15, RZ, 0x3c, !PT ;  /* 0x0000000f0c0c7212 */ /* 0x000fe200078e3cff */
[----:B------:R-:W5:Y:S01]  /*90c0*/  LD.E.128 R40, desc[UR36][R40.64] ;  /* 0x0000002428287980 */ /* 0x000f62000c101d00 */
[----:B------:R-:W-:Y:S02]  /*90d0*/  LOP3.LUT R28, R4, R5, RZ, 0x3c, !PT ;  /* 0x00000005041c7212 */ /* 0x000fe400078e3cff */
[----:B------:R-:W-:Y:S01]  /*90e0*/  IADD3 R3, R3, R49, RZ ;  /* 0x0000003103037210 */ /* 0x000fe20007ffe0ff */
[----:B------:R-:W-:Y:S01]  /*90f0*/  IMAD R49, R160, 0x20, R163 ;  /* 0x00000020a0317824 */ /* 0x000fe200078e02a3 */
[----:B------:R-:W5:Y:S01]  /*9100*/  LD.E.128 R12, desc[UR36][R12.64] ;  /* 0x000000240c0c7980 */ /* 0x000f62000c101d00 */
[----:B------:R-:W-:-:S02]  /*9110*/  IMAD R0, R44, UR4, RZ ;  /* 0x000000042c007c24 */ /* 0x000fc4000f8e02ff */
[----:B------:R-:W-:Y:S01]  /*9120*/  IMAD.IADD R22, R16, 0x1, R49 ;  /* 0x0000000110167824 */ /* 0x000fe200078e0231 */
[----:B------:R-:W5:Y:S01]  /*9130*/  LD.E.128 R4, desc[UR36][R6.64] ;  /* 0x0000002406047980 */ /* 0x000f62000c101d00 */
[C---:B------:R-:W-:Y:S02]  /*9140*/  IMAD R49, R161.reuse, UR5, R0 ;  /* 0x00000005a1317c24 */ /* 0x040fe4000f8e0200 */
[----:B------:R-:W-:Y:S01]  /*9150*/  IMAD.WIDE.U32 R2, R161, UR4, R2 ;  /* 0x00000004a1027c25 */ /* 0x000fe2000f8e0002 */
[----:B------:R-:W-:Y:S01]  /*9160*/  ULDC.64 UR4, c[0x0][0xaf0] ;  /* 0x0002bc0000047ab9 */ /* 0x000fe20000000a00 */
[----:B------:R-:W5:Y:S02]  /*9170*/  LD.E.128 R36, desc[UR36][R36.64] ;  /* 0x0000002424247980 */ /* 0x000f64000c101d00 */
[----:B-1----:R-:W-:Y:S02]  /*9180*/  @P1 IMAD.HI.U32 R0, R22, R51, RZ ;  /* 0x0000003316001227 */ /* 0x002fe400078e00ff */
[----:B------:R-:W5:Y:S02]  /*9190*/  LD.E.128 R32, desc[UR36][R32.64] ;  /* 0x0000002420207980 */ /* 0x000f64000c101d00 */
[----:B------:R-:W-:-:S02]  /*91a0*/  IMAD.IADD R3, R3, 0x1, R49 ;  /* 0x0000000103037824 */ /* 0x000fc400078e0231 */
[----:B------:R-:W-:Y:S01]  /*91b0*/  IMAD.MOV.U32 R49, RZ, RZ, R22 ;  /* 0x000000ffff317224 */ /* 0x000fe200078e0016 */
[----:B--2---:R-:W-:Y:S01]  /*91c0*/  @P1 SHF.R.U32.HI R49, RZ, R53, R0 ;  /* 0x00000035ff311219 */ /* 0x004fe20000011600 */
[----:B------:R-:W-:Y:S01]  /*91d0*/  IMAD R20, R162, UR4, RZ ;  /* 0x00000004a2147c24 */ /* 0x000fe2000f8e02ff */
[----:B------:R-:W5:Y:S01]  /*91e0*/  LD.E.128 R28, desc[UR36][R28.64] ;  /* 0x000000241c1c7980 */ /* 0x000f62000c101d00 */
[C---:B------:R-:W-:Y:S01]  /*91f0*/  IMAD.WIDE.U32 R2, R55.reuse, UR4, R2 ;  /* 0x0000000437027c25 */ /* 0x040fe2000f8e0002 */
[--C-:B------:R-:W-:Y:S01]  /*9200*/  SHF.R.S32.HI R0, RZ, 0x1f, R49.reuse ;  /* 0x0000001fff007819 */ /* 0x100fe20000011431 */
[----:B------:R-:W-:Y:S01]  /*9210*/  @!PT LDS RZ, [RZ] ;  /* 0x00000000fffff984 */ /* 0x000fe20000000800 */
[----:B------:R-:W-:Y:S01]  /*9220*/  @!PT LDS RZ, [RZ] ;  /* 0x00000000fffff984 */ /* 0x000fe20000000800 */
[----:B------:R-:W-:Y:S01]  /*9230*/  @!PT LDS RZ, [RZ] ;  /* 0x00000000fffff984 */ /* 0x000fe20000000800 */
[----:B------:R-:W-:Y:S01]  /*9240*/  @!PT LDS RZ, [RZ] ;  /* 0x00000000fffff984 */ /* 0x000fe20000000800 */
[----:B------:R1:W-:Y:S06]  /*9250*/  MEMBAR.ALL.CTA ;  /* 0x0000000000007992 */ /* 0x0003ec0000008000 */
[----:B-1----:R-:W1:Y:S01]  /*9260*/  FENCE.VIEW.ASYNC.S ;  /* 0x00000000000073c6 */ /* 0x002e620000000000 */
[----:B------:R-:W-:Y:S01]  /*9270*/  IMAD R51, R55, UR5, R20 ;  /* 0x0000000537337c24 */ /* 0x000fe2000f8e0214 */
[----:B------:R-:W-:Y:S01]  /*9280*/  ULDC.64 UR4, c[0x0][0xae0] ;  /* 0x0002b80000047ab9 */ /* 0x000fe20000000a00 */
[----:B------:R-:W-:-:S02]  /*9290*/  IMAD.MOV R53, RZ, RZ, -R49 ;  /* 0x000000ffff357224 */ /* 0x000fc400078e0a31 */
        /* <DEDUP_REMOVED lines=8> */
[----:B------:R-:W-:Y:S02]  /*9320*/  IMAD.IADD R3, R3, 0x1, R53 ;  /* 0x0000000103037824 */ /* 0x000fe400078e0235 */
[----:B------:R-:W-:Y:S02]  /*9330*/  IMAD R16, R0, UR4, RZ ;  /* 0x0000000400107c24 */ /* 0x000fe4000f8e02ff */
[----:B------:R-:W-:Y:S01]  /*9340*/  IMAD.WIDE.U32 R2, R51, UR4, R2 ;  /* 0x0000000433027c25 */ /* 0x000fe2000f8e0002 */
[----:B------:R-:W-:-:S03]  /*9350*/  ISETP.GE.AND P2, PT, R44, R57, PT ;  /* 0x000000392c00720c */ /* 0x000fc60003f46270 */
[----:B------:R-:W-:Y:S01]  /*9360*/  IMAD R49, R51, UR5, R16 ;  /* 0x0000000533317c24 */ /* 0x000fe2000f8e0210 */
[----:B------:R-:W-:Y:S01]  /*9370*/  IADD3 R0, R44, 0x20, RZ ;  /* 0x000000202c007810 */ /* 0x000fe20007ffe0ff */
[----:B------:R-:W-:Y:S01]  /*9380*/  ULDC.64 UR4, c[0x0][0xa80] ;  /* 0x0002a00000047ab9 */ /* 0x000fe20000000a00 */
[----:B0-----:R-:W-:Y:S01]  /*9390*/  VIADD R21, R21, 0x2a820 ;  /* 0x0002a82015157836 */ /* 0x001fe20000000000 */
[----:B------:R-:W-:Y:S01]  /*93a0*/  LEA R16, P3, R2, UR4, 0x1 ;  /* 0x0000000402107c11 */ /* 0x000fe2000f8608ff */
[----:B------:R-:W-:Y:S01]  /*93b0*/  IMAD.IADD R3, R3, 0x1, R49 ;  /* 0x0000000103037824 */ /* 0x000fe200078e0231 */
[-C--:B------:R-:W-:Y:S01]  /*93c0*/  ISETP.GE.AND P0, PT, R0, R57.reuse, PT ;  /* 0x000000390000720c */ /* 0x080fe20003f06270 */
[----:B------:R-:W-:Y:S01]  /*93d0*/  VIADD R0, R44, 0x40 ;  /* 0x000000402c007836 */ /* 0x000fe20000000000 */
[----:B------:R-:W-:Y:S02]  /*93e0*/  PRMT R21, RZ, 0x654, R21 ;  /* 0x00000654ff157816 */ /* 0x000fe40000000015 */
[----:B------:R-:W-:Y:S01]  /*93f0*/  LEA.HI.X R22, R2, UR5, R3, 0x1, P3 ;  /* 0x0000000502167c11 */ /* 0x000fe200098f0c03 */
[----:B-1----:R0:W1:Y:S01]  /*9400*/  SHFL.IDX PT, R20, R16, RZ, 0x181f ;  /* 0x00181fff10147589 */ /* 0x00206200000e0000 */
[----:B------:R-:W-:Y:S01]  /*9410*/  ISETP.GE.AND P1, PT, R0, R57, PT ;  /* 0x000000390000720c */ /* 0x000fe20003f26270 */
[----:B------:R0:W-:Y:S01]  /*9420*/  SYNCS.ARRIVE.TRANS64.RED.A1T0 RZ, [R21+URZ], RZ ;  /* 0x000000ff15ff79a7 */ /* 0x0001e2000810043f */
[----:B------:R-:W-:Y:S01]  /*9430*/  BSSY B1, `(.L_x_2457) ;  /* 0x000000c000017945 */ /* 0x000fe20003800000 */
[----:B------:R0:W2:Y:S03]  /*9440*/  SHFL.IDX PT, R0, R22, RZ, 0x181f ;  /* 0x00181fff16007589 */ /* 0x0000a600000e0000 */
[----:B------:R-:W-:Y:S07]  /*9450*/  @P2 BRA `(.L_x_2458) ;  /* 0x0000000000242947 */ /* 0x000fee0003800000 */
[----:B------:R-:W-:Y:S02]  /*9460*/  ULDC UR4, c[0x0][0xac8] ;  /* 0x0002b20000047ab9 */ /* 0x000fe40000000800 */
[----:B------:R-:W-:Y:S02]  /*9470*/  ISETP.GE.AND P2, PT, R17, UR4, PT ;  /* 0x0000000411007c0c */ /* 0x000fe4000bf46270 */
[----:B------:R-:W-:-:S11]  /*9480*/  ISETP.GE.AND P3, PT, R23, UR4, PT ;  /* 0x0000000417007c0c */ /* 0x000fd6000bf66270 */
[-C--:B-1----:R-:W-:Y:S02]  /*9490*/  @!P2 LEA R2, P4, R17, R20.reuse, 0x1 ;  /* 0x000000141102a211 */ /* 0x082fe400078808ff */
[----:B------:R-:W-:Y:S02]  /*94a0*/  @!P3 LEA R20, P5, R23, R20, 0x1 ;  /* 0x000000141714b211 */ /* 0x000fe400078a08ff */
[-C--:B--2---:R-:W-:Y:S02]  /*94b0*/  @!P2 LEA.HI.X R3, R17, R0.reuse, R174, 0x1, P4 ;  /* 0x000000001103a211 */ /* 0x084fe400020f0cae */
[----:B0-----:R-:W-:-:S03]  /*94c0*/  @!P3 LEA.HI.X R21, R23, R0, R173, 0x1, P5 ;  /* 0x000000001715b211 */ /* 0x001fc600028f0cad */
[----:B-----5:R3:W-:Y:S04]  /*94d0*/  @!P2 ST.E.128 desc[UR36][R2.64], R24 ;  /* 0x000000180200a985 */ /* 0x0207e8000c101d24 */
[----:B------:R3:W-:Y:S02]  /*94e0*/  @!P3 ST.E.128 desc[UR36][R20.64], R40 ;  /* 0x000000281400b985 */ /* 0x0007e4000c101d24 */
.L_x_2458:
[----:B------:R-:W-:Y:S05]  /*94f0*/  BSYNC B1 ;  /* 0x0000000000017941 */ /* 0x000fea0003800000 */
.L_x_2457:
[----:B--2---:R2:W4:Y:S01]  /*9500*/  SHFL.IDX PT, R0, R22, 0x1, 0x181f ;  /* 0x00381f0016007f89 */ /* 0x00452200000e0000 */
[----:B------:R-:W-:Y:S03]  /*9510*/  BSSY B1, `(.L_x_2459) ;  /* 0x000000c000017945 */ /* 0x000fe60003800000 */
[----:B-1-3--:R2:W1:Y:S01]  /*9520*/  SHFL.IDX PT, R20, R16, 0x1, 0x181f ;  /* 0x00381f0010147f89 */ /* 0x00a46200000e0000 */
[----:B------:R-:W-:Y:S05]  /*9530*/  @P0 BRA `(.L_x_2460) ;  /* 0x0000000000240947 */ /* 0x000fea0003800000 */
[----:B------:R-:W-:Y:S02]  /*9540*/  ULDC UR4, c[0x0][0xac8] ;  /* 0x0002b20000047ab9 */ /* 0x000fe40000000800 */
[----:B------:R-:W-:Y:S02]  /*9550*/  ISETP.GE.AND P3, PT, R17, UR4, PT ;  /* 0x0000000411007c0c */ /* 0x000fe4000bf66270 */
[----:B------:R-:W-:-:S11]  /*9560*/  ISETP.GE.AND P4, PT, R23, UR4, PT ;  /* 0x0000000417007c0c */ /* 0x000fd6000bf86270 */
[-C--:B-1----:R-:W-:Y:S02]  /*9570*/  @!P3 LEA R2, P0, R17, R20.reuse, 0x1 ;  /* 0x000000141102b211 */ /* 0x082fe400078008ff */
[----:B------:R-:W-:Y:S02]  /*9580*/  @!P4 LEA R20, P2, R23, R20, 0x1 ;  /* 0x000000141714c211 */ /* 0x000fe400078408ff */
[-C--:B----4-:R-:W-:Y:S02]  /*9590*/  @!P3 LEA.HI.X R3, R17, R0.reuse, R174, 0x1, P0 ;  /* 0x000000001103b211 */ /* 0x090fe400000f0cae */
[----:B0-----:R-:W-:-:S03]  /*95a0*/  @!P4 LEA.HI.X R21, R23, R0, R173, 0x1, P2 ;  /* 0x000000001715c211 */ /* 0x001fc600010f0cad */
[----:B-----5:R3:W-:Y:S04]  /*95b0*/  @!P3 ST.E.128 desc[UR36][R2.64], R12 ;  /* 0x0000000c0200b985 */ /* 0x0207e8000c101d24 */
[----:B------:R3:W-:Y:S02]  /*95c0*/  @!P4 ST.E.128 desc[UR36][R20.64], R36 ;  /* 0x000000241400c985 */ /* 0x0007e4000c101d24 */
.L_x_2460:
[----:B------:R-:W-:Y:S05]  /*95d0*/  BSYNC B1 ;  /* 0x0000000000017941 */ /* 0x000fea0003800000 */
.L_x_2459:
[----:B----4-:R4:W0:Y:S01]  /*95e0*/  SHFL.IDX PT, R0, R22, 0x2, 0x181f ;  /* 0x00581f0016007f89 */ /* 0x01082200000e0000 */
[----:B------:R-:W-:Y:S03]  /*95f0*/  BSSY B1, `(.L_x_2461) ;  /* 0x000000c000017945 */ /* 0x000fe60003800000 */
[----:B---3-5:R4:W3:Y:S01]  /*9600*/  SHFL.IDX PT, R12, R16, 0x2, 0x181f ;  /* 0x00581f00100c7f89 */ /* 0x0288e200000e0000 */
[----:B------:R-:W-:Y:S05]  /*9610*/  @P1 BRA `(.L_x_2462) ;  /* 0x0000000000241947 */ /* 0x000fea0003800000 */
[----:B------:R-:W-:Y:S02]  /*9620*/  ULDC UR4, c[0x0][0xac8] ;  /* 0x0002b20000047ab9 */ /* 0x000fe40000000800 */
[----:B------:R-:W-:Y:S02]  /*9630*/  ISETP.GE.AND P2, PT, R17, UR4, PT ;  /* 0x0000000411007c0c */ /* 0x000fe4000bf46270 */
[----:B------:R-:W-:-:S11]  /*9640*/  ISETP.GE.AND P3, PT, R23, UR4, PT ;  /* 0x0000000417007c0c */ /* 0x000fd6000bf66270 */
[-C--:B---3--:R-:W-:Y:S02]  /*9650*/  @!P2 LEA R2, P0, R17, R12.reuse, 0x1 ;  /* 0x0000000c1102a211 */ /* 0x088fe400078008ff */
[----:B------:R-:W-:Y:S02]  /*9660*/  @!P3 LEA R12, P1, R23, R12, 0x1 ;  /* 0x0000000c170cb211 */ /* 0x000fe400078208ff */
[-C--:B0-----:R-:W-:Y:S02]  /*9670*/  @!P2 LEA.HI.X R3, R17, R0.reuse, R174, 0x1, P0 ;  /* 0x000000001103a211 */ /* 0x081fe400000f0cae */
[----:B------:R-:W-:-:S03]  /*9680*/  @!P3 LEA.HI.X R13, R23, R0, R173, 0x1, P1 ;  /* 0x00000000170db211 */ /* 0x000fc600008f0cad */
[----:B------:R0:W-:Y:S04]  /*9690*/  @!P2 ST.E.128 desc[UR36][R2.64], R4 ;  /* 0x000000040200a985 */ /* 0x0001e8000c101d24 */
[----:B------:R0:W-:Y:S02]  /*96a0*/  @!P3 ST.E.128 desc[UR36][R12.64], R32 ;  /* 0x000000200c00b985 */ /* 0x0001e4000c101d24 */
.L_x_2462:
[----:B------:R-:W-:Y:S05]  /*96b0*/  BSYNC B1 ;  /* 0x0000000000017941 */ /* 0x000fea0003800000 */
.L_x_2461:
        /* <DEDUP_REMOVED lines=16> */
.L_x_2455:
[----:B------:R-:W2:Y:S01]  /*97c0*/  LDC.64 R4, c[0x0][0xc00] ;  /* 0x00030000ff047b82 */ /* 0x000ea20000000a00 */
[C---:B------:R-:W-:Y:S01]  /*97d0*/  IMAD.SHL.U32 R3, R22.reuse, 0x4, RZ ;  /* 0x0000000416037824 */ /* 0x040fe200078e00ff */
[----:B------:R-:W-:Y:S01]  /*97e0*/  SHF.L.U64.HI R0, R22, 0x2, R162 ;  /* 0x0000000216007819 */ /* 0x000fe200000102a2 */
[----:B------:R-:W-:Y:S01]  /*97f0*/  ULDC.64 UR4, c[0x0][0xc08] ;  /* 0x0003020000047ab9 */ /* 0x000fe20000000a00 */
[----:B------:R-:W-:-:S04]  /*9800*/  IMAD.MOV.U32 R6, RZ, RZ, RZ ;  /* 0x000000ffff067224 */ /* 0x000fc800078e00ff */
[----:B0-----:R-:W0:Y:S01]  /*9810*/  LDC R21, c[0x0][0xbe8] ;  /* 0x0002fa00ff157b82 */ /* 0x001e220000000800 */
        /* <DEDUP_REMOVED lines=9> */
[----:B------:R-:W-:Y:S01]  /*98b0*/  @P1 IADD3.X R3, R0, UR5, RZ, P2, !PT ;  /* 0x0000000500031c10 */ /* 0x000fe200097fe4ff */
[----:B------:R-:W-:-:S06]  /*98c0*/  IMAD.U32 R0, RZ, RZ, UR4 ;  /* 0x00000004ff007e24 */ /* 0x000fcc000f8e00ff */
        /* <DEDUP_REMOVED lines=9> */
[----:B--2---:R-:W-:-:S07]  /*9960*/  IADD3 R0, -R3, R0, RZ ;  /* 0x0000000003007210 */ /* 0x004fce0007ffe1ff */
.L_x_2464:
        /* <DEDUP_REMOVED lines=8> */
[----:B----4-:R-:W-:Y:S01]  /*99f0*/  IMAD R2, R0, R12, RZ ;  /* 0x0000000c00027224 */ /* 0x010fe200078e02ff */
[----:B--2---:R-:W-:-:S04]  /*9a00*/  IADD3 R9, R16, -0x80, R3 ;  /* 0xffffff8010097810 */ /* 0x004fc80007ffe003 */
        /* <DEDUP_REMOVED lines=35> */
.L_x_2466:
[----:B------:R-:W-:Y:S05]  /*9c40*/  BSYNC B1 ;  /* 0x0000000000017941 */ /* 0x000fea0003800000 */
.L_x_2465:
[----:B------:R-:W-:Y:S01]  /*9c50*/  ULDC.64 UR4, c[0x0][0xaa0] ;  /* 0x0002a80000047ab9 */ /* 0x000fe20000000a00 */
[----:B------:R-:W-:Y:S01]  /*9c60*/  IMAD R7, R160, 0x20, R163 ;  /* 0x00000020a0077824 */ /* 0x000fe200078e02a3 */
[----:B------:R-:W-:Y:S01]  /*9c70*/  BSSY B1, `(.L_x_2467) ;  /* 0x0000037000017945 */ /* 0x000fe20003800000 */
[----:B--2---:R-:W-:Y:S02]  /*9c80*/  IMAD R3, R11, UR4, RZ ;  /* 0x000000040b037c24 */ /* 0x004fe4000f8e02ff */
[----:B------:R-:W-:Y:S02]  /*9c90*/  IMAD.IADD R9, R16, 0x1, R7 ;  /* 0x0000000110097824 */ /* 0x000fe400078e0207 */
[C---:B------:R-:W-:Y:S02]  /*9ca0*/  IMAD R5, R6.reuse, UR5, R3 ;  /* 0x0000000506057c24 */ /* 0x040fe4000f8e0203 */
[----:B------:R-:W-:Y:S01]  /*9cb0*/  IMAD.WIDE.U32 R2, R6, UR4, RZ ;  /* 0x0000000406027c25 */ /* 0x000fe2000f8e00ff */
[----:B------:R-:W-:-:S03]  /*9cc0*/  ULDC.64 UR4, c[0x0][0xae8] ;  /* 0x0002ba0000047ab9 */ /* 0x000fc60000000a00 */
[----:B------:R-:W-:Y:S01]  /*9cd0*/  IMAD R6, R10, UR4, RZ ;  /* 0x000000040a067c24 */ /* 0x000fe2000f8e02ff */
[----:B------:R-:W-:Y:S01]  /*9ce0*/  IADD3 R3, R3, R5, RZ ;  /* 0x0000000503037210 */ /* 0x000fe20007ffe0ff */
[----:B0-----:R-:W-:-:S04]  /*9cf0*/  @P2 IMAD.HI.U32 R4, R9, R14, RZ ;  /* 0x0000000e09042227 */ /* 0x001fc800078e00ff */
        /* <DEDUP_REMOVED lines=30> */
[-C--:B------:R-:W-:Y:S02]  /*9ee0*/  ISETP.GE.AND P1, PT, R0, R21.reuse, PT ;  /* 0x000000150000720c */ /* 0x080fe40003f26270 */
[----:B------:R-:W-:Y:S02]  /*9ef0*/  IADD3 R0, R16, 0x40, RZ ;  /* 0x0000004010007810 */ /* 0x000fe40007ffe0ff */
[----:B------:R-:W-:Y:S02]  /*9f00*/  LEA.HI.X R5, R2, UR5, R3, 0x1, P3 ;  /* 0x0000000502057c11 */ /* 0x000fe400098f0c03 */
[----:B------:R-:W-:Y:S01]  /*9f10*/  ISETP.GE.AND P0, PT, R0, R21, PT ;  /* 0x000000150000720c */ /* 0x000fe20003f06270 */
[----:B------:R0:W2:Y:S04]  /*9f20*/  SHFL.IDX PT, R2, R4, RZ, 0x181f ;  /* 0x00181fff04027589 */ /* 0x0000a800000e0000 */
[----:B------:R0:W3:Y:S01]  /*9f30*/  SHFL.IDX PT, R0, R5, RZ, 0x181f ;  /* 0x00181fff05007589 */ /* 0x0000e200000e0000 */
[----:B------:R-:W-:Y:S07]  /*9f40*/  @P2 BRA `(.L_x_2468) ;  /* 0x0000000000242947 */ /* 0x000fee0003800000 */
[----:B------:R-:W-:Y:S02]  /*9f50*/  ULDC UR4, c[0x0][0xac8] ;  /* 0x0002b20000047ab9 */ /* 0x000fe40000000800 */
[----:B------:R-:W-:Y:S02]  /*9f60*/  ISETP.GE.AND P4, PT, R17, UR4, PT ;  /* 0x0000000411007c0c */ /* 0x000fe4000bf86270 */
[----:B------:R-:W-:-:S11]  /*9f70*/  ISETP.GE.AND P5, PT, R23, UR4, PT ;  /* 0x0000000417007c0c */ /* 0x000fd6000bfa6270 */
[-C--:B--2---:R-:W-:Y:S02]  /*9f80*/  @!P4 LEA R6, P2, R17, R2.reuse, 0x1 ;  /* 0x000000021106c211 */ /* 0x084fe400078408ff */
[----:B------:R-:W-:Y:S02]  /*9f90*/  @!P5 LEA R2, P3, R23, R2, 0x1 ;  /* 0x000000021702d211 */ /* 0x000fe400078608ff */
[-C--:B---3--:R-:W-:Y:S02]  /*9fa0*/  @!P4 LEA.HI.X R7, R17, R0.reuse, R174, 0x1, P2 ;  /* 0x000000001107c211 */ /* 0x088fe400010f0cae */
[----:B------:R-:W-:-:S03]  /*9fb0*/  @!P5 LEA.HI.X R3, R23, R0, R173, 0x1, P3 ;  /* 0x000000001703d211 */ /* 0x000fc600018f0cad */
[----:B------:R4:W-:Y:S04]  /*9fc0*/  @!P4 ST.E.128 desc[UR36][R6.64], RZ ;  /* 0x000000ff0600c985 */ /* 0x0009e8000c101d24 */
[----:B------:R4:W-:Y:S02]  /*9fd0*/  @!P5 ST.E.128 desc[UR36][R2.64], RZ ;  /* 0x000000ff0200d985 */ /* 0x0009e4000c101d24 */
.L_x_2468:
[----:B------:R-:W-:Y:S05]  /*9fe0*/  BSYNC B1 ;  /* 0x0000000000017941 */ /* 0x000fea0003800000 */
.L_x_2467:
[----:B---3--:R3:W0:Y:S01]  /*9ff0*/  SHFL.IDX PT, R0, R5, 0x1, 0x181f ;  /* 0x00381f0005007f89 */ /* 0x00862200000e0000 */
[----:B------:R-:W-:Y:S03]  /*a000*/  BSSY B1, `(.L_x_2469) ;  /* 0x000000c000017945 */ /* 0x000fe60003800000 */
[----:B--2-4-:R3:W2:Y:S01]  /*a010*/  SHFL.IDX PT, R2, R4, 0x1, 0x181f ;  /* 0x00381f0004027f89 */ /* 0x0146a200000e0000 */
[----:B------:R-:W-:Y:S05]  /*a020*/  @P1 BRA `(.L_x_2470) ;  /* 0x0000000000241947 */ /* 0x000fea0003800000 */
[----:B------:R-:W-:Y:S02]  /*a030*/  ULDC UR4, c[0x0][0xac8] ;  /* 0x0002b20000047ab9 */ /* 0x000fe40000000800 */
[----:B------:R-:W-:Y:S02]  /*a040*/  ISETP.GE.AND P3, PT, R17, UR4, PT ;  /* 0x0000000411007c0c */ /* 0x000fe4000bf66270 */
[----:B------:R-:W-:-:S11]  /*a050*/  ISETP.GE.AND P4, PT, R23, UR4, PT ;  /* 0x0000000417007c0c */ /* 0x000fd6000bf86270 */
[-C--:B--2---:R-:W-:Y:S02]  /*a060*/  @!P3 LEA R6, P1, R17, R2.reuse, 0x1 ;  /* 0x000000021106b211 */ /* 0x084fe400078208ff */
[----:B------:R-:W-:Y:S02]  /*a070*/  @!P4 LEA R2, P2, R23, R2, 0x1 ;  /* 0x000000021702c211 */ /* 0x000fe400078408ff */
[-C--:B0-----:R-:W-:Y:S02]  /*a080*/  @!P3 LEA.HI.X R7, R17, R0.reuse, R174, 0x1, P1 ;  /* 0x000000001107b211 */ /* 0x081fe400008f0cae */
[----:B------:R-:W-:-:S03]  /*a090*/  @!P4 LEA.HI.X R3, R23, R0, R173, 0x1, P2 ;  /* 0x000000001703c211 */ /* 0x000fc600010f0cad */
[----:B------:R4:W-:Y:S04]  /*a0a0*/  @!P3 ST.E.128 desc[UR36][R6.64], RZ ;  /* 0x000000ff0600b985 */ /* 0x0009e8000c101d24 */
[----:B------:R4:W-:Y:S02]  /*a0b0*/  @!P4 ST.E.128 desc[UR36][R2.64], RZ ;  /* 0x000000ff0200c985 */ /* 0x0009e4000c101d24 */
.L_x_2470:
[----:B------:R-:W-:Y:S05]  /*a0c0*/  BSYNC B1 ;  /* 0x0000000000017941 */ /* 0x000fea0003800000 */
.L_x_2469:
[----:B0-----:R0:W0:Y:S01]  /*a0d0*/  SHFL.IDX PT, R0, R5, 0x2, 0x181f ;  /* 0x00581f0005007f89 */ /* 0x00102200000e0000 */
[----:B------:R-:W-:Y:S03]  /*a0e0*/  BSSY B1, `(.L_x_2471) ;  /* 0x000000c000017945 */ /* 0x000fe60003800000 */
[----:B--2-4-:R2:W4:Y:S01]  /*a0f0*/  SHFL.IDX PT, R2, R4, 0x2, 0x181f ;  /* 0x00581f0004027f89 */ /* 0x01452200000e0000 */
[----:B------:R-:W-:Y:S05]  /*a100*/  @P0 BRA `(.L_x_2472) ;  /* 0x0000000000240947 */ /* 0x000fea0003800000 */
[----:B------:R-:W-:Y:S02]  /*a110*/  ULDC UR4, c[0x0][0xac8] ;  /* 0x0002b20000047ab9 */ /* 0x000fe40000000800 */
[----:B------:R-:W-:Y:S02]  /*a120*/  ISETP.GE.AND P2, PT, R17, UR4, PT ;  /* 0x0000000411007c0c */ /* 0x000fe4000bf46270 */
[----:B------:R-:W-:-:S11]  /*a130*/  ISETP.GE.AND P3, PT, R23, UR4, PT ;  /* 0x0000000417007c0c */ /* 0x000fd6000bf66270 */
[-C--:B----4-:R-:W-:Y:S02]  /*a140*/  @!P2 LEA R6, P0, R17, R2.reuse, 0x1 ;  /* 0x000000021106a211 */ /* 0x090fe400078008ff */
[----:B------:R-:W-:Y:S02]  /*a150*/  @!P3 LEA R2, P1, R23, R2, 0x1 ;  /* 0x000000021702b211 */ /* 0x000fe400078208ff */
[-C--:B0-----:R-:W-:Y:S02]  /*a160*/  @!P2 LEA.HI.X R7, R17, R0.reuse, R174, 0x1, P0 ;  /* 0x000000001107a211 */ /* 0x081fe400000f0cae */
[----:B------:R-:W-:-:S03]  /*a170*/  @!P3 LEA.HI.X R3, R23, R0, R173, 0x1, P1 ;  /* 0x000000001703b211 */ /* 0x000fc600008f0cad */
[----:B------:R0:W-:Y:S04]  /*a180*/  @!P2 ST.E.128 desc[UR36][R6.64], RZ ;  /* 0x000000ff0600a985 */ /* 0x0001e8000c101d24 */
[----:B------:R0:W-:Y:S02]  /*a190*/  @!P3 ST.E.128 desc[UR36][R2.64], RZ ;  /* 0x000000ff0200b985 */ /* 0x0001e4000c101d24 */
.L_x_2472:
[----:B------:R-:W-:Y:S05]  /*a1a0*/  BSYNC B1 ;  /* 0x0000000000017941 */ /* 0x000fea0003800000 */
.L_x_2471:
        /* <DEDUP_REMOVED lines=8> */
[-C--:B0-23--:R-:W-:Y:S02]  /*a230*/  @!P2 LEA R4, P0, R17, R2.reuse, 0x1 ;  /* 0x000000021104a211 */ /* 0x08dfe400078008ff */
[----:B------:R-:W-:Y:S02]  /*a240*/  @!P3 LEA R2, P1, R23, R2, 0x1 ;  /* 0x000000021702b211 */ /* 0x000fe400078208ff */
[-C--:B------:R-:W-:Y:S02]  /*a250*/  @!P2 LEA.HI.X R5, R17, R6.reuse, R174, 0x1, P0 ;  /* 0x000000061105a211 */ /* 0x080fe400000f0cae */
[----:B------:R-:W-:-:S03]  /*a260*/  @!P3 LEA.HI.X R3, R23, R6, R173, 0x1, P1 ;  /* 0x000000061703b211 */ /* 0x000fc600008f0cad */
[----:B------:R4:W-:Y:S04]  /*a270*/  @!P2 ST.E.128 desc[UR36][R4.64], RZ ;  /* 0x000000ff0400a985 */ /* 0x0009e8000c101d24 */
[----:B------:R4:W-:Y:S02]  /*a280*/  @!P3 ST.E.128 desc[UR36][R2.64], RZ ;  /* 0x000000ff0200b985 */ /* 0x0009e4000c101d24 */
.L_x_2463:
[----:B------:R-:W-:Y:S05]  /*a290*/  BSYNC B0 ;  /* 0x0000000000007941 */ /* 0x000fea0003800000 */
.L_x_2454:
[----:B------:R-:W-:Y:S02]  /*a2a0*/  ULDC UR4, c[0x0][0xc3c] ;  /* 0x00030f0000047ab9 */ /* 0x000fe40000000800 */
[----:B-1----:R-:W-:-:S13]  /*a2b0*/  ISETP.GE.AND P0, PT, R47, UR4, PT ;  /* 0x000000042f007c0c */ /* 0x002fda000bf06270 */
[----:B------:R-:W-:Y:S05]  /*a2c0*/  @!P0 BRA `(.L_x_2473) ;  /* 0xffffff6800988947 */ /* 0x000fea000383ffff */
[----:B------:R-:W-:Y:S05]  /*a2d0*/  EXIT ;  /* 0x000000000000794d */ /* 0x000fea0003800000 */
.L_x_2412:
[----:B------:R-:W-:-:S08]  /*a2e0*/  NOP ;  /* 0x0000000000007918 */ /* 0x000fd00000000000 */
[----:B0-----:R-:W0:-:S00]  /*a2f0*/  USETMAXREG.DEALLOC.CTAPOOL 0x28 ;  /* 0x00000028000079c8 */ /* 0x001e0000080e0500 */
[----:B0-----:R-:W-:Y:S02]  /*a300*/  LOP3.LUT R0, R0, 0x3, RZ, 0xc0, !PT ;  /* 0x0000000300007812 */ /* 0x001fe400078ec0ff */
[----:B------:R-:W-:-:S04]  /*a310*/  LOP3.LUT R23, R23, 0xfffffeff, RZ, 0xc0, !PT ;  /* 0xfffffeff17177812 */ /* 0x000fc800078ec0ff */
[----:B------:R-:W0:Y:S02]  /*a320*/  SHFL.IDX PT, R0, R0, RZ, 0x1f ;  /* 0x00001fff00007589 */ /* 0x000e2400000e0000 */
[----:B0-----:R-:W-:Y:S01]  /*a330*/  ISETP.NE.AND P0, PT, R0, RZ, PT ;  /* 0x000000ff0000720c */ /* 0x001fe20003f05270 */
[----:B------:R-:W-:-:S12]  /*a340*/  IMAD.MOV.U32 R0, RZ, RZ, RZ ;  /* 0x000000ffff007224 */ /* 0x000fd800078e00ff */
        /* <DEDUP_REMOVED lines=9> */
.L_x_2474:
        /* <DEDUP_REMOVED lines=40> */
.L_x_2480:
        /* <DEDUP_REMOVED lines=12> */
.L_x_2479:
[----:B------:R-:W-:Y:S05]  /*a720*/  BSYNC B0 ;  /* 0x0000000000007941 */ /* 0x000fea0003800000 */
.L_x_2478:
        /* <DEDUP_REMOVED lines=13> */
[----:B0-----:R-:W-:-:S04]  /*a800*/  SEL R9, R8, RZ, P5 ;  /* 0x000000ff08097207 */ /* 0x001fc80002800000 */
[----:B------:R-:W-:-:S05]  /*a810*/  IADD3 R6, R6, R9, RZ ;  /* 0x0000000906067210 */ /* 0x000fca0007ffe0ff */
[----:B------:R-:W0:Y:S02]  /*a820*/  SHFL.IDX PT, R3, R6, 0x1f, 0x1f ;  /* 0x03e01f0006037f89 */ /* 0x000e2400000e0000 */
[----:B0-----:R-:W-:-:S04]  /*a830*/  IMAD R3, R3, UR5, RZ ;  /* 0x0000000503037c24 */ /* 0x001fc8000f8e02ff */
[----:B------:R-:W-:-:S05]  /*a840*/  IMAD.IADD R4, R3, 0x1, R4 ;  /* 0x0000000103047824 */ /* 0x000fca00078e0204 */
[----:B------:R-:W-:-:S13]  /*a850*/  ISETP.GT.AND P6, PT, R4, UR6, PT ;  /* 0x0000000604007c0c */ /* 0x000fda000bfc4270 */
[----:B------:R-:W-:Y:S05]  /*a860*/  @!P6 BRA `(.L_x_2480) ;  /* 0xfffffffc007ce947 */ /* 0x000fea000383ffff */
.L_x_2476:
        /* <DEDUP_REMOVED lines=20> */
.L_x_2481:
[----:B-1----:R-:W-:Y:S02]  /*a9b0*/  IMAD.MOV R2, RZ, RZ, -R3 ;  /* 0x000000ffff027224 */ /* 0x002fe400078e0a03 */
[----:B---3--:R-:W-:Y:S02]  /*a9c0*/  IMAD R16, R16, UR5, R11 ;  /* 0x0000000510107c24 */ /* 0x008fe4000f8e020b */
[----:B------:R-:W-:Y:S01]  /*a9d0*/  IMAD.MOV.U32 R11, RZ, RZ, R2 ;  /* 0x000000ffff0b7224 */ /* 0x000fe200078e0002 */
[----:B------:R-:W-:Y:S02]  /*a9e0*/  IABS R2, R4 ;  /* 0x0000000400027213 */ /* 0x000fe40000000000 */
[----:B--2---:R-:W-:Y:S01]  /*a9f0*/  IADD3 R9, -R16, UR6, RZ ;  /* 0x0000000610097c10 */ /* 0x004fe2000fffe1ff */
[----:B------:R-:W-:Y:S02]  /*aa00*/  IMAD R11, R11, R12, RZ ;  /* 0x0000000c0b0b7224 */ /* 0x000fe400078e02ff */
[----:B------:R-:W-:Y:S01]  /*aa10*/  IMAD.MOV R8, RZ, RZ, -R2 ;  /* 0x000000ffff087224 */ /* 0x000fe200078e0a02 */
[----:B------:R-:W-:-:S02]  /*aa20*/  MOV R2, RZ ;  /* 0x000000ff00027202 */ /* 0x000fc40000000f00 */
        /* <DEDUP_REMOVED lines=16> */
[----:B------:R-:W-:Y:S01]  /*ab30*/  IMAD R11, R7, R2, RZ ;  /* 0x00000002070b7224 */ /* 0x000fe200078e02ff */
[----:B------:R-:W-:-:S03]  /*ab40*/  IADD3 R2, -R2, RZ, RZ ;  /* 0x000000ff02027210 */ /* 0x000fc60007ffe1ff */
[----:B------:R-:W-:Y:S02]  /*ab50*/  IMAD.MOV R6, RZ, RZ, -R11 ;  /* 0x000000ffff067224 */ /* 0x000fe400078e0a0b */
[----:B------:R-:W-:Y:S02]  /*ab60*/  IMAD R4, R4, R2, R9 ;  /* 0x0000000204047224 */ /* 0x000fe400078e0209 */
[----:B------:R-:W-:Y:S01]  /*ab70*/  IMAD.MOV.U32 R2, RZ, RZ, RZ ;  /* 0x000000ffff027224 */ /* 0x000fe200078e00ff */
[----:B------:R-:W-:Y:S02]  /*ab80*/  VIADDMNMX R13, R6, UR5, R7, PT ;  /* 0x00000005060d7c46 */ /* 0x000fe4000b800107 */
[----:B------:R-:W-:Y:S02]  /*ab90*/  IABS R9, R4 ;  /* 0x0000000400097213 */ /* 0x000fe40000000000 */
[-C--:B------:R-:W-:Y:S02]  /*aba0*/  IABS R8, R13.reuse ;  /* 0x0000000d00087213 */ /* 0x080fe40000000000 */
[----:B0-----:R-:W-:-:S02]  /*abb0*/  IABS R10, R13 ;  /* 0x0000000d000a7213 */ /* 0x001fc40000000000 */
[----:B------:R-:W0:Y:S01]  /*abc0*/  I2F.RP R6, R8 ;  /* 0x0000000800067306 */ /* 0x000e220000209400 */
[----:B------:R-:W-:-:S07]  /*abd0*/  IADD3 R18, -R13, RZ, RZ ;  /* 0x000000ff0d127210 */ /* 0x000fce0007ffe1ff */
        /* <DEDUP_REMOVED lines=24> */
.L_x_2477:
[----:B------:R-:W-:Y:S01]  /*ad60*/  ULDC UR4, c[0x0][0xc3c] ;  /* 0x00030f0000047ab9 */ /* 0x000fe20000000800 */
[----:B------:R-:W-:Y:S02]  /*ad70*/  IMAD.MOV.U32 R17, RZ, RZ, RZ ;  /* 0x000000ffff117224 */ /* 0x000fe400078e00ff */
[----:B------:R-:W-:Y:S02]  /*ad80*/  IMAD.U32 R16, RZ, RZ, UR6 ;  /* 0x00000006ff107e24 */ /* 0x000fe4000f8e00ff */
[----:B------:R-:W-:Y:S02]  /*ad90*/  IMAD.MOV.U32 R18, RZ, RZ, RZ ;  /* 0x000000ffff127224 */ /* 0x000fe400078e00ff */
[----:B------:R-:W-:-:S07]  /*ada0*/  IMAD.U32 R19, RZ, RZ, UR4 ;  /* 0x00000004ff137e24 */ /* 0x000fce000f8e00ff */
.L_x_2482:
[----:B------:R-:W-:-:S13]  /*adb0*/  ISETP.NE.AND P0, PT, R5, RZ, PT ;  /* 0x000000ff0500720c */ /* 0x000fda0003f05270 */
[----:B------:R-:W0:Y:S01]  /*adc0*/  @!P0 S2R R3, SR_CgaCtaId ;  /* 0x0000000000038919 */ /* 0x000e220000008800 */
[----:B------:R-:W-:-:S04]  /*add0*/  @!P0 MOV R0, 0x400 ;  /* 0x0000040000008802 */ /* 0x000fc80000000f00 */
[----:B0-----:R-:W-:-:S05]  /*ade0*/  @!P0 LEA R0, R3, R0, 0x18 ;  /* 0x0000000003008211 */ /* 0x001fca00078ec0ff */
[----:B------:R1:W-:Y:S01]  /*adf0*/  @!P0 STS.128 [R0+0x2a8d0], R16 ;  /* 0x02a8d01000008388 */ /* 0x0003e20000000c00 */
[----:B------:R-:W-:Y:S06]  /*ae00*/  BAR.ARV 0x5, 0x180 ;  /* 0x0146000000007b1d */ /* 0x000fec0000002000 */
.L_x_2475:
        /* <DEDUP_REMOVED lines=8> */
[----:B------:R-:W-:Y:S01]  /*ae90*/  BSSY B8, `(.L_x_2483) ;  /* 0x000049b000087945 */ /* 0x000fe20003800000 */
[----:B------:R-:W-:Y:S01]  /*aea0*/  IMAD.MOV.U32 R28, RZ, RZ, 0x1 ;  /* 0x00000001ff1c7424 */ /* 0x000fe200078e00ff */
[----:B------:R-:W1:Y:S01]  /*aeb0*/  S2R R4, SR_TID.X ;  /* 0x0000000000047919 */ /* 0x000e620000002100 */
[----:B------:R-:W-:Y:S01]  /*aec0*/  IMAD.MOV.U32 R27, RZ, RZ, RZ ;  /* 0x000000ffff1b7224 */ /* 0x000fe200078e00ff */
[----:B------:R-:W-:Y:S01]  /*aed0*/  ULDC UR39, c[0x0][0xc] ;  /* 0x0000030000277ab9 */ /* 0x000fe20000000800 */
[----:B------:R3:W-:Y:S01]  /*aee0*/  STL [R1+0x18], RZ ;  /* 0x000018ff01007387 */ /* 0x0007e20000100800 */
[----:B-1----:R-:W-:Y:S02]  /*aef0*/  LOP3.LUT R3, R4, 0x7f, RZ, 0xc0, !PT ;  /* 0x0000007f04037812 */ /* 0x002fe400078ec0ff */
[----:B--2---:R-:W-:-:S02]  /*af00*/  R2UR UR4, R0 ;  /* 0x00000000000472ca */ /* 0x004fc400000e0000 */
[----:B------:R-:W-:-:S04]  /*af10*/  SHF.L.U32 R0, R4, 0x3, RZ ;  /* 0x0000000304007819 */ /* 0x000fc800000006ff */
[----:B------:R-:W-:-:S04]  /*af20*/  LOP3.LUT R2, R0, 0x1f8, RZ, 0xc0, !PT ;  /* 0x000001f800027812 */ /* 0x000fc800078ec0ff */
[----:B------:R-:W-:Y:S01]  /*af30*/  LOP3.LUT R33, R2, 0x38, R4, 0x78, !PT ;  /* 0x0000003802217812 */ /* 0x000fe200078e7804 */
[----:B------:R-:W-:Y:S01]  /*af40*/  IMAD.SHL.U32 R2, R4, 0x10, RZ ;  /* 0x0000001004027824 */ /* 0x000fe200078e00ff */
[----:B------:R-:W-:Y:S01]  /*af50*/  SHF.R.U32.HI R4, RZ, 0x3, R3 ;  /* 0x00000003ff047819 */ /* 0x000fe20000011603 */
[----:B------:R-:W-:Y:S01]  /*af60*/  ULOP3.LUT UR38, UR4, 0x2, URZ, 0xfc, !UPT ;  /* 0x0000000204267892 */ /* 0x000fe2000f8efc3f */
[----:B------:R-:W-:Y:S02]  /*af70*/  LOP3.LUT R33, R33, 0x200, R0, 0xf8, !PT ;  /* 0x0000020021217812 */ /* 0x000fe400078ef800 */
[----:B------:R-:W-:Y:S01]  /*af80*/  UMOV UR4, 0x400 ;  /* 0x0000040000047882 */ /* 0x000fe20000000000 */
[----:B------:R-:W-:Y:S01]  /*af90*/  LOP3.LUT R3, R0, 0x38, RZ, 0xc0, !PT ;  /* 0x0000003800037812 */ /* 0x000fe200078ec0ff */
[----:B0-----:R-:W-:Y:S01]  /*afa0*/  ULEA UR4, UR5, UR4, 0x18 ;  /* 0x0000000405047291 */ /* 0x001fe2000f8ec03f */
[----:B------:R-:W-:Y:S02]  /*afb0*/  LOP3.LUT R4, R4, 0x70, R2, 0xf8, !PT ;  /* 0x0000007004047812 */ /* 0x000fe400078ef802 */
[----:B------:R-:W-:-:S02]  /*afc0*/  LOP3.LUT R2, R3, 0x40, RZ, 0xfc, !PT ;  /* 0x0000004003027812 */ /* 0x000fc400078efcff */
[----:B------:R-:W-:Y:S01]  /*afd0*/  LOP3.LUT R0, R3, 0x80, RZ, 0xfc, !PT ;  /* 0x0000008003007812 */ /* 0x000fe200078efcff */
[----:B------:R-:W-:-:S04]  /*afe0*/  IMAD.U32 R22, RZ, RZ, UR4 ;  /* 0x00000004ff167e24 */ /* 0x000fc8000f8e00ff */
[----:B---3--:R-:W-:-:S07]  /*aff0*/  IMAD R34, R33, 0x2, R22 ;  /* 0x0000000221227824 */ /* 0x008fce00078e0216 */
.L_x_2546:
[----:B0-----:R-:W0:Y:S02]  /*b000*/  LDC.64 R30, c[0x0][0xc88] ;  /* 0x00032200ff1e7b82 */ /* 0x001e240000000a00 */
[----:B0-----:R-:W-:-:S06]  /*b010*/  IMAD.WIDE R30, R19, 0x4, R30 ;  /* 0x00000004131e7825 */ /* 0x001fcc00078e021e */
[----:B--2---:R-:W2:Y:S01]  /*b020*/  LDG.E R30, desc[UR36][R30.64] ;  /* 0x000000241e1e7981 */ /* 0x004ea2000c1e1900 */
[----:B------:R-:W-:Y:S05]  /*b030*/  YIELD ;  /* 0x0000000000007946 */ /* 0x000fea0003800000 */
[----:B------:R-:W-:Y:S01]  /*b040*/  ULDC.64 UR4, c[0x0][0xa28] ;  /* 0x00028a0000047ab9 */ /* 0x000fe20000000a00 */
[----:B------:R-:W-:Y:S01]  /*b050*/  IMAD.MOV.U32 R37, RZ, RZ, RZ ;  /* 0x000000ffff257224 */ /* 0x000fe200078e00ff */
[----:B------:R-:W-:Y:S01]  /*b060*/  ISETP.NE.U32.AND P0, PT, RZ, UR4, PT ;  /* 0x00000004ff007c0c */ /* 0x000fe2000bf05070 */
[----:B------:R-:W-:-:S03]  /*b070*/  ULDC.64 UR6, c[0x0][0xa18] ;  /* 0x0002860000067ab9 */ /* 0x000fc60000000a00 */
[----:B------:R-:W-:Y:S02]  /*b080*/  ISETP.NE.AND.EX P0, PT, RZ, UR5, PT, P0 ;  /* 0x00000005ff007c0c */ /* 0x000fe4000bf05300 */
[----:B------:R-:W-:Y:S02]  /*b090*/  MOV R35, RZ ;  /* 0x000000ff00237202 */ /* 0x000fe40000000f00 */
[----:B--2---:R-:W-:-:S09]  /*b0a0*/  SHF.R.S32.HI R0, RZ, 0x1f, R30 ;  /* 0x0000001fff007819 */ /* 0x004fd2000001141e */
[C---:B------:R-:W-:Y:S01]  /*b0b0*/  @P0 LEA R2, P1, R30.reuse, UR4, 0x2 ;  /* 0x000000041e020c11 */ /* 0x040fe2000f8210ff */
[C---:B------:R-:W-:Y:S01]  /*b0c0*/  IMAD.SHL.U32 R24, R30.reuse, 0x4, RZ ;  /* 0x000000041e187824 */ /* 0x040fe200078e00ff */
[C-C-:B------:R-:W-:Y:S01]  /*b0d0*/  SHF.L.U64.HI R25, R30.reuse, 0x2, R0.reuse ;  /* 0x000000021e197819 */ /* 0x140fe20000010200 */
[----:B------:R0:W-:Y:S01]  /*b0e0*/  STL [R1+0xc], R0 ;  /* 0x00000c0001007387 */ /* 0x0001e20000100800 */
[----:B------:R-:W-:Y:S01]  /*b0f0*/  @P0 LEA.HI.X R3, R30, UR5, R0, 0x2, P1 ;  /* 0x000000051e030c11 */ /* 0x000fe200088f1400 */
[----:B------:R-:W-:-:S04]  /*b100*/  ULDC.64 UR4, c[0x0][0xa00] ;  /* 0x0002800000047ab9 */ /* 0x000fc80000000a00 */
[----:B------:R1:W5:Y:S01]  /*b110*/  @P0 LDG.E R37, desc[UR36][R2.64] ;  /* 0x0000002402250981 */ /* 0x000362000c1e1900 */
        /* <DEDUP_REMOVED lines=19> */
[----:B------:R-:W-:Y:S01]  /*b250*/  IMAD.U32 R36, RZ, RZ, UR4 ;  /* 0x00000004ff247e24 */ /* 0x000fe2000f8e00ff */
[----:B--2---:R1:W-:Y:S01]  /*b260*/  @P0 STL [R1+0x4], R0 ;  /* 0x0000040001000387 */ /* 0x0043e20000100800 */
[----:B------:R-:W-:Y:S05]  /*b270*/  @P0 BRA `(.L_x_2484) ;  /* 0x0000000000200947 */ /* 0x000fea0003800000 */
        /* <DEDUP_REMOVED lines=8> */
.L_x_2484:
        /* <DEDUP_REMOVED lines=9> */
.L_x_2485:
        /* <DEDUP_REMOVED lines=9> */
.L_x_2486:
[----:B------:R-:W3:Y:S01]  /*b420*/  LDL R4, [R1+0x4] ;  /* 0x0000040001047983 */ /* 0x000ee20000100800 */
[----:B012---:R-:W0:Y:S01]  /*b430*/  LDC R0, c[0x0][0x448] ;  /* 0x00011200ff007b82 */ /* 0x007e220000000800 */
[----:B-----5:R-:W-:Y:S01]  /*b440*/  IADD3 R36, -R37, R36, RZ ;  /* 0x0000002425247210 */ /* 0x020fe20007ffe1ff */
[----:B------:R-:W-:Y:S01]  /*b450*/  BSSY B7, `(.L_x_2487) ;  /* 0x000037d000077945 */ /* 0x000fe20003800000 */
[----:B------:R-:W-:Y:S02]  /*b460*/  LOP3.LUT R23, R23, 0xffffff7f, RZ, 0xc0, !PT ;  /* 0xffffff7f17177812 */ /* 0x000fe400078ec0ff */
[----:B0-----:R-:W-:Y:S01]  /*b470*/  ISETP.NE.AND P0, PT, R0, 0x1, PT ;  /* 0x000000010000780c */ /* 0x001fe20003f05270 */
[----:B------:R-:W-:-:S04]  /*b480*/  IMAD.SHL.U32 R0, R17, 0x80, RZ ;  /* 0x0000008011007824 */ /* 0x000fc800078e00ff */
[----:B------:R-:W-:-:S08]  /*b490*/  VIADD R0, R0, 0x7f ;  /* 0x0000007f00007836 */ /* 0x000fd00000000000 */
[----:B------:R-:W0:Y:S01]  /*b4a0*/  @P0 LDC R3, c[0x0][0x44c] ;  /* 0x00011300ff030b82 */ /* 0x000e220000000800 */
[----:B------:R-:W-:-:S07]  /*b4b0*/  @P0 LOP3.LUT R23, R23, 0x80, RZ, 0xfc, !PT ;  /* 0x0000008017170812 */ /* 0x000fce00078efcff */
[----:B------:R-:W1:Y:S01]  /*b4c0*/  @P0 LDC R5, c[0x0][0x450] ;  /* 0x00011400ff050b82 */ /* 0x000e620000000800 */
[----:B0-----:R-:W-:-:S05]  /*b4d0*/  @P0 IMAD.HI.U32 R2, R0, R3, RZ ;  /* 0x0000000300020227 */ /* 0x001fca00078e00ff */
[----:B-1----:R-:W-:Y:S01]  /*b4e0*/  @P0 SHF.R.U32.HI R0, RZ, R5, R2 ;  /* 0x00000005ff000219 */ /* 0x002fe20000011602 */
[----:B------:R-:W-:-:S04]  /*b4f0*/  VIADD R2, R36, 0x5f ;  /* 0x0000005f24027836 */ /* 0x000fc80000000000 */
[----:B------:R-:W-:Y:S01]  /*b500*/  IMAD.HI R2, R2, 0x2aaaaaab, RZ ;  /* 0x2aaaaaab02027827 */ /* 0x000fe200078e02ff */
[----:B---3--:R-:W-:-:S05]  /*b510*/  IADD3 R3, R36, 0x60, -R4 ;  /* 0x0000006024037810 */ /* 0x008fca0007ffe804 */
[----:B------:R-:W-:Y:S01]  /*b520*/  IMAD.IADD R0, R3, 0x1, R0 ;  /* 0x0000000103007824 */ /* 0x000fe200078e0200 */
[----:B------:R-:W-:-:S03]  /*b530*/  SHF.R.U32.HI R3, RZ, 0x1f, R2 ;  /* 0x0000001fff037819 */ /* 0x000fc60000011602 */
[----:B------:R-:W-:Y:S01]  /*b540*/  IMAD.HI R0, R0, 0x2aaaaaab, RZ ;  /* 0x2aaaaaab00007827 */ /* 0x000fe200078e02ff */
[----:B------:R-:W-:-:S04]  /*b550*/  LEA.HI.SX32 R3, R2, R3, 0x1c ;  /* 0x0000000302037211 */ /* 0x000fc800078fe2ff */
[----:B------:R-:W-:-:S04]  /*b560*/  SHF.R.U32.HI R5, RZ, 0x1f, R0 ;  /* 0x0000001fff057819 */ /* 0x000fc80000011600 */
[----:B------:R-:W-:-:S04]  /*b570*/  LEA.HI.SX32 R0, R0, R5, 0x1c ;  /* 0x0000000500007211 */ /* 0x000fc800078fe2ff */
[----:B------:R-:W-:-:S04]  /*b580*/  VIMNMX R29, R3, R0, PT ;  /* 0x00000000031d7248 */ /* 0x000fc80003fe0100 */
[----:B------:R-:W-:Y:S01]  /*b590*/  ISETP.GT.AND P0, PT, R29, RZ, PT ;  /* 0x000000ff1d00720c */ /* 0x000fe20003f04270 */
[----:B------:R0:W-:-:S12]  /*b5a0*/  STL [R1+0x8], R29 ;  /* 0x0000081d01007387 */ /* 0x0001d80000100800 */
        /* <DEDUP_REMOVED lines=18> */
.L_x_2488:
        /* <DEDUP_REMOVED lines=20> */
.L_x_2491:
[----:B------:R-:W-:Y:S05]  /*b810*/  BSYNC B6 ;  /* 0x0000000000067941 */ /* 0x000fea0003800000 */
.L_x_2490:
        /* <DEDUP_REMOVED lines=20> */
.L_x_2494:
        /* <DEDUP_REMOVED lines=15> */
.L_x_2493:
[----:B------:R-:W-:Y:S05]  /*ba50*/  BSYNC B6 ;  /* 0x0000000000067941 */ /* 0x000fea0003800000 */
.L_x_2492:
[----:B------:R-:W-:Y:S01]  /*ba60*/  ULDC.64 UR4, c[0x0][0x9f8] ;  /* 0x00027e0000047ab9 */ /* 0x000fe20000000a00 */
[----:B------:R-:W0:Y:S01]  /*ba70*/  S2R R2, SR_TID.X ;  /* 0x0000000000027919 */ /* 0x000e220000002100 */
[----:B------:R-:W-:Y:S01]  /*ba80*/  ISETP.NE.U32.AND P0, PT, RZ, UR4, PT ;  /* 0x00000004ff007c0c */ /* 0x000fe2000bf05070 */
[----:B------:R-:W1:Y:S01]  /*ba90*/  LDC R6, c[0x0][0x430] ;  /* 0x00010c00ff067b82 */ /* 0x000e620000000800 */
[----:B------:R-:W2:Y:S02]  /*baa0*/  S2R R21, SR_TID.X ;  /* 0x0000000000157919 */ /* 0x000ea40000002100 */
[----:B------:R-:W-:-:S13]  /*bab0*/  ISETP.NE.AND.EX P0, PT, RZ, UR5, PT, P0 ;  /* 0x00000005ff007c0c */ /* 0x000fda000bf05300 */
[----:B------:R-:W-:Y:S01]  /*bac0*/  @P0 IADD3 R24, P1, R24, UR4, RZ ;  /* 0x0000000418180c10 */ /* 0x000fe2000ff3e0ff */
[----:B------:R-:W-:Y:S01]  /*bad0*/  VIADD R26, R29, 0xffffffff ;  /* 0xffffffff1d1a7836 */ /* 0x000fe20000000000 */
[----:B------:R-:W-:Y:S01]  /*bae0*/  LOP3.LUT R23, R23, 0xffffffdf, RZ, 0xc0, !PT ;  /* 0xffffffdf17177812 */ /* 0x000fe200078ec0ff */
[----:B------:R-:W-:Y:S01]  /*baf0*/  ULDC UR4, c[0x0][0x320] ;  /* 0x0000c80000047ab9 */ /* 0x000fe20000000800 */
[----:B------:R-:W-:-:S05]  /*bb00*/  @P0 IADD3.X R25, R25, UR5, RZ, P1, !PT ;  /* 0x0000000519190c10 */ /* 0x000fca0008ffe4ff */
[----:B------:R-:W3:Y:S01]  /*bb10*/  @P0 LDG.E R31, desc[UR36][R24.64] ;  /* 0x00000024181f0981 */ /* 0x000ee2000c1e1900 */
[----:B-1----:R-:W-:Y:S02]  /*bb20*/  ISETP.NE.AND P2, PT, R6, 0x1, PT ;  /* 0x000000010600780c */ /* 0x002fe40003f45270 */
[----:B0-----:R-:W-:Y:S01]  /*bb30*/  LOP3.LUT R2, R2, 0x7f, RZ, 0xc0, !PT ;  /* 0x0000007f02027812 */ /* 0x001fe200078ec0ff */
[----:B------:R-:W0:Y:S03]  /*bb40*/  S2R R29, SR_TID.X ;  /* 0x00000000001d7919 */ /* 0x000e260000002100 */
[----:B------:R-:W-:Y:S02]  /*bb50*/  SHF.R.U32.HI R2, RZ, 0x3, R2 ;  /* 0x00000003ff027819 */ /* 0x000fe40000011602 */
[----:B--2---:R-:W-:-:S05]  /*bb60*/  SHF.L.U32 R20, R21, 0x4, RZ ;  /* 0x0000000415147819 */ /* 0x004fca00000006ff */
[----:B------:R-:W1:Y:S01]  /*bb70*/  @P2 LDC R0, c[0x0][0x438] ;  /* 0x00010e00ff002b82 */ /* 0x000e620000000800 */
[----:B------:R-:W-:-:S05]  /*bb80*/  LOP3.LUT R20, R2, 0x70, R20, 0xf8, !PT ;  /* 0x0000007002147812 */ /* 0x000fca00078ef814 */
[----:B------:R-:W-:Y:S02]  /*bb90*/  IMAD R3, R26, 0x60, R20 ;  /* 0x000000601a037824 */ /* 0x000fe400078e0214 */
[----:B------:R-:W2:Y:S03]  /*bba0*/  @P2 LDC R2, c[0x0][0x434] ;  /* 0x00010d00ff022b82 */ /* 0x000ea60000000800 */
[----:B------:R-:W-:-:S04]  /*bbb0*/  ISETP.GE.AND P0, PT, R3, R36, PT ;  /* 0x000000240300720c */ /* 0x000fc80003f06270 */
[----:B------:R-:W-:Y:S01]  /*bbc0*/  ISETP.GT.U32.OR P0, PT, R20, 0x5f, P0 ;  /* 0x0000005f1400780c */ /* 0x000fe20000704470 */
[----:B------:R-:W-:Y:S02]  /*bbd0*/  IMAD.IADD R3, R3, 0x1, R37 ;  /* 0x0000000103037824 */ /* 0x000fe400078e0225 */
[----:B0-----:R-:W-:-:S10]  /*bbe0*/  IMAD.SHL.U32 R10, R29, 0x8, RZ ;  /* 0x000000081d0a7824 */ /* 0x001fd400078e00ff */
[----:B------:R-:W0:Y:S01]  /*bbf0*/  @!P0 LDC.64 R4, c[0x0][0x428] ;  /* 0x00010a00ff048b82 */ /* 0x000e220000000a00 */
[----:B--2---:R-:W-:Y:S01]  /*bc00*/  @P2 IMAD.HI.U32 R7, R3, R2, RZ ;  /* 0x0000000203072227 */ /* 0x004fe200078e00ff */
[----:B------:R-:W-:-:S03]  /*bc10*/  LOP3.LUT R10, R10, 0x38, RZ, 0xc0, !PT ;  /* 0x000000380a0a7812 */ /* 0x000fc600078ec0ff */
[----:B------:R-:W-:Y:S01]  /*bc20*/  IMAD.MOV.U32 R2, RZ, RZ, R3 ;  /* 0x000000ffff027224 */ /* 0x000fe200078e0003 */
[----:B-1----:R-:W-:Y:S02]  /*bc30*/  @P2 SHF.R.U32.HI R2, RZ, R0, R7 ;  /* 0x00000000ff022219 */ /* 0x002fe40000011607 */
[----:B------:R-:W-:-:S03]  /*bc40*/  LOP3.LUT R32, R10, 0x40, RZ, 0xfc, !PT ;  /* 0x000000400a207812 */ /* 0x000fc600078efcff */
[--C-:B------:R-:W-:Y:S01]  /*bc50*/  IMAD.MOV R0, RZ, RZ, -R2.reuse ;  /* 0x000000ffff007224 */ /* 0x100fe200078e0a02 */
[----:B------:R-:W-:Y:S02]  /*bc60*/  @P2 LOP3.LUT R23, R23, 0x20, RZ, 0xfc, !PT ;  /* 0x0000002017172812 */ /* 0x000fe400078efcff */
[----:B------:R-:W-:Y:S01]  /*bc70*/  ISETP.GE.AND P2, PT, R32, UR4, PT ;  /* 0x0000000420007c0c */ /* 0x000fe2000bf46270 */
[----:B------:R-:W-:Y:S01]  /*bc80*/  IMAD R0, R6, R0, R3 ;  /* 0x0000000006007224 */ /* 0x000fe200078e0203 */
[----:B------:R-:W-:Y:S02]  /*bc90*/  @!P0 SHF.R.S32.HI R3, RZ, 0x1f, R2 ;  /* 0x0000001fff038819 */ /* 0x000fe40000011402 */
[----:B------:R-:W-:Y:S02]  /*bca0*/  SEL R29, RZ, 0xffffffff, P2 ;  /* 0xffffffffff1d7807 */ /* 0x000fe40001000000 */
[----:B------:R-:W-:Y:S01]  /*bcb0*/  ISETP.GE.AND P1, PT, R10, UR4, PT ;  /* 0x000000040a007c0c */ /* 0x000fe2000bf26270 */
[----:B------:R-:W-:-:S02]  /*bcc0*/  ULDC UR4, c[0x0][0x2f4] ;  /* 0x0000bd0000047ab9 */ /* 0x000fc40000000800 */
[----:B------:R-:W-:Y:S01]  /*bcd0*/  IMAD.SHL.U32 R29, R29, 0x2, RZ ;  /* 0x000000021d1d7824 */ /* 0x000fe200078e00ff */
[C---:B------:R-:W-:Y:S02]  /*bce0*/  ISETP.GE.AND P2, PT, R10.reuse, UR4, PT ;  /* 0x000000040a007c0c */ /* 0x040fe4000bf46270 */
[----:B------:R-:W-:Y:S02]  /*bcf0*/  LOP3.LUT R23, R23, 0xfffffffb, RZ, 0xc0, !PT ;  /* 0xfffffffb17177812 */ /* 0x000fe400078ec0ff */
[----:B------:R-:W-:-:S09]  /*bd00*/  LOP3.LUT R9, R10, 0x80, RZ, 0xfc, !PT ;  /* 0x000000800a097812 */ /* 0x000fd200078efcff */
[----:B------:R-:W-:-:S04]  /*bd10*/  @P2 LOP3.LUT R23, R23, 0x4, RZ, 0xfc, !PT ;  /* 0x0000000417172812 */ /* 0x000fc800078efcff */
[----:B------:R-:W-:Y:S01]  /*bd20*/  LOP3.LUT R23, R23, 0xfffffffd, RZ, 0xc0, !PT ;  /* 0xfffffffd17177812 */ /* 0x000fe200078ec0ff */
[----:B------:R-:W-:Y:S01]  /*bd30*/  UMOV UR5, 0xffffffff ;  /* 0xffffffff00057882 */ /* 0x000fe20000000000 */
[----:B---3--:R-:W-:-:S05]  /*bd40*/  SHF.R.S32.HI R6, RZ, 0x1f, R31 ;  /* 0x0000001fff067819 */ /* 0x008fca000001141f */
[----:B------:R1:W-:Y:S01]  /*bd50*/  STL [R1], R6 ;  /* 0x0000000601007387 */ /* 0x0003e20000100800 */
[-C--:B0-----:R-:W-:Y:S02]  /*bd60*/  @!P0 IMAD R8, R6, R4.reuse, RZ ;  /* 0x0000000406088224 */ /* 0x081fe400078e02ff */
[----:B-1----:R-:W-:Y:S01]  /*bd70*/  @!P0 IMAD.WIDE.U32 R6, R31, R4, R2 ;  /* 0x000000041f068225 */ /* 0x002fe200078e0002 */
[----:B------:R-:W-:-:S04]  /*bd80*/  SEL R2, RZ, 0x1, P1 ;  /* 0x00000001ff027807 */ /* 0x000fc80000800000 */
[----:B------:R-:W-:Y:S02]  /*bd90*/  LOP3.LUT R29, R29, 0x2, R2, 0xe2, !PT ;  /* 0x000000021d1d7812 */ /* 0x000fe400078ee202 */
[----:B------:R-:W0:Y:S01]  /*bda0*/  @!P0 LDC.64 R2, c[0x0][0x418] ;  /* 0x00010600ff028b82 */ /* 0x000e220000000a00 */
[----:B------:R-:W-:-:S04]  /*bdb0*/  @!P0 IMAD R5, R31, R5, R8 ;  /* 0x000000051f058224 */ /* 0x000fc800078e0208 */
[----:B------:R-:W-:Y:S01]  /*bdc0*/  @!P0 IMAD.IADD R5, R7, 0x1, R5 ;  /* 0x0000000107058824 */ /* 0x000fe200078e0205 */
[----:B------:R-:W-:Y:S02]  /*bdd0*/  MOV R4, RZ ;  /* 0x000000ff00047202 */ /* 0x000fe40000000f00 */
[----:B0-----:R-:W-:-:S04]  /*bde0*/  @!P0 LEA R2, P1, R6, R2, 0x2 ;  /* 0x0000000206028211 */ /* 0x001fc800078210ff */
[----:B------:R-:W-:Y:S02]  /*bdf0*/  @!P0 LEA.HI.X R3, R6, R3, R5, 0x2, P1 ;  /* 0x0000000306038211 */ /* 0x000fe400008f1405 */
[----:B------:R-:W-:-:S03]  /*be00*/  ISETP.GE.AND P1, PT, R32, UR4, PT ;  /* 0x0000000420007c0c */ /* 0x000fc6000bf26270 */
[----:B------:R0:W5:Y:S01]  /*be10*/  @!P0 LDG.E R4, desc[UR36][R2.64] ;  /* 0x0000002402048981 */ /* 0x000162000c1e1900 */
[----:B------:R-:W-:-:S09]  /*be20*/  ISETP.GE.AND P0, PT, R9, UR4, PT ;  /* 0x0000000409007c0c */ /* 0x000fd2000bf06270 */
[----:B------:R-:W-:-:S04]  /*be30*/  @P1 LOP3.LUT R23, R23, 0x2, RZ, 0xfc, !PT ;  /* 0x0000000217171812 */ /* 0x000fc800078efcff */
[----:B------:R-:W-:Y:S01]  /*be40*/  LOP3.LUT R23, R23, 0xfffffffe, RZ, 0xc0, !PT ;  /* 0xfffffffe17177812 */ /* 0x000fe200078ec0ff */
[----:B0-----:R-:W-:-:S03]  /*be50*/  IMAD.U32 R2, RZ, RZ, UR38 ;  /* 0x00000026ff027e24 */ /* 0x001fc6000f8e00ff */
[----:B------:R-:W-:Y:S01]  /*be60*/  @P0 LOP3.LUT R23, R23, 0x1, RZ, 0xfc, !PT ;  /* 0x0000000117170812 */ /* 0x000fe200078efcff */
[----:B------:R-:W-:Y:S06]  /*be70*/  BRA.DIV UR5, `(.L_x_2495) ;  /* 0x0000004205087947 */ /* 0x000fec000b800000 */
.L_x_2563:
[----:B------:R-:W-:Y:S02]  /*be80*/  ISETP.NE.AND P0, PT, R2, 0x3, PT ;  /* 0x000000030200780c */ /* 0x000fe40003f05270 */
[----:B------:R-:W-:Y:S02]  /*be90*/  ISETP.GT.U32.AND P1, PT, R20, 0x5f, PT ;  /* 0x0000005f1400780c */ /* 0x000fe40003f24070 */
[----:B------:R-:W-:Y:S02]  /*bea0*/  LOP3.LUT R23, R23, 0xffffffef, RZ, 0xc0, !PT ;  /* 0xffffffef17177812 */ /* 0x000fe400078ec0ff */
[----:B------:R-:W-:-:S07]  /*beb0*/  SHF.R.S32.HI R32, RZ, 0x1f, R18 ;  /* 0x0000001fff207819 */ /* 0x000fce0000011412 */
[----:B------:R-:W-:-:S04]  /*bec0*/  @P0 LOP3.LUT R23, R23, 0x10, RZ, 0xfc, !PT ;  /* 0x0000001017170812 */ /* 0x000fc800078efcff */
[----:B------:R-:W-:-:S04]  /*bed0*/  LOP3.LUT R23, R23, 0xfffffff7, RZ, 0xc0, !PT ;  /* 0xfffffff717177812 */ /* 0x000fc800078ec0ff */
[----:B------:R-:W-:Y:S01]  /*bee0*/  @P1 LOP3.LUT R23, R23, 0x8, RZ, 0xfc, !PT ;  /* 0x0000000817171812 */ /* 0x000fe200078efcff */
[----:B------:R-:W-:Y:S06]  /*bef0*/  @!P0 BRA `(.L_x_2496) ;  /* 0x0000000000048947 */ /* 0x000fec0003800000 */
[----:B------:R-:W-:Y:S01]  /*bf00*/  BPT.TRAP 0x1 ;  /* 0x000000040000795c */ /* 0x000fe20000300000 */
.L_x_2496:
        /* <DEDUP_REMOVED lines=25> */
.L_x_2564:
[----:B------:R-:W-:Y:S05]  /*c0a0*/  BSYNC B0 ;  /* 0x0000000000007941 */ /* 0x000fea0003800000 */
.L_x_2497:
        /* <DEDUP_REMOVED lines=21> */
[----:B------:R-:W-:Y:S01]  /*c200*/  LEA R4, P0, R2, UR4, 0x1 ;  /* 0x0000000402047c11 */ /* 0x000fe2000f8008ff */
[----:B------:R-:W-:Y:S01]  /*c210*/  UMOV UR4, 0xffffffff ;  /* 0xffffffff00047882 */ /* 0x000fe20000000000 */
[----:B------:R-:W-:Y:S01]  /*c220*/  SHF.R.U32.HI R9, RZ, 0x3, R8 ;  /* 0x00000003ff097819 */ /* 0x000fe20000011608 */
[----:B------:R-:W-:Y:S01]  /*c230*/  IMAD R5, R27, 0x4800, R33 ;  /* 0x000048001b057824 */ /* 0x000fe200078e0221 */
[----:B------:R-:W0:Y:S01]  /*c240*/  S2R R8, SR_TID.X ;  /* 0x0000000000087919 */ /* 0x000e220000002100 */
[----:B------:R-:W-:Y:S02]  /*c250*/  IADD3 R0, R3, R0, RZ ;  /* 0x0000000003007210 */ /* 0x000fe40007ffe0ff */
[----:B------:R-:W-:-:S02]  /*c260*/  IMAD.IADD R6, R6, 0x1, -R9 ;  /* 0x0000000106067824 */ /* 0x000fc400078e0a09 */
[----:B------:R-:W-:-:S03]  /*c270*/  LEA.HI.X R0, R2, UR5, R0, 0x1, P0 ;  /* 0x0000000502007c11 */ /* 0x000fc600080f0c00 */
        /* <DEDUP_REMOVED lines=66> */
.L_x_2578:
        /* <DEDUP_REMOVED lines=12> */
.L_x_2500:
        /* <DEDUP_REMOVED lines=10> */
.L_x_2501:
[----:B------:R2:W5:Y:S01]  /*c800*/  LDL.LU R0, [R1+0xc] ;  /* 0x00000c0001007983 */ /* 0x0005620000300800 */
[----:B------:R-:W-:Y:S01]  /*c810*/  LOP3.LUT P0, RZ, R23, 0x40, RZ, 0xc0, !PT ;  /* 0x0000004017ff7812 */ /* 0x000fe2000780c0ff */
[----:B------:R2:W-:-:S12]  /*c820*/  SYNCS.ARRIVE.TRANS64.A1T0 RZ, [R7+URZ+0x2a830], RZ ;  /* 0x02a830ff07ff79a7 */ /* 0x0005d8000810003f */
[----:B------:R-:W-:Y:S05]  /*c830*/  WARPSYNC.ALL ;  /* 0x0000000000007948 */ /* 0x000fea0003800000 */
[----:B------:R-:W-:Y:S01]  /*c840*/  ULDC.64 UR4, c[0x0][0x298] ;  /* 0x0000a60000047ab9 */ /* 0x000fe20000000a00 */
[----:B-1----:R-:W-:Y:S01]  /*c850*/  VIADD R2, R22, 0xc400 ;  /* 0x0000c40016027836 */ /* 0x002fe20000000000 */
[----:B------:R-:W-:Y:S01]  /*c860*/  SEL R30, R30, RZ, !P0 ;  /* 0x000000ff1e1e7207 */ /* 0x000fe20004000000 */
[----:B0-----:R-:W-:Y:S01]  /*c870*/  IMAD.WIDE.U32 R4, R35, UR4, RZ ;  /* 0x0000000423047c25 */ /* 0x001fe2000f8e00ff */
        /* <DEDUP_REMOVED lines=8> */
[----:B------:R-:W-:-:S05]  /*c900*/  IMAD R0, R35, UR5, R0 ;  /* 0x0000000523007c24 */ /* 0x000fca000f8e0200 */
[----:B------:R-:W-:Y:S01]  /*c910*/  IADD3 R35, R5, R0, RZ ;  /* 0x0000000005237210 */ /* 0x000fe20007ffe0ff */
[----:B-1----:R-:W-:Y:S06]  /*c920*/  @!P0 BRA `(.L_x_2503) ;  /* 0x0000000000408947 */ /* 0x002fec0003800000 */
[----:B------:R-:W-:Y:S01]  /*c930*/  MOV R2, 0x0 ;  /* 0x0000000000027802 */ /* 0x000fe20000000f00 */
[----:B------:R-:W-:Y:S01]  /*c940*/  ULDC.64 UR6, c[0x4][0xf0] ;  /* 0x01003c0000067ab9 */ /* 0x000fe20000000a00 */
[----:B------:R-:W-:Y:S01]  /*c950*/  ULDC.64 UR8, c[0x4][0xf8] ;  /* 0x01003e0000087ab9 */ /* 0x000fe20000000a00 */
[----:B------:R-:W-:Y:S01]  /*c960*/  ULDC.64 UR4, c[0x4][0x88] ;  /* 0x0100220000047ab9 */ /* 0x000fe20000000a00 */
[----:B------:R-:W-:Y:S01]  /*c970*/  IMAD.U32 R4, RZ, RZ, UR6 ;  /* 0x00000006ff047e24 */ /* 0x000fe2000f8e00ff */
[----:B------:R-:W-:Y:S01]  /*c980*/  MOV R12, 0x1 ;  /* 0x00000001000c7802 */ /* 0x000fe20000000f00 */
[----:B------:R-:W0:Y:S01]  /*c990*/  LDC.64 R2, c[0x4][R2] ;  /* 0x0100000002027b82 */ /* 0x000e220000000a00 */
[----:B------:R-:W-:Y:S02]  /*c9a0*/  IMAD.U32 R5, RZ, RZ, UR7 ;  /* 0x00000007ff057e24 */ /* 0x000fe4000f8e00ff */
[----:B------:R-:W-:Y:S02]  /*c9b0*/  IMAD.U32 R6, RZ, RZ, UR8 ;  /* 0x00000008ff067e24 */ /* 0x000fe4000f8e00ff */
[----:B--2---:R-:W-:-:S02]  /*c9c0*/  IMAD.U32 R7, RZ, RZ, UR9 ;  /* 0x00000009ff077e24 */ /* 0x004fc4000f8e00ff */
[----:B------:R-:W-:Y:S02]  /*c9d0*/  IMAD.U32 R10, RZ, RZ, UR4 ;  /* 0x00000004ff0a7e24 */ /* 0x000fe4000f8e00ff */
[----:B------:R-:W-:Y:S02]  /*c9e0*/  IMAD.U32 R11, RZ, RZ, UR5 ;  /* 0x00000005ff0b7e24 */ /* 0x000fe4000f8e00ff */
[----:B------:R-:W-:Y:S02]  /*c9f0*/  IMAD.MOV.U32 R8, RZ, RZ, 0x70 ;  /* 0x00000070ff087424 */ /* 0x000fe400078e00ff */
[----:B------:R-:W-:-:S07]  /*ca00*/  IMAD.MOV.U32 R13, RZ, RZ, RZ ;  /* 0x000000ffff0d7224 */ /* 0x000fce00078e00ff */
[----:B------:R-:W-:-:S07]  /*ca10*/  LEPC R20, `(.L_x_2503) ;  /* 0x000000001014794e */ /* 0x000fce0000000000 */
[----:B0-----:R-:W-:Y:S05]  /*ca20*/  CALL.ABS.NOINC R2 ;  /* 0x0000000002007343 */ /* 0x001fea0003c00000 */
.L_x_2503:
[----:B------:R-:W-:Y:S05]  /*ca30*/  BSYNC B6 ;  /* 0x0000000000067941 */ /* 0x000fea0003800000 */
.L_x_2502:
[----:B------:R-:W3:Y:S01]  /*ca40*/  LDL.LU R2, [R1+0xc] ;  /* 0x00000c0001027983 */ /* 0x000ee20000300800 */
[----:B------:R-:W-:-:S03]  /*ca50*/  ULDC.64 UR4, c[0x0][0x2d8] ;  /* 0x0000b60000047ab9 */ /* 0x000fc60000000a00 */
[----:B------:R-:W4:Y:S01]  /*ca60*/  LDL.LU.64 R20, [R1+0x10] ;  /* 0x0000100001147983 */ /* 0x000f220000300a00 */
[----:B------:R-:W-:Y:S02]  /*ca70*/  IMAD.MOV.U32 R3, RZ, RZ, R35 ;  /* 0x000000ffff037224 */ /* 0x000fe400078e0023 */
[----:B------:R-:W-:Y:S01]  /*ca80*/  IMAD R0, R32, UR4, RZ ;  /* 0x0000000420007c24 */ /* 0x000fe2000f8e02ff */
[----:B------:R0:W5:Y:S03]  /*ca90*/  LDL R10, [R1+0x4] ;  /* 0x00000400010a7983 */ /* 0x0001660000100800 */
[----:B------:R-:W-:Y:S01]  /*caa0*/  IMAD R0, R18, UR5, R0 ;  /* 0x0000000512007c24 */ /* 0x000fe2000f8e0200 */
[----:B------:R-:W1:Y:S02]  /*cab0*/  S2R R11, SR_TID.X ;  /* 0x00000000000b7919 */ /* 0x000e640000002100 */
[----:B-1----:R-:W-:-:S05]  /*cac0*/  IMAD.SHL.U32 R8, R11, 0x8, RZ ;  /* 0x000000080b087824 */ /* 0x002fca00078e00ff */
[----:B------:R-:W-:Y:S01]  /*cad0*/  LOP3.LUT R8, R8, 0x38, RZ, 0xc0, !PT ;  /* 0x0000003808087812 */ /* 0x000fe200078ec0ff */
[----:B---3--:R-:W-:Y:S02]  /*cae0*/  IMAD.MOV.U32 R4, RZ, RZ, R2 ;  /* 0x000000ffff047224 */ /* 0x008fe400078e0002 */
[----:B----4-:R-:W-:Y:S01]  /*caf0*/  IMAD.MOV.U32 R2, RZ, RZ, R20 ;  /* 0x000000ffff027224 */ /* 0x010fe200078e0014 */
[----:B------:R-:W1:Y:S01]  /*cb00*/  S2R R21, SR_TID.X ;  /* 0x0000000000157919 */ /* 0x000e620000002100 */
[----:B------:R-:W3:Y:S02]  /*cb10*/  LDC R20, c[0x0][0x448] ;  /* 0x00011200ff147b82 */ /* 0x000ee40000000800 */
[----:B------:R-:W-:Y:S01]  /*cb20*/  IMAD.WIDE.U32 R2, R18, UR4, R2 ;  /* 0x0000000412027c25 */ /* 0x000fe2000f8e0002 */
[----:B------:R-:W-:-:S03]  /*cb30*/  ULDC.64 UR4, c[0x0][0x2e0] ;  /* 0x0000b80000047ab9 */ /* 0x000fc60000000a00 */
[----:B------:R-:W-:Y:S02]  /*cb40*/  IMAD.IADD R3, R3, 0x1, R0 ;  /* 0x0000000103037824 */ /* 0x000fe400078e0200 */
[----:B------:R-:W-:Y:S02]  /*cb50*/  IMAD R4, R4, UR4, RZ ;  /* 0x0000000404047c24 */ /* 0x000fe4000f8e02ff */
[----:B------:R-:W-:-:S04]  /*cb60*/  IMAD.WIDE.U32 R2, R30, UR4, R2 ;  /* 0x000000041e027c25 */ /* 0x000fc8000f8e0002 */
[----:B------:R-:W-:Y:S01]  /*cb70*/  IMAD R4, R30, UR5, R4 ;  /* 0x000000051e047c24 */ /* 0x000fe2000f8e0204 */
[----:B------:R-:W-:Y:S01]  /*cb80*/  ULDC.64 UR4, c[0x0][0x2d0] ;  /* 0x0000b40000047ab9 */ /* 0x000fe20000000a00 */
[----:B---3--:R-:W-:Y:S02]  /*cb90*/  ISETP.NE.AND P6, PT, R20, 0x1, PT ;  /* 0x000000011400780c */ /* 0x008fe40003fc5270 */
[----:B------:R-:W3:Y:S01]  /*cba0*/  S2R R20, SR_TID.X ;  /* 0x0000000000147919 */ /* 0x000ee20000002100 */
[----:B-1----:R-:W-:-:S04]  /*cbb0*/  LOP3.LUT R21, R21, 0x7f, RZ, 0xc0, !PT ;  /* 0x0000007f15157812 */ /* 0x002fc800078ec0ff */
[----:B------:R-:W-:-:S06]  /*cbc0*/  SHF.R.U32.HI R21, RZ, 0x3, R21 ;  /* 0x00000003ff157819 */ /* 0x000fcc0000011615 */
[----:B--2---:R-:W1:Y:S08]  /*cbd0*/  @P6 LDC R7, c[0x0][0x44c] ;  /* 0x00011300ff076b82 */ /* 0x004e700000000800 */
[----:B------:R-:W2:Y:S01]  /*cbe0*/  @P6 LDC R6, c[0x0][0x450] ;  /* 0x00011400ff066b82 */ /* 0x000ea20000000800 */
[----:B---3--:R-:W-:-:S05]  /*cbf0*/  IMAD.SHL.U32 R20, R20, 0x10, RZ ;  /* 0x0000001014147824 */ /* 0x008fca00078e00ff */
[----:B------:R-:W-:-:S05]  /*cc00*/  LOP3.LUT R20, R21, 0x70, R20, 0xf8, !PT ;  /* 0x0000007015147812 */ /* 0x000fca00078ef814 */
[----:B------:R-:W-:-:S04]  /*cc10*/  IMAD R5, R17, 0x80, R20 ;  /* 0x0000008011057824 */ /* 0x000fc800078e0214 */
[----:B-1----:R-:W-:Y:S01]  /*cc20*/  @P6 IMAD.HI.U32 R7, R5, R7, RZ ;  /* 0x0000000705076227 */ /* 0x002fe200078e00ff */
[----:B------:R-:W-:-:S04]  /*cc30*/  MOV R0, R5 ;  /* 0x0000000500007202 */ /* 0x000fc80000000f00 */
[----:B--2---:R-:W-:Y:S02]  /*cc40*/  @P6 SHF.R.U32.HI R0, RZ, R6, R7 ;  /* 0x00000006ff006219 */ /* 0x004fe40000011607 */
[----:B------:R-:W1:Y:S01]  /*cc50*/  LDC R6, c[0x0][0x448] ;  /* 0x00011200ff067b82 */ /* 0x000e620000000800 */
[----:B------:R-:W-:Y:S02]  /*cc60*/  IMAD.IADD R3, R3, 0x1, R4 ;  /* 0x0000000103037824 */ /* 0x000fe400078e0204 */
[----:B------:R-:W-:Y:S02]  /*cc70*/  IMAD.MOV R4, RZ, RZ, -R0 ;  /* 0x000000ffff047224 */ /* 0x000fe400078e0a00 */
[----:B------:R-:W-:-:S04]  /*cc80*/  IMAD.WIDE.U32 R2, R0, UR4, R2 ;  /* 0x0000000400027c25 */ /* 0x000fc8000f8e0002 */
[----:B-1----:R-:W-:Y:S01]  /*cc90*/  IMAD R4, R6, R4, R5 ;  /* 0x0000000406047224 */ /* 0x002fe200078e0205 */
[----:B------:R-:W-:-:S05]  /*cca0*/  SHF.R.S32.HI R5, RZ, 0x1f, R0 ;  /* 0x0000001fff057819 */ /* 0x000fca0000011400 */
[----:B------:R-:W-:-:S04]  /*ccb0*/  IMAD R5, R5, UR4, RZ ;  /* 0x0000000405057c24 */ /* 0x000fc8000f8e02ff */
[----:B------:R-:W-:Y:S01]  /*ccc0*/  IMAD R5, R0, UR5, R5 ;  /* 0x0000000500057c24 */ /* 0x000fe2000f8e0205 */
[----:B------:R-:W-:Y:S01]  /*ccd0*/  SHF.R.S32.HI R0, RZ, 0x1f, R4 ;  /* 0x0000001fff007819 */ /* 0x000fe20000011404 */
[----:B------:R-:W-:Y:S02]  /*cce0*/  ULDC.64 UR4, c[0x0][0x2c8] ;  /* 0x0000b20000047ab9 */ /* 0x000fe40000000a00 */
[----:B------:R-:W-:Y:S02]  /*ccf0*/  IMAD.IADD R3, R3, 0x1, R5 ;  /* 0x0000000103037824 */ /* 0x000fe400078e0205 */
[----:B------:R-:W-:Y:S02]  /*cd00*/  IMAD R5, R0, UR4, RZ ;  /* 0x0000000400057c24 */ /* 0x000fe4000f8e02ff */
[----:B------:R-:W-:Y:S02]  /*cd10*/  IMAD.SHL.U32 R21, R11, 0x8, RZ ;  /* 0x000000080b157824 */ /* 0x000fe400078e00ff */
[----:B------:R-:W-:-:S02]  /*cd20*/  IMAD R0, R4, UR5, R5 ;  /* 0x0000000504007c24 */ /* 0x000fc4000f8e0205 */
[----:B------:R-:W-:Y:S01]  /*cd30*/  IMAD.WIDE.U32 R2, R4, UR4, R2 ;  /* 0x0000000404027c25 */ /* 0x000fe2000f8e0002 */
        /* <DEDUP_REMOVED lines=14> */
[----:B0-----:R-:W-:Y:S10]  /*ce20*/  BRA.DIV UR5, `(.L_x_2504) ;  /* 0x0000003a05887947 */ /* 0x001ff4000b800000 */
[----:B------:R-:W0:Y:S01]  /*ce30*/  SHFL.IDX PT, R14, R0, RZ, 0x181f ;  /* 0x00181fff000e7589 */ /* 0x000e2200000e0000 */
[----:B-----5:R-:W-:Y:S02]  /*ce40*/  IMAD R5, R10, R6, RZ ;  /* 0x000000060a057224 */ /* 0x020fe400078e02ff */
[----:B------:R-:W-:Y:S01]  /*ce50*/  IMAD R17, R17, 0x80, R9 ;  /* 0x0000008011117824 */ /* 0x000fe200078e0209 */
[----:B------:R-:W1:Y:S03]  /*ce60*/  SHFL.IDX PT, R2, R4, RZ, 0x181f ;  /* 0x00181fff04027589 */ /* 0x000e6600000e0000 */
[C---:B------:R-:W-:Y:S01]  /*ce70*/  VIADD R6, R17.reuse, 0x10 ;  /* 0x0000001011067836 */ /* 0x040fe20000000000 */
[----:B------:R-:W-:-:S13]  /*ce80*/  ISETP.GE.AND P1, PT, R17, R5, PT ;  /* 0x000000051100720c */ /* 0x000fda0003f26270 */
[----:B0-----:R-:W-:-:S04]  /*ce90*/  @!P1 LEA R14, P4, R8, R14, 0x1 ;  /* 0x0000000e080e9211 */ /* 0x001fc800078808ff */
[----:B-1----:R-:W-:Y:S01]  /*cea0*/  @!P1 IADD3.X R3, RZ, R2, RZ, P4, !PT ;  /* 0x00000002ff039210 */ /* 0x002fe200027fe4ff */
[----:B------:R-:W-:Y:S02]  /*ceb0*/  @!P1 IMAD.MOV.U32 R2, RZ, RZ, R14 ;  /* 0x000000ffff029224 */ /* 0x000fe400078e000e */
[----:B------:R-:W0:Y:S04]  /*cec0*/  SHFL.IDX PT, R14, R0, 0x1, 0x181f ;  /* 0x00381f00000e7f89 */ /* 0x000e2800000e0000 */
[----:B------:R-:W-:Y:S04]  /*ced0*/  @!P1 LDGSTS.E.BYPASS.LTC128B.128 [R34+0xc400], desc[UR36][R2.64], !P3 ;  /* 0x0c40000002229fae */ /* 0x000fe8000d901d64 */
[----:B------:R-:W-:Y:S04]  /*cee0*/  @!P1 LDGSTS.E.BYPASS.LTC128B.128 [R34+0x10400], desc[UR36][R2.64+0x80], !P2 ;  /* 0x1040008002229fae */ /* 0x000fe8000d101d64 */
[----:B------:R1:W-:Y:S01]  /*cef0*/  @!P1 LDGSTS.E.BYPASS.LTC128B.128 [R34+0x14400], desc[UR36][R2.64+0x100], !P0 ;  /* 0x1440010002229fae */ /* 0x0003e2000c101d64 */
[----:B------:R-:W-:Y:S01]  /*cf00*/  ISETP.GE.AND P1, PT, R6, R5, PT ;  /* 0x000000050600720c */ /* 0x000fe20003f26270 */
[----:B------:R-:W-:-:S02]  /*cf10*/  VIADD R6, R17, 0x20 ;  /* 0x0000002011067836 */ /* 0x000fc40000000000 */
[----:B-1----:R-:W1:Y:S10]  /*cf20*/  SHFL.IDX PT, R2, R4, 0x1, 0x181f ;  /* 0x00381f0004027f89 */ /* 0x002e7400000e0000 */
[----:B0-----:R-:W-:-:S05]  /*cf30*/  @!P1 LEA R14, P4, R8, R14, 0x1 ;  /* 0x0000000e080e9211 */ /* 0x001fca00078808ff */
[----:B-1----:R-:W-:Y:S02]  /*cf40*/  @!P1 IMAD.X R7, RZ, RZ, R2, P4 ;  /* 0x000000ffff079224 */ /* 0x002fe400020e0602 */
[----:B------:R-:W-:Y:S02]  /*cf50*/  @!P1 IMAD.MOV.U32 R2, RZ, RZ, R14 ;  /* 0x000000ffff029224 */ /* 0x000fe400078e000e */
[----:B------:R-:W-:Y:S01]  /*cf60*/  @!P1 IMAD.MOV.U32 R3, RZ, RZ, R7 ;  /* 0x000000ffff039224 */ /* 0x000fe200078e0007 */
        /* <DEDUP_REMOVED lines=8> */
[----:B-1----:R-:W-:Y:S01]  /*cff0*/  @!P1 IMAD.X R7, RZ, RZ, R2, P4 ;  /* 0x000000ffff079224 */ /* 0x002fe200020e0602 */
[----:B------:R-:W-:Y:S02]  /*d000*/  @!P1 MOV R2, R14 ;  /* 0x0000000e00029202 */ /* 0x000fe40000000f00 */
[----:B------:R-:W0:Y:S01]  /*d010*/  SHFL.IDX PT, R14, R0, 0x3, 0x181f ;  /* 0x00781f00000e7f89 */ /* 0x000e2200000e0000 */
[----:B------:R-:W-:-:S05]  /*d020*/  @!P1 IMAD.MOV.U32 R3, RZ, RZ, R7 ;  /* 0x000000ffff039224 */ /* 0x000fca00078e0007 */
        /* <DEDUP_REMOVED lines=36> */
[----:B------:R-:W-:-:S03]  /*d270*/  ISETP.GE.AND P1, PT, R6, R5, PT ;  /* 0x000000050600720c */ /* 0x000fc60003f26270 */
[----:B-1----:R-:W1:Y:S10]  /*d280*/  SHFL.IDX PT, R2, R4, 0x6, 0x181f ;  /* 0x00d81f0004027f89 */ /* 0x002e7400000e0000 */
[----:B0-----:R-:W-:Y:S01]  /*d290*/  @!P1 LEA R14, P4, R8, R14, 0x1 ;  /* 0x0000000e080e9211 */ /* 0x001fe200078808ff */
[----:B------:R-:W0:Y:S04]  /*d2a0*/  SHFL.IDX PT, R4, R4, 0x7, 0x181f ;  /* 0x00f81f0004047f89 */ /* 0x000e2800000e0000 */
[----:B-1----:R-:W-:Y:S01]  /*d2b0*/  @!P1 IMAD.X R7, RZ, RZ, R2, P4 ;  /* 0x000000ffff079224 */ /* 0x002fe200020e0602 */
[----:B------:R-:W-:-:S02]  /*d2c0*/  @!P1 MOV R2, R14 ;  /* 0x0000000e00029202 */ /* 0x000fc40000000f00 */
[----:B------:R1:W2:Y:S01]  /*d2d0*/  SHFL.IDX PT, R14, R0, 0x7, 0x181f ;  /* 0x00f81f00000e7f89 */ /* 0x0002a200000e0000 */
[----:B------:R-:W-:-:S05]  /*d2e0*/  @!P1 IMAD.MOV.U32 R3, RZ, RZ, R7 ;  /* 0x000000ffff039224 */ /* 0x000fca00078e0007 */
[----:B------:R1:W-:Y:S04]  /*d2f0*/  @!P1 LDGSTS.E.BYPASS.LTC128B.128 [R34+0xf400], desc[UR36][R2.64], !P3 ;  /* 0x0f40000002229fae */ /* 0x0003e8000d901d64 */
[----:B------:R1:W-:Y:S04]  /*d300*/  @!P1 LDGSTS.E.BYPASS.LTC128B.128 [R34+0x13400], desc[UR36][R2.64+0x80], !P2 ;  /* 0x1340008002229fae */ /* 0x0003e8000d101d64 */
[----:B0-----:R1:W-:Y:S02]  /*d310*/  @!P1 LDGSTS.E.BYPASS.LTC128B.128 [R34+0x17400], desc[UR36][R2.64+0x100], !P0 ;  /* 0x1740010002229fae */ /* 0x0013e4000c101d64 */
.L_x_2595:
[----:B-1----:R-:W-:Y:S01]  /*d320*/  VIADD R0, R17, 0x70 ;  /* 0x0000007011007836 */ /* 0x002fe20000000000 */
[----:B------:R-:W-:Y:S04]  /*d330*/  BSSY B0, `(.L_x_2505) ;  /* 0x000000b000007945 */ /* 0x000fe80003800000 */
[----:B------:R-:W-:-:S13]  /*d340*/  ISETP.GE.AND P1, PT, R0, R5, PT ;  /* 0x000000050000720c */ /* 0x000fda0003f26270 */
[----:B------:R-:W-:Y:S05]  /*d350*/  @P1 BRA `(.L_x_2506) ;  /* 0x0000000000201947 */ /* 0x000fea0003800000 */
[----:B--2---:R-:W-:-:S05]  /*d360*/  LEA R2, P1, R8, R14, 0x1 ;  /* 0x0000000e08027211 */ /* 0x004fca00078208ff */
[----:B------:R-:W-:-:S05]  /*d370*/  IMAD.X R3, RZ, RZ, R4, P1 ;  /* 0x000000ffff037224 */ /* 0x000fca00008e0604 */
[----:B------:R-:W-:Y:S01]  /*d380*/  @!PT LDS RZ, [RZ] ;  /* 0x00000000fffff984 */ /* 0x000fe20000000800 */
[----:B------:R-:W-:Y:S01]  /*d390*/  @!PT LDS RZ, [RZ] ;  /* 0x00000000fffff984 */ /* 0x000fe20000000800 */
[----:B------:R-:W-:Y:S01]  /*d3a0*/  @!PT LDS RZ, [RZ] ;  /* 0x00000000fffff984 */ /* 0x000fe20000000800 */
[----:B------:R0:W-:Y:S04]  /*d3b0*/  LDGSTS.E.BYPASS.LTC128B.128 [R34+0xfc00], desc[UR36][R2.64], !P3 ;  /* 0x0fc0000002227fae */ /* 0x0001e8000d901d64 */
[----:B------:R0:W-:Y:S04]  /*d3c0*/  LDGSTS.E.BYPASS.LTC128B.128 [R34+0x13c00], desc[UR36][R2.64+0x80], !P2 ;  /* 0x13c0008002227fae */ /* 0x0001e8000d101d64 */
[----:B------:R0:W-:Y:S02]  /*d3d0*/  LDGSTS.E.BYPASS.LTC128B.128 [R34+0x17c00], desc[UR36][R2.64+0x100], !P0 ;  /* 0x17c0010002227fae */ /* 0x0001e4000c101d64 */
.L_x_2506:
[----:B------:R-:W-:Y:S05]  /*d3e0*/  BSYNC B0 ;  /* 0x0000000000007941 */ /* 0x000fea0003800000 */
.L_x_2505:
[----:B------:R-:W-:Y:S01]  /*d3f0*/  NOP ;  /* 0x0000000000007918 */ /* 0x000fe20000000000 */
[----:B------:R-:W-:-:S13]  /*d400*/  PLOP3.LUT P0, PT, PT, PT, PT, 0x80, 0x0 ;  /* 0x000000000000781c */ /* 0x000fda0003f0f070 */
.L_x_2507:
[----:B------:R-:W-:Y:S02]  /*d410*/  PLOP3.LUT P1, PT, P1, P0, PT, 0xa2, 0x0 ;  /* 0x000000000000781c */ /* 0x000fe40000f21472 */
[----:B------:R-:W-:-:S08]  /*d420*/  @P0 R2UR P1, UR4, R22 ;  /* 0x00000000160402ca */ /* 0x000fd00000020000 */
[----:B------:R-:W-:-:S05]  /*d430*/  @P0 PLOP3.LUT P0, PT, P1, PT, PT, 0x80, 0x0 ;  /* 0x000000000000081c */ /* 0x000fca0000f0f070 */
[----:B------:R-:W-:Y:S01]  /*d440*/  @!P1 SYNCS.ARRIVE.TRANS64.RED.A0T1 RZ, [UR4+0x2a800], RZ ;  /* 0x02a800ffffff99a7 */ /* 0x000fe20008200404 */
[----:B------:R-:W-:Y:S07]  /*d450*/  @!P1 ARRIVES.LDGSTSBAR.64.TRANSCNT [UR4+0x2a800] ;  /* 0x02a80000ff0099b0 */ /* 0x000fee0008000a84 */
[----:B------:R-:W-:Y:S05]  /*d460*/  @P0 BRA.U.ANY `(.L_x_2507) ;  /* 0xfffffffd00e80947 */ /* 0x000fea000393ffff */
[----:B0-----:R-:W3:Y:S02]  /*d470*/  LDL.LU R2, [R1+0x18] ;  /* 0x0000180001027983 */ /* 0x001ee40000300800 */
[----:B---3--:R-:W-:-:S05]  /*d480*/  VIADD R2, R2, 0x1 ;  /* 0x0000000102027836 */ /* 0x008fca0000000000 */
        /* <DEDUP_REMOVED lines=10> */
.L_x_2596:
[----:B------:R-:W-:Y:S05]  /*d530*/  BSYNC B0 ;  /* 0x0000000000007941 */ /* 0x000fea0003800000 */
.L_x_2508:
[----:B------:R-:W3:Y:S01]  /*d540*/  LDL R0, [R1+0x8] ;  /* 0x0000080001007983 */ /* 0x000ee20000100800 */
[----:B------:R-:W-:Y:S01]  /*d550*/  BSSY B0, `(.L_x_2510) ;  /* 0x00000fc000007945 */ /* 0x000fe20003800000 */
[----:B---3--:R-:W-:-:S13]  /*d560*/  ISETP.GE.AND P0, PT, R0, 0x2, PT ;  /* 0x000000020000780c */ /* 0x008fda0003f06270 */
[----:B------:R-:W-:Y:S05]  /*d570*/  @!P0 BRA `(.L_x_2511) ;  /* 0x0000000c00e48947 */ /* 0x000fea0003800000 */
[----:B------:R-:W-:Y:S01]  /*d580*/  VIADD R0, R0, 0xfffffffe ;  /* 0xfffffffe00007836 */ /* 0x000fe20000000000 */
[----:B------:R-:W-:Y:S01]  /*d590*/  MOV R10, R27 ;  /* 0x0000001b000a7202 */ /* 0x000fe20000000f00 */
[----:B------:R-:W-:Y:S02]  /*d5a0*/  IMAD.MOV.U32 R17, RZ, RZ, R28 ;  /* 0x000000ffff117224 */ /* 0x000fe400078e001c */
[----:B------:R-:W-:-:S07]  /*d5b0*/  IMAD.MOV.U32 R30, RZ, RZ, R26 ;  /* 0x000000ffff1e7224 */ /* 0x000fce00078e001a */
.L_x_2524:
[----:B------:R-:W3:Y:S01]  /*d5c0*/  LDL R7, [R1] ;  /* 0x0000000001077983 */ /* 0x000ee20000100800 */
[----:B------:R-:W1:Y:S01]  /*d5d0*/  S2R R2, SR_TID.X ;  /* 0x0000000000027919 */ /* 0x000e620000002100 */
[----:B------:R-:W4:Y:S01]  /*d5e0*/  S2R R4, SR_TID.X ;  /* 0x0000000000047919 */ /* 0x000f220000002100 */
[----:B-1----:R-:W-:-:S04]  /*d5f0*/  LOP3.LUT R2, R2, 0x7f, RZ, 0xc0, !PT ;  /* 0x0000007f02027812 */ /* 0x002fc800078ec0ff */
[----:B0-----:R-:W-:Y:S01]  /*d600*/  SHF.R.U32.HI R3, RZ, 0x3, R2 ;  /* 0x00000003ff037819 */ /* 0x001fe20000011602 */
[----:B----4-:R-:W-:Y:S01]  /*d610*/  IMAD.SHL.U32 R8, R4, 0x10, RZ ;  /* 0x0000001004087824 */ /* 0x010fe200078e00ff */
[----:B------:R-:W0:Y:S04]  /*d620*/  LDC R2, c[0x0][0x430] ;  /* 0x00010c00ff027b82 */ /* 0x000e280000000800 */
[----:B------:R-:W-:-:S04]  /*d630*/  LOP3.LUT R8, R3, 0x70, R8, 0xf8, !PT ;  /* 0x0000007003087812 */ /* 0x000fc800078ef808 */
[----:B------:R-:W-:Y:S01]  /*d640*/  ISETP.GT.U32.AND P2, PT, R8, 0x5f, PT ;  /* 0x0000005f0800780c */ /* 0x000fe20003f44070 */
[----:B------:R-:W-:-:S12]  /*d650*/  IMAD R6, R0, 0x60, R37 ;  /* 0x0000006000067824 */ /* 0x000fd800078e0225 */
[----:B------:R-:W3:Y:S01]  /*d660*/  @!P2 LDC.64 R4, c[0x0][0x428] ;  /* 0x00010a00ff04ab82 */ /* 0x000ee20000000a00 */
[----:B0-----:R-:W-:-:S13]  /*d670*/  ISETP.NE.AND P0, PT, R2, 0x1, PT ;  /* 0x000000010200780c */ /* 0x001fda0003f05270 */
[----:B------:R-:W0:Y:S08]  /*d680*/  @P0 LDC R3, c[0x0][0x434] ;  /* 0x00010d00ff030b82 */ /* 0x000e300000000800 */
[----:B------:R-:W1:Y:S01]  /*d690*/  @P0 LDC R2, c[0x0][0x438] ;  /* 0x00010e00ff020b82 */ /* 0x000e620000000800 */
[----:B------:R-:W-:-:S04]  /*d6a0*/  IMAD.IADD R6, R8, 0x1, R6 ;  /* 0x0000000108067824 */ /* 0x000fc800078e0206 */
[----:B------:R-:W-:Y:S02]  /*d6b0*/  IMAD.MOV.U32 R8, RZ, RZ, R6 ;  /* 0x000000ffff087224 */ /* 0x000fe400078e0006 */
[----:B0-----:R-:W-:-:S05]  /*d6c0*/  @P0 IMAD.HI.U32 R3, R6, R3, RZ ;  /* 0x0000000306030227 */ /* 0x001fca00078e00ff */
[----:B-1----:R-:W-:-:S04]  /*d6d0*/  @P0 SHF.R.U32.HI R8, RZ, R2, R3 ;  /* 0x00000002ff080219 */ /* 0x002fc80000011603 */
[----:B------:R-:W-:Y:S01]  /*d6e0*/  @!P2 SHF.R.S32.HI R3, RZ, 0x1f, R8 ;  /* 0x0000001fff03a819 */ /* 0x000fe20000011408 */
[----:B---3--:R-:W-:-:S04]  /*d6f0*/  @!P2 IMAD R2, R7, R4, RZ ;  /* 0x000000040702a224 */ /* 0x008fc800078e02ff */
[----:B------:R-:W-:Y:S02]  /*d700*/  @!P2 IMAD R7, R31, R5, R2 ;  /* 0x000000051f07a224 */ /* 0x000fe400078e0202 */
[----:B------:R-:W-:-:S04]  /*d710*/  @!P2 IMAD.MOV.U32 R2, RZ, RZ, R8 ;  /* 0x000000ffff02a224 */ /* 0x000fc800078e0008 */
[----:B------:R-:W-:Y:S02]  /*d720*/  @!P2 IMAD.WIDE.U32 R2, R31, R4, R2 ;  /* 0x000000041f02a225 */ /* 0x000fe400078e0002 */
[----:B------:R-:W0:Y:S02]  /*d730*/  @!P2 LDC.64 R4, c[0x0][0x418] ;  /* 0x00010600ff04ab82 */ /* 0x000e240000000a00 */
[----:B------:R-:W-:Y:S01]  /*d740*/  @!P2 IMAD.IADD R7, R7, 0x1, R3 ;  /* 0x000000010707a824 */ /* 0x000fe200078e0203 */
[----:B0-----:R-:W-:-:S04]  /*d750*/  @!P2 LEA R4, P0, R2, R4, 0x2 ;  /* 0x000000040204a211 */ /* 0x001fc800078010ff */
[----:B------:R-:W-:Y:S02]  /*d760*/  @!P2 LEA.HI.X R5, R2, R5, R7, 0x2, P0 ;  /* 0x000000050205a211 */ /* 0x000fe400000f1407 */
[----:B------:R-:W-:-:S06]  /*d770*/  MOV R7, RZ ;  /* 0x000000ff00077202 */ /* 0x000fcc0000000f00 */
[----:B------:R0:W5:Y:S01]  /*d780*/  @!P2 LDG.E R7, desc[UR36][R4.64] ;  /* 0x000000240407a981 */ /* 0x000162000c1e1900 */
[----:B------:R-:W-:Y:S01]  /*d790*/  LOP3.LUT P1, RZ, R23, 0x10, RZ, 0xc0, !PT ;  /* 0x0000001017ff7812 */ /* 0x000fe2000782c0ff */
[----:B------:R-:W-:Y:S01]  /*d7a0*/  VIADD R27, R10, 0x1 ;  /* 0x000000010a1b7836 */ /* 0x000fe20000000000 */
[----:B------:R-:W-:Y:S05]  /*d7b0*/  YIELD ;  /* 0x0000000000007946 */ /* 0x000fea0003800000 */
[----:B------:R-:W-:Y:S01]  /*d7c0*/  ISETP.NE.AND P0, PT, R27, 0x2, PT ;  /* 0x000000021b00780c */ /* 0x000fe20003f05270 */
[----:B------:R-:W-:Y:S01]  /*d7d0*/  IMAD.MOV R3, RZ, RZ, -R8 ;  /* 0x000000ffff037224 */ /* 0x000fe200078e0a08 */
[----:B------:R-:W-:-:S02]  /*d7e0*/  ULDC UR4, c[0x0][0x430] ;  /* 0x00010c0000047ab9 */ /* 0x000fc40000000800 */
[----:B------:R-:W-:Y:S01]  /*d7f0*/  SEL R28, RZ, 0x1, P0 ;  /* 0x00000001ff1c7807 */ /* 0x000fe20000000000 */
[----:B------:R-:W-:Y:S01]  /*d800*/  IMAD R6, R3, UR4, R6 ;  /* 0x0000000403067c24 */ /* 0x000fe2000f8e0206 */
[----:B------:R-:W-:Y:S01]  /*d810*/  SEL R27, R27, RZ, P0 ;  /* 0x000000ff1b1b7207 */ /* 0x000fe20000000000 */
[----:B------:R-:W-:Y:S01]  /*d820*/  IMAD.MOV.U32 R26, RZ, RZ, R0 ;  /* 0x000000ffff1a7224 */ /* 0x000fe200078e0000 */
[----:B------:R-:W-:Y:S01]  /*d830*/  LOP3.LUT R28, R17, R28, RZ, 0x3c, !PT ;  /* 0x0000001c111c7212 */ /* 0x000fe200078e3cff */
[----:B0-----:R-:W-:Y:S06]  /*d840*/  @!P1 BRA `(.L_x_2512) ;  /* 0x0000000000049947 */ /* 0x001fec0003800000 */
[----:B------:R-:W-:Y:S01]  /*d850*/  BPT.TRAP 0x1 ;  /* 0x000000040000795c */ /* 0x000fe20000300000 */
.L_x_2512:
[----:B------:R-:W-:Y:S01]  /*d860*/  IMAD R5, R27, 0x8, R22 ;  /* 0x000000081b057824 */ /* 0x000fe200078e0216 */
[----:B------:R-:W-:Y:S01]  /*d870*/  SHF.L.U32 R0, R28, 0x1f, RZ ;  /* 0x0000001f1c007819 */ /* 0x000fe200000006ff */
[----:B------:R-:W-:Y:S03]  /*d880*/  BSSY B1, `(.L_x_2513) ;  /* 0x0000003000017945 */ /* 0x000fe60003800000 */
[----:B------:R-:W0:Y:S02]  /*d890*/  SYNCS.PHASECHK.TRANS64.TRYWAIT P0, [R5+URZ+0x2a840], R0 ;  /* 0x02a84000050075a7 */ /* 0x000e24000800017f */
[----:B0-----:R-:W-:Y:S05]  /*d8a0*/  @!P0 BRA `(.L_x_2514) ;  /* 0x0000003800988947 */ /* 0x001fea0003800000 */
.L_x_2597:
[----:B------:R-:W-:Y:S05]  /*d8b0*/  BSYNC B1 ;  /* 0x0000000000017941 */ /* 0x000fea0003800000 */
.L_x_2513:
[----:B------:R-:W-:Y:S01]  /*d8c0*/  SHF.R.S32.HI R20, RZ, 0x1f, R6 ;  /* 0x0000001fff147819 */ /* 0x000fe20000011406 */
[----:B------:R-:W-:Y:S01]  /*d8d0*/  ULDC.64 UR4, c[0x0][0x300] ;  /* 0x0000c00000047ab9 */ /* 0x000fe20000000a00 */
[----:B-----5:R-:W-:Y:S01]  /*d8e0*/  SHF.R.S32.HI R21, RZ, 0x1f, R7 ;  /* 0x0000001fff157819 */ /* 0x020fe20000011407 */
[----:B------:R-:W-:Y:S01]  /*d8f0*/  IMAD R4, R27, 0x4800, R33 ;  /* 0x000048001b047824 */ /* 0x000fe200078e0221 */
[C---:B------:R-:W-:Y:S01]  /*d900*/  LOP3.LUT P3, RZ, R23.reuse, 0x4, RZ, 0xc0, !PT ;  /* 0x0000000417ff7812 */ /* 0x040fe2000786c0ff */
[----:B------:R-:W-:Y:S01]  /*d910*/  IMAD R3, R20, UR4, RZ ;  /* 0x0000000414037c24 */ /* 0x000fe2000f8e02ff */
[C---:B------:R-:W-:Y:S02]  /*d920*/  LOP3.LUT P2, RZ, R23.reuse, 0x2, RZ, 0xc0, !PT ;  /* 0x0000000217ff7812 */ /* 0x040fe4000784c0ff */
[----:B------:R-:W-:Y:S01]  /*d930*/  LOP3.LUT P1, RZ, R23, 0x1, RZ, 0xc0, !PT ;  /* 0x0000000117ff7812 */ /* 0x000fe2000782c0ff */
[C---:B0-----:R-:W-:Y:S02]  /*d940*/  IMAD R0, R6.reuse, UR5, R3 ;  /* 0x0000000506007c24 */ /* 0x041fe4000f8e0203 */
        /* <DEDUP_REMOVED lines=58> */
[----:B-1-3--:R0:W3:Y:S02]  /*dcf0*/  SHFL.IDX PT, R2, R9, 0x5, 0x181f ;  /* 0x00b81f0009027f89 */ /* 0x00a0e400000e0000 */
.L_x_2611:
[----:B---3--:R-:W-:-:S05]  /*dd00*/  IADD3 R2, P0, R2, R0, RZ ;  /* 0x0000000002027210 */ /* 0x008fca0007f1e0ff */
        /* <DEDUP_REMOVED lines=9> */
.L_x_2516:
        /* <DEDUP_REMOVED lines=10> */
.L_x_2517:
[----:B------:R3:W-:Y:S01]  /*de40*/  SYNCS.ARRIVE.TRANS64.A1T0 RZ, [R5+URZ+0x2a830], RZ ;  /* 0x02a830ff05ff79a7 */ /* 0x0007e2000810003f */
[----:B------:R-:W-:Y:S05]  /*de50*/  @!P2 BRA `(.L_x_2518) ;  /* 0x000000000004a947 */ /* 0x000fea0003800000 */
[----:B------:R-:W-:Y:S01]  /*de60*/  BPT.TRAP 0x1 ;  /* 0x000000040000795c */ /* 0x000fe20000300000 */
.L_x_2518:
[----:B-1----:R-:W-:Y:S01]  /*de70*/  SHF.L.U32 R2, R17, 0x1f, RZ ;  /* 0x0000001f11027819 */ /* 0x002fe200000006ff */
[----:B------:R-:W-:Y:S01]  /*de80*/  BSSY B1, `(.L_x_2519) ;  /* 0x0000004000017945 */ /* 0x000fe20003800000 */
[----:B---3--:R-:W-:-:S04]  /*de90*/  LEA R5, R10, R22, 0x3 ;  /* 0x000000160a057211 */ /* 0x008fc800078e18ff */
[----:B------:R-:W1:Y:S02]  /*dea0*/  SYNCS.PHASECHK.TRANS64.TRYWAIT P0, [R5+URZ+0x2a860], R2 ;  /* 0x02a86002050075a7 */ /* 0x000e64000800017f */
[----:B-1----:R-:W-:Y:S05]  /*deb0*/  @!P0 BRA `(.L_x_2520) ;  /* 0x0000003c00048947 */ /* 0x002fea0003800000 */
.L_x_2612:
[----:B------:R-:W-:Y:S05]  /*dec0*/  BSYNC B1 ;  /* 0x0000000000017941 */ /* 0x000fea0003800000 */
.L_x_2519:
[----:B------:R-:W3:Y:S01]  /*ded0*/  S2R R3, SR_TID.X ;  /* 0x0000000000037919 */ /* 0x000ee20000002100 */
[----:B------:R-:W-:Y:S01]  /*dee0*/  UMOV UR4, 0xffffffff ;  /* 0xffffffff00047882 */ /* 0x000fe20000000000 */
[----:B0-----:R-:W-:Y:S01]  /*def0*/  IMAD R8, R30, -0x60, R36 ;  /* 0xffffffa01e087824 */ /* 0x001fe200078e0224 */
[----:B------:R-:W-:Y:S01]  /*df00*/  LOP3.LUT P0, RZ, R29, 0x2, RZ, 0xc0, !PT ;  /* 0x000000021dff7812 */ /* 0x000fe2000780c0ff */
[----:B------:R-:W-:Y:S01]  /*df10*/  IMAD R4, R10, 0x3000, R33 ;  /* 0x000030000a047824 */ /* 0x000fe200078e0221 */
[----:B---3--:R-:W-:-:S04]  /*df20*/  LOP3.LUT R3, R3, 0x7f, RZ, 0xc0, !PT ;  /* 0x0000007f03037812 */ /* 0x008fc800078ec0ff */
[----:B------:R-:W-:-:S05]  /*df30*/  SHF.R.U32.HI R3, RZ, 0x3, R3 ;  /* 0x00000003ff037819 */ /* 0x000fca0000011603 */
[----:B------:R-:W-:Y:S01]  /*df40*/  IMAD.IADD R8, R8, 0x1, -R3 ;  /* 0x0000000108087824 */ /* 0x000fe200078e0a03 */
[----:B------:R-:W-:Y:S06]  /*df50*/  BRA.DIV UR4, `(.L_x_2521) ;  /* 0x0000003a04f07947 */ /* 0x000fec000b800000 */
[----:B-1----:R-:W0:Y:S01]  /*df60*/  SHFL.IDX PT, R2, R24, RZ, 0x181f ;  /* 0x00181fff18027589 */ /* 0x002e2200000e0000 */
[----:B------:R-:W-:-:S03]  /*df70*/  IMAD R4, R4, 0x2, R22 ;  /* 0x0000000204047824 */ /* 0x000fc600078e0216 */
[----:B------:R-:W1:Y:S04]  /*df80*/  SHFL.IDX PT, R3, R25, RZ, 0x181f ;  /* 0x00181fff19037589 */ /* 0x000e6800000e0000 */
[----:B--2---:R-:W-:Y:S01]  /*df90*/  SHFL.IDX PT, R14, R24, 0x5, 0x181f ;  /* 0x00b81f00180e7f89 */ /* 0x004fe200000e0000 */
[----:B0-----:R-:W-:-:S05]  /*dfa0*/  IADD3 R2, P1, R2, R0, RZ ;  /* 0x0000000002027210 */ /* 0x001fca0007f3e0ff */
[----:B-1----:R-:W-:Y:S01]  /*dfb0*/  IMAD.X R3, RZ, RZ, R3, P1 ;  /* 0x000000ffff037224 */ /* 0x002fe200008e0603 */
[----:B------:R-:W-:-:S04]  /*dfc0*/  LOP3.LUT P1, RZ, R29, 0x1, RZ, 0xc0, !PT ;  /* 0x000000011dff7812 */ /* 0x000fc8000782c0ff */
        /* <DEDUP_REMOVED lines=34> */
[----:B------:R0:W-:Y:S01]  /*e1f0*/  LDGSTS.E.BYPASS.LTC128B.128 [R4+0x2400], desc[UR36][R2.64], !P2 ;  /* 0x0240000002047fae */ /* 0x0001e2000d101d64 */
[----:B------:R-:W-:-:S13]  /*e200*/  ISETP.LT.OR P2, PT, R8, 0x41, !P0 ;  /* 0x000000410800780c */ /* 0x000fda0004741670 */
[----:B--2---:R0:W-:Y:S02]  /*e210*/  LDGSTS.E.BYPASS.LTC128B.128 [R4+0x5400], desc[UR36][R2.64+0x80], !P2 ;  /* 0x0540008002047fae */ /* 0x0041e4000d101d64 */
.L_x_2626:
[C---:B------:R-:W-:Y:S01]  /*e220*/  ISETP.LT.OR P1, PT, R8.reuse, 0x51, !P1 ;  /* 0x000000510800780c */ /* 0x040fe20004f21670 */
[----:B------:R-:W-:Y:S01]  /*e230*/  ULDC.64 UR4, c[0x0][0x328] ;  /* 0x0000ca0000047ab9 */ /* 0x000fe20000000a00 */
[----:B------:R-:W-:Y:S01]  /*e240*/  ISETP.LT.OR P0, PT, R8, 0x51, !P0 ;  /* 0x000000510800780c */ /* 0x000fe20004701670 */
[----:B------:R-:W-:Y:S01]  /*e250*/  IMAD R9, R20, UR4, RZ ;  /* 0x0000000414097c24 */ /* 0x000fe2000f8e02ff */
[----:B01----:R-:W-:-:S03]  /*e260*/  IADD3 R2, P2, R14, R0, RZ ;  /* 0x000000000e027210 */ /* 0x003fc60007f5e0ff */
[----:B------:R-:W-:Y:S01]  /*e270*/  IMAD R9, R6, UR5, R9 ;  /* 0x0000000506097c24 */ /* 0x000fe2000f8e0209 */
[----:B------:R-:W-:-:S05]  /*e280*/  IADD3.X R3, RZ, R25, RZ, P2, !PT ;  /* 0x00000019ff037210 */ /* 0x000fca00017fe4ff */
[----:B------:R-:W-:Y:S01]  /*e290*/  @!PT LDS RZ, [RZ] ;  /* 0x00000000fffff984 */ /* 0x000fe20000000800 */
[----:B------:R-:W-:Y:S01]  /*e2a0*/  @!PT LDS RZ, [RZ] ;  /* 0x00000000fffff984 */ /* 0x000fe20000000800 */
[----:B------:R-:W-:Y:S01]  /*e2b0*/  @!PT LDS RZ, [RZ] ;  /* 0x00000000fffff984 */ /* 0x000fe20000000800 */
[----:B------:R-:W-:Y:S04]  /*e2c0*/  LDGSTS.E.BYPASS.LTC128B.128 [R4+0x2c00], desc[UR36][R2.64], !P1 ;  /* 0x02c0000002047fae */ /* 0x000fe8000c901d64 */
        /* <DEDUP_REMOVED lines=10> */
.L_x_2522:
        /* <DEDUP_REMOVED lines=10> */
.L_x_2523:
        /* <DEDUP_REMOVED lines=16> */
.L_x_2511:
[----:B------:R-:W-:Y:S05]  /*e510*/  BSYNC B0 ;  /* 0x0000000000007941 */ /* 0x000fea0003800000 */
.L_x_2510:
        /* <DEDUP_REMOVED lines=11> */
[----:B0-----:R-:W3:Y:S01]  /*e5d0*/  @P0 ATOMG.E.ADD.STRONG.GPU PT, R3, desc[UR36][R2.64], R5 ;  /* 0x00000005020309a8 */ /* 0x001ee200081ee1e4 */
[----:B------:R-:W0:Y:S02]  /*e5e0*/  S2R R4, SR_LTMASK ;  /* 0x0000000000047919 */ /* 0x000e240000003900 */
[----:B0-----:R-:W-:-:S04]  /*e5f0*/  LOP3.LUT R4, R4, UR4, RZ, 0xc0, !PT ;  /* 0x0000000404047c12 */ /* 0x001fc8000f8ec0ff */
[----:B------:R-:W0:Y:S01]  /*e600*/  POPC R7, R4 ;  /* 0x0000000400077309 */ /* 0x000e220000000000 */
[----:B---3--:R-:W0:Y:S02]  /*e610*/  SHFL.IDX PT, R0, R3, R0, 0x1f ;  /* 0x00001f0003007589 */ /* 0x008e2400000e0000 */
[----:B0-----:R-:W-:-:S07]  /*e620*/  IADD3 R16, R0, UR39, R7 ;  /* 0x0000002700107c10 */ /* 0x001fce000fffe007 */
.L_x_2526:
[----:B------:R-:W-:Y:S05]  /*e630*/  BSYNC B0 ;  /* 0x0000000000007941 */ /* 0x000fea0003800000 */
.L_x_2525:
[----:B------:R-:W-:-:S13]  /*e640*/  LOP3.LUT P0, RZ, R23, 0x10, RZ, 0xc0, !PT ;  /* 0x0000001017ff7812 */ /* 0x000fda000780c0ff */
[----:B------:R-:W-:Y:S05]  /*e650*/  @!P0 BRA `(.L_x_2527) ;  /* 0x0000000000048947 */ /* 0x000fea0003800000 */
[----:B------:R-:W-:Y:S01]  /*e660*/  BPT.TRAP 0x1 ;  /* 0x000000040000795c */ /* 0x000fe20000300000 */
.L_x_2527:
[----:B------:R-:W-:Y:S01]  /*e670*/  IMAD R0, R27, 0x8, R22 ;  /* 0x000000081b007824 */ /* 0x000fe200078e0216 */
[----:B0-----:R-:W-:Y:S01]  /*e680*/  SHF.L.U32 R3, R28, 0x1f, RZ ;  /* 0x0000001f1c037819 */ /* 0x001fe200000006ff */
[----:B------:R-:W-:Y:S01]  /*e690*/  BSSY B0, `(.L_x_2528) ;  /* 0x0000004000007945 */ /* 0x000fe20003800000 */
[----:B------:R-:W-:Y:S02]  /*e6a0*/  IMAD R6, R26, -0x60, R36 ;  /* 0xffffffa01a067824 */ /* 0x000fe400078e0224 */
[----:B------:R-:W0:Y:S02]  /*e6b0*/  SYNCS.PHASECHK.TRANS64.TRYWAIT P0, [R0+URZ+0x2a860], R3 ;  /* 0x02a86003000075a7 */ /* 0x000e24000800017f */
[----:B0-----:R-:W-:Y:S05]  /*e6c0*/  @!P0 BRA `(.L_x_2529) ;  /* 0x0000003c00008947 */ /* 0x001fea0003800000 */
.L_x_2627:
[----:B------:R-:W-:Y:S05]  /*e6d0*/  BSYNC B0 ;  /* 0x0000000000007941 */ /* 0x000fea0003800000 */
.L_x_2528:
        /* <DEDUP_REMOVED lines=10> */
[----:B--2---:R-:W2:Y:S02]  /*e780*/  SHFL.IDX PT, R14, R24, RZ, 0x181f ;  /* 0x00181fff180e7589 */ /* 0x004ea400000e0000 */
        /* <DEDUP_REMOVED lines=27> */
[----:B------:R-:W2:Y:S02]  /*e940*/  SHFL.IDX PT, R10, R24, 0x4, 0x181f ;  /* 0x00981f00180a7f89 */ /* 0x000ea400000e0000 */
[----:B------:R-:W-:Y:S02]  /*e950*/  IADD3.X R3, RZ, R7, RZ, P4, !PT ;  /* 0x00000007ff037210 */ /* 0x000fe400027fe4ff */
        /* <DEDUP_REMOVED lines=17> */
.L_x_2641:
        /* <DEDUP_REMOVED lines=11> */
.L_x_2531:
        /* <DEDUP_REMOVED lines=10> */
.L_x_2532:
[----:B------:R1:W-:Y:S01]  /*ebc0*/  SYNCS.ARRIVE.TRANS64.A1T0 RZ, [R0+URZ+0x2a850], RZ ;  /* 0x02a850ff00ff79a7 */ /* 0x0003e2000810003f */
[----:B------:R-:W-:-:S05]  /*ebd0*/  VIADD R27, R27, 0x1 ;  /* 0x000000011b1b7836 */ /* 0x000fca0000000000 */
[----:B------:R-:W-:-:S04]  /*ebe0*/  ISETP.NE.AND P0, PT, R27, 0x2, PT ;  /* 0x000000021b00780c */ /* 0x000fc80003f05270 */
[----:B0-----:R-:W-:Y:S02]  /*ebf0*/  SEL R3, RZ, 0x1, P0 ;  /* 0x00000001ff037807 */ /* 0x001fe40000000000 */
[----:B------:R-:W-:Y:S02]  /*ec00*/  SEL R27, R27, RZ, P0 ;  /* 0x000000ff1b1b7207 */ /* 0x000fe40000000000 */
[----:B-1----:R-:W-:-:S07]  /*ec10*/  LOP3.LUT R28, R28, R3, RZ, 0x3c, !PT ;  /* 0x000000031c1c7212 */ /* 0x002fce00078e3cff */
.L_x_2489:
[----:B------:R-:W-:Y:S05]  /*ec20*/  BSYNC B7 ;  /* 0x0000000000077941 */ /* 0x000fea0003800000 */
.L_x_2487:
        /* <DEDUP_REMOVED lines=8> */
[----:B------:R0:W1:Y:S01]  /*ecb0*/  LDS.128 R16, [R22+0x2a8d0] ;  /* 0x02a8d00016107984 */ /* 0x0000620000000c00 */
[----:B------:R-:W-:Y:S06]  /*ecc0*/  BAR.ARV 0x4, 0x180 ;  /* 0x0106000000007b1d */ /* 0x000fec0000002000 */
[----:B------:R-:W-:Y:S05]  /*ecd0*/  BRA `(.L_x_2534) ;  /* 0x0000000800cc7947 */ /* 0x000fea0003800000 */
.L_x_2533:
[----:B------:R-:W0:Y:S01]  /*ece0*/  S2R R0, SR_TID.X ;  /* 0x0000000000007919 */ /* 0x000e220000002100 */
[----:B------:R-:W-:Y:S01]  /*ecf0*/  UMOV UR4, 0xffffffff ;  /* 0xffffffff00047882 */ /* 0x000fe20000000000 */
[----:B0-----:R-:W-:-:S04]  /*ed00*/  LOP3.LUT R8, R0, 0x1f, RZ, 0xc0, !PT ;  /* 0x0000001f00087812 */ /* 0x001fc800078ec0ff */
[----:B------:R-:W-:Y:S01]  /*ed10*/  ISETP.NE.AND P0, PT, R8, 0x1f, PT ;  /* 0x0000001f0800780c */ /* 0x000fe20003f05270 */
[----:B------:R-:W-:-:S12]  /*ed20*/  BRA.DIV UR4, `(.L_x_2535) ;  /* 0x0000003e04687947 */ /* 0x000fd8000b800000 */
[----:B------:R-:W-:Y:S01]  /*ed30*/  IMAD.IADD R5, R19, 0x1, R8 ;  /* 0x0000000113057824 */ /* 0x000fe200078e0208 */
[----:B------:R-:W-:-:S04]  /*ed40*/  ULDC UR4, c[0x0][0xc3c] ;  /* 0x00030f0000047ab9 */ /* 0x000fc80000000800 */
[----:B------:R-:W-:-:S13]  /*ed50*/  ISETP.GE.OR P1, PT, R5, UR4, !P0 ;  /* 0x0000000405007c0c */ /* 0x000fda000c726670 */
[----:B------:R-:W0:Y:S02]  /*ed60*/  @!P1 LDC.64 R2, c[0x0][0xc80] ;  /* 0x00032000ff029b82 */ /* 0x000e240000000a00 */
[----:B0-----:R-:W-:-:S06]  /*ed70*/  @!P1 IMAD.WIDE R2, R5, 0x4, R2 ;  /* 0x0000000405029825 */ /* 0x001fcc00078e0202 */
[----:B------:R-:W2:Y:S01]  /*ed80*/  @!P1 LDG.E R2, desc[UR36][R2.64] ;  /* 0x0000002402029981 */ /* 0x000ea2000c1e1900 */
[----:B------:R-:W-:Y:S01]  /*ed90*/  IMAD.MOV.U32 R5, RZ, RZ, RZ ;  /* 0x000000ffff057224 */ /* 0x000fe200078e00ff */
[C---:B------:R-:W-:Y:S02]  /*eda0*/  ISETP.GE.U32.AND P2, PT, R8.reuse, 0x2, PT ;  /* 0x000000020800780c */ /* 0x040fe40003f46070 */
[C---:B------:R-:W-:Y:S01]  /*edb0*/  ISETP.GE.U32.AND P3, PT, R8.reuse, 0x4, PT ;  /* 0x000000040800780c */ /* 0x040fe20003f66070 */
[----:B------:R-:W-:Y:S01]  /*edc0*/  SHFL.IDX PT, R0, R16, RZ, 0x1f ;  /* 0x00001fff10007589 */ /* 0x000fe200000e0000 */
[C---:B------:R-:W-:Y:S02]  /*edd0*/  ISETP.GE.U32.AND P4, PT, R8.reuse, 0x8, PT ;  /* 0x000000080800780c */ /* 0x040fe40003f86070 */
[----:B------:R-:W-:Y:S01]  /*ede0*/  ISETP.GE.U32.AND P5, PT, R8, 0x10, PT ;  /* 0x000000100800780c */ /* 0x000fe20003fa6070 */
[----:B------:R-:W-:Y:S01]  /*edf0*/  SHFL.IDX PT, R4, R16, 0x1, 0x1f ;  /* 0x00201f0010047f89 */ /* 0x000fe200000e0000 */
[----:B--2---:R-:W-:-:S02]  /*ee00*/  @!P1 MOV R5, R2 ;  /* 0x0000000200059202 */ /* 0x004fc40000000f00 */
[----:B------:R-:W-:-:S03]  /*ee10*/  ISETP.NE.AND P1, PT, R8, RZ, PT ;  /* 0x000000ff0800720c */ /* 0x000fc60003f25270 */
        /* <DEDUP_REMOVED lines=15> */
[----:B------:R0:W1:Y:S02]  /*ef10*/  SHFL.IDX PT, R14, R6, 0x1f, 0x1f ;  /* 0x03e01f00060e7f89 */ /* 0x00006400000e0000 */
.L_x_2651:
[----:B------:R-:W-:Y:S02]  /*ef20*/  ULDC UR4, c[0x0][0xc38] ;  /* 0x00030e0000047ab9 */ /* 0x000fe40000000800 */
[----:B------:R-:W-:-:S04]  /*ef30*/  IMAD.U32 R7, RZ, RZ, UR4 ;  /* 0x00000004ff077e24 */ /* 0x000fc8000f8e00ff */
[----:B-1----:R-:W-:-:S04]  /*ef40*/  IMAD R14, R14, R7, RZ ;  /* 0x000000070e0e7224 */ /* 0x002fc800078e02ff */
[----:B------:R-:W-:-:S05]  /*ef50*/  IMAD.IADD R9, R4, 0x1, R14 ;  /* 0x0000000104097824 */ /* 0x000fca00078e020e */
[----:B------:R-:W-:-:S13]  /*ef60*/  ISETP.GT.AND P6, PT, R9, R0, PT ;  /* 0x000000000900720c */ /* 0x000fda0003fc4270 */
[----:B------:R-:W-:Y:S05]  /*ef70*/  @P6 BRA `(.L_x_2536) ;  /* 0x00000000009c6947 */ /* 0x000fea0003800000 */
.L_x_2541:
[----:B------:R-:W1:Y:S01]  /*ef80*/  LDC R2, c[0x0][0xc3c] ;  /* 0x00030f00ff027b82 */ /* 0x000e620000000800 */
[----:B------:R-:W-:-:S04]  /*ef90*/  IADD3 R19, R19, 0x1f, RZ ;  /* 0x0000001f13137810 */ /* 0x000fc80007ffe0ff */
[----:B-1----:R-:W-:-:S13]  /*efa0*/  ISETP.GE.AND P6, PT, R19, R2, PT ;  /* 0x000000021300720c */ /* 0x002fda0003fc6270 */
[----:B------:R-:W-:Y:S05]  /*efb0*/  @P6 BRA `(.L_x_2537) ;  /* 0x0000000400d06947 */ /* 0x000fea0003800000 */
[----:B------:R-:W1:Y:S01]  /*efc0*/  S2R R3, SR_TID.X ;  /* 0x0000000000037919 */ /* 0x000e620000002100 */
[----:B------:R-:W-:Y:S01]  /*efd0*/  BSSY B0, `(.L_x_2538) ;  /* 0x0000009000007945 */ /* 0x000fe20003800000 */
[----:B------:R-:W-:Y:S01]  /*efe0*/  IMAD.MOV.U32 R5, RZ, RZ, RZ ;  /* 0x000000ffff057224 */ /* 0x000fe200078e00ff */
[----:B-1----:R-:W-:-:S05]  /*eff0*/  LOP3.LUT R3, R3, 0x1f, RZ, 0xc0, !PT ;  /* 0x0000001f03037812 */ /* 0x002fca00078ec0ff */
[----:B------:R-:W-:-:S05]  /*f000*/  IMAD.IADD R7, R19, 0x1, R3 ;  /* 0x0000000113077824 */ /* 0x000fca00078e0203 */
[----:B------:R-:W-:-:S13]  /*f010*/  ISETP.GE.OR P6, PT, R7, R2, !P0 ;  /* 0x000000020700720c */ /* 0x000fda00047c6670 */
[----:B------:R-:W-:Y:S05]  /*f020*/  @P6 BRA `(.L_x_2539) ;  /* 0x00000000000c6947 */ /* 0x000fea0003800000 */
[----:B------:R-:W1:Y:S02]  /*f030*/  LDC.64 R2, c[0x0][0xc80] ;  /* 0x00032000ff027b82 */ /* 0x000e640000000a00 */
[----:B-1----:R-:W-:-:S05]  /*f040*/  IMAD.WIDE R2, R7, 0x4, R2 ;  /* 0x0000000407027825 */ /* 0x002fca00078e0202 */
[----:B------:R1:W5:Y:S02]  /*f050*/  LDG.E R5, desc[UR36][R2.64] ;  /* 0x0000002402057981 */ /* 0x000364000c1e1900 */
.L_x_2539:
[----:B------:R-:W-:Y:S05]  /*f060*/  BSYNC B0 ;  /* 0x0000000000007941 */ /* 0x000fea0003800000 */
.L_x_2538:
[----:B------:R-:W-:-:S03]  /*f070*/  UMOV UR4, 0xffffffff ;  /* 0xffffffff00047882 */ /* 0x000fc60000000000 */
[----:B------:R-:W-:Y:S05]  /*f080*/  BRA.DIV UR4, `(.L_x_2540) ;  /* 0x0000003e04b47947 */ /* 0x000fea000b800000 */
[----:B-----5:R-:W2:Y:S02]  /*f090*/  SHFL.UP PT, R14, R5, 0x1, RZ ;  /* 0x04200000050e7989 */ /* 0x020ea400000e00ff */
[----:B--2---:R-:W-:-:S05]  /*f0a0*/  SEL R14, R14, RZ, P1 ;  /* 0x000000ff0e0e7207 */ /* 0x004fca0000800000 */
        /* <DEDUP_REMOVED lines=12> */
[----:B0-----:R-:W-:-:S05]  /*f170*/  IMAD.IADD R6, R4, 0x1, R7 ;  /* 0x0000000104067824 */ /* 0x001fca00078e0207 */
[----:B------:R0:W1:Y:S02]  /*f180*/  SHFL.IDX PT, R14, R6, 0x1f, 0x1f ;  /* 0x03e01f00060e7f89 */ /* 0x00006400000e0000 */
.L_x_2659:
[----:B------:R-:W-:Y:S02]  /*f190*/  ULDC UR4, c[0x0][0xc38] ;  /* 0x00030e0000047ab9 */ /* 0x000fe40000000800 */
[----:B------:R-:W-:-:S05]  /*f1a0*/  MOV R7, UR4 ;  /* 0x0000000400077c02 */ /* 0x000fca0008000f00 */
[----:B-1----:R-:W-:-:S04]  /*f1b0*/  IMAD R14, R14, R7, RZ ;  /* 0x000000070e0e7224 */ /* 0x002fc800078e02ff */
[----:B------:R-:W-:-:S05]  /*f1c0*/  IMAD.IADD R9, R14, 0x1, R9 ;  /* 0x000000010e097824 */ /* 0x000fca00078e0209 */
[----:B------:R-:W-:-:S13]  /*f1d0*/  ISETP.GT.AND P6, PT, R9, R0, PT ;  /* 0x000000000900720c */ /* 0x000fda0003fc4270 */
[----:B------:R-:W-:Y:S05]  /*f1e0*/  @!P6 BRA `(.L_x_2541) ;  /* 0xfffffffc0064e947 */ /* 0x000fea000383ffff */
.L_x_2536:
        /* <DEDUP_REMOVED lines=8> */
.L_x_2663:
[----:B------:R-:W-:Y:S01]  /*f270*/  ISETP.NE.AND P0, PT, R2, RZ, PT ;  /* 0x000000ff0200720c */ /* 0x000fe20003f05270 */
[----:B------:R-:W-:-:S12]  /*f280*/  IMAD.MOV.U32 R14, RZ, RZ, RZ ;  /* 0x000000ffff0e7224 */ /* 0x000fd800078e00ff */
[----:B------:R-:W-:Y:S05]  /*f290*/  @!P0 BRA `(.L_x_2543) ;  /* 0x0000000000108947 */ /* 0x000fea0003800000 */
[----:B------:R-:W-:Y:S01]  /*f2a0*/  UMOV UR4, 0xffffffff ;  /* 0xffffffff00047882 */ /* 0x000fe20000000000 */
[----:B------:R-:W-:Y:S02]  /*f2b0*/  VIADD R12, R4, 0xffffffff ;  /* 0xffffffff040c7836 */ /* 0x000fe40000000000 */
[----:B------:R-:W-:Y:S05]  /*f2c0*/  BRA.DIV UR4, `(.L_x_2544) ;  /* 0x0000004204287947 */ /* 0x000fea000b800000 */
[----:B------:R3:W4:Y:S02]  /*f2d0*/  SHFL.IDX PT, R14, R6, R12, 0x1f ;  /* 0x00001f0c060e7589 */ /* 0x00072400000e0000 */
.L_x_2543:
[----:B------:R-:W5:Y:S01]  /*f2e0*/  LDC.64 R2, c[0x0][0xc90] ;  /* 0x00032400ff027b82 */ /* 0x000f620000000a00 */
[----:B------:R-:W-:-:S04]  /*f2f0*/  IMAD.IADD R19, R4, 0x1, R19 ;  /* 0x0000000104137824 */ /* 0x000fc800078e0213 */
[----:B-----5:R-:W-:-:S05]  /*f300*/  IMAD.WIDE R2, R19, 0x4, R2 ;  /* 0x0000000413027825 */ /* 0x020fca00078e0202 */
[----:B0--3--:R0:W1:Y:S01]  /*f310*/  LDG.E R6, desc[UR36][R2.64] ;  /* 0x0000002402067981 */ /* 0x009062000c1e1900 */
[----:B----4-:R-:W-:Y:S01]  /*f320*/  IMAD R16, R14, R7, R16 ;  /* 0x000000070e107224 */ /* 0x010fe200078e0210 */
[----:B0-----:R-:W-:Y:S01]  /*f330*/  MOV R2, RZ ;  /* 0x000000ff00027202 */ /* 0x001fe20000000f00 */
[----:B-12---:R-:W-:-:S05]  /*f340*/  IMAD R4, R5, R6, RZ ;  /* 0x0000000605047224 */ /* 0x006fca00078e02ff */
        /* <DEDUP_REMOVED lines=34> */
[----:B0-----:R-:W-:-:S06]  /*f570*/  IADD3 R3, R8, 0xffffffe, RZ ;  /* 0x0ffffffe08037810 */ /* 0x001fcc0007ffe0ff */
        /* <DEDUP_REMOVED lines=16> */
[----:B------:R-:W-:-:S05]  /*f680*/  @P0 VIADD R2, R2, 0x1 ;  /* 0x0000000102020836 */ /* 0x000fca0000000000 */
[----:B------:R-:W-:Y:S02]  /*f690*/  @!P2 IADD3 R2, -R2, RZ, RZ ;  /* 0x000000ff0202a210 */ /* 0x000fe40007ffe1ff */
[----:B------:R-:W-:Y:S01]  /*f6a0*/  @!P1 LOP3.LUT R2, RZ, R6, RZ, 0x33, !PT ;  /* 0x00000006ff029212 */ /* 0x000fe200078e33ff */
[----:B------:R-:W-:-:S04]  /*f6b0*/  IMAD.MOV R6, RZ, RZ, -R6 ;  /* 0x000000ffff067224 */ /* 0x000fc800078e0a06 */
[----:B------:R-:W-:Y:S01]  /*f6c0*/  IMAD R18, R2, R6, R9 ;  /* 0x0000000602127224 */ /* 0x000fe200078e0209 */
[----:B------:R-:W-:-:S05]  /*f6d0*/  LOP3.LUT R2, RZ, R2, RZ, 0x33, !PT ;  /* 0x00000002ff027212 */ /* 0x000fca00078e33ff */
[----:B------:R-:W-:Y:S01]  /*f6e0*/  IMAD.IADD R17, R5, 0x1, R2 ;  /* 0x0000000105117824 */ /* 0x000fe200078e0202 */
[----:B------:R-:W-:Y:S06]  /*f6f0*/  BRA `(.L_x_2545) ;  /* 0x00000000001c7947 */ /* 0x000fec0003800000 */
.L_x_2537:
[----:B------:R-:W-:Y:S01]  /*f700*/  UMOV UR4, URZ ;  /* 0x0000003f00047c82 */ /* 0x000fe20008000000 */
[----:B------:R-:W-:Y:S01]  /*f710*/  UMOV UR5, URZ ;  /* 0x0000003f00057c82 */ /* 0x000fe20008000000 */
[----:B------:R-:W-:Y:S01]  /*f720*/  ULDC UR6, c[0x0][0xc3c] ;  /* 0x00030f0000067ab9 */ /* 0x000fe20000000800 */
[----:B------:R-:W-:Y:S02]  /*f730*/  IMAD.MOV.U32 R16, RZ, RZ, R0 ;  /* 0x000000ffff107224 */ /* 0x000fe400078e0000 */
[----:B------:R-:W-:Y:S02]  /*f740*/  IMAD.U32 R17, RZ, RZ, UR4 ;  /* 0x00000004ff117e24 */ /* 0x000fe4000f8e00ff */
[----:B------:R-:W-:Y:S02]  /*f750*/  IMAD.U32 R18, RZ, RZ, UR5 ;  /* 0x00000005ff127e24 */ /* 0x000fe4000f8e00ff */
[----:B------:R-:W-:-:S07]  /*f760*/  IMAD.U32 R19, RZ, RZ, UR6 ;  /* 0x00000006ff137e24 */ /* 0x000fce000f8e00ff */
.L_x_2545:
[----:B------:R-:W1:Y:S01]  /*f770*/  S2R R0, SR_TID.X ;  /* 0x0000000000007919 */ /* 0x000e620000002100 */
        /* <DEDUP_REMOVED lines=9> */
.L_x_2534:
[----:B------:R-:W-:Y:S02]  /*f810*/  ULDC UR4, c[0x0][0xc3c] ;  /* 0x00030f0000047ab9 */ /* 0x000fe40000000800 */
[----:B-1----:R-:W-:-:S13]  /*f820*/  ISETP.GE.AND P0, PT, R19, UR4, PT ;  /* 0x0000000413007c0c */ /* 0x002fda000bf06270 */
[----:B------:R-:W-:Y:S05]  /*f830*/  @!P0 BRA `(.L_x_2546) ;  /* 0xffffffb400f08947 */ /* 0x000fea000383ffff */
[----:B------:R-:W-:Y:S05]  /*f840*/  BSYNC B8 ;  /* 0x0000000000087941 */ /* 0x000fea0003800000 */
.L_x_2483:
[----:B-1----:R-:W3:Y:S01]  /*f850*/  LDL.LU R0, [R1+0x18] ;  /* 0x0000180001007983 */ /* 0x002ee20000300800 */
[----:B------:R-:W-:Y:S01]  /*f860*/  BSSY B0, `(.L_x_2547) ;  /* 0x000000b000007945 */ /* 0x000fe20003800000 */
[----:B------:R-:W1:Y:S01]  /*f870*/  S2R R5, SR_CgaCtaId ;  /* 0x0000000000057919 */ /* 0x000e620000008800 */
[----:B---3--:R-:W-:-:S04]  /*f880*/  IADD3 R0, R0, 0x1, RZ ;  /* 0x0000000100007810 */ /* 0x008fc80007ffe0ff */
        /* <DEDUP_REMOVED lines=8> */
.L_x_2666:
[----:B------:R-:W-:Y:S05]  /*f910*/  BSYNC B0 ;  /* 0x0000000000007941 */ /* 0x000fea0003800000 */
.L_x_2547:
[----:B------:R-:W-:-:S03]  /*f920*/  UMOV UR4, 0xffffffff ;  /* 0xffffffff00047882 */ /* 0x000fc60000000000 */
[----:B------:R-:W-:Y:S05]  /*f930*/  BRA.DIV UR4, `(.L_x_2549) ;  /* 0x0000003a04c47947 */ /* 0x000fea000b800000 */
[----:B-1----:R-:W1:Y:S02]  /*f940*/  S2R R0, SR_TID.X ;  /* 0x0000000000007919 */ /* 0x002e640000002100 */
[----:B-1----:R-:W-:-:S04]  /*f950*/  SHF.R.U32.HI R0, RZ, 0x5, R0 ;  /* 0x00000005ff007819 */ /* 0x002fc80000011600 */
[----:B------:R-:W-:-:S05]  /*f960*/  LOP3.LUT R0, R0, 0x3, RZ, 0xc0, !PT ;  /* 0x0000000300007812 */ /* 0x000fca00078ec0ff */
[----:B------:R1:W3:Y:S02]  /*f970*/  SHFL.IDX PT, R14, R0, RZ, 0x1f ;  /* 0x00001fff000e7589 */ /* 0x0002e400000e0000 */
.L_x_2669:
[----:B---3--:R-:W-:Y:S01]  /*f980*/  ISETP.NE.AND P0, PT, R14, RZ, PT ;  /* 0x000000ff0e00720c */ /* 0x008fe20003f05270 */
[----:B------:R-:W-:-:S12]  /*f990*/  BSSY B0, `(.L_x_2550) ;  /* 0x0000026000007945 */ /* 0x000fd80003800000 */
[----:B------:R-:W-:Y:S05]  /*f9a0*/  @P0 BRA `(.L_x_2551) ;  /* 0x0000000000900947 */ /* 0x000fea0003800000 */
[----:B------:R-:W-:-:S03]  /*f9b0*/  UMOV UR4, 0xffffffff ;  /* 0xffffffff00047882 */ /* 0x000fc60000000000 */
[----:B------:R-:W-:Y:S05]  /*f9c0*/  BRA.DIV UR4, `(.L_x_2552) ;  /* 0x0000003a04d47947 */ /* 0x000fea000b800000 */
[----:B------:R-:W-:-:S13]  /*f9d0*/  ELECT P6, URZ, PT ;  /* 0x00000000003f782f */ /* 0x000fda00038c0000 */
.L_x_2672:
[----:B------:R-:W-:Y:S05]  /*f9e0*/  @!P6 BRA `(.L_x_2551) ;  /* 0x000000000080e947 */ /* 0x000fea0003800000 */
[----:B-1----:R-:W3:Y:S02]  /*f9f0*/  LDL R0, [R1+0x1c] ;  /* 0x00001c0001007983 */ /* 0x002ee40000100800 */
[----:B---3--:R-:W-:-:S13]  /*fa00*/  R2UR UR4, R0 ;  /* 0x00000000000472ca */ /* 0x008fda00000e0000 */
[----:B------:R-:W-:-:S06]  /*fa10*/  ULOP3.LUT UR4, UR4, 0x2, URZ, 0xfc, !UPT ;  /* 0x0000000204047892 */ /* 0x000fcc000f8efc3f */
[----:B------:R-:W-:-:S05]  /*fa20*/  IMAD.U32 R0, RZ, RZ, UR4 ;  /* 0x00000004ff007e24 */ /* 0x000fca000f8e00ff */
[----:B------:R-:W-:-:S13]  /*fa30*/  ISETP.NE.AND P0, PT, R0, 0x3, PT ;  /* 0x000000030000780c */ /* 0x000fda0003f05270 */
[----:B------:R-:W-:Y:S05]  /*fa40*/  @!P0 BRA `(.L_x_2553) ;  /* 0x0000000000048947 */ /* 0x000fea0003800000 */
[----:B------:R-:W-:Y:S01]  /*fa50*/  BPT.TRAP 0x1 ;  /* 0x000000040000795c */ /* 0x000fe20000300000 */
.L_x_2553:
[C---:B------:R-:W-:Y:S01]  /*fa60*/  IMAD R5, R27.reuse, 0x8, R4 ;  /* 0x000000081b057824 */ /* 0x040fe200078e0204 */
[----:B------:R-:W-:Y:S01]  /*fa70*/  SHF.L.U32 R0, R28, 0x1f, RZ ;  /* 0x0000001f1c007819 */ /* 0x000fe200000006ff */
[----:B------:R-:W-:-:S03]  /*fa80*/  VIADD R27, R27, 0x1 ;  /* 0x000000011b1b7836 */ /* 0x000fc60000000000 */
[----:B------:R-:W1:Y:S02]  /*fa90*/  SYNCS.PHASECHK.TRANS64.TRYWAIT P1, [R5+URZ+0x2a840], R0 ;  /* 0x02a84000050075a7 */ /* 0x000e64000802017f */
[----:B------:R-:W-:-:S04]  /*faa0*/  ISETP.NE.AND P2, PT, R27, 0x2, PT ;  /* 0x000000021b00780c */ /* 0x000fc80003f45270 */
[----:B------:R-:W-:Y:S01]  /*fab0*/  SEL R3, RZ, 0x1, P2 ;  /* 0x00000001ff037807 */ /* 0x000fe20001000000 */
[----:B-1----:R-:W-:Y:S08]  /*fac0*/  @!P1 BRA `(.L_x_2554) ;  /* 0x0000003800b49947 */ /* 0x002ff00003800000 */
.L_x_2673:
[----:B------:R-:W-:Y:S02]  /*fad0*/  SEL R27, R27, RZ, P2 ;  /* 0x000000ff1b1b7207 */ /* 0x000fe40001000000 */
[----:B------:R-:W-:Y:S01]  /*fae0*/  LOP3.LUT R2, R28, R3, RZ, 0x3c, !PT ;  /* 0x000000031c027212 */ /* 0x000fe200078e3cff */
[----:B------:R-:W-:Y:S06]  /*faf0*/  @!P0 BRA `(.L_x_2555) ;  /* 0x0000000000048947 */ /* 0x000fec0003800000 */
[----:B------:R-:W-:Y:S01]  /*fb00*/  BPT.TRAP 0x1 ;  /* 0x000000040000795c */ /* 0x000fe20000300000 */
.L_x_2555:
[----:B------:R-:W-:Y:S01]  /*fb10*/  IMAD R27, R27, 0x8, R4 ;  /* 0x000000081b1b7824 */ /* 0x000fe200078e0204 */
[----:B------:R-:W-:-:S04]  /*fb20*/  SHF.L.U32 R2, R2, 0x1f, RZ ;  /* 0x0000001f02027819 */ /* 0x000fc800000006ff */
[----:B------:R-:W3:Y:S02]  /*fb30*/  SYNCS.PHASECHK.TRANS64.TRYWAIT P1, [R27+URZ+0x2a840], R2 ;  /* 0x02a840021b0075a7 */ /* 0x000ee4000802017f */
[----:B---3--:R-:W-:Y:S05]  /*fb40*/  @!P1 BRA `(.L_x_2556) ;  /* 0x0000003800a89947 */ /* 0x008fea0003800000 */
.L_x_2674:
[----:B------:R-:W-:Y:S05]  /*fb50*/  @!P0 BRA `(.L_x_2557) ;  /* 0x0000000000048947 */ /* 0x000fea0003800000 */
[----:B------:R-:W-:Y:S01]  /*fb60*/  BPT.TRAP 0x1 ;  /* 0x000000040000795c */ /* 0x000fe20000300000 */
.L_x_2557:
[----:B------:R-:W4:Y:S02]  /*fb70*/  SYNCS.PHASECHK.TRANS64.TRYWAIT P1, [R5+URZ+0x2a860], R0 ;  /* 0x02a86000050075a7 */ /* 0x000f24000802017f */
[----:B----4-:R-:W-:Y:S05]  /*fb80*/  @!P1 BRA `(.L_x_2558) ;  /* 0x0000003800ac9947 */ /* 0x010fea0003800000 */
.L_x_2675:
[----:B------:R-:W-:Y:S05]  /*fb90*/  @!P0 BRA `(.L_x_2559) ;  /* 0x0000000000048947 */ /* 0x000fea0003800000 */
[----:B------:R-:W-:Y:S01]  /*fba0*/  BPT.TRAP 0x1 ;  /* 0x000000040000795c */ /* 0x000fe20000300000 */
.L_x_2559:
[----:B------:R0:W0:Y:S02]  /*fbb0*/  SYNCS.PHASECHK.TRANS64.TRYWAIT P0, [R27+URZ+0x2a860], R2 ;  /* 0x02a860021b0075a7 */ /* 0x000024000800017f */
[----:B0-----:R-:W-:Y:S05]  /*fbc0*/  @!P0 NANOSLEEP.SYNCS 0x989680 ;  /* 0x009896800000895d */ /* 0x001fea0003900000 */
[----:B------:R-:W0:Y:S02]  /*fbd0*/  @!P0 SYNCS.PHASECHK.TRANS64 P0, [R27+URZ+0x2a860], R2 ;  /* 0x02a860021b0085a7 */ /* 0x000e24000800007f */
[----:B0-----:R-:W-:Y:S05]  /*fbe0*/  @!P0 BRA `(.L_x_2559) ;  /* 0xfffffffc00f08947 */ /* 0x001fea000383ffff */
.L_x_2551:
[----:B------:R-:W-:Y:S05]  /*fbf0*/  BSYNC B0 ;  /* 0x0000000000007941 */ /* 0x000fea0003800000 */
.L_x_2550:
[----:B------:R-:W-:Y:S05]  /*fc00*/  EXIT ;  /* 0x000000000000794d */ /* 0x000fea0003800000 */
.L_x_2419:
[----:B0-----:R-:W-:-:S04]  /*fc10*/  IMAD.U32 R3, RZ, RZ, UR39 ;  /* 0x00000027ff037e24 */ /* 0x001fc8000f8e00ff */
[----:B------:R0:W1:Y:S03]  /*fc20*/  SYNCS.PHASECHK.TRANS64.TRYWAIT P1, [R3+URZ+0x2a800], R0 ;  /* 0x02a80000030075a7 */ /* 0x000066000802017f */
[----:B-1----:R-:W-:Y:S05]  /*fc30*/  @!P1 NANOSLEEP.SYNCS 0x989680 ;  /* 0x009896800000995d */ /* 0x002fea0003900000 */
[----:B------:R-:W1:Y:S02]  /*fc40*/  @!P1 SYNCS.PHASECHK.TRANS64 P1, [R3+URZ+0x2a800], R0 ;  /* 0x02a80000030095a7 */ /* 0x000e64000802007f */
[----:B-1----:R-:W-:Y:S05]  /*fc50*/  @!P1 BRA `(.L_x_2419) ;  /* 0xfffffffc00ec9947 */ /* 0x002fea000383ffff */
[----:B------:R-:W-:Y:S05]  /*fc60*/  BRA `(.L_x_2560) ;  /* 0xffffff1800987947 */ /* 0x000fea000383ffff */
.L_x_2423:
[----:B-1----:R1:W2:Y:S02]  /*fc70*/  SYNCS.PHASECHK.TRANS64.TRYWAIT P1, [R0+URZ+0x2a830], R3 ;  /* 0x02a83003000075a7 */ /* 0x0022a4000802017f */
[----:B--2---:R-:W-:Y:S05]  /*fc80*/  @!P1 NANOSLEEP.SYNCS 0x989680 ;  /* 0x009896800000995d */ /* 0x004fea0003900000 */
[----:B------:R-:W2:Y:S02]  /*fc90*/  @!P1 SYNCS.PHASECHK.TRANS64 P1, [R0+URZ+0x2a830], R3 ;  /* 0x02a83003000095a7 */ /* 0x000ea4000802007f */
[----:B--2---:R-:W-:Y:S05]  /*fca0*/  @!P1 BRA `(.L_x_2423) ;  /* 0xfffffffc00f09947 */ /* 0x004fea000383ffff */
[----:B------:R-:W-:Y:S05]  /*fcb0*/  BRA `(.L_x_2422) ;  /* 0xffffff1800b47947 */ /* 0x000fea000383ffff */
.L_x_2429:
[----:B-1----:R-:W-:-:S04]  /*fcc0*/  IMAD.U32 R3, RZ, RZ, UR6 ;  /* 0x00000006ff037e24 */ /* 0x002fc8000f8e00ff */
[----:B------:R1:W2:Y:S03]  /*fcd0*/  SYNCS.PHASECHK.TRANS64.TRYWAIT P1, [R3+URZ+0x2a830], R2 ;  /* 0x02a83002030075a7 */ /* 0x0002a6000802017f */
[----:B--2---:R-:W-:Y:S05]  /*fce0*/  @!P1 NANOSLEEP.SYNCS 0x989680 ;  /* 0x009896800000995d */ /* 0x004fea0003900000 */
[----:B------:R-:W2:Y:S02]  /*fcf0*/  @!P1 SYNCS.PHASECHK.TRANS64 P1, [R3+URZ+0x2a830], R2 ;  /* 0x02a83002030095a7 */ /* 0x000ea4000802007f */
[----:B--2---:R-:W-:Y:S05]  /*fd00*/  @!P1 BRA `(.L_x_2429) ;  /* 0xfffffffc00ec9947 */ /* 0x004fea000383ffff */
[----:B------:R-:W-:Y:S05]  /*fd10*/  BRA `(.L_x_2428) ;  /* 0xffffff3800987947 */ /* 0x000fea000383ffff */
.L_x_2433:
[----:B-1----:R-:W-:-:S04]  /*fd20*/  MOV R3, UR5 ;  /* 0x0000000500037c02 */ /* 0x002fc80008000f00 */
[----:B------:R1:W3:Y:S03]  /*fd30*/  SYNCS.PHASECHK.TRANS64.TRYWAIT P1, [R3+URZ+0x2a850], R0 ;  /* 0x02a85000030075a7 */ /* 0x0002e6000802017f */
[----:B---3--:R-:W-:Y:S05]  /*fd40*/  @!P1 NANOSLEEP.SYNCS 0x989680 ;  /* 0x009896800000995d */ /* 0x008fea0003900000 */
[----:B------:R-:W3:Y:S02]  /*fd50*/  @!P1 SYNCS.PHASECHK.TRANS64 P1, [R3+URZ+0x2a850], R0 ;  /* 0x02a85000030095a7 */ /* 0x000ee4000802007f */
[----:B---3--:R-:W-:Y:S05]  /*fd60*/  @!P1 BRA `(.L_x_2433) ;  /* 0xfffffffc00ec9947 */ /* 0x008fea000383ffff */
[----:B------:R-:W-:Y:S05]  /*fd70*/  BRA `(.L_x_2432) ;  /* 0xffffff4000b07947 */ /* 0x000fea000383ffff */
.L_x_2441:
[----:B-1----:R-:W-:-:S04]  /*fd80*/  IMAD.U32 R3, RZ, RZ, UR5 ;  /* 0x00000005ff037e24 */ /* 0x002fc8000f8e00ff */
[----:B------:R1:W2:Y:S03]  /*fd90*/  SYNCS.PHASECHK.TRANS64.TRYWAIT P1, [R3+URZ+0x2a830], R2 ;  /* 0x02a83002030075a7 */ /* 0x0002a6000802017f */
[----:B--2---:R-:W-:Y:S05]  /*fda0*/  @!P1 NANOSLEEP.SYNCS 0x989680 ;  /* 0x009896800000995d */ /* 0x004fea0003900000 */
[----:B------:R-:W2:Y:S02]  /*fdb0*/  @!P1 SYNCS.PHASECHK.TRANS64 P1, [R3+URZ+0x2a830], R2 ;  /* 0x02a83002030095a7 */ /* 0x000ea4000802007f */
[----:B--2---:R-:W-:Y:S05]  /*fdc0*/  @!P1 BRA `(.L_x_2441) ;  /* 0xfffffffc00ec9947 */ /* 0x004fea000383ffff */
[----:B------:R-:W-:Y:S05]  /*fdd0*/  BRA `(.L_x_2440) ;  /* 0xffffff5c00447947 */ /* 0x000fea000383ffff */
.L_x_2445:
[----:B-1----:R-:W-:-:S04]  /*fde0*/  IMAD.U32 R3, RZ, RZ, UR5 ;  /* 0x00000005ff037e24 */ /* 0x002fc8000f8e00ff */
[----:B------:R1:W3:Y:S03]  /*fdf0*/  SYNCS.PHASECHK.TRANS64.TRYWAIT P1, [R3+URZ+0x2a850], R0 ;  /* 0x02a85000030075a7 */ /* 0x0002e6000802017f */
[----:B---3--:R-:W-:Y:S05]  /*fe00*/  @!P1 NANOSLEEP.SYNCS 0x989680 ;  /* 0x009896800000995d */ /* 0x008fea0003900000 */
[----:B------:R-:W3:Y:S02]  /*fe10*/  @!P1 SYNCS.PHASECHK.TRANS64 P1, [R3+URZ+0x2a850], R0 ;  /* 0x02a85000030095a7 */ /* 0x000ee4000802007f */
[----:B---3--:R-:W-:Y:S05]  /*fe20*/  @!P1 BRA `(.L_x_2445) ;  /* 0xfffffffc00ec9947 */ /* 0x008fea000383ffff */
[----:B------:R-:W-:Y:S05]  /*fe30*/  BRA `(.L_x_2444) ;  /* 0xffffff64005c7947 */ /* 0x000fea000383ffff */
.L_x_2452:
[----:B-1----:R-:W-:-:S04]  /*fe40*/  IMAD.U32 R7, RZ, RZ, UR5 ;  /* 0x00000005ff077e24 */ /* 0x002fc8000f8e00ff */
[----:B------:R1:W2:Y:S03]  /*fe50*/  SYNCS.PHASECHK.TRANS64.TRYWAIT P1, [R7+URZ+0x2a850], R0 ;  /* 0x02a85000070075a7 */ /* 0x0002a6000802017f */
[----:B--2---:R-:W-:Y:S05]  /*fe60*/  @!P1 NANOSLEEP.SYNCS 0x989680 ;  /* 0x009896800000995d */ /* 0x004fea0003900000 */
[----:B------:R-:W2:Y:S02]  /*fe70*/  @!P1 SYNCS.PHASECHK.TRANS64 P1, [R7+URZ+0x2a850], R0 ;  /* 0x02a85000070095a7 */ /* 0x000ea4000802007f */
[----:B--2---:R-:W-:Y:S05]  /*fe80*/  @!P1 BRA `(.L_x_2452) ;  /* 0xfffffffc00ec9947 */ /* 0x004fea000383ffff */
[----:B------:R-:W-:Y:S05]  /*fe90*/  BRA `(.L_x_2451) ;  /* 0xffffff7c00087947 */ /* 0x000fea000383ffff */
.L_x_2495:
[----:B------:R-:W-:Y:S01]  /*fea0*/  SHF.R.U32.HI R9, RZ, 0x5, R21 ;  /* 0x00000005ff097819 */ /* 0x000fe20000011615 */
[----:B------:R-:W-:Y:S01]  /*feb0*/  BSSY B0, `(.L_x_2561) ;  /* 0x0000009000007945 */ /* 0x000fe20003800000 */
[----:B------:R-:W-:Y:S02]  /*fec0*/  IMAD.MOV.U32 R12, RZ, RZ, RZ ;  /* 0x000000ffff0c7224 */ /* 0x000fe400078e00ff */
[----:B------:R-:W-:Y:S01]  /*fed0*/  LOP3.LUT R9, R9, 0x3, RZ, 0xc0, !PT ;  /* 0x0000000309097812 */ /* 0x000fe200078ec0ff */
[----:B------:R-:W-:Y:S02]  /*fee0*/  IMAD.MOV.U32 R11, RZ, RZ, 0x1f ;  /* 0x0000001fff0b7424 */ /* 0x000fe400078e00ff */
[----:B------:R-:W-:Y:S02]  /*fef0*/  IMAD.MOV.U32 R15, RZ, RZ, -0x1 ;  /* 0xffffffffff0f7424 */ /* 0x000fe400078e00ff */
[----:B------:R-:W-:-:S07]  /*ff00*/  IMAD.MOV.U32 R13, RZ, RZ, R9 ;  /* 0x000000ffff0d7224 */ /* 0x000fce00078e0009 */
[----:B-----5:R-:W-:Y:S05]  /*ff10*/  WARPSYNC.COLLECTIVE R15, `(.L_x_2562) ;  /* 0x000000000f087348 */ /* 0x020fea0003c00000 */
[----:B------:R0:W1:Y:S02]  /*ff20*/  SHFL.IDX P6, R14, R13, R12, R11 ;  /* 0x0000000c0d0e7389 */ /* 0x00006400000c000b */
[----:B01---5:R-:W-:Y:S01]  /*ff30*/  ENDCOLLECTIVE ;  /* 0x000000000000791b */ /* 0x023fe20003800000 */
.L_x_2562:
[----:B------:R-:W-:Y:S05]  /*ff40*/  BSYNC B0 ;  /* 0x0000000000007941 */ /* 0x000fea0003800000 */
.L_x_2561:
[----:B------:R-:W-:Y:S05]  /*ff50*/  BRA `(.L_x_2563) ;  /* 0xffffffbc00c87947 */ /* 0x000fea000383ffff */
.L_x_2498:
[----:B0-----:R0:W1:Y:S02]  /*ff60*/  SYNCS.PHASECHK.TRANS64.TRYWAIT P0, [R7+URZ+0x2a840], R2 ;  /* 0x02a84002070075a7 */ /* 0x001064000800017f */
[----:B-1----:R-:W-:Y:S05]  /*ff70*/  @!P0 NANOSLEEP.SYNCS 0x989680 ;  /* 0x009896800000895d */ /* 0x002fea0003900000 */
[----:B------:R-:W1:Y:S02]  /*ff80*/  @!P0 SYNCS.PHASECHK.TRANS64 P0, [R7+URZ+0x2a840], R2 ;  /* 0x02a84002070085a7 */ /* 0x000e64000800007f */
[----:B-1----:R-:W-:Y:S05]  /*ff90*/  @!P0 BRA `(.L_x_2498) ;  /* 0xfffffffc00f08947 */ /* 0x002fea000383ffff */
[----:B------:R-:W-:Y:S05]  /*ffa0*/  BRA `(.L_x_2564) ;  /* 0xffffffc0003c7947 */ /* 0x000fea000383ffff */
.L_x_2499:
        /* <DEDUP_REMOVED lines=8> */
.L_x_2566:
[----:B------:R-:W-:Y:S05]  /*10030*/  BSYNC B0 ;  /* 0x0000000000007941 */ /* 0x000fea0003800000 */
.L_x_2565:
[----:B------:R-:W-:Y:S01]  /*10040*/  IMAD.MOV.U32 R13, RZ, RZ, R4 ;  /* 0x000000ffff0d7224 */ /* 0x000fe200078e0004 */
[----:B------:R-:W-:Y:S01]  /*10050*/  MOV R15, 0xffffffff ;  /* 0xffffffff000f7802 */ /* 0x000fe20000000f00 */
[----:B------:R-:W-:Y:S02]  /*10060*/  IMAD.MOV.U32 R12, RZ, RZ, RZ ;  /* 0x000000ffff0c7224 */ /* 0x000fe400078e00ff */
[----:B------:R-:W-:Y:S02]  /*10070*/  IMAD.MOV.U32 R11, RZ, RZ, 0x181f ;  /* 0x0000181fff0b7424 */ /* 0x000fe400078e00ff */
[----:B------:R-:W-:Y:S02]  /*10080*/  IMAD.MOV.U32 R2, RZ, RZ, R14 ;  /* 0x000000ffff027224 */ /* 0x000fe400078e000e */
[----:B------:R-:W-:-:S07]  /*10090*/  @P0 IMAD R8, R5, 0x2, R22 ;  /* 0x0000000205080824 */ /* 0x000fce00078e0216 */
[----:B------:R-:W-:Y:S05]  /*100a0*/  WARPSYNC.COLLECTIVE R15, `(.L_x_2567) ;  /* 0x000000000f087348 */ /* 0x000fea0003c00000 */
[----:B------:R0:W1:Y:S02]  /*100b0*/  SHFL.IDX P6, R14, R13, R12, R11 ;  /* 0x0000000c0d0e7389 */ /* 0x00006400000c000b */
[----:B01----:R-:W-:Y:S01]  /*100c0*/  ENDCOLLECTIVE ;  /* 0x000000000000791b */ /* 0x003fe20003800000 */
.L_x_2567:
[----:B------:R-:W-:Y:S02]  /*100d0*/  IMAD.MOV.U32 R13, RZ, RZ, R0 ;  /* 0x000000ffff0d7224 */ /* 0x000fe400078e0000 */
[----:B------:R-:W-:Y:S02]  /*100e0*/  IMAD.MOV.U32 R12, RZ, RZ, 0x1 ;  /* 0x00000001ff0c7424 */ /* 0x000fe400078e00ff */
[----:B------:R-:W-:-:S07]  /*100f0*/  IMAD.MOV.U32 R3, RZ, RZ, R14 ;  /* 0x000000ffff037224 */ /* 0x000fce00078e000e */
[----:B------:R-:W-:Y:S05]  /*10100*/  WARPSYNC.COLLECTIVE R15, `(.L_x_2568) ;  /* 0x000000000f087348 */ /* 0x000fea0003c00000 */
[----:B------:R0:W1:Y:S02]  /*10110*/  SHFL.IDX P6, R14, R13, R12, R11 ;  /* 0x0000000c0d0e7389 */ /* 0x00006400000c000b */
[----:B01----:R-:W-:Y:S01]  /*10120*/  ENDCOLLECTIVE ;  /* 0x000000000000791b */ /* 0x003fe20003800000 */
.L_x_2568:
        /* <DEDUP_REMOVED lines=17> */
.L_x_2569:
[----:B------:R-:W-:Y:S02]  /*10240*/  @P1 IMAD R8, R5, 0x2, R22 ;  /* 0x0000000205081824 */ /* 0x000fe400078e0216 */
[----:B------:R-:W-:Y:S02]  /*10250*/  IMAD.MOV.U32 R13, RZ, RZ, R0 ;  /* 0x000000ffff0d7224 */ /* 0x000fe400078e0000 */
[----:B------:R-:W-:Y:S01]  /*10260*/  IMAD.MOV.U32 R12, RZ, RZ, 0x2 ;  /* 0x00000002ff0c7424 */ /* 0x000fe200078e00ff */
[----:B------:R-:W-:-:S07]  /*10270*/  MOV R3, R14 ;  /* 0x0000000e00037202 */ /* 0x000fce0000000f00 */
[----:B------:R-:W-:Y:S05]  /*10280*/  WARPSYNC.COLLECTIVE R15, `(.L_x_2570) ;  /* 0x000000000f087348 */ /* 0x000fea0003c00000 */
[----:B------:R0:W1:Y:S02]  /*10290*/  SHFL.IDX P6, R14, R13, R12, R11 ;  /* 0x0000000c0d0e7389 */ /* 0x00006400000c000b */
[----:B01----:R-:W-:Y:S01]  /*102a0*/  ENDCOLLECTIVE ;  /* 0x000000000000791b */ /* 0x003fe20003800000 */
.L_x_2570:
        /* <DEDUP_REMOVED lines=17> */
.L_x_2571:
[----:B------:R-:W-:Y:S02]  /*103c0*/  @P1 IMAD R8, R5, 0x2, R22 ;  /* 0x0000000205081824 */ /* 0x000fe400078e0216 */
[----:B------:R-:W-:Y:S02]  /*103d0*/  IMAD.MOV.U32 R13, RZ, RZ, R0 ;  /* 0x000000ffff0d7224 */ /* 0x000fe400078e0000 */
[----:B------:R-:W-:Y:S02]  /*103e0*/  IMAD.MOV.U32 R12, RZ, RZ, 0x3 ;  /* 0x00000003ff0c7424 */ /* 0x000fe400078e00ff */
[----:B------:R-:W-:-:S07]  /*103f0*/  IMAD.MOV.U32 R3, RZ, RZ, R14 ;  /* 0x000000ffff037224 */ /* 0x000fce00078e000e */
[----:B------:R-:W-:Y:S05]  /*10400*/  WARPSYNC.COLLECTIVE R15, `(.L_x_2572) ;  /* 0x000000000f087348 */ /* 0x000fea0003c00000 */
[----:B------:R0:W1:Y:S02]  /*10410*/  SHFL.IDX P6, R14, R13, R12, R11 ;  /* 0x0000000c0d0e7389 */ /* 0x00006400000c000b */
[----:B01----:R-:W-:Y:S01]  /*10420*/  ENDCOLLECTIVE ;  /* 0x000000000000791b */ /* 0x003fe20003800000 */
.L_x_2572:
        /* <DEDUP_REMOVED lines=17> */
.L_x_2573:
[----:B------:R-:W-:Y:S01]  /*10540*/  @P1 LEA R8, R5, R22, 0x1 ;  /* 0x0000001605081211 */ /* 0x000fe200078e08ff */
[----:B------:R-:W-:Y:S02]  /*10550*/  IMAD.MOV.U32 R13, RZ, RZ, R0 ;  /* 0x000000ffff0d7224 */ /* 0x000fe400078e0000 */
[----:B------:R-:W-:Y:S02]  /*10560*/  IMAD.MOV.U32 R12, RZ, RZ, 0x4 ;  /* 0x00000004ff0c7424 */ /* 0x000fe400078e00ff */
[----:B------:R-:W-:-:S07]  /*10570*/  IMAD.MOV.U32 R3, RZ, RZ, R14 ;  /* 0x000000ffff037224 */ /* 0x000fce00078e000e */
[----:B------:R-:W-:Y:S05]  /*10580*/  WARPSYNC.COLLECTIVE R15, `(.L_x_2574) ;  /* 0x000000000f087348 */ /* 0x000fea0003c00000 */
[----:B------:R0:W1:Y:S02]  /*10590*/  SHFL.IDX P6, R14, R13, R12, R11 ;  /* 0x0000000c0d0e7389 */ /* 0x00006400000c000b */
[----:B01----:R-:W-:Y:S01]  /*105a0*/  ENDCOLLECTIVE ;  /* 0x000000000000791b */ /* 0x003fe20003800000 */
.L_x_2574:
        /* <DEDUP_REMOVED lines=17> */
.L_x_2575:
[----:B------:R-:W-:Y:S01]  /*106c0*/  @P1 IMAD R8, R5, 0x2, R22 ;  /* 0x0000000205081824 */ /* 0x000fe200078e0216 */
[----:B------:R-:W-:Y:S01]  /*106d0*/  MOV R13, R0 ;  /* 0x00000000000d7202 */ /* 0x000fe20000000f00 */
[----:B------:R-:W-:Y:S02]  /*106e0*/  IMAD.MOV.U32 R12, RZ, RZ, 0x5 ;  /* 0x00000005ff0c7424 */ /* 0x000fe400078e00ff */
[----:B------:R-:W-:-:S07]  /*106f0*/  IMAD.MOV.U32 R3, RZ, RZ, R14 ;  /* 0x000000ffff037224 */ /* 0x000fce00078e000e */
[----:B------:R-:W-:Y:S05]  /*10700*/  WARPSYNC.COLLECTIVE R15, `(.L_x_2576) ;  /* 0x000000000f087348 */ /* 0x000fea0003c00000 */
[----:B------:R0:W1:Y:S02]  /*10710*/  SHFL.IDX P6, R14, R13, R12, R11 ;  /* 0x0000000c0d0e7389 */ /* 0x00006400000c000b */
[----:B01----:R-:W-:Y:S01]  /*10720*/  ENDCOLLECTIVE ;  /* 0x000000000000791b */ /* 0x003fe20003800000 */
.L_x_2576:
        /* <DEDUP_REMOVED lines=10> */
.L_x_2577:
        /* <DEDUP_REMOVED lines=8> */
.L_x_2504:
[----:B------:R-:W-:Y:S01]  /*10850*/  IMAD.MOV.U32 R13, RZ, RZ, R4 ;  /* 0x000000ffff0d7224 */ /* 0x000fe200078e0004 */
[----:B------:R-:W-:Y:S01]  /*10860*/  MOV R15, 0xffffffff ;  /* 0xffffffff000f7802 */ /* 0x000fe20000000f00 */
[----:B------:R-:W-:Y:S02]  /*10870*/  IMAD.MOV.U32 R12, RZ, RZ, RZ ;  /* 0x000000ffff0c7224 */ /* 0x000fe400078e00ff */
[----:B------:R-:W-:Y:S02]  /*10880*/  IMAD.MOV.U32 R11, RZ, RZ, 0x181f ;  /* 0x0000181fff0b7424 */ /* 0x000fe400078e00ff */
[----:B-----5:R-:W-:Y:S02]  /*10890*/  IMAD R5, R10, R6, RZ ;  /* 0x000000060a057224 */ /* 0x020fe400078e02ff */
[----:B------:R-:W-:-:S07]  /*108a0*/  IMAD R17, R17, 0x80, R9 ;  /* 0x0000008011117824 */ /* 0x000fce00078e0209 */
[----:B------:R-:W-:Y:S05]  /*108b0*/  WARPSYNC.COLLECTIVE R15, `(.L_x_2579) ;  /* 0x000000000f087348 */ /* 0x000fea0003c00000 */
[----:B------:R0:W1:Y:S02]  /*108c0*/  SHFL.IDX P6, R14, R13, R12, R11 ;  /* 0x0000000c0d0e7389 */ /* 0x00006400000c000b */
[----:B01----:R-:W-:Y:S01]  /*108d0*/  ENDCOLLECTIVE ;  /* 0x000000000000791b */ /* 0x003fe20003800000 */
.L_x_2579:
[C---:B------:R-:W-:Y:S01]  /*108e0*/  VIADD R6, R17.reuse, 0x10 ;  /* 0x0000001011067836 */ /* 0x040fe20000000000 */
[----:B------:R-:W-:Y:S01]  /*108f0*/  ISETP.GE.AND P1, PT, R17, R5, PT ;  /* 0x000000051100720c */ /* 0x000fe20003f26270 */
[----:B------:R-:W-:Y:S02]  /*10900*/  IMAD.MOV.U32 R13, RZ, RZ, R0 ;  /* 0x000000ffff0d7224 */ /* 0x000fe400078e0000 */
[----:B------:R-:W-:-:S10]  /*10910*/  IMAD.MOV.U32 R2, RZ, RZ, R14 ;  /* 0x000000ffff027224 */ /* 0x000fd400078e000e */
[----:B------:R-:W-:Y:S05]  /*10920*/  WARPSYNC.COLLECTIVE R15, `(.L_x_2580) ;  /* 0x000000000f087348 */ /* 0x000fea0003c00000 */
[----:B------:R0:W1:Y:S02]  /*10930*/  SHFL.IDX P6, R14, R13, R12, R11 ;  /* 0x0000000c0d0e7389 */ /* 0x00006400000c000b */
[----:B01----:R-:W-:Y:S01]  /*10940*/  ENDCOLLECTIVE ;  /* 0x000000000000791b */ /* 0x003fe20003800000 */
.L_x_2580:
[----:B------:R-:W-:Y:S01]  /*10950*/  IMAD.MOV.U32 R13, RZ, RZ, R4 ;  /* 0x000000ffff0d7224 */ /* 0x000fe200078e0004 */
[----:B------:R-:W-:Y:S02]  /*10960*/  MOV R12, 0x1 ;  /* 0x00000001000c7802 */ /* 0x000fe40000000f00 */
[----:B------:R-:W-:-:S05]  /*10970*/  @!P1 LEA R14, P4, R8, R14, 0x1 ;  /* 0x0000000e080e9211 */ /* 0x000fca00078808ff */
[----:B------:R-:W-:Y:S02]  /*10980*/  @!P1 IMAD.X R3, RZ, RZ, R2, P4 ;  /* 0x000000ffff039224 */ /* 0x000fe400020e0602 */
[----:B------:R-:W-:-:S07]  /*10990*/  @!P1 IMAD.MOV.U32 R2, RZ, RZ, R14 ;  /* 0x000000ffff029224 */ /* 0x000fce00078e000e */
[----:B------:R-:W-:Y:S05]  /*109a0*/  WARPSYNC.COLLECTIVE R15, `(.L_x_2581) ;  /* 0x000000000f087348 */ /* 0x000fea0003c00000 */
[----:B------:R0:W1:Y:S02]  /*109b0*/  SHFL.IDX P6, R14, R13, R12, R11 ;  /* 0x0000000c0d0e7389 */ /* 0x00006400000c000b */
[----:B01----:R-:W-:Y:S01]  /*109c0*/  ENDCOLLECTIVE ;  /* 0x000000000000791b */ /* 0x003fe20003800000 */
.L_x_2581:
[----:B------:R-:W-:Y:S01]  /*109d0*/  @!PT LDS RZ, [RZ] ;  /* 0x00000000fffff984 */ /* 0x000fe20000000800 */
[----:B------:R-:W-:Y:S01]  /*109e0*/  @!PT LDS RZ, [RZ] ;  /* 0x00000000fffff984 */ /* 0x000fe20000000800 */
[----:B------:R-:W-:Y:S01]  /*109f0*/  @!PT LDS RZ, [RZ] ;  /* 0x00000000fffff984 */ /* 0x000fe20000000800 */
[----:B------:R-:W-:Y:S04]  /*10a00*/  @!P1 LDGSTS.E.BYPASS.LTC128B.128 [R34+0xc400], desc[UR36][R2.64], !P3 ;  /* 0x0c40000002229fae */ /* 0x000fe8000d901d64 */
[----:B------:R-:W-:Y:S04]  /*10a10*/  @!P1 LDGSTS.E.BYPASS.LTC128B.128 [R34+0x10400], desc[UR36][R2.64+0x80], !P2 ;  /* 0x1040008002229fae */ /* 0x000fe8000d101d64 */
[----:B------:R0:W-:Y:S01]  /*10a20*/  @!P1 LDGSTS.E.BYPASS.LTC128B.128 [R34+0x14400], desc[UR36][R2.64+0x100], !P0 ;  /* 0x1440010002229fae */ /* 0x0001e2000c101d64 */
[----:B------:R-:W-:Y:S01]  /*10a30*/  ISETP.GE.AND P1, PT, R6, R5, PT ;  /* 0x000000050600720c */ /* 0x000fe20003f26270 */
[----:B------:R-:W-:-:S02]  /*10a40*/  IMAD.MOV.U32 R13, RZ, RZ, R0 ;  /* 0x000000ffff0d7224 */ /* 0x000fc400078e0000 */
[----:B------:R-:W-:Y:S02]  /*10a50*/  VIADD R6, R17, 0x20 ;  /* 0x0000002011067836 */ /* 0x000fe40000000000 */
[----:B0-----:R-:W-:-:S08]  /*10a60*/  IMAD.MOV.U32 R2, RZ, RZ, R14 ;  /* 0x000000ffff027224 */ /* 0x001fd000078e000e */
[----:B------:R-:W-:Y:S05]  /*10a70*/  WARPSYNC.COLLECTIVE R15, `(.L_x_2582) ;  /* 0x000000000f087348 */ /* 0x000fea0003c00000 */
[----:B------:R0:W1:Y:S02]  /*10a80*/  SHFL.IDX P6, R14, R13, R12, R11 ;  /* 0x0000000c0d0e7389 */ /* 0x00006400000c000b */
[----:B01----:R-:W-:Y:S01]  /*10a90*/  ENDCOLLECTIVE ;  /* 0x000000000000791b */ /* 0x003fe20003800000 */
.L_x_2582:
        /* <DEDUP_REMOVED lines=8> */
.L_x_2583:
[----:B------:R-:W-:-:S05]  /*10b20*/  @!P1 IMAD.MOV.U32 R3, RZ, RZ, R7 ;  /* 0x000000ffff039224 */ /* 0x000fca00078e0007 */
[----:B------:R-:W-:Y:S01]  /*10b30*/  @!PT LDS RZ, [RZ] ;  /* 0x00000000fffff984 */ /* 0x000fe20000000800 */
[----:B------:R-:W-:Y:S01]  /*10b40*/  @!PT LDS RZ, [RZ] ;  /* 0x00000000fffff984 */ /* 0x000fe20000000800 */
[----:B------:R-:W-:Y:S01]  /*10b50*/  @!PT LDS RZ, [RZ] ;  /* 0x00000000fffff984 */ /* 0x000fe20000000800 */
[----:B------:R-:W-:Y:S04]  /*10b60*/  @!P1 LDGSTS.E.BYPASS.LTC128B.128 [R34+0xcc00], desc[UR36][R2.64], !P3 ;  /* 0x0cc0000002229fae */ /* 0x000fe8000d901d64 */
[----:B------:R-:W-:Y:S01]  /*10b70*/  @!P1 LDGSTS.E.BYPASS.LTC128B.128 [R34+0x10c00], desc[UR36][R2.64+0x80], !P2 ;  /* 0x10c0008002229fae */ /* 0x000fe2000d101d64 */
[----:B------:R-:W-:-:S03]  /*10b80*/  IMAD.MOV.U32 R13, RZ, RZ, R0 ;  /* 0x000000ffff0d7224 */ /* 0x000fc600078e0000 */
[----:B------:R0:W-:Y:S01]  /*10b90*/  @!P1 LDGSTS.E.BYPASS.LTC128B.128 [R34+0x14c00], desc[UR36][R2.64+0x100], !P0 ;  /* 0x14c0010002229fae */ /* 0x0001e2000c101d64 */
[----:B------:R-:W-:Y:S01]  /*10ba0*/  ISETP.GE.AND P1, PT, R6, R5, PT ;  /* 0x000000050600720c */ /* 0x000fe20003f26270 */
[----:B------:R-:W-:Y:S02]  /*10bb0*/  VIADD R6, R17, 0x30 ;  /* 0x0000003011067836 */ /* 0x000fe40000000000 */
[----:B0-----:R-:W-:-:S10]  /*10bc0*/  IMAD.MOV.U32 R2, RZ, RZ, R14 ;  /* 0x000000ffff027224 */ /* 0x001fd400078e000e */
[----:B------:R-:W-:Y:S05]  /*10bd0*/  WARPSYNC.COLLECTIVE R15, `(.L_x_2584) ;  /* 0x000000000f087348 */ /* 0x000fea0003c00000 */
[----:B------:R0:W1:Y:S02]  /*10be0*/  SHFL.IDX P6, R14, R13, R12, R11 ;  /* 0x0000000c0d0e7389 */ /* 0x00006400000c000b */
[----:B01----:R-:W-:Y:S01]  /*10bf0*/  ENDCOLLECTIVE ;  /* 0x000000000000791b */ /* 0x003fe20003800000 */
.L_x_2584:
        /* <DEDUP_REMOVED lines=8> */
.L_x_2585:
        /* <DEDUP_REMOVED lines=14> */
.L_x_2586:
        /* <DEDUP_REMOVED lines=8> */
.L_x_2587:
        /* <DEDUP_REMOVED lines=14> */
.L_x_2588:
        /* <DEDUP_REMOVED lines=8> */
.L_x_2589:
        /* <DEDUP_REMOVED lines=14> */
.L_x_2590:
        /* <DEDUP_REMOVED lines=8> */
.L_x_2591:
        /* <DEDUP_REMOVED lines=9> */
[----:B0-----:R-:W-:-:S12]  /*11130*/  IMAD.MOV.U32 R2, RZ, RZ, R14 ;  /* 0x000000ffff027224 */ /* 0x001fd800078e000e */
[----:B------:R-:W-:Y:S05]  /*11140*/  WARPSYNC.COLLECTIVE R15, `(.L_x_2592) ;  /* 0x000000000f087348 */ /* 0x000fea0003c00000 */
[----:B------:R0:W1:Y:S02]  /*11150*/  SHFL.IDX P6, R14, R13, R12, R11 ;  /* 0x0000000c0d0e7389 */ /* 0x00006400000c000b */
[----:B01----:R-:W-:Y:S01]  /*11160*/  ENDCOLLECTIVE ;  /* 0x000000000000791b */ /* 0x003fe20003800000 */
.L_x_2592:
        /* <DEDUP_REMOVED lines=8> */
.L_x_2593:
        /* <DEDUP_REMOVED lines=8> */
[----:B------:R-:W-:-:S07]  /*11270*/  MOV R4, R14 ;  /* 0x0000000e00047202 */ /* 0x000fce0000000f00 */
[----:B0-----:R-:W-:Y:S05]  /*11280*/  WARPSYNC.COLLECTIVE R15, `(.L_x_2594) ;  /* 0x000000000f087348 */ /* 0x001fea0003c00000 */
[----:B------:R1:W2:Y:S02]  /*11290*/  SHFL.IDX P6, R14, R13, R12, R11 ;  /* 0x0000000c0d0e7389 */ /* 0x0002a400000c000b */
[----:B012---:R-:W-:Y:S01]  /*112a0*/  ENDCOLLECTIVE ;  /* 0x000000000000791b */ /* 0x007fe20003800000 */
.L_x_2594:
[----:B------:R-:W-:Y:S05]  /*112b0*/  BRA `(.L_x_2595) ;  /* 0xffffffc000187947 */ /* 0x000fea000383ffff */
.L_x_2509:
[----:B0-----:R0:W1:Y:S02]  /*112c0*/  SYNCS.PHASECHK.TRANS64.TRYWAIT P0, [R22+URZ+0x2a820], R3 ;  /* 0x02a82003160075a7 */ /* 0x001064000800017f */
[----:B-1----:R-:W-:Y:S05]  /*112d0*/  @!P0 NANOSLEEP.SYNCS 0x989680 ;  /* 0x009896800000895d */ /* 0x002fea0003900000 */
[----:B------:R-:W1:Y:S02]  /*112e0*/  @!P0 SYNCS.PHASECHK.TRANS64 P0, [R22+URZ+0x2a820], R3 ;  /* 0x02a82003160085a7 */ /* 0x000e64000800007f */
[----:B-1----:R-:W-:Y:S05]  /*112f0*/  @!P0 BRA `(.L_x_2509) ;  /* 0xfffffffc00f08947 */ /* 0x002fea000383ffff */
[----:B------:R-:W-:Y:S05]  /*11300*/  BRA `(.L_x_2596) ;  /* 0xffffffc000887947 */ /* 0x000fea000383ffff */
.L_x_2514:
[----:B0-----:R0:W1:Y:S02]  /*11310*/  SYNCS.PHASECHK.TRANS64.TRYWAIT P0, [R5+URZ+0x2a840], R0 ;  /* 0x02a84000050075a7 */ /* 0x001064000800017f */
[----:B-1----:R-:W-:Y:S05]  /*11320*/  @!P0 NANOSLEEP.SYNCS 0x989680 ;  /* 0x009896800000895d */ /* 0x002fea0003900000 */
[----:B------:R-:W1:Y:S02]  /*11330*/  @!P0 SYNCS.PHASECHK.TRANS64 P0, [R5+URZ+0x2a840], R0 ;  /* 0x02a84000050085a7 */ /* 0x000e64000800007f */
[----:B-1----:R-:W-:Y:S05]  /*11340*/  @!P0 BRA `(.L_x_2514) ;  /* 0xfffffffc00f08947 */ /* 0x002fea000383ffff */
[----:B------:R-:W-:Y:S05]  /*11350*/  BRA `(.L_x_2597) ;  /* 0xffffffc400547947 */ /* 0x000fea000383ffff */
.L_x_2515:
[----:B------:R-:W-:Y:S01]  /*11360*/  BSSY B1, `(.L_x_2598) ;  /* 0x0000008000017945 */ /* 0x000fe20003800000 */
[----:B------:R-:W-:Y:S02]  /*11370*/  IMAD.MOV.U32 R13, RZ, RZ, R8 ;  /* 0x000000ffff0d7224 */ /* 0x000fe400078e0008 */
[----:B------:R-:W-:Y:S02]  /*11380*/  IMAD.MOV.U32 R12, RZ, RZ, RZ ;  /* 0x000000ffff0c7224 */ /* 0x000fe400078e00ff */
[----:B------:R-:W-:Y:S02]  /*11390*/  IMAD.MOV.U32 R11, RZ, RZ, 0x181f ;  /* 0x0000181fff0b7424 */ /* 0x000fe400078e00ff */
[----:B------:R-:W-:-:S07]  /*113a0*/  IMAD.MOV.U32 R15, RZ, RZ, -0x1 ;  /* 0xffffffffff0f7424 */ /* 0x000fce00078e00ff */
[----:B--2---:R-:W-:Y:S05]  /*113b0*/  WARPSYNC.COLLECTIVE R15, `(.L_x_2599) ;  /* 0x000000000f087348 */ /* 0x004fea0003c00000 */
[----:B--2---:R0:W1:Y:S02]  /*113c0*/  SHFL.IDX P6, R14, R13, R12, R11 ;  /* 0x0000000c0d0e7389 */ /* 0x00406400000c000b */
[----:B01----:R-:W-:Y:S01]  /*113d0*/  ENDCOLLECTIVE ;  /* 0x000000000000791b */ /* 0x003fe20003800000 */
.L_x_2599:
[----:B------:R-:W-:Y:S05]  /*113e0*/  BSYNC B1 ;  /* 0x0000000000017941 */ /* 0x000fea0003800000 */
.L_x_2598:
[----:B------:R-:W0:Y:S01]  /*113f0*/  S2R R35, SR_TID.X ;  /* 0x0000000000237919 */ /* 0x000e220000002100 */
[----:B------:R-:W-:Y:S01]  /*11400*/  IMAD.MOV.U32 R13, RZ, RZ, R9 ;  /* 0x000000ffff0d7224 */ /* 0x000fe200078e0009 */
[----:B------:R-:W-:Y:S01]  /*11410*/  MOV R12, RZ ;  /* 0x000000ff000c7202 */ /* 0x000fe20000000f00 */
[----:B------:R-:W-:Y:S02]  /*11420*/  IMAD.MOV.U32 R11, RZ, RZ, 0x181f ;  /* 0x0000181fff0b7424 */ /* 0x000fe400078e00ff */
[----:B------:R-:W-:Y:S02]  /*11430*/  IMAD.MOV.U32 R15, RZ, RZ, -0x1 ;  /* 0xffffffffff0f7424 */ /* 0x000fe400078e00ff */
[----:B------:R-:W-:Y:S02]  /*11440*/  IMAD.MOV.U32 R3, RZ, RZ, R14 ;  /* 0x000000ffff037224 */ /* 0x000fe400078e000e */
[----:B------:R-:W-:-:S07]  /*11450*/  IMAD R4, R4, 0x2, R22 ;  /* 0x0000000204047824 */ /* 0x000fce00078e0216 */
[----:B0-----:R-:W-:Y:S05]  /*11460*/  WARPSYNC.COLLECTIVE R15, `(.L_x_2600) ;  /* 0x000000000f087348 */ /* 0x001fea0003c00000 */
[----:B------:R1:W2:Y:S02]  /*11470*/  SHFL.IDX P6, R14, R13, R12, R11 ;  /* 0x0000000c0d0e7389 */ /* 0x0002a400000c000b */
[----:B012---:R-:W-:Y:S01]  /*11480*/  ENDCOLLECTIVE ;  /* 0x000000000000791b */ /* 0x007fe20003800000 */
.L_x_2600:
[----:B------:R-:W-:Y:S01]  /*11490*/  MOV R13, R8 ;  /* 0x00000008000d7202 */ /* 0x000fe20000000f00 */
[----:B------:R-:W-:Y:S02]  /*114a0*/  IMAD.MOV.U32 R12, RZ, RZ, 0x1 ;  /* 0x00000001ff0c7424 */ /* 0x000fe400078e00ff */
[----:B------:R-:W-:Y:S02]  /*114b0*/  IMAD.SHL.U32 R35, R35, 0x8, RZ ;  /* 0x0000000823237824 */ /* 0x000fe400078e00ff */
[----:B------:R-:W-:-:S07]  /*114c0*/  IMAD.MOV.U32 R2, RZ, RZ, R14 ;  /* 0x000000ffff027224 */ /* 0x000fce00078e000e */
[----:B------:R-:W-:Y:S05]  /*114d0*/  WARPSYNC.COLLECTIVE R15, `(.L_x_2601) ;  /* 0x000000000f087348 */ /* 0x000fea0003c00000 */
[----:B------:R0:W1:Y:S02]  /*114e0*/  SHFL.IDX P6, R14, R13, R12, R11 ;  /* 0x0000000c0d0e7389 */ /* 0x00006400000c000b */
[----:B01----:R-:W-:Y:S01]  /*114f0*/  ENDCOLLECTIVE ;  /* 0x000000000000791b */ /* 0x003fe20003800000 */
.L_x_2601:
        /* <DEDUP_REMOVED lines=15> */
.L_x_2602:
[----:B------:R-:W-:Y:S02]  /*115f0*/  IMAD.MOV.U32 R13, RZ, RZ, R8 ;  /* 0x000000ffff0d7224 */ /* 0x000fe400078e0008 */
[----:B------:R-:W-:Y:S02]  /*11600*/  IMAD.MOV.U32 R12, RZ, RZ, 0x2 ;  /* 0x00000002ff0c7424 */ /* 0x000fe400078e00ff */
[----:B------:R-:W-:-:S07]  /*11610*/  IMAD.MOV.U32 R2, RZ, RZ, R14 ;  /* 0x000000ffff027224 */ /* 0x000fce00078e000e */
[----:B------:R-:W-:Y:S05]  /*11620*/  WARPSYNC.COLLECTIVE R15, `(.L_x_2603) ;  /* 0x000000000f087348 */ /* 0x000fea0003c00000 */
[----:B------:R0:W1:Y:S02]  /*11630*/  SHFL.IDX P6, R14, R13, R12, R11 ;  /* 0x0000000c0d0e7389 */ /* 0x00006400000c000b */
[----:B01----:R-:W-:Y:S01]  /*11640*/  ENDCOLLECTIVE ;  /* 0x000000000000791b */ /* 0x003fe20003800000 */
.L_x_2603:
        /* <DEDUP_REMOVED lines=9> */
[----:B------:R-:W-:-:S07]  /*116e0*/  MOV R35, R14 ;  /* 0x0000000e00237202 */ /* 0x000fce0000000f00 */
[----:B0-----:R-:W-:Y:S05]  /*116f0*/  WARPSYNC.COLLECTIVE R15, `(.L_x_2604) ;  /* 0x000000000f087348 */ /* 0x001fea0003c00000 */
[----:B------:R1:W2:Y:S02]  /*11700*/  SHFL.IDX P6, R14, R13, R12, R11 ;  /* 0x0000000c0d0e7389 */ /* 0x0002a400000c000b */
[----:B012---:R-:W-:Y:S01]  /*11710*/  ENDCOLLECTIVE ;  /* 0x000000000000791b */ /* 0x007fe20003800000 */
.L_x_2604:
[----:B------:R-:W-:Y:S02]  /*11720*/  IMAD.MOV.U32 R13, RZ, RZ, R8 ;  /* 0x000000ffff0d7224 */ /* 0x000fe400078e0008 */
[----:B------:R-:W-:Y:S02]  /*11730*/  IMAD.MOV.U32 R12, RZ, RZ, 0x3 ;  /* 0x00000003ff0c7424 */ /* 0x000fe400078e00ff */
[----:B------:R-:W-:-:S07]  /*11740*/  IMAD.MOV.U32 R2, RZ, RZ, R14 ;  /* 0x000000ffff027224 */ /* 0x000fce00078e000e */
[----:B------:R-:W-:Y:S05]  /*11750*/  WARPSYNC.COLLECTIVE R15, `(.L_x_2605) ;  /* 0x000000000f087348 */ /* 0x000fea0003c00000 */
[----:B------:R0:W1:Y:S02]  /*11760*/  SHFL.IDX P6, R14, R13, R12, R11 ;  /* 0x0000000c0d0e7389 */ /* 0x00006400000c000b */
[----:B01----:R-:W-:Y:S01]  /*11770*/  ENDCOLLECTIVE ;  /* 0x000000000000791b */ /* 0x003fe20003800000 */
.L_x_2605:
        /* <DEDUP_REMOVED lines=13> */
.L_x_2606:
[----:B------:R-:W-:Y:S02]  /*11850*/  IMAD.MOV.U32 R13, RZ, RZ, R8 ;  /* 0x000000ffff0d7224 */ /* 0x000fe400078e0008 */
[----:B------:R-:W-:Y:S01]  /*11860*/  IMAD.MOV.U32 R12, RZ, RZ, 0x4 ;  /* 0x00000004ff0c7424 */ /* 0x000fe200078e00ff */
[----:B------:R-:W-:-:S07]  /*11870*/  MOV R2, R14 ;  /* 0x0000000e00027202 */ /* 0x000fce0000000f00 */
[----:B------:R-:W-:Y:S05]  /*11880*/  WARPSYNC.COLLECTIVE R15, `(.L_x_2607) ;  /* 0x000000000f087348 */ /* 0x000fea0003c00000 */
[----:B------:R0:W1:Y:S02]  /*11890*/  SHFL.IDX P6, R14, R13, R12, R11 ;  /* 0x0000000c0d0e7389 */ /* 0x00006400000c000b */
[----:B01----:R-:W-:Y:S01]  /*118a0*/  ENDCOLLECTIVE ;  /* 0x000000000000791b */ /* 0x003fe20003800000 */
.L_x_2607:
        /* <DEDUP_REMOVED lines=13> */
.L_x_2608:
[----:B------:R-:W-:Y:S01]  /*11980*/  MOV R13, R8 ;  /* 0x00000008000d7202 */ /* 0x000fe20000000f00 */
[----:B------:R-:W-:Y:S02]  /*11990*/  IMAD.MOV.U32 R12, RZ, RZ, 0x5 ;  /* 0x00000005ff0c7424 */ /* 0x000fe400078e00ff */
[----:B------:R-:W-:-:S07]  /*119a0*/  IMAD.MOV.U32 R2, RZ, RZ, R14 ;  /* 0x000000ffff027224 */ /* 0x000fce00078e000e */
[----:B------:R-:W-:Y:S05]  /*119b0*/  WARPSYNC.COLLECTIVE R15, `(.L_x_2609) ;  /* 0x000000000f087348 */ /* 0x000fea0003c00000 */
[----:B------:R0:W1:Y:S02]  /*119c0*/  SHFL.IDX P6, R14, R13, R12, R11 ;  /* 0x0000000c0d0e7389 */ /* 0x00006400000c000b */
[----:B01----:R-:W-:Y:S01]  /*119d0*/  ENDCOLLECTIVE ;  /* 0x000000000000791b */ /* 0x003fe20003800000 */
.L_x_2609:
        /* <DEDUP_REMOVED lines=13> */
.L_x_2610:
[----:B------:R-:W-:Y:S01]  /*11ab0*/  IMAD.MOV.U32 R2, RZ, RZ, R14 ;  /* 0x000000ffff027224 */ /* 0x000fe200078e000e */
[----:B------:R-:W-:Y:S06]  /*11ac0*/  BRA `(.L_x_2611) ;  /* 0xffffffc0008c7947 */ /* 0x000fec000383ffff */
.L_x_2520:
[----:B-1----:R1:W3:Y:S02]  /*11ad0*/  SYNCS.PHASECHK.TRANS64.TRYWAIT P0, [R5+URZ+0x2a860], R2 ;  /* 0x02a86002050075a7 */ /* 0x0022e4000800017f */
[----:B---3--:R-:W-:Y:S05]  /*11ae0*/  @!P0 NANOSLEEP.SYNCS 0x989680 ;  /* 0x009896800000895d */ /* 0x008fea0003900000 */
[----:B------:R-:W3:Y:S02]  /*11af0*/  @!P0 SYNCS.PHASECHK.TRANS64 P0, [R5+URZ+0x2a860], R2 ;  /* 0x02a86002050085a7 */ /* 0x000ee4000800007f */
[----:B---3--:R-:W-:Y:S05]  /*11b00*/  @!P0 BRA `(.L_x_2520) ;  /* 0xfffffffc00f08947 */ /* 0x008fea000383ffff */
[----:B------:R-:W-:Y:S05]  /*11b10*/  BRA `(.L_x_2612) ;  /* 0xffffffc000e87947 */ /* 0x000fea000383ffff */
.L_x_2521:
[----:B------:R-:W-:Y:S01]  /*11b20*/  BSSY B1, `(.L_x_2613) ;  /* 0x0000008000017945 */ /* 0x000fe20003800000 */
[----:B------:R-:W-:Y:S01]  /*11b30*/  IMAD.MOV.U32 R13, RZ, RZ, R25 ;  /* 0x000000ffff0d7224 */ /* 0x000fe200078e0019 */
[----:B------:R-:W-:Y:S01]  /*11b40*/  MOV R15, 0xffffffff ;  /* 0xffffffff000f7802 */ /* 0x000fe20000000f00 */
[----:B------:R-:W-:Y:S02]  /*11b50*/  IMAD.MOV.U32 R12, RZ, RZ, RZ ;  /* 0x000000ffff0c7224 */ /* 0x000fe400078e00ff */
[----:B------:R-:W-:-:S07]  /*11b60*/  IMAD.MOV.U32 R11, RZ, RZ, 0x181f ;  /* 0x0000181fff0b7424 */ /* 0x000fce00078e00ff */
[----:B-12---:R-:W-:Y:S05]  /*11b70*/  WARPSYNC.COLLECTIVE R15, `(.L_x_2614) ;  /* 0x000000000f087348 */ /* 0x006fea0003c00000 */
[----:B--2---:R0:W2:Y:S02]  /*11b80*/  SHFL.IDX P6, R14, R13, R12, R11 ;  /* 0x0000000c0d0e7389 */ /* 0x0040a400000c000b */
[----:B012---:R-:W-:Y:S01]  /*11b90*/  ENDCOLLECTIVE ;  /* 0x000000000000791b */ /* 0x007fe20003800000 */
.L_x_2614:
[----:B------:R-:W-:Y:S05]  /*11ba0*/  BSYNC B1 ;  /* 0x0000000000017941 */ /* 0x000fea0003800000 */
.L_x_2613:
[----:B------:R-:W-:Y:S01]  /*11bb0*/  IMAD.MOV.U32 R13, RZ, RZ, R24 ;  /* 0x000000ffff0d7224 */ /* 0x000fe200078e0018 */
[----:B------:R-:W-:Y:S01]  /*11bc0*/  LEA R4, R4, R22, 0x1 ;  /* 0x0000001604047211 */ /* 0x000fe200078e08ff */
[----:B------:R-:W-:Y:S02]  /*11bd0*/  IMAD.MOV.U32 R12, RZ, RZ, RZ ;  /* 0x000000ffff0c7224 */ /* 0x000fe400078e00ff */
[----:B------:R-:W-:Y:S02]  /*11be0*/  IMAD.MOV.U32 R11, RZ, RZ, 0x181f ;  /* 0x0000181fff0b7424 */ /* 0x000fe400078e00ff */
[----:B------:R-:W-:Y:S02]  /*11bf0*/  IMAD.MOV.U32 R15, RZ, RZ, -0x1 ;  /* 0xffffffffff0f7424 */ /* 0x000fe400078e00ff */
[----:B------:R-:W-:-:S07]  /*11c00*/  IMAD.MOV.U32 R3, RZ, RZ, R14 ;  /* 0x000000ffff037224 */ /* 0x000fce00078e000e */
[----:B------:R-:W-:Y:S05]  /*11c10*/  WARPSYNC.COLLECTIVE R15, `(.L_x_2615) ;  /* 0x000000000f087348 */ /* 0x000fea0003c00000 */
[----:B------:R0:W1:Y:S02]  /*11c20*/  SHFL.IDX P6, R14, R13, R12, R11 ;  /* 0x0000000c0d0e7389 */ /* 0x00006400000c000b */
[----:B01----:R-:W-:Y:S01]  /*11c30*/  ENDCOLLECTIVE ;  /* 0x000000000000791b */ /* 0x003fe20003800000 */
.L_x_2615:
[----:B------:R-:W-:Y:S02]  /*11c40*/  IMAD.MOV.U32 R13, RZ, RZ, R25 ;  /* 0x000000ffff0d7224 */ /* 0x000fe400078e0019 */
[----:B------:R-:W-:Y:S02]  /*11c50*/  IMAD.MOV.U32 R12, RZ, RZ, 0x1 ;  /* 0x00000001ff0c7424 */ /* 0x000fe400078e00ff */
[----:B------:R-:W-:-:S07]  /*11c60*/  IMAD.MOV.U32 R2, RZ, RZ, R14 ;  /* 0x000000ffff027224 */ /* 0x000fce00078e000e */
[----:B------:R-:W-:Y:S05]  /*11c70*/  WARPSYNC.COLLECTIVE R15, `(.L_x_2616) ;  /* 0x000000000f087348 */ /* 0x000fea0003c00000 */
[----:B------:R0:W1:Y:S02]  /*11c80*/  SHFL.IDX P6, R14, R13, R12, R11 ;  /* 0x0000000c0d0e7389 */ /* 0x00006400000c000b */
[----:B01----:R-:W-:Y:S01]  /*11c90*/  ENDCOLLECTIVE ;  /* 0x000000000000791b */ /* 0x003fe20003800000 */
.L_x_2616:
        /* <DEDUP_REMOVED lines=15> */
.L_x_2617:
[----:B------:R-:W-:Y:S01]  /*11d90*/  IMAD.MOV.U32 R13, RZ, RZ, R25 ;  /* 0x000000ffff0d7224 */ /* 0x000fe200078e0019 */
[----:B------:R-:W-:Y:S01]  /*11da0*/  MOV R12, 0x2 ;  /* 0x00000002000c7802 */ /* 0x000fe20000000f00 */
[----:B------:R-:W-:-:S07]  /*11db0*/  IMAD.MOV.U32 R2, RZ, RZ, R14 ;  /* 0x000000ffff027224 */ /* 0x000fce00078e000e */
[----:B------:R-:W-:Y:S05]  /*11dc0*/  WARPSYNC.COLLECTIVE R15, `(.L_x_2618) ;  /* 0x000000000f087348 */ /* 0x000fea0003c00000 */
[----:B------:R0:W1:Y:S02]  /*11dd0*/  SHFL.IDX P6, R14, R13, R12, R11 ;  /* 0x0000000c0d0e7389 */ /* 0x00006400000c000b */
[----:B01----:R-:W-:Y:S01]  /*11de0*/  ENDCOLLECTIVE ;  /* 0x000000000000791b */ /* 0x003fe20003800000 */
.L_x_2618:
        /* <DEDUP_REMOVED lines=14> */
.L_x_2619:
[----:B------:R-:W-:Y:S02]  /*11ed0*/  IMAD.MOV.U32 R13, RZ, RZ, R25 ;  /* 0x000000ffff0d7224 */ /* 0x000fe400078e0019 */
[----:B------:R-:W-:Y:S02]  /*11ee0*/  IMAD.MOV.U32 R12, RZ, RZ, 0x3 ;  /* 0x00000003ff0c7424 */ /* 0x000fe400078e00ff */
[----:B------:R-:W-:-:S07]  /*11ef0*/  IMAD.MOV.U32 R2, RZ, RZ, R14 ;  /* 0x000000ffff027224 */ /* 0x000fce00078e000e */
[----:B------:R-:W-:Y:S05]  /*11f00*/  WARPSYNC.COLLECTIVE R15, `(.L_x_2620) ;  /* 0x000000000f087348 */ /* 0x000fea0003c00000 */
[----:B------:R0:W1:Y:S02]  /*11f10*/  SHFL.IDX P6, R14, R13, R12, R11 ;  /* 0x0000000c0d0e7389 */ /* 0x00006400000c000b */
[----:B01----:R-:W-:Y:S01]  /*11f20*/  ENDCOLLECTIVE ;  /* 0x000000000000791b */ /* 0x003fe20003800000 */
.L_x_2620:
        /* <DEDUP_REMOVED lines=14> */
.L_x_2621:
[----:B------:R-:W-:Y:S02]  /*12010*/  IMAD.MOV.U32 R13, RZ, RZ, R25 ;  /* 0x000000ffff0d7224 */ /* 0x000fe400078e0019 */
[----:B------:R-:W-:Y:S02]  /*12020*/  IMAD.MOV.U32 R12, RZ, RZ, 0x4 ;  /* 0x00000004ff0c7424 */ /* 0x000fe400078e00ff */
[----:B------:R-:W-:-:S07]  /*12030*/  IMAD.MOV.U32 R2, RZ, RZ, R14 ;  /* 0x000000ffff027224 */ /* 0x000fce00078e000e */
[----:B------:R-:W-:Y:S05]  /*12040*/  WARPSYNC.COLLECTIVE R15, `(.L_x_2622) ;  /* 0x000000000f087348 */ /* 0x000fea0003c00000 */
[----:B------:R0:W1:Y:S02]  /*12050*/  SHFL.IDX P6, R14, R13, R12, R11 ;  /* 0x0000000c0d0e7389 */ /* 0x00006400000c000b */
[----:B01----:R-:W-:Y:S01]  /*12060*/  ENDCOLLECTIVE ;  /* 0x000000000000791b */ /* 0x003fe20003800000 */
.L_x_2622:
        /* <DEDUP_REMOVED lines=14> */
.L_x_2623:
[----:B------:R-:W-:Y:S02]  /*12150*/  IMAD.MOV.U32 R13, RZ, RZ, R25 ;  /* 0x000000ffff0d7224 */ /* 0x000fe400078e0019 */
[----:B------:R-:W-:Y:S02]  /*12160*/  IMAD.MOV.U32 R12, RZ, RZ, 0x5 ;  /* 0x00000005ff0c7424 */ /* 0x000fe400078e00ff */
[----:B------:R-:W-:-:S07]  /*12170*/  IMAD.MOV.U32 R2, RZ, RZ, R14 ;  /* 0x000000ffff027224 */ /* 0x000fce00078e000e */
[----:B------:R-:W-:Y:S05]  /*12180*/  WARPSYNC.COLLECTIVE R15, `(.L_x_2624) ;  /* 0x000000000f087348 */ /* 0x000fea0003c00000 */
[----:B------:R0:W1:Y:S02]  /*12190*/  SHFL.IDX P6, R14, R13, R12, R11 ;  /* 0x0000000c0d0e7389 */ /* 0x00006400000c000b */
[----:B01----:R-:W-:Y:S01]  /*121a0*/  ENDCOLLECTIVE ;  /* 0x000000000000791b */ /* 0x003fe20003800000 */
.L_x_2624:
[----:B------:R-:W-:-:S04]  /*121b0*/  IADD3 R2, P2, R2, R0, RZ ;  /* 0x0000000002027210 */ /* 0x000fc80007f5e0ff */
[----:B------:R-:W-:Y:S02]  /*121c0*/  IADD3.X R3, RZ, R3, RZ, P2, !PT ;  /* 0x00000003ff037210 */ /* 0x000fe400017fe4ff */
        /* <DEDUP_REMOVED lines=11> */
.L_x_2625:
[----:B------:R-:W-:Y:S01]  /*12280*/  @!PT LDS RZ, [RZ] ;  /* 0x00000000fffff984 */ /* 0x000fe20000000800 */
[----:B------:R-:W-:Y:S01]  /*12290*/  @!PT LDS RZ, [RZ] ;  /* 0x00000000fffff984 */ /* 0x000fe20000000800 */
[----:B------:R-:W-:Y:S01]  /*122a0*/  @!PT LDS RZ, [RZ] ;  /* 0x00000000fffff984 */ /* 0x000fe20000000800 */
[----:B------:R1:W-:Y:S01]  /*122b0*/  LDGSTS.E.BYPASS.LTC128B.128 [R4+0x5400], desc[UR36][R2.64+0x80], !P2 ;  /* 0x0540008002047fae */ /* 0x0003e2000d101d64 */
[----:B------:R-:W-:Y:S05]  /*122c0*/  BRA `(.L_x_2626) ;  /* 0xffffffbc00d47947 */ /* 0x000fea000383ffff */
.L_x_2529:
[----:B0-----:R0:W1:Y:S02]  /*122d0*/  SYNCS.PHASECHK.TRANS64.TRYWAIT P0, [R0+URZ+0x2a860], R3 ;  /* 0x02a86003000075a7 */ /* 0x001064000800017f */
[----:B-1----:R-:W-:Y:S05]  /*122e0*/  @!P0 NANOSLEEP.SYNCS 0x989680 ;  /* 0x009896800000895d */ /* 0x002fea0003900000 */
[----:B------:R-:W1:Y:S02]  /*122f0*/  @!P0 SYNCS.PHASECHK.TRANS64 P0, [R0+URZ+0x2a860], R3 ;  /* 0x02a86003000085a7 */ /* 0x000e64000800007f */
[----:B-1----:R-:W-:Y:S05]  /*12300*/  @!P0 BRA `(.L_x_2529) ;  /* 0xfffffffc00f08947 */ /* 0x002fea000383ffff */
[----:B------:R-:W-:Y:S05]  /*12310*/  BRA `(.L_x_2627) ;  /* 0xffffffc000ec7947 */ /* 0x000fea000383ffff */
.L_x_2530:
[----:B------:R-:W-:Y:S01]  /*12320*/  BSSY B0, `(.L_x_2628) ;  /* 0x0000008000007945 */ /* 0x000fe20003800000 */
[----:B------:R-:W-:Y:S01]  /*12330*/  IMAD.MOV.U32 R13, RZ, RZ, R25 ;  /* 0x000000ffff0d7224 */ /* 0x000fe200078e0019 */
[----:B------:R-:W-:Y:S01]  /*12340*/  MOV R15, 0xffffffff ;  /* 0xffffffff000f7802 */ /* 0x000fe20000000f00 */
[----:B------:R-:W-:Y:S02]  /*12350*/  IMAD.MOV.U32 R12, RZ, RZ, RZ ;  /* 0x000000ffff0c7224 */ /* 0x000fe400078e00ff */
[----:B------:R-:W-:-:S07]  /*12360*/  IMAD.MOV.U32 R11, RZ, RZ, 0x181f ;  /* 0x0000181fff0b7424 */ /* 0x000fce00078e00ff */
[----:B0-2---:R-:W-:Y:S05]  /*12370*/  WARPSYNC.COLLECTIVE R15, `(.L_x_2629) ;  /* 0x000000000f087348 */ /* 0x005fea0003c00000 */
[----:B--2---:R1:W2:Y:S02]  /*12380*/  SHFL.IDX P6, R14, R13, R12, R11 ;  /* 0x0000000c0d0e7389 */ /* 0x0042a400000c000b */
[----:B012---:R-:W-:Y:S01]  /*12390*/  ENDCOLLECTIVE ;  /* 0x000000000000791b */ /* 0x007fe20003800000 */
.L_x_2629:
[----:B------:R-:W-:Y:S05]  /*123a0*/  BSYNC B0 ;  /* 0x0000000000007941 */ /* 0x000fea0003800000 */
.L_x_2628:
        /* <DEDUP_REMOVED lines=14> */
.L_x_2630:
        /* <DEDUP_REMOVED lines=10> */
.L_x_2631:
        /* <DEDUP_REMOVED lines=13> */
.L_x_2632:
[----:B------:R-:W-:Y:S01]  /*12600*/  IMAD.MOV.U32 R13, RZ, RZ, R25 ;  /* 0x000000ffff0d7224 */ /* 0x000fe200078e0019 */
[----:B------:R-:W-:Y:S02]  /*12610*/  MOV R12, 0x2 ;  /* 0x00000002000c7802 */ /* 0x000fe40000000f00 */
[----:B------:R-:W-:-:S13]  /*12620*/  IADD3 R2, P2, R14, R5, RZ ;  /* 0x000000050e027210 */ /* 0x000fda0007f5e0ff */
[----:B------:R-:W-:Y:S05]  /*12630*/  WARPSYNC.COLLECTIVE R15, `(.L_x_2633) ;  /* 0x000000000f087348 */ /* 0x000fea0003c00000 */
[----:B------:R0:W1:Y:S02]  /*12640*/  SHFL.IDX P6, R14, R13, R12, R11 ;  /* 0x0000000c0d0e7389 */ /* 0x00006400000c000b */
[----:B01----:R-:W-:Y:S01]  /*12650*/  ENDCOLLECTIVE ;  /* 0x000000000000791b */ /* 0x003fe20003800000 */
.L_x_2633:
        /* <DEDUP_REMOVED lines=13> */
.L_x_2634:
[----:B------:R-:W-:Y:S02]  /*12730*/  IMAD.MOV.U32 R13, RZ, RZ, R25 ;  /* 0x000000ffff0d7224 */ /* 0x000fe400078e0019 */
[----:B------:R-:W-:Y:S02]  /*12740*/  IMAD.MOV.U32 R12, RZ, RZ, 0x3 ;  /* 0x00000003ff0c7424 */ /* 0x000fe400078e00ff */
[----:B------:R-:W-:-:S07]  /*12750*/  IMAD.MOV.U32 R10, RZ, RZ, R14 ;  /* 0x000000ffff0a7224 */ /* 0x000fce00078e000e */
[----:B------:R-:W-:Y:S05]  /*12760*/  WARPSYNC.COLLECTIVE R15, `(.L_x_2635) ;  /* 0x000000000f087348 */ /* 0x000fea0003c00000 */
[----:B------:R0:W1:Y:S02]  /*12770*/  SHFL.IDX P6, R14, R13, R12, R11 ;  /* 0x0000000c0d0e7389 */ /* 0x00006400000c000b */
[----:B01----:R-:W-:Y:S01]  /*12780*/  ENDCOLLECTIVE ;  /* 0x000000000000791b */ /* 0x003fe20003800000 */
.L_x_2635:
        /* <DEDUP_REMOVED lines=14> */
.L_x_2636:
[----:B------:R-:W-:Y:S02]  /*12870*/  IMAD.MOV.U32 R13, RZ, RZ, R25 ;  /* 0x000000ffff0d7224 */ /* 0x000fe400078e0019 */
[----:B------:R-:W-:Y:S01]  /*12880*/  IMAD.MOV.U32 R12, RZ, RZ, 0x4 ;  /* 0x00000004ff0c7424 */ /* 0x000fe200078e00ff */
[----:B------:R-:W-:-:S13]  /*12890*/  IADD3 R2, P2, R14, R5, RZ ;  /* 0x000000050e027210 */ /* 0x000fda0007f5e0ff */
[----:B------:R-:W-:Y:S05]  /*128a0*/  WARPSYNC.COLLECTIVE R15, `(.L_x_2637) ;  /* 0x000000000f087348 */ /* 0x000fea0003c00000 */
[----:B------:R0:W1:Y:S02]  /*128b0*/  SHFL.IDX P6, R14, R13, R12, R11 ;  /* 0x0000000c0d0e7389 */ /* 0x00006400000c000b */
[----:B01----:R-:W-:Y:S01]  /*128c0*/  ENDCOLLECTIVE ;  /* 0x000000000000791b */ /* 0x003fe20003800000 */
.L_x_2637:
        /* <DEDUP_REMOVED lines=13> */
.L_x_2638:
[----:B------:R-:W-:Y:S01]  /*129a0*/  MOV R13, R25 ;  /* 0x00000019000d7202 */ /* 0x000fe20000000f00 */
[----:B------:R-:W-:Y:S02]  /*129b0*/  IMAD.MOV.U32 R12, RZ, RZ, 0x5 ;  /* 0x00000005ff0c7424 */ /* 0x000fe400078e00ff */
[----:B------:R-:W-:-:S07]  /*129c0*/  IMAD.MOV.U32 R10, RZ, RZ, R14 ;  /* 0x000000ffff0a7224 */ /* 0x000fce00078e000e */
[----:B------:R-:W-:Y:S05]  /*129d0*/  WARPSYNC.COLLECTIVE R15, `(.L_x_2639) ;  /* 0x000000000f087348 */ /* 0x000fea0003c00000 */
[----:B------:R0:W1:Y:S02]  /*129e0*/  SHFL.IDX P6, R14, R13, R12, R11 ;  /* 0x0000000c0d0e7389 */ /* 0x00006400000c000b */
[----:B01----:R-:W-:Y:S01]  /*129f0*/  ENDCOLLECTIVE ;  /* 0x000000000000791b */ /* 0x003fe20003800000 */
.L_x_2639:
        /* <DEDUP_REMOVED lines=12> */
.L_x_2640:
[----:B------:R-:W-:Y:S05]  /*12ac0*/  BRA `(.L_x_2641) ;  /* 0xffffffbc00e87947 */ /* 0x000fea000383ffff */
.L_x_2535:
        /* <DEDUP_REMOVED lines=8> */
.L_x_2643:
[----:B------:R-:W-:Y:S05]  /*12b50*/  BSYNC B0 ;  /* 0x0000000000007941 */ /* 0x000fea0003800000 */
.L_x_2642:
[----:B------:R-:W-:Y:S01]  /*12b60*/  IMAD.MOV.U32 R13, RZ, RZ, R16 ;  /* 0x000000ffff0d7224 */ /* 0x000fe200078e0010 */
[----:B------:R-:W-:Y:S01]  /*12b70*/  MOV R0, R14 ;  /* 0x0000000e00007202 */ /* 0x000fe20000000f00 */
[----:B------:R-:W-:Y:S02]  /*12b80*/  IMAD.MOV.U32 R12, RZ, RZ, 0x1 ;  /* 0x00000001ff0c7424 */ /* 0x000fe400078e00ff */
[----:B------:R-:W-:Y:S02]  /*12b90*/  IMAD.MOV.U32 R11, RZ, RZ, 0x1f ;  /* 0x0000001fff0b7424 */ /* 0x000fe400078e00ff */
[----:B------:R-:W-:Y:S02]  /*12ba0*/  IMAD.MOV.U32 R15, RZ, RZ, -0x1 ;  /* 0xffffffffff0f7424 */ /* 0x000fe400078e00ff */
[----:B------:R-:W-:-:S07]  /*12bb0*/  IMAD.IADD R5, R19, 0x1, R8 ;  /* 0x0000000113057824 */ /* 0x000fce00078e0208 */
[----:B------:R-:W-:Y:S05]  /*12bc0*/  WARPSYNC.COLLECTIVE R15, `(.L_x_2644) ;  /* 0x000000000f087348 */ /* 0x000fea0003c00000 */
[----:B------:R0:W1:Y:S02]  /*12bd0*/  SHFL.IDX P6, R14, R13, R12, R11 ;  /* 0x0000000c0d0e7389 */ /* 0x00006400000c000b */
[----:B01----:R-:W-:Y:S01]  /*12be0*/  ENDCOLLECTIVE ;  /* 0x000000000000791b */ /* 0x003fe20003800000 */
.L_x_2644:
        /* <DEDUP_REMOVED lines=11> */
[----:B------:R-:W-:Y:S02]  /*12ca0*/  ISETP.GE.U32.AND P5, PT, R8, 0x10, PT ;  /* 0x000000100800780c */ /* 0x000fe40003fa6070 */
[----:B--2---:R-:W-:-:S02]  /*12cb0*/  @!P1 MOV R5, R2 ;  /* 0x0000000200059202 */ /* 0x004fc40000000f00 */
[----:B------:R-:W-:-:S03]  /*12cc0*/  ISETP.NE.AND P1, PT, R8, RZ, PT ;  /* 0x000000ff0800720c */ /* 0x000fc60003f25270 */
[----:B------:R-:W-:-:S10]  /*12cd0*/  IMAD.MOV.U32 R13, RZ, RZ, R5 ;  /* 0x000000ffff0d7224 */ /* 0x000fd400078e0005 */
[----:B------:R-:W-:Y:S05]  /*12ce0*/  WARPSYNC.COLLECTIVE R15, `(.L_x_2645) ;  /* 0x000000000f087348 */ /* 0x000fea0003c00000 */
[----:B------:R0:W1:Y:S02]  /*12cf0*/  SHFL.UP P6, R14, R13, R12, R11 ;  /* 0x0400000c0d0e7389 */ /* 0x00006400000c000b */
[----:B01----:R-:W-:Y:S01]  /*12d00*/  ENDCOLLECTIVE ;  /* 0x000000000000791b */ /* 0x003fe20003800000 */
.L_x_2645:
[----:B------:R-:W-:Y:S01]  /*12d10*/  IMAD.MOV.U32 R12, RZ, RZ, 0x2 ;  /* 0x00000002ff0c7424 */ /* 0x000fe200078e00ff */
[----:B------:R-:W-:-:S05]  /*12d20*/  SEL R6, R14, RZ, P1 ;  /* 0x000000ff0e067207 */ /* 0x000fca0000800000 */
[----:B------:R-:W-:-:S04]  /*12d30*/  IMAD.IADD R6, R5, 0x1, R6 ;  /* 0x0000000105067824 */ /* 0x000fc800078e0206 */
[----:B------:R-:W-:-:S07]  /*12d40*/  IMAD.MOV.U32 R13, RZ, RZ, R6 ;  /* 0x000000ffff0d7224 */ /* 0x000fce00078e0006 */
[----:B------:R-:W-:Y:S05]  /*12d50*/  WARPSYNC.COLLECTIVE R15, `(.L_x_2646) ;  /* 0x000000000f087348 */ /* 0x000fea0003c00000 */
[----:B------:R0:W1:Y:S02]  /*12d60*/  SHFL.UP P6, R14, R13, R12, R11 ;  /* 0x0400000c0d0e7389 */ /* 0x00006400000c000b */
[----:B01----:R-:W-:Y:S01]  /*12d70*/  ENDCOLLECTIVE ;  /* 0x000000000000791b */ /* 0x003fe20003800000 */
.L_x_2646:
[----:B------:R-:W-:Y:S02]  /*12d80*/  MOV R12, 0x4 ;  /* 0x00000004000c7802 */ /* 0x000fe40000000f00 */
[----:B------:R-:W-:-:S05]  /*12d90*/  SEL R7, R14, RZ, P2 ;  /* 0x000000ff0e077207 */ /* 0x000fca0001000000 */
[----:B------:R-:W-:-:S04]  /*12da0*/  IMAD.IADD R7, R6, 0x1, R7 ;  /* 0x0000000106077824 */ /* 0x000fc800078e0207 */
[----:B------:R-:W-:-:S07]  /*12db0*/  IMAD.MOV.U32 R13, RZ, RZ, R7 ;  /* 0x000000ffff0d7224 */ /* 0x000fce00078e0007 */
[----:B------:R-:W-:Y:S05]  /*12dc0*/  WARPSYNC.COLLECTIVE R15, `(.L_x_2647) ;  /* 0x000000000f087348 */ /* 0x000fea0003c00000 */
[----:B------:R0:W1:Y:S02]  /*12dd0*/  SHFL.UP P6, R14, R13, R12, R11 ;  /* 0x0400000c0d0e7389 */ /* 0x00006400000c000b */
[----:B01----:R-:W-:Y:S01]  /*12de0*/  ENDCOLLECTIVE ;  /* 0x000000000000791b */ /* 0x003fe20003800000 */
.L_x_2647:
[----:B------:R-:W-:Y:S01]  /*12df0*/  IMAD.MOV.U32 R12, RZ, RZ, 0x8 ;  /* 0x00000008ff0c7424 */ /* 0x000fe200078e00ff */
[----:B------:R-:W-:-:S05]  /*12e00*/  SEL R2, R14, RZ, P3 ;  /* 0x000000ff0e027207 */ /* 0x000fca0001800000 */
[----:B------:R-:W-:-:S04]  /*12e10*/  IMAD.IADD R2, R7, 0x1, R2 ;  /* 0x0000000107027824 */ /* 0x000fc800078e0202 */
[----:B------:R-:W-:-:S07]  /*12e20*/  IMAD.MOV.U32 R13, RZ, RZ, R2 ;  /* 0x000000ffff0d7224 */ /* 0x000fce00078e0002 */
[----:B------:R-:W-:Y:S05]  /*12e30*/  WARPSYNC.COLLECTIVE R15, `(.L_x_2648) ;  /* 0x000000000f087348 */ /* 0x000fea0003c00000 */
[----:B------:R0:W1:Y:S02]  /*12e40*/  SHFL.UP P6, R14, R13, R12, R11 ;  /* 0x0400000c0d0e7389 */ /* 0x00006400000c000b */
[----:B01----:R-:W-:Y:S01]  /*12e50*/  ENDCOLLECTIVE ;  /* 0x000000000000791b */ /* 0x003fe20003800000 */
.L_x_2648:
[----:B------:R-:W-:Y:S01]  /*12e60*/  IMAD.MOV.U32 R12, RZ, RZ, 0x10 ;  /* 0x00000010ff0c7424 */ /* 0x000fe200078e00ff */
[----:B------:R-:W-:-:S05]  /*12e70*/  SEL R3, R14, RZ, P4 ;  /* 0x000000ff0e037207 */ /* 0x000fca0002000000 */
[----:B------:R-:W-:-:S04]  /*12e80*/  IMAD.IADD R3, R2, 0x1, R3 ;  /* 0x0000000102037824 */ /* 0x000fc800078e0203 */
[----:B------:R-:W-:-:S07]  /*12e90*/  IMAD.MOV.U32 R13, RZ, RZ, R3 ;  /* 0x000000ffff0d7224 */ /* 0x000fce00078e0003 */
[----:B------:R-:W-:Y:S05]  /*12ea0*/  WARPSYNC.COLLECTIVE R15, `(.L_x_2649) ;  /* 0x000000000f087348 */ /* 0x000fea0003c00000 */
[----:B------:R0:W1:Y:S02]  /*12eb0*/  SHFL.UP P6, R14, R13, R12, R11 ;  /* 0x0400000c0d0e7389 */ /* 0x00006400000c000b */
[----:B01----:R-:W-:Y:S01]  /*12ec0*/  ENDCOLLECTIVE ;  /* 0x000000000000791b */ /* 0x003fe20003800000 */
.L_x_2649:
        /* <DEDUP_REMOVED lines=8> */
.L_x_2650:
[----:B------:R-:W-:Y:S05]  /*12f50*/  BRA `(.L_x_2651) ;  /* 0xffffffbc00f07947 */ /* 0x000fea000383ffff */
.L_x_2540:
        /* <DEDUP_REMOVED lines=8> */
.L_x_2653:
[----:B------:R-:W-:Y:S05]  /*12fe0*/  BSYNC B0 ;  /* 0x0000000000007941 */ /* 0x000fea0003800000 */
.L_x_2652:
[----:B------:R-:W-:Y:S01]  /*12ff0*/  SEL R14, R14, RZ, P1 ;  /* 0x000000ff0e0e7207 */ /* 0x000fe20000800000 */
[----:B------:R-:W-:Y:S01]  /*13000*/  IMAD.MOV.U32 R11, RZ, RZ, RZ ;  /* 0x000000ffff0b7224 */ /* 0x000fe200078e00ff */
[----:B------:R-:W-:Y:S01]  /*13010*/  MOV R12, 0x2 ;  /* 0x00000002000c7802 */ /* 0x000fe20000000f00 */
[----:B------:R-:W-:Y:S02]  /*13020*/  IMAD.MOV.U32 R15, RZ, RZ, -0x1 ;  /* 0xffffffffff0f7424 */ /* 0x000fe400078e00ff */
[----:B------:R-:W-:-:S07]  /*13030*/  IMAD.IADD R13, R5, 0x1, R14 ;  /* 0x00000001050d7824 */ /* 0x000fce00078e020e */
[----:B------:R-:W-:Y:S05]  /*13040*/  WARPSYNC.COLLECTIVE R15, `(.L_x_2654) ;  /* 0x000000000f087348 */ /* 0x000fea0003c00000 */
[----:B------:R0:W1:Y:S02]  /*13050*/  SHFL.UP P6, R14, R13, R12, R11 ;  /* 0x0400000c0d0e7389 */ /* 0x00006400000c000b */
[----:B01----:R-:W-:Y:S01]  /*13060*/  ENDCOLLECTIVE ;  /* 0x000000000000791b */ /* 0x003fe20003800000 */
.L_x_2654:
[----:B------:R-:W-:Y:S01]  /*13070*/  IMAD.MOV.U32 R12, RZ, RZ, 0x4 ;  /* 0x00000004ff0c7424 */ /* 0x000fe200078e00ff */
[----:B------:R-:W-:-:S05]  /*13080*/  SEL R2, R14, RZ, P2 ;  /* 0x000000ff0e027207 */ /* 0x000fca0001000000 */
[----:B------:R-:W-:-:S04]  /*13090*/  IMAD.IADD R2, R13, 0x1, R2 ;  /* 0x000000010d027824 */ /* 0x000fc800078e0202 */
[----:B------:R-:W-:-:S07]  /*130a0*/  IMAD.MOV.U32 R13, RZ, RZ, R2 ;  /* 0x000000ffff0d7224 */ /* 0x000fce00078e0002 */
[----:B------:R-:W-:Y:S05]  /*130b0*/  WARPSYNC.COLLECTIVE R15, `(.L_x_2655) ;  /* 0x000000000f087348 */ /* 0x000fea0003c00000 */
[----:B------:R0:W1:Y:S02]  /*130c0*/  SHFL.UP P6, R14, R13, R12, R11 ;  /* 0x0400000c0d0e7389 */ /* 0x00006400000c000b */
[----:B01----:R-:W-:Y:S01]  /*130d0*/  ENDCOLLECTIVE ;  /* 0x000000000000791b */ /* 0x003fe20003800000 */
.L_x_2655:
[----:B------:R-:W-:Y:S02]  /*130e0*/  MOV R12, 0x8 ;  /* 0x00000008000c7802 */ /* 0x000fe40000000f00 */
[----:B------:R-:W-:-:S05]  /*130f0*/  SEL R3, R14, RZ, P3 ;  /* 0x000000ff0e037207 */ /* 0x000fca0001800000 */
[----:B------:R-:W-:-:S04]  /*13100*/  IMAD.IADD R3, R2, 0x1, R3 ;  /* 0x0000000102037824 */ /* 0x000fc800078e0203 */
[----:B------:R-:W-:-:S07]  /*13110*/  IMAD.MOV.U32 R13, RZ, RZ, R3 ;  /* 0x000000ffff0d7224 */ /* 0x000fce00078e0003 */
[----:B------:R-:W-:Y:S05]  /*13120*/  WARPSYNC.COLLECTIVE R15, `(.L_x_2656) ;  /* 0x000000000f087348 */ /* 0x000fea0003c00000 */
[----:B------:R0:W1:Y:S02]  /*13130*/  SHFL.UP P6, R14, R13, R12, R11 ;  /* 0x0400000c0d0e7389 */ /* 0x00006400000c000b */
[----:B01----:R-:W-:Y:S01]  /*13140*/  ENDCOLLECTIVE ;  /* 0x000000000000791b */ /* 0x003fe20003800000 */
.L_x_2656:
[----:B------:R-:W-:Y:S01]  /*13150*/  IMAD.MOV.U32 R12, RZ, RZ, 0x10 ;  /* 0x00000010ff0c7424 */ /* 0x000fe200078e00ff */
[----:B------:R-:W-:-:S05]  /*13160*/  SEL R4, R14, RZ, P4 ;  /* 0x000000ff0e047207 */ /* 0x000fca0002000000 */
[----:B------:R-:W-:-:S04]  /*13170*/  IMAD.IADD R4, R3, 0x1, R4 ;  /* 0x0000000103047824 */ /* 0x000fc800078e0204 */
[----:B------:R-:W-:-:S07]  /*13180*/  IMAD.MOV.U32 R13, RZ, RZ, R4 ;  /* 0x000000ffff0d7224 */ /* 0x000fce00078e0004 */
[----:B------:R-:W-:Y:S05]  /*13190*/  WARPSYNC.COLLECTIVE R15, `(.L_x_2657) ;  /* 0x000000000f087348 */ /* 0x000fea0003c00000 */
[----:B------:R0:W1:Y:S02]  /*131a0*/  SHFL.UP P6, R14, R13, R12, R11 ;  /* 0x0400000c0d0e7389 */ /* 0x00006400000c000b */
[----:B01----:R-:W-:Y:S01]  /*131b0*/  ENDCOLLECTIVE ;  /* 0x000000000000791b */ /* 0x003fe20003800000 */
.L_x_2657:
        /* <DEDUP_REMOVED lines=8> */
.L_x_2658:
[----:B------:R-:W-:Y:S05]  /*13240*/  BRA `(.L_x_2659) ;  /* 0xffffffbc00d07947 */ /* 0x000fea000383ffff */
.L_x_2542:
[----:B------:R-:W-:Y:S01]  /*13250*/  BSSY B0, `(.L_x_2660) ;  /* 0x0000006000007945 */ /* 0x000fe20003800000 */
[----:B------:R-:W-:Y:S02]  /*13260*/  PLOP3.LUT P6, PT, P6, PT, PT, 0x8, 0x0 ;  /* 0x000000000000781c */ /* 0x000fe400037ce170 */
[----:B------:R-:W-:-:S11]  /*13270*/  MOV R15, 0xffffffff ;  /* 0xffffffff000f7802 */ /* 0x000fd60000000f00 */
[----:B0-----:R-:W-:Y:S05]  /*13280*/  WARPSYNC.COLLECTIVE R15, `(.L_x_2661) ;  /* 0x000000000f087348 */ /* 0x001fea0003c00000 */
[----:B------:R-:W-:Y:S01]  /*13290*/  VOTE.ANY R14, PT, P6 ;  /* 0x00000000000e7806 */ /* 0x000fe200030e0100 */
[----:B0-----:R-:W-:Y:S06]  /*132a0*/  ENDCOLLECTIVE ;  /* 0x000000000000791b */ /* 0x001fec0003800000 */
.L_x_2661:
[----:B------:R-:W-:Y:S05]  /*132b0*/  BSYNC B0 ;  /* 0x0000000000007941 */ /* 0x000fea0003800000 */
.L_x_2660:
        /* <DEDUP_REMOVED lines=9> */
.L_x_2662:
[----:B------:R-:W-:Y:S01]  /*13350*/  IMAD.MOV.U32 R5, RZ, RZ, R14 ;  /* 0x000000ffff057224 */ /* 0x000fe200078e000e */
[----:B------:R-:W-:Y:S06]  /*13360*/  BRA `(.L_x_2663) ;  /* 0xffffffbc00c07947 */ /* 0x000fec000383ffff */
.L_x_2544:
[----:B------:R-:W-:Y:S01]  /*13370*/  BSSY B0, `(.L_x_2664) ;  /* 0x0000007000007945 */ /* 0x000fe20003800000 */
[----:B------:R-:W-:Y:S01]  /*13380*/  IMAD.MOV.U32 R13, RZ, RZ, R6 ;  /* 0x000000ffff0d7224 */ /* 0x000fe200078e0006 */
[----:B------:R-:W-:Y:S01]  /*13390*/  MOV R11, 0x1f ;  /* 0x0000001f000b7802 */ /* 0x000fe20000000f00 */
[----:B------:R-:W-:-:S07]  /*133a0*/  IMAD.MOV.U32 R15, RZ, RZ, -0x1 ;  /* 0xffffffffff0f7424 */ /* 0x000fce00078e00ff */
[----:B012---:R-:W-:Y:S05]  /*133b0*/  WARPSYNC.COLLECTIVE R15, `(.L_x_2665) ;  /* 0x000000000f087348 */ /* 0x007fea0003c00000 */
[----:B------:R3:W4:Y:S02]  /*133c0*/  SHFL.IDX P6, R14, R13, R12, R11 ;  /* 0x0000000c0d0e7389 */ /* 0x00072400000c000b */
[----:B01234-:R-:W-:Y:S01]  /*133d0*/  ENDCOLLECTIVE ;  /* 0x000000000000791b */ /* 0x01ffe20003800000 */
.L_x_2665:
[----:B------:R-:W-:Y:S05]  /*133e0*/  BSYNC B0 ;  /* 0x0000000000007941 */ /* 0x000fea0003800000 */
.L_x_2664:
[----:B------:R-:W-:Y:S05]  /*133f0*/  BRA `(.L_x_2543) ;  /* 0xffffffbc00b87947 */ /* 0x000fea000383ffff */
.L_x_2548:
[----:B-1----:R1:W3:Y:S02]  /*13400*/  SYNCS.PHASECHK.TRANS64.TRYWAIT P0, [R4+URZ+0x2a820], R0 ;  /* 0x02a82000040075a7 */ /* 0x0022e4000800017f */
[----:B---3--:R-:W-:Y:S05]  /*13410*/  @!P0 NANOSLEEP.SYNCS 0x989680 ;  /* 0x009896800000895d */ /* 0x008fea0003900000 */
[----:B------:R-:W3:Y:S02]  /*13420*/  @!P0 SYNCS.PHASECHK.TRANS64 P0, [R4+URZ+0x2a820], R0 ;  /* 0x02a82000040085a7 */ /* 0x000ee4000800007f */
[----:B---3--:R-:W-:Y:S05]  /*13430*/  @!P0 BRA `(.L_x_2548) ;  /* 0xfffffffc00f08947 */ /* 0x008fea000383ffff */
[----:B------:R-:W-:Y:S05]  /*13440*/  BRA `(.L_x_2666) ;  /* 0xffffffc400307947 */ /* 0x000fea000383ffff */
.L_x_2549:
        /* <DEDUP_REMOVED lines=11> */
.L_x_2668:
[----:B------:R-:W-:Y:S05]  /*13500*/  BSYNC B0 ;  /* 0x0000000000007941 */ /* 0x000fea0003800000 */
.L_x_2667:
[----:B------:R-:W-:Y:S05]  /*13510*/  BRA `(.L_x_2669) ;  /* 0xffffffc400187947 */ /* 0x000fea000383ffff */
.L_x_2552:
[----:B------:R-:W-:Y:S01]  /*13520*/  BSSY B1, `(.L_x_2670) ;  /* 0x0000006000017945 */ /* 0x000fe20003800000 */
[----:B------:R-:W-:-:S07]  /*13530*/  IMAD.MOV.U32 R15, RZ, RZ, -0x1 ;  /* 0xffffffffff0f7424 */ /* 0x000fce00078e00ff */
[----:B012---:R-:W-:Y:S05]  /*13540*/  WARPSYNC.COLLECTIVE R15, `(.L_x_2671) ;  /* 0x000000000f0c7348 */ /* 0x007fea0003c00000 */
[----:B------:R-:W-:Y:S02]  /*13550*/  ELECT P6, UR62, PT ;  /* 0x00000000003e782f */ /* 0x000fe400038c0000 */
[----:B------:R-:W-:Y:S01]  /*13560*/  MOV R14, UR62 ;  /* 0x0000003e000e7c02 */ /* 0x000fe20008000f00 */
[----:B012---:R-:W-:Y:S10]  /*13570*/  ENDCOLLECTIVE ;  /* 0x000000000000791b */ /* 0x007ff40003800000 */
.L_x_2671:
[----:B------:R-:W-:Y:S05]  /*13580*/  BSYNC B1 ;  /* 0x0000000000017941 */ /* 0x000fea0003800000 */
.L_x_2670:
[----:B------:R-:W-:Y:S05]  /*13590*/  BRA `(.L_x_2672) ;  /* 0xffffffc400107947 */ /* 0x000fea000383ffff */
.L_x_2554:
[----:B-1----:R1:W3:Y:S02]  /*135a0*/  SYNCS.PHASECHK.TRANS64.TRYWAIT P1, [R5+URZ+0x2a840], R0 ;  /* 0x02a84000050075a7 */ /* 0x0022e4000802017f */
[----:B---3--:R-:W-:Y:S05]  /*135b0*/  @!P1 NANOSLEEP.SYNCS 0x989680 ;  /* 0x009896800000995d */ /* 0x008fea0003900000 */
[----:B------:R-:W3:Y:S02]  /*135c0*/  @!P1 SYNCS.PHASECHK.TRANS64 P1, [R5+URZ+0x2a840], R0 ;  /* 0x02a84000050095a7 */ /* 0x000ee4000802007f */
[----:B---3--:R-:W-:Y:S05]  /*135d0*/  @!P1 BRA `(.L_x_2554) ;  /* 0xfffffffc00f09947 */ /* 0x008fea000383ffff */
[----:B------:R-:W-:Y:S05]  /*135e0*/  BRA `(.L_x_2673) ;  /* 0xffffffc400387947 */ /* 0x000fea000383ffff */
.L_x_2556:
[----:B---3--:R3:W4:Y:S02]  /*135f0*/  SYNCS.PHASECHK.TRANS64.TRYWAIT P1, [R27+URZ+0x2a840], R2 ;  /* 0x02a840021b0075a7 */ /* 0x008724000802017f */
[----:B----4-:R-:W-:Y:S05]  /*13600*/  @!P1 NANOSLEEP.SYNCS 0x989680 ;  /* 0x009896800000995d */ /* 0x010fea0003900000 */
[----:B------:R-:W4:Y:S02]  /*13610*/  @!P1 SYNCS.PHASECHK.TRANS64 P1, [R27+URZ+0x2a840], R2 ;  /* 0x02a840021b0095a7 */ /* 0x000f24000802007f */
[----:B----4-:R-:W-:Y:S05]  /*13620*/  @!P1 BRA `(.L_x_2556) ;  /* 0xfffffffc00f09947 */ /* 0x010fea000383ffff */
[----:B------:R-:W-:Y:S05]  /*13630*/  BRA `(.L_x_2674) ;  /* 0xffffffc400447947 */ /* 0x000fea000383ffff */
.L_x_2558:
[----:B----4-:R4:W0:Y:S02]  /*13640*/  SYNCS.PHASECHK.TRANS64.TRYWAIT P1, [R5+URZ+0x2a860], R0 ;  /* 0x02a86000050075a7 */ /* 0x010824000802017f */
[----:B0-----:R-:W-:Y:S05]  /*13650*/  @!P1 NANOSLEEP.SYNCS 0x989680 ;  /* 0x009896800000995d */ /* 0x001fea0003900000 */
[----:B------:R-:W0:Y:S02]  /*13660*/  @!P1 SYNCS.PHASECHK.TRANS64 P1, [R5+URZ+0x2a860], R0 ;  /* 0x02a86000050095a7 */ /* 0x000e24000802007f */
[----:B0-----:R-:W-:Y:S05]  /*13670*/  @!P1 BRA `(.L_x_2558) ;  /* 0xfffffffc00f09947 */ /* 0x001fea000383ffff */
[----:B------:R-:W-:Y:S05]  /*13680*/  BRA `(.L_x_2675) ;  /* 0xffffffc400407947 */ /* 0x000fea000383ffff */
.L_x_2676:
        /* <DEDUP_REMOVED lines=15> */
.L_x_15528:


//--------------------- .text._ZN7cutlass13device_kernelIN5flash11enable_sm90INS1_16FlashAttnFwdSm90INS1_25CollectiveMainloopFwdSm90ILi2EN4cute5tupleIJNS5_1CILi1EEES8_S8_EEENS6_IJNS7_ILi128EEENS7_ILi96EEENS7_ILi192EEEEEELi128ENS_10bfloat16_tEfNS_4arch4Sm90ELb1ELb0ELb0ELb1ELb1ELb1ELb0ELb1ELb1ELb1ELb0ELb0EEENS1_21CollectiveEpilogueFwdINS6_IJSA_SA_SB_EEES9_SE_SG_Li256ELb1ELb1ELb0ELb0EEENS1_36VarlenDynamicPersistentTileSchedulerILi128ELi96ELi256ELi128ELb0ELb1ELb1ELb1ELb1ELb1EEEEEEEEEvNT_6ParamsE --------------------------
	.section	.text._ZN7cutlass13device_kernelIN5flash11enable_sm90INS1_16FlashAttnFwdSm90INS1_25CollectiveMainloopFwdSm90ILi2EN4cute5tupleIJNS5_1CILi1EEES8_S8_EEENS6_IJNS7_ILi128EEENS7_ILi96EEENS7_ILi192EEEEEELi128ENS_10bfloat16_tEfNS_4arch4Sm90ELb1ELb0ELb0ELb1ELb1ELb1ELb0ELb1ELb1ELb1ELb0ELb0EEENS1_21CollectiveEpilogueFwdINS6_IJSA_SA_SB_EEES9_SE_SG_Li256ELb1ELb1ELb0ELb0EEENS1_36VarlenDynamicPersistentTileSchedulerILi128ELi96ELi256ELi128ELb0ELb1ELb1ELb1ELb1ELb1EEEEEEEEEvNT_6ParamsE,"ax",@progbits
	.align	128
.text._ZN7cutlass13device_kernelIN5flash11enable_sm90INS1_16FlashAttnFwdSm90INS1_25CollectiveMainloopFwdSm90ILi2EN4cute5tupleIJNS5_1CILi1EEES8_S8_EEENS6_IJNS7_ILi128EEENS7_ILi96EEENS7_ILi192EEEEEELi128ENS_10bfloat16_tEfNS_4arch4Sm90ELb1ELb0ELb0ELb1ELb1ELb1ELb0ELb1ELb1ELb1ELb0ELb0EEENS1_21CollectiveEpilogueFwdINS6_IJSA_SA_SB_EEES9_SE_SG_Li256ELb1ELb1ELb0ELb0EEENS1_36VarlenDynamicPersistentTileSchedulerILi128ELi96ELi256ELi128ELb0ELb1ELb1ELb1ELb1ELb1EEEEEEEEEvNT_6ParamsE:
        .type           _ZN7cutlass13device_kernelIN5flash11enable_sm90INS1_16FlashAttnFwdSm90INS1_25CollectiveMainloopFwdSm90ILi2EN4cute5tupleIJNS5_1CILi1EEES8_S8_EEENS6_IJNS7_ILi128EEENS7_ILi96EEENS7_ILi192EEEEEELi128ENS_10bfloat16_tEfNS_4arch4Sm90ELb1ELb0ELb0ELb1ELb1ELb1ELb0ELb1ELb1ELb1ELb0ELb0EEENS1_21CollectiveEpilogueFwdINS6_IJSA_SA_SB_EEES9_SE_SG_Li256ELb1ELb1ELb0ELb0EEENS1_36VarlenDynamicPersistentTileSchedulerILi128ELi96ELi256ELi128ELb0ELb1ELb1ELb1ELb1ELb1EEEEEEEEEvNT_6ParamsE,@function
        .size           _ZN7cutlass13device_kernelIN5flash11enable_sm90INS1_16FlashAttnFwdSm90INS1_25CollectiveMainloopFwdSm90ILi2EN4cute5tupleIJNS5_1CILi1EEES8_S8_EEENS6_IJNS7_ILi128EEENS7_ILi96EEENS7_ILi192EEEEEELi128ENS_10bfloat16_tEfNS_4arch4Sm90ELb1ELb0ELb0ELb1ELb1ELb1ELb0ELb1ELb1ELb1ELb0ELb0EEENS1_21CollectiveEpilogueFwdINS6_IJSA_SA_SB_EEES9_SE_SG_Li256ELb1ELb1ELb0ELb0EEENS1_36VarlenDynamicPersistentTileSchedulerILi128ELi96ELi256ELi128ELb0ELb1ELb1ELb1ELb1ELb1EEEEEEEEEvNT_6ParamsE,(.L_x_15529 - _ZN7cutlass13device_kernelIN5flash11enable_sm90INS1_16FlashAttnFwdSm90INS1_25CollectiveMainloopFwdSm90ILi2EN4cute5tupleIJNS5_1CILi1EEES8_S8_EEENS6_IJNS7_ILi128EEENS7_ILi96EEENS7_ILi192EEEEEELi128ENS_10bfloat16_tEfNS_4arch4Sm90ELb1ELb0ELb0ELb1ELb1ELb1ELb0ELb1ELb1ELb1ELb0ELb0EEENS1_21CollectiveEpilogueFwdINS6_IJSA_SA_SB_EEES9_SE_SG_Li256ELb1ELb1ELb0ELb0EEENS1_36VarlenDynamicPersistentTileSchedulerILi128ELi96ELi256ELi128ELb0ELb1ELb1ELb1ELb1ELb1EEEEEEEEEvNT_6ParamsE)
        .other          _ZN7cutlass13device_kernelIN5flash11enable_sm90INS1_16FlashAttnFwdSm90INS1_25CollectiveMainloopFwdSm90ILi2EN4cute5tupleIJNS5_1CILi1EEES8_S8_EEENS6_IJNS7_ILi128EEENS7_ILi96EEENS7_ILi192EEEEEELi128ENS_10bfloat16_tEfNS_4arch4Sm90ELb1ELb0ELb0ELb1ELb1ELb1ELb0ELb1ELb1ELb1ELb0ELb0EEENS1_21CollectiveEpilogueFwdINS6_IJSA_SA_SB_EEES9_SE_SG_Li256ELb1ELb1ELb0ELb0EEENS1_36VarlenDynamicPersistentTileSchedulerILi128ELi96ELi256ELi128ELb0ELb1ELb1ELb1ELb1ELb1EEEEEEEEEvNT_6ParamsE,@"STO_CUDA_ENTRY STV_DEFAULT"
_ZN7cutlass13device_kernelIN5flash11enable_sm90INS1_16FlashAttnFwdSm90INS1_25CollectiveMainloopFwdSm90ILi2EN4cute5tupleIJNS5_1CILi1EEES8_S8_EEENS6_IJNS7_ILi128EEENS7_ILi96EEENS7_ILi192EEEEEELi128ENS_10bfloat16_tEfNS_4arch4Sm90ELb1ELb0ELb0ELb1ELb1ELb1ELb0ELb1ELb1ELb1ELb0ELb0EEENS1_21CollectiveEpilogueFwdINS6_IJSA_SA_SB_EEES9_SE_SG_Li256ELb1ELb1ELb0ELb0EEENS1_36VarlenDynamicPersistentTileSchedulerILi128ELi96ELi256ELi128ELb0ELb1ELb1ELb1ELb1ELb1EEEEEEEEEvNT_6ParamsE:
        /* <DEDUP_REMOVED lines=18> */
.L_x_2678:
[----:B------:R-:W-:Y:S05]  /*0120*/  BSYNC B0 ;  /* 0x0000000000007941 */ /* 0x000fea0003800000 */
.L_x_2677:
        /* <DEDUP_REMOVED lines=41> */
.L_x_2679:
        /* <DEDUP_REMOVED lines=22> */
.L_x_2680:
        /* <DEDUP_REMOVED lines=18> */
.L_x_2681:
        /* <DEDUP_REMOVED lines=22> */
.L_x_2682:
        /* <DEDUP_REMOVED lines=22> */
.L_x_2683:
        /* <DEDUP_REMOVED lines=10> */
.L_x_2686:
        /* <DEDUP_REMOVED lines=28> */
[----:B------:R-:W-:Y:S02]  /*0b60*/  SHF.R.S32.HI R222, RZ, 0x7, R5 ;  /* 0x00000007ffde7819 */ /* 0x000fe40000011405 */
[----:B------:R-:W-:Y:S01]  /*0b70*/  LEA.HI R199, R3, R0, RZ, 0x3 ;  /* 0x0000000003c77211 */ /* 0x000fe200078f18ff */
[----:B------:R-:W-:Y:S01]  /*0b80*/  IMAD.IADD R214, R0, 0x1, -R7 ;  /* 0x0000000100d67824 */ /* 0x000fe200078e0a07 */
[--C-:B------:R-:W-:Y:S02]  /*0b90*/  SHF.R.S32.HI R170, RZ, 0x2, R10.reuse ;  /* 0x00000002ffaa7819 */ /* 0x100fe4000001140a */
[----:B------:R-:W-:Y:S02]  /*0ba0*/  SHF.R.S32.HI R13, RZ, 0x1f, R10 ;  /* 0x0000001fff0d7819 */ /* 0x000fe4000001140a */
[----:B------:R-:W-:Y:S01]  /*0bb0*/  SHF.R.S32.HI R9, RZ, 0x1f, R214 ;  /* 0x0000001fff097819 */ /* 0x000fe200000114d6 */
[----:B------:R-:W-:Y:S01]  /*0bc0*/  VIADD R221, R170, 0x40 ;  /* 0x00000040aadd7836 */ /* 0x000fe20000000000 */
[----:B------:R-:W-:-:S02]  /*0bd0*/  LEA.HI R13, R13, R170, RZ, 0x3 ;  /* 0x000000aa0d0d7211 */ /* 0x000fc400078f18ff */
[-C--:B------:R-:W-:Y:S01]  /*0be0*/  LEA.HI R6, R9, R214.reuse, RZ, 0x2 ;  /* 0x000000d609067211 */ /* 0x080fe200078f10ff */
[----:B------:R-:W-:Y:S01]  /*0bf0*/  IMAD.SHL.U32 R177, R221, 0x40, RZ ;  /* 0x00000040ddb17824 */ /* 0x000fe200078e00ff */
[----:B------:R-:W-:Y:S02]  /*0c00*/  LEA.HI R9, R9, R214, RZ, 0x5 ;  /* 0x000000d609097211 */ /* 0x000fe400078f28ff */
[--C-:B------:R-:W-:Y:S02]  /*0c10*/  SHF.R.S32.HI R8, RZ, 0x2, R6.reuse ;  /* 0x00000002ff087819 */ /* 0x100fe40000011406 */
[----:B------:R-:W-:Y:S02]  /*0c20*/  SHF.R.S32.HI R11, RZ, 0x1f, R6 ;  /* 0x0000001fff0b7819 */ /* 0x000fe40000011406 */
[----:B------:R-:W-:Y:S02]  /*0c30*/  SHF.R.S32.HI R9, RZ, 0x5, R9 ;  /* 0x00000005ff097819 */ /* 0x000fe40000011409 */
[----:B------:R-:W-:-:S02]  /*0c40*/  LEA.HI R11, R11, R8, RZ, 0x3 ;  /* 0x000000080b0b7211 */ /* 0x000fc400078f18ff */
[----:B------:R-:W-:Y:S02]  /*0c50*/  LOP3.LUT R13, R13, 0xfffffff8, RZ, 0xc0, !PT ;  /* 0xfffffff80d0d7812 */ /* 0x000fe400078ec0ff */
[----:B------:R-:W-:Y:S02]  /*0c60*/  LOP3.LUT R11, R11, 0xfffffff8, RZ, 0xc0, !PT ;  /* 0xfffffff80b0b7812 */ /* 0x000fe400078ec0ff */
[----:B------:R-:W-:Y:S01]  /*0c70*/  LOP3.LUT R177, R177, 0x1c0, RZ, 0xc0, !PT ;  /* 0x000001c0b1b17812 */ /* 0x000fe200078ec0ff */
[----:B------:R-:W-:Y:S01]  /*0c80*/  IMAD.IADD R213, R170, 0x1, -R13 ;  /* 0x00000001aad57824 */ /* 0x000fe200078e0a0d */
[----:B------:R-:W-:Y:S01]  /*0c90*/  LOP3.LUT R189, R6, 0x7ffffffc, RZ, 0xc0, !PT ;  /* 0x7ffffffc06bd7812 */ /* 0x000fe200078ec0ff */
[----:B------:R-:W-:Y:S01]  /*0ca0*/  IMAD.IADD R8, R8, 0x1, -R11 ;  /* 0x0000000108087824 */ /* 0x000fe200078e0a0b */
[----:B------:R-:W-:Y:S01]  /*0cb0*/  LOP3.LUT R11, R10, 0xfffffffc, RZ, 0xc0, !PT ;  /* 0xfffffffc0a0b7812 */ /* 0x000fe200078ec0ff */
[----:B------:R-:W-:Y:S01]  /*0cc0*/  IMAD.SHL.U32 R181, R213, 0x40, RZ ;  /* 0x00000040d5b57824 */ /* 0x000fe200078e00ff */
[----:B------:R-:W-:Y:S01]  /*0cd0*/  SHF.R.U32.HI R220, RZ, 0x3, R177 ;  /* 0x00000003ffdc7819 */ /* 0x000fe200000116b1 */
[----:B------:R-:W-:-:S02]  /*0ce0*/  IMAD R8, R9, 0x10, R8 ;  /* 0x0000001009087824 */ /* 0x000fc400078e0208 */
[----:B------:R-:W-:Y:S01]  /*0cf0*/  IMAD.IADD R198, R0, 0x1, -R11 ;  /* 0x0000000100c67824 */ /* 0x000fe200078e0a0b */
[----:B------:R-:W-:Y:S01]  /*0d00*/  LOP3.LUT R181, R181, 0x1c0, RZ, 0xc0, !PT ;  /* 0x000001c0b5b57812 */ /* 0x000fe200078ec0ff */
[----:B------:R-:W-:Y:S02]  /*0d10*/  IMAD.IADD R189, R214, 0x1, -R189 ;  /* 0x00000001d6bd7824 */ /* 0x000fe400078e0abd */
[C---:B------:R-:W-:Y:S01]  /*0d20*/  IMAD.SHL.U32 R162, R198.reuse, 0x4, RZ ;  /* 0x00000004c6a27824 */ /* 0x040fe200078e00ff */
[----:B------:R-:W-:Y:S01]  /*0d30*/  SHF.R.U32.HI R182, RZ, 0x3, R181 ;  /* 0x00000003ffb67819 */ /* 0x000fe200000116b5 */
[----:B------:R-:W-:Y:S02]  /*0d40*/  IMAD.SHL.U32 R16, R198, 0x8, RZ ;  /* 0x00000008c6107824 */ /* 0x000fe400078e00ff */
[C---:B------:R-:W-:Y:S02]  /*0d50*/  VIADD R173, R162.reuse, 0x20 ;  /* 0x00000020a2ad7836 */ /* 0x040fe40000000000 */
[----:B------:R-:W-:Y:S01]  /*0d60*/  VIADD R172, R162, 0x40 ;  /* 0x00000040a2ac7836 */ /* 0x000fe20000000000 */
[----:B------:R-:W-:Y:S01]  /*0d70*/  IADD3 R22, R16, 0x60, RZ ;  /* 0x0000006010167810 */ /* 0x000fe20007ffe0ff */
[C-C-:B------:R-:W-:Y:S01]  /*0d80*/  IMAD.IADD R164, R162.reuse, 0x1, R173.reuse ;  /* 0x00000001a2a47824 */ /* 0x140fe200078e02ad */
[----:B------:R-:W-:Y:S01]  /*0d90*/  SHF.R.S32.HI R17, RZ, 0x1f, R16 ;  /* 0x0000001fff117819 */ /* 0x000fe20000011410 */
[----:B------:R-:W-:Y:S01]  /*0da0*/  IMAD.IADD R165, R162, 0x1, R172 ;  /* 0x00000001a2a57824 */ /* 0x000fe200078e02ac */
[----:B------:R-:W-:Y:S01]  /*0db0*/  SHF.R.S32.HI R169, RZ, 0x1f, R22 ;  /* 0x0000001fffa97819 */ /* 0x000fe20000011416 */
[C---:B------:R-:W-:Y:S01]  /*0dc0*/  VIADD R23, R16.reuse, 0x80 ;  /* 0x0000008010177836 */ /* 0x040fe20000000000 */
[----:B------:R-:W-:Y:S01]  /*0dd0*/  SHF.R.S32.HI R204, RZ, 0x1f, R173 ;  /* 0x0000001fffcc7819 */ /* 0x000fe200000114ad */
[----:B------:R-:W-:Y:S01]  /*0de0*/  VIADD R160, R16, 0xa0 ;  /* 0x000000a010a07836 */ /* 0x000fe20000000000 */
[----:B------:R-:W-:Y:S01]  /*0df0*/  SHF.R.S32.HI R202, RZ, 0x1f, R172 ;  /* 0x0000001fffca7819 */ /* 0x000fe200000114ac */
[C---:B------:R-:W-:Y:S01]  /*0e00*/  VIADD R175, R162.reuse, 0x10 ;  /* 0x00000010a2af7836 */ /* 0x040fe20000000000 */
[----:B------:R-:W-:Y:S01]  /*0e10*/  SHF.R.S32.HI R180, RZ, 0x1f, R23 ;  /* 0x0000001fffb47819 */ /* 0x000fe20000011417 */
[C---:B------:R-:W-:Y:S01]  /*0e20*/  VIADD R174, R162.reuse, 0x30 ;  /* 0x00000030a2ae7836 */ /* 0x040fe20000000000 */
[----:B------:R-:W-:Y:S01]  /*0e30*/  SHF.R.S32.HI R179, RZ, 0x1f, R160 ;  /* 0x0000001fffb37819 */ /* 0x000fe200000114a0 */
[----:B------:R-:W-:Y:S01]  /*0e40*/  VIADD R176, R162, 0x50 ;  /* 0x00000050a2b07836 */ /* 0x000fe20000000000 */
[----:B------:R-:W-:-:S02]  /*0e50*/  SHF.R.S32.HI R205, RZ, 0x1f, R175 ;  /* 0x0000001fffcd7819 */ /* 0x000fc400000114af */
[----:B------:R-:W-:Y:S02]  /*0e60*/  SHF.R.S32.HI R203, RZ, 0x1f, R174 ;  /* 0x0000001fffcb7819 */ /* 0x000fe400000114ae */
[----:B------:R-:W-:Y:S02]  /*0e70*/  SHF.R.S32.HI R201, RZ, 0x1f, R176 ;  /* 0x0000001fffc97819 */ /* 0x000fe400000114b0 */
        /* <DEDUP_REMOVED lines=16> */
[C---:B------:R-:W-:Y:S01]  /*0f80*/  IMAD R2, R4.reuse, 0x10, R3 ;  /* 0x0000001004027824 */ /* 0x040fe200078e0203 */
[----:B------:R-:W-:Y:S01]  /*0f90*/  SHF.R.S32.HI R3, RZ, 0x1f, R164 ;  /* 0x0000001fff037819 */ /* 0x000fe200000114a4 */
[----:B------:R-:W-:Y:S01]  /*0fa0*/  IMAD.SHL.U32 R183, R4, 0x200, RZ ;  /* 0x0000020004b77824 */ /* 0x000fe200078e00ff */
[----:B------:R-:W-:Y:S01]  /*0fb0*/  LEA.HI R0, R0, R221, RZ, 0x3 ;  /* 0x000000dd00007211 */ /* 0x000fe200078f18ff */
[----:B------:R-:W-:Y:S01]  /*0fc0*/  IMAD.IADD R9, R222, 0x1, -R9 ;  /* 0x00000001de097824 */ /* 0x000fe200078e0a09 */
[CC--:B------:R-:W-:Y:S01]  /*0fd0*/  LEA.HI R166, R3.reuse, R164.reuse, RZ, 0x3 ;  /* 0x000000a403a67211 */ /* 0x0c0fe200078f18ff */
[----:B------:R-:W-:Y:S01]  /*0fe0*/  IMAD R224, R2, 0x8, R7 ;  /* 0x0000000802e07824 */ /* 0x000fe200078e0207 */
[----:B------:R-:W-:Y:S01]  /*0ff0*/  LEA.HI R3, R3, R164, RZ, 0x6 ;  /* 0x000000a403037211 */ /* 0x000fe200078f30ff */
[----:B------:R-:W-:Y:S01]  /*1000*/  IMAD.SHL.U32 R0, R0, 0x40, RZ ;  /* 0x0000004000007824 */ /* 0x000fe200078e00ff */
[----:B------:R-:W-:Y:S01]  /*1010*/  LOP3.LUT R7, R177, 0x38, R166, 0xf8, !PT ;  /* 0x00000038b1077812 */ /* 0x000fe200078ef8a6 */
[----:B------:R-:W-:Y:S01]  /*1020*/  IMAD R223, R9, 0x40, R8 ;  /* 0x0000004009df7824 */ /* 0x000fe200078e0208 */
[----:B------:R-:W-:Y:S01]  /*1030*/  SHF.R.S32.HI R199, RZ, 0x3, R199 ;  /* 0x00000003ffc77819 */ /* 0x000fe200000114c7 */
[----:B------:R-:W-:Y:S01]  /*1040*/  IMAD.SHL.U32 R188, R192, 0x8, RZ ;  /* 0x00000008c0bc7824 */ /* 0x000fe200078e00ff */
[----:B------:R-:W-:Y:S01]  /*1050*/  LOP3.LUT R184, R0, 0xfffffe00, RZ, 0xc0, !PT ;  /* 0xfffffe0000b87812 */ /* 0x000fe200078ec0ff */
[----:B------:R-:W-:Y:S01]  /*1060*/  IMAD.SHL.U32 R224, R224, 0x8, RZ ;  /* 0x00000008e0e07824 */ /* 0x000fe200078e00ff */
[----:B------:R-:W-:Y:S01]  /*1070*/  SHF.R.S32.HI R0, RZ, 0x1f, R165 ;  /* 0x0000001fff007819 */ /* 0x000fe200000114a5 */
[----:B------:R-:W-:Y:S01]  /*1080*/  VIADD R191, R188, 0x40 ;  /* 0x00000040bcbf7836 */ /* 0x000fe20000000000 */
[----:B------:R-:W-:-:S02]  /*1090*/  LOP3.LUT R7, R7, R220, RZ, 0x3c, !PT ;  /* 0x000000dc07077212 */ /* 0x000fc400078e3cff */
[CC--:B------:R-:W-:Y:S02]  /*10a0*/  LEA.HI R4, R0.reuse, R165.reuse, RZ, 0x6 ;  /* 0x000000a500047211 */ /* 0x0c0fe400078f30ff */
[----:B------:R-:W-:Y:S01]  /*10b0*/  LEA.HI R2, R0, R165, RZ, 0x3 ;  /* 0x000000a500027211 */ /* 0x000fe200078f18ff */
[----:B------:R-:W-:Y:S01]  /*10c0*/  IMAD.SHL.U32 R0, R3, 0x80, RZ ;  /* 0x0000008003007824 */ /* 0x000fe200078e00ff */
[C---:B------:R-:W-:Y:S01]  /*10d0*/  LOP3.LUT R3, R181.reuse, 0x38, R166, 0xf8, !PT ;  /* 0x00000038b5037812 */ /* 0x040fe200078ef8a6 */
[----:B------:R-:W-:Y:S01]  /*10e0*/  IMAD.SHL.U32 R4, R4, 0x80, RZ ;  /* 0x0000008004047824 */ /* 0x000fe200078e00ff */
[--C-:B------:R-:W-:Y:S02]  /*10f0*/  LOP3.LUT R5, R181, 0x38, R2.reuse, 0xf8, !PT ;  /* 0x00000038b5057812 */ /* 0x100fe400078ef802 */
[----:B------:R-:W-:Y:S02]  /*1100*/  LOP3.LUT R9, R177, 0x38, R2, 0xf8, !PT ;  /* 0x00000038b1097812 */ /* 0x000fe400078ef802 */
[----:B------:R-:W-:-:S02]  /*1110*/  LOP3.LUT R0, R0, 0xffffe000, RZ, 0xc0, !PT ;  /* 0xffffe00000007812 */ /* 0x000fc400078ec0ff */
[-C--:B------:R-:W-:Y:S02]  /*1120*/  LOP3.LUT R3, R3, R182.reuse, RZ, 0x3c, !PT ;  /* 0x000000b603037212 */ /* 0x080fe400078e3cff */
[----:B------:R-:W-:Y:S02]  /*1130*/  LOP3.LUT R4, R4, 0xffffe000, RZ, 0xc0, !PT ;  /* 0xffffe00004047812 */ /* 0x000fe400078ec0ff */
[----:B------:R-:W-:Y:S02]  /*1140*/  LOP3.LUT R5, R5, R182, RZ, 0x3c, !PT ;  /* 0x000000b605057212 */ /* 0x000fe400078e3cff */
[----:B------:R-:W-:Y:S02]  /*1150*/  LOP3.LUT R9, R9, R220, RZ, 0x3c, !PT ;  /* 0x000000dc09097212 */ /* 0x000fe400078e3cff */
[-CC-:B------:R-:W-:Y:S02]  /*1160*/  IADD3 R219, R3, R0.reuse, R183.reuse ;  /* 0x0000000003db7210 */ /* 0x180fe40007ffe0b7 */
[----:B------:R-:W-:Y:S01]  /*1170*/  IADD3 R7, R7, R0, R184 ;  /* 0x0000000007077210 */ /* 0x000fe20007ffe0b8 */
[----:B------:R-:W-:Y:S01]  /*1180*/  IMAD.U32 R0, RZ, RZ, UR5 ;  /* 0x00000005ff007e24 */ /* 0x000fe2000f8e00ff */
[----:B------:R-:W-:-:S02]  /*1190*/  IADD3 R5, R5, R4, R183 ;  /* 0x0000000405057210 */ /* 0x000fc40007ffe0b7 */
[----:B------:R-:W-:Y:S01]  /*11a0*/  IADD3 R9, R9, R4, R184 ;  /* 0x0000000409097210 */ /* 0x000fe20007ffe0b8 */
[----:B------:R-:W-:Y:S01]  /*11b0*/  IMAD.U32 R4, RZ, RZ, UR4 ;  /* 0x00000004ff047e24 */ /* 0x000fe2000f8e00ff */
[----:B------:R0:W-:Y:S01]  /*11c0*/  STL [R1+0x30], R0 ;  /* 0x0000300001007387 */ /* 0x0001e20000100800 */
[----:B------:R-:W-:Y:S02]  /*11d0*/  SHF.R.S32.HI R227, RZ, 0x1f, R188 ;  /* 0x0000001fffe37819 */ /* 0x000fe400000114bc */
[----:B------:R-:W-:Y:S01]  /*11e0*/  SHF.R.S32.HI R226, RZ, 0x1f, R191 ;  /* 0x0000001fffe27819 */ /* 0x000fe200000114bf */
[----:B------:R1:W-:Y:S01]  /*11f0*/  STL [R1+0x34], R4 ;  /* 0x0000340401007387 */ /* 0x0003e20000100800 */
[----:B------:R-:W-:Y:S02]  /*1200*/  SHF.R.S32.HI R166, RZ, 0x3, R166 ;  /* 0x00000003ffa67819 */ /* 0x000fe400000114a6 */
[----:B------:R-:W-:Y:S02]  /*1210*/  SHF.R.S32.HI R167, RZ, 0x3, R2 ;  /* 0x00000003ffa77819 */ /* 0x000fe40000011402 */
[----:B------:R-:W-:-:S02]  /*1220*/  LEA R219, R219, UR4, 0x1 ;  /* 0x00000004dbdb7c11 */ /* 0x000fc4000f8e08ff */
[----:B0-----:R-:W-:Y:S02]  /*1230*/  LEA.HI R0, R198, R198, RZ, 0x1 ;  /* 0x000000c6c6007211 */ /* 0x001fe400078f08ff */
[----:B------:R-:W-:Y:S02]  /*1240*/  LEA R216, R7, UR4, 0x1 ;  /* 0x0000000407d87c11 */ /* 0x000fe4000f8e08ff */
[----:B------:R-:W-:Y:S02]  /*1250*/  LOP3.LUT R3, R0, 0x1ffffffe, RZ, 0xc0, !PT ;  /* 0x1ffffffe00037812 */ /* 0x000fe400078ec0ff */
[----:B------:R-:W-:Y:S02]  /*1260*/  LEA R217, R5, UR4, 0x1 ;  /* 0x0000000405d97c11 */ /* 0x000fe4000f8e08ff */
[----:B------:R-:W-:Y:S01]  /*1270*/  LEA R215, R9, UR4, 0x1 ;  /* 0x0000000409d77c11 */ /* 0x000fe2000f8e08ff */
[----:B------:R-:W-:Y:S01]  /*1280*/  IMAD.IADD R190, R198, 0x1, -R3 ;  /* 0x00000001c6be7824 */ /* 0x000fe200078e0a03 */
[----:B------:R-:W-:-:S03]  /*1290*/  LOP3.LUT R3, R177, 0x38, R16, 0xf8, !PT ;  /* 0x00000038b1037812 */ /* 0x000fc600078ef810 */
[----:B------:R-:W-:Y:S01]  /*12a0*/  IMAD R190, R190, 0x8, R223 ;  /* 0x00000008bebe7824 */ /* 0x000fe200078e02df */
[----:B------:R-:W-:-:S04]  /*12b0*/  LOP3.LUT R3, R184, R3, R220, 0xf6, !PT ;  /* 0x00000003b8037212 */ /* 0x000fc800078ef6dc */
[----:B-1----:R-:W-:-:S07]  /*12c0*/  LEA R218, R3, UR4, 0x1 ;  /* 0x0000000403da7c11 */ /* 0x002fce000f8e08ff */
.L_x_2923:
[----:B0-2-4-:R-:W0:Y:S01]  /*12d0*/  LDC.64 R2, c[0x0][0xc88] ;  /* 0x00032200ff027b82 */ /* 0x015e220000000a00 */
[----:B------:R-:W-:Y:S01]  /*12e0*/  ULDC.64 UR4, c[0x0][0xa28] ;  /* 0x00028a0000047ab9 */ /* 0x000fe20000000a00 */
[----:B------:R-:W-:Y:S01]  /*12f0*/  ULDC.64 UR8, c[0x0][0xa18] ;  /* 0x0002860000087ab9 */ /* 0x000fe20000000a00 */
[----:B------:R-:W-:Y:S01]  /*1300*/  ULDC.64 UR6, c[0x0][0xa08] ;  /* 0x0002820000067ab9 */ /* 0x000fe20000000a00 */
[----:B0-----:R-:W-:-:S05]  /*1310*/  IMAD.WIDE R2, R27, 0x4, R2 ;  /* 0x000000041b027825 */ /* 0x001fca00078e0202 */
[----:B------:R-:W2:Y:S01]  /*1320*/  LDG.E R196, desc[UR60][R2.64] ;  /* 0x0000003c02c47981 */ /* 0x000ea2000c1e1900 */
        /* <DEDUP_REMOVED lines=8> */
[----:B--2---:R-:W-:Y:S01]  /*13b0*/  SHF.R.S32.HI R200, RZ, 0x1f, R196 ;  /* 0x0000001fffc87819 */ /* 0x004fe200000114c4 */
[C---:B------:R-:W-:Y:S02]  /*13c0*/  IMAD.SHL.U32 R194, R196.reuse, 0x4, RZ ;  /* 0x00000004c4c27824 */ /* 0x040fe400078e00ff */
[C---:B------:R-:W-:Y:S02]  /*13d0*/  @P2 LEA R2, P3, R196.reuse, UR4, 0x2 ;  /* 0x00000004c4022c11 */ /* 0x040fe4000f8610ff */
[C-C-:B------:R-:W-:Y:S02]  /*13e0*/  SHF.L.U64.HI R195, R196.reuse, 0x2, R200.reuse ;  /* 0x00000002c4c37819 */ /* 0x140fe400000102c8 */
[----:B------:R-:W-:Y:S01]  /*13f0*/  @P2 LEA.HI.X R3, R196, UR5, R200, 0x2, P3 ;  /* 0x00000005c4032c11 */ /* 0x000fe200098f14c8 */
[----:B------:R-:W-:Y:S01]  /*1400*/  ULDC UR4, c[0x0][0x288] ;  /* 0x0000a20000047ab9 */ /* 0x000fe20000000800 */
[----:B------:R-:W-:-:S03]  /*1410*/  IADD3 R6, P4, R194, UR6, RZ ;  /* 0x00000006c2067c10 */ /* 0x000fc6000ff9e0ff */
        /* <DEDUP_REMOVED lines=19> */
[----:B------:R-:W-:Y:S01]  /*1550*/  IMAD.MOV.U32 R24, RZ, RZ, R196 ;  /* 0x000000ffff187224 */ /* 0x000fe200078e00c4 */
[----:B0--3--:R-:W-:Y:S06]  /*1560*/  @P1 BRA `(.L_x_2688) ;  /* 0x0000000000241947 */ /* 0x009fec0003800000 */
        /* <DEDUP_REMOVED lines=9> */
.L_x_2688:
[----:B------:R-:W-:Y:S02]  /*1600*/  IMAD.U32 R2, RZ, RZ, UR5 ;  /* 0x00000005ff027e24 */ /* 0x000fe4000f8e00ff */
[----:B------:R-:W-:Y:S01]  /*1610*/  IMAD.U32 R27, RZ, RZ, UR4 ;  /* 0x00000004ff1b7e24 */ /* 0x000fe2000f8e00ff */
[----:B------:R-:W-:Y:S06]  /*1620*/  @!P2 BRA `(.L_x_2689) ;  /* 0x000000000010a947 */ /* 0x000fec0003800000 */
[----:B------:R-:W-:-:S04]  /*1630*/  IADD3 R4, P0, R194, UR8, RZ ;  /* 0x00000008c2047c10 */ /* 0x000fc8000ff1e0ff */
[----:B------:R-:W-:-:S05]  /*1640*/  IADD3.X R5, R195, UR9, RZ, P0, !PT ;  /* 0x00000009c3057c10 */ /* 0x000fca00087fe4ff */
[----:B------:R0:W5:Y:S01]  /*1650*/  LDG.E R27, desc[UR60][R4.64] ;  /* 0x0000003c041b7981 */ /* 0x000162000c1e1900 */
[----:B------:R-:W-:Y:S05]  /*1660*/  BRA `(.L_x_2690) ;  /* 0x0000000000107947 */ /* 0x000fea0003800000 */
.L_x_2689:
[----:B------:R-:W-:Y:S05]  /*1670*/  @!P0 BRA `(.L_x_2690) ;  /* 0x00000000000c8947 */ /* 0x000fea0003800000 */
[----:B------:R-:W2:Y:S04]  /*1680*/  LDG.E R4, desc[UR60][R6.64] ;  /* 0x0000003c06047981 */ /* 0x000ea8000c1e1900 */
[----:B------:R-:W2:Y:S02]  /*1690*/  LDG.E R27, desc[UR60][R6.64+0x4] ;  /* 0x0000043c061b7981 */ /* 0x000ea4000c1e1900 */
[----:B--2---:R-:W-:-:S07]  /*16a0*/  IMAD.IADD R27, R27, 0x1, -R4 ;  /* 0x000000011b1b7824 */ /* 0x004fce00078e0a04 */
.L_x_2690:
[----:B------:R-:W-:Y:S01]  /*16b0*/  ULDC.64 UR4, c[0x0][0xa10] ;  /* 0x0002840000047ab9 */ /* 0x000fe20000000a00 */
[----:B------:R-:W1:Y:S01]  /*16c0*/  LDC R9, c[0x0][0x448] ;  /* 0x00011200ff097b82 */ /* 0x000e620000000800 */
[----:B------:R-:W-:-:S04]  /*16d0*/  ISETP.NE.U32.AND P0, PT, RZ, UR4, PT ;  /* 0x00000004ff007c0c */ /* 0x000fc8000bf05070 */
[----:B------:R-:W-:Y:S01]  /*16e0*/  ISETP.NE.AND.EX P0, PT, RZ, UR5, PT, P0 ;  /* 0x00000005ff007c0c */ /* 0x000fe2000bf05300 */
[----:B------:R-:W-:-:S12]  /*16f0*/  ULDC.64 UR4, c[0x0][0xa30] ;  /* 0x00028c0000047ab9 */ /* 0x000fd80000000a00 */
[----:B0-----:R-:W0:Y:S02]  /*1700*/  @P0 LDC.64 R4, c[0x0][0xa10] ;  /* 0x00028400ff040b82 */ /* 0x001e240000000a00 */
[----:B0-----:R-:W-:-:S05]  /*1710*/  @P0 IMAD.WIDE R4, R24, 0x4, R4 ;  /* 0x0000000418040825 */ /* 0x001fca00078e0204 */
[----:B------:R-:W2:Y:S04]  /*1720*/  @P0 LDG.E R3, desc[UR60][R4.64] ;  /* 0x0000003c04030981 */ /* 0x000ea8000c1e1900 */
[----:B------:R0:W2:Y:S01]  /*1730*/  @P0 LDG.E R8, desc[UR60][R4.64+0x4] ;  /* 0x0000043c04080981 */ /* 0x0000a2000c1e1900 */
[----:B------:R-:W-:Y:S01]  /*1740*/  ISETP.NE.U32.AND P1, PT, RZ, UR4, PT ;  /* 0x00000004ff007c0c */ /* 0x000fe2000bf25070 */
[----:B-----5:R-:W-:-:S03]  /*1750*/  IMAD.MOV.U32 R141, RZ, RZ, R27 ;  /* 0x000000ffff8d7224 */ /* 0x020fc600078e001b */
[----:B------:R-:W-:-:S13]  /*1760*/  ISETP.NE.AND.EX P1, PT, RZ, UR5, PT, P1 ;  /* 0x00000005ff007c0c */ /* 0x000fda000bf25310 */
[----:B------:R-:W-:-:S04]  /*1770*/  @P1 IADD3 R6, P2, R194, UR4, RZ ;  /* 0x00000004c2061c10 */ /* 0x000fc8000ff5e0ff */
[----:B------:R-:W-:-:S05]  /*1780*/  @P1 IADD3.X R7, R195, UR5, RZ, P2, !PT ;  /* 0x00000005c3071c10 */ /* 0x000fca00097fe4ff */
[----:B------:R3:W5:Y:S01]  /*1790*/  @P1 LDG.E R141, desc[UR60][R6.64] ;  /* 0x0000003c068d1981 */ /* 0x000762000c1e1900 */
[----:B-1----:R-:W-:Y:S01]  /*17a0*/  ISETP.NE.AND P1, PT, R9, 0x1, PT ;  /* 0x000000010900780c */ /* 0x002fe20003f25270 */
[----:B------:R-:W-:Y:S02]  /*17b0*/  IMAD.SHL.U32 R185, R25, 0x80, RZ ;  /* 0x0000008019b97824 */ /* 0x000fe400078e00ff */
[----:B------:R-:W-:Y:S02]  /*17c0*/  IMAD.IADD R11, R27, 0x1, -R0 ;  /* 0x000000011b0b7824 */ /* 0x000fe400078e0a00 */
[----:B0-----:R-:W-:Y:S02]  /*17d0*/  VIADD R4, R185, 0x7f ;  /* 0x0000007fb9047836 */ /* 0x001fe40000000000 */
[----:B------:R-:W-:-:S05]  /*17e0*/  IMAD.MOV R126, RZ, RZ, -R11 ;  /* 0x000000ffff7e7224 */ /* 0x000fca00078e0a0b */
[----:B------:R-:W-:Y:S01]  /*17f0*/  VIMNMX R126, RZ, R126, !PT ;  /* 0x0000007eff7e7248 */ /* 0x000fe20007fe0100 */
[----:B------:R-:W0:Y:S08]  /*1800*/  @P1 LDC R9, c[0x0][0x44c] ;  /* 0x00011300ff091b82 */ /* 0x000e300000000800 */
[----:B------:R-:W1:Y:S01]  /*1810*/  @P1 LDC R5, c[0x0][0x450] ;  /* 0x00011400ff051b82 */ /* 0x000e620000000800 */
[----:B0-----:R-:W-:-:S05]  /*1820*/  @P1 IMAD.HI.U32 R0, R4, R9, RZ ;  /* 0x0000000904001227 */ /* 0x001fca00078e00ff */
[----:B-1----:R-:W-:Y:S01]  /*1830*/  @P1 SHF.R.U32.HI R4, RZ, R5, R0 ;  /* 0x00000005ff041219 */ /* 0x002fe20000011600 */
[----:B--2---:R-:W-:-:S04]  /*1840*/  @P0 IMAD.IADD R2, R8, 0x1, -R3 ;  /* 0x0000000108020824 */ /* 0x004fc800078e0a03 */
[----:B------:R-:W-:-:S04]  /*1850*/  IMAD.IADD R187, R11, 0x1, R2 ;  /* 0x000000010bbb7824 */ /* 0x000fc800078e0202 */
[C---:B------:R-:W-:Y:S01]  /*1860*/  VIADD R0, R187.reuse, 0x5f ;  /* 0x0000005fbb007836 */ /* 0x040fe20000000000 */
[----:B------:R-:W-:-:S03]  /*1870*/  IADD3 R142, R187, 0x60, -R186 ;  /* 0x00000060bb8e7810 */ /* 0x000fc60007ffe8ba */
[----:B------:R-:W-:-:S04]  /*1880*/  IMAD.HI R0, R0, 0x2aaaaaab, RZ ;  /* 0x2aaaaaab00007827 */ /* 0x000fc800078e02ff */
[----:B------:R-:W-:Y:S01]  /*1890*/  IMAD.IADD R4, R142, 0x1, R4 ;  /* 0x000000018e047824 */ /* 0x000fe200078e0204 */
[----:B------:R-:W-:-:S03]  /*18a0*/  SHF.R.U32.HI R143, RZ, 0x1f, R0 ;  /* 0x0000001fff8f7819 */ /* 0x000fc60000011600 */
[----:B------:R-:W-:Y:S01]  /*18b0*/  IMAD.HI R4, R4, 0x2aaaaaab, RZ ;  /* 0x2aaaaaab04047827 */ /* 0x000fe200078e02ff */
[----:B------:R-:W-:-:S04]  /*18c0*/  LEA.HI.SX32 R143, R0, R143, 0x1c ;  /* 0x0000008f008f7211 */ /* 0x000fc800078fe2ff */
[----:B------:R-:W-:-:S04]  /*18d0*/  SHF.R.U32.HI R3, RZ, 0x1f, R4 ;  /* 0x0000001fff037819 */ /* 0x000fc80000011604 */
[----:B------:R-:W-:-:S04]  /*18e0*/  LEA.HI.SX32 R4, R4, R3, 0x1c ;  /* 0x0000000304047211 */ /* 0x000fc800078fe2ff */
[----:B------:R-:W-:-:S05]  /*18f0*/  VIMNMX R4, R143, R4, PT ;  /* 0x000000048f047248 */ /* 0x000fca0003fe0100 */
        /* <DEDUP_REMOVED lines=12> */
[----:B---3--:R-:W-:Y:S05]  /*19c0*/  @!P1 BRA `(.L_x_2691) ;  /* 0x0000009000f89947 */ /* 0x008fea0003800000 */
        /* <DEDUP_REMOVED lines=11> */
[----:B------:R-:W-:Y:S01]  /*1a80*/  MOV R10, UR6 ;  /* 0x00000006000a7c02 */ /* 0x000fe20008000f00 */
        /* <DEDUP_REMOVED lines=8> */
.L_x_2693:
[----:B------:R-:W-:Y:S05]  /*1b10*/  BSYNC B6 ;  /* 0x0000000000067941 */ /* 0x000fea0003800000 */
.L_x_2692:
        /* <DEDUP_REMOVED lines=20> */
.L_x_2695:
[----:B------:R-:W-:Y:S05]  /*1c60*/  BSYNC B6 ;  /* 0x0000000000067941 */ /* 0x000fea0003800000 */
.L_x_2694:
[----:B------:R-:W-:Y:S01]  /*1c70*/  ULDC.64 UR4, c[0x0][0x9f8] ;  /* 0x00027e0000047ab9 */ /* 0x000fe20000000a00 */
[----:B------:R-:W0:Y:S01]  /*1c80*/  LDC.64 R94, c[0x0][0x3f8] ;  /* 0x0000fe00ff5e7b82 */ /* 0x000e220000000a00 */
[----:B------:R-:W-:-:S04]  /*1c90*/  ISETP.NE.U32.AND P0, PT, RZ, UR4, PT ;  /* 0x00000004ff007c0c */ /* 0x000fc8000bf05070 */
[----:B------:R-:W-:-:S03]  /*1ca0*/  ISETP.NE.AND.EX P0, PT, RZ, UR5, PT, P0 ;  /* 0x00000005ff007c0c */ /* 0x000fc6000bf05300 */
[----:B------:R-:W1:Y:S08]  /*1cb0*/  LDC R125, c[0x0][0x3f4] ;  /* 0x0000fd00ff7d7b82 */ /* 0x000e700000000800 */
[----:B------:R-:W2:Y:S02]  /*1cc0*/  LDC.64 R88, c[0x0][0x408] ;  /* 0x00010200ff587b82 */ /* 0x000ea40000000a00 */
[----:B------:R-:W-:Y:S01]  /*1cd0*/  @P0 IADD3 R4, P1, R194, UR4, RZ ;  /* 0x00000004c2040c10 */ /* 0x000fe2000ff3e0ff */
[----:B------:R-:W-:-:S03]  /*1ce0*/  ULDC UR4, c[0x0][0x2f4] ;  /* 0x0000bd0000047ab9 */ /* 0x000fc60000000800 */
        /* <DEDUP_REMOVED lines=8> */
[----:B------:R-:W-:Y:S01]  /*1d70*/  IMAD.SHL.U32 R107, R94, 0x40, RZ ;  /* 0x000000405e6b7824 */ /* 0x000fe200078e00ff */
[----:B------:R-:W-:Y:S01]  /*1d80*/  SEL R0, RZ, 0x1, P0 ;  /* 0x00000001ff007807 */ /* 0x000fe20000000000 */
[----:B------:R-:W-:Y:S01]  /*1d90*/  IMAD.MOV.U32 R127, RZ, RZ, 0x20 ;  /* 0x00000020ff7f7424 */ /* 0x000fe200078e00ff */
[----:B------:R-:W-:Y:S01]  /*1da0*/  ISETP.GE.AND P0, PT, R164, UR5, PT ;  /* 0x00000005a4007c0c */ /* 0x000fe2000bf06270 */
[----:B------:R-:W-:Y:S01]  /*1db0*/  IMAD.SHL.U32 R3, R3, 0x2, RZ ;  /* 0x0000000203037824 */ /* 0x000fe200078e00ff */
[----:B------:R-:W-:Y:S01]  /*1dc0*/  ISETP.GE.AND P1, PT, R22, UR4, PT ;  /* 0x0000000416007c0c */ /* 0x000fe2000bf26270 */
[----:B------:R-:W-:Y:S01]  /*1dd0*/  IMAD.IADD R129, R28, 0x1, R27 ;  /* 0x000000011c817824 */ /* 0x000fe200078e021b */
[----:B------:R-:W-:Y:S01]  /*1de0*/  SHF.R.S32.HI R7, RZ, 0x1f, R170 ;  /* 0x0000001fff077819 */ /* 0x000fe200000114aa */
[----:B--2---:R-:W-:Y:S01]  /*1df0*/  IMAD.WIDE.U32 R90, R170, R88, R16 ;  /* 0x00000058aa5a7225 */ /* 0x004fe200078e0010 */
[----:B------:R-:W-:-:S02]  /*1e00*/  LOP3.LUT R0, R3, 0x2, R0, 0xe2, !PT ;  /* 0x0000000203007812 */ /* 0x000fc400078ee200 */
[----:B------:R-:W-:Y:S01]  /*1e10*/  SEL R3, RZ, 0xffffffff, P0 ;  /* 0xffffffffff037807 */ /* 0x000fe20000000000 */
[----:B------:R-:W-:Y:S01]  /*1e20*/  IMAD.SHL.U32 R109, R88, 0x40, RZ ;  /* 0x00000040586d7824 */ /* 0x000fe200078e00ff */
[----:B------:R-:W-:Y:S01]  /*1e30*/  ISETP.GE.AND P0, PT, R165, UR4, PT ;  /* 0x00000004a5007c0c */ /* 0x000fe2000bf06270 */
[----:B------:R-:W-:Y:S01]  /*1e40*/  IMAD R113, R198, 0x40, R170 ;  /* 0x00000040c6717824 */ /* 0x000fe200078e02aa */
[----:B---3--:R-:W-:Y:S01]  /*1e50*/  SEL R4, RZ, 0x8, P1 ;  /* 0x00000008ff047807 */ /* 0x008fe20000800000 */
[----:B------:R-:W-:Y:S01]  /*1e60*/  IMAD.SHL.U32 R6, R3, 0x2, RZ ;  /* 0x0000000203067824 */ /* 0x000fe200078e00ff */
[----:B------:R-:W-:Y:S02]  /*1e70*/  SEL R3, RZ, 0x4, P0 ;  /* 0x00000004ff037807 */ /* 0x000fe40000000000 */
[--C-:B------:R-:W-:Y:S02]  /*1e80*/  SHF.R.S32.HI R163, RZ, 0x1f, R162.reuse ;  /* 0x0000001fffa37819 */ /* 0x100fe400000114a2 */
[----:B------:R-:W-:Y:S01]  /*1e90*/  LOP3.LUT R0, R4, R0, R3, 0xfe, !PT ;  /* 0x0000000004007212 */ /* 0x000fe200078efe03 */
[-C--:B------:R-:W-:Y:S01]  /*1ea0*/  IMAD R3, R7, R94.reuse, RZ ;  /* 0x0000005e07037224 */ /* 0x080fe200078e02ff */
[----:B------:R-:W-:Y:S01]  /*1eb0*/  ISETP.GE.AND P0, PT, R23, UR4, PT ;  /* 0x0000000417007c0c */ /* 0x000fe2000bf06270 */
[----:B------:R-:W-:Y:S01]  /*1ec0*/  IMAD.WIDE.U32 R98, R170, R94, R162 ;  /* 0x0000005eaa627225 */ /* 0x000fe200078e00a2 */
[----:B------:R-:W-:-:S02]  /*1ed0*/  ISETP.GE.AND P2, PT, R16, UR5, PT ;  /* 0x0000000510007c0c */ /* 0x000fc4000bf46270 */
[----:B------:R-:W-:Y:S01]  /*1ee0*/  ISETP.GE.AND P1, PT, R165, UR5, PT ;  /* 0x00000005a5007c0c */ /* 0x000fe2000bf26270 */
[----:B------:R-:W-:Y:S01]  /*1ef0*/  IMAD R9, R170, R95, R3 ;  /* 0x0000005faa097224 */ /* 0x000fe200078e0203 */
[----:B------:R-:W-:Y:S01]  /*1f00*/  SEL R3, RZ, 0x10, P0 ;  /* 0x00000010ff037807 */ /* 0x000fe20000000000 */
[-C--:B------:R-:W-:Y:S01]  /*1f10*/  IMAD R7, R7, R88.reuse, RZ ;  /* 0x0000005807077224 */ /* 0x080fe200078e02ff */
[-C--:B-1----:R-:W-:Y:S01]  /*1f20*/  ISETP.GE.AND P3, PT, R16, R125.reuse, PT ;  /* 0x0000007d1000720c */ /* 0x082fe20003f66270 */
[----:B------:R-:W-:Y:S01]  /*1f30*/  IMAD.IADD R99, R99, 0x1, R9 ;  /* 0x0000000163637824 */ /* 0x000fe200078e0209 */
[----:B------:R-:W-:Y:S01]  /*1f40*/  SEL R5, RZ, 0x1, P2 ;  /* 0x00000001ff057807 */ /* 0x000fe20001000000 */
[----:B------:R-:W-:Y:S01]  /*1f50*/  IMAD.IADD R97, R9, 0x1, R97 ;  /* 0x0000000109617824 */ /* 0x000fe200078e0261 */
[----:B------:R-:W-:Y:S01]  /*1f60*/  ISETP.GE.AND P2, PT, R164, R125, PT ;  /* 0x0000007da400720c */ /* 0x000fe20003f46270 */
[C---:B------:R-:W-:Y:S01]  /*1f70*/  IMAD R11, R170.reuse, R89, R7 ;  /* 0x00000059aa0b7224 */ /* 0x040fe200078e0207 */
[----:B------:R-:W-:Y:S01]  /*1f80*/  SEL R4, RZ, 0x4, P1 ;  /* 0x00000004ff047807 */ /* 0x000fe20000800000 */
[----:B------:R-:W-:Y:S01]  /*1f90*/  IMAD.WIDE.U32 R92, R170, R88, R162 ;  /* 0x00000058aa5c7225 */ /* 0x000fe200078e00a2 */
[----:B------:R-:W-:-:S02]  /*1fa0*/  LOP3.LUT R9, R0, R3, RZ, 0xfc, !PT ;  /* 0x0000000300097212 */ /* 0x000fc400078efcff */
[----:B------:R-:W-:Y:S01]  /*1fb0*/  ISETP.GE.AND P1, PT, R165, R125, PT ;  /* 0x0000007da500720c */ /* 0x000fe20003f26270 */
[----:B------:R-:W-:Y:S01]  /*1fc0*/  IMAD.IADD R93, R93, 0x1, R11 ;  /* 0x000000015d5d7824 */ /* 0x000fe200078e020b */
[----:B------:R-:W-:Y:S01]  /*1fd0*/  SEL R3, R125, RZ, P3 ;  /* 0x000000ff7d037207 */ /* 0x000fe20001800000 */
[----:B------:R-:W-:Y:S01]  /*1fe0*/  IMAD.IADD R91, R11, 0x1, R91 ;  /* 0x000000010b5b7824 */ /* 0x000fe200078e025b */
[----:B------:R-:W-:Y:S01]  /*1ff0*/  SEL R7, R125, RZ, P2 ;  /* 0x000000ff7d077207 */ /* 0x000fe20001000000 */
[----:B-----5:R-:W-:Y:S01]  /*2000*/  IMAD.WIDE.U32 R98, R141, R94, R98 ;  /* 0x0000005e8d627225 */ /* 0x020fe200078e0062 */
[----:B------:R-:W-:Y:S02]  /*2010*/  SEL R0, R125, RZ, P1 ;  /* 0x000000ff7d007207 */ /* 0x000fe40000800000 */
[----:B------:R-:W-:Y:S01]  /*2020*/  LOP3.LUT R5, R6, 0x2, R5, 0xe2, !PT ;  /* 0x0000000206057812 */ /* 0x000fe200078ee205 */
[----:B------:R-:W-:Y:S01]  /*2030*/  IMAD.IADD R3, R16, 0x1, R3 ;  /* 0x0000000110037824 */ /* 0x000fe200078e0203 */
[----:B------:R-:W-:Y:S01]  /*2040*/  ISETP.GE.AND P4, PT, R22, UR5, PT ;  /* 0x0000000516007c0c */ /* 0x000fe2000bf86270 */
[----:B------:R-:W-:Y:S01]  /*2050*/  IMAD.IADD R7, R164, 0x1, R7 ;  /* 0x00000001a4077824 */ /* 0x000fe200078e0207 */
[----:B------:R-:W-:Y:S01]  /*2060*/  LOP3.LUT R5, R5, R4, RZ, 0xfc, !PT ;  /* 0x0000000405057212 */ /* 0x000fe200078efcff */
[----:B------:R-:W-:Y:S01]  /*2070*/  IMAD.IADD R8, R165, 0x1, R0 ;  /* 0x00000001a5087824 */ /* 0x000fe200078e0200 */
[----:B------:R-:W-:Y:S01]  /*2080*/  SHF.R.S32.HI R0, RZ, 0x1f, R3 ;  /* 0x0000001fff007819 */ /* 0x000fe20000011403 */
[----:B------:R-:W-:Y:S01]  /*2090*/  IMAD.WIDE.U32 R96, R141, R94, R96 ;  /* 0x0000005e8d607225 */ /* 0x000fe200078e0060 */
[----:B------:R-:W-:-:S02]  /*20a0*/  SHF.R.S32.HI R4, RZ, 0x1f, R7 ;  /* 0x0000001fff047819 */ /* 0x000fc40000011407 */
[CC--:B------:R-:W-:Y:S01]  /*20b0*/  LEA.HI R6, R0.reuse, R3.reuse, RZ, 0x3 ;  /* 0x0000000300067211 */ /* 0x0c0fe200078f18ff */
[CC--:B------:R-:W-:Y:S01]  /*20c0*/  IMAD.WIDE.U32 R92, R141.reuse, R88.reuse, R92 ;  /* 0x000000588d5c7225 */ /* 0x0c0fe200078e005c */
[----:B------:R-:W-:Y:S02]  /*20d0*/  LEA.HI R0, R0, R3, RZ, 0x6 ;  /* 0x0000000300007211 */ /* 0x000fe400078f30ff */
[CC--:B------:R-:W-:Y:S01]  /*20e0*/  LEA.HI R3, R4.reuse, R7.reuse, RZ, 0x6 ;  /* 0x0000000704037211 */ /* 0x0c0fe200078f30ff */
[----:B------:R-:W-:Y:S01]  /*20f0*/  IMAD.WIDE.U32 R90, R141, R88, R90 ;  /* 0x000000588d5a7225 */ /* 0x000fe200078e005a */
[----:B------:R-:W-:Y:S02]  /*2100*/  LEA.HI R10, R4, R7, RZ, 0x3 ;  /* 0x00000007040a7211 */ /* 0x000fe400078f18ff */
[----:B------:R-:W-:Y:S01]  /*2110*/  SHF.R.S32.HI R4, RZ, 0x6, R3 ;  /* 0x00000006ff047819 */ /* 0x000fe20000011403 */
[----:B------:R-:W-:Y:S01]  /*2120*/  IMAD.SHL.U32 R125, R125, 0x2, RZ ;  /* 0x000000027d7d7824 */ /* 0x000fe200078e00ff */
[----:B------:R-:W-:-:S02]  /*2130*/  SHF.R.S32.HI R0, RZ, 0x6, R0 ;  /* 0x00000006ff007819 */ /* 0x000fc40000011400 */
[C---:B------:R-:W-:Y:S01]  /*2140*/  LOP3.LUT R3, R181.reuse, 0x38, R6, 0xf8, !PT ;  /* 0x00000038b5037812 */ /* 0x040fe200078ef806 */
[--C-:B------:R-:W-:Y:S01]  /*2150*/  IMAD R139, R4, 0x1800, R183.reuse ;  /* 0x00001800048b7824 */ /* 0x100fe200078e02b7 */
[----:B------:R-:W-:Y:S01]  /*2160*/  SHF.R.S32.HI R13, RZ, 0x1f, R8 ;  /* 0x0000001fff0d7819 */ /* 0x000fe20000011408 */
[C---:B------:R-:W-:Y:S01]  /*2170*/  IMAD R140, R0.reuse, 0x1800, R183 ;  /* 0x00001800008c7824 */ /* 0x040fe200078e02b7 */
[----:B------:R-:W-:Y:S01]  /*2180*/  LOP3.LUT R7, R181, 0x38, R10, 0xf8, !PT ;  /* 0x00000038b5077812 */ /* 0x000fe200078ef80a */
[--C-:B------:R-:W-:Y:S01]  /*2190*/  IMAD R138, R0, 0x1800, R184.reuse ;  /* 0x00001800008a7824 */ /* 0x100fe200078e02b8 */
[----:B------:R-:W-:Y:S01]  /*21a0*/  LOP3.LUT R3, R3, R182, RZ, 0x3c, !PT ;  /* 0x000000b603037212 */ /* 0x000fe200078e3cff */
[----:B------:R-:W-:Y:S01]  /*21b0*/  IMAD R136, R4, 0x1800, R184 ;  /* 0x0000180004887824 */ /* 0x000fe200078e02b8 */
[----:B------:R-:W-:Y:S02]  /*21c0*/  LEA.HI R12, R13, R8, RZ, 0x3 ;  /* 0x000000080d0c7211 */ /* 0x000fe400078f18ff */
[----:B------:R-:W-:Y:S01]  /*21d0*/  LOP3.LUT R0, R7, R182, RZ, 0x3c, !PT ;  /* 0x000000b607007212 */ /* 0x000fe200078e3cff */
[----:B------:R-:W-:Y:S01]  /*21e0*/  IMAD.IADD R140, R140, 0x1, R3 ;  /* 0x000000018c8c7824 */ /* 0x000fe200078e0203 */
[----:B------:R-:W-:-:S02]  /*21f0*/  LEA.HI R8, R13, R8, RZ, 0x6 ;  /* 0x000000080d087211 */ /* 0x000fc400078f30ff */
[----:B------:R-:W-:Y:S01]  /*2200*/  SHF.R.S32.HI R13, RZ, 0x1f, R141 ;  /* 0x0000001fff0d7819 */ /* 0x000fe2000001148d */
[----:B------:R-:W-:Y:S01]  /*2210*/  IMAD.IADD R139, R139, 0x1, R0 ;  /* 0x000000018b8b7824 */ /* 0x000fe200078e0200 */
[----:B------:R-:W-:Y:S02]  /*2220*/  LOP3.LUT R3, R181, 0x38, R12, 0xf8, !PT ;  /* 0x00000038b5037812 */ /* 0x000fe400078ef80c */
[----:B------:R-:W-:Y:S01]  /*2230*/  LOP3.LUT R11, R177, 0x38, R6, 0xf8, !PT ;  /* 0x00000038b10b7812 */ /* 0x000fe200078ef806 */
[----:B------:R-:W-:Y:S01]  /*2240*/  IMAD R4, R13, R94, RZ ;  /* 0x0000005e0d047224 */ /* 0x000fe200078e02ff */
[----:B------:R-:W-:Y:S02]  /*2250*/  LOP3.LUT R0, R3, R182, RZ, 0x3c, !PT ;  /* 0x000000b603007212 */ /* 0x000fe400078e3cff */
[----:B------:R-:W-:Y:S01]  /*2260*/  LOP3.LUT R11, R11, R220, RZ, 0x3c, !PT ;  /* 0x000000dc0b0b7212 */ /* 0x000fe200078e3cff */
[----:B------:R-:W-:Y:S01]  /*2270*/  IMAD R103, R141, R95, R4 ;  /* 0x0000005f8d677224 */ /* 0x000fe200078e0204 */
[----:B------:R-:W-:-:S02]  /*2280*/  LOP3.LUT R7, R177, 0x38, R10, 0xf8, !PT ;  /* 0x00000038b1077812 */ /* 0x000fc400078ef80a */
[----:B------:R-:W-:Y:S01]  /*2290*/  LOP3.LUT R3, R181, 0x18, R16, 0xf8, !PT ;  /* 0x00000018b5037812 */ /* 0x000fe200078ef810 */
[----:B------:R-:W-:Y:S01]  /*22a0*/  IMAD.IADD R138, R138, 0x1, R11 ;  /* 0x000000018a8a7824 */ /* 0x000fe200078e020b */
[----:B------:R-:W-:Y:S01]  /*22b0*/  SHF.R.S32.HI R8, RZ, 0x6, R8 ;  /* 0x00000006ff087819 */ /* 0x000fe20000011408 */
[----:B------:R-:W-:Y:S01]  /*22c0*/  IMAD.IADD R105, R99, 0x1, R103 ;  /* 0x0000000163697824 */ /* 0x000fe200078e0267 */
[----:B------:R-:W-:Y:S01]  /*22d0*/  LOP3.LUT R7, R7, R220, RZ, 0x3c, !PT ;  /* 0x000000dc07077212 */ /* 0x000fe200078e3cff */
[----:B------:R-:W-:Y:S01]  /*22e0*/  IMAD.IADD R103, R103, 0x1, R97 ;  /* 0x0000000167677824 */ /* 0x000fe200078e0261 */
[----:B------:R-:W-:Y:S01]  /*22f0*/  LOP3.LUT R4, R3, R182, RZ, 0x3c, !PT ;  /* 0x000000b603047212 */ /* 0x000fe200078e3cff */
[----:B------:R-:W-:Y:S01]  /*2300*/  IMAD R137, R8, 0x1800, R183 ;  /* 0x0000180008897824 */ /* 0x000fe200078e02b7 */
[----:B------:R-:W-:Y:S01]  /*2310*/  LOP3.LUT R11, R177, 0x38, R12, 0xf8, !PT ;  /* 0x00000038b10b7812 */ /* 0x000fe200078ef80c */
[----:B------:R-:W-:Y:S01]  /*2320*/  IMAD.IADD R136, R136, 0x1, R7 ;  /* 0x0000000188887824 */ /* 0x000fe200078e0207 */
[----:B------:R-:W-:Y:S01]  /*2330*/  ISETP.GE.AND P0, PT, R160, UR4, PT ;  /* 0x00000004a0007c0c */ /* 0x000fe2000bf06270 */
[----:B------:R-:W-:Y:S01]  /*2340*/  IMAD.IADD R3, R183, 0x1, R4 ;  /* 0x00000001b7037824 */ /* 0x000fe200078e0204 */
[----:B------:R-:W-:Y:S01]  /*2350*/  LOP3.LUT R11, R11, R220, RZ, 0x3c, !PT ;  /* 0x000000dc0b0b7212 */ /* 0x000fe200078e3cff */
[----:B------:R-:W-:Y:S01]  /*2360*/  IMAD R7, R95, 0x60, RZ ;  /* 0x000000605f077824 */ /* 0x000fe200078e02ff */
[----:B------:R-:W-:Y:S01]  /*2370*/  SHF.L.U64.HI R106, R94, 0x6, R95 ;  /* 0x000000065e6a7819 */ /* 0x000fe2000001025f */
[----:B------:R-:W-:Y:S01]  /*2380*/  IMAD R134, R8, 0x1800, R184 ;  /* 0x0000180008867824 */ /* 0x000fe200078e02b8 */
[----:B------:R-:W-:Y:S01]  /*2390*/  SEL R4, RZ, 0x8, P4 ;  /* 0x00000008ff047807 */ /* 0x000fe20002000000 */
[----:B------:R-:W-:Y:S01]  /*23a0*/  IMAD.IADD R137, R137, 0x1, R0 ;  /* 0x0000000189897824 */ /* 0x000fe200078e0200 */
[----:B------:R-:W-:Y:S01]  /*23b0*/  LOP3.LUT P5, RZ, R213, 0x4, RZ, 0xc0, !PT ;  /* 0x00000004d5ff7812 */ /* 0x000fe200078ac0ff */
[----:B------:R-:W-:Y:S01]  /*23c0*/  IMAD.WIDE.U32 R94, R94, 0x60, RZ ;  /* 0x000000605e5e7825 */ /* 0x000fe200078e00ff */
[----:B------:R-:W-:-:S02]  /*23d0*/  SEL R8, RZ, 0x20, P0 ;  /* 0x00000020ff087807 */ /* 0x000fc40000000000 */
[----:B------:R-:W-:Y:S01]  /*23e0*/  LOP3.LUT R20, R5, R4, RZ, 0xfc, !PT ;  /* 0x0000000405147212 */ /* 0x000fe200078efcff */
[----:B------:R-:W-:Y:S01]  /*23f0*/  IMAD R0, R13, R88, RZ ;  /* 0x000000580d007224 */ /* 0x000fe200078e02ff */
[----:B------:R-:W-:Y:S01]  /*2400*/  LOP3.LUT R4, R5, 0x1, RZ, 0xc0, !PT ;  /* 0x0000000105047812 */ /* 0x000fe200078ec0ff */
[----:B------:R-:W-:Y:S01]  /*2410*/  IMAD.IADD R134, R134, 0x1, R11 ;  /* 0x0000000186867824 */ /* 0x000fe200078e020b */
[C---:B------:R-:W-:Y:S01]  /*2420*/  SHF.L.U64.HI R108, R88.reuse, 0x6, R89 ;  /* 0x00000006586c7819 */ /* 0x040fe20000010259 */
[----:B------:R-:W-:Y:S01]  /*2430*/  IMAD R11, R89, 0x60, RZ ;  /* 0x00000060590b7824 */ /* 0x000fe200078e02ff */
[----:B------:R-:W-:Y:S01]  /*2440*/  SEL R127, R127, 0xffffffe0, !P5 ;  /* 0xffffffe07f7f7807 */ /* 0x000fe20006800000 */
[----:B------:R-:W-:Y:S01]  /*2450*/  IMAD R13, R141, R89, R0 ;  /* 0x000000598d0d7224 */ /* 0x000fe200078e0200 */
[----:B------:R-:W-:Y:S01]  /*2460*/  IADD3 R130, R95, R7, RZ ;  /* 0x000000075f827210 */ /* 0x000fe20007ffe0ff */
[----:B------:R-:W-:Y:S01]  /*2470*/  IMAD.WIDE.U32 R88, R88, 0x60, RZ ;  /* 0x0000006058587825 */ /* 0x000fe200078e00ff */
[----:B------:R-:W-:-:S02]  /*2480*/  SHF.R.S32.HI R118, RZ, 0x3, R6 ;  /* 0x00000003ff767819 */ /* 0x000fc40000011406 */
[----:B------:R-:W-:Y:S01]  /*2490*/  LOP3.LUT R5, R6, 0xfffffff8, RZ, 0xc0, !PT ;  /* 0xfffffff806057812 */ /* 0x000fe200078ec0ff */
[----:B------:R-:W-:Y:S01]  /*24a0*/  IMAD.IADD R132, R89, 0x1, R11 ;  /* 0x0000000159847824 */ /* 0x000fe200078e020b */
[----:B------:R-:W-:Y:S01]  /*24b0*/  LOP3.LUT R87, R9, R8, RZ, 0xfc, !PT ;  /* 0x0000000809577212 */ /* 0x000fe200078efcff */
[----:B------:R-:W-:Y:S01]  /*24c0*/  IMAD.IADD R133, R127, 0x1, R3 ;  /* 0x000000017f857824 */ /* 0x000fe200078e0203 */
[----:B------:R-:W-:Y:S01]  /*24d0*/  LOP3.LUT R6, R10, 0xfffffff8, RZ, 0xc0, !PT ;  /* 0xfffffff80a067812 */ /* 0x000fe200078ec0ff */
[----:B------:R-:W-:Y:S01]  /*24e0*/  IMAD.IADD R104, R93, 0x1, R13 ;  /* 0x000000015d687824 */ /* 0x000fe200078e020d */
[----:B------:R-:W-:Y:S01]  /*24f0*/  LOP3.LUT R7, R12, 0xfffffff8, RZ, 0xc0, !PT ;  /* 0xfffffff80c077812 */ /* 0x000fe200078ec0ff */
[----:B------:R-:W-:Y:S01]  /*2500*/  IMAD.IADD R102, R13, 0x1, R91 ;  /* 0x000000010d667824 */ /* 0x000fe200078e025b */
[----:B------:R-:W-:Y:S02]  /*2510*/  SHF.R.S32.HI R115, RZ, 0x3, R10 ;  /* 0x00000003ff737819 */ /* 0x000fe4000001140a */
        /* <DEDUP_REMOVED lines=16> */
.L_x_2801:
[----:B0-----:R-:W0:Y:S01]  /*2620*/  LDC R81, c[0x0][0x430] ;  /* 0x00010c00ff517b82 */ /* 0x001e220000000800 */
[----:B------:R-:W-:Y:S02]  /*2630*/  VIADD R25, R25, 0xffffffff ;  /* 0xffffffff19197836 */ /* 0x000fe40000000000 */
[----:B------:R-:W-:Y:S02]  /*2640*/  IMAD.MOV.U32 R80, RZ, RZ, RZ ;  /* 0x000000ffff507224 */ /* 0x000fe400078e00ff */
[----:B------:R-:W-:-:S03]  /*2650*/  IMAD R12, R25, 0x60, R113 ;  /* 0x00000060190c7824 */ /* 0x000fc600078e0271 */
[----:B-1----:R-:W1:Y:S01]  /*2660*/  LDC R124, c[0x0][0x3f4] ;  /* 0x0000fd00ff7c7b82 */ /* 0x002e620000000800 */
        /* <DEDUP_REMOVED lines=22> */
[C---:B------:R-:W-:Y:S01]  /*27d0*/  IMAD R29, R19.reuse, 0x4800, R3 ;  /* 0x00004800131d7824 */ /* 0x040fe200078e0203 */
[----:B------:R-:W-:Y:S05]  /*27e0*/  YIELD ;  /* 0x0000000000007946 */ /* 0x000fea0003800000 */
[----:B------:R-:W-:Y:S01]  /*27f0*/  IMAD R11, R19, 0x4800, R133 ;  /* 0x00004800130b7824 */ /* 0x000fe200078e0285 */
[----:B------:R-:W-:Y:S01]  /*2800*/  BSSY B0, `(.L_x_2696) ;  /* 0x00007e7000007945 */ /* 0x000fe20003800000 */
[----:B------:R-:W-:Y:S01]  /*2810*/  IMAD R81, R81, R14, R32 ;  /* 0x0000000e51517224 */ /* 0x000fe200078e0220 */
[----:B------:R-:W-:Y:S01]  /*2820*/  P2R R123, PR, RZ, 0x10 ;  /* 0x00000010ff7b7803 */ /* 0x000fe20000000000 */
[----:B------:R-:W-:-:S02]  /*2830*/  IMAD R29, R29, 0x2, R122 ;  /* 0x000000021d1d7824 */ /* 0x000fc400078e027a */
[----:B------:R-:W-:Y:S01]  /*2840*/  IMAD R28, R11, 0x2, R122 ;  /* 0x000000020b1c7824 */ /* 0x000fe200078e027a */
[----:B0-----:R-:W-:Y:S06]  /*2850*/  @!P0 BRA `(.L_x_2697) ;  /* 0x0000007400a88947 */ /* 0x001fec0003800000 */
[----:B------:R-:W-:Y:S01]  /*2860*/  SHF.R.S32.HI R82, RZ, 0x1f, R81 ;  /* 0x0000001fff527819 */ /* 0x000fe20000011451 */
[----:B------:R-:W-:Y:S01]  /*2870*/  ULDC.64 UR4, c[0x0][0x300] ;  /* 0x0000c00000047ab9 */ /* 0x000fe20000000a00 */
[----:B-----5:R-:W-:Y:S01]  /*2880*/  SHF.R.S32.HI R83, RZ, 0x1f, R80 ;  /* 0x0000001fff537819 */ /* 0x020fe20000011450 */
[C---:B------:R-:W-:Y:S01]  /*2890*/  IMAD.WIDE.U32 R12, R81.reuse, UR4, RZ ;  /* 0x00000004510c7c25 */ /* 0x040fe2000f8e00ff */
        /* <DEDUP_REMOVED lines=15> */
[C---:B------:R-:W-:Y:S02]  /*2990*/  IMAD R31, R11.reuse, R94, R14 ;  /* 0x0000005e0b1f7224 */ /* 0x040fe400078e020e */
[----:B------:R-:W-:Y:S02]  /*29a0*/  IMAD R33, R11, R88, R30 ;  /* 0x000000580b217224 */ /* 0x000fe400078e021e */
[C---:B------:R-:W-:Y:S02]  /*29b0*/  IMAD R11, R26.reuse, UR5, R15 ;  /* 0x000000051a0b7c24 */ /* 0x040fe4000f8e020f */
[----:B------:R-:W-:Y:S01]  /*29c0*/  IMAD.WIDE.U32 R116, R26, UR4, R12 ;  /* 0x000000041a747c25 */ /* 0x000fe2000f8e000c */
[----:B------:R-:W-:-:S03]  /*29d0*/  ULDC.64 UR4, c[0x0][0x2e8] ;  /* 0x0000ba0000047ab9 */ /* 0x000fc60000000a00 */
[----:B------:R-:W-:Y:S01]  /*29e0*/  IMAD.IADD R11, R117, 0x1, R11 ;  /* 0x00000001750b7824 */ /* 0x000fe200078e020b */
[----:B------:R-:W-:Y:S01]  /*29f0*/  LEA R117, P4, R116, UR4, 0x1 ;  /* 0x0000000474757c11 */ /* 0x000fe2000f8808ff */
[----:B------:R-:W-:Y:S02]  /*2a00*/  IMAD R84, R25, -0x60, R2 ;  /* 0xffffffa019547824 */ /* 0x000fe400078e0202 */
[-C--:B------:R-:W-:Y:S01]  /*2a10*/  IMAD.WIDE.U32 R14, R94, R25.reuse, RZ ;  /* 0x000000195e0e7225 */ /* 0x080fe200078e00ff */
[----:B------:R-:W-:Y:S02]  /*2a20*/  LEA.HI.X R116, R116, UR5, R11, 0x1, P4 ;  /* 0x0000000574747c11 */ /* 0x000fe4000a0f0c0b */
        /* <DEDUP_REMOVED lines=61> */
.L_x_2700:
[----:B------:R-:W-:Y:S05]  /*2e00*/  BSYNC B1 ;  /* 0x0000000000017941 */ /* 0x000fea0003800000 */
.L_x_2699:
        /* <DEDUP_REMOVED lines=56> */
.L_x_2702:
[----:B------:R-:W-:Y:S05]  /*3190*/  BSYNC B1 ;  /* 0x0000000000017941 */ /* 0x000fea0003800000 */
.L_x_2701:
        /* <DEDUP_REMOVED lines=9> */
[----:B------:R-:W-:Y:S02]  /*3230*/  PRMT R225, R225, 0x5410, R14 ;  /* 0x00005410e1e17816 */ /* 0x000fe4000000000e */
[----:B------:R-:W-:Y:S01]  /*3240*/  PRMT R150, R150, 0x5410, R13 ;  /* 0x0000541096967816 */ /* 0x000fe2000000000d */
[----:B------:R-:W-:Y:S01]  /*3250*/  IMAD.MOV.U32 R13, RZ, RZ, R60 ;  /* 0x000000ffff0d7224 */ /* 0x000fe200078e003c */
[----:B------:R-:W-:-:S04]  /*3260*/  MOV R14, R61 ;  /* 0x0000003d000e7202 */ /* 0x000fc80000000f00 */
[----:B------:R-:W-:Y:S01]  /*3270*/  PRMT R159, R14, 0x5410, R13 ;  /* 0x000054100e9f7816 */ /* 0x000fe2000000000d */
[----:B------:R-:W-:Y:S02]  /*3280*/  IMAD.MOV.U32 R13, RZ, RZ, R65 ;  /* 0x000000ffff0d7224 */ /* 0x000fe400078e0041 */
        /* <DEDUP_REMOVED lines=19> */
[----:B------:R-:W-:Y:S01]  /*33c0*/  PRMT R207, R207, 0x5410, R13 ;  /* 0x00005410cfcf7816 */ /* 0x000fe2000000000d */
[----:B------:R-:W-:Y:S01]  /*33d0*/  IMAD.MOV.U32 R13, RZ, RZ, R76 ;  /* 0x000000ffff0d7224 */ /* 0x000fe200078e004c */
[----:B------:R-:W-:-:S02]  /*33e0*/  PLOP3.LUT P0, PT, PT, PT, UP0, 0x80, 0x0 ;  /* 0x000000000000781c */ /* 0x000fc40003f0f008 */
        /* <DEDUP_REMOVED lines=14> */
[----:B------:R-:W-:-:S02]  /*34d0*/  IMAD.MOV.U32 R11, RZ, RZ, R35 ;  /* 0x000000ffff0b7224 */ /* 0x000fc400078e0023 */
[----:B------:R-:W-:-:S03]  /*34e0*/  IMAD.MOV.U32 R13, RZ, RZ, R39 ;  /* 0x000000ffff0d7224 */ /* 0x000fc600078e0027 */
[----:B------:R-:W-:Y:S01]  /*34f0*/  PRMT R121, R12, 0x5410, R11 ;  /* 0x000054100c797816 */ /* 0x000fe2000000000b */
[----:B------:R-:W-:Y:S01]  /*3500*/  IMAD.MOV.U32 R12, RZ, RZ, R42 ;  /* 0x000000ffff0c7224 */ /* 0x000fe200078e002a */
[----:B------:R-:W-:Y:S01]  /*3510*/  PRMT R135, R14, 0x5410, R13 ;  /* 0x000054100e877816 */ /* 0x000fe2000000000d */
[----:B------:R-:W-:Y:S02]  /*3520*/  IMAD.MOV.U32 R11, RZ, RZ, R43 ;  /* 0x000000ffff0b7224 */ /* 0x000fe400078e002b */
        /* <DEDUP_REMOVED lines=27> */
.L_x_2703:
[----:B------:R-:W-:Y:S01]  /*36e0*/  IMAD R85, R19, 0x8, R18 ;  /* 0x0000000813557824 */ /* 0x000fe200078e0212 */
[----:B------:R-:W-:Y:S01]  /*36f0*/  SHF.L.U32 R86, R171, 0x1f, RZ ;  /* 0x0000001fab567819 */ /* 0x000fe200000006ff */
[----:B------:R-:W-:Y:S03]  /*3700*/  BSSY B1, `(.L_x_2704) ;  /* 0x0000003000017945 */ /* 0x000fe60003800000 */
[----:B------:R-:W0:Y:S02]  /*3710*/  SYNCS.PHASECHK.TRANS64.TRYWAIT P6, [R85+URZ+0x2a890], R86 ;  /* 0x02a89056550075a7 */ /* 0x000e2400080c017f */
[----:B0-----:R-:W-:Y:S05]  /*3720*/  @!P6 BRA `(.L_x_2705) ;  /* 0x000001f400bce947 */ /* 0x001fea0003800000 */
.L_x_3046:
[----:B------:R-:W-:Y:S05]  /*3730*/  BSYNC B1 ;  /* 0x0000000000017941 */ /* 0x000fea0003800000 */
.L_x_2704:
[----:B------:R-:W-:-:S03]  /*3740*/  UMOV UR4, 0xffffffff ;  /* 0xffffffff00047882 */ /* 0x000fc60000000000 */
[----:B------:R-:W-:Y:S05]  /*3750*/  BRA.DIV UR4, `(.L_x_2706) ;  /* 0x000001f604c47947 */ /* 0x000fea000b800000 */
[----:B------:R1:W2:Y:S04]  /*3760*/  SHFL.IDX PT, R78, R116, RZ, 0x1c1f ;  /* 0x001c1fff744e7589 */ /* 0x0002a800000e0000 */
[----:B------:R1:W3:Y:S02]  /*3770*/  SHFL.IDX PT, R11, R117, RZ, 0x1c1f ;  /* 0x001c1fff750b7589 */ /* 0x0002e400000e0000 */
.L_x_3050:
        /* <DEDUP_REMOVED lines=27> */
[C---:B------:R-:W-:Y:S01]  /*3930*/  LOP3.LUT R150, R14.reuse, 0xffff0000, RZ, 0xc0, !PT ;  /* 0xffff00000e967812 */ /* 0x040fe200078ec0ff */
[----:B------:R-:W-:Y:S01]  /*3940*/  IMAD.U32 R14, R14, 0x10000, RZ ;  /* 0x000100000e0e7824 */ /* 0x000fe200078e00ff */
[C---:B------:R-:W-:Y:S01]  /*3950*/  SHF.L.U32 R151, R13.reuse, 0x10, RZ ;  /* 0x000000100d977819 */ /* 0x040fe200000006ff */
[C---:B------:R-:W-:Y:S01]  /*3960*/  IMAD.U32 R149, R148.reuse, 0x10000, RZ ;  /* 0x0001000094957824 */ /* 0x040fe200078e00ff */
[----:B------:R-:W-:Y:S02]  /*3970*/  LOP3.LUT R148, R148, 0xffff0000, RZ, 0xc0, !PT ;  /* 0xffff000094947812 */ /* 0x000fe400078ec0ff */
[----:B------:R-:W-:Y:S01]  /*3980*/  LOP3.LUT R13, R13, 0xffff0000, RZ, 0xc0, !PT ;  /* 0xffff00000d0d7812 */ /* 0x000fe200078ec0ff */
[C---:B------:R-:W-:Y:S01]  /*3990*/  FMUL.FTZ R152, R150.reuse, R149 ;  /* 0x0000009596987220 */ /* 0x040fe20000410000 */
[----:B------:R-:W-:Y:S01]  /*39a0*/  FMUL.FTZ R150, R150, R151 ;  /* 0x0000009796967220 */ /* 0x000fe20000410000 */
[----:B------:R-:W-:-:S02]  /*39b0*/  F2FP.BF16.F32.PACK_AB R75, R75, R76 ;  /* 0x0000004c4b4b723e */ /* 0x000fc400000010ff */
        /* <DEDUP_REMOVED lines=21> */
.L_x_2712:
[----:B------:R-:W-:Y:S05]  /*3b10*/  BSYNC B3 ;  /* 0x0000000000037941 */ /* 0x000fea0003800000 */
.L_x_2711:
[----:B---3--:R-:W-:-:S04]  /*3b20*/  LEA R74, P4, R16, R11, 0x1 ;  /* 0x0000000b104a7211 */ /* 0x008fc800078808ff */
[----:B--2---:R-:W-:-:S05]  /*3b30*/  LEA.HI.X R75, R16, R78, R17, 0x1, P4 ;  /* 0x0000004e104b7211 */ /* 0x004fca00020f0c11 */
[----:B0-----:R4:W-:Y:S04]  /*3b40*/  ST.E.128 desc[UR60][R74.64], R12 ;  /* 0x0000000c4a007985 */ /* 0x0019e8000c101d3c */
.L_x_2710:
[----:B------:R-:W-:Y:S05]  /*3b50*/  BSYNC B2 ;  /* 0x0000000000027941 */ /* 0x000fea0003800000 */
.L_x_2709:
        /* <DEDUP_REMOVED lines=55> */
.L_x_2716:
[----:B------:R-:W-:Y:S05]  /*3ed0*/  BSYNC B3 ;  /* 0x0000000000037941 */ /* 0x000fea0003800000 */
.L_x_2715:
[----:B------:R-:W-:Y:S02]  /*3ee0*/  IMAD.SHL.U32 R72, R166, 0x8, RZ ;  /* 0x00000008a6487824 */ /* 0x000fe400078e00ff */
[----:B---3--:R-:W-:Y:S02]  /*3ef0*/  IMAD.MOV.U32 R70, RZ, RZ, R11 ;  /* 0x000000ffff467224 */ /* 0x008fe400078e000b */
[----:B--2---:R-:W-:Y:S02]  /*3f00*/  IMAD.MOV.U32 R71, RZ, RZ, R78 ;  /* 0x000000ffff477224 */ /* 0x004fe400078e004e */
[----:B------:R-:W-:-:S05]  /*3f10*/  IMAD.WIDE R70, R72, 0x2, R70 ;  /* 0x0000000248467825 */ /* 0x000fca00078e0246 */
[----:B0-----:R0:W-:Y:S02]  /*3f20*/  ST.E.128 desc[UR60][R70.64], R12 ;  /* 0x0000000c46007985 */ /* 0x0011e4000c101d3c */
.L_x_2714:
[----:B------:R-:W-:Y:S05]  /*3f30*/  BSYNC B2 ;  /* 0x0000000000027941 */ /* 0x000fea0003800000 */
.L_x_2713:
        /* <DEDUP_REMOVED lines=56> */
[----:B------:R-:W-:Y:S01]  /*42c0*/  IMAD.MOV.U32 R14, RZ, RZ, R75 ;  /* 0x000000ffff0e7224 */ /* 0x000fe200078e004b */
[----:B------:R-:W-:Y:S01]  /*42d0*/  MOV R12, R13 ;  /* 0x0000000d000c7202 */ /* 0x000fe20000000f00 */
[----:B------:R-:W-:-:S07]  /*42e0*/  IMAD.MOV.U32 R13, RZ, RZ, R67 ;  /* 0x000000ffff0d7224 */ /* 0x000fce00078e0043 */
.L_x_2720:
[----:B------:R-:W-:Y:S05]  /*42f0*/  BSYNC B3 ;  /* 0x0000000000037941 */ /* 0x000fea0003800000 */
.L_x_2719:
[----:B----4-:R0:W-:Y:S02]  /*4300*/  ST.E.128 desc[UR60][R70.64], R12 ;  /* 0x0000000c46007985 */ /* 0x0101e4000c101d3c */
.L_x_2718:
[----:B------:R-:W-:Y:S05]  /*4310*/  BSYNC B2 ;  /* 0x0000000000027941 */ /* 0x000fea0003800000 */
.L_x_2717:
        /* <DEDUP_REMOVED lines=14> */
[C---:B------:R-:W-:Y:S02]  /*4400*/  LOP3.LUT R68, R13.reuse, 0xffff0000, RZ, 0xc0, !PT ;  /* 0xffff00000d447812 */ /* 0x040fe400078ec0ff */
[C---:B------:R-:W-:Y:S01]  /*4410*/  LOP3.LUT R70, R62.reuse, 0xffff0000, RZ, 0xc0, !PT ;  /* 0xffff00003e467812 */ /* 0x040fe200078ec0ff */
[----:B------:R-:W-:Y:S01]  /*4420*/  IMAD.U32 R62, R62, 0x10000, RZ ;  /* 0x000100003e3e7824 */ /* 0x000fe200078e00ff */
[C---:B------:R-:W-:Y:S01]  /*4430*/  LOP3.LUT R69, R64.reuse, 0xffff0000, RZ, 0xc0, !PT ;  /* 0xffff000040457812 */ /* 0x040fe200078ec0ff */
[----:B------:R-:W-:Y:S01]  /*4440*/  IMAD.U32 R64, R64, 0x10000, RZ ;  /* 0x0001000040407824 */ /* 0x000fe200078e00ff */
[----:B------:R-:W-:Y:S01]  /*4450*/  SHF.R.U32.HI R72, RZ, 0x10, R65 ;  /* 0x00000010ff487819 */ /* 0x000fe20000011641 */
[----:B------:R-:W-:Y:S01]  /*4460*/  IMAD.U32 R65, R13, 0x10000, RZ ;  /* 0x000100000d417824 */ /* 0x000fe200078e00ff */
[----:B------:R-:W-:Y:S01]  /*4470*/  SHF.R.U32.HI R63, RZ, 0x10, R63 ;  /* 0x00000010ff3f7819 */ /* 0x000fe2000001163f */
[C---:B------:R-:W-:Y:S01]  /*4480*/  FMUL.FTZ R13, R68.reuse, R70 ;  /* 0x00000046440d7220 */ /* 0x040fe20000410000 */
[----:B------:R-:W-:Y:S01]  /*4490*/  FMUL.FTZ R71, R68, R69 ;  /* 0x0000004544477220 */ /* 0x000fe20000410000 */
[----:B------:R-:W-:-:S02]  /*44a0*/  PRMT R68, R207, 0x5432, R72 ;  /* 0x00005432cf447816 */ /* 0x000fc40000000048 */
        /* <DEDUP_REMOVED lines=8> */
[----:B------:R-:W-:Y:S02]  /*4530*/  IMAD.U32 R70, R14, 0x10000, RZ ;  /* 0x000100000e467824 */ /* 0x000fe400078e00ff */
[----:B------:R-:W-:Y:S01]  /*4540*/  FMUL.FTZ R73, R13, R71 ;  /* 0x000000470d497220 */ /* 0x000fe20000410000 */
[----:B------:R-:W-:Y:S01]  /*4550*/  LOP3.LUT R14, R15, 0xffff0000, RZ, 0xc0, !PT ;  /* 0xffff00000f0e7812 */ /* 0x000fe200078ec0ff */
[-C--:B------:R-:W-:Y:S01]  /*4560*/  FMUL.FTZ R13, R13, R72.reuse ;  /* 0x000000480d0d7220 */ /* 0x080fe20000410000 */
[----:B------:R-:W-:Y:S01]  /*4570*/  LOP3.LUT R12, R12, 0xffff0000, RZ, 0xc0, !PT ;  /* 0xffff00000c0c7812 */ /* 0x000fe200078ec0ff */
        /* <DEDUP_REMOVED lines=14> */
[----:B------:R-:W-:Y:S01]  /*4660*/  F2FP.BF16.F32.PACK_AB R12, R12, R14 ;  /* 0x0000000e0c0c723e */ /* 0x000fe200000010ff */
[----:B------:R-:W-:Y:S02]  /*4670*/  IMAD.MOV.U32 R14, RZ, RZ, R13 ;  /* 0x000000ffff0e7224 */ /* 0x000fe400078e000d */
[----:B------:R-:W-:Y:S02]  /*4680*/  IMAD.MOV.U32 R15, RZ, RZ, R70 ;  /* 0x000000ffff0f7224 */ /* 0x000fe400078e0046 */
[----:B------:R-:W-:-:S07]  /*4690*/  IMAD.MOV.U32 R13, RZ, RZ, R65 ;  /* 0x000000ffff0d7224 */ /* 0x000fce00078e0041 */
.L_x_2724:
[----:B------:R-:W-:Y:S05]  /*46a0*/  BSYNC B3 ;  /* 0x0000000000037941 */ /* 0x000fea0003800000 */
.L_x_2723:
[----:B----4-:R0:W-:Y:S02]  /*46b0*/  ST.E.128 desc[UR60][R66.64], R12 ;  /* 0x0000000c42007985 */ /* 0x0101e4000c101d3c */
.L_x_2722:
[----:B------:R-:W-:Y:S05]  /*46c0*/  BSYNC B2 ;  /* 0x0000000000027941 */ /* 0x000fea0003800000 */
.L_x_2721:
        /* <DEDUP_REMOVED lines=55> */
.L_x_2728:
[----:B------:R-:W-:Y:S05]  /*4a40*/  BSYNC B3 ;  /* 0x0000000000037941 */ /* 0x000fea0003800000 */
.L_x_2727:
[----:B----4-:R0:W-:Y:S02]  /*4a50*/  ST.E.128 desc[UR60][R62.64], R12 ;  /* 0x0000000c3e007985 */ /* 0x0101e4000c101d3c */
.L_x_2726:
[----:B------:R-:W-:Y:S05]  /*4a60*/  BSYNC B2 ;  /* 0x0000000000027941 */ /* 0x000fea0003800000 */
.L_x_2725:
        /* <DEDUP_REMOVED lines=10> */
[----:B------:R-:W-:Y:S01]  /*4b10*/  SHF.R.U64 R54, R54, 0x10, R55 ;  /* 0x0000001036367819 */ /* 0x000fe20000001237 */
[----:B------:R-:W-:Y:S01]  /*4b20*/  IMAD.U32 R56, R14, 0x10000, RZ ;  /* 0x000100000e387824 */ /* 0x000fe200078e00ff */
[----:B------:R-:W-:Y:S01]  /*4b30*/  PRMT R11, R158, 0x5410, R11 ;  /* 0x000054109e0b7816 */ /* 0x000fe2000000000b */
[----:B------:R-:W-:Y:S01]  /*4b40*/  IMAD.U32 R61, R12, 0x10000, RZ ;  /* 0x000100000c3d7824 */ /* 0x000fe200078e00ff */
[----:B------:R-:W-:Y:S02]  /*4b50*/  PRMT R54, R157, 0x5410, R54 ;  /* 0x000054109d367816 */ /* 0x000fe40000000036 */
[----:B------:R-:W-:Y:S02]  /*4b60*/  SHF.R.U32.HI R60, RZ, 0x10, R55 ;  /* 0x00000010ff3c7819 */ /* 0x000fe40000011637 */
[----:B------:R-:W-:-:S02]  /*4b70*/  SHF.R.U32.HI R57, RZ, 0x10, R57 ;  /* 0x00000010ff397819 */ /* 0x000fc40000011639 */
[----:B------:R-:W-:Y:S02]  /*4b80*/  LOP3.LUT R13, R13, 0xffff0000, RZ, 0xc0, !PT ;  /* 0xffff00000d0d7812 */ /* 0x000fe400078ec0ff */
[C---:B------:R-:W-:Y:S01]  /*4b90*/  LOP3.LUT R64, R11.reuse, 0xffff0000, RZ, 0xc0, !PT ;  /* 0xffff00000b407812 */ /* 0x040fe200078ec0ff */
[----:B------:R-:W-:Y:S01]  /*4ba0*/  IMAD.U32 R11, R11, 0x10000, RZ ;  /* 0x000100000b0b7824 */ /* 0x000fe200078e00ff */
[C---:B------:R-:W-:Y:S01]  /*4bb0*/  LOP3.LUT R66, R54.reuse, 0xffff0000, RZ, 0xc0, !PT ;  /* 0xffff000036427812 */ /* 0x040fe200078ec0ff */
[----:B------:R-:W-:Y:S01]  /*4bc0*/  IMAD.U32 R54, R54, 0x10000, RZ ;  /* 0x0001000036367824 */ /* 0x000fe200078e00ff */
[----:B------:R-:W-:Y:S01]  /*4bd0*/  PRMT R60, R157, 0x5432, R60 ;  /* 0x000054329d3c7816 */ /* 0x000fe2000000003c */
[C---:B------:R-:W-:Y:S01]  /*4be0*/  FMUL.FTZ R62, R13.reuse, R64 ;  /* 0x000000400d3e7220 */ /* 0x040fe20000410000 */
[----:B------:R-:W-:Y:S01]  /*4bf0*/  PRMT R57, R158, 0x5432, R57 ;  /* 0x000054329e397816 */ /* 0x000fe20000000039 */
[----:B------:R-:W-:Y:S01]  /*4c00*/  FMUL.FTZ R13, R13, R66 ;  /* 0x000000420d0d7220 */ /* 0x000fe20000410000 */
[----:B------:R-:W-:Y:S01]  /*4c10*/  LOP3.LUT R14, R14, 0xffff0000, RZ, 0xc0, !PT ;  /* 0xffff00000e0e7812 */ /* 0x000fe200078ec0ff */
[----:B------:R-:W-:-:S02]  /*4c20*/  IMAD.U32 R65, R60, 0x10000, RZ ;  /* 0x000100003c417824 */ /* 0x000fc400078e00ff */
[----:B------:R-:W-:Y:S01]  /*4c30*/  FFMA.FTZ R62, R67, R66, -R62 ;  /* 0x00000042433e7223 */ /* 0x000fe2000001083e */
[----:B------:R-:W-:Y:S02]  /*4c40*/  IMAD.U32 R63, R57, 0x10000, RZ ;  /* 0x00010000393f7824 */ /* 0x000fe400078e00ff */
[----:B------:R-:W-:Y:S01]  /*4c50*/  FFMA.FTZ R13, R67, R64, R13 ;  /* 0x00000040430d7223 */ /* 0x000fe2000001000d */
[C---:B------:R-:W-:Y:S01]  /*4c60*/  FMUL.FTZ R67, R14.reuse, R65 ;  /* 0x000000410e437220 */ /* 0x040fe20000410000 */
[C---:B------:R-:W-:Y:S01]  /*4c70*/  LOP3.LUT R55, R15.reuse, 0xffff0000, RZ, 0xc0, !PT ;  /* 0xffff00000f377812 */ /* 0x040fe200078ec0ff */
[----:B------:R-:W-:Y:S01]  /*4c80*/  FMUL.FTZ R69, R14, R63 ;  /* 0x0000003f0e457220 */ /* 0x000fe20000410000 */
[----:B------:R-:W-:Y:S01]  /*4c90*/  LOP3.LUT R12, R12, 0xffff0000, RZ, 0xc0, !PT ;  /* 0xffff00000c0c7812 */ /* 0x000fe200078ec0ff */
[----:B------:R-:W-:Y:S01]  /*4ca0*/  IMAD.U32 R15, R15, 0x10000, RZ ;  /* 0x000100000f0f7824 */ /* 0x000fe200078e00ff */
[----:B------:R-:W-:Y:S01]  /*4cb0*/  LOP3.LUT R14, R57, 0xffff0000, RZ, 0xc0, !PT ;  /* 0xffff0000390e7812 */ /* 0x000fe200078ec0ff */
[----:B------:R-:W-:Y:S01]  /*4cc0*/  FFMA.FTZ R69, R56, R65, -R69 ;  /* 0x0000004138457223 */ /* 0x000fe20000010845 */
[----:B------:R-:W-:Y:S01]  /*4cd0*/  LOP3.LUT R60, R60, 0xffff0000, RZ, 0xc0, !PT ;  /* 0xffff00003c3c7812 */ /* 0x000fe200078ec0ff */
[C---:B------:R-:W-:Y:S01]  /*4ce0*/  FMUL.FTZ R64, R12.reuse, R11 ;  /* 0x0000000b0c407220 */ /* 0x040fe20000410000 */
[----:B------:R-:W-:Y:S01]  /*4cf0*/  FMUL.FTZ R12, R12, R54 ;  /* 0x000000360c0c7220 */ /* 0x000fe20000410000 */
[C---:B------:R-:W-:Y:S01]  /*4d00*/  FMUL.FTZ R66, R55.reuse, R14 ;  /* 0x0000000e37427220 */ /* 0x040fe20000410000 */
[----:B------:R-:W-:Y:S01]  /*4d10*/  FFMA.FTZ R56, R56, R63, R67 ;  /* 0x0000003f38387223 */ /* 0x000fe20000010043 */
        /* <DEDUP_REMOVED lines=8> */
[----:B------:R-:W-:-:S07]  /*4da0*/  F2FP.BF16.F32.PACK_AB R12, R11, R64 ;  /* 0x000000400b0c723e */ /* 0x000fce00000010ff */
.L_x_2730:
[----:B------:R-:W-:Y:S05]  /*4db0*/  BSYNC B2 ;  /* 0x0000000000027941 */ /* 0x000fea0003800000 */
.L_x_2729:
[----:B----4-:R0:W-:Y:S02]  /*4dc0*/  ST.E.128 desc[UR60][R58.64], R12 ;  /* 0x0000000c3a007985 */ /* 0x0101e4000c101d3c */
.L_x_2708:
[----:B------:R-:W-:Y:S05]  /*4dd0*/  BSYNC B1 ;  /* 0x0000000000017941 */ /* 0x000fea0003800000 */
.L_x_2707:
[----:B------:R-:W-:-:S03]  /*4de0*/  UMOV UR4, 0xffffffff ;  /* 0xffffffff00047882 */ /* 0x000fc60000000000 */
[----:B------:R-:W-:Y:S05]  /*4df0*/  BRA.DIV UR4, `(.L_x_2731) ;  /* 0x000001e204687947 */ /* 0x000fea000b800000 */
[----:B-1----:R-:W1:Y:S04]  /*4e00*/  SHFL.IDX PT, R116, R116, 0x1, 0x1c1f ;  /* 0x003c1f0074747f89 */ /* 0x002e6800000e0000 */
[----:B------:R-:W0:Y:S02]  /*4e10*/  SHFL.IDX PT, R117, R117, 0x1, 0x1c1f ;  /* 0x003c1f0075757f89 */ /* 0x000e2400000e0000 */
.L_x_3054:
        /* <DEDUP_REMOVED lines=11> */
[--C-:B------:R-:W-:Y:S01]  /*4ed0*/  SHF.R.U64 R58, R50, 0x10, R51.reuse ;  /* 0x00000010323a7819 */ /* 0x100fe20000001233 */
[C---:B----4-:R-:W-:Y:S01]  /*4ee0*/  IMAD.U32 R50, R14.reuse, 0x10000, RZ ;  /* 0x000100000e327824 */ /* 0x050fe200078e00ff */
[----:B------:R-:W-:Y:S02]  /*4ef0*/  SHF.R.U32.HI R56, RZ, 0x10, R51 ;  /* 0x00000010ff387819 */ /* 0x000fe40000011633 */
[----:B------:R-:W-:Y:S02]  /*4f00*/  SHF.R.U32.HI R57, RZ, 0x10, R53 ;  /* 0x00000010ff397819 */ /* 0x000fe40000011635 */
[----:B------:R-:W-:Y:S01]  /*4f10*/  LOP3.LUT R51, R14, 0xffff0000, RZ, 0xc0, !PT ;  /* 0xffff00000e337812 */ /* 0x000fe200078ec0ff */
[C---:B------:R-:W-:Y:S01]  /*4f20*/  IMAD.U32 R14, R15.reuse, 0x10000, RZ ;  /* 0x000100000f0e7824 */ /* 0x040fe200078e00ff */
[----:B---3--:R-:W-:-:S02]  /*4f30*/  LOP3.LUT R11, R15, 0xffff0000, RZ, 0xc0, !PT ;  /* 0xffff00000f0b7812 */ /* 0x008fc400078ec0ff */
[C---:B------:R-:W-:Y:S02]  /*4f40*/  PRMT R53, R156.reuse, 0x5410, R59 ;  /* 0x000054109c357816 */ /* 0x040fe4000000003b */
[C---:B------:R-:W-:Y:S02]  /*4f50*/  PRMT R15, R155.reuse, 0x5410, R58 ;  /* 0x000054109b0f7816 */ /* 0x040fe4000000003a */
[----:B------:R-:W-:Y:S02]  /*4f60*/  PRMT R155, R155, 0x5432, R56 ;  /* 0x000054329b9b7816 */ /* 0x000fe40000000038 */
[----:B------:R-:W-:Y:S02]  /*4f70*/  LOP3.LUT R56, R13, 0xffff0000, RZ, 0xc0, !PT ;  /* 0xffff00000d387812 */ /* 0x000fe400078ec0ff */
[----:B------:R-:W-:Y:S01]  /*4f80*/  LOP3.LUT R60, R53, 0xffff0000, RZ, 0xc0, !PT ;  /* 0xffff0000353c7812 */ /* 0x000fe200078ec0ff */
[----:B------:R-:W-:Y:S01]  /*4f90*/  IMAD.U32 R59, R155, 0x10000, RZ ;  /* 0x000100009b3b7824 */ /* 0x000fe200078e00ff */
[C---:B------:R-:W-:Y:S01]  /*4fa0*/  LOP3.LUT R58, R15.reuse, 0xffff0000, RZ, 0xc0, !PT ;  /* 0xffff00000f3a7812 */ /* 0x040fe200078ec0ff */
[----:B------:R-:W-:Y:S01]  /*4fb0*/  IMAD.U32 R15, R15, 0x10000, RZ ;  /* 0x000100000f0f7824 */ /* 0x000fe200078e00ff */
[----:B------:R-:W-:Y:S01]  /*4fc0*/  PRMT R156, R156, 0x5432, R57 ;  /* 0x000054329c9c7816 */ /* 0x000fe20000000039 */
[----:B------:R-:W-:-:S02]  /*4fd0*/  IMAD.U32 R57, R13, 0x10000, RZ ;  /* 0x000100000d397824 */ /* 0x000fc400078e00ff */
[C---:B------:R-:W-:Y:S01]  /*4fe0*/  FMUL.FTZ R62, R56.reuse, R60 ;  /* 0x0000003c383e7220 */ /* 0x040fe20000410000 */
[-C--:B------:R-:W-:Y:S01]  /*4ff0*/  FMUL.FTZ R61, R56, R58.reuse ;  /* 0x0000003a383d7220 */ /* 0x080fe20000410000 */
[C---:B------:R-:W-:Y:S01]  /*5000*/  IMAD.U32 R13, R12.reuse, 0x10000, RZ ;  /* 0x000100000c0d7824 */ /* 0x040fe200078e00ff */
[----:B------:R-:W-:Y:S01]  /*5010*/  LOP3.LUT R56, R12, 0xffff0000, RZ, 0xc0, !PT ;  /* 0xffff00000c387812 */ /* 0x000fe200078ec0ff */
[C---:B------:R-:W-:Y:S02]  /*5020*/  IMAD.U32 R52, R156.reuse, 0x10000, RZ ;  /* 0x000100009c347824 */ /* 0x040fe400078e00ff */
[C---:B------:R-:W-:Y:S01]  /*5030*/  FFMA.FTZ R12, R57.reuse, R58, -R62 ;  /* 0x0000003a390c7223 */ /* 0x040fe2000001083e */
[----:B------:R-:W-:Y:S01]  /*5040*/  FFMA.FTZ R57, R57, R60, R61 ;  /* 0x0000003c39397223 */ /* 0x000fe2000001003d */
[C---:B------:R-:W-:Y:S01]  /*5050*/  FMUL.FTZ R61, R51.reuse, R59 ;  /* 0x0000003b333d7220 */ /* 0x040fe20000410000 */
[----:B------:R-:W-:Y:S01]  /*5060*/  FMUL.FTZ R63, R51, R52 ;  /* 0x00000034333f7220 */ /* 0x000fe20000410000 */
[----:B------:R-:W-:-:S02]  /*5070*/  LOP3.LUT R156, R156, 0xffff0000, RZ, 0xc0, !PT ;  /* 0xffff00009c9c7812 */ /* 0x000fc400078ec0ff */
[----:B------:R-:W-:Y:S01]  /*5080*/  SHF.L.U32 R53, R53, 0x10, RZ ;  /* 0x0000001035357819 */ /* 0x000fe200000006ff */
[C---:B------:R-:W-:Y:S01]  /*5090*/  FFMA.FTZ R51, R50.reuse, R59, -R63 ;  /* 0x0000003b32337223 */ /* 0x040fe2000001083f */
[----:B------:R-:W-:Y:S01]  /*50a0*/  LOP3.LUT R155, R155, 0xffff0000, RZ, 0xc0, !PT ;  /* 0xffff00009b9b7812 */ /* 0x000fe200078ec0ff */
[----:B------:R-:W-:Y:S01]  /*50b0*/  FFMA.FTZ R52, R50, R52, R61 ;  /* 0x0000003432347223 */ /* 0x000fe2000001003d */
[CC--:B------:R-:W-:Y:S01]  /*50c0*/  FMUL.FTZ R59, R11.reuse, R156.reuse ;  /* 0x0000009c0b3b7220 */ /* 0x0c0fe20000410000 */
[C---:B------:R-:W-:Y:S01]  /*50d0*/  FMUL.FTZ R50, R56.reuse, R53 ;  /* 0x0000003538327220 */ /* 0x040fe20000410000 */
[----:B------:R-:W-:Y:S01]  /*50e0*/  FMUL.FTZ R56, R56, R15 ;  /* 0x0000000f38387220 */ /* 0x000fe20000410000 */
[-C--:B------:R-:W-:Y:S01]  /*50f0*/  FMUL.FTZ R11, R11, R155.reuse ;  /* 0x0000009b0b0b7220 */ /* 0x080fe20000410000 */
[C---:B------:R-:W-:Y:S01]  /*5100*/  FFMA.FTZ R59, R14.reuse, R155, -R59 ;  /* 0x0000009b0e3b7223 */ /* 0x040fe2000001083b */
[C---:B------:R-:W-:Y:S01]  /*5110*/  FFMA.FTZ R50, R13.reuse, R15, -R50 ;  /* 0x0000000f0d327223 */ /* 0x040fe20000010832 */
[----:B------:R-:W-:Y:S01]  /*5120*/  FFMA.FTZ R13, R13, R53, R56 ;  /* 0x000000350d0d7223 */ /* 0x000fe20000010038 */
[----:B------:R-:W-:Y:S01]  /*5130*/  FFMA.FTZ R14, R14, R156, R11 ;  /* 0x0000009c0e0e7223 */ /* 0x000fe2000001000b */
[----:B------:R-:W-:-:S03]  /*5140*/  F2FP.BF16.F32.PACK_AB R57, R57, R12 ;  /* 0x0000000c3939723e */ /* 0x000fc600000010ff */
[----:B------:R-:W-:Y:S02]  /*5150*/  F2FP.BF16.F32.PACK_AB R12, R13, R50 ;  /* 0x000000320d0c723e */ /* 0x000fe400000010ff */
[----:B------:R-:W-:Y:S01]  /*5160*/  F2FP.BF16.F32.PACK_AB R15, R14, R59 ;  /* 0x0000003b0e0f723e */ /* 0x000fe200000010ff */
[----:B------:R-:W-:Y:S01]  /*5170*/  IMAD.MOV.U32 R13, RZ, RZ, R57 ;  /* 0x000000ffff0d7224 */ /* 0x000fe200078e0039 */
[----:B------:R-:W-:-:S07]  /*5180*/  F2FP.BF16.F32.PACK_AB R14, R52, R51 ;  /* 0x00000033340e723e */ /* 0x000fce00000010ff */
.L_x_2736:
[----:B------:R-:W-:Y:S05]  /*5190*/  BSYNC B2 ;  /* 0x0000000000027941 */ /* 0x000fea0003800000 */
.L_x_2735:
[----:B----4-:R0:W-:Y:S02]  /*51a0*/  ST.E.128 desc[UR60][R54.64], R12 ;  /* 0x0000000c36007985 */ /* 0x0101e4000c101d3c */
.L_x_2734:
[----:B------:R-:W-:Y:S05]  /*51b0*/  BSYNC B1 ;  /* 0x0000000000017941 */ /* 0x000fea0003800000 */
.L_x_2733:
        /* <DEDUP_REMOVED lines=55> */
.L_x_2740:
[----:B------:R-:W-:Y:S05]  /*5530*/  BSYNC B2 ;  /* 0x0000000000027941 */ /* 0x000fea0003800000 */
.L_x_2739:
[----:B----4-:R0:W-:Y:S02]  /*5540*/  ST.E.128 desc[UR60][R50.64], R12 ;  /* 0x0000000c32007985 */ /* 0x0101e4000c101d3c */
.L_x_2738:
[----:B------:R-:W-:Y:S05]  /*5550*/  BSYNC B1 ;  /* 0x0000000000017941 */ /* 0x000fea0003800000 */
.L_x_2737:
        /* <DEDUP_REMOVED lines=13> */
[C---:B----4-:R-:W-:Y:S01]  /*5630*/  IMAD.U32 R42, R14.reuse, 0x10000, RZ ;  /* 0x000100000e2a7824 */ /* 0x050fe200078e00ff */
[----:B------:R-:W-:Y:S02]  /*5640*/  SHF.R.U32.HI R11, RZ, 0x10, R43 ;  /* 0x00000010ff0b7819 */ /* 0x000fe4000001162b */
[----:B------:R-:W-:Y:S02]  /*5650*/  SHF.R.U32.HI R48, RZ, 0x10, R45 ;  /* 0x00000010ff307819 */ /* 0x000fe4000001162d */
[----:B------:R-:W-:Y:S02]  /*5660*/  PRMT R50, R147, 0x5410, R50 ;  /* 0x0000541093327816 */ /* 0x000fe40000000032 */
[----:B------:R-:W-:Y:S01]  /*5670*/  LOP3.LUT R43, R14, 0xffff0000, RZ, 0xc0, !PT ;  /* 0xffff00000e2b7812 */ /* 0x000fe200078ec0ff */
[----:B------:R-:W-:Y:S01]  /*5680*/  IMAD.U32 R14, R15, 0x10000, RZ ;  /* 0x000100000f0e7824 */ /* 0x000fe200078e00ff */
[----:B------:R-:W-:-:S02]  /*5690*/  PRMT R45, R146, 0x5410, R49 ;  /* 0x00005410922d7816 */ /* 0x000fc40000000031 */
[----:B------:R-:W-:Y:S01]  /*56a0*/  LOP3.LUT R44, R15, 0xffff0000, RZ, 0xc0, !PT ;  /* 0xffff00000f2c7812 */ /* 0x000fe200078ec0ff */
[----:B------:R-:W-:Y:S01]  /*56b0*/  IMAD.U32 R15, R13, 0x10000, RZ ;  /* 0x000100000d0f7824 */ /* 0x000fe200078e00ff */
        /* <DEDUP_REMOVED lines=12> */
[----:B------:R-:W-:Y:S01]  /*5780*/  FFMA.FTZ R54, R15, R48, -R54 ;  /* 0x000000300f367223 */ /* 0x000fe20000010836 */
[----:B------:R-:W-:Y:S01]  /*5790*/  FMUL.FTZ R43, R43, R49 ;  /* 0x000000312b2b7220 */ /* 0x000fe20000410000 */
[----:B------:R-:W-:Y:S01]  /*57a0*/  LOP3.LUT R12, R12, 0xffff0000, RZ, 0xc0, !PT ;  /* 0xffff00000c0c7812 */ /* 0x000fe200078ec0ff */
[----:B------:R-:W-:Y:S01]  /*57b0*/  FFMA.FTZ R53, R15, R52, R13 ;  /* 0x000000340f357223 */ /* 0x000fe2000001000d */
[----:B------:R-:W-:Y:S01]  /*57c0*/  LOP3.LUT R13, R146, 0xffff0000, RZ, 0xc0, !PT ;  /* 0xffff0000920d7812 */ /* 0x000fe200078ec0ff */
[----:B------:R-:W-:Y:S01]  /*57d0*/  FFMA.FTZ R48, R42, R51, R43 ;  /* 0x000000332a307223 */ /* 0x000fe2000001002b */
[----:B------:R-:W-:Y:S01]  /*57e0*/  FMUL.FTZ R43, R44, R147 ;  /* 0x000000932c2b7220 */ /* 0x000fe20000410000 */
[----:B------:R-:W-:-:S02]  /*57f0*/  IMAD.U32 R50, R50, 0x10000, RZ ;  /* 0x0001000032327824 */ /* 0x000fc400078e00ff */
[----:B------:R-:W-:Y:S01]  /*5800*/  FFMA.FTZ R55, R42, R49, -R55 ;  /* 0x000000312a377223 */ /* 0x000fe20000010837 */
[----:B------:R-:W-:Y:S02]  /*5810*/  IMAD.U32 R45, R45, 0x10000, RZ ;  /* 0x000100002d2d7824 */ /* 0x000fe400078e00ff */
[-C--:B------:R-:W-:Y:S01]  /*5820*/  FMUL.FTZ R44, R44, R13.reuse ;  /* 0x0000000d2c2c7220 */ /* 0x080fe20000410000 */
[----:B------:R-:W-:Y:S01]  /*5830*/  FMUL.FTZ R42, R12, R50 ;  /* 0x000000320c2a7220 */ /* 0x000fe20000410000 */
[----:B------:R-:W-:Y:S01]  /*5840*/  FFMA.FTZ R43, R14, R13, -R43 ;  /* 0x0000000d0e2b7223 */ /* 0x000fe2000001082b */
[----:B------:R-:W-:Y:S01]  /*5850*/  FMUL.FTZ R15, R12, R45 ;  /* 0x0000002d0c0f7220 */ /* 0x000fe20000410000 */
[----:B------:R-:W-:Y:S01]  /*5860*/  FFMA.FTZ R44, R14, R147, R44 ;  /* 0x000000930e2c7223 */ /* 0x000fe2000001002c */
[----:B------:R-:W-:Y:S01]  /*5870*/  FFMA.FTZ R42, R11, R45, -R42 ;  /* 0x0000002d0b2a7223 */ /* 0x000fe2000001082a */
[----:B------:R-:W-:Y:S01]  /*5880*/  F2FP.BF16.F32.PACK_AB R13, R53, R54 ;  /* 0x00000036350d723e */ /* 0x000fe200000010ff */
[----:B------:R-:W-:Y:S01]  /*5890*/  FFMA.FTZ R15, R11, R50, R15 ;  /* 0x000000320b0f7223 */ /* 0x000fe2000001000f */
[----:B------:R-:W-:-:S02]  /*58a0*/  F2FP.BF16.F32.PACK_AB R14, R48, R55 ;  /* 0x00000037300e723e */ /* 0x000fc400000010ff */
[----:B------:R-:W-:Y:S02]  /*58b0*/  F2FP.BF16.F32.PACK_AB R43, R44, R43 ;  /* 0x0000002b2c2b723e */ /* 0x000fe400000010ff */
[----:B------:R-:W-:-:S03]  /*58c0*/  F2FP.BF16.F32.PACK_AB R12, R15, R42 ;  /* 0x0000002a0f0c723e */ /* 0x000fc600000010ff */
[----:B------:R-:W-:-:S07]  /*58d0*/  IMAD.MOV.U32 R15, RZ, RZ, R43 ;  /* 0x000000ffff0f7224 */ /* 0x000fce00078e002b */
.L_x_2744:
[----:B------:R-:W-:Y:S05]  /*58e0*/  BSYNC B2 ;  /* 0x0000000000027941 */ /* 0x000fea0003800000 */
.L_x_2743:
[----:B----4-:R0:W-:Y:S02]  /*58f0*/  ST.E.128 desc[UR60][R46.64], R12 ;  /* 0x0000000c2e007985 */ /* 0x0101e4000c101d3c */
.L_x_2742:
[----:B------:R-:W-:Y:S05]  /*5900*/  BSYNC B1 ;  /* 0x0000000000017941 */ /* 0x000fea0003800000 */
.L_x_2741:
        /* <DEDUP_REMOVED lines=55> */
.L_x_2748:
[----:B------:R-:W-:Y:S05]  /*5c80*/  BSYNC B2 ;  /* 0x0000000000027941 */ /* 0x000fea0003800000 */
.L_x_2747:
[----:B----4-:R0:W-:Y:S02]  /*5c90*/  ST.E.128 desc[UR60][R42.64], R12 ;  /* 0x0000000c2a007985 */ /* 0x0101e4000c101d3c */
.L_x_2746:
[----:B------:R-:W-:Y:S05]  /*5ca0*/  BSYNC B1 ;  /* 0x0000000000017941 */ /* 0x000fea0003800000 */
.L_x_2745:
        /* <DEDUP_REMOVED lines=21> */
[----:B------:R-:W-:Y:S01]  /*5e00*/  LOP3.LUT R13, R13, 0xffff0000, RZ, 0xc0, !PT ;  /* 0xffff00000d0d7812 */ /* 0x000fe200078ec0ff */
[----:B------:R-:W-:Y:S01]  /*5e10*/  IMAD.U32 R40, R121, 0x10000, RZ ;  /* 0x0001000079287824 */ /* 0x000fe200078e00ff */
[----:B------:R-:W-:Y:S01]  /*5e20*/  LOP3.LUT R42, R41, 0xffff0000, RZ, 0xc0, !PT ;  /* 0xffff0000292a7812 */ /* 0x000fe200078ec0ff */
[----:B------:R-:W-:Y:S01]  /*5e30*/  IMAD.U32 R43, R131, 0x10000, RZ ;  /* 0x00010000832b7824 */ /* 0x000fe200078e00ff */
[----:B------:R-:W-:Y:S01]  /*5e40*/  LOP3.LUT R37, R36, 0xffff0000, RZ, 0xc0, !PT ;  /* 0xffff000024257812 */ /* 0x000fe200078ec0ff */
[C---:B------:R-:W-:Y:S01]  /*5e50*/  FMUL.FTZ R46, R34.reuse, R40 ;  /* 0x00000028222e7220 */ /* 0x040fe20000410000 */
[----:B------:R-:W-:Y:S01]  /*5e60*/  LOP3.LUT R35, R15, 0xffff0000, RZ, 0xc0, !PT ;  /* 0xffff00000f237812 */ /* 0x000fe200078ec0ff */
[CC--:B------:R-:W-:Y:S01]  /*5e70*/  FMUL.FTZ R45, R13.reuse, R42.reuse ;  /* 0x0000002a0d2d7220 */ /* 0x0c0fe20000410000 */
[----:B------:R-:W-:Y:S01]  /*5e80*/  FMUL.FTZ R44, R34, R43 ;  /* 0x0000002b222c7220 */ /* 0x000fe20000410000 */
[-C--:B------:R-:W-:Y:S01]  /*5e90*/  FMUL.FTZ R13, R13, R37.reuse ;  /* 0x000000250d0d7220 */ /* 0x080fe20000410000 */
[----:B------:R-:W-:Y:S01]  /*5ea0*/  LOP3.LUT R12, R12, 0xffff0000, RZ, 0xc0, !PT ;  /* 0xffff00000c0c7812 */ /* 0x000fe200078ec0ff */
[C---:B------:R-:W-:Y:S01]  /*5eb0*/  FFMA.FTZ R45, R14.reuse, R37, -R45 ;  /* 0x000000250e2d7223 */ /* 0x040fe2000001082d */
[----:B------:R-:W-:Y:S01]  /*5ec0*/  LOP3.LUT R34, R131, 0xffff0000, RZ, 0xc0, !PT ;  /* 0xffff000083227812 */ /* 0x000fe200078ec0ff */
[----:B------:R-:W-:Y:S01]  /*5ed0*/  FFMA.FTZ R42, R14, R42, R13 ;  /* 0x0000002a0e2a7223 */ /* 0x000fe2000001000d */
[----:B------:R-:W-:Y:S01]  /*5ee0*/  LOP3.LUT R14, R121, 0xffff0000, RZ, 0xc0, !PT ;  /* 0xffff0000790e7812 */ /* 0x000fe200078ec0ff */
[----:B------:R-:W-:-:S02]  /*5ef0*/  IMAD.U32 R41, R41, 0x10000, RZ ;  /* 0x0001000029297824 */ /* 0x000fc400078e00ff */
[C---:B------:R-:W-:Y:S01]  /*5f00*/  FFMA.FTZ R44, R29.reuse, R40, -R44 ;  /* 0x000000281d2c7223 */ /* 0x040fe2000001082c */
[----:B------:R-:W-:Y:S02]  /*5f10*/  IMAD.U32 R36, R36, 0x10000, RZ ;  /* 0x0001000024247824 */ /* 0x000fe400078e00ff */
[----:B------:R-:W-:Y:S01]  /*5f20*/  FFMA.FTZ R29, R29, R43, R46 ;  /* 0x0000002b1d1d7223 */ /* 0x000fe2000001002e */
[----:B------:R-:W-:Y:S01]  /*5f30*/  SHF.L.U32 R15, R15, 0x10, RZ ;  /* 0x000000100f0f7819 */ /* 0x000fe200000006ff */
[C---:B------:R-:W-:Y:S01]  /*5f40*/  FMUL.FTZ R46, R35.reuse, R34 ;  /* 0x00000022232e7220 */ /* 0x040fe20000410000 */
[CC--:B------:R-:W-:Y:S01]  /*5f50*/  FMUL.FTZ R40, R12.reuse, R41.reuse ;  /* 0x000000290c287220 */ /* 0x0c0fe20000410000 */
        /* <DEDUP_REMOVED lines=10> */
.L_x_2752:
[----:B------:R-:W-:Y:S05]  /*6000*/  BSYNC B2 ;  /* 0x0000000000027941 */ /* 0x000fea0003800000 */
.L_x_2751:
[----:B----4-:R0:W-:Y:S02]  /*6010*/  ST.E.128 desc[UR60][R38.64], R12 ;  /* 0x0000000c26007985 */ /* 0x0101e4000c101d3c */
.L_x_2750:
[----:B------:R-:W-:Y:S05]  /*6020*/  BSYNC B1 ;  /* 0x0000000000017941 */ /* 0x000fea0003800000 */
.L_x_2749:
        /* <DEDUP_REMOVED lines=54> */
.L_x_2754:
[----:B------:R-:W-:Y:S05]  /*6390*/  BSYNC B1 ;  /* 0x0000000000017941 */ /* 0x000fea0003800000 */
.L_x_2753:
[----:B----4-:R0:W-:Y:S01]  /*63a0*/  ST.E.128 desc[UR60][R34.64], R12 ;  /* 0x0000000c22007985 */ /* 0x0101e2000c101d3c */
[----:B------:R-:W-:Y:S05]  /*63b0*/  BRA `(.L_x_2732) ;  /* 0x0000004000ac7947 */ /* 0x000fea0003800000 */
.L_x_2698:
        /* <DEDUP_REMOVED lines=47> */
.L_x_2756:
[----:B------:R-:W-:Y:S05]  /*66b0*/  BSYNC B1 ;  /* 0x0000000000017941 */ /* 0x000fea0003800000 */
.L_x_2755:
        /* <DEDUP_REMOVED lines=47> */
.L_x_2758:
[----:B------:R-:W-:Y:S05]  /*69b0*/  BSYNC B1 ;  /* 0x0000000000017941 */ /* 0x000fea0003800000 */
.L_x_2757:
[----:B------:R-:W2:Y:S01]  /*69c0*/  LDL R11, [R1+0x30] ;  /* 0x00003000010b7983 */ /* 0x000ea20000100800 */
[----:B0-----:R-:W-:Y:S01]  /*69d0*/  IMAD.MOV.U32 R12, RZ, RZ, R29 ;  /* 0x000000ffff0c7224 */ /* 0x001fe200078e001d */
        /* <DEDUP_REMOVED lines=8> */
[----:B------:R-:W-:Y:S02]  /*6a60*/  IMAD.MOV.U32 R12, RZ, RZ, R39 ;  /* 0x000000ffff0c7224 */ /* 0x000fe400078e0027 */
[----:B------:R-:W-:-:S05]  /*6a70*/  IMAD.MOV.U32 R14, RZ, RZ, R37 ;  /* 0x000000ffff0e7224 */ /* 0x000fca00078e0025 */
[----:B------:R-:W-:Y:S01]  /*6a80*/  PRMT R155, R14, 0x5410, R13 ;  /* 0x000054100e9b7816 */ /* 0x000fe2000000000d */
[----:B------:R-:W-:Y:S02]  /*6a90*/  IMAD.MOV.U32 R14, RZ, RZ, R41 ;  /* 0x000000ffff0e7224 */ /* 0x000fe400078e0029 */
[----:B------:R-:W-:-:S05]  /*6aa0*/  IMAD.MOV.U32 R13, RZ, RZ, R40 ;  /* 0x000000ffff0d7224 */ /* 0x000fca00078e0028 */
[----:B------:R-:W-:Y:S02]  /*6ab0*/  PRMT R210, R210, 0x5410, R13 ;  /* 0x00005410d2d27816 */ /* 0x000fe4000000000d */
[----:B------:R-:W-:-:S04]  /*6ac0*/  MOV R13, R44 ;  /* 0x0000002c000d7202 */ /* 0x000fc80000000f00 */
        /* <DEDUP_REMOVED lines=10> */
[----:B------:R-:W-:-:S04]  /*6b70*/  UISETP.NE.AND UP0, UPT, UR4, 0x3, UPT ;  /* 0x000000030400788c */ /* 0x000fc8000bf05270 */
[----:B------:R-:W-:Y:S01]  /*6b80*/  PRMT R157, R12, 0x5410, R11 ;  /* 0x000054100c9d7816 */ /* 0x000fe2000000000b */
[----:B------:R-:W-:Y:S01]  /*6b90*/  IMAD.MOV.U32 R11, RZ, RZ, R42 ;  /* 0x000000ffff0b7224 */ /* 0x000fe200078e002a */
[----:B------:R-:W-:Y:S01]  /*6ba0*/  PLOP3.LUT P0, PT, PT, PT, UP0, 0x80, 0x0 ;  /* 0x000000000000781c */ /* 0x000fe20003f0f008 */
[----:B------:R-:W-:-:S05]  /*6bb0*/  IMAD.MOV.U32 R12, RZ, RZ, R43 ;  /* 0x000000ffff0c7224 */ /* 0x000fca00078e002b */
[----:B------:R-:W-:Y:S01]  /*6bc0*/  PRMT R209, R11, 0x5410, R12 ;  /* 0x000054100bd17816 */ /* 0x000fe2000000000c */
[----:B------:R-:W-:Y:S02]  /*6bd0*/  IMAD.MOV.U32 R12, RZ, RZ, R47 ;  /* 0x000000ffff0c7224 */ /* 0x000fe400078e002f */
[----:B------:R-:W-:-:S03]  /*6be0*/  IMAD.MOV.U32 R11, RZ, RZ, R46 ;  /* 0x000000ffff0b7224 */ /* 0x000fc600078e002e */
[----:B------:R0:W-:Y:S02]  /*6bf0*/  STL.S16 [R1+0x38], R12 ;  /* 0x0000380c01007387 */ /* 0x0001e40000100600 */
[----:B------:R-:W-:Y:S01]  /*6c00*/  PRMT R225, R11, 0x7610, R225 ;  /* 0x000076100be17816 */ /* 0x000fe200000000e1 */
[----:B------:R-:W-:Y:S01]  /*6c10*/  IMAD.MOV.U32 R11, RZ, RZ, R49 ;  /* 0x000000ffff0b7224 */ /* 0x000fe200078e0031 */
[----:B------:R1:W-:Y:S04]  /*6c20*/  STL.S16 [R1+0x3a], R14 ;  /* 0x00003a0e01007387 */ /* 0x0003e80000100600 */
[----:B------:R-:W-:Y:S01]  /*6c30*/  PRMT R159, R11, 0x5410, R13 ;  /* 0x000054100b9f7816 */ /* 0x000fe2000000000d */
[----:B-----5:R-:W-:Y:S02]  /*6c40*/  IMAD.MOV.U32 R11, RZ, RZ, R53 ;  /* 0x000000ffff0b7224 */ /* 0x020fe400078e0035 */
[----:B0-----:R-:W-:-:S02]  /*6c50*/  IMAD.MOV.U32 R12, RZ, RZ, R48 ;  /* 0x000000ffff0c7224 */ /* 0x001fc400078e0030 */
[----:B------:R-:W-:Y:S02]  /*6c60*/  IMAD.MOV.U32 R13, RZ, RZ, R55 ;  /* 0x000000ffff0d7224 */ /* 0x000fe400078e0037 */
[----:B-1----:R-:W-:-:S05]  /*6c70*/  IMAD.MOV.U32 R14, RZ, RZ, R50 ;  /* 0x000000ffff0e7224 */ /* 0x002fca00078e0032 */
[----:B------:R-:W-:Y:S01]  /*6c80*/  PRMT R158, R12, 0x5410, R14 ;  /* 0x000054100c9e7816 */ /* 0x000fe2000000000e */
[----:B------:R-:W-:Y:S02]  /*6c90*/  IMAD.MOV.U32 R12, RZ, RZ, R52 ;  /* 0x000000ffff0c7224 */ /* 0x000fe400078e0034 */
        /* <DEDUP_REMOVED lines=33> */
[----:B------:R-:W-:Y:S06]  /*6eb0*/  @!P0 BRA `(.L_x_2759) ;  /* 0x0000000000048947 */ /* 0x000fec0003800000 */
[----:B------:R-:W-:Y:S01]  /*6ec0*/  BPT.TRAP 0x1 ;  /* 0x000000040000795c */ /* 0x000fe20000300000 */
.L_x_2759:
[----:B------:R-:W-:Y:S01]  /*6ed0*/  IMAD R85, R19, 0x8, R18 ;  /* 0x0000000813557824 */ /* 0x000fe200078e0212 */
[----:B------:R-:W-:Y:S01]  /*6ee0*/  SHF.L.U32 R86, R171, 0x1f, RZ ;  /* 0x0000001fab567819 */ /* 0x000fe200000006ff */
[----:B------:R-:W0:Y:S01]  /*6ef0*/  LDC R131, c[0x0][0x2f4] ;  /* 0x0000bd00ff837b82 */ /* 0x000e220000000800 */
[----:B------:R-:W-:Y:S02]  /*6f00*/  BSSY B1, `(.L_x_2760) ;  /* 0x0000003000017945 */ /* 0x000fe40003800000 */
[----:B------:R-:W1:Y:S02]  /*6f10*/  SYNCS.PHASECHK.TRANS64.TRYWAIT P6, [R85+URZ+0x2a890], R86 ;  /* 0x02a89056550075a7 */ /* 0x000e6400080c017f */
[----:B-1----:R-:W-:Y:S05]  /*6f20*/  @!P6 BRA `(.L_x_2761) ;  /* 0x000001c00068e947 */ /* 0x002fea0003800000 */
.L_x_3055:
[----:B------:R-:W-:Y:S05]  /*6f30*/  BSYNC B1 ;  /* 0x0000000000017941 */ /* 0x000fea0003800000 */
.L_x_2760:
[----:B------:R-:W-:Y:S01]  /*6f40*/  UMOV UR4, 0xffffffff ;  /* 0xffffffff00047882 */ /* 0x000fe20000000000 */
[----:B0-----:R-:W-:Y:S02]  /*6f50*/  IMAD.IADD R135, R131, 0x1, -R125 ;  /* 0x0000000183877824 */ /* 0x001fe400078e0a7d */
[----:B------:R-:W-:Y:S05]  /*6f60*/  BRA.DIV UR4, `(.L_x_2762) ;  /* 0x000001c2046c7947 */ /* 0x000fea000b800000 */
[----:B------:R0:W2:Y:S04]  /*6f70*/  SHFL.IDX PT, R121, R116, RZ, 0x1c1f ;  /* 0x001c1fff74797589 */ /* 0x0000a800000e0000 */
[----:B------:R0:W3:Y:S02]  /*6f80*/  SHFL.IDX PT, R11, R117, RZ, 0x1c1f ;  /* 0x001c1fff750b7589 */ /* 0x0000e400000e0000 */
.L_x_3059:
        /* <DEDUP_REMOVED lines=31> */
[--C-:B------:R-:W-:Y:S02]  /*7180*/  SHF.R.U64 R38, R38, 0x10, R39.reuse ;  /* 0x0000001026267819 */ /* 0x100fe40000001227 */
[----:B------:R-:W-:-:S02]  /*7190*/  SHF.R.U32.HI R155, RZ, 0x10, R39 ;  /* 0x00000010ff9b7819 */ /* 0x000fc40000011627 */
[--C-:B------:R-:W-:Y:S02]  /*71a0*/  SHF.R.U32.HI R156, RZ, 0x10, R49.reuse ;  /* 0x00000010ff9c7819 */ /* 0x100fe40000011631 */
[----:B------:R-:W-:Y:S02]  /*71b0*/  SHF.R.U64 R39, R48, 0x10, R49 ;  /* 0x0000001030277819 */ /* 0x000fe40000001231 */
[--C-:B------:R-:W-:Y:S02]  /*71c0*/  SHF.R.U64 R48, R50, 0x10, R51.reuse ;  /* 0x0000001032307819 */ /* 0x100fe40000001233 */
[----:B------:R-:W-:Y:S01]  /*71d0*/  SHF.R.U32.HI R50, RZ, 0x10, R51 ;  /* 0x00000010ff327819 */ /* 0x000fe20000011633 */
[----:B------:R-:W-:Y:S01]  /*71e0*/  IMAD.U32 R51, R37, 0x10000, RZ ;  /* 0x0001000025337824 */ /* 0x000fe200078e00ff */
[C---:B------:R-:W-:Y:S02]  /*71f0*/  PRMT R156, R159.reuse, 0x5410, R156 ;  /* 0x000054109f9c7816 */ /* 0x040fe4000000009c */
[----:B------:R-:W-:-:S02]  /*7200*/  PRMT R50, R159, 0x5432, R50 ;  /* 0x000054329f327816 */ /* 0x000fc40000000032 */
[C---:B------:R-:W-:Y:S02]  /*7210*/  PRMT R39, R158.reuse, 0x5410, R39 ;  /* 0x000054109e277816 */ /* 0x040fe40000000027 */
[----:B------:R-:W-:Y:S01]  /*7220*/  PRMT R48, R158, 0x5432, R48 ;  /* 0x000054329e307816 */ /* 0x000fe20000000030 */
[C---:B------:R-:W-:Y:S01]  /*7230*/  IMAD.U32 R158, R156.reuse, 0x10000, RZ ;  /* 0x000100009c9e7824 */ /* 0x040fe200078e00ff */
[----:B---3--:R-:W-:Y:S02]  /*7240*/  SHF.L.U32 R159, R77, 0x10, RZ ;  /* 0x000000104d9f7819 */ /* 0x008fe400000006ff */
        /* <DEDUP_REMOVED lines=77> */
.L_x_2768:
[----:B------:R-:W-:Y:S05]  /*7720*/  BSYNC B3 ;  /* 0x0000000000037941 */ /* 0x000fea0003800000 */
.L_x_2767:
[----:B------:R-:W-:-:S04]  /*7730*/  LEA R36, P4, R5, R11, 0x1 ;  /* 0x0000000b05247211 */ /* 0x000fc800078808ff */
[----:B--2---:R-:W-:Y:S02]  /*7740*/  LEA.HI.X R37, R5, R121, R112, 0x1, P4 ;  /* 0x0000007905257211 */ /* 0x004fe400020f0c70 */
[----:B------:R-:W-:-:S03]  /*7750*/  ISETP.GE.AND P4, PT, R154, R131, PT ;  /* 0x000000839a00720c */ /* 0x000fc60003f86270 */
[----:B----4-:R2:W-:Y:S10]  /*7760*/  ST.E.128 desc[UR60][R36.64], R12 ;  /* 0x0000000c24007985 */ /* 0x0105f4000c101d3c */
[----:B--2---:R-:W-:-:S05]  /*7770*/  @!P4 IMAD.WIDE R12, R154, 0x2, R120 ;  /* 0x000000029a0cc825 */ /* 0x004fca00078e0278 */
[----:B---3--:R3:W-:Y:S02]  /*7780*/  @!P4 ST.E.128 desc[UR60][R12.64], R76 ;  /* 0x0000004c0c00c985 */ /* 0x0087e4000c101d3c */
.L_x_2766:
[----:B------:R-:W-:Y:S05]  /*7790*/  BSYNC B2 ;  /* 0x0000000000027941 */ /* 0x000fea0003800000 */
.L_x_2765:
        /* <DEDUP_REMOVED lines=25> */
[----:B------:R-:W2:Y:S01]  /*7930*/  LDL.LU.S16 R154, [R1+0x38] ;  /* 0x00003800019a7983 */ /* 0x000ea20000300600 */
[----:B------:R-:W-:Y:S01]  /*7940*/  SHF.R.U32.HI R49, RZ, 0x10, R45 ;  /* 0x00000010ff317819 */ /* 0x000fe2000001162d */
[C---:B----4-:R-:W-:Y:S01]  /*7950*/  IMAD.U32 R78, R37.reuse, 0x10000, RZ ;  /* 0x00010000254e7824 */ /* 0x050fe200078e00ff */
[----:B------:R-:W-:Y:S02]  /*7960*/  SHF.R.U32.HI R50, RZ, 0x10, R33 ;  /* 0x00000010ff327819 */ /* 0x000fe40000011621 */
[----:B------:R-:W-:Y:S02]  /*7970*/  LOP3.LUT R37, R37, 0xffff0000, RZ, 0xc0, !PT ;  /* 0xffff000025257812 */ /* 0x000fe400078ec0ff */
[----:B------:R-:W-:-:S02]  /*7980*/  PRMT R50, R229, 0x5410, R50 ;  /* 0x00005410e5327816 */ /* 0x000fc40000000032 */
[----:B------:R-:W-:Y:S02]  /*7990*/  SHF.R.U64 R32, R32, 0x10, R33 ;  /* 0x0000001020207819 */ /* 0x000fe40000001221 */
[----:B------:R-:W-:Y:S01]  /*79a0*/  SHF.R.U64 R44, R44, 0x10, R45 ;  /* 0x000000102c2c7819 */ /* 0x000fe2000000122d */
[----:B------:R-:W-:Y:S01]  /*79b0*/  IMAD.U32 R76, R50, 0x10000, RZ ;  /* 0x00010000324c7824 */ /* 0x000fe200078e00ff */
[----:B------:R-:W-:Y:S02]  /*79c0*/  SHF.R.U64 R46, R46, 0x10, R47 ;  /* 0x000000102e2e7819 */ /* 0x000fe4000000122f */
[----:B------:R-:W-:Y:S02]  /*79d0*/  SHF.R.U64 R34, R34, 0x10, R35 ;  /* 0x0000001022227819 */ /* 0x000fe40000001223 */
[C---:B------:R-:W-:Y:S02]  /*79e0*/  PRMT R46, R225.reuse, 0x5410, R46 ;  /* 0x00005410e12e7816 */ /* 0x040fe4000000002e */
[----:B------:R-:W-:-:S02]  /*79f0*/  PRMT R34, R225, 0x5432, R34 ;  /* 0x00005432e1227816 */ /* 0x000fc40000000022 */
[----:B-----5:R-:W-:Y:S01]  /*7a00*/  PRMT R49, R51, 0x5410, R49 ;  /* 0x0000541033317816 */ /* 0x020fe20000000031 */
[C---:B---3--:R-:W-:Y:S01]  /*7a10*/  IMAD.U32 R51, R13.reuse, 0x10000, RZ ;  /* 0x000100000d337824 */ /* 0x048fe200078e00ff */
[----:B------:R-:W-:-:S03]  /*7a20*/  LOP3.LUT R13, R13, 0xffff0000, RZ, 0xc0, !PT ;  /* 0xffff00000d0d7812 */ /* 0x000fc600078ec0ff */
[----:B------:R-:W-:-:S04]  /*7a30*/  IMAD.U32 R77, R49, 0x10000, RZ ;  /* 0x00010000314d7824 */ /* 0x000fc800078e00ff */
[C---:B------:R-:W-:Y:S01]  /*7a40*/  FMUL.FTZ R79, R78.reuse, R77 ;  /* 0x0000004d4e4f7220 */ /* 0x040fe20000410000 */
[----:B------:R-:W-:-:S03]  /*7a50*/  FMUL.FTZ R78, R78, R76 ;  /* 0x0000004c4e4e7220 */ /* 0x000fc60000410000 */
[C---:B------:R-:W-:Y:S01]  /*7a60*/  FFMA.FTZ R76, R51.reuse, R76, -R79 ;  /* 0x0000004c334c7223 */ /* 0x040fe2000001084f */
[----:B------:R-:W-:Y:S01]  /*7a70*/  FFMA.FTZ R51, R51, R77, R78 ;  /* 0x0000004d33337223 */ /* 0x000fe2000001004e */
[----:B------:R-:W-:Y:S01]  /*7a80*/  LOP3.LUT R77, R50, 0xffff0000, RZ, 0xc0, !PT ;  /* 0xffff0000324d7812 */ /* 0x000fe200078ec0ff */
[----:B------:R-:W-:Y:S01]  /*7a90*/  IMAD.U32 R79, R39, 0x10000, RZ ;  /* 0x00010000274f7824 */ /* 0x000fe200078e00ff */
[----:B------:R-:W-:Y:S02]  /*7aa0*/  LOP3.LUT R50, R49, 0xffff0000, RZ, 0xc0, !PT ;  /* 0xffff000031327812 */ /* 0x000fe400078ec0ff */
[----:B------:R-:W-:-:S03]  /*7ab0*/  LOP3.LUT R39, R39, 0xffff0000, RZ, 0xc0, !PT ;  /* 0xffff000027277812 */ /* 0x000fc600078ec0ff */
[C---:B------:R-:W-:Y:S01]  /*7ac0*/  FMUL.FTZ R49, R37.reuse, R50 ;  /* 0x0000003225317220 */ /* 0x040fe20000410000 */
[----:B------:R-:W-:-:S03]  /*7ad0*/  FMUL.FTZ R37, R37, R77 ;  /* 0x0000004d25257220 */ /* 0x000fc60000410000 */
[C---:B------:R-:W-:Y:S01]  /*7ae0*/  FFMA.FTZ R49, R13.reuse, R77, -R49 ;  /* 0x0000004d0d317223 */ /* 0x040fe20000010831 */
[----:B------:R-:W-:Y:S01]  /*7af0*/  FFMA.FTZ R13, R13, R50, R37 ;  /* 0x000000320d0d7223 */ /* 0x000fe20000010025 */
[----:B------:R-:W-:Y:S01]  /*7b00*/  SHF.R.U32.HI R37, RZ, 0x10, R47 ;  /* 0x00000010ff257819 */ /* 0x000fe2000001162f */
[C---:B------:R-:W-:Y:S01]  /*7b10*/  IMAD.U32 R77, R15.reuse, 0x10000, RZ ;  /* 0x000100000f4d7824 */ /* 0x040fe200078e00ff */
[----:B------:R-:W-:Y:S02]  /*7b20*/  SHF.R.U32.HI R50, RZ, 0x10, R35 ;  /* 0x00000010ff327819 */ /* 0x000fe40000011623 */
[----:B--2---:R-:W-:Y:S02]  /*7b30*/  PRMT R37, R154, 0x5410, R37 ;  /* 0x000054109a257816 */ /* 0x004fe40000000025 */
        /* <DEDUP_REMOVED lines=17> */
[----:B------:R-:W-:-:S02]  /*7c50*/  PRMT R32, R228, 0x5432, R44 ;  /* 0x00005432e4207816 */ /* 0x000fc4000000002c */
[----:B------:R-:W-:Y:S01]  /*7c60*/  LOP3.LUT R36, R36, 0xffff0000, RZ, 0xc0, !PT ;  /* 0xffff000024247812 */ /* 0x000fe200078ec0ff */
[C---:B------:R-:W-:Y:S01]  /*7c70*/  IMAD.U32 R45, R37.reuse, 0x10000, RZ ;  /* 0x00010000252d7824 */ /* 0x040fe200078e00ff */
[----:B------:R-:W-:Y:S01]  /*7c80*/  LOP3.LUT R37, R37, 0xffff0000, RZ, 0xc0, !PT ;  /* 0xffff000025257812 */ /* 0x000fe200078ec0ff */
[C---:B------:R-:W-:Y:S01]  /*7c90*/  IMAD.U32 R44, R32.reuse, 0x10000, RZ ;  /* 0x00010000202c7824 */ /* 0x040fe200078e00ff */
[----:B------:R-:W-:Y:S02]  /*7ca0*/  LOP3.LUT R32, R32, 0xffff0000, RZ, 0xc0, !PT ;  /* 0xffff000020207812 */ /* 0x000fe400078ec0ff */
[----:B------:R-:W-:Y:S01]  /*7cb0*/  SHF.L.U32 R39, R12, 0x10, RZ ;  /* 0x000000100c277819 */ /* 0x000fe200000006ff */
        /* <DEDUP_REMOVED lines=38> */
.L_x_2772:
[----:B------:R-:W-:Y:S05]  /*7f20*/  BSYNC B3 ;  /* 0x0000000000037941 */ /* 0x000fea0003800000 */
.L_x_2771:
[----:B------:R-:W-:-:S04]  /*7f30*/  LEA R32, P4, R6, R11, 0x1 ;  /* 0x0000000b06207211 */ /* 0x000fc800078808ff */
[----:B--2---:R-:W-:Y:S02]  /*7f40*/  LEA.HI.X R33, R6, R121, R111, 0x1, P4 ;  /* 0x0000007906217211 */ /* 0x004fe400020f0c6f */
[----:B------:R-:W-:-:S03]  /*7f50*/  ISETP.GE.AND P4, PT, R48, R131, PT ;  /* 0x000000833000720c */ /* 0x000fc60003f86270 */
[----:B---3--:R2:W-:Y:S10]  /*7f60*/  ST.E.128 desc[UR60][R32.64], R12 ;  /* 0x0000000c20007985 */ /* 0x0085f4000c101d3c */
[----:B------:R-:W-:-:S05]  /*7f70*/  @!P4 IMAD.WIDE R34, R48, 0x2, R120 ;  /* 0x000000023022c825 */ /* 0x000fca00078e0278 */
[----:B----4-:R2:W-:Y:S02]  /*7f80*/  @!P4 ST.E.128 desc[UR60][R34.64], R36 ;  /* 0x000000242200c985 */ /* 0x0105e4000c101d3c */
.L_x_2770:
[----:B------:R-:W-:Y:S05]  /*7f90*/  BSYNC B2 ;  /* 0x0000000000027941 */ /* 0x000fea0003800000 */
.L_x_2769:
[----:B------:R-:W-:-:S13]  /*7fa0*/  ISETP.NE.AND P4, PT, R27, RZ, PT ;  /* 0x000000ff1b00720c */ /* 0x000fda0003f85270 */
[----:B------:R-:W-:Y:S05]  /*7fb0*/  @!P4 BRA `(.L_x_2764) ;  /* 0x0000000400e4c947 */ /* 0x000fea0003800000 */
[----:B--23--:R-:W-:Y:S01]  /*7fc0*/  SEL R12, R125, R135, !P1 ;  /* 0x000000877d0c7207 */ /* 0x00cfe20004800000 */
[----:B------:R-:W-:Y:S01]  /*7fd0*/  BSSY B2, `(.L_x_2773) ;  /* 0x0000075000027945 */ /* 0x000fe20003800000 */
[C---:B------:R-:W-:Y:S02]  /*7fe0*/  LEA R36, P4, R7.reuse, R11, 0x1 ;  /* 0x0000000b07247211 */ /* 0x040fe400078808ff */
[----:B------:R-:W-:Y:S02]  /*7ff0*/  SHF.R.S32.HI R13, RZ, 0x1f, R12 ;  /* 0x0000001fff0d7819 */ /* 0x000fe4000001140c */
[----:B------:R-:W-:Y:S02]  /*8000*/  LEA.HI.X R37, R7, R121, R110, 0x1, P4 ;  /* 0x0000007907257211 */ /* 0x000fe400020f0c6e */
        /* <DEDUP_REMOVED lines=28> */
[--C-:B------:R-:W-:Y:S01]  /*81d0*/  SHF.R.U64 R31, R40, 0x10, R41.reuse ;  /* 0x00000010281f7819 */ /* 0x100fe20000001229 */
[----:B------:R-:W-:Y:S01]  /*81e0*/  IMAD.U32 R45, R14, 0x10000, RZ ;  /* 0x000100000e2d7824 */ /* 0x000fe200078e00ff */
[----:B------:R-:W-:Y:S01]  /*81f0*/  SHF.R.U32.HI R40, RZ, 0x10, R41 ;  /* 0x00000010ff287819 */ /* 0x000fe20000011629 */
[----:B------:R-:W-:Y:S01]  /*8200*/  IMAD.U32 R41, R13, 0x10000, RZ ;  /* 0x000100000d297824 */ /* 0x000fe200078e00ff */
[----:B------:R-:W-:-:S02]  /*8210*/  PRMT R28, R210, 0x5410, R28 ;  /* 0x00005410d21c7816 */ /* 0x000fc4000000001c */
[----:B------:R-:W-:Y:S02]  /*8220*/  PRMT R40, R211, 0x5410, R40 ;  /* 0x00005410d3287816 */ /* 0x000fe40000000028 */
[--C-:B------:R-:W-:Y:S01]  /*8230*/  SHF.R.U64 R38, R42, 0x10, R43.reuse ;  /* 0x000000102a267819 */ /* 0x100fe2000000122b */
[----:B------:R-:W-:Y:S01]  /*8240*/  IMAD.U32 R50, R28, 0x10000, RZ ;  /* 0x000100001c327824 */ /* 0x000fe200078e00ff */
[----:B------:R-:W-:Y:S01]  /*8250*/  SHF.R.U32.HI R42, RZ, 0x10, R43 ;  /* 0x00000010ff2a7819 */ /* 0x000fe2000001162b */
[C---:B------:R-:W-:Y:S01]  /*8260*/  IMAD.U32 R43, R33.reuse, 0x10000, RZ ;  /* 0x00010000212b7824 */ /* 0x040fe200078e00ff */
[----:B------:R-:W-:Y:S01]  /*8270*/  LOP3.LUT R44, R33, 0xffff0000, RZ, 0xc0, !PT ;  /* 0xffff0000212c7812 */ /* 0x000fe200078ec0ff */
[C---:B------:R-:W-:Y:S01]  /*8280*/  IMAD.U32 R49, R40.reuse, 0x10000, RZ ;  /* 0x0001000028317824 */ /* 0x040fe200078e00ff */
[----:B------:R-:W-:Y:S01]  /*8290*/  LOP3.LUT R40, R40, 0xffff0000, RZ, 0xc0, !PT ;  /* 0xffff000028287812 */ /* 0x000fe200078ec0ff */
[----:B------:R-:W-:Y:S01]  /*82a0*/  IMAD.U32 R33, R32, 0x10000, RZ ;  /* 0x0001000020217824 */ /* 0x000fe200078e00ff */
[----:B------:R-:W-:Y:S01]  /*82b0*/  PRMT R42, R209, 0x5432, R42 ;  /* 0x00005432d12a7816 */ /* 0x000fe2000000002a */
[C---:B------:R-:W-:Y:S01]  /*82c0*/  FMUL.FTZ R51, R43.reuse, R49 ;  /* 0x000000312b337220 */ /* 0x040fe20000410000 */
[----:B------:R-:W-:Y:S01]  /*82d0*/  FMUL.FTZ R43, R43, R50 ;  /* 0x000000322b2b7220 */ /* 0x000fe20000410000 */
[----:B------:R-:W-:-:S02]  /*82e0*/  PRMT R30, R212, 0x5410, R30 ;  /* 0x00005410d41e7816 */ /* 0x000fc4000000001e */
[----:B------:R-:W-:Y:S01]  /*82f0*/  LOP3.LUT R13, R13, 0xffff0000, RZ, 0xc0, !PT ;  /* 0xffff00000d0d7812 */ /* 0x000fe200078ec0ff */
[C---:B------:R-:W-:Y:S01]  /*8300*/  FFMA.FTZ R43, R41.reuse, R49, R43 ;  /* 0x00000031292b7223 */ /* 0x040fe2000001002b */
[----:B------:R-:W-:Y:S01]  /*8310*/  LOP3.LUT R49, R28, 0xffff0000, RZ, 0xc0, !PT ;  /* 0xffff00001c317812 */ /* 0x000fe200078ec0ff */
[----:B------:R-:W-:Y:S01]  /*8320*/  FFMA.FTZ R51, R41, R50, -R51 ;  /* 0x0000003229337223 */ /* 0x000fe20000010833 */
[----:B------:R-:W-:Y:S01]  /*8330*/  FMUL.FTZ R28, R44, R40 ;  /* 0x000000282c1c7220 */ /* 0x000fe20000410000 */
[----:B------:R-:W-:Y:S01]  /*8340*/  IMAD.U32 R41, R42, 0x10000, RZ ;  /* 0x000100002a297824 */ /* 0x000fe200078e00ff */
[----:B------:R-:W-:Y:S01]  /*8350*/  LOP3.LUT R35, R35, 0xffff0000, RZ, 0xc0, !PT ;  /* 0xffff000023237812 */ /* 0x000fe200078ec0ff */
[----:B------:R-:W-:Y:S02]  /*8360*/  IMAD.U32 R50, R30, 0x10000, RZ ;  /* 0x000100001e327824 */ /* 0x000fe400078e00ff */
[-C--:B------:R-:W-:Y:S01]  /*8370*/  FMUL.FTZ R44, R44, R49.reuse ;  /* 0x000000312c2c7220 */ /* 0x080fe20000410000 */
[----:B------:R-:W-:Y:S01]  /*8380*/  FFMA.FTZ R49, R13, R49, -R28 ;  /* 0x000000310d317223 */ /* 0x000fe2000001081c */
[CC--:B------:R-:W-:Y:S01]  /*8390*/  FMUL.FTZ R28, R47.reuse, R41.reuse ;  /* 0x000000292f1c7220 */ /* 0x0c0fe20000410000 */
[----:B------:R-:W-:Y:S01]  /*83a0*/  LOP3.LUT R42, R42, 0xffff0000, RZ, 0xc0, !PT ;  /* 0xffff00002a2a7812 */ /* 0x000fe200078ec0ff */
[----:B------:R-:W-:Y:S01]  /*83b0*/  FMUL.FTZ R47, R47, R50 ;  /* 0x000000322f2f7220 */ /* 0x000fe20000410000 */
[----:B------:R-:W-:Y:S01]  /*83c0*/  PRMT R31, R210, 0x5432, R31 ;  /* 0x00005432d21f7816 */ /* 0x000fe2000000001f */
[----:B------:R-:W-:Y:S01]  /*83d0*/  FFMA.FTZ R44, R13, R40, R44 ;  /* 0x000000280d2c7223 */ /* 0x000fe2000001002c */
[----:B------:R-:W-:Y:S01]  /*83e0*/  LOP3.LUT R15, R15, 0xffff0000, RZ, 0xc0, !PT ;  /* 0xffff00000f0f7812 */ /* 0x000fe200078ec0ff */
[----:B------:R-:W-:Y:S01]  /*83f0*/  FFMA.FTZ R47, R46, R41, R47 ;  /* 0x000000292e2f7223 */ /* 0x000fe2000001002f */
[----:B------:R-:W-:Y:S01]  /*8400*/  LOP3.LUT R30, R30, 0xffff0000, RZ, 0xc0, !PT ;  /* 0xffff00001e1e7812 */ /* 0x000fe200078ec0ff */
[----:B------:R-:W-:Y:S01]  /*8410*/  FMUL.FTZ R41, R35, R42 ;  /* 0x0000002a23297220 */ /* 0x000fe20000410000 */
[----:B------:R-:W-:Y:S01]  /*8420*/  PRMT R11, R211, 0x5432, R11 ;  /* 0x00005432d30b7816 */ /* 0x000fe2000000000b */
[----:B------:R-:W-:Y:S01]  /*8430*/  IMAD.U32 R40, R31, 0x10000, RZ ;  /* 0x000100001f287824 */ /* 0x000fe200078e00ff */
[----:B------:R-:W-:Y:S01]  /*8440*/  LOP3.LUT R32, R32, 0xffff0000, RZ, 0xc0, !PT ;  /* 0xffff000020207812 */ /* 0x000fe200078ec0ff */
[-C--:B------:R-:W-:Y:S01]  /*8450*/  FMUL.FTZ R35, R35, R30.reuse ;  /* 0x0000001e23237220 */ /* 0x080fe20000410000 */
[----:B------:R-:W-:Y:S01]  /*8460*/  FFMA.FTZ R41, R15, R30, -R41 ;  /* 0x0000001e0f297223 */ /* 0x000fe20000010829 */
[----:B------:R-:W-:Y:S01]  /*8470*/  LOP3.LUT R31, R31, 0xffff0000, RZ, 0xc0, !PT ;  /* 0xffff00001f1f7812 */ /* 0x000fe200078ec0ff */
[C---:B------:R-:W-:Y:S01]  /*8480*/  IMAD.U32 R13, R11.reuse, 0x10000, RZ ;  /* 0x000100000b0d7824 */ /* 0x040fe200078e00ff */
[----:B------:R-:W-:Y:S01]  /*8490*/  LOP3.LUT R30, R11, 0xffff0000, RZ, 0xc0, !PT ;  /* 0xffff00000b1e7812 */ /* 0x000fe200078ec0ff */
[----:B------:R-:W-:Y:S01]  /*84a0*/  FMUL.FTZ R11, R33, R40 ;  /* 0x00000028210b7220 */ /* 0x000fe20000410000 */
[----:B------:R-:W-:Y:S01]  /*84b0*/  PRMT R38, R209, 0x5410, R38 ;  /* 0x00005410d1267816 */ /* 0x000fe20000000026 */
[----:B------:R-:W-:Y:S01]  /*84c0*/  FFMA.FTZ R35, R15, R42, R35 ;  /* 0x0000002a0f237223 */ /* 0x000fe20000010023 */
[----:B------:R-:W-:Y:S01]  /*84d0*/  LOP3.LUT R12, R12, 0xffff0000, RZ, 0xc0, !PT ;  /* 0xffff00000c0c7812 */ /* 0x000fe200078ec0ff */
[----:B------:R-:W-:Y:S01]  /*84e0*/  FMUL.FTZ R15, R32, R31 ;  /* 0x0000001f200f7220 */ /* 0x000fe20000410000 */
[----:B------:R-:W-:Y:S01]  /*84f0*/  PRMT R29, R212, 0x5432, R29 ;  /* 0x00005432d41d7816 */ /* 0x000fe2000000001d */
[-C--:B------:R-:W-:Y:S01]  /*8500*/  FMUL.FTZ R33, R33, R13.reuse ;  /* 0x0000000d21217220 */ /* 0x080fe20000410000 */
[----:B------:R-:W-:Y:S01]  /*8510*/  FFMA.FTZ R11, R39, R13, -R11 ;  /* 0x0000000d270b7223 */ /* 0x000fe2000001080b */
[----:B------:R-:W-:Y:S01]  /*8520*/  IMAD.U32 R13, R38, 0x10000, RZ ;  /* 0x00010000260d7824 */ /* 0x000fe200078e00ff */
        /* <DEDUP_REMOVED lines=10> */
[-C--:B------:R-:W-:Y:S01]  /*85d0*/  FMUL.FTZ R34, R34, R29.reuse ;  /* 0x0000001d22227220 */ /* 0x080fe20000410000 */
[----:B------:R-:W-:Y:S01]  /*85e0*/  FFMA.FTZ R28, R46, R50, -R28 ;  /* 0x000000322e1c7223 */ /* 0x000fe2000001081c */
[-C--:B------:R-:W-:Y:S01]  /*85f0*/  FFMA.FTZ R12, R45, R30.reuse, -R12 ;  /* 0x0000001e2d0c7223 */ /* 0x080fe2000001080c */
[----:B------:R-:W-:Y:S01]  /*8600*/  FFMA.FTZ R31, R14, R29, -R31 ;  /* 0x0000001d0e1f7223 */ /* 0x000fe2000001081f */
[----:B------:R-:W-:Y:S01]  /*8610*/  FMUL.FTZ R48, R48, R30 ;  /* 0x0000001e30307220 */ /* 0x000fe20000410000 */
[----:B------:R-:W-:Y:S01]  /*8620*/  FFMA.FTZ R34, R14, R38, R34 ;  /* 0x000000260e227223 */ /* 0x000fe20000010022 */
        /* <DEDUP_REMOVED lines=15> */
.L_x_2774:
[----:B------:R-:W-:Y:S05]  /*8720*/  BSYNC B2 ;  /* 0x0000000000027941 */ /* 0x000fea0003800000 */
.L_x_2773:
[----:B--2---:R4:W-:Y:S04]  /*8730*/  ST.E.128 desc[UR60][R36.64], R12 ;  /* 0x0000000c24007985 */ /* 0x0049e8000c101d3c */
[----:B---3--:R4:W-:Y:S02]  /*8740*/  @!P4 ST.E.128 desc[UR60][R120.64], R32 ;  /* 0x000000207800c985 */ /* 0x0089e4000c101d3c */
.L_x_2764:
[----:B------:R-:W-:Y:S05]  /*8750*/  BSYNC B1 ;  /* 0x0000000000017941 */ /* 0x000fea0003800000 */
.L_x_2763:
[----:B------:R-:W-:-:S03]  /*8760*/  UMOV UR4, 0xffffffff ;  /* 0xffffffff00047882 */ /* 0x000fc60000000000 */
[----:B------:R-:W-:Y:S05]  /*8770*/  BRA.DIV UR4, `(.L_x_2775) ;  /* 0x000001aa04b47947 */ /* 0x000fea000b800000 */
[----:B0-----:R-:W0:Y:S04]  /*8780*/  SHFL.IDX PT, R116, R116, 0x1, 0x1c1f ;  /* 0x003c1f0074747f89 */ /* 0x001e2800000e0000 */
[----:B------:R-:W0:Y:S02]  /*8790*/  SHFL.IDX PT, R117, R117, 0x1, 0x1c1f ;  /* 0x003c1f0075757f89 */ /* 0x000e2400000e0000 */
.L_x_3063:
[----:B------:R-:W-:Y:S05]  /*87a0*/  @P5 BRA `(.L_x_2732) ;  /* 0x0000001c00b05947 */ /* 0x000fea0003800000 */
[----:B------:R-:W-:Y:S01]  /*87b0*/  ISETP.NE.AND P4, PT, R8, RZ, PT ;  /* 0x000000ff0800720c */ /* 0x000fe20003f85270 */
[----:B------:R-:W-:Y:S01]  /*87c0*/  BSSY B1, `(.L_x_2776) ;  /* 0x000007a000017945 */ /* 0x000fe20003800000 */
[----:B0-2-4-:R-:W-:Y:S01]  /*87d0*/  IMAD.MOV.U32 R32, RZ, RZ, R117 ;  /* 0x000000ffff207224 */ /* 0x015fe200078e0075 */
[----:B------:R-:W-:-:S10]  /*87e0*/  MOV R33, R116 ;  /* 0x0000007400217202 */ /* 0x000fd40000000f00 */
        /* <DEDUP_REMOVED lines=26> */
[----:B0-----:R-:W-:Y:S01]  /*8990*/  SHF.R.U64 R11, R60, 0x10, R61 ;  /* 0x000000103c0b7819 */ /* 0x001fe2000000123d */
[----:B---3--:R-:W-:Y:S01]  /*89a0*/  IMAD.U32 R43, R29, 0x10000, RZ ;  /* 0x000100001d2b7824 */ /* 0x008fe200078e00ff */
[----:B------:R-:W-:Y:S01]  /*89b0*/  SHF.R.U64 R39, R72, 0x10, R73 ;  /* 0x0000001048277819 */ /* 0x000fe20000001249 */
[----:B--2---:R-:W-:Y:S01]  /*89c0*/  IMAD.U32 R41, R13, 0x10000, RZ ;  /* 0x000100000d297824 */ /* 0x004fe200078e00ff */
[----:B------:R-:W-:Y:S01]  /*89d0*/  SHF.R.U32.HI R60, RZ, 0x10, R61 ;  /* 0x00000010ff3c7819 */ /* 0x000fe2000001163d */
[----:B------:R-:W-:Y:S01]  /*89e0*/  IMAD.U32 R47, R31, 0x10000, RZ ;  /* 0x000100001f2f7824 */ /* 0x000fe200078e00ff */
[----:B------:R-:W-:Y:S01]  /*89f0*/  SHF.R.U32.HI R72, RZ, 0x10, R73 ;  /* 0x00000010ff487819 */ /* 0x000fe20000011649 */
[----:B------:R-:W-:Y:S01]  /*8a00*/  IMAD.U32 R46, R15, 0x10000, RZ ;  /* 0x000100000f2e7824 */ /* 0x000fe200078e00ff */
[----:B------:R-:W-:Y:S01]  /*8a10*/  SHF.R.U64 R38, R62, 0x10, R63 ;  /* 0x000000103e267819 */ /* 0x000fe2000000123f */
[----:B------:R-:W-:Y:S01]  /*8a20*/  IMAD.U32 R48, R30, 0x10000, RZ ;  /* 0x000100001e307824 */ /* 0x000fe200078e00ff */
[----:B------:R-:W-:Y:S01]  /*8a30*/  PRMT R60, R206, 0x5432, R60 ;  /* 0x00005432ce3c7816 */ /* 0x000fe2000000003c */
[----:B------:R-:W-:Y:S01]  /*8a40*/  IMAD.U32 R45, R14, 0x10000, RZ ;  /* 0x000100000e2d7824 */ /* 0x000fe200078e00ff */
[----:B------:R-:W-:-:S02]  /*8a50*/  PRMT R72, R208, 0x5432, R72 ;  /* 0x00005432d0487816 */ /* 0x000fc40000000048 */
[----:B------:R-:W-:Y:S01]  /*8a60*/  SHF.R.U32.HI R62, RZ, 0x10, R63 ;  /* 0x00000010ff3e7819 */ /* 0x000fe2000001163f */
[----:B------:R-:W-:Y:S01]  /*8a70*/  IMAD.U32 R76, R60, 0x10000, RZ ;  /* 0x000100003c4c7824 */ /* 0x000fe200078e00ff */
[--C-:B------:R-:W-:Y:S01]  /*8a80*/  SHF.R.U64 R40, R74, 0x10, R75.reuse ;  /* 0x000000104a287819 */ /* 0x100fe2000000124b */
[----:B------:R-:W-:Y:S01]  /*8a90*/  IMAD.U32 R50, R72, 0x10000, RZ ;  /* 0x0001000048327824 */ /* 0x000fe200078e00ff */
[----:B------:R-:W-:Y:S02]  /*8aa0*/  SHF.R.U32.HI R74, RZ, 0x10, R75 ;  /* 0x00000010ff4a7819 */ /* 0x000fe4000001164b */
[----:B------:R-:W-:Y:S01]  /*8ab0*/  PRMT R208, R208, 0x5410, R39 ;  /* 0x00005410d0d07816 */ /* 0x000fe20000000027 */
[----:B------:R-:W-:Y:S01]  /*8ac0*/  FMUL.FTZ R78, R43, R50 ;  /* 0x000000322b4e7220 */ /* 0x000fe20000410000 */
[----:B------:R-:W-:Y:S01]  /*8ad0*/  LOP3.LUT R44, R29, 0xffff0000, RZ, 0xc0, !PT ;  /* 0xffff00001d2c7812 */ /* 0x000fe200078ec0ff */
[----:B------:R-:W-:Y:S01]  /*8ae0*/  IMAD.U32 R29, R28, 0x10000, RZ ;  /* 0x000100001c1d7824 */ /* 0x000fe200078e00ff */
[----:B------:R-:W-:Y:S01]  /*8af0*/  PRMT R62, R153, 0x5432, R62 ;  /* 0x00005432993e7816 */ /* 0x000fe2000000003e */
[-C--:B------:R-:W-:Y:S01]  /*8b00*/  FFMA.FTZ R78, R41, R76.reuse, -R78 ;  /* 0x0000004c294e7223 */ /* 0x080fe2000001084e */
[----:B------:R-:W-:Y:S01]  /*8b10*/  LOP3.LUT R39, R72, 0xffff0000, RZ, 0xc0, !PT ;  /* 0xffff000048277812 */ /* 0x000fe200078ec0ff */
[----:B------:R-:W-:Y:S01]  /*8b20*/  FMUL.FTZ R72, R43, R76 ;  /* 0x0000004c2b487220 */ /* 0x000fe20000410000 */
[----:B------:R-:W-:Y:S01]  /*8b30*/  PRMT R74, R207, 0x5432, R74 ;  /* 0x00005432cf4a7816 */ /* 0x000fe2000000004a */
[----:B------:R-:W-:Y:S01]  /*8b40*/  IMAD.U32 R49, R62, 0x10000, RZ ;  /* 0x000100003e317824 */ /* 0x000fe200078e00ff */
[----:B------:R-:W-:Y:S01]  /*8b50*/  LOP3.LUT R51, R60, 0xffff0000, RZ, 0xc0, !PT ;  /* 0xffff00003c337812 */ /* 0x000fe200078ec0ff */
[----:B------:R-:W-:Y:S01]  /*8b60*/  FMUL.FTZ R61, R44, R39 ;  /* 0x000000272c3d7220 */ /* 0x000fe20000410000 */
[----:B------:R-:W-:Y:S01]  /*8b70*/  LOP3.LUT R42, R13, 0xffff0000, RZ, 0xc0, !PT ;  /* 0xffff00000d2a7812 */ /* 0x000fe200078ec0ff */
[----:B------:R-:W-:Y:S01]  /*8b80*/  IMAD.U32 R43, R74, 0x10000, RZ ;  /* 0x000100004a2b7824 */ /* 0x000fe200078e00ff */
[----:B------:R-:W-:Y:S01]  /*8b90*/  LOP3.LUT R31, R31, 0xffff0000, RZ, 0xc0, !PT ;  /* 0xffff00001f1f7812 */ /* 0x000fe200078ec0ff */
[----:B------:R-:W-:Y:S01]  /*8ba0*/  FFMA.FTZ R72, R41, R50, R72 ;  /* 0x0000003229487223 */ /* 0x000fe20000010048 */
[-C--:B------:R-:W-:Y:S01]  /*8bb0*/  FMUL.FTZ R63, R44, R51.reuse ;  /* 0x000000332c3f7220 */ /* 0x080fe20000410000 */
[----:B------:R-:W-:Y:S01]  /*8bc0*/  LOP3.LUT R74, R74, 0xffff0000, RZ, 0xc0, !PT ;  /* 0xffff00004a4a7812 */ /* 0x000fe200078ec0ff */
[----:B------:R-:W-:Y:S01]  /*8bd0*/  FFMA.FTZ R41, R42, R51, -R61 ;  /* 0x000000332a297223 */ /* 0x000fe2000001083d */
[----:B------:R-:W-:Y:S01]  /*8be0*/  LOP3.LUT R62, R62, 0xffff0000, RZ, 0xc0, !PT ;  /* 0xffff00003e3e7812 */ /* 0x000fe200078ec0ff */
[C---:B------:R-:W-:Y:S01]  /*8bf0*/  FMUL.FTZ R44, R47.reuse, R49 ;  /* 0x000000312f2c7220 */ /* 0x040fe20000410000 */
[----:B------:R-:W-:Y:S01]  /*8c00*/  PRMT R11, R206, 0x5410, R11 ;  /* 0x00005410ce0b7816 */ /* 0x000fe2000000000b */
[----:B------:R-:W-:Y:S01]  /*8c10*/  FMUL.FTZ R51, R47, R43 ;  /* 0x0000002b2f337220 */ /* 0x000fe20000410000 */
[----:B------:R-:W-:Y:S01]  /*8c20*/  LOP3.LUT R15, R15, 0xffff0000, RZ, 0xc0, !PT ;  /* 0xffff00000f0f7812 */ /* 0x000fe200078ec0ff */
[----:B------:R-:W-:Y:S01]  /*8c30*/  FFMA.FTZ R39, R42, R39, R63 ;  /* 0x000000272a277223 */ /* 0x000fe2000001003f */
[----:B------:R-:W-:Y:S01]  /*8c40*/  LOP3.LUT R28, R28, 0xffff0000, RZ, 0xc0, !PT ;  /* 0xffff00001c1c7812 */ /* 0x000fe200078ec0ff */
[----:B------:R-:W-:Y:S01]  /*8c50*/  FFMA.FTZ R43, R46, R43, R44 ;  /* 0x0000002b2e2b7223 */ /* 0x000fe2000001002c */
[C---:B------:R-:W-:Y:S01]  /*8c60*/  FMUL.FTZ R50, R31.reuse, R74 ;  /* 0x0000004a1f327220 */ /* 0x040fe20000410000 */
[----:B------:R-:W-:Y:S01]  /*8c70*/  FMUL.FTZ R60, R31, R62 ;  /* 0x0000003e1f3c7220 */ /* 0x000fe20000410000 */
[----:B------:R-:W-:Y:S01]  /*8c80*/  LOP3.LUT R47, R208, 0xffff0000, RZ, 0xc0, !PT ;  /* 0xffff0000d02f7812 */ /* 0x000fe200078ec0ff */
[----:B------:R-:W-:Y:S01]  /*8c90*/  FFMA.FTZ R42, R46, R49, -R51 ;  /* 0x000000312e2a7223 */ /* 0x000fe20000010833 */
[----:B------:R-:W-:-:S02]  /*8ca0*/  IMAD.U32 R44, R208, 0x10000, RZ ;  /* 0x00010000d02c7824 */ /* 0x000fc400078e00ff */
[----:B------:R-:W-:Y:S01]  /*8cb0*/  FFMA.FTZ R31, R15, R62, -R50 ;  /* 0x0000003e0f1f7223 */ /* 0x000fe20000010832 */
[C---:B------:R-:W-:Y:S01]  /*8cc0*/  IMAD.U32 R46, R11.reuse, 0x10000, RZ ;  /* 0x000100000b2e7824 */ /* 0x040fe200078e00ff */
[----:B------:R-:W-:Y:S01]  /*8cd0*/  LOP3.LUT R11, R11, 0xffff0000, RZ, 0xc0, !PT ;  /* 0xffff00000b0b7812 */ /* 0x000fe200078ec0ff */
[C---:B------:R-:W-:Y:S01]  /*8ce0*/  IMAD.U32 R13, R12.reuse, 0x10000, RZ ;  /* 0x000100000c0d7824 */ /* 0x040fe200078e00ff */
[----:B------:R-:W-:Y:S01]  /*8cf0*/  LOP3.LUT R12, R12, 0xffff0000, RZ, 0xc0, !PT ;  /* 0xffff00000c0c7812 */ /* 0x000fe200078ec0ff */
[----:B------:R-:W-:Y:S01]  /*8d00*/  FFMA.FTZ R74, R15, R74, R60 ;  /* 0x0000004a0f4a7223 */ /* 0x000fe2000001003c */
[----:B------:R-:W-:Y:S01]  /*8d10*/  FMUL.FTZ R50, R29, R44 ;  /* 0x0000002c1d327220 */ /* 0x000fe20000410000 */
[C---:B------:R-:W-:Y:S01]  /*8d20*/  FMUL.FTZ R15, R28.reuse, R47 ;  /* 0x0000002f1c0f7220 */ /* 0x040fe20000410000 */
[----:B------:R-:W-:Y:S01]  /*8d30*/  PRMT R40, R207, 0x5410, R40 ;  /* 0x00005410cf287816 */ /* 0x000fe20000000028 */
[-C--:B------:R-:W-:Y:S01]  /*8d40*/  FMUL.FTZ R29, R29, R46.reuse ;  /* 0x0000002e1d1d7220 */ /* 0x080fe20000410000 */
[----:B------:R-:W-:Y:S01]  /*8d50*/  PRMT R38, R153, 0x5410, R38 ;  /* 0x0000541099267816 */ /* 0x000fe20000000026 */
[-C--:B------:R-:W-:Y:S01]  /*8d60*/  FMUL.FTZ R49, R28, R11.reuse ;  /* 0x0000000b1c317220 */ /* 0x080fe20000410000 */
[C---:B------:R-:W-:Y:S01]  /*8d70*/  FFMA.FTZ R46, R13.reuse, R46, -R50 ;  /* 0x0000002e0d2e7223 */ /* 0x040fe20000010832 */
[----:B------:R-:W-:Y:S01]  /*8d80*/  FFMA.FTZ R11, R12, R11, -R15 ;  /* 0x0000000b0c0b7223 */ /* 0x000fe2000001080f */
[----:B------:R-:W-:Y:S01]  /*8d90*/  LOP3.LUT R30, R30, 0xffff0000, RZ, 0xc0, !PT ;  /* 0xffff00001e1e7812 */ /* 0x000fe200078ec0ff */
[----:B------:R-:W-:Y:S01]  /*8da0*/  FFMA.FTZ R13, R13, R44, R29 ;  /* 0x0000002c0d0d7223 */ /* 0x000fe2000001001d */
[C---:B------:R-:W-:Y:S01]  /*8db0*/  LOP3.LUT R15, R40.reuse, 0xffff0000, RZ, 0xc0, !PT ;  /* 0xffff0000280f7812 */ /* 0x040fe200078ec0ff */
[----:B------:R-:W-:Y:S01]  /*8dc0*/  IMAD.U32 R44, R40, 0x10000, RZ ;  /* 0x00010000282c7824 */ /* 0x000fe200078e00ff */
[C---:B------:R-:W-:Y:S01]  /*8dd0*/  LOP3.LUT R29, R38.reuse, 0xffff0000, RZ, 0xc0, !PT ;  /* 0xffff0000261d7812 */ /* 0x040fe200078ec0ff */
[----:B------:R-:W-:-:S02]  /*8de0*/  IMAD.U32 R28, R38, 0x10000, RZ ;  /* 0x00010000261c7824 */ /* 0x000fc400078e00ff */
[----:B------:R-:W-:Y:S01]  /*8df0*/  FFMA.FTZ R12, R12, R47, R49 ;  /* 0x0000002f0c0c7223 */ /* 0x000fe20000010031 */
[----:B------:R-:W-:Y:S01]  /*8e00*/  LOP3.LUT R14, R14, 0xffff0000, RZ, 0xc0, !PT ;  /* 0xffff00000e0e7812 */ /* 0x000fe200078ec0ff */
[----:B------:R-:W-:Y:S01]  /*8e10*/  FMUL.FTZ R49, R30, R15 ;  /* 0x0000000f1e317220 */ /* 0x000fe20000410000 */
        /* <DEDUP_REMOVED lines=10> */
[----:B------:R-:W-:Y:S01]  /*8ec0*/  F2FP.BF16.F32.PACK_AB R28, R12, R13 ;  /* 0x0000000d0c1c723e */ /* 0x000fe200000010ff */
[----:B------:R-:W-:Y:S01]  /*8ed0*/  IMAD.MOV.U32 R12, RZ, RZ, R40 ;  /* 0x000000ffff0c7224 */ /* 0x000fe200078e0028 */
[----:B------:R-:W-:Y:S01]  /*8ee0*/  F2FP.BF16.F32.PACK_AB R29, R39, R72 ;  /* 0x00000048271d723e */ /* 0x000fe200000010ff */
[----:B------:R-:W-:Y:S01]  /*8ef0*/  IMAD.MOV.U32 R13, RZ, RZ, R41 ;  /* 0x000000ffff0d7224 */ /* 0x000fe200078e0029 */
[----:B------:R-:W-:Y:S02]  /*8f00*/  F2FP.BF16.F32.PACK_AB R31, R74, R43 ;  /* 0x0000002b4a1f723e */ /* 0x000fe400000010ff */
[----:B------:R-:W-:-:S02]  /*8f10*/  F2FP.BF16.F32.PACK_AB R14, R49, R38 ;  /* 0x00000026310e723e */ /* 0x000fc400000010ff */
[----:B------:R-:W-:-:S07]  /*8f20*/  F2FP.BF16.F32.PACK_AB R30, R30, R47 ;  /* 0x0000002f1e1e723e */ /* 0x000fce00000010ff */
.L_x_2779:
[----:B------:R-:W-:Y:S05]  /*8f30*/  BSYNC B2 ;  /* 0x0000000000027941 */ /* 0x000fea0003800000 */
.L_x_2778:
[----:B--2---:R2:W-:Y:S04]  /*8f40*/  ST.E.128 desc[UR60][R34.64], R12 ;  /* 0x0000000c22007985 */ /* 0x0045e8000c101d3c */
[----:B---3--:R2:W-:Y:S02]  /*8f50*/  @!P4 ST.E.128 desc[UR60][R36.64], R28 ;  /* 0x0000001c2400c985 */ /* 0x0085e4000c101d3c */
.L_x_2777:
[----:B------:R-:W-:Y:S05]  /*8f60*/  BSYNC B1 ;  /* 0x0000000000017941 */ /* 0x000fea0003800000 */
.L_x_2776:
        /* <DEDUP_REMOVED lines=28> */
[----:B------:R-:W-:Y:S01]  /*9130*/  SHF.R.U32.HI R49, RZ, 0x10, R69 ;  /* 0x00000010ff317819 */ /* 0x000fe20000011645 */
[----:B---3--:R-:W-:Y:S01]  /*9140*/  IMAD.U32 R48, R29, 0x10000, RZ ;  /* 0x000100001d307824 */ /* 0x008fe200078e00ff */
[--C-:B------:R-:W-:Y:S01]  /*9150*/  SHF.R.U64 R39, R56, 0x10, R57.reuse ;  /* 0x0000001038277819 */ /* 0x100fe20000001239 */
[----:B--2---:R-:W-:Y:S01]  /*9160*/  IMAD.U32 R43, R13, 0x10000, RZ ;  /* 0x000100000d2b7824 */ /* 0x004fe200078e00ff */
[----:B------:R-:W-:Y:S01]  /*9170*/  SHF.R.U32.HI R57, RZ, 0x10, R57 ;  /* 0x00000010ff397819 */ /* 0x000fe20000011639 */
[----:B------:R-:W-:Y:S01]  /*9180*/  IMAD.U32 R47, R31, 0x10000, RZ ;  /* 0x000100001f2f7824 */ /* 0x000fe200078e00ff */
[----:B------:R-:W-:Y:S01]  /*9190*/  PRMT R49, R152, 0x5432, R49 ;  /* 0x0000543298317816 */ /* 0x000fe20000000031 */
[----:B------:R-:W-:Y:S01]  /*91a0*/  IMAD.U32 R44, R15, 0x10000, RZ ;  /* 0x000100000f2c7824 */ /* 0x000fe200078e00ff */
[----:B------:R-:W-:Y:S01]  /*91b0*/  SHF.R.U64 R41, R68, 0x10, R69 ;  /* 0x0000001044297819 */ /* 0x000fe20000001245 */
[----:B0-----:R-:W-:Y:S01]  /*91c0*/  IMAD.U32 R11, R12, 0x10000, RZ ;  /* 0x000100000c0b7824 */ /* 0x001fe200078e00ff */
[----:B------:R-:W-:Y:S01]  /*91d0*/  PRMT R57, R150, 0x5432, R57 ;  /* 0x0000543296397816 */ /* 0x000fe20000000039 */
[----:B------:R-:W-:Y:S01]  /*91e0*/  IMAD.U32 R50, R49, 0x10000, RZ ;  /* 0x0001000031327824 */ /* 0x000fe200078e00ff */
[----:B------:R-:W-:-:S02]  /*91f0*/  SHF.R.U64 R46, R70, 0x10, R71 ;  /* 0x00000010462e7819 */ /* 0x000fc40000001247 */
[----:B------:R-:W-:Y:S01]  /*9200*/  SHF.R.U64 R42, R58, 0x10, R59 ;  /* 0x000000103a2a7819 */ /* 0x000fe2000000123b */
[-C--:B------:R-:W-:Y:S01]  /*9210*/  FMUL.FTZ R56, R48, R50.reuse ;  /* 0x0000003230387220 */ /* 0x080fe20000410000 */
[----:B------:R-:W-:Y:S02]  /*9220*/  SHF.R.U32.HI R70, RZ, 0x10, R71 ;  /* 0x00000010ff467819 */ /* 0x000fe40000011647 */
[----:B------:R-:W-:Y:S01]  /*9230*/  PRMT R152, R152, 0x5410, R41 ;  /* 0x0000541098987816 */ /* 0x000fe20000000029 */
[----:B------:R-:W-:Y:S01]  /*9240*/  IMAD.U32 R41, R57, 0x10000, RZ ;  /* 0x0001000039297824 */ /* 0x000fe200078e00ff */
[----:B------:R-:W-:Y:S02]  /*9250*/  SHF.R.U32.HI R58, RZ, 0x10, R59 ;  /* 0x00000010ff3a7819 */ /* 0x000fe4000001163b */
[----:B------:R-:W-:Y:S01]  /*9260*/  LOP3.LUT R45, R29, 0xffff0000, RZ, 0xc0, !PT ;  /* 0xffff00001d2d7812 */ /* 0x000fe200078ec0ff */
[-C--:B------:R-:W-:Y:S01]  /*9270*/  FMUL.FTZ R60, R48, R41.reuse ;  /* 0x00000029303c7220 */ /* 0x080fe20000410000 */
[----:B------:R-:W-:Y:S01]  /*9280*/  LOP3.LUT R51, R49, 0xffff0000, RZ, 0xc0, !PT ;  /* 0xffff000031337812 */ /* 0x000fe200078ec0ff */
[----:B------:R-:W-:Y:S01]  /*9290*/  FFMA.FTZ R41, R43, R41, -R56 ;  /* 0x000000292b297223 */ /* 0x000fe20000010838 */
[----:B------:R-:W-:Y:S01]  /*92a0*/  PRMT R70, R151, 0x5432, R70 ;  /* 0x0000543297467816 */ /* 0x000fe20000000046 */
[----:B------:R-:W-:Y:S01]  /*92b0*/  FFMA.FTZ R43, R43, R50, R60 ;  /* 0x000000322b2b7223 */ /* 0x000fe2000001003c */
[----:B------:R-:W-:Y:S01]  /*92c0*/  PRMT R58, R149, 0x5432, R58 ;  /* 0x00005432953a7816 */ /* 0x000fe2000000003a */
[----:B------:R-:W-:Y:S01]  /*92d0*/  IMAD.U32 R29, R14, 0x10000, RZ ;  /* 0x000100000e1d7824 */ /* 0x000fe200078e00ff */
[----:B------:R-:W-:Y:S01]  /*92e0*/  LOP3.LUT R48, R57, 0xffff0000, RZ, 0xc0, !PT ;  /* 0xffff000039307812 */ /* 0x000fe200078ec0ff */
[----:B------:R-:W-:Y:S01]  /*92f0*/  FMUL.FTZ R57, R45, R51 ;  /* 0x000000332d397220 */ /* 0x000fe20000410000 */
[----:B------:R-:W-:Y:S01]  /*9300*/  LOP3.LUT R38, R13, 0xffff0000, RZ, 0xc0, !PT ;  /* 0xffff00000d267812 */ /* 0x000fe200078ec0ff */
[----:B------:R-:W-:Y:S01]  /*9310*/  IMAD.U32 R49, R58, 0x10000, RZ ;  /* 0x000100003a317824 */ /* 0x000fe200078e00ff */
[----:B------:R-:W-:Y:S01]  /*9320*/  SHF.L.U32 R56, R70, 0x10, RZ ;  /* 0x0000001046387819 */ /* 0x000fe200000006ff */
[-C--:B------:R-:W-:Y:S01]  /*9330*/  FMUL.FTZ R45, R45, R48.reuse ;  /* 0x000000302d2d7220 */ /* 0x080fe20000410000 */
[----:B------:R-:W-:Y:S01]  /*9340*/  LOP3.LUT R31, R31, 0xffff0000, RZ, 0xc0, !PT ;  /* 0xffff00001f1f7812 */ /* 0x000fe200078ec0ff */
[----:B------:R-:W-:Y:S01]  /*9350*/  FFMA.FTZ R48, R38, R48, -R57 ;  /* 0x0000003026307223 */ /* 0x000fe20000010839 */
[----:B------:R-:W-:Y:S01]  /*9360*/  LOP3.LUT R70, R70, 0xffff0000, RZ, 0xc0, !PT ;  /* 0xffff000046467812 */ /* 0x000fe200078ec0ff */
[C---:B------:R-:W-:Y:S01]  /*9370*/  FMUL.FTZ R57, R47.reuse, R56 ;  /* 0x000000382f397220 */ /* 0x040fe20000410000 */
[----:B------:R-:W-:Y:S01]  /*9380*/  LOP3.LUT R50, R58, 0xffff0000, RZ, 0xc0, !PT ;  /* 0xffff00003a327812 */ /* 0x000fe200078ec0ff */
[----:B------:R-:W-:Y:S01]  /*9390*/  FMUL.FTZ R47, R47, R49 ;  /* 0x000000312f2f7220 */ /* 0x000fe20000410000 */
[----:B------:R-:W-:Y:S01]  /*93a0*/  PRMT R39, R150, 0x5410, R39 ;  /* 0x0000541096277816 */ /* 0x000fe20000000027 */
[----:B------:R-:W-:Y:S01]  /*93b0*/  IMAD.U32 R13, R28, 0x10000, RZ ;  /* 0x000100001c0d7824 */ /* 0x000fe200078e00ff */
[----:B------:R-:W-:Y:S01]  /*93c0*/  LOP3.LUT R15, R15, 0xffff0000, RZ, 0xc0, !PT ;  /* 0xffff00000f0f7812 */ /* 0x000fe200078ec0ff */
[----:B------:R-:W-:Y:S01]  /*93d0*/  FFMA.FTZ R38, R38, R51, R45 ;  /* 0x0000003326267223 */ /* 0x000fe2000001002d */
[C---:B------:R-:W-:Y:S01]  /*93e0*/  FMUL.FTZ R60, R31.reuse, R70 ;  /* 0x000000461f3c7220 */ /* 0x040fe20000410000 */
[----:B------:R-:W-:Y:S01]  /*93f0*/  FMUL.FTZ R62, R31, R50 ;  /* 0x000000321f3e7220 */ /* 0x000fe20000410000 */
[----:B------:R-:W-:Y:S01]  /*9400*/  LOP3.LUT R28, R28, 0xffff0000, RZ, 0xc0, !PT ;  /* 0xffff00001c1c7812 */ /* 0x000fe200078ec0ff */
[----:B------:R-:W-:Y:S01]  /*9410*/  FFMA.FTZ R45, R44, R49, -R57 ;  /* 0x000000312c2d7223 */ /* 0x000fe20000010839 */
[----:B------:R-:W-:Y:S01]  /*9420*/  LOP3.LUT R31, R152, 0xffff0000, RZ, 0xc0, !PT ;  /* 0xffff0000981f7812 */ /* 0x000fe200078ec0ff */
[----:B------:R-:W-:Y:S01]  /*9430*/  FFMA.FTZ R44, R44, R56, R47 ;  /* 0x000000382c2c7223 */ /* 0x000fe2000001002f */
[----:B------:R-:W-:Y:S01]  /*9440*/  IMAD.U32 R58, R152, 0x10000, RZ ;  /* 0x00010000983a7824 */ /* 0x000fe200078e00ff */
[----:B------:R-:W-:Y:S01]  /*9450*/  LOP3.LUT R12, R12, 0xffff0000, RZ, 0xc0, !PT ;  /* 0xffff00000c0c7812 */ /* 0x000fe200078ec0ff */
[----:B------:R-:W-:-:S02]  /*9460*/  IMAD.U32 R56, R39, 0x10000, RZ ;  /* 0x0001000027387824 */ /* 0x000fc400078e00ff */
[----:B------:R-:W-:Y:S01]  /*9470*/  FFMA.FTZ R50, R15, R50, -R60 ;  /* 0x000000320f327223 */ /* 0x000fe2000001083c */
[----:B------:R-:W-:Y:S01]  /*9480*/  LOP3.LUT R39, R39, 0xffff0000, RZ, 0xc0, !PT ;  /* 0xffff000027277812 */ /* 0x000fe200078ec0ff */
[----:B------:R-:W-:Y:S01]  /*9490*/  FFMA.FTZ R51, R15, R70, R62 ;  /* 0x000000460f337223 */ /* 0x000fe2000001003e */
[----:B------:R-:W-:Y:S01]  /*94a0*/  FMUL.FTZ R60, R13, R58 ;  /* 0x0000003a0d3c7220 */ /* 0x000fe20000410000 */
[C---:B------:R-:W-:Y:S01]  /*94b0*/  FMUL.FTZ R15, R28.reuse, R31 ;  /* 0x0000001f1c0f7220 */ /* 0x040fe20000410000 */
[----:B------:R-:W-:Y:S01]  /*94c0*/  PRMT R46, R151, 0x5410, R46 ;  /* 0x00005410972e7816 */ /* 0x000fe2000000002e */
[----:B------:R-:W-:Y:S01]  /*94d0*/  FMUL.FTZ R13, R13, R56 ;  /* 0x000000380d0d7220 */ /* 0x000fe20000410000 */
[----:B------:R-:W-:Y:S01]  /*94e0*/  PRMT R42, R149, 0x5410, R42 ;  /* 0x00005410952a7816 */ /* 0x000fe2000000002a */
[----:B------:R-:W-:Y:S01]  /*94f0*/  FMUL.FTZ R49, R28, R39 ;  /* 0x000000271c317220 */ /* 0x000fe20000410000 */
[----:B------:R-:W-:Y:S01]  /*9500*/  LOP3.LUT R40, R14, 0xffff0000, RZ, 0xc0, !PT ;  /* 0xffff00000e287812 */ /* 0x000fe200078ec0ff */
[----:B------:R-:W-:-:S02]  /*9510*/  IMAD.U32 R14, R30, 0x10000, RZ ;  /* 0x000100001e0e7824 */ /* 0x000fc400078e00ff */
[----:B------:R-:W-:Y:S01]  /*9520*/  FFMA.FTZ R47, R12, R39, -R15 ;  /* 0x000000270c2f7223 */ /* 0x000fe2000001080f */
[----:B------:R-:W-:Y:S01]  /*9530*/  LOP3.LUT R30, R30, 0xffff0000, RZ, 0xc0, !PT ;  /* 0xffff00001e1e7812 */ /* 0x000fe200078ec0ff */
[C---:B------:R-:W-:Y:S01]  /*9540*/  FFMA.FTZ R58, R11.reuse, R58, R13 ;  /* 0x0000003a0b3a7223 */ /* 0x040fe2000001000d */
[C---:B------:R-:W-:Y:S01]  /*9550*/  LOP3.LUT R39, R46.reuse, 0xffff0000, RZ, 0xc0, !PT ;  /* 0xffff00002e277812 */ /* 0x040fe200078ec0ff */
[----:B------:R-:W-:Y:S01]  /*9560*/  FFMA.FTZ R60, R11, R56, -R60 ;  /* 0x000000380b3c7223 */ /* 0x000fe2000001083c */
[----:B------:R-:W-:Y:S01]  /*9570*/  IMAD.U32 R15, R46, 0x10000, RZ ;  /* 0x000100002e0f7824 */ /* 0x000fe200078e00ff */
[C---:B------:R-:W-:Y:S01]  /*9580*/  LOP3.LUT R13, R42.reuse, 0xffff0000, RZ, 0xc0, !PT ;  /* 0xffff00002a0d7812 */ /* 0x040fe200078ec0ff */
[----:B------:R-:W-:Y:S02]  /*9590*/  IMAD.U32 R11, R42, 0x10000, RZ ;  /* 0x000100002a0b7824 */ /* 0x000fe400078e00ff */
[----:B------:R-:W-:Y:S01]  /*95a0*/  FFMA.FTZ R49, R12, R31, R49 ;  /* 0x0000001f0c317223 */ /* 0x000fe20000010031 */
[----:B------:R-:W-:Y:S01]  /*95b0*/  FMUL.FTZ R12, R14, R15 ;  /* 0x0000000f0e0c7220 */ /* 0x000fe20000410000 */
        /* <DEDUP_REMOVED lines=17> */
[----:B------:R-:W-:-:S02]  /*96d0*/  F2FP.BF16.F32.PACK_AB R29, R38, R43 ;  /* 0x0000002b261d723e */ /* 0x000fc400000010ff */
[----:B------:R-:W-:-:S07]  /*96e0*/  F2FP.BF16.F32.PACK_AB R28, R49, R58 ;  /* 0x0000003a311c723e */ /* 0x000fce00000010ff */
.L_x_2783:
[----:B------:R-:W-:Y:S05]  /*96f0*/  BSYNC B2 ;  /* 0x0000000000027941 */ /* 0x000fea0003800000 */
.L_x_2782:
[----:B--2---:R4:W-:Y:S04]  /*9700*/  ST.E.128 desc[UR60][R34.64], R12 ;  /* 0x0000000c22007985 */ /* 0x0049e8000c101d3c */
[----:B---3--:R4:W-:Y:S02]  /*9710*/  @!P4 ST.E.128 desc[UR60][R36.64], R28 ;  /* 0x0000001c2400c985 */ /* 0x0089e4000c101d3c */
.L_x_2781:
[----:B------:R-:W-:Y:S05]  /*9720*/  BSYNC B1 ;  /* 0x0000000000017941 */ /* 0x000fea0003800000 */
.L_x_2780:
        /* <DEDUP_REMOVED lines=12> */
[----:B------:R-:W-:Y:S02]  /*97f0*/  LEA.HI R12, R12, R135, RZ, 0x3 ;  /* 0x000000870c0c7211 */ /* 0x000fe400078f18ff */
[----:B0-----:R-:W-:Y:S02]  /*9800*/  LOP3.LUT R11, R177, 0x38, R36, 0xf8, !PT ;  /* 0x00000038b10b7812 */ /* 0x001fe400078ef824 */
[----:B------:R-:W-:Y:S02]  /*9810*/  SHF.R.S32.HI R13, RZ, 0x3, R12 ;  /* 0x00000003ff0d7819 */ /* 0x000fe4000001140c */
[----:B------:R-:W-:-:S03]  /*9820*/  LOP3.LUT R11, R11, R220, RZ, 0x3c, !PT ;  /* 0x000000dc0b0b7212 */ /* 0x000fc600078e3cff */
[----:B------:R-:W-:-:S04]  /*9830*/  IMAD R12, R13, 0x1800, R184 ;  /* 0x000018000d0c7824 */ /* 0x000fc800078e02b8 */
        /* <DEDUP_REMOVED lines=20> */
[----:B------:R-:W-:Y:S01]  /*9980*/  PRMT R47, R148, 0x5432, R47 ;  /* 0x00005432942f7816 */ /* 0x000fe2000000002f */
[----:B0-----:R-:W-:Y:S01]  /*9990*/  IMAD.U32 R11, R14, 0x10000, RZ ;  /* 0x000100000e0b7824 */ /* 0x001fe200078e00ff */
[----:B------:R-:W-:-:S02]  /*99a0*/  SHF.R.U64 R49, R64, 0x10, R65 ;  /* 0x0000001040317819 */ /* 0x000fc40000001241 */
[----:B------:R-:W-:Y:S02]  /*99b0*/  LOP3.LUT R44, R29, 0xffff0000, RZ, 0xc0, !PT ;  /* 0xffff00001d2c7812 */ /* 0x000fe400078ec0ff */
[----:B------:R-:W-:Y:S02]  /*99c0*/  SHF.R.U64 R50, R66, 0x10, R67 ;  /* 0x0000001042327819 */ /* 0x000fe40000001243 */
[----:B------:R-:W-:Y:S01]  /*99d0*/  LOP3.LUT R39, R15, 0xffff0000, RZ, 0xc0, !PT ;  /* 0xffff00000f277812 */ /* 0x000fe200078ec0ff */
[----:B------:R-:W-:Y:S01]  /*99e0*/  IMAD.U32 R15, R146, 0x10000, RZ ;  /* 0x00010000920f7824 */ /* 0x000fe200078e00ff */
[----:B------:R-:W-:Y:S01]  /*99f0*/  PRMT R29, R145, 0x5410, R48 ;  /* 0x00005410911d7816 */ /* 0x000fe20000000030 */
[----:B------:R-:W-:Y:S01]  /*9a00*/  IMAD.U32 R48, R47, 0x10000, RZ ;  /* 0x000100002f307824 */ /* 0x000fe200078e00ff */
[----:B------:R-:W-:Y:S01]  /*9a10*/  SHF.R.U32.HI R54, RZ, 0x10, R55 ;  /* 0x00000010ff367819 */ /* 0x000fe20000011637 */
[CC--:B------:R-:W-:Y:S01]  /*9a20*/  FMUL.FTZ R53, R43.reuse, R15.reuse ;  /* 0x0000000f2b357220 */ /* 0x0c0fe20000410000 */
[----:B------:R-:W-:Y:S01]  /*9a30*/  SHF.R.U32.HI R66, RZ, 0x10, R67 ;  /* 0x00000010ff427819 */ /* 0x000fe20000011643 */
[-C--:B------:R-:W-:Y:S01]  /*9a40*/  FMUL.FTZ R51, R43, R48.reuse ;  /* 0x000000302b337220 */ /* 0x080fe20000410000 */
[----:B------:R-:W-:Y:S01]  /*9a50*/  PRMT R148, R148, 0x5410, R49 ;  /* 0x0000541094947816 */ /* 0x000fe20000000031 */
[C---:B------:R-:W-:Y:S01]  /*9a60*/  FFMA.FTZ R53, R40.reuse, R48, R53 ;  /* 0x0000003028357223 */ /* 0x040fe20000010035 */
[----:B------:R-:W-:Y:S01]  /*9a70*/  PRMT R49, R147, 0x5410, R50 ;  /* 0x0000541093317816 */ /* 0x000fe20000000032 */
[----:B------:R-:W-:Y:S01]  /*9a80*/  FFMA.FTZ R15, R40, R15, -R51 ;  /* 0x0000000f280f7223 */ /* 0x000fe20000010833 */
[----:B------:R-:W-:-:S02]  /*9a90*/  PRMT R145, R145, 0x5432, R54 ;  /* 0x0000543291917816 */ /* 0x000fc40000000036 */
        /* <DEDUP_REMOVED lines=11> */
[-C--:B------:R-:W-:Y:S01]  /*9b50*/  FMUL.FTZ R54, R45, R40.reuse ;  /* 0x000000282d367220 */ /* 0x080fe20000410000 */
[----:B------:R-:W-:Y:S01]  /*9b60*/  FFMA.FTZ R52, R41, R47, R44 ;  /* 0x0000002f29347223 */ /* 0x000fe2000001002c */
[----:B------:R-:W-:Y:S01]  /*9b70*/  LOP3.LUT R44, R145, 0xffff0000, RZ, 0xc0, !PT ;  /* 0xffff0000912c7812 */ /* 0x000fe200078ec0ff */
[C---:B------:R-:W-:Y:S01]  /*9b80*/  FFMA.FTZ R51, R42.reuse, R40, -R51 ;  /* 0x000000282a337223 */ /* 0x040fe20000010833 */
[----:B------:R-:W-:Y:S01]  /*9b90*/  FFMA.FTZ R54, R42, R43, R54 ;  /* 0x0000002b2a367223 */ /* 0x000fe20000010036 */
[----:B------:R-:W-:Y:S01]  /*9ba0*/  FFMA.FTZ R50, R41, R146, -R50 ;  /* 0x0000009229327223 */ /* 0x000fe20000010832 */
[----:B------:R-:W-:Y:S01]  /*9bb0*/  FMUL.FTZ R42, R31, R48 ;  /* 0x000000301f2a7220 */ /* 0x000fe20000410000 */
[----:B------:R-:W-:-:S02]  /*9bc0*/  IMAD.U32 R41, R148, 0x10000, RZ ;  /* 0x0001000094297824 */ /* 0x000fc400078e00ff */
[-C--:B------:R-:W-:Y:S01]  /*9bd0*/  FMUL.FTZ R56, R31, R44.reuse ;  /* 0x0000002c1f387220 */ /* 0x080fe20000410000 */
[----:B------:R-:W-:Y:S02]  /*9be0*/  IMAD.U32 R40, R46, 0x10000, RZ ;  /* 0x000100002e287824 */ /* 0x000fe400078e00ff */
[----:B------:R-:W-:Y:S01]  /*9bf0*/  FFMA.FTZ R44, R39, R44, -R42 ;  /* 0x0000002c272c7223 */ /* 0x000fe2000001082a */
[-C--:B------:R-:W-:Y:S01]  /*9c00*/  FMUL.FTZ R42, R38, R41.reuse ;  /* 0x00000029262a7220 */ /* 0x080fe20000410000 */
[----:B------:R-:W-:Y:S01]  /*9c10*/  LOP3.LUT R28, R28, 0xffff0000, RZ, 0xc0, !PT ;  /* 0xffff00001c1c7812 */ /* 0x000fe200078ec0ff */
[-C--:B------:R-:W-:Y:S01]  /*9c20*/  FMUL.FTZ R38, R38, R40.reuse ;  /* 0x0000002826267220 */ /* 0x080fe20000410000 */
[----:B------:R-:W-:Y:S01]  /*9c30*/  LOP3.LUT R43, R148, 0xffff0000, RZ, 0xc0, !PT ;  /* 0xffff0000942b7812 */ /* 0x000fe200078ec0ff */
[C---:B------:R-:W-:Y:S01]  /*9c40*/  FFMA.FTZ R42, R37.reuse, R40, -R42 ;  /* 0x00000028252a7223 */ /* 0x040fe2000001082a */
[----:B------:R-:W-:Y:S01]  /*9c50*/  LOP3.LUT R31, R46, 0xffff0000, RZ, 0xc0, !PT ;  /* 0xffff00002e1f7812 */ /* 0x000fe200078ec0ff */
[----:B------:R-:W-:Y:S01]  /*9c60*/  FFMA.FTZ R37, R37, R41, R38 ;  /* 0x0000002925257223 */ /* 0x000fe20000010026 */
[----:B------:R-:W-:Y:S01]  /*9c70*/  LOP3.LUT R12, R12, 0xffff0000, RZ, 0xc0, !PT ;  /* 0xffff00000c0c7812 */ /* 0x000fe200078ec0ff */
[----:B------:R-:W-:-:S02]  /*9c80*/  IMAD.U32 R13, R30, 0x10000, RZ ;  /* 0x000100001e0d7824 */ /* 0x000fc400078e00ff */
[----:B------:R-:W-:Y:S01]  /*9c90*/  FFMA.FTZ R45, R39, R48, R56 ;  /* 0x00000030272d7223 */ /* 0x000fe20000010038 */
[C---:B------:R-:W-:Y:S01]  /*9ca0*/  IMAD.U32 R38, R49.reuse, 0x10000, RZ ;  /* 0x0001000031267824 */ /* 0x040fe200078e00ff */
[----:B------:R-:W-:Y:S01]  /*9cb0*/  LOP3.LUT R30, R30, 0xffff0000, RZ, 0xc0, !PT ;  /* 0xffff00001e1e7812 */ /* 0x000fe200078ec0ff */
[C---:B------:R-:W-:Y:S01]  /*9cc0*/  FMUL.FTZ R39, R28.reuse, R43 ;  /* 0x0000002b1c277220 */ /* 0x040fe20000410000 */
[----:B------:R-:W-:Y:S01]  /*9cd0*/  LOP3.LUT R49, R49, 0xffff0000, RZ, 0xc0, !PT ;  /* 0xffff000031317812 */ /* 0x000fe200078ec0ff */
[-C--:B------:R-:W-:Y:S01]  /*9ce0*/  FMUL.FTZ R41, R28, R31.reuse ;  /* 0x0000001f1c297220 */ /* 0x080fe20000410000 */
[C---:B------:R-:W-:Y:S01]  /*9cf0*/  IMAD.U32 R28, R29.reuse, 0x10000, RZ ;  /* 0x000100001d1c7824 */ /* 0x040fe200078e00ff */
[----:B------:R-:W-:Y:S01]  /*9d00*/  LOP3.LUT R29, R29, 0xffff0000, RZ, 0xc0, !PT ;  /* 0xffff00001d1d7812 */ /* 0x000fe200078ec0ff */
[----:B------:R-:W-:Y:S01]  /*9d10*/  FFMA.FTZ R39, R12, R31, -R39 ;  /* 0x0000001f0c277223 */ /* 0x000fe20000010827 */
[----:B------:R-:W-:Y:S01]  /*9d20*/  LOP3.LUT R14, R14, 0xffff0000, RZ, 0xc0, !PT ;  /* 0xffff00000e0e7812 */ /* 0x000fe200078ec0ff */
        /* <DEDUP_REMOVED lines=19> */
[----:B------:R-:W-:-:S02]  /*9e60*/  IMAD.MOV.U32 R14, RZ, RZ, R31 ;  /* 0x000000ffff0e7224 */ /* 0x000fc400078e001f */
[----:B------:R-:W-:Y:S02]  /*9e70*/  IMAD.MOV.U32 R15, RZ, RZ, R44 ;  /* 0x000000ffff0f7224 */ /* 0x000fe400078e002c */
[----:B------:R-:W-:-:S07]  /*9e80*/  IMAD.MOV.U32 R31, RZ, RZ, R45 ;  /* 0x000000ffff1f7224 */ /* 0x000fce00078e002d */
.L_x_2785:
[----:B------:R-:W-:Y:S05]  /*9e90*/  BSYNC B1 ;  /* 0x0000000000017941 */ /* 0x000fea0003800000 */
.L_x_2784:
[----:B--2---:R2:W-:Y:S01]  /*9ea0*/  ST.E.128 desc[UR60][R34.64], R12 ;  /* 0x0000000c22007985 */ /* 0x0045e2000c101d3c */
[----:B------:R-:W-:-:S13]  /*9eb0*/  ISETP.GE.AND P4, PT, R36, R131, PT ;  /* 0x000000832400720c */ /* 0x000fda0003f86270 */
[----:B------:R-:W-:Y:S05]  /*9ec0*/  @P4 BRA `(.L_x_2732) ;  /* 0x0000000400e84947 */ /* 0x000fea0003800000 */
[----:B------:R-:W-:-:S05]  /*9ed0*/  IMAD.WIDE R32, R36, 0x2, R32 ;  /* 0x0000000224207825 */ /* 0x000fca00078e0220 */
[----:B---3--:R3:W-:Y:S01]  /*9ee0*/  ST.E.128 desc[UR60][R32.64], R28 ;  /* 0x0000001c20007985 */ /* 0x0087e2000c101d3c */
[----:B------:R-:W-:Y:S05]  /*9ef0*/  BRA `(.L_x_2732) ;  /* 0x0000000400dc7947 */ /* 0x000fea0003800000 */
.L_x_2697:
[----:B------:R-:W2:Y:S02]  /*9f00*/  LDL R11, [R1+0x30] ;  /* 0x00003000010b7983 */ /* 0x000ea40000100800 */
[----:B--2---:R-:W-:-:S13]  /*9f10*/  R2UR UR4, R11 ;  /* 0x000000000b0472ca */ /* 0x004fda00000e0000 */
[----:B------:R-:W-:-:S06]  /*9f20*/  UISETP.NE.AND UP0, UPT, UR4, 0x3, UPT ;  /* 0x000000030400788c */ /* 0x000fcc000bf05270 */
[----:B------:R-:W-:-:S13]  /*9f30*/  PLOP3.LUT P0, PT, PT, PT, UP0, 0x80, 0x0 ;  /* 0x000000000000781c */ /* 0x000fda0003f0f008 */
[----:B------:R-:W-:Y:S05]  /*9f40*/  @!P0 BRA `(.L_x_2786) ;  /* 0x0000000000048947 */ /* 0x000fea0003800000 */
[----:B------:R-:W-:Y:S01]  /*9f50*/  BPT.TRAP 0x1 ;  /* 0x000000040000795c */ /* 0x000fe20000300000 */
.L_x_2786:
[----:B------:R-:W-:Y:S01]  /*9f60*/  IMAD R85, R19, 0x8, R18 ;  /* 0x0000000813557824 */ /* 0x000fe200078e0212 */
[----:B------:R-:W-:Y:S01]  /*9f70*/  SHF.L.U32 R86, R171, 0x1f, RZ ;  /* 0x0000001fab567819 */ /* 0x000fe200000006ff */
[----:B------:R-:W-:Y:S01]  /*9f80*/  BSSY B1, `(.L_x_2787) ;  /* 0x0000004000017945 */ /* 0x000fe20003800000 */
[----:B------:R-:W-:Y:S02]  /*9f90*/  SHF.R.S32.HI R82, RZ, 0x1f, R81 ;  /* 0x0000001fff527819 */ /* 0x000fe40000011451 */
[----:B------:R-:W0:Y:S02]  /*9fa0*/  SYNCS.PHASECHK.TRANS64.TRYWAIT P4, [R85+URZ+0x2a890], R86 ;  /* 0x02a89056550075a7 */ /* 0x000e24000808017f */
[----:B0-----:R-:W-:Y:S05]  /*9fb0*/  @!P4 BRA `(.L_x_2788) ;  /* 0x0000019000f0c947 */ /* 0x001fea0003800000 */
.L_x_3064:
[----:B------:R-:W-:Y:S05]  /*9fc0*/  BSYNC B1 ;  /* 0x0000000000017941 */ /* 0x000fea0003800000 */
.L_x_2787:
        /* <DEDUP_REMOVED lines=13> */
[----:B------:R-:W-:Y:S01]  /*a0a0*/  IMAD R11, R0, UR4, RZ ;  /* 0x00000004000b7c24 */ /* 0x000fe2000f8e02ff */
[----:B------:R-:W-:Y:S01]  /*a0b0*/  IADD3 R13, R13, R15, RZ ;  /* 0x0000000f0d0d7210 */ /* 0x000fe20007ffe0ff */
[----:B------:R-:W-:Y:S02]  /*a0c0*/  IMAD.IADD R36, R84, 0x1, -R170 ;  /* 0x0000000154247824 */ /* 0x000fe400078e0aaa */
        /* <DEDUP_REMOVED lines=11> */
.L_x_3068:
        /* <DEDUP_REMOVED lines=37> */
.L_x_2791:
[----:B------:R-:W-:Y:S05]  /*a3d0*/  BSYNC B1 ;  /* 0x0000000000017941 */ /* 0x000fea0003800000 */
.L_x_2790:
[----:B------:R-:W-:-:S03]  /*a3e0*/  UMOV UR4, 0xffffffff ;  /* 0xffffffff00047882 */ /* 0x000fc60000000000 */
[----:B------:R-:W-:Y:S05]  /*a3f0*/  BRA.DIV UR4, `(.L_x_2792) ;  /* 0x0000019204407947 */ /* 0x000fea000b800000 */
[----:B--2---:R2:W0:Y:S04]  /*a400*/  SHFL.IDX PT, R33, R35, 0x1, 0x1c1f ;  /* 0x003c1f0023217f89 */ /* 0x00442800000e0000 */
[----:B---3--:R2:W3:Y:S02]  /*a410*/  SHFL.IDX PT, R32, R34, 0x1, 0x1c1f ;  /* 0x003c1f0022207f89 */ /* 0x0084e400000e0000 */
.L_x_3072:
        /* <DEDUP_REMOVED lines=37> */
.L_x_2732:
[----:B------:R-:W-:Y:S05]  /*a670*/  BSYNC B0 ;  /* 0x0000000000007941 */ /* 0x000fea0003800000 */
.L_x_2696:
        /* <DEDUP_REMOVED lines=17> */
.L_x_2794:
[----:B------:R-:W-:Y:S05]  /*a790*/  BSYNC B0 ;  /* 0x0000000000007941 */ /* 0x000fea0003800000 */
.L_x_2793:
[----:B------:R-:W3:Y:S01]  /*a7a0*/  SYNCS.PHASECHK.TRANS64.TRYWAIT P0, [R85+URZ+0x2a8b0], R86 ;  /* 0x02a8b056550075a7 */ /* 0x000ee2000800017f */
[----:B------:R-:W-:Y:S04]  /*a7b0*/  BSSY B0, `(.L_x_2795) ;  /* 0x0000002000007945 */ /* 0x000fe80003800000 */
[----:B---3--:R-:W-:Y:S05]  /*a7c0*/  @!P0 BRA `(.L_x_2796) ;  /* 0x0000018c00988947 */ /* 0x008fea0003800000 */
.L_x_3073:
[----:B------:R-:W-:Y:S05]  /*a7d0*/  BSYNC B0 ;  /* 0x0000000000007941 */ /* 0x000fea0003800000 */
.L_x_2795:
        /* <DEDUP_REMOVED lines=11> */
[C---:B------:R-:W-:Y:S02]  /*a890*/  IMAD R83, R80.reuse, UR5, R83 ;  /* 0x0000000550537c24 */ /* 0x040fe4000f8e0253 */
[----:B------:R-:W-:Y:S01]  /*a8a0*/  IMAD.WIDE.U32 R12, R80, UR4, R12 ;  /* 0x00000004500c7c25 */ /* 0x000fe2000f8e000c */
[----:B------:R-:W-:-:S03]  /*a8b0*/  ULDC.64 UR4, c[0x0][0x330] ;  /* 0x0000cc0000047ab9 */ /* 0x000fc60000000a00 */
[----:B0-----:R-:W-:Y:S02]  /*a8c0*/  IMAD R11, R0, UR4, RZ ;  /* 0x00000004000b7c24 */ /* 0x001fe4000f8e02ff */
        /* <DEDUP_REMOVED lines=9> */
[----:B-1----:R-:W-:Y:S02]  /*a960*/  IMAD R34, R28, 0x2, R119 ;  /* 0x000000021c227824 */ /* 0x002fe400078e0277 */
[----:B------:R0:W1:Y:S04]  /*a970*/  SHFL.IDX PT, R28, R32, RZ, 0x1c1f ;  /* 0x001c1fff201c7589 */ /* 0x00006800000e0000 */
[----:B------:R0:W2:Y:S01]  /*a980*/  SHFL.IDX PT, R29, R11, RZ, 0x1c1f ;  /* 0x001c1fff0b1d7589 */ /* 0x0000a200000e0000 */
[----:B------:R-:W-:Y:S05]  /*a990*/  @!P0 BRA `(.L_x_2798) ;  /* 0x0000000000508947 */ /* 0x000fea0003800000 */
[----:B------:R-:W-:-:S13]  /*a9a0*/  ISETP.NE.AND P5, PT, R4, RZ, PT ;  /* 0x000000ff0400720c */ /* 0x000fda0003fa5270 */
[----:B------:R-:W4:Y:S01]  /*a9b0*/  @P5 LDS.128 R12, [R33] ;  /* 0x00000000210c5984 */ /* 0x000f220000000c00 */
[----:B-1----:R-:W-:-:S04]  /*a9c0*/  @P5 LEA R30, P0, R16, R28, 0x1 ;  /* 0x0000001c101e5211 */ /* 0x002fc800078008ff */
[----:B--2---:R-:W-:Y:S02]  /*a9d0*/  @P5 LEA.HI.X R31, R16, R29, R17, 0x1, P0 ;  /* 0x0000001d101f5211 */ /* 0x004fe400000f0c11 */
[----:B------:R-:W-:-:S13]  /*a9e0*/  ISETP.NE.AND P0, PT, R9, RZ, PT ;  /* 0x000000ff0900720c */ /* 0x000fda0003f05270 */
[----:B------:R-:W-:Y:S01]  /*a9f0*/  @P0 IMAD.SHL.U32 R35, R166, 0x8, RZ ;  /* 0x00000008a6230824 */ /* 0x000fe200078e00ff */
[----:B----4-:R1:W-:Y:S01]  /*aa00*/  @P5 ST.E.128 desc[UR60][R30.64], R12 ;  /* 0x0000000c1e005985 */ /* 0x0103e2000c101d3c */
[----:B------:R-:W-:-:S03]  /*aa10*/  ISETP.NE.AND P5, PT, R10, RZ, PT ;  /* 0x000000ff0a00720c */ /* 0x000fc60003fa5270 */
[----:B------:R-:W2:Y:S01]  /*aa20*/  @P0 LDS.128 R12, [R34] ;  /* 0x00000000220c0984 */ /* 0x000ea20000000c00 */
[----:B-1----:R-:W-:-:S09]  /*aa30*/  @P0 IMAD.WIDE R30, R35, 0x2, R28 ;  /* 0x00000002231e0825 */ /* 0x002fd200078e021c */
[----:B------:R-:W-:Y:S01]  /*aa40*/  @P5 IMAD.SHL.U32 R35, R167, 0x8, RZ ;  /* 0x00000008a7235824 */ /* 0x000fe200078e00ff */
        /* <DEDUP_REMOVED lines=9> */
.L_x_2798:
[----:B------:R-:W-:Y:S05]  /*aae0*/  BSYNC B0 ;  /* 0x0000000000007941 */ /* 0x000fea0003800000 */
.L_x_2797:
[----:B------:R-:W-:Y:S01]  /*aaf0*/  ISETP.GE.AND P0, PT, R84, 0x41, PT ;  /* 0x000000415400780c */ /* 0x000fe20003f06270 */
[----:B--2-4-:R2:W4:Y:S01]  /*ab00*/  SHFL.IDX PT, R29, R11, 0x1, 0x1c1f ;  /* 0x003c1f000b1d7f89 */ /* 0x01452200000e0000 */
[----:B------:R-:W-:Y:S03]  /*ab10*/  BSSY B0, `(.L_x_2799) ;  /* 0x0000017000007945 */ /* 0x000fe60003800000 */
[----:B-1----:R2:W1:Y:S08]  /*ab20*/  SHFL.IDX PT, R28, R32, 0x1, 0x1c1f ;  /* 0x003c1f00201c7f89 */ /* 0x00247000000e0000 */
[----:B--2---:R-:W-:Y:S05]  /*ab30*/  @!P0 BRA `(.L_x_2800) ;  /* 0x0000000000508947 */ /* 0x004fea0003800000 */
[----:B------:R-:W-:-:S13]  /*ab40*/  ISETP.NE.AND P5, PT, R4, RZ, PT ;  /* 0x000000ff0400720c */ /* 0x000fda0003fa5270 */
[----:B------:R-:W2:Y:S01]  /*ab50*/  @P5 LDS.128 R12, [R33+0x2000] ;  /* 0x00200000210c5984 */ /* 0x000ea20000000c00 */
[----:B-1----:R-:W-:-:S04]  /*ab60*/  @P5 LEA R30, P0, R16, R28, 0x1 ;  /* 0x0000001c101e5211 */ /* 0x002fc800078008ff */
[----:B----4-:R-:W-:Y:S02]  /*ab70*/  @P5 LEA.HI.X R31, R16, R29, R17, 0x1, P0 ;  /* 0x0000001d101f5211 */ /* 0x010fe400000f0c11 */
[----:B------:R-:W-:-:S13]  /*ab80*/  ISETP.NE.AND P0, PT, R9, RZ, PT ;  /* 0x000000ff0900720c */ /* 0x000fda0003f05270 */
[----:B0-----:R-:W-:Y:S01]  /*ab90*/  @P0 IMAD.SHL.U32 R11, R166, 0x8, RZ ;  /* 0x00000008a60b0824 */ /* 0x001fe200078e00ff */
[----:B--2---:R0:W-:Y:S01]  /*aba0*/  @P5 ST.E.128 desc[UR60][R30.64], R12 ;  /* 0x0000000c1e005985 */ /* 0x0041e2000c101d3c */
        /* <DEDUP_REMOVED lines=13> */
.L_x_2800:
[----:B------:R-:W-:Y:S05]  /*ac80*/  BSYNC B0 ;  /* 0x0000000000007941 */ /* 0x000fea0003800000 */
.L_x_2799:
        /* <DEDUP_REMOVED lines=17> */
[----:B---3--:R-:W-:Y:S06]  /*ada0*/  @P5 BRA `(.L_x_2801) ;  /* 0xffffff78001c5947 */ /* 0x008fec000383ffff */
.L_x_2691:
[----:B------:R-:W2:Y:S01]  /*adb0*/  LDC R0, c[0x0][0x448] ;  /* 0x00011200ff007b82 */ /* 0x000ea20000000800 */
[----:B------:R-:W-:Y:S01]  /*adc0*/  VIADD R3, R185, 0x7f ;  /* 0x0000007fb9037836 */ /* 0x000fe20000000000 */
        /* <DEDUP_REMOVED lines=16> */
[----:B0-----:R-:W-:Y:S02]  /*aed0*/  CS2R R32, SRZ ;  /* 0x0000000000207805 */ /* 0x001fe4000001ff00 */
[----:B------:R-:W-:Y:S02]  /*aee0*/  CS2R R62, SRZ ;  /* 0x00000000003e7805 */ /* 0x000fe4000001ff00 */
[----:B------:R-:W-:-:S02]  /*aef0*/  CS2R R60, SRZ ;  /* 0x00000000003c7805 */ /* 0x000fc4000001ff00 */
[----:B------:R-:W-:Y:S02]  /*af00*/  CS2R R58, SRZ ;  /* 0x00000000003a7805 */ /* 0x000fe4000001ff00 */
[----:B------:R-:W-:Y:S02]  /*af10*/  CS2R R56, SRZ ;  /* 0x0000000000387805 */ /* 0x000fe4000001ff00 */
[----:B------:R-:W-:Y:S02]  /*af20*/  CS2R R54, SRZ ;  /* 0x0000000000367805 */ /* 0x000fe4000001ff00 */
[----:B--2---:R-:W-:Y:S02]  /*af30*/  ISETP.NE.AND P1, PT, R0, 0x1, PT ;  /* 0x000000010000780c */ /* 0x004fe40003f25270 */
        /* <DEDUP_REMOVED lines=9> */
[----:B------:R-:W-:Y:S02]  /*afd0*/  IMAD.MOV.U32 R30, RZ, RZ, RZ ;  /* 0x000000ffff1e7224 */ /* 0x000fe400078e00ff */
[----:B------:R-:W-:Y:S01]  /*afe0*/  IMAD.MOV.U32 R10, RZ, RZ, RZ ;  /* 0x000000ffff0a7224 */ /* 0x000fe200078e00ff */
[----:B------:R-:W0:Y:S01]  /*aff0*/  @P1 LDC R0, c[0x0][0x44c] ;  /* 0x00011300ff001b82 */ /* 0x000e220000000800 */
[----:B-1----:R-:W-:Y:S02]  /*b000*/  IMAD.MOV.U32 R28, RZ, RZ, RZ ;  /* 0x000000ffff1c7224 */ /* 0x002fe400078e00ff */
[----:B------:R-:W-:-:S05]  /*b010*/  IMAD.MOV.U32 R99, RZ, RZ, RZ ;  /* 0x000000ffff637224 */ /* 0x000fca00078e00ff */
[----:B------:R-:W1:Y:S01]  /*b020*/  @P1 LDC R5, c[0x0][0x450] ;  /* 0x00011400ff051b82 */ /* 0x000e620000000800 */
[----:B0-----:R-:W-:-:S05]  /*b030*/  @P1 IMAD.HI.U32 R0, R3, R0, RZ ;  /* 0x0000000003001227 */ /* 0x001fca00078e00ff */
[----:B-1----:R-:W-:Y:S02]  /*b040*/  @P1 SHF.R.U32.HI R3, RZ, R5, R0 ;  /* 0x00000005ff031219 */ /* 0x002fe40000011600 */
[----:B------:R-:W-:-:S03]  /*b050*/  PLOP3.LUT P1, PT, PT, PT, PT, 0x80, 0x0 ;  /* 0x000000000000781c */ /* 0x000fc60003f2f070 */
[----:B------:R-:W-:-:S04]  /*b060*/  IMAD.IADD R3, R142, 0x1, R3 ;  /* 0x000000018e037824 */ /* 0x000fc800078e0203 */
[----:B------:R-:W-:-:S05]  /*b070*/  IMAD.HI R3, R3, 0x2aaaaaab, RZ ;  /* 0x2aaaaaab03037827 */ /* 0x000fca00078e02ff */
[----:B------:R-:W-:-:S04]  /*b080*/  SHF.R.U32.HI R0, RZ, 0x1f, R3 ;  /* 0x0000001fff007819 */ /* 0x000fc80000011603 */
[----:B------:R-:W-:Y:S01]  /*b090*/  LEA.HI.SX32 R72, R3, R0, 0x1c ;  /* 0x0000000003487211 */ /* 0x000fe200078fe2ff */
[----:B------:R-:W-:-:S03]  /*b0a0*/  IMAD.MOV.U32 R0, RZ, RZ, RZ ;  /* 0x000000ffff007224 */ /* 0x000fc600078e00ff */
[----:B------:R-:W-:-:S04]  /*b0b0*/  VIMNMX R72, R143, R72, PT ;  /* 0x000000488f487248 */ /* 0x000fc80003fe0100 */
[----:B------:R-:W-:Y:S01]  /*b0c0*/  ISETP.GE.AND P2, PT, R72, 0x1, PT ;  /* 0x000000014800780c */ /* 0x000fe20003f46270 */
[----:B------:R-:W-:-:S12]  /*b0d0*/  @P0 BRA `(.L_x_2803) ;  /* 0x0000000000080947 */ /* 0x000fd80003800000 */
[----:B------:R-:W0:Y:S02]  /*b0e0*/  FENCE.VIEW.ASYNC.G ;  /* 0x00000000000073c6 */ /* 0x000e240000000100 */
[----:B0-----:R-:W-:Y:S06]  /*b0f0*/  BAR.ARV 0xc, 0x180 ;  /* 0x0306000000007b1d */ /* 0x001fec0000002000 */
.L_x_2803:
[----:B------:R-:W-:Y:S05]  /*b100*/  BSYNC B0 ;  /* 0x0000000000007941 */ /* 0x000fea0003800000 */
.L_x_2802:
[----:B------:R-:W-:Y:S01]  /*b110*/  MOV R20, RZ ;  /* 0x000000ff00147202 */ /* 0x000fe20000000f00 */
[----:B------:R-:W-:Y:S01]  /*b120*/  IMAD.MOV.U32 R11, RZ, RZ, RZ ;  /* 0x000000ffff0b7224 */ /* 0x000fe200078e00ff */
[----:B------:R-:W-:Y:S06]  /*b130*/  @!P2 BRA `(.L_x_2804) ;  /* 0x000000ec00c8a947 */ /* 0x000fec0003800000 */
[----:B------:R-:W2:Y:S04]  /*b140*/  LDL R2, [R1+0x34] ;  /* 0x0000340001027983 */ /* 0x000ea80000100800 */
[----:B------:R-:W0:Y:S01]  /*b150*/  SHFL.IDX PT, R0, R222, RZ, 0x1f ;  /* 0x00001fffde007589 */ /* 0x000e2200000e0000 */
[----:B--2---:R-:W-:Y:S02]  /*b160*/  R2UR UR4, R2 ;  /* 0x00000000020472ca */ /* 0x004fe400000e0000 */
[----:B0-----:R-:W-:-:S04]  /*b170*/  LEA.HI R2, R0, R0, RZ, 0x1 ;  /* 0x0000000000027211 */ /* 0x001fc800078f08ff */
[----:B------:R-:W-:-:S05]  /*b180*/  LOP3.LUT R3, R2, 0x1e, RZ, 0xc0, !PT ;  /* 0x0000001e02037812 */ /* 0x000fca00078ec0ff */
[----:B------:R-:W-:Y:S02]  /*b190*/  IMAD.IADD R3, R0, 0x1, -R3 ;  /* 0x0000000100037824 */ /* 0x000fe400078e0a03 */
[----:B------:R-:W-:-:S03]  /*b1a0*/  ULOP3.LUT UP0, URZ, UR4, 0x1bf, URZ, 0xc0, !UPT ;  /* 0x000001bf043f7892 */ /* 0x000fc6000f80c03f */
[----:B------:R-:W-:-:S03]  /*b1b0*/  LEA R3, R3, UR4, 0xd ;  /* 0x0000000403037c11 */ /* 0x000fc6000f8e68ff */
[----:B------:R-:W-:Y:S02]  /*b1c0*/  PLOP3.LUT P0, PT, PT, PT, UP0, 0x80, 0x0 ;  /* 0x000000000000781c */ /* 0x000fe40003f0f008 */
[----:B------:R-:W-:-:S04]  /*b1d0*/  SHF.R.U32.HI R2, RZ, 0x4, R3 ;  /* 0x00000004ff027819 */ /* 0x000fc80000011603 */
[----:B------:R-:W-:-:S07]  /*b1e0*/  LOP3.LUT R2, R2, 0x3fff, RZ, 0xc0, !PT ;  /* 0x00003fff02027812 */ /* 0x000fce00078ec0ff */
        /* <DEDUP_REMOVED lines=16> */
[----:B-1--45:R-:W-:Y:S05]  /*b2f0*/  CALL.ABS.NOINC R14 ;  /* 0x000000000e007343 */ /* 0x032fea0003c00000 */
.L_x_2805:
        /* <DEDUP_REMOVED lines=12> */
.L_x_2809:
[----:B-1----:R1:W2:Y:S02]  /*b3c0*/  SYNCS.PHASECHK.TRANS64.TRYWAIT P0, [R18+URZ+0x2a800], R3 ;  /* 0x02a80003120075a7 */ /* 0x0022a4000800017f */
[----:B--2---:R-:W-:Y:S05]  /*b3d0*/  @!P0 NANOSLEEP.SYNCS 0x989680 ;  /* 0x009896800000895d */ /* 0x004fea0003900000 */
[----:B------:R-:W2:Y:S02]  /*b3e0*/  @!P0 SYNCS.PHASECHK.TRANS64 P0, [R18+URZ+0x2a800], R3 ;  /* 0x02a80003120085a7 */ /* 0x000ea4000800007f */
[----:B--2---:R-:W-:Y:S05]  /*b3f0*/  @!P0 BRA `(.L_x_2809) ;  /* 0xfffffffc00f08947 */ /* 0x004fea000383ffff */
.L_x_2808:
[----:B------:R-:W-:Y:S05]  /*b400*/  BSYNC B0 ;  /* 0x0000000000007941 */ /* 0x000fea0003800000 */
.L_x_2807:
[----:B------:R-:W-:Y:S05]  /*b410*/  BRA `(.L_x_2810) ;  /* 0x0000007400207947 */ /* 0x000fea0003800000 */
.L_x_2806:
        /* <DEDUP_REMOVED lines=12> */
[----:B------:R-:W-:Y:S02]  /*b4e0*/  IMAD R31, R141, UR7, R0 ;  /* 0x000000078d1f7c24 */ /* 0x000fe4000f8e0200 */
        /* <DEDUP_REMOVED lines=19> */
.L_x_2811:
        /* <DEDUP_REMOVED lines=39> */
.L_x_3079:
        /* <DEDUP_REMOVED lines=39> */
[----:B------:R-:W-:-:S02]  /*bb00*/  @!P2 IADD3.X R13, R3, R20, RZ, P6, !PT ;  /* 0x00000014030da210 */ /* 0x000fc400037fe4ff */
[-C--:B------:R-:W-:Y:S01]  /*bb10*/  @!P1 IADD3 R10, P6, R0, R33.reuse, RZ ;  /* 0x00000021000a9210 */ /* 0x080fe20007fde0ff */
[----:B------:R-:W-:Y:S01]  /*bb20*/  @!P2 IMAD.X R31, R5, 0x1, R20, P5 ;  /* 0x00000001051fa824 */ /* 0x000fe200028e0614 */
[----:B------:R-:W-:Y:S01]  /*bb30*/  ISETP.GE.AND P5, PT, R176, UR4, PT ;  /* 0x00000004b0007c0c */ /* 0x000fe2000bfa6270 */
[----:B------:R-:W-:Y:S01]  /*bb40*/  @!P4 IMAD.MOV.U32 R20, RZ, RZ, R0 ;  /* 0x000000ffff14c224 */ /* 0x000fe200078e0000 */
[----:B------:R-:W-:Y:S01]  /*bb50*/  @!P0 SHF.L.U64.HI R36, R172, 0x1, R202 ;  /* 0x00000001ac248819 */ /* 0x000fe200000102ca */
        /* <DEDUP_REMOVED lines=37> */
.L_x_2816:
[----:B------:R-:W-:Y:S05]  /*bdb0*/  BSYNC B1 ;  /* 0x0000000000017941 */ /* 0x000fea0003800000 */
.L_x_2815:
        /* <DEDUP_REMOVED lines=55> */
.L_x_3085:
[----:B------:R-:W-:Y:S01]  /*c130*/  IADD3 R9, R9, 0x40, RZ ;  /* 0x0000004009097810 */ /* 0x000fe20007ffe0ff */
[----:B------:R-:W-:Y:S01]  /*c140*/  BSSY B1, `(.L_x_2818) ;  /* 0x0000054000017945 */ /* 0x000fe20003800000 */
[----:B-1----:R-:W-:Y:S02]  /*c150*/  LOP3.LUT R7, R181, 0x18, R16, 0xf8, !PT ;  /* 0x00000018b5077812 */ /* 0x002fe400078ef810 */
[----:B------:R-:W-:Y:S02]  /*c160*/  CS2R R30, SRZ ;  /* 0x00000000001e7805 */ /* 0x000fe4000001ff00 */
[----:B------:R-:W-:Y:S02]  /*c170*/  ISETP.GE.AND P1, PT, R9, R90, PT ;  /* 0x0000005a0900720c */ /* 0x000fe40003f26270 */
[----:B------:R-:W-:Y:S02]  /*c180*/  CS2R R38, SRZ ;  /* 0x0000000000267805 */ /* 0x000fe4000001ff00 */
[----:B------:R-:W-:-:S02]  /*c190*/  LOP3.LUT R6, R7, R182, RZ, 0x3c, !PT ;  /* 0x000000b607067212 */ /* 0x000fc400078e3cff */
[----:B------:R-:W-:Y:S02]  /*c1a0*/  CS2R R24, SRZ ;  /* 0x0000000000187805 */ /* 0x000fe4000001ff00 */
[----:B------:R-:W-:Y:S02]  /*c1b0*/  LOP3.LUT P0, RZ, R213, 0x4, RZ, 0xc0, !PT ;  /* 0x00000004d5ff7812 */ /* 0x000fe4000780c0ff */
[----:B------:R-:W-:Y:S02]  /*c1c0*/  CS2R R12, SRZ ;  /* 0x00000000000c7805 */ /* 0x000fe4000001ff00 */
[----:B------:R-:W-:Y:S01]  /*c1d0*/  CS2R R8, SRZ ;  /* 0x0000000000087805 */ /* 0x000fe2000001ff00 */
[----:B------:R-:W-:Y:S01]  /*c1e0*/  IMAD.IADD R7, R183, 0x1, R6 ;  /* 0x00000001b7077824 */ /* 0x000fe200078e0206 */
[----:B------:R-:W-:Y:S02]  /*c1f0*/  CS2R R40, SRZ ;  /* 0x0000000000287805 */ /* 0x000fe4000001ff00 */
[----:B------:R-:W-:-:S02]  /*c200*/  CS2R R32, SRZ ;  /* 0x0000000000207805 */ /* 0x000fc4000001ff00 */
[----:B------:R-:W-:Y:S02]  /*c210*/  CS2R R28, SRZ ;  /* 0x00000000001c7805 */ /* 0x000fe4000001ff00 */
        /* <DEDUP_REMOVED lines=70> */
.L_x_2819:
[----:B------:R-:W-:Y:S05]  /*c680*/  BSYNC B1 ;  /* 0x0000000000017941 */ /* 0x000fea0003800000 */
.L_x_2818:
        /* <DEDUP_REMOVED lines=36> */
[----:B------:R-:W-:-:S02]  /*c8d0*/  MOV R7, R41 ;  /* 0x0000002900077202 */ /* 0x000fc40000000f00 */
        /* <DEDUP_REMOVED lines=19> */
[----:B------:R-:W-:Y:S01]  /*ca10*/  PRMT R69, R64, 0x7610, R69 ;  /* 0x0000761040457816 */ /* 0x000fe20000000045 */
[----:B0-----:R-:W-:Y:S06]  /*ca20*/  @!P0 BRA `(.L_x_2821) ;  /* 0x0000016c00f88947 */ /* 0x001fec0003800000 */
.L_x_3086:
[----:B------:R-:W-:Y:S05]  /*ca30*/  BSYNC B1 ;  /* 0x0000000000017941 */ /* 0x000fea0003800000 */
.L_x_2820:
        /* <DEDUP_REMOVED lines=59> */
.L_x_2825:
[----:B------:R-:W-:Y:S05]  /*cdf0*/  BSYNC B2 ;  /* 0x0000000000027941 */ /* 0x000fea0003800000 */
.L_x_2824:
        /* <DEDUP_REMOVED lines=48> */
.L_x_2827:
[----:B------:R-:W-:Y:S05]  /*d100*/  BSYNC B2 ;  /* 0x0000000000027941 */ /* 0x000fea0003800000 */
.L_x_2826:
        /* <DEDUP_REMOVED lines=48> */
.L_x_2829:
[----:B------:R-:W-:Y:S05]  /*d410*/  BSYNC B2 ;  /* 0x0000000000027941 */ /* 0x000fea0003800000 */
.L_x_2828:
        /* <DEDUP_REMOVED lines=18> */
[----:B------:R-:W-:Y:S01]  /*d540*/  IMAD.U32 R48, R7, 0x10000, RZ ;  /* 0x0001000007307824 */ /* 0x000fe200078e00ff */
[----:B------:R-:W-:Y:S01]  /*d550*/  SHF.L.U32 R6, R4, 0x10, RZ ;  /* 0x0000001004067819 */ /* 0x000fe200000006ff */
[C---:B------:R-:W-:Y:S01]  /*d560*/  FMUL.FTZ R52, R47.reuse, R50 ;  /* 0x000000322f347220 */ /* 0x040fe20000410000 */
[----:B------:R-:W-:Y:S01]  /*d570*/  FMUL.FTZ R53, R47, R51 ;  /* 0x000000332f357220 */ /* 0x000fe20000410000 */
[----:B------:R-:W-:Y:S01]  /*d580*/  FMUL.FTZ R47, R49, R87 ;  /* 0x00000057312f7220 */ /* 0x000fe20000410000 */
[----:B------:R-:W-:-:S02]  /*d590*/  IMAD.U32 R7, R5, 0x10000, RZ ;  /* 0x0001000005077824 */ /* 0x000fc400078e00ff */
[----:B------:R-:W-:Y:S01]  /*d5a0*/  FFMA.FTZ R55, R46, R51, R52 ;  /* 0x000000332e377223 */ /* 0x000fe20000010034 */
[-C--:B------:R-:W-:Y:S01]  /*d5b0*/  FMUL.FTZ R51, R49, R85.reuse ;  /* 0x0000005531337220 */ /* 0x080fe20000410000 */
[----:B------:R-:W-:Y:S01]  /*d5c0*/  FFMA.FTZ R85, R48, R85, -R47 ;  /* 0x0000005530557223 */ /* 0x000fe2000001082f */
[----:B------:R-:W-:Y:S01]  /*d5d0*/  IMAD.U32 R49, R88, 0x10000, RZ ;  /* 0x0001000058317824 */ /* 0x000fe200078e00ff */
[----:B------:R-:W-:Y:S01]  /*d5e0*/  LOP3.LUT R4, R4, 0xffff0000, RZ, 0xc0, !PT ;  /* 0xffff000004047812 */ /* 0x000fe200078ec0ff */
[----:B------:R-:W-:Y:S01]  /*d5f0*/  IMAD.U32 R47, R86, 0x10000, RZ ;  /* 0x00010000562f7824 */ /* 0x000fe200078e00ff */
[----:B------:R-:W-:Y:S01]  /*d600*/  LOP3.LUT R5, R5, 0xffff0000, RZ, 0xc0, !PT ;  /* 0xffff000005057812 */ /* 0x000fe200078ec0ff */
[----:B------:R-:W-:Y:S01]  /*d610*/  FFMA.FTZ R50, R46, R50, -R53 ;  /* 0x000000322e327223 */ /* 0x000fe20000010835 */
        /* <DEDUP_REMOVED lines=16> */
.L_x_2831:
[----:B------:R-:W-:Y:S05]  /*d720*/  BSYNC B2 ;  /* 0x0000000000027941 */ /* 0x000fea0003800000 */
.L_x_2830:
        /* <DEDUP_REMOVED lines=48> */
.L_x_2833:
[----:B------:R-:W-:Y:S05]  /*da30*/  BSYNC B2 ;  /* 0x0000000000027941 */ /* 0x000fea0003800000 */
.L_x_2832:
        /* <DEDUP_REMOVED lines=47> */
.L_x_2823:
[----:B------:R-:W-:Y:S05]  /*dd30*/  BSYNC B1 ;  /* 0x0000000000017941 */ /* 0x000fea0003800000 */
.L_x_2822:
        /* <DEDUP_REMOVED lines=57> */
.L_x_2836:
[----:B------:R-:W-:Y:S05]  /*e0d0*/  BSYNC B1 ;  /* 0x0000000000017941 */ /* 0x000fea0003800000 */
.L_x_2835:
        /* <DEDUP_REMOVED lines=27> */
[----:B------:R-:W-:Y:S01]  /*e290*/  SHF.L.U32 R31, R98, 0x10, RZ ;  /* 0x00000010621f7819 */ /* 0x000fe200000006ff */
[----:B------:R-:W-:Y:S01]  /*e2a0*/  IMAD.U32 R33, R96, 0x10000, RZ ;  /* 0x0001000060217824 */ /* 0x000fe200078e00ff */
[----:B------:R-:W-:Y:S01]  /*e2b0*/  LOP3.LUT R4, R4, 0xffff0000, RZ, 0xc0, !PT ;  /* 0xffff000004047812 */ /* 0x000fe200078ec0ff */
[----:B------:R-:W-:Y:S01]  /*e2c0*/  FFMA.FTZ R34, R30, R34, -R37 ;  /* 0x000000221e227223 */ /* 0x000fe20000010825 */
        /* <DEDUP_REMOVED lines=17> */
.L_x_2838:
[----:B------:R-:W-:Y:S05]  /*e3e0*/  BSYNC B1 ;  /* 0x0000000000017941 */ /* 0x000fea0003800000 */
.L_x_2837:
        /* <DEDUP_REMOVED lines=20> */
[----:B------:R-:W-:Y:S01]  /*e530*/  FMUL.FTZ R33, R21, R31 ;  /* 0x0000001f15217220 */ /* 0x000fe20000410000 */
[C---:B------:R-:W-:Y:S01]  /*e540*/  FMUL.FTZ R21, R29.reuse, R77 ;  /* 0x0000004d1d157220 */ /* 0x040fe20000410000 */
[----:B------:R-:W-:Y:S02]  /*e550*/  IMAD.U32 R6, R4, 0x10000, RZ ;  /* 0x0001000004067824 */ /* 0x000fe400078e00ff */
[C---:B------:R-:W-:Y:S01]  /*e560*/  FFMA.FTZ R35, R20.reuse, R31, R34 ;  /* 0x0000001f14237223 */ /* 0x040fe20000010022 */
[----:B------:R-:W-:Y:S01]  /*e570*/  FMUL.FTZ R31, R29, R90 ;  /* 0x0000005a1d1f7220 */ /* 0x000fe20000410000 */
[C---:B------:R-:W-:Y:S02]  /*e580*/  IMAD.U32 R7, R5.reuse, 0x10000, RZ ;  /* 0x0001000005077824 */ /* 0x040fe400078e00ff */
[----:B------:R-:W-:Y:S01]  /*e590*/  FFMA.FTZ R32, R20, R30, -R33 ;  /* 0x0000001e14207223 */ /* 0x000fe20000010821 */
[----:B------:R-:W-:Y:S01]  /*e5a0*/  IMAD.U32 R29, R76, 0x10000, RZ ;  /* 0x000100004c1d7824 */ /* 0x000fe200078e00ff */
[----:B------:R-:W-:Y:S01]  /*e5b0*/  LOP3.LUT R4, R4, 0xffff0000, RZ, 0xc0, !PT ;  /* 0xffff000004047812 */ /* 0x000fe200078ec0ff */
[----:B------:R-:W-:Y:S01]  /*e5c0*/  FFMA.FTZ R90, R28, R90, -R21 ;  /* 0x0000005a1c5a7223 */ /* 0x000fe20000010815 */
[----:B------:R-:W-:Y:S01]  /*e5d0*/  LOP3.LUT R5, R5, 0xffff0000, RZ, 0xc0, !PT ;  /* 0xffff000005057812 */ /* 0x000fe200078ec0ff */
[C---:B------:R-:W-:Y:S01]  /*e5e0*/  IMAD.U32 R21, R89.reuse, 0x10000, RZ ;  /* 0x0001000059157824 */ /* 0x040fe200078e00ff */
        /* <DEDUP_REMOVED lines=16> */
.L_x_2840:
[----:B------:R-:W-:Y:S05]  /*e6f0*/  BSYNC B1 ;  /* 0x0000000000017941 */ /* 0x000fea0003800000 */
.L_x_2839:
        /* <DEDUP_REMOVED lines=48> */
.L_x_2842:
[----:B------:R-:W-:Y:S05]  /*ea00*/  BSYNC B1 ;  /* 0x0000000000017941 */ /* 0x000fea0003800000 */
.L_x_2841:
        /* <DEDUP_REMOVED lines=48> */
.L_x_2844:
[----:B------:R-:W-:Y:S05]  /*ed10*/  BSYNC B1 ;  /* 0x0000000000017941 */ /* 0x000fea0003800000 */
.L_x_2843:
        /* <DEDUP_REMOVED lines=48> */
.L_x_2813:
[----:B------:R-:W0:Y:S01]  /*f020*/  LDC R25, c[0x0][0x448] ;  /* 0x00011200ff197b82 */ /* 0x000e220000000800 */
[----:B------:R-:W-:Y:S01]  /*f030*/  IMAD R3, R198, 0x40, R9 ;  /* 0x00000040c6037824 */ /* 0x000fe200078e0209 */
[----:B------:R-:W-:Y:S01]  /*f040*/  ULDC.64 UR4, c[0x0][0x3f8] ;  /* 0x0000fe0000047ab9 */ /* 0x000fe20000000a00 */
[----:B------:R-:W-:Y:S01]  /*f050*/  ULDC.64 UR6, c[0x0][0x408] ;  /* 0x0001020000067ab9 */ /* 0x000fe20000000a00 */
[----:B------:R-:W-:Y:S01]  /*f060*/  MOV R11, R31 ;  /* 0x0000001f000b7202 */ /* 0x000fe20000000f00 */
        /* <DEDUP_REMOVED lines=29> */
.L_x_3092:
        /* <DEDUP_REMOVED lines=54> */
.L_x_2847:
[----:B------:R-:W-:Y:S05]  /*f5a0*/  BSYNC B1 ;  /* 0x0000000000017941 */ /* 0x000fea0003800000 */
.L_x_2846:
        /* <DEDUP_REMOVED lines=55> */
.L_x_3098:
        /* <DEDUP_REMOVED lines=26> */
[----:B------:R-:W-:Y:S02]  /*fac0*/  CS2R R58, SRZ ;  /* 0x00000000003a7805 */ /* 0x000fe4000001ff00 */
[----:B------:R-:W-:Y:S01]  /*fad0*/  @!P2 SHF.L.U32 R63, R16, 0x1, RZ ;  /* 0x00000001103fa819 */ /* 0x000fe200000006ff */
        /* <DEDUP_REMOVED lines=23> */
.L_x_2850:
[----:B------:R-:W-:Y:S05]  /*fc50*/  BSYNC B1 ;  /* 0x0000000000017941 */ /* 0x000fea0003800000 */
.L_x_2849:
[----:B---3--:R-:W-:Y:S01]  /*fc60*/  LEA.HI R0, R197, R197, RZ, 0x1 ;  /* 0x000000c5c5007211 */ /* 0x008fe200078f08ff */
[----:B--2--5:R-:W-:Y:S01]  /*fc70*/  IMAD.MOV.U32 R3, RZ, RZ, R4 ;  /* 0x000000ffff037224 */ /* 0x024fe200078e0004 */
[----:B------:R-:W-:Y:S01]  /*fc80*/  VIADDMNMX R89, R78, -R185, 0x80, PT ;  /* 0x000000804e597446 */ /* 0x000fe200038009b9 */
[----:B0-----:R-:W-:Y:S01]  /*fc90*/  IMAD.MOV.U32 R21, RZ, RZ, R7 ;  /* 0x000000ffff157224 */ /* 0x001fe200078e0007 */
[----:B------:R-:W-:Y:S01]  /*fca0*/  LOP3.LUT R0, R0, 0xfffffffe, RZ, 0xc0, !PT ;  /* 0xfffffffe00007812 */ /* 0x000fe200078ec0ff */
[----:B-1----:R-:W-:Y:S01]  /*fcb0*/  IMAD.MOV.U32 R60, RZ, RZ, R14 ;  /* 0x000000ffff3c7224 */ /* 0x002fe200078e000e */
[----:B------:R-:W-:Y:S01]  /*fcc0*/  PRMT R97, R3, 0x7610, R97 ;  /* 0x0000761003617816 */ /* 0x000fe20000000061 */
[----:B------:R-:W-:Y:S01]  /*fcd0*/  IMAD.MOV.U32 R3, RZ, RZ, R6 ;  /* 0x000000ffff037224 */ /* 0x000fe200078e0006 */
[----:B------:R-:W-:Y:S01]  /*fce0*/  PRMT R94, R21, 0x7610, R94 ;  /* 0x00007610155e7816 */ /* 0x000fe2000000005e */
[----:B------:R-:W-:Y:S01]  /*fcf0*/  IMAD.IADD R0, R197, 0x1, -R0 ;  /* 0x00000001c5007824 */ /* 0x000fe200078e0a00 */
[----:B------:R-:W-:Y:S01]  /*fd00*/  BSSY B1, `(.L_x_2851) ;  /* 0x000002b000017945 */ /* 0x000fe20003800000 */
        /* <DEDUP_REMOVED lines=36> */
[----:B------:R-:W-:Y:S01]  /*ff50*/  ISETP.GE.AND P1, PT, R170, R89, PT ;  /* 0x00000059aa00720c */ /* 0x000fe20003f26270 */
[----:B------:R-:W-:Y:S01]  /*ff60*/  IMAD.MOV.U32 R60, RZ, RZ, R58 ;  /* 0x000000ffff3c7224 */ /* 0x000fe200078e003a */
[----:B------:R-:W-:Y:S01]  /*ff70*/  PRMT R68, R63, 0x7610, R68 ;  /* 0x000076103f447816 */ /* 0x000fe20000000044 */
[----:B------:R-:W-:Y:S01]  /*ff80*/  IMAD.MOV.U32 R62, RZ, RZ, R59 ;  /* 0x000000ffff3e7224 */ /* 0x000fe200078e003b */
[----:B------:R-:W-:Y:S01]  /*ff90*/  PRMT R69, R64, 0x7610, R69 ;  /* 0x0000761040457816 */ /* 0x000fe20000000045 */
[----:B0-----:R-:W-:Y:S08]  /*ffa0*/  @!P0 BRA `(.L_x_2852) ;  /* 0x0000013c00908947 */ /* 0x001ff00003800000 */
.L_x_3099:
[----:B------:R-:W-:Y:S05]  /*ffb0*/  BSYNC B1 ;  /* 0x0000000000017941 */ /* 0x000fea0003800000 */
.L_x_2851:
        /* <DEDUP_REMOVED lines=11> */
[----:B0-----:R-:W-:Y:S02]  /*10070*/  LOP3.LUT R61, R181, 0x38, R16, 0xf8, !PT ;  /* 0x00000038b53d7812 */ /* 0x001fe400078ef810 */
[----:B------:R-:W-:Y:S01]  /*10080*/  SHF.R.S32.HI R63, RZ, 0x1f, R62 ;  /* 0x0000001fff3f7819 */ /* 0x000fe2000001143e */
[----:B------:R-:W-:Y:S01]  /*10090*/  IMAD.SHL.U32 R64, R62, 0x8, RZ ;  /* 0x000000083e407824 */ /* 0x000fe200078e00ff */
[----:B------:R-:W-:Y:S02]  /*100a0*/  LOP3.LUT R60, R61, R182, RZ, 0x3c, !PT ;  /* 0x000000b63d3c7212 */ /* 0x000fe400078e3cff */
        /* <DEDUP_REMOVED lines=30> */
[----:B------:R-:W-:Y:S02]  /*10290*/  PRMT R33, R76, 0x5432, R33 ;  /* 0x000054324c217816 */ /* 0x000fe40000000021 */
[----:B0-----:R-:W-:Y:S01]  /*102a0*/  SHF.L.U32 R111, R60, 0x10, RZ ;  /* 0x000000103c6f7819 */ /* 0x001fe200000006ff */
[----:B------:R-:W-:Y:S01]  /*102b0*/  IMAD.U32 R44, R62, 0x10000, RZ ;  /* 0x000100003e2c7824 */ /* 0x000fe200078e00ff */
[----:B------:R-:W-:Y:S01]  /*102c0*/  LOP3.LUT R112, R60, 0xffff0000, RZ, 0xc0, !PT ;  /* 0xffff00003c707812 */ /* 0x000fe200078ec0ff */
[----:B------:R-:W-:Y:S01]  /*102d0*/  IMAD.U32 R60, R110, 0x10000, RZ ;  /* 0x000100006e3c7824 */ /* 0x000fe200078e00ff */
[----:B------:R-:W-:Y:S01]  /*102e0*/  LOP3.LUT R35, R62, 0xffff0000, RZ, 0xc0, !PT ;  /* 0xffff00003e237812 */ /* 0x000fe200078ec0ff */
[C---:B------:R-:W-:Y:S01]  /*102f0*/  IMAD.U32 R114, R63.reuse, 0x10000, RZ ;  /* 0x000100003f727824 */ /* 0x040fe200078e00ff */
[----:B------:R-:W-:Y:S01]  /*10300*/  LOP3.LUT R62, R63, 0xffff0000, RZ, 0xc0, !PT ;  /* 0xffff00003f3e7812 */ /* 0x000fe200078ec0ff */
[----:B------:R-:W-:Y:S01]  /*10310*/  IMAD.U32 R113, R61, 0x10000, RZ ;  /* 0x000100003d717824 */ /* 0x000fe200078e00ff */
[----:B------:R-:W-:Y:S01]  /*10320*/  LOP3.LUT R110, R110, 0xffff0000, RZ, 0xc0, !PT ;  /* 0xffff00006e6e7812 */ /* 0x000fe200078ec0ff */
[C---:B-1----:R-:W-:Y:S01]  /*10330*/  IMAD.U32 R47, R64.reuse, 0x10000, RZ ;  /* 0x00010000402f7824 */ /* 0x042fe200078e00ff */
[----:B------:R-:W-:Y:S01]  /*10340*/  LOP3.LUT R115, R64, 0xffff0000, RZ, 0xc0, !PT ;  /* 0xffff000040737812 */ /* 0x000fe200078ec0ff */
[----:B------:R-:W-:Y:S01]  /*10350*/  IMAD.U32 R63, R65, 0x10000, RZ ;  /* 0x00010000413f7824 */ /* 0x000fe200078e00ff */
[C---:B------:R-:W-:Y:S01]  /*10360*/  LOP3.LUT R46, R66.reuse, 0xffff0000, RZ, 0xc0, !PT ;  /* 0xffff0000422e7812 */ /* 0x040fe200078ec0ff */
        /* <DEDUP_REMOVED lines=11> */
[----:B------:R-:W-:Y:S01]  /*10420*/  FFMA.FTZ R63, R113, R118, -R126 ;  /* 0x00000076713f7223 */ /* 0x000fe2000001087e */
[C---:B------:R-:W-:Y:S01]  /*10430*/  FMUL.FTZ R111, R64.reuse, R121 ;  /* 0x00000079406f7220 */ /* 0x040fe20000410000 */
[-C--:B------:R-:W-:Y:S01]  /*10440*/  FMUL.FTZ R118, R64, R67.reuse ;  /* 0x0000004340767220 */ /* 0x080fe20000410000 */
[----:B------:R-:W-:Y:S01]  /*10450*/  LOP3.LUT R65, R65, 0xffff0000, RZ, 0xc0, !PT ;  /* 0xffff000041417812 */ /* 0x000fe200078ec0ff */
[----:B------:R-:W-:Y:S01]  /*10460*/  FFMA.FTZ R120, R113, R122, R120 ;  /* 0x0000007a71787223 */ /* 0x000fe20000010078 */
[C---:B------:R-:W-:Y:S01]  /*10470*/  FFMA.FTZ R64, R114.reuse, R67, -R111 ;  /* 0x0000004372407223 */ /* 0x040fe2000001086f */
[----:B------:R-:W-:Y:S01]  /*10480*/  FFMA.FTZ R121, R114, R121, R118 ;  /* 0x0000007972797223 */ /* 0x000fe20000010076 */
[----:B------:R-:W-:Y:S01]  /*10490*/  LOP3.LUT R118, R119, 0xffff0000, RZ, 0xc0, !PT ;  /* 0xffff000077767812 */ /* 0x000fe200078ec0ff */
[----:B------:R-:W-:Y:S01]  /*104a0*/  FMUL.FTZ R67, R115, R117 ;  /* 0x0000007573437220 */ /* 0x000fe20000410000 */
[----:B------:R-:W-:Y:S01]  /*104b0*/  LOP3.LUT R114, R109, 0xffff0000, RZ, 0xc0, !PT ;  /* 0xffff00006d727812 */ /* 0x000fe200078ec0ff */
[----:B------:R-:W-:Y:S01]  /*104c0*/  FMUL.FTZ R115, R115, R110 ;  /* 0x0000006e73737220 */ /* 0x000fe20000410000 */
[----:B------:R-:W-:Y:S01]  /*104d0*/  LOP3.LUT R61, R61, 0xffff0000, RZ, 0xc0, !PT ;  /* 0xffff00003d3d7812 */ /* 0x000fe200078ec0ff */
[----:B------:R-:W-:Y:S01]  /*104e0*/  FMUL.FTZ R122, R65, R118 ;  /* 0x00000076417a7220 */ /* 0x000fe20000410000 */
[----:B------:R-:W-:-:S02]  /*104f0*/  IMAD.U32 R109, R45, 0x10000, RZ ;  /* 0x000100002d6d7824 */ /* 0x000fc400078e00ff */
[----:B------:R-:W-:Y:S01]  /*10500*/  FMUL.FTZ R65, R65, R114 ;  /* 0x0000007241417220 */ /* 0x000fe20000410000 */
[----:B------:R-:W-:Y:S01]  /*10510*/  FFMA.FTZ R110, R112, R110, -R67 ;  /* 0x0000006e706e7223 */ /* 0x000fe20000010843 */
[----:B------:R-:W-:Y:S01]  /*10520*/  FFMA.FTZ R122, R61, R114, -R122 ;  /* 0x000000723d7a7223 */ /* 0x000fe2000001087a */
[----:B------:R-:W-:Y:S02]  /*10530*/  IMAD.U32 R67, R33, 0x10000, RZ ;  /* 0x0001000021437824 */ /* 0x000fe400078e00ff */
[----:B------:R-:W-:Y:S01]  /*10540*/  FFMA.FTZ R111, R61, R118, R65 ;  /* 0x000000763d6f7223 */ /* 0x000fe20000010041 */
[----:B------:R-:W-:Y:S01]  /*10550*/  LOP3.LUT R61, R45, 0xffff0000, RZ, 0xc0, !PT ;  /* 0xffff00002d3d7812 */ /* 0x000fe200078ec0ff */
[----:B------:R-:W-:Y:S01]  /*10560*/  FMUL.FTZ R113, R116, R109 ;  /* 0x0000006d74717220 */ /* 0x000fe20000410000 */
[----:B------:R-:W-:Y:S01]  /*10570*/  LOP3.LUT R33, R33, 0xffff0000, RZ, 0xc0, !PT ;  /* 0xffff000021217812 */ /* 0x000fe200078ec0ff */
[----:B------:R-:W-:Y:S01]  /*10580*/  FFMA.FTZ R115, R112, R117, R115 ;  /* 0x0000007570737223 */ /* 0x000fe20000010073 */
[----:B------:R-:W-:Y:S01]  /*10590*/  LOP3.LUT R65, R34, 0xffff0000, RZ, 0xc0, !PT ;  /* 0xffff000022417812 */ /* 0x000fe200078ec0ff */
[----:B------:R-:W-:Y:S01]  /*105a0*/  FMUL.FTZ R117, R116, R67 ;  /* 0x0000004374757220 */ /* 0x000fe20000410000 */
[----:B------:R-:W-:Y:S01]  /*105b0*/  LOP3.LUT R45, R32, 0xffff0000, RZ, 0xc0, !PT ;  /* 0xffff0000202d7812 */ /* 0x000fe200078ec0ff */
[----:B------:R-:W-:Y:S01]  /*105c0*/  FMUL.FTZ R32, R46, R61 ;  /* 0x0000003d2e207220 */ /* 0x000fe20000410000 */
        /* <DEDUP_REMOVED lines=19> */
.L_x_2856:
[----:B------:R-:W-:Y:S05]  /*10700*/  BSYNC B2 ;  /* 0x0000000000027941 */ /* 0x000fea0003800000 */
.L_x_2855:
        /* <DEDUP_REMOVED lines=104> */
.L_x_2858:
[----:B------:R-:W-:Y:S05]  /*10d90*/  BSYNC B2 ;  /* 0x0000000000027941 */ /* 0x000fea0003800000 */
.L_x_2857:
        /* <DEDUP_REMOVED lines=17> */
[----:B------:R-:W-:Y:S02]  /*10eb0*/  LEA R40, R33, R18, 0x1 ;  /* 0x0000001221287211 */ /* 0x000fe400078e08ff */
[----:B------:R-:W-:Y:S02]  /*10ec0*/  SHF.R.U32.HI R37, RZ, 0x10, R37 ;  /* 0x00000010ff257819 */ /* 0x000fe40000011625 */
[----:B------:R-:W-:Y:S01]  /*10ed0*/  PRMT R86, R86, 0x5410, R25 ;  /* 0x0000541056567816 */ /* 0x000fe20000000019 */
        /* <DEDUP_REMOVED lines=83> */
.L_x_2854:
[----:B------:R-:W-:Y:S05]  /*11410*/  BSYNC B1 ;  /* 0x0000000000017941 */ /* 0x000fea0003800000 */
.L_x_2853:
        /* <DEDUP_REMOVED lines=26> */
[----:B------:R-:W-:Y:S01]  /*115c0*/  PRMT R95, R95, 0x5410, R4 ;  /* 0x000054105f5f7816 */ /* 0x000fe20000000004 */
[----:B------:R-:W-:Y:S01]  /*115d0*/  IMAD.U32 R39, R97, 0x10000, RZ ;  /* 0x0001000061277824 */ /* 0x000fe200078e00ff */
[----:B------:R-:W2:Y:S01]  /*115e0*/  LDS.128 R28, [R32+0xc400] ;  /* 0x00c40000201c7984 */ /* 0x000ea20000000c00 */
[----:B------:R-:W-:Y:S01]  /*115f0*/  PRMT R94, R94, 0x5410, R7 ;  /* 0x000054105e5e7816 */ /* 0x000fe20000000007 */
[----:B------:R-:W-:Y:S01]  /*11600*/  IMAD.U32 R40, R96, 0x10000, RZ ;  /* 0x0001000060287824 */ /* 0x000fe200078e00ff */
[----:B------:R-:W-:-:S02]  /*11610*/  PRMT R93, R93, 0x5410, R38 ;  /* 0x000054105d5d7816 */ /* 0x000fc40000000026 */
[----:B------:R-:W-:Y:S02]  /*11620*/  SHF.R.U32.HI R49, RZ, 0x10, R49 ;  /* 0x00000010ff317819 */ /* 0x000fe40000011631 */
[--C-:B------:R-:W-:Y:S01]  /*11630*/  SHF.R.U64 R36, R50, 0x10, R51.reuse ;  /* 0x0000001032247819 */ /* 0x100fe20000001233 */
[----:B------:R-:W-:Y:S01]  /*11640*/  IMAD.U32 R38, R93, 0x10000, RZ ;  /* 0x000100005d267824 */ /* 0x000fe200078e00ff */
[----:B------:R-:W-:Y:S02]  /*11650*/  SHF.R.U32.HI R51, RZ, 0x10, R51 ;  /* 0x00000010ff337819 */ /* 0x000fe40000011633 */
[----:B------:R-:W-:Y:S02]  /*11660*/  PRMT R92, R92, 0x5410, R49 ;  /* 0x000054105c5c7816 */ /* 0x000fe40000000031 */
[----:B------:R-:W-:Y:S02]  /*11670*/  PRMT R90, R90, 0x5410, R51 ;  /* 0x000054105a5a7816 */ /* 0x000fe40000000033 */
[----:B------:R-:W-:-:S02]  /*11680*/  LOP3.LUT R97, R97, 0xffff0000, RZ, 0xc0, !PT ;  /* 0xffff000061617812 */ /* 0x000fc400078ec0ff */
[----:B------:R-:W-:Y:S02]  /*11690*/  LOP3.LUT R93, R93, 0xffff0000, RZ, 0xc0, !PT ;  /* 0xffff00005d5d7812 */ /* 0x000fe400078ec0ff */
[----:B------:R-:W-:Y:S02]  /*116a0*/  PRMT R91, R91, 0x5410, R36 ;  /* 0x000054105b5b7816 */ /* 0x000fe40000000024 */
        /* <DEDUP_REMOVED lines=69> */
.L_x_2860:
[----:B------:R-:W-:Y:S05]  /*11b00*/  BSYNC B1 ;  /* 0x0000000000017941 */ /* 0x000fea0003800000 */
.L_x_2859:
        /* <DEDUP_REMOVED lines=9> */
[----:B------:R-:W-:Y:S02]  /*11ba0*/  SHF.L.U32 R4, R4, 0xa, RZ ;  /* 0x0000000a04047819 */ /* 0x000fe400000006ff */
[----:B------:R-:W-:Y:S02]  /*11bb0*/  LOP3.LUT R5, R5, R220, RZ, 0x3c, !PT ;  /* 0x000000dc05057212 */ /* 0x000fe400078e3cff */
[----:B------:R-:W-:Y:S02]  /*11bc0*/  LOP3.LUT R4, R4, 0x7fffe000, RZ, 0xc0, !PT ;  /* 0x7fffe00004047812 */ /* 0x000fe400078ec0ff */
[----:B------:R-:W-:Y:S02]  /*11bd0*/  SHF.R.U32.HI R9, RZ, 0x10, R9 ;  /* 0x00000010ff097819 */ /* 0x000fe40000011609 */
[----:B------:R-:W-:Y:S02]  /*11be0*/  IADD3 R25, R5, R4, R184 ;  /* 0x0000000405197210 */ /* 0x000fe40007ffe0b8 */
[----:B------:R-:W1:Y:S01]  /*11bf0*/  LDS.128 R4, [R216] ;  /* 0x00000000d8047984 */ /* 0x000e620000000c00 */
[----:B------:R-:W-:-:S02]  /*11c00*/  PRMT R77, R77, 0x5410, R34 ;  /* 0x000054104d4d7816 */ /* 0x000fc40000000022 */
[----:B------:R-:W-:Y:S01]  /*11c10*/  IMAD R28, R25, 0x2, R18 ;  /* 0x00000002191c7824 */ /* 0x000fe200078e0212 */
[----:B------:R-:W-:Y:S02]  /*11c20*/  PRMT R73, R73, 0x5410, R30 ;  /* 0x0000541049497816 */ /* 0x000fe4000000001e */
[----:B------:R-:W-:Y:S01]  /*11c30*/  SHF.R.U32.HI R53, RZ, 0x10, R53 ;  /* 0x00000010ff357819 */ /* 0x000fe20000011635 */
[----:B------:R-:W-:Y:S01]  /*11c40*/  IMAD.U32 R34, R77, 0x10000, RZ ;  /* 0x000100004d227824 */ /* 0x000fe200078e00ff */
[----:B------:R-:W2:Y:S01]  /*11c50*/  LDS.128 R24, [R28+0xc400] ;  /* 0x00c400001c187984 */ /* 0x000ea20000000c00 */
[----:B------:R-:W-:Y:S01]  /*11c60*/  SHF.R.U64 R32, R54, 0x10, R55 ;  /* 0x0000001036207819 */ /* 0x000fe20000001237 */
[----:B------:R-:W-:Y:S01]  /*11c70*/  IMAD.U32 R35, R73, 0x10000, RZ ;  /* 0x0001000049237824 */ /* 0x000fe200078e00ff */
[----:B------:R-:W-:Y:S02]  /*11c80*/  SHF.R.U64 R8, R10, 0x10, R11 ;  /* 0x000000100a087819 */ /* 0x000fe4000000120b */
[----:B------:R-:W-:-:S02]  /*11c90*/  PRMT R74, R74, 0x5410, R9 ;  /* 0x000054104a4a7816 */ /* 0x000fc40000000009 */
[----:B------:R-:W-:Y:S02]  /*11ca0*/  SHF.R.U32.HI R55, RZ, 0x10, R55 ;  /* 0x00000010ff377819 */ /* 0x000fe40000011637 */
[----:B------:R-:W-:Y:S01]  /*11cb0*/  SHF.R.U32.HI R11, RZ, 0x10, R11 ;  /* 0x00000010ff0b7819 */ /* 0x000fe2000001160b */
[----:B------:R-:W-:Y:S01]  /*11cc0*/  IMAD.U32 R36, R74, 0x10000, RZ ;  /* 0x000100004a247824 */ /* 0x000fe200078e00ff */
[----:B------:R-:W-:Y:S02]  /*11cd0*/  PRMT R78, R78, 0x5410, R53 ;  /* 0x000054104e4e7816 */ /* 0x000fe40000000035 */
[----:B------:R-:W-:Y:S02]  /*11ce0*/  PRMT R75, R75, 0x5410, R8 ;  /* 0x000054104b4b7816 */ /* 0x000fe40000000008 */
[----:B------:R-:W-:Y:S02]  /*11cf0*/  PRMT R80, R80, 0x5410, R55 ;  /* 0x0000541050507816 */ /* 0x000fe40000000037 */
[----:B------:R-:W-:-:S02]  /*11d00*/  PRMT R76, R76, 0x5410, R11 ;  /* 0x000054104c4c7816 */ /* 0x000fc4000000000b */
        /* <DEDUP_REMOVED lines=72> */
.L_x_2862:
[----:B------:R-:W-:Y:S05]  /*12190*/  BSYNC B1 ;  /* 0x0000000000017941 */ /* 0x000fea0003800000 */
.L_x_2861:
        /* <DEDUP_REMOVED lines=8> */
[----:B------:R-:W-:Y:S01]  /*12220*/  PRMT R26, R21, 0x5410, R26 ;  /* 0x00005410151a7816 */ /* 0x000fe2000000001a */
[----:B------:R-:W-:Y:S01]  /*12230*/  IMAD.SHL.U32 R6, R6, 0x400, RZ ;  /* 0x0000040006067824 */ /* 0x000fe200078e00ff */
[----:B------:R-:W-:Y:S02]  /*12240*/  LOP3.LUT R5, R5, R220, RZ, 0x3c, !PT ;  /* 0x000000dc05057212 */ /* 0x000fe400078e3cff */
[----:B------:R-:W-:Y:S02]  /*12250*/  SHF.R.U32.HI R13, RZ, 0x10, R13 ;  /* 0x00000010ff0d7819 */ /* 0x000fe4000001160d */
[----:B------:R-:W-:Y:S02]  /*12260*/  LOP3.LUT R6, R6, 0x7fffe000, RZ, 0xc0, !PT ;  /* 0x7fffe00006067812 */ /* 0x000fe400078ec0ff */
[----:B------:R-:W-:Y:S02]  /*12270*/  SHF.R.U64 R25, R58, 0x10, R59 ;  /* 0x000000103a197819 */ /* 0x000fe4000000123b */
[----:B------:R-:W-:-:S02]  /*12280*/  IADD3 R9, R5, R6, R184 ;  /* 0x0000000605097210 */ /* 0x000fc40007ffe0b8 */
[----:B------:R-:W1:Y:S01]  /*12290*/  LDS.128 R4, [R215] ;  /* 0x00000000d7047984 */ /* 0x000e620000000c00 */
[--C-:B------:R-:W-:Y:S02]  /*122a0*/  SHF.R.U64 R30, R14, 0x10, R15.reuse ;  /* 0x000000100e1e7819 */ /* 0x100fe4000000120f */
[----:B------:R-:W-:Y:S01]  /*122b0*/  IMAD R24, R9, 0x2, R18 ;  /* 0x0000000209187824 */ /* 0x000fe200078e0212 */
[----:B------:R-:W-:Y:S02]  /*122c0*/  SHF.R.U32.HI R31, RZ, 0x10, R15 ;  /* 0x00000010ff1f7819 */ /* 0x000fe4000001160f */
[----:B------:R-:W-:Y:S01]  /*122d0*/  PRMT R68, R68, 0x5410, R27 ;  /* 0x0000541044447816 */ /* 0x000fe2000000001b */
[----:B------:R-:W-:Y:S01]  /*122e0*/  IMAD.U32 R27, R26, 0x10000, RZ ;  /* 0x000100001a1b7824 */ /* 0x000fe200078e00ff */
[----:B------:R-:W2:Y:S01]  /*122f0*/  LDS.128 R8, [R24+0xc400] ;  /* 0x00c4000018087984 */ /* 0x000ea20000000c00 */
[----:B------:R-:W-:Y:S02]  /*12300*/  SHF.R.U32.HI R56, RZ, 0x10, R57 ;  /* 0x00000010ff387819 */ /* 0x000fe40000011639 */
[----:B------:R-:W-:-:S02]  /*12310*/  PRMT R28, R20, 0x5410, R13 ;  /* 0x00005410141c7816 */ /* 0x000fc4000000000d */
[----:B------:R-:W-:Y:S01]  /*12320*/  PRMT R70, R70, 0x5410, R25 ;  /* 0x0000541046467816 */ /* 0x000fe20000000019 */
[----:B------:R-:W-:Y:S01]  /*12330*/  IMAD.U32 R25, R68, 0x10000, RZ ;  /* 0x0001000044197824 */ /* 0x000fe200078e00ff */
[----:B------:R-:W-:Y:S01]  /*12340*/  PRMT R31, R0, 0x5410, R31 ;  /* 0x00005410001f7816 */ /* 0x000fe2000000001f */
[----:B------:R-:W-:Y:S01]  /*12350*/  IMAD.U32 R29, R28, 0x10000, RZ ;  /* 0x000100001c1d7824 */ /* 0x000fe200078e00ff */
[----:B------:R-:W-:Y:S02]  /*12360*/  SHF.R.U32.HI R58, RZ, 0x10, R59 ;  /* 0x00000010ff3a7819 */ /* 0x000fe4000001163b */
[----:B------:R-:W-:Y:S01]  /*12370*/  PRMT R69, R69, 0x5410, R56 ;  /* 0x0000541045457816 */ /* 0x000fe20000000038 */
[----:B------:R-:W-:Y:S01]  /*12380*/  IMAD.U32 R32, R31, 0x10000, RZ ;  /* 0x000100001f207824 */ /* 0x000fe200078e00ff */
        /* <DEDUP_REMOVED lines=27> */
[C---:B------:R-:W-:Y:S01]  /*12540*/  FFMA.FTZ R25, R12.reuse, R14, -R25 ;  /* 0x0000000e0c197223 */ /* 0x040fe20000010819 */
[C---:B------:R-:W-:Y:S01]  /*12550*/  FMUL.FTZ R14, R21.reuse, R32 ;  /* 0x00000020150e7220 */ /* 0x040fe20000410000 */
[----:B------:R-:W-:Y:S01]  /*12560*/  FMUL.FTZ R27, R21, R0 ;  /* 0x00000000151b7220 */ /* 0x000fe20000410000 */
[----:B------:R-:W-:Y:S01]  /*12570*/  FFMA.FTZ R15, R12, R29, R15 ;  /* 0x0000001d0c0f7223 */ /* 0x000fe2000001000f */
[C---:B------:R-:W-:Y:S01]  /*12580*/  FMUL.FTZ R12, R8.reuse, R68 ;  /* 0x00000044080c7220 */ /* 0x040fe20000410000 */
[----:B------:R-:W-:Y:S01]  /*12590*/  FFMA.FTZ R21, R13, R0, -R14 ;  /* 0x000000000d157223 */ /* 0x000fe2000001080e */
[----:B------:R-:W-:Y:S01]  /*125a0*/  FMUL.FTZ R0, R8, R26 ;  /* 0x0000001a08007220 */ /* 0x000fe20000410000 */
[----:B------:R-:W-:-:S02]  /*125b0*/  IMAD.U32 R20, R10, 0x10000, RZ ;  /* 0x000100000a147824 */ /* 0x000fc400078e00ff */
[----:B------:R-:W-:Y:S01]  /*125c0*/  FFMA.FTZ R27, R13, R32, R27 ;  /* 0x000000200d1b7223 */ /* 0x000fe2000001001b */
[----:B------:R-:W-:Y:S02]  /*125d0*/  IMAD.U32 R8, R30, 0x10000, RZ ;  /* 0x000100001e087824 */ /* 0x000fe400078e00ff */
[----:B------:R-:W-:Y:S01]  /*125e0*/  FMUL.FTZ R13, R9, R28 ;  /* 0x0000001c090d7220 */ /* 0x000fe20000410000 */
[----:B------:R-:W-:Y:S01]  /*125f0*/  FFMA.FTZ R68, R3, R68, -R0 ;  /* 0x0000004403447223 */ /* 0x000fe20000010800 */
[-C--:B------:R-:W-:Y:S01]  /*12600*/  FMUL.FTZ R9, R9, R69.reuse ;  /* 0x0000004509097220 */ /* 0x080fe20000410000 */
[----:B------:R-:W-:Y:S02]  /*12610*/  IMAD.U32 R0, R70, 0x10000, RZ ;  /* 0x0001000046007824 */ /* 0x000fe400078e00ff */
[----:B------:R-:W-:Y:S01]  /*12620*/  FFMA.FTZ R12, R3, R26, R12 ;  /* 0x0000001a030c7223 */ /* 0x000fe2000001000c */
[----:B------:R-:W-:Y:S01]  /*12630*/  FMUL.FTZ R26, R20, R8 ;  /* 0x00000008141a7220 */ /* 0x000fe20000410000 */
[----:B------:R-:W-:Y:S01]  /*12640*/  FFMA.FTZ R28, R4, R28, R9 ;  /* 0x0000001c041c7223 */ /* 0x000fe20000010009 */
[----:B------:R-:W-:Y:S01]  /*12650*/  LOP3.LUT R10, R10, 0xffff0000, RZ, 0xc0, !PT ;  /* 0xffff00000a0a7812 */ /* 0x000fe200078ec0ff */
[----:B------:R-:W-:Y:S01]  /*12660*/  FFMA.FTZ R14, R4, R69, -R13 ;  /* 0x00000045040e7223 */ /* 0x000fe2000001080d */
[-C--:B------:R-:W-:Y:S01]  /*12670*/  FMUL.FTZ R20, R20, R0.reuse ;  /* 0x0000000014147220 */ /* 0x080fe20000410000 */
[----:B------:R-:W-:Y:S01]  /*12680*/  LOP3.LUT R9, R30, 0xffff0000, RZ, 0xc0, !PT ;  /* 0xffff00001e097812 */ /* 0x000fe200078ec0ff */
[----:B------:R-:W-:Y:S01]  /*12690*/  FFMA.FTZ R26, R5, R0, -R26 ;  /* 0x00000000051a7223 */ /* 0x000fe2000001081a */
[----:B------:R-:W-:Y:S01]  /*126a0*/  LOP3.LUT R11, R11, 0xffff0000, RZ, 0xc0, !PT ;  /* 0xffff00000b0b7812 */ /* 0x000fe200078ec0ff */
[----:B------:R-:W-:Y:S01]  /*126b0*/  FFMA.FTZ R20, R5, R8, R20 ;  /* 0x0000000805147223 */ /* 0x000fe20000010014 */
[----:B------:R-:W-:Y:S01]  /*126c0*/  LOP3.LUT R3, R70, 0xffff0000, RZ, 0xc0, !PT ;  /* 0xffff000046037812 */ /* 0x000fe200078ec0ff */
[----:B------:R-:W-:Y:S01]  /*126d0*/  FMUL.FTZ R5, R10, R9 ;  /* 0x000000090a057220 */ /* 0x000fe20000410000 */
[----:B------:R-:W-:-:S02]  /*126e0*/  LOP3.LUT R4, R31, 0xffff0000, RZ, 0xc0, !PT ;  /* 0xffff00001f047812 */ /* 0x000fc400078ec0ff */
[----:B------:R-:W-:Y:S01]  /*126f0*/  LOP3.LUT R0, R71, 0xffff0000, RZ, 0xc0, !PT ;  /* 0xffff000047007812 */ /* 0x000fe200078ec0ff */
[-C--:B------:R-:W-:Y:S01]  /*12700*/  FMUL.FTZ R10, R10, R3.reuse ;  /* 0x000000030a0a7220 */ /* 0x080fe20000410000 */
[----:B------:R-:W-:Y:S01]  /*12710*/  FFMA.FTZ R3, R6, R3, -R5 ;  /* 0x0000000306037223 */ /* 0x000fe20000010805 */
[C---:B------:R-:W-:Y:S01]  /*12720*/  FMUL.FTZ R8, R11.reuse, R4 ;  /* 0x000000040b087220 */ /* 0x040fe20000410000 */
[----:B------:R-:W-:Y:S01]  /*12730*/  F2FP.BF16.F32.PACK_AB R5, R14, R25 ;  /* 0x000000190e05723e */ /* 0x000fe200000010ff */
[-C--:B------:R-:W-:Y:S01]  /*12740*/  FMUL.FTZ R13, R11, R0.reuse ;  /* 0x000000000b0d7220 */ /* 0x080fe20000410000 */
[----:B------:R-:W-:Y:S01]  /*12750*/  FFMA.FTZ R11, R6, R9, R10 ;  /* 0x00000009060b7223 */ /* 0x000fe2000001000a */
[----:B------:R-:W-:Y:S01]  /*12760*/  FFMA.FTZ R0, R7, R0, -R8 ;  /* 0x0000000007007223 */ /* 0x000fe20000010808 */
        /* <DEDUP_REMOVED lines=8> */
[----:B------:R-:W-:-:S05]  /*127f0*/  F2FP.BF16.F32.PACK_AB R11, R30, R27 ;  /* 0x0000001b1e0b723e */ /* 0x000fca00000010ff */
[----:B------:R4:W-:Y:S02]  /*12800*/  STS.128 [R24+0xc400], R8 ;  /* 0x00c4000818007388 */ /* 0x0009e40000000c00 */
.L_x_2834:
[----:B------:R-:W-:Y:S05]  /*12810*/  BSYNC B0 ;  /* 0x0000000000007941 */ /* 0x000fea0003800000 */
.L_x_2812:
        /* <DEDUP_REMOVED lines=8> */
.L_x_2810:
[----:B01-3--:R-:W3:Y:S02]  /*128a0*/  LDL R0, [R1+0x30] ;  /* 0x0000300001007983 */ /* 0x00bee40000100800 */
[----:B---3--:R-:W-:-:S13]  /*128b0*/  R2UR UR4, R0 ;  /* 0x00000000000472ca */ /* 0x008fda00000e0000 */
[----:B------:R-:W-:-:S04]  /*128c0*/  MOV R0, UR4 ;  /* 0x0000000400007c02 */ /* 0x000fc80008000f00 */
[----:B------:R-:W-:-:S13]  /*128d0*/  ISETP.NE.AND P0, PT, R0, 0x3, PT ;  /* 0x000000030000780c */ /* 0x000fda0003f05270 */
[----:B------:R-:W-:Y:S05]  /*128e0*/  @!P0 BRA `(.L_x_2863) ;  /* 0x0000000000048947 */ /* 0x000fea0003800000 */
[----:B------:R-:W-:Y:S01]  /*128f0*/  BPT.TRAP 0x1 ;  /* 0x000000040000795c */ /* 0x000fe20000300000 */
.L_x_2863:
[----:B------:R-:W-:Y:S01]  /*12900*/  IMAD R0, R161, 0x8, R18 ;  /* 0x00000008a1007824 */ /* 0x000fe200078e0212 */
[----:B------:R-:W-:-:S04]  /*12910*/  SHF.L.U32 R3, R168, 0x1f, RZ ;  /* 0x0000001fa8037819 */ /* 0x000fc800000006ff */
[----:B------:R0:W1:Y:S01]  /*12920*/  SYNCS.PHASECHK.TRANS64.TRYWAIT P1, [R0+URZ+0x2a830], R3 ;  /* 0x02a83003000075a7 */ /* 0x000062000802017f */
[----:B------:R-:W-:Y:S05]  /*12930*/  @!P0 BRA `(.L_x_2864) ;  /* 0x0000000000048947 */ /* 0x000fea0003800000 */
[----:B------:R-:W-:Y:S01]  /*12940*/  BPT.TRAP 0x1 ;  /* 0x000000040000795c */ /* 0x000fe20000300000 */
.L_x_2864:
[----:B-1----:R-:W-:Y:S05]  /*12950*/  @P1 BRA `(.L_x_2865) ;  /* 0x0000000000081947 */ /* 0x002fea0003800000 */
[----:B------:R-:W1:Y:S02]  /*12960*/  SYNCS.PHASECHK.TRANS64.TRYWAIT P1, [R0+URZ+0x2a830], R3 ;  /* 0x02a83003000075a7 */ /* 0x000e64000802017f */
[----:B-1----:R-:W-:Y:S05]  /*12970*/  @!P1 BRA `(.L_x_2866) ;  /* 0x0000011400309947 */ /* 0x002fea0003800000 */
.L_x_2865:
[----:B------:R-:W-:Y:S05]  /*12980*/  WARPSYNC.ALL ;  /* 0x0000000000007948 */ /* 0x000fea0003800000 */
[----:B01----:R-:W-:Y:S01]  /*12990*/  VIADD R3, R18, 0x18400 ;  /* 0x0001840012037836 */ /* 0x003fe20000000000 */
[----:B------:R-:W-:Y:S01]  /*129a0*/  R2UR UR4, R2 ;  /* 0x00000000020472ca */ /* 0x000fe200000e0000 */
[----:B--2-4-:R-:W-:Y:S01]  /*129b0*/  WARPGROUP.ARRIVE ;  /* 0x00000000000079c5 */ /* 0x014fe20000000000 */
[----:B------:R-:W-:Y:S01]  /*129c0*/  UMOV UR9, 0x40000040 ;  /* 0x4000004000097882 */ /* 0x000fe20000000000 */
[----:B------:R-:W-:Y:S01]  /*129d0*/  IMAD.MOV.U32 R5, RZ, RZ, 0x40000040 ;  /* 0x40000040ff057424 */ /* 0x000fe200078e00ff */
[----:B------:R-:W-:Y:S01]  /*129e0*/  SHF.R.U32.HI R3, RZ, 0x4, R3 ;  /* 0x00000004ff037819 */ /* 0x000fe20000011603 */
[----:B------:R-:W-:Y:S01]  /*129f0*/  IMAD.U32 R7, RZ, RZ, UR9 ;  /* 0x00000009ff077e24 */ /* 0x000fe2000f8e00ff */
[----:B------:R-:W-:Y:S01]  /*12a00*/  UMOV UR57, 0x40000040 ;  /* 0x4000004000397882 */ /* 0x000fe20000000000 */
[----:B------:R-:W-:Y:S01]  /*12a10*/  UMOV UR53, 0x40000040 ;  /* 0x4000004000357882 */ /* 0x000fe20000000000 */
[----:B------:R-:W-:Y:S01]  /*12a20*/  LOP3.LUT R3, R3, 0x3fff, RZ, 0xc0, !PT ;  /* 0x00003fff03037812 */ /* 0x000fe200078ec0ff */
[----:B------:R-:W-:Y:S01]  /*12a30*/  UMOV UR49, 0x40000040 ;  /* 0x4000004000317882 */ /* 0x000fe20000000000 */
[----:B------:R-:W-:Y:S01]  /*12a40*/  UMOV UR45, 0x40000040 ;  /* 0x40000040002d7882 */ /* 0x000fe20000000000 */
[----:B------:R-:W-:Y:S01]  /*12a50*/  UMOV UR41, 0x40000040 ;  /* 0x4000004000297882 */ /* 0x000fe20000000000 */
[----:B------:R-:W-:Y:S01]  /*12a60*/  LOP3.LUT R8, R3, 0x10000, RZ, 0xfc, !PT ;  /* 0x0001000003087812 */ /* 0x000fe200078efcff */
[----:B------:R-:W-:Y:S01]  /*12a70*/  IMAD.MOV.U32 R3, RZ, RZ, 0x40000040 ;  /* 0x40000040ff037424 */ /* 0x000fe200078e00ff */
[----:B------:R-:W-:Y:S01]  /*12a80*/  ULOP3.LUT UR4, UR4, 0x10000, URZ, 0xfc, !UPT ;  /* 0x0001000004047892 */ /* 0x000fe2000f8efc3f */
[----:B------:R-:W-:-:S02]  /*12a90*/  UMOV UR37, 0x40000040 ;  /* 0x4000004000257882 */ /* 0x000fc40000000000 */
[----:B------:R-:W-:Y:S01]  /*12aa0*/  IMAD R2, R161, 0x900, R8 ;  /* 0x00000900a1027824 */ /* 0x000fe200078e0208 */
[----:B------:R-:W-:Y:S01]  /*12ab0*/  R2UR UR11, R3 ;  /* 0x00000000030b72ca */ /* 0x000fe200000e0000 */
[----:B------:R-:W-:Y:S01]  /*12ac0*/  UIADD3 UR5, UR4, 0x2, URZ ;  /* 0x0000000204057890 */ /* 0x000fe2000fffe03f */
[----:B------:R-:W-:Y:S01]  /*12ad0*/  MOV R3, 0x40000040 ;  /* 0x4000004000037802 */ /* 0x000fe20000000f00 */
[----:B------:R-:W-:Y:S01]  /*12ae0*/  UMOV UR8, UR4 ;  /* 0x0000000400087c82 */ /* 0x000fe20008000000 */
[C---:B------:R-:W-:Y:S01]  /*12af0*/  R2UR UR10, R2.reuse ;  /* 0x00000000020a72ca */ /* 0x040fe200000e0000 */
[----:B------:R-:W-:Y:S01]  /*12b00*/  VIADD R4, R2, 0x2 ;  /* 0x0000000202047836 */ /* 0x000fe20000000000 */
[----:B------:R-:W-:Y:S01]  /*12b10*/  UIADD3 UR56, UR4, 0x404, URZ ;  /* 0x0000040404387890 */ /* 0x000fe2000fffe03f */
[----:B------:R-:W-:Y:S01]  /*12b20*/  IMAD.U32 R6, RZ, RZ, UR8 ;  /* 0x00000008ff067e24 */ /* 0x000fe2000f8e00ff */
[----:B------:R-:W-:Y:S01]  /*12b30*/  UIADD3 UR52, UR4, 0x406, URZ ;  /* 0x0000040604347890 */ /* 0x000fe2000fffe03f */
[----:B------:R-:W-:Y:S01]  /*12b40*/  R2UR UR39, R3 ;  /* 0x00000000032772ca */ /* 0x000fe200000e0000 */
[----:B------:R-:W-:-:S02]  /*12b50*/  UIADD3 UR48, UR4, 0x800, URZ ;  /* 0x0000080004307890 */ /* 0x000fc4000fffe03f */
[----:B------:R0:W-:Y:S01]  /*12b60*/  STL.64 [R1+0x28], R6 ;  /* 0x0000280601007387 */ /* 0x0001e20000100a00 */
        /* <DEDUP_REMOVED lines=11> */
[----:B0-----:R-:W-:-:S02]  /*12c20*/  IMAD.U32 R6, RZ, RZ, UR8 ;  /* 0x00000008ff067e24 */ /* 0x001fc4000f8e00ff */
        /* <DEDUP_REMOVED lines=97> */
.L_x_2867:
[----:B------:R-:W0:Y:S01]  /*13240*/  LDC R2, c[0x0][0x448] ;  /* 0x00011200ff027b82 */ /* 0x000e220000000800 */
[----:B------:R-:W-:Y:S01]  /*13250*/  IMAD.MOV.U32 R7, RZ, RZ, -0x60 ;  /* 0xffffffa0ff077424 */ /* 0x000fe200078e00ff */
[----:B------:R-:W-:Y:S01]  /*13260*/  ULDC UR4, c[0x0][0x988] ;  /* 0x0002620000047ab9 */ /* 0x000fe20000000800 */
[----:B------:R-:W-:Y:S01]  /*13270*/  ULDC UR38, c[0x0][0x988] ;  /* 0x0002620000267ab9 */ /* 0x000fe20000000800 */
[----:B------:R-:W-:Y:S01]  /*13280*/  ULDC UR39, c[0x0][0x988] ;  /* 0x0002620000277ab9 */ /* 0x000fe20000000800 */
[----:B------:R-:W-:Y:S01]  /*13290*/  IMAD R6, R72, R7, 0x61 ;  /* 0x0000006148067424 */ /* 0x000fe200078e0207 */
[----:B------:R-:W-:Y:S01]  /*132a0*/  BSSY B0, `(.L_x_2868) ;  /* 0x00003f9000007945 */ /* 0x000fe20003800000 */
[----:B------:R-:W-:Y:S02]  /*132b0*/  CS2R R86, SRZ ;  /* 0x0000000000567805 */ /* 0x000fe4000001ff00 */
[----:B------:R-:W-:-:S05]  /*132c0*/  IMAD R6, R189, -0x2, R6 ;  /* 0xfffffffebd067824 */ /* 0x000fca00078e0206 */
[----:B------:R-:W-:Y:S02]  /*132d0*/  IADD3 R6, -R186, R6, R187 ;  /* 0x00000006ba067210 */ /* 0x000fe40007ffe1bb */
[----:B0-----:R-:W-:Y:S01]  /*132e0*/  ISETP.NE.AND P1, PT, R2, 0x1, PT ;  /* 0x000000010200780c */ /* 0x001fe20003f25270 */
[----:B------:R-:W-:-:S12]  /*132f0*/  IMAD.IADD R2, R190, 0x1, R185 ;  /* 0x00000001be027824 */ /* 0x000fd800078e02b9 */
[----:B------:R-:W0:Y:S08]  /*13300*/  @P1 LDC R3, c[0x0][0x44c] ;  /* 0x00011300ff031b82 */ /* 0x000e300000000800 */
[----:B------:R-:W1:Y:S01]  /*13310*/  @P1 LDC R4, c[0x0][0x450] ;  /* 0x00011400ff041b82 */ /* 0x000e620000000800 */
[----:B0-----:R-:W-:-:S05]  /*13320*/  @P1 IMAD.HI.U32 R3, R2, R3, RZ ;  /* 0x0000000302031227 */ /* 0x001fca00078e00ff */
[----:B-1----:R-:W-:Y:S01]  /*13330*/  @P1 SHF.R.U32.HI R2, RZ, R4, R3 ;  /* 0x00000004ff021219 */ /* 0x002fe20000011603 */
[----:B------:R-:W-:-:S04]  /*13340*/  IMAD R3, R72, -0x60, R187 ;  /* 0xffffffa048037824 */ /* 0x000fc800078e02bb */
[----:B------:R-:W0:Y:S01]  /*13350*/  SHFL.IDX PT, R5, R2, 0x1, 0x1c1f ;  /* 0x003c1f0002057f89 */ /* 0x000e2200000e0000 */
[----:B------:R-:W-:-:S03]  /*13360*/  VIADD R4, R3, 0x60 ;  /* 0x0000006003047836 */ /* 0x000fc60000000000 */
[----:B------:R-:W1:Y:S01]  /*13370*/  SHFL.IDX PT, R2, R2, RZ, 0x1c1f ;  /* 0x001c1fff02027589 */ /* 0x000e6200000e0000 */
[----:B------:R-:W-:-:S05]  /*13380*/  IMAD R3, R189, -0x2, R4 ;  /* 0xfffffffebd037824 */ /* 0x000fca00078e0204 */
        /* <DEDUP_REMOVED lines=89> */
[----:B0-----:R-:W-:Y:S02]  /*13920*/  FMNMX.FTZ R11, R10, R11, !PT ;  /* 0x0000000b0a0b7209 */ /* 0x001fe40007810000 */
[----:B------:R-:W-:Y:S02]  /*13930*/  ISETP.GT.AND P4, PT, R34, 0x18, PT ;  /* 0x000000182200780c */ /* 0x000fe40003f84270 */
[----:B------:R-:W-:Y:S01]  /*13940*/  FSEL R33, R33, -INF , P2 ;  /* 0xff80000021217808 */ /* 0x000fe20001000000 */
[----:B------:R-:W0:Y:S01]  /*13950*/  SHFL.BFLY PT, R42, R11, 0x1, 0x1f ;  /* 0x0c201f000b2a7f89 */ /* 0x000e2200000e0000 */
[----:B------:R-:W-:-:S02]  /*13960*/  FMNMX.FTZ R6, R13, R6, !PT ;  /* 0x000000060d067209 */ /* 0x000fc40007810000 */
[----:B------:R-:W-:Y:S02]  /*13970*/  ISETP.GT.AND P2, PT, R34, 0x19, PT ;  /* 0x000000192200780c */ /* 0x000fe40003f44270 */
[----:B------:R-:W-:Y:S02]  /*13980*/  FSEL R15, R36, -INF , P4 ;  /* 0xff800000240f7808 */ /* 0x000fe40002000000 */
[----:B------:R-:W-:Y:S02]  /*13990*/  FMNMX.FTZ R6, R33, R6, !PT ;  /* 0x0000000621067209 */ /* 0x000fe40007810000 */
[----:B------:R-:W-:Y:S02]  /*139a0*/  FSEL R37, R37, -INF , P2 ;  /* 0xff80000025257808 */ /* 0x000fe40001000000 */
[----:B------:R-:W-:Y:S02]  /*139b0*/  FMNMX.FTZ R6, R15, R6, !PT ;  /* 0x000000060f067209 */ /* 0x000fe40007810000 */
[----:B------:R-:W-:-:S02]  /*139c0*/  ISETP.GT.AND P2, PT, R34, 0x21, PT ;  /* 0x000000212200780c */ /* 0x000fc40003f44270 */
[----:B------:R-:W-:Y:S02]  /*139d0*/  FMNMX.FTZ R6, R37, R6, !PT ;  /* 0x0000000625067209 */ /* 0x000fe40007810000 */
[----:B------:R-:W-:Y:S02]  /*139e0*/  FSEL R41, R41, -INF , P2 ;  /* 0xff80000029297808 */ /* 0x000fe40001000000 */
[----:B------:R-:W-:-:S04]  /*139f0*/  ISETP.GT.AND P2, PT, R34, 0x29, PT ;  /* 0x000000292200780c */ /* 0x000fc80003f44270 */
[----:B------:R-:W-:Y:S02]  /*13a00*/  FSEL R45, R45, -INF , P2 ;  /* 0xff8000002d2d7808 */ /* 0x000fe40001000000 */
[----:B0-----:R-:W-:Y:S02]  /*13a10*/  FMNMX.FTZ R3, R11, R42, !PT ;  /* 0x0000002a0b037209 */ /* 0x001fe40007810000 */
[C---:B------:R-:W-:Y:S02]  /*13a20*/  ISETP.GT.AND P2, PT, R34.reuse, 0x31, PT ;  /* 0x000000312200780c */ /* 0x040fe40003f44270 */
[C---:B------:R-:W-:Y:S01]  /*13a30*/  FSETP.NEU.FTZ.AND P3, PT, R3.reuse, -INF , PT ;  /* 0xff8000000300780b */ /* 0x040fe20003f7d000 */
[----:B------:R-:W-:Y:S01]  /*13a40*/  FMUL.FTZ R11, R3, R2 ;  /* 0x00000002030b7220 */ /* 0x000fe20000410000 */
[----:B------:R-:W-:Y:S02]  /*13a50*/  FSEL R51, R49, -INF , P2 ;  /* 0xff80000031337808 */ /* 0x000fe40001000000 */
[----:B------:R-:W-:-:S02]  /*13a60*/  ISETP.GT.AND P2, PT, R34, 0x39, PT ;  /* 0x000000392200780c */ /* 0x000fc40003f44270 */
[----:B------:R-:W-:Y:S02]  /*13a70*/  FSEL R11, R11, RZ, P3 ;  /* 0x000000ff0b0b7208 */ /* 0x000fe40001800000 */
[----:B------:R-:W-:Y:S02]  /*13a80*/  ISETP.GT.AND P3, PT, R34, 0x20, PT ;  /* 0x000000202200780c */ /* 0x000fe40003f64270 */
[----:B------:R-:W-:Y:S01]  /*13a90*/  FSEL R53, R53, -INF , P2 ;  /* 0xff80000035357808 */ /* 0x000fe20001000000 */
[-CC-:B------:R-:W-:Y:S01]  /*13aa0*/  FFMA.FTZ R149, R7, R2.reuse, -R11.reuse ;  /* 0x0000000207957223 */ /* 0x180fe2000001080b */
[----:B------:R-:W-:Y:S01]  /*13ab0*/  FSEL R25, R40, -INF , P3 ;  /* 0xff80000028197808 */ /* 0x000fe20001800000 */
[-CC-:B------:R-:W-:Y:S01]  /*13ac0*/  FFMA.FTZ R151, R5, R2.reuse, -R11.reuse ;  /* 0x0000000205977223 */ /* 0x180fe2000001080b */
[----:B------:R-:W-:Y:S01]  /*13ad0*/  ISETP.GT.AND P3, PT, R34, 0x28, PT ;  /* 0x000000282200780c */ /* 0x000fe20003f64270 */
[--C-:B------:R-:W-:Y:S01]  /*13ae0*/  FFMA.FTZ R155, R38, R2, -R11.reuse ;  /* 0x00000002269b7223 */ /* 0x100fe2000001080b */
[----:B------:R-:W-:Y:S01]  /*13af0*/  FMNMX.FTZ R10, R25, R6, !PT ;  /* 0x00000006190a7209 */ /* 0x000fe20007810000 */
[----:B------:R-:W0:Y:S01]  /*13b00*/  @P1 LDC R38, c[0x0][0x44c] ;  /* 0x00011300ff261b82 */ /* 0x000e220000000800 */
[----:B------:R-:W-:Y:S01]  /*13b10*/  FSEL R35, R44, -INF , P3 ;  /* 0xff8000002c237808 */ /* 0x000fe20001800000 */
[--C-:B------:R-:W-:Y:S01]  /*13b20*/  FFMA.FTZ R145, R9, R2, -R11.reuse ;  /* 0x0000000209917223 */ /* 0x100fe2000001080b */
[----:B------:R-:W-:Y:S01]  /*13b30*/  FMNMX.FTZ R10, R41, R10, !PT ;  /* 0x0000000a290a7209 */ /* 0x000fe20007810000 */
[-CC-:B------:R-:W-:Y:S01]  /*13b40*/  FFMA.FTZ R157, R74, R2.reuse, -R11.reuse ;  /* 0x000000024a9d7223 */ /* 0x180fe2000001080b */
[----:B------:R-:W-:Y:S01]  /*13b50*/  ISETP.GT.AND P3, PT, R34, 0x30, PT ;  /* 0x000000302200780c */ /* 0x000fe20003f64270 */
[--C-:B------:R-:W-:Y:S01]  /*13b60*/  FFMA.FTZ R76, R76, R2, -R11.reuse ;  /* 0x000000024c4c7223 */ /* 0x100fe2000001080b */
[----:B------:R-:W-:Y:S01]  /*13b70*/  FMNMX.FTZ R10, R35, R10, !PT ;  /* 0x0000000a230a7209 */ /* 0x000fe20007810000 */
[----:B------:R-:W1:Y:S01]  /*13b80*/  @P1 LDC R9, c[0x0][0x450] ;  /* 0x00011400ff091b82 */ /* 0x000e620000000800 */
[----:B------:R-:W-:Y:S01]  /*13b90*/  FSEL R39, R48, -INF , P3 ;  /* 0xff80000030277808 */ /* 0x000fe20001800000 */
[--C-:B------:R-:W-:Y:S01]  /*13ba0*/  FFMA.FTZ R159, R78, R2, -R11.reuse ;  /* 0x000000024e9f7223 */ /* 0x100fe2000001080b */
[----:B------:R-:W-:Y:S01]  /*13bb0*/  FMNMX.FTZ R10, R45, R10, !PT ;  /* 0x0000000a2d0a7209 */ /* 0x000fe20007810000 */
[----:B------:R-:W-:Y:S01]  /*13bc0*/  MUFU.EX2 R157, R157 ;  /* 0x0000009d009d7308 */ /* 0x000fe20000000800 */
[----:B------:R-:W-:Y:S01]  /*13bd0*/  ISETP.GT.AND P3, PT, R34, 0x38, PT ;  /* 0x000000382200780c */ /* 0x000fe20003f64270 */
[--C-:B------:R-:W-:Y:S01]  /*13be0*/  FFMA.FTZ R80, R80, R2, -R11.reuse ;  /* 0x0000000250507223 */ /* 0x100fe2000001080b */
[----:B------:R-:W-:Y:S01]  /*13bf0*/  FMNMX.FTZ R24, R39, R10, !PT ;  /* 0x0000000a27187209 */ /* 0x000fe20007810000 */
[-CC-:B------:R-:W-:Y:S01]  /*13c00*/  FFMA.FTZ R153, R82, R2.reuse, -R11.reuse ;  /* 0x0000000252997223 */ /* 0x180fe2000001080b */
[----:B------:R-:W-:Y:S01]  /*13c10*/  FSEL R49, R52, -INF , P3 ;  /* 0xff80000034317808 */ /* 0x000fe20001800000 */
[--C-:B------:R-:W-:Y:S01]  /*13c20*/  FFMA.FTZ R84, R84, R2, -R11.reuse ;  /* 0x0000000254547223 */ /* 0x100fe2000001080b */
[----:B------:R-:W-:Y:S01]  /*13c30*/  FMNMX.FTZ R24, R51, R24, !PT ;  /* 0x0000001833187209 */ /* 0x000fe20007810000 */
[----:B------:R-:W2:Y:S01]  /*13c40*/  MUFU.EX2 R6, R76 ;  /* 0x0000004c00067308 */ /* 0x000ea20000000800 */
[----:B------:R-:W-:Y:S01]  /*13c50*/  ISETP.GT.AND P3, PT, R34, 0x40, PT ;  /* 0x000000402200780c */ /* 0x000fe20003f64270 */
[--C-:B------:R-:W-:Y:S01]  /*13c60*/  FFMA.FTZ R12, R12, R2, -R11.reuse ;  /* 0x000000020c0c7223 */ /* 0x100fe2000001080b */
[----:B------:R-:W-:Y:S01]  /*13c70*/  FMNMX.FTZ R24, R49, R24, !PT ;  /* 0x0000001831187209 */ /* 0x000fe20007810000 */
[-CC-:B------:R-:W-:Y:S01]  /*13c80*/  FFMA.FTZ R32, R47, R2.reuse, -R11.reuse ;  /* 0x000000022f207223 */ /* 0x180fe2000001080b */
[----:B------:R-:W-:Y:S01]  /*13c90*/  ISETP.GT.AND P2, PT, R34, 0x41, PT ;  /* 0x000000412200780c */ /* 0x000fe20003f44270 */
[--C-:B------:R-:W-:Y:S01]  /*13ca0*/  FFMA.FTZ R147, R54, R2, -R11.reuse ;  /* 0x0000000236937223 */ /* 0x100fe2000001080b */
[----:B------:R-:W-:Y:S01]  /*13cb0*/  FSEL R55, R56, -INF , P3 ;  /* 0xff80000038377808 */ /* 0x000fe20001800000 */
[----:B------:R-:W3:Y:S01]  /*13cc0*/  MUFU.EX2 R159, R159 ;  /* 0x0000009f009f7308 */ /* 0x000ee20000000800 */
[----:B------:R-:W-:Y:S01]  /*13cd0*/  FMNMX.FTZ R24, R53, R24, !PT ;  /* 0x0000001835187209 */ /* 0x000fe20007810000 */
[-CC-:B-----5:R-:W-:Y:S01]  /*13ce0*/  FFMA.FTZ R141, R58, R2.reuse, -R11.reuse ;  /* 0x000000023a8d7223 */ /* 0x1a0fe2000001080b */
[----:B------:R-:W-:Y:S01]  /*13cf0*/  ISETP.GT.AND P3, PT, R34, 0x48, PT ;  /* 0x000000482200780c */ /* 0x000fe20003f64270 */
[-CC-:B------:R-:W-:Y:S01]  /*13d00*/  FFMA.FTZ R143, R62, R2.reuse, -R11.reuse ;  /* 0x000000023e8f7223 */ /* 0x180fe2000001080b */
[----:B------:R-:W-:Y:S01]  /*13d10*/  FSEL R57, R57, -INF , P2 ;  /* 0xff80000039397808 */ /* 0x000fe20001000000 */
[--C-:B------:R-:W-:Y:S01]  /*13d20*/  FFMA.FTZ R137, R66, R2, -R11.reuse ;  /* 0x0000000242897223 */ /* 0x100fe2000001080b */
[----:B------:R-:W-:Y:S01]  /*13d30*/  FMNMX.FTZ R28, R55, R24, !PT ;  /* 0x00000018371c7209 */ /* 0x000fe20007810000 */
[----:B------:R4:W3:Y:S01]  /*13d40*/  MUFU.EX2 R10, R80 ;  /* 0x00000050000a7308 */ /* 0x0008e20000000800 */
[----:B------:R-:W-:Y:S01]  /*13d50*/  ISETP.GT.AND P2, PT, R34, 0x49, PT ;  /* 0x000000492200780c */ /* 0x000fe20003f44270 */
[-CC-:B------:R-:W-:Y:S01]  /*13d60*/  FFMA.FTZ R26, R26, R2.reuse, -R11.reuse ;  /* 0x000000021a1a7223 */ /* 0x180fe2000001080b */
[----:B------:R-:W-:Y:S01]  /*13d70*/  FSEL R59, R60, -INF , P3 ;  /* 0xff8000003c3b7808 */ /* 0x000fe20001800000 */
[----:B------:R-:W-:Y:S01]  /*13d80*/  FFMA.FTZ R139, R70, R2, -R11 ;  /* 0x00000002468b7223 */ /* 0x000fe2000001080b */
[----:B------:R-:W-:-:S02]  /*13d90*/  FMNMX.FTZ R28, R57, R28, !PT ;  /* 0x0000001c391c7209 */ /* 0x000fc40007810000 */
[----:B------:R-:W-:Y:S02]  /*13da0*/  CS2R R82, SRZ ;  /* 0x0000000000527805 */ /* 0x000fe4000001ff00 */
[----:B------:R-:W-:Y:S01]  /*13db0*/  ISETP.GT.AND P3, PT, R34, 0x50, PT ;  /* 0x000000502200780c */ /* 0x000fe20003f64270 */
[----:B------:R-:W3:Y:S01]  /*13dc0*/  MUFU.EX2 R153, R153 ;  /* 0x0000009900997308 */ /* 0x000ee20000000800 */
[----:B------:R-:W-:Y:S02]  /*13dd0*/  FSEL R61, R61, -INF , P2 ;  /* 0xff8000003d3d7808 */ /* 0x000fe40001000000 */
[----:B----4-:R-:W-:Y:S02]  /*13de0*/  CS2R R80, SRZ ;  /* 0x0000000000507805 */ /* 0x010fe4000001ff00 */
[----:B------:R-:W-:Y:S02]  /*13df0*/  FMNMX.FTZ R28, R59, R28, !PT ;  /* 0x0000001c3b1c7209 */ /* 0x000fe40007810000 */
[----:B------:R-:W-:-:S02]  /*13e00*/  CS2R R78, SRZ ;  /* 0x00000000004e7805 */ /* 0x000fc4000001ff00 */
[----:B------:R-:W-:Y:S02]  /*13e10*/  ISETP.GT.AND P2, PT, R34, 0x51, PT ;  /* 0x000000512200780c */ /* 0x000fe40003f44270 */
[----:B------:R-:W-:Y:S02]  /*13e20*/  CS2R R76, SRZ ;  /* 0x00000000004c7805 */ /* 0x000fe4000001ff00 */
[----:B------:R-:W-:Y:S01]  /*13e30*/  FSEL R63, R64, -INF , P3 ;  /* 0xff800000403f7808 */ /* 0x000fe20001800000 */
[----:B------:R4:W3:Y:S01]  /*13e40*/  MUFU.EX2 R24, R84 ;  /* 0x0000005400187308 */ /* 0x0008e20000000800 */
[----:B------:R-:W-:Y:S02]  /*13e50*/  FMNMX.FTZ R28, R61, R28, !PT ;  /* 0x0000001c3d1c7209 */ /* 0x000fe40007810000 */
[----:B------:R-:W-:Y:S02]  /*13e60*/  CS2R R74, SRZ ;  /* 0x00000000004a7805 */ /* 0x000fe4000001ff00 */
[----:B------:R-:W-:-:S02]  /*13e70*/  ISETP.GT.AND P3, PT, R34, 0x58, PT ;  /* 0x000000582200780c */ /* 0x000fc40003f64270 */
[----:B------:R-:W-:Y:S02]  /*13e80*/  CS2R R46, SRZ ;  /* 0x00000000002e7805 */ /* 0x000fe4000001ff00 */
[----:B------:R-:W-:Y:S02]  /*13e90*/  FSEL R65, R65, -INF , P2 ;  /* 0xff80000041417808 */ /* 0x000fe40001000000 */
[----:B------:R-:W-:Y:S01]  /*13ea0*/  FMNMX.FTZ R28, R63, R28, !PT ;  /* 0x0000001c3f1c7209 */ /* 0x000fe20007810000 */
[----:B------:R-:W3:Y:S01]  /*13eb0*/  MUFU.EX2 R155, R155 ;  /* 0x0000009b009b7308 */ /* 0x000ee20000000800 */
[----:B------:R-:W-:Y:S01]  /*13ec0*/  ISETP.GT.AND P2, PT, R34, 0x59, PT ;  /* 0x000000592200780c */ /* 0x000fe20003f44270 */
[----:B------:R-:W-:Y:S01]  /*13ed0*/  FFMA.FTZ R34, R4, R2, -R11 ;  /* 0x0000000204227223 */ /* 0x000fe2000001080b */
[----:B------:R-:W-:Y:S02]  /*13ee0*/  FSEL R67, R68, -INF , P3 ;  /* 0xff80000044437808 */ /* 0x000fe40001800000 */
[----:B----4-:R-:W-:-:S02]  /*13ef0*/  CS2R R84, SRZ ;  /* 0x0000000000547805 */ /* 0x010fc4000001ff00 */
[----:B------:R-:W-:Y:S02]  /*13f00*/  FMNMX.FTZ R28, R65, R28, !PT ;  /* 0x0000001c411c7209 */ /* 0x000fe40007810000 */
[----:B------:R-:W-:Y:S01]  /*13f10*/  FSEL R69, R69, -INF , P2 ;  /* 0xff80000045457808 */ /* 0x000fe20001000000 */
[----:B------:R-:W-:Y:S01]  /*13f20*/  MUFU.EX2 R12, R12 ;  /* 0x0000000c000c7308 */ /* 0x000fe20000000800 */
[----:B------:R-:W-:-:S04]  /*13f30*/  FMNMX.FTZ R28, R67, R28, !PT ;  /* 0x0000001c431c7209 */ /* 0x000fc80007810000 */
[----:B------:R-:W-:Y:S01]  /*13f40*/  FMNMX.FTZ R7, R69, R28, !PT ;  /* 0x0000001c45077209 */ /* 0x000fe20007810000 */
[--C-:B------:R-:W-:Y:S01]  /*13f50*/  FFMA.FTZ R28, R43, R2, -R11.reuse ;  /* 0x000000022b1c7223 */ /* 0x100fe2000001080b */
[----:B------:R-:W-:Y:S01]  /*13f60*/  CS2R R42, SRZ ;  /* 0x00000000002a7805 */ /* 0x000fe2000001ff00 */
[----:B------:R-:W-:Y:S02]  /*13f70*/  MUFU.EX2 R149, R149 ;  /* 0x0000009500957308 */ /* 0x000fe40000000800 */
[----:B------:R-:W4:Y:S06]  /*13f80*/  SHFL.BFLY PT, R36, R7, 0x2, 0x1f ;  /* 0x0c401f0007247f89 */ /* 0x000f2c00000e0000 */
[----:B------:R-:W-:Y:S08]  /*13f90*/  MUFU.EX2 R28, R28 ;  /* 0x0000001c001c7308 */ /* 0x000ff00000000800 */
[----:B------:R-:W-:Y:S08]  /*13fa0*/  MUFU.EX2 R151, R151 ;  /* 0x0000009700977308 */ /* 0x000ff00000000800 */
[----:B------:R-:W-:Y:S01]  /*13fb0*/  MUFU.EX2 R32, R32 ;  /* 0x0000002000207308 */ /* 0x000fe20000000800 */
[----:B----4-:R-:W-:Y:S01]  /*13fc0*/  FMNMX.FTZ R5, R7, R36, !PT ;  /* 0x0000002407057209 */ /* 0x010fe20007810000 */
[-CC-:B------:R-:W-:Y:S01]  /*13fd0*/  FFMA.FTZ R36, R14, R2.reuse, -R11.reuse ;  /* 0x000000020e247223 */ /* 0x180fe2000001080b */
[-CC-:B------:R-:W-:Y:S01]  /*13fe0*/  FFMA.FTZ R14, R20, R2.reuse, -R11.reuse ;  /* 0x00000002140e7223 */ /* 0x180fe2000001080b */
[----:B------:R-:W-:Y:S01]  /*13ff0*/  FFMA.FTZ R20, R30, R2, -R11 ;  /* 0x000000021e147223 */ /* 0x000fe2000001080b */
[----:B------:R-:W-:Y:S01]  /*14000*/  VIADD R7, R0, 0x2a840 ;  /* 0x0002a84000077836 */ /* 0x000fe20000000000 */
[----:B------:R-:W4:Y:S01]  /*14010*/  SHFL.BFLY PT, R4, R5, 0x1, 0x1f ;  /* 0x0c201f0005047f89 */ /* 0x000f2200000e0000 */
[----:B0-----:R-:W-:-:S04]  /*14020*/  @P1 IMAD.HI.U32 R0, R185, R38, RZ ;  /* 0x00000026b9001227 */ /* 0x001fc800078e00ff */
[----:B--2---:R-:W-:Y:S01]  /*14030*/  FADD.FTZ R38, R157, R6 ;  /* 0x000000069d267221 */ /* 0x004fe20000010000 */
[----:B------:R-:W-:Y:S01]  /*14040*/  MUFU.EX2 R145, R145 ;  /* 0x0000009100917308 */ /* 0x000fe20000000800 */
[----:B------:R-:W-:Y:S01]  /*14050*/  PRMT R7, R178, 0x654, R7 ;  /* 0x00000654b2077816 */ /* 0x000fe20000000007 */
[----:B------:R-:W-:Y:S01]  /*14060*/  FFMA.FTZ R11, R71, R2, -R11 ;  /* 0x00000002470b7223 */ /* 0x000fe2000001080b */
[----:B------:R-:W-:Y:S02]  /*14070*/  F2FP.BF16.F32.PACK_AB R157, R6, R157 ;  /* 0x0000009d069d723e */ /* 0x000fe400000010ff */
[----:B------:R-:W-:Y:S01]  /*14080*/  CS2R R70, SRZ ;  /* 0x0000000000467805 */ /* 0x000fe2000001ff00 */
[----:B------:R0:W-:Y:S02]  /*14090*/  SYNCS.ARRIVE.TRANS64.RED.A1T0 RZ, [R7+URZ], RZ ;  /* 0x000000ff07ff79a7 */ /* 0x0001e4000810043f */
[----:B------:R-:W-:Y:S08]  /*140a0*/  MUFU.EX2 R34, R34 ;  /* 0x0000002200227308 */ /* 0x000ff00000000800 */
[----:B------:R-:W-:Y:S01]  /*140b0*/  MUFU.EX2 R147, R147 ;  /* 0x0000009300937308 */ /* 0x000fe20000000800 */
[----:B----4-:R-:W-:-:S07]  /*140c0*/  FMNMX.FTZ R4, R5, R4, !PT ;  /* 0x0000000405047209 */ /* 0x010fce0007810000 */
[----:B------:R-:W-:Y:S01]  /*140d0*/  MUFU.EX2 R36, R36 ;  /* 0x0000002400247308 */ /* 0x000fe20000000800 */
[C---:B------:R-:W-:Y:S01]  /*140e0*/  FSETP.NEU.FTZ.AND P2, PT, R4.reuse, -INF , PT ;  /* 0xff8000000400780b */ /* 0x040fe20003f5d000 */
[----:B------:R-:W-:-:S05]  /*140f0*/  FMUL.FTZ R5, R4, R2 ;  /* 0x0000000204057220 */ /* 0x000fca0000410000 */
[----:B------:R-:W-:Y:S01]  /*14100*/  FSEL R30, R5, RZ, P2 ;  /* 0x000000ff051e7208 */ /* 0x000fe20001000000 */
[----:B------:R-:W-:Y:S04]  /*14110*/  MUFU.EX2 R141, R141 ;  /* 0x0000008d008d7308 */ /* 0x000fe80000000800 */
[-CC-:B------:R-:W-:Y:S01]  /*14120*/  FFMA.FTZ R156, R31, R2.reuse, -R30.reuse ;  /* 0x000000021f9c7223 */ /* 0x180fe2000001081e */
[-CC-:B------:R-:W-:Y:S01]  /*14130*/  FFMA.FTZ R5, R27, R2.reuse, -R30.reuse ;  /* 0x000000021b057223 */ /* 0x180fe2000001081e */
[-CC-:B------:R-:W-:Y:S01]  /*14140*/  FFMA.FTZ R21, R21, R2.reuse, -R30.reuse ;  /* 0x0000000215157223 */ /* 0x180fe2000001081e */
[-CC-:B------:R-:W-:Y:S01]  /*14150*/  FFMA.FTZ R29, R29, R2.reuse, -R30.reuse ;  /* 0x000000021d1d7223 */ /* 0x180fe2000001081e */
[-CC-:B------:R-:W-:Y:S01]  /*14160*/  FFMA.FTZ R13, R13, R2.reuse, -R30.reuse ;  /* 0x000000020d0d7223 */ /* 0x180fe2000001081e */
[-CC-:B------:R-:W-:Y:S01]  /*14170*/  FFMA.FTZ R33, R33, R2.reuse, -R30.reuse ;  /* 0x0000000221217223 */ /* 0x180fe2000001081e */
[----:B------:R-:W-:Y:S01]  /*14180*/  MUFU.EX2 R156, R156 ;  /* 0x0000009c009c7308 */ /* 0x000fe20000000800 */
[-C--:B------:R-:W-:Y:S01]  /*14190*/  FFMA.FTZ R15, R15, R2.reuse, -R30 ;  /* 0x000000020f0f7223 */ /* 0x080fe2000001081e */
[----:B------:R-:W-:Y:S01]  /*141a0*/  IMAD.MOV.U32 R27, RZ, RZ, R185 ;  /* 0x000000ffff1b7224 */ /* 0x000fe200078e00b9 */
[----:B-1----:R-:W-:Y:S01]  /*141b0*/  @P1 SHF.R.U32.HI R27, RZ, R9, R0 ;  /* 0x00000009ff1b1219 */ /* 0x002fe20000011600 */
[-C--:B------:R-:W-:Y:S01]  /*141c0*/  FFMA.FTZ R37, R37, R2.reuse, -R30 ;  /* 0x0000000225257223 */ /* 0x080fe2000001081e */
[----:B---3--:R-:W-:Y:S01]  /*141d0*/  FADD.FTZ R9, R159, R38 ;  /* 0x000000269f097221 */ /* 0x008fe20000010000 */
        /* <DEDUP_REMOVED lines=10> */
[----:B------:R-:W0:Y:S01]  /*14280*/  MUFU.EX2 R21, R21 ;  /* 0x0000001500157308 */ /* 0x000e220000000800 */
[----:B------:R-:W-:Y:S01]  /*14290*/  FADD.FTZ R38, R24, R9 ;  /* 0x0000000918267221 */ /* 0x000fe20000010000 */
[----:B------:R-:W-:Y:S01]  /*142a0*/  IADD3 R27, R27, R187, -R186 ;  /* 0x000000bb1b1b7210 */ /* 0x000fe20007ffe8ba */
[-CC-:B------:R-:W-:Y:S01]  /*142b0*/  FFMA.FTZ R53, R53, R2.reuse, -R30.reuse ;  /* 0x0000000235357223 */ /* 0x180fe2000001081e */
[-C--:B------:R-:W-:Y:S01]  /*142c0*/  FFMA.FTZ R55, R55, R2.reuse, -R30 ;  /* 0x0000000237377223 */ /* 0x080fe2000001081e */
[----:B------:R-:W-:Y:S01]  /*142d0*/  FADD.FTZ R9, R155, R38 ;  /* 0x000000269b097221 */ /* 0x000fe20000010000 */
[-CC-:B------:R-:W-:Y:S01]  /*142e0*/  FFMA.FTZ R57, R57, R2.reuse, -R30.reuse ;  /* 0x0000000239397223 */ /* 0x180fe2000001081e */
[-CC-:B------:R-:W-:Y:S01]  /*142f0*/  FFMA.FTZ R59, R59, R2.reuse, -R30.reuse ;  /* 0x000000023b3b7223 */ /* 0x180fe2000001081e */
[----:B------:R2:W3:Y:S01]  /*14300*/  MUFU.EX2 R158, R29 ;  /* 0x0000001d009e7308 */ /* 0x0004e20000000800 */
        /* <DEDUP_REMOVED lines=8> */
[----:B0-----:R-:W-:Y:S01]  /*14390*/  FADD.FTZ R7, R21, R0 ;  /* 0x0000000015077221 */ /* 0x001fe20000010000 */
[----:B------:R-:W-:Y:S01]  /*143a0*/  FADD.FTZ R38, R28, R9 ;  /* 0x000000091c267221 */ /* 0x000fe20000010000 */
[----:B--2---:R-:W-:-:S04]  /*143b0*/  IMAD.HI R29, R27, 0x2aaaaaab, RZ ;  /* 0x2aaaaaab1b1d7827 */ /* 0x004fc800078e02ff */
[-CC-:B------:R-:W-:Y:S01]  /*143c0*/  FFMA.FTZ R67, R67, R2.reuse, -R30.reuse ;  /* 0x0000000243437223 */ /* 0x180fe2000001081e */
[----:B------:R-:W-:Y:S01]  /*143d0*/  FFMA.FTZ R30, R69, R2, -R30 ;  /* 0x00000002451e7223 */ /* 0x000fe2000001081e */
[----:B------:R-:W-:Y:S01]  /*143e0*/  FADD.FTZ R27, R151, R38 ;  /* 0x00000026971b7221 */ /* 0x000fe20000010000 */
[----:B------:R-:W-:Y:S01]  /*143f0*/  F2FP.BF16.F32.PACK_AB R159, R10, R159 ;  /* 0x0000009f0a9f723e */ /* 0x000fe200000010ff */
[----:B------:R-:W0:Y:S01]  /*14400*/  MUFU.EX2 R152, R33 ;  /* 0x0000002100987308 */ /* 0x000e220000000800 */
[----:B---3--:R-:W-:Y:S01]  /*14410*/  FADD.FTZ R0, R158, R7 ;  /* 0x000000079e007221 */ /* 0x008fe20000010000 */
[----:B------:R-:W-:Y:S01]  /*14420*/  FADD.FTZ R6, R32, R27 ;  /* 0x0000001b20067221 */ /* 0x000fe20000010000 */
[----:B------:R-:W-:Y:S02]  /*14430*/  SHF.R.U32.HI R40, RZ, 0x1f, R29 ;  /* 0x0000001fff287819 */ /* 0x000fe4000001161d */
[----:B------:R-:W-:Y:S02]  /*14440*/  CS2R R68, SRZ ;  /* 0x0000000000447805 */ /* 0x000fe4000001ff00 */
[----:B------:R-:W-:Y:S01]  /*14450*/  F2FP.BF16.F32.PACK_AB R153, R24, R153 ;  /* 0x000000991899723e */ /* 0x000fe200000010ff */
[----:B------:R-:W-:Y:S01]  /*14460*/  FADD.FTZ R27, R145, R6 ;  /* 0x00000006911b7221 */ /* 0x000fe20000010000 */
[----:B------:R-:W-:Y:S01]  /*14470*/  LEA.HI.SX32 R9, R29, R40, 0x1c ;  /* 0x000000281d097211 */ /* 0x000fe200078fe2ff */
[----:B------:R-:W2:Y:S01]  /*14480*/  MUFU.EX2 R15, R15 ;  /* 0x0000000f000f7308 */ /* 0x000ea20000000800 */
[----:B-1----:R-:W-:Y:S01]  /*14490*/  FADD.FTZ R7, R13, R0 ;  /* 0x000000000d077221 */ /* 0x002fe20000010000 */
[----:B------:R-:W-:Y:S01]  /*144a0*/  FADD.FTZ R6, R34, R27 ;  /* 0x0000001b22067221 */ /* 0x000fe20000010000 */
[----:B------:R-:W-:-:S02]  /*144b0*/  VIMNMX R9, RZ, R9, !PT ;  /* 0x00000009ff097248 */ /* 0x000fc40007fe0100 */
[----:B------:R-:W-:Y:S01]  /*144c0*/  F2FP.BF16.F32.PACK_AB R149, R28, R149 ;  /* 0x000000951c95723e */ /* 0x000fe200000010ff */
[----:B------:R-:W-:Y:S01]  /*144d0*/  FADD.FTZ R27, R147, R6 ;  /* 0x00000006931b7221 */ /* 0x000fe20000010000 */
[----:B------:R-:W-:Y:S01]  /*144e0*/  F2FP.BF16.F32.PACK_AB R151, R32, R151 ;  /* 0x000000972097723e */ /* 0x000fe200000010ff */
[----:B------:R1:W3:Y:S01]  /*144f0*/  MUFU.EX2 R154, R37 ;  /* 0x00000025009a7308 */ /* 0x0002e20000000800 */
[----:B0-----:R-:W-:Y:S01]  /*14500*/  FADD.FTZ R0, R152, R7 ;  /* 0x0000000798007221 */ /* 0x001fe20000010000 */
[----:B------:R-:W-:Y:S01]  /*14510*/  FADD.FTZ R6, R36, R27 ;  /* 0x0000001b24067221 */ /* 0x000fe20000010000 */
[----:B------:R-:W-:Y:S02]  /*14520*/  F2FP.BF16.F32.PACK_AB R145, R34, R145 ;  /* 0x000000912291723e */ /* 0x000fe400000010ff */
[----:B------:R-:W-:Y:S02]  /*14530*/  CS2R R32, SRZ ;  /* 0x0000000000207805 */ /* 0x000fe4000001ff00 */
[----:B------:R-:W-:-:S02]  /*14540*/  F2FP.BF16.F32.PACK_AB R147, R36, R147 ;  /* 0x000000932493723e */ /* 0x000fc400000010ff */
[----:B------:R-:W-:Y:S02]  /*14550*/  CS2R R28, SRZ ;  /* 0x00000000001c7805 */ /* 0x000fe4000001ff00 */
[----:B------:R-:W-:Y:S01]  /*14560*/  F2FP.BF16.F32.PACK_AB R155, R12, R155 ;  /* 0x0000009b0c9b723e */ /* 0x000fe200000010ff */
[----:B------:R-:W0:Y:S01]  /*14570*/  MUFU.EX2 R25, R25 ;  /* 0x0000001900197308 */ /* 0x000e220000000800 */
[----:B--2---:R-:W-:Y:S01]  /*14580*/  FADD.FTZ R7, R15, R0 ;  /* 0x000000000f077221 */ /* 0x004fe20000010000 */
[----:B------:R-:W-:Y:S02]  /*14590*/  F2FP.BF16.F32.PACK_AB R158, R158, R21 ;  /* 0x000000159e9e723e */ /* 0x000fe400000010ff */
[----:B-1----:R-:W-:Y:S02]  /*145a0*/  CS2R R36, SRZ ;  /* 0x0000000000247805 */ /* 0x002fe4000001ff00 */
[----:B------:R-:W-:Y:S02]  /*145b0*/  F2FP.BF16.F32.PACK_AB R152, R152, R13 ;  /* 0x0000000d9898723e */ /* 0x000fe400000010ff */
[----:B------:R1:W2:Y:S01]  /*145c0*/  MUFU.EX2 R148, R41 ;  /* 0x0000002900947308 */ /* 0x0002a20000000800 */
[C---:B---3--:R-:W-:Y:S01]  /*145d0*/  FADD.FTZ R0, R154.reuse, R7 ;  /* 0x000000079a007221 */ /* 0x048fe20000010000 */
[----:B------:R-:W-:-:S06]  /*145e0*/  F2FP.BF16.F32.PACK_AB R154, R154, R15 ;  /* 0x0000000f9a9a723e */ /* 0x000fcc00000010ff */
[----:B------:R-:W3:Y:S01]  /*145f0*/  MUFU.EX2 R35, R35 ;  /* 0x0000002300237308 */ /* 0x000ee20000000800 */
[----:B0-----:R-:W-:Y:S01]  /*14600*/  FADD.FTZ R7, R25, R0 ;  /* 0x0000000019077221 */ /* 0x001fe20000010000 */
[----:B-1----:R-:W-:-:S06]  /*14610*/  CS2R R40, SRZ ;  /* 0x0000000000287805 */ /* 0x002fcc000001ff00 */
        /* <DEDUP_REMOVED lines=21> */
[----:B------:R-:W0:Y:S01]  /*14770*/  MUFU.EX2 R14, R14 ;  /* 0x0000000e000e7308 */ /* 0x000e220000000800 */
[C---:B--2---:R-:W-:Y:S01]  /*14780*/  FADD.FTZ R0, R146.reuse, R7 ;  /* 0x0000000792007221 */ /* 0x044fe20000010000 */
[----:B------:R-:W-:Y:S01]  /*14790*/  FADD.FTZ R7, R141, R6 ;  /* 0x000000068d077221 */ /* 0x000fe20000010000 */
[----:B------:R-:W-:Y:S02]  /*147a0*/  F2FP.BF16.F32.PACK_AB R146, R146, R49 ;  /* 0x000000319292723e */ /* 0x000fe400000010ff */
[----:B------:R-:W-:-:S03]  /*147b0*/  CS2R R48, SRZ ;  /* 0x0000000000307805 */ /* 0x000fc6000001ff00 */
[----:B------:R1:W2:Y:S01]  /*147c0*/  MUFU.EX2 R140, R57 ;  /* 0x00000039008c7308 */ /* 0x0002a20000000800 */
[----:B---3--:R-:W-:-:S07]  /*147d0*/  FADD.FTZ R5, R55, R0 ;  /* 0x0000000037057221 */ /* 0x008fce0000010000 */
[----:B------:R-:W3:Y:S01]  /*147e0*/  MUFU.EX2 R143, R143 ;  /* 0x0000008f008f7308 */ /* 0x000ee20000000800 */
[C---:B0-----:R-:W-:Y:S01]  /*147f0*/  FADD.FTZ R6, R14.reuse, R7 ;  /* 0x000000070e067221 */ /* 0x041fe20000010000 */
[----:B------:R-:W-:Y:S01]  /*14800*/  F2FP.BF16.F32.PACK_AB R141, R14, R141 ;  /* 0x0000008d0e8d723e */ /* 0x000fe200000010ff */
[----:B------:R-:W-:Y:S01]  /*14810*/  VIADD R14, R72, 0xfffffffe ;  /* 0xfffffffe480e7836 */ /* 0x000fe20000000000 */
[----:B------:R-:W-:Y:S02]  /*14820*/  CS2R R72, SRZ ;  /* 0x0000000000487805 */ /* 0x000fe4000001ff00 */
[----:B-1----:R-:W-:Y:S02]  /*14830*/  CS2R R56, SRZ ;  /* 0x0000000000387805 */ /* 0x002fe4000001ff00 */
[----:B------:R-:W0:Y:S01]  /*14840*/  MUFU.EX2 R59, R59 ;  /* 0x0000003b003b7308 */ /* 0x000e220000000800 */
[----:B--2---:R-:W-:Y:S01]  /*14850*/  FADD.FTZ R0, R140, R5 ;  /* 0x000000058c007221 */ /* 0x004fe20000010000 */
[----:B------:R-:W-:-:S02]  /*14860*/  ISETP.GE.AND P2, PT, R14, R9, PT ;  /* 0x000000090e00720c */ /* 0x000fc40003f46270 */
[----:B------:R-:W-:Y:S02]  /*14870*/  F2FP.BF16.F32.PACK_AB R140, R140, R55 ;  /* 0x000000378c8c723e */ /* 0x000fe400000010ff */
[----:B------:R-:W-:Y:S02]  /*14880*/  CS2R R54, SRZ ;  /* 0x0000000000367805 */ /* 0x000fe4000001ff00 */
[----:B------:R-:W1:Y:S01]  /*14890*/  MUFU.EX2 R20, R20 ;  /* 0x0000001400147308 */ /* 0x000e620000000800 */
[----:B---3--:R-:W-:-:S07]  /*148a0*/  FADD.FTZ R7, R143, R6 ;  /* 0x000000068f077221 */ /* 0x008fce0000010000 */
[----:B------:R2:W3:Y:S01]  /*148b0*/  MUFU.EX2 R142, R61 ;  /* 0x0000003d008e7308 */ /* 0x0004e20000000800 */
[----:B0-----:R-:W-:-:S07]  /*148c0*/  FADD.FTZ R5, R59, R0 ;  /* 0x000000003b057221 */ /* 0x001fce0000010000 */
[----:B------:R-:W0:Y:S01]  /*148d0*/  MUFU.EX2 R137, R137 ;  /* 0x0000008900897308 */ /* 0x000e220000000800 */
[C---:B-1----:R-:W-:Y:S01]  /*148e0*/  FADD.FTZ R10, R20.reuse, R7 ;  /* 0x00000007140a7221 */ /* 0x042fe20000010000 */
[----:B------:R-:W-:Y:S02]  /*148f0*/  F2FP.BF16.F32.PACK_AB R143, R20, R143 ;  /* 0x0000008f148f723e */ /* 0x000fe400000010ff */
[----:B--2---:R-:W-:-:S04]  /*14900*/  CS2R R60, SRZ ;  /* 0x00000000003c7805 */ /* 0x004fc8000001ff00 */
[----:B------:R-:W1:Y:S01]  /*14910*/  MUFU.EX2 R63, R63 ;  /* 0x0000003f003f7308 */ /* 0x000e620000000800 */
[C---:B---3--:R-:W-:Y:S01]  /*14920*/  FADD.FTZ R6, R142.reuse, R5 ;  /* 0x000000058e067221 */ /* 0x048fe20000010000 */
[----:B------:R-:W-:Y:S02]  /*14930*/  F2FP.BF16.F32.PACK_AB R142, R142, R59 ;  /* 0x0000003b8e8e723e */ /* 0x000fe400000010ff */
[----:B------:R-:W-:-:S04]  /*14940*/  CS2R R58, SRZ ;  /* 0x00000000003a7805 */ /* 0x000fc8000001ff00 */
[----:B------:R-:W2:Y:S01]  /*14950*/  MUFU.EX2 R26, R26 ;  /* 0x0000001a001a7308 */ /* 0x000ea20000000800 */
[----:B0-----:R-:W-:-:S07]  /*14960*/  FADD.FTZ R7, R137, R10 ;  /* 0x0000000a89077221 */ /* 0x001fce0000010000 */
[----:B------:R0:W3:Y:S01]  /*14970*/  MUFU.EX2 R136, R65 ;  /* 0x0000004100887308 */ /* 0x0000e20000000800 */
[----:B-1----:R-:W-:-:S07]  /*14980*/  FADD.FTZ R5, R63, R6 ;  /* 0x000000063f057221 */ /* 0x002fce0000010000 */
[----:B------:R-:W1:Y:S01]  /*14990*/  MUFU.EX2 R139, R139 ;  /* 0x0000008b008b7308 */ /* 0x000e620000000800 */
[C---:B--2---:R-:W-:Y:S01]  /*149a0*/  FADD.FTZ R10, R26.reuse, R7 ;  /* 0x000000071a0a7221 */ /* 0x044fe20000010000 */
[----:B------:R-:W-:Y:S02]  /*149b0*/  F2FP.BF16.F32.PACK_AB R137, R26, R137 ;  /* 0x000000891a89723e */ /* 0x000fe400000010ff */
[----:B0-----:R-:W-:Y:S02]  /*149c0*/  CS2R R64, SRZ ;  /* 0x0000000000407805 */ /* 0x001fe4000001ff00 */
[----:B------:R-:W-:Y:S02]  /*149d0*/  CS2R R26, SRZ ;  /* 0x00000000001a7805 */ /* 0x000fe4000001ff00 */
[----:B------:R-:W0:Y:S01]  /*149e0*/  MUFU.EX2 R67, R67 ;  /* 0x0000004300437308 */ /* 0x000e220000000800 */
[C---:B---3--:R-:W-:Y:S01]  /*149f0*/  FADD.FTZ R6, R136.reuse, R5 ;  /* 0x0000000588067221 */ /* 0x048fe20000010000 */
[----:B------:R-:W-:-:S02]  /*14a00*/  F2FP.BF16.F32.PACK_AB R136, R136, R63 ;  /* 0x0000003f8888723e */ /* 0x000fc400000010ff */
[----:B------:R-:W-:-:S04]  /*14a10*/  CS2R R62, SRZ ;  /* 0x00000000003e7805 */ /* 0x000fc8000001ff00 */
[----:B------:R-:W2:Y:S01]  /*14a20*/  MUFU.EX2 R30, R30 ;  /* 0x0000001e001e7308 */ /* 0x000ea20000000800 */
[----:B-1----:R-:W-:-:S07]  /*14a30*/  FADD.FTZ R5, R139, R10 ;  /* 0x0000000a8b057221 */ /* 0x002fce0000010000 */
[----:B------:R-:W1:Y:S01]  /*14a40*/  MUFU.EX2 R0, R11 ;  /* 0x0000000b00007308 */ /* 0x000e620000000800 */
[----:B0-----:R-:W-:-:S04]  /*14a50*/  FADD.FTZ R7, R67, R6 ;  /* 0x0000000643077221 */ /* 0x001fc80000010000 */
[C---:B--2---:R-:W-:Y:S01]  /*14a60*/  FADD.FTZ R7, R30.reuse, R7 ;  /* 0x000000071e077221 */ /* 0x044fe20000010000 */
[----:B------:R-:W-:Y:S02]  /*14a70*/  F2FP.BF16.F32.PACK_AB R138, R30, R67 ;  /* 0x000000431e8a723e */ /* 0x000fe400000010ff */
[----:B------:R-:W-:Y:S02]  /*14a80*/  CS2R R66, SRZ ;  /* 0x0000000000427805 */ /* 0x000fe4000001ff00 */
[----:B------:R-:W-:Y:S01]  /*14a90*/  CS2R R30, SRZ ;  /* 0x00000000001e7805 */ /* 0x000fe2000001ff00 */
[C---:B-1----:R-:W-:Y:S01]  /*14aa0*/  FADD.FTZ R6, R0.reuse, R5 ;  /* 0x0000000500067221 */ /* 0x042fe20000010000 */
[----:B------:R-:W-:Y:S01]  /*14ab0*/  F2FP.BF16.F32.PACK_AB R139, R0, R139 ;  /* 0x0000008b008b723e */ /* 0x000fe200000010ff */
[----:B------:R-:W-:Y:S02]  /*14ac0*/  IMAD.MOV.U32 R0, RZ, RZ, 0x3f800000 ;  /* 0x3f800000ff007424 */ /* 0x000fe400078e00ff */
[----:B------:R-:W-:Y:S01]  /*14ad0*/  IMAD.MOV.U32 R5, RZ, RZ, 0x3f800000 ;  /* 0x3f800000ff057424 */ /* 0x000fe200078e00ff */
[----:B------:R-:W-:Y:S06]  /*14ae0*/  @!P2 BRA `(.L_x_2869) ;  /* 0x0000002400d0a947 */ /* 0x000fec0003800000 */
[----:B------:R-:W-:Y:S01]  /*14af0*/  BSSY B1, `(.L_x_2869) ;  /* 0x0000273000017945 */ /* 0x000fe20003800000 */
[----:B------:R-:W-:Y:S02]  /*14b00*/  IMAD.MOV.U32 R12, RZ, RZ, R3 ;  /* 0x000000ffff0c7224 */ /* 0x000fe400078e0003 */
[----:B------:R-:W-:Y:S02]  /*14b10*/  IMAD.MOV.U32 R13, RZ, RZ, R4 ;  /* 0x000000ffff0d7224 */ /* 0x000fe400078e0004 */
[----:B------:R-:W-:Y:S02]  /*14b20*/  IMAD.MOV.U32 R20, RZ, RZ, R168 ;  /* 0x000000ffff147224 */ /* 0x000fe400078e00a8 */
[----:B------:R-:W-:Y:S02]  /*14b30*/  IMAD.MOV.U32 R21, RZ, RZ, R161 ;  /* 0x000000ffff157224 */ /* 0x000fe400078e00a1 */
[----:B------:R-:W-:Y:S02]  /*14b40*/  IMAD.MOV.U32 R0, RZ, RZ, 0x3f800000 ;  /* 0x3f800000ff007424 */ /* 0x000fe400078e00ff */
[----:B------:R-:W-:-:S07]  /*14b50*/  IMAD.MOV.U32 R87, RZ, RZ, RZ ;  /* 0x000000ffff577224 */ /* 0x000fce00078e00ff */
.L_x_2882:
[----:B------:R-:W-:-:S04]  /*14b60*/  ISETP.NE.AND P2, PT, R21, 0x1, PT ;  /* 0x000000011500780c */ /* 0x000fc80003f45270 */
[----:B------:R-:W-:-:S04]  /*14b70*/  SEL R3, RZ, 0x1, P2 ;  /* 0x00000001ff037807 */ /* 0x000fc80001000000 */
[----:B------:R-:W-:Y:S01]  /*14b80*/  LOP3.LUT R168, R20, R3, RZ, 0x3c, !PT ;  /* 0x0000000314a87212 */ /* 0x000fe200078e3cff */
[----:B------:R-:W-:Y:S06]  /*14b90*/  @!P0 BRA `(.L_x_2870) ;  /* 0x0000000000048947 */ /* 0x000fec0003800000 */
[----:B------:R-:W-:Y:S01]  /*14ba0*/  BPT.TRAP 0x1 ;  /* 0x000000040000795c */ /* 0x000fe20000300000 */
.L_x_2870:
        /* <DEDUP_REMOVED lines=8> */
.L_x_2871:
[----:B------:R-:W-:Y:S01]  /*14c30*/  BSSY B2, `(.L_x_2872) ;  /* 0x0000006000027945 */ /* 0x000fe20003800000 */
[----:B------:R-:W-:Y:S02]  /*14c40*/  IMAD R2, R161, 0x900, R8 ;  /* 0x00000900a1027824 */ /* 0x000fe400078e0208 */
[----:B------:R-:W-:Y:S01]  /*14c50*/  IMAD.MOV.U32 R3, RZ, RZ, 0x40000040 ;  /* 0x40000040ff037424 */ /* 0x000fe200078e00ff */
[----:B-1----:R-:W-:Y:S06]  /*14c60*/  @P2 BRA `(.L_x_2873) ;  /* 0x0000000000082947 */ /* 0x002fec0003800000 */
[----:B------:R-:W1:Y:S02]  /*14c70*/  SYNCS.PHASECHK.TRANS64.TRYWAIT P2, [R15+URZ+0x2a830], R4 ;  /* 0x02a830040f0075a7 */ /* 0x000e64000804017f */
[----:B-1----:R-:W-:Y:S05]  /*14c80*/  @!P2 BRA `(.L_x_2874) ;  /* 0x000000f00080a947 */ /* 0x002fea0003800000 */
.L_x_2873:
[----:B------:R-:W-:Y:S05]  /*14c90*/  BSYNC B2 ;  /* 0x0000000000027941 */ /* 0x000fea0003800000 */
.L_x_2872:
        /* <DEDUP_REMOVED lines=81> */
[----:B------:R-:W-:Y:S01]  /*151b0*/  VIADD R10, R2, 0x602 ;  /* 0x00000602020a7836 */ /* 0x000fe20000000000 */
[----:B------:R-:W-:Y:S01]  /*151c0*/  MOV R11, 0x40000040 ;  /* 0x40000040000b7802 */ /* 0x000fe20000000f00 */
        /* <DEDUP_REMOVED lines=95> */
.L_x_2875:
[----:B------:R-:W-:Y:S01]  /*157c0*/  SHF.L.U32 R2, R20, 0x1f, RZ ;  /* 0x0000001f14027819 */ /* 0x000fe200000006ff */
[----:B------:R-:W-:-:S04]  /*157d0*/  IMAD R10, R21, 0x8, R18 ;  /* 0x00000008150a7824 */ /* 0x000fc800078e0212 */
[----:B------:R2:W3:Y:S01]  /*157e0*/  SYNCS.PHASECHK.TRANS64.TRYWAIT P2, [R10+URZ+0x2a850], R2 ;  /* 0x02a850020a0075a7 */ /* 0x0004e2000804017f */
[----:B------:R-:W-:Y:S05]  /*157f0*/  @!P0 BRA `(.L_x_2876) ;  /* 0x0000000000048947 */ /* 0x000fea0003800000 */
[----:B------:R-:W-:Y:S01]  /*15800*/  BPT.TRAP 0x1 ;  /* 0x000000040000795c */ /* 0x000fe20000300000 */
.L_x_2876:
[----:B------:R-:W-:Y:S01]  /*15810*/  VIADD R0, R18, 0x400 ;  /* 0x0000040012007836 */ /* 0x000fe20000000000 */
[----:B------:R-:W-:Y:S04]  /*15820*/  BSSY B2, `(.L_x_2877) ;  /* 0x0000008000027945 */ /* 0x000fe80003800000 */
[----:B------:R-:W-:-:S04]  /*15830*/  SHF.R.U32.HI R0, RZ, 0x4, R0 ;  /* 0x00000004ff007819 */ /* 0x000fc80000011600 */
[----:B------:R-:W-:-:S04]  /*15840*/  LOP3.LUT R0, R0, 0x3fff, RZ, 0xc0, !PT ;  /* 0x00003fff00007812 */ /* 0x000fc800078ec0ff */
[----:B------:R-:W-:-:S05]  /*15850*/  LOP3.LUT R0, R0, 0x3000000, RZ, 0xfc, !PT ;  /* 0x0300000000007812 */ /* 0x000fca00078efcff */
[----:B------:R-:W-:Y:S01]  /*15860*/  IMAD R0, R21, 0x600, R0 ;  /* 0x0000060015007824 */ /* 0x000fe200078e0200 */
[----:B---3--:R-:W-:Y:S06]  /*15870*/  @P2 BRA `(.L_x_2878) ;  /* 0x0000000000082947 */ /* 0x008fec0003800000 */
[----:B------:R-:W3:Y:S02]  /*15880*/  SYNCS.PHASECHK.TRANS64.TRYWAIT P2, [R10+URZ+0x2a850], R2 ;  /* 0x02a850020a0075a7 */ /* 0x000ee4000804017f */
[----:B---3--:R-:W-:Y:S05]  /*15890*/  @!P2 BRA `(.L_x_2879) ;  /* 0x000000e40090a947 */ /* 0x008fea0003800000 */
.L_x_2878:
[----:B------:R-:W-:Y:S05]  /*158a0*/  BSYNC B2 ;  /* 0x0000000000027941 */ /* 0x000fea0003800000 */
.L_x_2877:
[----:B--23--:R-:W-:Y:S01]  /*158b0*/  IMAD.MOV.U32 R2, RZ, RZ, R0 ;  /* 0x000000ffff027224 */ /* 0x00cfe200078e0000 */
        /* <DEDUP_REMOVED lines=43> */
.L_x_2880:
[----:B------:R-:W2:Y:S01]  /*15b70*/  @P1 LDC R3, c[0x0][0x44c] ;  /* 0x00011300ff031b82 */ /* 0x000ea20000000800 */
[----:B------:R-:W-:Y:S02]  /*15b80*/  IMAD.IADD R20, R190, 0x1, R185 ;  /* 0x00000001be147824 */ /* 0x000fe400078e02b9 */
[----:B------:R-:W-:Y:S02]  /*15b90*/  IMAD.MOV.U32 R5, RZ, RZ, -0x60 ;  /* 0xffffffa0ff057424 */ /* 0x000fe400078e00ff */
[----:B01----:R-:W-:-:S03]  /*15ba0*/  VIADD R15, R15, 0x2a840 ;  /* 0x0002a8400f0f7836 */ /* 0x003fc60000000000 */
[----:B------:R-:W0:Y:S02]  /*15bb0*/  @P1 LDC R0, c[0x0][0x450] ;  /* 0x00011400ff001b82 */ /* 0x000e240000000800 */
[----:B------:R-:W-:-:S04]  /*15bc0*/  PRMT R15, R178, 0x654, R15 ;  /* 0x00000654b20f7816 */ /* 0x000fc8000000000f */
[----:B------:R1:W-:Y:S01]  /*15bd0*/  SYNCS.ARRIVE.TRANS64.RED.A1T0 RZ, [R15+URZ], RZ ;  /* 0x000000ff0fff79a7 */ /* 0x0003e2000810043f */
[----:B--2---:R-:W-:-:S05]  /*15be0*/  @P1 IMAD.HI.U32 R3, R20, R3, RZ ;  /* 0x0000000314031227 */ /* 0x004fca00078e00ff */
[----:B0-----:R-:W-:Y:S01]  /*15bf0*/  @P1 SHF.R.U32.HI R20, RZ, R0, R3 ;  /* 0x00000000ff141219 */ /* 0x001fe20000011603 */
[----:B------:R-:W-:-:S04]  /*15c00*/  IMAD R0, R14, R5, 0x1 ;  /* 0x000000010e007424 */ /* 0x000fc800078e0205 */
[----:B------:R-:W0:Y:S01]  /*15c10*/  SHFL.IDX PT, R3, R20, RZ, 0x1c1f ;  /* 0x001c1fff14037589 */ /* 0x000e2200000e0000 */
[----:B------:R-:W-:-:S03]  /*15c20*/  IMAD R0, R189, -0x2, R0 ;  /* 0xfffffffebd007824 */ /* 0x000fc600078e0200 */
[----:B------:R-:W2:Y:S02]  /*15c30*/  SHFL.IDX PT, R151, R20, 0x1, 0x1c1f ;  /* 0x003c1f0014977f89 */ /* 0x000ea400000e0000 */
[----:B------:R-:W-:-:S05]  /*15c40*/  IADD3 R0, -R186, R0, R187 ;  /* 0x00000000ba007210 */ /* 0x000fca0007ffe1bb */
[C---:B0-----:R-:W-:Y:S02]  /*15c50*/  IMAD.IADD R2, R0.reuse, 0x1, R3 ;  /* 0x0000000100027824 */ /* 0x041fe400078e0203 */
[----:B--2---:R-:W-:-:S03]  /*15c60*/  IMAD.IADD R0, R0, 0x1, R151 ;  /* 0x0000000100007824 */ /* 0x004fc600078e0297 */
        /* <DEDUP_REMOVED lines=66> */
[----:B------:R-:W-:Y:S01]  /*16090*/  ISETP.GT.AND P3, PT, R2, 0x59, PT ;  /* 0x000000590200780c */ /* 0x000fe20003f64270 */
[----:B------:R-:W-:Y:S01]  /*160a0*/  IMAD.U32 R2, RZ, RZ, UR39 ;  /* 0x00000027ff027e24 */ /* 0x000fe2000f8e00ff */
[----:B------:R-:W-:Y:S02]  /*160b0*/  FSEL R149, R132, -INF , P2 ;  /* 0xff80000084957808 */ /* 0x000fe40001000000 */
[----:B------:R-:W-:Y:S02]  /*160c0*/  FMNMX.FTZ R4, R129, R4, !PT ;  /* 0x0000000481047209 */ /* 0x000fe40007810000 */
[----:B------:R-:W-:Y:S02]  /*160d0*/  FSEL R133, R133, -INF , P3 ;  /* 0xff80000085857808 */ /* 0x000fe40001800000 */
[----:B------:R-:W-:Y:S02]  /*160e0*/  FMNMX.FTZ R4, R149, R4, !PT ;  /* 0x0000000495047209 */ /* 0x000fe40007810000 */
[----:B------:R-:W-:-:S02]  /*160f0*/  ISETP.GT.AND P2, PT, R0, RZ, PT ;  /* 0x000000ff0000720c */ /* 0x000fc40003f44270 */
[----:B------:R-:W-:Y:S02]  /*16100*/  FMNMX.FTZ R92, R133, R4, !PT ;  /* 0x00000004855c7209 */ /* 0x000fe40007810000 */
[----:B------:R-:W-:Y:S02]  /*16110*/  ISETP.GT.AND P3, PT, R0, 0x1, PT ;  /* 0x000000010000780c */ /* 0x000fe40003f64270 */
[----:B------:R-:W-:Y:S01]  /*16120*/  FSEL R151, R90, -INF , P2 ;  /* 0xff8000005a977808 */ /* 0x000fe20001000000 */
[----:B------:R-:W0:Y:S01]  /*16130*/  SHFL.BFLY PT, R153, R92, 0x2, 0x1f ;  /* 0x0c401f005c997f89 */ /* 0x000e2200000e0000 */
[----:B------:R-:W-:Y:S02]  /*16140*/  ISETP.GT.AND P4, PT, R0, 0x8, PT ;  /* 0x000000080000780c */ /* 0x000fe40003f84270 */
[----:B------:R-:W-:Y:S02]  /*16150*/  FSEL R91, R91, -INF , P3 ;  /* 0xff8000005b5b7808 */ /* 0x000fe40001800000 */
[----:B------:R-:W-:-:S02]  /*16160*/  FMNMX.FTZ R20, R151, R12, !PT ;  /* 0x0000000c97147209 */ /* 0x000fc40007810000 */
[C---:B------:R-:W-:Y:S02]  /*16170*/  ISETP.GT.AND P5, PT, R0.reuse, 0x9, PT ;  /* 0x000000090000780c */ /* 0x040fe40003fa4270 */
[----:B------:R-:W-:Y:S02]  /*16180*/  FMNMX.FTZ R90, R91, R20, !PT ;  /* 0x000000145b5a7209 */ /* 0x000fe40007810000 */
[----:B------:R-:W-:Y:S02]  /*16190*/  ISETP.GT.AND P3, PT, R0, 0x10, PT ;  /* 0x000000100000780c */ /* 0x000fe40003f64270 */
[----:B------:R-:W-:Y:S02]  /*161a0*/  FSEL R95, R95, -INF , P5 ;  /* 0xff8000005f5f7808 */ /* 0x000fe40002800000 */
[----:B------:R-:W-:Y:S02]  /*161b0*/  FSEL R155, R98, -INF , P3 ;  /* 0xff800000629b7808 */ /* 0x000fe40001800000 */
[----:B------:R-:W-:-:S04]  /*161c0*/  ISETP.GT.AND P3, PT, R0, 0x18, PT ;  /* 0x000000180000780c */ /* 0x000fc80003f64270 */
[----:B------:R-:W-:Y:S02]  /*161d0*/  FSEL R157, R102, -INF , P3 ;  /* 0xff800000669d7808 */ /* 0x000fe40001800000 */
[----:B------:R-:W-:Y:S02]  /*161e0*/  ISETP.GT.AND P3, PT, R0, 0x20, PT ;  /* 0x000000200000780c */ /* 0x000fe40003f64270 */
[----:B0-----:R-:W-:Y:S02]  /*161f0*/  FMNMX.FTZ R153, R92, R153, !PT ;  /* 0x000000995c997209 */ /* 0x001fe40007810000 */
[----:B------:R-:W-:Y:S02]  /*16200*/  FSEL R159, R106, -INF , P3 ;  /* 0xff8000006a9f7808 */ /* 0x000fe40001800000 */
[----:B------:R-:W-:Y:S01]  /*16210*/  ISETP.GT.AND P3, PT, R0, 0x28, PT ;  /* 0x000000280000780c */ /* 0x000fe20003f64270 */
[----:B------:R-:W0:Y:S03]  /*16220*/  SHFL.BFLY PT, R4, R153, 0x1, 0x1f ;  /* 0x0c201f0099047f89 */ /* 0x000e2600000e0000 */
[----:B------:R-:W-:-:S02]  /*16230*/  FSEL R207, R110, -INF , P3 ;  /* 0xff8000006ecf7808 */ /* 0x000fc40001800000 */
[----:B------:R-:W-:-:S04]  /*16240*/  ISETP.GT.AND P3, PT, R0, 0x30, PT ;  /* 0x000000300000780c */ /* 0x000fc80003f64270 */
[----:B------:R-:W-:Y:S02]  /*16250*/  FSEL R209, R114, -INF , P3 ;  /* 0xff80000072d17808 */ /* 0x000fe40001800000 */
[----:B------:R-:W-:-:S04]  /*16260*/  ISETP.GT.AND P3, PT, R0, 0x38, PT ;  /* 0x000000380000780c */ /* 0x000fc80003f64270 */
[----:B------:R-:W-:Y:S02]  /*16270*/  FSEL R211, R118, -INF , P3 ;  /* 0xff80000076d37808 */ /* 0x000fe40001800000 */
[----:B------:R-:W-:-:S04]  /*16280*/  ISETP.GT.AND P3, PT, R0, 0x40, PT ;  /* 0x000000400000780c */ /* 0x000fc80003f64270 */
[----:B------:R-:W-:Y:S02]  /*16290*/  FSEL R225, R122, -INF , P3 ;  /* 0xff8000007ae17808 */ /* 0x000fe40001800000 */
[----:B------:R-:W-:Y:S02]  /*162a0*/  ISETP.GT.AND P3, PT, R0, 0x48, PT ;  /* 0x000000480000780c */ /* 0x000fe40003f64270 */
[----:B0-----:R-:W-:Y:S02]  /*162b0*/  FMNMX.FTZ R4, R153, R4, !PT ;  /* 0x0000000499047209 */ /* 0x001fe40007810000 */
[----:B------:R-:W-:Y:S02]  /*162c0*/  FSEL R153, R94, -INF , P4 ;  /* 0xff8000005e997808 */ /* 0x000fe40002000000 */
[----:B------:R-:W-:Y:S01]  /*162d0*/  ISETP.GT.AND P4, PT, R0, 0x11, PT ;  /* 0x000000110000780c */ /* 0x000fe20003f84270 */
[----:B------:R-:W-:Y:S01]  /*162e0*/  FMUL.FTZ R92, R4, R2 ;  /* 0x00000002045c7220 */ /* 0x000fe20000410000 */
[----:B------:R-:W-:-:S02]  /*162f0*/  FMNMX.FTZ R90, R153, R90, !PT ;  /* 0x0000005a995a7209 */ /* 0x000fc40007810000 */
[----:B------:R-:W-:Y:S02]  /*16300*/  FSEL R99, R99, -INF , P4 ;  /* 0xff80000063637808 */ /* 0x000fe40002000000 */
[----:B------:R-:W-:Y:S02]  /*16310*/  FMNMX.FTZ R90, R95, R90, !PT ;  /* 0x0000005a5f5a7209 */ /* 0x000fe40007810000 */
[----:B------:R-:W-:Y:S02]  /*16320*/  ISETP.GT.AND P4, PT, R0, 0x19, PT ;  /* 0x000000190000780c */ /* 0x000fe40003f84270 */
[----:B------:R-:W-:Y:S02]  /*16330*/  FMNMX.FTZ R90, R155, R90, !PT ;  /* 0x0000005a9b5a7209 */ /* 0x000fe40007810000 */
[----:B------:R-:W-:Y:S02]  /*16340*/  FSEL R103, R103, -INF , P4 ;  /* 0xff80000067677808 */ /* 0x000fe40002000000 */
[----:B------:R-:W-:-:S02]  /*16350*/  FMNMX.FTZ R90, R99, R90, !PT ;  /* 0x0000005a635a7209 */ /* 0x000fc40007810000 */
[C---:B------:R-:W-:Y:S02]  /*16360*/  ISETP.GT.AND P4, PT, R0.reuse, 0x21, PT ;  /* 0x000000210000780c */ /* 0x040fe40003f84270 */
[----:B------:R-:W-:Y:S02]  /*16370*/  FMNMX.FTZ R90, R157, R90, !PT ;  /* 0x0000005a9d5a7209 */ /* 0x000fe40007810000 */
[----:B------:R-:W-:Y:S02]  /*16380*/  FSEL R107, R107, -INF , P4 ;  /* 0xff8000006b6b7808 */ /* 0x000fe40002000000 */
[----:B------:R-:W-:Y:S02]  /*16390*/  FMNMX.FTZ R90, R103, R90, !PT ;  /* 0x0000005a675a7209 */ /* 0x000fe40007810000 */
[----:B------:R-:W-:Y:S02]  /*163a0*/  ISETP.GT.AND P4, PT, R0, 0x29, PT ;  /* 0x000000290000780c */ /* 0x000fe40003f84270 */
        /* <DEDUP_REMOVED lines=13> */
[----:B------:R-:W-:Y:S02]  /*16480*/  FSETP.NEU.FTZ.AND P2, PT, R4, -INF , PT ;  /* 0xff8000000400780b */ /* 0x000fe40003f5d000 */
[----:B------:R-:W-:Y:S02]  /*16490*/  FMNMX.FTZ R90, R119, R90, !PT ;  /* 0x0000005a775a7209 */ /* 0x000fe40007810000 */
[----:B------:R-:W-:Y:S02]  /*164a0*/  FSEL R123, R123, -INF , P4 ;  /* 0xff8000007b7b7808 */ /* 0x000fe40002000000 */
[----:B------:R-:W-:Y:S02]  /*164b0*/  FMNMX.FTZ R90, R225, R90, !PT ;  /* 0x0000005ae15a7209 */ /* 0x000fe40007810000 */
[----:B------:R-:W-:Y:S02]  /*164c0*/  FSEL R20, R92, RZ, P2 ;  /* 0x000000ff5c147208 */ /* 0x000fe40001000000 */
[----:B------:R-:W-:-:S02]  /*164d0*/  ISETP.GT.AND P4, PT, R0, 0x49, PT ;  /* 0x000000490000780c */ /* 0x000fc40003f84270 */
        /* <DEDUP_REMOVED lines=13> */
[-CC-:B------:R-:W-:Y:S01]  /*165b0*/  FFMA.FTZ R127, R109, R2.reuse, -R20.reuse ;  /* 0x000000026d7f7223 */ /* 0x180fe20000010814 */
[----:B------:R-:W-:Y:S01]  /*165c0*/  FMNMX.FTZ R3, R88, R3, !PT ;  /* 0x0000000358037209 */ /* 0x000fe20007810000 */
[-CC-:B------:R-:W-:Y:S01]  /*165d0*/  FFMA.FTZ R11, R101, R2.reuse, -R20.reuse ;  /* 0x00000002650b7223 */ /* 0x180fe20000010814 */
        /* <DEDUP_REMOVED lines=12> */
[----:B------:R-:W-:Y:S01]  /*166a0*/  FSEL R135, R135, -INF , P4 ;  /* 0xff80000087877808 */ /* 0x000fe20002000000 */
[-CC-:B------:R-:W-:Y:S01]  /*166b0*/  FFMA.FTZ R150, R137, R2.reuse, -R20.reuse ;  /* 0x0000000289967223 */ /* 0x180fe20000010814 */
[----:B------:R-:W-:Y:S01]  /*166c0*/  FMNMX.FTZ R0, R134, R3, !PT ;  /* 0x0000000386007209 */ /* 0x000fe20007810000 */
[-CC-:B------:R-:W-:Y:S01]  /*166d0*/  FFMA.FTZ R144, R139, R2.reuse, -R20.reuse ;  /* 0x000000028b907223 */ /* 0x180fe20000010814 */
[-CC-:B------:R-:W-:Y:S01]  /*166e0*/  FFMA.FTZ R113, R113, R2.reuse, -R20.reuse ;  /* 0x0000000271717223 */ /* 0x180fe20000010814 */
[--C-:B------:R-:W-:Y:S01]  /*166f0*/  FFMA.FTZ R146, R141, R2, -R20.reuse ;  /* 0x000000028d927223 */ /* 0x100fe20000010814 */
[----:B------:R-:W-:Y:S01]  /*16700*/  FMNMX.FTZ R0, R135, R0, !PT ;  /* 0x0000000087007209 */ /* 0x000fe20007810000 */
[-CC-:B------:R-:W-:Y:S01]  /*16710*/  FFMA.FTZ R140, R143, R2.reuse, -R20.reuse ;  /* 0x000000028f8c7223 */ /* 0x180fe20000010814 */
[-CC-:B------:R-:W-:Y:S01]  /*16720*/  FFMA.FTZ R142, R145, R2.reuse, -R20.reuse ;  /* 0x00000002918e7223 */ /* 0x180fe20000010814 */
[-CC-:B------:R-:W-:Y:S01]  /*16730*/  FFMA.FTZ R101, R125, R2.reuse, -R20.reuse ;  /* 0x000000027d657223 */ /* 0x180fe20000010814 */
[-CC-:B------:R-:W-:Y:S01]  /*16740*/  FFMA.FTZ R136, R147, R2.reuse, -R20.reuse ;  /* 0x0000000293887223 */ /* 0x180fe20000010814 */
[----:B------:R-:W0:Y:S01]  /*16750*/  SHFL.BFLY PT, R3, R0, 0x2, 0x1f ;  /* 0x0c401f0000037f89 */ /* 0x000e2200000e0000 */
[-CC-:B------:R-:W-:Y:S01]  /*16760*/  FFMA.FTZ R21, R129, R2.reuse, -R20.reuse ;  /* 0x0000000281157223 */ /* 0x180fe20000010814 */
[-CC-:B------:R-:W-:Y:S01]  /*16770*/  FFMA.FTZ R138, R149, R2.reuse, -R20.reuse ;  /* 0x00000002958a7223 */ /* 0x180fe20000010814 */
[----:B------:R-:W-:Y:S01]  /*16780*/  FFMA.FTZ R117, R133, R2, -R20 ;  /* 0x0000000285757223 */ /* 0x000fe20000010814 */
        /* <DEDUP_REMOVED lines=9> */
[----:B0-----:R-:W-:-:S02]  /*16820*/  FMNMX.FTZ R3, R5, R0, !PT ;  /* 0x0000000005037209 */ /* 0x001fc40007810000 */
[----:B------:R-:W-:Y:S02]  /*16830*/  FSEL R0, R4, RZ, P2 ;  /* 0x000000ff04007208 */ /* 0x000fe40001000000 */
[C---:B------:R-:W-:Y:S01]  /*16840*/  FSETP.NEU.FTZ.AND P3, PT, R3.reuse, -INF , PT ;  /* 0xff8000000300780b */ /* 0x040fe20003f7d000 */
[CC--:B------:R-:W-:Y:S02]  /*16850*/  FMUL.FTZ R92, R3.reuse, R2.reuse ;  /* 0x00000002035c7220 */ /* 0x0c0fe40000410000 */
[----:B------:R-:W-:Y:S01]  /*16860*/  FADD.FTZ R5, -R0, R13 ;  /* 0x0000000d00057221 */ /* 0x000fe20000010100 */
[----:B------:R-:W-:Y:S01]  /*16870*/  FSEL R13, R3, RZ, P3 ;  /* 0x000000ff030d7208 */ /* 0x000fe20001800000 */
[----:B------:R-:W-:Y:S01]  /*16880*/  MUFU.EX2 R148, R148 ;  /* 0x0000009400947308 */ /* 0x000fe20000000800 */
[----:B------:R-:W-:Y:S01]  /*16890*/  FSEL R92, R92, RZ, P3 ;  /* 0x000000ff5c5c7208 */ /* 0x000fe20001800000 */
[----:B------:R-:W-:Y:S02]  /*168a0*/  FMUL.FTZ R5, R5, R2 ;  /* 0x0000000205057220 */ /* 0x000fe40000410000 */
[----:B------:R-:W-:-:S02]  /*168b0*/  FADD.FTZ R13, -R13, R12 ;  /* 0x0000000c0d0d7221 */ /* 0x000fc40000010100 */
[-CC-:B------:R-:W-:Y:S01]  /*168c0*/  FFMA.FTZ R121, R151, R2.reuse, -R92.reuse ;  /* 0x0000000297797223 */ /* 0x180fe2000001085c */
[-CC-:B------:R-:W-:Y:S01]  /*168d0*/  FFMA.FTZ R100, R91, R2.reuse, -R92.reuse ;  /* 0x000000025b647223 */ /* 0x180fe2000001085c */
[-C--:B------:R-:W-:Y:S01]  /*168e0*/  FMUL.FTZ R13, R13, R2.reuse ;  /* 0x000000020d0d7220 */ /* 0x080fe20000410000 */
        /* <DEDUP_REMOVED lines=16> */
[----:B------:R2:W3:Y:S01]  /*169f0*/  MUFU.EX2 R0, R13 ;  /* 0x0000000d00007308 */ /* 0x0004e20000000800 */
[----:B0-----:R-:W-:Y:S01]  /*16a00*/  FFMA.FTZ R12, R5, R7, R156 ;  /* 0x00000007050c7223 */ /* 0x001fe2000001009c */
[-CC-:B------:R-:W-:Y:S01]  /*16a10*/  FFMA.FTZ R141, R225, R2.reuse, -R92.reuse ;  /* 0x00000002e18d7223 */ /* 0x180fe2000001085c */
[-CC-:B------:R-:W-:Y:S01]  /*16a20*/  FFMA.FTZ R102, R123, R2.reuse, -R92.reuse ;  /* 0x000000027b667223 */ /* 0x180fe2000001085c */
[-CC-:B------:R-:W-:Y:S01]  /*16a30*/  FFMA.FTZ R143, R229, R2.reuse, -R92.reuse ;  /* 0x00000002e58f7223 */ /* 0x180fe2000001085c */
[-CC-:B------:R-:W-:Y:S01]  /*16a40*/  FFMA.FTZ R88, R88, R2.reuse, -R92.reuse ;  /* 0x0000000258587223 */ /* 0x180fe2000001085c */
[-CC-:B------:R-:W-:Y:S01]  /*16a50*/  FFMA.FTZ R137, R130, R2.reuse, -R92.reuse ;  /* 0x0000000282897223 */ /* 0x180fe2000001085c */
[----:B------:R-:W-:Y:S01]  /*16a60*/  FFMA.FTZ R139, R134, R2, -R92 ;  /* 0x00000002868b7223 */ /* 0x000fe2000001085c */
[----:B------:R-:W0:Y:S01]  /*16a70*/  MUFU.EX2 R100, R100 ;  /* 0x0000006400647308 */ /* 0x000e220000000800 */
[----:B--2---:R-:W-:-:S07]  /*16a80*/  FADD.FTZ R13, R89, R12 ;  /* 0x0000000c590d7221 */ /* 0x004fce0000010000 */
[----:B------:R-:W2:Y:S01]  /*16a90*/  MUFU.EX2 R20, R20 ;  /* 0x0000001400147308 */ /* 0x000ea20000000800 */
[----:B---3--:R-:W-:Y:S01]  /*16aa0*/  FFMA.FTZ R7, R0, R6, R121 ;  /* 0x0000000600077223 */ /* 0x008fe20000010079 */
[----:B------:R-:W-:-:S06]  /*16ab0*/  FADD.FTZ R6, R158, R13 ;  /* 0x0000000d9e067221 */ /* 0x000fcc0000010000 */
[----:B------:R-:W3:Y:S01]  /*16ac0*/  MUFU.EX2 R91, R91 ;  /* 0x0000005b005b7308 */ /* 0x000ee20000000800 */
[----:B0-----:R-:W-:-:S07]  /*16ad0*/  FADD.FTZ R7, R100, R7 ;  /* 0x0000000764077221 */ /* 0x001fce0000010000 */
[----:B------:R-:W0:Y:S01]  /*16ae0*/  MUFU.EX2 R153, R153 ;  /* 0x0000009900997308 */ /* 0x000e220000000800 */
[----:B--2---:R-:W-:Y:S01]  /*16af0*/  FADD.FTZ R12, R20, R7 ;  /* 0x00000007140c7221 */ /* 0x004fe20000010000 */
[----:B------:R-:W-:-:S04]  /*16b00*/  FADD.FTZ R7, R93, R6 ;  /* 0x000000065d077221 */ /* 0x000fc80000010000 */
[----:B------:R-:W-:Y:S02]  /*16b10*/  FADD.FTZ R6, R152, R7 ;  /* 0x0000000798067221 */ /* 0x000fe40000010000 */
[----:B------:R-:W2:Y:S01]  /*16b20*/  MUFU.EX2 R98, R98 ;  /* 0x0000006200627308 */ /* 0x000ea20000000800 */
[----:B---3--:R-:W-:Y:S01]  /*16b30*/  FADD.FTZ R12, R91, R12 ;  /* 0x0000000c5b0c7221 */ /* 0x008fe20000010000 */
[----:B------:R-:W-:-:S06]  /*16b40*/  FADD.FTZ R13, R97, R6 ;  /* 0x00000006610d7221 */ /* 0x000fcc0000010000 */
[----:B------:R-:W3:Y:S01]  /*16b50*/  MUFU.EX2 R155, R155 ;  /* 0x0000009b009b7308 */ /* 0x000ee20000000800 */
[----:B0-----:R-:W-:Y:S01]  /*16b60*/  FADD.FTZ R7, R153, R12 ;  /* 0x0000000c99077221 */ /* 0x001fe20000010000 */
[----:B------:R-:W-:-:S04]  /*16b70*/  FADD.FTZ R12, R154, R13 ;  /* 0x0000000d9a0c7221 */ /* 0x000fc80000010000 */
[----:B------:R-:W-:Y:S02]  /*16b80*/  FADD.FTZ R13, R11, R12 ;  /* 0x0000000c0b0d7221 */ /* 0x000fe40000010000 */
[----:B------:R-:W0:Y:S01]  /*16b90*/  MUFU.EX2 R96, R96 ;  /* 0x0000006000607308 */ /* 0x000e220000000800 */
[----:B--2---:R-:W-:Y:S01]  /*16ba0*/  FADD.FTZ R6, R98, R7 ;  /* 0x0000000762067221 */ /* 0x004fe20000010000 */
[----:B------:R-:W-:-:S06]  /*16bb0*/  FADD.FTZ R12, R148, R13 ;  /* 0x0000000d940c7221 */ /* 0x000fcc0000010000 */
[----:B------:R-:W2:Y:S01]  /*16bc0*/  MUFU.EX2 R149, R149 ;  /* 0x0000009500957308 */ /* 0x000ea20000000800 */
[----:B---3--:R-:W-:-:S07]  /*16bd0*/  FADD.FTZ R7, R155, R6 ;  /* 0x000000069b077221 */ /* 0x008fce0000010000 */
        /* <DEDUP_REMOVED lines=21> */
[----:B--2---:R-:W-:Y:S01]  /*16d30*/  FADD.FTZ R13, R113, R12 ;  /* 0x0000000c710d7221 */ /* 0x004fe20000010000 */
[----:B------:R-:W-:-:S06]  /*16d40*/  FFMA.FTZ R12, R90, R2, -R92 ;  /* 0x000000025a0c7223 */ /* 0x000fcc000001085c */
        /* <DEDUP_REMOVED lines=15> */
[----:B0-----:R-:W-:Y:S01]  /*16e40*/  FADD.FTZ R13, R105, R90 ;  /* 0x0000005a690d7221 */ /* 0x001fe20000010000 */
[----:B------:R-:W-:-:S06]  /*16e50*/  FFMA.FTZ R90, R135, R2, -R92 ;  /* 0x00000002875a7223 */ /* 0x000fcc000001085c */
        /* <DEDUP_REMOVED lines=21> */
[----:B---3--:R-:W-:Y:S01]  /*16fb0*/  FADD.FTZ R13, R139, R6 ;  /* 0x000000068b0d7221 */ /* 0x008fe20000010000 */
[----:B0-----:R-:W-:-:S03]  /*16fc0*/  FADD.FTZ R7, R117, R92 ;  /* 0x0000005c75077221 */ /* 0x001fc60000010000 */
[----:B--2---:R-:W-:Y:S01]  /*16fd0*/  FADD.FTZ R6, R90, R13 ;  /* 0x0000000d5a067221 */ /* 0x004fe20000010000 */
[----:B-1----:R-:W-:Y:S06]  /*16fe0*/  @!P0 BRA `(.L_x_2881) ;  /* 0x0000000000048947 */ /* 0x002fec0003800000 */
[----:B------:R-:W-:Y:S01]  /*16ff0*/  BPT.TRAP 0x1 ;  /* 0x000000040000795c */ /* 0x000fe20000300000 */
.L_x_2881:
        /* <DEDUP_REMOVED lines=35> */
.L_x_2869:
[----:B------:R-:W-:Y:S05]  /*17230*/  BSYNC B0 ;  /* 0x0000000000007941 */ /* 0x000fea0003800000 */
.L_x_2868:
[----:B------:R-:W-:Y:S01]  /*17240*/  ISETP.GE.AND P1, PT, R14, RZ, PT ;  /* 0x000000ff0e00720c */ /* 0x000fe20003f26270 */
[----:B------:R-:W-:-:S12]  /*17250*/  BSSY B0, `(.L_x_2883) ;  /* 0x0000200000007945 */ /* 0x000fd80003800000 */
[----:B------:R-:W-:Y:S05]  /*17260*/  @!P1 BRA `(.L_x_2884) ;  /* 0x0000001c00f89947 */ /* 0x000fea0003800000 */
[----:B------:R-:W-:Y:S02]  /*17270*/  IMAD.MOV.U32 R12, RZ, RZ, R3 ;  /* 0x000000ffff0c7224 */ /* 0x000fe400078e0003 */
[----:B------:R-:W-:Y:S02]  /*17280*/  IMAD.MOV.U32 R9, RZ, RZ, R4 ;  /* 0x000000ffff097224 */ /* 0x000fe400078e0004 */
[----:B------:R-:W-:Y:S02]  /*17290*/  IMAD.MOV.U32 R15, RZ, RZ, R168 ;  /* 0x000000ffff0f7224 */ /* 0x000fe400078e00a8 */
[----:B------:R-:W-:-:S07]  /*172a0*/  IMAD.MOV.U32 R20, RZ, RZ, R161 ;  /* 0x000000ffff147224 */ /* 0x000fce00078e00a1 */
.L_x_2897:
[----:B------:R-:W-:-:S05]  /*172b0*/  VIADD R13, R20, 0x1 ;  /* 0x00000001140d7836 */ /* 0x000fca0000000000 */
[----:B------:R-:W-:-:S04]  /*172c0*/  ISETP.NE.AND P1, PT, R13, 0x2, PT ;  /* 0x000000020d00780c */ /* 0x000fc80003f25270 */
[----:B------:R-:W-:Y:S02]  /*172d0*/  SEL R168, RZ, 0x1, P1 ;  /* 0x00000001ffa87807 */ /* 0x000fe40000800000 */
[----:B------:R-:W-:Y:S02]  /*172e0*/  SEL R13, R13, RZ, P1 ;  /* 0x000000ff0d0d7207 */ /* 0x000fe40000800000 */
[----:B------:R-:W-:Y:S02]  /*172f0*/  LOP3.LUT R168, R15, R168, RZ, 0x3c, !PT ;  /* 0x000000a80fa87212 */ /* 0x000fe400078e3cff */
[----:B------:R-:W-:Y:S01]  /*17300*/  MOV R161, R13 ;  /* 0x0000000d00a17202 */ /* 0x000fe20000000f00 */
[----:B------:R-:W-:Y:S06]  /*17310*/  @!P0 BRA `(.L_x_2885) ;  /* 0x0000000000048947 */ /* 0x000fec0003800000 */
[----:B------:R-:W-:Y:S01]  /*17320*/  BPT.TRAP 0x1 ;  /* 0x000000040000795c */ /* 0x000fe20000300000 */
.L_x_2885:
[----:B------:R-:W-:Y:S01]  /*17330*/  IMAD R4, R161, 0x8, R18 ;  /* 0x00000008a1047824 */ /* 0x000fe200078e0212 */
[----:B------:R-:W-:-:S04]  /*17340*/  SHF.L.U32 R11, R168, 0x1f, RZ ;  /* 0x0000001fa80b7819 */ /* 0x000fc800000006ff */
[----:B------:R0:W1:Y:S01]  /*17350*/  SYNCS.PHASECHK.TRANS64.TRYWAIT P1, [R4+URZ+0x2a830], R11 ;  /* 0x02a8300b040075a7 */ /* 0x000062000802017f */
[----:B------:R-:W-:Y:S05]  /*17360*/  @!P0 BRA `(.L_x_2886) ;  /* 0x0000000000048947 */ /* 0x000fea0003800000 */
[----:B------:R-:W-:Y:S01]  /*17370*/  BPT.TRAP 0x1 ;  /* 0x000000040000795c */ /* 0x000fe20000300000 */
.L_x_2886:
[----:B------:R-:W-:Y:S01]  /*17380*/  BSSY B1, `(.L_x_2887) ;  /* 0x0000006000017945 */ /* 0x000fe20003800000 */
[----:B------:R-:W-:Y:S02]  /*17390*/  IMAD R2, R161, 0x900, R8 ;  /* 0x00000900a1027824 */ /* 0x000fe400078e0208 */
[----:B------:R-:W-:Y:S01]  /*173a0*/  IMAD.MOV.U32 R3, RZ, RZ, 0x40000040 ;  /* 0x40000040ff037424 */ /* 0x000fe200078e00ff */
[----:B-1----:R-:W-:Y:S06]  /*173b0*/  @P1 BRA `(.L_x_2888) ;  /* 0x0000000000081947 */ /* 0x002fec0003800000 */
[----:B------:R-:W1:Y:S02]  /*173c0*/  SYNCS.PHASECHK.TRANS64.TRYWAIT P1, [R4+URZ+0x2a830], R11 ;  /* 0x02a8300b040075a7 */ /* 0x000e64000802017f */
[----:B-1----:R-:W-:Y:S05]  /*173d0*/  @!P1 BRA `(.L_x_2889) ;  /* 0x000000c800d49947 */ /* 0x002fea0003800000 */
.L_x_2888:
[----:B------:R-:W-:Y:S05]  /*173e0*/  BSYNC B1 ;  /* 0x0000000000017941 */ /* 0x000fea0003800000 */
.L_x_2887:
[----:B------:R-:W2:Y:S04]  /*173f0*/  LDL.64 R88, [R1+0x28] ;  /* 0x0000280001587983 */ /* 0x000ea80000100a00 */
[----:B------:R-:W3:Y:S04]  /*17400*/  LDL.64 R186, [R1+0x20] ;  /* 0x0000200001ba7983 */ /* 0x000ee80000100a00 */
[----:B------:R-:W4:Y:S01]  /*17410*/  LDL.64 R210, [R1+0x18] ;  /* 0x0000180001d27983 */ /* 0x000f220000100a00 */
[C---:B------:R-:W-:Y:S02]  /*17420*/  R2UR UR6, R2.reuse ;  /* 0x00000000020672ca */ /* 0x040fe400000e0000 */
[----:B------:R-:W-:Y:S01]  /*17430*/  R2UR UR7, R3 ;  /* 0x00000000030772ca */ /* 0x000fe200000e0000 */
[----:B------:R-:W5:Y:S01]  /*17440*/  LDL.64 R208, [R1+0x10] ;  /* 0x0000100001d07983 */ /* 0x000f620000100a00 */
[----:B------:R-:W-:-:S02]  /*17450*/  VIADD R10, R2, 0x2 ;  /* 0x00000002020a7836 */ /* 0x000fc40000000000 */
[----:B01----:R-:W-:Y:S01]  /*17460*/  IMAD.MOV.U32 R11, RZ, RZ, 0x40000040 ;  /* 0x40000040ff0b7424 */ /* 0x003fe200078e00ff */
[----:B------:R-:W5:Y:S01]  /*17470*/  LDL.64 R206, [R1+0x8] ;  /* 0x0000080001ce7983 */ /* 0x000f620000100a00 */
        /* <DEDUP_REMOVED lines=8> */
[----:B------:R-:W-:Y:S01]  /*17500*/  VIADD R10, R2, 0x4 ;  /* 0x00000004020a7836 */ /* 0x000fe20000000000 */
[----:B------:R-:W2:Y:S01]  /*17510*/  LDL.64 R186, [R1] ;  /* 0x0000000001ba7983 */ /* 0x000ea20000100a00 */
        /* <DEDUP_REMOVED lines=159> */
.L_x_2890:
[----:B------:R-:W-:Y:S01]  /*17f10*/  SHF.L.U32 R3, R15, 0x1f, RZ ;  /* 0x0000001f0f037819 */ /* 0x000fe200000006ff */
[----:B------:R-:W-:-:S04]  /*17f20*/  IMAD R10, R20, 0x8, R18 ;  /* 0x00000008140a7824 */ /* 0x000fc800078e0212 */
[----:B------:R0:W1:Y:S01]  /*17f30*/  SYNCS.PHASECHK.TRANS64.TRYWAIT P1, [R10+URZ+0x2a850], R3 ;  /* 0x02a850030a0075a7 */ /* 0x000062000802017f */
[----:B------:R-:W-:Y:S05]  /*17f40*/  @!P0 BRA `(.L_x_2891) ;  /* 0x0000000000048947 */ /* 0x000fea0003800000 */
[----:B------:R-:W-:Y:S01]  /*17f50*/  BPT.TRAP 0x1 ;  /* 0x000000040000795c */ /* 0x000fe20000300000 */
.L_x_2891:
        /* <DEDUP_REMOVED lines=9> */
.L_x_2893:
[----:B------:R-:W-:Y:S05]  /*17ff0*/  BSYNC B1 ;  /* 0x0000000000017941 */ /* 0x000fea0003800000 */
.L_x_2892:
[----:B------:R-:W-:Y:S01]  /*18000*/  IMAD.MOV.U32 R2, RZ, RZ, R0 ;  /* 0x000000ffff027224 */ /* 0x000fe200078e0000 */
[----:B------:R-:W-:Y:S01]  /*18010*/  WARPGROUP.ARRIVE ;  /* 0x00000000000079c5 */ /* 0x000fe20000000000 */
[----:B01----:R-:W-:-:S03]  /*18020*/  IMAD.MOV.U32 R3, RZ, RZ, 0x40000040 ;  /* 0x40000040ff037424 */ /* 0x003fc600078e00ff */
        /* <DEDUP_REMOVED lines=21> */
[----:B------:R-:W-:Y:S02]  /*18180*/  R2UR UR7, R3 ;  /* 0x00000000030772ca */ /* 0x000fe400000e0000 */
[----:B------:R-:W-:Y:S01]  /*18190*/  MOV R3, 0x40000040 ;  /* 0x4000004000037802 */ /* 0x000fe20000000f00 */
[----:B------:R-:W-:Y:S02]  /*181a0*/  WARPGROUP.DEPBAR.LE gsb0, 0x0 ;  /* 0x00008000000079c5 */ /* 0x000fe40000010000 */
[----:B------:R-:W-:-:S08]  /*181b0*/  WARPGROUP.ARRIVE ;  /* 0x00000000000079c5 */ /* 0x000fd00000000000 */
        /* <DEDUP_REMOVED lines=16> */
.L_x_2895:
        /* <DEDUP_REMOVED lines=53> */
[----:B------:R-:W-:-:S03]  /*18610*/  IMAD.U32 R2, RZ, RZ, UR38 ;  /* 0x00000026ff027e24 */ /* 0x000fc6000f8e00ff */
[----:B------:R-:W1:Y:S01]  /*18620*/  SHFL.BFLY PT, R20, R15, 0x1, 0x1f ;  /* 0x0c201f000f147f89 */ /* 0x000e6200000e0000 */
[----:B0-----:R-:W-:Y:S02]  /*18630*/  FMNMX.FTZ R4, R11, R4, !PT ;  /* 0x000000040b047209 */ /* 0x001fe40007810000 */
[----:B-1----:R-:W-:-:S03]  /*18640*/  FMNMX.FTZ R3, R15, R20, !PT ;  /* 0x000000140f037209 */ /* 0x002fc60007810000 */
[----:B------:R-:W-:-:S04]  /*18650*/  FADD.FTZ R9, -R4, R9 ;  /* 0x0000000904097221 */ /* 0x000fc80000010100 */
[----:B------:R-:W-:Y:S01]  /*18660*/  FMUL.FTZ R20, R9, R2 ;  /* 0x0000000209147220 */ /* 0x000fe20000410000 */
[----:B------:R-:W-:-:S03]  /*18670*/  FADD.FTZ R9, -R3, R12 ;  /* 0x0000000c03097221 */ /* 0x000fc60000010100 */
[----:B------:R-:W-:Y:S01]  /*18680*/  MUFU.EX2 R5, R20 ;  /* 0x0000001400057308 */ /* 0x000fe20000000800 */
[-C--:B------:R-:W-:Y:S01]  /*18690*/  FMUL.FTZ R0, R9, R2.reuse ;  /* 0x0000000209007220 */ /* 0x080fe20000410000 */
[----:B------:R-:W-:-:S04]  /*186a0*/  FMUL.FTZ R9, R4, R2 ;  /* 0x0000000204097220 */ /* 0x000fc80000410000 */
[-CC-:B------:R-:W-:Y:S01]  /*186b0*/  FFMA.FTZ R137, R101, R2.reuse, -R9.reuse ;  /* 0x0000000265897223 */ /* 0x180fe20000010809 */
[-CC-:B------:R-:W-:Y:S01]  /*186c0*/  FFMA.FTZ R101, R105, R2.reuse, -R9.reuse ;  /* 0x0000000269657223 */ /* 0x180fe20000010809 */
[-C--:B------:R-:W-:Y:S01]  /*186d0*/  FMUL.FTZ R105, R3, R2.reuse ;  /* 0x0000000203697220 */ /* 0x080fe20000410000 */
[-CC-:B------:R-:W-:Y:S01]  /*186e0*/  FFMA.FTZ R156, R88, R2.reuse, -R9.reuse ;  /* 0x00000002589c7223 */ /* 0x180fe20000010809 */
        /* <DEDUP_REMOVED lines=17> */
[----:B------:R-:W1:Y:S01]  /*18800*/  MUFU.EX2 R157, R157 ;  /* 0x0000009d009d7308 */ /* 0x000e620000000800 */
[-CC-:B------:R-:W-:Y:S01]  /*18810*/  FFMA.FTZ R149, R106, R2.reuse, -R105.reuse ;  /* 0x000000026a957223 */ /* 0x180fe20000010869 */
[-C--:B------:R-:W-:Y:S01]  /*18820*/  FFMA.FTZ R98, R107, R2.reuse, -R105 ;  /* 0x000000026b627223 */ /* 0x080fe20000010869 */
[-C--:B------:R-:W-:Y:S01]  /*18830*/  FFMA.FTZ R150, R108, R2.reuse, -R9 ;  /* 0x000000026c967223 */ /* 0x080fe20000010809 */
[-C--:B------:R-:W-:Y:S01]  /*18840*/  FFMA.FTZ R151, R110, R2.reuse, -R105 ;  /* 0x000000026e977223 */ /* 0x080fe20000010869 */
[-C--:B------:R-:W-:Y:S01]  /*18850*/  FFMA.FTZ R97, R109, R2.reuse, -R9 ;  /* 0x000000026d617223 */ /* 0x080fe20000010809 */
[-C--:B------:R-:W-:Y:S01]  /*18860*/  FFMA.FTZ R100, R111, R2.reuse, -R105 ;  /* 0x000000026f647223 */ /* 0x080fe20000010869 */
[-C--:B------:R-:W-:Y:S01]  /*18870*/  FFMA.FTZ R144, R112, R2.reuse, -R9 ;  /* 0x0000000270907223 */ /* 0x080fe20000010809 */
[----:B------:R-:W2:Y:S01]  /*18880*/  MUFU.EX2 R143, R143 ;  /* 0x0000008f008f7308 */ /* 0x000ea20000000800 */
[----:B0-----:R-:W-:Y:S01]  /*18890*/  FFMA.FTZ R12, R5, R7, R156 ;  /* 0x00000007050c7223 */ /* 0x001fe2000001009c */
[-C--:B------:R-:W-:Y:S01]  /*188a0*/  FFMA.FTZ R145, R114, R2.reuse, -R105 ;  /* 0x0000000272917223 */ /* 0x080fe20000010869 */
[-C--:B------:R-:W-:Y:S01]  /*188b0*/  FFMA.FTZ R93, R113, R2.reuse, -R9 ;  /* 0x00000002715d7223 */ /* 0x080fe20000010809 */
[-C--:B------:R-:W-:Y:S01]  /*188c0*/  FFMA.FTZ R102, R115, R2.reuse, -R105 ;  /* 0x0000000273667223 */ /* 0x080fe20000010869 */
[-C--:B------:R-:W-:Y:S01]  /*188d0*/  FFMA.FTZ R146, R116, R2.reuse, -R9 ;  /* 0x0000000274927223 */ /* 0x080fe20000010809 */
[-C--:B------:R-:W-:Y:S01]  /*188e0*/  FFMA.FTZ R147, R118, R2.reuse, -R105 ;  /* 0x0000000276937223 */ /* 0x080fe20000010869 */
[----:B------:R-:W-:Y:S01]  /*188f0*/  FFMA.FTZ R89, R117, R2, -R9 ;  /* 0x0000000275597223 */ /* 0x000fe20000010809 */
[----:B------:R-:W0:Y:S01]  /*18900*/  MUFU.EX2 R90, R90 ;  /* 0x0000005a005a7308 */ /* 0x000e220000000800 */
[----:B-1----:R-:W-:Y:S01]  /*18910*/  FFMA.FTZ R7, R0, R6, R157 ;  /* 0x0000000600077223 */ /* 0x002fe2000001009d */
[-C--:B------:R-:W-:Y:S01]  /*18920*/  FFMA.FTZ R104, R119, R2.reuse, -R105 ;  /* 0x0000000277687223 */ /* 0x080fe20000010869 */
[-CC-:B------:R-:W-:Y:S01]  /*18930*/  FFMA.FTZ R140, R120, R2.reuse, -R9.reuse ;  /* 0x00000002788c7223 */ /* 0x180fe20000010809 */
[-CC-:B------:R-:W-:Y:S01]  /*18940*/  FFMA.FTZ R21, R121, R2.reuse, -R9.reuse ;  /* 0x0000000279157223 */ /* 0x180fe20000010809 */
[-CC-:B------:R-:W-:Y:S01]  /*18950*/  FFMA.FTZ R142, R124, R2.reuse, -R9.reuse ;  /* 0x000000027c8e7223 */ /* 0x180fe20000010809 */
[-CC-:B------:R-:W-:Y:S01]  /*18960*/  FFMA.FTZ R15, R125, R2.reuse, -R9.reuse ;  /* 0x000000027d0f7223 */ /* 0x180fe20000010809 */
[-CC-:B------:R-:W-:Y:S01]  /*18970*/  FFMA.FTZ R136, R128, R2.reuse, -R9.reuse ;  /* 0x0000000280887223 */ /* 0x180fe20000010809 */
[----:B------:R-:W1:Y:S01]  /*18980*/  MUFU.EX2 R158, R158 ;  /* 0x0000009e009e7308 */ /* 0x000e620000000800 */
[----:B--2---:R-:W-:Y:S01]  /*18990*/  FADD.FTZ R91, R143, R12 ;  /* 0x0000000c8f5b7221 */ /* 0x004fe20000010000 */
[-CC-:B------:R-:W-:Y:S01]  /*189a0*/  FFMA.FTZ R11, R129, R2.reuse, -R9.reuse ;  /* 0x00000002810b7223 */ /* 0x180fe20000010809 */
[-CC-:B------:R-:W-:Y:S01]  /*189b0*/  FFMA.FTZ R138, R132, R2.reuse, -R9.reuse ;  /* 0x00000002848a7223 */ /* 0x180fe20000010809 */
[----:B------:R-:W-:-:S04]  /*189c0*/  FFMA.FTZ R9, R133, R2, -R9 ;  /* 0x0000000285097223 */ /* 0x000fc80000010809 */
        /* <DEDUP_REMOVED lines=8> */
[----:B------:R-:W-:-:S06]  /*18a50*/  FFMA.FTZ R12, R122, R2, -R105 ;  /* 0x000000027a0c7223 */ /* 0x000fcc0000010869 */
[----:B------:R-:W0:Y:S01]  /*18a60*/  MUFU.EX2 R153, R153 ;  /* 0x0000009900997308 */ /* 0x000e220000000800 */
[----:B-1----:R-:W-:-:S07]  /*18a70*/  FADD.FTZ R6, R92, R7 ;  /* 0x000000075c067221 */ /* 0x002fce0000010000 */
[----:B------:R-:W1:Y:S01]  /*18a80*/  MUFU.EX2 R139, R139 ;  /* 0x0000008b008b7308 */ /* 0x000e620000000800 */
[----:B--2---:R-:W-:Y:S01]  /*18a90*/  FADD.FTZ R20, R152, R91 ;  /* 0x0000005b98147221 */ /* 0x004fe20000010000 */
[----:B------:R-:W-:-:S06]  /*18aa0*/  FFMA.FTZ R91, R123, R2, -R105 ;  /* 0x000000027b5b7223 */ /* 0x000fcc0000010869 */
        /* <DEDUP_REMOVED lines=16> */
[----:B-1----:R-:W-:Y:S01]  /*18bb0*/  FADD.FTZ R88, R148, R95 ;  /* 0x0000005f94587221 */ /* 0x002fe20000010000 */
[----:B------:R-:W-:-:S06]  /*18bc0*/  FFMA.FTZ R95, R127, R2, -R105 ;  /* 0x000000027f5f7223 */ /* 0x000fcc0000010869 */
        /* <DEDUP_REMOVED lines=28> */
[----:B------:R-:W-:Y:S02]  /*18d90*/  IMAD R6, R13, 0x8, R18 ;  /* 0x000000080d067824 */ /* 0x000fe400078e0212 */
        /* <DEDUP_REMOVED lines=9> */
[----:B------:R-:W-:-:S05]  /*18e30*/  VIADD R7, R6, 0x2a840 ;  /* 0x0002a84006077836 */ /* 0x000fca0000000000 */
[----:B------:R-:W-:Y:S01]  /*18e40*/  PRMT R7, R178, 0x654, R7 ;  /* 0x00000654b2077816 */ /* 0x000fe20000000007 */
[----:B------:R-:W0:Y:S01]  /*18e50*/  MUFU.EX2 R142, R142 ;  /* 0x0000008e008e7308 */ /* 0x000e220000000800 */
[----:B-1----:R-:W-:Y:S01]  /*18e60*/  FADD.FTZ R103, R21, R106 ;  /* 0x0000006a15677221 */ /* 0x002fe20000010000 */
[----:B------:R-:W-:Y:S01]  /*18e70*/  FFMA.FTZ R106, R135, R2, -R105 ;  /* 0x00000002876a7223 */ /* 0x000fe20000010869 */
[----:B------:R1:W-:Y:S05]  /*18e80*/  SYNCS.ARRIVE.TRANS64.RED.A1T0 RZ, [R7+URZ], RZ ;  /* 0x000000ff07ff79a7 */ /* 0x0003ea000810043f */
[----:B------:R-:W3:Y:S01]  /*18e90*/  MUFU.EX2 R20, R20 ;  /* 0x0000001400147308 */ /* 0x000ee20000000800 */
[----:B--2---:R-:W-:-:S07]  /*18ea0*/  FADD.FTZ R107, R91, R108 ;  /* 0x0000006c5b6b7221 */ /* 0x004fce0000010000 */
[----:B------:R-:W1:Y:S01]  /*18eb0*/  MUFU.EX2 R15, R15 ;  /* 0x0000000f000f7308 */ /* 0x000e620000000800 */
[----:B0-----:R-:W-:-:S07]  /*18ec0*/  FADD.FTZ R6, R142, R103 ;  /* 0x000000678e067221 */ /* 0x001fce0000010000 */
        /* <DEDUP_REMOVED lines=22> */
.L_x_2896:
[----:B------:R-:W-:Y:S01]  /*19030*/  ISETP.GT.AND P1, PT, R14, RZ, PT ;  /* 0x000000ff0e00720c */ /* 0x000fe20003f24270 */
[----:B------:R-:W-:Y:S01]  /*19040*/  VIADD R103, R10, 0x2a860 ;  /* 0x0002a8600a677836 */ /* 0x000fe20000000000 */
[----:B------:R-:W-:Y:S01]  /*19050*/  F2FP.BF16.F32.PACK_AB R156, R143, R156 ;  /* 0x0000009c8f9c723e */ /* 0x000fe200000010ff */
[----:B------:R-:W-:Y:S01]  /*19060*/  VIADD R14, R14, 0xffffffff ;  /* 0xffffffff0e0e7836 */ /* 0x000fe20000000000 */
[----:B------:R-:W-:Y:S02]  /*19070*/  F2FP.BF16.F32.PACK_AB R158, R141, R158 ;  /* 0x0000009e8d9e723e */ /* 0x000fe400000010ff */
[----:B------:R-:W-:Y:S02]  /*19080*/  PRMT R103, R178, 0x654, R103 ;  /* 0x00000654b2677816 */ /* 0x000fe40000000067 */
[----:B------:R-:W-:Y:S02]  /*19090*/  F2FP.BF16.F32.PACK_AB R152, R139, R152 ;  /* 0x000000988b98723e */ /* 0x000fe400000010ff */
[----:B------:R0:W-:Y:S01]  /*190a0*/  SYNCS.ARRIVE.TRANS64.RED.A1T0 RZ, [R103+URZ], RZ ;  /* 0x000000ff67ff79a7 */ /* 0x0001e2000810043f */
        /* <DEDUP_REMOVED lines=25> */
[----:B0-----:R-:W-:Y:S06]  /*19240*/  @P1 BRA `(.L_x_2897) ;  /* 0xffffffe000181947 */ /* 0x001fec000383ffff */
.L_x_2884:
[----:B------:R-:W-:Y:S05]  /*19250*/  BSYNC B0 ;  /* 0x0000000000007941 */ /* 0x000fea0003800000 */
.L_x_2883:
        /* <DEDUP_REMOVED lines=67> */
.L_x_2898:
[----:B------:R-:W-:Y:S01]  /*19690*/  IMAD R12, R161, 0x8, R18 ;  /* 0x00000008a10c7824 */ /* 0x000fe200078e0212 */
[----:B------:R-:W-:-:S04]  /*196a0*/  SHF.L.U32 R5, R168, 0x1f, RZ ;  /* 0x0000001fa8057819 */ /* 0x000fc800000006ff */
[----:B------:R0:W1:Y:S01]  /*196b0*/  SYNCS.PHASECHK.TRANS64.TRYWAIT P1, [R12+URZ+0x2a850], R5 ;  /* 0x02a850050c0075a7 */ /* 0x000062000802017f */
[----:B------:R-:W-:Y:S05]  /*196c0*/  @!P0 BRA `(.L_x_2899) ;  /* 0x0000000000048947 */ /* 0x000fea0003800000 */
[----:B------:R-:W-:Y:S01]  /*196d0*/  BPT.TRAP 0x1 ;  /* 0x000000040000795c */ /* 0x000fe20000300000 */
.L_x_2899:
        /* <DEDUP_REMOVED lines=9> */
.L_x_2901:
[----:B------:R-:W-:Y:S05]  /*19770*/  BSYNC B0 ;  /* 0x0000000000007941 */ /* 0x000fea0003800000 */
.L_x_2900:
        /* <DEDUP_REMOVED lines=48> */
[----:B------:R-:W-:Y:S02]  /*19a80*/  IMAD.MOV.U32 R0, RZ, RZ, -0x800000 ;  /* 0xff800000ff007424 */ /* 0x000fe400078e00ff */
[----:B-1----:R-:W-:Y:S01]  /*19a90*/  FADD.FTZ R13, R8, R9 ;  /* 0x00000009080d7221 */ /* 0x002fe20000010000 */
[----:B------:R-:W-:-:S04]  /*19aa0*/  FSETP.NE.FTZ.AND P1, PT, R11, RZ, PT ;  /* 0x000000ff0b00720b */ /* 0x000fc80003f35000 */
        /* <DEDUP_REMOVED lines=17> */
.L_x_2903:
[----:B------:R-:W-:Y:S02]  /*19bc0*/  VIADD R3, R12, 0x2a860 ;  /* 0x0002a8600c037836 */ /* 0x000fe40000000000 */
[-C--:B------:R-:W-:Y:S01]  /*19bd0*/  FMUL.FTZ R89, R32, R5.reuse ;  /* 0x0000000520597220 */ /* 0x080fe20000410000 */
[----:B------:R-:W-:Y:S02]  /*19be0*/  VIADD R161, R161, 0x1 ;  /* 0x00000001a1a17836 */ /* 0x000fe40000000000 */
[-C--:B------:R-:W-:Y:S01]  /*19bf0*/  FMUL.FTZ R92, R33, R5.reuse ;  /* 0x00000005215c7220 */ /* 0x080fe20000410000 */
[-C--:B------:R-:W-:Y:S01]  /*19c00*/  FMUL.FTZ R32, R64, R5.reuse ;  /* 0x0000000540207220 */ /* 0x080fe20000410000 */
[----:B------:R-:W-:Y:S01]  /*19c10*/  PRMT R3, R178, 0x654, R3 ;  /* 0x00000654b2037816 */ /* 0x000fe20000000003 */
[-C--:B0-----:R-:W-:Y:S01]  /*19c20*/  FMUL.FTZ R94, R34, R6.reuse ;  /* 0x00000006225e7220 */ /* 0x081fe20000410000 */
        /* <DEDUP_REMOVED lines=10> */
[----:B0-----:R-:W-:Y:S01]  /*19cd0*/  SEL R3, RZ, 0x1, P0 ;  /* 0x00000001ff037807 */ /* 0x001fe20000000000 */
        /* <DEDUP_REMOVED lines=55> */
[----:B------:R-:W-:-:S07]  /*1a050*/  SEL R161, R161, RZ, P0 ;  /* 0x000000ffa1a17207 */ /* 0x000fce0000000000 */
.L_x_2804:
        /* <DEDUP_REMOVED lines=29> */
[C---:B------:R-:W-:Y:S02]  /*1a230*/  IADD3 R103, P2, R8.reuse, 0x4020, RZ ;  /* 0x0000402008677810 */ /* 0x040fe40007f5e0ff */
[C---:B------:R-:W-:Y:S02]  /*1a240*/  IADD3 R105, P1, R8.reuse, 0x4040, RZ ;  /* 0x0000404008697810 */ /* 0x040fe40007f3e0ff */
[----:B------:R-:W-:Y:S01]  /*1a250*/  IADD3 R107, P0, R8, 0x4060, RZ ;  /* 0x00004060086b7810 */ /* 0x000fe20007f1e0ff */
[--C-:B----4-:R-:W-:Y:S01]  /*1a260*/  IMAD.X R29, RZ, RZ, R9.reuse, P2 ;  /* 0x000000ffff1d7224 */ /* 0x110fe200010e0609 */
[----:B------:R-:W-:Y:S01]  /*1a270*/  LOP3.LUT R4, R71, 0x380, RZ, 0xc0, !PT ;  /* 0x0000038047047812 */ /* 0x000fe200078ec0ff */
[--C-:B------:R-:W-:Y:S01]  /*1a280*/  IMAD.X R31, RZ, RZ, R9.reuse, P1 ;  /* 0x000000ffff1f7224 */ /* 0x100fe200008e0609 */
[----:B------:R-:W-:Y:S01]  /*1a290*/  LOP3.LUT R6, R75, 0x380, RZ, 0xc0, !PT ;  /* 0x000003804b067812 */ /* 0x000fe200078ec0ff */
[--C-:B------:R-:W-:Y:S01]  /*1a2a0*/  IMAD.X R21, RZ, RZ, R9.reuse, P0 ;  /* 0x000000ffff157224 */ /* 0x100fe200000e0609 */
        /* <DEDUP_REMOVED lines=8> */
[----:B------:R-:W-:-:S02]  /*1a330*/  IADD3.X R13, RZ, R9, RZ, P4, !PT ;  /* 0x00000009ff0d7210 */ /* 0x000fc400027fe4ff */
[----:B------:R-:W-:Y:S02]  /*1a340*/  LOP3.LUT R20, R103, 0x380, RZ, 0xc0, !PT ;  /* 0x0000038067147812 */ /* 0x000fe400078ec0ff */
[----:B-1----:R-:W-:Y:S02]  /*1a350*/  LOP3.LUT R24, R105, 0x380, RZ, 0xc0, !PT ;  /* 0x0000038069187812 */ /* 0x002fe400078ec0ff */
[----:B------:R-:W-:Y:S02]  /*1a360*/  LOP3.LUT R4, R4, R71, RZ, 0x3c, !PT ;  /* 0x0000004704047212 */ /* 0x000fe400078e3cff */
[----:B------:R-:W-:Y:S02]  /*1a370*/  LOP3.LUT R6, R6, R75, RZ, 0x3c, !PT ;  /* 0x0000004b06067212 */ /* 0x000fe400078e3cff */
[----:B------:R-:W-:Y:S02]  /*1a380*/  F2FP.BF16.F32.PACK_AB R9, R28, R99 ;  /* 0x000000631c09723e */ /* 0x000fe400000010ff */
[----:B------:R-:W-:Y:S01]  /*1a390*/  F2FP.BF16.F32.PACK_AB R11, R97, R30 ;  /* 0x0000001e610b723e */ /* 0x000fe200000010ff */
[----:B------:R-:W-:Y:S01]  /*1a3a0*/  BAR.SYNC.DEFER_BLOCKING 0x1, 0x100 ;  /* 0x0044000000007b1d */ /* 0x000fe20000010000 */
[----:B------:R-:W-:-:S02]  /*1a3b0*/  SHF.R.U64 R12, R12, 0x3, RZ ;  /* 0x000000030c0c7819 */ /* 0x000fc400000012ff */
[----:B------:R-:W-:Y:S02]  /*1a3c0*/  SHF.R.U64 R14, R14, 0x3, RZ ;  /* 0x000000030e0e7819 */ /* 0x000fe400000012ff */
[----:B------:R-:W-:Y:S02]  /*1a3d0*/  LOP3.LUT R70, R107, 0x380, RZ, 0xc0, !PT ;  /* 0x000003806b467812 */ /* 0x000fe400078ec0ff */
[----:B------:R-:W-:Y:S02]  /*1a3e0*/  SHF.R.U64 R20, R20, 0x3, RZ ;  /* 0x0000000314147819 */ /* 0x000fe400000012ff */
[----:B------:R-:W-:Y:S02]  /*1a3f0*/  SHF.R.U64 R24, R24, 0x3, RZ ;  /* 0x0000000318187819 */ /* 0x000fe400000012ff */
[----:B------:R-:W-:Y:S02]  /*1a400*/  MOV R75, R4 ;  /* 0x00000004004b7202 */ /* 0x000fe40000000f00 */
[----:B------:R-:W-:-:S02]  /*1a410*/  MOV R74, R6 ;  /* 0x00000006004a7202 */ /* 0x000fc40000000f00 */
[----:B------:R-:W-:Y:S02]  /*1a420*/  F2FP.BF16.F32.PACK_AB R4, R92, R89 ;  /* 0x000000595c04723e */ /* 0x000fe400000010ff */
[----:B------:R-:W-:Y:S02]  /*1a430*/  F2FP.BF16.F32.PACK_AB R5, R95, R94 ;  /* 0x0000005e5f05723e */ /* 0x000fe400000010ff */
[----:B------:R-:W-:Y:S02]  /*1a440*/  F2FP.BF16.F32.PACK_AB R6, R90, R33 ;  /* 0x000000215a06723e */ /* 0x000fe400000010ff */
[----:B------:R-:W-:Y:S02]  /*1a450*/  F2FP.BF16.F32.PACK_AB R7, R96, R93 ;  /* 0x0000005d6007723e */ /* 0x000fe400000010ff */
[----:B------:R-:W-:Y:S01]  /*1a460*/  LOP3.LUT R12, R12, R79, RZ, 0x3c, !PT ;  /* 0x0000004f0c0c7212 */ /* 0x000fe200078e3cff */
[----:B------:R1:W-:Y:S01]  /*1a470*/  STSM.16.M88.4 [R78], R8 ;  /* 0x000000084e007844 */ /* 0x0003e20000000200 */
[----:B------:R-:W-:-:S02]  /*1a480*/  LOP3.LUT R14, R14, R101, RZ, 0x3c, !PT ;  /* 0x000000650e0e7212 */ /* 0x000fc400078e3cff */
[----:B------:R-:W-:Y:S01]  /*1a490*/  SHF.R.U64 R70, R70, 0x3, RZ ;  /* 0x0000000346467819 */ /* 0x000fe200000012ff */
[----:B------:R-:W-:Y:S01]  /*1a4a0*/  STSM.16.M88.4 [R75], R4 ;  /* 0x000000044b007844 */ /* 0x000fe20000000200 */
[----:B------:R-:W-:Y:S02]  /*1a4b0*/  LOP3.LUT R28, R20, R103, RZ, 0x3c, !PT ;  /* 0x00000067141c7212 */ /* 0x000fe400078e3cff */
[----:B------:R-:W-:Y:S02]  /*1a4c0*/  LOP3.LUT R30, R24, R105, RZ, 0x3c, !PT ;  /* 0x00000069181e7212 */ /* 0x000fe400078e3cff */
[----:B------:R-:W-:Y:S02]  /*1a4d0*/  LOP3.LUT R20, R70, R107, RZ, 0x3c, !PT ;  /* 0x0000006b46147212 */ /* 0x000fe400078e3cff */
[----:B------:R-:W-:Y:S02]  /*1a4e0*/  MOV R72, R12 ;  /* 0x0000000c00487202 */ /* 0x000fe40000000f00 */
[----:B------:R-:W-:-:S02]  /*1a4f0*/  MOV R24, R14 ;  /* 0x0000000e00187202 */ /* 0x000fc40000000f00 */
[----:B------:R-:W-:Y:S02]  /*1a500*/  MOV R71, R28 ;  /* 0x0000001c00477202 */ /* 0x000fe40000000f00 */
[----:B-1----:R-:W-:Y:S02]  /*1a510*/  F2FP.BF16.F32.PACK_AB R8, R41, R40 ;  /* 0x000000282908723e */ /* 0x002fe400000010ff */
[----:B------:R-:W-:Y:S02]  /*1a520*/  F2FP.BF16.F32.PACK_AB R9, R43, R64 ;  /* 0x000000402b09723e */ /* 0x000fe400000010ff */
[----:B------:R-:W-:Y:S02]  /*1a530*/  F2FP.BF16.F32.PACK_AB R10, R45, R44 ;  /* 0x0000002c2d0a723e */ /* 0x000fe400000010ff */
[----:B------:R-:W-:Y:S02]  /*1a540*/  F2FP.BF16.F32.PACK_AB R11, R47, R34 ;  /* 0x000000222f0b723e */ /* 0x000fe400000010ff */
[----:B------:R-:W-:-:S02]  /*1a550*/  MOV R70, R30 ;  /* 0x0000001e00467202 */ /* 0x000fc40000000f00 */
[----:B------:R-:W-:Y:S01]  /*1a560*/  F2FP.BF16.F32.PACK_AB R12, R49, R48 ;  /* 0x00000030310c723e */ /* 0x000fe200000010ff */
[----:B------:R1:W-:Y:S01]  /*1a570*/  STSM.16.M88.4 [R74], R8 ;  /* 0x000000084a007844 */ /* 0x0003e20000000200 */
[----:B------:R-:W-:Y:S02]  /*1a580*/  F2FP.BF16.F32.PACK_AB R13, R51, R50 ;  /* 0x00000032330d723e */ /* 0x000fe400000010ff */
[----:B------:R-:W-:Y:S02]  /*1a590*/  F2FP.BF16.F32.PACK_AB R14, R53, R52 ;  /* 0x00000034350e723e */ /* 0x000fe400000010ff */
[----:B------:R-:W-:Y:S02]  /*1a5a0*/  F2FP.BF16.F32.PACK_AB R15, R55, R54 ;  /* 0x00000036370f723e */ /* 0x000fe400000010ff */
[----:B------:R-:W-:Y:S02]  /*1a5b0*/  F2FP.BF16.F32.PACK_AB R28, R57, R56 ;  /* 0x00000038391c723e */ /* 0x000fe400000010ff */
[----:B------:R-:W-:Y:S01]  /*1a5c0*/  F2FP.BF16.F32.PACK_AB R29, R59, R58 ;  /* 0x0000003a3b1d723e */ /* 0x000fe200000010ff */
[----:B------:R-:W-:Y:S01]  /*1a5d0*/  STSM.16.M88.4 [R72], R12 ;  /* 0x0000000c48007844 */ /* 0x000fe20000000200 */
[----:B------:R-:W-:-:S02]  /*1a5e0*/  F2FP.BF16.F32.PACK_AB R30, R61, R60 ;  /* 0x0000003c3d1e723e */ /* 0x000fc400000010ff */
[----:B------:R-:W-:Y:S02]  /*1a5f0*/  F2FP.BF16.F32.PACK_AB R31, R63, R62 ;  /* 0x0000003e3f1f723e */ /* 0x000fe400000010ff */
[----:B------:R-:W-:Y:S02]  /*1a600*/  ISETP.NE.U32.AND P0, PT, RZ, UR4, PT ;  /* 0x00000004ff007c0c */ /* 0x000fe4000bf05070 */
[----:B-1----:R-:W-:Y:S01]  /*1a610*/  IADD3 R8, P1, R194, UR4, RZ ;  /* 0x00000004c2087c10 */ /* 0x002fe2000ff3e0ff */
[----:B------:R1:W-:Y:S01]  /*1a620*/  STSM.16.M88.4 [R24], R28 ;  /* 0x0000001c18007844 */ /* 0x0003e20000000200 */
[----:B------:R-:W-:Y:S02]  /*1a630*/  F2FP.BF16.F32.PACK_AB R33, R67, R66 ;  /* 0x000000424321723e */ /* 0x000fe400000010ff */
[----:B------:R-:W-:Y:S02]  /*1a640*/  F2FP.BF16.F32.PACK_AB R34, R69, R68 ;  /* 0x000000444522723e */ /* 0x000fe400000010ff */
[----:B------:R-:W-:Y:S01]  /*1a650*/  MOV R21, R20 ;  /* 0x0000001400157202 */ /* 0x000fe20000000f00 */
[----:B------:R-:W-:Y:S01]  /*1a660*/  IMAD.MOV.U32 R20, RZ, RZ, RZ ;  /* 0x000000ffff147224 */ /* 0x000fe200078e00ff */
[----:B------:R-:W-:Y:S01]  /*1a670*/  F2FP.BF16.F32.PACK_AB R4, R81, R80 ;  /* 0x000000505104723e */ /* 0x000fe200000010ff */
[----:B------:R-:W-:Y:S01]  /*1a680*/  STSM.16.M88.4 [R71], R32 ;  /* 0x0000002047007844 */ /* 0x000fe20000000200 */
[----:B------:R-:W-:-:S02]  /*1a690*/  F2FP.BF16.F32.PACK_AB R5, R83, R82 ;  /* 0x000000525305723e */ /* 0x000fc400000010ff */
[----:B------:R-:W-:Y:S01]  /*1a6a0*/  F2FP.BF16.F32.PACK_AB R6, R85, R84 ;  /* 0x000000545506723e */ /* 0x000fe200000010ff */
[----:B------:R-:W-:Y:S01]  /*1a6b0*/  STSM.16.M88.4 [R70], R36 ;  /* 0x0000002446007844 */ /* 0x000fe20000000200 */
[----:B------:R-:W-:Y:S02]  /*1a6c0*/  F2FP.BF16.F32.PACK_AB R7, R87, R86 ;  /* 0x000000565707723e */ /* 0x000fe400000010ff */
[----:B------:R-:W-:Y:S01]  /*1a6d0*/  ISETP.NE.AND.EX P0, PT, RZ, UR5, PT, P0 ;  /* 0x00000005ff007c0c */ /* 0x000fe2000bf05300 */
[----:B-1----:R-:W1:Y:S01]  /*1a6e0*/  LDC R24, c[0x0][0xbe8] ;  /* 0x0002fa00ff187b82 */ /* 0x002e620000000800 */
[----:B------:R-:W-:Y:S01]  /*1a6f0*/  IADD3.X R9, R195, UR5, RZ, P1, !PT ;  /* 0x00000005c3097c10 */ /* 0x000fe20008ffe4ff */
[----:B------:R-:W-:Y:S01]  /*1a700*/  ULDC.64 UR4, c[0x0][0xc08] ;  /* 0x0003020000047ab9 */ /* 0x000fe20000000a00 */
[----:B------:R2:W-:Y:S05]  /*1a710*/  STSM.16.M88.4 [R21], R4 ;  /* 0x0000000415007844 */ /* 0x0005ea0000000200 */
[----:B------:R-:W-:Y:S01]  /*1a720*/  BAR.SYNC.DEFER_BLOCKING 0x1, 0x100 ;  /* 0x0044000000007b1d */ /* 0x000fe20000010000 */
[----:B------:R-:W-:-:S04]  /*1a730*/  ISETP.NE.U32.AND P2, PT, RZ, UR4, PT ;  /* 0x00000004ff007c0c */ /* 0x000fc8000bf45070 */
[----:B------:R-:W-:-:S13]  /*1a740*/  ISETP.NE.AND.EX P2, PT, RZ, UR5, PT, P2 ;  /* 0x00000005ff007c0c */ /* 0x000fda000bf45320 */
[----:B------:R-:W-:Y:S01]  /*1a750*/  @P2 IADD3 R194, P3, R194, UR4, RZ ;  /* 0x00000004c2c22c10 */ /* 0x000fe2000ff7e0ff */
[----:B------:R-:W-:Y:S02]  /*1a760*/  ULDC UR4, c[0x0][0xa88] ;  /* 0x0002a20000047ab9 */ /* 0x000fe40000000800 */
[----:B--2---:R-:W-:Y:S01]  /*1a770*/  IMAD.U32 R7, RZ, RZ, UR4 ;  /* 0x00000004ff077e24 */ /* 0x004fe2000f8e00ff */
[----:B------:R-:W-:Y:S01]  /*1a780*/  @P2 IADD3.X R195, R195, UR5, RZ, P3, !PT ;  /* 0x00000005c3c32c10 */ /* 0x000fe20009ffe4ff */
        /* <DEDUP_REMOVED lines=10> */
.L_x_2906:
[----:B------:R-:W-:Y:S01]  /*1a830*/  SHF.R.S32.HI R52, RZ, 0x1f, R193 ;  /* 0x0000001fff347819 */ /* 0x000fe200000114c1 */
[--C-:B------:R-:W-:Y:S01]  /*1a840*/  IMAD.IADD R15, R190, 0x1, R185.reuse ;  /* 0x00000001be0f7824 */ /* 0x100fe200078e02b9 */
[----:B------:R-:W-:Y:S01]  /*1a850*/  ULDC.64 UR4, c[0x0][0xb90] ;  /* 0x0002e40000047ab9 */ /* 0x000fe20000000a00 */
[----:B-----5:R-:W-:Y:S01]  /*1a860*/  SHF.R.S32.HI R21, RZ, 0x1f, R20 ;  /* 0x0000001fff157819 */ /* 0x020fe20000011414 */
[----:B------:R-:W-:Y:S01]  /*1a870*/  IMAD.IADD R14, R223, 0x1, R185 ;  /* 0x00000001df0e7824 */ /* 0x000fe200078e02b9 */
[----:B------:R-:W-:Y:S01]  /*1a880*/  SEL R200, R200, RZ, !P0 ;  /* 0x000000ffc8c87207 */ /* 0x000fe20004000000 */
[----:B------:R-:W-:Y:S01]  /*1a890*/  IMAD R4, R52, UR4, RZ ;  /* 0x0000000434047c24 */ /* 0x000fe2000f8e02ff */
[----:B------:R-:W-:Y:S01]  /*1a8a0*/  SEL R53, R196, RZ, !P0 ;  /* 0x000000ffc4357207 */ /* 0x000fe20004000000 */
[----:B-1----:R-:W-:-:S04]  /*1a8b0*/  @P1 IMAD.HI.U32 R6, R15, R10, RZ ;  /* 0x0000000a0f061227 */ /* 0x002fc800078e00ff */
[----:B------:R-:W-:Y:S01]  /*1a8c0*/  IMAD.MOV.U32 R9, RZ, RZ, R15 ;  /* 0x000000ffff097224 */ /* 0x000fe200078e000f */
[----:B---3--:R-:W-:Y:S01]  /*1a8d0*/  @P1 SHF.R.U32.HI R9, RZ, R11, R6 ;  /* 0x0000000bff091219 */ /* 0x008fe20000011606 */
        /* <DEDUP_REMOVED lines=18> */
[----:B------:R-:W-:Y:S01]  /*1aa00*/  IMAD R55, R7, R24, RZ ;  /* 0x0000001807377224 */ /* 0x000fe200078e02ff */
[----:B------:R-:W-:-:S02]  /*1aa10*/  IADD3.X R5, R13, R5, R8, P2, !PT ;  /* 0x000000050d057210 */ /* 0x000fc400017fe408 */
[----:B------:R-:W-:Y:S01]  /*1aa20*/  IADD3 R9, P3, R2, 0x2000, RZ ;  /* 0x0000200002097810 */ /* 0x000fe20007f7e0ff */
[----:B------:R-:W-:Y:S01]  /*1aa30*/  IMAD R6, R6, UR4, RZ ;  /* 0x0000000406067c24 */ /* 0x000fe2000f8e02ff */
[C---:B------:R-:W-:Y:S01]  /*1aa40*/  IADD3 R29, P2, R2.reuse, 0x3000, RZ ;  /* 0x00003000021d7810 */ /* 0x040fe20007f5e0ff */
[----:B------:R-:W-:Y:S01]  /*1aa50*/  IMAD.WIDE.U32 R4, R11, UR4, R4 ;  /* 0x000000040b047c25 */ /* 0x000fe2000f8e0004 */
[----:B------:R-:W-:Y:S02]  /*1aa60*/  LOP3.LUT R12, R9, 0x380, RZ, 0xc0, !PT ;  /* 0x00000380090c7812 */ /* 0x000fe400078ec0ff */
[----:B------:R-:W-:Y:S01]  /*1aa70*/  IADD3 R15, P0, R2, 0x1000, RZ ;  /* 0x00001000020f7810 */ /* 0x000fe20007f1e0ff */
[----:B------:R-:W-:Y:S01]  /*1aa80*/  IMAD R13, R11, UR5, R6 ;  /* 0x000000050b0d7c24 */ /* 0x000fe2000f8e0206 */
[----:B------:R-:W-:Y:S01]  /*1aa90*/  ULDC.64 UR4, c[0x0][0xb50] ;  /* 0x0002d40000047ab9 */ /* 0x000fe20000000a00 */
[----:B------:R-:W-:Y:S02]  /*1aaa0*/  SHF.R.U64 R12, R12, 0x3, RZ ;  /* 0x000000030c0c7819 */ /* 0x000fe400000012ff */
[----:B------:R-:W-:Y:S01]  /*1aab0*/  IMAD.IADD R5, R5, 0x1, R13 ;  /* 0x0000000105057824 */ /* 0x000fe200078e020d */
[----:B------:R-:W-:Y:S01]  /*1aac0*/  LEA R6, P4, R4, UR4, 0x2 ;  /* 0x0000000404067c11 */ /* 0x000fe2000f8810ff */
[----:B------:R-:W-:Y:S01]  /*1aad0*/  IMAD.X R13, RZ, RZ, R3, P3 ;  /* 0x000000ffff0d7224 */ /* 0x000fe200018e0603 */
[----:B------:R-:W-:-:S02]  /*1aae0*/  LOP3.LUT R28, R29, 0x380, RZ, 0xc0, !PT ;  /* 0x000003801d1c7812 */ /* 0x000fc400078ec0ff */
[----:B------:R-:W-:Y:S01]  /*1aaf0*/  LEA.HI.X R10, R4, UR5, R5, 0x2, P4 ;  /* 0x00000005040a7c11 */ /* 0x000fe2000a0f1405 */
[----:B------:R-:W-:Y:S01]  /*1ab00*/  SHFL.IDX PT, R48, R6, RZ, 0x1c1f ;  /* 0x001c1fff06307589 */ /* 0x000fe200000e0000 */
[----:B------:R-:W-:Y:S01]  /*1ab10*/  LOP3.LUT R12, R12, R9, RZ, 0x3c, !PT ;  /* 0x000000090c0c7212 */ /* 0x000fe200078e3cff */
[--C-:B------:R-:W-:Y:S01]  /*1ab20*/  IMAD.X R9, RZ, RZ, R3.reuse, P0 ;  /* 0x000000ffff097224 */ /* 0x100fe200000e0603 */
[----:B------:R-:W-:Y:S01]  /*1ab30*/  SHF.R.U64 R28, R28, 0x3, RZ ;  /* 0x000000031c1c7819 */ /* 0x000fe200000012ff */
[----:B------:R-:W1:Y:S01]  /*1ab40*/  SHFL.IDX PT, R49, R10, RZ, 0x1c1f ;  /* 0x001c1fff0a317589 */ /* 0x000e6200000e0000 */
[----:B------:R-:W-:Y:S01]  /*1ab50*/  LOP3.LUT P0, RZ, R214, 0x3, RZ, 0xc0, !PT ;  /* 0x00000003d6ff7812 */ /* 0x000fe2000780c0ff */
[----:B------:R-:W-:Y:S01]  /*1ab60*/  VIADD R4, R14, 0x8 ;  /* 0x000000080e047836 */ /* 0x000fe20000000000 */
[----:B------:R-:W-:Y:S01]  /*1ab70*/  LOP3.LUT R28, R28, R29, RZ, 0x3c, !PT ;  /* 0x0000001d1c1c7212 */ /* 0x000fe200078e3cff */
[----:B------:R-:W-:Y:S01]  /*1ab80*/  SHFL.IDX PT, R50, R6, 0x1, 0x1c1f ;  /* 0x003c1f0006327f89 */ /* 0x000fe200000e0000 */
[----:B------:R-:W-:Y:S01]  /*1ab90*/  IMAD.X R29, RZ, RZ, R3, P2 ;  /* 0x000000ffff1d7224 */ /* 0x000fe200010e0603 */
[-C--:B------:R-:W-:Y:S01]  /*1aba0*/  ISETP.GE.OR P2, PT, R14, R55.reuse, P0 ;  /* 0x000000370e00720c */ /* 0x080fe20000746670 */
[----:B------:R-:W-:Y:S01]  /*1abb0*/  ULDC.64 UR4, c[0x0][0xaa0] ;  /* 0x0002a80000047ab9 */ /* 0x000fe20000000a00 */
[----:B------:R-:W2:Y:S01]  /*1abc0*/  SHFL.IDX PT, R51, R10, 0x1, 0x1c1f ;  /* 0x003c1f000a337f89 */ /* 0x000ea200000e0000 */
[----:B------:R-:W-:-:S02]  /*1abd0*/  ISETP.GE.OR P0, PT, R4, R55, P0 ;  /* 0x000000370400720c */ /* 0x000fc40000706670 */
[C---:B------:R-:W-:Y:S02]  /*1abe0*/  IADD3 R5, P3, R2.reuse, 0x7000, RZ ;  /* 0x0000700002057810 */ /* 0x040fe40007f7e0ff */
[C---:B------:R-:W-:Y:S02]  /*1abf0*/  IADD3 R41, P4, R2.reuse, 0x6000, RZ ;  /* 0x0000600002297810 */ /* 0x040fe40007f9e0ff */
[----:B------:R-:W-:Y:S02]  /*1ac00*/  LOP3.LUT R7, R2, 0x380, RZ, 0xc0, !PT ;  /* 0x0000038002077812 */ /* 0x000fe400078ec0ff */
[----:B------:R-:W-:Y:S02]  /*1ac10*/  LOP3.LUT R36, R37, 0x380, RZ, 0xc0, !PT ;  /* 0x0000038025247812 */ /* 0x000fe400078ec0ff */
[----:B------:R-:W-:Y:S02]  /*1ac20*/  SHF.R.U64 R32, R32, 0x3, RZ ;  /* 0x0000000320207819 */ /* 0x000fe400000012ff */
[----:B------:R-:W-:Y:S01]  /*1ac30*/  LOP3.LUT R8, R15, 0x380, RZ, 0xc0, !PT ;  /* 0x000003800f087812 */ /* 0x000fe200078ec0ff */
[----:B-1----:R1:W-:Y:S01]  /*1ac40*/  @!P2 ST.E desc[UR60][R48.64], R88 ;  /* 0x000000583000a985 */ /* 0x0023e2000c10193c */
[----:B------:R-:W-:Y:S01]  /*1ac50*/  LOP3.LUT R4, R5, 0x380, RZ, 0xc0, !PT ;  /* 0x0000038005047812 */ /* 0x000fe200078ec0ff */
[----:B------:R-:W-:Y:S01]  /*1ac60*/  IMAD R21, R21, UR4, RZ ;  /* 0x0000000415157c24 */ /* 0x000fe2000f8e02ff */
[----:B------:R-:W-:Y:S01]  /*1ac70*/  LOP3.LUT R40, R41, 0x380, RZ, 0xc0, !PT ;  /* 0x0000038029287812 */ /* 0x000fe200078ec0ff */
[----:B------:R-:W-:Y:S01]  /*1ac80*/  IMAD.X R45, RZ, RZ, R3, P3 ;  /* 0x000000ffff2d7224 */ /* 0x000fe200018e0603 */
[----:B------:R-:W-:-:S02]  /*1ac90*/  SHF.R.U64 R7, R7, 0x3, RZ ;  /* 0x0000000307077819 */ /* 0x000fc400000012ff */
[----:B------:R-:W-:Y:S01]  /*1aca0*/  SHF.R.U64 R4, R4, 0x3, RZ ;  /* 0x0000000304047819 */ /* 0x000fe200000012ff */
[----:B--2---:R2:W-:Y:S01]  /*1acb0*/  @!P0 ST.E desc[UR60][R50.64], R0 ;  /* 0x0000000032008985 */ /* 0x0045e2000c10193c */
[----:B------:R-:W-:Y:S02]  /*1acc0*/  SHF.R.U64 R36, R36, 0x3, RZ ;  /* 0x0000000324247819 */ /* 0x000fe400000012ff */
[----:B------:R-:W-:Y:S01]  /*1acd0*/  SHF.R.U64 R40, R40, 0x3, RZ ;  /* 0x0000000328287819 */ /* 0x000fe200000012ff */
[----:B-1----:R-:W1:Y:S01]  /*1ace0*/  @P1 LDC R49, c[0x0][0xbec] ;  /* 0x0002fb00ff311b82 */ /* 0x002e620000000800 */
[----:B------:R-:W-:Y:S02]  /*1acf0*/  LOP3.LUT R2, R7, R2, RZ, 0x3c, !PT ;  /* 0x0000000207027212 */ /* 0x000fe400078e3cff */
[----:B------:R-:W-:Y:S01]  /*1ad00*/  LOP3.LUT R32, R32, R33, RZ, 0x3c, !PT ;  /* 0x0000002120207212 */ /* 0x000fe200078e3cff */
[--C-:B------:R-:W-:Y:S01]  /*1ad10*/  IMAD.X R33, RZ, RZ, R3.reuse, P6 ;  /* 0x000000ffff217224 */ /* 0x100fe200030e0603 */
[----:B------:R-:W-:Y:S01]  /*1ad20*/  LOP3.LUT R36, R36, R37, RZ, 0x3c, !PT ;  /* 0x0000002524247212 */ /* 0x000fe200078e3cff */
[--C-:B------:R-:W-:Y:S01]  /*1ad30*/  IMAD.X R37, RZ, RZ, R3.reuse, P5 ;  /* 0x000000ffff257224 */ /* 0x100fe200028e0603 */
[----:B------:R-:W-:Y:S01]  /*1ad40*/  LOP3.LUT R40, R40, R41, RZ, 0x3c, !PT ;  /* 0x0000002928287212 */ /* 0x000fe200078e3cff */
[----:B--2---:R-:W2:Y:S01]  /*1ad50*/  @P1 LDC R51, c[0x0][0xbf0] ;  /* 0x0002fc00ff331b82 */ /* 0x004ea20000000800 */
[----:B------:R-:W-:Y:S01]  /*1ad60*/  LOP3.LUT R44, R4, R5, RZ, 0x3c, !PT ;  /* 0x00000005042c7212 */ /* 0x000fe200078e3cff */
[----:B------:R-:W-:Y:S01]  /*1ad70*/  IMAD.X R41, RZ, RZ, R3, P4 ;  /* 0x000000ffff297224 */ /* 0x000fe200020e0603 */
[----:B------:R3:W5:Y:S01]  /*1ad80*/  LD.E.128 R4, desc[UR60][R2.64] ;  /* 0x0000003c02047980 */ /* 0x000762000c101d00 */
[----:B------:R-:W-:Y:S01]  /*1ad90*/  IMAD R21, R20, UR5, R21 ;  /* 0x0000000514157c24 */ /* 0x000fe2000f8e0215 */
[----:B------:R-:W-:Y:S01]  /*1ada0*/  SHF.R.U64 R8, R8, 0x3, RZ ;  /* 0x0000000308087819 */ /* 0x000fe200000012ff */
[----:B------:R-:W-:Y:S01]  /*1adb0*/  IMAD R0, R192, 0x20, R199 ;  /* 0x00000020c0007824 */ /* 0x000fe200078e02c7 */
[----:B------:R-:W5:Y:S02]  /*1adc0*/  LD.E.128 R28, desc[UR60][R28.64] ;  /* 0x0000003c1c1c7980 */ /* 0x000f64000c101d00 */
[----:B------:R-:W-:-:S02]  /*1add0*/  LOP3.LUT R8, R8, R15, RZ, 0x3c, !PT ;  /* 0x0000000f08087212 */ /* 0x000fc400078e3cff */
[----:B------:R-:W5:Y:S01]  /*1ade0*/  LD.E.128 R32, desc[UR60][R32.64] ;  /* 0x0000003c20207980 */ /* 0x000f62000c101d00 */
[----:B---3--:R-:W-:Y:S01]  /*1adf0*/  IMAD.WIDE.U32 R2, R20, UR4, RZ ;  /* 0x0000000414027c25 */ /* 0x008fe2000f8e00ff */
[----:B------:R-:W-:Y:S02]  /*1ae00*/  ULDC.64 UR4, c[0x0][0xae8] ;  /* 0x0002ba0000047ab9 */ /* 0x000fe40000000a00 */
[----:B------:R-:W5:Y:S01]  /*1ae10*/  LD.E.128 R8, desc[UR60][R8.64] ;  /* 0x0000003c08087980 */ /* 0x000f62000c101d00 */
[----:B------:R-:W-:Y:S02]  /*1ae20*/  IMAD.IADD R3, R3, 0x1, R21 ;  /* 0x0000000103037824 */ /* 0x000fe400078e0215 */
[----:B------:R-:W-:Y:S01]  /*1ae30*/  IMAD R20, R52, UR4, RZ ;  /* 0x0000000434147c24 */ /* 0x000fe2000f8e02ff */
[----:B------:R-:W5:Y:S01]  /*1ae40*/  LD.E.128 R12, desc[UR60][R12.64] ;  /* 0x0000003c0c0c7980 */ /* 0x000f62000c101d00 */
[----:B------:R-:W-:Y:S02]  /*1ae50*/  IMAD.IADD R48, R185, 0x1, R0 ;  /* 0x00000001b9307824 */ /* 0x000fe400078e0200 */
[C---:B------:R-:W-:Y:S01]  /*1ae60*/  IMAD R21, R193.reuse, UR5, R20 ;  /* 0x00000005c1157c24 */ /* 0x040fe2000f8e0214 */
[----:B------:R-:W5:Y:S01]  /*1ae70*/  LD.E.128 R36, desc[UR60][R36.64] ;  /* 0x0000003c24247980 */ /* 0x000f62000c101d00 */
[----:B------:R-:W-:Y:S01]  /*1ae80*/  IMAD.WIDE.U32 R2, R193, UR4, R2 ;  /* 0x00000004c1027c25 */ /* 0x000fe2000f8e0002 */
[----:B------:R-:W-:-:S02]  /*1ae90*/  ULDC.64 UR4, c[0x0][0xaf0] ;  /* 0x0002bc0000047ab9 */ /* 0x000fc40000000a00 */
[----:B------:R-:W5:Y:S01]  /*1aea0*/  LD.E.128 R40, desc[UR60][R40.64] ;  /* 0x0000003c28287980 */ /* 0x000f62000c101d00 */
[----:B-1----:R-:W-:-:S03]  /*1aeb0*/  @P1 IMAD.HI.U32 R0, R48, R49, RZ ;  /* 0x0000003130001227 */ /* 0x002fc600078e00ff */
[----:B------:R-:W5:Y:S01]  /*1aec0*/  LD.E.128 R44, desc[UR60][R44.64] ;  /* 0x0000003c2c2c7980 */ /* 0x000f62000c101d00 */
[----:B------:R-:W-:Y:S02]  /*1aed0*/  IMAD.IADD R3, R3, 0x1, R21 ;  /* 0x0000000103037824 */ /* 0x000fe400078e0215 */
[----:B------:R-:W-:Y:S01]  /*1aee0*/  IMAD.MOV.U32 R21, RZ, RZ, R48 ;  /* 0x000000ffff157224 */ /* 0x000fe200078e0030 */
[----:B--2---:R-:W-:Y:S01]  /*1aef0*/  @P1 SHF.R.U32.HI R21, RZ, R51, R0 ;  /* 0x00000033ff151219 */ /* 0x004fe20000011600 */
        /* <DEDUP_REMOVED lines=8> */
[----:B------:R-:W-:-:S03]  /*1af80*/  SHF.R.S32.HI R0, RZ, 0x1f, R21 ;  /* 0x0000001fff007819 */ /* 0x000fc60000011415 */
        /* <DEDUP_REMOVED lines=11> */
[----:B------:R-:W-:Y:S02]  /*1b040*/  IMAD.IADD R3, R3, 0x1, R51 ;  /* 0x0000000103037824 */ /* 0x000fe400078e0233 */
[----:B------:R-:W-:Y:S02]  /*1b050*/  IMAD R20, R0, UR4, RZ ;  /* 0x0000000400147c24 */ /* 0x000fe4000f8e02ff */
[----:B------:R-:W-:-:S02]  /*1b060*/  VIADD R0, R50, 0x20 ;  /* 0x0000002032007836 */ /* 0x000fc40000000000 */
[C---:B------:R-:W-:Y:S02]  /*1b070*/  IMAD R21, R49.reuse, UR5, R20 ;  /* 0x0000000531157c24 */ /* 0x040fe4000f8e0214 */
[----:B------:R-:W-:Y:S01]  /*1b080*/  IMAD.WIDE.U32 R2, R49, UR4, R2 ;  /* 0x0000000431027c25 */ /* 0x000fe2000f8e0002 */
[-C--:B------:R-:W-:Y:S01]  /*1b090*/  ISETP.GE.AND P0, PT, R0, R55.reuse, PT ;  /* 0x000000370000720c */ /* 0x080fe20003f06270 */
[----:B------:R-:W-:Y:S01]  /*1b0a0*/  ULDC.64 UR4, c[0x0][0xa80] ;  /* 0x0002a00000047ab9 */ /* 0x000fe20000000a00 */
[----:B------:R-:W-:Y:S01]  /*1b0b0*/  ISETP.GE.AND P2, PT, R50, R55, PT ;  /* 0x000000373200720c */ /* 0x000fe20003f46270 */
[----:B------:R-:W-:Y:S01]  /*1b0c0*/  VIADD R0, R18, 0x2a820 ;  /* 0x0002a82012007836 */ /* 0x000fe20000000000 */
[----:B------:R-:W-:Y:S01]  /*1b0d0*/  LEA R24, P3, R2, UR4, 0x1 ;  /* 0x0000000402187c11 */ /* 0x000fe2000f8608ff */
[----:B------:R-:W-:Y:S02]  /*1b0e0*/  IMAD.IADD R3, R3, 0x1, R21 ;  /* 0x0000000103037824 */ /* 0x000fe400078e0215 */
[----:B------:R-:W-:Y:S01]  /*1b0f0*/  VIADD R20, R50, 0x40 ;  /* 0x0000004032147836 */ /* 0x000fe20000000000 */
[----:B------:R-:W-:-:S02]  /*1b100*/  PRMT R0, RZ, 0x654, R0 ;  /* 0x00000654ff007816 */ /* 0x000fc40000000000 */
        /* <DEDUP_REMOVED lines=16> */
.L_x_2908:
[----:B------:R-:W-:Y:S05]  /*1b210*/  BSYNC B1 ;  /* 0x0000000000017941 */ /* 0x000fea0003800000 */
.L_x_2907:
        /* <DEDUP_REMOVED lines=13> */
.L_x_2910:
[----:B------:R-:W-:Y:S05]  /*1b2f0*/  BSYNC B1 ;  /* 0x0000000000017941 */ /* 0x000fea0003800000 */
.L_x_2909:
        /* <DEDUP_REMOVED lines=13> */
.L_x_2912:
[----:B------:R-:W-:Y:S05]  /*1b3d0*/  BSYNC B1 ;  /* 0x0000000000017941 */ /* 0x000fea0003800000 */
.L_x_2911:
[----:B0-----:R-:W-:Y:S01]  /*1b3e0*/  IADD3 R0, R50, 0x60, RZ ;  /* 0x0000006032007810 */ /* 0x001fe20007ffe0ff */
[----:B-12---:R-:W0:Y:S03]  /*1b3f0*/  SHFL.IDX PT, R48, R48, 0x3, 0x181f ;  /* 0x00781f0030307f89 */ /* 0x006e2600000e0000 */
        /* <DEDUP_REMOVED lines=14> */
.L_x_2905:
        /* <DEDUP_REMOVED lines=19> */
[----:B----4-:R-:W4:Y:S01]  /*1b610*/  @P2 LDC R29, c[0x0][0xbf0] ;  /* 0x0002fc00ff1d2b82 */ /* 0x010f220000000800 */
[----:B--2---:R-:W-:-:S05]  /*1b620*/  VIADD R5, R4, 0xffffff80 ;  /* 0xffffff8004057836 */ /* 0x004fca0000000000 */
[----:B------:R-:W-:Y:S01]  /*1b630*/  ISETP.GE.AND P3, PT, R5, 0x80, PT ;  /* 0x000000800500780c */ /* 0x000fe20003f66270 */
[----:B---3--:R-:W-:-:S12]  /*1b640*/  @P1 BRA `(.L_x_2914) ;  /* 0x0000000000101947 */ /* 0x008fd80003800000 */
[----:B------:R-:W-:Y:S05]  /*1b650*/  @!P0 BRA `(.L_x_2914) ;  /* 0x00000000000c8947 */ /* 0x000fea0003800000 */
[----:B------:R-:W2:Y:S04]  /*1b660*/  LDG.E R5, desc[UR60][R2.64] ;  /* 0x0000003c02057981 */ /* 0x000ea8000c1e1900 */
[----:B-----5:R-:W2:Y:S02]  /*1b670*/  LDG.E R0, desc[UR60][R2.64+0x4] ;  /* 0x0000043c02007981 */ /* 0x020ea4000c1e1900 */
[----:B--2---:R-:W-:-:S07]  /*1b680*/  IMAD.IADD R0, R0, 0x1, -R5 ;  /* 0x0000000100007824 */ /* 0x004fce00078e0a05 */
.L_x_2914:
        /* <DEDUP_REMOVED lines=22> */
[----:B------:R-:W3:Y:S01]  /*1b7f0*/  @P0 LDC R15, c[0x0][0xbf0] ;  /* 0x0002fc00ff0f0b82 */ /* 0x000ee20000000800 */
[----:B------:R-:W-:-:S04]  /*1b800*/  IMAD.WIDE.U32 R2, R13, UR4, R2 ;  /* 0x000000040d027c25 */ /* 0x000fc8000f8e0002 */
[----:B--2---:R-:W-:-:S05]  /*1b810*/  @P0 IMAD.HI.U32 R4, R9, R4, RZ ;  /* 0x0000000409040227 */ /* 0x004fca00078e00ff */
[----:B---3--:R-:W-:Y:S01]  /*1b820*/  @P0 SHF.R.U32.HI R5, RZ, R15, R4 ;  /* 0x0000000fff050219 */ /* 0x008fe20000011604 */
        /* <DEDUP_REMOVED lines=18> */
.L_x_2916:
[----:B------:R-:W-:Y:S05]  /*1b950*/  BSYNC B1 ;  /* 0x0000000000017941 */ /* 0x000fea0003800000 */
.L_x_2915:
        /* <DEDUP_REMOVED lines=10> */
[----:B0-----:R-:W-:-:S04]  /*1ba00*/  @P2 IMAD.HI.U32 R4, R9, R14, RZ ;  /* 0x0000000e09042227 */ /* 0x001fc800078e00ff */
[C---:B------:R-:W-:Y:S02]  /*1ba10*/  IMAD R7, R193.reuse, UR5, R6 ;  /* 0x00000005c1077c24 */ /* 0x040fe4000f8e0206 */
[----:B------:R-:W-:Y:S01]  /*1ba20*/  IMAD.WIDE.U32 R2, R193, UR4, R2 ;  /* 0x00000004c1027c25 */ /* 0x000fe2000f8e0002 */
[----:B------:R-:W-:-:S03]  /*1ba30*/  ULDC.64 UR4, c[0x0][0xaf0] ;  /* 0x0002bc0000047ab9 */ /* 0x000fc60000000a00 */
[----:B------:R-:W-:Y:S01]  /*1ba40*/  IMAD.MOV.U32 R5, RZ, RZ, R9 ;  /* 0x000000ffff057224 */ /* 0x000fe200078e0009 */
[----:B----4-:R-:W-:Y:S01]  /*1ba50*/  @P2 SHF.R.U32.HI R5, RZ, R29, R4 ;  /* 0x0000001dff052219 */ /* 0x010fe20000011604 */
        /* <DEDUP_REMOVED lines=41> */
.L_x_2918:
[----:B------:R-:W-:Y:S05]  /*1bcf0*/  BSYNC B1 ;  /* 0x0000000000017941 */ /* 0x000fea0003800000 */
.L_x_2917:
        /* <DEDUP_REMOVED lines=13> */
.L_x_2920:
[----:B------:R-:W-:Y:S05]  /*1bdd0*/  BSYNC B1 ;  /* 0x0000000000017941 */ /* 0x000fea0003800000 */
.L_x_2919:
        /* <DEDUP_REMOVED lines=13> */
.L_x_2922:
[----:B------:R-:W-:Y:S05]  /*1beb0*/  BSYNC B1 ;  /* 0x0000000000017941 */ /* 0x000fea0003800000 */
.L_x_2921:
        /* <DEDUP_REMOVED lines=14> */
.L_x_2913:
[----:B------:R-:W-:Y:S05]  /*1bfa0*/  BSYNC B0 ;  /* 0x0000000000007941 */ /* 0x000fea0003800000 */
.L_x_2904:
[----:B------:R-:W-:Y:S02]  /*1bfb0*/  ULDC UR4, c[0x0][0xc3c] ;  /* 0x00030f0000047ab9 */ /* 0x000fe40000000800 */
[----:B-1----:R-:W-:-:S13]  /*1bfc0*/  ISETP.GE.AND P0, PT, R27, UR4, PT ;  /* 0x000000041b007c0c */ /* 0x002fda000bf06270 */
[----:B------:R-:W-:Y:S05]  /*1bfd0*/  @!P0 BRA `(.L_x_2923) ;  /* 0xfffffe5000bc8947 */ /* 0x000fea000383ffff */
[----:B------:R-:W-:Y:S05]  /*1bfe0*/  BRA `(.L_x_2687) ;  /* 0x0000006c00847947 */ /* 0x000fea0003800000 */
.L_x_2685:
        /* <DEDUP_REMOVED lines=16> */
.L_x_2924:
        /* <DEDUP_REMOVED lines=41> */
.L_x_2930:
[----:B------:R-:W-:Y:S01]  /*1c380*/  UIADD3 UR4, UR4, 0x1f, URZ ;  /* 0x0000001f04047890 */ /* 0x000fe2000fffe03f */
[----:B------:R-:W-:-:S05]  /*1c390*/  IMAD.U32 R19, RZ, RZ, UR7 ;  /* 0x00000007ff137e24 */ /* 0x000fca000f8e00ff */
[----:B0-----:R-:W-:-:S13]  /*1c3a0*/  ISETP.LE.AND P6, PT, R10, UR4, PT ;  /* 0x000000040a007c0c */ /* 0x001fda000bfc3270 */
[----:B------:R-:W-:Y:S05]  /*1c3b0*/  @P6 BRA `(.L_x_2927) ;  /* 0x0000000400b06947 */ /* 0x000fea0003800000 */
[----:B------:R-:W-:Y:S01]  /*1c3c0*/  VIADD R7, R5, UR4 ;  /* 0x0000000405077c36 */ /* 0x000fe20008000000 */
[----:B------:R-:W-:Y:S01]  /*1c3d0*/  BSSY B0, `(.L_x_2928) ;  /* 0x0000007000007945 */ /* 0x000fe20003800000 */
[----:B------:R-:W-:-:S03]  /*1c3e0*/  MOV R4, RZ ;  /* 0x000000ff00047202 */ /* 0x000fc60000000f00 */
[----:B------:R-:W-:-:S13]  /*1c3f0*/  ISETP.GE.OR P6, PT, R7, R10, !P0 ;  /* 0x0000000a0700720c */ /* 0x000fda00047c6670 */
[----:B------:R-:W-:Y:S05]  /*1c400*/  @P6 BRA `(.L_x_2929) ;  /* 0x00000000000c6947 */ /* 0x000fea0003800000 */
[----:B------:R-:W0:Y:S02]  /*1c410*/  LDC.64 R2, c[0x0][0xc80] ;  /* 0x00032000ff027b82 */ /* 0x000e240000000a00 */
[----:B0-----:R-:W-:-:S05]  /*1c420*/  IMAD.WIDE R2, R7, 0x4, R2 ;  /* 0x0000000407027825 */ /* 0x001fca00078e0202 */
[----:B------:R0:W5:Y:S02]  /*1c430*/  LDG.E R4, desc[UR60][R2.64] ;  /* 0x0000003c02047981 */ /* 0x000164000c1e1900 */
.L_x_2929:
[----:B------:R-:W-:Y:S05]  /*1c440*/  BSYNC B0 ;  /* 0x0000000000007941 */ /* 0x000fea0003800000 */
.L_x_2928:
        /* <DEDUP_REMOVED lines=20> */
.L_x_2926:
        /* <DEDUP_REMOVED lines=20> */
.L_x_2931:
        /* <DEDUP_REMOVED lines=59> */
.L_x_2927:
[----:B------:R-:W-:Y:S01]  /*1ca80*/  IMAD.MOV.U32 R17, RZ, RZ, RZ ;  /* 0x000000ffff117224 */ /* 0x000fe200078e00ff */
[----:B------:R-:W-:Y:S01]  /*1ca90*/  MOV R18, RZ ;  /* 0x000000ff00127202 */ /* 0x000fe20000000f00 */
[----:B------:R-:W-:-:S07]  /*1caa0*/  IMAD.U32 R16, RZ, RZ, UR6 ;  /* 0x00000006ff107e24 */ /* 0x000fce000f8e00ff */
.L_x_2932:
[----:B------:R-:W-:-:S13]  /*1cab0*/  ISETP.NE.AND P0, PT, R5, RZ, PT ;  /* 0x000000ff0500720c */ /* 0x000fda0003f05270 */
[----:B------:R-:W0:Y:S01]  /*1cac0*/  @!P0 S2R R3, SR_CgaCtaId ;  /* 0x0000000000038919 */ /* 0x000e220000008800 */
[----:B------:R-:W-:-:S04]  /*1cad0*/  @!P0 MOV R2, 0x400 ;  /* 0x0000040000028802 */ /* 0x000fc80000000f00 */
[----:B0-----:R-:W-:-:S05]  /*1cae0*/  @!P0 LEA R2, R3, R2, 0x18 ;  /* 0x0000000203028211 */ /* 0x001fca00078ec0ff */
[----:B------:R0:W-:Y:S01]  /*1caf0*/  @!P0 STS.128 [R2+0x2a8d0], R16 ;  /* 0x02a8d01002008388 */ /* 0x0001e20000000c00 */
[----:B------:R-:W-:Y:S06]  /*1cb00*/  BAR.ARV 0x5, 0x180 ;  /* 0x0146000000007b1d */ /* 0x000fec0000002000 */
.L_x_2925:
        /* <DEDUP_REMOVED lines=34> */
.L_x_3034:
        /* <DEDUP_REMOVED lines=45> */
[----:B0-----:R-:W-:Y:S02]  /*1d000*/  IMAD.U32 R6, RZ, RZ, UR5 ;  /* 0x00000005ff067e24 */ /* 0x001fe4000f8e00ff */
[----:B------:R-:W-:Y:S01]  /*1d010*/  IMAD.U32 R7, RZ, RZ, UR4 ;  /* 0x00000004ff077e24 */ /* 0x000fe2000f8e00ff */
[----:B---3--:R0:W-:Y:S01]  /*1d020*/  STL [R1+0x14], R8 ;  /* 0x0000140801007387 */ /* 0x0081e20000100800 */
[----:B------:R-:W-:-:S03]  /*1d030*/  IMAD.MOV.U32 R10, RZ, RZ, R8 ;  /* 0x000000ffff0a7224 */ /* 0x000fc600078e0008 */
[----:B--2---:R0:W-:Y:S01]  /*1d040*/  STL [R1+0x4], R11 ;  /* 0x0000040b01007387 */ /* 0x0041e20000100800 */
[----:B------:R-:W-:Y:S05]  /*1d050*/  @P2 BRA `(.L_x_2934) ;  /* 0x0000000000142947 */ /* 0x000fea0003800000 */
[----:B------:R-:W-:Y:S05]  /*1d060*/  @!P0 BRA `(.L_x_2934) ;  /* 0x0000000000108947 */ /* 0x000fea0003800000 */
[----:B------:R-:W2:Y:S04]  /*1d070*/  LDG.E R9, desc[UR60][R2.64] ;  /* 0x0000003c02097981 */ /* 0x000ea8000c1e1900 */
[----:B0-----:R-:W2:Y:S02]  /*1d080*/  LDG.E R8, desc[UR60][R2.64+0x4] ;  /* 0x0000043c02087981 */ /* 0x001ea4000c1e1900 */
[----:B--2---:R-:W-:-:S05]  /*1d090*/  IMAD.IADD R10, R8, 0x1, -R9 ;  /* 0x00000001080a7824 */ /* 0x004fca00078e0a09 */
[----:B------:R1:W-:Y:S02]  /*1d0a0*/  STL [R1+0x14], R10 ;  /* 0x0000140a01007387 */ /* 0x0003e40000100800 */
.L_x_2934:
[----:B------:R-:W-:Y:S01]  /*1d0b0*/  ULDC.64 UR4, c[0x0][0xa20] ;  /* 0x0002880000047ab9 */ /* 0x000fe20000000a00 */
[----:B------:R-:W-:Y:S01]  /*1d0c0*/  IMAD.MOV.U32 R33, RZ, RZ, R32 ;  /* 0x000000ffff217224 */ /* 0x000fe200078e0020 */
[----:B------:R-:W-:-:S04]  /*1d0d0*/  ISETP.NE.U32.AND P0, PT, RZ, UR4, PT ;  /* 0x00000004ff007c0c */ /* 0x000fc8000bf05070 */
[----:B------:R-:W-:-:S13]  /*1d0e0*/  ISETP.NE.AND.EX P0, PT, RZ, UR5, PT, P0 ;  /* 0x00000005ff007c0c */ /* 0x000fda000bf05300 */
[----:B------:R-:W-:Y:S05]  /*1d0f0*/  @!P0 BRA `(.L_x_2935) ;  /* 0x0000000000108947 */ /* 0x000fea0003800000 */
[----:B------:R-:W-:-:S04]  /*1d100*/  IADD3 R2, P0, R24, UR4, RZ ;  /* 0x0000000418027c10 */ /* 0x000fc8000ff1e0ff */
[----:B------:R-:W-:-:S05]  /*1d110*/  IADD3.X R3, R25, UR5, RZ, P0, !PT ;  /* 0x0000000519037c10 */ /* 0x000fca00087fe4ff */
[----:B------:R2:W5:Y:S01]  /*1d120*/  LDG.E R7, desc[UR60][R2.64] ;  /* 0x0000003c02077981 */ /* 0x000562000c1e1900 */
[----:B------:R-:W-:Y:S05]  /*1d130*/  BRA `(.L_x_2936) ;  /* 0x0000000000247947 */ /* 0x000fea0003800000 */
.L_x_2935:
[----:B------:R-:W-:Y:S02]  /*1d140*/  ULDC.64 UR4, c[0x0][0xa08] ;  /* 0x0002820000047ab9 */ /* 0x000fe40000000a00 */
[----:B------:R-:W-:-:S04]  /*1d150*/  ISETP.NE.U32.AND P0, PT, RZ, UR4, PT ;  /* 0x00000004ff007c0c */ /* 0x000fc8000bf05070 */
[----:B------:R-:W-:-:S13]  /*1d160*/  ISETP.NE.AND.EX P0, PT, RZ, UR5, PT, P0 ;  /* 0x00000005ff007c0c */ /* 0x000fda000bf05300 */
[----:B------:R-:W-:Y:S05]  /*1d170*/  @!P0 BRA `(.L_x_2936) ;  /* 0x0000000000148947 */ /* 0x000fea0003800000 */
[----:B------:R-:W2:Y:S02]  /*1d180*/  LDC.64 R2, c[0x0][0xa08] ;  /* 0x00028200ff027b82 */ /* 0x000ea40000000a00 */
[----:B--2---:R-:W-:-:S05]  /*1d190*/  IMAD.WIDE R2, R33, 0x4, R2 ;  /* 0x0000000421027825 */ /* 0x004fca00078e0202 */
[----:B------:R-:W2:Y:S04]  /*1d1a0*/  LDG.E R7, desc[UR60][R2.64] ;  /* 0x0000003c02077981 */ /* 0x000ea8000c1e1900 */
[----:B0-----:R-:W2:Y:S02]  /*1d1b0*/  LDG.E R8, desc[UR60][R2.64+0x4] ;  /* 0x0000043c02087981 */ /* 0x001ea4000c1e1900 */
[----:B--2---:R-:W-:-:S07]  /*1d1c0*/  IMAD.IADD R7, R8, 0x1, -R7 ;  /* 0x0000000108077824 */ /* 0x004fce00078e0a07 */
.L_x_2936:
[----:B--2---:R-:W2:Y:S01]  /*1d1d0*/  @P1 LDG.E R2, desc[UR60][R4.64] ;  /* 0x0000003c04021981 */ /* 0x004ea2000c1e1900 */
[----:B------:R-:W3:Y:S03]  /*1d1e0*/  LDC R3, c[0x0][0x448] ;  /* 0x00011200ff037b82 */ /* 0x000ee60000000800 */
[----:B------:R-:W2:Y:S01]  /*1d1f0*/  @P1 LDG.E R9, desc[UR60][R4.64+0x4] ;  /* 0x0000043c04091981 */ /* 0x000ea2000c1e1900 */
[----:B-----5:R-:W-:Y:S01]  /*1d200*/  IMAD.IADD R7, R7, 0x1, -R11 ;  /* 0x0000000107077824 */ /* 0x020fe200078e0a0b */
[----:B------:R-:W-:Y:S01]  /*1d210*/  BSSY B0, `(.L_x_2937) ;  /* 0x0000146000007945 */ /* 0x000fe20003800000 */
[----:B---3--:R-:W-:-:S13]  /*1d220*/  ISETP.NE.AND P0, PT, R3, 0x1, PT ;  /* 0x000000010300780c */ /* 0x008fda0003f05270 */
[----:B0-----:R-:W0:Y:S08]  /*1d230*/  @P0 LDC R8, c[0x0][0x44c] ;  /* 0x00011300ff080b82 */ /* 0x001e300000000800 */
[----:B------:R-:W3:Y:S01]  /*1d240*/  @P0 LDC R3, c[0x0][0x450] ;  /* 0x00011400ff030b82 */ /* 0x000ee20000000800 */
[----:B--2---:R-:W-:Y:S02]  /*1d250*/  @P1 IMAD.IADD R6, R9, 0x1, -R2 ;  /* 0x0000000109061824 */ /* 0x004fe400078e0a02 */
[----:B------:R-:W-:-:S04]  /*1d260*/  IMAD.SHL.U32 R2, R17, 0x80, RZ ;  /* 0x0000008011027824 */ /* 0x000fc800078e00ff */
[----:B------:R-:W-:-:S04]  /*1d270*/  VIADD R2, R2, 0x7f ;  /* 0x0000007f02027836 */ /* 0x000fc80000000000 */
[----:B0-----:R-:W-:-:S05]  /*1d280*/  @P0 IMAD.HI.U32 R8, R2, R8, RZ ;  /* 0x0000000802080227 */ /* 0x001fca00078e00ff */
[----:B---3--:R-:W-:Y:S01]  /*1d290*/  @P0 SHF.R.U32.HI R2, RZ, R3, R8 ;  /* 0x00000003ff020219 */ /* 0x008fe20000011608 */
[----:B------:R-:W-:-:S04]  /*1d2a0*/  IMAD.IADD R8, R7, 0x1, R6 ;  /* 0x0000000107087824 */ /* 0x000fc800078e0206 */
[----:B------:R-:W-:Y:S01]  /*1d2b0*/  VIADD R3, R8, 0x5f ;  /* 0x0000005f08037836 */ /* 0x000fe20000000000 */
[----:B------:R0:W-:Y:S03]  /*1d2c0*/  STL [R1], R8 ;  /* 0x0000000801007387 */ /* 0x0001e60000100800 */
[----:B------:R-:W-:-:S05]  /*1d2d0*/  IMAD.HI R3, R3, 0x2aaaaaab, RZ ;  /* 0x2aaaaaab03037827 */ /* 0x000fca00078e02ff */
[----:B------:R-:W-:-:S04]  /*1d2e0*/  SHF.R.U32.HI R4, RZ, 0x1f, R3 ;  /* 0x0000001fff047819 */ /* 0x000fc80000011603 */
[----:B------:R-:W-:Y:S02]  /*1d2f0*/  LEA.HI.SX32 R5, R3, R4, 0x1c ;  /* 0x0000000403057211 */ /* 0x000fe400078fe2ff */
[----:B------:R-:W-:-:S05]  /*1d300*/  IADD3 R4, R8, 0x60, -R10 ;  /* 0x0000006008047810 */ /* 0x000fca0007ffe80a */
[----:B------:R-:W-:-:S04]  /*1d310*/  IMAD.IADD R2, R4, 0x1, R2 ;  /* 0x0000000104027824 */ /* 0x000fc800078e0202 */
[----:B------:R-:W-:-:S05]  /*1d320*/  IMAD.HI R2, R2, 0x2aaaaaab, RZ ;  /* 0x2aaaaaab02027827 */ /* 0x000fca00078e02ff */
[----:B------:R-:W-:-:S04]  /*1d330*/  SHF.R.U32.HI R3, RZ, 0x1f, R2 ;  /* 0x0000001fff037819 */ /* 0x000fc80000011602 */
[----:B------:R-:W-:-:S04]  /*1d340*/  LEA.HI.SX32 R2, R2, R3, 0x1c ;  /* 0x0000000302027211 */ /* 0x000fc800078fe2ff */
[----:B------:R-:W-:-:S05]  /*1d350*/  VIMNMX R2, R5, R2, PT ;  /* 0x0000000205027248 */ /* 0x000fca0003fe0100 */
[--C-:B------:R-:W-:Y:S02]  /*1d360*/  IMAD R3, R2, 0x60, -R7.reuse ;  /* 0x0000006002037824 */ /* 0x100fe400078e0a07 */
[----:B------:R-:W-:-:S03]  /*1d370*/  IMAD.MOV R7, RZ, RZ, -R7 ;  /* 0x000000ffff077224 */ /* 0x000fc600078e0a07 */
[----:B------:R-:W-:Y:S02]  /*1d380*/  VIMNMX R3, R3, R6, PT ;  /* 0x0000000603037248 */ /* 0x000fe40003fe0100 */
[----:B------:R-:W-:-:S04]  /*1d390*/  VIMNMX R2, RZ, R7, !PT ;  /* 0x00000007ff027248 */ /* 0x000fc80007fe0100 */
[----:B------:R-:W-:-:S13]  /*1d3a0*/  ISETP.GT.AND P0, PT, R3, R2, PT ;  /* 0x000000020300720c */ /* 0x000fda0003f04270 */
[----:B------:R-:W-:Y:S02]  /*1d3b0*/  @P0 VIADD R7, R3, 0x5f ;  /* 0x0000005f03070836 */ /* 0x000fe40000000000 */
[----:B------:R-:W-:-:S04]  /*1d3c0*/  IMAD.WIDE.U32 R2, R2, -0x55555555, RZ ;  /* 0xaaaaaaab02027825 */ /* 0x000fc800078e00ff */
[----:B------:R-:W-:Y:S01]  /*1d3d0*/  @P0 IMAD.HI R7, R7, 0x2aaaaaab, RZ ;  /* 0x2aaaaaab07070827 */ /* 0x000fe200078e02ff */
[----:B------:R-:W-:-:S04]  /*1d3e0*/  SHF.R.U32.HI R6, RZ, 0x6, R3 ;  /* 0x00000006ff067819 */ /* 0x000fc80000011603 */
[----:B------:R-:W-:Y:S01]  /*1d3f0*/  @P0 SHF.R.U32.HI R2, RZ, 0x1f, R7 ;  /* 0x0000001fff020819 */ /* 0x000fe20000011607 */
[----:B------:R-:W-:-:S03]  /*1d400*/  IMAD.MOV.U32 R3, RZ, RZ, R6 ;  /* 0x000000ffff037224 */ /* 0x000fc600078e0006 */
[----:B------:R-:W-:Y:S02]  /*1d410*/  @P0 LEA.HI.SX32 R3, R7, R2, 0x1c ;  /* 0x0000000207030211 */ /* 0x000fe400078fe2ff */
[----:B------:R-:W-:Y:S02]  /*1d420*/  PLOP3.LUT P0, PT, PT, PT, PT, 0x80, 0x0 ;  /* 0x000000000000781c */ /* 0x000fe40003f0f070 */
[----:B------:R-:W-:-:S13]  /*1d430*/  ISETP.GT.AND P2, PT, R3, R6, PT ;  /* 0x000000060300720c */ /* 0x000fda0003f44270 */
[----:B0-----:R-:W-:Y:S05]  /*1d440*/  @!P2 BRA `(.L_x_2938) ;  /* 0x000000100088a947 */ /* 0x001fea0003800000 */
[----:B------:R-:W-:Y:S01]  /*1d450*/  UMOV UR4, 0xffffffff ;  /* 0xffffffff00047882 */ /* 0x000fe20000000000 */
[----:B------:R-:W-:Y:S02]  /*1d460*/  SEL R2, R33, RZ, !P1 ;  /* 0x000000ff21027207 */ /* 0x000fe40004800000 */
[----:B------:R-:W-:Y:S05]  /*1d470*/  BRA.DIV UR4, `(.L_x_2939) ;  /* 0x0000006a04e87947 */ /* 0x000fea000b800000 */
[----:B------:R-:W0:Y:S02]  /*1d480*/  S2R R7, SR_TID.X ;  /* 0x0000000000077919 */ /* 0x000e240000002100 */
[----:B0-----:R-:W-:-:S04]  /*1d490*/  SHF.R.U32.HI R7, RZ, 0x5, R7 ;  /* 0x00000005ff077819 */ /* 0x001fc80000011607 */
[----:B------:R-:W-:-:S05]  /*1d4a0*/  LOP3.LUT R7, R7, 0x3, RZ, 0xc0, !PT ;  /* 0x0000000307077812 */ /* 0x000fca00078ec0ff */
[----:B------:R0:W2:Y:S02]  /*1d4b0*/  SHFL.IDX PT, R14, R7, RZ, 0x1f ;  /* 0x00001fff070e7589 */ /* 0x0000a400000e0000 */
.L_x_3102:
[----:B--2---:R-:W-:Y:S02]  /*1d4c0*/  ISETP.NE.AND P0, PT, R14, RZ, PT ;  /* 0x000000ff0e00720c */ /* 0x004fe40003f05270 */
[----:B------:R-:W-:-:S11]  /*1d4d0*/  PLOP3.LUT P6, PT, PT, PT, PT, 0x8, 0x0 ;  /* 0x000000000000781c */ /* 0x000fd60003fce170 */
[----:B------:R-:W-:Y:S05]  /*1d4e0*/  @P0 BRA `(.L_x_2940) ;  /* 0x00000000000c0947 */ /* 0x000fea0003800000 */
[----:B------:R-:W-:-:S03]  /*1d4f0*/  UMOV UR4, 0xffffffff ;  /* 0xffffffff00047882 */ /* 0x000fc60000000000 */
[----:B------:R-:W-:Y:S05]  /*1d500*/  BRA.DIV UR4, `(.L_x_2941) ;  /* 0x0000006a04f87947 */ /* 0x000fea000b800000 */
[----:B------:R-:W-:-:S13]  /*1d510*/  ELECT P6, URZ, PT ;  /* 0x00000000003f782f */ /* 0x000fda00038c0000 */
.L_x_2940:
        /* <DEDUP_REMOVED lines=9> */
.L_x_3105:
[----:B------:R-:W-:Y:S05]  /*1d5b0*/  BSYNC B1 ;  /* 0x0000000000017941 */ /* 0x000fea0003800000 */
.L_x_2942:
[----:B------:R-:W-:Y:S04]  /*1d5c0*/  BSSY B1, `(.L_x_2944) ;  /* 0x000007c000017945 */ /* 0x000fe80003800000 */
[----:B------:R-:W-:Y:S05]  /*1d5d0*/  @!P6 BRA `(.L_x_2945) ;  /* 0x0000000400e8e947 */ /* 0x000fea0003800000 */
[----:B------:R-:W-:Y:S01]  /*1d5e0*/  IMAD R11, R26, 0x8, R22 ;  /* 0x000000081a0b7824 */ /* 0x000fe200078e0216 */
[----:B-1----:R-:W-:Y:S01]  /*1d5f0*/  SHF.L.U32 R10, R31, 0x1f, RZ ;  /* 0x0000001f1f0a7819 */ /* 0x002fe200000006ff */
[----:B------:R-:W1:Y:S01]  /*1d600*/  S2R R8, SR_TID.X ;  /* 0x0000000000087919 */ /* 0x000e620000002100 */
[----:B------:R-:W-:Y:S02]  /*1d610*/  BSSY B2, `(.L_x_2946) ;  /* 0x0000005000027945 */ /* 0x000fe40003800000 */
[----:B------:R-:W2:Y:S01]  /*1d620*/  SYNCS.PHASECHK.TRANS64.TRYWAIT P0, [R11+URZ+0x2a8a0], R10 ;  /* 0x02a8a00a0b0075a7 */ /* 0x000ea2000800017f */
[----:B-1----:R-:W-:-:S04]  /*1d630*/  LOP3.LUT R8, R8, 0x7f, RZ, 0xc0, !PT ;  /* 0x0000007f08087812 */ /* 0x002fc800078ec0ff */
[----:B------:R-:W-:Y:S01]  /*1d640*/  ISETP.NE.AND P1, PT, R8, RZ, PT ;  /* 0x000000ff0800720c */ /* 0x000fe20003f25270 */
[----:B--2---:R-:W-:-:S12]  /*1d650*/  @!P0 BRA `(.L_x_2947) ;  /* 0x0000006800d88947 */ /* 0x004fd80003800000 */
.L_x_3106:
[----:B------:R-:W-:Y:S05]  /*1d660*/  BSYNC B2 ;  /* 0x0000000000027941 */ /* 0x000fea0003800000 */
.L_x_2946:
[----:B------:R-:W-:Y:S04]  /*1d670*/  BSSY B2, `(.L_x_2948) ;  /* 0x0000009000027945 */ /* 0x000fe80003800000 */
[----:B------:R-:W-:Y:S05]  /*1d680*/  @P1 BRA `(.L_x_2949) ;  /* 0x00000000001c1947 */ /* 0x000fea0003800000 */
[----:B------:R-:W2:Y:S01]  /*1d690*/  S2R R8, SR_TID.X ;  /* 0x0000000000087919 */ /* 0x000ea20000002100 */
[----:B0-----:R-:W-:-:S04]  /*1d6a0*/  MOV R7, 0x9000 ;  /* 0x0000900000077802 */ /* 0x001fc80000000f00 */
[----:B------:R3:W-:Y:S01]  /*1d6b0*/  SYNCS.ARRIVE.TRANS64 RZ, [R11+URZ+0x2a890], R7 ;  /* 0x02a890070bff79a7 */ /* 0x0007e2000800003f */
[----:B--2---:R-:W-:-:S04]  /*1d6c0*/  LOP3.LUT R8, R8, 0x1f, RZ, 0xc0, !PT ;  /* 0x0000001f08087812 */ /* 0x004fc800078ec0ff */
[----:B------:R-:W-:-:S13]  /*1d6d0*/  ISETP.NE.AND P0, PT, R8, RZ, PT ;  /* 0x000000ff0800720c */ /* 0x000fda0003f05270 */
[----:B---3--:R-:W-:Y:S05]  /*1d6e0*/  @!P0 BRA `(.L_x_2949) ;  /* 0x0000000000048947 */ /* 0x008fea0003800000 */
[----:B------:R-:W-:Y:S01]  /*1d6f0*/  BPT.TRAP 0x1 ;  /* 0x000000040000795c */ /* 0x000fe20000300000 */
.L_x_2949:
[----:B------:R-:W-:Y:S05]  /*1d700*/  BSYNC B2 ;  /* 0x0000000000027941 */ /* 0x000fea0003800000 */
.L_x_2948:
        /* <DEDUP_REMOVED lines=12> */
.L_x_2950:
        /* <DEDUP_REMOVED lines=16> */
.L_x_2951:
        /* <DEDUP_REMOVED lines=15> */
.L_x_2952:
        /* <DEDUP_REMOVED lines=13> */
.L_x_3107:
[----:B------:R-:W-:Y:S05]  /*1da90*/  BSYNC B2 ;  /* 0x0000000000027941 */ /* 0x000fea0003800000 */
.L_x_2953:
        /* <DEDUP_REMOVED lines=11> */
.L_x_2956:
[----:B------:R-:W-:Y:S05]  /*1db50*/  BSYNC B2 ;  /* 0x0000000000027941 */ /* 0x000fea0003800000 */
.L_x_2955:
        /* <DEDUP_REMOVED lines=9> */
.L_x_2957:
        /* <DEDUP_REMOVED lines=15> */
.L_x_2958:
        /* <DEDUP_REMOVED lines=9> */
[----:B--2---:R-:W-:Y:S05]  /*1dd70*/  @P0 BRA.U.ANY `(.L_x_2958) ;  /* 0xfffffffd00d80947 */ /* 0x004fea000393ffff */
.L_x_2945:
[----:B------:R-:W-:Y:S05]  /*1dd80*/  BSYNC B1 ;  /* 0x0000000000017941 */ /* 0x000fea0003800000 */
.L_x_2944:
        /* <DEDUP_REMOVED lines=9> */
.L_x_2974:
[----:B------:R-:W-:Y:S05]  /*1de20*/  YIELD ;  /* 0x0000000000007946 */ /* 0x000fea0003800000 */
[----:B------:R-:W-:Y:S04]  /*1de30*/  BSSY B1, `(.L_x_2959) ;  /* 0x000007b000017945 */ /* 0x000fe80003800000 */
[----:B------:R-:W-:Y:S05]  /*1de40*/  @!P6 BRA `(.L_x_2960) ;  /* 0x0000000400e4e947 */ /* 0x000fea0003800000 */
[----:B-1----:R-:W-:Y:S01]  /*1de50*/  IMAD R10, R26, 0x8, R22 ;  /* 0x000000081a0a7824 */ /* 0x002fe200078e0216 */
[----:B------:R-:W-:Y:S01]  /*1de60*/  SHF.L.U32 R9, R31, 0x1f, RZ ;  /* 0x0000001f1f097819 */ /* 0x000fe200000006ff */
[----:B------:R-:W1:Y:S01]  /*1de70*/  S2R R3, SR_TID.X ;  /* 0x0000000000037919 */ /* 0x000e620000002100 */
[----:B------:R-:W-:Y:S02]  /*1de80*/  BSSY B2, `(.L_x_2961) ;  /* 0x0000005000027945 */ /* 0x000fe40003800000 */
[----:B------:R-:W2:Y:S01]  /*1de90*/  SYNCS.PHASECHK.TRANS64.TRYWAIT P1, [R10+URZ+0x2a8a0], R9 ;  /* 0x02a8a0090a0075a7 */ /* 0x000ea2000802017f */
[----:B-1----:R-:W-:-:S04]  /*1dea0*/  LOP3.LUT R3, R3, 0x7f, RZ, 0xc0, !PT ;  /* 0x0000007f03037812 */ /* 0x002fc800078ec0ff */
[----:B------:R-:W-:Y:S01]  /*1deb0*/  ISETP.NE.AND P2, PT, R3, RZ, PT ;  /* 0x000000ff0300720c */ /* 0x000fe20003f45270 */
[----:B--2---:R-:W-:-:S12]  /*1dec0*/  @!P1 BRA `(.L_x_2962) ;  /* 0x0000006000e49947 */ /* 0x004fd80003800000 */
.L_x_3108:
[----:B------:R-:W-:Y:S05]  /*1ded0*/  BSYNC B2 ;  /* 0x0000000000027941 */ /* 0x000fea0003800000 */
.L_x_2961:
        /* <DEDUP_REMOVED lines=9> */
.L_x_2964:
[----:B------:R-:W-:Y:S05]  /*1df70*/  BSYNC B2 ;  /* 0x0000000000027941 */ /* 0x000fea0003800000 */
.L_x_2963:
        /* <DEDUP_REMOVED lines=11> */
.L_x_2965:
        /* <DEDUP_REMOVED lines=16> */
.L_x_2966:
        /* <DEDUP_REMOVED lines=15> */
.L_x_2967:
        /* <DEDUP_REMOVED lines=13> */
.L_x_3109:
[----:B------:R-:W-:Y:S05]  /*1e2f0*/  BSYNC B2 ;  /* 0x0000000000027941 */ /* 0x000fea0003800000 */
.L_x_2968:
        /* <DEDUP_REMOVED lines=11> */
.L_x_2971:
[----:B------:R-:W-:Y:S05]  /*1e3b0*/  BSYNC B2 ;  /* 0x0000000000027941 */ /* 0x000fea0003800000 */
.L_x_2970:
        /* <DEDUP_REMOVED lines=9> */
.L_x_2972:
        /* <DEDUP_REMOVED lines=15> */
.L_x_2973:
        /* <DEDUP_REMOVED lines=10> */
.L_x_2960:
[----:B------:R-:W-:Y:S05]  /*1e5e0*/  BSYNC B1 ;  /* 0x0000000000017941 */ /* 0x000fea0003800000 */
.L_x_2959:
        /* <DEDUP_REMOVED lines=8> */
.L_x_2938:
[----:B------:R-:W-:Y:S05]  /*1e670*/  BSYNC B0 ;  /* 0x0000000000007941 */ /* 0x000fea0003800000 */
.L_x_2937:
[----:B------:R-:W2:Y:S01]  /*1e680*/  LDC R0, c[0x0][0x448] ;  /* 0x00011200ff007b82 */ /* 0x000ea20000000800 */
[----:B------:R-:W-:Y:S01]  /*1e690*/  LEA R3, R17, 0x7f, 0x7 ;  /* 0x0000007f11037811 */ /* 0x000fe200078e38ff */
[----:B------:R-:W-:Y:S05]  /*1e6a0*/  @!P0 WARPSYNC.ALL ;  /* 0x0000000000008948 */ /* 0x000fea0003800000 */
[----:B------:R-:W-:Y:S01]  /*1e6b0*/  BSSY B7, `(.L_x_2975) ;  /* 0x0000379000077945 */ /* 0x000fe20003800000 */
[----:B------:R-:W-:Y:S01]  /*1e6c0*/  @!P0 BAR.SYNC.DEFER_BLOCKING 0xc, 0x180 ;  /* 0x0306000000008b1d */ /* 0x000fe20000010000 */
[----:B--2---:R-:W-:-:S13]  /*1e6d0*/  ISETP.NE.AND P1, PT, R0, 0x1, PT ;  /* 0x000000010000780c */ /* 0x004fda0003f25270 */
[----:B------:R-:W0:Y:S08]  /*1e6e0*/  @P1 LDC R2, c[0x0][0x44c] ;  /* 0x00011300ff021b82 */ /* 0x000e300000000800 */
[----:B------:R-:W2:Y:S01]  /*1e6f0*/  @P1 LDC R0, c[0x0][0x450] ;  /* 0x00011400ff001b82 */ /* 0x000ea20000000800 */
[----:B0-----:R-:W-:-:S05]  /*1e700*/  @P1 IMAD.HI.U32 R7, R3, R2, RZ ;  /* 0x0000000203071227 */ /* 0x001fca00078e00ff */
[----:B--2---:R-:W-:-:S05]  /*1e710*/  @P1 SHF.R.U32.HI R3, RZ, R0, R7 ;  /* 0x00000000ff031219 */ /* 0x004fca0000011607 */
[----:B------:R-:W-:-:S04]  /*1e720*/  IMAD.IADD R3, R4, 0x1, R3 ;  /* 0x0000000104037824 */ /* 0x000fc800078e0203 */
[----:B------:R-:W-:-:S05]  /*1e730*/  IMAD.HI R3, R3, 0x2aaaaaab, RZ ;  /* 0x2aaaaaab03037827 */ /* 0x000fca00078e02ff */
        /* <DEDUP_REMOVED lines=12> */
[----:B------:R-:W2:Y:S01]  /*1e800*/  LDC.64 R2, c[0x0][0xc60] ;  /* 0x00031800ff027b82 */ /* 0x000ea20000000a00 */
[----:B------:R-:W0:Y:S02]  /*1e810*/  FLO.U32 R0, UR4 ;  /* 0x0000000400007d00 */ /* 0x000e2400080e0000 */
[----:B0-----:R-:W-:-:S06]  /*1e820*/  ISETP.EQ.U32.AND P0, PT, R0, R5, PT ;  /* 0x000000050000720c */ /* 0x001fcc0003f02070 */
[----:B------:R-:W2:Y:S07]  /*1e830*/  POPC R5, UR4 ;  /* 0x0000000400057d09 */ /* 0x000eae0008000000 */
[----:B--2---:R-:W2:Y:S01]  /*1e840*/  @P0 ATOMG.E.ADD.STRONG.GPU PT, R3, desc[UR60][R2.64], R5 ;  /* 0x00000005020309a8 */ /* 0x004ea200081ee1fc */
[----:B------:R-:W0:Y:S02]  /*1e850*/  S2R R4, SR_LTMASK ;  /* 0x0000000000047919 */ /* 0x000e240000003900 */
[----:B0-----:R-:W-:-:S04]  /*1e860*/  LOP3.LUT R4, R4, UR4, RZ, 0xc0, !PT ;  /* 0x0000000404047c12 */ /* 0x001fc8000f8ec0ff */
[----:B------:R-:W0:Y:S01]  /*1e870*/  POPC R7, R4 ;  /* 0x0000000400077309 */ /* 0x000e220000000000 */
[----:B--2---:R-:W0:Y:S02]  /*1e880*/  SHFL.IDX PT, R0, R3, R0, 0x1f ;  /* 0x00001f0003007589 */ /* 0x004e2400000e0000 */
[----:B0-----:R-:W-:Y:S01]  /*1e890*/  IADD3 R16, R0, UR38, R7 ;  /* 0x0000002600107c10 */ /* 0x001fe2000fffe007 */
[----:B------:R-:W-:Y:S06]  /*1e8a0*/  BRA `(.L_x_2977) ;  /* 0x0000003400647947 */ /* 0x000fec0003800000 */
.L_x_2976:
        /* <DEDUP_REMOVED lines=13> */
[----:B-1----:R-:W-:-:S02]  /*1e980*/  IMAD.U32 R10, RZ, RZ, UR4 ;  /* 0x00000004ff0a7e24 */ /* 0x002fc4000f8e00ff */
[----:B------:R-:W-:Y:S02]  /*1e990*/  IMAD.U32 R11, RZ, RZ, UR5 ;  /* 0x00000005ff0b7e24 */ /* 0x000fe4000f8e00ff */
[----:B------:R-:W-:Y:S02]  /*1e9a0*/  IMAD.MOV.U32 R8, RZ, RZ, 0x70 ;  /* 0x00000070ff087424 */ /* 0x000fe400078e00ff */
[----:B------:R-:W-:Y:S02]  /*1e9b0*/  IMAD.MOV.U32 R12, RZ, RZ, 0x1 ;  /* 0x00000001ff0c7424 */ /* 0x000fe400078e00ff */
[----:B------:R-:W-:-:S07]  /*1e9c0*/  IMAD.MOV.U32 R13, RZ, RZ, RZ ;  /* 0x000000ffff0d7224 */ /* 0x000fce00078e00ff */
[----:B------:R-:W-:-:S07]  /*1e9d0*/  LEPC R20, `(.L_x_2979) ;  /* 0x000000001014794e */ /* 0x000fce0000000000 */
[----:B0-----:R-:W-:Y:S05]  /*1e9e0*/  CALL.ABS.NOINC R2 ;  /* 0x0000000002007343 */ /* 0x001fea0003c00000 */
.L_x_2979:
[----:B------:R-:W-:Y:S05]  /*1e9f0*/  BSYNC B6 ;  /* 0x0000000000067941 */ /* 0x000fea0003800000 */
.L_x_2978:
        /* <DEDUP_REMOVED lines=13> */
[----:B-1----:R-:W-:Y:S02]  /*1ead0*/  IMAD.U32 R10, RZ, RZ, UR4 ;  /* 0x00000004ff0a7e24 */ /* 0x002fe4000f8e00ff */
[----:B------:R-:W-:Y:S02]  /*1eae0*/  IMAD.U32 R11, RZ, RZ, UR5 ;  /* 0x00000005ff0b7e24 */ /* 0x000fe4000f8e00ff */
[----:B------:R-:W-:Y:S02]  /*1eaf0*/  IMAD.MOV.U32 R8, RZ, RZ, 0x70 ;  /* 0x00000070ff087424 */ /* 0x000fe400078e00ff */
[----:B------:R-:W-:Y:S02]  /*1eb00*/  IMAD.MOV.U32 R12, RZ, RZ, 0x1 ;  /* 0x00000001ff0c7424 */ /* 0x000fe400078e00ff */
[----:B0-----:R-:W-:-:S07]  /*1eb10*/  IMAD.MOV.U32 R13, RZ, RZ, RZ ;  /* 0x000000ffff0d7224 */ /* 0x001fce00078e00ff */
[----:B------:R-:W-:-:S07]  /*1eb20*/  LEPC R20, `(.L_x_2982) ;  /* 0x000000001014794e */ /* 0x000fce0000000000 */
[----:B--2---:R-:W-:Y:S05]  /*1eb30*/  CALL.ABS.NOINC R2 ;  /* 0x0000000002007343 */ /* 0x004fea0003c00000 */
.L_x_2982:
        /* <DEDUP_REMOVED lines=15> */
.L_x_2981:
[----:B------:R-:W-:Y:S05]  /*1ec30*/  BSYNC B6 ;  /* 0x0000000000067941 */ /* 0x000fea0003800000 */
.L_x_2980:
[----:B------:R-:W2:Y:S01]  /*1ec40*/  LDL R20, [R1] ;  /* 0x0000000001147983 */ /* 0x000ea20000100800 */
[----:B------:R-:W-:Y:S01]  /*1ec50*/  ULDC.64 UR4, c[0x0][0x9f8] ;  /* 0x00027e0000047ab9 */ /* 0x000fe20000000a00 */
[----:B------:R-:W0:Y:S01]  /*1ec60*/  LDC R0, c[0x0][0x430] ;  /* 0x00010c00ff007b82 */ /* 0x000e220000000800 */
[----:B------:R-:W-:Y:S01]  /*1ec70*/  ISETP.NE.U32.AND P0, PT, RZ, UR4, PT ;  /* 0x00000004ff007c0c */ /* 0x000fe2000bf05070 */
[----:B------:R-:W3:Y:S03]  /*1ec80*/  LDL R2, [R1+0x4] ;  /* 0x0000040001027983 */ /* 0x000ee60000100800 */
[----:B------:R-:W-:Y:S01]  /*1ec90*/  ISETP.NE.AND.EX P0, PT, RZ, UR5, PT, P0 ;  /* 0x00000005ff007c0c */ /* 0x000fe2000bf05300 */
[----:B------:R-:W4:-:S12]  /*1eca0*/  S2R R21, SR_TID.X ;  /* 0x0000000000157919 */ /* 0x000f180000002100 */
[----:B------:R-:W-:Y:S01]  /*1ecb0*/  @P0 IADD3 R24, P1, R24, UR4, RZ ;  /* 0x0000000418180c10 */ /* 0x000fe2000ff3e0ff */
[----:B------:R-:W1:Y:S01]  /*1ecc0*/  S2R R34, SR_TID.X ;  /* 0x0000000000227919 */ /* 0x000e620000002100 */
[----:B------:R-:W-:Y:S01]  /*1ecd0*/  VIADD R27, R30, 0xffffffff ;  /* 0xffffffff1e1b7836 */ /* 0x000fe20000000000 */
[----:B------:R-:W-:Y:S01]  /*1ece0*/  ULDC UR4, c[0x0][0x320] ;  /* 0x0000c80000047ab9 */ /* 0x000fe20000000800 */
[----:B------:R-:W-:-:S05]  /*1ecf0*/  @P0 IADD3.X R25, R25, UR5, RZ, P1, !PT ;  /* 0x0000000519190c10 */ /* 0x000fca0008ffe4ff */
[----:B------:R-:W3:Y:S01]  /*1ed00*/  @P0 LDG.E R33, desc[UR60][R24.64] ;  /* 0x0000003c18210981 */ /* 0x000ee2000c1e1900 */
[----:B0-----:R-:W-:Y:S02]  /*1ed10*/  ISETP.NE.AND P1, PT, R0, 0x1, PT ;  /* 0x000000010000780c */ /* 0x001fe40003f25270 */
[----:B----4-:R-:W-:-:S11]  /*1ed20*/  LOP3.LUT R21, R21, 0x7f, RZ, 0xc0, !PT ;  /* 0x0000007f15157812 */ /* 0x010fd600078ec0ff */
[----:B------:R-:W0:Y:S01]  /*1ed30*/  @P1 LDC R7, c[0x0][0x434] ;  /* 0x00010d00ff071b82 */ /* 0x000e220000000800 */
[----:B------:R-:W-:-:S07]  /*1ed40*/  SHF.R.U32.HI R21, RZ, 0x3, R21 ;  /* 0x00000003ff157819 */ /* 0x000fce0000011615 */
[----:B------:R-:W4:Y:S01]  /*1ed50*/  @P1 LDC R5, c[0x0][0x438] ;  /* 0x00010e00ff051b82 */ /* 0x000f220000000800 */
[----:B-1----:R-:W-:-:S05]  /*1ed60*/  IMAD.SHL.U32 R34, R34, 0x10, RZ ;  /* 0x0000001022227824 */ /* 0x002fca00078e00ff */
[----:B------:R-:W-:Y:S02]  /*1ed70*/  LOP3.LUT R34, R21, 0x70, R34, 0xf8, !PT ;  /* 0x0000007015227812 */ /* 0x000fe400078ef822 */
[----:B------:R-:W1:Y:S03]  /*1ed80*/  S2R R21, SR_TID.X ;  /* 0x0000000000157919 */ /* 0x000e660000002100 */
[----:B------:R-:W-:Y:S02]  /*1ed90*/  IMAD R6, R27, 0x60, R34 ;  /* 0x000000601b067824 */ /* 0x000fe400078e0222 */
[----:B-1----:R-:W-:-:S05]  /*1eda0*/  IMAD.SHL.U32 R21, R21, 0x8, RZ ;  /* 0x0000000815157824 */ /* 0x002fca00078e00ff */
[----:B------:R-:W-:Y:S02]  /*1edb0*/  LOP3.LUT R21, R21, 0x38, RZ, 0xc0, !PT ;  /* 0x0000003815157812 */ /* 0x000fe400078ec0ff */
[----:B------:R-:W-:Y:S01]  /*1edc0*/  LOP3.LUT R23, R23, 0xfffffff7, RZ, 0xc0, !PT ;  /* 0xfffffff717177812 */ /* 0x000fe200078ec0ff */
[----:B------:R-:W-:Y:S01]  /*1edd0*/  UMOV UR5, 0xffffffff ;  /* 0xffffffff00057882 */ /* 0x000fe20000000000 */
[----:B--2---:R-:W-:-:S04]  /*1ede0*/  ISETP.GE.AND P0, PT, R6, R20, PT ;  /* 0x000000140600720c */ /* 0x004fc80003f06270 */
[----:B------:R-:W-:Y:S01]  /*1edf0*/  ISETP.GT.U32.OR P0, PT, R34, 0x5f, P0 ;  /* 0x0000005f2200780c */ /* 0x000fe20000704470 */
[----:B---3--:R-:W-:-:S04]  /*1ee00*/  IMAD.IADD R6, R6, 0x1, R2 ;  /* 0x0000000106067824 */ /* 0x008fc800078e0202 */
[----:B0-----:R-:W-:-:S08]  /*1ee10*/  @P1 IMAD.HI.U32 R7, R6, R7, RZ ;  /* 0x0000000706071227 */ /* 0x001fd000078e00ff */
[----:B------:R-:W0:Y:S01]  /*1ee20*/  @!P0 LDC.64 R2, c[0x0][0x428] ;  /* 0x00010a00ff028b82 */ /* 0x000e220000000a00 */
[----:B------:R-:W-:Y:S01]  /*1ee30*/  IMAD.MOV.U32 R4, RZ, RZ, R6 ;  /* 0x000000ffff047224 */ /* 0x000fe200078e0006 */
[----:B----4-:R-:W-:Y:S02]  /*1ee40*/  @P1 SHF.R.U32.HI R4, RZ, R5, R7 ;  /* 0x00000005ff041219 */ /* 0x010fe40000011607 */
[----:B------:R-:W-:-:S03]  /*1ee50*/  LOP3.LUT R20, R21, 0x40, RZ, 0xfc, !PT ;  /* 0x0000004015147812 */ /* 0x000fc600078efcff */
[----:B------:R-:W-:Y:S01]  /*1ee60*/  IMAD.MOV R5, RZ, RZ, -R4 ;  /* 0x000000ffff057224 */ /* 0x000fe200078e0a04 */
[----:B------:R-:W-:-:S03]  /*1ee70*/  ISETP.GE.AND P2, PT, R20, UR4, PT ;  /* 0x0000000414007c0c */ /* 0x000fc6000bf46270 */
[----:B------:R-:W-:Y:S01]  /*1ee80*/  IMAD R0, R0, R5, R6 ;  /* 0x0000000500007224 */ /* 0x000fe200078e0206 */
[----:B------:R-:W-:Y:S02]  /*1ee90*/  SHF.R.S32.HI R8, RZ, 0x1f, R33 ;  /* 0x0000001fff087819 */ /* 0x000fe40000011421 */
[----:B------:R-:W-:Y:S02]  /*1eea0*/  @!P0 SHF.R.S32.HI R5, RZ, 0x1f, R4 ;  /* 0x0000001fff058819 */ /* 0x000fe40000011404 */
[----:B------:R-:W-:Y:S02]  /*1eeb0*/  SEL R30, RZ, 0xffffffff, P2 ;  /* 0xffffffffff1e7807 */ /* 0x000fe40001000000 */
[----:B------:R-:W-:Y:S01]  /*1eec0*/  ISETP.GE.AND P1, PT, R21, UR4, PT ;  /* 0x0000000415007c0c */ /* 0x000fe2000bf26270 */
[----:B------:R-:W-:Y:S02]  /*1eed0*/  ULDC UR4, c[0x0][0x2f4] ;  /* 0x0000bd0000047ab9 */ /* 0x000fe40000000800 */
[----:B------:R-:W-:-:S02]  /*1eee0*/  IMAD.SHL.U32 R30, R30, 0x2, RZ ;  /* 0x000000021e1e7824 */ /* 0x000fc400078e00ff */
        /* <DEDUP_REMOVED lines=29> */
.L_x_3112:
[----:B------:R-:W-:Y:S01]  /*1f0c0*/  SHF.R.S32.HI R34, RZ, 0x1f, R18 ;  /* 0x0000001fff227819 */ /* 0x000fe20000011412 */
[----:B------:R-:W-:Y:S06]  /*1f0d0*/  @!P3 BRA `(.L_x_2984) ;  /* 0x000000000004b947 */ /* 0x000fec0003800000 */
[----:B------:R-:W-:Y:S01]  /*1f0e0*/  BPT.TRAP 0x1 ;  /* 0x000000040000795c */ /* 0x000fe20000300000 */
.L_x_2984:
[----:B------:R-:W-:Y:S01]  /*1f0f0*/  SHF.R.S32.HI R5, RZ, 0x1f, R0 ;  /* 0x0000001fff057819 */ /* 0x000fe20000011400 */
[----:B------:R-:W-:Y:S01]  /*1f100*/  ULDC.64 UR4, c[0x0][0x328] ;  /* 0x0000ca0000047ab9 */ /* 0x000fe20000000a00 */
[----:B------:R-:W-:Y:S01]  /*1f110*/  BSSY B0, `(.L_x_2985) ;  /* 0x0000017000007945 */ /* 0x000fe20003800000 */
[----:B------:R-:W-:-:S04]  /*1f120*/  IMAD.WIDE.U32 R2, R0, UR4, RZ ;  /* 0x0000000400027c25 */ /* 0x000fc8000f8e00ff */
[----:B------:R-:W-:-:S04]  /*1f130*/  IMAD R6, R5, UR4, RZ ;  /* 0x0000000405067c24 */ /* 0x000fc8000f8e02ff */
[----:B------:R-:W-:Y:S01]  /*1f140*/  IMAD R6, R0, UR5, R6 ;  /* 0x0000000500067c24 */ /* 0x000fe2000f8e0206 */
[----:B------:R-:W-:-:S04]  /*1f150*/  ULDC.64 UR4, c[0x0][0x338] ;  /* 0x0000ce0000047ab9 */ /* 0x000fc80000000a00 */
[----:B------:R-:W-:Y:S02]  /*1f160*/  IADD3 R3, R3, R6, RZ ;  /* 0x0000000603037210 */ /* 0x000fe40007ffe0ff */
        /* <DEDUP_REMOVED lines=17> */
.L_x_3113:
[----:B------:R-:W-:Y:S05]  /*1f280*/  BSYNC B0 ;  /* 0x0000000000007941 */ /* 0x000fea0003800000 */
.L_x_2985:
        /* <DEDUP_REMOVED lines=96> */
.L_x_3127:
        /* <DEDUP_REMOVED lines=12> */
.L_x_2988:
        /* <DEDUP_REMOVED lines=10> */
.L_x_2989:
        /* <DEDUP_REMOVED lines=25> */
[----:B0-----:R-:W-:Y:S02]  /*1fb80*/  IMAD.U32 R4, RZ, RZ, UR4 ;  /* 0x00000004ff047e24 */ /* 0x001fe4000f8e00ff */
[----:B------:R-:W0:Y:S01]  /*1fb90*/  LDC.64 R2, c[0x4][R2] ;  /* 0x0100000002027b82 */ /* 0x000e220000000a00 */
[----:B------:R-:W-:Y:S02]  /*1fba0*/  IMAD.U32 R5, RZ, RZ, UR5 ;  /* 0x00000005ff057e24 */ /* 0x000fe4000f8e00ff */
[----:B------:R-:W-:Y:S02]  /*1fbb0*/  IMAD.U32 R6, RZ, RZ, UR6 ;  /* 0x00000006ff067e24 */ /* 0x000fe4000f8e00ff */
[----:B-1----:R-:W-:-:S02]  /*1fbc0*/  IMAD.U32 R7, RZ, RZ, UR7 ;  /* 0x00000007ff077e24 */ /* 0x002fc4000f8e00ff */
[----:B------:R-:W-:Y:S02]  /*1fbd0*/  IMAD.U32 R10, RZ, RZ, UR8 ;  /* 0x00000008ff0a7e24 */ /* 0x000fe4000f8e00ff */
[----:B------:R-:W-:Y:S02]  /*1fbe0*/  IMAD.U32 R11, RZ, RZ, UR9 ;  /* 0x00000009ff0b7e24 */ /* 0x000fe4000f8e00ff */
[----:B------:R-:W-:Y:S02]  /*1fbf0*/  IMAD.MOV.U32 R8, RZ, RZ, 0x70 ;  /* 0x00000070ff087424 */ /* 0x000fe400078e00ff */
[----:B------:R-:W-:Y:S02]  /*1fc00*/  IMAD.MOV.U32 R12, RZ, RZ, 0x1 ;  /* 0x00000001ff0c7424 */ /* 0x000fe400078e00ff */
[----:B------:R-:W-:-:S07]  /*1fc10*/  IMAD.MOV.U32 R13, RZ, RZ, RZ ;  /* 0x000000ffff0d7224 */ /* 0x000fce00078e00ff */
[----:B------:R-:W-:-:S07]  /*1fc20*/  LEPC R20, `(.L_x_2991) ;  /* 0x000000001014794e */ /* 0x000fce0000000000 */
[----:B0-----:R-:W-:Y:S05]  /*1fc30*/  CALL.ABS.NOINC R2 ;  /* 0x0000000002007343 */ /* 0x001fea0003c00000 */
.L_x_2991:
[----:B------:R-:W-:Y:S05]  /*1fc40*/  BSYNC B6 ;  /* 0x0000000000067941 */ /* 0x000fea0003800000 */
.L_x_2990:
[----:B------:R-:W2:Y:S01]  /*1fc50*/  LDL.LU R20, [R1+0x1c] ;  /* 0x00001c0001147983 */ /* 0x000ea20000300800 */
[----:B------:R-:W-:Y:S01]  /*1fc60*/  ULDC.64 UR4, c[0x0][0x2d8] ;  /* 0x0000b60000047ab9 */ /* 0x000fe20000000a00 */
[----:B-1----:R-:W1:Y:S02]  /*1fc70*/  LDC R7, c[0x0][0x448] ;  /* 0x00011200ff077b82 */ /* 0x002e640000000800 */
[----:B0-----:R-:W3:Y:S01]  /*1fc80*/  LDL.LU.64 R2, [R1+0x20] ;  /* 0x0000200001027983 */ /* 0x001ee20000300a00 */
[----:B------:R-:W-:-:S03]  /*1fc90*/  IMAD R0, R34, UR4, RZ ;  /* 0x0000000422007c24 */ /* 0x000fc6000f8e02ff */
[----:B------:R0:W5:Y:S01]  /*1fca0*/  LDL R10, [R1+0x14] ;  /* 0x00001400010a7983 */ /* 0x0001620000100800 */
[----:B------:R-:W-:Y:S01]  /*1fcb0*/  IMAD R0, R18, UR5, R0 ;  /* 0x0000000512007c24 */ /* 0x000fe2000f8e0200 */
[----:B-1----:R-:W-:-:S13]  /*1fcc0*/  ISETP.NE.AND P0, PT, R7, 0x1, PT ;  /* 0x000000010700780c */ /* 0x002fda0003f05270 */
[----:B------:R-:W1:Y:S01]  /*1fcd0*/  @P0 LDC R6, c[0x0][0x44c] ;  /* 0x00011300ff060b82 */ /* 0x000e620000000800 */
[----:B------:R-:W4:Y:S02]  /*1fce0*/  S2R R8, SR_TID.X ;  /* 0x0000000000087919 */ /* 0x000f240000002100 */
[----:B----4-:R-:W-:-:S05]  /*1fcf0*/  IMAD.SHL.U32 R8, R8, 0x8, RZ ;  /* 0x0000000808087824 */ /* 0x010fca00078e00ff */
[----:B------:R-:W-:Y:S01]  /*1fd00*/  LOP3.LUT R8, R8, 0x38, RZ, 0xc0, !PT ;  /* 0x0000003808087812 */ /* 0x000fe200078ec0ff */
[----:B---3--:R-:W-:Y:S02]  /*1fd10*/  IMAD.MOV.U32 R3, RZ, RZ, R35 ;  /* 0x000000ffff037224 */ /* 0x008fe400078e0023 */
[----:B------:R-:W-:Y:S01]  /*1fd20*/  IMAD.WIDE.U32 R2, R18, UR4, R2 ;  /* 0x0000000412027c25 */ /* 0x000fe2000f8e0002 */
[----:B------:R-:W-:-:S03]  /*1fd30*/  ULDC.64 UR4, c[0x0][0x2e0] ;  /* 0x0000b80000047ab9 */ /* 0x000fc60000000a00 */
[----:B--2---:R-:W-:Y:S02]  /*1fd40*/  IMAD R5, R20, UR4, RZ ;  /* 0x0000000414057c24 */ /* 0x004fe4000f8e02ff */
[----:B------:R-:W2:Y:S01]  /*1fd50*/  S2R R20, SR_TID.X ;  /* 0x0000000000147919 */ /* 0x000ea20000002100 */
[----:B------:R-:W-:Y:S02]  /*1fd60*/  IMAD.IADD R3, R3, 0x1, R0 ;  /* 0x0000000103037824 */ /* 0x000fe400078e0200 */
[C---:B------:R-:W-:Y:S02]  /*1fd70*/  IMAD R0, R32.reuse, UR5, R5 ;  /* 0x0000000520007c24 */ /* 0x040fe4000f8e0205 */
[----:B------:R-:W-:Y:S01]  /*1fd80*/  IMAD.WIDE.U32 R2, R32, UR4, R2 ;  /* 0x0000000420027c25 */ /* 0x000fe2000f8e0002 */
[----:B------:R-:W-:-:S03]  /*1fd90*/  ULDC.64 UR4, c[0x0][0x2d0] ;  /* 0x0000b40000047ab9 */ /* 0x000fc60000000a00 */
[----:B------:R-:W-:Y:S02]  /*1fda0*/  IMAD.IADD R3, R3, 0x1, R0 ;  /* 0x0000000103037824 */ /* 0x000fe400078e0200 */
[----:B------:R-:W3:Y:S01]  /*1fdb0*/  @P0 LDC R0, c[0x0][0x450] ;  /* 0x00011400ff000b82 */ /* 0x000ee20000000800 */
[----:B--2---:R-:W-:-:S04]  /*1fdc0*/  LOP3.LUT R20, R20, 0x7f, RZ, 0xc0, !PT ;  /* 0x0000007f14147812 */ /* 0x004fc800078ec0ff */
[----:B------:R-:W-:Y:S02]  /*1fdd0*/  SHF.R.U32.HI R21, RZ, 0x3, R20 ;  /* 0x00000003ff157819 */ /* 0x000fe40000011614 */
[----:B------:R-:W2:Y:S02]  /*1fde0*/  S2R R20, SR_TID.X ;  /* 0x0000000000147919 */ /* 0x000ea40000002100 */
[----:B--2---:R-:W-:-:S05]  /*1fdf0*/  IMAD.SHL.U32 R20, R20, 0x10, RZ ;  /* 0x0000001014147824 */ /* 0x004fca00078e00ff */
[----:B------:R-:W-:-:S04]  /*1fe00*/  LOP3.LUT R20, R21, 0x70, R20, 0xf8, !PT ;  /* 0x0000007015147812 */ /* 0x000fc800078ef814 */
[----:B------:R-:W-:Y:S01]  /*1fe10*/  LEA R5, R17, R20, 0x7 ;  /* 0x0000001411057211 */ /* 0x000fe200078e38ff */
        /* <DEDUP_REMOVED lines=112> */
.L_x_3144:
        /* <DEDUP_REMOVED lines=12> */
.L_x_2994:
[----:B------:R-:W-:Y:S05]  /*205e0*/  BSYNC B0 ;  /* 0x0000000000007941 */ /* 0x000fea0003800000 */
.L_x_2993:
[----:B------:R-:W-:Y:S01]  /*205f0*/  NOP ;  /* 0x0000000000007918 */ /* 0x000fe20000000000 */
[----:B------:R-:W-:-:S13]  /*20600*/  PLOP3.LUT P0, PT, PT, PT, PT, 0x80, 0x0 ;  /* 0x000000000000781c */ /* 0x000fda0003f0f070 */
.L_x_2995:
[----:B------:R-:W-:Y:S02]  /*20610*/  PLOP3.LUT P1, PT, P1, P0, PT, 0xa2, 0x0 ;  /* 0x000000000000781c */ /* 0x000fe40000f21472 */
[----:B------:R-:W-:-:S08]  /*20620*/  @P0 R2UR P1, UR4, R22 ;  /* 0x00000000160402ca */ /* 0x000fd00000020000 */
[----:B------:R-:W-:-:S05]  /*20630*/  @P0 PLOP3.LUT P0, PT, P1, PT, PT, 0x80, 0x0 ;  /* 0x000000000000081c */ /* 0x000fca0000f0f070 */
[----:B------:R-:W-:Y:S01]  /*20640*/  @!P1 SYNCS.ARRIVE.TRANS64.RED.A0T1 RZ, [UR4+0x2a800], RZ ;  /* 0x02a800ffffff99a7 */ /* 0x000fe20008200404 */
[----:B------:R-:W-:Y:S07]  /*20650*/  @!P1 ARRIVES.LDGSTSBAR.64.TRANSCNT [UR4+0x2a800] ;  /* 0x02a80000ff0099b0 */ /* 0x000fee0008000a84 */
[----:B------:R-:W-:Y:S05]  /*20660*/  @P0 BRA.U.ANY `(.L_x_2995) ;  /* 0xfffffffd00e80947 */ /* 0x000fea000393ffff */
[----:B01----:R-:W2:Y:S02]  /*20670*/  LDL.LU R2, [R1+0x28] ;  /* 0x0000280001027983 */ /* 0x003ea40000300800 */
[----:B--2---:R-:W-:-:S04]  /*20680*/  IADD3 R2, R2, 0x1, RZ ;  /* 0x0000000102027810 */ /* 0x004fc80007ffe0ff */
[----:B------:R-:W-:Y:S01]  /*20690*/  LEA.HI R0, R2, R2, RZ, 0x1 ;  /* 0x0000000202007211 */ /* 0x000fe200078f08ff */
[----:B------:R0:W-:Y:S03]  /*206a0*/  STL [R1+0x28], R2 ;  /* 0x0000280201007387 */ /* 0x0001e60000100800 */
        /* <DEDUP_REMOVED lines=8> */
.L_x_3145:
[----:B------:R-:W-:Y:S05]  /*20730*/  BSYNC B0 ;  /* 0x0000000000007941 */ /* 0x000fea0003800000 */
.L_x_2996:
[----:B------:R-:W2:Y:S01]  /*20740*/  LDL R0, [R1+0x18] ;  /* 0x0000180001007983 */ /* 0x000ea20000100800 */
[----:B------:R-:W-:Y:S01]  /*20750*/  BSSY B0, `(.L_x_2998) ;  /* 0x00000fd000007945 */ /* 0x000fe20003800000 */
[----:B--2---:R-:W-:-:S13]  /*20760*/  ISETP.GE.AND P0, PT, R0, 0x2, PT ;  /* 0x000000020000780c */ /* 0x004fda0003f06270 */
[----:B------:R-:W-:Y:S05]  /*20770*/  @!P0 BRA `(.L_x_2999) ;  /* 0x0000000c00e88947 */ /* 0x000fea0003800000 */
[----:B------:R-:W-:Y:S02]  /*20780*/  VIADD R0, R0, 0xfffffffe ;  /* 0xfffffffe00007836 */ /* 0x000fe40000000000 */
[----:B------:R-:W-:Y:S02]  /*20790*/  IMAD.MOV.U32 R10, RZ, RZ, R28 ;  /* 0x000000ffff0a7224 */ /* 0x000fe400078e001c */
[----:B------:R-:W-:Y:S02]  /*207a0*/  IMAD.MOV.U32 R17, RZ, RZ, R29 ;  /* 0x000000ffff117224 */ /* 0x000fe400078e001d */
[----:B------:R-:W-:-:S07]  /*207b0*/  IMAD.MOV.U32 R32, RZ, RZ, R27 ;  /* 0x000000ffff207224 */ /* 0x000fce00078e001b */
.L_x_3012:
        /* <DEDUP_REMOVED lines=41> */
.L_x_3000:
[----:B------:R-:W-:Y:S01]  /*20a50*/  IMAD R5, R28, 0x8, R22 ;  /* 0x000000081c057824 */ /* 0x000fe200078e0216 */
[----:B------:R-:W-:Y:S01]  /*20a60*/  SHF.L.U32 R0, R29, 0x1f, RZ ;  /* 0x0000001f1d007819 */ /* 0x000fe200000006ff */
[----:B------:R-:W-:Y:S03]  /*20a70*/  BSSY B1, `(.L_x_3001) ;  /* 0x0000003000017945 */ /* 0x000fe60003800000 */
[----:B------:R-:W0:Y:S02]  /*20a80*/  SYNCS.PHASECHK.TRANS64.TRYWAIT P0, [R5+URZ+0x2a840], R0 ;  /* 0x02a84000050075a7 */ /* 0x000e24000800017f */
[----:B0-----:R-:W-:Y:S05]  /*20a90*/  @!P0 BRA `(.L_x_3002) ;  /* 0x0000004c00548947 */ /* 0x001fea0003800000 */
.L_x_3146:
[----:B------:R-:W-:Y:S05]  /*20aa0*/  BSYNC B1 ;  /* 0x0000000000017941 */ /* 0x000fea0003800000 */
.L_x_3001:
        /* <DEDUP_REMOVED lines=68> */
.L_x_3160:
        /* <DEDUP_REMOVED lines=10> */
.L_x_3004:
        /* <DEDUP_REMOVED lines=10> */
.L_x_3005:
[----:B------:R2:W-:Y:S01]  /*21030*/  SYNCS.ARRIVE.TRANS64.A1T0 RZ, [R5+URZ+0x2a830], RZ ;  /* 0x02a830ff05ff79a7 */ /* 0x0005e2000810003f */
[----:B------:R-:W-:Y:S05]  /*21040*/  @!P2 BRA `(.L_x_3006) ;  /* 0x000000000004a947 */ /* 0x000fea0003800000 */
[----:B------:R-:W-:Y:S01]  /*21050*/  BPT.TRAP 0x1 ;  /* 0x000000040000795c */ /* 0x000fe20000300000 */
.L_x_3006:
[----:B-1----:R-:W-:Y:S01]  /*21060*/  SHF.L.U32 R2, R17, 0x1f, RZ ;  /* 0x0000001f11027819 */ /* 0x002fe200000006ff */
[----:B--2---:R-:W-:Y:S01]  /*21070*/  IMAD R5, R10, 0x8, R22 ;  /* 0x000000080a057824 */ /* 0x004fe200078e0216 */
[----:B------:R-:W-:Y:S03]  /*21080*/  BSSY B1, `(.L_x_3007) ;  /* 0x0000003000017945 */ /* 0x000fe60003800000 */
[----:B------:R-:W1:Y:S02]  /*21090*/  SYNCS.PHASECHK.TRANS64.TRYWAIT P0, [R5+URZ+0x2a860], R2 ;  /* 0x02a86002050075a7 */ /* 0x000e64000800017f */
[----:B-1----:R-:W-:Y:S05]  /*210a0*/  @!P0 BRA `(.L_x_3008) ;  /* 0x0000004c00c08947 */ /* 0x002fea0003800000 */
.L_x_3161:
[----:B------:R-:W-:Y:S05]  /*210b0*/  BSYNC B1 ;  /* 0x0000000000017941 */ /* 0x000fea0003800000 */
.L_x_3007:
        /* <DEDUP_REMOVED lines=55> */
.L_x_3175:
        /* <DEDUP_REMOVED lines=16> */
[----:B------:R-:W-:Y:S01]  /*21530*/  IMAD R21, R21, UR4, RZ ;  /* 0x0000000415157c24 */ /* 0x000fe2000f8e02ff */
[----:B------:R-:W-:-:S03]  /*21540*/  IADD3 R3, R3, R9, RZ ;  /* 0x0000000903037210 */ /* 0x000fc60007ffe0ff */
[C---:B------:R-:W-:Y:S02]  /*21550*/  IMAD R21, R6.reuse, UR5, R21 ;  /* 0x0000000506157c24 */ /* 0x040fe4000f8e0215 */
[----:B------:R-:W-:-:S04]  /*21560*/  IMAD.WIDE.U32 R2, R6, UR4, R2 ;  /* 0x0000000406027c25 */ /* 0x000fc8000f8e0002 */
[----:B------:R-:W-:-:S07]  /*21570*/  IMAD.IADD R21, R3, 0x1, R21 ;  /* 0x0000000103157824 */ /* 0x000fce00078e0215 */
.L_x_3010:
        /* <DEDUP_REMOVED lines=10> */
.L_x_3011:
[----:B------:R-:W-:Y:S01]  /*21620*/  ULDC.64 UR4, c[0x0][0x330] ;  /* 0x0000cc0000047ab9 */ /* 0x000fe20000000a00 */
[----:B------:R1:W-:Y:S01]  /*21630*/  SYNCS.ARRIVE.TRANS64.A1T0 RZ, [R5+URZ+0x2a850], RZ ;  /* 0x02a850ff05ff79a7 */ /* 0x0003e2000810003f */
[----:B------:R-:W-:Y:S02]  /*21640*/  IMAD.MOV.U32 R3, RZ, RZ, R21 ;  /* 0x000000ffff037224 */ /* 0x000fe400078e0015 */
        /* <DEDUP_REMOVED lines=8> */
[----:B------:R-:W-:Y:S02]  /*216d0*/  IMAD.IADD R25, R5, 0x1, R3 ;  /* 0x0000000105197824 */ /* 0x000fe400078e0203 */
[----:B------:R-:W-:-:S03]  /*216e0*/  IMAD.MOV.U32 R32, RZ, RZ, R27 ;  /* 0x000000ffff207224 */ /* 0x000fc600078e001b */
[----:B------:R-:W-:Y:S02]  /*216f0*/  LEA.HI.X R25, R2, UR5, R25, 0x1, P0 ;  /* 0x0000000502197c11 */ /* 0x000fe400080f0c19 */
[----:B------:R-:W-:-:S13]  /*21700*/  ISETP.GT.AND P0, PT, R27, RZ, PT ;  /* 0x000000ff1b00720c */ /* 0x000fda0003f04270 */
[----:B------:R-:W-:Y:S05]  /*21710*/  @P0 BRA `(.L_x_3012) ;  /* 0xfffffff000280947 */ /* 0x000fea000383ffff */
.L_x_2999:
[----:B------:R-:W-:Y:S05]  /*21720*/  BSYNC B0 ;  /* 0x0000000000007941 */ /* 0x000fea0003800000 */
.L_x_2998:
        /* <DEDUP_REMOVED lines=17> */
.L_x_3014:
[----:B------:R-:W-:Y:S05]  /*21840*/  BSYNC B0 ;  /* 0x0000000000007941 */ /* 0x000fea0003800000 */
.L_x_3013:
[----:B------:R-:W-:-:S13]  /*21850*/  LOP3.LUT P0, RZ, R23, 0x10, RZ, 0xc0, !PT ;  /* 0x0000001017ff7812 */ /* 0x000fda000780c0ff */
[----:B------:R-:W-:Y:S05]  /*21860*/  @!P0 BRA `(.L_x_3015) ;  /* 0x0000000000048947 */ /* 0x000fea0003800000 */
[----:B------:R-:W-:Y:S01]  /*21870*/  BPT.TRAP 0x1 ;  /* 0x000000040000795c */ /* 0x000fe20000300000 */
.L_x_3015:
[----:B------:R-:W2:Y:S01]  /*21880*/  LDL.LU R2, [R1] ;  /* 0x0000000001027983 */ /* 0x000ea20000300800 */
[----:B------:R-:W-:Y:S01]  /*21890*/  IMAD R0, R28, 0x8, R22 ;  /* 0x000000081c007824 */ /* 0x000fe200078e0216 */
[----:B0-----:R-:W-:Y:S01]  /*218a0*/  SHF.L.U32 R3, R29, 0x1f, RZ ;  /* 0x0000001f1d037819 */ /* 0x001fe200000006ff */
[----:B------:R-:W-:Y:S03]  /*218b0*/  BSSY B0, `(.L_x_3016) ;  /* 0x0000004000007945 */ /* 0x000fe60003800000 */
[----:B------:R-:W0:Y:S01]  /*218c0*/  SYNCS.PHASECHK.TRANS64.TRYWAIT P0, [R0+URZ+0x2a860], R3 ;  /* 0x02a86003000075a7 */ /* 0x000e22000800017f */
[----:B--2---:R-:W-:Y:S01]  /*218d0*/  IMAD R6, R27, -0x60, R2 ;  /* 0xffffffa01b067824 */ /* 0x004fe200078e0202 */
[----:B0-----:R-:W-:Y:S06]  /*218e0*/  @!P0 BRA `(.L_x_3017) ;  /* 0x0000004c00b48947 */ /* 0x001fec0003800000 */
.L_x_3176:
[----:B------:R-:W-:Y:S05]  /*218f0*/  BSYNC B0 ;  /* 0x0000000000007941 */ /* 0x000fea0003800000 */
.L_x_3016:
        /* <DEDUP_REMOVED lines=57> */
.L_x_3190:
        /* <DEDUP_REMOVED lines=11> */
.L_x_3019:
        /* <DEDUP_REMOVED lines=10> */
.L_x_3020:
[----:B------:R-:W-:Y:S01]  /*21de0*/  VIADD R28, R28, 0x1 ;  /* 0x000000011c1c7836 */ /* 0x000fe20000000000 */
[----:B------:R1:W-:Y:S04]  /*21df0*/  SYNCS.ARRIVE.TRANS64.A1T0 RZ, [R0+URZ+0x2a850], RZ ;  /* 0x02a850ff00ff79a7 */ /* 0x0003e8000810003f */
[----:B------:R-:W-:-:S04]  /*21e00*/  ISETP.NE.AND P0, PT, R28, 0x2, PT ;  /* 0x000000021c00780c */ /* 0x000fc80003f05270 */
[----:B-1----:R-:W-:Y:S02]  /*21e10*/  SEL R0, RZ, 0x1, P0 ;  /* 0x00000001ff007807 */ /* 0x002fe40000000000 */
[----:B------:R-:W-:Y:S02]  /*21e20*/  SEL R28, R28, RZ, P0 ;  /* 0x000000ff1c1c7207 */ /* 0x000fe40000000000 */
[----:B------:R-:W-:-:S07]  /*21e30*/  LOP3.LUT R29, R29, R0, RZ, 0x3c, !PT ;  /* 0x000000001d1d7212 */ /* 0x000fce00078e3cff */
.L_x_2977:
[----:B------:R-:W-:Y:S05]  /*21e40*/  BSYNC B7 ;  /* 0x0000000000077941 */ /* 0x000fea0003800000 */
.L_x_2975:
[----:B------:R-:W-:-:S13]  /*21e50*/  LOP3.LUT P0, RZ, R23, 0x20, RZ, 0xc0, !PT ;  /* 0x0000002017ff7812 */ /* 0x000fda000780c0ff */
[----:B------:R-:W-:Y:S05]  /*21e60*/  @!P0 BRA `(.L_x_3021) ;  /* 0x0000000000248947 */ /* 0x000fea0003800000 */
[----:B------:R-:W-:Y:S05]  /*21e70*/  WARPSYNC.ALL ;  /* 0x0000000000007948 */ /* 0x000fea0003800000 */
[----:B------:R-:W2:Y:S08]  /*21e80*/  S2UR UR5, SR_CgaCtaId ;  /* 0x00000000000579c3 */ /* 0x000eb00000008800 */
[----:B------:R-:W-:Y:S06]  /*21e90*/  BAR.SYNC.DEFER_BLOCKING 0x5, 0x180 ;  /* 0x0146000000007b1d */ /* 0x000fec0000010000 */
[----:B------:R-:W-:-:S02]  /*21ea0*/  UMOV UR4, 0x400 ;  /* 0x0000040000047882 */ /* 0x000fc40000000000 */
[----:B--2---:R-:W-:-:S06]  /*21eb0*/  ULEA UR4, UR5, UR4, 0x18 ;  /* 0x0000000405047291 */ /* 0x004fcc000f8ec03f */
[----:B------:R-:W-:-:S05]  /*21ec0*/  IMAD.U32 R22, RZ, RZ, UR4 ;  /* 0x00000004ff167e24 */ /* 0x000fca000f8e00ff */
[----:B------:R2:W3:Y:S01]  /*21ed0*/  LDS.128 R16, [R22+0x2a8d0] ;  /* 0x02a8d00016107984 */ /* 0x0004e20000000c00 */
[----:B------:R-:W-:Y:S06]  /*21ee0*/  BAR.ARV 0x4, 0x180 ;  /* 0x0106000000007b1d */ /* 0x000fec0000002000 */
[----:B------:R-:W-:Y:S05]  /*21ef0*/  BRA `(.L_x_3022) ;  /* 0x0000000800cc7947 */ /* 0x000fea0003800000 */
.L_x_3021:
        /* <DEDUP_REMOVED lines=36> */
.L_x_3200:
[----:B------:R-:W-:Y:S02]  /*22140*/  ULDC UR4, c[0x0][0xc38] ;  /* 0x00030e0000047ab9 */ /* 0x000fe40000000800 */
[----:B------:R-:W-:-:S04]  /*22150*/  IMAD.U32 R7, RZ, RZ, UR4 ;  /* 0x00000004ff077e24 */ /* 0x000fc8000f8e00ff */
[----:B--2---:R-:W-:-:S04]  /*22160*/  IMAD R14, R14, R7, RZ ;  /* 0x000000070e0e7224 */ /* 0x004fc800078e02ff */
[----:B------:R-:W-:-:S05]  /*22170*/  IMAD.IADD R9, R4, 0x1, R14 ;  /* 0x0000000104097824 */ /* 0x000fca00078e020e */
[----:B------:R-:W-:-:S13]  /*22180*/  ISETP.GT.AND P6, PT, R9, R0, PT ;  /* 0x000000000900720c */ /* 0x000fda0003fc4270 */
[----:B------:R-:W-:Y:S05]  /*22190*/  @P6 BRA `(.L_x_3024) ;  /* 0x00000000009c6947 */ /* 0x000fea0003800000 */
.L_x_3029:
        /* <DEDUP_REMOVED lines=14> */
.L_x_3027:
[----:B------:R-:W-:Y:S05]  /*22280*/  BSYNC B0 ;  /* 0x0000000000007941 */ /* 0x000fea0003800000 */
.L_x_3026:
        /* <DEDUP_REMOVED lines=17> */
[----:B------:R0:W2:Y:S02]  /*223a0*/  SHFL.IDX PT, R14, R2, 0x1f, 0x1f ;  /* 0x03e01f00020e7f89 */ /* 0x0000a400000e0000 */
.L_x_3208:
[----:B------:R-:W-:Y:S02]  /*223b0*/  ULDC UR4, c[0x0][0xc38] ;  /* 0x00030e0000047ab9 */ /* 0x000fe40000000800 */
[----:B------:R-:W-:-:S04]  /*223c0*/  IMAD.U32 R7, RZ, RZ, UR4 ;  /* 0x00000004ff077e24 */ /* 0x000fc8000f8e00ff */
[----:B--2---:R-:W-:-:S04]  /*223d0*/  IMAD R14, R14, R7, RZ ;  /* 0x000000070e0e7224 */ /* 0x004fc800078e02ff */
[----:B------:R-:W-:-:S05]  /*223e0*/  IMAD.IADD R9, R14, 0x1, R9 ;  /* 0x000000010e097824 */ /* 0x000fca00078e0209 */
[----:B------:R-:W-:-:S13]  /*223f0*/  ISETP.GT.AND P6, PT, R9, R0, PT ;  /* 0x000000000900720c */ /* 0x000fda0003fc4270 */
[----:B------:R-:W-:Y:S05]  /*22400*/  @!P6 BRA `(.L_x_3029) ;  /* 0xfffffffc0064e947 */ /* 0x000fea000383ffff */
.L_x_3024:
        /* <DEDUP_REMOVED lines=8> */
.L_x_3212:
[----:B------:R-:W-:Y:S01]  /*22490*/  ISETP.NE.AND P0, PT, R3, RZ, PT ;  /* 0x000000ff0300720c */ /* 0x000fe20003f05270 */
[----:B------:R-:W-:-:S12]  /*224a0*/  IMAD.MOV.U32 R14, RZ, RZ, RZ ;  /* 0x000000ffff0e7224 */ /* 0x000fd800078e00ff */
[----:B------:R-:W-:Y:S05]  /*224b0*/  @!P0 BRA `(.L_x_3031) ;  /* 0x0000000000108947 */ /* 0x000fea0003800000 */
[----:B------:R-:W-:Y:S01]  /*224c0*/  UMOV UR4, 0xffffffff ;  /* 0xffffffff00047882 */ /* 0x000fe20000000000 */
[----:B------:R-:W-:Y:S02]  /*224d0*/  VIADD R12, R4, 0xffffffff ;  /* 0xffffffff040c7836 */ /* 0x000fe40000000000 */
[----:B------:R-:W-:Y:S05]  /*224e0*/  BRA.DIV UR4, `(.L_x_3032) ;  /* 0x0000005204dc7947 */ /* 0x000fea000b800000 */
[----:B------:R4:W0:Y:S02]  /*224f0*/  SHFL.IDX PT, R14, R2, R12, 0x1f ;  /* 0x00001f0c020e7589 */ /* 0x00082400000e0000 */
.L_x_3031:
        /* <DEDUP_REMOVED lines=8> */
[----:B-1----:R-:W0:Y:S08]  /*22580*/  I2F.RP R10, R8 ;  /* 0x00000008000a7306 */ /* 0x002e300000209400 */
        /* <DEDUP_REMOVED lines=57> */
.L_x_3025:
[----:B------:R-:W-:Y:S01]  /*22920*/  UMOV UR4, URZ ;  /* 0x0000003f00047c82 */ /* 0x000fe20008000000 */
[----:B------:R-:W-:Y:S01]  /*22930*/  UMOV UR5, URZ ;  /* 0x0000003f00057c82 */ /* 0x000fe20008000000 */
[----:B------:R-:W-:Y:S01]  /*22940*/  ULDC UR6, c[0x0][0xc3c] ;  /* 0x00030f0000067ab9 */ /* 0x000fe20000000800 */
[----:B------:R-:W-:Y:S02]  /*22950*/  IMAD.MOV.U32 R16, RZ, RZ, R0 ;  /* 0x000000ffff107224 */ /* 0x000fe400078e0000 */
[----:B------:R-:W-:Y:S02]  /*22960*/  IMAD.U32 R17, RZ, RZ, UR4 ;  /* 0x00000004ff117e24 */ /* 0x000fe4000f8e00ff */
[----:B------:R-:W-:Y:S02]  /*22970*/  IMAD.U32 R18, RZ, RZ, UR5 ;  /* 0x00000005ff127e24 */ /* 0x000fe4000f8e00ff */
[----:B------:R-:W-:-:S07]  /*22980*/  IMAD.U32 R19, RZ, RZ, UR6 ;  /* 0x00000006ff137e24 */ /* 0x000fce000f8e00ff */
.L_x_3033:
        /* <DEDUP_REMOVED lines=10> */
.L_x_3022:
[----:B------:R-:W-:Y:S02]  /*22a30*/  ULDC UR4, c[0x0][0xc3c] ;  /* 0x00030f0000047ab9 */ /* 0x000fe40000000800 */
[----:B---3--:R-:W-:-:S13]  /*22a40*/  ISETP.GE.AND P0, PT, R19, UR4, PT ;  /* 0x0000000413007c0c */ /* 0x008fda000bf06270 */
[----:B------:R-:W-:Y:S05]  /*22a50*/  @!P0 BRA `(.L_x_3034) ;  /* 0xffffffa000b48947 */ /* 0x000fea000383ffff */
[----:B------:R-:W-:Y:S05]  /*22a60*/  BSYNC B8 ;  /* 0x0000000000087941 */ /* 0x000fea0003800000 */
.L_x_2933:
[----:B------:R-:W3:Y:S01]  /*22a70*/  LDL.LU R0, [R1+0x28] ;  /* 0x0000280001007983 */ /* 0x000ee20000300800 */
[----:B------:R-:W-:Y:S01]  /*22a80*/  BSSY B0, `(.L_x_3035) ;  /* 0x000000b000007945 */ /* 0x000fe20003800000 */
[----:B------:R-:W4:Y:S01]  /*22a90*/  S2R R5, SR_CgaCtaId ;  /* 0x0000000000057919 */ /* 0x000f220000008800 */
[----:B---3--:R-:W-:-:S05]  /*22aa0*/  VIADD R0, R0, 0x1 ;  /* 0x0000000100007836 */ /* 0x008fca0000000000 */
[----:B0-----:R-:W-:-:S04]  /*22ab0*/  LEA.HI R2, R0, R0, RZ, 0x1 ;  /* 0x0000000000027211 */ /* 0x001fc800078f08ff */
[----:B------:R-:W-:Y:S02]  /*22ac0*/  LOP3.LUT R3, R2, 0xfffffffe, RZ, 0xc0, !PT ;  /* 0xfffffffe02037812 */ /* 0x000fe400078ec0ff */
[----:B------:R-:W-:Y:S02]  /*22ad0*/  MOV R2, 0x400 ;  /* 0x0000040000027802 */ /* 0x000fe40000000f00 */
[----:B------:R-:W-:Y:S02]  /*22ae0*/  IADD3 R0, R0, -R3, RZ ;  /* 0x8000000300007210 */ /* 0x000fe40007ffe0ff */
[----:B----4-:R-:W-:Y:S02]  /*22af0*/  LEA R5, R5, R2, 0x18 ;  /* 0x0000000205057211 */ /* 0x010fe400078ec0ff */
[----:B------:R-:W-:-:S04]  /*22b00*/  SHF.L.U32 R0, R0, 0x1f, RZ ;  /* 0x0000001f00007819 */ /* 0x000fc800000006ff */
[----:B------:R-:W0:Y:S02]  /*22b10*/  SYNCS.PHASECHK.TRANS64.TRYWAIT P0, [R5+URZ+0x2a820], R0 ;  /* 0x02a82000050075a7 */ /* 0x000e24000800017f */
[----:B0-----:R-:W-:Y:S05]  /*22b20*/  @!P0 BRA `(.L_x_3036) ;  /* 0x0000004c00708947 */ /* 0x001fea0003800000 */
.L_x_3215:
[----:B------:R-:W-:Y:S05]  /*22b30*/  BSYNC B0 ;  /* 0x0000000000007941 */ /* 0x000fea0003800000 */
.L_x_3035:
[----:B------:R-:W-:-:S03]  /*22b40*/  UMOV UR4, 0xffffffff ;  /* 0xffffffff00047882 */ /* 0x000fc60000000000 */
[----:B------:R-:W-:Y:S05]  /*22b50*/  BRA.DIV UR4, `(.L_x_3037) ;  /* 0x0000004e04787947 */ /* 0x000fea000b800000 */
[----:B0-----:R-:W0:Y:S02]  /*22b60*/  S2R R0, SR_TID.X ;  /* 0x0000000000007919 */ /* 0x001e240000002100 */
[----:B0-----:R-:W-:-:S04]  /*22b70*/  SHF.R.U32.HI R0, RZ, 0x5, R0 ;  /* 0x00000005ff007819 */ /* 0x001fc80000011600 */
[----:B------:R-:W-:-:S05]  /*22b80*/  LOP3.LUT R0, R0, 0x3, RZ, 0xc0, !PT ;  /* 0x0000000300007812 */ /* 0x000fca00078ec0ff */
[----:B------:R0:W3:Y:S02]  /*22b90*/  SHFL.IDX PT, R14, R0, RZ, 0x1f ;  /* 0x00001fff000e7589 */ /* 0x0000e400000e0000 */
.L_x_3218:
[----:B---3--:R-:W-:-:S13]  /*22ba0*/  ISETP.NE.AND P0, PT, R14, RZ, PT ;  /* 0x000000ff0e00720c */ /* 0x008fda0003f05270 */
[----:B------:R-:W-:Y:S05]  /*22bb0*/  @P0 BRA `(.L_x_2687) ;  /* 0x0000000000900947 */ /* 0x000fea0003800000 */
[----:B------:R-:W-:-:S03]  /*22bc0*/  UMOV UR4, 0xffffffff ;  /* 0xffffffff00047882 */ /* 0x000fc60000000000 */
[----:B------:R-:W-:Y:S05]  /*22bd0*/  BRA.DIV UR4, `(.L_x_3038) ;  /* 0x0000004e048c7947 */ /* 0x000fea000b800000 */
[----:B------:R-:W-:-:S13]  /*22be0*/  ELECT P6, URZ, PT ;  /* 0x00000000003f782f */ /* 0x000fda00038c0000 */
.L_x_3221:
        /* <DEDUP_REMOVED lines=8> */
.L_x_3039:
[C---:B------:R-:W-:Y:S01]  /*22c70*/  IMAD R3, R28.reuse, 0x8, R5 ;  /* 0x000000081c037824 */ /* 0x040fe200078e0205 */
[----:B------:R-:W-:Y:S01]  /*22c80*/  SHF.L.U32 R2, R29, 0x1f, RZ ;  /* 0x0000001f1d027819 */ /* 0x000fe200000006ff */
[----:B------:R-:W-:-:S03]  /*22c90*/  VIADD R28, R28, 0x1 ;  /* 0x000000011c1c7836 */ /* 0x000fc60000000000 */
[----:B------:R-:W0:Y:S02]  /*22ca0*/  SYNCS.PHASECHK.TRANS64.TRYWAIT P1, [R3+URZ+0x2a840], R2 ;  /* 0x02a84002030075a7 */ /* 0x000e24000802017f */
[----:B------:R-:W-:-:S04]  /*22cb0*/  ISETP.NE.AND P2, PT, R28, 0x2, PT ;  /* 0x000000021c00780c */ /* 0x000fc80003f45270 */
[----:B------:R-:W-:Y:S01]  /*22cc0*/  SEL R0, RZ, 0x1, P2 ;  /* 0x00000001ff007807 */ /* 0x000fe20001000000 */
[----:B0-----:R-:W-:Y:S08]  /*22cd0*/  @!P1 BRA `(.L_x_3040) ;  /* 0x0000004c006c9947 */ /* 0x001ff00003800000 */
.L_x_3222:
[----:B------:R-:W-:Y:S02]  /*22ce0*/  SEL R28, R28, RZ, P2 ;  /* 0x000000ff1c1c7207 */ /* 0x000fe40001000000 */
[----:B------:R-:W-:Y:S01]  /*22cf0*/  LOP3.LUT R0, R29, R0, RZ, 0x3c, !PT ;  /* 0x000000001d007212 */ /* 0x000fe200078e3cff */
[----:B------:R-:W-:Y:S06]  /*22d00*/  @!P0 BRA `(.L_x_3041) ;  /* 0x0000000000048947 */ /* 0x000fec0003800000 */
[----:B------:R-:W-:Y:S01]  /*22d10*/  BPT.TRAP 0x1 ;  /* 0x000000040000795c */ /* 0x000fe20000300000 */
.L_x_3041:
[----:B------:R-:W-:Y:S01]  /*22d20*/  IMAD R5, R28, 0x8, R5 ;  /* 0x000000081c057824 */ /* 0x000fe200078e0205 */
[----:B------:R-:W-:-:S04]  /*22d30*/  SHF.L.U32 R0, R0, 0x1f, RZ ;  /* 0x0000001f00007819 */ /* 0x000fc800000006ff */
[----:B------:R-:W3:Y:S02]  /*22d40*/  SYNCS.PHASECHK.TRANS64.TRYWAIT P1, [R5+URZ+0x2a840], R0 ;  /* 0x02a84000050075a7 */ /* 0x000ee4000802017f */
[----:B---3--:R-:W-:Y:S05]  /*22d50*/  @!P1 BRA `(.L_x_3042) ;  /* 0x0000004c00609947 */ /* 0x008fea0003800000 */
.L_x_3223:
[----:B------:R-:W-:Y:S05]  /*22d60*/  @!P0 BRA `(.L_x_3043) ;  /* 0x0000000000048947 */ /* 0x000fea0003800000 */
[----:B------:R-:W-:Y:S01]  /*22d70*/  BPT.TRAP 0x1 ;  /* 0x000000040000795c */ /* 0x000fe20000300000 */
.L_x_3043:
[----:B------:R-:W4:Y:S02]  /*22d80*/  SYNCS.PHASECHK.TRANS64.TRYWAIT P1, [R3+URZ+0x2a860], R2 ;  /* 0x02a86002030075a7 */ /* 0x000f24000802017f */
[----:B----4-:R-:W-:Y:S05]  /*22d90*/  @!P1 BRA `(.L_x_3044) ;  /* 0x0000004c00649947 */ /* 0x010fea0003800000 */
.L_x_3224:
[----:B------:R-:W-:Y:S05]  /*22da0*/  @!P0 BRA `(.L_x_3045) ;  /* 0x0000000000048947 */ /* 0x000fea0003800000 */
[----:B------:R-:W-:Y:S01]  /*22db0*/  BPT.TRAP 0x1 ;  /* 0x000000040000795c */ /* 0x000fe20000300000 */
.L_x_3045:
[----:B------:R0:W0:Y:S02]  /*22dc0*/  SYNCS.PHASECHK.TRANS64.TRYWAIT P0, [R5+URZ+0x2a860], R0 ;  /* 0x02a86000050075a7 */ /* 0x000024000800017f */
[----:B0-----:R-:W-:Y:S05]  /*22dd0*/  @!P0 NANOSLEEP.SYNCS 0x989680 ;  /* 0x009896800000895d */ /* 0x001fea0003900000 */
[----:B------:R-:W0:Y:S02]  /*22de0*/  @!P0 SYNCS.PHASECHK.TRANS64 P0, [R5+URZ+0x2a860], R0 ;  /* 0x02a86000050085a7 */ /* 0x000e24000800007f */
[----:B0-----:R-:W-:Y:S05]  /*22df0*/  @!P0 BRA `(.L_x_3045) ;  /* 0xfffffffc00f08947 */ /* 0x001fea000383ffff */
.L_x_2687:
[----:B------:R-:W-:Y:S05]  /*22e00*/  BSYNC B9 ;  /* 0x0000000000097941 */ /* 0x000fea0003800000 */
.L_x_2684:
[----:B------:R-:W-:Y:S05]  /*22e10*/  EXIT ;  /* 0x000000000000794d */ /* 0x000fea0003800000 */
.L_x_2705:
[----:B0-----:R0:W1:Y:S02]  /*22e20*/  SYNCS.PHASECHK.TRANS64.TRYWAIT P6, [R85+URZ+0x2a890], R86 ;  /* 0x02a89056550075a7 */ /* 0x00106400080c017f */
[----:B-1----:R-:W-:Y:S05]  /*22e30*/  @!P6 NANOSLEEP.SYNCS 0x989680 ;  /* 0x009896800000e95d */ /* 0x002fea0003900000 */
[----:B------:R-:W1:Y:S02]  /*22e40*/  @!P6 SYNCS.PHASECHK.TRANS64 P6, [R85+URZ+0x2a890], R86 ;  /* 0x02a890565500e5a7 */ /* 0x000e6400080c007f */
[----:B-1----:R-:W-:Y:S05]  /*22e50*/  @!P6 BRA `(.L_x_2705) ;  /* 0xfffffffc00f0e947 */ /* 0x002fea000383ffff */
[----:B------:R-:W-:Y:S05]  /*22e60*/  BRA `(.L_x_3046) ;  /* 0xfffffe0800307947 */ /* 0x000fea000383ffff */
.L_x_2706:
        /* <DEDUP_REMOVED lines=8> */
.L_x_3048:
[----:B------:R-:W-:Y:S05]  /*22ef0*/  BSYNC B1 ;  /* 0x0000000000017941 */ /* 0x000fea0003800000 */
.L_x_3047:
        /* <DEDUP_REMOVED lines=8> */
.L_x_3049:
[----:B------:R-:W-:Y:S01]  /*22f80*/  IMAD.MOV.U32 R11, RZ, RZ, R14 ;  /* 0x000000ffff0b7224 */ /* 0x000fe200078e000e */
[----:B------:R-:W-:Y:S06]  /*22f90*/  BRA `(.L_x_3050) ;  /* 0xfffffe0400f87947 */ /* 0x000fec000383ffff */
.L_x_2731:
        /* <DEDUP_REMOVED lines=8> */
.L_x_3052:
[----:B------:R-:W-:Y:S05]  /*23020*/  BSYNC B1 ;  /* 0x0000000000017941 */ /* 0x000fea0003800000 */
.L_x_3051:
        /* <DEDUP_REMOVED lines=8> */
.L_x_3053:
[----:B------:R-:W-:Y:S01]  /*230b0*/  IMAD.MOV.U32 R117, RZ, RZ, R14 ;  /* 0x000000ffff757224 */ /* 0x000fe200078e000e */
[----:B------:R-:W-:Y:S06]  /*230c0*/  BRA `(.L_x_3054) ;  /* 0xfffffe1c00547947 */ /* 0x000fec000383ffff */
.L_x_2761:
[----:B-1----:R1:W2:Y:S02]  /*230d0*/  SYNCS.PHASECHK.TRANS64.TRYWAIT P6, [R85+URZ+0x2a890], R86 ;  /* 0x02a89056550075a7 */ /* 0x0022a400080c017f */
[----:B--2---:R-:W-:Y:S05]  /*230e0*/  @!P6 NANOSLEEP.SYNCS 0x989680 ;  /* 0x009896800000e95d */ /* 0x004fea0003900000 */
[----:B------:R-:W2:Y:S02]  /*230f0*/  @!P6 SYNCS.PHASECHK.TRANS64 P6, [R85+URZ+0x2a890], R86 ;  /* 0x02a890565500e5a7 */ /* 0x000ea400080c007f */
[----:B--2---:R-:W-:Y:S05]  /*23100*/  @!P6 BRA `(.L_x_2761) ;  /* 0xfffffffc00f0e947 */ /* 0x004fea000383ffff */
[----:B------:R-:W-:Y:S05]  /*23110*/  BRA `(.L_x_3055) ;  /* 0xfffffe3c00847947 */ /* 0x000fea000383ffff */
.L_x_2762:
        /* <DEDUP_REMOVED lines=8> */
.L_x_3057:
[----:B------:R-:W-:Y:S05]  /*231a0*/  BSYNC B1 ;  /* 0x0000000000017941 */ /* 0x000fea0003800000 */
.L_x_3056:
        /* <DEDUP_REMOVED lines=8> */
.L_x_3058:
[----:B------:R-:W-:Y:S01]  /*23230*/  IMAD.MOV.U32 R11, RZ, RZ, R14 ;  /* 0x000000ffff0b7224 */ /* 0x000fe200078e000e */
[----:B------:R-:W-:Y:S06]  /*23240*/  BRA `(.L_x_3059) ;  /* 0xfffffe3c00507947 */ /* 0x000fec000383ffff */
.L_x_2775:
[----:B------:R-:W-:Y:S01]  /*23250*/  BSSY B1, `(.L_x_3060) ;  /* 0x0000008000017945 */ /* 0x000fe20003800000 */
[----:B--234-:R-:W-:Y:S01]  /*23260*/  IMAD.MOV.U32 R13, RZ, RZ, R116 ;  /* 0x000000ffff0d7224 */ /* 0x01cfe200078e0074 */
[----:B------:R-:W-:Y:S01]  /*23270*/  MOV R12, 0x1 ;  /* 0x00000001000c7802 */ /* 0x000fe20000000f00 */
[----:B------:R-:W-:Y:S02]  /*23280*/  IMAD.MOV.U32 R11, RZ, RZ, 0x1c1f ;  /* 0x00001c1fff0b7424 */ /* 0x000fe400078e00ff */
[----:B------:R-:W-:-:S07]  /*23290*/  IMAD.MOV.U32 R15, RZ, RZ, -0x1 ;  /* 0xffffffffff0f7424 */ /* 0x000fce00078e00ff */
[----:B01----:R-:W-:Y:S05]  /*232a0*/  WARPSYNC.COLLECTIVE R15, `(.L_x_3061) ;  /* 0x000000000f087348 */ /* 0x003fea0003c00000 */
[----:B------:R2:W3:Y:S02]  /*232b0*/  SHFL.IDX P6, R14, R13, R12, R11 ;  /* 0x0000000c0d0e7389 */ /* 0x0004e400000c000b */
[----:B0123--:R-:W-:Y:S01]  /*232c0*/  ENDCOLLECTIVE ;  /* 0x000000000000791b */ /* 0x00ffe20003800000 */
.L_x_3061:
[----:B------:R-:W-:Y:S05]  /*232d0*/  BSYNC B1 ;  /* 0x0000000000017941 */ /* 0x000fea0003800000 */
.L_x_3060:
        /* <DEDUP_REMOVED lines=8> */
.L_x_3062:
[----:B------:R-:W-:Y:S01]  /*23360*/  IMAD.MOV.U32 R117, RZ, RZ, R14 ;  /* 0x000000ffff757224 */ /* 0x000fe200078e000e */
[----:B------:R-:W-:Y:S06]  /*23370*/  BRA `(.L_x_3063) ;  /* 0xfffffe5400087947 */ /* 0x000fec000383ffff */
.L_x_2788:
[----:B0-----:R0:W1:Y:S02]  /*23380*/  SYNCS.PHASECHK.TRANS64.TRYWAIT P4, [R85+URZ+0x2a890], R86 ;  /* 0x02a89056550075a7 */ /* 0x001064000808017f */
[----:B-1----:R-:W-:Y:S05]  /*23390*/  @!P4 NANOSLEEP.SYNCS 0x989680 ;  /* 0x009896800000c95d */ /* 0x002fea0003900000 */
[----:B------:R-:W1:Y:S02]  /*233a0*/  @!P4 SYNCS.PHASECHK.TRANS64 P4, [R85+URZ+0x2a890], R86 ;  /* 0x02a890565500c5a7 */ /* 0x000e64000808007f */
[----:B-1----:R-:W-:Y:S05]  /*233b0*/  @!P4 BRA `(.L_x_2788) ;  /* 0xfffffffc00f0c947 */ /* 0x002fea000383ffff */
[----:B------:R-:W-:Y:S05]  /*233c0*/  BRA `(.L_x_3064) ;  /* 0xfffffe6800fc7947 */ /* 0x000fea000383ffff */
.L_x_2789:
        /* <DEDUP_REMOVED lines=8> */
.L_x_3066:
[----:B------:R-:W-:Y:S05]  /*23450*/  BSYNC B1 ;  /* 0x0000000000017941 */ /* 0x000fea0003800000 */
.L_x_3065:
        /* <DEDUP_REMOVED lines=8> */
.L_x_3067:
[----:B------:R-:W-:Y:S01]  /*234e0*/  IMAD.MOV.U32 R32, RZ, RZ, R14 ;  /* 0x000000ffff207224 */ /* 0x000fe200078e000e */
[----:B------:R-:W-:Y:S06]  /*234f0*/  BRA `(.L_x_3068) ;  /* 0xfffffe6c00207947 */ /* 0x000fec000383ffff */
.L_x_2792:
        /* <DEDUP_REMOVED lines=8> */
.L_x_3070:
[----:B------:R-:W-:Y:S05]  /*23580*/  BSYNC B1 ;  /* 0x0000000000017941 */ /* 0x000fea0003800000 */
.L_x_3069:
        /* <DEDUP_REMOVED lines=8> */
.L_x_3071:
[----:B------:R-:W-:Y:S01]  /*23610*/  IMAD.MOV.U32 R32, RZ, RZ, R14 ;  /* 0x000000ffff207224 */ /* 0x000fe200078e000e */
[----:B------:R-:W-:Y:S06]  /*23620*/  BRA `(.L_x_3072) ;  /* 0xfffffe6c007c7947 */ /* 0x000fec000383ffff */
.L_x_2796:
[----:B---3--:R3:W0:Y:S02]  /*23630*/  SYNCS.PHASECHK.TRANS64.TRYWAIT P0, [R85+URZ+0x2a8b0], R86 ;  /* 0x02a8b056550075a7 */ /* 0x008624000800017f */
[----:B0-----:R-:W-:Y:S05]  /*23640*/  @!P0 NANOSLEEP.SYNCS 0x989680 ;  /* 0x009896800000895d */ /* 0x001fea0003900000 */
[----:B------:R-:W0:Y:S02]  /*23650*/  @!P0 SYNCS.PHASECHK.TRANS64 P0, [R85+URZ+0x2a8b0], R86 ;  /* 0x02a8b056550085a7 */ /* 0x000e24000800007f */
[----:B0-----:R-:W-:Y:S05]  /*23660*/  @!P0 BRA `(.L_x_2796) ;  /* 0xfffffffc00f08947 */ /* 0x001fea000383ffff */
[----:B------:R-:W-:Y:S05]  /*23670*/  BRA `(.L_x_3073) ;  /* 0xfffffe7000547947 */ /* 0x000fea000383ffff */
.L_x_2814:
        /* <DEDUP_REMOVED lines=8> */
.L_x_3075:
[----:B------:R-:W-:Y:S05]  /*23700*/  BSYNC B1 ;  /* 0x0000000000017941 */ /* 0x000fea0003800000 */
.L_x_3074:
        /* <DEDUP_REMOVED lines=8> */
.L_x_3076:
[----:B------:R-:W-:Y:S02]  /*23790*/  IMAD.MOV.U32 R13, RZ, RZ, R8 ;  /* 0x000000ffff0d7224 */ /* 0x000fe400078e0008 */
[----:B------:R-:W-:-:S07]  /*237a0*/  IMAD.MOV.U32 R0, RZ, RZ, R14 ;  /* 0x000000ffff007224 */ /* 0x000fce00078e000e */
[----:B------:R-:W-:Y:S05]  /*237b0*/  WARPSYNC.COLLECTIVE R15, `(.L_x_3077) ;  /* 0x000000000f087348 */ /* 0x000fea0003c00000 */
[----:B------:R0:W1:Y:S02]  /*237c0*/  SHFL.IDX P6, R14, R13, R12, R11 ;  /* 0x0000000c0d0e7389 */ /* 0x00006400000c000b */
[----:B01----:R-:W-:Y:S01]  /*237d0*/  ENDCOLLECTIVE ;  /* 0x000000000000791b */ /* 0x003fe20003800000 */
.L_x_3077:
[----:B------:R-:W-:Y:S02]  /*237e0*/  IMAD.MOV.U32 R13, RZ, RZ, R4 ;  /* 0x000000ffff0d7224 */ /* 0x000fe400078e0004 */
[----:B------:R-:W-:-:S07]  /*237f0*/  IMAD.MOV.U32 R5, RZ, RZ, R14 ;  /* 0x000000ffff057224 */ /* 0x000fce00078e000e */
[----:B------:R-:W-:Y:S05]  /*23800*/  WARPSYNC.COLLECTIVE R15, `(.L_x_3078) ;  /* 0x000000000f087348 */ /* 0x000fea0003c00000 */
[----:B------:R0:W1:Y:S02]  /*23810*/  SHFL.IDX P6, R14, R13, R12, R11 ;  /* 0x0000000c0d0e7389 */ /* 0x00006400000c000b */
[----:B01----:R-:W-:Y:S01]  /*23820*/  ENDCOLLECTIVE ;  /* 0x000000000000791b */ /* 0x003fe20003800000 */
.L_x_3078:
[----:B------:R-:W-:Y:S05]  /*23830*/  BRA `(.L_x_3079) ;  /* 0xfffffe8000147947 */ /* 0x000fea000383ffff */
.L_x_2817:
        /* <DEDUP_REMOVED lines=8> */
.L_x_3081:
[----:B------:R-:W-:Y:S05]  /*238c0*/  BSYNC B1 ;  /* 0x0000000000017941 */ /* 0x000fea0003800000 */
.L_x_3080:
        /* <DEDUP_REMOVED lines=8> */
.L_x_3082:
[----:B------:R-:W-:Y:S02]  /*23950*/  IMAD.MOV.U32 R13, RZ, RZ, R8 ;  /* 0x000000ffff0d7224 */ /* 0x000fe400078e0008 */
[----:B------:R-:W-:-:S07]  /*23960*/  IMAD.MOV.U32 R0, RZ, RZ, R14 ;  /* 0x000000ffff007224 */ /* 0x000fce00078e000e */
[----:B------:R-:W-:Y:S05]  /*23970*/  WARPSYNC.COLLECTIVE R15, `(.L_x_3083) ;  /* 0x000000000f087348 */ /* 0x000fea0003c00000 */
[----:B------:R0:W1:Y:S02]  /*23980*/  SHFL.IDX P6, R14, R13, R12, R11 ;  /* 0x0000000c0d0e7389 */ /* 0x00006400000c000b */
[----:B01----:R-:W-:Y:S01]  /*23990*/  ENDCOLLECTIVE ;  /* 0x000000000000791b */ /* 0x003fe20003800000 */
.L_x_3083:
[----:B------:R-:W-:Y:S02]  /*239a0*/  IMAD.MOV.U32 R13, RZ, RZ, R4 ;  /* 0x000000ffff0d7224 */ /* 0x000fe400078e0004 */
[----:B------:R-:W-:-:S07]  /*239b0*/  IMAD.MOV.U32 R5, RZ, RZ, R14 ;  /* 0x000000ffff057224 */ /* 0x000fce00078e000e */
[----:B------:R-:W-:Y:S05]  /*239c0*/  WARPSYNC.COLLECTIVE R15, `(.L_x_3084) ;  /* 0x000000000f087348 */ /* 0x000fea0003c00000 */
[----:B------:R0:W1:Y:S02]  /*239d0*/  SHFL.IDX P6, R14, R13, R12, R11 ;  /* 0x0000000c0d0e7389 */ /* 0x00006400000c000b */
[----:B01----:R-:W-:Y:S01]  /*239e0*/  ENDCOLLECTIVE ;  /* 0x000000000000791b */ /* 0x003fe20003800000 */
.L_x_3084:
[----:B------:R-:W-:Y:S01]  /*239f0*/  IMAD.MOV.U32 R4, RZ, RZ, R14 ;  /* 0x000000ffff047224 */ /* 0x000fe200078e000e */
[----:B------:R-:W-:Y:S06]  /*23a00*/  BRA `(.L_x_3085) ;  /* 0xfffffe8400c87947 */ /* 0x000fec000383ffff */
.L_x_2821:
[----:B0-----:R0:W1:Y:S02]  /*23a10*/  SYNCS.PHASECHK.TRANS64.TRYWAIT P0, [R18+URZ+0x2a800], R5 ;  /* 0x02a80005120075a7 */ /* 0x001064000800017f */
[----:B-1----:R-:W-:Y:S05]  /*23a20*/  @!P0 NANOSLEEP.SYNCS 0x989680 ;  /* 0x009896800000895d */ /* 0x002fea0003900000 */
[----:B------:R-:W1:Y:S02]  /*23a30*/  @!P0 SYNCS.PHASECHK.TRANS64 P0, [R18+URZ+0x2a800], R5 ;  /* 0x02a80005120085a7 */ /* 0x000e64000800007f */
[----:B-1----:R-:W-:Y:S05]  /*23a40*/  @!P0 BRA `(.L_x_2821) ;  /* 0xfffffffc00f08947 */ /* 0x002fea000383ffff */
[----:B------:R-:W-:Y:S05]  /*23a50*/  BRA `(.L_x_3086) ;  /* 0xfffffe8c00f47947 */ /* 0x000fea000383ffff */
.L_x_2845:
        /* <DEDUP_REMOVED lines=8> */
.L_x_3088:
[----:B------:R-:W-:Y:S05]  /*23ae0*/  BSYNC B1 ;  /* 0x0000000000017941 */ /* 0x000fea0003800000 */
.L_x_3087:
        /* <DEDUP_REMOVED lines=8> */
.L_x_3089:
[----:B------:R-:W-:Y:S02]  /*23b70*/  IMAD.MOV.U32 R13, RZ, RZ, R21 ;  /* 0x000000ffff0d7224 */ /* 0x000fe400078e0015 */
[----:B------:R-:W-:-:S07]  /*23b80*/  IMAD.MOV.U32 R0, RZ, RZ, R14 ;  /* 0x000000ffff007224 */ /* 0x000fce00078e000e */
[----:B------:R-:W-:Y:S05]  /*23b90*/  WARPSYNC.COLLECTIVE R15, `(.L_x_3090) ;  /* 0x000000000f087348 */ /* 0x000fea0003c00000 */
[----:B------:R0:W1:Y:S02]  /*23ba0*/  SHFL.IDX P6, R14, R13, R12, R11 ;  /* 0x0000000c0d0e7389 */ /* 0x00006400000c000b */
[----:B01----:R-:W-:Y:S01]  /*23bb0*/  ENDCOLLECTIVE ;  /* 0x000000000000791b */ /* 0x003fe20003800000 */
.L_x_3090:
[----:B------:R-:W-:Y:S02]  /*23bc0*/  IMAD.MOV.U32 R13, RZ, RZ, R20 ;  /* 0x000000ffff0d7224 */ /* 0x000fe400078e0014 */
[----:B------:R-:W-:-:S07]  /*23bd0*/  IMAD.MOV.U32 R5, RZ, RZ, R14 ;  /* 0x000000ffff057224 */ /* 0x000fce00078e000e */
[----:B------:R-:W-:Y:S05]  /*23be0*/  WARPSYNC.COLLECTIVE R15, `(.L_x_3091) ;  /* 0x000000000f087348 */ /* 0x000fea0003c00000 */
[----:B------:R0:W1:Y:S02]  /*23bf0*/  SHFL.IDX P6, R14, R13, R12, R11 ;  /* 0x0000000c0d0e7389 */ /* 0x00006400000c000b */
[----:B01----:R-:W-:Y:S01]  /*23c00*/  ENDCOLLECTIVE ;  /* 0x000000000000791b */ /* 0x003fe20003800000 */
.L_x_3091:
[----:B------:R-:W-:Y:S05]  /*23c10*/  BRA `(.L_x_3092) ;  /* 0xfffffeb400887947 */ /* 0x000fea000383ffff */
.L_x_2848:
[----:B------:R-:W-:Y:S01]  /*23c20*/  BSSY B1, `(.L_x_3093) ;  /* 0x0000008000017945 */ /* 0x000fe20003800000 */
[----:B------:R-:W-:Y:S01]  /*23c30*/  IMAD.MOV.U32 R13, RZ, RZ, R7 ;  /* 0x000000ffff0d7224 */ /* 0x000fe200078e0007 */
[----:B------:R-:W-:Y:S01]  /*23c40*/  MOV R15, 0xffffffff ;  /* 0xffffffff000f7802 */ /* 0x000fe20000000f00 */
[----:B------:R-:W-:Y:S02]  /*23c50*/  IMAD.MOV.U32 R12, RZ, RZ, 0x1 ;  /* 0x00000001ff0c7424 */ /* 0x000fe400078e00ff */
[----:B------:R-:W-:-:S07]  /*23c60*/  IMAD.MOV.U32 R11, RZ, RZ, 0x1c1f ;  /* 0x00001c1fff0b7424 */ /* 0x000fce00078e00ff */
[----:B0---4-:R-:W-:Y:S05]  /*23c70*/  WARPSYNC.COLLECTIVE R15, `(.L_x_3094) ;  /* 0x000000000f087348 */ /* 0x011fea0003c00000 */
[----:B----4-:R1:W2:Y:S02]  /*23c80*/  SHFL.IDX P6, R14, R13, R12, R11 ;  /* 0x0000000c0d0e7389 */ /* 0x0102a400000c000b */
[----:B012---:R-:W-:Y:S01]  /*23c90*/  ENDCOLLECTIVE ;  /* 0x000000000000791b */ /* 0x007fe20003800000 */
.L_x_3094:
[----:B------:R-:W-:Y:S05]  /*23ca0*/  BSYNC B1 ;  /* 0x0000000000017941 */ /* 0x000fea0003800000 */
.L_x_3093:
        /* <DEDUP_REMOVED lines=8> */
.L_x_3095:
[----:B------:R-:W-:Y:S02]  /*23d30*/  IMAD.MOV.U32 R13, RZ, RZ, R21 ;  /* 0x000000ffff0d7224 */ /* 0x000fe400078e0015 */
[----:B------:R-:W-:-:S07]  /*23d40*/  IMAD.MOV.U32 R0, RZ, RZ, R14 ;  /* 0x000000ffff007224 */ /* 0x000fce00078e000e */
[----:B------:R-:W-:Y:S05]  /*23d50*/  WARPSYNC.COLLECTIVE R15, `(.L_x_3096) ;  /* 0x000000000f087348 */ /* 0x000fea0003c00000 */
[----:B------:R0:W1:Y:S02]  /*23d60*/  SHFL.IDX P6, R14, R13, R12, R11 ;  /* 0x0000000c0d0e7389 */ /* 0x00006400000c000b */
[----:B01----:R-:W-:Y:S01]  /*23d70*/  ENDCOLLECTIVE ;  /* 0x000000000000791b */ /* 0x003fe20003800000 */
.L_x_3096:
[----:B------:R-:W-:Y:S02]  /*23d80*/  IMAD.MOV.U32 R13, RZ, RZ, R20 ;  /* 0x000000ffff0d7224 */ /* 0x000fe400078e0014 */
[----:B------:R-:W-:-:S07]  /*23d90*/  IMAD.MOV.U32 R21, RZ, RZ, R14 ;  /* 0x000000ffff157224 */ /* 0x000fce00078e000e */
[----:B------:R-:W-:Y:S05]  /*23da0*/  WARPSYNC.COLLECTIVE R15, `(.L_x_3097) ;  /* 0x000000000f087348 */ /* 0x000fea0003c00000 */
[----:B------:R0:W1:Y:S02]  /*23db0*/  SHFL.IDX P6, R14, R13, R12, R11 ;  /* 0x0000000c0d0e7389 */ /* 0x00006400000c000b */
[----:B01----:R-:W-:Y:S01]  /*23dc0*/  ENDCOLLECTIVE ;  /* 0x000000000000791b */ /* 0x003fe20003800000 */
.L_x_3097:
[----:B------:R-:W-:Y:S01]  /*23dd0*/  IMAD.MOV.U32 R20, RZ, RZ, R14 ;  /* 0x000000ffff147224 */ /* 0x000fe200078e000e */
[----:B------:R-:W-:Y:S06]  /*23de0*/  BRA `(.L_x_3098) ;  /* 0xfffffeb800cc7947 */ /* 0x000fec000383ffff */
.L_x_2852:
[----:B0-----:R0:W1:Y:S02]  /*23df0*/  SYNCS.PHASECHK.TRANS64.TRYWAIT P0, [R18+URZ+0x2a800], R61 ;  /* 0x02a8003d120075a7 */ /* 0x001064000800017f */
[----:B-1----:R-:W-:Y:S05]  /*23e00*/  @!P0 NANOSLEEP.SYNCS 0x989680 ;  /* 0x009896800000895d */ /* 0x002fea0003900000 */
[----:B------:R-:W1:Y:S02]  /*23e10*/  @!P0 SYNCS.PHASECHK.TRANS64 P0, [R18+URZ+0x2a800], R61 ;  /* 0x02a8003d120085a7 */ /* 0x000e64000800007f */
[----:B-1----:R-:W-:Y:S05]  /*23e20*/  @!P0 BRA `(.L_x_2852) ;  /* 0xfffffffc00f08947 */ /* 0x002fea000383ffff */
[----:B------:R-:W-:Y:S05]  /*23e30*/  BRA `(.L_x_3099) ;  /* 0xfffffec0005c7947 */ /* 0x000fea000383ffff */
.L_x_2866:
[----:B-1----:R1:W3:Y:S02]  /*23e40*/  SYNCS.PHASECHK.TRANS64.TRYWAIT P1, [R0+URZ+0x2a830], R3 ;  /* 0x02a83003000075a7 */ /* 0x0022e4000802017f */
[----:B---3--:R-:W-:Y:S05]  /*23e50*/  @!P1 NANOSLEEP.SYNCS 0x989680 ;  /* 0x009896800000995d */ /* 0x008fea0003900000 */
[----:B------:R-:W3:Y:S02]  /*23e60*/  @!P1 SYNCS.PHASECHK.TRANS64 P1, [R0+URZ+0x2a830], R3 ;  /* 0x02a83003000095a7 */ /* 0x000ee4000802007f */
[----:B---3--:R-:W-:Y:S05]  /*23e70*/  @!P1 BRA `(.L_x_2866) ;  /* 0xfffffffc00f09947 */ /* 0x008fea000383ffff */
[----:B------:R-:W-:Y:S05]  /*23e80*/  BRA `(.L_x_2865) ;  /* 0xfffffee800bc7947 */ /* 0x000fea000383ffff */
.L_x_2874:
[----:B-1----:R1:W2:Y:S02]  /*23e90*/  SYNCS.PHASECHK.TRANS64.TRYWAIT P2, [R15+URZ+0x2a830], R4 ;  /* 0x02a830040f0075a7 */ /* 0x0022a4000804017f */
[----:B--2---:R-:W-:Y:S05]  /*23ea0*/  @!P2 NANOSLEEP.SYNCS 0x989680 ;  /* 0x009896800000a95d */ /* 0x004fea0003900000 */
[----:B------:R-:W2:Y:S02]  /*23eb0*/  @!P2 SYNCS.PHASECHK.TRANS64 P2, [R15+URZ+0x2a830], R4 ;  /* 0x02a830040f00a5a7 */ /* 0x000ea4000804007f */
[----:B--2---:R-:W-:Y:S05]  /*23ec0*/  @!P2 BRA `(.L_x_2874) ;  /* 0xfffffffc00f0a947 */ /* 0x004fea000383ffff */
[----:B------:R-:W-:Y:S05]  /*23ed0*/  BRA `(.L_x_2873) ;  /* 0xffffff0c006c7947 */ /* 0x000fea000383ffff */
.L_x_2879:
[----:B---3--:R3:W4:Y:S02]  /*23ee0*/  SYNCS.PHASECHK.TRANS64.TRYWAIT P2, [R10+URZ+0x2a850], R2 ;  /* 0x02a850020a0075a7 */ /* 0x008724000804017f */
[----:B----4-:R-:W-:Y:S05]  /*23ef0*/  @!P2 NANOSLEEP.SYNCS 0x989680 ;  /* 0x009896800000a95d */ /* 0x010fea0003900000 */
[----:B------:R-:W4:Y:S02]  /*23f00*/  @!P2 SYNCS.PHASECHK.TRANS64 P2, [R10+URZ+0x2a850], R2 ;  /* 0x02a850020a00a5a7 */ /* 0x000f24000804007f */
[----:B----4-:R-:W-:Y:S05]  /*23f10*/  @!P2 BRA `(.L_x_2879) ;  /* 0xfffffffc00f0a947 */ /* 0x010fea000383ffff */
[----:B------:R-:W-:Y:S05]  /*23f20*/  BRA `(.L_x_2878) ;  /* 0xffffff18005c7947 */ /* 0x000fea000383ffff */
.L_x_2889:
[----:B-1----:R1:W2:Y:S02]  /*23f30*/  SYNCS.PHASECHK.TRANS64.TRYWAIT P1, [R4+URZ+0x2a830], R11 ;  /* 0x02a8300b040075a7 */ /* 0x0022a4000802017f */
[----:B--2---:R-:W-:Y:S05]  /*23f40*/  @!P1 NANOSLEEP.SYNCS 0x989680 ;  /* 0x009896800000995d */ /* 0x004fea0003900000 */
[----:B------:R-:W2:Y:S02]  /*23f50*/  @!P1 SYNCS.PHASECHK.TRANS64 P1, [R4+URZ+0x2a830], R11 ;  /* 0x02a8300b040095a7 */ /* 0x000ea4000802007f */
[----:B--2---:R-:W-:Y:S05]  /*23f60*/  @!P1 BRA `(.L_x_2889) ;  /* 0xfffffffc00f09947 */ /* 0x004fea000383ffff */
[----:B------:R-:W-:Y:S05]  /*23f70*/  BRA `(.L_x_2888) ;  /* 0xffffff3400187947 */ /* 0x000fea000383ffff */
.L_x_2894:
[----:B-1----:R1:W2:Y:S02]  /*23f80*/  SYNCS.PHASECHK.TRANS64.TRYWAIT P1, [R10+URZ+0x2a850], R3 ;  /* 0x02a850030a0075a7 */ /* 0x0022a4000802017f */
[----:B--2---:R-:W-:Y:S05]  /*23f90*/  @!P1 NANOSLEEP.SYNCS 0x989680 ;  /* 0x009896800000995d */ /* 0x004fea0003900000 */
[----:B------:R-:W2:Y:S02]  /*23fa0*/  @!P1 SYNCS.PHASECHK.TRANS64 P1, [R10+URZ+0x2a850], R3 ;  /* 0x02a850030a0095a7 */ /* 0x000ea4000802007f */
[----:B--2---:R-:W-:Y:S05]  /*23fb0*/  @!P1 BRA `(.L_x_2894) ;  /* 0xfffffffc00f09947 */ /* 0x004fea000383ffff */
[----:B------:R-:W-:Y:S05]  /*23fc0*/  BRA `(.L_x_2893) ;  /* 0xffffff4000087947 */ /* 0x000fea000383ffff */
.L_x_2902:
[----:B-1----:R1:W2:Y:S02]  /*23fd0*/  SYNCS.PHASECHK.TRANS64.TRYWAIT P1, [R12+URZ+0x2a850], R5 ;  /* 0x02a850050c0075a7 */ /* 0x0022a4000802017f */
[----:B--2---:R-:W-:Y:S05]  /*23fe0*/  @!P1 NANOSLEEP.SYNCS 0x989680 ;  /* 0x009896800000995d */ /* 0x004fea0003900000 */
[----:B------:R-:W2:Y:S02]  /*23ff0*/  @!P1 SYNCS.PHASECHK.TRANS64 P1, [R12+URZ+0x2a850], R5 ;  /* 0x02a850050c0095a7 */ /* 0x000ea4000802007f */
[----:B--2---:R-:W-:Y:S05]  /*24000*/  @!P1 BRA `(.L_x_2902) ;  /* 0xfffffffc00f09947 */ /* 0x004fea000383ffff */
[----:B------:R-:W-:Y:S05]  /*24010*/  BRA `(.L_x_2901) ;  /* 0xffffff5400d47947 */ /* 0x000fea000383ffff */
.L_x_2939:
        /* <DEDUP_REMOVED lines=8> */
[----:B-1----:R-:W-:Y:S05]  /*240a0*/  WARPSYNC.COLLECTIVE R15, `(.L_x_3101) ;  /* 0x000000000f087348 */ /* 0x002fea0003c00000 */
[----:B------:R0:W2:Y:S02]  /*240b0*/  SHFL.IDX P6, R14, R13, R12, R11 ;  /* 0x0000000c0d0e7389 */ /* 0x0000a400000c000b */
[----:B012---:R-:W-:Y:S01]  /*240c0*/  ENDCOLLECTIVE ;  /* 0x000000000000791b */ /* 0x007fe20003800000 */
.L_x_3101:
[----:B------:R-:W-:Y:S05]  /*240d0*/  BSYNC B1 ;  /* 0x0000000000017941 */ /* 0x000fea0003800000 */
.L_x_3100:
[----:B------:R-:W-:Y:S05]  /*240e0*/  BRA `(.L_x_3102) ;  /* 0xffffff9000f47947 */ /* 0x000fea000383ffff */
.L_x_2941:
[----:B------:R-:W-:Y:S01]  /*240f0*/  BSSY B1, `(.L_x_3103) ;  /* 0x0000006000017945 */ /* 0x000fe20003800000 */
[----:B------:R-:W-:-:S07]  /*24100*/  IMAD.MOV.U32 R15, RZ, RZ, -0x1 ;  /* 0xffffffffff0f7424 */ /* 0x000fce00078e00ff */
[----:B01----:R-:W-:Y:S05]  /*24110*/  WARPSYNC.COLLECTIVE R15, `(.L_x_3104) ;  /* 0x000000000f0c7348 */ /* 0x003fea0003c00000 */
[----:B------:R-:W-:Y:S02]  /*24120*/  ELECT P6, UR62, PT ;  /* 0x00000000003e782f */ /* 0x000fe400038c0000 */
[----:B------:R-:W-:Y:S01]  /*24130*/  MOV R14, UR62 ;  /* 0x0000003e000e7c02 */ /* 0x000fe20008000f00 */
[----:B01----:R-:W-:Y:S10]  /*24140*/  ENDCOLLECTIVE ;  /* 0x000000000000791b */ /* 0x003ff40003800000 */
.L_x_3104:
[----:B------:R-:W-:Y:S05]  /*24150*/  BSYNC B1 ;  /* 0x0000000000017941 */ /* 0x000fea0003800000 */
.L_x_3103:
[----:B------:R-:W-:Y:S05]  /*24160*/  BRA `(.L_x_2940) ;  /* 0xffffff9000ec7947 */ /* 0x000fea000383ffff */
.L_x_2943:
[----:B0-----:R0:W2:Y:S02]  /*24170*/  SYNCS.PHASECHK.TRANS64.TRYWAIT P0, [R22+URZ+0x2a820], R7 ;  /* 0x02a82007160075a7 */ /* 0x0010a4000800017f */
[----:B--2---:R-:W-:Y:S05]  /*24180*/  @!P0 NANOSLEEP.SYNCS 0x989680 ;  /* 0x009896800000895d */ /* 0x004fea0003900000 */
[----:B------:R-:W2:Y:S02]  /*24190*/  @!P0 SYNCS.PHASECHK.TRANS64 P0, [R22+URZ+0x2a820], R7 ;  /* 0x02a82007160085a7 */ /* 0x000ea4000800007f */
[----:B--2---:R-:W-:Y:S05]  /*241a0*/  @!P0 BRA `(.L_x_2943) ;  /* 0xfffffffc00f08947 */ /* 0x004fea000383ffff */
[----:B------:R-:W-:Y:S05]  /*241b0*/  BRA `(.L_x_3105) ;  /* 0xffffff9000fc7947 */ /* 0x000fea000383ffff */
.L_x_2947:
[----:B-1----:R1:W2:Y:S02]  /*241c0*/  SYNCS.PHASECHK.TRANS64.TRYWAIT P0, [R11+URZ+0x2a8a0], R10 ;  /* 0x02a8a00a0b0075a7 */ /* 0x0022a4000800017f */
[----:B--2---:R-:W-:Y:S05]  /*241d0*/  @!P0 NANOSLEEP.SYNCS 0x989680 ;  /* 0x009896800000895d */ /* 0x004fea0003900000 */
[----:B------:R-:W2:Y:S02]  /*241e0*/  @!P0 SYNCS.PHASECHK.TRANS64 P0, [R11+URZ+0x2a8a0], R10 ;  /* 0x02a8a00a0b0085a7 */ /* 0x000ea4000800007f */
[----:B--2---:R-:W-:Y:S05]  /*241f0*/  @!P0 BRA `(.L_x_2947) ;  /* 0xfffffffc00f08947 */ /* 0x004fea000383ffff */
[----:B------:R-:W-:Y:S05]  /*24200*/  BRA `(.L_x_3106) ;  /* 0xffffff9400147947 */ /* 0x000fea000383ffff */
.L_x_2954:
[----:B0-----:R0:W2:Y:S02]  /*24210*/  SYNCS.PHASECHK.TRANS64.TRYWAIT P0, [R11+URZ+0x2a8c0], R10 ;  /* 0x02a8c00a0b0075a7 */ /* 0x0010a4000800017f */
[----:B--2---:R-:W-:Y:S05]  /*24220*/  @!P0 NANOSLEEP.SYNCS 0x989680 ;  /* 0x009896800000895d */ /* 0x004fea0003900000 */
[----:B------:R-:W2:Y:S02]  /*24230*/  @!P0 SYNCS.PHASECHK.TRANS64 P0, [R11+URZ+0x2a8c0], R10 ;  /* 0x02a8c00a0b0085a7 */ /* 0x000ea4000800007f */
[----:B--2---:R-:W-:Y:S05]  /*24240*/  @!P0 BRA `(.L_x_2954) ;  /* 0xfffffffc00f08947 */ /* 0x004fea000383ffff */
[----:B------:R-:W-:Y:S05]  /*24250*/  BRA `(.L_x_3107) ;  /* 0xffffff98000c7947 */ /* 0x000fea000383ffff */
.L_x_2962:
[----:B-1----:R1:W2:Y:S02]  /*24260*/  SYNCS.PHASECHK.TRANS64.TRYWAIT P1, [R10+URZ+0x2a8a0], R9 ;  /* 0x02a8a0090a0075a7 */ /* 0x0022a4000802017f */
[----:B--2---:R-:W-:Y:S05]  /*24270*/  @!P1 NANOSLEEP.SYNCS 0x989680 ;  /* 0x009896800000995d */ /* 0x004fea0003900000 */
[----:B------:R-:W2:Y:S02]  /*24280*/  @!P1 SYNCS.PHASECHK.TRANS64 P1, [R10+URZ+0x2a8a0], R9 ;  /* 0x02a8a0090a0095a7 */ /* 0x000ea4000802007f */
[----:B--2---:R-:W-:Y:S05]  /*24290*/  @!P1 BRA `(.L_x_2962) ;  /* 0xfffffffc00f09947 */ /* 0x004fea000383ffff */
[----:B------:R-:W-:Y:S05]  /*242a0*/  BRA `(.L_x_3108) ;  /* 0xffffff9c00087947 */ /* 0x000fea000383ffff */
.L_x_2969:
[----:B0-----:R0:W2:Y:S02]  /*242b0*/  SYNCS.PHASECHK.TRANS64.TRYWAIT P1, [R10+URZ+0x2a8c0], R9 ;  /* 0x02a8c0090a0075a7 */ /* 0x0010a4000802017f */
[----:B--2---:R-:W-:Y:S05]  /*242c0*/  @!P1 NANOSLEEP.SYNCS 0x989680 ;  /* 0x009896800000995d */ /* 0x004fea0003900000 */
[----:B------:R-:W2:Y:S02]  /*242d0*/  @!P1 SYNCS.PHASECHK.TRANS64 P1, [R10+URZ+0x2a8c0], R9 ;  /* 0x02a8c0090a0095a7 */ /* 0x000ea4000802007f */
[----:B--2---:R-:W-:Y:S05]  /*242e0*/  @!P1 BRA `(.L_x_2969) ;  /* 0xfffffffc00f09947 */ /* 0x004fea000383ffff */
[----:B------:R-:W-:Y:S05]  /*242f0*/  BRA `(.L_x_3109) ;  /* 0xffffff9c00fc7947 */ /* 0x000fea000383ffff */
.L_x_2983:
        /* <DEDUP_REMOVED lines=11> */
.L_x_3111:
[----:B------:R-:W-:Y:S05]  /*243b0*/  BSYNC B0 ;  /* 0x0000000000007941 */ /* 0x000fea0003800000 */
.L_x_3110:
[----:B------:R-:W-:Y:S05]  /*243c0*/  BRA `(.L_x_3112) ;  /* 0xffffffac003c7947 */ /* 0x000fea000383ffff */
.L_x_2986:
[----:B0-----:R0:W1:Y:S02]  /*243d0*/  SYNCS.PHASECHK.TRANS64.TRYWAIT P0, [R7+URZ+0x2a840], R2 ;  /* 0x02a84002070075a7 */ /* 0x001064000800017f */
[----:B-1----:R-:W-:Y:S05]  /*243e0*/  @!P0 NANOSLEEP.SYNCS 0x989680 ;  /* 0x009896800000895d */ /* 0x002fea0003900000 */
[----:B------:R-:W1:Y:S02]  /*243f0*/  @!P0 SYNCS.PHASECHK.TRANS64 P0, [R7+URZ+0x2a840], R2 ;  /* 0x02a84002070085a7 */ /* 0x000e64000800007f */
[----:B-1----:R-:W-:Y:S05]  /*24400*/  @!P0 BRA `(.L_x_2986) ;  /* 0xfffffffc00f08947 */ /* 0x002fea000383ffff */
[----:B------:R-:W-:Y:S05]  /*24410*/  BRA `(.L_x_3113) ;  /* 0xffffffac00987947 */ /* 0x000fea000383ffff */
.L_x_2987:
        /* <DEDUP_REMOVED lines=8> */
.L_x_3115:
[----:B------:R-:W-:Y:S05]  /*244a0*/  BSYNC B0 ;  /* 0x0000000000007941 */ /* 0x000fea0003800000 */
.L_x_3114:
        /* <DEDUP_REMOVED lines=9> */
.L_x_3116:
[----:B------:R-:W-:Y:S02]  /*24540*/  IMAD.MOV.U32 R13, RZ, RZ, R0 ;  /* 0x000000ffff0d7224 */ /* 0x000fe400078e0000 */
[----:B------:R-:W-:Y:S02]  /*24550*/  IMAD.MOV.U32 R12, RZ, RZ, 0x1 ;  /* 0x00000001ff0c7424 */ /* 0x000fe400078e00ff */
[----:B------:R-:W-:-:S07]  /*24560*/  IMAD.MOV.U32 R3, RZ, RZ, R14 ;  /* 0x000000ffff037224 */ /* 0x000fce00078e000e */
[----:B------:R-:W-:Y:S05]  /*24570*/  WARPSYNC.COLLECTIVE R15, `(.L_x_3117) ;  /* 0x000000000f087348 */ /* 0x000fea0003c00000 */
[----:B------:R0:W1:Y:S02]  /*24580*/  SHFL.IDX P6, R14, R13, R12, R11 ;  /* 0x0000000c0d0e7389 */ /* 0x00006400000c000b */
[----:B01----:R-:W-:Y:S01]  /*24590*/  ENDCOLLECTIVE ;  /* 0x000000000000791b */ /* 0x003fe20003800000 */
.L_x_3117:
        /* <DEDUP_REMOVED lines=17> */
.L_x_3118:
[----:B------:R-:W-:Y:S02]  /*246b0*/  @P1 IMAD R8, R5, 0x2, R22 ;  /* 0x0000000205081824 */ /* 0x000fe400078e0216 */
[----:B------:R-:W-:Y:S02]  /*246c0*/  IMAD.MOV.U32 R13, RZ, RZ, R0 ;  /* 0x000000ffff0d7224 */ /* 0x000fe400078e0000 */
[----:B------:R-:W-:Y:S01]  /*246d0*/  IMAD.MOV.U32 R12, RZ, RZ, 0x2 ;  /* 0x00000002ff0c7424 */ /* 0x000fe200078e00ff */
[----:B------:R-:W-:-:S07]  /*246e0*/  MOV R3, R14 ;  /* 0x0000000e00037202 */ /* 0x000fce0000000f00 */
[----:B------:R-:W-:Y:S05]  /*246f0*/  WARPSYNC.COLLECTIVE R15, `(.L_x_3119) ;  /* 0x000000000f087348 */ /* 0x000fea0003c00000 */
[----:B------:R0:W1:Y:S02]  /*24700*/  SHFL.IDX P6, R14, R13, R12, R11 ;  /* 0x0000000c0d0e7389 */ /* 0x00006400000c000b */
[----:B01----:R-:W-:Y:S01]  /*24710*/  ENDCOLLECTIVE ;  /* 0x000000000000791b */ /* 0x003fe20003800000 */
.L_x_3119:
        /* <DEDUP_REMOVED lines=17> */
.L_x_3120:
[----:B------:R-:W-:Y:S02]  /*24830*/  @P1 IMAD R8, R5, 0x2, R22 ;  /* 0x0000000205081824 */ /* 0x000fe400078e0216 */
[----:B------:R-:W-:Y:S02]  /*24840*/  IMAD.MOV.U32 R13, RZ, RZ, R0 ;  /* 0x000000ffff0d7224 */ /* 0x000fe400078e0000 */
[----:B------:R-:W-:Y:S02]  /*24850*/  IMAD.MOV.U32 R12, RZ, RZ, 0x3 ;  /* 0x00000003ff0c7424 */ /* 0x000fe400078e00ff */
[----:B------:R-:W-:-:S07]  /*24860*/  IMAD.MOV.U32 R3, RZ, RZ, R14 ;  /* 0x000000ffff037224 */ /* 0x000fce00078e000e */
[----:B------:R-:W-:Y:S05]  /*24870*/  WARPSYNC.COLLECTIVE R15, `(.L_x_3121) ;  /* 0x000000000f087348 */ /* 0x000fea0003c00000 */
[----:B------:R0:W1:Y:S02]  /*24880*/  SHFL.IDX P6, R14, R13, R12, R11 ;  /* 0x0000000c0d0e7389 */ /* 0x00006400000c000b */
[----:B01----:R-:W-:Y:S01]  /*24890*/  ENDCOLLECTIVE ;  /* 0x000000000000791b */ /* 0x003fe20003800000 */
.L_x_3121:
        /* <DEDUP_REMOVED lines=17> */
.L_x_3122:
[----:B------:R-:W-:Y:S02]  /*249b0*/  @P1 IMAD R8, R5, 0x2, R22 ;  /* 0x0000000205081824 */ /* 0x000fe400078e0216 */
[----:B------:R-:W-:Y:S02]  /*249c0*/  IMAD.MOV.U32 R13, RZ, RZ, R0 ;  /* 0x000000ffff0d7224 */ /* 0x000fe400078e0000 */
[----:B------:R-:W-:Y:S02]  /*249d0*/  IMAD.MOV.U32 R12, RZ, RZ, 0x4 ;  /* 0x00000004ff0c7424 */ /* 0x000fe400078e00ff */
[----:B------:R-:W-:-:S07]  /*249e0*/  IMAD.MOV.U32 R3, RZ, RZ, R14 ;  /* 0x000000ffff037224 */ /* 0x000fce00078e000e */
[----:B------:R-:W-:Y:S05]  /*249f0*/  WARPSYNC.COLLECTIVE R15, `(.L_x_3123) ;  /* 0x000000000f087348 */ /* 0x000fea0003c00000 */
[----:B------:R0:W1:Y:S02]  /*24a00*/  SHFL.IDX P6, R14, R13, R12, R11 ;  /* 0x0000000c0d0e7389 */ /* 0x00006400000c000b */
[----:B01----:R-:W-:Y:S01]  /*24a10*/  ENDCOLLECTIVE ;  /* 0x000000000000791b */ /* 0x003fe20003800000 */
.L_x_3123:
        /* <DEDUP_REMOVED lines=17> */
.L_x_3124:
[----:B------:R-:W-:Y:S02]  /*24b30*/  @P1 IMAD R8, R5, 0x2, R22 ;  /* 0x0000000205081824 */ /* 0x000fe400078e0216 */
[----:B------:R-:W-:Y:S02]  /*24b40*/  IMAD.MOV.U32 R13, RZ, RZ, R0 ;  /* 0x000000ffff0d7224 */ /* 0x000fe400078e0000 */
[----:B------:R-:W-:Y:S02]  /*24b50*/  IMAD.MOV.U32 R12, RZ, RZ, 0x5 ;  /* 0x00000005ff0c7424 */ /* 0x000fe400078e00ff */
[----:B------:R-:W-:-:S07]  /*24b60*/  IMAD.MOV.U32 R3, RZ, RZ, R14 ;  /* 0x000000ffff037224 */ /* 0x000fce00078e000e */
[----:B------:R-:W-:Y:S05]  /*24b70*/  WARPSYNC.COLLECTIVE R15, `(.L_x_3125) ;  /* 0x000000000f087348 */ /* 0x000fea0003c00000 */
[----:B------:R0:W1:Y:S02]  /*24b80*/  SHFL.IDX P6, R14, R13, R12, R11 ;  /* 0x0000000c0d0e7389 */ /* 0x00006400000c000b */
[----:B01----:R-:W-:Y:S01]  /*24b90*/  ENDCOLLECTIVE ;  /* 0x000000000000791b */ /* 0x003fe20003800000 */
.L_x_3125:
        /* <DEDUP_REMOVED lines=10> */
.L_x_3126:
        /* <DEDUP_REMOVED lines=8> */
.L_x_2992:
[----:B------:R-:W-:Y:S01]  /*24cc0*/  IMAD.MOV.U32 R13, RZ, RZ, R4 ;  /* 0x000000ffff0d7224 */ /* 0x000fe200078e0004 */
[----:B------:R-:W-:Y:S01]  /*24cd0*/  LEA R17, R17, R9, 0x7 ;  /* 0x0000000911117211 */ /* 0x000fe200078e38ff */
[----:B------:R-:W-:Y:S02]  /*24ce0*/  IMAD.MOV.U32 R12, RZ, RZ, RZ ;  /* 0x000000ffff0c7224 */ /* 0x000fe400078e00ff */
[----:B------:R-:W-:Y:S02]  /*24cf0*/  IMAD.MOV.U32 R11, RZ, RZ, 0x181f ;  /* 0x0000181fff0b7424 */ /* 0x000fe400078e00ff */
[----:B------:R-:W-:Y:S02]  /*24d00*/  IMAD.MOV.U32 R15, RZ, RZ, -0x1 ;  /* 0xffffffffff0f7424 */ /* 0x000fe400078e00ff */
[----:B-----5:R-:W-:-:S07]  /*24d10*/  IMAD R5, R10, R7, RZ ;  /* 0x000000070a057224 */ /* 0x020fce00078e02ff */
[----:B------:R-:W-:Y:S05]  /*24d20*/  WARPSYNC.COLLECTIVE R15, `(.L_x_3128) ;  /* 0x000000000f087348 */ /* 0x000fea0003c00000 */
[----:B------:R0:W1:Y:S02]  /*24d30*/  SHFL.IDX P6, R14, R13, R12, R11 ;  /* 0x0000000c0d0e7389 */ /* 0x00006400000c000b */
[----:B01----:R-:W-:Y:S01]  /*24d40*/  ENDCOLLECTIVE ;  /* 0x000000000000791b */ /* 0x003fe20003800000 */
.L_x_3128:
[----:B------:R-:W-:Y:S01]  /*24d50*/  ISETP.GE.AND P1, PT, R17, R5, PT ;  /* 0x000000051100720c */ /* 0x000fe20003f26270 */
[----:B------:R-:W-:Y:S02]  /*24d60*/  IMAD.MOV.U32 R13, RZ, RZ, R0 ;  /* 0x000000ffff0d7224 */ /* 0x000fe400078e0000 */
[----:B------:R-:W-:-:S10]  /*24d70*/  IMAD.MOV.U32 R2, RZ, RZ, R14 ;  /* 0x000000ffff027224 */ /* 0x000fd400078e000e */
[----:B------:R-:W-:Y:S05]  /*24d80*/  WARPSYNC.COLLECTIVE R15, `(.L_x_3129) ;  /* 0x000000000f087348 */ /* 0x000fea0003c00000 */
[----:B------:R0:W1:Y:S02]  /*24d90*/  SHFL.IDX P6, R14, R13, R12, R11 ;  /* 0x0000000c0d0e7389 */ /* 0x00006400000c000b */
[----:B01----:R-:W-:Y:S01]  /*24da0*/  ENDCOLLECTIVE ;  /* 0x000000000000791b */ /* 0x003fe20003800000 */
.L_x_3129:
[----:B------:R-:W-:Y:S02]  /*24db0*/  IMAD.MOV.U32 R13, RZ, RZ, R4 ;  /* 0x000000ffff0d7224 */ /* 0x000fe400078e0004 */
[----:B------:R-:W-:Y:S02]  /*24dc0*/  IMAD.MOV.U32 R12, RZ, RZ, 0x1 ;  /* 0x00000001ff0c7424 */ /* 0x000fe400078e00ff */
[----:B------:R-:W-:-:S07]  /*24dd0*/  IMAD.MOV.U32 R3, RZ, RZ, R14 ;  /* 0x000000ffff037224 */ /* 0x000fce00078e000e */
[----:B------:R-:W-:Y:S05]  /*24de0*/  WARPSYNC.COLLECTIVE R15, `(.L_x_3130) ;  /* 0x000000000f087348 */ /* 0x000fea0003c00000 */
[----:B------:R0:W1:Y:S02]  /*24df0*/  SHFL.IDX P6, R14, R13, R12, R11 ;  /* 0x0000000c0d0e7389 */ /* 0x00006400000c000b */
[----:B01----:R-:W-:Y:S01]  /*24e00*/  ENDCOLLECTIVE ;  /* 0x000000000000791b */ /* 0x003fe20003800000 */
.L_x_3130:
[----:B------:R-:W-:-:S05]  /*24e10*/  @!P1 LEA R6, P4, R8, R3, 0x1 ;  /* 0x0000000308069211 */ /* 0x000fca00078808ff */
[----:B------:R-:W-:Y:S02]  /*24e20*/  @!P1 IMAD.X R3, RZ, RZ, R2, P4 ;  /* 0x000000ffff039224 */ /* 0x000fe400020e0602 */
        /* <DEDUP_REMOVED lines=14> */
.L_x_3131:
[----:B------:R-:W-:Y:S02]  /*24f10*/  IMAD.MOV.U32 R13, RZ, RZ, R4 ;  /* 0x000000ffff0d7224 */ /* 0x000fe400078e0004 */
[----:B------:R-:W-:Y:S02]  /*24f20*/  IMAD.MOV.U32 R12, RZ, RZ, 0x2 ;  /* 0x00000002ff0c7424 */ /* 0x000fe400078e00ff */
[----:B------:R-:W-:-:S07]  /*24f30*/  IMAD.MOV.U32 R3, RZ, RZ, R14 ;  /* 0x000000ffff037224 */ /* 0x000fce00078e000e */
[----:B------:R-:W-:Y:S05]  /*24f40*/  WARPSYNC.COLLECTIVE R15, `(.L_x_3132) ;  /* 0x000000000f087348 */ /* 0x000fea0003c00000 */
[----:B------:R0:W1:Y:S02]  /*24f50*/  SHFL.IDX P6, R14, R13, R12, R11 ;  /* 0x0000000c0d0e7389 */ /* 0x00006400000c000b */
[----:B01----:R-:W-:Y:S01]  /*24f60*/  ENDCOLLECTIVE ;  /* 0x000000000000791b */ /* 0x003fe20003800000 */
.L_x_3132:
        /* <DEDUP_REMOVED lines=17> */
.L_x_3133:
[----:B------:R-:W-:Y:S02]  /*25080*/  IMAD.MOV.U32 R13, RZ, RZ, R4 ;  /* 0x000000ffff0d7224 */ /* 0x000fe400078e0004 */
[----:B------:R-:W-:Y:S02]  /*25090*/  IMAD.MOV.U32 R12, RZ, RZ, 0x3 ;  /* 0x00000003ff0c7424 */ /* 0x000fe400078e00ff */
[----:B------:R-:W-:-:S07]  /*250a0*/  IMAD.MOV.U32 R3, RZ, RZ, R14 ;  /* 0x000000ffff037224 */ /* 0x000fce00078e000e */
[----:B------:R-:W-:Y:S05]  /*250b0*/  WARPSYNC.COLLECTIVE R15, `(.L_x_3134) ;  /* 0x000000000f087348 */ /* 0x000fea0003c00000 */
[----:B------:R0:W1:Y:S02]  /*250c0*/  SHFL.IDX P6, R14, R13, R12, R11 ;  /* 0x0000000c0d0e7389 */ /* 0x00006400000c000b */
[----:B01----:R-:W-:Y:S01]  /*250d0*/  ENDCOLLECTIVE ;  /* 0x000000000000791b */ /* 0x003fe20003800000 */
.L_x_3134:
        /* <DEDUP_REMOVED lines=17> */
.L_x_3135:
[----:B------:R-:W-:Y:S02]  /*251f0*/  IMAD.MOV.U32 R13, RZ, RZ, R4 ;  /* 0x000000ffff0d7224 */ /* 0x000fe400078e0004 */
[----:B------:R-:W-:Y:S02]  /*25200*/  IMAD.MOV.U32 R12, RZ, RZ, 0x4 ;  /* 0x00000004ff0c7424 */ /* 0x000fe400078e00ff */
[----:B------:R-:W-:-:S07]  /*25210*/  IMAD.MOV.U32 R3, RZ, RZ, R14 ;  /* 0x000000ffff037224 */ /* 0x000fce00078e000e */
[----:B------:R-:W-:Y:S05]  /*25220*/  WARPSYNC.COLLECTIVE R15, `(.L_x_3136) ;  /* 0x000000000f087348 */ /* 0x000fea0003c00000 */
[----:B------:R0:W1:Y:S02]  /*25230*/  SHFL.IDX P6, R14, R13, R12, R11 ;  /* 0x0000000c0d0e7389 */ /* 0x00006400000c000b */
[----:B01----:R-:W-:Y:S01]  /*25240*/  ENDCOLLECTIVE ;  /* 0x000000000000791b */ /* 0x003fe20003800000 */
.L_x_3136:
        /* <DEDUP_REMOVED lines=17> */
.L_x_3137:
[----:B------:R-:W-:Y:S02]  /*25360*/  IMAD.MOV.U32 R13, RZ, RZ, R4 ;  /* 0x000000ffff0d7224 */ /* 0x000fe400078e0004 */
[----:B------:R-:W-:Y:S02]  /*25370*/  IMAD.MOV.U32 R12, RZ, RZ, 0x5 ;  /* 0x00000005ff0c7424 */ /* 0x000fe400078e00ff */
[----:B------:R-:W-:-:S07]  /*25380*/  IMAD.MOV.U32 R3, RZ, RZ, R14 ;  /* 0x000000ffff037224 */ /* 0x000fce00078e000e */
[----:B------:R-:W-:Y:S05]  /*25390*/  WARPSYNC.COLLECTIVE R15, `(.L_x_3138) ;  /* 0x000000000f087348 */ /* 0x000fea0003c00000 */
[----:B------:R0:W1:Y:S02]  /*253a0*/  SHFL.IDX P6, R14, R13, R12, R11 ;  /* 0x0000000c0d0e7389 */ /* 0x00006400000c000b */
[----:B01----:R-:W-:Y:S01]  /*253b0*/  ENDCOLLECTIVE ;  /* 0x000000000000791b */ /* 0x003fe20003800000 */
.L_x_3138:
[----:B------:R-:W-:-:S04]  /*253c0*/  @!P1 LEA R6, P4, R8, R3, 0x1 ;  /* 0x0000000308069211 */ /* 0x000fc800078808ff */
[----:B------:R-:W-:Y:S01]  /*253d0*/  @!P1 IADD3.X R7, RZ, R2, RZ, P4, !PT ;  /* 0x00000002ff079210 */ /* 0x000fe200027fe4ff */
[----:B------:R-:W-:Y:S02]  /*253e0*/  @!P1 IMAD.MOV.U32 R2, RZ, RZ, R6 ;  /* 0x000000ffff029224 */ /* 0x000fe400078e0006 */
[----:B------:R-:W-:Y:S02]  /*253f0*/  VIADD R6, R17, 0x50 ;  /* 0x0000005011067836 */ /* 0x000fe40000000000 */
        /* <DEDUP_REMOVED lines=13> */
.L_x_3139:
[----:B------:R-:W-:Y:S02]  /*254d0*/  IMAD.MOV.U32 R13, RZ, RZ, R4 ;  /* 0x000000ffff0d7224 */ /* 0x000fe400078e0004 */
[----:B------:R-:W-:Y:S02]  /*254e0*/  IMAD.MOV.U32 R12, RZ, RZ, 0x6 ;  /* 0x00000006ff0c7424 */ /* 0x000fe400078e00ff */
[----:B------:R-:W-:-:S07]  /*254f0*/  IMAD.MOV.U32 R3, RZ, RZ, R14 ;  /* 0x000000ffff037224 */ /* 0x000fce00078e000e */
[----:B------:R-:W-:Y:S05]  /*25500*/  WARPSYNC.COLLECTIVE R15, `(.L_x_3140) ;  /* 0x000000000f087348 */ /* 0x000fea0003c00000 */
[----:B------:R0:W1:Y:S02]  /*25510*/  SHFL.IDX P6, R14, R13, R12, R11 ;  /* 0x0000000c0d0e7389 */ /* 0x00006400000c000b */
[----:B01----:R-:W-:Y:S01]  /*25520*/  ENDCOLLECTIVE ;  /* 0x000000000000791b */ /* 0x003fe20003800000 */
.L_x_3140:
        /* <DEDUP_REMOVED lines=17> */
.L_x_3141:
[----:B------:R-:W-:Y:S02]  /*25640*/  IMAD.MOV.U32 R13, RZ, RZ, R4 ;  /* 0x000000ffff0d7224 */ /* 0x000fe400078e0004 */
[----:B------:R-:W-:Y:S02]  /*25650*/  IMAD.MOV.U32 R12, RZ, RZ, 0x7 ;  /* 0x00000007ff0c7424 */ /* 0x000fe400078e00ff */
[----:B------:R-:W-:-:S07]  /*25660*/  IMAD.MOV.U32 R3, RZ, RZ, R14 ;  /* 0x000000ffff037224 */ /* 0x000fce00078e000e */
[----:B------:R-:W-:Y:S05]  /*25670*/  WARPSYNC.COLLECTIVE R15, `(.L_x_3142) ;  /* 0x000000000f087348 */ /* 0x000fea0003c00000 */
[----:B------:R0:W1:Y:S02]  /*25680*/  SHFL.IDX P6, R14, R13, R12, R11 ;  /* 0x0000000c0d0e7389 */ /* 0x00006400000c000b */
[----:B01----:R-:W-:Y:S01]  /*25690*/  ENDCOLLECTIVE ;  /* 0x000000000000791b */ /* 0x003fe20003800000 */
.L_x_3142:
        /* <DEDUP_REMOVED lines=15> */
.L_x_3143:
[----:B------:R-:W-:Y:S05]  /*25790*/  BRA `(.L_x_3144) ;  /* 0xffffffac00607947 */ /* 0x000fea000383ffff */
.L_x_2997:
[----:B0-----:R0:W1:Y:S02]  /*257a0*/  SYNCS.PHASECHK.TRANS64.TRYWAIT P0, [R22+URZ+0x2a820], R3 ;  /* 0x02a82003160075a7 */ /* 0x001064000800017f */
[----:B-1----:R-:W-:Y:S05]  /*257b0*/  @!P0 NANOSLEEP.SYNCS 0x989680 ;  /* 0x009896800000895d */ /* 0x002fea0003900000 */
[----:B------:R-:W1:Y:S02]  /*257c0*/  @!P0 SYNCS.PHASECHK.TRANS64 P0, [R22+URZ+0x2a820], R3 ;  /* 0x02a82003160085a7 */ /* 0x000e64000800007f */
[----:B-1----:R-:W-:Y:S05]  /*257d0*/  @!P0 BRA `(.L_x_2997) ;  /* 0xfffffffc00f08947 */ /* 0x002fea000383ffff */
[----:B------:R-:W-:Y:S05]  /*257e0*/  BRA `(.L_x_3145) ;  /* 0xffffffac00d07947 */ /* 0x000fea000383ffff */
.L_x_3002:
[----:B0-----:R0:W1:Y:S02]  /*257f0*/  SYNCS.PHASECHK.TRANS64.TRYWAIT P0, [R5+URZ+0x2a840], R0 ;  /* 0x02a84000050075a7 */ /* 0x001064000800017f */
[----:B-1----:R-:W-:Y:S05]  /*25800*/  @!P0 NANOSLEEP.SYNCS 0x989680 ;  /* 0x009896800000895d */ /* 0x002fea0003900000 */
[----:B------:R-:W1:Y:S02]  /*25810*/  @!P0 SYNCS.PHASECHK.TRANS64 P0, [R5+URZ+0x2a840], R0 ;  /* 0x02a84000050085a7 */ /* 0x000e64000800007f */
[----:B-1----:R-:W-:Y:S05]  /*25820*/  @!P0 BRA `(.L_x_3002) ;  /* 0xfffffffc00f08947 */ /* 0x002fea000383ffff */
[----:B------:R-:W-:Y:S05]  /*25830*/  BRA `(.L_x_3146) ;  /* 0xffffffb000987947 */ /* 0x000fea000383ffff */
.L_x_3003:
        /* <DEDUP_REMOVED lines=8> */
.L_x_3148:
[----:B------:R-:W-:Y:S05]  /*258c0*/  BSYNC B1 ;  /* 0x0000000000017941 */ /* 0x000fea0003800000 */
.L_x_3147:
        /* <DEDUP_REMOVED lines=10> */
.L_x_3149:
        /* <DEDUP_REMOVED lines=8> */
.L_x_3150:
        /* <DEDUP_REMOVED lines=14> */
.L_x_3151:
[----:B------:R-:W-:Y:S02]  /*25ad0*/  IMAD.MOV.U32 R13, RZ, RZ, R8 ;  /* 0x000000ffff0d7224 */ /* 0x000fe400078e0008 */
[----:B------:R-:W-:Y:S02]  /*25ae0*/  IMAD.MOV.U32 R12, RZ, RZ, 0x2 ;  /* 0x00000002ff0c7424 */ /* 0x000fe400078e00ff */
[----:B------:R-:W-:-:S07]  /*25af0*/  IMAD.MOV.U32 R2, RZ, RZ, R14 ;  /* 0x000000ffff027224 */ /* 0x000fce00078e000e */
[----:B------:R-:W-:Y:S05]  /*25b00*/  WARPSYNC.COLLECTIVE R15, `(.L_x_3152) ;  /* 0x000000000f087348 */ /* 0x000fea0003c00000 */
[----:B------:R0:W1:Y:S02]  /*25b10*/  SHFL.IDX P6, R14, R13, R12, R11 ;  /* 0x0000000c0d0e7389 */ /* 0x00006400000c000b */
[----:B01----:R-:W-:Y:S01]  /*25b20*/  ENDCOLLECTIVE ;  /* 0x000000000000791b */ /* 0x003fe20003800000 */
.L_x_3152:
        /* <DEDUP_REMOVED lines=13> */
.L_x_3153:
[----:B------:R-:W-:Y:S02]  /*25c00*/  IMAD.MOV.U32 R13, RZ, RZ, R8 ;  /* 0x000000ffff0d7224 */ /* 0x000fe400078e0008 */
[----:B------:R-:W-:Y:S02]  /*25c10*/  IMAD.MOV.U32 R12, RZ, RZ, 0x3 ;  /* 0x00000003ff0c7424 */ /* 0x000fe400078e00ff */
[----:B------:R-:W-:-:S07]  /*25c20*/  IMAD.MOV.U32 R2, RZ, RZ, R14 ;  /* 0x000000ffff027224 */ /* 0x000fce00078e000e */
[----:B------:R-:W-:Y:S05]  /*25c30*/  WARPSYNC.COLLECTIVE R15, `(.L_x_3154) ;  /* 0x000000000f087348 */ /* 0x000fea0003c00000 */
[----:B------:R0:W1:Y:S02]  /*25c40*/  SHFL.IDX P6, R14, R13, R12, R11 ;  /* 0x0000000c0d0e7389 */ /* 0x00006400000c000b */
[----:B01----:R-:W-:Y:S01]  /*25c50*/  ENDCOLLECTIVE ;  /* 0x000000000000791b */ /* 0x003fe20003800000 */
.L_x_3154:
        /* <DEDUP_REMOVED lines=13> */
.L_x_3155:
[----:B------:R-:W-:Y:S02]  /*25d30*/  IMAD.MOV.U32 R13, RZ, RZ, R8 ;  /* 0x000000ffff0d7224 */ /* 0x000fe400078e0008 */
[----:B------:R-:W-:Y:S02]  /*25d40*/  IMAD.MOV.U32 R12, RZ, RZ, 0x4 ;  /* 0x00000004ff0c7424 */ /* 0x000fe400078e00ff */
[----:B------:R-:W-:-:S07]  /*25d50*/  IMAD.MOV.U32 R2, RZ, RZ, R14 ;  /* 0x000000ffff027224 */ /* 0x000fce00078e000e */
[----:B------:R-:W-:Y:S05]  /*25d60*/  WARPSYNC.COLLECTIVE R15, `(.L_x_3156) ;  /* 0x000000000f087348 */ /* 0x000fea0003c00000 */
[----:B------:R0:W1:Y:S02]  /*25d70*/  SHFL.IDX P6, R14, R13, R12, R11 ;  /* 0x0000000c0d0e7389 */ /* 0x00006400000c000b */
[----:B01----:R-:W-:Y:S01]  /*25d80*/  ENDCOLLECTIVE ;  /* 0x000000000000791b */ /* 0x003fe20003800000 */
.L_x_3156:
        /* <DEDUP_REMOVED lines=13> */
.L_x_3157:
[----:B------:R-:W-:Y:S02]  /*25e60*/  IMAD.MOV.U32 R13, RZ, RZ, R8 ;  /* 0x000000ffff0d7224 */ /* 0x000fe400078e0008 */
[----:B------:R-:W-:Y:S02]  /*25e70*/  IMAD.MOV.U32 R12, RZ, RZ, 0x5 ;  /* 0x00000005ff0c7424 */ /* 0x000fe400078e00ff */
[----:B------:R-:W-:-:S07]  /*25e80*/  IMAD.MOV.U32 R2, RZ, RZ, R14 ;  /* 0x000000ffff027224 */ /* 0x000fce00078e000e */
[----:B------:R-:W-:Y:S05]  /*25e90*/  WARPSYNC.COLLECTIVE R15, `(.L_x_3158) ;  /* 0x000000000f087348 */ /* 0x000fea0003c00000 */
[----:B------:R0:W1:Y:S02]  /*25ea0*/  SHFL.IDX P6, R14, R13, R12, R11 ;  /* 0x0000000c0d0e7389 */ /* 0x00006400000c000b */
[----:B01----:R-:W-:Y:S01]  /*25eb0*/  ENDCOLLECTIVE ;  /* 0x000000000000791b */ /* 0x003fe20003800000 */
.L_x_3158:
        /* <DEDUP_REMOVED lines=13> */
.L_x_3159:
[----:B------:R-:W-:Y:S01]  /*25f90*/  IMAD.MOV.U32 R2, RZ, RZ, R14 ;  /* 0x000000ffff027224 */ /* 0x000fe200078e000e */
[----:B------:R-:W-:Y:S06]  /*25fa0*/  BRA `(.L_x_3160) ;  /* 0xffffffac00d07947 */ /* 0x000fec000383ffff */
.L_x_3008:
[----:B-1----:R1:W2:Y:S02]  /*25fb0*/  SYNCS.PHASECHK.TRANS64.TRYWAIT P0, [R5+URZ+0x2a860], R2 ;  /* 0x02a86002050075a7 */ /* 0x0022a4000800017f */
[----:B--2---:R-:W-:Y:S05]  /*25fc0*/  @!P0 NANOSLEEP.SYNCS 0x989680 ;  /* 0x009896800000895d */ /* 0x004fea0003900000 */
[----:B------:R-:W2:Y:S02]  /*25fd0*/  @!P0 SYNCS.PHASECHK.TRANS64 P0, [R5+URZ+0x2a860], R2 ;  /* 0x02a86002050085a7 */ /* 0x000ea4000800007f */
[----:B--2---:R-:W-:Y:S05]  /*25fe0*/  @!P0 BRA `(.L_x_3008) ;  /* 0xfffffffc00f08947 */ /* 0x004fea000383ffff */
[----:B------:R-:W-:Y:S05]  /*25ff0*/  BRA `(.L_x_3161) ;  /* 0xffffffb0002c7947 */ /* 0x000fea000383ffff */
.L_x_3009:
        /* <DEDUP_REMOVED lines=8> */
.L_x_3163:
[----:B------:R-:W-:Y:S05]  /*26080*/  BSYNC B1 ;  /* 0x0000000000017941 */ /* 0x000fea0003800000 */
.L_x_3162:
[----:B------:R-:W-:Y:S01]  /*26090*/  IMAD.MOV.U32 R13, RZ, RZ, R24 ;  /* 0x000000ffff0d7224 */ /* 0x000fe200078e0018 */
[----:B------:R-:W-:Y:S01]  /*260a0*/  MOV R3, R14 ;  /* 0x0000000e00037202 */ /* 0x000fe20000000f00 */
[----:B------:R-:W-:Y:S02]  /*260b0*/  IMAD.MOV.U32 R12, RZ, RZ, RZ ;  /* 0x000000ffff0c7224 */ /* 0x000fe400078e00ff */
[----:B------:R-:W-:Y:S02]  /*260c0*/  IMAD.MOV.U32 R11, RZ, RZ, 0x181f ;  /* 0x0000181fff0b7424 */ /* 0x000fe400078e00ff */
[----:B------:R-:W-:Y:S02]  /*260d0*/  IMAD.MOV.U32 R15, RZ, RZ, -0x1 ;  /* 0xffffffffff0f7424 */ /* 0x000fe400078e00ff */
[----:B------:R-:W-:-:S07]  /*260e0*/  IMAD R4, R4, 0x2, R22 ;  /* 0x0000000204047824 */ /* 0x000fce00078e0216 */
[----:B------:R-:W-:Y:S05]  /*260f0*/  WARPSYNC.COLLECTIVE R15, `(.L_x_3164) ;  /* 0x000000000f087348 */ /* 0x000fea0003c00000 */
[----:B------:R0:W1:Y:S02]  /*26100*/  SHFL.IDX P6, R14, R13, R12, R11 ;  /* 0x0000000c0d0e7389 */ /* 0x00006400000c000b */
[----:B01----:R-:W-:Y:S01]  /*26110*/  ENDCOLLECTIVE ;  /* 0x000000000000791b */ /* 0x003fe20003800000 */
.L_x_3164:
[----:B------:R-:W-:Y:S02]  /*26120*/  IMAD.MOV.U32 R13, RZ, RZ, R25 ;  /* 0x000000ffff0d7224 */ /* 0x000fe400078e0019 */
[----:B------:R-:W-:Y:S02]  /*26130*/  IMAD.MOV.U32 R12, RZ, RZ, 0x1 ;  /* 0x00000001ff0c7424 */ /* 0x000fe400078e00ff */
[----:B------:R-:W-:-:S07]  /*26140*/  IMAD.MOV.U32 R2, RZ, RZ, R14 ;  /* 0x000000ffff027224 */ /* 0x000fce00078e000e */
[----:B------:R-:W-:Y:S05]  /*26150*/  WARPSYNC.COLLECTIVE R15, `(.L_x_3165) ;  /* 0x000000000f087348 */ /* 0x000fea0003c00000 */
[----:B------:R0:W1:Y:S02]  /*26160*/  SHFL.IDX P6, R14, R13, R12, R11 ;  /* 0x0000000c0d0e7389 */ /* 0x00006400000c000b */
[----:B01----:R-:W-:Y:S01]  /*26170*/  ENDCOLLECTIVE ;  /* 0x000000000000791b */ /* 0x003fe20003800000 */
.L_x_3165:
        /* <DEDUP_REMOVED lines=15> */
.L_x_3166:
[----:B------:R-:W-:Y:S02]  /*26270*/  IMAD.MOV.U32 R13, RZ, RZ, R25 ;  /* 0x000000ffff0d7224 */ /* 0x000fe400078e0019 */
[----:B------:R-:W-:Y:S02]  /*26280*/  IMAD.MOV.U32 R12, RZ, RZ, 0x2 ;  /* 0x00000002ff0c7424 */ /* 0x000fe400078e00ff */
[----:B------:R-:W-:-:S07]  /*26290*/  IMAD.MOV.U32 R2, RZ, RZ, R14 ;  /* 0x000000ffff027224 */ /* 0x000fce00078e000e */
[----:B------:R-:W-:Y:S05]  /*262a0*/  WARPSYNC.COLLECTIVE R15, `(.L_x_3167) ;  /* 0x000000000f087348 */ /* 0x000fea0003c00000 */
[----:B------:R0:W1:Y:S02]  /*262b0*/  SHFL.IDX P6, R14, R13, R12, R11 ;  /* 0x0000000c0d0e7389 */ /* 0x00006400000c000b */
[----:B01----:R-:W-:Y:S01]  /*262c0*/  ENDCOLLECTIVE ;  /* 0x000000000000791b */ /* 0x003fe20003800000 */
.L_x_3167:
        /* <DEDUP_REMOVED lines=14> */
.L_x_3168:
[----:B------:R-:W-:Y:S02]  /*263b0*/  IMAD.MOV.U32 R13, RZ, RZ, R25 ;  /* 0x000000ffff0d7224 */ /* 0x000fe400078e0019 */
[----:B------:R-:W-:Y:S02]  /*263c0*/  IMAD.MOV.U32 R12, RZ, RZ, 0x3 ;  /* 0x00000003ff0c7424 */ /* 0x000fe400078e00ff */
[----:B------:R-:W-:-:S07]  /*263d0*/  IMAD.MOV.U32 R2, RZ, RZ, R14 ;  /* 0x000000ffff027224 */ /* 0x000fce00078e000e */
[----:B------:R-:W-:Y:S05]  /*263e0*/  WARPSYNC.COLLECTIVE R15, `(.L_x_3169) ;  /* 0x000000000f087348 */ /* 0x000fea0003c00000 */
[----:B------:R0:W1:Y:S02]  /*263f0*/  SHFL.IDX P6, R14, R13, R12, R11 ;  /* 0x0000000c0d0e7389 */ /* 0x00006400000c000b */
[----:B01----:R-:W-:Y:S01]  /*26400*/  ENDCOLLECTIVE ;  /* 0x000000000000791b */ /* 0x003fe20003800000 */
.L_x_3169:
        /* <DEDUP_REMOVED lines=14> */
.L_x_3170:
[----:B------:R-:W-:Y:S02]  /*264f0*/  IMAD.MOV.U32 R13, RZ, RZ, R25 ;  /* 0x000000ffff0d7224 */ /* 0x000fe400078e0019 */
[----:B------:R-:W-:Y:S02]  /*26500*/  IMAD.MOV.U32 R12, RZ, RZ, 0x4 ;  /* 0x00000004ff0c7424 */ /* 0x000fe400078e00ff */
[----:B------:R-:W-:-:S07]  /*26510*/  IMAD.MOV.U32 R2, RZ, RZ, R14 ;  /* 0x000000ffff027224 */ /* 0x000fce00078e000e */
[----:B------:R-:W-:Y:S05]  /*26520*/  WARPSYNC.COLLECTIVE R15, `(.L_x_3171) ;  /* 0x000000000f087348 */ /* 0x000fea0003c00000 */
[----:B------:R0:W1:Y:S02]  /*26530*/  SHFL.IDX P6, R14, R13, R12, R11 ;  /* 0x0000000c0d0e7389 */ /* 0x00006400000c000b */
[----:B01----:R-:W-:Y:S01]  /*26540*/  ENDCOLLECTIVE ;  /* 0x000000000000791b */ /* 0x003fe20003800000 */
.L_x_3171:
        /* <DEDUP_REMOVED lines=14> */
.L_x_3172:
[----:B------:R-:W-:Y:S02]  /*26630*/  IMAD.MOV.U32 R13, RZ, RZ, R25 ;  /* 0x000000ffff0d7224 */ /* 0x000fe400078e0019 */
[----:B------:R-:W-:Y:S02]  /*26640*/  IMAD.MOV.U32 R12, RZ, RZ, 0x5 ;  /* 0x00000005ff0c7424 */ /* 0x000fe400078e00ff */
[----:B------:R-:W-:-:S07]  /*26650*/  IMAD.MOV.U32 R2, RZ, RZ, R14 ;  /* 0x000000ffff027224 */ /* 0x000fce00078e000e */
[----:B------:R-:W-:Y:S05]  /*26660*/  WARPSYNC.COLLECTIVE R15, `(.L_x_3173) ;  /* 0x000000000f087348 */ /* 0x000fea0003c00000 */
[----:B------:R0:W1:Y:S02]  /*26670*/  SHFL.IDX P6, R14, R13, R12, R11 ;  /* 0x0000000c0d0e7389 */ /* 0x00006400000c000b */
[----:B01----:R-:W-:Y:S01]  /*26680*/  ENDCOLLECTIVE ;  /* 0x000000000000791b */ /* 0x003fe20003800000 */
.L_x_3173:
        /* <DEDUP_REMOVED lines=13> */
.L_x_3174:
[----:B------:R-:W-:Y:S01]  /*26760*/  @!PT LDS RZ, [RZ] ;  /* 0x00000000fffff984 */ /* 0x000fe20000000800 */
[----:B------:R-:W-:Y:S01]  /*26770*/  @!PT LDS RZ, [RZ] ;  /* 0x00000000fffff984 */ /* 0x000fe20000000800 */
[----:B------:R-:W-:Y:S01]  /*26780*/  @!PT LDS RZ, [RZ] ;  /* 0x00000000fffff984 */ /* 0x000fe20000000800 */
[----:B------:R0:W-:Y:S02]  /*26790*/  LDGSTS.E.BYPASS.LTC128B.128 [R4+0x5400], desc[UR60][R2.64+0x80], !P2 ;  /* 0x0540008002047fae */ /* 0x0001e4000d101d7c */
[----:B0-----:R-:W-:Y:S01]  /*267a0*/  MOV R2, R14 ;  /* 0x0000000e00027202 */ /* 0x001fe20000000f00 */
[----:B------:R-:W-:Y:S06]  /*267b0*/  BRA `(.L_x_3175) ;  /* 0xffffffac001c7947 */ /* 0x000fec000383ffff */
.L_x_3017:
[----:B0-----:R0:W1:Y:S02]  /*267c0*/  SYNCS.PHASECHK.TRANS64.TRYWAIT P0, [R0+URZ+0x2a860], R3 ;  /* 0x02a86003000075a7 */ /* 0x001064000800017f */
[----:B-1----:R-:W-:Y:S05]  /*267d0*/  @!P0 NANOSLEEP.SYNCS 0x989680 ;  /* 0x009896800000895d */ /* 0x002fea0003900000 */
[----:B------:R-:W1:Y:S02]  /*267e0*/  @!P0 SYNCS.PHASECHK.TRANS64 P0, [R0+URZ+0x2a860], R3 ;  /* 0x02a86003000085a7 */ /* 0x000e64000800007f */
[----:B-1----:R-:W-:Y:S05]  /*267f0*/  @!P0 BRA `(.L_x_3017) ;  /* 0xfffffffc00f08947 */ /* 0x002fea000383ffff */
[----:B------:R-:W-:Y:S05]  /*26800*/  BRA `(.L_x_3176) ;  /* 0xffffffb000387947 */ /* 0x000fea000383ffff */
.L_x_3018:
        /* <DEDUP_REMOVED lines=8> */
.L_x_3178:
[----:B------:R-:W-:Y:S05]  /*26890*/  BSYNC B0 ;  /* 0x0000000000007941 */ /* 0x000fea0003800000 */
.L_x_3177:
        /* <DEDUP_REMOVED lines=15> */
.L_x_3179:
        /* <DEDUP_REMOVED lines=9> */
.L_x_3180:
        /* <DEDUP_REMOVED lines=13> */
.L_x_3181:
[----:B------:R-:W-:Y:S02]  /*26af0*/  IMAD.MOV.U32 R13, RZ, RZ, R25 ;  /* 0x000000ffff0d7224 */ /* 0x000fe400078e0019 */
[----:B------:R-:W-:Y:S01]  /*26b00*/  IMAD.MOV.U32 R12, RZ, RZ, 0x2 ;  /* 0x00000002ff0c7424 */ /* 0x000fe200078e00ff */
[----:B------:R-:W-:-:S13]  /*26b10*/  IADD3 R2, P2, R14, R5, RZ ;  /* 0x000000050e027210 */ /* 0x000fda0007f5e0ff */
[----:B------:R-:W-:Y:S05]  /*26b20*/  WARPSYNC.COLLECTIVE R15, `(.L_x_3182) ;  /* 0x000000000f087348 */ /* 0x000fea0003c00000 */
[----:B------:R0:W1:Y:S02]  /*26b30*/  SHFL.IDX P6, R14, R13, R12, R11 ;  /* 0x0000000c0d0e7389 */ /* 0x00006400000c000b */
[----:B01----:R-:W-:Y:S01]  /*26b40*/  ENDCOLLECTIVE ;  /* 0x000000000000791b */ /* 0x003fe20003800000 */
.L_x_3182:
        /* <DEDUP_REMOVED lines=13> */
.L_x_3183:
[----:B------:R-:W-:Y:S02]  /*26c20*/  IMAD.MOV.U32 R13, RZ, RZ, R25 ;  /* 0x000000ffff0d7224 */ /* 0x000fe400078e0019 */
[----:B------:R-:W-:Y:S02]  /*26c30*/  IMAD.MOV.U32 R12, RZ, RZ, 0x3 ;  /* 0x00000003ff0c7424 */ /* 0x000fe400078e00ff */
[----:B------:R-:W-:-:S07]  /*26c40*/  IMAD.MOV.U32 R10, RZ, RZ, R14 ;  /* 0x000000ffff0a7224 */ /* 0x000fce00078e000e */
[----:B------:R-:W-:Y:S05]  /*26c50*/  WARPSYNC.COLLECTIVE R15, `(.L_x_3184) ;  /* 0x000000000f087348 */ /* 0x000fea0003c00000 */
[----:B------:R0:W1:Y:S02]  /*26c60*/  SHFL.IDX P6, R14, R13, R12, R11 ;  /* 0x0000000c0d0e7389 */ /* 0x00006400000c000b */
[----:B01----:R-:W-:Y:S01]  /*26c70*/  ENDCOLLECTIVE ;  /* 0x000000000000791b */ /* 0x003fe20003800000 */
.L_x_3184:
        /* <DEDUP_REMOVED lines=14> */
.L_x_3185:
[----:B------:R-:W-:Y:S02]  /*26d60*/  IMAD.MOV.U32 R13, RZ, RZ, R25 ;  /* 0x000000ffff0d7224 */ /* 0x000fe400078e0019 */
[----:B------:R-:W-:Y:S01]  /*26d70*/  IMAD.MOV.U32 R12, RZ, RZ, 0x4 ;  /* 0x00000004ff0c7424 */ /* 0x000fe200078e00ff */
[----:B------:R-:W-:-:S13]  /*26d80*/  IADD3 R2, P2, R14, R5, RZ ;  /* 0x000000050e027210 */ /* 0x000fda0007f5e0ff */
[----:B------:R-:W-:Y:S05]  /*26d90*/  WARPSYNC.COLLECTIVE R15, `(.L_x_3186) ;  /* 0x000000000f087348 */ /* 0x000fea0003c00000 */
[----:B------:R0:W1:Y:S02]  /*26da0*/  SHFL.IDX P6, R14, R13, R12, R11 ;  /* 0x0000000c0d0e7389 */ /* 0x00006400000c000b */
[----:B01----:R-:W-:Y:S01]  /*26db0*/  ENDCOLLECTIVE ;  /* 0x000000000000791b */ /* 0x003fe20003800000 */
.L_x_3186:
        /* <DEDUP_REMOVED lines=13> */
.L_x_3187:
[----:B------:R-:W-:Y:S01]  /*26e90*/  MOV R13, R25 ;  /* 0x00000019000d7202 */ /* 0x000fe20000000f00 */
[----:B------:R-:W-:Y:S02]  /*26ea0*/  IMAD.MOV.U32 R12, RZ, RZ, 0x5 ;  /* 0x00000005ff0c7424 */ /* 0x000fe400078e00ff */
[----:B------:R-:W-:-:S07]  /*26eb0*/  IMAD.MOV.U32 R10, RZ, RZ, R14 ;  /* 0x000000ffff0a7224 */ /* 0x000fce00078e000e */
[----:B------:R-:W-:Y:S05]  /*26ec0*/  WARPSYNC.COLLECTIVE R15, `(.L_x_3188) ;  /* 0x000000000f087348 */ /* 0x000fea0003c00000 */
[----:B------:R0:W1:Y:S02]  /*26ed0*/  SHFL.IDX P6, R14, R13, R12, R11 ;  /* 0x0000000c0d0e7389 */ /* 0x00006400000c000b */
[----:B01----:R-:W-:Y:S01]  /*26ee0*/  ENDCOLLECTIVE ;  /* 0x000000000000791b */ /* 0x003fe20003800000 */
.L_x_3188:
        /* <DEDUP_REMOVED lines=12> */
.L_x_3189:
[----:B------:R-:W-:Y:S05]  /*26fb0*/  BRA `(.L_x_3190) ;  /* 0xffffffac00347947 */ /* 0x000fea000383ffff */
.L_x_3023:
        /* <DEDUP_REMOVED lines=8> */
.L_x_3192:
[----:B------:R-:W-:Y:S05]  /*27040*/  BSYNC B0 ;  /* 0x0000000000007941 */ /* 0x000fea0003800000 */
.L_x_3191:
        /* <DEDUP_REMOVED lines=9> */
.L_x_3193:
        /* <DEDUP_REMOVED lines=18> */
.L_x_3194:
[----:B------:R-:W-:Y:S01]  /*27200*/  IMAD.MOV.U32 R12, RZ, RZ, 0x2 ;  /* 0x00000002ff0c7424 */ /* 0x000fe200078e00ff */
[----:B------:R-:W-:-:S05]  /*27210*/  SEL R6, R14, RZ, P1 ;  /* 0x000000ff0e067207 */ /* 0x000fca0000800000 */
[----:B------:R-:W-:-:S04]  /*27220*/  IMAD.IADD R6, R5, 0x1, R6 ;  /* 0x0000000105067824 */ /* 0x000fc800078e0206 */
[----:B------:R-:W-:-:S07]  /*27230*/  IMAD.MOV.U32 R13, RZ, RZ, R6 ;  /* 0x000000ffff0d7224 */ /* 0x000fce00078e0006 */
[----:B------:R-:W-:Y:S05]  /*27240*/  WARPSYNC.COLLECTIVE R15, `(.L_x_3195) ;  /* 0x000000000f087348 */ /* 0x000fea0003c00000 */
[----:B------:R0:W1:Y:S02]  /*27250*/  SHFL.UP P6, R14, R13, R12, R11 ;  /* 0x0400000c0d0e7389 */ /* 0x00006400000c000b */
[----:B01----:R-:W-:Y:S01]  /*27260*/  ENDCOLLECTIVE ;  /* 0x000000000000791b */ /* 0x003fe20003800000 */
.L_x_3195:
[----:B------:R-:W-:Y:S01]  /*27270*/  IMAD.MOV.U32 R12, RZ, RZ, 0x4 ;  /* 0x00000004ff0c7424 */ /* 0x000fe200078e00ff */
[----:B------:R-:W-:-:S05]  /*27280*/  SEL R7, R14, RZ, P2 ;  /* 0x000000ff0e077207 */ /* 0x000fca0001000000 */
[----:B------:R-:W-:-:S04]  /*27290*/  IMAD.IADD R7, R6, 0x1, R7 ;  /* 0x0000000106077824 */ /* 0x000fc800078e0207 */
[----:B------:R-:W-:-:S07]  /*272a0*/  IMAD.MOV.U32 R13, RZ, RZ, R7 ;  /* 0x000000ffff0d7224 */ /* 0x000fce00078e0007 */
[----:B------:R-:W-:Y:S05]  /*272b0*/  WARPSYNC.COLLECTIVE R15, `(.L_x_3196) ;  /* 0x000000000f087348 */ /* 0x000fea0003c00000 */
[----:B------:R0:W1:Y:S02]  /*272c0*/  SHFL.UP P6, R14, R13, R12, R11 ;  /* 0x0400000c0d0e7389 */ /* 0x00006400000c000b */
[----:B01----:R-:W-:Y:S01]  /*272d0*/  ENDCOLLECTIVE ;  /* 0x000000000000791b */ /* 0x003fe20003800000 */
.L_x_3196:
[----:B------:R-:W-:Y:S01]  /*272e0*/  IMAD.MOV.U32 R12, RZ, RZ, 0x8 ;  /* 0x00000008ff0c7424 */ /* 0x000fe200078e00ff */
[----:B------:R-:W-:-:S05]  /*272f0*/  SEL R2, R14, RZ, P3 ;  /* 0x000000ff0e027207 */ /* 0x000fca0001800000 */
[----:B------:R-:W-:-:S04]  /*27300*/  IMAD.IADD R2, R7, 0x1, R2 ;  /* 0x0000000107027824 */ /* 0x000fc800078e0202 */
[----:B------:R-:W-:-:S07]  /*27310*/  IMAD.MOV.U32 R13, RZ, RZ, R2 ;  /* 0x000000ffff0d7224 */ /* 0x000fce00078e0002 */
[----:B------:R-:W-:Y:S05]  /*27320*/  WARPSYNC.COLLECTIVE R15, `(.L_x_3197) ;  /* 0x000000000f087348 */ /* 0x000fea0003c00000 */
[----:B------:R0:W1:Y:S02]  /*27330*/  SHFL.UP P6, R14, R13, R12, R11 ;  /* 0x0400000c0d0e7389 */ /* 0x00006400000c000b */
[----:B01----:R-:W-:Y:S01]  /*27340*/  ENDCOLLECTIVE ;  /* 0x000000000000791b */ /* 0x003fe20003800000 */
.L_x_3197:
[----:B------:R-:W-:Y:S01]  /*27350*/  IMAD.MOV.U32 R12, RZ, RZ, 0x10 ;  /* 0x00000010ff0c7424 */ /* 0x000fe200078e00ff */
[----:B------:R-:W-:-:S05]  /*27360*/  SEL R3, R14, RZ, P4 ;  /* 0x000000ff0e037207 */ /* 0x000fca0002000000 */
[----:B------:R-:W-:-:S04]  /*27370*/  IMAD.IADD R3, R2, 0x1, R3 ;  /* 0x0000000102037824 */ /* 0x000fc800078e0203 */
[----:B------:R-:W-:-:S07]  /*27380*/  IMAD.MOV.U32 R13, RZ, RZ, R3 ;  /* 0x000000ffff0d7224 */ /* 0x000fce00078e0003 */
[----:B------:R-:W-:Y:S05]  /*27390*/  WARPSYNC.COLLECTIVE R15, `(.L_x_3198) ;  /* 0x000000000f087348 */ /* 0x000fea0003c00000 */
[----:B------:R0:W1:Y:S02]  /*273a0*/  SHFL.UP P6, R14, R13, R12, R11 ;  /* 0x0400000c0d0e7389 */ /* 0x00006400000c000b */
[----:B01----:R-:W-:Y:S01]  /*273b0*/  ENDCOLLECTIVE ;  /* 0x000000000000791b */ /* 0x003fe20003800000 */
.L_x_3198:
        /* <DEDUP_REMOVED lines=8> */
.L_x_3199:
[----:B------:R-:W-:Y:S05]  /*27440*/  BRA `(.L_x_3200) ;  /* 0xffffffac003c7947 */ /* 0x000fea000383ffff */
.L_x_3028:
[----:B------:R-:W-:Y:S01]  /*27450*/  BSSY B0, `(.L_x_3201) ;  /* 0x0000008000007945 */ /* 0x000fe20003800000 */
[----:B-----5:R-:W-:Y:S01]  /*27460*/  IMAD.MOV.U32 R13, RZ, RZ, R5 ;  /* 0x000000ffff0d7224 */ /* 0x020fe200078e0005 */
[----:B------:R-:W-:Y:S01]  /*27470*/  MOV R12, 0x1 ;  /* 0x00000001000c7802 */ /* 0x000fe20000000f00 */
[----:B------:R-:W-:Y:S02]  /*27480*/  IMAD.MOV.U32 R11, RZ, RZ, RZ ;  /* 0x000000ffff0b7224 */ /* 0x000fe400078e00ff */
[----:B------:R-:W-:-:S07]  /*27490*/  IMAD.MOV.U32 R15, RZ, RZ, -0x1 ;  /* 0xffffffffff0f7424 */ /* 0x000fce00078e00ff */
[----:B01----:R-:W-:Y:S05]  /*274a0*/  WARPSYNC.COLLECTIVE R15, `(.L_x_3202) ;  /* 0x000000000f087348 */ /* 0x003fea0003c00000 */
[----:B------:R2:W3:Y:S02]  /*274b0*/  SHFL.UP P6, R14, R13, R12, R11 ;  /* 0x0400000c0d0e7389 */ /* 0x0004e400000c000b */
[----:B0123--:R-:W-:Y:S01]  /*274c0*/  ENDCOLLECTIVE ;  /* 0x000000000000791b */ /* 0x00ffe20003800000 */
.L_x_3202:
[----:B------:R-:W-:Y:S05]  /*274d0*/  BSYNC B0 ;  /* 0x0000000000007941 */ /* 0x000fea0003800000 */
.L_x_3201:
        /* <DEDUP_REMOVED lines=8> */
.L_x_3203:
[----:B------:R-:W-:Y:S01]  /*27560*/  IMAD.MOV.U32 R12, RZ, RZ, 0x4 ;  /* 0x00000004ff0c7424 */ /* 0x000fe200078e00ff */
[----:B------:R-:W-:-:S05]  /*27570*/  SEL R2, R14, RZ, P2 ;  /* 0x000000ff0e027207 */ /* 0x000fca0001000000 */
[----:B------:R-:W-:-:S04]  /*27580*/  IMAD.IADD R2, R13, 0x1, R2 ;  /* 0x000000010d027824 */ /* 0x000fc800078e0202 */
[----:B------:R-:W-:-:S07]  /*27590*/  IMAD.MOV.U32 R13, RZ, RZ, R2 ;  /* 0x000000ffff0d7224 */ /* 0x000fce00078e0002 */
[----:B------:R-:W-:Y:S05]  /*275a0*/  WARPSYNC.COLLECTIVE R15, `(.L_x_3204) ;  /* 0x000000000f087348 */ /* 0x000fea0003c00000 */
[----:B------:R0:W1:Y:S02]  /*275b0*/  SHFL.UP P6, R14, R13, R12, R11 ;  /* 0x0400000c0d0e7389 */ /* 0x00006400000c000b */
[----:B01----:R-:W-:Y:S01]  /*275c0*/  ENDCOLLECTIVE ;  /* 0x000000000000791b */ /* 0x003fe20003800000 */
.L_x_3204:
[----:B------:R-:W-:Y:S01]  /*275d0*/  IMAD.MOV.U32 R12, RZ, RZ, 0x8 ;  /* 0x00000008ff0c7424 */ /* 0x000fe200078e00ff */
[----:B------:R-:W-:-:S05]  /*275e0*/  SEL R3, R14, RZ, P3 ;  /* 0x000000ff0e037207 */ /* 0x000fca0001800000 */
[----:B------:R-:W-:-:S04]  /*275f0*/  IMAD.IADD R3, R2, 0x1, R3 ;  /* 0x0000000102037824 */ /* 0x000fc800078e0203 */
[----:B------:R-:W-:-:S07]  /*27600*/  IMAD.MOV.U32 R13, RZ, RZ, R3 ;  /* 0x000000ffff0d7224 */ /* 0x000fce00078e0003 */
[----:B------:R-:W-:Y:S05]  /*27610*/  WARPSYNC.COLLECTIVE R15, `(.L_x_3205) ;  /* 0x000000000f087348 */ /* 0x000fea0003c00000 */
[----:B------:R0:W1:Y:S02]  /*27620*/  SHFL.UP P6, R14, R13, R12, R11 ;  /* 0x0400000c0d0e7389 */ /* 0x00006400000c000b */
[----:B01----:R-:W-:Y:S01]  /*27630*/  ENDCOLLECTIVE ;  /* 0x000000000000791b */ /* 0x003fe20003800000 */
.L_x_3205:
[----:B------:R-:W-:Y:S01]  /*27640*/  IMAD.MOV.U32 R12, RZ, RZ, 0x10 ;  /* 0x00000010ff0c7424 */ /* 0x000fe200078e00ff */
[----:B------:R-:W-:-:S05]  /*27650*/  SEL R4, R14, RZ, P4 ;  /* 0x000000ff0e047207 */ /* 0x000fca0002000000 */
[----:B------:R-:W-:-:S04]  /*27660*/  IMAD.IADD R4, R3, 0x1, R4 ;  /* 0x0000000103047824 */ /* 0x000fc800078e0204 */
[----:B------:R-:W-:-:S07]  /*27670*/  IMAD.MOV.U32 R13, RZ, RZ, R4 ;  /* 0x000000ffff0d7224 */ /* 0x000fce00078e0004 */
[----:B------:R-:W-:Y:S05]  /*27680*/  WARPSYNC.COLLECTIVE R15, `(.L_x_3206) ;  /* 0x000000000f087348 */ /* 0x000fea0003c00000 */
[----:B------:R0:W1:Y:S02]  /*27690*/  SHFL.UP P6, R14, R13, R12, R11 ;  /* 0x0400000c0d0e7389 */ /* 0x00006400000c000b */
[----:B01----:R-:W-:Y:S01]  /*276a0*/  ENDCOLLECTIVE ;  /* 0x000000000000791b */ /* 0x003fe20003800000 */
.L_x_3206:
        /* <DEDUP_REMOVED lines=8> */
.L_x_3207:
[----:B------:R-:W-:Y:S05]  /*27730*/  BRA `(.L_x_3208) ;  /* 0xffffffac001c7947 */ /* 0x000fea000383ffff */
.L_x_3030:
[----:B------:R-:W-:Y:S01]  /*27740*/  BSSY B0, `(.L_x_3209) ;  /* 0x0000006000007945 */ /* 0x000fe20003800000 */
[----:B------:R-:W-:Y:S01]  /*27750*/  PLOP3.LUT P6, PT, P6, PT, PT, 0x8, 0x0 ;  /* 0x000000000000781c */ /* 0x000fe200037ce170 */
[----:B------:R-:W-:-:S12]  /*27760*/  IMAD.MOV.U32 R15, RZ, RZ, -0x1 ;  /* 0xffffffffff0f7424 */ /* 0x000fd800078e00ff */
[----:B01----:R-:W-:Y:S05]  /*27770*/  WARPSYNC.COLLECTIVE R15, `(.L_x_3210) ;  /* 0x000000000f087348 */ /* 0x003fea0003c00000 */
[----:B------:R-:W-:Y:S01]  /*27780*/  VOTE.ANY R14, PT, P6 ;  /* 0x00000000000e7806 */ /* 0x000fe200030e0100 */
[----:B01----:R-:W-:Y:S06]  /*27790*/  ENDCOLLECTIVE ;  /* 0x000000000000791b */ /* 0x003fec0003800000 */
.L_x_3210:
[----:B------:R-:W-:Y:S05]  /*277a0*/  BSYNC B0 ;  /* 0x0000000000007941 */ /* 0x000fea0003800000 */
.L_x_3209:
        /* <DEDUP_REMOVED lines=9> */
.L_x_3211:
[----:B------:R-:W-:Y:S01]  /*27840*/  IMAD.MOV.U32 R5, RZ, RZ, R14 ;  /* 0x000000ffff057224 */ /* 0x000fe200078e000e */
[----:B------:R-:W-:Y:S06]  /*27850*/  BRA `(.L_x_3212) ;  /* 0xffffffac000c7947 */ /* 0x000fec000383ffff */
.L_x_3032:
[----:B------:R-:W-:Y:S01]  /*27860*/  BSSY B0, `(.L_x_3213) ;  /* 0x0000007000007945 */ /* 0x000fe20003800000 */
[----:B------:R-:W-:Y:S02]  /*27870*/  IMAD.MOV.U32 R13, RZ, RZ, R2 ;  /* 0x000000ffff0d7224 */ /* 0x000fe400078e0002 */
[----:B------:R-:W-:Y:S02]  /*27880*/  IMAD.MOV.U32 R11, RZ, RZ, 0x1f ;  /* 0x0000001fff0b7424 */ /* 0x000fe400078e00ff */
[----:B------:R-:W-:-:S07]  /*27890*/  IMAD.MOV.U32 R15, RZ, RZ, -0x1 ;  /* 0xffffffffff0f7424 */ /* 0x000fce00078e00ff */
[----:B0123--:R-:W-:Y:S05]  /*278a0*/  WARPSYNC.COLLECTIVE R15, `(.L_x_3214) ;  /* 0x000000000f087348 */ /* 0x00ffea0003c00000 */
[----:B------:R4:W0:Y:S02]  /*278b0*/  SHFL.IDX P6, R14, R13, R12, R11 ;  /* 0x0000000c0d0e7389 */ /* 0x00082400000c000b */
[----:B01234-:R-:W-:Y:S01]  /*278c0*/  ENDCOLLECTIVE ;  /* 0x000000000000791b */ /* 0x01ffe20003800000 */
.L_x_3214:
[----:B------:R-:W-:Y:S05]  /*278d0*/  BSYNC B0 ;  /* 0x0000000000007941 */ /* 0x000fea0003800000 */
.L_x_3213:
[----:B------:R-:W-:Y:S05]  /*278e0*/  BRA `(.L_x_3031) ;  /* 0xffffffac00047947 */ /* 0x000fea000383ffff */
.L_x_3036:
[----:B0-----:R0:W3:Y:S02]  /*278f0*/  SYNCS.PHASECHK.TRANS64.TRYWAIT P0, [R5+URZ+0x2a820], R0 ;  /* 0x02a82000050075a7 */ /* 0x0010e4000800017f */
[----:B---3--:R-:W-:Y:S05]  /*27900*/  @!P0 NANOSLEEP.SYNCS 0x989680 ;  /* 0x009896800000895d */ /* 0x008fea0003900000 */
[----:B------:R-:W3:Y:S02]  /*27910*/  @!P0 SYNCS.PHASECHK.TRANS64 P0, [R5+URZ+0x2a820], R0 ;  /* 0x02a82000050085a7 */ /* 0x000ee4000800007f */
[----:B---3--:R-:W-:Y:S05]  /*27920*/  @!P0 BRA `(.L_x_3036) ;  /* 0xfffffffc00f08947 */ /* 0x008fea000383ffff */
[----:B------:R-:W-:Y:S05]  /*27930*/  BRA `(.L_x_3215) ;  /* 0xffffffb0007c7947 */ /* 0x000fea000383ffff */
.L_x_3037:
        /* <DEDUP_REMOVED lines=11> */
.L_x_3217:
[----:B------:R-:W-:Y:S05]  /*279f0*/  BSYNC B0 ;  /* 0x0000000000007941 */ /* 0x000fea0003800000 */
.L_x_3216:
[----:B------:R-:W-:Y:S05]  /*27a00*/  BRA `(.L_x_3218) ;  /* 0xffffffb000647947 */ /* 0x000fea000383ffff */
.L_x_3038:
[----:B------:R-:W-:Y:S01]  /*27a10*/  BSSY B0, `(.L_x_3219) ;  /* 0x0000006000007945 */ /* 0x000fe20003800000 */
[----:B------:R-:W-:-:S07]  /*27a20*/  IMAD.MOV.U32 R15, RZ, RZ, -0x1 ;  /* 0xffffffffff0f7424 */ /* 0x000fce00078e00ff */
[----:B012---:R-:W-:Y:S05]  /*27a30*/  WARPSYNC.COLLECTIVE R15, `(.L_x_3220) ;  /* 0x000000000f0c7348 */ /* 0x007fea0003c00000 */
[----:B------:R-:W-:Y:S02]  /*27a40*/  ELECT P6, UR62, PT ;  /* 0x00000000003e782f */ /* 0x000fe400038c0000 */
[----:B------:R-:W-:Y:S01]  /*27a50*/  MOV R14, UR62 ;  /* 0x0000003e000e7c02 */ /* 0x000fe20008000f00 */
[----:B012---:R-:W-:Y:S10]  /*27a60*/  ENDCOLLECTIVE ;  /* 0x000000000000791b */ /* 0x007ff40003800000 */
.L_x_3220:
[----:B------:R-:W-:Y:S05]  /*27a70*/  BSYNC B0 ;  /* 0x0000000000007941 */ /* 0x000fea0003800000 */
.L_x_3219:
[----:B------:R-:W-:Y:S05]  /*27a80*/  BRA `(.L_x_3221) ;  /* 0xffffffb000587947 */ /* 0x000fea000383ffff */
.L_x_3040:
[----:B0-----:R0:W3:Y:S02]  /*27a90*/  SYNCS.PHASECHK.TRANS64.TRYWAIT P1, [R3+URZ+0x2a840], R2 ;  /* 0x02a84002030075a7 */ /* 0x0010e4000802017f */
[----:B---3--:R-:W-:Y:S05]  /*27aa0*/  @!P1 NANOSLEEP.SYNCS 0x989680 ;  /* 0x009896800000995d */ /* 0x008fea0003900000 */
[----:B------:R-:W3:Y:S02]  /*27ab0*/  @!P1 SYNCS.PHASECHK.TRANS64 P1, [R3+URZ+0x2a840], R2 ;  /* 0x02a84002030095a7 */ /* 0x000ee4000802007f */
[----:B---3--:R-:W-:Y:S05]  /*27ac0*/  @!P1 BRA `(.L_x_3040) ;  /* 0xfffffffc00f09947 */ /* 0x008fea000383ffff */
[----:B------:R-:W-:Y:S05]  /*27ad0*/  BRA `(.L_x_3222) ;  /* 0xffffffb000807947 */ /* 0x000fea000383ffff */
.L_x_3042:
[----:B---3--:R3:W4:Y:S02]  /*27ae0*/  SYNCS.PHASECHK.TRANS64.TRYWAIT P1, [R5+URZ+0x2a840], R0 ;  /* 0x02a84000050075a7 */ /* 0x008724000802017f */
[----:B----4-:R-:W-:Y:S05]  /*27af0*/  @!P1 NANOSLEEP.SYNCS 0x989680 ;  /* 0x009896800000995d */ /* 0x010fea0003900000 */
[----:B------:R-:W4:Y:S02]  /*27b00*/  @!P1 SYNCS.PHASECHK.TRANS64 P1, [R5+URZ+0x2a840], R0 ;  /* 0x02a84000050095a7 */ /* 0x000f24000802007f */
[----:B----4-:R-:W-:Y:S05]  /*27b10*/  @!P1 BRA `(.L_x_3042) ;  /* 0xfffffffc00f09947 */ /* 0x010fea000383ffff */
[----:B------:R-:W-:Y:S05]  /*27b20*/  BRA `(.L_x_3223) ;  /* 0xffffffb0008c7947 */ /* 0x000fea000383ffff */
.L_x_3044:
[----:B----4-:R4:W0:Y:S02]  /*27b30*/  SYNCS.PHASECHK.TRANS64.TRYWAIT P1, [R3+URZ+0x2a860], R2 ;  /* 0x02a86002030075a7 */ /* 0x010824000802017f */
[----:B0-----:R-:W-:Y:S05]  /*27b40*/  @!P1 NANOSLEEP.SYNCS 0x989680 ;  /* 0x009896800000995d */ /* 0x001fea0003900000 */
[----:B------:R-:W0:Y:S02]  /*27b50*/  @!P1 SYNCS.PHASECHK.TRANS64 P1, [R3+URZ+0x2a860], R2 ;  /* 0x02a86002030095a7 */ /* 0x000e24000802007f */
[----:B0-----:R-:W-:Y:S05]  /*27b60*/  @!P1 BRA `(.L_x_3044) ;  /* 0xfffffffc00f09947 */ /* 0x001fea000383ffff */
[----:B------:R-:W-:Y:S05]  /*27b70*/  BRA `(.L_x_3224) ;  /* 0xffffffb000887947 */ /* 0x000fea000383ffff */
.L_x_3225:
        /* <DEDUP_REMOVED lines=16> */
.L_x_15529:


//--------------------- .text._ZN7cutlass13device_kernelIN5flash11enable_sm90INS1_16FlashAttnFwdSm90INS1_25CollectiveMainloopFwdSm90ILi2EN4cute5tupleIJNS5_1CILi1EEES8_S8_EEENS6_IJNS7_ILi64EEESA_SA_EEELi512ENS_10bfloat16_tEfNS_4arch4Sm90ELb0ELb0ELb0ELb0ELb1ELb0ELb0ELb0ELb0ELb1ELb0ELb0EEENS1_21CollectiveEpilogueFwdINS6_IJSA_NS7_ILi512EEESA_EEES9_SC_SE_Li256ELb0ELb1ELb0ELb0EEENS1_29StaticPersistentTileSchedulerILb0EEEEEEEEEvNT_6ParamsE --------------------------
	.section	.text._ZN7cutlass13device_kernelIN5flash11enable_sm90INS1_16FlashAttnFwdSm90INS1_25CollectiveMainloopFwdSm90ILi2EN4cute5tupleIJNS5_1CILi1EEES8_S8_EEENS6_IJNS7_ILi64EEESA_SA_EEELi512ENS_10bfloat16_tEfNS_4arch4Sm90ELb0ELb0ELb0ELb0ELb1ELb0ELb0ELb0ELb0ELb1ELb0ELb0EEENS1_21CollectiveEpilogueFwdINS6_IJSA_NS7_ILi512EEESA_EEES9_SC_SE_Li256ELb0ELb1ELb0ELb0EEENS1_29StaticPersistentTileSchedulerILb0EEEEEEEEEvNT_6ParamsE,"ax",@progbits
	.align	128
.text._ZN7cutlass13device_kernelIN5flash11enable_sm90INS1_16FlashAttnFwdSm90INS1_25CollectiveMainloopFwdSm90ILi2EN4cute5tupleIJNS5_1CILi1EEES8_S8_EEENS6_IJNS7_ILi64EEESA_SA_EEELi512ENS_10bfloat16_tEfNS_4arch4Sm90ELb0ELb0ELb0ELb0ELb1ELb0ELb0ELb0ELb0ELb1ELb0ELb0EEENS1_21CollectiveEpilogueFwdINS6_IJSA_NS7_ILi512EEESA_EEES9_SC_SE_Li256ELb0ELb1ELb0ELb0EEENS1_29StaticPersistentTileSchedulerILb0EEEEEEEEEvNT_6ParamsE:
        .type           _ZN7cutlass13device_kernelIN5flash11enable_sm90INS1_16FlashAttnFwdSm90INS1_25CollectiveMainloopFwdSm90ILi2EN4cute5tupleIJNS5_1CILi1EEES8_S8_EEENS6_IJNS7_ILi64EEESA_SA_EEELi512ENS_10bfloat16_tEfNS_4arch4Sm90ELb0ELb0ELb0ELb0ELb1ELb0ELb0ELb0ELb0ELb1ELb0ELb0EEENS1_21CollectiveEpilogueFwdINS6_IJSA_NS7_ILi512EEESA_EEES9_SC_SE_Li256ELb0ELb1ELb0ELb0EEENS1_29StaticPersistentTileSchedulerILb0EEEEEEEEEvNT_6ParamsE,@function
        .size           _ZN7cutlass13device_kernelIN5flash11enable_sm90INS1_16FlashAttnFwdSm90INS1_25CollectiveMainloopFwdSm90ILi2EN4cute5tupleIJNS5_1CILi1EEES8_S8_EEENS6_IJNS7_ILi64EEESA_SA_EEELi512ENS_10bfloat16_tEfNS_4arch4Sm90ELb0ELb0ELb0ELb0ELb1ELb0ELb0ELb0ELb0ELb1ELb0ELb0EEENS1_21CollectiveEpilogueFwdINS6_IJSA_NS7_ILi512EEESA_EEES9_SC_SE_Li256ELb0ELb1ELb0ELb0EEENS1_29StaticPersistentTileSchedulerILb0EEEEEEEEEvNT_6ParamsE,(.L_x_15530 - _ZN7cutlass13device_kernelIN5flash11enable_sm90INS1_16FlashAttnFwdSm90INS1_25CollectiveMainloopFwdSm90ILi2EN4cute5tupleIJNS5_1CILi1EEES8_S8_EEENS6_IJNS7_ILi64EEESA_SA_EEELi512ENS_10bfloat16_tEfNS_4arch4Sm90ELb0ELb0ELb0ELb0ELb1ELb0ELb0ELb0ELb0ELb1ELb0ELb0EEENS1_21CollectiveEpilogueFwdINS6_IJSA_NS7_ILi512EEESA_EEES9_SC_SE_Li256ELb0ELb1ELb0ELb0EEENS1_29StaticPersistentTileSchedulerILb0EEEEEEEEEvNT_6ParamsE)
        .other          _ZN7cutlass13device_kernelIN5flash11enable_sm90INS1_16FlashAttnFwdSm90INS1_25CollectiveMainloopFwdSm90ILi2EN4cute5tupleIJNS5_1CILi1EEES8_S8_EEENS6_IJNS7_ILi64EEESA_SA_EEELi512ENS_10bfloat16_tEfNS_4arch4Sm90ELb0ELb0ELb0ELb0ELb1ELb0ELb0ELb0ELb0ELb1ELb0ELb0EEENS1_21CollectiveEpilogueFwdINS6_IJSA_NS7_ILi512EEESA_EEES9_SC_SE_Li256ELb0ELb1ELb0ELb0EEENS1_29StaticPersistentTileSchedulerILb0EEEEEEEEEvNT_6ParamsE,@"STO_CUDA_ENTRY STV_DEFAULT"
_ZN7cutlass13device_kernelIN5flash11enable_sm90INS1_16FlashAttnFwdSm90INS1_25CollectiveMainloopFwdSm90ILi2EN4cute5tupleIJNS5_1CILi1EEES8_S8_EEENS6_IJNS7_ILi64EEESA_SA_EEELi512ENS_10bfloat16_tEfNS_4arch4Sm90ELb0ELb0ELb0ELb0ELb1ELb0ELb0ELb0ELb0ELb1ELb0ELb0EEENS1_21CollectiveEpilogueFwdINS6_IJSA_NS7_ILi512EEESA_EEES9_SC_SE_Li256ELb0ELb1ELb0ELb0EEENS1_29StaticPersistentTileSchedulerILb0EEEEEEEEEvNT_6ParamsE:
        /* <DEDUP_REMOVED lines=36> */
[----:B0-----:R0:W1:Y:S01]  /*0240*/  SYNCS.EXCH.64 URZ, [UR6+0x28c30], UR4 ;  /* 0x028c3004063f75b2 */ /* 0x0010620008000100 */
[----:B------:R0:W4:Y:S01]  /*0250*/  SYNCS.EXCH.64 URZ, [UR6+0x28c40], UR4 ;  /* 0x028c4004063f75b2 */ /* 0x0001220008000100 */
[----:B------:R0:W0:Y:S01]  /*0260*/  SYNCS.EXCH.64 URZ, [UR6+0x28c38], UR4 ;  /* 0x028c3804063f75b2 */ /* 0x0000220008000100 */
[----:B------:R0:W0:Y:S01]  /*0270*/  SYNCS.EXCH.64 URZ, [UR6+0x28c48], UR4 ;  /* 0x028c4804063f75b2 */ /* 0x0000220008000100 */
[----:B------:R-:W-:Y:S01]  /*0280*/  NOP ;  /* 0x0000000000007918 */ /* 0x000fe20000000000 */
.L_x_3226:
        /* <DEDUP_REMOVED lines=22> */
.L_x_3227:
        /* <DEDUP_REMOVED lines=18> */
.L_x_3228:
        /* <DEDUP_REMOVED lines=22> */
.L_x_3229:
        /* <DEDUP_REMOVED lines=23> */
.L_x_3230:
[----:B------:R-:W-:Y:S01]  /*07e0*/  UISETP.NE.AND UP0, UPT, UR46, URZ, UPT ;  /* 0x0000003f2e00728c */ /* 0x000fe2000bf05270 */
[----:B------:R-:W-:Y:S01]  /*07f0*/  NOP ;  /* 0x0000000000007918 */ /* 0x000fe20000000000 */
[----:B------:R-:W-:Y:S01]  /*0800*/  UMOV UR38, 0x1 ;  /* 0x0000000100267882 */ /* 0x000fe20000000000 */
[----:B------:R-:W-:Y:S01]  /*0810*/  ULDC.64 UR50, c[0x0][0x208] ;  /* 0x0000820000327ab9 */ /* 0x000fe20000000a00 */
[----:B------:R-:W-:Y:S01]  /*0820*/  USEL UR38, UR38, 0x2, !UP0 ;  /* 0x0000000226267887 */ /* 0x000fe2000c000000 */
[----:B01234-:R-:W-:Y:S01]  /*0830*/  BAR.SYNC.DEFER_BLOCKING 0x0 ;  /* 0x0000000000007b1d */ /* 0x01ffe20000010000 */
[----:B------:R-:W-:-:S13]  /*0840*/  PLOP3.LUT P0, PT, PT, PT, UP0, 0x80, 0x0 ;  /* 0x000000000000781c */ /* 0x000fda0003f0f008 */
[----:B------:R-:W-:Y:S05]  /*0850*/  @!P0 BRA `(.L_x_3231) ;  /* 0x0000007800a88947 */ /* 0x000fea0003800000 */
.L_x_3232:
[----:B------:R-:W-:-:S08]  /*0860*/  NOP ;  /* 0x0000000000007918 */ /* 0x000fd00000000000 */
[----:B------:R-:W0:Y:S02]  /*0870*/  USETMAXREG.TRY_ALLOC.CTAPOOL UP0, 0xe8 ;  /* 0x000000e8000079c8 */ /* 0x000e240008000600 */
[----:B0-----:R-:W-:-:S13]  /*0880*/  PLOP3.LUT P0, PT, PT, PT, UP0, 0x80, 0x0 ;  /* 0x000000000000781c */ /* 0x001fda0003f0f008 */
[----:B------:R-:W-:Y:S05]  /*0890*/  @!P0 BRA `(.L_x_3232) ;  /* 0xfffffffc00f08947 */ /* 0x000fea000383ffff */
[----:B------:R-:W-:Y:S01]  /*08a0*/  LOP3.LUT R2, R0, 0xffffff80, RZ, 0xc0, !PT ;  /* 0xffffff8000027812 */ /* 0x000fe200078ec0ff */
[----:B------:R-:W0:Y:S03]  /*08b0*/  S2UR UR40, SR_CTAID.X ;  /* 0x00000000002879c3 */ /* 0x000e260000002500 */
[----:B------:R-:W-:-:S05]  /*08c0*/  ISETP.NE.AND P0, PT, R2, 0x80, PT ;  /* 0x000000800200780c */ /* 0x000fca0003f05270 */
[----:B------:R-:W0:Y:S08]  /*08d0*/  LDC R2, c[0x0][0xc34] ;  /* 0x00030d00ff027b82 */ /* 0x000e300000000800 */
[----:B------:R-:W-:Y:S06]  /*08e0*/  @!P0 BAR.ARV 0x8, 0x100 ;  /* 0x0204000000008b1d */ /* 0x000fec0000002000 */
[----:B------:R-:W-:-:S13]  /*08f0*/  ISETP.GE.U32.AND P0, PT, R0, 0x100, PT ;  /* 0x000001000000780c */ /* 0x000fda0003f06070 */
[----:B------:R-:W-:Y:S06]  /*0900*/  @P0 BAR.ARV 0xf, 0x100 ;  /* 0x03c4000000000b1d */ /* 0x000fec0000002000 */
[----:B0-----:R-:W-:-:S13]  /*0910*/  ISETP.LE.AND P0, PT, R2, UR40, PT ;  /* 0x0000002802007c0c */ /* 0x001fda000bf03270 */
[----:B------:R-:W-:Y:S05]  /*0920*/  @P0 EXIT ;  /* 0x000000000000094d */ /* 0x000fea0003800000 */
[----:B------:R-:W-:Y:S01]  /*0930*/  VIADD R0, R0, 0xffffff80 ;  /* 0xffffff8000007836 */ /* 0x000fe20000000000 */
[----:B------:R-:W0:Y:S01]  /*0940*/  S2UR UR39, SR_CgaCtaId ;  /* 0x00000000002779c3 */ /* 0x000e220000008800 */
[----:B------:R-:W-:Y:S01]  /*0950*/  UMOV UR42, 0x400 ;  /* 0x00000400002a7882 */ /* 0x000fe20000000000 */
[----:B------:R-:W-:Y:S01]  /*0960*/  IMAD.MOV.U32 R23, RZ, RZ, 0x20 ;  /* 0x00000020ff177424 */ /* 0x000fe200078e00ff */
[----:B------:R-:W-:Y:S01]  /*0970*/  ULOP3.LUT UR41, UR38, 0x1, URZ, 0xfc, !UPT ;  /* 0x0000000126297892 */ /* 0x000fe2000f8efc3f */
[----:B------:R-:W-:Y:S01]  /*0980*/  SHF.R.S32.HI R3, RZ, 0x1f, R0 ;  /* 0x0000001fff037819 */ /* 0x000fe20000011400 */
[----:B------:R-:W-:Y:S01]  /*0990*/  UMOV UR36, URZ ;  /* 0x0000003f00247c82 */ /* 0x000fe20008000000 */
[----:B------:R-:W-:Y:S01]  /*09a0*/  UMOV UR37, URZ ;  /* 0x0000003f00257c82 */ /* 0x000fe20008000000 */
[----:B------:R-:W-:Y:S01]  /*09b0*/  UMOV UR47, URZ ;  /* 0x0000003f002f7c82 */ /* 0x000fe20008000000 */
[CC--:B------:R-:W-:Y:S02]  /*09c0*/  LEA.HI R5, R3.reuse, R0.reuse, RZ, 0x5 ;  /* 0x0000000003057211 */ /* 0x0c0fe400078f28ff */
[----:B------:R-:W-:-:S02]  /*09d0*/  LEA.HI R2, R3, R0, RZ, 0x4 ;  /* 0x0000000003027211 */ /* 0x000fc400078f20ff */
[CC--:B------:R-:W-:Y:S02]  /*09e0*/  LEA.HI R4, R3.reuse, R0.reuse, RZ, 0x7 ;  /* 0x0000000003047211 */ /* 0x0c0fe400078f38ff */
[--C-:B------:R-:W-:Y:S02]  /*09f0*/  SHF.R.S32.HI R10, RZ, 0x5, R5.reuse ;  /* 0x00000005ff0a7819 */ /* 0x100fe40000011405 */
[----:B------:R-:W-:Y:S02]  /*0a00*/  SHF.R.S32.HI R9, RZ, 0x1f, R5 ;  /* 0x0000001fff097819 */ /* 0x000fe40000011405 */
[----:B------:R-:W-:Y:S02]  /*0a10*/  LEA.HI R6, R3, R0, RZ, 0x2 ;  /* 0x0000000003067211 */ /* 0x000fe400078f10ff */
[----:B------:R-:W-:Y:S02]  /*0a20*/  SHF.R.S32.HI R7, RZ, 0x4, R2 ;  /* 0x00000004ff077819 */ /* 0x000fe40000011402 */
[----:B------:R-:W-:-:S02]  /*0a30*/  LOP3.LUT R5, R2, 0xfffffff0, RZ, 0xc0, !PT ;  /* 0xfffffff002057812 */ /* 0x000fc400078ec0ff */
[----:B------:R-:W-:Y:S01]  /*0a40*/  LEA.HI R212, R3, R0, RZ, 0x3 ;  /* 0x0000000003d47211 */ /* 0x000fe200078f18ff */
[----:B0-----:R-:W-:Y:S01]  /*0a50*/  ULEA UR42, UR39, UR42, 0x18 ;  /* 0x0000002a272a7291 */ /* 0x001fe2000f8ec03f */
[----:B------:R-:W-:Y:S02]  /*0a60*/  LOP3.LUT R3, R4, 0xffffff80, RZ, 0xc0, !PT ;  /* 0xffffff8004037812 */ /* 0x000fe400078ec0ff */
[----:B------:R-:W-:Y:S01]  /*0a70*/  LOP3.LUT R11, R6, 0xfffffffc, RZ, 0xc0, !PT ;  /* 0xfffffffc060b7812 */ /* 0x000fe200078ec0ff */
[----:B------:R-:W-:Y:S01]  /*0a80*/  IMAD.IADD R6, R0, 0x1, -R5 ;  /* 0x0000000100067824 */ /* 0x000fe200078e0a05 */
[----:B------:R-:W-:Y:S01]  /*0a90*/  LEA.HI R2, R2, R7, RZ, 0x1 ;  /* 0x0000000702027211 */ /* 0x000fe200078f08ff */
[----:B------:R-:W-:Y:S01]  /*0aa0*/  IMAD.IADD R3, R0, 0x1, -R3 ;  /* 0x0000000100037824 */ /* 0x000fe200078e0a03 */
[----:B------:R-:W-:Y:S01]  /*0ab0*/  LOP3.LUT R13, R212, 0xfffffff8, RZ, 0xc0, !PT ;  /* 0xfffffff8d40d7812 */ /* 0x000fe200078ec0ff */
[----:B------:R-:W-:Y:S01]  /*0ac0*/  IMAD.IADD R11, R0, 0x1, -R11 ;  /* 0x00000001000b7824 */ /* 0x000fe200078e0a0b */
[----:B------:R-:W-:-:S02]  /*0ad0*/  LOP3.LUT R2, R2, 0x1ffffffe, RZ, 0xc0, !PT ;  /* 0x1ffffffe02027812 */ /* 0x000fc400078ec0ff */
[----:B------:R-:W-:Y:S01]  /*0ae0*/  SHF.R.S32.HI R5, RZ, 0x1f, R6 ;  /* 0x0000001fff057819 */ /* 0x000fe20000011406 */
[----:B------:R-:W-:Y:S01]  /*0af0*/  IMAD.IADD R210, R0, 0x1, -R13 ;  /* 0x0000000100d27824 */ /* 0x000fe200078e0a0d */
[----:B------:R-:W-:Y:S01]  /*0b00*/  SHF.R.S32.HI R0, RZ, 0x1f, R3 ;  /* 0x0000001fff007819 */ /* 0x000fe20000011403 */
[----:B------:R-:W-:Y:S01]  /*0b10*/  IMAD.IADD R8, R7, 0x1, -R2 ;  /* 0x0000000107087824 */ /* 0x000fe200078e0a02 */
[----:B------:R-:W-:Y:S02]  /*0b20*/  LEA.HI R7, R5, R6, RZ, 0x3 ;  /* 0x0000000605077211 */ /* 0x000fe400078f18ff */
[----:B------:R-:W-:Y:S02]  /*0b30*/  LEA.HI R9, R9, R10, RZ, 0x2 ;  /* 0x0000000a09097211 */ /* 0x000fe400078f10ff */
[----:B------:R-:W-:Y:S02]  /*0b40*/  LEA.HI R12, R11, R11, RZ, 0x1 ;  /* 0x0000000b0b0c7211 */ /* 0x000fe400078f08ff */
[----:B------:R-:W-:-:S02]  /*0b50*/  LEA.HI R2, R0, R3, RZ, 0x2 ;  /* 0x0000000300027211 */ /* 0x000fc400078f10ff */
[----:B------:R-:W-:Y:S02]  /*0b60*/  SHF.R.S32.HI R211, RZ, 0x7, R4 ;  /* 0x00000007ffd37819 */ /* 0x000fe40000011404 */
[----:B------:R-:W-:Y:S02]  /*0b70*/  LOP3.LUT R5, R7, 0xfffffff8, RZ, 0xc0, !PT ;  /* 0xfffffff807057812 */ /* 0x000fe400078ec0ff */
[----:B------:R-:W-:Y:S02]  /*0b80*/  LOP3.LUT R9, R9, 0x3ffffc, RZ, 0xc0, !PT ;  /* 0x003ffffc09097812 */ /* 0x000fe400078ec0ff */
[----:B------:R-:W-:Y:S02]  /*0b90*/  LOP3.LUT R14, R12, 0x1ffffffe, RZ, 0xc0, !PT ;  /* 0x1ffffffe0c0e7812 */ /* 0x000fe400078ec0ff */
[----:B------:R-:W-:Y:S01]  /*0ba0*/  LOP3.LUT R12, R2, 0x7ffffffc, RZ, 0xc0, !PT ;  /* 0x7ffffffc020c7812 */ /* 0x000fe200078ec0ff */
[----:B------:R-:W-:Y:S01]  /*0bb0*/  IMAD.IADD R9, R10, 0x1, -R9 ;  /* 0x000000010a097824 */ /* 0x000fe200078e0a09 */
[----:B------:R-:W-:Y:S01]  /*0bc0*/  LEA R16, R211, R6, 0x8 ;  /* 0x00000006d3107211 */ /* 0x000fe200078e40ff */
[----:B------:R-:W-:Y:S01]  /*0bd0*/  IMAD.IADD R6, R6, 0x1, -R5 ;  /* 0x0000000106067824 */ /* 0x000fe200078e0a05 */
[----:B------:R-:W-:Y:S01]  /*0be0*/  LEA.HI R5, R0, R3, RZ, 0x5 ;  /* 0x0000000300057211 */ /* 0x000fe200078f28ff */
[----:B------:R-:W-:Y:S01]  /*0bf0*/  IMAD.IADD R12, R3, 0x1, -R12 ;  /* 0x00000001030c7824 */ /* 0x000fe200078e0a0c */
[----:B------:R-:W-:Y:S01]  /*0c00*/  SHF.R.S32.HI R0, RZ, 0x2, R2 ;  /* 0x00000002ff007819 */ /* 0x000fe20000011402 */
[----:B------:R-:W-:Y:S01]  /*0c10*/  IMAD R16, R9, 0x10, R16 ;  /* 0x0000001009107824 */ /* 0x000fe200078e0210 */
[----:B------:R-:W-:Y:S01]  /*0c20*/  SHF.R.S32.HI R3, RZ, 0x1f, R2 ;  /* 0x0000001fff037819 */ /* 0x000fe20000011402 */
[C---:B------:R-:W-:Y:S01]  /*0c30*/  IMAD.SHL.U32 R2, R6.reuse, 0x40, RZ ;  /* 0x0000004006027824 */ /* 0x040fe200078e00ff */
[----:B------:R-:W-:Y:S01]  /*0c40*/  R2P PR, R6, 0x6 ;  /* 0x0000000606007804 */ /* 0x000fe20000000000 */
[----:B------:R-:W-:Y:S01]  /*0c50*/  IMAD.SHL.U32 R9, R7, 0x40, RZ ;  /* 0x0000004007097824 */ /* 0x000fe200078e00ff */
[----:B------:R-:W-:Y:S01]  /*0c60*/  SHF.L.U32 R7, R8, 0x3, RZ ;  /* 0x0000000308077819 */ /* 0x000fe200000006ff */
[----:B------:R-:W-:Y:S01]  /*0c70*/  IMAD.IADD R215, R11, 0x1, -R14 ;  /* 0x000000010bd77824 */ /* 0x000fe200078e0a0e */
[----:B------:R-:W-:Y:S01]  /*0c80*/  LOP3.LUT R2, R2, 0x1c0, RZ, 0xc0, !PT ;  /* 0x000001c002027812 */ /* 0x000fe200078ec0ff */
[----:B------:R-:W-:Y:S01]  /*0c90*/  IMAD.SHL.U32 R17, R12, 0x2, RZ ;  /* 0x000000020c117824 */ /* 0x000fe200078e00ff */
[----:B------:R-:W-:Y:S01]  /*0ca0*/  LOP3.LUT R9, R9, 0x7ffffe00, RZ, 0xc0, !PT ;  /* 0x7ffffe0009097812 */ /* 0x000fe200078ec0ff */
[--C-:B------:R-:W-:Y:S01]  /*0cb0*/  IMAD.U32 R216, R16, 0x40, R7.reuse ;  /* 0x0000004010d87824 */ /* 0x100fe200078e0007 */
[----:B------:R-:W-:Y:S01]  /*0cc0*/  LOP3.LUT R7, R2, 0x8, R7, 0xf8, !PT ;  /* 0x0000000802077812 */ /* 0x000fe200078ef807 */
[----:B------:R-:W-:Y:S01]  /*0cd0*/  IMAD.SHL.U32 R16, R210, 0x8, RZ ;  /* 0x00000008d2107824 */ /* 0x000fe200078e00ff */
[----:B------:R-:W-:Y:S01]  /*0ce0*/  SHF.R.U32.HI R8, RZ, 0x3, R2 ;  /* 0x00000003ff087819 */ /* 0x000fe20000011602 */
[----:B------:R-:W-:Y:S01]  /*0cf0*/  IMAD R9, R10, 0x400, R9 ;  /* 0x000004000a097824 */ /* 0x000fe200078e0209 */
[----:B------:R-:W-:Y:S01]  /*0d00*/  LEA.HI R3, R3, R0, RZ, 0x3 ;  /* 0x0000000003037211 */ /* 0x000fe200078f18ff */
[C---:B------:R-:W-:Y:S01]  /*0d10*/  VIADD R189, R16.reuse, 0x40 ;  /* 0x0000004010bd7836 */ /* 0x040fe20000000000 */
[----:B------:R-:W-:Y:S01]  /*0d20*/  LOP3.LUT R8, R7, R8, RZ, 0x3c, !PT ;  /* 0x0000000807087212 */ /* 0x000fe200078e3cff */
[C---:B------:R-:W-:Y:S01]  /*0d30*/  VIADD R188, R16.reuse, 0x80 ;  /* 0x0000008010bc7836 */ /* 0x040fe20000000000 */
[----:B------:R-:W-:Y:S01]  /*0d40*/  LOP3.LUT R3, R3, 0xfffffff8, RZ, 0xc0, !PT ;  /* 0xfffffff803037812 */ /* 0x000fe200078ec0ff */
[----:B------:R-:W-:Y:S01]  /*0d50*/  VIADD R187, R16, 0xc0 ;  /* 0x000000c010bb7836 */ /* 0x000fe20000000000 */
[----:B------:R-:W-:Y:S01]  /*0d60*/  LEA.HI R4, R4, R211, RZ, 0x1 ;  /* 0x000000d304047211 */ /* 0x000fe200078f08ff */
[----:B------:R-:W-:Y:S01]  /*0d70*/  IMAD.IADD R8, R9, 0x1, R8 ;  /* 0x0000000109087824 */ /* 0x000fe200078e0208 */
[----:B------:R-:W-:Y:S01]  /*0d80*/  SHF.R.S32.HI R2, RZ, 0x5, R5 ;  /* 0x00000005ff027819 */ /* 0x000fe20000011405 */
[----:B------:R-:W-:Y:S01]  /*0d90*/  IMAD.IADD R3, R0, 0x1, -R3 ;  /* 0x0000000100037824 */ /* 0x000fe200078e0a03 */
[----:B------:R-:W-:Y:S01]  /*0da0*/  LOP3.LUT R4, R4, 0xfffffe, RZ, 0xc0, !PT ;  /* 0x00fffffe04047812 */ /* 0x000fe200078ec0ff */
[----:B------:R-:W-:Y:S01]  /*0db0*/  VIADD R186, R16, 0x100 ;  /* 0x0000010010ba7836 */ /* 0x000fe20000000000 */
[----:B------:R-:W-:Y:S01]  /*0dc0*/  LEA R22, R8, UR42, 0x1 ;  /* 0x0000002a08167c11 */ /* 0x000fe2000f8e08ff */
[C---:B------:R-:W-:Y:S01]  /*0dd0*/  VIADD R185, R16.reuse, 0x140 ;  /* 0x0000014010b97836 */ /* 0x040fe20000000000 */
[----:B------:R-:W-:Y:S01]  /*0de0*/  SEL R23, R23, 0xffffffe0, !P1 ;  /* 0xffffffe017177807 */ /* 0x000fe20004800000 */
[----:B------:R-:W-:Y:S01]  /*0df0*/  VIADD R214, R16, 0x180 ;  /* 0x0000018010d67836 */ /* 0x000fe20000000000 */
[----:B------:R-:W-:Y:S01]  /*0e00*/  IADD3 R4, R211, -R4, RZ ;  /* 0x80000004d3047210 */ /* 0x000fe20007ffe0ff */
[----:B------:R-:W-:Y:S01]  /*0e10*/  VIADD R184, R22, 0x26800 ;  /* 0x0002680016b87836 */ /* 0x000fe20000000000 */
[----:B------:R-:W-:Y:S01]  /*0e20*/  SHF.R.S32.HI R212, RZ, 0x3, R212 ;  /* 0x00000003ffd47819 */ /* 0x000fe200000114d4 */
[----:B------:R-:W-:Y:S01]  /*0e30*/  VIADD R213, R16, 0x1c0 ;  /* 0x000001c010d57836 */ /* 0x000fe20000000000 */
[----:B------:R-:W-:Y:S01]  /*0e40*/  SHF.L.U32 R18, R4, 0x8, RZ ;  /* 0x0000000804127819 */ /* 0x000fe200000006ff */
[----:B------:R-:W-:Y:S01]  /*0e50*/  VIADD R19, R22, 0x26840 ;  /* 0x0002684016137836 */ /* 0x000fe20000000000 */
[----:B------:R-:W-:Y:S01]  /*0e60*/  SHF.R.S32.HI R223, RZ, 0x1f, R189 ;  /* 0x0000001fffdf7819 */ /* 0x000fe200000114bd */
[----:B------:R-:W-:Y:S01]  /*0e70*/  IMAD R2, R2, 0x10, R3 ;  /* 0x0000001002027824 */ /* 0x000fe200078e0203 */
[----:B------:R-:W-:Y:S01]  /*0e80*/  SHF.R.S32.HI R222, RZ, 0x1f, R188 ;  /* 0x0000001fffde7819 */ /* 0x000fe200000114bc */
[C---:B------:R-:W-:Y:S01]  /*0e90*/  @P2 VIADD R19, R184.reuse, 0xffffffc0 ;  /* 0xffffffc0b8132836 */ /* 0x040fe20000000000 */
[----:B------:R-:W-:Y:S01]  /*0ea0*/  SHF.R.S32.HI R221, RZ, 0x1f, R187 ;  /* 0x0000001fffdd7819 */ /* 0x000fe200000114bb */
[----:B------:R-:W-:Y:S01]  /*0eb0*/  IMAD.IADD R184, R184, 0x1, R23 ;  /* 0x00000001b8b87824 */ /* 0x000fe200078e0217 */
[----:B------:R-:W-:Y:S01]  /*0ec0*/  SHF.R.S32.HI R220, RZ, 0x1f, R186 ;  /* 0x0000001fffdc7819 */ /* 0x000fe200000114ba */
[----:B------:R-:W-:Y:S01]  /*0ed0*/  IMAD R215, R215, 0x8, R2 ;  /* 0x00000008d7d77824 */ /* 0x000fe200078e0202 */
[----:B------:R-:W-:Y:S01]  /*0ee0*/  SHF.R.S32.HI R219, RZ, 0x1f, R185 ;  /* 0x0000001fffdb7819 */ /* 0x000fe200000114b9 */
[----:B------:R-:W-:Y:S01]  /*0ef0*/  IMAD.IADD R23, R23, 0x1, R19 ;  /* 0x0000000117177824 */ /* 0x000fe200078e0213 */
[----:B------:R-:W-:-:S02]  /*0f00*/  SHF.R.S32.HI R218, RZ, 0x1f, R214 ;  /* 0x0000001fffda7819 */ /* 0x000fc400000114d6 */
[----:B------:R-:W-:-:S07]  /*0f10*/  SHF.R.S32.HI R217, RZ, 0x1f, R213 ;  /* 0x0000001fffd97819 */ /* 0x000fce00000114d5 */
.L_x_3274:
[----:B------:R-:W-:Y:S01]  /*0f20*/  ULDC UR4, c[0x0][0xc38] ;  /* 0x00030e0000047ab9 */ /* 0x000fe20000000800 */
[----:B------:R-:W-:Y:S01]  /*0f30*/  ULDC UR49, c[0x0][0x424] ;  /* 0x0001090000317ab9 */ /* 0x000fe20000000800 */
[----:B------:R-:W-:Y:S01]  /*0f40*/  UISETP.NE.AND UP1, UPT, UR4, 0x1, UPT ;  /* 0x000000010400788c */ /* 0x000fe2000bf25270 */
[----:B------:R-:W-:Y:S02]  /*0f50*/  ULDC UR6, c[0x0][0x2f0] ;  /* 0x0000bc0000067ab9 */ /* 0x000fe40000000800 */
[----:B------:R-:W-:Y:S01]  /*0f60*/  ULDC.64 UR4, c[0x0][0x418] ;  /* 0x0001060000047ab9 */ /* 0x000fe20000000a00 */
[----:B------:R-:W-:Y:S01]  /*0f70*/  UMOV UR43, UR40 ;  /* 0x00000028002b7c82 */ /* 0x000fe20008000000 */
[----:B------:R-:W-:Y:S01]  /*0f80*/  UISETP.NE.U32.AND UP0, UPT, UR4, URZ, UPT ;  /* 0x0000003f0400728c */ /* 0x000fe2000bf05070 */
[----:B------:R-:W-:Y:S02]  /*0f90*/  UMOV UR45, UR40 ;  /* 0x00000028002d7c82 */ /* 0x000fe40008000000 */
[----:B------:R-:W-:Y:S01]  /*0fa0*/  ULDC UR4, c[0x0][0xc44] ;  /* 0x0003110000047ab9 */ /* 0x000fe20000000800 */
[----:B------:R-:W-:-:S02]  /*0fb0*/  UISETP.NE.AND.EX UP0, UPT, UR5, URZ, UPT, UP0 ;  /* 0x0000003f0500728c */ /* 0x000fc4000bf05300 */
[----:B------:R-:W-:Y:S02]  /*0fc0*/  UISETP.NE.AND UP2, UPT, UR4, 0x1, UPT ;  /* 0x000000010400788c */ /* 0x000fe4000bf45270 */
[----:B------:R-:W-:Y:S01]  /*0fd0*/  USEL UR49, UR49, 0x1, UP0 ;  /* 0x0000000131317887 */ /* 0x000fe20008000000 */
[----:B------:R-:W-:Y:S01]  /*0fe0*/  @UP1 ULDC UR4, c[0x0][0xc3c] ;  /* 0x00030f0000041ab9 */ /* 0x000fe20000000800 */
[----:B------:R-:W-:Y:S02]  /*0ff0*/  UISETP.NE.AND UP0, UPT, UR46, 0x1, UPT ;  /* 0x000000012e00788c */ /* 0x000fe4000bf05270 */
[----:B------:R-:W-:Y:S02]  /*1000*/  UIMAD.WIDE.U32 UR4, UR40, UR4, URZ ;  /* 0x00000004280472a5 */ /* 0x000fe4000f8e003f */
[----:B------:R-:W-:Y:S02]  /*1010*/  UIMAD UR49, UR49, UR6, URZ ;  /* 0x00000006313172a4 */ /* 0x000fe4000f8e023f */
[----:B------:R-:W-:Y:S01]  /*1020*/  PLOP3.LUT P0, PT, PT, PT, UP0, 0x80, 0x0 ;  /* 0x000000000000781c */ /* 0x000fe20003f0f008 */
[----:B------:R-:W-:Y:S01]  /*1030*/  @UP1 ULDC UR6, c[0x0][0xc40] ;  /* 0x0003100000061ab9 */ /* 0x000fe20000000800 */
[----:B------:R-:W-:Y:S01]  /*1040*/  @UP2 ULDC.64 UR8, c[0x0][0xc48] ;  /* 0x0003120000082ab9 */ /* 0x000fe20000000a00 */
[----:B------:R-:W-:-:S02]  /*1050*/  @UP1 USHF.R.U32.HI UR43, URZ, UR6, UR5 ;  /* 0x000000063f2b1299 */ /* 0x000fc40008011605 */
[----:B------:R-:W-:Y:S02]  /*1060*/  UIADD3 UR6, UR49, 0x3f, URZ ;  /* 0x0000003f31067890 */ /* 0x000fe4000fffe03f */
[----:B------:R-:W-:Y:S02]  /*1070*/  UIMAD.WIDE.U32 UR4, UR43, UR8, URZ ;  /* 0x000000082b0472a5 */ /* 0x000fe4000f8e003f */
[----:B------:R-:W-:Y:S01]  /*1080*/  USHF.R.S32.HI UR7, URZ, 0x1f, UR6 ;  /* 0x0000001f3f077899 */ /* 0x000fe20008011406 */
[----:B------:R-:W-:Y:S01]  /*1090*/  UMOV UR44, UR43 ;  /* 0x0000002b002c7c82 */ /* 0x000fe20008000000 */
[----:B------:R-:W-:Y:S02]  /*10a0*/  @UP2 USHF.R.U32.HI UR44, URZ, UR9, UR5 ;  /* 0x000000093f2c2299 */ /* 0x000fe40008011605 */
[----:B------:R-:W-:-:S04]  /*10b0*/  ULEA.HI UR7, UR7, UR6, URZ, 0x6 ;  /* 0x0000000607077291 */ /* 0x000fc8000f8f303f */
[----:B------:R-:W-:Y:S01]  /*10c0*/  USHF.R.S32.HI UR48, URZ, 0x6, UR7 ;  /* 0x000000063f307899 */ /* 0x000fe20008011407 */
[----:B01234-:R-:W-:Y:S11]  /*10d0*/  @!P0 BRA `(.L_x_3233) ;  /* 0x0000001800348947 */ /* 0x01fff60003800000 */
[----:B------:R-:W0:Y:S01]  /*10e0*/  SHFL.IDX PT, R0, R211, RZ, 0x1f ;  /* 0x00001fffd3007589 */ /* 0x000e2200000e0000 */
[----:B------:R-:W-:-:S06]  /*10f0*/  UISETP.NE.AND UP0, UPT, UR41, 0x3, UPT ;  /* 0x000000032900788c */ /* 0x000fcc000bf05270 */
[----:B------:R-:W-:Y:S02]  /*1100*/  PLOP3.LUT P0, PT, PT, PT, UP0, 0x80, 0x0 ;  /* 0x000000000000781c */ /* 0x000fe40003f0f008 */
[----:B0-----:R-:W-:-:S13]  /*1110*/  R2UR UR4, R0 ;  /* 0x00000000000472ca */ /* 0x001fda00000e0000 */
[----:B------:R-:W-:-:S04]  /*1120*/  ULEA.HI UR5, UR4, UR4, URZ, 0x1 ;  /* 0x0000000404057291 */ /* 0x000fc8000f8f083f */
[----:B------:R-:W-:-:S04]  /*1130*/  ULOP3.LUT UR5, UR5, 0x1fffe, URZ, 0xc0, !UPT ;  /* 0x0001fffe05057892 */ /* 0x000fc8000f8ec03f */
[----:B------:R-:W-:-:S04]  /*1140*/  UIADD3 UR5, UR4, -UR5, URZ ;  /* 0x8000000504057290 */ /* 0x000fc8000fffe03f */
[----:B------:R-:W-:-:S04]  /*1150*/  ULEA UR5, UR5, UR42, 0xf ;  /* 0x0000002a05057291 */ /* 0x000fc8000f8e783f */
[----:B------:R-:W-:-:S04]  /*1160*/  UIADD3 UR5, UR5, 0x400, URZ ;  /* 0x0000040005057890 */ /* 0x000fc8000fffe03f */
[----:B------:R-:W-:-:S04]  /*1170*/  USHF.R.U32.HI UR5, URZ, 0x4, UR5 ;  /* 0x000000043f057899 */ /* 0x000fc80008011605 */
[----:B------:R-:W-:-:S04]  /*1180*/  ULOP3.LUT UR5, UR5, 0x3fff, URZ, 0xc0, !UPT ;  /* 0x00003fff05057892 */ /* 0x000fc8000f8ec03f */
[----:B------:R-:W-:Y:S01]  /*1190*/  ULOP3.LUT UR20, UR5, 0x2000000, URZ, 0xfc, !UPT ;  /* 0x0200000005147892 */ /* 0x000fe2000f8efc3f */
[----:B------:R-:W-:Y:S11]  /*11a0*/  @!P0 BRA `(.L_x_3234) ;  /* 0x0000000000048947 */ /* 0x000ff60003800000 */
[----:B------:R-:W-:Y:S01]  /*11b0*/  BPT.TRAP 0x1 ;  /* 0x000000040000795c */ /* 0x000fe20000300000 */
.L_x_3234:
[----:B------:R-:W-:Y:S01]  /*11c0*/  ULEA UR16, UR47, UR42, 0x3 ;  /* 0x0000002a2f107291 */ /* 0x000fe2000f8e183f */
[----:B------:R-:W-:-:S04]  /*11d0*/  MOV R0, UR37 ;  /* 0x0000002500007c02 */ /* 0x000fc80008000f00 */
[----:B------:R-:W-:-:S04]  /*11e0*/  SHF.L.U32 R0, R0, 0x1f, RZ ;  /* 0x0000001f00007819 */ /* 0x000fc800000006ff */
[----:B------:R-:W0:Y:S02]  /*11f0*/  SYNCS.PHASECHK.TRANS64.TRYWAIT P1, [UR16+0x28c50], R0 ;  /* 0x028c5000ff0075a7 */ /* 0x000e240008020150 */
[----:B0-----:R-:W-:Y:S05]  /*1200*/  @!P1 BRA `(.L_x_3235) ;  /* 0x000000b0002c9947 */ /* 0x001fea0003800000 */
.L_x_3324:
[----:B------:R-:W-:Y:S01]  /*1210*/  BAR.SYNC.DEFER_BLOCKING 0xe, 0x100 ;  /* 0x0384000000007b1d */ /* 0x000fe20000010000 */
[----:B------:R-:W-:Y:S02]  /*1220*/  UIADD3 UR4, UR42, 0x26800, URZ ;  /* 0x000268002a047890 */ /* 0x000fe4000fffe03f */
[----:B------:R-:W-:Y:S02]  /*1230*/  ULEA UR12, UR47, UR20, 0xc ;  /* 0x000000142f0c7291 */ /* 0x000fe4000f8e603f */
[----:B------:R-:W-:Y:S01]  /*1240*/  USHF.R.U32.HI UR4, URZ, 0x4, UR4 ;  /* 0x000000043f047899 */ /* 0x000fe20008011604 */
[----:B------:R-:W-:Y:S01]  /*1250*/  UMOV UR7, 0x40000040 ;  /* 0x4000004000077882 */ /* 0x000fe20000000000 */
[----:B------:R-:W-:Y:S02]  /*1260*/  UMOV UR5, 0x40000040 ;  /* 0x4000004000057882 */ /* 0x000fe40000000000 */
[----:B------:R-:W-:Y:S01]  /*1270*/  ULOP3.LUT UR4, UR4, 0x3fff, URZ, 0xc0, !UPT ;  /* 0x00003fff04047892 */ /* 0x000fe2000f8ec03f */
[----:B------:R-:W-:Y:S01]  /*1280*/  UMOV UR6, UR12 ;  /* 0x0000000c00067c82 */ /* 0x000fe20008000000 */
[----:B------:R-:W-:-:S02]  /*1290*/  UIADD3 UR10, UR12, 0x100, URZ ;  /* 0x000001000c0a7890 */ /* 0x000fc4000fffe03f */
[----:B------:R-:W-:Y:S01]  /*12a0*/  ULOP3.LUT UR13, UR4, 0x10000, URZ, 0xfc, !UPT ;  /* 0x00010000040d7892 */ /* 0x000fe2000f8efc3f */
[----:B------:R-:W-:Y:S01]  /*12b0*/  UMOV UR11, 0x40000040 ;  /* 0x40000040000b7882 */ /* 0x000fe20000000000 */
[----:B------:R-:W-:Y:S02]  /*12c0*/  UMOV UR9, 0x40000040 ;  /* 0x4000004000097882 */ /* 0x000fe40000000000 */
[----:B------:R-:W-:Y:S02]  /*12d0*/  UIADD3 UR8, UR13, 0x4, URZ ;  /* 0x000000040d087890 */ /* 0x000fe4000fffe03f */
[----:B------:R-:W-:Y:S01]  /*12e0*/  UIADD3 UR14, UR12, 0x180, URZ ;  /* 0x000001800c0e7890 */ /* 0x000fe2000fffe03f */
[----:B------:R-:W-:Y:S01]  /*12f0*/  UMOV UR4, UR13 ;  /* 0x0000000d00047c82 */ /* 0x000fe20008000000 */
[----:B------:R-:W-:Y:S01]  /*1300*/  UMOV UR15, 0x40000040 ;  /* 0x40000040000f7882 */ /* 0x000fe20000000000 */
[----:B------:R-:W-:-:S06]  /*1310*/  WARPGROUP.ARRIVE ;  /* 0x00000000000079c5 */ /* 0x000fcc0000000000 */
[----:B------:R-:W-:Y:S01]  /*1320*/  HGMMA.64x256x16.F32.BF16 R24, gdesc[UR4].tnspB, RZ, !UPT, gsb0 ;  /* 0x43e00000041879f0 */ /* 0x000fe2000c0018ff */
[----:B------:R-:W-:Y:S02]  /*1330*/  UIADD3 UR6, UR12, 0x80, URZ ;  /* 0x000000800c067890 */ /* 0x000fe4000fffe03f */
[----:B------:R-:W-:Y:S01]  /*1340*/  UIADD3 UR4, UR13, 0x2, URZ ;  /* 0x000000020d047890 */ /* 0x000fe2000fffe03f */
[----:B------:R-:W-:Y:S01]  /*1350*/  UMOV UR7, 0x40000040 ;  /* 0x4000004000077882 */ /* 0x000fe20000000000 */
[----:B------:R-:W-:Y:S01]  /*1360*/  UMOV UR5, 0x40000040 ;  /* 0x4000004000057882 */ /* 0x000fe20000000000 */
[----:B------:R-:W-:-:S03]  /*1370*/  UIADD3 UR12, UR13, 0x6, URZ ;  /* 0x000000060d0c7890 */ /* 0x000fc6000fffe03f */
[----:B------:R-:W-:Y:S01]  /*1380*/  UMOV UR13, 0x40000040 ;  /* 0x40000040000d7882 */ /* 0x000fe20000000000 */
[----:B------:R-:W-:Y:S02]  /*1390*/  WARPGROUP.DEPBAR.LE gsb0, 0x0 ;  /* 0x00008000000079c5 */ /* 0x000fe40000010000 */
[----:B------:R-:W-:-:S15]  /*13a0*/  WARPGROUP.ARRIVE ;  /* 0x00000000000079c5 */ /* 0x000fde0000000000 */
[----:B------:R-:W-:-:S01]  /*13b0*/  NOP ;  /* 0x0000000000007918 */ /* 0x000fc20000000000 */
[----:B------:R-:W-:Y:S03]  /*13c0*/  HGMMA.64x256x16.F32.BF16 R24, gdesc[UR4].tnspB, R24, gsb0 ;  /* 0x43e00000041879f0 */ /* 0x000fe60008001818 */
[----:B------:R-:W-:Y:S02]  /*13d0*/  WARPGROUP.DEPBAR.LE gsb0, 0x0 ;  /* 0x00008000000079c5 */ /* 0x000fe40000010000 */
[----:B------:R-:W-:-:S15]  /*13e0*/  WARPGROUP.ARRIVE ;  /* 0x00000000000079c5 */ /* 0x000fde0000000000 */
[----:B------:R-:W-:-:S08]  /*13f0*/  NOP ;  /* 0x0000000000007918 */ /* 0x000fd00000000000 */
[----:B------:R-:W-:Y:S03]  /*1400*/  HGMMA.64x256x16.F32.BF16 R24, gdesc[UR8].tnspB, R24, gsb0 ;  /* 0x43e00000081879f0 */ /* 0x000fe60008001818 */
[----:B------:R-:W-:Y:S02]  /*1410*/  WARPGROUP.DEPBAR.LE gsb0, 0x0 ;  /* 0x00008000000079c5 */ /* 0x000fe40000010000 */
[----:B------:R-:W-:-:S15]  /*1420*/  WARPGROUP.ARRIVE ;  /* 0x00000000000079c5 */ /* 0x000fde0000000000 */
[----:B------:R-:W-:-:S08]  /*1430*/  NOP ;  /* 0x0000000000007918 */ /* 0x000fd00000000000 */
[----:B------:R-:W-:Y:S03]  /*1440*/  HGMMA.64x256x16.F32.BF16 R24, gdesc[UR12].tnspB, R24, gsb0 ;  /* 0x43e000000c1879f0 */ /* 0x000fe60008001818 */
[----:B------:R-:W-:Y:S02]  /*1450*/  WARPGROUP.DEPBAR.LE gsb0, 0x0 ;  /* 0x00008000000079c5 */ /* 0x000fe40000010000 */
[----:B------:R-:W-:Y:S06]  /*1460*/  BAR.ARV 0xf, 0x100 ;  /* 0x03c4000000007b1d */ /* 0x000fec0000002000 */
[----:B------:R-:W-:Y:S05]  /*1470*/  @!P0 BRA `(.L_x_3236) ;  /* 0x0000000000048947 */ /* 0x000fea0003800000 */
[----:B------:R-:W-:Y:S01]  /*1480*/  BPT.TRAP 0x1 ;  /* 0x000000040000795c */ /* 0x000fe20000300000 */
.L_x_3236:
[----:B------:R-:W-:Y:S02]  /*1490*/  UISETP.GE.AND UP0, UPT, UR49, 0x41, UPT ;  /* 0x000000413100788c */ /* 0x000fe4000bf06270 */
[----:B------:R-:W-:-:S04]  /*14a0*/  UIADD3 UR6, UR16, 0x28c60, URZ ;  /* 0x00028c6010067890 */ /* 0x000fc8000fffe03f */
[----:B------:R-:W-:Y:S01]  /*14b0*/  PLOP3.LUT P1, PT, PT, PT, UP0, 0x80, 0x0 ;  /* 0x000000000000781c */ /* 0x000fe20003f2f008 */
[----:B------:R-:W-:-:S09]  /*14c0*/  UPRMT UR6, UR39, 0x654, UR6 ;  /* 0x0000065427067896 */ /* 0x000fd20008000006 */
[----:B------:R-:W-:Y:S03]  /*14d0*/  SYNCS.ARRIVE.TRANS64.RED.A1T0 RZ, [UR6], RZ ;  /* 0x000000ffffff79a7 */ /* 0x000fe60008100406 */
[----:B------:R-:W-:Y:S05]  /*14e0*/  @!P1 BRA `(.L_x_3237) ;  /* 0x0000000800f89947 */ /* 0x000fea0003800000 */
[----:B------:R-:W-:-:S06]  /*14f0*/  UIADD3 UR48, UR48, -0x2, URZ ;  /* 0xfffffffe30307890 */ /* 0x000fcc000fffe03f */
[----:B0-----:R-:W-:-:S07]  /*1500*/  IMAD.U32 R0, RZ, RZ, UR48 ;  /* 0x00000030ff007e24 */ /* 0x001fce000f8e00ff */
.L_x_3243:
[----:B------:R-:W-:Y:S01]  /*1510*/  BAR.SYNC.DEFER_BLOCKING 0xe, 0x100 ;  /* 0x0384000000007b1d */ /* 0x000fe20000010000 */
[----:B01----:R-:W-:Y:S01]  /*1520*/  IMAD.U32 R3, RZ, RZ, UR47 ;  /* 0x0000002fff037e24 */ /* 0x003fe2000f8e00ff */
[----:B------:R-:W-:-:S03]  /*1530*/  UIADD3 UR47, UR47, 0x1, URZ ;  /* 0x000000012f2f7890 */ /* 0x000fc6000fffe03f */
[----:B------:R-:W-:Y:S01]  /*1540*/  IMAD R3, R3, 0x40, R2 ;  /* 0x0000004003037824 */ /* 0x000fe200078e0202 */
[----:B------:R-:W-:-:S04]  /*1550*/  UISETP.NE.AND UP0, UPT, UR47, 0x2, UPT ;  /* 0x000000022f00788c */ /* 0x000fc8000bf05270 */
[----:B------:R-:W-:Y:S01]  /*1560*/  LEA R3, R3, UR42, 0x2 ;  /* 0x0000002a03037c11 */ /* 0x000fe2000f8e10ff */
[----:B------:R-:W-:Y:S02]  /*1570*/  USEL UR6, URZ, 0x1, UP0 ;  /* 0x000000013f067887 */ /* 0x000fe40008000000 */
[----:B------:R-:W-:Y:S02]  /*1580*/  USEL UR47, UR47, URZ, UP0 ;  /* 0x0000003f2f2f7287 */ /* 0x000fe40008000000 */
[----:B------:R-:W-:Y:S01]  /*1590*/  ULOP3.LUT UR37, UR37, UR6, URZ, 0x3c, !UPT ;  /* 0x0000000625257292 */ /* 0x000fe2000f8e3c3f */
[----:B------:R-:W0:Y:S04]  /*15a0*/  LDS R4, [R3+0x28800] ;  /* 0x0288000003047984 */ /* 0x000e280000000800 */
[----:B------:R-:W1:Y:S01]  /*15b0*/  LDS R5, [R3+0x28820] ;  /* 0x0288200003057984 */ /* 0x000e620000000800 */
        /* <DEDUP_REMOVED lines=64> */
[-C--:B-1----:R-:W-:Y:S01]  /*19c0*/  FMUL.FTZ R26, R26, R5.reuse ;  /* 0x000000051a1a7220 */ /* 0x082fe20000410000 */
        /* <DEDUP_REMOVED lines=65> */
.L_x_3238:
[----:B------:R-:W-:Y:S01]  /*1de0*/  ULEA UR6, UR47, UR42, 0x3 ;  /* 0x0000002a2f067291 */ /* 0x000fe2000f8e183f */
[----:B------:R-:W-:-:S05]  /*1df0*/  IMAD.U32 R3, RZ, RZ, UR37 ;  /* 0x00000025ff037e24 */ /* 0x000fca000f8e00ff */
[----:B------:R-:W-:-:S04]  /*1e00*/  SHF.L.U32 R3, R3, 0x1f, RZ ;  /* 0x0000001f03037819 */ /* 0x000fc800000006ff */
[----:B------:R0:W1:Y:S01]  /*1e10*/  SYNCS.PHASECHK.TRANS64.TRYWAIT P1, [UR6+0x28c50], R3 ;  /* 0x028c5003ff0075a7 */ /* 0x0000620008020146 */
[----:B------:R-:W-:Y:S05]  /*1e20*/  @!P0 BRA `(.L_x_3239) ;  /* 0x0000000000048947 */ /* 0x000fea0003800000 */
[----:B------:R-:W-:Y:S01]  /*1e30*/  BPT.TRAP 0x1 ;  /* 0x000000040000795c */ /* 0x000fe20000300000 */
.L_x_3239:
[----:B-1----:R-:W-:Y:S05]  /*1e40*/  @P1 BRA `(.L_x_3240) ;  /* 0x0000000000081947 */ /* 0x002fea0003800000 */
[----:B------:R-:W1:Y:S02]  /*1e50*/  SYNCS.PHASECHK.TRANS64.TRYWAIT P1, [UR6+0x28c50], R3 ;  /* 0x028c5003ff0075a7 */ /* 0x000e640008020146 */
[----:B-1----:R-:W-:Y:S05]  /*1e60*/  @!P1 BRA `(.L_x_3241) ;  /* 0x000000a4002c9947 */ /* 0x002fea0003800000 */
.L_x_3240:
[----:B------:R-:W-:Y:S01]  /*1e70*/  UIADD3 UR6, UR42, 0x26800, URZ ;  /* 0x000268002a067890 */ /* 0x000fe2000fffe03f */
[----:B------:R-:W-:Y:S01]  /*1e80*/  WARPGROUP.ARRIVE ;  /* 0x00000000000079c5 */ /* 0x000fe20000000000 */
[----:B------:R-:W-:Y:S02]  /*1e90*/  ULEA UR18, UR47, UR20, 0xc ;  /* 0x000000142f127291 */ /* 0x000fe4000f8e603f */
[----:B------:R-:W-:Y:S01]  /*1ea0*/  USHF.R.U32.HI UR6, URZ, 0x4, UR6 ;  /* 0x000000043f067899 */ /* 0x000fe20008011606 */
[----:B------:R-:W-:Y:S01]  /*1eb0*/  UMOV UR19, 0x40000040 ;  /* 0x4000004000137882 */ /* 0x000fe20000000000 */
[----:B------:R-:W-:Y:S02]  /*1ec0*/  UMOV UR17, 0x40000040 ;  /* 0x4000004000117882 */ /* 0x000fe40000000000 */
[----:B------:R-:W-:Y:S01]  /*1ed0*/  ULOP3.LUT UR6, UR6, 0x3fff, URZ, 0xc0, !UPT ;  /* 0x00003fff06067892 */ /* 0x000fe2000f8ec03f */
[----:B------:R-:W-:Y:S01]  /*1ee0*/  UMOV UR7, 0x40000040 ;  /* 0x4000004000077882 */ /* 0x000fe20000000000 */
[----:B------:R-:W-:-:S02]  /*1ef0*/  UIADD3 UR10, UR18, 0x100, URZ ;  /* 0x00000100120a7890 */ /* 0x000fc4000fffe03f */
[----:B------:R-:W-:Y:S02]  /*1f00*/  ULOP3.LUT UR16, UR6, 0x10000, URZ, 0xfc, !UPT ;  /* 0x0001000006107892 */ /* 0x000fe4000f8efc3f */
[----:B------:R-:W-:Y:S01]  /*1f10*/  UIADD3 UR6, UR18, 0x80, URZ ;  /* 0x0000008012067890 */ /* 0x000fe2000fffe03f */
[----:B------:R-:W-:Y:S01]  /*1f20*/  UMOV UR11, 0x40000040 ;  /* 0x40000040000b7882 */ /* 0x000fe20000000000 */
[----:B------:R-:W-:Y:S01]  /*1f30*/  UIADD3 UR14, UR18, 0x180, URZ ;  /* 0x00000180120e7890 */ /* 0x000fe2000fffe03f */
[----:B------:R-:W-:-:S04]  /*1f40*/  UMOV UR15, 0x40000040 ;  /* 0x40000040000f7882 */ /* 0x000fc80000000000 */
        /* <DEDUP_REMOVED lines=17> */
.L_x_3242:
[----:B------:R-:W-:Y:S01]  /*2060*/  ULEA UR6, UR47, UR42, 0x3 ;  /* 0x0000002a2f067291 */ /* 0x000fe2000f8e183f */
[C---:B------:R-:W-:Y:S01]  /*2070*/  ISETP.GT.AND P1, PT, R0.reuse, RZ, PT ;  /* 0x000000ff0000720c */ /* 0x040fe20003f24270 */
[----:B------:R-:W-:Y:S02]  /*2080*/  VIADD R0, R0, 0xffffffff ;  /* 0xffffffff00007836 */ /* 0x000fe40000000000 */
[----:B------:R-:W-:-:S04]  /*2090*/  UIADD3 UR6, UR6, 0x28c60, URZ ;  /* 0x00028c6006067890 */ /* 0x000fc8000fffe03f */
[----:B------:R-:W-:-:S09]  /*20a0*/  UPRMT UR6, UR39, 0x654, UR6 ;  /* 0x0000065427067896 */ /* 0x000fd20008000006 */
[----:B------:R-:W-:Y:S01]  /*20b0*/  SYNCS.ARRIVE.TRANS64.RED.A1T0 RZ, [UR6], RZ ;  /* 0x000000ffffff79a7 */ /* 0x000fe20008100406 */
[----:B------:R-:W-:Y:S05]  /*20c0*/  @P1 BRA `(.L_x_3243) ;  /* 0xfffffff400101947 */ /* 0x000fea000383ffff */
.L_x_3237:
[----:B------:R-:W-:Y:S01]  /*20d0*/  BAR.SYNC.DEFER_BLOCKING 0xe, 0x100 ;  /* 0x0384000000007b1d */ /* 0x000fe20000010000 */
[----:B01----:R-:W-:Y:S01]  /*20e0*/  IMAD.U32 R3, RZ, RZ, UR47 ;  /* 0x0000002fff037e24 */ /* 0x003fe2000f8e00ff */
[----:B------:R-:W-:Y:S01]  /*20f0*/  UIADD3 UR47, UR47, 0x1, URZ ;  /* 0x000000012f2f7890 */ /* 0x000fe2000fffe03f */
[----:B------:R-:W-:-:S03]  /*2100*/  CS2R R12, SRZ ;  /* 0x00000000000c7805 */ /* 0x000fc6000001ff00 */
[----:B------:R-:W-:Y:S01]  /*2110*/  LEA R0, R3, R2, 0x6 ;  /* 0x0000000203007211 */ /* 0x000fe200078e30ff */
[----:B------:R-:W-:-:S03]  /*2120*/  UISETP.NE.AND UP0, UPT, UR47, 0x2, UPT ;  /* 0x000000022f00788c */ /* 0x000fc6000bf05270 */
        /* <DEDUP_REMOVED lines=134> */
[----:B------:R-:W-:Y:S06]  /*2990*/  BAR.ARV 0xf, 0x100 ;  /* 0x03c4000000007b1d */ /* 0x000fec0000002000 */
[----:B------:R-:W-:Y:S05]  /*29a0*/  BRA `(.L_x_3244) ;  /* 0x00000038008c7947 */ /* 0x000fea0003800000 */
.L_x_3233:
[----:B------:R-:W0:Y:S02]  /*29b0*/  SHFL.IDX PT, R0, R211, RZ, 0x1f ;  /* 0x00001fffd3007589 */ /* 0x000e2400000e0000 */
[----:B0-----:R-:W-:-:S13]  /*29c0*/  R2UR UR4, R0 ;  /* 0x00000000000472ca */ /* 0x001fda00000e0000 */
[----:B------:R-:W-:-:S04]  /*29d0*/  ULEA.HI UR5, UR4, UR4, URZ, 0x1 ;  /* 0x0000000404057291 */ /* 0x000fc8000f8f083f */
[----:B------:R-:W-:-:S04]  /*29e0*/  ULOP3.LUT UR5, UR5, 0x1fffe, URZ, 0xc0, !UPT ;  /* 0x0001fffe05057892 */ /* 0x000fc8000f8ec03f */
[----:B------:R-:W-:Y:S02]  /*29f0*/  UIADD3 UR5, UR4, -UR5, URZ ;  /* 0x8000000504057290 */ /* 0x000fe4000fffe03f */
[----:B------:R-:W-:Y:S02]  /*2a00*/  UIADD3 UR4, UR42, 0x26800, URZ ;  /* 0x000268002a047890 */ /* 0x000fe4000fffe03f */
[----:B------:R-:W-:Y:S02]  /*2a10*/  ULEA UR5, UR5, UR42, 0xf ;  /* 0x0000002a05057291 */ /* 0x000fe4000f8e783f */
[----:B------:R-:W-:Y:S02]  /*2a20*/  ULOP3.LUT UP0, URZ, UR4, 0x3ff, URZ, 0xc0, !UPT ;  /* 0x000003ff043f7892 */ /* 0x000fe4000f80c03f */
[----:B------:R-:W-:-:S04]  /*2a30*/  UIADD3 UR5, UR5, 0x400, URZ ;  /* 0x0000040005057890 */ /* 0x000fc8000fffe03f */
[----:B------:R-:W-:Y:S01]  /*2a40*/  PLOP3.LUT P0, PT, PT, PT, UP0, 0x80, 0x0 ;  /* 0x000000000000781c */ /* 0x000fe20003f0f008 */
[----:B------:R-:W-:-:S04]  /*2a50*/  USHF.R.U32.HI UR5, URZ, 0x4, UR5 ;  /* 0x000000043f057899 */ /* 0x000fc80008011605 */
[----:B------:R-:W-:-:S08]  /*2a60*/  ULOP3.LUT UR52, UR5, 0x3fff, URZ, 0xc0, !UPT ;  /* 0x00003fff05347892 */ /* 0x000fd0000f8ec03f */
        /* <DEDUP_REMOVED lines=17> */
.L_x_3245:
[----:B------:R-:W-:Y:S01]  /*2b80*/  ULEA.HI UR4, UR36, UR36, URZ, 0x1 ;  /* 0x0000002424047291 */ /* 0x000fe2000f8f083f */
[----:B------:R-:W-:-:S03]  /*2b90*/  IMAD.U32 R3, RZ, RZ, UR41 ;  /* 0x00000029ff037e24 */ /* 0x000fc6000f8e00ff */
[----:B------:R-:W-:Y:S02]  /*2ba0*/  ULOP3.LUT UR4, UR4, 0xfffffffe, URZ, 0xc0, !UPT ;  /* 0xfffffffe04047892 */ /* 0x000fe4000f8ec03f */
[----:B------:R-:W-:Y:S02]  /*2bb0*/  ISETP.NE.AND P0, PT, R3, 0x3, PT ;  /* 0x000000030300780c */ /* 0x000fe40003f05270 */
[----:B------:R-:W-:-:S06]  /*2bc0*/  UIADD3 UR4, UR36, -UR4, URZ ;  /* 0x8000000424047290 */ /* 0x000fcc000fffe03f */
[----:B------:R-:W-:-:S05]  /*2bd0*/  IMAD.U32 R0, RZ, RZ, UR4 ;  /* 0x00000004ff007e24 */ /* 0x000fca000f8e00ff */
[----:B------:R-:W-:-:S04]  /*2be0*/  SHF.L.U32 R0, R0, 0x1f, RZ ;  /* 0x0000001f00007819 */ /* 0x000fc800000006ff */
[----:B------:R-:W0:Y:S02]  /*2bf0*/  SYNCS.PHASECHK.TRANS64.TRYWAIT P1, [UR42+0x28c00], R0 ;  /* 0x028c0000ff0075a7 */ /* 0x000e24000802016a */
[----:B0-----:R-:W-:Y:S05]  /*2c00*/  @!P1 BRA `(.L_x_3246) ;  /* 0x0000009400dc9947 */ /* 0x001fea0003800000 */
.L_x_3325:
[----:B------:R-:W-:Y:S05]  /*2c10*/  @!P0 BRA `(.L_x_3247) ;  /* 0x0000000000048947 */ /* 0x000fea0003800000 */
[----:B------:R-:W-:Y:S01]  /*2c20*/  BPT.TRAP 0x1 ;  /* 0x000000040000795c */ /* 0x000fe20000300000 */
.L_x_3247:
[----:B------:R-:W-:Y:S02]  /*2c30*/  IMAD.U32 R7, RZ, RZ, UR47 ;  /* 0x0000002fff077e24 */ /* 0x000fe4000f8e00ff */
[----:B------:R-:W-:-:S03]  /*2c40*/  IMAD.U32 R8, RZ, RZ, UR37 ;  /* 0x00000025ff087e24 */ /* 0x000fc6000f8e00ff */
[----:B------:R-:W-:Y:S02]  /*2c50*/  LEA R7, R7, UR42, 0x3 ;  /* 0x0000002a07077c11 */ /* 0x000fe4000f8e18ff */
[----:B------:R-:W-:-:S04]  /*2c60*/  SHF.L.U32 R8, R8, 0x1f, RZ ;  /* 0x0000001f08087819 */ /* 0x000fc800000006ff */
[----:B------:R1:W2:Y:S01]  /*2c70*/  SYNCS.PHASECHK.TRANS64.TRYWAIT P1, [R7+URZ+0x28c30], R8 ;  /* 0x028c3008070075a7 */ /* 0x0002a2000802017f */
[----:B------:R-:W-:Y:S05]  /*2c80*/  @!P0 BRA `(.L_x_3248) ;  /* 0x0000000000048947 */ /* 0x000fea0003800000 */
[----:B------:R-:W-:Y:S01]  /*2c90*/  BPT.TRAP 0x1 ;  /* 0x000000040000795c */ /* 0x000fe20000300000 */
.L_x_3248:
[----:B--2---:R-:W-:Y:S05]  /*2ca0*/  @P1 BRA `(.L_x_3249) ;  /* 0x0000000000081947 */ /* 0x004fea0003800000 */
[----:B------:R-:W2:Y:S02]  /*2cb0*/  SYNCS.PHASECHK.TRANS64.TRYWAIT P1, [R7+URZ+0x28c30], R8 ;  /* 0x028c3008070075a7 */ /* 0x000ea4000802017f */
[----:B--2---:R-:W-:Y:S05]  /*2cc0*/  @!P1 BRA `(.L_x_3250) ;  /* 0x0000009400c49947 */ /* 0x004fea0003800000 */
.L_x_3249:
[----:B------:R-:W-:-:S04]  /*2cd0*/  UIADD3 UR4, UR42, 0x22400, URZ ;  /* 0x000224002a047890 */ /* 0x000fc8000fffe03f */
[----:B------:R-:W-:-:S04]  /*2ce0*/  USHF.R.U32.HI UR4, URZ, 0x4, UR4 ;  /* 0x000000043f047899 */ /* 0x000fc80008011604 */
[----:B------:R-:W-:-:S06]  /*2cf0*/  ULOP3.LUT UR4, UR4, 0x3fff, URZ, 0xc0, !UPT ;  /* 0x00003fff04047892 */ /* 0x000fcc000f8ec03f */
[----:B------:R-:W-:Y:S01]  /*2d00*/  MOV R4, UR4 ;  /* 0x0000000400047c02 */ /* 0x000fe20008000f00 */
[----:B------:R-:W-:Y:S05]  /*2d10*/  WARPSYNC.ALL ;  /* 0x0000000000007948 */ /* 0x000fea0003800000 */
[----:B------:R-:W-:-:S04]  /*2d20*/  LOP3.LUT R4, R4, 0x10000, RZ, 0xfc, !PT ;  /* 0x0001000004047812 */ /* 0x000fc800078efcff */
[----:B------:R-:W-:Y:S01]  /*2d30*/  R2UR UR12, R4 ;  /* 0x00000000040c72ca */ /* 0x000fe200000e0000 */
[----:B------:R-:W-:Y:S01]  /*2d40*/  UIADD3 UR4, UR42, 0x20400, URZ ;  /* 0x000204002a047890 */ /* 0x000fe2000fffe03f */
[----:B------:R-:W-:Y:S01]  /*2d50*/  WARPGROUP.ARRIVE ;  /* 0x00000000000079c5 */ /* 0x000fe20000000000 */
[----:B------:R-:W-:Y:S01]  /*2d60*/  UMOV UR7, 0x40000040 ;  /* 0x4000004000077882 */ /* 0x000fe20000000000 */
[----:B------:R-:W-:Y:S01]  /*2d70*/  UMOV UR5, 0x40000040 ;  /* 0x4000004000057882 */ /* 0x000fe20000000000 */
[----:B------:R-:W-:Y:S01]  /*2d80*/  USHF.R.U32.HI UR4, URZ, 0x4, UR4 ;  /* 0x000000043f047899 */ /* 0x000fe20008011604 */
[----:B------:R-:W-:Y:S01]  /*2d90*/  UMOV UR11, 0x40000040 ;  /* 0x40000040000b7882 */ /* 0x000fe20000000000 */
[----:B------:R-:W-:Y:S02]  /*2da0*/  UMOV UR9, 0x40000040 ;  /* 0x4000004000097882 */ /* 0x000fe40000000000 */
[----:B------:R-:W-:Y:S01]  /*2db0*/  ULOP3.LUT UR4, UR4, 0x3fff, URZ, 0xc0, !UPT ;  /* 0x00003fff04047892 */ /* 0x000fe2000f8ec03f */
[----:B------:R-:W-:-:S03]  /*2dc0*/  UMOV UR15, 0x40000040 ;  /* 0x40000040000f7882 */ /* 0x000fc60000000000 */
[----:B------:R-:W-:Y:S02]  /*2dd0*/  ULEA UR12, UR47, UR12, 0x9 ;  /* 0x0000000c2f0c7291 */ /* 0x000fe4000f8e483f */
[----:B------:R-:W-:Y:S02]  /*2de0*/  ULOP3.LUT UR13, UR4, 0x10000, URZ, 0xfc, !UPT ;  /* 0x00010000040d7892 */ /* 0x000fe4000f8efc3f */
[----:B------:R-:W-:Y:S02]  /*2df0*/  UIADD3 UR10, UR12, 0x4, URZ ;  /* 0x000000040c0a7890 */ /* 0x000fe4000fffe03f */
[----:B------:R-:W-:Y:S01]  /*2e00*/  UIADD3 UR8, UR13, 0x4, URZ ;  /* 0x000000040d087890 */ /* 0x000fe2000fffe03f */
[----:B------:R-:W-:Y:S02]  /*2e10*/  UMOV UR6, UR12 ;  /* 0x0000000c00067c82 */ /* 0x000fe40008000000 */
[----:B------:R-:W-:Y:S01]  /*2e20*/  UMOV UR4, UR13 ;  /* 0x0000000d00047c82 */ /* 0x000fe20008000000 */
[----:B------:R-:W-:Y:S01]  /*2e30*/  UIADD3 UR14, UR12, 0x6, URZ ;  /* 0x000000060c0e7890 */ /* 0x000fe2000fffe03f */
[----:B------:R-:W-:Y:S01]  /*2e40*/  HGMMA.64x64x16.F32.BF16 R24, gdesc[UR4], RZ, !UPT, gsb0 ;  /* 0x00e00000041879f0 */ /* 0x000fe2000c0018ff */
[----:B------:R-:W-:-:S02]  /*2e50*/  UIADD3 UR6, UR12, 0x2, URZ ;  /* 0x000000020c067890 */ /* 0x000fc4000fffe03f */
[----:B------:R-:W-:Y:S01]  /*2e60*/  UIADD3 UR4, UR13, 0x2, URZ ;  /* 0x000000020d047890 */ /* 0x000fe2000fffe03f */
[----:B------:R-:W-:Y:S01]  /*2e70*/  UMOV UR7, 0x40000040 ;  /* 0x4000004000077882 */ /* 0x000fe20000000000 */
[----:B------:R-:W-:Y:S01]  /*2e80*/  UMOV UR5, 0x40000040 ;  /* 0x4000004000057882 */ /* 0x000fe20000000000 */
[----:B------:R-:W-:-:S03]  /*2e90*/  UIADD3 UR12, UR13, 0x6, URZ ;  /* 0x000000060d0c7890 */ /* 0x000fc6000fffe03f */
[----:B------:R-:W-:Y:S01]  /*2ea0*/  UMOV UR13, 0x40000040 ;  /* 0x40000040000d7882 */ /* 0x000fe20000000000 */
[----:B------:R-:W-:Y:S02]  /*2eb0*/  WARPGROUP.DEPBAR.LE gsb0, 0x0 ;  /* 0x00008000000079c5 */ /* 0x000fe40000010000 */
[----:B------:R-:W-:-:S06]  /*2ec0*/  WARPGROUP.ARRIVE ;  /* 0x00000000000079c5 */ /* 0x000fcc0000000000 */
[----:B------:R-:W-:Y:S03]  /*2ed0*/  HGMMA.64x64x16.F32.BF16 R24, gdesc[UR4], R24, gsb0 ;  /* 0x00e00000041879f0 */ /* 0x000fe60008001818 */
[----:B------:R-:W-:Y:S02]  /*2ee0*/  WARPGROUP.DEPBAR.LE gsb0, 0x0 ;  /* 0x00008000000079c5 */ /* 0x000fe40000010000 */
[----:B------:R-:W-:-:S06]  /*2ef0*/  WARPGROUP.ARRIVE ;  /* 0x00000000000079c5 */ /* 0x000fcc0000000000 */
[----:B------:R-:W-:Y:S03]  /*2f00*/  HGMMA.64x64x16.F32.BF16 R24, gdesc[UR8], R24, gsb0 ;  /* 0x00e00000081879f0 */ /* 0x000fe60008001818 */
[----:B------:R-:W-:Y:S02]  /*2f10*/  WARPGROUP.DEPBAR.LE gsb0, 0x0 ;  /* 0x00008000000079c5 */ /* 0x000fe40000010000 */
[----:B------:R-:W-:-:S06]  /*2f20*/  WARPGROUP.ARRIVE ;  /* 0x00000000000079c5 */ /* 0x000fcc0000000000 */
[----:B------:R-:W-:Y:S03]  /*2f30*/  HGMMA.64x64x16.F32.BF16 R24, gdesc[UR12], R24, gsb0 ;  /* 0x00e000000c1879f0 */ /* 0x000fe60008001818 */
[----:B------:R-:W-:Y:S02]  /*2f40*/  WARPGROUP.DEPBAR.LE gsb0, 0x0 ;  /* 0x00008000000079c5 */ /* 0x000fe40000010000 */
[----:B------:R-:W-:Y:S05]  /*2f50*/  @!P0 BRA `(.L_x_3251) ;  /* 0x0000000000048947 */ /* 0x000fea0003800000 */
[----:B------:R-:W-:Y:S01]  /*2f60*/  BPT.TRAP 0x1 ;  /* 0x000000040000795c */ /* 0x000fe20000300000 */
.L_x_3251:
[----:B------:R-:W-:Y:S01]  /*2f70*/  UIMAD UR6, UR48, -0x40, UR49 ;  /* 0xffffffc0300678a4 */ /* 0x000fe2000f8e0231 */
[----:B------:R-:W-:-:S05]  /*2f80*/  ULDC UR20, c[0x0][0x988] ;  /* 0x0002620000147ab9 */ /* 0x000fca0000000800 */
[----:B0-----:R-:W-:Y:S01]  /*2f90*/  IMAD.U32 R0, RZ, RZ, UR6 ;  /* 0x00000006ff007e24 */ /* 0x001fe2000f8e00ff */
[----:B------:R-:W-:-:S04]  /*2fa0*/  R2UR UR6, R7 ;  /* 0x00000000070672ca */ /* 0x000fc800000e0000 */
[----:B------:R-:W-:-:S04]  /*2fb0*/  IADD3 R0, -R17, 0x40, R0 ;  /* 0x0000004011007810 */ /* 0x000fc80007ffe100 */
[C---:B------:R-:W-:Y:S02]  /*2fc0*/  ISETP.GT.AND P5, PT, R0.reuse, RZ, PT ;  /* 0x000000ff0000720c */ /* 0x040fe40003fa4270 */
[C---:B------:R-:W-:Y:S02]  /*2fd0*/  ISETP.GT.AND P4, PT, R0.reuse, 0x1, PT ;  /* 0x000000010000780c */ /* 0x040fe40003f84270 */
[----:B------:R-:W-:Y:S01]  /*2fe0*/  ISETP.GT.AND P3, PT, R0, 0x8, PT ;  /* 0x000000080000780c */ /* 0x000fe20003f64270 */
[----:B------:R-:W-:Y:S01]  /*2ff0*/  UIADD3 UR6, UR6, 0x28c40, URZ ;  /* 0x00028c4006067890 */ /* 0x000fe2000fffe03f */
[----:B------:R-:W-:Y:S02]  /*3000*/  FSEL R24, R24, -INF , P5 ;  /* 0xff80000018187808 */ /* 0x000fe40002800000 */
[----:B------:R-:W-:Y:S01]  /*3010*/  FSEL R25, R25, -INF , P4 ;  /* 0xff80000019197808 */ /* 0x000fe20002000000 */
[----:B------:R-:W-:Y:S01]  /*3020*/  UPRMT UR6, UR39, 0x654, UR6 ;  /* 0x0000065427067896 */ /* 0x000fe20008000006 */
[----:B------:R-:W-:-:S02]  /*3030*/  ISETP.GT.AND P2, PT, R0, 0x9, PT ;  /* 0x000000090000780c */ /* 0x000fc40003f44270 */
[----:B------:R-:W-:Y:S02]  /*3040*/  FSEL R28, R28, -INF , P3 ;  /* 0xff8000001c1c7808 */ /* 0x000fe40001800000 */
[----:B------:R-:W-:Y:S02]  /*3050*/  FMNMX.FTZ R3, R24, R25, !PT ;  /* 0x0000001918037209 */ /* 0x000fe40007810000 */
[----:B------:R-:W-:Y:S02]  /*3060*/  ISETP.GT.AND P1, PT, R0, 0x10, PT ;  /* 0x000000100000780c */ /* 0x000fe40003f24270 */
[----:B------:R-:W-:Y:S01]  /*3070*/  FSEL R29, R29, -INF , P2 ;  /* 0xff8000001d1d7808 */ /* 0x000fe20001000000 */
[----:B------:R-:W-:Y:S01]  /*3080*/  SYNCS.ARRIVE.TRANS64.RED.A1T0 RZ, [UR6], RZ ;  /* 0x000000ffffff79a7 */ /* 0x000fe20008100406 */
        /* <DEDUP_REMOVED lines=45> */
[----:B------:R-:W-:Y:S02]  /*3360*/  FMNMX.FTZ R0, R52, R3, !PT ;  /* 0x0000000334007209 */ /* 0x000fe40007810000 */
[----:B------:R-:W-:Y:S02]  /*3370*/  FMNMX.FTZ R3, R26, R27, !PT ;  /* 0x0000001b1a037209 */ /* 0x000fe40007810000 */
[----:B------:R-:W-:Y:S02]  /*3380*/  FMNMX.FTZ R5, R53, R0, !PT ;  /* 0x0000000035057209 */ /* 0x000fe40007810000 */
[----:B------:R-:W-:Y:S02]  /*3390*/  FSEL R46, R46, -INF , P1 ;  /* 0xff8000002e2e7808 */ /* 0x000fe40000800000 */
[----:B------:R-:W-:Y:S01]  /*33a0*/  FSEL R47, R47, -INF , P6 ;  /* 0xff8000002f2f7808 */ /* 0x000fe20003000000 */
[----:B------:R-:W0:Y:S01]  /*33b0*/  SHFL.BFLY PT, R0, R5, 0x2, 0x1f ;  /* 0x0c401f0005007f89 */ /* 0x000e2200000e0000 */
[----:B------:R-:W-:-:S02]  /*33c0*/  FSEL R50, R50, -INF , P5 ;  /* 0xff80000032327808 */ /* 0x000fc40002800000 */
[----:B------:R-:W-:Y:S02]  /*33d0*/  FSEL R51, R51, -INF , P4 ;  /* 0xff80000033337808 */ /* 0x000fe40002000000 */
[----:B------:R-:W-:Y:S02]  /*33e0*/  FSEL R54, R54, -INF , P3 ;  /* 0xff80000036367808 */ /* 0x000fe40001800000 */
[----:B------:R-:W-:Y:S02]  /*33f0*/  FSEL R55, R55, -INF , P2 ;  /* 0xff80000037377808 */ /* 0x000fe40001000000 */
[----:B0-----:R-:W-:Y:S02]  /*3400*/  FMNMX.FTZ R9, R5, R0, !PT ;  /* 0x0000000005097209 */ /* 0x001fe40007810000 */
[----:B------:R-:W-:-:S03]  /*3410*/  FMNMX.FTZ R0, R30, R3, !PT ;  /* 0x000000031e007209 */ /* 0x000fc60007810000 */
[----:B------:R-:W0:Y:S01]  /*3420*/  SHFL.BFLY PT, R10, R9, 0x1, 0x1f ;  /* 0x0c201f00090a7f89 */ /* 0x000e2200000e0000 */
[----:B------:R-:W-:-:S04]  /*3430*/  FMNMX.FTZ R3, R31, R0, !PT ;  /* 0x000000001f037209 */ /* 0x000fc80007810000 */
[----:B------:R-:W-:-:S04]  /*3440*/  FMNMX.FTZ R0, R34, R3, !PT ;  /* 0x0000000322007209 */ /* 0x000fc80007810000 */
[----:B------:R-:W-:-:S04]  /*3450*/  FMNMX.FTZ R3, R35, R0, !PT ;  /* 0x0000000023037209 */ /* 0x000fc80007810000 */
[----:B------:R-:W-:-:S04]  /*3460*/  FMNMX.FTZ R6, R38, R3, !PT ;  /* 0x0000000326067209 */ /* 0x000fc80007810000 */
[----:B------:R-:W-:-:S04]  /*3470*/  FMNMX.FTZ R3, R39, R6, !PT ;  /* 0x0000000627037209 */ /* 0x000fc80007810000 */
[----:B------:R-:W-:Y:S02]  /*3480*/  FMNMX.FTZ R6, R42, R3, !PT ;  /* 0x000000032a067209 */ /* 0x000fe40007810000 */
[----:B0-----:R-:W-:Y:S02]  /*3490*/  FMNMX.FTZ R0, R9, R10, !PT ;  /* 0x0000000a09007209 */ /* 0x001fe40007810000 */
[----:B------:R-:W-:Y:S01]  /*34a0*/  FMNMX.FTZ R3, R43, R6, !PT ;  /* 0x000000062b037209 */ /* 0x000fe20007810000 */
[----:B------:R-:W-:Y:S01]  /*34b0*/  BAR.SYNC.DEFER_BLOCKING 0xf, 0x100 ;  /* 0x03c4000000007b1d */ /* 0x000fe20000010000 */
[C---:B------:R-:W-:Y:S01]  /*34c0*/  FSETP.NEU.FTZ.AND P1, PT, R0.reuse, -INF , PT ;  /* 0xff8000000000780b */ /* 0x040fe20003f3d000 */
[----:B------:R-:W-:Y:S01]  /*34d0*/  FMUL.FTZ R5, R0, UR20 ;  /* 0x0000001400057c20 */ /* 0x000fe20008410000 */
[----:B------:R-:W-:-:S04]  /*34e0*/  FMNMX.FTZ R6, R46, R3, !PT ;  /* 0x000000032e067209 */ /* 0x000fc80007810000 */
[----:B------:R-:W-:Y:S02]  /*34f0*/  FMNMX.FTZ R3, R47, R6, !PT ;  /* 0x000000062f037209 */ /* 0x000fe40007810000 */
[----:B------:R-:W-:Y:S02]  /*3500*/  FSEL R9, R5, RZ, P1 ;  /* 0x000000ff05097208 */ /* 0x000fe40000800000 */
[----:B------:R-:W-:-:S03]  /*3510*/  FMNMX.FTZ R6, R50, R3, !PT ;  /* 0x0000000332067209 */ /* 0x000fc60007810000 */
[--C-:B------:R-:W-:Y:S01]  /*3520*/  FFMA.FTZ R24, R24, UR20, -R9.reuse ;  /* 0x0000001418187c23 */ /* 0x100fe20008010809 */
[----:B------:R-:W-:Y:S01]  /*3530*/  FMNMX.FTZ R3, R51, R6, !PT ;  /* 0x0000000633037209 */ /* 0x000fe20007810000 */
[--C-:B------:R-:W-:Y:S01]  /*3540*/  FFMA.FTZ R25, R25, UR20, -R9.reuse ;  /* 0x0000001419197c23 */ /* 0x100fe20008010809 */
[--C-:B------:R-:W-:Y:S01]  /*3550*/  FFMA.FTZ R28, R28, UR20, -R9.reuse ;  /* 0x000000141c1c7c23 */ /* 0x100fe20008010809 */
[--C-:B------:R-:W-:Y:S01]  /*3560*/  FFMA.FTZ R29, R29, UR20, -R9.reuse ;  /* 0x000000141d1d7c23 */ /* 0x100fe20008010809 */
[----:B------:R-:W-:Y:S01]  /*3570*/  FMNMX.FTZ R6, R54, R3, !PT ;  /* 0x0000000336067209 */ /* 0x000fe20007810000 */
[----:B------:R-:W-:Y:S01]  /*3580*/  MUFU.EX2 R24, R24 ;  /* 0x0000001800187308 */ /* 0x000fe20000000800 */
[--C-:B------:R-:W-:Y:S01]  /*3590*/  FFMA.FTZ R32, R32, UR20, -R9.reuse ;  /* 0x0000001420207c23 */ /* 0x100fe20008010809 */
[--C-:B------:R-:W-:Y:S01]  /*35a0*/  FFMA.FTZ R33, R33, UR20, -R9.reuse ;  /* 0x0000001421217c23 */ /* 0x100fe20008010809 */
[----:B------:R-:W-:Y:S01]  /*35b0*/  FMNMX.FTZ R6, R55, R6, !PT ;  /* 0x0000000637067209 */ /* 0x000fe20007810000 */
[--C-:B------:R-:W-:Y:S01]  /*35c0*/  FFMA.FTZ R36, R36, UR20, -R9.reuse ;  /* 0x0000001424247c23 */ /* 0x100fe20008010809 */
[--C-:B------:R-:W-:Y:S01]  /*35d0*/  FFMA.FTZ R37, R37, UR20, -R9.reuse ;  /* 0x0000001425257c23 */ /* 0x100fe20008010809 */
[--C-:B------:R-:W-:Y:S01]  /*35e0*/  FFMA.FTZ R40, R40, UR20, -R9.reuse ;  /* 0x0000001428287c23 */ /* 0x100fe20008010809 */
[--C-:B------:R-:W-:Y:S01]  /*35f0*/  FFMA.FTZ R41, R41, UR20, -R9.reuse ;  /* 0x0000001429297c23 */ /* 0x100fe20008010809 */
[----:B------:R-:W0:Y:S01]  /*3600*/  SHFL.BFLY PT, R3, R6, 0x2, 0x1f ;  /* 0x0c401f0006037f89 */ /* 0x000e2200000e0000 */
[----:B------:R-:W3:Y:S01]  /*3610*/  MUFU.EX2 R25, R25 ;  /* 0x0000001900197308 */ /* 0x000ee20000000800 */
[--C-:B------:R-:W-:Y:S01]  /*3620*/  FFMA.FTZ R44, R44, UR20, -R9.reuse ;  /* 0x000000142c2c7c23 */ /* 0x100fe20008010809 */
[--C-:B------:R-:W-:Y:S01]  /*3630*/  FFMA.FTZ R45, R45, UR20, -R9.reuse ;  /* 0x000000142d2d7c23 */ /* 0x100fe20008010809 */
[--C-:B------:R-:W-:Y:S01]  /*3640*/  FFMA.FTZ R48, R48, UR20, -R9.reuse ;  /* 0x0000001430307c23 */ /* 0x100fe20008010809 */
[--C-:B------:R-:W-:Y:S01]  /*3650*/  FFMA.FTZ R49, R49, UR20, -R9.reuse ;  /* 0x0000001431317c23 */ /* 0x100fe20008010809 */
[--C-:B------:R-:W-:Y:S01]  /*3660*/  FFMA.FTZ R52, R52, UR20, -R9.reuse ;  /* 0x0000001434347c23 */ /* 0x100fe20008010809 */
[----:B------:R-:W-:-:S02]  /*3670*/  FFMA.FTZ R9, R53, UR20, -R9 ;  /* 0x0000001435097c23 */ /* 0x000fc40008010809 */
[----:B------:R-:W-:Y:S08]  /*3680*/  MUFU.EX2 R28, R28 ;  /* 0x0000001c001c7308 */ /* 0x000ff00000000800 */
[----:B------:R-:W4:Y:S01]  /*3690*/  MUFU.EX2 R29, R29 ;  /* 0x0000001d001d7308 */ /* 0x000f220000000800 */
[----:B---3--:R-:W-:Y:S01]  /*36a0*/  FADD.FTZ R11, R24, R25 ;  /* 0x00000019180b7221 */ /* 0x008fe20000010000 */
[----:B------:R-:W-:-:S02]  /*36b0*/  F2FP.BF16.F32.PACK_AB R152, R25, R24 ;  /* 0x000000181998723e */ /* 0x000fc400000010ff */
[----:B0-----:R-:W-:-:S04]  /*36c0*/  FMNMX.FTZ R5, R6, R3, !PT ;  /* 0x0000000306057209 */ /* 0x001fc80007810000 */
[----:B------:R-:W-:Y:S01]  /*36d0*/  MUFU.EX2 R32, R32 ;  /* 0x0000002000207308 */ /* 0x000fe20000000800 */
[----:B------:R-:W0:Y:S07]  /*36e0*/  SHFL.BFLY PT, R6, R5, 0x1, 0x1f ;  /* 0x0c201f0005067f89 */ /* 0x000e2e00000e0000 */
[----:B------:R-:W3:Y:S01]  /*36f0*/  MUFU.EX2 R33, R33 ;  /* 0x0000002100217308 */ /* 0x000ee20000000800 */
[----:B----4-:R-:W-:-:S07]  /*3700*/  F2FP.BF16.F32.PACK_AB R154, R29, R28 ;  /* 0x0000001c1d9a723e */ /* 0x010fce00000010ff */
[----:B------:R-:W-:Y:S08]  /*3710*/  MUFU.EX2 R36, R36 ;  /* 0x0000002400247308 */ /* 0x000ff00000000800 */
[----:B------:R-:W4:Y:S01]  /*3720*/  MUFU.EX2 R37, R37 ;  /* 0x0000002500257308 */ /* 0x000f220000000800 */
[----:B---3--:R-:W-:Y:S02]  /*3730*/  F2FP.BF16.F32.PACK_AB R156, R33, R32 ;  /* 0x00000020219c723e */ /* 0x008fe400000010ff */
[----:B0-----:R-:W-:Y:S01]  /*3740*/  FMNMX.FTZ R3, R5, R6, !PT ;  /* 0x0000000605037209 */ /* 0x001fe20007810000 */
[----:B------:R-:W-:-:S03]  /*3750*/  FADD.FTZ R6, R28, R11 ;  /* 0x0000000b1c067221 */ /* 0x000fc60000010000 */
[C---:B------:R-:W-:Y:S01]  /*3760*/  FSETP.NEU.FTZ.AND P1, PT, R3.reuse, -INF , PT ;  /* 0xff8000000300780b */ /* 0x040fe20003f3d000 */
[----:B------:R-:W-:Y:S01]  /*3770*/  FMUL.FTZ R5, R3, UR20 ;  /* 0x0000001403057c20 */ /* 0x000fe20008410000 */
[----:B------:R-:W-:Y:S01]  /*3780*/  FADD.FTZ R13, R29, R6 ;  /* 0x000000061d0d7221 */ /* 0x000fe20000010000 */
[----:B------:R-:W0:Y:S03]  /*3790*/  MUFU.EX2 R40, R40 ;  /* 0x0000002800287308 */ /* 0x000e260000000800 */
[----:B------:R-:W-:Y:S01]  /*37a0*/  FSEL R5, R5, RZ, P1 ;  /* 0x000000ff05057208 */ /* 0x000fe20000800000 */
[----:B------:R-:W-:Y:S01]  /*37b0*/  FADD.FTZ R10, R32, R13 ;  /* 0x0000000d200a7221 */ /* 0x000fe20000010000 */
[----:B----4-:R-:W-:-:S03]  /*37c0*/  F2FP.BF16.F32.PACK_AB R158, R37, R36 ;  /* 0x00000024259e723e */ /* 0x010fc600000010ff */
[--C-:B------:R-:W-:Y:S01]  /*37d0*/  FFMA.FTZ R26, R26, UR20, -R5.reuse ;  /* 0x000000141a1a7c23 */ /* 0x100fe20008010805 */
[--C-:B------:R-:W-:Y:S01]  /*37e0*/  FFMA.FTZ R27, R27, UR20, -R5.reuse ;  /* 0x000000141b1b7c23 */ /* 0x100fe20008010805 */
[--C-:B------:R-:W-:Y:S01]  /*37f0*/  FFMA.FTZ R30, R30, UR20, -R5.reuse ;  /* 0x000000141e1e7c23 */ /* 0x100fe20008010805 */
[--C-:B------:R-:W-:Y:S01]  /*3800*/  FFMA.FTZ R31, R31, UR20, -R5.reuse ;  /* 0x000000141f1f7c23 */ /* 0x100fe20008010805 */
[--C-:B------:R-:W-:Y:S01]  /*3810*/  FFMA.FTZ R34, R34, UR20, -R5.reuse ;  /* 0x0000001422227c23 */ /* 0x100fe20008010805 */
[--C-:B------:R-:W-:Y:S01]  /*3820*/  FFMA.FTZ R35, R35, UR20, -R5.reuse ;  /* 0x0000001423237c23 */ /* 0x100fe20008010805 */
[----:B------:R-:W-:Y:S01]  /*3830*/  MUFU.EX2 R26, R26 ;  /* 0x0000001a001a7308 */ /* 0x000fe20000000800 */
[--C-:B------:R-:W-:Y:S01]  /*3840*/  FFMA.FTZ R38, R38, UR20, -R5.reuse ;  /* 0x0000001426267c23 */ /* 0x100fe20008010805 */
[--C-:B------:R-:W-:Y:S01]  /*3850*/  FFMA.FTZ R39, R39, UR20, -R5.reuse ;  /* 0x0000001427277c23 */ /* 0x100fe20008010805 */
[--C-:B------:R-:W-:Y:S01]  /*3860*/  FFMA.FTZ R42, R42, UR20, -R5.reuse ;  /* 0x000000142a2a7c23 */ /* 0x100fe20008010805 */
[--C-:B------:R-:W-:Y:S01]  /*3870*/  FFMA.FTZ R43, R43, UR20, -R5.reuse ;  /* 0x000000142b2b7c23 */ /* 0x100fe20008010805 */
[--C-:B------:R-:W-:Y:S01]  /*3880*/  FFMA.FTZ R46, R46, UR20, -R5.reuse ;  /* 0x000000142e2e7c23 */ /* 0x100fe20008010805 */
[--C-:B------:R-:W-:Y:S01]  /*3890*/  FFMA.FTZ R47, R47, UR20, -R5.reuse ;  /* 0x000000142f2f7c23 */ /* 0x100fe20008010805 */
[----:B------:R-:W-:Y:S01]  /*38a0*/  FADD.FTZ R13, R33, R10 ;  /* 0x0000000a210d7221 */ /* 0x000fe20000010000 */
[----:B------:R-:W3:Y:S01]  /*38b0*/  MUFU.EX2 R27, R27 ;  /* 0x0000001b001b7308 */ /* 0x000ee20000000800 */
[--C-:B------:R-:W-:Y:S01]  /*38c0*/  FFMA.FTZ R50, R50, UR20, -R5.reuse ;  /* 0x0000001432327c23 */ /* 0x100fe20008010805 */
[----:B------:R-:W-:Y:S01]  /*38d0*/  FFMA.FTZ R51, R51, UR20, -R5 ;  /* 0x0000001433337c23 */ /* 0x000fe20008010805 */
[----:B------:R-:W-:Y:S01]  /*38e0*/  FADD.FTZ R10, R36, R13 ;  /* 0x0000000d240a7221 */ /* 0x000fe20000010000 */
[--C-:B------:R-:W-:Y:S01]  /*38f0*/  FFMA.FTZ R54, R54, UR20, -R5.reuse ;  /* 0x0000001436367c23 */ /* 0x100fe20008010805 */
[----:B------:R-:W-:-:S02]  /*3900*/  FFMA.FTZ R5, R55, UR20, -R5 ;  /* 0x0000001437057c23 */ /* 0x000fc40008010805 */
[----:B------:R-:W-:Y:S01]  /*3910*/  FADD.FTZ R13, R37, R10 ;  /* 0x0000000a250d7221 */ /* 0x000fe20000010000 */
[----:B------:R-:W4:Y:S03]  /*3920*/  MUFU.EX2 R30, R30 ;  /* 0x0000001e001e7308 */ /* 0x000f260000000800 */
[----:B0-----:R-:W-:-:S05]  /*3930*/  FADD.FTZ R10, R40, R13 ;  /* 0x0000000d280a7221 */ /* 0x001fca0000010000 */
[----:B------:R-:W0:Y:S01]  /*3940*/  MUFU.EX2 R31, R31 ;  /* 0x0000001f001f7308 */ /* 0x000e220000000800 */
[----:B---3--:R-:W-:Y:S01]  /*3950*/  FADD.FTZ R11, R26, R27 ;  /* 0x0000001b1a0b7221 */ /* 0x008fe20000010000 */
[----:B------:R-:W-:-:S06]  /*3960*/  F2FP.BF16.F32.PACK_AB R153, R27, R26 ;  /* 0x0000001a1b99723e */ /* 0x000fcc00000010ff */
[----:B------:R-:W3:Y:S01]  /*3970*/  MUFU.EX2 R34, R34 ;  /* 0x0000002200227308 */ /* 0x000ee20000000800 */
[----:B----4-:R-:W-:-:S07]  /*3980*/  FADD.FTZ R6, R30, R11 ;  /* 0x0000000b1e067221 */ /* 0x010fce0000010000 */
[----:B------:R-:W4:Y:S01]  /*3990*/  MUFU.EX2 R35, R35 ;  /* 0x0000002300237308 */ /* 0x000f220000000800 */
[C---:B0-----:R-:W-:Y:S01]  /*39a0*/  FADD.FTZ R11, R31.reuse, R6 ;  /* 0x000000061f0b7221 */ /* 0x041fe20000010000 */
[----:B------:R-:W-:-:S05]  /*39b0*/  F2FP.BF16.F32.PACK_AB R155, R31, R30 ;  /* 0x0000001e1f9b723e */ /* 0x000fca00000010ff */
[----:B------:R0:W-:Y:S01]  /*39c0*/  STSM.16.M88.4 [R22+0x26800], R152 ;  /* 0x0268009816007844 */ /* 0x0001e20000000200 */
[----:B------:R-:W5:Y:S01]  /*39d0*/  MUFU.EX2 R38, R38 ;  /* 0x0000002600267308 */ /* 0x000f620000000800 */
[----:B---3--:R-:W-:-:S07]  /*39e0*/  FADD.FTZ R6, R34, R11 ;  /* 0x0000000b22067221 */ /* 0x008fce0000010000 */
[----:B------:R-:W3:Y:S01]  /*39f0*/  MUFU.EX2 R39, R39 ;  /* 0x0000002700277308 */ /* 0x000ee20000000800 */
[C---:B----4-:R-:W-:Y:S01]  /*3a00*/  FADD.FTZ R11, R35.reuse, R6 ;  /* 0x00000006230b7221 */ /* 0x050fe20000010000 */
[----:B------:R-:W-:-:S06]  /*3a10*/  F2FP.BF16.F32.PACK_AB R157, R35, R34 ;  /* 0x00000022239d723e */ /* 0x000fcc00000010ff */
[----:B------:R-:W4:Y:S01]  /*3a20*/  MUFU.EX2 R42, R42 ;  /* 0x0000002a002a7308 */ /* 0x000f220000000800 */
[----:B-----5:R-:W-:-:S07]  /*3a30*/  FADD.FTZ R6, R38, R11 ;  /* 0x0000000b26067221 */ /* 0x020fce0000010000 */
[----:B------:R-:W5:Y:S01]  /*3a40*/  MUFU.EX2 R41, R41 ;  /* 0x0000002900297308 */ /* 0x000f620000000800 */
[C---:B---3--:R-:W-:Y:S01]  /*3a50*/  FADD.FTZ R11, R39.reuse, R6 ;  /* 0x00000006270b7221 */ /* 0x048fe20000010000 */
[----:B------:R-:W-:-:S05]  /*3a60*/  F2FP.BF16.F32.PACK_AB R159, R39, R38 ;  /* 0x00000026279f723e */ /* 0x000fca00000010ff */
[----:B------:R0:W-:Y:S01]  /*3a70*/  STSM.16.M88.4 [R184], R156 ;  /* 0x0000009cb8007844 */ /* 0x0001e20000000200 */
[----:B------:R-:W3:Y:S01]  /*3a80*/  MUFU.EX2 R43, R43 ;  /* 0x0000002b002b7308 */ /* 0x000ee20000000800 */
[----:B----4-:R-:W-:-:S07]  /*3a90*/  FADD.FTZ R6, R42, R11 ;  /* 0x0000000b2a067221 */ /* 0x010fce0000010000 */
[----:B------:R-:W4:Y:S01]  /*3aa0*/  MUFU.EX2 R44, R44 ;  /* 0x0000002c002c7308 */ /* 0x000f220000000800 */
[C---:B-----5:R-:W-:Y:S01]  /*3ab0*/  FADD.FTZ R13, R41.reuse, R10 ;  /* 0x0000000a290d7221 */ /* 0x060fe20000010000 */
[----:B------:R-:W-:-:S06]  /*3ac0*/  F2FP.BF16.F32.PACK_AB R160, R41, R40 ;  /* 0x0000002829a0723e */ /* 0x000fcc00000010ff */
[----:B------:R-:W5:Y:S01]  /*3ad0*/  MUFU.EX2 R46, R46 ;  /* 0x0000002e002e7308 */ /* 0x000f620000000800 */
[C---:B---3--:R-:W-:Y:S01]  /*3ae0*/  FADD.FTZ R11, R43.reuse, R6 ;  /* 0x000000062b0b7221 */ /* 0x048fe20000010000 */
[----:B------:R-:W-:-:S06]  /*3af0*/  F2FP.BF16.F32.PACK_AB R161, R43, R42 ;  /* 0x0000002a2ba1723e */ /* 0x000fcc00000010ff */
[----:B------:R-:W3:Y:S01]  /*3b00*/  MUFU.EX2 R45, R45 ;  /* 0x0000002d002d7308 */ /* 0x000ee20000000800 */
[----:B----4-:R-:W-:-:S07]  /*3b10*/  FADD.FTZ R6, R44, R13 ;  /* 0x0000000d2c067221 */ /* 0x010fce0000010000 */
[----:B------:R-:W4:Y:S01]  /*3b20*/  MUFU.EX2 R47, R47 ;  /* 0x0000002f002f7308 */ /* 0x000f220000000800 */
[----:B-----5:R-:W-:-:S07]  /*3b30*/  FADD.FTZ R10, R46, R11 ;  /* 0x0000000b2e0a7221 */ /* 0x020fce0000010000 */
[----:B------:R-:W-:Y:S01]  /*3b40*/  MUFU.EX2 R48, R48 ;  /* 0x0000003000307308 */ /* 0x000fe20000000800 */
[C---:B---3--:R-:W-:Y:S01]  /*3b50*/  F2FP.BF16.F32.PACK_AB R162, R45.reuse, R44 ;  /* 0x0000002c2da2723e */ /* 0x048fe200000010ff */
[----:B------:R-:W-:-:S06]  /*3b60*/  FADD.FTZ R45, R45, R6 ;  /* 0x000000062d2d7221 */ /* 0x000fcc0000010000 */
[----:B------:R-:W3:Y:S01]  /*3b70*/  MUFU.EX2 R49, R49 ;  /* 0x0000003100317308 */ /* 0x000ee20000000800 */
[C---:B----4-:R-:W-:Y:S01]  /*3b80*/  F2FP.BF16.F32.PACK_AB R163, R47.reuse, R46 ;  /* 0x0000002e2fa3723e */ /* 0x050fe200000010ff */
[----:B------:R-:W-:-:S04]  /*3b90*/  FADD.FTZ R47, R47, R10 ;  /* 0x0000000a2f2f7221 */ /* 0x000fc80000010000 */
[----:B------:R0:W-:Y:S02]  /*3ba0*/  STSM.16.M88.4 [R19], R160 ;  /* 0x000000a013007844 */ /* 0x0001e40000000200 */
[----:B------:R-:W-:Y:S08]  /*3bb0*/  MUFU.EX2 R50, R50 ;  /* 0x0000003200327308 */ /* 0x000ff00000000800 */
[----:B------:R-:W4:Y:S01]  /*3bc0*/  MUFU.EX2 R51, R51 ;  /* 0x0000003300337308 */ /* 0x000f220000000800 */
[----:B---3--:R-:W-:Y:S01]  /*3bd0*/  F2FP.BF16.F32.PACK_AB R164, R49, R48 ;  /* 0x0000003031a4723e */ /* 0x008fe200000010ff */
[----:B------:R-:W-:-:S04]  /*3be0*/  FADD.FTZ R48, R48, R45 ;  /* 0x0000002d30307221 */ /* 0x000fc80000010000 */
[----:B------:R-:W-:Y:S02]  /*3bf0*/  FADD.FTZ R49, R49, R48 ;  /* 0x0000003031317221 */ /* 0x000fe40000010000 */
[----:B------:R-:W3:Y:S08]  /*3c00*/  MUFU.EX2 R52, R52 ;  /* 0x0000003400347308 */ /* 0x000ef00000000800 */
[----:B------:R-:W5:Y:S01]  /*3c10*/  MUFU.EX2 R9, R9 ;  /* 0x0000000900097308 */ /* 0x000f620000000800 */
[----:B----4-:R-:W-:Y:S01]  /*3c20*/  F2FP.BF16.F32.PACK_AB R165, R51, R50 ;  /* 0x0000003233a5723e */ /* 0x010fe200000010ff */
[----:B------:R-:W-:-:S04]  /*3c30*/  FADD.FTZ R50, R50, R47 ;  /* 0x0000002f32327221 */ /* 0x000fc80000010000 */
[----:B------:R-:W-:Y:S02]  /*3c40*/  FADD.FTZ R51, R51, R50 ;  /* 0x0000003233337221 */ /* 0x000fe40000010000 */
[----:B------:R-:W-:Y:S01]  /*3c50*/  MUFU.EX2 R54, R54 ;  /* 0x0000003600367308 */ /* 0x000fe20000000800 */
[----:B---3--:R-:W-:-:S07]  /*3c60*/  FADD.FTZ R6, R52, R49 ;  /* 0x0000003134067221 */ /* 0x008fce0000010000 */
[----:B------:R-:W3:Y:S01]  /*3c70*/  MUFU.EX2 R5, R5 ;  /* 0x0000000500057308 */ /* 0x000ee20000000800 */
[C---:B-----5:R-:W-:Y:S01]  /*3c80*/  F2FP.BF16.F32.PACK_AB R166, R9.reuse, R52 ;  /* 0x0000003409a6723e */ /* 0x060fe200000010ff */
[----:B------:R-:W-:Y:S01]  /*3c90*/  FADD.FTZ R6, R9, R6 ;  /* 0x0000000609067221 */ /* 0x000fe20000010000 */
[----:B---3--:R-:W-:Y:S01]  /*3ca0*/  F2FP.BF16.F32.PACK_AB R167, R5, R54 ;  /* 0x0000003605a7723e */ /* 0x008fe200000010ff */
[----:B------:R-:W-:-:S04]  /*3cb0*/  FADD.FTZ R54, R54, R51 ;  /* 0x0000003336367221 */ /* 0x000fc80000010000 */
[----:B------:R0:W-:Y:S01]  /*3cc0*/  STSM.16.M88.4 [R23], R164 ;  /* 0x000000a417007844 */ /* 0x0001e20000000200 */
[----:B------:R-:W-:Y:S01]  /*3cd0*/  FADD.FTZ R5, R5, R54 ;  /* 0x0000003605057221 */ /* 0x000fe20000010000 */
[----:B------:R-:W-:Y:S06]  /*3ce0*/  @!P0 BRA `(.L_x_3252) ;  /* 0x0000000000048947 */ /* 0x000fec0003800000 */
[----:B------:R-:W-:Y:S01]  /*3cf0*/  BPT.TRAP 0x1 ;  /* 0x000000040000795c */ /* 0x000fe20000300000 */
.L_x_3252:
[----:B------:R3:W4:Y:S01]  /*3d00*/  SYNCS.PHASECHK.TRANS64.TRYWAIT P1, [R7+URZ+0x28c50], R8 ;  /* 0x028c5008070075a7 */ /* 0x000722000802017f */
[----:B------:R-:W-:Y:S05]  /*3d10*/  @!P0 BRA `(.L_x_3253) ;  /* 0x0000000000048947 */ /* 0x000fea0003800000 */
[----:B------:R-:W-:Y:S01]  /*3d20*/  BPT.TRAP 0x1 ;  /* 0x000000040000795c */ /* 0x000fe20000300000 */
.L_x_3253:
[----:B------:R-:W-:Y:S01]  /*3d30*/  ULOP3.LUT UR52, UR52, 0x2000000, URZ, 0xfc, !UPT ;  /* 0x0200000034347892 */ /* 0x000fe2000f8efc3f */
[----:B----4-:R-:W-:Y:S11]  /*3d40*/  @P1 BRA `(.L_x_3254) ;  /* 0x0000000000081947 */ /* 0x010ff60003800000 */
[----:B------:R-:W4:Y:S02]  /*3d50*/  SYNCS.PHASECHK.TRANS64.TRYWAIT P1, [R7+URZ+0x28c50], R8 ;  /* 0x028c5008070075a7 */ /* 0x000f24000802017f */
[----:B----4-:R-:W-:Y:S05]  /*3d60*/  @!P1 BRA `(.L_x_3255) ;  /* 0x0000008400b09947 */ /* 0x010fea0003800000 */
.L_x_3254:
[----:B------:R-:W-:Y:S01]  /*3d70*/  ULEA UR10, UR47, UR52, 0xc ;  /* 0x000000342f0a7291 */ /* 0x000fe2000f8e603f */
[----:B------:R-:W-:Y:S01]  /*3d80*/  WARPGROUP.ARRIVE ;  /* 0x00000000000079c5 */ /* 0x000fe20000000000 */
[----:B------:R-:W-:-:S05]  /*3d90*/  UMOV UR7, 0x40000040 ;  /* 0x4000004000077882 */ /* 0x000fca0000000000 */
[----:B------:R-:W-:Y:S02]  /*3da0*/  UMOV UR6, UR10 ;  /* 0x0000000a00067c82 */ /* 0x000fe40008000000 */
[----:B------:R-:W-:Y:S01]  /*3db0*/  HGMMA.64x256x16.F32.BF16 R24, R152, gdesc[UR4].tnspB, RZ, !UPT, gsb0 ;  /* 0x43e0000498187df0 */ /* 0x000fe2000c0018ff */
[----:B------:R-:W-:Y:S01]  /*3dc0*/  UIADD3 UR6, UR10, 0x80, URZ ;  /* 0x000000800a067890 */ /* 0x000fe2000fffe03f */
[----:B------:R-:W-:Y:S01]  /*3dd0*/  UMOV UR7, 0x40000040 ;  /* 0x4000004000077882 */ /* 0x000fe20000000000 */
[----:B------:R-:W-:Y:S02]  /*3de0*/  WARPGROUP.DEPBAR.LE gsb0, 0x0 ;  /* 0x00008000000079c5 */ /* 0x000fe40000010000 */
[----:B------:R-:W-:-:S15]  /*3df0*/  WARPGROUP.ARRIVE ;  /* 0x00000000000079c5 */ /* 0x000fde0000000000 */
[----:B------:R-:W-:-:S08]  /*3e00*/  NOP ;  /* 0x0000000000007918 */ /* 0x000fd00000000000 */
[----:B------:R-:W-:Y:S01]  /*3e10*/  HGMMA.64x256x16.F32.BF16 R24, R156, gdesc[UR4].tnspB, R24, gsb0 ;  /* 0x43e000049c187df0 */ /* 0x000fe20008001818 */
        /* <DEDUP_REMOVED lines=11> */
[----:B------:R-:W-:Y:S03]  /*3ed0*/  HGMMA.64x256x16.F32.BF16 R24, R164, gdesc[UR4].tnspB, R24, gsb0 ;  /* 0x43e00004a4187df0 */ /* 0x000fe60008001818 */
[----:B------:R-:W-:Y:S02]  /*3ee0*/  WARPGROUP.DEPBAR.LE gsb0, 0x0 ;  /* 0x00008000000079c5 */ /* 0x000fe40000010000 */
[----:B------:R-:W-:Y:S01]  /*3ef0*/  @!PT LDS RZ, [RZ] ;  /* 0x00000000fffff984 */ /* 0x000fe20000000800 */
[----:B------:R-:W-:Y:S01]  /*3f00*/  @!PT LDS RZ, [RZ] ;  /* 0x00000000fffff984 */ /* 0x000fe20000000800 */
[----:B------:R-:W-:Y:S01]  /*3f10*/  @!PT LDS RZ, [RZ] ;  /* 0x00000000fffff984 */ /* 0x000fe20000000800 */
[----:B------:R-:W-:Y:S01]  /*3f20*/  @!PT LDS RZ, [RZ] ;  /* 0x00000000fffff984 */ /* 0x000fe20000000800 */
[----:B------:R5:W-:Y:S06]  /*3f30*/  MEMBAR.ALL.CTA ;  /* 0x0000000000007992 */ /* 0x000bec0000008000 */
[----:B-----5:R-:W5:Y:S02]  /*3f40*/  FENCE.VIEW.ASYNC.S ;  /* 0x00000000000073c6 */ /* 0x020f640000000000 */
[----:B-----5:R-:W-:Y:S01]  /*3f50*/  NOP ;  /* 0x0000000000007918 */ /* 0x020fe20000000000 */
[----:B------:R-:W-:Y:S06]  /*3f60*/  BAR.ARV 0xe, 0x100 ;  /* 0x0384000000007b1d */ /* 0x000fec0000002000 */
[----:B------:R-:W-:Y:S05]  /*3f70*/  @!P0 BRA `(.L_x_3256) ;  /* 0x0000000000048947 */ /* 0x000fea0003800000 */
[----:B------:R-:W-:Y:S01]  /*3f80*/  BPT.TRAP 0x1 ;  /* 0x000000040000795c */ /* 0x000fe20000300000 */
.L_x_3256:
[----:B------:R-:W-:Y:S01]  /*3f90*/  R2UR UR6, R7 ;  /* 0x00000000070672ca */ /* 0x000fe200000e0000 */
[----:B------:R-:W-:-:S06]  /*3fa0*/  UISETP.GE.AND UP0, UPT, UR49, 0x41, UPT ;  /* 0x000000413100788c */ /* 0x000fcc000bf06270 */
[----:B------:R-:W-:-:S06]  /*3fb0*/  PLOP3.LUT P1, PT, PT, PT, UP0, 0x80, 0x0 ;  /* 0x000000000000781c */ /* 0x000fcc0003f2f008 */
[----:B------:R-:W-:-:S04]  /*3fc0*/  UIADD3 UR6, UR6, 0x28c60, URZ ;  /* 0x00028c6006067890 */ /* 0x000fc8000fffe03f */
[----:B------:R-:W-:-:S09]  /*3fd0*/  UPRMT UR6, UR39, 0x654, UR6 ;  /* 0x0000065427067896 */ /* 0x000fd20008000006 */
[----:B------:R-:W-:Y:S01]  /*3fe0*/  SYNCS.ARRIVE.TRANS64.RED.A1T0 RZ, [UR6], RZ ;  /* 0x000000ffffff79a7 */ /* 0x000fe20008100406 */
[----:B------:R-:W-:Y:S05]  /*3ff0*/  @!P1 BRA `(.L_x_3257) ;  /* 0x0000001800509947 */ /* 0x000fea0003800000 */
[----:B------:R-:W-:Y:S01]  /*4000*/  IMAD.MOV.U32 R9, RZ, RZ, R3 ;  /* 0x000000ffff097224 */ /* 0x000fe200078e0003 */
[----:B------:R-:W-:Y:S01]  /*4010*/  UIADD3 UR48, UR48, -0x2, URZ ;  /* 0xfffffffe30307890 */ /* 0x000fe2000fffe03f */
[----:B-1234-:R-:W-:Y:S01]  /*4020*/  IMAD.MOV.U32 R7, RZ, RZ, R0 ;  /* 0x000000ffff077224 */ /* 0x01efe200078e0000 */
[----:B------:R-:W-:Y:S01]  /*4030*/  UMOV UR22, UR47 ;  /* 0x0000002f00167c82 */ /* 0x000fe20008000000 */
[----:B------:R-:W-:-:S09]  /*4040*/  ULDC UR20, c[0x0][0x988] ;  /* 0x0002620000147ab9 */ /* 0x000fd20000000800 */
.L_x_3268:
[----:B------:R-:W-:Y:S01]  /*4050*/  UIADD3 UR47, UR22, 0x1, URZ ;  /* 0x00000001162f7890 */ /* 0x000fe2000fffe03f */
[----:B------:R-:W-:Y:S01]  /*4060*/  IMAD.U32 R0, RZ, RZ, UR48 ;  /* 0x00000030ff007e24 */ /* 0x000fe2000f8e00ff */
[----:B------:R-:W-:Y:S02]  /*4070*/  UIADD3 UR48, UR48, -0x1, URZ ;  /* 0xffffffff30307890 */ /* 0x000fe4000fffe03f */
[----:B------:R-:W-:Y:S02]  /*4080*/  UISETP.NE.AND UP0, UPT, UR47, 0x2, UPT ;  /* 0x000000022f00788c */ /* 0x000fe4000bf05270 */
[----:B------:R-:W-:Y:S02]  /*4090*/  ISETP.GT.AND P1, PT, R0, RZ, PT ;  /* 0x000000ff0000720c */ /* 0x000fe40003f24270 */
[----:B------:R-:W-:Y:S02]  /*40a0*/  USEL UR6, URZ, 0x1, UP0 ;  /* 0x000000013f067887 */ /* 0x000fe40008000000 */
[----:B------:R-:W-:-:S02]  /*40b0*/  USEL UR47, UR47, URZ, UP0 ;  /* 0x0000003f2f2f7287 */ /* 0x000fc40008000000 */
[----:B------:R-:W-:Y:S01]  /*40c0*/  ULOP3.LUT UR37, UR37, UR6, URZ, 0x3c, !UPT ;  /* 0x0000000625257292 */ /* 0x000fe2000f8e3c3f */
[----:B012---:R-:W-:Y:S11]  /*40d0*/  @!P0 BRA `(.L_x_3258) ;  /* 0x0000000000048947 */ /* 0x007ff60003800000 */
[----:B------:R-:W-:Y:S01]  /*40e0*/  BPT.TRAP 0x1 ;  /* 0x000000040000795c */ /* 0x000fe20000300000 */
.L_x_3258:
[----:B------:R-:W-:Y:S01]  /*40f0*/  ULEA UR21, UR47, UR42, 0x3 ;  /* 0x0000002a2f157291 */ /* 0x000fe2000f8e183f */
[----:B------:R-:W-:-:S05]  /*4100*/  IMAD.U32 R8, RZ, RZ, UR37 ;  /* 0x00000025ff087e24 */ /* 0x000fca000f8e00ff */
[----:B------:R-:W-:-:S04]  /*4110*/  SHF.L.U32 R8, R8, 0x1f, RZ ;  /* 0x0000001f08087819 */ /* 0x000fc800000006ff */
[----:B------:R1:W2:Y:S01]  /*4120*/  SYNCS.PHASECHK.TRANS64.TRYWAIT P2, [UR21+0x28c30], R8 ;  /* 0x028c3008ff0075a7 */ /* 0x0002a20008040155 */
[----:B------:R-:W-:Y:S05]  /*4130*/  @!P0 BRA `(.L_x_3259) ;  /* 0x0000000000048947 */ /* 0x000fea0003800000 */
[----:B------:R-:W-:Y:S01]  /*4140*/  BPT.TRAP 0x1 ;  /* 0x000000040000795c */ /* 0x000fe20000300000 */
.L_x_3259:
[----:B--2---:R-:W-:Y:S05]  /*4150*/  @P2 BRA `(.L_x_3260) ;  /* 0x0000000000082947 */ /* 0x004fea0003800000 */
[----:B------:R-:W2:Y:S02]  /*4160*/  SYNCS.PHASECHK.TRANS64.TRYWAIT P2, [UR21+0x28c30], R8 ;  /* 0x028c3008ff0075a7 */ /* 0x000ea40008040155 */
[----:B--2---:R-:W-:Y:S05]  /*4170*/  @!P2 BRA `(.L_x_3261) ;  /* 0x0000008000c0a947 */ /* 0x004fea0003800000 */
.L_x_3260:
[----:B------:R-:W-:Y:S01]  /*4180*/  R2UR UR18, R4 ;  /* 0x00000000041272ca */ /* 0x000fe200000e0000 */
[----:B------:R-:W-:Y:S01]  /*4190*/  UIADD3 UR6, UR42, 0x20400, URZ ;  /* 0x000204002a067890 */ /* 0x000fe2000fffe03f */
[----:B0-----:R-:W-:Y:S01]  /*41a0*/  WARPGROUP.ARRIVE ;  /* 0x00000000000079c5 */ /* 0x001fe20000000000 */
        /* <DEDUP_REMOVED lines=10> */
[----:B------:R-:W-:Y:S02]  /*4250*/  UIADD3 UR10, UR18, 0x4, URZ ;  /* 0x00000004120a7890 */ /* 0x000fe4000fffe03f */
[----:B------:R-:W-:-:S03]  /*4260*/  UIADD3 UR14, UR18, 0x6, URZ ;  /* 0x00000006120e7890 */ /* 0x000fc6000fffe03f */
[----:B------:R-:W-:Y:S03]  /*4270*/  HGMMA.64x64x16.F32.BF16 R152, gdesc[UR16], RZ, !UPT, gsb0 ;  /* 0x00e00000109879f0 */ /* 0x000fe6000c0018ff */
        /* <DEDUP_REMOVED lines=12> */
.L_x_3262:
[----:B------:R-:W-:Y:S01]  /*4340*/  FMNMX.FTZ R0, R152, R7, !PT ;  /* 0x0000000798007209 */ /* 0x000fe20007810000 */
[----:B------:R-:W-:-:S03]  /*4350*/  UIADD3 UR6, UR21, 0x28c40, URZ ;  /* 0x00028c4015067890 */ /* 0x000fc6000fffe03f */
[----:B--2---:R-:W-:Y:S01]  /*4360*/  FMNMX.FTZ R3, R153, R0, !PT ;  /* 0x0000000099037209 */ /* 0x004fe20007810000 */
[----:B------:R-:W-:-:S03]  /*4370*/  UPRMT UR6, UR39, 0x654, UR6 ;  /* 0x0000065427067896 */ /* 0x000fc60008000006 */
[----:B------:R-:W-:-:S04]  /*4380*/  FMNMX.FTZ R0, R156, R3, !PT ;  /* 0x000000039c007209 */ /* 0x000fc80007810000 */
[----:B------:R-:W-:Y:S02]  /*4390*/  FMNMX.FTZ R3, R157, R0, !PT ;  /* 0x000000009d037209 */ /* 0x000fe40007810000 */
[----:B------:R-:W-:Y:S02]  /*43a0*/  SYNCS.ARRIVE.TRANS64.RED.A1T0 RZ, [UR6], RZ ;  /* 0x000000ffffff79a7 */ /* 0x000fe40008100406 */
[----:B------:R-:W-:-:S04]  /*43b0*/  FMNMX.FTZ R0, R160, R3, !PT ;  /* 0x00000003a0007209 */ /* 0x000fc80007810000 */
        /* <DEDUP_REMOVED lines=10> */
[----:B------:R-:W-:-:S05]  /*4460*/  FMNMX.FTZ R11, R181, R0, !PT ;  /* 0x00000000b50b7209 */ /* 0x000fca0007810000 */
[----:B------:R-:W0:Y:S02]  /*4470*/  SHFL.BFLY PT, R0, R11, 0x2, 0x1f ;  /* 0x0c401f000b007f89 */ /* 0x000e2400000e0000 */
        /* <DEDUP_REMOVED lines=10> */
[----:B------:R-:W-:-:S03]  /*4520*/  FMNMX.FTZ R3, R167, R10, !PT ;  /* 0x0000000aa7037209 */ /* 0x000fc60007810000 */
[----:B------:R-:W-:Y:S01]  /*4530*/  FMUL.FTZ R190, R0, UR20 ;  /* 0x0000001400be7c20 */ /* 0x000fe20008410000 */
[----:B------:R-:W-:Y:S01]  /*4540*/  FMNMX.FTZ R10, R170, R3, !PT ;  /* 0x00000003aa0a7209 */ /* 0x000fe20007810000 */
[----:B------:R-:W-:Y:S02]  /*4550*/  FADD.FTZ R7, -R0, R7 ;  /* 0x0000000700077221 */ /* 0x000fe40000010100 */
[--C-:B------:R-:W-:Y:S01]  /*4560*/  FFMA.FTZ R11, R153, UR20, -R190.reuse ;  /* 0x00000014990b7c23 */ /* 0x100fe200080108be */
[----:B------:R-:W-:Y:S01]  /*4570*/  FMNMX.FTZ R3, R171, R10, !PT ;  /* 0x0000000aab037209 */ /* 0x000fe20007810000 */
[--C-:B------:R-:W-:Y:S01]  /*4580*/  FFMA.FTZ R21, R157, UR20, -R190.reuse ;  /* 0x000000149d157c23 */ /* 0x100fe200080108be */
[--C-:B------:R-:W-:Y:S01]  /*4590*/  FFMA.FTZ R13, R156, UR20, -R190.reuse ;  /* 0x000000149c0d7c23 */ /* 0x100fe200080108be */
[--C-:B------:R-:W-:Y:S01]  /*45a0*/  FFMA.FTZ R156, R160, UR20, -R190.reuse ;  /* 0x00000014a09c7c23 */ /* 0x100fe200080108be */
[----:B------:R-:W-:Y:S01]  /*45b0*/  FMNMX.FTZ R10, R174, R3, !PT ;  /* 0x00000003ae0a7209 */ /* 0x000fe20007810000 */
[--C-:B------:R-:W-:Y:S01]  /*45c0*/  FFMA.FTZ R160, R168, UR20, -R190.reuse ;  /* 0x00000014a8a07c23 */ /* 0x100fe200080108be */
[----:B------:R-:W-:Y:S01]  /*45d0*/  FMUL.FTZ R7, R7, UR20 ;  /* 0x0000001407077c20 */ /* 0x000fe20008410000 */
        /* <DEDUP_REMOVED lines=8> */
[----:B------:R-:W-:Y:S01]  /*4660*/  FFMA.FTZ R181, R181, UR20, -R190 ;  /* 0x00000014b5b57c23 */ /* 0x000fe200080108be */
[----:B------:R-:W-:Y:S01]  /*4670*/  FMNMX.FTZ R3, R179, R10, !PT ;  /* 0x0000000ab3037209 */ /* 0x000fe20007810000 */
[----:B------:R-:W0:Y:S03]  /*4680*/  MUFU.EX2 R7, R7 ;  /* 0x0000000700077308 */ /* 0x000e260000000800 */
[----:B------:R-:W-:-:S04]  /*4690*/  FMNMX.FTZ R12, R182, R3, !PT ;  /* 0x00000003b60c7209 */ /* 0x000fc80007810000 */
[----:B------:R-:W-:Y:S01]  /*46a0*/  FMNMX.FTZ R3, R183, R12, !PT ;  /* 0x0000000cb7037209 */ /* 0x000fe20007810000 */
[----:B------:R-:W2:Y:S01]  /*46b0*/  MUFU.EX2 R152, R152 ;  /* 0x0000009800987308 */ /* 0x000ea20000000800 */
[--C-:B------:R-:W-:Y:S01]  /*46c0*/  FFMA.FTZ R12, R164, UR20, -R190.reuse ;  /* 0x00000014a40c7c23 */ /* 0x100fe200080108be */
[--C-:B------:R-:W-:Y:S02]  /*46d0*/  FFMA.FTZ R164, R176, UR20, -R190.reuse ;  /* 0x00000014b0a47c23 */ /* 0x100fe400080108be */
[----:B------:R-:W3:Y:S04]  /*46e0*/  SHFL.BFLY PT, R14, R3, 0x2, 0x1f ;  /* 0x0c401f00030e7f89 */ /* 0x000ee800000e0000 */
[----:B------:R4:W5:Y:S01]  /*46f0*/  MUFU.EX2 R10, R13 ;  /* 0x0000000d000a7308 */ /* 0x0009620000000800 */
[-C--:B0-----:R-:W-:Y:S01]  /*4700*/  FMUL.FTZ R24, R24, R7.reuse ;  /* 0x0000000718187220 */ /* 0x081fe20000410000 */
[-C--:B------:R-:W-:Y:S01]  /*4710*/  FMUL.FTZ R25, R25, R7.reuse ;  /* 0x0000000719197220 */ /* 0x080fe20000410000 */
[-C--:B------:R-:W-:Y:S01]  /*4720*/  FMUL.FTZ R28, R28, R7.reuse ;  /* 0x000000071c1c7220 */ /* 0x080fe20000410000 */
[-C--:B------:R-:W-:Y:S01]  /*4730*/  FMUL.FTZ R29, R29, R7.reuse ;  /* 0x000000071d1d7220 */ /* 0x080fe20000410000 */
[-C--:B------:R-:W-:Y:S01]  /*4740*/  FMUL.FTZ R32, R32, R7.reuse ;  /* 0x0000000720207220 */ /* 0x080fe20000410000 */
[-C--:B------:R-:W-:Y:S01]  /*4750*/  FMUL.FTZ R33, R33, R7.reuse ;  /* 0x0000000721217220 */ /* 0x080fe20000410000 */
[-C--:B------:R-:W-:Y:S01]  /*4760*/  FMUL.FTZ R36, R36, R7.reuse ;  /* 0x0000000724247220 */ /* 0x080fe20000410000 */
[----:B------:R-:W0:Y:S01]  /*4770*/  MUFU.EX2 R21, R21 ;  /* 0x0000001500157308 */ /* 0x000e220000000800 */
[--C-:B----4-:R-:W-:Y:S01]  /*4780*/  FFMA.FTZ R13, R165, UR20, -R190.reuse ;  /* 0x00000014a50d7c23 */ /* 0x110fe200080108be */
[--C-:B------:R-:W-:Y:S01]  /*4790*/  FFMA.FTZ R165, R173, UR20, -R190.reuse ;  /* 0x00000014ada57c23 */ /* 0x100fe200080108be */
[-C--:B------:R-:W-:Y:S01]  /*47a0*/  FMUL.FTZ R37, R37, R7.reuse ;  /* 0x0000000725257220 */ /* 0x080fe20000410000 */
[-C--:B------:R-:W-:Y:S01]  /*47b0*/  FMUL.FTZ R40, R40, R7.reuse ;  /* 0x0000000728287220 */ /* 0x080fe20000410000 */
[-C--:B------:R-:W-:Y:S01]  /*47c0*/  FMUL.FTZ R41, R41, R7.reuse ;  /* 0x0000000729297220 */ /* 0x080fe20000410000 */
[-C--:B------:R-:W-:Y:S01]  /*47d0*/  FMUL.FTZ R44, R44, R7.reuse ;  /* 0x000000072c2c7220 */ /* 0x080fe20000410000 */
[-C--:B------:R-:W-:Y:S01]  /*47e0*/  FMUL.FTZ R45, R45, R7.reuse ;  /* 0x000000072d2d7220 */ /* 0x080fe20000410000 */
[----:B------:R-:W-:Y:S01]  /*47f0*/  MUFU.EX2 R156, R156 ;  /* 0x0000009c009c7308 */ /* 0x000fe20000000800 */
[-C--:B------:R-:W-:Y:S01]  /*4800*/  FMUL.FTZ R48, R48, R7.reuse ;  /* 0x0000000730307220 */ /* 0x080fe20000410000 */
[-C--:B------:R-:W-:Y:S01]  /*4810*/  FMUL.FTZ R49, R49, R7.reuse ;  /* 0x0000000731317220 */ /* 0x080fe20000410000 */
[-C--:B------:R-:W-:Y:S01]  /*4820*/  FMUL.FTZ R52, R52, R7.reuse ;  /* 0x0000000734347220 */ /* 0x080fe20000410000 */
[----:B---3--:R-:W-:Y:S01]  /*4830*/  FMNMX.FTZ R20, R3, R14, !PT ;  /* 0x0000000e03147209 */ /* 0x008fe20007810000 */
[----:B------:R-:W-:Y:S01]  /*4840*/  FFMA.FTZ R14, R172, UR20, -R190 ;  /* 0x00000014ac0e7c23 */ /* 0x000fe200080108be */
[-C--:B------:R-:W-:Y:S01]  /*4850*/  FMUL.FTZ R53, R53, R7.reuse ;  /* 0x0000000735357220 */ /* 0x080fe20000410000 */
[-C--:B------:R-:W-:Y:S01]  /*4860*/  FMUL.FTZ R56, R56, R7.reuse ;  /* 0x0000000738387220 */ /* 0x080fe20000410000 */
[----:B------:R-:W-:Y:S01]  /*4870*/  MUFU.EX2 R15, R15 ;  /* 0x0000000f000f7308 */ /* 0x000fe20000000800 */
[----:B------:R-:W3:Y:S01]  /*4880*/  SHFL.BFLY PT, R3, R20, 0x1, 0x1f ;  /* 0x0c201f0014037f89 */ /* 0x000ee200000e0000 */
[-C--:B------:R-:W-:Y:S01]  /*4890*/  FMUL.FTZ R57, R57, R7.reuse ;  /* 0x0000000739397220 */ /* 0x080fe20000410000 */
        /* <DEDUP_REMOVED lines=20> */
[----:B------:R-:W-:Y:S01]  /*49e0*/  FMUL.FTZ R96, R96, R7 ;  /* 0x0000000760607220 */ /* 0x000fe20000410000 */
[----:B------:R-:W-:Y:S01]  /*49f0*/  MUFU.EX2 R160, R160 ;  /* 0x000000a000a07308 */ /* 0x000fe20000000800 */
[----:B---3--:R-:W-:Y:S01]  /*4a00*/  FMNMX.FTZ R3, R20, R3, !PT ;  /* 0x0000000314037209 */ /* 0x008fe20007810000 */
[-C--:B------:R-:W-:Y:S01]  /*4a10*/  FMUL.FTZ R97, R97, R7.reuse ;  /* 0x0000000761617220 */ /* 0x080fe20000410000 */
[-C--:B------:R-:W-:Y:S01]  /*4a20*/  FMUL.FTZ R100, R100, R7.reuse ;  /* 0x0000000764647220 */ /* 0x080fe20000410000 */
[-C--:B------:R-:W-:Y:S01]  /*4a30*/  FMUL.FTZ R101, R101, R7.reuse ;  /* 0x0000000765657220 */ /* 0x080fe20000410000 */
[-C--:B------:R-:W-:Y:S01]  /*4a40*/  FMUL.FTZ R104, R104, R7.reuse ;  /* 0x0000000768687220 */ /* 0x080fe20000410000 */
[C---:B------:R-:W-:Y:S01]  /*4a50*/  FADD.FTZ R153, -R3.reuse, R9 ;  /* 0x0000000903997221 */ /* 0x040fe20000010100 */
[----:B------:R-:W-:Y:S01]  /*4a60*/  FMUL.FTZ R157, R3, UR20 ;  /* 0x00000014039d7c20 */ /* 0x000fe20008410000 */
[----:B------:R-:W-:Y:S01]  /*4a70*/  MUFU.EX2 R20, R180 ;  /* 0x000000b400147308 */ /* 0x000fe20000000800 */
[----:B------:R-:W-:Y:S01]  /*4a80*/  FMUL.FTZ R105, R105, R7 ;  /* 0x0000000769697220 */ /* 0x000fe20000410000 */
[----:B------:R-:W-:Y:S01]  /*4a90*/  FMUL.FTZ R168, R153, UR20 ;  /* 0x0000001499a87c20 */ /* 0x000fe20008410000 */
[--C-:B------:R-:W-:Y:S01]  /*4aa0*/  FFMA.FTZ R153, R154, UR20, -R157.reuse ;  /* 0x000000149a997c23 */ /* 0x100fe2000801089d */
[----:B------:R-:W-:Y:S01]  /*4ab0*/  FFMA.FTZ R172, R155, UR20, -R157 ;  /* 0x000000149bac7c23 */ /* 0x000fe2000801089d */
[----:B------:R-:W-:-:S02]  /*4ac0*/  IMAD.MOV R154, RZ, RZ, -R18 ;  /* 0x000000ffff9a7224 */ /* 0x000fc400078e0a12 */
[--C-:B------:R-:W-:Y:S01]  /*4ad0*/  FFMA.FTZ R155, R158, UR20, -R157.reuse ;  /* 0x000000149e9b7c23 */ /* 0x100fe2000801089d */
[--C-:B------:R-:W-:Y:S01]  /*4ae0*/  FFMA.FTZ R176, R159, UR20, -R157.reuse ;  /* 0x000000149fb07c23 */ /* 0x100fe2000801089d */
[----:B------:R-:W-:Y:S01]  /*4af0*/  MUFU.EX2 R168, R168 ;  /* 0x000000a800a87308 */ /* 0x000fe20000000800 */
[--C-:B------:R-:W-:Y:S01]  /*4b00*/  FFMA.FTZ R158, R162, UR20, -R157.reuse ;  /* 0x00000014a29e7c23 */ /* 0x100fe2000801089d */
[----:B------:R-:W-:Y:S01]  /*4b10*/  ISETP.NE.AND P2, PT, R17, R154, PT ;  /* 0x0000009a1100720c */ /* 0x000fe20003f45270 */
[--C-:B------:R-:W-:Y:S01]  /*4b20*/  FFMA.FTZ R162, R167, UR20, -R157.reuse ;  /* 0x00000014a7a27c23 */ /* 0x100fe2000801089d */
[--C-:B------:R-:W-:Y:S01]  /*4b30*/  FFMA.FTZ R167, R171, UR20, -R157.reuse ;  /* 0x00000014aba77c23 */ /* 0x100fe2000801089d */
[----:B------:R-:W-:Y:S01]  /*4b40*/  MOV R171, UR22 ;  /* 0x0000001600ab7c02 */ /* 0x000fe20008000f00 */
[--C-:B------:R-:W-:Y:S01]  /*4b50*/  FFMA.FTZ R163, R163, UR20, -R157.reuse ;  /* 0x00000014a3a37c23 */ /* 0x100fe2000801089d */
[--C-:B------:R-:W-:Y:S01]  /*4b60*/  FFMA.FTZ R159, R166, UR20, -R157.reuse ;  /* 0x00000014a69f7c23 */ /* 0x100fe2000801089d */
[----:B------:R-:W3:Y:S01]  /*4b70*/  MUFU.EX2 R153, R153 ;  /* 0x0000009900997308 */ /* 0x000ee20000000800 */
[--C-:B------:R-:W-:Y:S01]  /*4b80*/  FFMA.FTZ R166, R170, UR20, -R157.reuse ;  /* 0x00000014aaa67c23 */ /* 0x100fe2000801089d */
[----:B--2---:R-:W-:Y:S01]  /*4b90*/  FFMA.FTZ R170, R7, R6, R152 ;  /* 0x0000000607aa7223 */ /* 0x004fe20000010098 */
[--C-:B------:R-:W-:Y:S01]  /*4ba0*/  FFMA.FTZ R174, R174, UR20, -R157.reuse ;  /* 0x00000014aeae7c23 */ /* 0x100fe2000801089d */
[--C-:B------:R-:W-:Y:S01]  /*4bb0*/  FFMA.FTZ R6, R175, UR20, -R157.reuse ;  /* 0x00000014af067c23 */ /* 0x100fe2000801089d */
[--C-:B------:R-:W-:Y:S01]  /*4bc0*/  FFMA.FTZ R179, R179, UR20, -R157.reuse ;  /* 0x00000014b3b37c23 */ /* 0x100fe2000801089d */
[----:B------:R-:W-:Y:S01]  /*4bd0*/  FADD.FTZ R173, R11, R170 ;  /* 0x000000aa0bad7221 */ /* 0x000fe20000010000 */
[----:B------:R-:W-:Y:S01]  /*4be0*/  @!P2 IMAD R154, R171, 0x40, R2 ;  /* 0x00000040ab9aa824 */ /* 0x000fe200078e0202 */
[----:B------:R-:W2:Y:S01]  /*4bf0*/  MUFU.EX2 R172, R172 ;  /* 0x000000ac00ac7308 */ /* 0x000ea20000000800 */
[----:B------:R-:W-:Y:S01]  /*4c00*/  FFMA.FTZ R170, R178, UR20, -R157 ;  /* 0x00000014b2aa7c23 */ /* 0x000fe2000801089d */
[----:B-----5:R-:W-:Y:S01]  /*4c10*/  FADD.FTZ R178, R10, R173 ;  /* 0x000000ad0ab27221 */ /* 0x020fe20000010000 */
[--C-:B------:R-:W-:Y:S01]  /*4c20*/  FFMA.FTZ R182, R182, UR20, -R157.reuse ;  /* 0x00000014b6b67c23 */ /* 0x100fe2000801089d */
[----:B------:R-:W-:Y:S01]  /*4c30*/  FFMA.FTZ R183, R183, UR20, -R157 ;  /* 0x00000014b7b77c23 */ /* 0x000fe2000801089d */
[----:B------:R-:W-:Y:S01]  /*4c40*/  @!P2 LEA R157, R154, UR42, 0x2 ;  /* 0x0000002a9a9dac11 */ /* 0x000fe2000f8e10ff */
[----:B0-----:R-:W-:Y:S01]  /*4c50*/  FADD.FTZ R173, R21, R178 ;  /* 0x000000b215ad7221 */ /* 0x001fe20000010000 */
[----:B------:R-:W-:Y:S01]  /*4c60*/  F2FP.BF16.F32.PACK_AB R152, R11, R152 ;  /* 0x000000980b98723e */ /* 0x000fe200000010ff */
[----:B------:R-:W0:Y:S01]  /*4c70*/  MUFU.EX2 R155, R155 ;  /* 0x0000009b009b7308 */ /* 0x000e220000000800 */
[----:B---3--:R-:W-:Y:S01]  /*4c80*/  FFMA.FTZ R171, R168, R5, R153 ;  /* 0x00000005a8ab7223 */ /* 0x008fe20000010099 */
[----:B------:R-:W-:Y:S01]  /*4c90*/  @!P2 STS [R157+0x28800], R7 ;  /* 0x028800079d00a388 */ /* 0x000fe20000000800 */
[-C--:B------:R-:W-:Y:S01]  /*4ca0*/  FMUL.FTZ R108, R108, R7.reuse ;  /* 0x000000076c6c7220 */ /* 0x080fe20000410000 */
[-C--:B------:R-:W-:Y:S01]  /*4cb0*/  FMUL.FTZ R109, R109, R7.reuse ;  /* 0x000000076d6d7220 */ /* 0x080fe20000410000 */
[-C--:B------:R-:W-:Y:S01]  /*4cc0*/  FMUL.FTZ R112, R112, R7.reuse ;  /* 0x0000000770707220 */ /* 0x080fe20000410000 */
[----:B------:R3:W-:Y:S01]  /*4cd0*/  @!P2 STS [R157+0x28820], R168 ;  /* 0x028820a89d00a388 */ /* 0x0007e20000000800 */
[----:B------:R-:W-:Y:S01]  /*4ce0*/  FMUL.FTZ R113, R113, R7 ;  /* 0x0000000771717220 */ /* 0x000fe20000410000 */
[----:B------:R-:W4:Y:S01]  /*4cf0*/  MUFU.EX2 R176, R176 ;  /* 0x000000b000b07308 */ /* 0x000f220000000800 */
[C---:B--2---:R-:W-:Y:S01]  /*4d00*/  FADD.FTZ R180, R172.reuse, R171 ;  /* 0x000000abacb47221 */ /* 0x044fe20000010000 */
[----:B------:R-:W-:Y:S01]  /*4d10*/  F2FP.BF16.F32.PACK_AB R153, R172, R153 ;  /* 0x00000099ac99723e */ /* 0x000fe200000010ff */
[-C--:B------:R-:W-:Y:S01]  /*4d20*/  FMUL.FTZ R116, R116, R7.reuse ;  /* 0x0000000774747220 */ /* 0x080fe20000410000 */
[-C--:B------:R-:W-:Y:S01]  /*4d30*/  FMUL.FTZ R117, R117, R7.reuse ;  /* 0x0000000775757220 */ /* 0x080fe20000410000 */
[-C--:B------:R-:W-:Y:S01]  /*4d40*/  FMUL.FTZ R120, R120, R7.reuse ;  /* 0x0000000778787220 */ /* 0x080fe20000410000 */
[-C--:B------:R-:W-:Y:S01]  /*4d50*/  FMUL.FTZ R121, R121, R7.reuse ;  /* 0x0000000779797220 */ /* 0x080fe20000410000 */
[-C--:B------:R-:W-:Y:S01]  /*4d60*/  FMUL.FTZ R124, R124, R7.reuse ;  /* 0x000000077c7c7220 */ /* 0x080fe20000410000 */
[----:B------:R-:W2:Y:S01]  /*4d70*/  MUFU.EX2 R158, R158 ;  /* 0x0000009e009e7308 */ /* 0x000ea20000000800 */
[----:B0-----:R-:W-:Y:S01]  /*4d80*/  FADD.FTZ R171, R155, R180 ;  /* 0x000000b49bab7221 */ /* 0x001fe20000010000 */
[-C--:B------:R-:W-:Y:S01]  /*4d90*/  FMUL.FTZ R125, R125, R7.reuse ;  /* 0x000000077d7d7220 */ /* 0x080fe20000410000 */
[-C--:B------:R-:W-:Y:S01]  /*4da0*/  FMUL.FTZ R128, R128, R7.reuse ;  /* 0x0000000780807220 */ /* 0x080fe20000410000 */
[-C--:B------:R-:W-:Y:S01]  /*4db0*/  FMUL.FTZ R129, R129, R7.reuse ;  /* 0x0000000781817220 */ /* 0x080fe20000410000 */
[-C--:B------:R-:W-:Y:S01]  /*4dc0*/  FMUL.FTZ R132, R132, R7.reuse ;  /* 0x0000000784847220 */ /* 0x080fe20000410000 */
[-C--:B------:R-:W-:Y:S01]  /*4dd0*/  FMUL.FTZ R133, R133, R7.reuse ;  /* 0x0000000785857220 */ /* 0x080fe20000410000 */
[----:B------:R-:W-:Y:S01]  /*4de0*/  FMUL.FTZ R136, R136, R7 ;  /* 0x0000000788887220 */ /* 0x000fe20000410000 */
[----:B------:R-:W0:Y:S01]  /*4df0*/  MUFU.EX2 R163, R163 ;  /* 0x000000a300a37308 */ /* 0x000e220000000800 */
[C---:B----4-:R-:W-:Y:S01]  /*4e00*/  FADD.FTZ R171, R176.reuse, R171 ;  /* 0x000000abb0ab7221 */ /* 0x050fe20000010000 */
[----:B------:R-:W-:Y:S01]  /*4e10*/  F2FP.BF16.F32.PACK_AB R155, R176, R155 ;  /* 0x0000009bb09b723e */ /* 0x000fe200000010ff */
[-C--:B------:R-:W-:Y:S01]  /*4e20*/  FMUL.FTZ R137, R137, R7.reuse ;  /* 0x0000000789897220 */ /* 0x080fe20000410000 */
[-C--:B------:R-:W-:Y:S01]  /*4e30*/  FMUL.FTZ R140, R140, R7.reuse ;  /* 0x000000078c8c7220 */ /* 0x080fe20000410000 */
[-C--:B------:R-:W-:Y:S01]  /*4e40*/  FMUL.FTZ R141, R141, R7.reuse ;  /* 0x000000078d8d7220 */ /* 0x080fe20000410000 */
[-C--:B------:R-:W-:Y:S01]  /*4e50*/  FMUL.FTZ R144, R144, R7.reuse ;  /* 0x0000000790907220 */ /* 0x080fe20000410000 */
[-C--:B------:R-:W-:Y:S01]  /*4e60*/  FMUL.FTZ R145, R145, R7.reuse ;  /* 0x0000000791917220 */ /* 0x080fe20000410000 */
[----:B------:R-:W4:Y:S01]  /*4e70*/  MUFU.EX2 R159, R159 ;  /* 0x0000009f009f7308 */ /* 0x000f220000000800 */
[----:B--2---:R-:W-:Y:S01]  /*4e80*/  FADD.FTZ R154, R158, R171 ;  /* 0x000000ab9e9a7221 */ /* 0x004fe20000010000 */
[-C--:B------:R-:W-:Y:S01]  /*4e90*/  FMUL.FTZ R148, R148, R7.reuse ;  /* 0x0000000794947220 */ /* 0x080fe20000410000 */
[----:B------:R-:W-:Y:S01]  /*4ea0*/  FMUL.FTZ R149, R149, R7 ;  /* 0x0000000795957220 */ /* 0x000fe20000410000 */
[-C--:B------:R-:W-:Y:S01]  /*4eb0*/  FMUL.FTZ R26, R26, R168.reuse ;  /* 0x000000a81a1a7220 */ /* 0x080fe20000410000 */
[-C--:B------:R-:W-:Y:S01]  /*4ec0*/  FMUL.FTZ R27, R27, R168.reuse ;  /* 0x000000a81b1b7220 */ /* 0x080fe20000410000 */
[-C--:B------:R-:W-:Y:S01]  /*4ed0*/  FMUL.FTZ R30, R30, R168.reuse ;  /* 0x000000a81e1e7220 */ /* 0x080fe20000410000 */
[----:B------:R-:W-:Y:S01]  /*4ee0*/  FMUL.FTZ R31, R31, R168 ;  /* 0x000000a81f1f7220 */ /* 0x000fe20000410000 */
[----:B------:R-:W2:Y:S01]  /*4ef0*/  MUFU.EX2 R162, R162 ;  /* 0x000000a200a27308 */ /* 0x000ea20000000800 */
[C---:B0-----:R-:W-:Y:S01]  /*4f00*/  FADD.FTZ R154, R163.reuse, R154 ;  /* 0x0000009aa39a7221 */ /* 0x041fe20000010000 */
[----:B---3--:R-:W-:Y:S01]  /*4f10*/  F2FP.BF16.F32.PACK_AB R157, R163, R158 ;  /* 0x0000009ea39d723e */ /* 0x008fe200000010ff */
[----:B------:R-:W-:Y:S01]  /*4f20*/  FMUL.FTZ R34, R34, R168 ;  /* 0x000000a822227220 */ /* 0x000fe20000410000 */
[----:B------:R-:W-:Y:S01]  /*4f30*/  F2FP.BF16.F32.PACK_AB R158, R13, R12 ;  /* 0x0000000c0d9e723e */ /* 0x000fe200000010ff */
[-C--:B------:R-:W-:Y:S01]  /*4f40*/  FMUL.FTZ R35, R35, R168.reuse ;  /* 0x000000a823237220 */ /* 0x080fe20000410000 */
[-C--:B------:R-:W-:Y:S01]  /*4f50*/  FMUL.FTZ R38, R38, R168.reuse ;  /* 0x000000a826267220 */ /* 0x080fe20000410000 */
[-C--:B------:R-:W-:Y:S01]  /*4f60*/  FMUL.FTZ R39, R39, R168.reuse ;  /* 0x000000a827277220 */ /* 0x080fe20000410000 */
[----:B------:R0:W-:Y:S01]  /*4f70*/  MUFU.EX2 R5, R174 ;  /* 0x000000ae00057308 */ /* 0x0001e20000000800 */
[-C--:B------:R-:W-:Y:S01]  /*4f80*/  FMUL.FTZ R42, R42, R168.reuse ;  /* 0x000000a82a2a7220 */ /* 0x080fe20000410000 */
[-C--:B------:R-:W-:Y:S01]  /*4f90*/  FMUL.FTZ R43, R43, R168.reuse ;  /* 0x000000a82b2b7220 */ /* 0x080fe20000410000 */
[-C--:B------:R-:W-:Y:S01]  /*4fa0*/  FMUL.FTZ R46, R46, R168.reuse ;  /* 0x000000a82e2e7220 */ /* 0x080fe20000410000 */
[-C--:B------:R-:W-:Y:S01]  /*4fb0*/  FMUL.FTZ R47, R47, R168.reuse ;  /* 0x000000a82f2f7220 */ /* 0x080fe20000410000 */
[-C--:B------:R-:W-:Y:S01]  /*4fc0*/  FMUL.FTZ R50, R50, R168.reuse ;  /* 0x000000a832327220 */ /* 0x080fe20000410000 */
[-C--:B------:R-:W-:Y:S01]  /*4fd0*/  FMUL.FTZ R51, R51, R168.reuse ;  /* 0x000000a833337220 */ /* 0x080fe20000410000 */
[----:B------:R-:W-:Y:S01]  /*4fe0*/  FMUL.FTZ R54, R54, R168 ;  /* 0x000000a836367220 */ /* 0x000fe20000410000 */
[----:B------:R-:W3:Y:S01]  /*4ff0*/  MUFU.EX2 R166, R166 ;  /* 0x000000a600a67308 */ /* 0x000ee20000000800 */
[----:B0-----:R-:W-:Y:S01]  /*5000*/  FADD.FTZ R174, R156, R173 ;  /* 0x000000ad9cae7221 */ /* 0x001fe20000010000 */
[----:B------:R-:W-:Y:S01]  /*5010*/  F2FP.BF16.F32.PACK_AB R156, R15, R156 ;  /* 0x0000009c0f9c723e */ /* 0x000fe200000010ff */
[-C--:B------:R-:W-:Y:S01]  /*5020*/  FMUL.FTZ R55, R55, R168.reuse ;  /* 0x000000a837377220 */ /* 0x080fe20000410000 */
[-C--:B------:R-:W-:Y:S01]  /*5030*/  FMUL.FTZ R58, R58, R168.reuse ;  /* 0x000000a83a3a7220 */ /* 0x080fe20000410000 */
[----:B------:R-:W-:Y:S01]  /*5040*/  FADD.FTZ R171, R15, R174 ;  /* 0x000000ae0fab7221 */ /* 0x000fe20000010000 */
[-C--:B------:R-:W-:Y:S01]  /*5050*/  FMUL.FTZ R59, R59, R168.reuse ;  /* 0x000000a83b3b7220 */ /* 0x080fe20000410000 */
[----:B------:R-:W-:Y:S01]  /*5060*/  FMUL.FTZ R62, R62, R168 ;  /* 0x000000a83e3e7220 */ /* 0x000fe20000410000 */
[----:B------:R-:W0:Y:S01]  /*5070*/  MUFU.EX2 R161, R161 ;  /* 0x000000a100a17308 */ /* 0x000e220000000800 */
[----:B------:R-:W-:Y:S01]  /*5080*/  FADD.FTZ R174, R12, R171 ;  /* 0x000000ab0cae7221 */ /* 0x000fe20000010000 */
[----:B----4-:R-:W-:Y:S01]  /*5090*/  FADD.FTZ R171, R159, R154 ;  /* 0x0000009a9fab7221 */ /* 0x010fe20000010000 */
[----:B------:R-:W-:Y:S01]  /*50a0*/  F2FP.BF16.F32.PACK_AB R154, R21, R10 ;  /* 0x0000000a159a723e */ /* 0x000fe200000010ff */
[----:B------:R-:W-:Y:S01]  /*50b0*/  BAR.SYNC.DEFER_BLOCKING 0xf, 0x100 ;  /* 0x03c4000000007b1d */ /* 0x000fe20000010000 */
[----:B------:R-:W-:Y:S01]  /*50c0*/  FADD.FTZ R11, R13, R174 ;  /* 0x000000ae0d0b7221 */ /* 0x000fe20000010000 */
[C---:B--2---:R-:W-:Y:S01]  /*50d0*/  FADD.FTZ R171, R162.reuse, R171 ;  /* 0x000000aba2ab7221 */ /* 0x044fe20000010000 */
[----:B------:R-:W-:Y:S01]  /*50e0*/  F2FP.BF16.F32.PACK_AB R159, R162, R159 ;  /* 0x0000009fa29f723e */ /* 0x000fe200000010ff */
[-C--:B------:R-:W-:Y:S01]  /*50f0*/  FMUL.FTZ R63, R63, R168.reuse ;  /* 0x000000a83f3f7220 */ /* 0x080fe20000410000 */
[----:B------:R-:W-:Y:S01]  /*5100*/  FADD.FTZ R10, R160, R11 ;  /* 0x0000000ba00a7221 */ /* 0x000fe20000010000 */
[----:B------:R-:W2:Y:S01]  /*5110*/  MUFU.EX2 R167, R167 ;  /* 0x000000a700a77308 */ /* 0x000ea20000000800 */
[----:B---3--:R-:W-:Y:S01]  /*5120*/  FADD.FTZ R172, R166, R171 ;  /* 0x000000aba6ac7221 */ /* 0x008fe20000010000 */
[-C--:B------:R-:W-:Y:S01]  /*5130*/  FMUL.FTZ R66, R66, R168.reuse ;  /* 0x000000a842427220 */ /* 0x080fe20000410000 */
[-C--:B------:R-:W-:Y:S01]  /*5140*/  FMUL.FTZ R67, R67, R168.reuse ;  /* 0x000000a843437220 */ /* 0x080fe20000410000 */
[-C--:B------:R-:W-:Y:S01]  /*5150*/  FMUL.FTZ R70, R70, R168.reuse ;  /* 0x000000a846467220 */ /* 0x080fe20000410000 */
[-C--:B------:R-:W-:Y:S01]  /*5160*/  FMUL.FTZ R71, R71, R168.reuse ;  /* 0x000000a847477220 */ /* 0x080fe20000410000 */
[----:B------:R-:W-:Y:S01]  /*5170*/  FMUL.FTZ R74, R74, R168 ;  /* 0x000000a84a4a7220 */ /* 0x000fe20000410000 */
[C---:B0-----:R-:W-:Y:S01]  /*5180*/  FADD.FTZ R11, R161.reuse, R10 ;  /* 0x0000000aa10b7221 */ /* 0x041fe20000010000 */
[----:B------:R-:W0:Y:S01]  /*5190*/  MUFU.EX2 R14, R14 ;  /* 0x0000000e000e7308 */ /* 0x000e220000000800 */
[----:B------:R-:W-:Y:S01]  /*51a0*/  F2FP.BF16.F32.PACK_AB R160, R161, R160 ;  /* 0x000000a0a1a0723e */ /* 0x000fe200000010ff */
[-C--:B------:R-:W-:Y:S01]  /*51b0*/  FMUL.FTZ R75, R75, R168.reuse ;  /* 0x000000a84b4b7220 */ /* 0x080fe20000410000 */
[-C--:B------:R-:W-:Y:S01]  /*51c0*/  FMUL.FTZ R78, R78, R168.reuse ;  /* 0x000000a84e4e7220 */ /* 0x080fe20000410000 */
[-C--:B------:R-:W-:Y:S01]  /*51d0*/  FMUL.FTZ R79, R79, R168.reuse ;  /* 0x000000a84f4f7220 */ /* 0x080fe20000410000 */
[-C--:B------:R-:W-:Y:S01]  /*51e0*/  FMUL.FTZ R82, R82, R168.reuse ;  /* 0x000000a852527220 */ /* 0x080fe20000410000 */
[-C--:B------:R-:W-:Y:S01]  /*51f0*/  FMUL.FTZ R83, R83, R168.reuse ;  /* 0x000000a853537220 */ /* 0x080fe20000410000 */
[----:B------:R-:W-:Y:S01]  /*5200*/  FMUL.FTZ R86, R86, R168 ;  /* 0x000000a856567220 */ /* 0x000fe20000410000 */
[----:B------:R-:W3:Y:S01]  /*5210*/  MUFU.EX2 R165, R165 ;  /* 0x000000a500a57308 */ /* 0x000ee20000000800 */
[C---:B--2---:R-:W-:Y:S01]  /*5220*/  FADD.FTZ R172, R167.reuse, R172 ;  /* 0x000000aca7ac7221 */ /* 0x044fe20000010000 */
[----:B------:R-:W-:Y:S01]  /*5230*/  F2FP.BF16.F32.PACK_AB R161, R167, R166 ;  /* 0x000000a6a7a1723e */ /* 0x000fe200000010ff */
[----:B------:R2:W-:Y:S01]  /*5240*/  STSM.16.M88.4 [R22+0x26800], R152 ;  /* 0x0268009816007844 */ /* 0x0005e20000000200 */
[-C--:B------:R-:W-:Y:S01]  /*5250*/  FMUL.FTZ R87, R87, R168.reuse ;  /* 0x000000a857577220 */ /* 0x080fe20000410000 */
[-C--:B------:R-:W-:Y:S01]  /*5260*/  FMUL.FTZ R90, R90, R168.reuse ;  /* 0x000000a85a5a7220 */ /* 0x080fe20000410000 */
[-C--:B------:R-:W-:Y:S01]  /*5270*/  FMUL.FTZ R91, R91, R168.reuse ;  /* 0x000000a85b5b7220 */ /* 0x080fe20000410000 */
[----:B------:R2:W-:Y:S01]  /*5280*/  STSM.16.M88.4 [R184], R156 ;  /* 0x0000009cb8007844 */ /* 0x0005e20000000200 */
[----:B------:R-:W4:Y:S01]  /*5290*/  MUFU.EX2 R6, R6 ;  /* 0x0000000600067308 */ /* 0x000f220000000800 */
[----:B0-----:R-:W-:Y:S01]  /*52a0*/  FADD.FTZ R10, R14, R11 ;  /* 0x0000000b0e0a7221 */ /* 0x001fe20000010000 */
[----:B------:R-:W-:Y:S01]  /*52b0*/  FADD.FTZ R11, R5, R172 ;  /* 0x000000ac050b7221 */ /* 0x000fe20000010000 */
[-C--:B------:R-:W-:Y:S01]  /*52c0*/  FMUL.FTZ R94, R94, R168.reuse ;  /* 0x000000a85e5e7220 */ /* 0x080fe20000410000 */
[-C--:B------:R-:W-:Y:S01]  /*52d0*/  FMUL.FTZ R95, R95, R168.reuse ;  /* 0x000000a85f5f7220 */ /* 0x080fe20000410000 */
[-C--:B------:R-:W-:Y:S01]  /*52e0*/  FMUL.FTZ R98, R98, R168.reuse ;  /* 0x000000a862627220 */ /* 0x080fe20000410000 */
[-C--:B------:R-:W-:Y:S01]  /*52f0*/  FMUL.FTZ R99, R99, R168.reuse ;  /* 0x000000a863637220 */ /* 0x080fe20000410000 */
[----:B------:R-:W-:Y:S01]  /*5300*/  FMUL.FTZ R102, R102, R168 ;  /* 0x000000a866667220 */ /* 0x000fe20000410000 */
[----:B------:R-:W0:Y:S01]  /*5310*/  MUFU.EX2 R164, R164 ;  /* 0x000000a400a47308 */ /* 0x000e220000000800 */
[C---:B---3--:R-:W-:Y:S01]  /*5320*/  FADD.FTZ R13, R165.reuse, R10 ;  /* 0x0000000aa50d7221 */ /* 0x048fe20000010000 */
[----:B------:R-:W-:Y:S01]  /*5330*/  F2FP.BF16.F32.PACK_AB R162, R165, R14 ;  /* 0x0000000ea5a2723e */ /* 0x000fe200000010ff */
[-C--:B------:R-:W-:Y:S01]  /*5340*/  FMUL.FTZ R103, R103, R168.reuse ;  /* 0x000000a867677220 */ /* 0x080fe20000410000 */
[-C--:B------:R-:W-:Y:S01]  /*5350*/  FMUL.FTZ R106, R106, R168.reuse ;  /* 0x000000a86a6a7220 */ /* 0x080fe20000410000 */
[-C--:B------:R-:W-:Y:S01]  /*5360*/  FMUL.FTZ R107, R107, R168.reuse ;  /* 0x000000a86b6b7220 */ /* 0x080fe20000410000 */
[-C--:B------:R-:W-:Y:S01]  /*5370*/  FMUL.FTZ R110, R110, R168.reuse ;  /* 0x000000a86e6e7220 */ /* 0x080fe20000410000 */
[-C--:B------:R-:W-:Y:S01]  /*5380*/  FMUL.FTZ R111, R111, R168.reuse ;  /* 0x000000a86f6f7220 */ /* 0x080fe20000410000 */
[----:B------:R-:W3:Y:S01]  /*5390*/  MUFU.EX2 R170, R170 ;  /* 0x000000aa00aa7308 */ /* 0x000ee20000000800 */
[C---:B----4-:R-:W-:Y:S01]  /*53a0*/  FADD.FTZ R11, R6.reuse, R11 ;  /* 0x0000000b060b7221 */ /* 0x050fe20000010000 */
[----:B------:R-:W-:Y:S01]  /*53b0*/  F2FP.BF16.F32.PACK_AB R163, R6, R5 ;  /* 0x0000000506a3723e */ /* 0x000fe200000010ff */
[-C--:B------:R-:W-:Y:S01]  /*53c0*/  FMUL.FTZ R114, R114, R168.reuse ;  /* 0x000000a872727220 */ /* 0x080fe20000410000 */
[-C--:B------:R-:W-:Y:S01]  /*53d0*/  FMUL.FTZ R115, R115, R168.reuse ;  /* 0x000000a873737220 */ /* 0x080fe20000410000 */
[-C--:B------:R-:W-:Y:S01]  /*53e0*/  FMUL.FTZ R118, R118, R168.reuse ;  /* 0x000000a876767220 */ /* 0x080fe20000410000 */
[-C--:B------:R-:W-:Y:S01]  /*53f0*/  FMUL.FTZ R119, R119, R168.reuse ;  /* 0x000000a877777220 */ /* 0x080fe20000410000 */
[----:B------:R2:W-:Y:S01]  /*5400*/  STSM.16.M88.4 [R19], R160 ;  /* 0x000000a013007844 */ /* 0x0005e20000000200 */
[----:B------:R-:W4:Y:S01]  /*5410*/  MUFU.EX2 R169, R169 ;  /* 0x000000a900a97308 */ /* 0x000f220000000800 */
[----:B0-----:R-:W-:Y:S01]  /*5420*/  FADD.FTZ R10, R164, R13 ;  /* 0x0000000da40a7221 */ /* 0x001fe20000010000 */
[-C--:B------:R-:W-:Y:S01]  /*5430*/  FMUL.FTZ R122, R122, R168.reuse ;  /* 0x000000a87a7a7220 */ /* 0x080fe20000410000 */
[-C--:B------:R-:W-:Y:S01]  /*5440*/  FMUL.FTZ R123, R123, R168.reuse ;  /* 0x000000a87b7b7220 */ /* 0x080fe20000410000 */
[-C--:B------:R-:W-:Y:S01]  /*5450*/  FMUL.FTZ R126, R126, R168.reuse ;  /* 0x000000a87e7e7220 */ /* 0x080fe20000410000 */
[-C--:B------:R-:W-:Y:S01]  /*5460*/  FMUL.FTZ R127, R127, R168.reuse ;  /* 0x000000a87f7f7220 */ /* 0x080fe20000410000 */
[-C--:B------:R-:W-:Y:S01]  /*5470*/  FMUL.FTZ R130, R130, R168.reuse ;  /* 0x000000a882827220 */ /* 0x080fe20000410000 */
[-C--:B------:R-:W-:Y:S01]  /*5480*/  FMUL.FTZ R131, R131, R168.reuse ;  /* 0x000000a883837220 */ /* 0x080fe20000410000 */
[----:B------:R-:W0:Y:S01]  /*5490*/  MUFU.EX2 R9, R181 ;  /* 0x000000b500097308 */ /* 0x000e220000000800 */
[----:B---3--:R-:W-:Y:S01]  /*54a0*/  FADD.FTZ R12, R170, R11 ;  /* 0x0000000baa0c7221 */ /* 0x008fe20000010000 */
[-C--:B------:R-:W-:Y:S01]  /*54b0*/  FMUL.FTZ R134, R134, R168.reuse ;  /* 0x000000a886867220 */ /* 0x080fe20000410000 */
[-C--:B------:R-:W-:Y:S01]  /*54c0*/  FMUL.FTZ R135, R135, R168.reuse ;  /* 0x000000a887877220 */ /* 0x080fe20000410000 */
[-C--:B------:R-:W-:Y:S01]  /*54d0*/  FMUL.FTZ R138, R138, R168.reuse ;  /* 0x000000a88a8a7220 */ /* 0x080fe20000410000 */
[-C--:B------:R-:W-:Y:S01]  /*54e0*/  FMUL.FTZ R139, R139, R168.reuse ;  /* 0x000000a88b8b7220 */ /* 0x080fe20000410000 */
[-C--:B------:R-:W-:Y:S01]  /*54f0*/  FMUL.FTZ R142, R142, R168.reuse ;  /* 0x000000a88e8e7220 */ /* 0x080fe20000410000 */
[----:B------:R-:W-:Y:S01]  /*5500*/  FMUL.FTZ R143, R143, R168 ;  /* 0x000000a88f8f7220 */ /* 0x000fe20000410000 */
[----:B------:R-:W3:Y:S01]  /*5510*/  MUFU.EX2 R179, R179 ;  /* 0x000000b300b37308 */ /* 0x000ee20000000800 */
[C---:B----4-:R-:W-:Y:S01]  /*5520*/  FADD.FTZ R11, R169.reuse, R10 ;  /* 0x0000000aa90b7221 */ /* 0x050fe20000010000 */
[----:B------:R-:W-:Y:S01]  /*5530*/  F2FP.BF16.F32.PACK_AB R164, R169, R164 ;  /* 0x000000a4a9a4723e */ /* 0x000fe200000010ff */
[-C--:B------:R-:W-:Y:S01]  /*5540*/  FMUL.FTZ R146, R146, R168.reuse ;  /* 0x000000a892927220 */ /* 0x080fe20000410000 */
[-C--:B------:R-:W-:Y:S01]  /*5550*/  FMUL.FTZ R147, R147, R168.reuse ;  /* 0x000000a893937220 */ /* 0x080fe20000410000 */
[----:B------:R-:W-:Y:S01]  /*5560*/  FADD.FTZ R6, R20, R11 ;  /* 0x0000000b14067221 */ /* 0x000fe20000010000 */
[-C--:B------:R-:W-:Y:S01]  /*5570*/  FMUL.FTZ R150, R150, R168.reuse ;  /* 0x000000a896967220 */ /* 0x080fe20000410000 */
[----:B------:R-:W-:Y:S01]  /*5580*/  FMUL.FTZ R151, R151, R168 ;  /* 0x000000a897977220 */ /* 0x000fe20000410000 */
[----:B------:R-:W4:Y:S01]  /*5590*/  MUFU.EX2 R182, R182 ;  /* 0x000000b600b67308 */ /* 0x000f220000000800 */
[C---:B0-----:R-:W-:Y:S01]  /*55a0*/  F2FP.BF16.F32.PACK_AB R166, R9.reuse, R20 ;  /* 0x0000001409a6723e */ /* 0x041fe200000010ff */
[----:B------:R-:W-:-:S06]  /*55b0*/  FADD.FTZ R6, R9, R6 ;  /* 0x0000000609067221 */ /* 0x000fcc0000010000 */
[----:B------:R-:W0:Y:S01]  /*55c0*/  MUFU.EX2 R183, R183 ;  /* 0x000000b700b77308 */ /* 0x000e220000000800 */
[C---:B---3--:R-:W-:Y:S01]  /*55d0*/  FADD.FTZ R13, R179.reuse, R12 ;  /* 0x0000000cb30d7221 */ /* 0x048fe20000010000 */
[----:B------:R-:W-:-:S03]  /*55e0*/  F2FP.BF16.F32.PACK_AB R165, R179, R170 ;  /* 0x000000aab3a5723e */ /* 0x000fc600000010ff */
[----:B----4-:R-:W-:Y:S01]  /*55f0*/  FADD.FTZ R10, R182, R13 ;  /* 0x0000000db60a7221 */ /* 0x010fe20000010000 */
[----:B0-----:R-:W-:-:S03]  /*5600*/  F2FP.BF16.F32.PACK_AB R167, R183, R182 ;  /* 0x000000b6b7a7723e */ /* 0x001fc600000010ff */
[----:B------:R-:W-:Y:S02]  /*5610*/  FADD.FTZ R5, R183, R10 ;  /* 0x0000000ab7057221 */ /* 0x000fe40000010000 */
[----:B------:R2:W-:Y:S01]  /*5620*/  STSM.16.M88.4 [R23], R164 ;  /* 0x000000a417007844 */ /* 0x0005e20000000200 */
[----:B------:R-:W-:Y:S05]  /*5630*/  @!P0 BRA `(.L_x_3263) ;  /* 0x0000000000048947 */ /* 0x000fea0003800000 */
[----:B------:R-:W-:Y:S01]  /*5640*/  BPT.TRAP 0x1 ;  /* 0x000000040000795c */ /* 0x000fe20000300000 */
.L_x_3263:
[----:B------:R0:W3:Y:S01]  /*5650*/  SYNCS.PHASECHK.TRANS64.TRYWAIT P2, [UR21+0x28c50], R8 ;  /* 0x028c5008ff0075a7 */ /* 0x0000e20008040155 */
[----:B------:R-:W-:Y:S05]  /*5660*/  @!P0 BRA `(.L_x_3264) ;  /* 0x0000000000048947 */ /* 0x000fea0003800000 */
[----:B------:R-:W-:Y:S01]  /*5670*/  BPT.TRAP 0x1 ;  /* 0x000000040000795c */ /* 0x000fe20000300000 */
.L_x_3264:
[----:B---3--:R-:W-:Y:S05]  /*5680*/  @P2 BRA `(.L_x_3265) ;  /* 0x0000000000082947 */ /* 0x008fea0003800000 */
[----:B------:R-:W3:Y:S02]  /*5690*/  SYNCS.PHASECHK.TRANS64.TRYWAIT P2, [UR21+0x28c50], R8 ;  /* 0x028c5008ff0075a7 */ /* 0x000ee40008040155 */
[----:B---3--:R-:W-:Y:S05]  /*56a0*/  @!P2 BRA `(.L_x_3266) ;  /* 0x0000006c008ca947 */ /* 0x008fea0003800000 */
.L_x_3265:
[----:B------:R-:W-:Y:S01]  /*56b0*/  ULEA UR10, UR47, UR52, 0xc ;  /* 0x000000342f0a7291 */ /* 0x000fe2000f8e603f */
[----:B------:R-:W-:Y:S01]  /*56c0*/  WARPGROUP.ARRIVE ;  /* 0x00000000000079c5 */ /* 0x000fe20000000000 */
[----:B------:R-:W-:-:S05]  /*56d0*/  UMOV UR7, 0x40000040 ;  /* 0x4000004000077882 */ /* 0x000fca0000000000 */
[----:B------:R-:W-:Y:S02]  /*56e0*/  UMOV UR6, UR10 ;  /* 0x0000000a00067c82 */ /* 0x000fe40008000000 */
        /* <DEDUP_REMOVED lines=25> */
[----:B----4-:R-:W4:Y:S02]  /*5880*/  FENCE.VIEW.ASYNC.S ;  /* 0x00000000000073c6 */ /* 0x010f240000000000 */
[----:B----4-:R-:W-:Y:S01]  /*5890*/  NOP ;  /* 0x0000000000007918 */ /* 0x010fe20000000000 */
[----:B------:R-:W-:Y:S06]  /*58a0*/  BAR.ARV 0xe, 0x100 ;  /* 0x0384000000007b1d */ /* 0x000fec0000002000 */
[----:B------:R-:W-:Y:S05]  /*58b0*/  @!P0 BRA `(.L_x_3267) ;  /* 0x0000000000048947 */ /* 0x000fea0003800000 */
[----:B------:R-:W-:Y:S01]  /*58c0*/  BPT.TRAP 0x1 ;  /* 0x000000040000795c */ /* 0x000fe20000300000 */
.L_x_3267:
[----:B------:R-:W-:Y:S01]  /*58d0*/  UIADD3 UR21, UR21, 0x28c60, URZ ;  /* 0x00028c6015157890 */ /* 0x000fe2000fffe03f */
[----:B------:R-:W-:Y:S01]  /*58e0*/  IMAD.MOV.U32 R9, RZ, RZ, R3 ;  /* 0x000000ffff097224 */ /* 0x000fe200078e0003 */
[----:B------:R-:W-:Y:S01]  /*58f0*/  UMOV UR22, UR47 ;  /* 0x0000002f00167c82 */ /* 0x000fe20008000000 */
[----:B---3--:R-:W-:Y:S01]  /*5900*/  IMAD.MOV.U32 R7, RZ, RZ, R0 ;  /* 0x000000ffff077224 */ /* 0x008fe200078e0000 */
[----:B------:R-:W-:-:S09]  /*5910*/  UPRMT UR21, UR39, 0x654, UR21 ;  /* 0x0000065427157896 */ /* 0x000fd20008000015 */
[----:B------:R-:W-:Y:S01]  /*5920*/  SYNCS.ARRIVE.TRANS64.RED.A1T0 RZ, [UR21], RZ ;  /* 0x000000ffffff79a7 */ /* 0x000fe20008100415 */
[----:B------:R-:W-:Y:S05]  /*5930*/  @P1 BRA `(.L_x_3268) ;  /* 0xffffffe400c41947 */ /* 0x000fea000383ffff */
.L_x_3257:
[----:B-1234-:R-:W1:Y:S01]  /*5940*/  SHFL.BFLY PT, R7, R6, 0x2, 0x1f ;  /* 0x0c401f0006077f89 */ /* 0x01ee6200000e0000 */
[----:B------:R-:W-:Y:S01]  /*5950*/  IMAD.MOV R12, RZ, RZ, -R18 ;  /* 0x000000ffff0c7224 */ /* 0x000fe200078e0a12 */
[----:B------:R-:W-:Y:S01]  /*5960*/  UIADD3 UR36, UR36, 0x1, URZ ;  /* 0x0000000124247890 */ /* 0x000fe2000fffe03f */
[----:B0-----:R-:W-:Y:S01]  /*5970*/  IMAD.MOV.U32 R8, RZ, RZ, RZ ;  /* 0x000000ffff087224 */ /* 0x001fe200078e00ff */
[----:B------:R-:W0:Y:S01]  /*5980*/  SHFL.BFLY PT, R4, R5, 0x2, 0x1f ;  /* 0x0c401f0005047f89 */ /* 0x000e2200000e0000 */
[----:B------:R-:W-:Y:S01]  /*5990*/  IMAD.U32 R14, RZ, RZ, UR20 ;  /* 0x00000014ff0e7e24 */ /* 0x000fe2000f8e00ff */
[----:B------:R-:W-:Y:S08]  /*59a0*/  BAR.ARV 0x8, 0x100 ;  /* 0x0204000000007b1d */ /* 0x000ff00000002000 */
[----:B------:R-:W-:Y:S01]  /*59b0*/  BAR.SYNC.DEFER_BLOCKING 0xf, 0x100 ;  /* 0x03c4000000007b1d */ /* 0x000fe20000010000 */
[----:B------:R-:W-:Y:S01]  /*59c0*/  ISETP.NE.AND P2, PT, R17, R12, PT ;  /* 0x0000000c1100720c */ /* 0x000fe20003f45270 */
[----:B------:R-:W-:-:S02]  /*59d0*/  IMAD.MOV.U32 R13, RZ, RZ, -0x800000 ;  /* 0xff800000ff0d7424 */ /* 0x000fc400078e00ff */
[----:B------:R-:W-:Y:S02]  /*59e0*/  IMAD.MOV.U32 R12, RZ, RZ, -0x800000 ;  /* 0xff800000ff0c7424 */ /* 0x000fe400078e00ff */
[----:B-1----:R-:W-:Y:S01]  /*59f0*/  FADD.FTZ R7, R7, R6 ;  /* 0x0000000607077221 */ /* 0x002fe20000010000 */
[----:B0-----:R-:W-:-:S04]  /*5a00*/  FADD.FTZ R4, R4, R5 ;  /* 0x0000000504047221 */ /* 0x001fc80000010000 */
[----:B------:R-:W0:Y:S01]  /*5a10*/  SHFL.BFLY PT, R10, R7, 0x1, 0x1f ;  /* 0x0c201f00070a7f89 */ /* 0x000e2200000e0000 */
[----:B------:R-:W-:Y:S01]  /*5a20*/  IMAD.U32 R5, RZ, RZ, UR47 ;  /* 0x0000002fff057e24 */ /* 0x000fe2000f8e00ff */
[----:B------:R-:W-:Y:S02]  /*5a30*/  UIADD3 UR47, UR47, 0x1, URZ ;  /* 0x000000012f2f7890 */ /* 0x000fe4000fffe03f */
[----:B------:R-:W1:Y:S02]  /*5a40*/  SHFL.BFLY PT, R9, R4, 0x1, 0x1f ;  /* 0x0c201f0004097f89 */ /* 0x000e6400000e0000 */
[----:B------:R-:W-:Y:S01]  /*5a50*/  @!P2 LEA R5, R5, R2, 0x6 ;  /* 0x000000020505a211 */ /* 0x000fe200078e30ff */
[----:B------:R-:W-:-:S03]  /*5a60*/  UISETP.NE.AND UP0, UPT, UR47, 0x2, UPT ;  /* 0x000000022f00788c */ /* 0x000fc6000bf05270 */
[----:B------:R-:W-:Y:S01]  /*5a70*/  @!P2 LEA R11, R5, UR42, 0x2 ;  /* 0x0000002a050bac11 */ /* 0x000fe2000f8e10ff */
[----:B------:R-:W-:Y:S01]  /*5a80*/  IMAD.U32 R5, RZ, RZ, UR20 ;  /* 0x00000014ff057e24 */ /* 0x000fe2000f8e00ff */
[----:B------:R-:W-:Y:S02]  /*5a90*/  USEL UR4, URZ, 0x1, UP0 ;  /* 0x000000013f047887 */ /* 0x000fe40008000000 */
[----:B------:R-:W-:Y:S02]  /*5aa0*/  USEL UR47, UR47, URZ, UP0 ;  /* 0x0000003f2f2f7287 */ /* 0x000fe40008000000 */
[----:B------:R-:W-:Y:S01]  /*5ab0*/  ULOP3.LUT UR37, UR37, UR4, URZ, 0x3c, !UPT ;  /* 0x0000000425257292 */ /* 0x000fe2000f8e3c3f */
[----:B0-----:R-:W-:Y:S01]  /*5ac0*/  FADD.FTZ R10, R7, R10 ;  /* 0x0000000a070a7221 */ /* 0x001fe20000010000 */
[----:B-1----:R-:W-:-:S04]  /*5ad0*/  FADD.FTZ R9, R4, R9 ;  /* 0x0000000904097221 */ /* 0x002fc80000010000 */
[----:B------:R-:W-:Y:S01]  /*5ae0*/  FSETP.NE.FTZ.AND P0, PT, R10, RZ, PT ;  /* 0x000000ff0a00720b */ /* 0x000fe20003f15000 */
[----:B------:R-:W-:Y:S01]  /*5af0*/  IMAD.MOV.U32 R4, RZ, RZ, RZ ;  /* 0x000000ffff047224 */ /* 0x000fe200078e00ff */
[----:B------:R-:W-:-:S11]  /*5b00*/  FSETP.NE.FTZ.AND P1, PT, R9, RZ, PT ;  /* 0x000000ff0900720b */ /* 0x000fd60003f35000 */
[----:B------:R-:W0:Y:S01]  /*5b10*/  @P0 MUFU.RCP R8, R10 ;  /* 0x0000000a00080308 */ /* 0x000e220000001000 */
[----:B------:R-:W-:-:S07]  /*5b20*/  @P0 FMUL.FTZ R5, R5, 0.69314718246459960938 ;  /* 0x3f31721805050820 */ /* 0x000fce0000410000 */
[----:B------:R-:W1:Y:S08]  /*5b30*/  @P1 MUFU.RCP R4, R9 ;  /* 0x0000000900041308 */ /* 0x000e700000001000 */
[----:B------:R-:W2:Y:S01]  /*5b40*/  @P0 MUFU.LG2 R10, R10 ;  /* 0x0000000a000a0308 */ /* 0x000ea20000000c00 */
[----:B0-----:R0:W-:Y:S01]  /*5b50*/  @!P2 STS [R11+0x28800], R8 ;  /* 0x028800080b00a388 */ /* 0x0011e20000000800 */
[-C--:B------:R-:W-:Y:S01]  /*5b60*/  FMUL.FTZ R209, R24, R8.reuse ;  /* 0x0000000818d17220 */ /* 0x080fe20000410000 */
[-C--:B------:R-:W-:Y:S01]  /*5b70*/  FMUL.FTZ R207, R25, R8.reuse ;  /* 0x0000000819cf7220 */ /* 0x080fe20000410000 */
[-C--:B------:R-:W-:Y:S01]  /*5b80*/  FMUL.FTZ R7, R28, R8.reuse ;  /* 0x000000081c077220 */ /* 0x080fe20000410000 */
[-C--:B------:R-:W-:Y:S01]  /*5b90*/  FMUL.FTZ R6, R29, R8.reuse ;  /* 0x000000081d067220 */ /* 0x080fe20000410000 */
[-C--:B------:R-:W-:Y:S01]  /*5ba0*/  FMUL.FTZ R208, R32, R8.reuse ;  /* 0x0000000820d07220 */ /* 0x080fe20000410000 */
[-C--:B------:R-:W-:Y:S01]  /*5bb0*/  FMUL.FTZ R206, R33, R8.reuse ;  /* 0x0000000821ce7220 */ /* 0x080fe20000410000 */
[----:B------:R-:W3:Y:S01]  /*5bc0*/  @P1 MUFU.LG2 R9, R9 ;  /* 0x0000000900091308 */ /* 0x000ee20000000c00 */
[----:B-1----:R1:W-:Y:S01]  /*5bd0*/  @!P2 STS [R11+0x28820], R4 ;  /* 0x028820040b00a388 */ /* 0x0023e20000000800 */
        /* <DEDUP_REMOVED lines=58> */
[----:B0-----:R-:W-:Y:S01]  /*5f80*/  @P1 FMUL.FTZ R8, R14, 0.69314718246459960938 ;  /* 0x3f3172180e081820 */ /* 0x001fe20000410000 */
[----:B--2---:R-:W-:Y:S01]  /*5f90*/  @P0 FMUL.FTZ R10, R10, 0.69314718246459960938 ;  /* 0x3f3172180a0a0820 */ /* 0x004fe20000410000 */
[----:B---3--:R-:W-:Y:S01]  /*5fa0*/  @P1 FMUL.FTZ R9, R9, 0.69314718246459960938 ;  /* 0x3f31721809091820 */ /* 0x008fe20000410000 */
        /* <DEDUP_REMOVED lines=64> */
[----:B------:R-:W-:Y:S01]  /*63b0*/  @P0 FFMA.FTZ R13, R5, R0, R10 ;  /* 0x00000000050d0223 */ /* 0x000fe2000001000a */
[----:B------:R-:W-:Y:S01]  /*63c0*/  @P1 FFMA.FTZ R12, R8, R3, R9 ;  /* 0x00000003080c1223 */ /* 0x000fe20000010009 */
[----:B-1----:R-:W-:Y:S06]  /*63d0*/  BAR.ARV 0xe, 0x100 ;  /* 0x0384000000007b1d */ /* 0x002fec0000002000 */
.L_x_3244:
[----:B------:R-:W0:Y:S01]  /*63e0*/  S2UR UR6, SR_SWINHI ;  /* 0x00000000000679c3 */ /* 0x000e220000002f00 */
[----:B------:R-:W-:-:S07]  /*63f0*/  IMAD R3, R212, 0x40, R16 ;  /* 0x00000040d4037824 */ /* 0x000fce00078e0210 */
[----:B------:R-:W-:Y:S01]  /*6400*/  BAR.SYNC.DEFER_BLOCKING 0x1, 0x100 ;  /* 0x0044000000007b1d */ /* 0x000fe20000010000 */
[----:B------:R-:W-:Y:S01]  /*6410*/  F2FP.BF16.F32.PACK_AB R6, R6, R7 ;  /* 0x000000070606723e */ /* 0x000fe200000010ff */
[----:B------:R-:W-:Y:S01]  /*6420*/  USHF.R.S32.HI UR11, URZ, 0x1f, UR44 ;  /* 0x0000001f3f0b7899 */ /* 0x000fe2000801142c */
[----:B------:R-:W-:Y:S02]  /*6430*/  F2FP.BF16.F32.PACK_AB R7, R31, R30 ;  /* 0x0000001e1f07723e */ /* 0x000fe400000010ff */
[----:B------:R-:W-:Y:S01]  /*6440*/  F2FP.BF16.F32.PACK_AB R30, R192, R193 ;  /* 0x000000c1c01e723e */ /* 0x000fe200000010ff */
[----:B------:R-:W-:Y:S01]  /*6450*/  ULDC UR7, c[0x0][0xc44] ;  /* 0x0003110000077ab9 */ /* 0x000fe20000000800 */
[----:B------:R-:W-:Y:S01]  /*6460*/  F2FP.BF16.F32.PACK_AB R31, R63, R62 ;  /* 0x0000003e3f1f723e */ /* 0x000fe200000010ff */
[----:B------:R-:W1:Y:S01]  /*6470*/  SHFL.IDX PT, R0, R211, RZ, 0x1f ;  /* 0x00001fffd3007589 */ /* 0x000e6200000e0000 */
[----:B------:R-:W-:Y:S02]  /*6480*/  F2FP.BF16.F32.PACK_AB R112, R113, R112 ;  /* 0x000000707170723e */ /* 0x000fe400000010ff */
[----:B------:R-:W-:-:S02]  /*6490*/  F2FP.BF16.F32.PACK_AB R113, R115, R114 ;  /* 0x000000727371723e */ /* 0x000fc400000010ff */
[----:B------:R-:W-:Y:S02]  /*64a0*/  F2FP.BF16.F32.PACK_AB R114, R117, R116 ;  /* 0x000000747572723e */ /* 0x000fe400000010ff */
[----:B------:R-:W-:Y:S02]  /*64b0*/  F2FP.BF16.F32.PACK_AB R115, R119, R118 ;  /* 0x000000767773723e */ /* 0x000fe400000010ff */
[----:B------:R-:W-:Y:S02]  /*64c0*/  F2FP.BF16.F32.PACK_AB R120, R121, R120 ;  /* 0x000000787978723e */ /* 0x000fe400000010ff */
[----:B------:R-:W-:Y:S02]  /*64d0*/  F2FP.BF16.F32.PACK_AB R121, R152, R108 ;  /* 0x0000006c9879723e */ /* 0x000fe400000010ff */
[----:B------:R-:W-:Y:S01]  /*64e0*/  F2FP.BF16.F32.PACK_AB R157, R158, R157 ;  /* 0x0000009d9e9d723e */ /* 0x000fe200000010ff */
[----:B------:R-:W-:Y:S01]  /*64f0*/  UMOV UR4, UR42 ;  /* 0x0000002a00047c82 */ /* 0x000fe20008000000 */
[----:B0-----:R-:W-:Y:S01]  /*6500*/  UMOV UR5, UR6 ;  /* 0x0000000600057c82 */ /* 0x001fe20008000000 */
[----:B------:R-:W-:Y:S01]  /*6510*/  F2FP.BF16.F32.PACK_AB R158, R133, R132 ;  /* 0x00000084859e723e */ /* 0x000fe200000010ff */
[----:B------:R-:W-:Y:S01]  /*6520*/  IMAD.U32 R96, RZ, RZ, UR4 ;  /* 0x00000004ff607e24 */ /* 0x000fe2000f8e00ff */
[----:B------:R-:W-:Y:S01]  /*6530*/  MOV R97, UR5 ;  /* 0x0000000500617c02 */ /* 0x000fe20008000f00 */
[----:B------:R-:W-:Y:S01]  /*6540*/  UIADD3 UR5, -UR44, URZ, URZ ;  /* 0x0000003f2c057290 */ /* 0x000fe2000fffe13f */
[----:B------:R-:W-:Y:S01]  /*6550*/  F2FP.BF16.F32.PACK_AB R159, R160, R159 ;  /* 0x0000009fa09f723e */ /* 0x000fe200000010ff */
[----:B------:R-:W-:Y:S01]  /*6560*/  ULDC UR4, c[0x0][0xc] ;  /* 0x0000030000047ab9 */ /* 0x000fe20000000800 */
[----:B------:R-:W-:Y:S01]  /*6570*/  F2FP.BF16.F32.PACK_AB R161, R163, R161 ;  /* 0x000000a1a3a1723e */ /* 0x000fe200000010ff */
[--C-:B------:R-:W-:Y:S01]  /*6580*/  IMAD.WIDE R4, R216, 0x2, R96.reuse ;  /* 0x00000002d8047825 */ /* 0x100fe200078e0260 */
[----:B------:R-:W-:Y:S01]  /*6590*/  F2FP.BF16.F32.PACK_AB R144, R145, R144 ;  /* 0x000000909190723e */ /* 0x000fe200000010ff */
[----:B------:R-:W-:Y:S01]  /*65a0*/  UIMAD UR7, UR7, UR5, UR43 ;  /* 0x00000005070772a4 */ /* 0x000fe2000f8e022b */
[----:B------:R-:W-:Y:S01]  /*65b0*/  F2FP.BF16.F32.PACK_AB R160, R137, R136 ;  /* 0x0000008889a0723e */ /* 0x000fe200000010ff */
[----:B------:R-:W-:Y:S01]  /*65c0*/  IMAD.WIDE R96, R3, 0x2, R96 ;  /* 0x0000000203607825 */ /* 0x000fe200078e0260 */
[C---:B------:R-:W-:Y:S01]  /*65d0*/  IADD3 R9, P4, R4.reuse, 0x20, RZ ;  /* 0x0000002004097810 */ /* 0x040fe20007f9e0ff */
[----:B------:R-:W-:Y:S01]  /*65e0*/  UIADD3 UR40, UR4, UR40, URZ ;  /* 0x0000002804287290 */ /* 0x000fe2000fffe03f */
[----:B------:R-:W-:Y:S01]  /*65f0*/  IADD3 R11, P3, R4, 0x40, RZ ;  /* 0x00000040040b7810 */ /* 0x000fe20007f7e0ff */
[----:B------:R-:W-:Y:S01]  /*6600*/  USHF.R.S32.HI UR10, URZ, 0x1f, UR7 ;  /* 0x0000001f3f0a7899 */ /* 0x000fe20008011407 */
[----:B------:R-:W-:-:S02]  /*6610*/  LOP3.LUT R8, R9, 0x380, RZ, 0xc0, !PT ;  /* 0x0000038009087812 */ /* 0x000fc400078ec0ff */
[----:B------:R-:W-:Y:S02]  /*6620*/  LOP3.LUT R10, R11, 0x380, RZ, 0xc0, !PT ;  /* 0x000003800b0a7812 */ /* 0x000fe400078ec0ff */
[----:B------:R-:W-:Y:S02]  /*6630*/  SHF.R.U64 R8, R8, 0x3, RZ ;  /* 0x0000000308087819 */ /* 0x000fe400000012ff */
[----:B------:R-:W-:Y:S02]  /*6640*/  SHF.R.U64 R10, R10, 0x3, RZ ;  /* 0x000000030a0a7819 */ /* 0x000fe400000012ff */
[----:B------:R-:W-:Y:S01]  /*6650*/  LOP3.LUT R8, R8, R9, RZ, 0x3c, !PT ;  /* 0x0000000908087212 */ /* 0x000fe200078e3cff */
[--C-:B------:R-:W-:Y:S01]  /*6660*/  IMAD.X R9, RZ, RZ, R5.reuse, P4 ;  /* 0x000000ffff097224 */ /* 0x100fe200020e0605 */
[----:B------:R-:W-:Y:S01]  /*6670*/  LOP3.LUT R10, R10, R11, RZ, 0x3c, !PT ;  /* 0x0000000b0a0a7212 */ /* 0x000fe200078e3cff */
[----:B------:R-:W-:Y:S01]  /*6680*/  IMAD.X R11, RZ, RZ, R5, P3 ;  /* 0x000000ffff0b7224 */ /* 0x000fe200018e0605 */
[----:B------:R-:W-:-:S02]  /*6690*/  IADD3 R33, P2, R4, 0x60, RZ ;  /* 0x0000006004217810 */ /* 0x000fc40007f5e0ff */
[C---:B------:R-:W-:Y:S02]  /*66a0*/  IADD3 R65, P1, R4.reuse, 0x2000, RZ ;  /* 0x0000200004417810 */ /* 0x040fe40007f3e0ff */
[C---:B------:R-:W-:Y:S02]  /*66b0*/  IADD3 R81, P0, R4.reuse, 0x2020, RZ ;  /* 0x0000202004517810 */ /* 0x040fe40007f1e0ff */
[C---:B------:R-:W-:Y:S02]  /*66c0*/  IADD3 R101, P6, R4.reuse, 0x2040, RZ ;  /* 0x0000204004657810 */ /* 0x040fe40007fde0ff */
[C---:B------:R-:W-:Y:S02]  /*66d0*/  IADD3 R105, P5, R4.reuse, 0x2060, RZ ;  /* 0x0000206004697810 */ /* 0x040fe40007fbe0ff */
[C---:B------:R-:W-:Y:S02]  /*66e0*/  IADD3 R123, P4, R4.reuse, 0x4000, RZ ;  /* 0x00004000047b7810 */ /* 0x040fe40007f9e0ff */
[----:B------:R-:W-:-:S02]  /*66f0*/  IADD3 R127, P3, R4, 0x4020, RZ ;  /* 0x00004020047f7810 */ /* 0x000fc40007f7e0ff */
[----:B------:R-:W-:Y:S02]  /*6700*/  LOP3.LUT R32, R33, 0x380, RZ, 0xc0, !PT ;  /* 0x0000038021207812 */ /* 0x000fe400078ec0ff */
[----:B------:R-:W-:Y:S02]  /*6710*/  LOP3.LUT R64, R65, 0x380, RZ, 0xc0, !PT ;  /* 0x0000038041407812 */ /* 0x000fe400078ec0ff */
        /* <DEDUP_REMOVED lines=9> */
[----:B------:R-:W-:-:S02]  /*67b0*/  SHF.R.U64 R104, R104, 0x3, RZ ;  /* 0x0000000368687819 */ /* 0x000fc400000012ff */
[----:B------:R-:W-:Y:S02]  /*67c0*/  SHF.R.U64 R122, R122, 0x3, RZ ;  /* 0x000000037a7a7819 */ /* 0x000fe400000012ff */
[----:B------:R-:W-:Y:S02]  /*67d0*/  SHF.R.U64 R126, R126, 0x3, RZ ;  /* 0x000000037e7e7819 */ /* 0x000fe400000012ff */
[----:B------:R-:W-:Y:S01]  /*67e0*/  LOP3.LUT R32, R32, R33, RZ, 0x3c, !PT ;  /* 0x0000002120207212 */ /* 0x000fe200078e3cff */
[--C-:B------:R-:W-:Y:S01]  /*67f0*/  IMAD.X R33, RZ, RZ, R5.reuse, P2 ;  /* 0x000000ffff217224 */ /* 0x100fe200010e0605 */
[----:B------:R-:W-:Y:S01]  /*6800*/  LOP3.LUT R64, R64, R65, RZ, 0x3c, !PT ;  /* 0x0000004140407212 */ /* 0x000fe200078e3cff */
[--C-:B------:R-:W-:Y:S01]  /*6810*/  IMAD.X R65, RZ, RZ, R5.reuse, P1 ;  /* 0x000000ffff417224 */ /* 0x100fe200008e0605 */
[----:B------:R-:W-:Y:S01]  /*6820*/  LOP3.LUT R80, R80, R81, RZ, 0x3c, !PT ;  /* 0x0000005150507212 */ /* 0x000fe200078e3cff */
[----:B------:R-:W-:Y:S01]  /*6830*/  IMAD.X R81, RZ, RZ, R5, P0 ;  /* 0x000000ffff517224 */ /* 0x000fe200000e0605 */
[----:B------:R-:W-:-:S02]  /*6840*/  LOP3.LUT R100, R100, R101, RZ, 0x3c, !PT ;  /* 0x0000006564647212 */ /* 0x000fc400078e3cff */
[----:B------:R-:W-:Y:S01]  /*6850*/  LOP3.LUT R104, R104, R105, RZ, 0x3c, !PT ;  /* 0x0000006968687212 */ /* 0x000fe200078e3cff */
[--C-:B------:R-:W-:Y:S01]  /*6860*/  IMAD.X R105, RZ, RZ, R5.reuse, P5 ;  /* 0x000000ffff697224 */ /* 0x100fe200028e0605 */
[----:B------:R-:W-:Y:S01]  /*6870*/  LOP3.LUT R122, R122, R123, RZ, 0x3c, !PT ;  /* 0x0000007b7a7a7212 */ /* 0x000fe200078e3cff */
[--C-:B------:R-:W-:Y:S01]  /*6880*/  IMAD.X R123, RZ, RZ, R5.reuse, P4 ;  /* 0x000000ffff7b7224 */ /* 0x100fe200020e0605 */
[----:B------:R-:W-:Y:S01]  /*6890*/  LOP3.LUT R126, R126, R127, RZ, 0x3c, !PT ;  /* 0x0000007f7e7e7212 */ /* 0x000fe200078e3cff */
[----:B------:R-:W-:Y:S01]  /*68a0*/  IMAD.X R127, RZ, RZ, R5, P3 ;  /* 0x000000ffff7f7224 */ /* 0x000fe200018e0605 */
[----:B------:R-:W-:Y:S02]  /*68b0*/  IADD3.X R101, RZ, R5, RZ, P6, !PT ;  /* 0x00000005ff657210 */ /* 0x000fe400037fe4ff */
[C---:B------:R-:W-:Y:S02]  /*68c0*/  IADD3 R131, P2, R4.reuse, 0x4040, RZ ;  /* 0x0000404004837810 */ /* 0x040fe40007f5e0ff */
[----:B------:R-:W-:-:S02]  /*68d0*/  IADD3 R135, P1, R4, 0x4060, RZ ;  /* 0x0000406004877810 */ /* 0x000fc40007f3e0ff */
[C---:B------:R-:W-:Y:S02]  /*68e0*/  IADD3 R139, P0, R4.reuse, 0x6000, RZ ;  /* 0x00006000048b7810 */ /* 0x040fe40007f1e0ff */
[C---:B------:R-:W-:Y:S02]  /*68f0*/  IADD3 R143, P6, R4.reuse, 0x6020, RZ ;  /* 0x00006020048f7810 */ /* 0x040fe40007fde0ff */
[C---:B------:R-:W-:Y:S02]  /*6900*/  IADD3 R25, P5, R4.reuse, 0x6040, RZ ;  /* 0x0000604004197810 */ /* 0x040fe40007fbe0ff */
[----:B------:R-:W-:Y:S02]  /*6910*/  IADD3 R29, P4, R4, 0x6060, RZ ;  /* 0x00006060041d7810 */ /* 0x000fe40007f9e0ff */
[----:B------:R-:W-:Y:S02]  /*6920*/  IADD3 R15, P3, R96, 0x1000, RZ ;  /* 0x00001000600f7810 */ /* 0x000fe40007f7e0ff */
[----:B------:R-:W-:-:S02]  /*6930*/  LOP3.LUT R130, R131, 0x380, RZ, 0xc0, !PT ;  /* 0x0000038083827812 */ /* 0x000fc400078ec0ff */
        /* <DEDUP_REMOVED lines=25> */
[----:B------:R-:W-:Y:S01]  /*6ad0*/  IMAD.X R29, RZ, RZ, R5, P4 ;  /* 0x000000ffff1d7224 */ /* 0x000fe200020e0605 */
        /* <DEDUP_REMOVED lines=8> */
[C---:B------:R-:W-:Y:S02]  /*6b60*/  IADD3 R53, P4, R96.reuse, 0x7000, RZ ;  /* 0x0000700060357810 */ /* 0x040fe40007f9e0ff */
[----:B------:R-:W-:Y:S02]  /*6b70*/  IADD3 R57, P3, R96, 0x8000, RZ ;  /* 0x0000800060397810 */ /* 0x000fe40007f7e0ff */
[----:B------:R-:W-:-:S02]  /*6b80*/  LOP3.LUT R4, R3, R4, RZ, 0x3c, !PT ;  /* 0x0000000403047212 */ /* 0x000fc400078e3cff */
[----:B------:R-:W-:Y:S02]  /*6b90*/  LOP3.LUT R20, R21, 0x380, RZ, 0xc0, !PT ;  /* 0x0000038015147812 */ /* 0x000fe400078ec0ff */
[----:B------:R-:W-:Y:S02]  /*6ba0*/  LOP3.LUT R36, R37, 0x380, RZ, 0xc0, !PT ;  /* 0x0000038025247812 */ /* 0x000fe400078ec0ff */
[----:B------:R-:W-:Y:S02]  /*6bb0*/  LOP3.LUT R40, R41, 0x380, RZ, 0xc0, !PT ;  /* 0x0000038029287812 */ /* 0x000fe400078ec0ff */
[----:B------:R-:W-:Y:S02]  /*6bc0*/  LOP3.LUT R44, R45, 0x380, RZ, 0xc0, !PT ;  /* 0x000003802d2c7812 */ /* 0x000fe400078ec0ff */
[----:B------:R-:W-:Y:S02]  /*6bd0*/  LOP3.LUT R48, R49, 0x380, RZ, 0xc0, !PT ;  /* 0x0000038031307812 */ /* 0x000fe400078ec0ff */
[----:B------:R-:W-:-:S02]  /*6be0*/  LOP3.LUT R52, R53, 0x380, RZ, 0xc0, !PT ;  /* 0x0000038035347812 */ /* 0x000fc400078ec0ff */
[----:B------:R-:W-:Y:S02]  /*6bf0*/  LOP3.LUT R56, R57, 0x380, RZ, 0xc0, !PT ;  /* 0x0000038039387812 */ /* 0x000fe400078ec0ff */
[----:B------:R-:W-:Y:S02]  /*6c00*/  MOV R3, R4 ;  /* 0x0000000400037202 */ /* 0x000fe40000000f00 */
[----:B------:R-:W-:Y:S02]  /*6c10*/  F2FP.BF16.F32.PACK_AB R5, R27, R26 ;  /* 0x0000001a1b05723e */ /* 0x000fe400000010ff */
[----:B------:R-:W-:Y:S02]  /*6c20*/  LOP3.LUT R27, R96, 0x380, RZ, 0xc0, !PT ;  /* 0x00000380601b7812 */ /* 0x000fe400078ec0ff */
[----:B------:R-:W-:Y:S02]  /*6c30*/  SHF.R.U64 R20, R20, 0x3, RZ ;  /* 0x0000000314147819 */ /* 0x000fe400000012ff */
[----:B------:R-:W-:-:S02]  /*6c40*/  SHF.R.U64 R36, R36, 0x3, RZ ;  /* 0x0000000324247819 */ /* 0x000fc400000012ff */
[----:B------:R-:W-:Y:S02]  /*6c50*/  SHF.R.U64 R40, R40, 0x3, RZ ;  /* 0x0000000328287819 */ /* 0x000fe400000012ff */
[----:B------:R-:W-:Y:S02]  /*6c60*/  SHF.R.U64 R44, R44, 0x3, RZ ;  /* 0x000000032c2c7819 */ /* 0x000fe400000012ff */
[----:B------:R-:W-:Y:S02]  /*6c70*/  SHF.R.U64 R48, R48, 0x3, RZ ;  /* 0x0000000330307819 */ /* 0x000fe400000012ff */
[----:B------:R-:W-:Y:S02]  /*6c80*/  SHF.R.U64 R52, R52, 0x3, RZ ;  /* 0x0000000334347819 */ /* 0x000fe400000012ff */
[----:B------:R-:W-:Y:S02]  /*6c90*/  SHF.R.U64 R56, R56, 0x3, RZ ;  /* 0x0000000338387819 */ /* 0x000fe400000012ff */
[----:B------:R-:W-:-:S02]  /*6ca0*/  F2FP.BF16.F32.PACK_AB R4, R207, R209 ;  /* 0x000000d1cf04723e */ /* 0x000fc400000010ff */
[----:B------:R-:W-:Y:S02]  /*6cb0*/  SHF.R.U64 R27, R27, 0x3, RZ ;  /* 0x000000031b1b7819 */ /* 0x000fe400000012ff */
[----:B------:R-:W-:Y:S01]  /*6cc0*/  LOP3.LUT R20, R20, R21, RZ, 0x3c, !PT ;  /* 0x0000001514147212 */ /* 0x000fe200078e3cff */
[--C-:B------:R-:W-:Y:S01]  /*6cd0*/  IMAD.X R21, RZ, RZ, R97.reuse, P2 ;  /* 0x000000ffff157224 */ /* 0x100fe200010e0661 */
[----:B------:R-:W-:Y:S01]  /*6ce0*/  LOP3.LUT R36, R36, R37, RZ, 0x3c, !PT ;  /* 0x0000002524247212 */ /* 0x000fe200078e3cff */
[--C-:B------:R-:W-:Y:S01]  /*6cf0*/  IMAD.X R37, RZ, RZ, R97.reuse, P1 ;  /* 0x000000ffff257224 */ /* 0x100fe200008e0661 */
[----:B------:R-:W-:Y:S01]  /*6d00*/  LOP3.LUT R40, R40, R41, RZ, 0x3c, !PT ;  /* 0x0000002928287212 */ /* 0x000fe200078e3cff */
[--C-:B------:R-:W-:Y:S01]  /*6d10*/  IMAD.X R41, RZ, RZ, R97.reuse, P0 ;  /* 0x000000ffff297224 */ /* 0x100fe200000e0661 */
[----:B------:R-:W-:Y:S01]  /*6d20*/  LOP3.LUT R44, R44, R45, RZ, 0x3c, !PT ;  /* 0x0000002d2c2c7212 */ /* 0x000fe200078e3cff */
[----:B------:R0:W-:Y:S01]  /*6d30*/  STSM.16.M88.4 [R3], R4 ;  /* 0x0000000403007844 */ /* 0x0001e20000000200 */
[----:B------:R-:W-:Y:S01]  /*6d40*/  LOP3.LUT R48, R48, R49, RZ, 0x3c, !PT ;  /* 0x0000003130307212 */ /* 0x000fe200078e3cff */
[--C-:B------:R-:W-:Y:S01]  /*6d50*/  IMAD.X R49, RZ, RZ, R97.reuse, P5 ;  /* 0x000000ffff317224 */ /* 0x100fe200028e0661 */
[----:B------:R-:W-:Y:S01]  /*6d60*/  LOP3.LUT R52, R52, R53, RZ, 0x3c, !PT ;  /* 0x0000003534347212 */ /* 0x000fe200078e3cff */
[--C-:B------:R-:W-:Y:S01]  /*6d70*/  IMAD.X R53, RZ, RZ, R97.reuse, P4 ;  /* 0x000000ffff357224 */ /* 0x100fe200020e0661 */
[----:B------:R-:W-:Y:S01]  /*6d80*/  LOP3.LUT R56, R56, R57, RZ, 0x3c, !PT ;  /* 0x0000003938387212 */ /* 0x000fe200078e3cff */
[----:B------:R-:W-:Y:S01]  /*6d90*/  IMAD.X R57, RZ, RZ, R97, P3 ;  /* 0x000000ffff397224 */ /* 0x000fe200018e0661 */
[----:B------:R-:W-:-:S02]  /*6da0*/  IADD3.X R45, RZ, R97, RZ, P6, !PT ;  /* 0x00000061ff2d7210 */ /* 0x000fc400037fe4ff */
[C---:B------:R-:W-:Y:S02]  /*6db0*/  IADD3 R61, P2, R96.reuse, 0x9000, RZ ;  /* 0x00009000603d7810 */ /* 0x040fe40007f5e0ff */
[C---:B------:R-:W-:Y:S02]  /*6dc0*/  IADD3 R69, P1, R96.reuse, 0xa000, RZ ;  /* 0x0000a00060457810 */ /* 0x040fe40007f3e0ff */
[C---:B------:R-:W-:Y:S02]  /*6dd0*/  IADD3 R73, P0, R96.reuse, 0xb000, RZ ;  /* 0x0000b00060497810 */ /* 0x040fe40007f1e0ff */
[C---:B------:R-:W-:Y:S02]  /*6de0*/  IADD3 R77, P6, R96.reuse, 0xc000, RZ ;  /* 0x0000c000604d7810 */ /* 0x040fe40007fde0ff */
[C---:B------:R-:W-:Y:S02]  /*6df0*/  IADD3 R85, P5, R96.reuse, 0xd000, RZ ;  /* 0x0000d00060557810 */ /* 0x040fe40007fbe0ff */
[----:B------:R-:W-:-:S02]  /*6e00*/  IADD3 R89, P4, R96, 0xe000, RZ ;  /* 0x0000e00060597810 */ /* 0x000fc40007f9e0ff */
[----:B------:R-:W-:Y:S02]  /*6e10*/  IADD3 R92, P3, R96, 0xf000, RZ ;  /* 0x0000f000605c7810 */ /* 0x000fe40007f7e0ff */
[----:B------:R-:W-:Y:S02]  /*6e20*/  LOP3.LUT R96, R27, R96, RZ, 0x3c, !PT ;  /* 0x000000601b607212 */ /* 0x000fe400078e3cff */
[----:B------:R-:W-:Y:S02]  /*6e30*/  MOV R26, R8 ;  /* 0x00000008001a7202 */ /* 0x000fe40000000f00 */
[----:B------:R-:W-:Y:S02]  /*6e40*/  MOV R27, R10 ;  /* 0x0000000a001b7202 */ /* 0x000fe40000000f00 */
[----:B0-----:R-:W-:Y:S02]  /*6e50*/  F2FP.BF16.F32.PACK_AB R4, R206, R208 ;  /* 0x000000d0ce04723e */ /* 0x001fe400000010ff */
[----:B------:R-:W-:-:S02]  /*6e60*/  F2FP.BF16.F32.PACK_AB R5, R35, R34 ;  /* 0x000000222305723e */ /* 0x000fc400000010ff */
[----:B------:R-:W-:Y:S02]  /*6e70*/  F2FP.BF16.F32.PACK_AB R6, R204, R205 ;  /* 0x000000cdcc06723e */ /* 0x000fe400000010ff */
[----:B------:R-:W-:Y:S02]  /*6e80*/  F2FP.BF16.F32.PACK_AB R7, R39, R38 ;  /* 0x000000262707723e */ /* 0x000fe400000010ff */
[----:B------:R-:W-:Y:S02]  /*6e90*/  F2FP.BF16.F32.PACK_AB R8, R202, R203 ;  /* 0x000000cbca08723e */ /* 0x000fe400000010ff */
[----:B------:R-:W-:Y:S01]  /*6ea0*/  F2FP.BF16.F32.PACK_AB R9, R43, R42 ;  /* 0x0000002a2b09723e */ /* 0x000fe200000010ff */
[----:B------:R0:W-:Y:S01]  /*6eb0*/  STSM.16.M88.4 [R26], R4 ;  /* 0x000000041a007844 */ /* 0x0001e20000000200 */
[----:B------:R-:W-:Y:S02]  /*6ec0*/  F2FP.BF16.F32.PACK_AB R10, R200, R201 ;  /* 0x000000c9c80a723e */ /* 0x000fe400000010ff */
[----:B------:R-:W-:-:S02]  /*6ed0*/  F2FP.BF16.F32.PACK_AB R11, R47, R46 ;  /* 0x0000002e2f0b723e */ /* 0x000fc400000010ff */
[----:B------:R-:W-:Y:S02]  /*6ee0*/  LOP3.LUT R60, R61, 0x380, RZ, 0xc0, !PT ;  /* 0x000003803d3c7812 */ /* 0x000fe400078ec0ff */
[----:B------:R-:W-:Y:S01]  /*6ef0*/  MOV R38, R24 ;  /* 0x0000001800267202 */ /* 0x000fe20000000f00 */
[----:B------:R2:W-:Y:S01]  /*6f00*/  STSM.16.M88.4 [R27], R8 ;  /* 0x000000081b007844 */ /* 0x0005e20000000200 */
[----:B------:R-:W-:Y:S02]  /*6f10*/  SHF.R.U64 R60, R60, 0x3, RZ ;  /* 0x000000033c3c7819 */ /* 0x000fe400000012ff */
[----:B------:R-:W-:Y:S02]  /*6f20*/  MOV R3, R32 ;  /* 0x0000002000037202 */ /* 0x000fe40000000f00 */
[----:B------:R-:W-:Y:S02]  /*6f30*/  MOV R39, R28 ;  /* 0x0000001c00277202 */ /* 0x000fe40000000f00 */
[----:B------:R-:W-:-:S02]  /*6f40*/  F2FP.BF16.F32.PACK_AB R24, R198, R199 ;  /* 0x000000c7c618723e */ /* 0x000fc400000010ff */
[----:B------:R-:W-:Y:S02]  /*6f50*/  F2FP.BF16.F32.PACK_AB R25, R51, R50 ;  /* 0x000000323319723e */ /* 0x000fe400000010ff */
[----:B0-----:R-:W-:Y:S02]  /*6f60*/  F2FP.BF16.F32.PACK_AB R26, R196, R197 ;  /* 0x000000c5c41a723e */ /* 0x001fe400000010ff */
[----:B------:R-:W-:Y:S02]  /*6f70*/  MOV R64, R64 ;  /* 0x0000004000407202 */ /* 0x000fe40000000f00 */
[----:B------:R-:W-:Y:S02]  /*6f80*/  F2FP.BF16.F32.PACK_AB R28, R194, R195 ;  /* 0x000000c3c21c723e */ /* 0x000fe400000010ff */
[----:B--2---:R-:W-:Y:S02]  /*6f90*/  F2FP.BF16.F32.PACK_AB R27, R55, R54 ;  /* 0x00000036371b723e */ /* 0x004fe400000010ff */
[----:B------:R-:W-:-:S02]  /*6fa0*/  F2FP.BF16.F32.PACK_AB R29, R59, R58 ;  /* 0x0000003a3b1d723e */ /* 0x000fc400000010ff */
[----:B------:R-:W-:Y:S01]  /*6fb0*/  MOV R80, R80 ;  /* 0x0000005000507202 */ /* 0x000fe20000000f00 */
[----:B------:R-:W-:Y:S01]  /*6fc0*/  STSM.16.M88.4 [R3], R24 ;  /* 0x0000001803007844 */ /* 0x000fe20000000200 */
[----:B------:R-:W-:Y:S02]  /*6fd0*/  F2FP.BF16.F32.PACK_AB R4, R190, R191 ;  /* 0x000000bfbe04723e */ /* 0x000fe400000010ff */
[----:B------:R-:W-:Y:S01]  /*6fe0*/  F2FP.BF16.F32.PACK_AB R5, R67, R66 ;  /* 0x000000424305723e */ /* 0x000fe200000010ff */
[----:B------:R0:W-:Y:S01]  /*6ff0*/  STSM.16.M88.4 [R64], R28 ;  /* 0x0000001c40007844 */ /* 0x0001e20000000200 */
[----:B------:R-:W-:Y:S02]  /*7000*/  F2FP.BF16.F32.PACK_AB R6, R182, R183 ;  /* 0x000000b7b606723e */ /* 0x000fe400000010ff */
[----:B------:R-:W-:Y:S02]  /*7010*/  F2FP.BF16.F32.PACK_AB R7, R71, R70 ;  /* 0x000000464707723e */ /* 0x000fe400000010ff */
[----:B------:R-:W-:Y:S01]  /*7020*/  LOP3.LUT R60, R60, R61, RZ, 0x3c, !PT ;  /* 0x0000003d3c3c7212 */ /* 0x000fe200078e3cff */
[----:B------:R-:W-:Y:S01]  /*7030*/  IMAD.X R61, RZ, RZ, R97, P2 ;  /* 0x000000ffff3d7224 */ /* 0x000fe200010e0661 */
[----:B------:R-:W-:Y:S01]  /*7040*/  MOV R100, R100 ;  /* 0x0000006400647202 */ /* 0x000fe20000000f00 */
[----:B------:R2:W-:Y:S01]  /*7050*/  STSM.16.M88.4 [R80], R4 ;  /* 0x0000000450007844 */ /* 0x0005e20000000200 */
[----:B------:R-:W-:-:S02]  /*7060*/  F2FP.BF16.F32.PACK_AB R8, R180, R181 ;  /* 0x000000b5b408723e */ /* 0x000fc400000010ff */
[----:B------:R-:W-:Y:S02]  /*7070*/  F2FP.BF16.F32.PACK_AB R9, R75, R74 ;  /* 0x0000004a4b09723e */ /* 0x000fe400000010ff */
[----:B------:R-:W-:Y:S02]  /*7080*/  F2FP.BF16.F32.PACK_AB R10, R178, R179 ;  /* 0x000000b3b20a723e */ /* 0x000fe400000010ff */
[----:B------:R-:W-:Y:S02]  /*7090*/  F2FP.BF16.F32.PACK_AB R11, R79, R78 ;  /* 0x0000004e4f0b723e */ /* 0x000fe400000010ff */
[----:B-1----:R-:W-:Y:S02]  /*70a0*/  ISETP.NE.AND P2, PT, R0, RZ, PT ;  /* 0x000000ff0000720c */ /* 0x002fe40003f45270 */
[----:B------:R-:W-:Y:S01]  /*70b0*/  MOV R104, R104 ;  /* 0x0000006800687202 */ /* 0x000fe20000000f00 */
[----:B------:R1:W-:Y:S01]  /*70c0*/  STSM.16.M88.4 [R100], R8 ;  /* 0x0000000864007844 */ /* 0x0003e20000000200 */
[----:B------:R-:W-:-:S02]  /*70d0*/  F2FP.BF16.F32.PACK_AB R32, R176, R177 ;  /* 0x000000b1b020723e */ /* 0x000fc400000010ff */
[----:B------:R-:W-:Y:S02]  /*70e0*/  F2FP.BF16.F32.PACK_AB R33, R83, R82 ;  /* 0x000000525321723e */ /* 0x000fe400000010ff */
[----:B------:R-:W-:Y:S02]  /*70f0*/  F2FP.BF16.F32.PACK_AB R34, R174, R175 ;  /* 0x000000afae22723e */ /* 0x000fe400000010ff */
[----:B------:R-:W-:Y:S02]  /*7100*/  F2FP.BF16.F32.PACK_AB R35, R87, R86 ;  /* 0x000000565723723e */ /* 0x000fe400000010ff */
[----:B------:R-:W-:Y:S02]  /*7110*/  MOV R0, R122 ;  /* 0x0000007a00007202 */ /* 0x000fe40000000f00 */
[----:B0-----:R-:W-:Y:S01]  /*7120*/  F2FP.BF16.F32.PACK_AB R64, R172, R173 ;  /* 0x000000adac40723e */ /* 0x001fe200000010ff */
[----:B------:R1:W-:Y:S01]  /*7130*/  STSM.16.M88.4 [R104], R32 ;  /* 0x0000002068007844 */ /* 0x0003e20000000200 */
[----:B------:R-:W-:-:S02]  /*7140*/  F2FP.BF16.F32.PACK_AB R65, R91, R90 ;  /* 0x0000005a5b41723e */ /* 0x000fc400000010ff */
[----:B------:R-:W-:Y:S02]  /*7150*/  F2FP.BF16.F32.PACK_AB R66, R170, R171 ;  /* 0x000000abaa42723e */ /* 0x000fe400000010ff */
[----:B------:R-:W-:Y:S02]  /*7160*/  F2FP.BF16.F32.PACK_AB R67, R95, R94 ;  /* 0x0000005e5f43723e */ /* 0x000fe400000010ff */
[----:B------:R-:W-:Y:S02]  /*7170*/  MOV R126, R126 ;  /* 0x0000007e007e7202 */ /* 0x000fe40000000f00 */
[----:B--2---:R-:W-:Y:S01]  /*7180*/  F2FP.BF16.F32.PACK_AB R80, R168, R169 ;  /* 0x000000a9a850723e */ /* 0x004fe200000010ff */
[----:B------:R1:W-:Y:S01]  /*7190*/  STSM.16.M88.4 [R0], R64 ;  /* 0x0000004000007844 */ /* 0x0003e20000000200 */
[----:B------:R-:W-:Y:S02]  /*71a0*/  F2FP.BF16.F32.PACK_AB R81, R99, R98 ;  /* 0x000000626351723e */ /* 0x000fe400000010ff */
[----:B------:R-:W-:-:S02]  /*71b0*/  F2FP.BF16.F32.PACK_AB R82, R164, R167 ;  /* 0x000000a7a452723e */ /* 0x000fc400000010ff */
[----:B------:R-:W-:Y:S02]  /*71c0*/  F2FP.BF16.F32.PACK_AB R83, R103, R102 ;  /* 0x000000666753723e */ /* 0x000fe400000010ff */
[----:B------:R-:W-:Y:S02]  /*71d0*/  MOV R130, R130 ;  /* 0x0000008200827202 */ /* 0x000fe40000000f00 */
[----:B------:R-:W-:Y:S01]  /*71e0*/  F2FP.BF16.F32.PACK_AB R4, R156, R162 ;  /* 0x000000a29c04723e */ /* 0x000fe200000010ff */
[----:B------:R1:W-:Y:S01]  /*71f0*/  STSM.16.M88.4 [R126], R80 ;  /* 0x000000507e007844 */ /* 0x0003e20000000200 */
[----:B------:R-:W-:Y:S02]  /*7200*/  F2FP.BF16.F32.PACK_AB R5, R107, R106 ;  /* 0x0000006a6b05723e */ /* 0x000fe400000010ff */
[----:B------:R-:W-:Y:S02]  /*7210*/  F2FP.BF16.F32.PACK_AB R6, R109, R154 ;  /* 0x0000009a6d06723e */ /* 0x000fe400000010ff */
[----:B------:R-:W-:-:S02]  /*7220*/  F2FP.BF16.F32.PACK_AB R7, R111, R110 ;  /* 0x0000006e6f07723e */ /* 0x000fc400000010ff */
[----:B------:R-:W-:Y:S02]  /*7230*/  MOV R134, R134 ;  /* 0x0000008600867202 */ /* 0x000fe40000000f00 */
[----:B------:R-:W-:Y:S01]  /*7240*/  MOV R138, R138 ;  /* 0x0000008a008a7202 */ /* 0x000fe20000000f00 */
[----:B------:R1:W-:Y:S01]  /*7250*/  STSM.16.M88.4 [R130], R4 ;  /* 0x0000000482007844 */ /* 0x0003e20000000200 */
[----:B------:R-:W-:Y:S02]  /*7260*/  F2FP.BF16.F32.PACK_AB R122, R125, R124 ;  /* 0x0000007c7d7a723e */ /* 0x000fe400000010ff */
[----:B------:R-:W-:Y:S01]  /*7270*/  F2FP.BF16.F32.PACK_AB R123, R155, R153 ;  /* 0x000000999b7b723e */ /* 0x000fe200000010ff */
[----:B------:R1:W-:Y:S01]  /*7280*/  STSM.16.M88.4 [R134], R112 ;  /* 0x0000007086007844 */ /* 0x0003e20000000200 */
[----:B------:R-:W-:Y:S02]  /*7290*/  MOV R142, R142 ;  /* 0x0000008e008e7202 */ /* 0x000fe40000000f00 */
[----:B------:R-:W-:Y:S01]  /*72a0*/  F2FP.BF16.F32.PACK_AB R156, R129, R128 ;  /* 0x00000080819c723e */ /* 0x000fe200000010ff */
[----:B------:R1:W-:Y:S01]  /*72b0*/  STSM.16.M88.4 [R138], R120 ;  /* 0x000000788a007844 */ /* 0x0003e20000000200 */
[----:B------:R-:W-:-:S02]  /*72c0*/  F2FP.BF16.F32.PACK_AB R162, R141, R140 ;  /* 0x0000008c8da2723e */ /* 0x000fc400000010ff */
[----:B------:R-:W-:Y:S01]  /*72d0*/  F2FP.BF16.F32.PACK_AB R163, R166, R165 ;  /* 0x000000a5a6a3723e */ /* 0x000fe200000010ff */
[----:B------:R1:W-:Y:S01]  /*72e0*/  STSM.16.M88.4 [R142], R156 ;  /* 0x0000009c8e007844 */ /* 0x0003e20000000200 */
[----:B------:R-:W-:Y:S02]  /*72f0*/  F2FP.BF16.F32.PACK_AB R145, R147, R146 ;  /* 0x000000929391723e */ /* 0x000fe400000010ff */
[----:B------:R-:W-:Y:S01]  /*7300*/  LOP3.LUT R68, R69, 0x380, RZ, 0xc0, !PT ;  /* 0x0000038045447812 */ /* 0x000fe200078ec0ff */
[----:B------:R1:W-:Y:S01]  /*7310*/  STSM.16.M88.4 [R38], R160 ;  /* 0x000000a026007844 */ /* 0x0003e20000000200 */
[----:B------:R-:W-:Y:S02]  /*7320*/  LOP3.LUT R72, R73, 0x380, RZ, 0xc0, !PT ;  /* 0x0000038049487812 */ /* 0x000fe400078ec0ff */
[----:B------:R-:W-:Y:S02]  /*7330*/  LOP3.LUT R76, R77, 0x380, RZ, 0xc0, !PT ;  /* 0x000003804d4c7812 */ /* 0x000fe400078ec0ff */
[----:B------:R-:W-:-:S02]  /*7340*/  LOP3.LUT R84, R85, 0x380, RZ, 0xc0, !PT ;  /* 0x0000038055547812 */ /* 0x000fc400078ec0ff */
[----:B------:R-:W-:Y:S02]  /*7350*/  LOP3.LUT R88, R89, 0x380, RZ, 0xc0, !PT ;  /* 0x0000038059587812 */ /* 0x000fe400078ec0ff */
[----:B------:R-:W-:Y:S02]  /*7360*/  LOP3.LUT R93, R92, 0x380, RZ, 0xc0, !PT ;  /* 0x000003805c5d7812 */ /* 0x000fe400078ec0ff */
[----:B------:R-:W-:Y:S02]  /*7370*/  F2FP.BF16.F32.PACK_AB R146, R149, R148 ;  /* 0x000000949592723e */ /* 0x000fe400000010ff */
[----:B------:R-:W-:Y:S02]  /*7380*/  F2FP.BF16.F32.PACK_AB R147, R151, R150 ;  /* 0x000000969793723e */ /* 0x000fe400000010ff */
[----:B------:R-:W-:Y:S02]  /*7390*/  SHF.R.U64 R68, R68, 0x3, RZ ;  /* 0x0000000344447819 */ /* 0x000fe400000012ff */
[----:B------:R-:W-:Y:S01]  /*73a0*/  SHF.R.U64 R72, R72, 0x3, RZ ;  /* 0x0000000348487819 */ /* 0x000fe200000012ff */
[----:B------:R1:W-:Y:S01]  /*73b0*/  STSM.16.M88.4 [R39], R144 ;  /* 0x0000009027007844 */ /* 0x0003e20000000200 */
[----:B------:R-:W-:-:S02]  /*73c0*/  SHF.R.U64 R76, R76, 0x3, RZ ;  /* 0x000000034c4c7819 */ /* 0x000fc400000012ff */
[----:B------:R-:W-:Y:S02]  /*73d0*/  SHF.R.U64 R84, R84, 0x3, RZ ;  /* 0x0000000354547819 */ /* 0x000fe400000012ff */
[----:B------:R-:W-:Y:S02]  /*73e0*/  SHF.R.U64 R88, R88, 0x3, RZ ;  /* 0x0000000358587819 */ /* 0x000fe400000012ff */
[----:B------:R-:W-:Y:S02]  /*73f0*/  SHF.R.U64 R93, R93, 0x3, RZ ;  /* 0x000000035d5d7819 */ /* 0x000fe400000012ff */
        /* <DEDUP_REMOVED lines=11> */
[----:B------:R-:W-:Y:S01]  /*74b0*/  IADD3.X R77, RZ, R97, RZ, P6, !PT ;  /* 0x00000061ff4d7210 */ /* 0x000fe200037fe4ff */
[----:B------:R-:W-:Y:S06]  /*74c0*/  BAR.SYNC.DEFER_BLOCKING 0x1, 0x100 ;  /* 0x0044000000007b1d */ /* 0x000fec0000010000 */
[----:B-1----:R-:W-:Y:S05]  /*74d0*/  @P2 BRA `(.L_x_3269) ;  /* 0x0000000000cc2947 */ /* 0x002fea0003800000 */
[----:B------:R-:W0:Y:S01]  /*74e0*/  LDC R8, c[0x0][0xbe8] ;  /* 0x0002fa00ff087b82 */ /* 0x000e220000000800 */
[----:B------:R-:W-:Y:S01]  /*74f0*/  IMAD R0, RZ, RZ, -UR43 ;  /* 0x8000002bff007e24 */ /* 0x000fe2000f8e02ff */
[----:B------:R-:W-:Y:S01]  /*7500*/  ULDC.64 UR8, c[0x0][0xb90] ;  /* 0x0002e40000087ab9 */ /* 0x000fe20000000a00 */
[----:B------:R-:W-:Y:S01]  /*7510*/  IMAD.MOV R26, RZ, RZ, -R18 ;  /* 0x000000ffff1a7224 */ /* 0x000fe200078e0a12 */
[----:B------:R-:W-:Y:S02]  /*7520*/  UIMAD UR6, UR10, UR8, URZ ;  /* 0x000000080a0672a4 */ /* 0x000fe4000f8e023f */
[----:B------:R-:W-:Y:S02]  /*7530*/  UIMAD.WIDE.U32 UR4, UR7, UR8, URZ ;  /* 0x00000008070472a5 */ /* 0x000fe4000f8e003f */
[----:B------:R-:W1:Y:S01]  /*7540*/  LDC R7, c[0x0][0xc38] ;  /* 0x00030e00ff077b82 */ /* 0x000e620000000800 */
[----:B------:R-:W-:-:S03]  /*7550*/  UIMAD UR6, UR7, UR9, UR6 ;  /* 0x00000009070672a4 */ /* 0x000fc6000f8e0206 */
[----:B------:R-:W-:Y:S01]  /*7560*/  MOV R4, UR4 ;  /* 0x0000000400047c02 */ /* 0x000fe20008000f00 */
[----:B------:R-:W-:-:S03]  /*7570*/  UIADD3 UR6, UR5, UR6, URZ ;  /* 0x0000000605067290 */ /* 0x000fc6000fffe03f */
[----:B------:R-:W2:Y:S01]  /*7580*/  LDC.64 R10, c[0x0][0xb98] ;  /* 0x0002e600ff0a7b82 */ /* 0x000ea20000000a00 */
[----:B0-----:R-:W-:Y:S01]  /*7590*/  ISETP.NE.AND P0, PT, R8, 0x1, PT ;  /* 0x000000010800780c */ /* 0x001fe20003f05270 */
[----:B-1----:R-:W-:-:S04]  /*75a0*/  IMAD R24, R7, R0, UR45 ;  /* 0x0000002d07187e24 */ /* 0x002fc8000f8e0200 */
[----:B------:R-:W-:-:S08]  /*75b0*/  IMAD R6, R24, 0x40, R215 ;  /* 0x0000004018067824 */ /* 0x000fd000078e02d7 */
[----:B------:R-:W0:Y:S08]  /*75c0*/  @P0 LDC R3, c[0x0][0xbec] ;  /* 0x0002fb00ff030b82 */ /* 0x000e300000000800 */
[----:B------:R-:W1:Y:S01]  /*75d0*/  @P0 LDC R5, c[0x0][0xbf0] ;  /* 0x0002fc00ff050b82 */ /* 0x000e620000000800 */
[----:B0-----:R-:W-:-:S04]  /*75e0*/  @P0 IMAD.HI.U32 R0, R6, R3, RZ ;  /* 0x0000000306000227 */ /* 0x001fc800078e00ff */
[----:B------:R-:W-:Y:S01]  /*75f0*/  IMAD.MOV.U32 R3, RZ, RZ, R6 ;  /* 0x000000ffff037224 */ /* 0x000fe200078e0006 */
[----:B-1----:R-:W-:Y:S01]  /*7600*/  @P0 SHF.R.U32.HI R3, RZ, R5, R0 ;  /* 0x00000005ff030219 */ /* 0x002fe20000011600 */
[----:B------:R-:W-:Y:S01]  /*7610*/  IMAD.U32 R5, RZ, RZ, UR5 ;  /* 0x00000005ff057e24 */ /* 0x000fe2000f8e00ff */
[----:B------:R-:W-:Y:S01]  /*7620*/  ULDC.64 UR4, c[0x0][0xb88] ;  /* 0x0002e20000047ab9 */ /* 0x000fe20000000a00 */
[----:B------:R-:W-:Y:S01]  /*7630*/  IMAD.U32 R5, RZ, RZ, UR6 ;  /* 0x00000006ff057e24 */ /* 0x000fe2000f8e00ff */
[--C-:B------:R-:W-:Y:S01]  /*7640*/  SHF.R.S32.HI R9, RZ, 0x1f, R3.reuse ;  /* 0x0000001fff097819 */ /* 0x100fe20000011403 */
[----:B------:R-:W-:Y:S02]  /*7650*/  IMAD.MOV R7, RZ, RZ, -R3 ;  /* 0x000000ffff077224 */ /* 0x000fe400078e0a03 */
[----:B--2---:R-:W-:Y:S02]  /*7660*/  IMAD R0, R10, UR11, RZ ;  /* 0x0000000b0a007c24 */ /* 0x004fe4000f8e02ff */
[----:B------:R-:W-:-:S02]  /*7670*/  IMAD R7, R8, R7, R6 ;  /* 0x0000000708077224 */ /* 0x000fc400078e0206 */
[----:B------:R-:W-:-:S04]  /*7680*/  IMAD.WIDE.U32 R4, R10, UR44, R4 ;  /* 0x0000002c0a047c25 */ /* 0x000fc8000f8e0004 */
[----:B------:R-:W-:Y:S01]  /*7690*/  IMAD R6, R11, UR44, R0 ;  /* 0x0000002c0b067c24 */ /* 0x000fe2000f8e0200 */
[----:B------:R-:W-:Y:S01]  /*76a0*/  SHF.R.S32.HI R0, RZ, 0x1f, R7 ;  /* 0x0000001fff007819 */ /* 0x000fe20000011407 */
[----:B------:R-:W-:Y:S01]  /*76b0*/  IMAD R11, R24, 0x40, R2 ;  /* 0x00000040180b7824 */ /* 0x000fe200078e0202 */
[----:B------:R-:W-:-:S03]  /*76c0*/  IADD3 R4, P0, R3, R4, RZ ;  /* 0x0000000403047210 */ /* 0x000fc60007f1e0ff */
[----:B------:R-:W-:Y:S01]  /*76d0*/  IMAD R0, R0, UR4, RZ ;  /* 0x0000000400007c24 */ /* 0x000fe2000f8e02ff */
[----:B------:R-:W-:-:S03]  /*76e0*/  IADD3.X R5, R9, R5, R6, P0, !PT ;  /* 0x0000000509057210 */ /* 0x000fc600007fe406 */
[C---:B------:R-:W-:Y:S02]  /*76f0*/  IMAD R3, R7.reuse, UR5, R0 ;  /* 0x0000000507037c24 */ /* 0x040fe4000f8e0200 */
[----:B------:R-:W-:Y:S01]  /*7700*/  IMAD.WIDE.U32 R4, R7, UR4, R4 ;  /* 0x0000000407047c25 */ /* 0x000fe2000f8e0004 */
[----:B------:R-:W-:-:S03]  /*7710*/  ULDC.64 UR4, c[0x0][0xb50] ;  /* 0x0002d40000047ab9 */ /* 0x000fc60000000a00 */
[----:B------:R-:W-:Y:S01]  /*7720*/  IMAD.IADD R3, R5, 0x1, R3 ;  /* 0x0000000105037824 */ /* 0x000fe200078e0203 */
[----:B------:R-:W-:Y:S01]  /*7730*/  LEA R9, P0, R4, UR4, 0x2 ;  /* 0x0000000404097c11 */ /* 0x000fe2000f8010ff */
[----:B------:R-:W-:Y:S02]  /*7740*/  ULDC UR4, c[0x0][0xa88] ;  /* 0x0002a20000047ab9 */ /* 0x000fe40000000800 */
[----:B------:R-:W-:Y:S01]  /*7750*/  IMAD R0, R8, UR4, RZ ;  /* 0x0000000408007c24 */ /* 0x000fe2000f8e02ff */
[----:B------:R-:W-:Y:S01]  /*7760*/  LEA.HI.X R10, R4, UR5, R3, 0x2, P0 ;  /* 0x00000005040a7c11 */ /* 0x000fe200080f1403 */
[----:B------:R-:W-:Y:S01]  /*7770*/  SHFL.IDX PT, R6, R9, 0x1, 0x1c1f ;  /* 0x003c1f0009067f89 */ /* 0x000fe200000e0000 */
[----:B------:R-:W-:Y:S02]  /*7780*/  ISETP.NE.AND P0, PT, R17, R26, PT ;  /* 0x0000001a1100720c */ /* 0x000fe40003f05270 */
[C---:B------:R-:W-:Y:S01]  /*7790*/  IADD3 R3, R11.reuse, 0x8, RZ ;  /* 0x000000080b037810 */ /* 0x040fe20007ffe0ff */
[----:B------:R-:W-:Y:S01]  /*77a0*/  SHFL.IDX PT, R4, R9, RZ, 0x1c1f ;  /* 0x001c1fff09047589 */ /* 0x000fe200000e0000 */
[----:B------:R-:W-:-:S02]  /*77b0*/  ISETP.GE.OR P1, PT, R11, R0, P0 ;  /* 0x000000000b00720c */ /* 0x000fc40000726670 */
[----:B------:R-:W-:Y:S01]  /*77c0*/  ISETP.GE.OR P0, PT, R3, R0, P0 ;  /* 0x000000000300720c */ /* 0x000fe20000706670 */
[----:B------:R-:W0:Y:S04]  /*77d0*/  SHFL.IDX PT, R5, R10, RZ, 0x1c1f ;  /* 0x001c1fff0a057589 */ /* 0x000e2800000e0000 */
[----:B------:R-:W1:Y:S06]  /*77e0*/  SHFL.IDX PT, R7, R10, 0x1, 0x1c1f ;  /* 0x003c1f000a077f89 */ /* 0x000e6c00000e0000 */
[----:B0-----:R0:W-:Y:S04]  /*77f0*/  @!P1 ST.E desc[UR50][R4.64], R13 ;  /* 0x0000000d04009985 */ /* 0x0011e8000c101932 */
[----:B-1----:R0:W-:Y:S02]  /*7800*/  @!P0 ST.E desc[UR50][R6.64], R12 ;  /* 0x0000000c06008985 */ /* 0x0021e4000c101932 */
.L_x_3269:
[----:B------:R-:W1:Y:S01]  /*7810*/  LDC R24, c[0x0][0xbe8] ;  /* 0x0002fa00ff187b82 */ /* 0x000e620000000800 */
[----:B------:R-:W-:Y:S01]  /*7820*/  ULDC UR12, c[0x0][0xac8] ;  /* 0x0002b200000c7ab9 */ /* 0x000fe20000000800 */
[----:B0-----:R0:W5:Y:S04]  /*7830*/  LD.E.128 R4, desc[UR50][R20.64] ;  /* 0x0000003214047980 */ /* 0x001168000c101d00 */
[----:B------:R-:W5:Y:S02]  /*7840*/  LD.E.128 R96, desc[UR50][R96.64] ;  /* 0x0000003260607980 */ /* 0x000f64000c101d00 */
[----:B------:R-:W2:Y:S01]  /*7850*/  LDC R10, c[0x0][0xc38] ;  /* 0x00030e00ff0a7b82 */ /* 0x000ea20000000800 */
[----:B------:R-:W-:Y:S01]  /*7860*/  ISETP.GE.AND P1, PT, R189, UR12, PT ;  /* 0x0000000cbd007c0c */ /* 0x000fe2000bf26270 */
[----:B------:R-:W-:Y:S01]  /*7870*/  IMAD R9, RZ, RZ, -UR43 ;  /* 0x8000002bff097e24 */ /* 0x000fe2000f8e02ff */
[----:B------:R-:W-:Y:S01]  /*7880*/  ULDC.64 UR8, c[0x0][0xae8] ;  /* 0x0002ba0000087ab9 */ /* 0x000fe20000000a00 */
[----:B------:R-:W5:Y:S04]  /*7890*/  LD.E.128 R12, desc[UR50][R14.64] ;  /* 0x000000320e0c7980 */ /* 0x000f68000c101d00 */
[----:B------:R-:W5:Y:S04]  /*78a0*/  LD.E.128 R36, desc[UR50][R36.64] ;  /* 0x0000003224247980 */ /* 0x000f68000c101d00 */
[----:B------:R-:W5:Y:S01]  /*78b0*/  LD.E.128 R40, desc[UR50][R40.64] ;  /* 0x0000003228287980 */ /* 0x000f62000c101d00 */
[----:B-1----:R-:W-:Y:S01]  /*78c0*/  ISETP.NE.AND P3, PT, R24, 0x1, PT ;  /* 0x000000011800780c */ /* 0x002fe20003f65270 */
[----:B0-----:R-:W0:Y:S01]  /*78d0*/  LDC.64 R20, c[0x0][0xae0] ;  /* 0x0002b800ff147b82 */ /* 0x001e220000000a00 */
[----:B------:R-:W-:Y:S01]  /*78e0*/  ISETP.GE.AND P0, PT, R188, UR12, PT ;  /* 0x0000000cbc007c0c */ /* 0x000fe2000bf06270 */
[----:B------:R-:W5:Y:S01]  /*78f0*/  LD.E.128 R44, desc[UR50][R44.64] ;  /* 0x000000322c2c7980 */ /* 0x000f62000c101d00 */
[----:B------:R-:W-:-:S02]  /*7900*/  SEL R3, RZ, 0xffffffff, P1 ;  /* 0xffffffffff037807 */ /* 0x000fc40000800000 */
[----:B------:R-:W-:Y:S01]  /*7910*/  ISETP.GE.AND P2, PT, R16, UR12, PT ;  /* 0x0000000c10007c0c */ /* 0x000fe2000bf46270 */
[----:B------:R-:W5:Y:S04]  /*7920*/  LD.E.128 R48, desc[UR50][R48.64] ;  /* 0x0000003230307980 */ /* 0x000f68000c101d00 */
[----:B------:R-:W5:Y:S02]  /*7930*/  LD.E.128 R52, desc[UR50][R52.64] ;  /* 0x0000003234347980 */ /* 0x000f64000c101d00 */
[----:B------:R-:W1:Y:S01]  /*7940*/  @P3 LDC R26, c[0x0][0xbec] ;  /* 0x0002fb00ff1a3b82 */ /* 0x000e620000000800 */
[----:B------:R-:W-:Y:S01]  /*7950*/  SEL R8, RZ, 0xffffffff, P0 ;  /* 0xffffffffff087807 */ /* 0x000fe20000000000 */
[----:B------:R-:W-:Y:S01]  /*7960*/  IMAD.SHL.U32 R3, R3, 0x2, RZ ;  /* 0x0000000203037824 */ /* 0x000fe200078e00ff */
[----:B------:R-:W-:Y:S01]  /*7970*/  SEL R0, RZ, 0x1, P2 ;  /* 0x00000001ff007807 */ /* 0x000fe20001000000 */
[----:B------:R-:W5:Y:S04]  /*7980*/  LD.E.128 R56, desc[UR50][R56.64] ;  /* 0x0000003238387980 */ /* 0x000f68000c101d00 */
[----:B------:R-:W3:Y:S01]  /*7990*/  @P3 LDC R11, c[0x0][0xbf0] ;  /* 0x0002fc00ff0b3b82 */ /* 0x000ee20000000800 */
[----:B------:R-:W-:Y:S01]  /*79a0*/  IMAD.SHL.U32 R8, R8, 0x4, RZ ;  /* 0x0000000408087824 */ /* 0x000fe200078e00ff */
[----:B------:R-:W-:Y:S01]  /*79b0*/  LOP3.LUT R3, R3, 0x2, R0, 0xe2, !PT ;  /* 0x0000000203037812 */ /* 0x000fe200078ee200 */
[----:B------:R-:W5:Y:S01]  /*79c0*/  LD.E.128 R60, desc[UR50][R60.64] ;  /* 0x000000323c3c7980 */ /* 0x000f62000c101d00 */
[----:B------:R-:W-:Y:S01]  /*79d0*/  ISETP.GE.AND P0, PT, R187, UR12, PT ;  /* 0x0000000cbb007c0c */ /* 0x000fe2000bf06270 */
[----:B--2---:R-:W-:Y:S01]  /*79e0*/  IMAD R27, R10, R9, UR45 ;  /* 0x0000002d0a1b7e24 */ /* 0x004fe2000f8e0209 */
[----:B------:R-:W-:Y:S01]  /*79f0*/  LOP3.LUT R3, R8, 0x4, R3, 0xe2, !PT ;  /* 0x0000000408037812 */ /* 0x000fe200078ee203 */
[----:B------:R-:W-:Y:S01]  /*7a00*/  IMAD R0, R210, 0x20, R212 ;  /* 0x00000020d2007824 */ /* 0x000fe200078e02d4 */
[----:B------:R-:W-:Y:S01]  /*7a10*/  SEL R8, RZ, 0xffffffff, P0 ;  /* 0xffffffffff087807 */ /* 0x000fe20000000000 */
[----:B------:R-:W5:Y:S02]  /*7a20*/  LD.E.128 R68, desc[UR50][R68.64] ;  /* 0x0000003244447980 */ /* 0x000f64000c101d00 */
[----:B------:R-:W-:-:S02]  /*7a30*/  IMAD R25, R27, 0x40, R0 ;  /* 0x000000401b197824 */ /* 0x000fc400078e0200 */
[----:B------:R-:W-:Y:S01]  /*7a40*/  IMAD.SHL.U32 R8, R8, 0x8, RZ ;  /* 0x0000000808087824 */ /* 0x000fe200078e00ff */
[----:B------:R-:W-:Y:S01]  /*7a50*/  ISETP.GE.AND P1, PT, R186, UR12, PT ;  /* 0x0000000cba007c0c */ /* 0x000fe2000bf26270 */
[----:B------:R-:W5:Y:S01]  /*7a60*/  LD.E.128 R72, desc[UR50][R72.64] ;  /* 0x0000003248487980 */ /* 0x000f62000c101d00 */
[----:B-1----:R-:W-:Y:S02]  /*7a70*/  @P3 IMAD.HI.U32 R0, R25, R26, RZ ;  /* 0x0000001a19003227 */ /* 0x002fe400078e00ff */
[----:B------:R-:W-:Y:S01]  /*7a80*/  LOP3.LUT R3, R8, 0x8, R3, 0xe2, !PT ;  /* 0x0000000808037812 */ /* 0x000fe200078ee203 */
[----:B------:R-:W-:Y:S01]  /*7a90*/  UIMAD UR6, UR10, UR8, URZ ;  /* 0x000000080a0672a4 */ /* 0x000fe2000f8e023f */
[----:B------:R-:W-:Y:S01]  /*7aa0*/  MOV R8, R25 ;  /* 0x0000001900087202 */ /* 0x000fe20000000f00 */
[----:B------:R-:W5:Y:S01]  /*7ab0*/  LD.E.128 R76, desc[UR50][R76.64] ;  /* 0x000000324c4c7980 */ /* 0x000f62000c101d00 */
[----:B---3--:R-:W-:-:S03]  /*7ac0*/  @P3 SHF.R.U32.HI R8, RZ, R11, R0 ;  /* 0x0000000bff083219 */ /* 0x008fc60000011600 */
[----:B------:R-:W5:Y:S01]  /*7ad0*/  LD.E.128 R84, desc[UR50][R84.64] ;  /* 0x0000003254547980 */ /* 0x000f62000c101d00 */
[----:B------:R-:W-:Y:S01]  /*7ae0*/  SEL R0, RZ, 0xffffffff, P1 ;  /* 0xffffffffff007807 */ /* 0x000fe20000800000 */
[----:B------:R-:W-:Y:S01]  /*7af0*/  UIMAD.WIDE.U32 UR4, UR7, UR8, URZ ;  /* 0x00000008070472a5 */ /* 0x000fe2000f8e003f */
[--C-:B------:R-:W-:Y:S01]  /*7b00*/  SHF.R.S32.HI R11, RZ, 0x1f, R8.reuse ;  /* 0x0000001fff0b7819 */ /* 0x100fe20000011408 */
[----:B------:R-:W-:Y:S01]  /*7b10*/  UIMAD UR6, UR7, UR9, UR6 ;  /* 0x00000009070672a4 */ /* 0x000fe2000f8e0206 */
[----:B------:R-:W-:Y:S01]  /*7b20*/  ISETP.GE.AND P0, PT, R185, UR12, PT ;  /* 0x0000000cb9007c0c */ /* 0x000fe2000bf06270 */
[----:B------:R-:W-:Y:S01]  /*7b30*/  IMAD.SHL.U32 R0, R0, 0x10, RZ ;  /* 0x0000001000007824 */ /* 0x000fe200078e00ff */
[----:B------:R-:W-:Y:S01]  /*7b40*/  ULDC.64 UR8, c[0x0][0xaf0] ;  /* 0x0002bc0000087ab9 */ /* 0x000fe20000000a00 */
[----:B------:R-:W-:Y:S01]  /*7b50*/  UIADD3 UR5, UR5, UR6, URZ ;  /* 0x0000000605057290 */ /* 0x000fe2000fffe03f */
[----:B------:R-:W-:Y:S01]  /*7b60*/  IMAD.MOV R10, RZ, RZ, -R8 ;  /* 0x000000ffff0a7224 */ /* 0x000fe200078e0a08 */
[----:B------:R-:W-:Y:S01]  /*7b70*/  UIMAD UR6, UR11, UR8, URZ ;  /* 0x000000080b0672a4 */ /* 0x000fe2000f8e023f */
[----:B------:R-:W-:Y:S01]  /*7b80*/  SEL R9, RZ, 0xffffffff, P0 ;  /* 0xffffffffff097807 */ /* 0x000fe20000000000 */
[----:B0-----:R-:W-:Y:S01]  /*7b90*/  IMAD R11, R11, R20, RZ ;  /* 0x000000140b0b7224 */ /* 0x001fe200078e02ff */
[----:B------:R-:W-:Y:S01]  /*7ba0*/  LOP3.LUT R0, R0, 0x10, R3, 0xe2, !PT ;  /* 0x0000001000007812 */ /* 0x000fe200078ee203 */
[----:B------:R-:W-:Y:S01]  /*7bb0*/  IMAD R3, R24, R10, R25 ;  /* 0x0000000a18037224 */ /* 0x000fe200078e0219 */
[----:B------:R-:W-:Y:S01]  /*7bc0*/  UIMAD UR6, UR44, UR9, UR6 ;  /* 0x000000092c0672a4 */ /* 0x000fe2000f8e0206 */
[----:B------:R-:W-:Y:S01]  /*7bd0*/  IMAD R21, R8, R21, R11 ;  /* 0x0000001508157224 */ /* 0x000fe200078e020b */
[----:B------:R-:W-:Y:S01]  /*7be0*/  UIMAD.WIDE.U32 UR44, UR44, UR8, UR4 ;  /* 0x000000082c2c72a5 */ /* 0x000fe2000f8e0004 */
[----:B------:R-:W-:Y:S01]  /*7bf0*/  IMAD.SHL.U32 R11, R9, 0x20, RZ ;  /* 0x00000020090b7824 */ /* 0x000fe200078e00ff */
[----:B------:R-:W-:Y:S01]  /*7c00*/  ISETP.GE.AND P0, PT, R214, UR12, PT ;  /* 0x0000000cd6007c0c */ /* 0x000fe2000bf06270 */
[----:B------:R-:W-:Y:S01]  /*7c10*/  ULDC.64 UR4, c[0x0][0xad8] ;  /* 0x0002b60000047ab9 */ /* 0x000fe20000000a00 */
[----:B------:R-:W-:Y:S01]  /*7c20*/  SHF.R.S32.HI R10, RZ, 0x1f, R3 ;  /* 0x0000001fff0a7819 */ /* 0x000fe20000011403 */
[----:B------:R-:W-:Y:S01]  /*7c30*/  UIADD3 UR45, UR45, UR6, URZ ;  /* 0x000000062d2d7290 */ /* 0x000fe2000fffe03f */
[----:B------:R-:W-:Y:S01]  /*7c40*/  LOP3.LUT R0, R11, 0x20, R0, 0xe2, !PT ;  /* 0x000000200b007812 */ /* 0x000fe200078ee200 */
[----:B------:R-:W5:Y:S01]  /*7c50*/  LD.E.128 R88, desc[UR50][R88.64] ;  /* 0x0000003258587980 */ /* 0x000f62000c101d00 */
[----:B------:R-:W-:Y:S01]  /*7c60*/  SEL R11, RZ, 0x40, P0 ;  /* 0x00000040ff0b7807 */ /* 0x000fe20000000000 */
[----:B------:R-:W-:Y:S01]  /*7c70*/  IMAD R10, R10, UR4, RZ ;  /* 0x000000040a0a7c24 */ /* 0x000fe2000f8e02ff */
[----:B------:R-:W-:Y:S01]  /*7c80*/  ULDC.64 UR6, c[0x0][0xa80] ;  /* 0x0002a00000067ab9 */ /* 0x000fe20000000a00 */
[----:B------:R-:W5:Y:S01]  /*7c90*/  LD.E.128 R92, desc[UR50][R92.64] ;  /* 0x000000325c5c7980 */ /* 0x000f62000c101d00 */
[----:B------:R-:W-:Y:S01]  /*7ca0*/  IMAD.WIDE.U32 R8, R8, R20, UR44 ;  /* 0x0000002c08087e25 */ /* 0x000fe2000f8e0014 */
[----:B------:R-:W-:Y:S01]  /*7cb0*/  @!PT LDS RZ, [RZ] ;  /* 0x00000000fffff984 */ /* 0x000fe20000000800 */
[----:B------:R-:W-:Y:S01]  /*7cc0*/  @!PT LDS RZ, [RZ] ;  /* 0x00000000fffff984 */ /* 0x000fe20000000800 */
[----:B------:R-:W-:Y:S01]  /*7cd0*/  @!PT LDS RZ, [RZ] ;  /* 0x00000000fffff984 */ /* 0x000fe20000000800 */
[----:B------:R-:W-:Y:S01]  /*7ce0*/  @!PT LDS RZ, [RZ] ;  /* 0x00000000fffff984 */ /* 0x000fe20000000800 */
[----:B------:R0:W-:Y:S06]  /*7cf0*/  MEMBAR.ALL.CTA ;  /* 0x0000000000007992 */ /* 0x0001ec0000008000 */
[----:B0-----:R-:W0:Y:S01]  /*7d00*/  FENCE.VIEW.ASYNC.S ;  /* 0x00000000000073c6 */ /* 0x001e220000000000 */
[----:B------:R-:W-:Y:S01]  /*7d10*/  LOP3.LUT R0, R0, R11, RZ, 0xfc, !PT ;  /* 0x0000000b00007212 */ /* 0x000fe200078efcff */
[----:B------:R-:W-:Y:S01]  /*7d20*/  IMAD R11, R3, UR5, R10 ;  /* 0x00000005030b7c24 */ /* 0x000fe2000f8e020a */
[----:B------:R-:W-:Y:S01]  /*7d30*/  ULDC UR5, c[0x0][0xa88] ;  /* 0x0002a20000057ab9 */ /* 0x000fe20000000800 */
[----:B------:R-:W-:Y:S01]  /*7d40*/  IMAD.IADD R9, R9, 0x1, R21 ;  /* 0x0000000109097824 */ /* 0x000fe200078e0215 */
[----:B------:R-:W-:Y:S01]  /*7d50*/  ISETP.GE.AND P0, PT, R213, UR12, PT ;  /* 0x0000000cd5007c0c */ /* 0x000fe2000bf06270 */
[----:B------:R-:W-:-:S02]  /*7d60*/  IMAD R31, R24, UR5, RZ ;  /* 0x00000005181f7c24 */ /* 0x000fc4000f8e02ff */
[----:B------:R-:W-:Y:S02]  /*7d70*/  IMAD R30, R27, 0x40, R212 ;  /* 0x000000401b1e7824 */ /* 0x000fe400078e02d4 */
[----:B------:R-:W-:Y:S01]  /*7d80*/  IMAD.WIDE.U32 R8, R3, UR4, R8 ;  /* 0x0000000403087c25 */ /* 0x000fe2000f8e0008 */
[----:B------:R-:W-:Y:S01]  /*7d90*/  SEL R3, RZ, 0x80, P0 ;  /* 0x00000080ff037807 */ /* 0x000fe20000000000 */
[----:B------:R-:W-:Y:S01]  /*7da0*/  UIADD3 UR4, UR42, 0x28c20, URZ ;  /* 0x00028c202a047890 */ /* 0x000fe2000fffe03f */
[----:B------:R-:W-:Y:S01]  /*7db0*/  ISETP.GE.AND P0, PT, R30, R31, PT ;  /* 0x0000001f1e00720c */ /* 0x000fe20003f06270 */
[----:B------:R-:W-:Y:S01]  /*7dc0*/  IMAD.IADD R9, R9, 0x1, R11 ;  /* 0x0000000109097824 */ /* 0x000fe200078e020b */
[----:B------:R-:W-:Y:S01]  /*7dd0*/  LEA R28, P1, R8, UR6, 0x1 ;  /* 0x00000006081c7c11 */ /* 0x000fe2000f8208ff */
[----:B------:R-:W-:-:S03]  /*7de0*/  UPRMT UR4, URZ, 0x654, UR4 ;  /* 0x000006543f047896 */ /* 0x000fc60008000004 */
[----:B------:R-:W-:Y:S01]  /*7df0*/  LEA.HI.X R29, R8, UR7, R9, 0x1, P1 ;  /* 0x00000007081d7c11 */ /* 0x000fe200088f0c09 */
[----:B0-----:R0:W1:Y:S01]  /*7e00*/  SHFL.IDX PT, R10, R28, RZ, 0x181f ;  /* 0x00181fff1c0a7589 */ /* 0x00106200000e0000 */
[----:B------:R-:W-:Y:S03]  /*7e10*/  BSSY B0, `(.L_x_3270) ;  /* 0x0000024000007945 */ /* 0x000fe60003800000 */
[----:B------:R0:W2:Y:S01]  /*7e20*/  SHFL.IDX PT, R11, R29, RZ, 0x181f ;  /* 0x00181fff1d0b7589 */ /* 0x0000a200000e0000 */
[----:B------:R-:W-:Y:S01]  /*7e30*/  SYNCS.ARRIVE.TRANS64.RED.A1T0 RZ, [UR4], RZ ;  /* 0x000000ffffff79a7 */ /* 0x000fe20008100404 */
[----:B------:R-:W-:Y:S01]  /*7e40*/  LOP3.LUT R3, R0, R3, RZ, 0xfc, !PT ;  /* 0x0000000300037212 */ /* 0x000fe200078efcff */
[----:B------:R-:W-:Y:S06]  /*7e50*/  @P0 BRA `(.L_x_3271) ;  /* 0x00000000007c0947 */ /* 0x000fec0003800000 */
[----:B------:R-:W-:Y:S02]  /*7e60*/  ISETP.GE.AND P1, PT, R189, UR12, PT ;  /* 0x0000000cbd007c0c */ /* 0x000fe4000bf26270 */
[----:B------:R-:W-:Y:S02]  /*7e70*/  ISETP.GE.AND P0, PT, R16, UR12, PT ;  /* 0x0000000c10007c0c */ /* 0x000fe4000bf06270 */
[----:B------:R-:W-:Y:S02]  /*7e80*/  ISETP.GE.AND P5, PT, R188, UR12, PT ;  /* 0x0000000cbc007c0c */ /* 0x000fe4000bfa6270 */
[----:B------:R-:W-:-:S07]  /*7e90*/  ISETP.GE.AND P3, PT, R187, UR12, PT ;  /* 0x0000000cbb007c0c */ /* 0x000fce000bf66270 */
[CC--:B-1----:R-:W-:Y:S02]  /*7ea0*/  @!P1 LEA R20, P2, R189.reuse, R10.reuse, 0x1 ;  /* 0x0000000abd149211 */ /* 0x0c2fe400078408ff */
[----:B--2---:R-:W-:Y:S02]  /*7eb0*/  @!P0 IMAD.WIDE R8, R16, 0x2, R10 ;  /* 0x0000000210088825 */ /* 0x004fe400078e020a */
[----:B------:R-:W-:Y:S02]  /*7ec0*/  @!P1 LEA.HI.X R21, R189, R11, R223, 0x1, P2 ;  /* 0x0000000bbd159211 */ /* 0x000fe400010f0cdf */
[----:B------:R-:W-:Y:S01]  /*7ed0*/  ISETP.GE.AND P2, PT, R186, UR12, PT ;  /* 0x0000000cba007c0c */ /* 0x000fe2000bf46270 */
[----:B-----5:R1:W-:Y:S01]  /*7ee0*/  @!P0 ST.E.128 desc[UR50][R8.64], R96 ;  /* 0x0000006008008985 */ /* 0x0203e2000c101d32 */
[----:B------:R-:W-:Y:S02]  /*7ef0*/  @!P5 LEA R24, P4, R188, R10, 0x1 ;  /* 0x0000000abc18d211 */ /* 0x000fe400078808ff */
[----:B------:R-:W-:Y:S01]  /*7f00*/  LOP3.LUT P0, RZ, R0, 0x40, RZ, 0xc0, !PT ;  /* 0x0000004000ff7812 */ /* 0x000fe2000780c0ff */
[----:B------:R2:W-:Y:S01]  /*7f10*/  @!P1 ST.E.128 desc[UR50][R20.64], R4 ;  /* 0x0000000414009985 */ /* 0x0005e2000c101d32 */
[----:B------:R-:W-:-:S02]  /*7f20*/  ISETP.GE.AND P1, PT, R185, UR12, PT ;  /* 0x0000000cb9007c0c */ /* 0x000fc4000bf26270 */
[-C--:B------:R-:W-:Y:S02]  /*7f30*/  @!P5 LEA.HI.X R25, R188, R11.reuse, R222, 0x1, P4 ;  /* 0x0000000bbc19d211 */ /* 0x080fe400020f0cde */
[----:B------:R-:W-:Y:S02]  /*7f40*/  LOP3.LUT P4, RZ, R3, 0x80, RZ, 0xc0, !PT ;  /* 0x0000008003ff7812 */ /* 0x000fe4000788c0ff */
[CC--:B------:R-:W-:Y:S01]  /*7f50*/  @!P3 LEA R26, P6, R187.reuse, R10.reuse, 0x1 ;  /* 0x0000000abb1ab211 */ /* 0x0c0fe200078c08ff */
[----:B------:R3:W-:Y:S03]  /*7f60*/  @!P5 ST.E.128 desc[UR50][R24.64], R40 ;  /* 0x000000281800d985 */ /* 0x0007e6000c101d32 */
[----:B------:R-:W-:Y:S02]  /*7f70*/  @!P3 LEA.HI.X R27, R187, R11, R221, 0x1, P6 ;  /* 0x0000000bbb1bb211 */ /* 0x000fe400030f0cdd */
[----:B-1----:R-:W-:-:S03]  /*7f80*/  @!P2 LEA R8, P5, R186, R10, 0x1 ;  /* 0x0000000aba08a211 */ /* 0x002fc600078a08ff */
[----:B------:R3:W-:Y:S01]  /*7f90*/  @!P3 ST.E.128 desc[UR50][R26.64], R48 ;  /* 0x000000301a00b985 */ /* 0x0007e2000c101d32 */
[-C--:B--2---:R-:W-:Y:S02]  /*7fa0*/  @!P1 LEA R4, P6, R185, R10.reuse, 0x1 ;  /* 0x0000000ab9049211 */ /* 0x084fe400078c08ff */
[-C--:B------:R-:W-:Y:S02]  /*7fb0*/  @P0 LEA R6, P3, R214, R10.reuse, 0x1 ;  /* 0x0000000ad6060211 */ /* 0x080fe400078608ff */
[-C--:B------:R-:W-:Y:S02]  /*7fc0*/  @!P2 LEA.HI.X R9, R186, R11.reuse, R220, 0x1, P5 ;  /* 0x0000000bba09a211 */ /* 0x080fe400028f0cdc */
[----:B------:R-:W-:Y:S02]  /*7fd0*/  @P4 LEA R10, P5, R213, R10, 0x1 ;  /* 0x0000000ad50a4211 */ /* 0x000fe400078a08ff */
[-C--:B------:R-:W-:Y:S01]  /*7fe0*/  @!P1 LEA.HI.X R5, R185, R11.reuse, R219, 0x1, P6 ;  /* 0x0000000bb9059211 */ /* 0x080fe200030f0cdb */
[----:B------:R3:W-:Y:S01]  /*7ff0*/  @!P2 ST.E.128 desc[UR50][R8.64], R56 ;  /* 0x000000380800a985 */ /* 0x0007e2000c101d32 */
[----:B------:R-:W-:-:S02]  /*8000*/  @P0 LEA.HI.X R7, R214, R11, R218, 0x1, P3 ;  /* 0x0000000bd6070211 */ /* 0x000fc400018f0cda */
[----:B------:R-:W-:Y:S01]  /*8010*/  @P4 LEA.HI.X R11, R213, R11, R217, 0x1, P5 ;  /* 0x0000000bd50b4211 */ /* 0x000fe200028f0cd9 */
[----:B------:R3:W-:Y:S04]  /*8020*/  @!P1 ST.E.128 desc[UR50][R4.64], R68 ;  /* 0x0000004404009985 */ /* 0x0007e8000c101d32 */
[----:B------:R3:W-:Y:S04]  /*8030*/  @P0 ST.E.128 desc[UR50][R6.64], R76 ;  /* 0x0000004c06000985 */ /* 0x0007e8000c101d32 */
[----:B------:R3:W-:Y:S02]  /*8040*/  @P4 ST.E.128 desc[UR50][R10.64], R88 ;  /* 0x000000580a004985 */ /* 0x0007e4000c101d32 */
.L_x_3271:
[----:B------:R-:W-:Y:S05]  /*8050*/  BSYNC B0 ;  /* 0x0000000000007941 */ /* 0x000fea0003800000 */
.L_x_3270:
[----:B---3-5:R-:W-:Y:S01]  /*8060*/  IADD3 R4, R30, 0x20, RZ ;  /* 0x000000201e047810 */ /* 0x028fe20007ffe0ff */
[----:B------:R3:W4:Y:S01]  /*8070*/  SHFL.IDX PT, R7, R29, 0x1, 0x181f ;  /* 0x00381f001d077f89 */ /* 0x00072200000e0000 */
[----:B------:R-:W-:Y:S02]  /*8080*/  BSSY B0, `(.L_x_3272) ;  /* 0x0000023000007945 */ /* 0x000fe40003800000 */
[----:B------:R-:W-:Y:S01]  /*8090*/  ISETP.GE.AND P0, PT, R4, R31, PT ;  /* 0x0000001f0400720c */ /* 0x000fe20003f06270 */
[----:B------:R3:W0:-:S12]  /*80a0*/  SHFL.IDX PT, R6, R28, 0x1, 0x181f ;  /* 0x00381f001c067f89 */ /* 0x00061800000e0000 */
[----:B---3--:R-:W-:Y:S05]  /*80b0*/  @P0 BRA `(.L_x_3273) ;  /* 0x00000000007c0947 */ /* 0x008fea0003800000 */
[----:B------:R-:W-:Y:S02]  /*80c0*/  ISETP.GE.AND P2, PT, R189, UR12, PT ;  /* 0x0000000cbd007c0c */ /* 0x000fe4000bf46270 */
[----:B------:R-:W-:Y:S02]  /*80d0*/  ISETP.GE.AND P3, PT, R16, UR12, PT ;  /* 0x0000000c10007c0c */ /* 0x000fe4000bf66270 */
[----:B------:R-:W-:Y:S02]  /*80e0*/  ISETP.GE.AND P5, PT, R188, UR12, PT ;  /* 0x0000000cbc007c0c */ /* 0x000fe4000bfa6270 */
[----:B------:R-:W-:Y:S02]  /*80f0*/  ISETP.GE.AND P4, PT, R187, UR12, PT ;  /* 0x0000000cbb007c0c */ /* 0x000fe4000bf86270 */
[----:B------:R-:W-:-:S05]  /*8100*/  LOP3.LUT P1, RZ, R0, 0x40, RZ, 0xc0, !PT ;  /* 0x0000004000ff7812 */ /* 0x000fca000782c0ff */
[CC--:B0-----:R-:W-:Y:S02]  /*8110*/  @!P2 LEA R8, P0, R189.reuse, R6.reuse, 0x1 ;  /* 0x00000006bd08a211 */ /* 0x0c1fe400078008ff */
[----:B----4-:R-:W-:Y:S02]  /*8120*/  @!P3 IMAD.WIDE R4, R16, 0x2, R6 ;  /* 0x000000021004b825 */ /* 0x010fe400078e0206 */
[-C--:B------:R-:W-:Y:S02]  /*8130*/  @!P2 LEA.HI.X R9, R189, R7.reuse, R223, 0x1, P0 ;  /* 0x00000007bd09a211 */ /* 0x080fe400000f0cdf */
[----:B-1----:R-:W-:Y:S01]  /*8140*/  @!P5 LEA R10, P0, R188, R6, 0x1 ;  /* 0x00000006bc0ad211 */ /* 0x002fe200078008ff */
[----:B------:R0:W-:Y:S01]  /*8150*/  @!P3 ST.E.128 desc[UR50][R4.64], R12 ;  /* 0x0000000c0400b985 */ /* 0x0001e2000c101d32 */
[----:B------:R-:W-:Y:S02]  /*8160*/  ISETP.GE.AND P3, PT, R186, UR12, PT ;  /* 0x0000000cba007c0c */ /* 0x000fe4000bf66270 */
[----:B--2---:R-:W-:Y:S01]  /*8170*/  @!P5 LEA.HI.X R11, R188, R7, R222, 0x1, P0 ;  /* 0x00000007bc0bd211 */ /* 0x004fe200000f0cde */
[----:B------:R3:W-:Y:S01]  /*8180*/  @!P2 ST.E.128 desc[UR50][R8.64], R36 ;  /* 0x000000240800a985 */ /* 0x0007e2000c101d32 */
[----:B------:R-:W-:-:S02]  /*8190*/  ISETP.GE.AND P2, PT, R185, UR12, PT ;  /* 0x0000000cb9007c0c */ /* 0x000fc4000bf46270 */
[----:B------:R-:W-:Y:S01]  /*81a0*/  LOP3.LUT P0, RZ, R3, 0x80, RZ, 0xc0, !PT ;  /* 0x0000008003ff7812 */ /* 0x000fe2000780c0ff */
[----:B------:R3:W-:Y:S01]  /*81b0*/  @!P5 ST.E.128 desc[UR50][R10.64], R44 ;  /* 0x0000002c0a00d985 */ /* 0x0007e2000c101d32 */
[----:B------:R-:W-:-:S04]  /*81c0*/  @!P4 LEA R20, P6, R187, R6, 0x1 ;  /* 0x00000006bb14c211 */ /* 0x000fc800078c08ff */
[----:B------:R-:W-:Y:S02]  /*81d0*/  @!P4 LEA.HI.X R21, R187, R7, R221, 0x1, P6 ;  /* 0x00000007bb15c211 */ /* 0x000fe400030f0cdd */
[----:B------:R-:W-:-:S03]  /*81e0*/  @!P3 LEA R24, P5, R186, R6, 0x1 ;  /* 0x00000006ba18b211 */ /* 0x000fc600078a08ff */
[----:B------:R3:W-:Y:S01]  /*81f0*/  @!P4 ST.E.128 desc[UR50][R20.64], R52 ;  /* 0x000000341400c985 */ /* 0x0007e2000c101d32 */
[-C--:B0-----:R-:W-:Y:S02]  /*8200*/  @!P2 LEA R4, P6, R185, R6.reuse, 0x1 ;  /* 0x00000006b904a211 */ /* 0x081fe400078c08ff */
        /* <DEDUP_REMOVED lines=10> */
.L_x_3273:
[----:B------:R-:W-:Y:S05]  /*82b0*/  BSYNC B0 ;  /* 0x0000000000007941 */ /* 0x000fea0003800000 */
.L_x_3272:
[----:B------:R-:W5:Y:S02]  /*82c0*/  LDC R0, c[0x0][0xc34] ;  /* 0x00030d00ff007b82 */ /* 0x000f640000000800 */
[----:B-----5:R-:W-:-:S13]  /*82d0*/  ISETP.LE.AND P0, PT, R0, UR40, PT ;  /* 0x0000002800007c0c */ /* 0x020fda000bf03270 */
[----:B------:R-:W-:Y:S05]  /*82e0*/  @!P0 BRA `(.L_x_3274) ;  /* 0xffffff8c000c8947 */ /* 0x000fea000383ffff */
[----:B------:R-:W-:Y:S05]  /*82f0*/  EXIT ;  /* 0x000000000000794d */ /* 0x000fea0003800000 */
.L_x_3231:
[----:B------:R-:W-:-:S08]  /*8300*/  NOP ;  /* 0x0000000000007918 */ /* 0x000fd00000000000 */
[----:B------:R-:W0:-:S00]  /*8310*/  USETMAXREG.DEALLOC.CTAPOOL 0x28 ;  /* 0x00000028000079c8 */ /* 0x000e0000080e0500 */
[----:B------:R-:W1:Y:S01]  /*8320*/  S2UR UR11, SR_CTAID.X ;  /* 0x00000000000b79c3 */ /* 0x000e620000002500 */
[----:B0-----:R-:W-:Y:S02]  /*8330*/  IMAD.MOV.U32 R22, RZ, RZ, 0x1 ;  /* 0x00000001ff167424 */ /* 0x001fe400078e00ff */
[----:B------:R-:W-:Y:S02]  /*8340*/  IMAD.MOV.U32 R17, RZ, RZ, RZ ;  /* 0x000000ffff117224 */ /* 0x000fe400078e00ff */
[----:B------:R-:W-:-:S03]  /*8350*/  IMAD.MOV.U32 R2, RZ, RZ, 0x1 ;  /* 0x00000001ff027424 */ /* 0x000fc600078e00ff */
[----:B------:R-:W1:Y:S02]  /*8360*/  LDC R3, c[0x0][0xc34] ;  /* 0x00030d00ff037b82 */ /* 0x000e640000000800 */
[----:B-1----:R-:W-:-:S13]  /*8370*/  ISETP.LE.AND P0, PT, R3, UR11, PT ;  /* 0x0000000b03007c0c */ /* 0x002fda000bf03270 */
[----:B------:R-:W-:Y:S05]  /*8380*/  @P0 BRA `(.L_x_3275) ;  /* 0x0000003800f80947 */ /* 0x000fea0003800000 */
[----:B------:R-:W-:Y:S01]  /*8390*/  IMAD.SHL.U32 R33, R0, 0x8, RZ ;  /* 0x0000000800217824 */ /* 0x000fe200078e00ff */
[----:B------:R-:W-:Y:S01]  /*83a0*/  ULDC UR9, c[0x0][0x320] ;  /* 0x0000c80000097ab9 */ /* 0x000fe20000000800 */
[----:B------:R-:W-:Y:S01]  /*83b0*/  LOP3.LUT R16, R16, 0xffffffdf, RZ, 0xc0, !PT ;  /* 0xffffffdf10107812 */ /* 0x000fe200078ec0ff */
[----:B------:R-:W-:Y:S01]  /*83c0*/  ULDC.64 UR4, c[0x0][0x418] ;  /* 0x0001060000047ab9 */ /* 0x000fe20000000a00 */
[----:B------:R-:W-:Y:S01]  /*83d0*/  ULDC.64 UR6, c[0x0][0x2f0] ;  /* 0x0000bc0000067ab9 */ /* 0x000fe20000000a00 */
[----:B------:R-:W-:Y:S01]  /*83e0*/  LOP3.LUT R7, R33, 0x38, RZ, 0xc0, !PT ;  /* 0x0000003821077812 */ /* 0x000fe200078ec0ff */
[----:B------:R-:W-:Y:S01]  /*83f0*/  UISETP.NE.U32.AND UP0, UPT, UR4, URZ, UPT ;  /* 0x0000003f0400728c */ /* 0x000fe2000bf05070 */
[--C-:B------:R-:W-:Y:S01]  /*8400*/  SHF.R.U32.HI R37, RZ, 0x3, R0.reuse ;  /* 0x00000003ff257819 */ /* 0x100fe20000011600 */
[----:B------:R-:W-:Y:S01]  /*8410*/  ULDC UR37, c[0x0][0x448] ;  /* 0x0001120000257ab9 */ /* 0x000fe20000000800 */
[C---:B------:R-:W-:Y:S01]  /*8420*/  LOP3.LUT R2, R7.reuse, 0x40, RZ, 0xfc, !PT ;  /* 0x0000004007027812 */ /* 0x040fe200078efcff */
[----:B------:R-:W-:Y:S01]  /*8430*/  UISETP.NE.AND.EX UP0, UPT, UR5, URZ, UPT, UP0 ;  /* 0x0000003f0500728c */ /* 0x000fe2000bf05300 */
[----:B------:R-:W-:Y:S01]  /*8440*/  LOP3.LUT R3, R7, 0x80, RZ, 0xfc, !PT ;  /* 0x0000008007037812 */ /* 0x000fe200078efcff */
[----:B------:R-:W-:Y:S01]  /*8450*/  ULDC UR4, c[0x0][0x424] ;  /* 0x0001090000047ab9 */ /* 0x000fe20000000800 */
[----:B------:R-:W-:Y:S01]  /*8460*/  ISETP.GE.AND P5, PT, R2, UR9, PT ;  /* 0x0000000902007c0c */ /* 0x000fe2000bfa6270 */
[----:B------:R-:W-:Y:S01]  /*8470*/  USEL UR4, UR4, 0x1, UP0 ;  /* 0x0000000104047887 */ /* 0x000fe20008000000 */
[----:B------:R-:W-:Y:S01]  /*8480*/  ISETP.GE.AND P4, PT, R3, UR9, PT ;  /* 0x0000000903007c0c */ /* 0x000fe2000bf86270 */
[----:B------:R-:W0:Y:S01]  /*8490*/  S2UR UR8, SR_CgaCtaId ;  /* 0x00000000000879c3 */ /* 0x000e220000008800 */
[C---:B------:R-:W-:Y:S01]  /*84a0*/  LOP3.LUT R4, R7.reuse, 0xc0, RZ, 0xfc, !PT ;  /* 0x000000c007047812 */ /* 0x040fe200078efcff */
[----:B------:R-:W-:Y:S01]  /*84b0*/  UIMAD UR36, UR4, UR6, URZ ;  /* 0x00000006042472a4 */ /* 0x000fe2000f8e023f */
[C---:B------:R-:W-:Y:S01]  /*84c0*/  LOP3.LUT R2, R7.reuse, 0x100, RZ, 0xfc, !PT ;  /* 0x0000010007027812 */ /* 0x040fe200078efcff */
[----:B------:R-:W-:Y:S01]  /*84d0*/  UMOV UR39, 0x400 ;  /* 0x0000040000277882 */ /* 0x000fe20000000000 */
[----:B------:R-:W-:Y:S01]  /*84e0*/  ISETP.GE.AND P3, PT, R4, UR9, PT ;  /* 0x0000000904007c0c */ /* 0x000fe2000bf66270 */
[----:B------:R-:W-:Y:S01]  /*84f0*/  UIADD3 UR5, UR36, 0x3f, URZ ;  /* 0x0000003f24057890 */ /* 0x000fe2000fffe03f */
[----:B------:R-:W-:Y:S01]  /*8500*/  LOP3.LUT R5, R7, 0x140, RZ, 0xfc, !PT ;  /* 0x0000014007057812 */ /* 0x000fe200078efcff */
[----:B------:R-:W-:Y:S01]  /*8510*/  ULDC UR4, c[0x0][0x288] ;  /* 0x0000a20000047ab9 */ /* 0x000fe20000000800 */
[----:B------:R-:W-:Y:S01]  /*8520*/  ISETP.GE.AND P2, PT, R2, UR9, PT ;  /* 0x0000000902007c0c */ /* 0x000fe2000bf46270 */
[----:B------:R-:W-:Y:S01]  /*8530*/  USHF.R.S32.HI UR6, URZ, 0x1f, UR5 ;  /* 0x0000001f3f067899 */ /* 0x000fe20008011405 */
[----:B------:R-:W-:Y:S01]  /*8540*/  @P5 LOP3.LUT R16, R16, 0x20, RZ, 0xfc, !PT ;  /* 0x0000002010105812 */ /* 0x000fe200078efcff */
[----:B------:R-:W-:Y:S01]  /*8550*/  UIMAD UR37, UR37, UR4, URZ ;  /* 0x00000004252572a4 */ /* 0x000fe2000f8e023f */
[----:B------:R-:W-:Y:S01]  /*8560*/  ISETP.GE.AND P1, PT, R5, UR9, PT ;  /* 0x0000000905007c0c */ /* 0x000fe2000bf26270 */
[----:B------:R-:W-:Y:S01]  /*8570*/  ULEA.HI UR6, UR6, UR5, URZ, 0x6 ;  /* 0x0000000506067291 */ /* 0x000fe2000f8f303f */
[----:B------:R-:W-:Y:S01]  /*8580*/  LOP3.LUT R16, R16, 0xffffffef, RZ, 0xc0, !PT ;  /* 0xffffffef10107812 */ /* 0x000fe200078ec0ff */
[----:B------:R-:W-:Y:S01]  /*8590*/  ULDC UR10, c[0x0][0x2b8] ;  /* 0x0000ae00000a7ab9 */ /* 0x000fe20000000800 */
[----:B------:R-:W-:Y:S01]  /*85a0*/  SEL R4, RZ, 0xffffffff, P5 ;  /* 0xffffffffff047807 */ /* 0x000fe20002800000 */
[----:B------:R-:W-:Y:S01]  /*85b0*/  ULOP3.LUT UR4, UR6, 0xffffffc0, URZ, 0xc0, !UPT ;  /* 0xffffffc006047892 */ /* 0x000fe2000f8ec03f */
[----:B------:R-:W-:Y:S01]  /*85c0*/  @P4 LOP3.LUT R16, R16, 0x10, RZ, 0xfc, !PT ;  /* 0x0000001010104812 */ /* 0x000fe200078efcff */
[----:B------:R-:W-:Y:S01]  /*85d0*/  IMAD.MOV.U32 R22, RZ, RZ, 0x1 ;  /* 0x00000001ff167424 */ /* 0x000fe200078e00ff */
[----:B------:R-:W-:Y:S01]  /*85e0*/  LOP3.LUT R3, R33, 0x1f8, RZ, 0xc0, !PT ;  /* 0x000001f821037812 */ /* 0x000fe200078ec0ff */
[----:B------:R-:W-:Y:S01]  /*85f0*/  IMAD.SHL.U32 R4, R4, 0x2, RZ ;  /* 0x0000000204047824 */ /* 0x000fe200078e00ff */
[----:B------:R-:W-:Y:S01]  /*8600*/  LOP3.LUT R16, R16, 0xfffffff7, RZ, 0xc0, !PT ;  /* 0xfffffff710107812 */ /* 0x000fe200078ec0ff */
[----:B------:R-:W-:Y:S01]  /*8610*/  UIADD3 UR5, UR36, 0x40, -UR4 ;  /* 0x0000004024057890 */ /* 0x000fe2000fffe804 */
[----:B------:R-:W-:Y:S01]  /*8620*/  ISETP.GE.AND P0, PT, R7, UR9, PT ;  /* 0x0000000907007c0c */ /* 0x000fe2000bf06270 */
[----:B0-----:R-:W-:Y:S01]  /*8630*/  ULEA UR39, UR8, UR39, 0x18 ;  /* 0x0000002708277291 */ /* 0x001fe2000f8ec03f */
[----:B------:R-:W-:Y:S01]  /*8640*/  @P3 LOP3.LUT R16, R16, 0x8, RZ, 0xfc, !PT ;  /* 0x0000000810103812 */ /* 0x000fe200078efcff */
[----:B------:R-:W-:Y:S01]  /*8650*/  IMAD.MOV.U32 R17, RZ, RZ, RZ ;  /* 0x000000ffff117224 */ /* 0x000fe200078e00ff */
[----:B------:R-:W-:Y:S01]  /*8660*/  LOP3.LUT R2, R3, 0x38, R0, 0x78, !PT ;  /* 0x0000003803027812 */ /* 0x000fe200078e7800 */
[----:B------:R-:W-:Y:S01]  /*8670*/  IMAD.SHL.U32 R0, R0, 0x10, RZ ;  /* 0x0000001000007824 */ /* 0x000fe200078e00ff */
[----:B------:R-:W-:Y:S01]  /*8680*/  LOP3.LUT R16, R16, 0xfffffffd, RZ, 0xc0, !PT ;  /* 0xfffffffd10107812 */ /* 0x000fe200078ec0ff */
[----:B------:R-:W-:Y:S01]  /*8690*/  ULOP3.LUT UR41, UR38, 0x2, URZ, 0xfc, !UPT ;  /* 0x0000000226297892 */ /* 0x000fe2000f8efc3f */
[----:B------:R-:W-:Y:S01]  /*86a0*/  SEL R3, RZ, 0x1, P0 ;  /* 0x00000001ff037807 */ /* 0x000fe20000000000 */
[----:B------:R-:W-:Y:S01]  /*86b0*/  ULDC UR42, c[0x0][0xc] ;  /* 0x00000300002a7ab9 */ /* 0x000fe20000000800 */
[----:B------:R-:W-:Y:S01]  /*86c0*/  LOP3.LUT R16, R16, 0xfffffffb, RZ, 0xc0, !PT ;  /* 0xfffffffb10107812 */ /* 0x000fe200078ec0ff */
[----:B------:R-:W-:Y:S01]  /*86d0*/  ULEA.HI.SX32 UR40, UR6, 0xfffffffe, 0x1a ;  /* 0xfffffffe06287891 */ /* 0x000fe2000f8fd23f */
[----:B------:R-:W-:-:S02]  /*86e0*/  LOP3.LUT R33, R2, 0x200, R33, 0xf8, !PT ;  /* 0x0000020002217812 */ /* 0x000fc400078ef821 */
[----:B------:R-:W-:Y:S02]  /*86f0*/  @P2 LOP3.LUT R16, R16, 0x4, RZ, 0xfc, !PT ;  /* 0x0000000410102812 */ /* 0x000fe400078efcff */
[----:B------:R-:W-:Y:S02]  /*8700*/  LOP3.LUT R3, R4, 0x2, R3, 0xe2, !PT ;  /* 0x0000000204037812 */ /* 0x000fe400078ee203 */
[----:B------:R-:W-:Y:S02]  /*8710*/  @P1 LOP3.LUT R16, R16, 0x2, RZ, 0xfc, !PT ;  /* 0x0000000210101812 */ /* 0x000fe400078efcff */
[----:B------:R-:W-:Y:S02]  /*8720*/  SEL R2, RZ, 0x4, P4 ;  /* 0x00000004ff027807 */ /* 0x000fe40002000000 */
[----:B------:R-:W-:Y:S02]  /*8730*/  SEL R4, RZ, 0x8, P3 ;  /* 0x00000008ff047807 */ /* 0x000fe40001800000 */
[----:B------:R-:W-:-:S02]  /*8740*/  LOP3.LUT R16, R16, 0xffffffbf, RZ, 0xc0, !PT ;  /* 0xffffffbf10107812 */ /* 0x000fc400078ec0ff */
[----:B------:R-:W-:Y:S02]  /*8750*/  LOP3.LUT R5, R7, 0x180, RZ, 0xfc, !PT ;  /* 0x0000018007057812 */ /* 0x000fe400078efcff */
[----:B------:R-:W-:Y:S02]  /*8760*/  LOP3.LUT R2, R4, R3, R2, 0xfe, !PT ;  /* 0x0000000304027212 */ /* 0x000fe400078efe02 */
[----:B------:R-:W-:Y:S02]  /*8770*/  SEL R3, RZ, 0x10, P2 ;  /* 0x00000010ff037807 */ /* 0x000fe40001000000 */
[----:B------:R-:W-:Y:S02]  /*8780*/  SEL R4, RZ, 0x20, P1 ;  /* 0x00000020ff047807 */ /* 0x000fe40000800000 */
[----:B------:R-:W-:Y:S02]  /*8790*/  @P0 LOP3.LUT R16, R16, 0x40, RZ, 0xfc, !PT ;  /* 0x0000004010100812 */ /* 0x000fe400078efcff */
[----:B------:R-:W-:-:S02]  /*87a0*/  ISETP.GE.AND P0, PT, R5, UR9, PT ;  /* 0x0000000905007c0c */ /* 0x000fc4000bf06270 */
[----:B------:R-:W-:Y:S02]  /*87b0*/  LOP3.LUT R6, R7, 0x1c0, RZ, 0xfc, !PT ;  /* 0x000001c007067812 */ /* 0x000fe400078efcff */
[----:B------:R-:W-:Y:S02]  /*87c0*/  LOP3.LUT R2, R4, R2, R3, 0xfe, !PT ;  /* 0x0000000204027212 */ /* 0x000fe400078efe03 */
[----:B------:R-:W-:Y:S02]  /*87d0*/  MOV R3, UR11 ;  /* 0x0000000b00037c02 */ /* 0x000fe40008000f00 */
[----:B------:R-:W-:Y:S02]  /*87e0*/  SEL R5, RZ, 0x40, P0 ;  /* 0x00000040ff057807 */ /* 0x000fe40000000000 */
[----:B------:R-:W-:Y:S01]  /*87f0*/  ISETP.GE.AND P0, PT, R6, UR9, PT ;  /* 0x0000000906007c0c */ /* 0x000fe2000bf06270 */
[----:B------:R0:W-:Y:S01]  /*8800*/  STL [R1], R3 ;  /* 0x0000000301007387 */ /* 0x0001e20000100800 */
[----:B------:R-:W-:-:S02]  /*8810*/  LOP3.LUT R37, R37, 0xf, RZ, 0xc0, !PT ;  /* 0x0000000f25257812 */ /* 0x000fc400078ec0ff */
[----:B------:R-:W-:Y:S01]  /*8820*/  LOP3.LUT R30, R30, 0xffffffbf, RZ, 0xc0, !PT ;  /* 0xffffffbf1e1e7812 */ /* 0x000fe200078ec0ff */
[----:B------:R1:W-:Y:S01]  /*8830*/  STL [R1+0xc], RZ ;  /* 0x00000cff01007387 */ /* 0x0003e20000100800 */
[----:B------:R-:W-:Y:S02]  /*8840*/  IADD3 R35, -R37, UR5, RZ ;  /* 0x0000000525237c10 */ /* 0x000fe4000fffe1ff */
[----:B------:R-:W-:Y:S02]  /*8850*/  LOP3.LUT R2, R2, R5, RZ, 0xfc, !PT ;  /* 0x0000000502027212 */ /* 0x000fe400078efcff */
[----:B------:R-:W-:Y:S02]  /*8860*/  LOP3.LUT R16, R16, 0x7fffffff, RZ, 0xc0, !PT ;  /* 0x7fffffff10107812 */ /* 0x000fe400078ec0ff */
[----:B0-----:R-:W-:Y:S02]  /*8870*/  SEL R3, RZ, 0x80, P0 ;  /* 0x00000080ff037807 */ /* 0x001fe40000000000 */
[----:B------:R-:W-:-:S02]  /*8880*/  ISETP.GE.AND P0, PT, R7, UR9, PT ;  /* 0x0000000907007c0c */ /* 0x000fc4000bf06270 */
[----:B------:R-:W-:Y:S02]  /*8890*/  LOP3.LUT R3, R2, R3, RZ, 0xfc, !PT ;  /* 0x0000000302037212 */ /* 0x000fe400078efcff */
[C---:B------:R-:W-:Y:S02]  /*88a0*/  ISETP.LT.OR P3, PT, R35.reuse, 0x1, P0 ;  /* 0x000000012300780c */ /* 0x040fe40000761670 */
[C---:B------:R-:W-:Y:S02]  /*88b0*/  ISETP.LT.OR P2, PT, R35.reuse, 0x11, P0 ;  /* 0x000000112300780c */ /* 0x040fe40000741670 */
[C---:B------:R-:W-:Y:S02]  /*88c0*/  ISETP.LT.OR P1, PT, R35.reuse, 0x21, P0 ;  /* 0x000000212300780c */ /* 0x040fe40000721670 */
[----:B------:R-:W-:Y:S02]  /*88d0*/  ISETP.LT.OR P0, PT, R35, 0x31, P0 ;  /* 0x000000312300780c */ /* 0x000fe40000701670 */
[----:B------:R-:W-:Y:S01]  /*88e0*/  LOP3.LUT R23, R37, 0x70, R0, 0xf8, !PT ;  /* 0x0000007025177812 */ /* 0x000fe200078ef800 */
[----:B------:R-:W-:Y:S01]  /*88f0*/  IMAD.U32 R0, RZ, RZ, UR4 ;  /* 0x00000004ff007e24 */ /* 0x000fe2000f8e00ff */
[----:B------:R-:W-:-:S02]  /*8900*/  LEA R4, R33, UR39, 0x1 ;  /* 0x0000002721047c11 */ /* 0x000fc4000f8e08ff */
[----:B------:R-:W-:Y:S02]  /*8910*/  LOP3.LUT R29, R2, 0x40, RZ, 0xc0, !PT ;  /* 0x00000040021d7812 */ /* 0x000fe400078ec0ff */
[----:B------:R-:W-:Y:S02]  /*8920*/  @P3 LOP3.LUT R30, R30, 0x40, RZ, 0xfc, !PT ;  /* 0x000000401e1e3812 */ /* 0x000fe400078efcff */
[----:B------:R-:W-:Y:S02]  /*8930*/  IADD3 R4, R23, -0x40, R0 ;  /* 0xffffffc017047810 */ /* 0x000fe40007ffe000 */
[----:B------:R-:W-:Y:S02]  /*8940*/  LOP3.LUT R30, R30, 0xffffffdf, RZ, 0xc0, !PT ;  /* 0xffffffdf1e1e7812 */ /* 0x000fe400078ec0ff */
[----:B------:R-:W-:Y:S01]  /*8950*/  PRMT R0, R3, 0x8880, RZ ;  /* 0x0000888003007816 */ /* 0x000fe200000000ff */
[----:B------:R1:W-:Y:S01]  /*8960*/  STL [R1+0x10], R4 ;  /* 0x0000100401007387 */ /* 0x0003e20000100800 */
[----:B------:R-:W-:-:S02]  /*8970*/  @P2 LOP3.LUT R30, R30, 0x20, RZ, 0xfc, !PT ;  /* 0x000000201e1e2812 */ /* 0x000fc400078efcff */
[----:B------:R-:W-:Y:S02]  /*8980*/  LOP3.LUT R27, R3, 0x80, RZ, 0xc0, !PT ;  /* 0x00000080031b7812 */ /* 0x000fe400078ec0ff */
[----:B------:R-:W-:Y:S02]  /*8990*/  LOP3.LUT R30, R30, 0xffffffef, RZ, 0xc0, !PT ;  /* 0xffffffef1e1e7812 */ /* 0x000fe400078ec0ff */
[----:B------:R-:W-:Y:S02]  /*89a0*/  SHF.R.U32.HI R29, RZ, 0x2, R29 ;  /* 0x00000002ff1d7819 */ /* 0x000fe4000001161d */
[----:B------:R-:W-:Y:S02]  /*89b0*/  @P1 LOP3.LUT R30, R30, 0x10, RZ, 0xfc, !PT ;  /* 0x000000101e1e1812 */ /* 0x000fe400078efcff */
[----:B------:R-:W-:Y:S02]  /*89c0*/  SHF.R.U32.HI R27, RZ, 0x3, R27 ;  /* 0x00000003ff1b7819 */ /* 0x000fe4000001161b */
[----:B------:R-:W-:-:S04]  /*89d0*/  LOP3.LUT R30, R30, 0xffffbfff, RZ, 0xc0, !PT ;  /* 0xffffbfff1e1e7812 */ /* 0x000fc800078ec0ff */
[----:B------:R-:W-:Y:S02]  /*89e0*/  @P0 LOP3.LUT R30, R30, 0x4000, RZ, 0xfc, !PT ;  /* 0x000040001e1e0812 */ /* 0x000fe400078efcff */
[----:B------:R-:W-:Y:S02]  /*89f0*/  LOP3.LUT P0, RZ, R3, 0x2, RZ, 0xc0, !PT ;  /* 0x0000000203ff7812 */ /* 0x000fe4000780c0ff */
[----:B------:R-:W-:Y:S02]  /*8a00*/  LOP3.LUT R30, R30, 0xfffffff7, RZ, 0xc0, !PT ;  /* 0xfffffff71e1e7812 */ /* 0x000fe400078ec0ff */
[C---:B------:R-:W-:Y:S02]  /*8a10*/  ISETP.LT.OR P1, PT, R35.reuse, 0x1, !P0 ;  /* 0x000000012300780c */ /* 0x040fe40004721670 */
[C---:B------:R-:W-:Y:S02]  /*8a20*/  ISETP.LT.OR P3, PT, R35.reuse, 0x11, !P0 ;  /* 0x000000112300780c */ /* 0x040fe40004761670 */
[----:B------:R-:W-:-:S09]  /*8a30*/  ISETP.LT.OR P2, PT, R35, 0x21, !P0 ;  /* 0x000000212300780c */ /* 0x000fd20004741670 */
[----:B------:R-:W-:Y:S02]  /*8a40*/  @P1 LOP3.LUT R30, R30, 0x8, RZ, 0xfc, !PT ;  /* 0x000000081e1e1812 */ /* 0x000fe400078efcff */
[----:B------:R-:W-:Y:S02]  /*8a50*/  ISETP.LT.OR P1, PT, R35, 0x31, !P0 ;  /* 0x000000312300780c */ /* 0x000fe40004721670 */
[----:B------:R-:W-:Y:S02]  /*8a60*/  LOP3.LUT R30, R30, 0xfffffffb, RZ, 0xc0, !PT ;  /* 0xfffffffb1e1e7812 */ /* 0x000fe400078ec0ff */
[----:B------:R-:W-:Y:S02]  /*8a70*/  LOP3.LUT P0, RZ, R3, 0x4, RZ, 0xc0, !PT ;  /* 0x0000000403ff7812 */ /* 0x000fe4000780c0ff */
[----:B------:R-:W-:Y:S02]  /*8a80*/  @P3 LOP3.LUT R30, R30, 0x4, RZ, 0xfc, !PT ;  /* 0x000000041e1e3812 */ /* 0x000fe400078efcff */
[----:B------:R-:W-:-:S02]  /*8a90*/  ISETP.LT.OR P3, PT, R35, 0x11, !P0 ;  /* 0x000000112300780c */ /* 0x000fc40004761670 */
[----:B------:R-:W-:-:S04]  /*8aa0*/  LOP3.LUT R30, R30, 0xfffffffd, RZ, 0xc0, !PT ;  /* 0xfffffffd1e1e7812 */ /* 0x000fc800078ec0ff */
[----:B------:R-:W-:Y:S02]  /*8ab0*/  @P2 LOP3.LUT R30, R30, 0x2, RZ, 0xfc, !PT ;  /* 0x000000021e1e2812 */ /* 0x000fe400078efcff */
[----:B------:R-:W-:Y:S02]  /*8ac0*/  ISETP.LT.OR P2, PT, R35, 0x1, !P0 ;  /* 0x000000012300780c */ /* 0x000fe40004741670 */
[----:B------:R-:W-:-:S03]  /*8ad0*/  LOP3.LUT R30, R30, 0xffffdfff, RZ, 0xc0, !PT ;  /* 0xffffdfff1e1e7812 */ /* 0x000fc600078ec0ff */
[----:B------:R-:W-:Y:S02]  /*8ae0*/  @P3 LOP3.LUT R16, R16, 0x80000000, RZ, 0xfc, !PT ;  /* 0x8000000010103812 */ /* 0x000fe400078efcff */
[----:B------:R-:W-:Y:S02]  /*8af0*/  @P1 LOP3.LUT R30, R30, 0x2000, RZ, 0xfc, !PT ;  /* 0x000020001e1e1812 */ /* 0x000fe400078efcff */
[----:B------:R-:W-:Y:S02]  /*8b00*/  ISETP.LT.OR P1, PT, R35, 0x21, !P0 ;  /* 0x000000212300780c */ /* 0x000fe40004721670 */
[----:B------:R-:W-:Y:S02]  /*8b10*/  LOP3.LUT R30, R30, 0xfffffffe, RZ, 0xc0, !PT ;  /* 0xfffffffe1e1e7812 */ /* 0x000fe400078ec0ff */
[----:B------:R-:W-:Y:S02]  /*8b20*/  LOP3.LUT R16, R16, 0xbfffffff, RZ, 0xc0, !PT ;  /* 0xbfffffff10107812 */ /* 0x000fe400078ec0ff */
[----:B------:R-:W-:-:S02]  /*8b30*/  @P2 LOP3.LUT R30, R30, 0x1, RZ, 0xfc, !PT ;  /* 0x000000011e1e2812 */ /* 0x000fc400078efcff */
[----:B------:R-:W-:Y:S02]  /*8b40*/  ISETP.LT.OR P2, PT, R35, 0x31, !P0 ;  /* 0x000000312300780c */ /* 0x000fe40004741670 */
[----:B------:R-:W-:Y:S02]  /*8b50*/  LOP3.LUT P0, RZ, R3, 0x8, RZ, 0xc0, !PT ;  /* 0x0000000803ff7812 */ /* 0x000fe4000780c0ff */
[----:B------:R-:W-:Y:S02]  /*8b60*/  LOP3.LUT R30, R30, 0xffffefff, RZ, 0xc0, !PT ;  /* 0xffffefff1e1e7812 */ /* 0x000fe400078ec0ff */
[----:B------:R-:W-:Y:S02]  /*8b70*/  @P1 LOP3.LUT R16, R16, 0x40000000, RZ, 0xfc, !PT ;  /* 0x4000000010101812 */ /* 0x000fe400078efcff */
[C---:B------:R-:W-:Y:S02]  /*8b80*/  ISETP.LT.OR P1, PT, R35.reuse, 0x1, !P0 ;  /* 0x000000012300780c */ /* 0x040fe40004721670 */
[----:B------:R-:W-:-:S02]  /*8b90*/  ISETP.LT.OR P3, PT, R35, 0x11, !P0 ;  /* 0x000000112300780c */ /* 0x000fc40004761670 */
[----:B------:R-:W-:Y:S02]  /*8ba0*/  LOP3.LUT R16, R16, 0xdfffffff, RZ, 0xc0, !PT ;  /* 0xdfffffff10107812 */ /* 0x000fe400078ec0ff */
[----:B------:R-:W-:Y:S02]  /*8bb0*/  @P2 LOP3.LUT R30, R30, 0x1000, RZ, 0xfc, !PT ;  /* 0x000010001e1e2812 */ /* 0x000fe400078efcff */
[----:B------:R-:W-:Y:S02]  /*8bc0*/  ISETP.LT.OR P2, PT, R35, 0x21, !P0 ;  /* 0x000000212300780c */ /* 0x000fe40004741670 */
[----:B------:R-:W-:-:S03]  /*8bd0*/  LOP3.LUT R30, R30, 0xfffff7ff, RZ, 0xc0, !PT ;  /* 0xfffff7ff1e1e7812 */ /* 0x000fc600078ec0ff */
[----:B------:R-:W-:Y:S02]  /*8be0*/  @P1 LOP3.LUT R16, R16, 0x20000000, RZ, 0xfc, !PT ;  /* 0x2000000010101812 */ /* 0x000fe400078efcff */
[----:B------:R-:W-:Y:S02]  /*8bf0*/  ISETP.LT.OR P1, PT, R35, 0x31, !P0 ;  /* 0x000000312300780c */ /* 0x000fe40004721670 */
[----:B------:R-:W-:Y:S02]  /*8c00*/  LOP3.LUT R16, R16, 0xefffffff, RZ, 0xc0, !PT ;  /* 0xefffffff10107812 */ /* 0x000fe400078ec0ff */
[----:B------:R-:W-:Y:S02]  /*8c10*/  LOP3.LUT P0, RZ, R3, 0x10, RZ, 0xc0, !PT ;  /* 0x0000001003ff7812 */ /* 0x000fe4000780c0ff */
[----:B------:R-:W-:Y:S02]  /*8c20*/  @P3 LOP3.LUT R16, R16, 0x10000000, RZ, 0xfc, !PT ;  /* 0x1000000010103812 */ /* 0x000fe400078efcff */
[----:B------:R-:W-:-:S02]  /*8c30*/  ISETP.LT.OR P3, PT, R35, 0x11, !P0 ;  /* 0x000000112300780c */ /* 0x000fc40004761670 */
[----:B------:R-:W-:-:S03]  /*8c40*/  LOP3.LUT R16, R16, 0xf7ffffff, RZ, 0xc0, !PT ;  /* 0xf7ffffff10107812 */ /* 0x000fc600078ec0ff */
[----:B------:R-:W-:Y:S02]  /*8c50*/  @P1 LOP3.LUT R30, R30, 0x800, RZ, 0xfc, !PT ;  /* 0x000008001e1e1812 */ /* 0x000fe400078efcff */
[----:B------:R-:W-:Y:S02]  /*8c60*/  @P2 LOP3.LUT R16, R16, 0x8000000, RZ, 0xfc, !PT ;  /* 0x0800000010102812 */ /* 0x000fe400078efcff */
[C---:B------:R-:W-:Y:S02]  /*8c70*/  ISETP.LT.OR P2, PT, R35.reuse, 0x1, !P0 ;  /* 0x000000012300780c */ /* 0x040fe40004741670 */
[----:B------:R-:W-:Y:S02]  /*8c80*/  LOP3.LUT R16, R16, 0xfbffffff, RZ, 0xc0, !PT ;  /* 0xfbffffff10107812 */ /* 0x000fe400078ec0ff */
[----:B------:R-:W-:Y:S02]  /*8c90*/  ISETP.LT.OR P1, PT, R35, 0x21, !P0 ;  /* 0x000000212300780c */ /* 0x000fe40004721670 */
[----:B------:R-:W-:-:S07]  /*8ca0*/  LOP3.LUT R30, R30, 0xfffffbff, RZ, 0xc0, !PT ;  /* 0xfffffbff1e1e7812 */ /* 0x000fce00078ec0ff */
        /* <DEDUP_REMOVED lines=29> */
[----:B------:R-:W-:Y:S02]  /*8e80*/  ISETP.GE.AND P0, PT, R4, UR36, PT ;  /* 0x0000002404007c0c */ /* 0x000fe4000bf06270 */
[----:B------:R-:W-:-:S04]  /*8e90*/  @P3 LOP3.LUT R16, R16, 0x80000, RZ, 0xfc, !PT ;  /* 0x0008000010103812 */ /* 0x000fc800078efcff */
[----:B------:R-:W-:-:S03]  /*8ea0*/  LOP3.LUT R16, R16, 0xfffeffff, RZ, 0xc0, !PT ;  /* 0xfffeffff10107812 */ /* 0x000fc600078ec0ff */
[----:B------:R-:W-:Y:S02]  /*8eb0*/  @P2 LOP3.LUT R30, R30, 0x100, RZ, 0xfc, !PT ;  /* 0x000001001e1e2812 */ /* 0x000fe400078efcff */
[----:B------:R-:W-:Y:S02]  /*8ec0*/  @P1 LOP3.LUT R16, R16, 0x10000, RZ, 0xfc, !PT ;  /* 0x0001000010101812 */ /* 0x000fe400078efcff */
[----:B------:R-:W-:Y:S02]  /*8ed0*/  ISETP.LT.U32.AND P1, PT, R23, 0x40, !P0 ;  /* 0x000000401700780c */ /* 0x000fe40004721070 */
[----:B------:R-:W-:Y:S02]  /*8ee0*/  ISETP.GT.AND P0, PT, R0, -0x1, PT ;  /* 0xffffffff0000780c */ /* 0x000fe40003f04270 */
[----:B------:R-:W-:Y:S02]  /*8ef0*/  LOP3.LUT R16, R16, 0xfffffdff, RZ, 0xc0, !PT ;  /* 0xfffffdff10107812 */ /* 0x000fe400078ec0ff */
[----:B------:R-:W-:-:S02]  /*8f00*/  ISETP.LT.OR P3, PT, R35, 0x1, P0 ;  /* 0x000000012300780c */ /* 0x000fc40000761670 */
[----:B------:R-:W-:Y:S02]  /*8f10*/  ISETP.LT.OR P2, PT, R35, 0x11, P0 ;  /* 0x000000112300780c */ /* 0x000fe40000741670 */
[----:B------:R-:W-:-:S03]  /*8f20*/  LOP3.LUT R30, R30, 0xffffff7f, RZ, 0xc0, !PT ;  /* 0xffffff7f1e1e7812 */ /* 0x000fc600078ec0ff */
[----:B------:R-:W-:Y:S02]  /*8f30*/  @P1 LOP3.LUT R16, R16, 0x200, RZ, 0xfc, !PT ;  /* 0x0000020010101812 */ /* 0x000fe400078efcff */
[C---:B------:R-:W-:Y:S02]  /*8f40*/  ISETP.LT.OR P1, PT, R35.reuse, 0x21, P0 ;  /* 0x000000212300780c */ /* 0x040fe40000721670 */
[----:B------:R-:W-:Y:S02]  /*8f50*/  LOP3.LUT R16, R16, 0xffdfffff, RZ, 0xc0, !PT ;  /* 0xffdfffff10107812 */ /* 0x000fe400078ec0ff */
[----:B------:R-:W-:Y:S02]  /*8f60*/  ISETP.LT.OR P0, PT, R35, 0x31, P0 ;  /* 0x000000312300780c */ /* 0x000fe40000701670 */
[----:B------:R-:W-:-:S04]  /*8f70*/  @P3 LOP3.LUT R16, R16, 0x200000, RZ, 0xfc, !PT ;  /* 0x0020000010103812 */ /* 0x000fc800078efcff */
[----:B------:R-:W-:-:S04]  /*8f80*/  LOP3.LUT R16, R16, 0xfffbffff, RZ, 0xc0, !PT ;  /* 0xfffbffff10107812 */ /* 0x000fc800078ec0ff */
[----:B------:R-:W-:Y:S02]  /*8f90*/  @P2 LOP3.LUT R16, R16, 0x40000, RZ, 0xfc, !PT ;  /* 0x0004000010102812 */ /* 0x000fe400078efcff */
[C---:B------:R-:W-:Y:S02]  /*8fa0*/  ISETP.GE.AND P2, PT, R35.reuse, 0x1, PT ;  /* 0x000000012300780c */ /* 0x040fe40003f46270 */
[----:B------:R-:W-:Y:S02]  /*8fb0*/  LOP3.LUT R16, R16, 0xffff7fff, RZ, 0xc0, !PT ;  /* 0xffff7fff10107812 */ /* 0x000fe400078ec0ff */
[----:B------:R-:W-:Y:S02]  /*8fc0*/  @P0 LOP3.LUT R30, R30, 0x80, RZ, 0xfc, !PT ;  /* 0x000000801e1e0812 */ /* 0x000fe400078efcff */
[----:B------:R-:W-:Y:S02]  /*8fd0*/  @P1 LOP3.LUT R16, R16, 0x8000, RZ, 0xfc, !PT ;  /* 0x0000800010101812 */ /* 0x000fe400078efcff */
[----:B------:R-:W-:-:S02]  /*8fe0*/  ISETP.GE.AND P1, PT, R35, 0x11, PT ;  /* 0x000000112300780c */ /* 0x000fc40003f26270 */
[----:B------:R-:W-:Y:S02]  /*8ff0*/  LOP3.LUT R16, R16, 0xffffefff, RZ, 0xc0, !PT ;  /* 0xffffefff10107812 */ /* 0x000fe400078ec0ff */
[C---:B------:R-:W-:Y:S02]  /*9000*/  ISETP.GE.AND P0, PT, R35.reuse, 0x21, PT ;  /* 0x000000212300780c */ /* 0x040fe40003f06270 */
[----:B------:R-:W-:Y:S02]  /*9010*/  @P2 LOP3.LUT R16, R16, 0x1000, RZ, 0xfc, !PT ;  /* 0x0000100010102812 */ /* 0x000fe400078efcff */
[----:B------:R-:W-:Y:S02]  /*9020*/  ISETP.GE.AND P2, PT, R35, 0x31, PT ;  /* 0x000000312300780c */ /* 0x000fe40003f46270 */
[----:B------:R-:W-:-:S04]  /*9030*/  LOP3.LUT R16, R16, 0xfffff7ff, RZ, 0xc0, !PT ;  /* 0xfffff7ff10107812 */ /* 0x000fc800078ec0ff */
[----:B------:R-:W-:Y:S02]  /*9040*/  @P1 LOP3.LUT R16, R16, 0x800, RZ, 0xfc, !PT ;  /* 0x0000080010101812 */ /* 0x000fe400078efcff */
[----:B------:R-:W-:Y:S02]  /*9050*/  ISETP.GE.AND P1, PT, R7, UR7, PT ;  /* 0x0000000707007c0c */ /* 0x000fe4000bf26270 */
[----:B------:R-:W-:-:S04]  /*9060*/  LOP3.LUT R16, R16, 0xfffffbff, RZ, 0xc0, !PT ;  /* 0xfffffbff10107812 */ /* 0x000fc800078ec0ff */
[----:B------:R-:W-:Y:S02]  /*9070*/  @P0 LOP3.LUT R16, R16, 0x400, RZ, 0xfc, !PT ;  /* 0x0000040010100812 */ /* 0x000fe400078efcff */
[----:B------:R-:W-:Y:S02]  /*9080*/  ISETP.GE.AND P0, PT, R7, UR10, PT ;  /* 0x0000000a07007c0c */ /* 0x000fe4000bf06270 */
[----:B------:R-:W-:-:S04]  /*9090*/  LOP3.LUT R16, R16, 0xffffbfff, RZ, 0xc0, !PT ;  /* 0xffffbfff10107812 */ /* 0x000fc800078ec0ff */
[----:B------:R-:W-:-:S04]  /*90a0*/  @P2 LOP3.LUT R16, R16, 0x4000, RZ, 0xfc, !PT ;  /* 0x0000400010102812 */ /* 0x000fc800078efcff */
[----:B------:R-:W-:-:S04]  /*90b0*/  LOP3.LUT R16, R16, 0xffffdfff, RZ, 0xc0, !PT ;  /* 0xffffdfff10107812 */ /* 0x000fc800078ec0ff */
[----:B------:R-:W-:-:S04]  /*90c0*/  LOP3.LUT R16, R16, 0xfffffffe, RZ, 0xc0, !PT ;  /* 0xfffffffe10107812 */ /* 0x000fc800078ec0ff */
[----:B------:R-:W-:-:S04]  /*90d0*/  @P1 LOP3.LUT R16, R16, 0x1, RZ, 0xfc, !PT ;  /* 0x0000000110101812 */ /* 0x000fc800078efcff */
[----:B-1----:R-:W-:-:S07]  /*90e0*/  @P0 LOP3.LUT R16, R16, 0x2000, RZ, 0xfc, !PT ;  /* 0x0000200010100812 */ /* 0x002fce00078efcff */
.L_x_3310:
[----:B------:R-:W2:Y:S01]  /*90f0*/  LDL R2, [R1] ;  /* 0x0000000001027983 */ /* 0x000ea20000100800 */
[----:B------:R-:W0:Y:S01]  /*9100*/  LDC R0, c[0x0][0xc38] ;  /* 0x00030e00ff007b82 */ /* 0x000e220000000800 */
[----:B------:R-:W-:Y:S05]  /*9110*/  YIELD ;  /* 0x0000000000007946 */ /* 0x000fea0003800000 */
[----:B------:R-:W-:Y:S01]  /*9120*/  ULDC.64 UR4, c[0x0][0xa28] ;  /* 0x00028a0000047ab9 */ /* 0x000fe20000000a00 */
[----:B------:R-:W-:Y:S01]  /*9130*/  IMAD.MOV.U32 R31, RZ, RZ, RZ ;  /* 0x000000ffff1f7224 */ /* 0x000fe200078e00ff */
[----:B0-----:R-:W-:-:S13]  /*9140*/  ISETP.NE.AND P0, PT, R0, 0x1, PT ;  /* 0x000000010000780c */ /* 0x001fda0003f05270 */
[----:B------:R-:W2:Y:S08]  /*9150*/  @P0 LDC R0, c[0x0][0xc3c] ;  /* 0x00030f00ff000b82 */ /* 0x000eb00000000800 */
[----:B------:R-:W0:Y:S01]  /*9160*/  @P0 LDC R3, c[0x0][0xc40] ;  /* 0x00031000ff030b82 */ /* 0x000e220000000800 */
[----:B--2---:R-:W-:-:S04]  /*9170*/  @P0 IMAD.HI.U32 R0, R2, R0, RZ ;  /* 0x0000000002000227 */ /* 0x004fc800078e00ff */
[----:B------:R-:W-:Y:S01]  /*9180*/  IMAD.MOV.U32 R36, RZ, RZ, R2 ;  /* 0x000000ffff247224 */ /* 0x000fe200078e0002 */
[----:B0-----:R-:W-:Y:S02]  /*9190*/  @P0 SHF.R.U32.HI R36, RZ, R3, R0 ;  /* 0x00000003ff240219 */ /* 0x001fe40000011600 */
[----:B------:R-:W0:Y:S03]  /*91a0*/  LDC R0, c[0x0][0xc44] ;  /* 0x00031100ff007b82 */ /* 0x000e260000000800 */
[----:B------:R-:W-:Y:S01]  /*91b0*/  IMAD.MOV.U32 R26, RZ, RZ, R36 ;  /* 0x000000ffff1a7224 */ /* 0x000fe200078e0024 */
        /* <DEDUP_REMOVED lines=12> */
[----:B01----:R-:W-:Y:S05]  /*9280*/  @!P0 BRA `(.L_x_3276) ;  /* 0x0000000000408947 */ /* 0x003fea0003800000 */
[----:B------:R-:W-:Y:S01]  /*9290*/  MOV R2, 0x0 ;  /* 0x0000000000027802 */ /* 0x000fe20000000f00 */
[----:B------:R-:W-:Y:S01]  /*92a0*/  ULDC.64 UR6, c[0x4][0xf0] ;  /* 0x01003c0000067ab9 */ /* 0x000fe20000000a00 */
[----:B------:R-:W-:Y:S01]  /*92b0*/  ULDC.64 UR8, c[0x4][0xf8] ;  /* 0x01003e0000087ab9 */ /* 0x000fe20000000a00 */
[----:B------:R-:W-:Y:S01]  /*92c0*/  ULDC.64 UR4, c[0x4][0x40] ;  /* 0x0100100000047ab9 */ /* 0x000fe20000000a00 */
[----:B------:R-:W-:Y:S01]  /*92d0*/  MOV R4, UR6 ;  /* 0x0000000600047c02 */ /* 0x000fe20008000f00 */
[----:B------:R-:W-:Y:S01]  /*92e0*/  IMAD.U32 R5, RZ, RZ, UR7 ;  /* 0x00000007ff057e24 */ /* 0x000fe2000f8e00ff */
        /* <DEDUP_REMOVED lines=10> */
.L_x_3276:
        /* <DEDUP_REMOVED lines=20> */
.L_x_3278:
        /* <DEDUP_REMOVED lines=15> */
.L_x_3277:
[----:B------:R-:W-:Y:S01]  /*95c0*/  ULDC.64 UR4, c[0x0][0x9f8] ;  /* 0x00027e0000047ab9 */ /* 0x000fe20000000a00 */
[----:B------:R-:W-:Y:S01]  /*95d0*/  IMAD.MOV.U32 R25, RZ, RZ, R26 ;  /* 0x000000ffff197224 */ /* 0x000fe200078e001a */
[----:B------:R-:W-:Y:S01]  /*95e0*/  ISETP.NE.U32.AND P0, PT, RZ, UR4, PT ;  /* 0x00000004ff007c0c */ /* 0x000fe2000bf05070 */
[----:B------:R-:W0:Y:S01]  /*95f0*/  LDC R8, c[0x0][0x430] ;  /* 0x00010c00ff087b82 */ /* 0x000e220000000800 */
[----:B------:R-:W-:Y:S01]  /*9600*/  IADD3 R5, -R26, RZ, RZ ;  /* 0x000000ff1a057210 */ /* 0x000fe20007ffe1ff */
        /* <DEDUP_REMOVED lines=8> */
.L_x_3328:
[----:B------:R-:W2:Y:S01]  /*9690*/  LDL R0, [R1+0x10] ;  /* 0x0000100001007983 */ /* 0x000ea20000100800 */
[----:B------:R-:W-:Y:S01]  /*96a0*/  ISETP.NE.AND P0, PT, R8, 0x1, PT ;  /* 0x000000010800780c */ /* 0x000fe20003f05270 */
[----:B------:R-:W-:Y:S01]  /*96b0*/  IMAD.MOV.U32 R28, RZ, RZ, RZ ;  /* 0x000000ffff1c7224 */ /* 0x000fe200078e00ff */
[C---:B------:R-:W-:Y:S02]  /*96c0*/  LOP3.LUT P1, RZ, R16.reuse, 0x200, RZ, 0xc0, !PT ;  /* 0x0000020010ff7812 */ /* 0x040fe4000782c0ff */
[----:B-----5:R-:W-:Y:S02]  /*96d0*/  SHF.R.S32.HI R32, RZ, 0x1f, R25 ;  /* 0x0000001fff207819 */ /* 0x020fe40000011419 */
[----:B------:R-:W-:-:S07]  /*96e0*/  LOP3.LUT R16, R16, 0xfffffeff, RZ, 0xc0, !PT ;  /* 0xfffffeff10107812 */ /* 0x000fce00078ec0ff */
[----:B-1----:R-:W0:Y:S01]  /*96f0*/  @P0 LDC R3, c[0x0][0x434] ;  /* 0x00010d00ff030b82 */ /* 0x002e220000000800 */
[----:B------:R-:W-:-:S07]  /*9700*/  @P0 LOP3.LUT R16, R16, 0x100, RZ, 0xfc, !PT ;  /* 0x0000010010100812 */ /* 0x000fce00078efcff */
[----:B------:R-:W1:Y:S08]  /*9710*/  @P0 LDC R5, c[0x0][0x438] ;  /* 0x00010e00ff050b82 */ /* 0x000e700000000800 */
[----:B------:R-:W3:Y:S01]  /*9720*/  @P1 LDC.64 R6, c[0x0][0x428] ;  /* 0x00010a00ff061b82 */ /* 0x000ee20000000a00 */
[----:B--2---:R-:W-:-:S04]  /*9730*/  IMAD.IADD R34, R0, 0x1, R31 ;  /* 0x0000000100227824 */ /* 0x004fc800078e021f */
[----:B0-----:R-:W-:-:S04]  /*9740*/  @P0 IMAD.HI.U32 R0, R34, R3, RZ ;  /* 0x0000000322000227 */ /* 0x001fc800078e00ff */
[----:B------:R-:W-:Y:S01]  /*9750*/  IMAD.MOV.U32 R9, RZ, RZ, R34 ;  /* 0x000000ffff097224 */ /* 0x000fe200078e0022 */
[----:B-1----:R-:W-:Y:S01]  /*9760*/  @P0 SHF.R.U32.HI R9, RZ, R5, R0 ;  /* 0x00000005ff090219 */ /* 0x002fe20000011600 */
[-C--:B---3--:R-:W-:Y:S01]  /*9770*/  @P1 IMAD R0, R32, R6.reuse, RZ ;  /* 0x0000000620001224 */ /* 0x088fe200078e02ff */
[----:B------:R-:W0:Y:S02]  /*9780*/  @P1 LDC.64 R4, c[0x0][0x418] ;  /* 0x00010600ff041b82 */ /* 0x000e240000000a00 */
[--C-:B------:R-:W-:Y:S01]  /*9790*/  @P1 SHF.R.S32.HI R3, RZ, 0x1f, R9.reuse ;  /* 0x0000001fff031819 */ /* 0x100fe20000011409 */
[----:B------:R-:W-:Y:S02]  /*97a0*/  @P1 IMAD.MOV.U32 R2, RZ, RZ, R9 ;  /* 0x000000ffff021224 */ /* 0x000fe400078e0009 */
[C---:B------:R-:W-:Y:S02]  /*97b0*/  @P1 IMAD R7, R25.reuse, R7, R0 ;  /* 0x0000000719071224 */ /* 0x040fe400078e0200 */
[----:B------:R-:W-:-:S04]  /*97c0*/  @P1 IMAD.WIDE.U32 R2, R25, R6, R2 ;  /* 0x0000000619021225 */ /* 0x000fc800078e0002 */
[----:B------:R-:W-:Y:S01]  /*97d0*/  @P1 IMAD.IADD R0, R3, 0x1, R7 ;  /* 0x0000000103001824 */ /* 0x000fe200078e0207 */
[----:B0-----:R-:W-:-:S04]  /*97e0*/  @P1 LEA R4, P0, R2, R4, 0x2 ;  /* 0x0000000402041211 */ /* 0x001fc800078010ff */
[----:B------:R-:W-:-:S05]  /*97f0*/  @P1 LEA.HI.X R5, R2, R5, R0, 0x2, P0 ;  /* 0x0000000502051211 */ /* 0x000fca00000f1400 */
[----:B------:R0:W5:Y:S01]  /*9800*/  @P1 LDG.E R28, desc[UR50][R4.64] ;  /* 0x00000032041c1981 */ /* 0x000162000c1e1900 */
[----:B------:R-:W-:Y:S01]  /*9810*/  MOV R0, UR41 ;  /* 0x0000002900007c02 */ /* 0x000fe20008000f00 */
[----:B------:R-:W-:Y:S01]  /*9820*/  IMAD.MOV R3, RZ, RZ, -R9 ;  /* 0x000000ffff037224 */ /* 0x000fe200078e0a09 */
[----:B------:R-:W-:Y:S02]  /*9830*/  LOP3.LUT R16, R16, 0xffffff7f, RZ, 0xc0, !PT ;  /* 0xffffff7f10107812 */ /* 0x000fe400078ec0ff */
[----:B------:R-:W-:Y:S01]  /*9840*/  ISETP.NE.AND P0, PT, R0, 0x3, PT ;  /* 0x000000030000780c */ /* 0x000fe20003f05270 */
[----:B------:R-:W-:Y:S01]  /*9850*/  IMAD R34, R8, R3, R34 ;  /* 0x0000000308227224 */ /* 0x000fe200078e0222 */
[----:B------:R-:W-:-:S11]  /*9860*/  SHF.R.S32.HI R24, RZ, 0x1f, R18 ;  /* 0x0000001fff187819 */ /* 0x000fd60000011412 */
[----:B------:R-:W-:Y:S01]  /*9870*/  @P0 LOP3.LUT R16, R16, 0x80, RZ, 0xfc, !PT ;  /* 0x0000008010100812 */ /* 0x000fe200078efcff */
[----:B0-----:R-:W-:Y:S06]  /*9880*/  @!P0 BRA `(.L_x_3280) ;  /* 0x0000000000048947 */ /* 0x001fec0003800000 */
[----:B------:R-:W-:Y:S01]  /*9890*/  BPT.TRAP 0x1 ;  /* 0x000000040000795c */ /* 0x000fe20000300000 */
.L_x_3280:
[----:B------:R-:W-:Y:S01]  /*98a0*/  LEA R19, R17, UR39, 0x3 ;  /* 0x0000002711137c11 */ /* 0x000fe2000f8e18ff */
[----:B------:R-:W-:Y:S01]  /*98b0*/  BSSY B0, `(.L_x_3281) ;  /* 0x0000004000007945 */ /* 0x000fe20003800000 */
[----:B------:R-:W-:-:S04]  /*98c0*/  SHF.L.U32 R0, R22, 0x1f, RZ ;  /* 0x0000001f16007819 */ /* 0x000fc800000006ff */
[----:B------:R-:W0:Y:S02]  /*98d0*/  SYNCS.PHASECHK.TRANS64.TRYWAIT P0, [R19+URZ+0x28c40], R0 ;  /* 0x028c4000130075a7 */ /* 0x000e24000800017f */
[----:B0-----:R-:W-:Y:S05]  /*98e0*/  @!P0 BRA `(.L_x_3282) ;  /* 0x0000002c00488947 */ /* 0x001fea0003800000 */
.L_x_3329:
[----:B------:R-:W-:Y:S05]  /*98f0*/  BSYNC B0 ;  /* 0x0000000000007941 */ /* 0x000fea0003800000 */
.L_x_3281:
[----:B0-----:R-:W-:Y:S01]  /*9900*/  SHF.R.S32.HI R0, RZ, 0x1f, R34 ;  /* 0x0000001fff007819 */ /* 0x001fe20000011422 */
[----:B------:R-:W-:Y:S01]  /*9910*/  ULDC.64 UR4, c[0x0][0x300] ;  /* 0x0000c00000047ab9 */ /* 0x000fe20000000a00 */
[----:B------:R-:W0:Y:S01]  /*9920*/  S2R R20, SR_TID.X ;  /* 0x0000000000147919 */ /* 0x000e220000002100 */
[----:B------:R-:W-:Y:S01]  /*9930*/  LOP3.LUT P1, RZ, R16, 0x1, RZ, 0xc0, !PT ;  /* 0x0000000110ff7812 */ /* 0x000fe2000782c0ff */
[----:B------:R-:W-:Y:S02]  /*9940*/  IMAD R4, R17, 0x1000, R33 ;  /* 0x0000100011047824 */ /* 0x000fe400078e0221 */
[----:B------:R-:W-:Y:S01]  /*9950*/  IMAD R3, R0, UR4, RZ ;  /* 0x0000000400037c24 */ /* 0x000fe2000f8e02ff */
[----:B------:R1:W-:Y:S03]  /*9960*/  STL [R1+0x4], R0 ;  /* 0x0000040001007387 */ /* 0x0003e60000100800 */
[----:B------:R-:W-:-:S02]  /*9970*/  IMAD R5, R34, UR5, R3 ;  /* 0x0000000522057c24 */ /* 0x000fc4000f8e0203 */
[----:B------:R-:W-:Y:S01]  /*9980*/  IMAD.WIDE.U32 R2, R34, UR4, RZ ;  /* 0x0000000422027c25 */ /* 0x000fe2000f8e00ff */
[----:B------:R-:W-:-:S03]  /*9990*/  ULDC.64 UR4, c[0x0][0x310] ;  /* 0x0000c40000047ab9 */ /* 0x000fc60000000a00 */
[----:B------:R-:W-:Y:S01]  /*99a0*/  IMAD.IADD R3, R3, 0x1, R5 ;  /* 0x0000000103037824 */ /* 0x000fe200078e0205 */
[----:B-1---5:R-:W-:Y:S01]  /*99b0*/  SHF.R.S32.HI R0, RZ, 0x1f, R28 ;  /* 0x0000001fff007819 */ /* 0x022fe2000001141c */
[----:B------:R-:W-:-:S04]  /*99c0*/  IMAD.WIDE.U32 R2, R28, UR4, R2 ;  /* 0x000000041c027c25 */ /* 0x000fc8000f8e0002 */
[----:B------:R1:W-:Y:S01]  /*99d0*/  STL [R1+0x8], R0 ;  /* 0x0000080001007387 */ /* 0x0003e20000100800 */
[----:B------:R-:W-:-:S04]  /*99e0*/  IMAD R5, R0, UR4, RZ ;  /* 0x0000000400057c24 */ /* 0x000fc8000f8e02ff */
[----:B------:R-:W-:Y:S01]  /*99f0*/  IMAD R5, R28, UR5, R5 ;  /* 0x000000051c057c24 */ /* 0x000fe2000f8e0205 */
[----:B------:R-:W-:-:S03]  /*9a00*/  ULDC.64 UR4, c[0x0][0x308] ;  /* 0x0000c20000047ab9 */ /* 0x000fc60000000a00 */
[----:B------:R-:W-:Y:S02]  /*9a10*/  IMAD.IADD R3, R3, 0x1, R5 ;  /* 0x0000000103037824 */ /* 0x000fe400078e0205 */
[----:B------:R-:W-:Y:S02]  /*9a20*/  IMAD R5, R24, UR4, RZ ;  /* 0x0000000418057c24 */ /* 0x000fe4000f8e02ff */
[----:B------:R-:W-:-:S04]  /*9a30*/  IMAD.WIDE.U32 R2, R18, UR4, R2 ;  /* 0x0000000412027c25 */ /* 0x000fc8000f8e0002 */
[----:B------:R-:W-:Y:S01]  /*9a40*/  IMAD R5, R18, UR5, R5 ;  /* 0x0000000512057c24 */ /* 0x000fe2000f8e0205 */
[----:B------:R-:W-:Y:S01]  /*9a50*/  ULDC.64 UR4, c[0x0][0x2e8] ;  /* 0x0000ba0000047ab9 */ /* 0x000fe20000000a00 */
[----:B0-----:R-:W-:Y:S01]  /*9a60*/  IMAD.SHL.U32 R20, R20, 0x8, RZ ;  /* 0x0000000814147824 */ /* 0x001fe200078e00ff */
[----:B-1----:R-:W-:Y:S01]  /*9a70*/  LEA R0, P0, R2, UR4, 0x1 ;  /* 0x0000000402007c11 */ /* 0x002fe2000f8008ff */
[----:B------:R-:W-:Y:S01]  /*9a80*/  IMAD.IADD R5, R3, 0x1, R5 ;  /* 0x0000000103057824 */ /* 0x000fe200078e0205 */
[----:B------:R-:W-:Y:S02]  /*9a90*/  UMOV UR4, 0xffffffff ;  /* 0xffffffff00047882 */ /* 0x000fe40000000000 */
[----:B------:R-:W-:Y:S02]  /*9aa0*/  LOP3.LUT R20, R20, 0x38, RZ, 0xc0, !PT ;  /* 0x0000003814147812 */ /* 0x000fe400078ec0ff */
[----:B------:R-:W-:Y:S01]  /*9ab0*/  LEA.HI.X R5, R2, UR5, R5, 0x1, P0 ;  /* 0x0000000502057c11 */ /* 0x000fe200080f0c05 */
[----:B------:R-:W-:Y:S06]  /*9ac0*/  BRA.DIV UR4, `(.L_x_3283) ;  /* 0x0000002a04e47947 */ /* 0x000fec000b800000 */
[----:B------:R-:W0:Y:S01]  /*9ad0*/  SHFL.IDX PT, R14, R0, RZ, 0x181f ;  /* 0x00181fff000e7589 */ /* 0x000e2200000e0000 */
[C---:B------:R-:W-:Y:S02]  /*9ae0*/  ISETP.GE.AND P4, PT, R35.reuse, 0x1, PT ;  /* 0x000000012300780c */ /* 0x040fe40003f86270 */
[C---:B------:R-:W-:Y:S01]  /*9af0*/  ISETP.GE.AND P3, PT, R35.reuse, 0x11, PT ;  /* 0x000000112300780c */ /* 0x040fe20003f66270 */
[----:B------:R-:W1:Y:S01]  /*9b00*/  SHFL.IDX PT, R2, R5, RZ, 0x181f ;  /* 0x00181fff05027589 */ /* 0x000e6200000e0000 */
[----:B------:R-:W-:-:S03]  /*9b10*/  ISETP.GE.AND P2, PT, R35, 0x21, PT ;  /* 0x000000212300780c */ /* 0x000fc60003f46270 */
[----:B------:R-:W-:Y:S06]  /*9b20*/  SHFL.IDX PT, R8, R5, 0x1, 0x181f ;  /* 0x00381f0005087f89 */ /* 0x000fec00000e0000 */
[C---:B------:R-:W-:Y:S02]  /*9b30*/  @P4 LEA R7, R4.reuse, UR39, 0x1 ;  /* 0x0000002704074c11 */ /* 0x040fe4000f8e08ff */
[----:B------:R-:W-:Y:S02]  /*9b40*/  @P3 LEA R9, R4, UR39, 0x1 ;  /* 0x0000002704093c11 */ /* 0x000fe4000f8e08ff */
[----:B0-----:R-:W-:-:S02]  /*9b50*/  @P4 LEA R3, P0, R20, R14, 0x1 ;  /* 0x0000000e14034211 */ /* 0x001fc400078008ff */
[----:B------:R-:W0:Y:S03]  /*9b60*/  SHFL.IDX PT, R14, R0, 0x1, 0x181f ;  /* 0x00381f00000e7f89 */ /* 0x000e2600000e0000 */
[----:B-1----:R-:W-:-:S05]  /*9b70*/  @P4 IMAD.X R2, RZ, RZ, R2, P0 ;  /* 0x000000ffff024224 */ /* 0x002fca00000e0602 */
[----:B------:R-:W-:-:S04]  /*9b80*/  @P4 LOP3.LUT R3, R3, R2, RZ, 0x3c, !PT ;  /* 0x0000000203034212 */ /* 0x000fc800078e3cff */
[----:B------:R-:W-:-:S04]  /*9b90*/  @P4 LOP3.LUT R2, R3, R2, RZ, 0x3c, !PT ;  /* 0x0000000203024212 */ /* 0x000fc800078e3cff */
[----:B------:R-:W-:-:S05]  /*9ba0*/  @P4 LOP3.LUT R3, R3, R2, RZ, 0x3c, !PT ;  /* 0x0000000203034212 */ /* 0x000fca00078e3cff */
[----:B------:R1:W-:Y:S01]  /*9bb0*/  @P4 LDGSTS.E.BYPASS.LTC128B.128 [R7+0x22400], desc[UR50][R2.64], !P1 ;  /* 0x2240000002074fae */ /* 0x0003e2000c901d72 */
[----:B0-----:R-:W-:-:S03]  /*9bc0*/  @P3 LEA R6, P0, R20, R14, 0x1 ;  /* 0x0000000e14063211 */ /* 0x001fc600078008ff */
[----:B------:R-:W0:Y:S01]  /*9bd0*/  SHFL.IDX PT, R14, R0, 0x2, 0x181f ;  /* 0x00581f00000e7f89 */ /* 0x000e2200000e0000 */
[----:B------:R-:W-:-:S03]  /*9be0*/  @P3 IADD3.X R8, RZ, R8, RZ, P0, !PT ;  /* 0x00000008ff083210 */ /* 0x000fc600007fe4ff */
[----:B-1----:R-:W1:Y:S02]  /*9bf0*/  SHFL.IDX PT, R2, R5, 0x2, 0x181f ;  /* 0x00581f0005027f89 */ /* 0x002e6400000e0000 */
[----:B------:R-:W-:Y:S02]  /*9c00*/  @P3 IMAD.MOV.U32 R3, RZ, RZ, R8 ;  /* 0x000000ffff033224 */ /* 0x000fe400078e0008 */
[----:B------:R-:W2:Y:S01]  /*9c10*/  SHFL.IDX PT, R5, R5, 0x3, 0x181f ;  /* 0x00781f0005057f89 */ /* 0x000ea200000e0000 */
[----:B0-----:R-:W-:-:S03]  /*9c20*/  @P2 LEA R7, P0, R20, R14, 0x1 ;  /* 0x0000000e14072211 */ /* 0x001fc600078008ff */
[----:B------:R0:W3:Y:S02]  /*9c30*/  SHFL.IDX PT, R14, R0, 0x3, 0x181f ;  /* 0x00781f00000e7f89 */ /* 0x0000e400000e0000 */
[----:B-1----:R-:W-:Y:S02]  /*9c40*/  @P2 IMAD.X R10, RZ, RZ, R2, P0 ;  /* 0x000000ffff0a2224 */ /* 0x002fe400000e0602 */
[----:B------:R-:W-:Y:S01]  /*9c50*/  @P3 IMAD.MOV.U32 R2, RZ, RZ, R6 ;  /* 0x000000ffff023224 */ /* 0x000fe200078e0006 */
[----:B------:R-:W-:-:S04]  /*9c60*/  @P2 LEA R6, R4, UR39, 0x1 ;  /* 0x0000002704062c11 */ /* 0x000fc8000f8e08ff */
[----:B------:R1:W-:Y:S02]  /*9c70*/  @P3 LDGSTS.E.BYPASS.LTC128B.128 [R9+0x22c00], desc[UR50][R2.64], !P1 ;  /* 0x22c0000002093fae */ /* 0x0003e4000c901d72 */
[----:B-1----:R-:W-:Y:S02]  /*9c80*/  @P2 IMAD.MOV.U32 R2, RZ, RZ, R7 ;  /* 0x000000ffff022224 */ /* 0x002fe400078e0007 */
[----:B------:R-:W-:-:S05]  /*9c90*/  @P2 IMAD.MOV.U32 R3, RZ, RZ, R10 ;  /* 0x000000ffff032224 */ /* 0x000fca00078e000a */
[----:B--23--:R0:W-:Y:S02]  /*9ca0*/  @P2 LDGSTS.E.BYPASS.LTC128B.128 [R6+0x23400], desc[UR50][R2.64], !P1 ;  /* 0x2340000002062fae */ /* 0x00c1e4000c901d72 */
.L_x_3339:
[----:B------:R-:W-:-:S13]  /*9cb0*/  ISETP.GE.AND P2, PT, R35, 0x31, PT ;  /* 0x000000312300780c */ /* 0x000fda0003f46270 */
[----:B0-----:R-:W-:-:S05]  /*9cc0*/  @P2 LEA R2, P0, R20, R14, 0x1 ;  /* 0x0000000e14022211 */ /* 0x001fca00078008ff */
[----:B------:R-:W-:Y:S01]  /*9cd0*/  @P2 IMAD.X R3, RZ, RZ, R5, P0 ;  /* 0x000000ffff032224 */ /* 0x000fe200000e0605 */
[----:B------:R-:W-:Y:S02]  /*9ce0*/  @P2 LEA R5, R4, UR39, 0x1 ;  /* 0x0000002704052c11 */ /* 0x000fe4000f8e08ff */
[----:B------:R-:W-:-:S03]  /*9cf0*/  PLOP3.LUT P0, PT, PT, PT, PT, 0x80, 0x0 ;  /* 0x000000000000781c */ /* 0x000fc60003f0f070 */
[----:B------:R-:W-:Y:S01]  /*9d00*/  @!PT LDS RZ, [RZ] ;  /* 0x00000000fffff984 */ /* 0x000fe20000000800 */
[----:B------:R-:W-:Y:S01]  /*9d10*/  @!PT LDS RZ, [RZ] ;  /* 0x00000000fffff984 */ /* 0x000fe20000000800 */
[----:B------:R-:W-:Y:S01]  /*9d20*/  @!PT LDS RZ, [RZ] ;  /* 0x00000000fffff984 */ /* 0x000fe20000000800 */
[----:B------:R0:W-:Y:S01]  /*9d30*/  @P2 LDGSTS.E.BYPASS.LTC128B.128 [R5+0x23c00], desc[UR50][R2.64], !P1 ;  /* 0x23c0000002052fae */ /* 0x0001e2000c901d72 */
[----:B------:R-:W-:-:S09]  /*9d40*/  NOP ;  /* 0x0000000000007918 */ /* 0x000fd20000000000 */
.L_x_3284:
[----:B------:R-:W-:Y:S02]  /*9d50*/  PLOP3.LUT P1, PT, P1, P0, PT, 0xa2, 0x0 ;  /* 0x000000000000781c */ /* 0x000fe40000f21472 */
[----:B------:R-:W-:-:S08]  /*9d60*/  @P0 R2UR P1, UR4, R19 ;  /* 0x00000000130402ca */ /* 0x000fd00000020000 */
[----:B------:R-:W-:-:S05]  /*9d70*/  @P0 PLOP3.LUT P0, PT, P1, PT, PT, 0x80, 0x0 ;  /* 0x000000000000081c */ /* 0x000fca0000f0f070 */
[----:B------:R-:W-:Y:S01]  /*9d80*/  @!P1 SYNCS.ARRIVE.TRANS64.RED.A0T1 RZ, [UR4+0x28c30], RZ ;  /* 0x028c30ffffff99a7 */ /* 0x000fe20008200404 */
[----:B------:R-:W-:Y:S07]  /*9d90*/  @!P1 ARRIVES.LDGSTSBAR.64.TRANSCNT [UR4+0x28c30] ;  /* 0x028c3000ff0099b0 */ /* 0x000fee0008000a84 */
[----:B------:R-:W-:Y:S05]  /*9da0*/  @P0 BRA.U.ANY `(.L_x_3284) ;  /* 0xfffffffd00e80947 */ /* 0x000fea000393ffff */
[----:B------:R-:W-:Y:S01]  /*9db0*/  NOP ;  /* 0x0000000000007918 */ /* 0x000fe20000000000 */
[----:B------:R-:W-:-:S04]  /*9dc0*/  MOV R0, UR41 ;  /* 0x0000002900007c02 */ /* 0x000fc80008000f00 */
[----:B------:R-:W-:-:S13]  /*9dd0*/  ISETP.NE.AND P2, PT, R0, 0x3, PT ;  /* 0x000000030000780c */ /* 0x000fda0003f45270 */
[----:B------:R-:W-:Y:S05]  /*9de0*/  @!P2 BRA `(.L_x_3285) ;  /* 0x000000000004a947 */ /* 0x000fea0003800000 */
[----:B------:R-:W-:Y:S01]  /*9df0*/  BPT.TRAP 0x1 ;  /* 0x000000040000795c */ /* 0x000fe20000300000 */
.L_x_3285:
        /* <DEDUP_REMOVED lines=16> */
[----:B------:R-:W-:-:S02]  /*9f00*/  IMAD.U32 R7, RZ, RZ, UR7 ;  /* 0x00000007ff077e24 */ /* 0x000fc4000f8e00ff */
[----:B------:R-:W-:Y:S02]  /*9f10*/  IMAD.U32 R10, RZ, RZ, UR8 ;  /* 0x00000008ff0a7e24 */ /* 0x000fe4000f8e00ff */
[----:B------:R-:W-:Y:S02]  /*9f20*/  IMAD.U32 R11, RZ, RZ, UR9 ;  /* 0x00000009ff0b7e24 */ /* 0x000fe4000f8e00ff */
[----:B------:R-:W-:Y:S02]  /*9f30*/  IMAD.MOV.U32 R12, RZ, RZ, 0x1 ;  /* 0x00000001ff0c7424 */ /* 0x000fe400078e00ff */
[----:B------:R-:W-:-:S07]  /*9f40*/  IMAD.MOV.U32 R13, RZ, RZ, RZ ;  /* 0x000000ffff0d7224 */ /* 0x000fce00078e00ff */
[----:B------:R-:W-:-:S07]  /*9f50*/  LEPC R20, `(.L_x_3286) ;  /* 0x000000001014794e */ /* 0x000fce0000000000 */
[----:B01----:R-:W-:Y:S05]  /*9f60*/  CALL.ABS.NOINC R2 ;  /* 0x0000000002007343 */ /* 0x003fea0003c00000 */
.L_x_3286:
[----:B------:R-:W2:Y:S01]  /*9f70*/  LDL R20, [R1] ;  /* 0x0000000001147983 */ /* 0x000ea20000100800 */
[----:B------:R-:W3:Y:S01]  /*9f80*/  LDC R4, c[0x0][0x448] ;  /* 0x00011200ff047b82 */ /* 0x000ee20000000800 */
[----:B------:R-:W-:Y:S01]  /*9f90*/  IMAD.MOV R0, RZ, RZ, -R36 ;  /* 0x000000ffff007224 */ /* 0x000fe200078e0a24 */
[----:B------:R-:W-:Y:S01]  /*9fa0*/  ULDC UR4, c[0x0][0xc38] ;  /* 0x00030e0000047ab9 */ /* 0x000fe20000000800 */
[----:B------:R-:W4:Y:S01]  /*9fb0*/  S2R R9, SR_TID.X ;  /* 0x0000000000097919 */ /* 0x000f220000002100 */
[----:B------:R-:W-:Y:S02]  /*9fc0*/  LOP3.LUT P5, RZ, R16, 0x2000, RZ, 0xc0, !PT ;  /* 0x0000200010ff7812 */ /* 0x000fe400078ac0ff */
[----:B------:R-:W-:Y:S02]  /*9fd0*/  LEA R8, R33, UR39, 0x1 ;  /* 0x0000002721087c11 */ /* 0x000fe4000f8e08ff */
[----:B---3--:R-:W-:Y:S01]  /*9fe0*/  ISETP.NE.AND P0, PT, R4, 0x1, PT ;  /* 0x000000010400780c */ /* 0x008fe20003f05270 */
[----:B----4-:R-:W-:-:S12]  /*9ff0*/  IMAD.SHL.U32 R9, R9, 0x8, RZ ;  /* 0x0000000809097824 */ /* 0x010fd800078e00ff */
[----:B0-----:R-:W0:Y:S01]  /*a000*/  @P0 LDC R3, c[0x0][0x44c] ;  /* 0x00011300ff030b82 */ /* 0x001e220000000800 */
[----:B------:R-:W-:-:S07]  /*a010*/  LOP3.LUT R9, R9, 0x38, RZ, 0xc0, !PT ;  /* 0x0000003809097812 */ /* 0x000fce00078ec0ff */
[----:B------:R-:W3:Y:S01]  /*a020*/  @P0 LDC R2, c[0x0][0x450] ;  /* 0x00011400ff020b82 */ /* 0x000ee20000000800 */
[----:B--2---:R-:W-:Y:S01]  /*a030*/  IMAD R0, R0, UR4, R20 ;  /* 0x0000000400007c24 */ /* 0x004fe2000f8e0214 */
[----:B------:R-:W-:-:S03]  /*a040*/  ULDC.64 UR4, c[0x0][0x2d8] ;  /* 0x0000b60000047ab9 */ /* 0x000fc60000000a00 */
[----:B------:R-:W-:-:S04]  /*a050*/  IMAD R6, R0, 0x40, R23 ;  /* 0x0000004000067824 */ /* 0x000fc800078e0217 */
[----:B0-----:R-:W-:-:S04]  /*a060*/  @P0 IMAD.HI.U32 R3, R6, R3, RZ ;  /* 0x0000000306030227 */ /* 0x001fc800078e00ff */
[----:B------:R-:W-:Y:S01]  /*a070*/  IMAD.MOV.U32 R5, RZ, RZ, R6 ;  /* 0x000000ffff057224 */ /* 0x000fe200078e0006 */
[----:B---3--:R-:W-:-:S05]  /*a080*/  @P0 SHF.R.U32.HI R5, RZ, R2, R3 ;  /* 0x00000002ff050219 */ /* 0x008fca0000011603 */
[----:B------:R-:W-:-:S04]  /*a090*/  IMAD.MOV R3, RZ, RZ, -R5 ;  /* 0x000000ffff037224 */ /* 0x000fc800078e0a05 */
[----:B------:R-:W-:Y:S01]  /*a0a0*/  IMAD R4, R4, R3, R6 ;  /* 0x0000000304047224 */ /* 0x000fe200078e0206 */
[----:B------:R-:W-:Y:S01]  /*a0b0*/  SHF.R.S32.HI R6, RZ, 0x1f, R26 ;  /* 0x0000001fff067819 */ /* 0x000fe2000001141a */
[----:B------:R-:W-:-:S04]  /*a0c0*/  IMAD R3, R24, UR4, RZ ;  /* 0x0000000418037c24 */ /* 0x000fc8000f8e02ff */
[C---:B------:R-:W-:Y:S02]  /*a0d0*/  IMAD R7, R18.reuse, UR5, R3 ;  /* 0x0000000512077c24 */ /* 0x040fe4000f8e0203 */
[----:B------:R-:W-:Y:S01]  /*a0e0*/  IMAD.WIDE.U32 R2, R18, UR4, RZ ;  /* 0x0000000412027c25 */ /* 0x000fe2000f8e00ff */
[----:B------:R-:W-:-:S04]  /*a0f0*/  ULDC.64 UR4, c[0x0][0x2e0] ;  /* 0x0000b80000047ab9 */ /* 0x000fc80000000a00 */
[----:B------:R-:W-:Y:S01]  /*a100*/  IADD3 R3, R3, R7, RZ ;  /* 0x0000000703037210 */ /* 0x000fe20007ffe0ff */
[----:B------:R-:W-:Y:S01]  /*a110*/  IMAD R7, R6, UR4, RZ ;  /* 0x0000000406077c24 */ /* 0x000fe2000f8e02ff */
[----:B------:R-:W-:-:S03]  /*a120*/  SHF.R.S32.HI R6, RZ, 0x1f, R5 ;  /* 0x0000001fff067819 */ /* 0x000fc60000011405 */
[C---:B------:R-:W-:Y:S02]  /*a130*/  IMAD R7, R26.reuse, UR5, R7 ;  /* 0x000000051a077c24 */ /* 0x040fe4000f8e0207 */
[----:B------:R-:W-:Y:S01]  /*a140*/  IMAD.WIDE.U32 R2, R26, UR4, R2 ;  /* 0x000000041a027c25 */ /* 0x000fe2000f8e0002 */
[----:B------:R-:W-:-:S03]  /*a150*/  ULDC.64 UR4, c[0x0][0x2d0] ;  /* 0x0000b40000047ab9 */ /* 0x000fc60000000a00 */
[----:B------:R-:W-:Y:S02]  /*a160*/  IMAD.IADD R3, R3, 0x1, R7 ;  /* 0x0000000103037824 */ /* 0x000fe400078e0207 */
        /* <DEDUP_REMOVED lines=16> */
[----:B------:R-:W-:-:S03]  /*a270*/  IMAD R0, R0, 0x40, R37 ;  /* 0x0000004000007824 */ /* 0x000fc600078e0225 */
[----:B------:R-:W2:Y:S01]  /*a280*/  SHFL.IDX PT, R2, R5, RZ, 0x181f ;  /* 0x00181fff05027589 */ /* 0x000ea200000e0000 */
[C---:B------:R-:W-:Y:S01]  /*a290*/  VIADD R7, R0.reuse, 0x10 ;  /* 0x0000001000077836 */ /* 0x040fe20000000000 */
[----:B------:R-:W-:Y:S02]  /*a2a0*/  ISETP.GE.AND P0, PT, R0, UR37, PT ;  /* 0x0000002500007c0c */ /* 0x000fe4000bf06270 */
[----:B------:R-:W-:Y:S11]  /*a2b0*/  SHFL.IDX PT, R6, R5, 0x1, 0x181f ;  /* 0x00381f0005067f89 */ /* 0x000ff600000e0000 */
[----:B0-----:R-:W-:-:S05]  /*a2c0*/  @!P0 LEA R14, P1, R9, R14, 0x1 ;  /* 0x0000000e090e8211 */ /* 0x001fca00078208ff */
[----:B--2---:R-:W-:Y:S01]  /*a2d0*/  @!P0 IMAD.X R3, RZ, RZ, R2, P1 ;  /* 0x000000ffff038224 */ /* 0x004fe200008e0602 */
[----:B------:R-:W-:Y:S02]  /*a2e0*/  @!P0 MOV R2, R14 ;  /* 0x0000000e00028202 */ /* 0x000fe40000000f00 */
[----:B------:R-:W0:Y:S04]  /*a2f0*/  SHFL.IDX PT, R14, R4, 0x1, 0x181f ;  /* 0x00381f00040e7f89 */ /* 0x000e2800000e0000 */
[----:B------:R0:W-:Y:S01]  /*a300*/  @!P0 LDGSTS.E.BYPASS.LTC128B.128 [R8+0x20400], desc[UR50][R2.64], !P5 ;  /* 0x2040000002088fae */ /* 0x0001e2000e901d72 */
[----:B------:R-:W-:Y:S01]  /*a310*/  ISETP.GE.AND P0, PT, R7, UR37, PT ;  /* 0x0000002507007c0c */ /* 0x000fe2000bf06270 */
[----:B------:R-:W-:-:S12]  /*a320*/  VIADD R7, R0, 0x20 ;  /* 0x0000002000077836 */ /* 0x000fd80000000000 */
[----:B0-----:R-:W-:Y:S02]  /*a330*/  @!P0 LEA R2, P1, R9, R14, 0x1 ;  /* 0x0000000e09028211 */ /* 0x001fe400078208ff */
[----:B------:R-:W0:Y:S03]  /*a340*/  SHFL.IDX PT, R14, R4, 0x2, 0x181f ;  /* 0x00581f00040e7f89 */ /* 0x000e2600000e0000 */
[----:B------:R-:W-:Y:S02]  /*a350*/  @!P0 IMAD.X R3, RZ, RZ, R6, P1 ;  /* 0x000000ffff038224 */ /* 0x000fe400008e0606 */
[----:B------:R-:W2:Y:S04]  /*a360*/  SHFL.IDX PT, R6, R5, 0x2, 0x181f ;  /* 0x00581f0005067f89 */ /* 0x000ea800000e0000 */
[----:B------:R0:W-:Y:S01]  /*a370*/  @!P0 LDGSTS.E.BYPASS.LTC128B.128 [R8+0x20c00], desc[UR50][R2.64], !P5 ;  /* 0x20c0000002088fae */ /* 0x0001e2000e901d72 */
[----:B------:R-:W-:-:S03]  /*a380*/  ISETP.GE.AND P0, PT, R7, UR37, PT ;  /* 0x0000002507007c0c */ /* 0x000fc6000bf06270 */
[----:B------:R-:W3:Y:S10]  /*a390*/  SHFL.IDX PT, R5, R5, 0x3, 0x181f ;  /* 0x00781f0005057f89 */ /* 0x000ef400000e0000 */
[----:B0-----:R-:W-:-:S02]  /*a3a0*/  @!P0 LEA R2, P1, R9, R14, 0x1 ;  /* 0x0000000e09028211 */ /* 0x001fc400078208ff */
[----:B------:R0:W4:Y:S03]  /*a3b0*/  SHFL.IDX PT, R14, R4, 0x3, 0x181f ;  /* 0x00781f00040e7f89 */ /* 0x00012600000e0000 */
[----:B--2---:R-:W-:-:S05]  /*a3c0*/  @!P0 IMAD.X R3, RZ, RZ, R6, P1 ;  /* 0x000000ffff038224 */ /* 0x004fca00008e0606 */
[----:B------:R0:W-:Y:S03]  /*a3d0*/  @!P0 LDGSTS.E.BYPASS.LTC128B.128 [R8+0x21400], desc[UR50][R2.64], !P5 ;  /* 0x2140000002088fae */ /* 0x0001e6000e901d72 */
.L_x_3348:
[----:B------:R-:W2:Y:S01]  /*a3e0*/  LDL R6, [R1+0xc] ;  /* 0x00000c0001067983 */ /* 0x000ea20000100800 */
[----:B------:R-:W-:-:S05]  /*a3f0*/  VIADD R0, R0, 0x30 ;  /* 0x0000003000007836 */ /* 0x000fca0000000000 */
[----:B------:R-:W-:-:S13]  /*a400*/  ISETP.GE.AND P0, PT, R0, UR37, PT ;  /* 0x0000002500007c0c */ /* 0x000fda000bf06270 */
[----:B0---4-:R-:W-:-:S05]  /*a410*/  @!P0 LEA R2, P1, R9, R14, 0x1 ;  /* 0x0000000e09028211 */ /* 0x011fca00078208ff */
[----:B---3--:R-:W-:-:S05]  /*a420*/  @!P0 IMAD.X R3, RZ, RZ, R5, P1 ;  /* 0x000000ffff038224 */ /* 0x008fca00008e0605 */
[----:B------:R-:W-:Y:S01]  /*a430*/  @!PT LDS RZ, [RZ] ;  /* 0x00000000fffff984 */ /* 0x000fe20000000800 */
[----:B------:R-:W-:Y:S01]  /*a440*/  @!PT LDS RZ, [RZ] ;  /* 0x00000000fffff984 */ /* 0x000fe20000000800 */
[----:B------:R-:W-:Y:S01]  /*a450*/  @!PT LDS RZ, [RZ] ;  /* 0x00000000fffff984 */ /* 0x000fe20000000800 */
[----:B------:R0:W-:Y:S01]  /*a460*/  @!P0 LDGSTS.E.BYPASS.LTC128B.128 [R8+0x21c00], desc[UR50][R2.64], !P5 ;  /* 0x21c0000002088fae */ /* 0x0001e2000e901d72 */
[----:B------:R-:W-:Y:S01]  /*a470*/  NOP ;  /* 0x0000000000007918 */ /* 0x000fe20000000000 */
[----:B------:R-:W-:Y:S02]  /*a480*/  SYNCS.ARRIVE.TRANS64.RED.A0T1 RZ, [UR39+0x28c00], RZ ;  /* 0x028c00ffffff79a7 */ /* 0x000fe40008200427 */
[----:B------:R-:W-:Y:S01]  /*a490*/  ARRIVES.LDGSTSBAR.64.TRANSCNT [UR39+0x28c00] ;  /* 0x028c0000ff0079b0 */ /* 0x000fe20008000aa7 */
[----:B--2---:R-:W-:-:S04]  /*a4a0*/  LOP3.LUT R0, R6, 0x1, RZ, 0xc, !PT ;  /* 0x0000000106007812 */ /* 0x004fc800078e0cff */
[----:B------:R-:W-:Y:S01]  /*a4b0*/  SHF.L.U32 R0, R0, 0x1f, RZ ;  /* 0x0000001f00007819 */ /* 0x000fe200000006ff */
[----:B------:R-:W-:Y:S01]  /*a4c0*/  NOP ;  /* 0x0000000000007918 */ /* 0x000fe20000000000 */
[----:B------:R-:W-:Y:S01]  /*a4d0*/  SYNCS.ARRIVE.TRANS64.A1T0 RZ, [UR39+0x28c00], RZ ;  /* 0x028c00ffffff79a7 */ /* 0x000fe20008100027 */
[----:B------:R-:W-:Y:S01]  /*a4e0*/  BSSY B0, `(.L_x_3288) ;  /* 0x0000003000007945 */ /* 0x000fe20003800000 */
[----:B------:R-:W2:Y:S03]  /*a4f0*/  SYNCS.PHASECHK.TRANS64.TRYWAIT P0, [UR39+0x28c20], R0 ;  /* 0x028c2000ff0075a7 */ /* 0x000ea60008000167 */
[----:B0-2---:R-:W-:Y:S05]  /*a500*/  @!P0 BRA `(.L_x_3289) ;  /* 0x0000002800a08947 */ /* 0x005fea0003800000 */
.L_x_3349:
[----:B------:R-:W-:Y:S05]  /*a510*/  BSYNC B0 ;  /* 0x0000000000007941 */ /* 0x000fea0003800000 */
.L_x_3288:
[----:B------:R-:W-:-:S04]  /*a520*/  MOV R2, UR41 ;  /* 0x0000002900027c02 */ /* 0x000fc80008000f00 */
[----:B------:R-:W-:-:S13]  /*a530*/  ISETP.NE.AND P0, PT, R2, 0x3, PT ;  /* 0x000000030200780c */ /* 0x000fda0003f05270 */
[----:B------:R-:W-:Y:S05]  /*a540*/  @!P0 BRA `(.L_x_3290) ;  /* 0x0000000000048947 */ /* 0x000fea0003800000 */
[----:B------:R-:W-:Y:S01]  /*a550*/  BPT.TRAP 0x1 ;  /* 0x000000040000795c */ /* 0x000fe20000300000 */
.L_x_3290:
[----:B0-----:R-:W-:Y:S01]  /*a560*/  SHF.L.U32 R0, R22, 0x1f, RZ ;  /* 0x0000001f16007819 */ /* 0x001fe200000006ff */
[----:B------:R-:W-:Y:S03]  /*a570*/  BSSY B0, `(.L_x_3291) ;  /* 0x0000003000007945 */ /* 0x000fe60003800000 */
[----:B------:R-:W0:Y:S02]  /*a580*/  SYNCS.PHASECHK.TRANS64.TRYWAIT P0, [R19+URZ+0x28c60], R0 ;  /* 0x028c6000130075a7 */ /* 0x000e24000800017f */
[----:B0-----:R-:W-:Y:S05]  /*a590*/  @!P0 BRA `(.L_x_3292) ;  /* 0x0000002800948947 */ /* 0x001fea0003800000 */
.L_x_3350:
[----:B------:R-:W-:Y:S05]  /*a5a0*/  BSYNC B0 ;  /* 0x0000000000007941 */ /* 0x000fea0003800000 */
.L_x_3291:
[----:B------:R-:W2:Y:S01]  /*a5b0*/  LDL.LU R2, [R1+0x4] ;  /* 0x0000040001027983 */ /* 0x000ea20000300800 */
[----:B------:R-:W-:-:S03]  /*a5c0*/  ULDC.64 UR4, c[0x0][0x328] ;  /* 0x0000ca0000047ab9 */ /* 0x000fc60000000a00 */
[----:B------:R-:W3:Y:S01]  /*a5d0*/  LDL.LU R4, [R1+0x8] ;  /* 0x0000080001047983 */ /* 0x000ee20000300800 */
[----:B------:R-:W-:Y:S02]  /*a5e0*/  IMAD R9, R17, 0x8000, R33 ;  /* 0x0000800011097824 */ /* 0x000fe400078e0221 */
[----:B--2---:R-:W-:-:S04]  /*a5f0*/  IMAD R3, R2, UR4, RZ ;  /* 0x0000000402037c24 */ /* 0x004fc8000f8e02ff */
[C---:B------:R-:W-:Y:S02]  /*a600*/  IMAD R5, R34.reuse, UR5, R3 ;  /* 0x0000000522057c24 */ /* 0x040fe4000f8e0203 */
[----:B------:R-:W-:Y:S01]  /*a610*/  IMAD.WIDE.U32 R2, R34, UR4, RZ ;  /* 0x0000000422027c25 */ /* 0x000fe2000f8e00ff */
[----:B------:R-:W-:-:S03]  /*a620*/  ULDC.64 UR4, c[0x0][0x338] ;  /* 0x0000ce0000047ab9 */ /* 0x000fc60000000a00 */
[----:B------:R-:W-:Y:S02]  /*a630*/  IMAD.IADD R3, R3, 0x1, R5 ;  /* 0x0000000103037824 */ /* 0x000fe400078e0205 */
[----:B---3--:R-:W-:Y:S02]  /*a640*/  IMAD R5, R4, UR4, RZ ;  /* 0x0000000404057c24 */ /* 0x008fe4000f8e02ff */
        /* <DEDUP_REMOVED lines=13> */
[----:B------:R-:W-:Y:S01]  /*a720*/  LOP3.LUT P6, RZ, R16, 0x40000000, RZ, 0xc0, !PT ;  /* 0x4000000010ff7812 */ /* 0x000fe200078cc0ff */
[----:B------:R-:W2:Y:S01]  /*a730*/  S2R R4, SR_TID.X ;  /* 0x0000000000047919 */ /* 0x000ea20000002100 */
[----:B------:R-:W-:Y:S02]  /*a740*/  LEA R9, R9, UR39, 0x1 ;  /* 0x0000002709097c11 */ /* 0x000fe4000f8e08ff */
[----:B------:R-:W-:Y:S01]  /*a750*/  P2R R12, PR, RZ, 0x40 ;  /* 0x00000040ff0c7803 */ /* 0x000fe20000000000 */
[----:B------:R-:W-:Y:S01]  /*a760*/  STL [R1+0x28], R24 ;  /* 0x0000281801007387 */ /* 0x000fe20000100800 */
[----:B------:R-:W-:Y:S02]  /*a770*/  LOP3.LUT P6, RZ, R30, 0x10, RZ, 0xc0, !PT ;  /* 0x000000101eff7812 */ /* 0x000fe400078cc0ff */
[----:B------:R-:W-:Y:S01]  /*a780*/  LOP3.LUT P5, RZ, R16, 0x8000000, RZ, 0xc0, !PT ;  /* 0x0800000010ff7812 */ /* 0x000fe200078ac0ff */
[----:B------:R-:W-:Y:S01]  /*a790*/  STL [R1+0x24], R23 ;  /* 0x0000241701007387 */ /* 0x000fe20000100800 */
[----:B------:R-:W-:-:S02]  /*a7a0*/  P2R R13, PR, RZ, 0x40 ;  /* 0x00000040ff0d7803 */ /* 0x000fc40000000000 */
[C---:B------:R-:W-:Y:S01]  /*a7b0*/  LOP3.LUT P6, RZ, R16.reuse, 0x40000, RZ, 0xc0, !PT ;  /* 0x0004000010ff7812 */ /* 0x040fe200078cc0ff */
[----:B------:R-:W-:Y:S01]  /*a7c0*/  STL [R1+0x20], R22 ;  /* 0x0000201601007387 */ /* 0x000fe20000100800 */
[C---:B------:R-:W-:Y:S02]  /*a7d0*/  LOP3.LUT P4, RZ, R16.reuse, 0x1000000, RZ, 0xc0, !PT ;  /* 0x0100000010ff7812 */ /* 0x040fe4000788c0ff */
[----:B------:R-:W-:Y:S01]  /*a7e0*/  P2R R15, PR, RZ, 0x40 ;  /* 0x00000040ff0f7803 */ /* 0x000fe20000000000 */
[----:B------:R-:W-:Y:S01]  /*a7f0*/  STL [R1+0x1c], R19 ;  /* 0x00001c1301007387 */ /* 0x000fe20000100800 */
[C---:B------:R-:W-:Y:S02]  /*a800*/  LOP3.LUT P6, RZ, R16.reuse, 0x80000, RZ, 0xc0, !PT ;  /* 0x0008000010ff7812 */ /* 0x040fe400078cc0ff */
[----:B------:R-:W-:Y:S01]  /*a810*/  LOP3.LUT P3, RZ, R16, 0x20000, RZ, 0xc0, !PT ;  /* 0x0002000010ff7812 */ /* 0x000fe2000786c0ff */
[----:B------:R-:W-:Y:S01]  /*a820*/  STL [R1+0x18], R18 ;  /* 0x0000181201007387 */ /* 0x000fe20000100800 */
[----:B------:R-:W-:-:S02]  /*a830*/  P2R R20, PR, RZ, 0x40 ;  /* 0x00000040ff147803 */ /* 0x000fc40000000000 */
[C---:B------:R-:W-:Y:S01]  /*a840*/  LOP3.LUT P6, RZ, R16.reuse, 0x100000, RZ, 0xc0, !PT ;  /* 0x0010000010ff7812 */ /* 0x040fe200078cc0ff */
[----:B------:R-:W-:Y:S01]  /*a850*/  STL [R1+0x14], R17 ;  /* 0x0000141101007387 */ /* 0x000fe20000100800 */
[C---:B------:R-:W-:Y:S02]  /*a860*/  LOP3.LUT P2, RZ, R16.reuse, 0x10000, RZ, 0xc0, !PT ;  /* 0x0001000010ff7812 */ /* 0x040fe4000784c0ff */
[----:B------:R-:W-:Y:S01]  /*a870*/  P2R R11, PR, RZ, 0x40 ;  /* 0x00000040ff0b7803 */ /* 0x000fe20000000000 */
[----:B------:R-:W3:Y:S01]  /*a880*/  SHFL.IDX PT, R2, R8, RZ, 0x181f ;  /* 0x00181fff08027589 */ /* 0x000ee200000e0000 */
[C---:B------:R-:W-:Y:S02]  /*a890*/  LOP3.LUT P6, RZ, R16.reuse, 0x2000000, RZ, 0xc0, !PT ;  /* 0x0200000010ff7812 */ /* 0x040fe400078cc0ff */
[----:B------:R-:W-:Y:S01]  /*a8a0*/  LOP3.LUT P1, RZ, R16, 0x8000, RZ, 0xc0, !PT ;  /* 0x0000800010ff7812 */ /* 0x000fe2000782c0ff */
[----:B------:R-:W4:Y:S01]  /*a8b0*/  SHFL.IDX PT, R3, R10, RZ, 0x181f ;  /* 0x00181fff0a037589 */ /* 0x000f2200000e0000 */
[----:B------:R-:W-:Y:S01]  /*a8c0*/  P2R R14, PR, RZ, 0x40 ;  /* 0x00000040ff0e7803 */ /* 0x000fe20000000000 */
[----:B--2---:R-:W-:Y:S01]  /*a8d0*/  IMAD.SHL.U32 R4, R4, 0x8, RZ ;  /* 0x0000000804047824 */ /* 0x004fe200078e00ff */
[----:B------:R-:W-:-:S04]  /*a8e0*/  LOP3.LUT P6, RZ, R16, 0x10000000, RZ, 0xc0, !PT ;  /* 0x1000000010ff7812 */ /* 0x000fc800078cc0ff */
[----:B------:R-:W-:Y:S02]  /*a8f0*/  P2R R21, PR, RZ, 0x40 ;  /* 0x00000040ff157803 */ /* 0x000fe40000000000 */
[----:B------:R-:W-:Y:S02]  /*a900*/  LOP3.LUT P6, RZ, R16, 0x80000000, RZ, 0xc0, !PT ;  /* 0x8000000010ff7812 */ /* 0x000fe400078cc0ff */
[----:B------:R-:W-:Y:S02]  /*a910*/  LOP3.LUT R4, R4, 0x38, RZ, 0xc0, !PT ;  /* 0x0000003804047812 */ /* 0x000fe400078ec0ff */
[----:B------:R-:W-:Y:S02]  /*a920*/  P2R R26, PR, RZ, 0x40 ;  /* 0x00000040ff1a7803 */ /* 0x000fe40000000000 */
[----:B------:R-:W-:Y:S01]  /*a930*/  LOP3.LUT P6, RZ, R30, 0x4, RZ, 0xc0, !PT ;  /* 0x000000041eff7812 */ /* 0x000fe200078cc0ff */
[----:B0-----:R-:W-:-:S03]  /*a940*/  IMAD.SHL.U32 R0, R4, 0x2, RZ ;  /* 0x0000000204007824 */ /* 0x001fc600078e00ff */
[----:B------:R-:W-:Y:S02]  /*a950*/  P2R R28, PR, RZ, 0x40 ;  /* 0x00000040ff1c7803 */ /* 0x000fe40000000000 */
[----:B------:R-:W-:Y:S02]  /*a960*/  LOP3.LUT P6, RZ, R30, 0x20, RZ, 0xc0, !PT ;  /* 0x000000201eff7812 */ /* 0x000fe400078cc0ff */
[----:B---3--:R-:W-:Y:S02]  /*a970*/  IADD3 R6, P0, R2, R0, RZ ;  /* 0x0000000002067210 */ /* 0x008fe40007f1e0ff */
[----:B------:R-:W-:Y:S01]  /*a980*/  P2R R34, PR, RZ, 0x40 ;  /* 0x00000040ff227803 */ /* 0x000fe20000000000 */
[----:B------:R-:W0:Y:S01]  /*a990*/  SHFL.IDX PT, R2, R8, 0x1, 0x181f ;  /* 0x00381f0008027f89 */ /* 0x000e2200000e0000 */
[----:B------:R-:W-:Y:S02]  /*a9a0*/  LOP3.LUT P6, RZ, R16, 0x200000, RZ, 0xc0, !PT ;  /* 0x0020000010ff7812 */ /* 0x000fe400078cc0ff */
[----:B----4-:R-:W-:-:S02]  /*a9b0*/  IADD3.X R7, RZ, R3, RZ, P0, !PT ;  /* 0x00000003ff077210 */ /* 0x010fc400007fe4ff */
[----:B------:R-:W-:Y:S01]  /*a9c0*/  P2R R36, PR, RZ, 0x40 ;  /* 0x00000040ff247803 */ /* 0x000fe20000000000 */
[----:B------:R-:W2:Y:S01]  /*a9d0*/  SHFL.IDX PT, R3, R10, 0x1, 0x181f ;  /* 0x00381f000a037f89 */ /* 0x000ea200000e0000 */
[----:B------:R-:W-:-:S04]  /*a9e0*/  LOP3.LUT P6, RZ, R16, 0x400000, RZ, 0xc0, !PT ;  /* 0x0040000010ff7812 */ /* 0x000fc800078cc0ff */
[----:B------:R-:W-:Y:S02]  /*a9f0*/  P2R R17, PR, RZ, 0x40 ;  /* 0x00000040ff117803 */ /* 0x000fe40000000000 */
[----:B------:R-:W-:-:S04]  /*aa00*/  LOP3.LUT P6, RZ, R16, 0x800000, RZ, 0xc0, !PT ;  /* 0x0080000010ff7812 */ /* 0x000fc800078cc0ff */
[----:B------:R-:W-:Y:S02]  /*aa10*/  P2R R18, PR, RZ, 0x40 ;  /* 0x00000040ff127803 */ /* 0x000fe40000000000 */
[----:B------:R-:W-:-:S04]  /*aa20*/  LOP3.LUT P6, RZ, R16, 0x4000000, RZ, 0xc0, !PT ;  /* 0x0400000010ff7812 */ /* 0x000fc800078cc0ff */
[----:B-1----:R-:W-:Y:S02]  /*aa30*/  P2R R19, PR, RZ, 0x40 ;  /* 0x00000040ff137803 */ /* 0x002fe40000000000 */
[----:B------:R-:W-:Y:S02]  /*aa40*/  LOP3.LUT P6, RZ, R16, 0x20000000, RZ, 0xc0, !PT ;  /* 0x2000000010ff7812 */ /* 0x000fe400078cc0ff */
[----:B0-----:R-:W-:Y:S02]  /*aa50*/  IADD3 R4, P0, R2, R0, RZ ;  /* 0x0000000002047210 */ /* 0x001fe40007f1e0ff */
[----:B------:R-:W-:Y:S01]  /*aa60*/  P2R R22, PR, RZ, 0x40 ;  /* 0x00000040ff167803 */ /* 0x000fe20000000000 */
[----:B------:R-:W0:Y:S01]  /*aa70*/  SHFL.IDX PT, R2, R8, 0x2, 0x181f ;  /* 0x00581f0008027f89 */ /* 0x000e2200000e0000 */
[----:B------:R-:W-:Y:S01]  /*aa80*/  LOP3.LUT P6, RZ, R30, 0x1, RZ, 0xc0, !PT ;  /* 0x000000011eff7812 */ /* 0x000fe200078cc0ff */
[----:B--2---:R-:W-:Y:S02]  /*aa90*/  IMAD.X R5, RZ, RZ, R3, P0 ;  /* 0x000000ffff057224 */ /* 0x004fe400000e0603 */
[----:B------:R-:W1:Y:S01]  /*aaa0*/  SHFL.IDX PT, R3, R10, 0x2, 0x181f ;  /* 0x00581f000a037f89 */ /* 0x000e6200000e0000 */
[----:B------:R-:W-:-:S02]  /*aab0*/  P2R R23, PR, RZ, 0x40 ;  /* 0x00000040ff177803 */ /* 0x000fc40000000000 */
[----:B------:R-:W-:-:S04]  /*aac0*/  LOP3.LUT P6, RZ, R30, 0x8, RZ, 0xc0, !PT ;  /* 0x000000081eff7812 */ /* 0x000fc800078cc0ff */
[----:B------:R-:W-:Y:S02]  /*aad0*/  P2R R24, PR, RZ, 0x40 ;  /* 0x00000040ff187803 */ /* 0x000fe40000000000 */
[----:B------:R-:W-:Y:S02]  /*aae0*/  LOP3.LUT P6, RZ, R30, 0x40, RZ, 0xc0, !PT ;  /* 0x000000401eff7812 */ /* 0x000fe400078cc0ff */
[----:B0-----:R-:W-:-:S11]  /*aaf0*/  IADD3 R2, P0, R2, R0, RZ ;  /* 0x0000000002027210 */ /* 0x001fd60007f1e0ff */
[----:B------:R0:W-:Y:S01]  /*ab00*/  LDGSTS.E.BYPASS.LTC128B.128 [R9+0x400], desc[UR50][R6.64], !P6 ;  /* 0x0040000006097fae */ /* 0x0001e2000f101d72 */
[----:B------:R-:W-:Y:S01]  /*ab10*/  ISETP.NE.AND P6, PT, R24, RZ, PT ;  /* 0x000000ff1800720c */ /* 0x000fe20003fc5270 */
[----:B-1----:R-:W-:Y:S02]  /*ab20*/  IMAD.X R3, RZ, RZ, R3, P0 ;  /* 0x000000ffff037224 */ /* 0x002fe400000e0603 */
[----:B------:R0:W5:Y:S01]  /*ab30*/  LDL.LU R24, [R1+0x28] ;  /* 0x0000280001187983 */ /* 0x0001620000300800 */
[----:B------:R-:W-:-:S09]  /*ab40*/  LOP3.LUT P0, RZ, R30, 0x2, RZ, 0xc0, !PT ;  /* 0x000000021eff7812 */ /* 0x000fd2000780c0ff */
[----:B------:R0:W-:Y:S01]  /*ab50*/  LDGSTS.E.BYPASS.LTC128B.128 [R9+0x2400], desc[UR50][R6.64+0x80], !P6 ;  /* 0x0240008006097fae */ /* 0x0001e2000f101d72 */
[----:B------:R-:W-:-:S03]  /*ab60*/  ISETP.NE.AND P6, PT, R23, RZ, PT ;  /* 0x000000ff1700720c */ /* 0x000fc60003fc5270 */
[----:B------:R0:W5:Y:S10]  /*ab70*/  LDL.LU R23, [R1+0x24] ;  /* 0x0000240001177983 */ /* 0x0001740000300800 */
        /* <DEDUP_REMOVED lines=13> */
[----:B------:R-:W-:-:S13]  /*ac50*/  ISETP.NE.AND P6, PT, R36, RZ, PT ;  /* 0x000000ff2400720c */ /* 0x000fda0003fc5270 */
        /* <DEDUP_REMOVED lines=19> */
[----:B------:R-:W-:-:S03]  /*ad90*/  ISETP.NE.AND P6, PT, R12, RZ, PT ;  /* 0x000000ff0c00720c */ /* 0x000fc60003fc5270 */
[----:B------:R0:W-:Y:S04]  /*ada0*/  LDGSTS.E.BYPASS.LTC128B.128 [R9+0x3400], desc[UR50][R2.64+0x80], !P0 ;  /* 0x0340008002097fae */ /* 0x0001e8000c101d72 */
[----:B------:R0:W1:Y:S06]  /*adb0*/  SHFL.IDX PT, R14, R8, 0x3, 0x181f ;  /* 0x00781f00080e7f89 */ /* 0x00006c00000e0000 */
[----:B------:R0:W-:Y:S04]  /*adc0*/  LDGSTS.E.BYPASS.LTC128B.128 [R9+0x5400], desc[UR50][R2.64+0x100], !P6 ;  /* 0x0540010002097fae */ /* 0x0001e8000f101d72 */
[----:B------:R0:W-:Y:S04]  /*add0*/  LDGSTS.E.BYPASS.LTC128B.128 [R9+0x7400], desc[UR50][R2.64+0x180], !P5 ;  /* 0x0740018002097fae */ /* 0x0001e8000e901d72 */
[----:B------:R0:W-:Y:S04]  /*ade0*/  LDGSTS.E.BYPASS.LTC128B.128 [R9+0x9400], desc[UR50][R2.64+0x200], !P4 ;  /* 0x0940020002097fae */ /* 0x0001e8000e101d72 */
[----:B------:R0:W-:Y:S04]  /*adf0*/  LDGSTS.E.BYPASS.LTC128B.128 [R9+0xb400], desc[UR50][R2.64+0x280], !P3 ;  /* 0x0b40028002097fae */ /* 0x0001e8000d901d72 */
[----:B------:R0:W-:Y:S04]  /*ae00*/  LDGSTS.E.BYPASS.LTC128B.128 [R9+0xd400], desc[UR50][R2.64+0x300], !P2 ;  /* 0x0d40030002097fae */ /* 0x0001e8000d101d72 */
[----:B------:R0:W-:Y:S04]  /*ae10*/  LDGSTS.E.BYPASS.LTC128B.128 [R9+0xf400], desc[UR50][R2.64+0x380], !P1 ;  /* 0x0f40038002097fae */ /* 0x0001e8000c901d72 */
[----:B-1----:R-:W2:Y:S02]  /*ae20*/  SHFL.IDX PT, R10, R10, 0x3, 0x181f ;  /* 0x00781f000a0a7f89 */ /* 0x002ea400000e0000 */
.L_x_3360:
[----:B------:R-:W-:Y:S02]  /*ae30*/  LOP3.LUT P6, RZ, R30, 0x1000, RZ, 0xc0, !PT ;  /* 0x000010001eff7812 */ /* 0x000fe400078cc0ff */
[----:B0-----:R-:W-:Y:S02]  /*ae40*/  IADD3 R2, P0, R14, R0, RZ ;  /* 0x000000000e027210 */ /* 0x001fe40007f1e0ff */
[----:B------:R-:W-:Y:S02]  /*ae50*/  P2R R4, PR, RZ, 0x40 ;  /* 0x00000040ff047803 */ /* 0x000fe40000000000 */
[C---:B------:R-:W-:Y:S01]  /*ae60*/  LOP3.LUT P6, RZ, R30.reuse, 0x4000, RZ, 0xc0, !PT ;  /* 0x000040001eff7812 */ /* 0x040fe200078cc0ff */
[----:B--2---:R-:W-:Y:S01]  /*ae70*/  IMAD.X R3, RZ, RZ, R10, P0 ;  /* 0x000000ffff037224 */ /* 0x004fe200000e060a */
[C---:B------:R-:W-:Y:S02]  /*ae80*/  LOP3.LUT P0, RZ, R30.reuse, 0x2000, RZ, 0xc0, !PT ;  /* 0x000020001eff7812 */ /* 0x040fe4000780c0ff */
[----:B------:R-:W-:-:S02]  /*ae90*/  LOP3.LUT P5, RZ, R30, 0x800, RZ, 0xc0, !PT ;  /* 0x000008001eff7812 */ /* 0x000fc400078ac0ff */
[C---:B------:R-:W-:Y:S02]  /*aea0*/  LOP3.LUT P4, RZ, R30.reuse, 0x400, RZ, 0xc0, !PT ;  /* 0x000004001eff7812 */ /* 0x040fe4000788c0ff */
[C---:B------:R-:W-:Y:S02]  /*aeb0*/  LOP3.LUT P3, RZ, R30.reuse, 0x200, RZ, 0xc0, !PT ;  /* 0x000002001eff7812 */ /* 0x040fe4000786c0ff */
[C---:B------:R-:W-:Y:S02]  /*aec0*/  LOP3.LUT P2, RZ, R30.reuse, 0x100, RZ, 0xc0, !PT ;  /* 0x000001001eff7812 */ /* 0x040fe4000784c0ff */
[----:B------:R-:W-:Y:S01]  /*aed0*/  LOP3.LUT P1, RZ, R30, 0x80, RZ, 0xc0, !PT ;  /* 0x000000801eff7812 */ /* 0x000fe2000782c0ff */
[----:B------:R-:W-:Y:S01]  /*aee0*/  @!PT LDS RZ, [RZ] ;  /* 0x00000000fffff984 */ /* 0x000fe20000000800 */
[----:B------:R-:W-:Y:S01]  /*aef0*/  @!PT LDS RZ, [RZ] ;  /* 0x00000000fffff984 */ /* 0x000fe20000000800 */
[----:B------:R-:W-:Y:S01]  /*af00*/  @!PT LDS RZ, [RZ] ;  /* 0x00000000fffff984 */ /* 0x000fe20000000800 */
[----:B------:R0:W-:Y:S01]  /*af10*/  LDGSTS.E.BYPASS.LTC128B.128 [R9+0x1c00], desc[UR50][R2.64], !P6 ;  /* 0x01c0000002097fae */ /* 0x0001e2000f101d72 */
[----:B------:R-:W-:-:S03]  /*af20*/  ISETP.NE.AND P6, PT, R4, RZ, PT ;  /* 0x000000ff0400720c */ /* 0x000fc60003fc5270 */
[----:B------:R0:W-:Y:S01]  /*af30*/  LDGSTS.E.BYPASS.LTC128B.128 [R9+0x3c00], desc[UR50][R2.64+0x80], !P0 ;  /* 0x03c0008002097fae */ /* 0x0001e2000c101d72 */
[----:B------:R-:W-:-:S09]  /*af40*/  PLOP3.LUT P0, PT, PT, PT, PT, 0x80, 0x0 ;  /* 0x000000000000781c */ /* 0x000fd20003f0f070 */
[----:B------:R0:W-:Y:S04]  /*af50*/  LDGSTS.E.BYPASS.LTC128B.128 [R9+0x5c00], desc[UR50][R2.64+0x100], !P6 ;  /* 0x05c0010002097fae */ /* 0x0001e8000f101d72 */
[----:B------:R0:W-:Y:S04]  /*af60*/  LDGSTS.E.BYPASS.LTC128B.128 [R9+0x7c00], desc[UR50][R2.64+0x180], !P5 ;  /* 0x07c0018002097fae */ /* 0x0001e8000e901d72 */
[----:B------:R0:W-:Y:S04]  /*af70*/  LDGSTS.E.BYPASS.LTC128B.128 [R9+0x9c00], desc[UR50][R2.64+0x200], !P4 ;  /* 0x09c0020002097fae */ /* 0x0001e8000e101d72 */
[----:B------:R0:W-:Y:S04]  /*af80*/  LDGSTS.E.BYPASS.LTC128B.128 [R9+0xbc00], desc[UR50][R2.64+0x280], !P3 ;  /* 0x0bc0028002097fae */ /* 0x0001e8000d901d72 */
[----:B------:R0:W-:Y:S04]  /*af90*/  LDGSTS.E.BYPASS.LTC128B.128 [R9+0xdc00], desc[UR50][R2.64+0x300], !P2 ;  /* 0x0dc0030002097fae */ /* 0x0001e8000d101d72 */
[----:B------:R0:W-:Y:S01]  /*afa0*/  LDGSTS.E.BYPASS.LTC128B.128 [R9+0xfc00], desc[UR50][R2.64+0x380], !P1 ;  /* 0x0fc0038002097fae */ /* 0x0001e2000c901d72 */
[----:B------:R-:W-:Y:S01]  /*afb0*/  NOP ;  /* 0x0000000000007918 */ /* 0x000fe20000000000 */
.L_x_3294:
[----:B------:R-:W-:Y:S02]  /*afc0*/  PLOP3.LUT P1, PT, P1, P0, PT, 0xa2, 0x0 ;  /* 0x000000000000781c */ /* 0x000fe40000f21472 */
[----:B-----5:R-:W-:-:S08]  /*afd0*/  @P0 R2UR P1, UR4, R19 ;  /* 0x00000000130402ca */ /* 0x020fd00000020000 */
[----:B------:R-:W-:-:S05]  /*afe0*/  @P0 PLOP3.LUT P0, PT, P1, PT, PT, 0x80, 0x0 ;  /* 0x000000000000081c */ /* 0x000fca0000f0f070 */
[----:B------:R-:W-:Y:S01]  /*aff0*/  @!P1 SYNCS.ARRIVE.TRANS64.RED.A0T1 RZ, [UR4+0x28c50], RZ ;  /* 0x028c50ffffff99a7 */ /* 0x000fe20008200404 */
[----:B------:R-:W-:Y:S07]  /*b000*/  @!P1 ARRIVES.LDGSTSBAR.64.TRANSCNT [UR4+0x28c50] ;  /* 0x028c5000ff0099b0 */ /* 0x000fee0008000a84 */
[----:B------:R-:W-:Y:S05]  /*b010*/  @P0 BRA.U.ANY `(.L_x_3294) ;  /* 0xfffffffd00e80947 */ /* 0x000fea000393ffff */
[----:B------:R-:W-:Y:S01]  /*b020*/  NOP ;  /* 0x0000000000007918 */ /* 0x000fe20000000000 */
[----:B0-----:R-:W-:-:S05]  /*b030*/  IMAD.U32 R2, RZ, RZ, UR41 ;  /* 0x00000029ff027e24 */ /* 0x001fca000f8e00ff */
[----:B------:R-:W-:-:S13]  /*b040*/  ISETP.NE.AND P2, PT, R2, 0x3, PT ;  /* 0x000000030200780c */ /* 0x000fda0003f45270 */
[----:B------:R-:W-:Y:S05]  /*b050*/  @!P2 BRA `(.L_x_3295) ;  /* 0x000000000004a947 */ /* 0x000fea0003800000 */
[----:B------:R-:W-:Y:S01]  /*b060*/  BPT.TRAP 0x1 ;  /* 0x000000040000795c */ /* 0x000fe20000300000 */
.L_x_3295:
[----:B------:R-:W-:Y:S01]  /*b070*/  VIADD R17, R17, 0x1 ;  /* 0x0000000111117836 */ /* 0x000fe20000000000 */
[----:B------:R-:W-:Y:S01]  /*b080*/  UISETP.GE.AND UP0, UPT, UR36, 0x41, UPT ;  /* 0x000000412400788c */ /* 0x000fe2000bf06270 */
[----:B------:R0:W-:Y:S03]  /*b090*/  SYNCS.ARRIVE.TRANS64.A1T0 RZ, [R19+URZ+0x28c50], RZ ;  /* 0x028c50ff13ff79a7 */ /* 0x0001e6000810003f */
[----:B------:R-:W-:-:S04]  /*b0a0*/  ISETP.NE.AND P0, PT, R17, 0x2, PT ;  /* 0x000000021100780c */ /* 0x000fc80003f05270 */
[----:B------:R-:W-:Y:S02]  /*b0b0*/  SEL R17, R17, RZ, P0 ;  /* 0x000000ff11117207 */ /* 0x000fe40000000000 */
[----:B------:R-:W-:Y:S02]  /*b0c0*/  SEL R3, RZ, 0x1, P0 ;  /* 0x00000001ff037807 */ /* 0x000fe40000000000 */
[----:B------:R-:W-:Y:S02]  /*b0d0*/  PLOP3.LUT P0, PT, PT, PT, UP0, 0x40, 0x0 ;  /* 0x000000000000781c */ /* 0x000fe40003f0e808 */
[----:B------:R-:W-:-:S11]  /*b0e0*/  LOP3.LUT R22, R22, R3, RZ, 0x3c, !PT ;  /* 0x0000000316167212 */ /* 0x000fd600078e3cff */
[----:B0-----:R-:W-:Y:S05]  /*b0f0*/  @P0 BRA `(.L_x_3296) ;  /* 0x0000000c00740947 */ /* 0x001fea0003800000 */
[----:B------:R-:W-:Y:S01]  /*b100*/  BSSY B0, `(.L_x_3296) ;  /* 0x00000dc000007945 */ /* 0x000fe20003800000 */
[----:B------:R-:W-:-:S07]  /*b110*/  IMAD.U32 R8, RZ, RZ, UR40 ;  /* 0x00000028ff087e24 */ /* 0x000fce000f8e00ff */
.L_x_3309:
[----:B------:R-:W0:Y:S01]  /*b120*/  LDC R2, c[0x0][0x430] ;  /* 0x00010c00ff027b82 */ /* 0x000e220000000800 */
[----:B------:R-:W-:Y:S01]  /*b130*/  ISETP.GT.U32.AND P0, PT, R23, 0x3f, PT ;  /* 0x0000003f1700780c */ /* 0x000fe20003f04070 */
[----:B------:R-:W-:Y:S01]  /*b140*/  IMAD.U32 R11, RZ, RZ, UR41 ;  /* 0x00000029ff0b7e24 */ /* 0x000fe2000f8e00ff */
[----:B------:R-:W-:-:S11]  /*b150*/  ULDC UR4, c[0x0][0x430] ;  /* 0x00010c0000047ab9 */ /* 0x000fd60000000800 */
[----:B-1----:R-:W1:Y:S01]  /*b160*/  @!P0 LDC.64 R4, c[0x0][0x428] ;  /* 0x00010a00ff048b82 */ /* 0x002e620000000a00 */
[----:B0-----:R-:W-:Y:S02]  /*b170*/  ISETP.NE.AND P1, PT, R2, 0x1, PT ;  /* 0x000000010200780c */ /* 0x001fe40003f25270 */
[----:B------:R-:W-:-:S05]  /*b180*/  LEA R2, R8, R31, 0x6 ;  /* 0x0000001f08027211 */ /* 0x000fca00078e30ff */
[----:B------:R-:W-:-:S04]  /*b190*/  IMAD.IADD R9, R23, 0x1, R2 ;  /* 0x0000000117097824 */ /* 0x000fc800078e0202 */
[----:B------:R-:W-:Y:S02]  /*b1a0*/  IMAD.MOV.U32 R10, RZ, RZ, R9 ;  /* 0x000000ffff0a7224 */ /* 0x000fe400078e0009 */
[----:B------:R-:W0:Y:S08]  /*b1b0*/  @P1 LDC R6, c[0x0][0x434] ;  /* 0x00010d00ff061b82 */ /* 0x000e300000000800 */
[----:B------:R-:W2:Y:S01]  /*b1c0*/  @P1 LDC R3, c[0x0][0x438] ;  /* 0x00010e00ff031b82 */ /* 0x000ea20000000800 */
[----:B0-----:R-:W-:-:S07]  /*b1d0*/  @P1 IMAD.HI.U32 R2, R9, R6, RZ ;  /* 0x0000000609021227 */ /* 0x001fce00078e00ff */
[----:B------:R-:W0:Y:S01]  /*b1e0*/  @!P0 LDC.64 R6, c[0x0][0x418] ;  /* 0x00010600ff068b82 */ /* 0x000e220000000a00 */
[----:B--2---:R-:W-:Y:S01]  /*b1f0*/  @P1 SHF.R.U32.HI R10, RZ, R3, R2 ;  /* 0x00000003ff0a1219 */ /* 0x004fe20000011602 */
[----:B-1----:R-:W-:-:S03]  /*b200*/  @!P0 IMAD R2, R32, R4, RZ ;  /* 0x0000000420028224 */ /* 0x002fc600078e02ff */
[----:B------:R-:W-:Y:S01]  /*b210*/  @!P0 SHF.R.S32.HI R3, RZ, 0x1f, R10 ;  /* 0x0000001fff038819 */ /* 0x000fe2000001140a */
[----:B------:R-:W-:Y:S02]  /*b220*/  @!P0 IMAD R5, R25, R5, R2 ;  /* 0x0000000519058224 */ /* 0x000fe400078e0202 */
[----:B------:R-:W-:-:S04]  /*b230*/  @!P0 IMAD.MOV.U32 R2, RZ, RZ, R10 ;  /* 0x000000ffff028224 */ /* 0x000fc800078e000a */
[----:B------:R-:W-:-:S04]  /*b240*/  @!P0 IMAD.WIDE.U32 R2, R25, R4, R2 ;  /* 0x0000000419028225 */ /* 0x000fc800078e0002 */
[----:B------:R-:W-:Y:S02]  /*b250*/  @!P0 IMAD.IADD R3, R5, 0x1, R3 ;  /* 0x0000000105038824 */ /* 0x000fe400078e0203 */
[----:B------:R-:W-:Y:S01]  /*b260*/  IMAD.MOV.U32 R4, RZ, RZ, RZ ;  /* 0x000000ffff047224 */ /* 0x000fe200078e00ff */
[----:B0-----:R-:W-:-:S04]  /*b270*/  @!P0 LEA R6, P1, R2, R6, 0x2 ;  /* 0x0000000602068211 */ /* 0x001fc800078210ff */
[----:B------:R-:W-:-:S05]  /*b280*/  @!P0 LEA.HI.X R7, R2, R7, R3, 0x2, P1 ;  /* 0x0000000702078211 */ /* 0x000fca00008f1403 */
[----:B------:R0:W5:Y:S01]  /*b290*/  @!P0 LDG.E R4, desc[UR50][R6.64] ;  /* 0x0000003206048981 */ /* 0x000162000c1e1900 */
[----:B------:R-:W-:Y:S02]  /*b2a0*/  ISETP.NE.AND P2, PT, R11, 0x3, PT ;  /* 0x000000030b00780c */ /* 0x000fe40003f45270 */
[----:B------:R-:W-:-:S05]  /*b2b0*/  IADD3 R2, -R10, RZ, RZ ;  /* 0x000000ff0a027210 */ /* 0x000fca0007ffe1ff */
[----:B------:R-:W-:-:S06]  /*b2c0*/  IMAD R5, R2, UR4, R9 ;  /* 0x0000000402057c24 */ /* 0x000fcc000f8e0209 */
[----:B0-----:R-:W-:Y:S05]  /*b2d0*/  @!P2 BRA `(.L_x_3297) ;  /* 0x000000000004a947 */ /* 0x001fea0003800000 */
[----:B------:R-:W-:Y:S01]  /*b2e0*/  BPT.TRAP 0x1 ;  /* 0x000000040000795c */ /* 0x000fe20000300000 */
.L_x_3297:
[----:B------:R-:W-:Y:S01]  /*b2f0*/  LEA R9, R17, UR39, 0x3 ;  /* 0x0000002711097c11 */ /* 0x000fe2000f8e18ff */
[----:B------:R-:W-:Y:S01]  /*b300*/  BSSY B1, `(.L_x_3298) ;  /* 0x0000005000017945 */ /* 0x000fe20003800000 */
[----:B------:R-:W-:Y:S02]  /*b310*/  SHF.L.U32 R20, R22, 0x1f, RZ ;  /* 0x0000001f16147819 */ /* 0x000fe400000006ff */
[----:B------:R-:W-:Y:S02]  /*b320*/  SHF.R.S32.HI R7, RZ, 0x1f, R5 ;  /* 0x0000001fff077819 */ /* 0x000fe40000011405 */
[----:B------:R-:W0:Y:S02]  /*b330*/  SYNCS.PHASECHK.TRANS64.TRYWAIT P0, [R9+URZ+0x28c40], R20 ;  /* 0x028c4014090075a7 */ /* 0x000e24000800017f */
[----:B0-----:R-:W-:Y:S05]  /*b340*/  @!P0 BRA `(.L_x_3299) ;  /* 0x0000002400548947 */ /* 0x001fea0003800000 */
.L_x_3361:
[----:B------:R-:W-:Y:S05]  /*b350*/  BSYNC B1 ;  /* 0x0000000000017941 */ /* 0x000fea0003800000 */
.L_x_3298:
[----:B------:R-:W-:Y:S01]  /*b360*/  ULDC.64 UR4, c[0x0][0x300] ;  /* 0x0000c00000047ab9 */ /* 0x000fe20000000a00 */
[----:B-----5:R-:W-:Y:S01]  /*b370*/  SHF.R.S32.HI R19, RZ, 0x1f, R4 ;  /* 0x0000001fff137819 */ /* 0x020fe20000011404 */
[----:B------:R-:W-:Y:S01]  /*b380*/  IMAD R2, R7, UR4, RZ ;  /* 0x0000000407027c24 */ /* 0x000fe2000f8e02ff */
[----:B------:R-:W-:Y:S01]  /*b390*/  LOP3.LUT P1, RZ, R16, 0x1, RZ, 0xc0, !PT ;  /* 0x0000000110ff7812 */ /* 0x000fe2000782c0ff */
[----:B------:R-:W-:Y:S02]  /*b3a0*/  IMAD R6, R17, 0x1000, R33 ;  /* 0x0000100011067824 */ /* 0x000fe400078e0221 */
        /* <DEDUP_REMOVED lines=18> */
[----:B------:R-:W1:Y:S01]  /*b4d0*/  SHFL.IDX PT, R14, R21, RZ, 0x181f ;  /* 0x00181fff150e7589 */ /* 0x000e6200000e0000 */
[----:B------:R-:W-:-:S03]  /*b4e0*/  LEA R26, R6, UR39, 0x1 ;  /* 0x00000027061a7c11 */ /* 0x000fc6000f8e08ff */
[----:B------:R-:W2:Y:S04]  /*b4f0*/  SHFL.IDX PT, R3, R28, RZ, 0x181f ;  /* 0x00181fff1c037589 */ /* 0x000ea800000e0000 */
[----:B------:R-:W3:Y:S04]  /*b500*/  SHFL.IDX PT, R10, R21, 0x1, 0x181f ;  /* 0x00381f00150a7f89 */ /* 0x000ee800000e0000 */
[----:B------:R-:W4:Y:S01]  /*b510*/  SHFL.IDX PT, R34, R28, 0x1, 0x181f ;  /* 0x00381f001c227f89 */ /* 0x000f2200000e0000 */
[----:B-1----:R-:W-:-:S03]  /*b520*/  IADD3 R2, P0, R14, R0, RZ ;  /* 0x000000000e027210 */ /* 0x002fc60007f1e0ff */
[----:B------:R-:W-:Y:S02]  /*b530*/  SHFL.IDX PT, R14, R21, 0x3, 0x181f ;  /* 0x00781f00150e7f89 */ /* 0x000fe400000e0000 */
[----:B--2---:R-:W-:Y:S01]  /*b540*/  IMAD.X R3, RZ, RZ, R3, P0 ;  /* 0x000000ffff037224 */ /* 0x004fe200000e0603 */
[----:B---3--:R-:W-:-:S04]  /*b550*/  IADD3 R10, P0, R10, R0, RZ ;  /* 0x000000000a0a7210 */ /* 0x008fc80007f1e0ff */
[----:B------:R1:W-:Y:S01]  /*b560*/  LDGSTS.E.BYPASS.LTC128B.128 [R26+0x22400], desc[UR50][R2.64], !P1 ;  /* 0x22400000021a7fae */ /* 0x0003e2000c901d72 */
[----:B----4-:R-:W-:-:S05]  /*b570*/  IMAD.X R11, RZ, RZ, R34, P0 ;  /* 0x000000ffff0b7224 */ /* 0x010fca00000e0622 */
[----:B------:R2:W-:Y:S04]  /*b580*/  LDGSTS.E.BYPASS.LTC128B.128 [R26+0x22c00], desc[UR50][R10.64], !P1 ;  /* 0x22c000000a1a7fae */ /* 0x0005e8000c901d72 */
[----:B-1----:R-:W1:Y:S04]  /*b590*/  SHFL.IDX PT, R2, R21, 0x2, 0x181f ;  /* 0x00581f0015027f89 */ /* 0x002e6800000e0000 */
[----:B------:R-:W3:Y:S04]  /*b5a0*/  SHFL.IDX PT, R3, R28, 0x2, 0x181f ;  /* 0x00581f001c037f89 */ /* 0x000ee800000e0000 */
[----:B------:R-:W4:Y:S01]  /*b5b0*/  SHFL.IDX PT, R28, R28, 0x3, 0x181f ;  /* 0x00781f001c1c7f89 */ /* 0x000f2200000e0000 */
[----:B-1----:R-:W-:-:S04]  /*b5c0*/  IADD3 R2, P0, R2, R0, RZ ;  /* 0x0000000002027210 */ /* 0x002fc80007f1e0ff */
[----:B---3--:R-:W-:-:S05]  /*b5d0*/  IADD3.X R3, RZ, R3, RZ, P0, !PT ;  /* 0x00000003ff037210 */ /* 0x008fca00007fe4ff */
[----:B----4-:R2:W-:Y:S04]  /*b5e0*/  LDGSTS.E.BYPASS.LTC128B.128 [R26+0x23400], desc[UR50][R2.64], !P1 ;  /* 0x23400000021a7fae */ /* 0x0105e8000c901d72 */
.L_x_3371:
[----:B--2---:R-:W-:-:S05]  /*b5f0*/  IADD3 R2, P0, R14, R0, RZ ;  /* 0x000000000e027210 */ /* 0x004fca0007f1e0ff */
[----:B------:R-:W-:Y:S01]  /*b600*/  IMAD.X R3, RZ, RZ, R28, P0 ;  /* 0x000000ffff037224 */ /* 0x000fe200000e061c */
[----:B------:R-:W-:-:S04]  /*b610*/  PLOP3.LUT P0, PT, PT, PT, PT, 0x80, 0x0 ;  /* 0x000000000000781c */ /* 0x000fc80003f0f070 */
[----:B------:R-:W-:Y:S01]  /*b620*/  @!PT LDS RZ, [RZ] ;  /* 0x00000000fffff984 */ /* 0x000fe20000000800 */
[----:B------:R-:W-:Y:S01]  /*b630*/  @!PT LDS RZ, [RZ] ;  /* 0x00000000fffff984 */ /* 0x000fe20000000800 */
[----:B------:R-:W-:Y:S01]  /*b640*/  @!PT LDS RZ, [RZ] ;  /* 0x00000000fffff984 */ /* 0x000fe20000000800 */
[----:B------:R1:W-:Y:S01]  /*b650*/  LDGSTS.E.BYPASS.LTC128B.128 [R26+0x23c00], desc[UR50][R2.64], !P1 ;  /* 0x23c00000021a7fae */ /* 0x0003e2000c901d72 */
[----:B------:R-:W-:-:S08]  /*b660*/  NOP ;  /* 0x0000000000007918 */ /* 0x000fd00000000000 */
.L_x_3301:
[----:B------:R-:W-:Y:S02]  /*b670*/  PLOP3.LUT P1, PT, P1, P0, PT, 0xa2, 0x0 ;  /* 0x000000000000781c */ /* 0x000fe40000f21472 */
[----:B------:R-:W-:-:S08]  /*b680*/  @P0 R2UR P1, UR4, R9 ;  /* 0x00000000090402ca */ /* 0x000fd00000020000 */
[----:B------:R-:W-:-:S05]  /*b690*/  @P0 PLOP3.LUT P0, PT, P1, PT, PT, 0x80, 0x0 ;  /* 0x000000000000081c */ /* 0x000fca0000f0f070 */
[----:B------:R-:W-:Y:S01]  /*b6a0*/  @!P1 SYNCS.ARRIVE.TRANS64.RED.A0T1 RZ, [UR4+0x28c30], RZ ;  /* 0x028c30ffffff99a7 */ /* 0x000fe20008200404 */
[----:B------:R-:W-:Y:S07]  /*b6b0*/  @!P1 ARRIVES.LDGSTSBAR.64.TRANSCNT [UR4+0x28c30] ;  /* 0x028c3000ff0099b0 */ /* 0x000fee0008000a84 */
[----:B------:R-:W-:Y:S05]  /*b6c0*/  @P0 BRA.U.ANY `(.L_x_3301) ;  /* 0xfffffffd00e80947 */ /* 0x000fea000393ffff */
[----:B------:R-:W-:Y:S01]  /*b6d0*/  NOP ;  /* 0x0000000000007918 */ /* 0x000fe20000000000 */
[----:B-1----:R-:W-:-:S05]  /*b6e0*/  IMAD.U32 R2, RZ, RZ, UR41 ;  /* 0x00000029ff027e24 */ /* 0x002fca000f8e00ff */
[----:B------:R-:W-:-:S13]  /*b6f0*/  ISETP.NE.AND P2, PT, R2, 0x3, PT ;  /* 0x000000030200780c */ /* 0x000fda0003f45270 */
[----:B------:R-:W-:Y:S05]  /*b700*/  @!P2 BRA `(.L_x_3302) ;  /* 0x000000000004a947 */ /* 0x000fea0003800000 */
[----:B------:R-:W-:Y:S01]  /*b710*/  BPT.TRAP 0x1 ;  /* 0x000000040000795c */ /* 0x000fe20000300000 */
.L_x_3302:
[----:B------:R1:W-:Y:S01]  /*b720*/  SYNCS.ARRIVE.TRANS64.A1T0 RZ, [R9+URZ+0x28c30], RZ ;  /* 0x028c30ff09ff79a7 */ /* 0x0003e2000810003f */
[----:B------:R-:W-:Y:S05]  /*b730*/  @!P2 BRA `(.L_x_3303) ;  /* 0x000000000004a947 */ /* 0x000fea0003800000 */
[----:B------:R-:W-:Y:S01]  /*b740*/  BPT.TRAP 0x1 ;  /* 0x000000040000795c */ /* 0x000fe20000300000 */
.L_x_3303:
[----:B------:R-:W2:Y:S01]  /*b750*/  SYNCS.PHASECHK.TRANS64.TRYWAIT P0, [R9+URZ+0x28c60], R20 ;  /* 0x028c6014090075a7 */ /* 0x000ea2000800017f */
[----:B------:R-:W-:Y:S04]  /*b760*/  BSSY B1, `(.L_x_3304) ;  /* 0x0000002000017945 */ /* 0x000fe80003800000 */
[----:B--2---:R-:W-:Y:S05]  /*b770*/  @!P0 BRA `(.L_x_3305) ;  /* 0x0000002400708947 */ /* 0x004fea0003800000 */
.L_x_3372:
[----:B------:R-:W-:Y:S05]  /*b780*/  BSYNC B1 ;  /* 0x0000000000017941 */ /* 0x000fea0003800000 */
.L_x_3304:
[----:B------:R-:W-:Y:S01]  /*b790*/  ULDC.64 UR4, c[0x0][0x328] ;  /* 0x0000ca0000047ab9 */ /* 0x000fe20000000a00 */
[C---:B------:R-:W-:Y:S01]  /*b7a0*/  LOP3.LUT P5, RZ, R16.reuse, 0x8, RZ, 0xc0, !PT ;  /* 0x0000000810ff7812 */ /* 0x040fe200078ac0ff */
[----:B------:R-:W-:Y:S01]  /*b7b0*/  IMAD R2, R7, UR4, RZ ;  /* 0x0000000407027c24 */ /* 0x000fe2000f8e02ff */
        /* <DEDUP_REMOVED lines=14> */
[----:B------:R-:W-:-:S03]  /*b8a0*/  ULDC.64 UR4, c[0x0][0x318] ;  /* 0x0000c60000047ab9 */ /* 0x000fc60000000a00 */
[----:B------:R-:W-:Y:S01]  /*b8b0*/  IMAD.IADD R3, R5, 0x1, R3 ;  /* 0x0000000105037824 */ /* 0x000fe200078e0203 */
[C---:B------:R-:W-:Y:S01]  /*b8c0*/  LEA R10, P0, R2.reuse, UR4, 0x1 ;  /* 0x00000004020a7c11 */ /* 0x040fe2000f8008ff */
[----:B------:R-:W-:Y:S01]  /*b8d0*/  UMOV UR4, 0xffffffff ;  /* 0xffffffff00047882 */ /* 0x000fe20000000000 */
[----:B------:R-:W-:Y:S02]  /*b8e0*/  IMAD R19, R17, 0x7000, R6 ;  /* 0x0000700011137824 */ /* 0x000fe400078e0206 */
[----:B0-2---:R-:W-:Y:S01]  /*b8f0*/  LEA.HI.X R20, R2, UR5, R3, 0x1, P0 ;  /* 0x0000000502147c11 */ /* 0x005fe200080f0c03 */
[----:B------:R-:W-:Y:S08]  /*b900*/  BRA.DIV UR4, `(.L_x_3306) ;  /* 0x0000002604207947 */ /* 0x000ff0000b800000 */
[----:B------:R-:W0:Y:S01]  /*b910*/  SHFL.IDX PT, R14, R10, RZ, 0x181f ;  /* 0x00181fff0a0e7589 */ /* 0x000e2200000e0000 */
[C---:B------:R-:W-:Y:S02]  /*b920*/  LOP3.LUT P1, RZ, R16.reuse, 0x40, RZ, 0xc0, !PT ;  /* 0x0000004010ff7812 */ /* 0x040fe4000782c0ff */
[C---:B------:R-:W-:Y:S01]  /*b930*/  LOP3.LUT P6, RZ, R16.reuse, 0x20, RZ, 0xc0, !PT ;  /* 0x0000002010ff7812 */ /* 0x040fe200078cc0ff */
[----:B------:R-:W2:Y:S01]  /*b940*/  SHFL.IDX PT, R3, R20, RZ, 0x181f ;  /* 0x00181fff14037589 */ /* 0x000ea200000e0000 */
[----:B------:R-:W-:Y:S02]  /*b950*/  LEA R19, R19, UR39, 0x1 ;  /* 0x0000002713137c11 */ /* 0x000fe4000f8e08ff */
[----:B------:R-:W-:Y:S02]  /*b960*/  LOP3.LUT P2, RZ, R16, 0x10, RZ, 0xc0, !PT ;  /* 0x0000001010ff7812 */ /* 0x000fe4000784c0ff */
[----:B------:R-:W-:Y:S02]  /*b970*/  P2R R11, PR, RZ, 0x40 ;  /* 0x00000040ff0b7803 */ /* 0x000fe40000000000 */
[----:B0-----:R-:W-:-:S02]  /*b980*/  IADD3 R6, P0, R14, R0, RZ ;  /* 0x000000000e067210 */ /* 0x001fc40007f1e0ff */
[----:B------:R-:W0:Y:S03]  /*b990*/  SHFL.IDX PT, R14, R10, 0x1, 0x181f ;  /* 0x00381f000a0e7f89 */ /* 0x000e2600000e0000 */
[----:B--2---:R-:W-:Y:S02]  /*b9a0*/  IMAD.X R7, RZ, RZ, R3, P0 ;  /* 0x000000ffff077224 */ /* 0x004fe400000e0603 */
[----:B------:R-:W2:Y:S04]  /*b9b0*/  SHFL.IDX PT, R3, R20, 0x1, 0x181f ;  /* 0x00381f0014037f89 */ /* 0x000ea800000e0000 */
[----:B------:R-:W-:Y:S01]  /*b9c0*/  LDGSTS.E.BYPASS.LTC128B.128 [R19+0x400], desc[UR50][R6.64], !P1 ;  /* 0x0040000006137fae */ /* 0x000fe2000c901d72 */
[----:B------:R-:W-:-:S03]  /*b9d0*/  ISETP.NE.U32.AND P1, PT, R27, RZ, PT ;  /* 0x000000ff1b00720c */ /* 0x000fc60003f25070 */
[----:B------:R-:W-:Y:S01]  /*b9e0*/  LDGSTS.E.BYPASS.LTC128B.128 [R19+0x2400], desc[UR50][R6.64+0x80], !P6 ;  /* 0x0240008006137fae */ /* 0x000fe2000f101d72 */
[----:B------:R-:W-:-:S03]  /*b9f0*/  LOP3.LUT P6, RZ, R16, 0x40, RZ, 0xc0, !PT ;  /* 0x0000004010ff7812 */ /* 0x000fc600078cc0ff */
[----:B------:R-:W-:Y:S04]  /*ba00*/  LDGSTS.E.BYPASS.LTC128B.128 [R19+0x4400], desc[UR50][R6.64+0x100], !P2 ;  /* 0x0440010006137fae */ /* 0x000fe8000d101d72 */
[----:B------:R-:W-:Y:S01]  /*ba10*/  LDGSTS.E.BYPASS.LTC128B.128 [R19+0x6400], desc[UR50][R6.64+0x180], !P5 ;  /* 0x0640018006137fae */ /* 0x000fe2000e901d72 */
[----:B0-----:R-:W-:-:S03]  /*ba20*/  IADD3 R4, P0, R14, R0, RZ ;  /* 0x000000000e047210 */ /* 0x001fc60007f1e0ff */
[----:B------:R-:W-:Y:S04]  /*ba30*/  LDGSTS.E.BYPASS.LTC128B.128 [R19+0x8400], desc[UR50][R6.64+0x200], !P4 ;  /* 0x0840020006137fae */ /* 0x000fe8000e101d72 */
[----:B------:R-:W0:Y:S01]  /*ba40*/  SHFL.IDX PT, R14, R10, 0x2, 0x181f ;  /* 0x00581f000a0e7f89 */ /* 0x000e2200000e0000 */
[----:B--2---:R-:W-:-:S03]  /*ba50*/  IADD3.X R5, RZ, R3, RZ, P0, !PT ;  /* 0x00000003ff057210 */ /* 0x004fc600007fe4ff */
[----:B------:R-:W2:Y:S04]  /*ba60*/  SHFL.IDX PT, R3, R20, 0x2, 0x181f ;  /* 0x00581f0014037f89 */ /* 0x000ea800000e0000 */
[----:B------:R-:W-:Y:S04]  /*ba70*/  LDGSTS.E.BYPASS.LTC128B.128 [R19+0xa400], desc[UR50][R6.64+0x280], !P3 ;  /* 0x0a40028006137fae */ /* 0x000fe8000d901d72 */
[----:B------:R-:W3:Y:S01]  /*ba80*/  SHFL.IDX PT, R20, R20, 0x3, 0x181f ;  /* 0x00781f0014147f89 */ /* 0x000ee200000e0000 */
[----:B0-----:R-:W-:-:S03]  /*ba90*/  IADD3 R2, P0, R14, R0, RZ ;  /* 0x000000000e027210 */ /* 0x001fc60007f1e0ff */
[----:B------:R0:W4:Y:S02]  /*baa0*/  SHFL.IDX PT, R14, R10, 0x3, 0x181f ;  /* 0x00781f000a0e7f89 */ /* 0x00012400000e0000 */
[----:B--2---:R-:W-:Y:S01]  /*bab0*/  IMAD.X R3, RZ, RZ, R3, P0 ;  /* 0x000000ffff037224 */ /* 0x004fe200000e0603 */
[----:B------:R-:W-:-:S13]  /*bac0*/  ISETP.NE.U32.AND P0, PT, R29, RZ, PT ;  /* 0x000000ff1d00720c */ /* 0x000fda0003f05070 */
[----:B------:R-:W-:Y:S04]  /*bad0*/  LDGSTS.E.BYPASS.LTC128B.128 [R19+0xc400], desc[UR50][R6.64+0x300], P0 ;  /* 0x0c40030006137fae */ /* 0x000fe80008101d72 */
[----:B------:R2:W-:Y:S04]  /*bae0*/  LDGSTS.E.BYPASS.LTC128B.128 [R19+0xe400], desc[UR50][R6.64+0x380], P1 ;  /* 0x0e40038006137fae */ /* 0x0005e80008901d72 */
[----:B------:R0:W-:Y:S01]  /*baf0*/  LDGSTS.E.BYPASS.LTC128B.128 [R19+0xc00], desc[UR50][R4.64], !P6 ;  /* 0x00c0000004137fae */ /* 0x0001e2000f101d72 */
[----:B------:R-:W-:-:S04]  /*bb00*/  ISETP.NE.AND P6, PT, R11, RZ, PT ;  /* 0x000000ff0b00720c */ /* 0x000fc80003fc5270 */
[----:B--2---:R-:W-:-:S09]  /*bb10*/  P2R R6, PR, RZ, 0x40 ;  /* 0x00000040ff067803 */ /* 0x004fd20000000000 */
[----:B------:R0:W-:Y:S01]  /*bb20*/  LDGSTS.E.BYPASS.LTC128B.128 [R19+0x2c00], desc[UR50][R4.64+0x80], !P6 ;  /* 0x02c0008004137fae */ /* 0x0001e2000f101d72 */
[----:B------:R-:W-:-:S03]  /*bb30*/  LOP3.LUT P6, RZ, R16, 0x40, RZ, 0xc0, !PT ;  /* 0x0000004010ff7812 */ /* 0x000fc600078cc0ff */
[----:B------:R0:W-:Y:S04]  /*bb40*/  LDGSTS.E.BYPASS.LTC128B.128 [R19+0x4c00], desc[UR50][R4.64+0x100], !P2 ;  /* 0x04c0010004137fae */ /* 0x0001e8000d101d72 */
[----:B------:R0:W-:Y:S04]  /*bb50*/  LDGSTS.E.BYPASS.LTC128B.128 [R19+0x6c00], desc[UR50][R4.64+0x180], !P5 ;  /* 0x06c0018004137fae */ /* 0x0001e8000e901d72 */
[----:B------:R0:W-:Y:S04]  /*bb60*/  LDGSTS.E.BYPASS.LTC128B.128 [R19+0x8c00], desc[UR50][R4.64+0x200], !P4 ;  /* 0x08c0020004137fae */ /* 0x0001e8000e101d72 */
[----:B------:R0:W-:Y:S04]  /*bb70*/  LDGSTS.E.BYPASS.LTC128B.128 [R19+0xac00], desc[UR50][R4.64+0x280], !P3 ;  /* 0x0ac0028004137fae */ /* 0x0001e8000d901d72 */
[----:B------:R0:W-:Y:S04]  /*bb80*/  LDGSTS.E.BYPASS.LTC128B.128 [R19+0xcc00], desc[UR50][R4.64+0x300], P0 ;  /* 0x0cc0030004137fae */ /* 0x0001e80008101d72 */
[----:B------:R0:W-:Y:S04]  /*bb90*/  LDGSTS.E.BYPASS.LTC128B.128 [R19+0xec00], desc[UR50][R4.64+0x380], P1 ;  /* 0x0ec0038004137fae */ /* 0x0001e80008901d72 */
[----:B------:R0:W-:Y:S01]  /*bba0*/  LDGSTS.E.BYPASS.LTC128B.128 [R19+0x1400], desc[UR50][R2.64], !P6 ;  /* 0x0140000002137fae */ /* 0x0001e2000f101d72 */
[----:B------:R-:W-:-:S13]  /*bbb0*/  ISETP.NE.AND P6, PT, R6, RZ, PT ;  /* 0x000000ff0600720c */ /* 0x000fda0003fc5270 */
[----:B------:R0:W-:Y:S04]  /*bbc0*/  LDGSTS.E.BYPASS.LTC128B.128 [R19+0x3400], desc[UR50][R2.64+0x80], !P6 ;  /* 0x0340008002137fae */ /* 0x0001e8000f101d72 */
[----:B------:R0:W-:Y:S04]  /*bbd0*/  LDGSTS.E.BYPASS.LTC128B.128 [R19+0x5400], desc[UR50][R2.64+0x100], !P2 ;  /* 0x0540010002137fae */ /* 0x0001e8000d101d72 */
[----:B------:R0:W-:Y:S04]  /*bbe0*/  LDGSTS.E.BYPASS.LTC128B.128 [R19+0x7400], desc[UR50][R2.64+0x180], !P5 ;  /* 0x0740018002137fae */ /* 0x0001e8000e901d72 */
[----:B------:R0:W-:Y:S04]  /*bbf0*/  LDGSTS.E.BYPASS.LTC128B.128 [R19+0x9400], desc[UR50][R2.64+0x200], !P4 ;  /* 0x0940020002137fae */ /* 0x0001e8000e101d72 */
[----:B------:R0:W-:Y:S04]  /*bc00*/  LDGSTS.E.BYPASS.LTC128B.128 [R19+0xb400], desc[UR50][R2.64+0x280], !P3 ;  /* 0x0b40028002137fae */ /* 0x0001e8000d901d72 */
[----:B------:R0:W-:Y:S04]  /*bc10*/  LDGSTS.E.BYPASS.LTC128B.128 [R19+0xd400], desc[UR50][R2.64+0x300], P0 ;  /* 0x0d40030002137fae */ /* 0x0001e80008101d72 */
[----:B---34-:R0:W-:Y:S02]  /*bc20*/  LDGSTS.E.BYPASS.LTC128B.128 [R19+0xf400], desc[UR50][R2.64+0x380], P1 ;  /* 0x0f40038002137fae */ /* 0x0181e40008901d72 */
.L_x_3382:
[----:B0-----:R-:W-:Y:S02]  /*bc30*/  P2R R4, PR, RZ, 0x2 ;  /* 0x00000002ff047803 */ /* 0x001fe40000000000 */
[----:B------:R-:W-:Y:S02]  /*bc40*/  LOP3.LUT P1, RZ, R16, 0x40, RZ, 0xc0, !PT ;  /* 0x0000004010ff7812 */ /* 0x000fe4000782c0ff */
[----:B------:R-:W-:Y:S02]  /*bc50*/  IADD3 R2, P2, R14, R0, RZ ;  /* 0x000000000e027210 */ /* 0x000fe40007f5e0ff */
[----:B------:R-:W-:-:S03]  /*bc60*/  LOP3.LUT P6, RZ, R16, 0x10, RZ, 0xc0, !PT ;  /* 0x0000001010ff7812 */ /* 0x000fc600078cc0ff */
[----:B------:R-:W-:Y:S01]  /*bc70*/  IMAD.X R3, RZ, RZ, R20, P2 ;  /* 0x000000ffff037224 */ /* 0x000fe200010e0614 */
[----:B------:R-:W-:-:S05]  /*bc80*/  LOP3.LUT P2, RZ, R16, 0x20, RZ, 0xc0, !PT ;  /* 0x0000002010ff7812 */ /* 0x000fca000784c0ff */
[----:B------:R-:W-:Y:S01]  /*bc90*/  @!PT LDS RZ, [RZ] ;  /* 0x00000000fffff984 */ /* 0x000fe20000000800 */
[----:B------:R-:W-:Y:S01]  /*bca0*/  @!PT LDS RZ, [RZ] ;  /* 0x00000000fffff984 */ /* 0x000fe20000000800 */
[----:B------:R-:W-:Y:S01]  /*bcb0*/  @!PT LDS RZ, [RZ] ;  /* 0x00000000fffff984 */ /* 0x000fe20000000800 */
[----:B------:R0:W-:Y:S01]  /*bcc0*/  LDGSTS.E.BYPASS.LTC128B.128 [R19+0x1c00], desc[UR50][R2.64], !P1 ;  /* 0x01c0000002137fae */ /* 0x0001e2000c901d72 */
[----:B------:R-:W-:-:S07]  /*bcd0*/  ISETP.NE.AND P1, PT, R4, RZ, PT ;  /* 0x000000ff0400720c */ /* 0x000fce0003f25270 */
[----:B------:R0:W-:Y:S04]  /*bce0*/  LDGSTS.E.BYPASS.LTC128B.128 [R19+0x3c00], desc[UR50][R2.64+0x80], !P2 ;  /* 0x03c0008002137fae */ /* 0x0001e8000d101d72 */
[----:B------:R0:W-:Y:S04]  /*bcf0*/  LDGSTS.E.BYPASS.LTC128B.128 [R19+0x5c00], desc[UR50][R2.64+0x100], !P6 ;  /* 0x05c0010002137fae */ /* 0x0001e8000f101d72 */
[----:B------:R0:W-:Y:S04]  /*bd00*/  LDGSTS.E.BYPASS.LTC128B.128 [R19+0x7c00], desc[UR50][R2.64+0x180], !P5 ;  /* 0x07c0018002137fae */ /* 0x0001e8000e901d72 */
[----:B------:R0:W-:Y:S04]  /*bd10*/  LDGSTS.E.BYPASS.LTC128B.128 [R19+0x9c00], desc[UR50][R2.64+0x200], !P4 ;  /* 0x09c0020002137fae */ /* 0x0001e8000e101d72 */
[----:B------:R0:W-:Y:S04]  /*bd20*/  LDGSTS.E.BYPASS.LTC128B.128 [R19+0xbc00], desc[UR50][R2.64+0x280], !P3 ;  /* 0x0bc0028002137fae */ /* 0x0001e8000d901d72 */
[----:B------:R0:W-:Y:S01]  /*bd30*/  LDGSTS.E.BYPASS.LTC128B.128 [R19+0xdc00], desc[UR50][R2.64+0x300], P0 ;  /* 0x0dc0030002137fae */ /* 0x0001e20008101d72 */
[----:B------:R-:W-:-:S03]  /*bd40*/  PLOP3.LUT P0, PT, PT, PT, PT, 0x80, 0x0 ;  /* 0x000000000000781c */ /* 0x000fc60003f0f070 */
[----:B------:R0:W-:Y:S01]  /*bd50*/  LDGSTS.E.BYPASS.LTC128B.128 [R19+0xfc00], desc[UR50][R2.64+0x380], P1 ;  /* 0x0fc0038002137fae */ /* 0x0001e20008901d72 */
[----:B------:R-:W-:-:S09]  /*bd60*/  NOP ;  /* 0x0000000000007918 */ /* 0x000fd20000000000 */
.L_x_3307:
[----:B------:R-:W-:Y:S02]  /*bd70*/  PLOP3.LUT P1, PT, P1, P0, PT, 0xa2, 0x0 ;  /* 0x000000000000781c */ /* 0x000fe40000f21472 */
[----:B------:R-:W-:-:S08]  /*bd80*/  @P0 R2UR P1, UR4, R9 ;  /* 0x00000000090402ca */ /* 0x000fd00000020000 */
        /* <DEDUP_REMOVED lines=9> */
.L_x_3308:
[----:B------:R-:W-:Y:S01]  /*be20*/  VIADD R17, R17, 0x1 ;  /* 0x0000000111117836 */ /* 0x000fe20000000000 */
[----:B------:R0:W-:Y:S01]  /*be30*/  SYNCS.ARRIVE.TRANS64.A1T0 RZ, [R9+URZ+0x28c50], RZ ;  /* 0x028c50ff09ff79a7 */ /* 0x0001e2000810003f */
[----:B------:R-:W-:-:S03]  /*be40*/  VIADD R2, R8, 0xffffffff ;  /* 0xffffffff08027836 */ /* 0x000fc60000000000 */
[----:B------:R-:W-:-:S04]  /*be50*/  ISETP.NE.AND P0, PT, R17, 0x2, PT ;  /* 0x000000021100780c */ /* 0x000fc80003f05270 */
[----:B------:R-:W-:Y:S02]  /*be60*/  SEL R17, R17, RZ, P0 ;  /* 0x000000ff11117207 */ /* 0x000fe40000000000 */
[----:B------:R-:W-:Y:S02]  /*be70*/  SEL R3, RZ, 0x1, P0 ;  /* 0x00000001ff037807 */ /* 0x000fe40000000000 */
[----:B------:R-:W-:Y:S01]  /*be80*/  ISETP.GT.AND P0, PT, R8, RZ, PT ;  /* 0x000000ff0800720c */ /* 0x000fe20003f04270 */
[----:B------:R-:W-:Y:S01]  /*be90*/  IMAD.MOV.U32 R8, RZ, RZ, R2 ;  /* 0x000000ffff087224 */ /* 0x000fe200078e0002 */
[----:B------:R-:W-:-:S11]  /*bea0*/  LOP3.LUT R22, R22, R3, RZ, 0x3c, !PT ;  /* 0x0000000316167212 */ /* 0x000fd600078e3cff */
[----:B0-----:R-:W-:Y:S05]  /*beb0*/  @P0 BRA `(.L_x_3309) ;  /* 0xfffffff000980947 */ /* 0x001fea000383ffff */
[----:B------:R-:W-:Y:S05]  /*bec0*/  BSYNC B0 ;  /* 0x0000000000007941 */ /* 0x000fea0003800000 */
.L_x_3296:
[----:B------:R-:W2:Y:S01]  /*bed0*/  LDL.LU R2, [R1] ;  /* 0x0000000001027983 */ /* 0x000ea20000300800 */
[----:B------:R-:W-:-:S03]  /*bee0*/  ULDC UR4, c[0x0][0xc34] ;  /* 0x00030d0000047ab9 */ /* 0x000fc60000000800 */
[----:B------:R-:W3:Y:S01]  /*bef0*/  LDL.LU R0, [R1+0xc] ;  /* 0x00000c0001007983 */ /* 0x000ee20000300800 */
[----:B--2---:R-:W-:Y:S01]  /*bf00*/  IADD3 R2, R2, UR42, RZ ;  /* 0x0000002a02027c10 */ /* 0x004fe2000fffe0ff */
[----:B---3--:R-:W-:-:S04]  /*bf10*/  VIADD R0, R0, 0x1 ;  /* 0x0000000100007836 */ /* 0x008fc80000000000 */
[----:B------:R0:W-:Y:S01]  /*bf20*/  STL [R1], R2 ;  /* 0x0000000201007387 */ /* 0x0001e20000100800 */
[----:B------:R-:W-:-:S03]  /*bf30*/  ISETP.GE.AND P0, PT, R2, UR4, PT ;  /* 0x0000000402007c0c */ /* 0x000fc6000bf06270 */
[----:B------:R0:W-:Y:S10]  /*bf40*/  STL [R1+0xc], R0 ;  /* 0x00000c0001007387 */ /* 0x0001f40000100800 */
[----:B0-----:R-:W-:Y:S05]  /*bf50*/  @!P0 BRA `(.L_x_3310) ;  /* 0xffffffd000648947 */ /* 0x001fea000383ffff */
[----:B------:R-:W-:-:S07]  /*bf60*/  LOP3.LUT R2, R0, 0x1, RZ, 0xc, !PT ;  /* 0x0000000100027812 */ /* 0x000fce00078e0cff */
.L_x_3275:
[----:B------:R-:W0:Y:S01]  /*bf70*/  S2R R3, SR_CgaCtaId ;  /* 0x0000000000037919 */ /* 0x000e220000008800 */
[----:B------:R-:W-:Y:S01]  /*bf80*/  MOV R0, 0x400 ;  /* 0x0000040000007802 */ /* 0x000fe20000000f00 */
[----:B------:R-:W-:Y:S01]  /*bf90*/  BSSY B0, `(.L_x_3311) ;  /* 0x0000005000007945 */ /* 0x000fe20003800000 */
[----:B------:R-:W-:Y:S02]  /*bfa0*/  SHF.L.U32 R2, R2, 0x1f, RZ ;  /* 0x0000001f02027819 */ /* 0x000fe400000006ff */
[----:B0-----:R-:W-:-:S04]  /*bfb0*/  LEA R4, R3, R0, 0x18 ;  /* 0x0000000003047211 */ /* 0x001fc800078ec0ff */
[----:B------:R-:W0:Y:S02]  /*bfc0*/  SYNCS.PHASECHK.TRANS64.TRYWAIT P0, [R4+URZ+0x28c20], R2 ;  /* 0x028c2002040075a7 */ /* 0x000e24000800017f */
[----:B0-----:R-:W-:Y:S05]  /*bfd0*/  @!P0 BRA `(.L_x_3312) ;  /* 0x00000024002c8947 */ /* 0x001fea0003800000 */
.L_x_3383:
[----:B------:R-:W-:Y:S05]  /*bfe0*/  BSYNC B0 ;  /* 0x0000000000007941 */ /* 0x000fea0003800000 */
.L_x_3311:
[----:B------:R-:W-:-:S03]  /*bff0*/  UMOV UR4, 0xffffffff ;  /* 0xffffffff00047882 */ /* 0x000fc60000000000 */
[----:B------:R-:W-:Y:S05]  /*c000*/  BRA.DIV UR4, `(.L_x_3313) ;  /* 0x0000002604347947 */ /* 0x000fea000b800000 */
[----:B------:R-:W2:Y:S02]  /*c010*/  S2R R0, SR_TID.X ;  /* 0x0000000000007919 */ /* 0x000ea40000002100 */
[----:B--2---:R-:W-:-:S04]  /*c020*/  SHF.R.U32.HI R0, RZ, 0x5, R0 ;  /* 0x00000005ff007819 */ /* 0x004fc80000011600 */
[----:B------:R-:W-:-:S05]  /*c030*/  LOP3.LUT R0, R0, 0x3, RZ, 0xc0, !PT ;  /* 0x0000000300007812 */ /* 0x000fca00078ec0ff */
[----:B------:R2:W3:Y:S02]  /*c040*/  SHFL.IDX PT, R14, R0, RZ, 0x1f ;  /* 0x00001fff000e7589 */ /* 0x0004e400000e0000 */
.L_x_3386:
[----:B---3--:R-:W-:Y:S01]  /*c050*/  ISETP.NE.AND P0, PT, R14, RZ, PT ;  /* 0x000000ff0e00720c */ /* 0x008fe20003f05270 */
[----:B------:R-:W-:-:S12]  /*c060*/  BSSY B0, `(.L_x_3314) ;  /* 0x0000024000007945 */ /* 0x000fd80003800000 */
[----:B------:R-:W-:Y:S05]  /*c070*/  @P0 BRA `(.L_x_3315) ;  /* 0x0000000000880947 */ /* 0x000fea0003800000 */
[----:B------:R-:W-:-:S03]  /*c080*/  UMOV UR4, 0xffffffff ;  /* 0xffffffff00047882 */ /* 0x000fc60000000000 */
[----:B------:R-:W-:Y:S05]  /*c090*/  BRA.DIV UR4, `(.L_x_3316) ;  /* 0x0000002604447947 */ /* 0x000fea000b800000 */
[----:B------:R-:W-:-:S13]  /*c0a0*/  ELECT P6, URZ, PT ;  /* 0x00000000003f782f */ /* 0x000fda00038c0000 */
.L_x_3389:
[----:B------:R-:W-:Y:S05]  /*c0b0*/  @!P6 BRA `(.L_x_3315) ;  /* 0x000000000078e947 */ /* 0x000fea0003800000 */
[----:B------:R-:W-:-:S06]  /*c0c0*/  ULOP3.LUT UR4, UR38, 0x2, URZ, 0xfc, !UPT ;  /* 0x0000000226047892 */ /* 0x000fcc000f8efc3f */
[----:B--2---:R-:W-:-:S05]  /*c0d0*/  IMAD.U32 R0, RZ, RZ, UR4 ;  /* 0x00000004ff007e24 */ /* 0x004fca000f8e00ff */
[----:B------:R-:W-:-:S13]  /*c0e0*/  ISETP.NE.AND P0, PT, R0, 0x3, PT ;  /* 0x000000030000780c */ /* 0x000fda0003f05270 */
[----:B------:R-:W-:Y:S05]  /*c0f0*/  @!P0 BRA `(.L_x_3317) ;  /* 0x0000000000048947 */ /* 0x000fea0003800000 */
[----:B------:R-:W-:Y:S01]  /*c100*/  BPT.TRAP 0x1 ;  /* 0x000000040000795c */ /* 0x000fe20000300000 */
.L_x_3317:
[C---:B------:R-:W-:Y:S01]  /*c110*/  IMAD R5, R17.reuse, 0x8, R4 ;  /* 0x0000000811057824 */ /* 0x040fe200078e0204 */
[----:B------:R-:W-:Y:S01]  /*c120*/  SHF.L.U32 R0, R22, 0x1f, RZ ;  /* 0x0000001f16007819 */ /* 0x000fe200000006ff */
[----:B------:R-:W-:-:S03]  /*c130*/  VIADD R17, R17, 0x1 ;  /* 0x0000000111117836 */ /* 0x000fc60000000000 */
[----:B------:R-:W2:Y:S02]  /*c140*/  SYNCS.PHASECHK.TRANS64.TRYWAIT P1, [R5+URZ+0x28c40], R0 ;  /* 0x028c4000050075a7 */ /* 0x000ea4000802017f */
[----:B------:R-:W-:-:S04]  /*c150*/  ISETP.NE.AND P2, PT, R17, 0x2, PT ;  /* 0x000000021100780c */ /* 0x000fc80003f45270 */
[----:B------:R-:W-:Y:S01]  /*c160*/  SEL R3, RZ, 0x1, P2 ;  /* 0x00000001ff037807 */ /* 0x000fe20001000000 */
[----:B--2---:R-:W-:Y:S08]  /*c170*/  @!P1 BRA `(.L_x_3318) ;  /* 0x00000024002c9947 */ /* 0x004ff00003800000 */
.L_x_3390:
[----:B------:R-:W-:Y:S02]  /*c180*/  SEL R17, R17, RZ, P2 ;  /* 0x000000ff11117207 */ /* 0x000fe40001000000 */
[----:B0-----:R-:W-:Y:S01]  /*c190*/  LOP3.LUT R2, R22, R3, RZ, 0x3c, !PT ;  /* 0x0000000316027212 */ /* 0x001fe200078e3cff */
[----:B------:R-:W-:Y:S06]  /*c1a0*/  @!P0 BRA `(.L_x_3319) ;  /* 0x0000000000048947 */ /* 0x000fec0003800000 */
[----:B------:R-:W-:Y:S01]  /*c1b0*/  BPT.TRAP 0x1 ;  /* 0x000000040000795c */ /* 0x000fe20000300000 */
.L_x_3319:
[----:B------:R-:W-:Y:S01]  /*c1c0*/  IMAD R17, R17, 0x8, R4 ;  /* 0x0000000811117824 */ /* 0x000fe200078e0204 */
[----:B------:R-:W-:-:S04]  /*c1d0*/  SHF.L.U32 R2, R2, 0x1f, RZ ;  /* 0x0000001f02027819 */ /* 0x000fc800000006ff */
[----:B------:R-:W0:Y:S02]  /*c1e0*/  SYNCS.PHASECHK.TRANS64.TRYWAIT P1, [R17+URZ+0x28c40], R2 ;  /* 0x028c4002110075a7 */ /* 0x000e24000802017f */
[----:B0-----:R-:W-:Y:S05]  /*c1f0*/  @!P1 BRA `(.L_x_3320) ;  /* 0x0000002400209947 */ /* 0x001fea0003800000 */
.L_x_3391:
[----:B------:R-:W-:Y:S05]  /*c200*/  @!P0 BRA `(.L_x_3321) ;  /* 0x0000000000048947 */ /* 0x000fea0003800000 */
[----:B------:R-:W-:Y:S01]  /*c210*/  BPT.TRAP 0x1 ;  /* 0x000000040000795c */ /* 0x000fe20000300000 */
.L_x_3321:
[----:B------:R-:W3:Y:S02]  /*c220*/  SYNCS.PHASECHK.TRANS64.TRYWAIT P1, [R5+URZ+0x28c60], R0 ;  /* 0x028c6000050075a7 */ /* 0x000ee4000802017f */
[----:B---3--:R-:W-:Y:S05]  /*c230*/  @!P1 BRA `(.L_x_3322) ;  /* 0x0000002400249947 */ /* 0x008fea0003800000 */
.L_x_3392:
[----:B------:R-:W-:Y:S05]  /*c240*/  @!P0 BRA `(.L_x_3323) ;  /* 0x0000000000048947 */ /* 0x000fea0003800000 */
[----:B------:R-:W-:Y:S01]  /*c250*/  BPT.TRAP 0x1 ;  /* 0x000000040000795c */ /* 0x000fe20000300000 */
.L_x_3323:
[----:B----4-:R4:W0:Y:S02]  /*c260*/  SYNCS.PHASECHK.TRANS64.TRYWAIT P0, [R17+URZ+0x28c60], R2 ;  /* 0x028c6002110075a7 */ /* 0x010824000800017f */
[----:B0-----:R-:W-:Y:S05]  /*c270*/  @!P0 NANOSLEEP.SYNCS 0x989680 ;  /* 0x009896800000895d */ /* 0x001fea0003900000 */
[----:B------:R-:W0:Y:S02]  /*c280*/  @!P0 SYNCS.PHASECHK.TRANS64 P0, [R17+URZ+0x28c60], R2 ;  /* 0x028c6002110085a7 */ /* 0x000e24000800007f */
[----:B0-----:R-:W-:Y:S05]  /*c290*/  @!P0 BRA `(.L_x_3323) ;  /* 0xfffffffc00f08947 */ /* 0x001fea000383ffff */
.L_x_3315:
[----:B------:R-:W-:Y:S05]  /*c2a0*/  BSYNC B0 ;  /* 0x0000000000007941 */ /* 0x000fea0003800000 */
.L_x_3314:
[----:B------:R-:W-:Y:S05]  /*c2b0*/  EXIT ;  /* 0x000000000000794d */ /* 0x000fea0003800000 */
.L_x_3235:
[----:B0-----:R-:W-:-:S04]  /*c2c0*/  IMAD.U32 R3, RZ, RZ, UR16 ;  /* 0x00000010ff037e24 */ /* 0x001fc8000f8e00ff */
[----:B------:R0:W1:Y:S03]  /*c2d0*/  SYNCS.PHASECHK.TRANS64.TRYWAIT P1, [R3+URZ+0x28c50], R0 ;  /* 0x028c5000030075a7 */ /* 0x000066000802017f */
[----:B-1----:R-:W-:Y:S05]  /*c2e0*/  @!P1 NANOSLEEP.SYNCS 0x989680 ;  /* 0x009896800000995d */ /* 0x002fea0003900000 */
[----:B------:R-:W1:Y:S02]  /*c2f0*/  @!P1 SYNCS.PHASECHK.TRANS64 P1, [R3+URZ+0x28c50], R0 ;  /* 0x028c5000030095a7 */ /* 0x000e64000802007f */
[----:B-1----:R-:W-:Y:S05]  /*c300*/  @!P1 BRA `(.L_x_3235) ;  /* 0xfffffffc00ec9947 */ /* 0x002fea000383ffff */
[----:B------:R-:W-:Y:S05]  /*c310*/  BRA `(.L_x_3324) ;  /* 0xffffff4c00bc7947 */ /* 0x000fea000383ffff */
.L_x_3241:
[----:B-1----:R-:W-:-:S04]  /*c320*/  MOV R4, UR6 ;  /* 0x0000000600047c02 */ /* 0x002fc80008000f00 */
[----:B------:R1:W2:Y:S03]  /*c330*/  SYNCS.PHASECHK.TRANS64.TRYWAIT P1, [R4+URZ+0x28c50], R3 ;  /* 0x028c5003040075a7 */ /* 0x0002a6000802017f */
[----:B--2---:R-:W-:Y:S05]  /*c340*/  @!P1 NANOSLEEP.SYNCS 0x989680 ;  /* 0x009896800000995d */ /* 0x004fea0003900000 */
[----:B------:R-:W2:Y:S02]  /*c350*/  @!P1 SYNCS.PHASECHK.TRANS64 P1, [R4+URZ+0x28c50], R3 ;  /* 0x028c5003040095a7 */ /* 0x000ea4000802007f */
[----:B--2---:R-:W-:Y:S05]  /*c360*/  @!P1 BRA `(.L_x_3241) ;  /* 0xfffffffc00ec9947 */ /* 0x004fea000383ffff */
[----:B------:R-:W-:Y:S05]  /*c370*/  BRA `(.L_x_3240) ;  /* 0xffffff5800bc7947 */ /* 0x000fea000383ffff */
.L_x_3246:
[----:B0-----:R-:W-:-:S04]  /*c380*/  IMAD.U32 R3, RZ, RZ, UR42 ;  /* 0x0000002aff037e24 */ /* 0x001fc8000f8e00ff */
[----:B------:R0:W1:Y:S03]  /*c390*/  SYNCS.PHASECHK.TRANS64.TRYWAIT P1, [R3+URZ+0x28c00], R0 ;  /* 0x028c0000030075a7 */ /* 0x000066000802017f */
[----:B-1----:R-:W-:Y:S05]  /*c3a0*/  @!P1 NANOSLEEP.SYNCS 0x989680 ;  /* 0x009896800000995d */ /* 0x002fea0003900000 */
[----:B------:R-:W1:Y:S02]  /*c3b0*/  @!P1 SYNCS.PHASECHK.TRANS64 P1, [R3+URZ+0x28c00], R0 ;  /* 0x028c0000030095a7 */ /* 0x000e64000802007f */
[----:B-1----:R-:W-:Y:S05]  /*c3c0*/  @!P1 BRA `(.L_x_3246) ;  /* 0xfffffffc00ec9947 */ /* 0x002fea000383ffff */
[----:B------:R-:W-:Y:S05]  /*c3d0*/  BRA `(.L_x_3325) ;  /* 0xffffff68000c7947 */ /* 0x000fea000383ffff */
.L_x_3250:
[----:B--2---:R2:W3:Y:S02]  /*c3e0*/  SYNCS.PHASECHK.TRANS64.TRYWAIT P1, [R7+URZ+0x28c30], R8 ;  /* 0x028c3008070075a7 */ /* 0x0044e4000802017f */
[----:B---3--:R-:W-:Y:S05]  /*c3f0*/  @!P1 NANOSLEEP.SYNCS 0x989680 ;  /* 0x009896800000995d */ /* 0x008fea0003900000 */
[----:B------:R-:W3:Y:S02]  /*c400*/  @!P1 SYNCS.PHASECHK.TRANS64 P1, [R7+URZ+0x28c30], R8 ;  /* 0x028c3008070095a7 */ /* 0x000ee4000802007f */
[----:B---3--:R-:W-:Y:S05]  /*c410*/  @!P1 BRA `(.L_x_3250) ;  /* 0xfffffffc00f09947 */ /* 0x008fea000383ffff */
[----:B------:R-:W-:Y:S05]  /*c420*/  BRA `(.L_x_3249) ;  /* 0xffffff6800287947 */ /* 0x000fea000383ffff */
.L_x_3255:
[----:B----4-:R4:W0:Y:S02]  /*c430*/  SYNCS.PHASECHK.TRANS64.TRYWAIT P1, [R7+URZ+0x28c50], R8 ;  /* 0x028c5008070075a7 */ /* 0x010824000802017f */
[----:B0-----:R-:W-:Y:S05]  /*c440*/  @!P1 NANOSLEEP.SYNCS 0x989680 ;  /* 0x009896800000995d */ /* 0x001fea0003900000 */
[----:B------:R-:W0:Y:S02]  /*c450*/  @!P1 SYNCS.PHASECHK.TRANS64 P1, [R7+URZ+0x28c50], R8 ;  /* 0x028c5008070095a7 */ /* 0x000e24000802007f */
[----:B0-----:R-:W-:Y:S05]  /*c460*/  @!P1 BRA `(.L_x_3255) ;  /* 0xfffffffc00f09947 */ /* 0x001fea000383ffff */
[----:B------:R-:W-:Y:S05]  /*c470*/  BRA `(.L_x_3254) ;  /* 0xffffff78003c7947 */ /* 0x000fea000383ffff */
.L_x_3261:
[----:B--2---:R-:W-:-:S04]  /*c480*/  IMAD.U32 R3, RZ, RZ, UR21 ;  /* 0x00000015ff037e24 */ /* 0x004fc8000f8e00ff */
[----:B------:R2:W3:Y:S03]  /*c490*/  SYNCS.PHASECHK.TRANS64.TRYWAIT P2, [R3+URZ+0x28c30], R8 ;  /* 0x028c3008030075a7 */ /* 0x0004e6000804017f */
[----:B---3--:R-:W-:Y:S05]  /*c4a0*/  @!P2 NANOSLEEP.SYNCS 0x989680 ;  /* 0x009896800000a95d */ /* 0x008fea0003900000 */
[----:B------:R-:W3:Y:S02]  /*c4b0*/  @!P2 SYNCS.PHASECHK.TRANS64 P2, [R3+URZ+0x28c30], R8 ;  /* 0x028c30080300a5a7 */ /* 0x000ee4000804007f */
[----:B---3--:R-:W-:Y:S05]  /*c4c0*/  @!P2 BRA `(.L_x_3261) ;  /* 0xfffffffc00eca947 */ /* 0x008fea000383ffff */
[----:B------:R-:W-:Y:S05]  /*c4d0*/  BRA `(.L_x_3260) ;  /* 0xffffff7c00287947 */ /* 0x000fea000383ffff */
.L_x_3266:
[----:B---3--:R-:W-:-:S04]  /*c4e0*/  IMAD.U32 R7, RZ, RZ, UR21 ;  /* 0x00000015ff077e24 */ /* 0x008fc8000f8e00ff */
[----:B------:R3:W4:Y:S03]  /*c4f0*/  SYNCS.PHASECHK.TRANS64.TRYWAIT P2, [R7+URZ+0x28c50], R8 ;  /* 0x028c5008070075a7 */ /* 0x000726000804017f */
[----:B----4-:R-:W-:Y:S05]  /*c500*/  @!P2 NANOSLEEP.SYNCS 0x989680 ;  /* 0x009896800000a95d */ /* 0x010fea0003900000 */
[----:B------:R-:W4:Y:S02]  /*c510*/  @!P2 SYNCS.PHASECHK.TRANS64 P2, [R7+URZ+0x28c50], R8 ;  /* 0x028c50080700a5a7 */ /* 0x000f24000804007f */
[----:B----4-:R-:W-:Y:S05]  /*c520*/  @!P2 BRA `(.L_x_3266) ;  /* 0xfffffffc00eca947 */ /* 0x010fea000383ffff */
[----:B------:R-:W-:Y:S05]  /*c530*/  BRA `(.L_x_3265) ;  /* 0xffffff90005c7947 */ /* 0x000fea000383ffff */
.L_x_3279:
        /* <DEDUP_REMOVED lines=11> */
.L_x_3327:
[----:B------:R-:W-:Y:S05]  /*c5f0*/  BSYNC B0 ;  /* 0x0000000000007941 */ /* 0x000fea0003800000 */
.L_x_3326:
[----:B------:R-:W-:Y:S05]  /*c600*/  BRA `(.L_x_3328) ;  /* 0xffffffd000207947 */ /* 0x000fea000383ffff */
.L_x_3282:
[----:B0-----:R0:W1:Y:S02]  /*c610*/  SYNCS.PHASECHK.TRANS64.TRYWAIT P0, [R19+URZ+0x28c40], R0 ;  /* 0x028c4000130075a7 */ /* 0x001064000800017f */
[----:B-1----:R-:W-:Y:S05]  /*c620*/  @!P0 NANOSLEEP.SYNCS 0x989680 ;  /* 0x009896800000895d */ /* 0x002fea0003900000 */
[----:B------:R-:W1:Y:S02]  /*c630*/  @!P0 SYNCS.PHASECHK.TRANS64 P0, [R19+URZ+0x28c40], R0 ;  /* 0x028c4000130085a7 */ /* 0x000e64000800007f */
[----:B-1----:R-:W-:Y:S05]  /*c640*/  @!P0 BRA `(.L_x_3282) ;  /* 0xfffffffc00f08947 */ /* 0x002fea000383ffff */
[----:B------:R-:W-:Y:S05]  /*c650*/  BRA `(.L_x_3329) ;  /* 0xffffffd000a47947 */ /* 0x000fea000383ffff */
.L_x_3283:
        /* <DEDUP_REMOVED lines=8> */
.L_x_3331:
[----:B------:R-:W-:Y:S05]  /*c6e0*/  BSYNC B0 ;  /* 0x0000000000007941 */ /* 0x000fea0003800000 */
.L_x_3330:
[----:B------:R-:W-:Y:S01]  /*c6f0*/  IMAD.MOV.U32 R13, RZ, RZ, R0 ;  /* 0x000000ffff0d7224 */ /* 0x000fe200078e0000 */
[----:B------:R-:W-:Y:S01]  /*c700*/  MOV R12, RZ ;  /* 0x000000ff000c7202 */ /* 0x000fe20000000f00 */
[----:B------:R-:W-:Y:S01]  /*c710*/  IMAD.MOV.U32 R11, RZ, RZ, 0x181f ;  /* 0x0000181fff0b7424 */ /* 0x000fe200078e00ff */
[----:B------:R-:W-:Y:S01]  /*c720*/  ISETP.GE.AND P2, PT, R35, 0x1, PT ;  /* 0x000000012300780c */ /* 0x000fe20003f46270 */
[----:B------:R-:W-:Y:S02]  /*c730*/  IMAD.MOV.U32 R15, RZ, RZ, -0x1 ;  /* 0xffffffffff0f7424 */ /* 0x000fe400078e00ff */
[----:B------:R-:W-:-:S10]  /*c740*/  IMAD.MOV.U32 R2, RZ, RZ, R14 ;  /* 0x000000ffff027224 */ /* 0x000fd400078e000e */
[----:B------:R-:W-:Y:S05]  /*c750*/  WARPSYNC.COLLECTIVE R15, `(.L_x_3332) ;  /* 0x000000000f087348 */ /* 0x000fea0003c00000 */
[----:B------:R0:W1:Y:S02]  /*c760*/  SHFL.IDX P6, R14, R13, R12, R11 ;  /* 0x0000000c0d0e7389 */ /* 0x00006400000c000b */
[----:B01----:R-:W-:Y:S01]  /*c770*/  ENDCOLLECTIVE ;  /* 0x000000000000791b */ /* 0x003fe20003800000 */
.L_x_3332:
[----:B------:R-:W-:Y:S01]  /*c780*/  @P2 LEA R7, R4, UR39, 0x1 ;  /* 0x0000002704072c11 */ /* 0x000fe2000f8e08ff */
[----:B------:R-:W-:Y:S02]  /*c790*/  IMAD.MOV.U32 R13, RZ, RZ, R5 ;  /* 0x000000ffff0d7224 */ /* 0x000fe400078e0005 */
[----:B------:R-:W-:Y:S01]  /*c7a0*/  IMAD.MOV.U32 R12, RZ, RZ, 0x1 ;  /* 0x00000001ff0c7424 */ /* 0x000fe200078e00ff */
[----:B------:R-:W-:-:S13]  /*c7b0*/  @P2 LEA R3, P0, R20, R14, 0x1 ;  /* 0x0000000e14032211 */ /* 0x000fda00078008ff */
[----:B------:R-:W-:Y:S05]  /*c7c0*/  WARPSYNC.COLLECTIVE R15, `(.L_x_3333) ;  /* 0x000000000f087348 */ /* 0x000fea0003c00000 */
[----:B------:R0:W1:Y:S02]  /*c7d0*/  SHFL.IDX P6, R14, R13, R12, R11 ;  /* 0x0000000c0d0e7389 */ /* 0x00006400000c000b */
[----:B01----:R-:W-:Y:S01]  /*c7e0*/  ENDCOLLECTIVE ;  /* 0x000000000000791b */ /* 0x003fe20003800000 */
.L_x_3333:
[----:B------:R-:W-:-:S05]  /*c7f0*/  @P2 IMAD.X R2, RZ, RZ, R2, P0 ;  /* 0x000000ffff022224 */ /* 0x000fca00000e0602 */
[----:B------:R-:W-:-:S04]  /*c800*/  @P2 LOP3.LUT R3, R3, R2, RZ, 0x3c, !PT ;  /* 0x0000000203032212 */ /* 0x000fc800078e3cff */
[C---:B------:R-:W-:Y:S02]  /*c810*/  @P2 LOP3.LUT R2, R3.reuse, R2, RZ, 0x3c, !PT ;  /* 0x0000000203022212 */ /* 0x040fe400078e3cff */
[----:B------:R-:W-:Y:S02]  /*c820*/  MOV R13, R0 ;  /* 0x00000000000d7202 */ /* 0x000fe40000000f00 */
[----:B------:R-:W-:-:S05]  /*c830*/  @P2 LOP3.LUT R3, R3, R2, RZ, 0x3c, !PT ;  /* 0x0000000203032212 */ /* 0x000fca00078e3cff */
[----:B------:R-:W-:Y:S01]  /*c840*/  @!PT LDS RZ, [RZ] ;  /* 0x00000000fffff984 */ /* 0x000fe20000000800 */
[----:B------:R-:W-:Y:S01]  /*c850*/  @!PT LDS RZ, [RZ] ;  /* 0x00000000fffff984 */ /* 0x000fe20000000800 */
[----:B------:R-:W-:Y:S01]  /*c860*/  @!PT LDS RZ, [RZ] ;  /* 0x00000000fffff984 */ /* 0x000fe20000000800 */
[----:B------:R0:W-:Y:S01]  /*c870*/  @P2 LDGSTS.E.BYPASS.LTC128B.128 [R7+0x22400], desc[UR50][R2.64], !P1 ;  /* 0x2240000002072fae */ /* 0x0001e2000c901d72 */
[----:B------:R-:W-:Y:S01]  /*c880*/  ISETP.GE.AND P2, PT, R35, 0x11, PT ;  /* 0x000000112300780c */ /* 0x000fe20003f46270 */
[----:B------:R-:W-:-:S12]  /*c890*/  IMAD.MOV.U32 R8, RZ, RZ, R14 ;  /* 0x000000ffff087224 */ /* 0x000fd800078e000e */
[----:B0-----:R-:W-:Y:S05]  /*c8a0*/  WARPSYNC.COLLECTIVE R15, `(.L_x_3334) ;  /* 0x000000000f087348 */ /* 0x001fea0003c00000 */
[----:B------:R1:W2:Y:S02]  /*c8b0*/  SHFL.IDX P6, R14, R13, R12, R11 ;  /* 0x0000000c0d0e7389 */ /* 0x0002a400000c000b */
[----:B012---:R-:W-:Y:S01]  /*c8c0*/  ENDCOLLECTIVE ;  /* 0x000000000000791b */ /* 0x007fe20003800000 */
.L_x_3334:
[----:B------:R-:W-:Y:S01]  /*c8d0*/  @P2 LEA R9, R4, UR39, 0x1 ;  /* 0x0000002704092c11 */ /* 0x000fe2000f8e08ff */
[----:B------:R-:W-:Y:S02]  /*c8e0*/  IMAD.MOV.U32 R13, RZ, RZ, R5 ;  /* 0x000000ffff0d7224 */ /* 0x000fe400078e0005 */
[----:B------:R-:W-:Y:S01]  /*c8f0*/  IMAD.MOV.U32 R12, RZ, RZ, 0x2 ;  /* 0x00000002ff0c7424 */ /* 0x000fe200078e00ff */
[----:B------:R-:W-:-:S13]  /*c900*/  @P2 LEA R6, P0, R20, R14, 0x1 ;  /* 0x0000000e14062211 */ /* 0x000fda00078008ff */
[----:B------:R-:W-:Y:S05]  /*c910*/  WARPSYNC.COLLECTIVE R15, `(.L_x_3335) ;  /* 0x000000000f087348 */ /* 0x000fea0003c00000 */
[----:B------:R0:W1:Y:S02]  /*c920*/  SHFL.IDX P6, R14, R13, R12, R11 ;  /* 0x0000000c0d0e7389 */ /* 0x00006400000c000b */
[----:B01----:R-:W-:Y:S01]  /*c930*/  ENDCOLLECTIVE ;  /* 0x000000000000791b */ /* 0x003fe20003800000 */
.L_x_3335:
[----:B------:R-:W-:Y:S02]  /*c940*/  @P2 IMAD.X R8, RZ, RZ, R8, P0 ;  /* 0x000000ffff082224 */ /* 0x000fe400000e0608 */
[----:B------:R-:W-:Y:S02]  /*c950*/  @P2 IMAD.MOV.U32 R2, RZ, RZ, R6 ;  /* 0x000000ffff022224 */ /* 0x000fe400078e0006 */
[----:B------:R-:W-:-:S05]  /*c960*/  @P2 IMAD.MOV.U32 R3, RZ, RZ, R8 ;  /* 0x000000ffff032224 */ /* 0x000fca00078e0008 */
[----:B------:R-:W-:Y:S01]  /*c970*/  @!PT LDS RZ, [RZ] ;  /* 0x00000000fffff984 */ /* 0x000fe20000000800 */
[----:B------:R-:W-:Y:S01]  /*c980*/  @!PT LDS RZ, [RZ] ;  /* 0x00000000fffff984 */ /* 0x000fe20000000800 */
[----:B------:R-:W-:Y:S01]  /*c990*/  @!PT LDS RZ, [RZ] ;  /* 0x00000000fffff984 */ /* 0x000fe20000000800 */
[----:B------:R0:W-:Y:S01]  /*c9a0*/  @P2 LDGSTS.E.BYPASS.LTC128B.128 [R9+0x22c00], desc[UR50][R2.64], !P1 ;  /* 0x22c0000002092fae */ /* 0x0001e2000c901d72 */
[----:B------:R-:W-:Y:S02]  /*c9b0*/  ISETP.GE.AND P2, PT, R35, 0x21, PT ;  /* 0x000000212300780c */ /* 0x000fe40003f46270 */
[----:B------:R-:W-:Y:S01]  /*c9c0*/  MOV R13, R0 ;  /* 0x00000000000d7202 */ /* 0x000fe20000000f00 */
[----:B0-----:R-:W-:-:S10]  /*c9d0*/  IMAD.MOV.U32 R2, RZ, RZ, R14 ;  /* 0x000000ffff027224 */ /* 0x001fd400078e000e */
[----:B------:R-:W-:Y:S05]  /*c9e0*/  WARPSYNC.COLLECTIVE R15, `(.L_x_3336) ;  /* 0x000000000f087348 */ /* 0x000fea0003c00000 */
[----:B------:R0:W1:Y:S02]  /*c9f0*/  SHFL.IDX P6, R14, R13, R12, R11 ;  /* 0x0000000c0d0e7389 */ /* 0x00006400000c000b */
[----:B01----:R-:W-:Y:S01]  /*ca00*/  ENDCOLLECTIVE ;  /* 0x000000000000791b */ /* 0x003fe20003800000 */
.L_x_3336:
[----:B------:R-:W-:Y:S01]  /*ca10*/  @P2 LEA R6, R4, UR39, 0x1 ;  /* 0x0000002704062c11 */ /* 0x000fe2000f8e08ff */
[----:B------:R-:W-:Y:S02]  /*ca20*/  IMAD.MOV.U32 R13, RZ, RZ, R5 ;  /* 0x000000ffff0d7224 */ /* 0x000fe400078e0005 */
[----:B------:R-:W-:Y:S01]  /*ca30*/  IMAD.MOV.U32 R12, RZ, RZ, 0x3 ;  /* 0x00000003ff0c7424 */ /* 0x000fe200078e00ff */
[----:B------:R-:W-:-:S13]  /*ca40*/  @P2 LEA R7, P0, R20, R14, 0x1 ;  /* 0x0000000e14072211 */ /* 0x000fda00078008ff */
[----:B------:R-:W-:Y:S05]  /*ca50*/  WARPSYNC.COLLECTIVE R15, `(.L_x_3337) ;  /* 0x000000000f087348 */ /* 0x000fea0003c00000 */
[----:B------:R0:W1:Y:S02]  /*ca60*/  SHFL.IDX P6, R14, R13, R12, R11 ;  /* 0x0000000c0d0e7389 */ /* 0x00006400000c000b */
[----:B01----:R-:W-:Y:S01]  /*ca70*/  ENDCOLLECTIVE ;  /* 0x000000000000791b */ /* 0x003fe20003800000 */
.L_x_3337:
[----:B------:R-:W-:Y:S02]  /*ca80*/  @P2 IMAD.X R10, RZ, RZ, R2, P0 ;  /* 0x000000ffff0a2224 */ /* 0x000fe400000e0602 */
[----:B------:R-:W-:Y:S02]  /*ca90*/  @P2 IMAD.MOV.U32 R2, RZ, RZ, R7 ;  /* 0x000000ffff022224 */ /* 0x000fe400078e0007 */
[----:B------:R-:W-:-:S05]  /*caa0*/  @P2 IMAD.MOV.U32 R3, RZ, RZ, R10 ;  /* 0x000000ffff032224 */ /* 0x000fca00078e000a */
[----:B------:R-:W-:Y:S01]  /*cab0*/  @!PT LDS RZ, [RZ] ;  /* 0x00000000fffff984 */ /* 0x000fe20000000800 */
[----:B------:R-:W-:Y:S01]  /*cac0*/  @!PT LDS RZ, [RZ] ;  /* 0x00000000fffff984 */ /* 0x000fe20000000800 */
[----:B------:R-:W-:Y:S01]  /*cad0*/  @!PT LDS RZ, [RZ] ;  /* 0x00000000fffff984 */ /* 0x000fe20000000800 */
[----:B------:R0:W-:Y:S01]  /*cae0*/  @P2 LDGSTS.E.BYPASS.LTC128B.128 [R6+0x23400], desc[UR50][R2.64], !P1 ;  /* 0x2340000002062fae */ /* 0x0001e2000c901d72 */
[----:B------:R-:W-:Y:S01]  /*caf0*/  MOV R13, R0 ;  /* 0x00000000000d7202 */ /* 0x000fe20000000f00 */
[----:B------:R-:W-:-:S07]  /*cb00*/  IMAD.MOV.U32 R5, RZ, RZ, R14 ;  /* 0x000000ffff057224 */ /* 0x000fce00078e000e */
[----:B0-----:R-:W-:Y:S05]  /*cb10*/  WARPSYNC.COLLECTIVE R15, `(.L_x_3338) ;  /* 0x000000000f087348 */ /* 0x001fea0003c00000 */
[----:B------:R1:W2:Y:S02]  /*cb20*/  SHFL.IDX P6, R14, R13, R12, R11 ;  /* 0x0000000c0d0e7389 */ /* 0x0002a400000c000b */
[----:B012---:R-:W-:Y:S01]  /*cb30*/  ENDCOLLECTIVE ;  /* 0x000000000000791b */ /* 0x007fe20003800000 */
.L_x_3338:
[----:B------:R-:W-:Y:S05]  /*cb40*/  BRA `(.L_x_3339) ;  /* 0xffffffd000587947 */ /* 0x000fea000383ffff */
.L_x_3287:
[----:B------:R-:W-:Y:S01]  /*cb50*/  IMAD.MOV.U32 R13, RZ, RZ, R5 ;  /* 0x000000ffff0d7224 */ /* 0x000fe200078e0005 */
[----:B------:R-:W-:Y:S01]  /*cb60*/  LEA R0, R0, R37, 0x6 ;  /* 0x0000002500007211 */ /* 0x000fe200078e30ff */
[----:B------:R-:W-:Y:S02]  /*cb70*/  IMAD.MOV.U32 R12, RZ, RZ, RZ ;  /* 0x000000ffff0c7224 */ /* 0x000fe400078e00ff */
[----:B------:R-:W-:Y:S01]  /*cb80*/  IMAD.MOV.U32 R11, RZ, RZ, 0x181f ;  /* 0x0000181fff0b7424 */ /* 0x000fe200078e00ff */
[C---:B------:R-:W-:Y:S01]  /*cb90*/  ISETP.GE.AND P0, PT, R0.reuse, UR37, PT ;  /* 0x0000002500007c0c */ /* 0x040fe2000bf06270 */
[----:B------:R-:W-:Y:S02]  /*cba0*/  IMAD.MOV.U32 R15, RZ, RZ, -0x1 ;  /* 0xffffffffff0f7424 */ /* 0x000fe400078e00ff */
[----:B------:R-:W-:-:S10]  /*cbb0*/  VIADD R6, R0, 0x10 ;  /* 0x0000001000067836 */ /* 0x000fd40000000000 */
[----:B-1----:R-:W-:Y:S05]  /*cbc0*/  WARPSYNC.COLLECTIVE R15, `(.L_x_3340) ;  /* 0x000000000f087348 */ /* 0x002fea0003c00000 */
[----:B------:R0:W2:Y:S02]  /*cbd0*/  SHFL.IDX P6, R14, R13, R12, R11 ;  /* 0x0000000c0d0e7389 */ /* 0x0000a400000c000b */
[----:B012---:R-:W-:Y:S01]  /*cbe0*/  ENDCOLLECTIVE ;  /* 0x000000000000791b */ /* 0x007fe20003800000 */
.L_x_3340:
[----:B------:R-:W-:Y:S02]  /*cbf0*/  IMAD.MOV.U32 R13, RZ, RZ, R4 ;  /* 0x000000ffff0d7224 */ /* 0x000fe400078e0004 */
[----:B------:R-:W-:-:S07]  /*cc00*/  IMAD.MOV.U32 R2, RZ, RZ, R14 ;  /* 0x000000ffff027224 */ /* 0x000fce00078e000e */
[----:B------:R-:W-:Y:S05]  /*cc10*/  WARPSYNC.COLLECTIVE R15, `(.L_x_3341) ;  /* 0x000000000f087348 */ /* 0x000fea0003c00000 */
[----:B------:R0:W1:Y:S02]  /*cc20*/  SHFL.IDX P6, R14, R13, R12, R11 ;  /* 0x0000000c0d0e7389 */ /* 0x00006400000c000b */
[----:B01----:R-:W-:Y:S01]  /*cc30*/  ENDCOLLECTIVE ;  /* 0x000000000000791b */ /* 0x003fe20003800000 */
.L_x_3341:
        /* <DEDUP_REMOVED lines=8> */
.L_x_3342:
[----:B------:R-:W-:Y:S01]  /*ccc0*/  @!PT LDS RZ, [RZ] ;  /* 0x00000000fffff984 */ /* 0x000fe20000000800 */
[----:B------:R-:W-:Y:S01]  /*ccd0*/  @!PT LDS RZ, [RZ] ;  /* 0x00000000fffff984 */ /* 0x000fe20000000800 */
[----:B------:R-:W-:Y:S01]  /*cce0*/  @!PT LDS RZ, [RZ] ;  /* 0x00000000fffff984 */ /* 0x000fe20000000800 */
[----:B------:R0:W-:Y:S01]  /*ccf0*/  @!P0 LDGSTS.E.BYPASS.LTC128B.128 [R8+0x20400], desc[UR50][R2.64], !P5 ;  /* 0x2040000002088fae */ /* 0x0001e2000e901d72 */
[----:B------:R-:W-:Y:S02]  /*cd00*/  ISETP.GE.AND P0, PT, R6, UR37, PT ;  /* 0x0000002506007c0c */ /* 0x000fe4000bf06270 */
[----:B------:R-:W-:Y:S01]  /*cd10*/  MOV R13, R4 ;  /* 0x00000004000d7202 */ /* 0x000fe20000000f00 */
[----:B------:R-:W-:-:S10]  /*cd20*/  IMAD.MOV.U32 R6, RZ, RZ, R14 ;  /* 0x000000ffff067224 */ /* 0x000fd400078e000e */
[----:B0-----:R-:W-:Y:S05]  /*cd30*/  WARPSYNC.COLLECTIVE R15, `(.L_x_3343) ;  /* 0x000000000f087348 */ /* 0x001fea0003c00000 */
[----:B------:R1:W2:Y:S02]  /*cd40*/  SHFL.IDX P6, R14, R13, R12, R11 ;  /* 0x0000000c0d0e7389 */ /* 0x0002a400000c000b */
[----:B012---:R-:W-:Y:S01]  /*cd50*/  ENDCOLLECTIVE ;  /* 0x000000000000791b */ /* 0x007fe20003800000 */
.L_x_3343:
[----:B------:R-:W-:Y:S02]  /*cd60*/  IMAD.MOV.U32 R13, RZ, RZ, R5 ;  /* 0x000000ffff0d7224 */ /* 0x000fe400078e0005 */
[----:B------:R-:W-:Y:S01]  /*cd70*/  IMAD.MOV.U32 R12, RZ, RZ, 0x2 ;  /* 0x00000002ff0c7424 */ /* 0x000fe200078e00ff */
[----:B------:R-:W-:-:S13]  /*cd80*/  @!P0 LEA R2, P1, R9, R14, 0x1 ;  /* 0x0000000e09028211 */ /* 0x000fda00078208ff */
[----:B------:R-:W-:Y:S05]  /*cd90*/  WARPSYNC.COLLECTIVE R15, `(.L_x_3344) ;  /* 0x000000000f087348 */ /* 0x000fea0003c00000 */
[----:B------:R0:W1:Y:S02]  /*cda0*/  SHFL.IDX P6, R14, R13, R12, R11 ;  /* 0x0000000c0d0e7389 */ /* 0x00006400000c000b */
[----:B01----:R-:W-:Y:S01]  /*cdb0*/  ENDCOLLECTIVE ;  /* 0x000000000000791b */ /* 0x003fe20003800000 */
.L_x_3344:
[----:B------:R-:W-:Y:S02]  /*cdc0*/  @!P0 IMAD.X R3, RZ, RZ, R6, P1 ;  /* 0x000000ffff038224 */ /* 0x000fe400008e0606 */
[----:B------:R-:W-:-:S03]  /*cdd0*/  VIADD R6, R0, 0x20 ;  /* 0x0000002000067836 */ /* 0x000fc60000000000 */
[----:B------:R-:W-:Y:S01]  /*cde0*/  @!PT LDS RZ, [RZ] ;  /* 0x00000000fffff984 */ /* 0x000fe20000000800 */
[----:B------:R-:W-:Y:S01]  /*cdf0*/  @!PT LDS RZ, [RZ] ;  /* 0x00000000fffff984 */ /* 0x000fe20000000800 */
[----:B------:R-:W-:Y:S01]  /*ce00*/  @!PT LDS RZ, [RZ] ;  /* 0x00000000fffff984 */ /* 0x000fe20000000800 */
[----:B------:R0:W-:Y:S02]  /*ce10*/  @!P0 LDGSTS.E.BYPASS.LTC128B.128 [R8+0x20c00], desc[UR50][R2.64], !P5 ;  /* 0x20c0000002088fae */ /* 0x0001e4000e901d72 */
[----:B------:R-:W-:Y:S01]  /*ce20*/  ISETP.GE.AND P0, PT, R6, UR37, PT ;  /* 0x0000002506007c0c */ /* 0x000fe2000bf06270 */
[----:B------:R-:W-:Y:S02]  /*ce30*/  IMAD.MOV.U32 R13, RZ, RZ, R4 ;  /* 0x000000ffff0d7224 */ /* 0x000fe400078e0004 */
[----:B------:R-:W-:-:S10]  /*ce40*/  IMAD.MOV.U32 R6, RZ, RZ, R14 ;  /* 0x000000ffff067224 */ /* 0x000fd400078e000e */
[----:B0-----:R-:W-:Y:S05]  /*ce50*/  WARPSYNC.COLLECTIVE R15, `(.L_x_3345) ;  /* 0x000000000f087348 */ /* 0x001fea0003c00000 */
[----:B------:R1:W2:Y:S02]  /*ce60*/  SHFL.IDX P6, R14, R13, R12, R11 ;  /* 0x0000000c0d0e7389 */ /* 0x0002a400000c000b */
[----:B012---:R-:W-:Y:S01]  /*ce70*/  ENDCOLLECTIVE ;  /* 0x000000000000791b */ /* 0x007fe20003800000 */
.L_x_3345:
[----:B------:R-:W-:Y:S02]  /*ce80*/  IMAD.MOV.U32 R13, RZ, RZ, R5 ;  /* 0x000000ffff0d7224 */ /* 0x000fe400078e0005 */
[----:B------:R-:W-:Y:S01]  /*ce90*/  IMAD.MOV.U32 R12, RZ, RZ, 0x3 ;  /* 0x00000003ff0c7424 */ /* 0x000fe200078e00ff */
[----:B------:R-:W-:-:S13]  /*cea0*/  @!P0 LEA R2, P1, R9, R14, 0x1 ;  /* 0x0000000e09028211 */ /* 0x000fda00078208ff */
[----:B------:R-:W-:Y:S05]  /*ceb0*/  WARPSYNC.COLLECTIVE R15, `(.L_x_3346) ;  /* 0x000000000f087348 */ /* 0x000fea0003c00000 */
[----:B------:R0:W1:Y:S02]  /*cec0*/  SHFL.IDX P6, R14, R13, R12, R11 ;  /* 0x0000000c0d0e7389 */ /* 0x00006400000c000b */
[----:B01----:R-:W-:Y:S01]  /*ced0*/  ENDCOLLECTIVE ;  /* 0x000000000000791b */ /* 0x003fe20003800000 */
.L_x_3346:
[----:B------:R-:W-:-:S05]  /*cee0*/  @!P0 IADD3.X R3, RZ, R6, RZ, P1, !PT ;  /* 0x00000006ff038210 */ /* 0x000fca0000ffe4ff */
[----:B------:R-:W-:Y:S01]  /*cef0*/  @!PT LDS RZ, [RZ] ;  /* 0x00000000fffff984 */ /* 0x000fe20000000800 */
[----:B------:R-:W-:Y:S01]  /*cf00*/  @!PT LDS RZ, [RZ] ;  /* 0x00000000fffff984 */ /* 0x000fe20000000800 */
[----:B------:R-:W-:Y:S01]  /*cf10*/  @!PT LDS RZ, [RZ] ;  /* 0x00000000fffff984 */ /* 0x000fe20000000800 */
[----:B------:R0:W-:Y:S01]  /*cf20*/  @!P0 LDGSTS.E.BYPASS.LTC128B.128 [R8+0x21400], desc[UR50][R2.64], !P5 ;  /* 0x2140000002088fae */ /* 0x0001e2000e901d72 */
[----:B------:R-:W-:Y:S02]  /*cf30*/  IMAD.MOV.U32 R13, RZ, RZ, R4 ;  /* 0x000000ffff0d7224 */ /* 0x000fe400078e0004 */
[----:B------:R-:W-:-:S07]  /*cf40*/  IMAD.MOV.U32 R5, RZ, RZ, R14 ;  /* 0x000000ffff057224 */ /* 0x000fce00078e000e */
[----:B0-----:R-:W-:Y:S05]  /*cf50*/  WARPSYNC.COLLECTIVE R15, `(.L_x_3347) ;  /* 0x000000000f087348 */ /* 0x001fea0003c00000 */
[----:B------:R1:W2:Y:S02]  /*cf60*/  SHFL.IDX P6, R14, R13, R12, R11 ;  /* 0x0000000c0d0e7389 */ /* 0x0002a400000c000b */
[----:B012---:R-:W-:Y:S01]  /*cf70*/  ENDCOLLECTIVE ;  /* 0x000000000000791b */ /* 0x007fe20003800000 */
.L_x_3347:
[----:B------:R-:W-:Y:S05]  /*cf80*/  BRA `(.L_x_3348) ;  /* 0xffffffd400147947 */ /* 0x000fea000383ffff */
.L_x_3289:
[----:B0-----:R-:W-:-:S04]  /*cf90*/  IMAD.U32 R3, RZ, RZ, UR39 ;  /* 0x00000027ff037e24 */ /* 0x001fc8000f8e00ff */
[----:B------:R0:W2:Y:S03]  /*cfa0*/  SYNCS.PHASECHK.TRANS64.TRYWAIT P0, [R3+URZ+0x28c20], R0 ;  /* 0x028c2000030075a7 */ /* 0x0000a6000800017f */
[----:B--2---:R-:W-:Y:S05]  /*cfb0*/  @!P0 NANOSLEEP.SYNCS 0x989680 ;  /* 0x009896800000895d */ /* 0x004fea0003900000 */
[----:B------:R-:W2:Y:S02]  /*cfc0*/  @!P0 SYNCS.PHASECHK.TRANS64 P0, [R3+URZ+0x28c20], R0 ;  /* 0x028c2000030085a7 */ /* 0x000ea4000800007f */
[----:B--2---:R-:W-:Y:S05]  /*cfd0*/  @!P0 BRA `(.L_x_3289) ;  /* 0xfffffffc00ec8947 */ /* 0x004fea000383ffff */
[----:B------:R-:W-:Y:S05]  /*cfe0*/  BRA `(.L_x_3349) ;  /* 0xffffffd400487947 */ /* 0x000fea000383ffff */
.L_x_3292:
[----:B0-----:R0:W2:Y:S02]  /*cff0*/  SYNCS.PHASECHK.TRANS64.TRYWAIT P0, [R19+URZ+0x28c60], R0 ;  /* 0x028c6000130075a7 */ /* 0x0010a4000800017f */
[----:B--2---:R-:W-:Y:S05]  /*d000*/  @!P0 NANOSLEEP.SYNCS 0x989680 ;  /* 0x009896800000895d */ /* 0x004fea0003900000 */
[----:B------:R-:W2:Y:S02]  /*d010*/  @!P0 SYNCS.PHASECHK.TRANS64 P0, [R19+URZ+0x28c60], R0 ;  /* 0x028c6000130085a7 */ /* 0x000ea4000800007f */
[----:B--2---:R-:W-:Y:S05]  /*d020*/  @!P0 BRA `(.L_x_3292) ;  /* 0xfffffffc00f08947 */ /* 0x004fea000383ffff */
[----:B------:R-:W-:Y:S05]  /*d030*/  BRA `(.L_x_3350) ;  /* 0xffffffd400587947 */ /* 0x000fea000383ffff */
.L_x_3293:
[----:B------:R-:W-:Y:S01]  /*d040*/  BSSY B0, `(.L_x_3351) ;  /* 0x0000008000007945 */ /* 0x000fe20003800000 */
[----:B------:R-:W-:Y:S01]  /*d050*/  IMAD.MOV.U32 R13, RZ, RZ, R10 ;  /* 0x000000ffff0d7224 */ /* 0x000fe200078e000a */
[----:B------:R-:W-:Y:S01]  /*d060*/  MOV R12, RZ ;  /* 0x000000ff000c7202 */ /* 0x000fe20000000f00 */
[----:B------:R-:W-:Y:S02]  /*d070*/  IMAD.MOV.U32 R11, RZ, RZ, 0x181f ;  /* 0x0000181fff0b7424 */ /* 0x000fe400078e00ff */
[----:B------:R-:W-:-:S07]  /*d080*/  IMAD.MOV.U32 R15, RZ, RZ, -0x1 ;  /* 0xffffffffff0f7424 */ /* 0x000fce00078e00ff */
[----:B01----:R-:W-:Y:S05]  /*d090*/  WARPSYNC.COLLECTIVE R15, `(.L_x_3352) ;  /* 0x000000000f087348 */ /* 0x003fea0003c00000 */
[----:B------:R2:W3:Y:S02]  /*d0a0*/  SHFL.IDX P6, R14, R13, R12, R11 ;  /* 0x0000000c0d0e7389 */ /* 0x0004e400000c000b */
[----:B0123--:R-:W-:Y:S01]  /*d0b0*/  ENDCOLLECTIVE ;  /* 0x000000000000791b */ /* 0x00ffe20003800000 */
.L_x_3352:
[----:B------:R-:W-:Y:S05]  /*d0c0*/  BSYNC B0 ;  /* 0x0000000000007941 */ /* 0x000fea0003800000 */
.L_x_3351:
[----:B------:R-:W0:Y:S01]  /*d0d0*/  S2R R0, SR_TID.X ;  /* 0x0000000000007919 */ /* 0x000e220000002100 */
[----:B------:R-:W-:Y:S01]  /*d0e0*/  IMAD.MOV.U32 R13, RZ, RZ, R8 ;  /* 0x000000ffff0d7224 */ /* 0x000fe200078e0008 */
[----:B------:R-:W-:Y:S01]  /*d0f0*/  MOV R15, 0xffffffff ;  /* 0xffffffff000f7802 */ /* 0x000fe20000000f00 */
[----:B------:R-:W-:Y:S01]  /*d100*/  IMAD.MOV.U32 R12, RZ, RZ, RZ ;  /* 0x000000ffff0c7224 */ /* 0x000fe200078e00ff */
[----:B------:R-:W-:Y:S01]  /*d110*/  LOP3.LUT P5, RZ, R16, 0x20000000, RZ, 0xc0, !PT ;  /* 0x2000000010ff7812 */ /* 0x000fe200078ac0ff */
[----:B------:R-:W-:Y:S01]  /*d120*/  IMAD.MOV.U32 R11, RZ, RZ, 0x181f ;  /* 0x0000181fff0b7424 */ /* 0x000fe200078e00ff */
[----:B------:R-:W-:Y:S01]  /*d130*/  LEA R9, R9, UR39, 0x1 ;  /* 0x0000002709097c11 */ /* 0x000fe2000f8e08ff */
[----:B------:R-:W-:Y:S01]  /*d140*/  IMAD.MOV.U32 R3, RZ, RZ, R14 ;  /* 0x000000ffff037224 */ /* 0x000fe200078e000e */
[----:B------:R-:W-:-:S09]  /*d150*/  P2R R4, PR, RZ, 0x20 ;  /* 0x00000020ff047803 */ /* 0x000fd20000000000 */
[----:B0-----:R-:W-:Y:S05]  /*d160*/  WARPSYNC.COLLECTIVE R15, `(.L_x_3353) ;  /* 0x000000000f087348 */ /* 0x001fea0003c00000 */
[----:B------:R1:W2:Y:S02]  /*d170*/  SHFL.IDX P6, R14, R13, R12, R11 ;  /* 0x0000000c0d0e7389 */ /* 0x0002a400000c000b */
[----:B012---:R-:W-:Y:S01]  /*d180*/  ENDCOLLECTIVE ;  /* 0x000000000000791b */ /* 0x007fe20003800000 */
.L_x_3353:
[----:B------:R-:W-:Y:S02]  /*d190*/  LOP3.LUT P5, RZ, R30, 0x40, RZ, 0xc0, !PT ;  /* 0x000000401eff7812 */ /* 0x000fe400078ac0ff */
[C---:B------:R-:W-:Y:S02]  /*d1a0*/  LOP3.LUT P4, RZ, R16.reuse, 0x4000000, RZ, 0xc0, !PT ;  /* 0x0400000010ff7812 */ /* 0x040fe4000788c0ff */
[C---:B------:R-:W-:Y:S02]  /*d1b0*/  LOP3.LUT P3, RZ, R16.reuse, 0x800000, RZ, 0xc0, !PT ;  /* 0x0080000010ff7812 */ /* 0x040fe4000786c0ff */
[C---:B------:R-:W-:Y:S02]  /*d1c0*/  LOP3.LUT P2, RZ, R16.reuse, 0x400000, RZ, 0xc0, !PT ;  /* 0x0040000010ff7812 */ /* 0x040fe4000784c0ff */
[----:B------:R-:W-:Y:S01]  /*d1d0*/  LOP3.LUT P1, RZ, R16, 0x200000, RZ, 0xc0, !PT ;  /* 0x0020000010ff7812 */ /* 0x000fe2000782c0ff */
[----:B------:R-:W-:Y:S02]  /*d1e0*/  IMAD.MOV.U32 R13, RZ, RZ, R10 ;  /* 0x000000ffff0d7224 */ /* 0x000fe400078e000a */
[----:B------:R-:W-:-:S02]  /*d1f0*/  IMAD.MOV.U32 R12, RZ, RZ, 0x1 ;  /* 0x00000001ff0c7424 */ /* 0x000fc400078e00ff */
[----:B------:R-:W-:Y:S02]  /*d200*/  IMAD.SHL.U32 R0, R0, 0x8, RZ ;  /* 0x0000000800007824 */ /* 0x000fe400078e00ff */
[----:B------:R-:W-:Y:S01]  /*d210*/  IMAD.MOV.U32 R2, RZ, RZ, R14 ;  /* 0x000000ffff027224 */ /* 0x000fe200078e000e */
[----:B------:R-:W-:Y:S02]  /*d220*/  LOP3.LUT P6, RZ, R30, 0x1, RZ, 0xc0, !PT ;  /* 0x000000011eff7812 */ /* 0x000fe400078cc0ff */
[----:B------:R-:W-:-:S05]  /*d230*/  LOP3.LUT R0, R0, 0x38, RZ, 0xc0, !PT ;  /* 0x0000003800007812 */ /* 0x000fca00078ec0ff */
[----:B------:R-:W-:-:S05]  /*d240*/  IMAD.SHL.U32 R0, R0, 0x2, RZ ;  /* 0x0000000200007824 */ /* 0x000fca00078e00ff */
[----:B------:R-:W-:-:S05]  /*d250*/  IADD3 R2, P0, R2, R0, RZ ;  /* 0x0000000002027210 */ /* 0x000fca0007f1e0ff */
[----:B------:R-:W-:Y:S01]  /*d260*/  IMAD.X R3, RZ, RZ, R3, P0 ;  /* 0x000000ffff037224 */ /* 0x000fe200000e0603 */
[----:B------:R-:W-:-:S04]  /*d270*/  LOP3.LUT P0, RZ, R30, 0x8, RZ, 0xc0, !PT ;  /* 0x000000081eff7812 */ /* 0x000fc8000780c0ff */
[----:B------:R-:W-:Y:S01]  /*d280*/  @!PT LDS RZ, [RZ] ;  /* 0x00000000fffff984 */ /* 0x000fe20000000800 */
[----:B------:R-:W-:Y:S01]  /*d290*/  @!PT LDS RZ, [RZ] ;  /* 0x00000000fffff984 */ /* 0x000fe20000000800 */
[----:B------:R-:W-:Y:S01]  /*d2a0*/  @!PT LDS RZ, [RZ] ;  /* 0x00000000fffff984 */ /* 0x000fe20000000800 */
[----:B------:R0:W-:Y:S01]  /*d2b0*/  LDGSTS.E.BYPASS.LTC128B.128 [R9+0x400], desc[UR50][R2.64], !P5 ;  /* 0x0040000002097fae */ /* 0x0001e2000e901d72 */
[----:B------:R-:W-:-:S08]  /*d2c0*/  ISETP.NE.AND P5, PT, R4, RZ, PT ;  /* 0x000000ff0400720c */ /* 0x000fd00003fa5270 */
[----:B------:R0:W-:Y:S04]  /*d2d0*/  LDGSTS.E.BYPASS.LTC128B.128 [R9+0x2400], desc[UR50][R2.64+0x80], !P0 ;  /* 0x0240008002097fae */ /* 0x0001e8000c101d72 */
[----:B------:R0:W-:Y:S02]  /*d2e0*/  LDGSTS.E.BYPASS.LTC128B.128 [R9+0x4400], desc[UR50][R2.64+0x100], !P6 ;  /* 0x0440010002097fae */ /* 0x0001e4000f101d72 */
[----:B0-----:R-:W-:Y:S05]  /*d2f0*/  WARPSYNC.COLLECTIVE R15, `(.L_x_3354) ;  /* 0x000000000f087348 */ /* 0x001fea0003c00000 */
[----:B------:R1:W2:Y:S02]  /*d300*/  SHFL.IDX P6, R14, R13, R12, R11 ;  /* 0x0000000c0d0e7389 */ /* 0x0002a400000c000b */
[----:B012---:R-:W-:Y:S01]  /*d310*/  ENDCOLLECTIVE ;  /* 0x000000000000791b */ /* 0x007fe20003800000 */
.L_x_3354:
[----:B------:R-:W-:Y:S01]  /*d320*/  @!PT LDS RZ, [RZ] ;  /* 0x00000000fffff984 */ /* 0x000fe20000000800 */
[----:B------:R-:W-:Y:S01]  /*d330*/  @!PT LDS RZ, [RZ] ;  /* 0x00000000fffff984 */ /* 0x000fe20000000800 */
[----:B------:R-:W-:Y:S01]  /*d340*/  @!PT LDS RZ, [RZ] ;  /* 0x00000000fffff984 */ /* 0x000fe20000000800 */
[----:B------:R-:W-:Y:S01]  /*d350*/  LDGSTS.E.BYPASS.LTC128B.128 [R9+0x6400], desc[UR50][R2.64+0x180], !P5 ;  /* 0x0640018002097fae */ /* 0x000fe2000e901d72 */
[----:B------:R-:W-:-:S03]  /*d360*/  LOP3.LUT P5, RZ, R16, 0x10000000, RZ, 0xc0, !PT ;  /* 0x1000000010ff7812 */ /* 0x000fc600078ac0ff */
[----:B------:R-:W-:Y:S01]  /*d370*/  LDGSTS.E.BYPASS.LTC128B.128 [R9+0x8400], desc[UR50][R2.64+0x200], !P4 ;  /* 0x0840020002097fae */ /* 0x000fe2000e101d72 */
[----:B------:R-:W-:Y:S02]  /*d380*/  P2R R4, PR, RZ, 0x20 ;  /* 0x00000020ff047803 */ /* 0x000fe40000000000 */
[----:B------:R-:W-:Y:S01]  /*d390*/  LOP3.LUT P5, RZ, R30, 0x20, RZ, 0xc0, !PT ;  /* 0x000000201eff7812 */ /* 0x000fe200078ac0ff */
[----:B------:R-:W-:Y:S01]  /*d3a0*/  LDGSTS.E.BYPASS.LTC128B.128 [R9+0xa400], desc[UR50][R2.64+0x280], !P3 ;  /* 0x0a40028002097fae */ /* 0x000fe2000d901d72 */
[C---:B------:R-:W-:Y:S01]  /*d3b0*/  LOP3.LUT P4, RZ, R16.reuse, 0x2000000, RZ, 0xc0, !PT ;  /* 0x0200000010ff7812 */ /* 0x040fe2000788c0ff */
[----:B------:R-:W-:Y:S01]  /*d3c0*/  IMAD.MOV.U32 R13, RZ, RZ, R8 ;  /* 0x000000ffff0d7224 */ /* 0x000fe200078e0008 */
[C---:B------:R-:W-:Y:S01]  /*d3d0*/  LOP3.LUT P3, RZ, R16.reuse, 0x100000, RZ, 0xc0, !PT ;  /* 0x0010000010ff7812 */ /* 0x040fe2000786c0ff */
[----:B------:R-:W-:Y:S01]  /*d3e0*/  LDGSTS.E.BYPASS.LTC128B.128 [R9+0xc400], desc[UR50][R2.64+0x300], !P2 ;  /* 0x0c40030002097fae */ /* 0x000fe2000d101d72 */
[----:B------:R-:W-:-:S03]  /*d3f0*/  LOP3.LUT P2, RZ, R16, 0x80000, RZ, 0xc0, !PT ;  /* 0x0008000010ff7812 */ /* 0x000fc6000784c0ff */
[----:B------:R0:W-:Y:S01]  /*d400*/  LDGSTS.E.BYPASS.LTC128B.128 [R9+0xe400], desc[UR50][R2.64+0x380], !P1 ;  /* 0x0e40038002097fae */ /* 0x0001e2000c901d72 */
[----:B------:R-:W-:Y:S02]  /*d410*/  LOP3.LUT P1, RZ, R16, 0x40000, RZ, 0xc0, !PT ;  /* 0x0004000010ff7812 */ /* 0x000fe4000782c0ff */
[----:B0-----:R-:W-:-:S11]  /*d420*/  MOV R3, R14 ;  /* 0x0000000e00037202 */ /* 0x001fd60000000f00 */
[----:B------:R-:W-:Y:S05]  /*d430*/  WARPSYNC.COLLECTIVE R15, `(.L_x_3355) ;  /* 0x000000000f087348 */ /* 0x000fea0003c00000 */
[----:B------:R0:W1:Y:S02]  /*d440*/  SHFL.IDX P6, R14, R13, R12, R11 ;  /* 0x0000000c0d0e7389 */ /* 0x00006400000c000b */
[----:B01----:R-:W-:Y:S01]  /*d450*/  ENDCOLLECTIVE ;  /* 0x000000000000791b */ /* 0x003fe20003800000 */
.L_x_3355:
[----:B------:R-:W-:Y:S02]  /*d460*/  IMAD.MOV.U32 R13, RZ, RZ, R10 ;  /* 0x000000ffff0d7224 */ /* 0x000fe400078e000a */
[----:B------:R-:W-:Y:S02]  /*d470*/  IMAD.MOV.U32 R12, RZ, RZ, 0x2 ;  /* 0x00000002ff0c7424 */ /* 0x000fe400078e00ff */
[----:B------:R-:W-:Y:S01]  /*d480*/  IMAD.MOV.U32 R2, RZ, RZ, R14 ;  /* 0x000000ffff027224 */ /* 0x000fe200078e000e */
[----:B------:R-:W-:-:S04]  /*d490*/  LOP3.LUT P6, RZ, R16, 0x80000000, RZ, 0xc0, !PT ;  /* 0x8000000010ff7812 */ /* 0x000fc800078cc0ff */
        /* <DEDUP_REMOVED lines=13> */
.L_x_3356:
        /* <DEDUP_REMOVED lines=9> */
[C---:B------:R-:W-:Y:S02]  /*d600*/  LOP3.LUT P4, RZ, R16.reuse, 0x1000000, RZ, 0xc0, !PT ;  /* 0x0100000010ff7812 */ /* 0x040fe4000788c0ff */
[----:B------:R-:W-:Y:S01]  /*d610*/  MOV R13, R8 ;  /* 0x00000008000d7202 */ /* 0x000fe20000000f00 */
[----:B------:R-:W-:Y:S01]  /*d620*/  LDGSTS.E.BYPASS.LTC128B.128 [R9+0xcc00], desc[UR50][R2.64+0x300], !P2 ;  /* 0x0cc0030002097fae */ /* 0x000fe2000d101d72 */
[C---:B------:R-:W-:Y:S02]  /*d630*/  LOP3.LUT P3, RZ, R16.reuse, 0x20000, RZ, 0xc0, !PT ;  /* 0x0002000010ff7812 */ /* 0x040fe4000786c0ff */
[C---:B------:R-:W-:Y:S01]  /*d640*/  LOP3.LUT P2, RZ, R16.reuse, 0x10000, RZ, 0xc0, !PT ;  /* 0x0001000010ff7812 */ /* 0x040fe2000784c0ff */
[----:B------:R0:W-:Y:S01]  /*d650*/  LDGSTS.E.BYPASS.LTC128B.128 [R9+0xec00], desc[UR50][R2.64+0x380], !P1 ;  /* 0x0ec0038002097fae */ /* 0x0001e2000c901d72 */
[----:B------:R-:W-:Y:S01]  /*d660*/  LOP3.LUT P1, RZ, R16, 0x8000, RZ, 0xc0, !PT ;  /* 0x0000800010ff7812 */ /* 0x000fe2000782c0ff */
[----:B0-----:R-:W-:-:S12]  /*d670*/  IMAD.MOV.U32 R3, RZ, RZ, R14 ;  /* 0x000000ffff037224 */ /* 0x001fd800078e000e */
[----:B------:R-:W-:Y:S05]  /*d680*/  WARPSYNC.COLLECTIVE R15, `(.L_x_3357) ;  /* 0x000000000f087348 */ /* 0x000fea0003c00000 */
[----:B------:R0:W1:Y:S02]  /*d690*/  SHFL.IDX P6, R14, R13, R12, R11 ;  /* 0x0000000c0d0e7389 */ /* 0x00006400000c000b */
[----:B01----:R-:W-:Y:S01]  /*d6a0*/  ENDCOLLECTIVE ;  /* 0x000000000000791b */ /* 0x003fe20003800000 */
.L_x_3357:
        /* <DEDUP_REMOVED lines=17> */
.L_x_3358:
[----:B------:R-:W-:Y:S01]  /*d7c0*/  @!PT LDS RZ, [RZ] ;  /* 0x00000000fffff984 */ /* 0x000fe20000000800 */
[----:B------:R-:W-:Y:S01]  /*d7d0*/  @!PT LDS RZ, [RZ] ;  /* 0x00000000fffff984 */ /* 0x000fe20000000800 */
[----:B------:R-:W-:Y:S01]  /*d7e0*/  @!PT LDS RZ, [RZ] ;  /* 0x00000000fffff984 */ /* 0x000fe20000000800 */
[----:B------:R0:W-:Y:S04]  /*d7f0*/  LDGSTS.E.BYPASS.LTC128B.128 [R9+0x7400], desc[UR50][R2.64+0x180], !P5 ;  /* 0x0740018002097fae */ /* 0x0001e8000e901d72 */
[----:B------:R0:W-:Y:S04]  /*d800*/  LDGSTS.E.BYPASS.LTC128B.128 [R9+0x9400], desc[UR50][R2.64+0x200], !P4 ;  /* 0x0940020002097fae */ /* 0x0001e8000e101d72 */
        /* <DEDUP_REMOVED lines=8> */
.L_x_3359:
[----:B------:R-:W-:Y:S05]  /*d890*/  BRA `(.L_x_3360) ;  /* 0xffffffd400647947 */ /* 0x000fea000383ffff */
.L_x_3299:
[----:B0-----:R0:W1:Y:S02]  /*d8a0*/  SYNCS.PHASECHK.TRANS64.TRYWAIT P0, [R9+URZ+0x28c40], R20 ;  /* 0x028c4014090075a7 */ /* 0x001064000800017f */
[----:B-1----:R-:W-:Y:S05]  /*d8b0*/  @!P0 NANOSLEEP.SYNCS 0x989680 ;  /* 0x009896800000895d */ /* 0x002fea0003900000 */
[----:B------:R-:W1:Y:S02]  /*d8c0*/  @!P0 SYNCS.PHASECHK.TRANS64 P0, [R9+URZ+0x28c40], R20 ;  /* 0x028c4014090085a7 */ /* 0x000e64000800007f */
[----:B-1----:R-:W-:Y:S05]  /*d8d0*/  @!P0 BRA `(.L_x_3299) ;  /* 0xfffffffc00f08947 */ /* 0x002fea000383ffff */
[----:B------:R-:W-:Y:S05]  /*d8e0*/  BRA `(.L_x_3361) ;  /* 0xffffffd800987947 */ /* 0x000fea000383ffff */
.L_x_3300:
        /* <DEDUP_REMOVED lines=8> */
.L_x_3363:
[----:B------:R-:W-:Y:S05]  /*d970*/  BSYNC B1 ;  /* 0x0000000000017941 */ /* 0x000fea0003800000 */
.L_x_3362:
        /* <DEDUP_REMOVED lines=9> */
.L_x_3364:
[----:B------:R-:W-:Y:S02]  /*da10*/  IMAD.MOV.U32 R13, RZ, RZ, R28 ;  /* 0x000000ffff0d7224 */ /* 0x000fe400078e001c */
[----:B------:R-:W-:Y:S01]  /*da20*/  IMAD.MOV.U32 R12, RZ, RZ, 0x1 ;  /* 0x00000001ff0c7424 */ /* 0x000fe200078e00ff */
[----:B------:R-:W-:-:S13]  /*da30*/  IADD3 R2, P0, R14, R0, RZ ;  /* 0x000000000e027210 */ /* 0x000fda0007f1e0ff */
[----:B------:R-:W-:Y:S05]  /*da40*/  WARPSYNC.COLLECTIVE R15, `(.L_x_3365) ;  /* 0x000000000f087348 */ /* 0x000fea0003c00000 */
[----:B------:R0:W1:Y:S02]  /*da50*/  SHFL.IDX P6, R14, R13, R12, R11 ;  /* 0x0000000c0d0e7389 */ /* 0x00006400000c000b */
[----:B01----:R-:W-:Y:S01]  /*da60*/  ENDCOLLECTIVE ;  /* 0x000000000000791b */ /* 0x003fe20003800000 */
.L_x_3365:
[----:B------:R-:W-:-:S05]  /*da70*/  IMAD.X R3, RZ, RZ, R3, P0 ;  /* 0x000000ffff037224 */ /* 0x000fca00000e0603 */
[----:B------:R-:W-:Y:S01]  /*da80*/  @!PT LDS RZ, [RZ] ;  /* 0x00000000fffff984 */ /* 0x000fe20000000800 */
[----:B------:R-:W-:Y:S01]  /*da90*/  @!PT LDS RZ, [RZ] ;  /* 0x00000000fffff984 */ /* 0x000fe20000000800 */
[----:B------:R-:W-:Y:S01]  /*daa0*/  @!PT LDS RZ, [RZ] ;  /* 0x00000000fffff984 */ /* 0x000fe20000000800 */
[----:B------:R0:W-:Y:S01]  /*dab0*/  LDGSTS.E.BYPASS.LTC128B.128 [R26+0x22400], desc[UR50][R2.64], !P1 ;  /* 0x22400000021a7fae */ /* 0x0001e2000c901d72 */
[----:B------:R-:W-:Y:S02]  /*dac0*/  IMAD.MOV.U32 R13, RZ, RZ, R21 ;  /* 0x000000ffff0d7224 */ /* 0x000fe400078e0015 */
[----:B------:R-:W-:-:S07]  /*dad0*/  IMAD.MOV.U32 R34, RZ, RZ, R14 ;  /* 0x000000ffff227224 */ /* 0x000fce00078e000e */
[----:B0-----:R-:W-:Y:S05]  /*dae0*/  WARPSYNC.COLLECTIVE R15, `(.L_x_3366) ;  /* 0x000000000f087348 */ /* 0x001fea0003c00000 */
[----:B------:R1:W2:Y:S02]  /*daf0*/  SHFL.IDX P6, R14, R13, R12, R11 ;  /* 0x0000000c0d0e7389 */ /* 0x0002a400000c000b */
[----:B012---:R-:W-:Y:S01]  /*db00*/  ENDCOLLECTIVE ;  /* 0x000000000000791b */ /* 0x007fe20003800000 */
.L_x_3366:
[----:B------:R-:W-:Y:S02]  /*db10*/  IMAD.MOV.U32 R13, RZ, RZ, R28 ;  /* 0x000000ffff0d7224 */ /* 0x000fe400078e001c */
[----:B------:R-:W-:Y:S01]  /*db20*/  IMAD.MOV.U32 R12, RZ, RZ, 0x2 ;  /* 0x00000002ff0c7424 */ /* 0x000fe200078e00ff */
[----:B------:R-:W-:-:S07]  /*db30*/  MOV R10, R14 ;  /* 0x0000000e000a7202 */ /* 0x000fce0000000f00 */
[----:B------:R-:W-:Y:S05]  /*db40*/  WARPSYNC.COLLECTIVE R15, `(.L_x_3367) ;  /* 0x000000000f087348 */ /* 0x000fea0003c00000 */
[----:B------:R0:W1:Y:S02]  /*db50*/  SHFL.IDX P6, R14, R13, R12, R11 ;  /* 0x0000000c0d0e7389 */ /* 0x00006400000c000b */
[----:B01----:R-:W-:Y:S01]  /*db60*/  ENDCOLLECTIVE ;  /* 0x000000000000791b */ /* 0x003fe20003800000 */
.L_x_3367:
[----:B------:R-:W-:-:S05]  /*db70*/  IADD3 R2, P0, R10, R0, RZ ;  /* 0x000000000a027210 */ /* 0x000fca0007f1e0ff */
[----:B------:R-:W-:-:S05]  /*db80*/  IMAD.X R3, RZ, RZ, R34, P0 ;  /* 0x000000ffff037224 */ /* 0x000fca00000e0622 */
[----:B------:R-:W-:Y:S01]  /*db90*/  @!PT LDS RZ, [RZ] ;  /* 0x00000000fffff984 */ /* 0x000fe20000000800 */
[----:B------:R-:W-:Y:S01]  /*dba0*/  @!PT LDS RZ, [RZ] ;  /* 0x00000000fffff984 */ /* 0x000fe20000000800 */
[----:B------:R-:W-:Y:S01]  /*dbb0*/  @!PT LDS RZ, [RZ] ;  /* 0x00000000fffff984 */ /* 0x000fe20000000800 */
[----:B------:R0:W-:Y:S01]  /*dbc0*/  LDGSTS.E.BYPASS.LTC128B.128 [R26+0x22c00], desc[UR50][R2.64], !P1 ;  /* 0x22c00000021a7fae */ /* 0x0001e2000c901d72 */
[----:B------:R-:W-:Y:S02]  /*dbd0*/  IMAD.MOV.U32 R13, RZ, RZ, R21 ;  /* 0x000000ffff0d7224 */ /* 0x000fe400078e0015 */
[----:B0-----:R-:W-:-:S07]  /*dbe0*/  IMAD.MOV.U32 R3, RZ, RZ, R14 ;  /* 0x000000ffff037224 */ /* 0x001fce00078e000e */
[----:B------:R-:W-:Y:S05]  /*dbf0*/  WARPSYNC.COLLECTIVE R15, `(.L_x_3368) ;  /* 0x000000000f087348 */ /* 0x000fea0003c00000 */
[----:B------:R0:W1:Y:S02]  /*dc00*/  SHFL.IDX P6, R14, R13, R12, R11 ;  /* 0x0000000c0d0e7389 */ /* 0x00006400000c000b */
[----:B01----:R-:W-:Y:S01]  /*dc10*/  ENDCOLLECTIVE ;  /* 0x000000000000791b */ /* 0x003fe20003800000 */
.L_x_3368:
[----:B------:R-:W-:Y:S02]  /*dc20*/  IMAD.MOV.U32 R13, RZ, RZ, R28 ;  /* 0x000000ffff0d7224 */ /* 0x000fe400078e001c */
[----:B------:R-:W-:Y:S02]  /*dc30*/  IMAD.MOV.U32 R12, RZ, RZ, 0x3 ;  /* 0x00000003ff0c7424 */ /* 0x000fe400078e00ff */
[----:B------:R-:W-:-:S07]  /*dc40*/  IMAD.MOV.U32 R2, RZ, RZ, R14 ;  /* 0x000000ffff027224 */ /* 0x000fce00078e000e */
[----:B------:R-:W-:Y:S05]  /*dc50*/  WARPSYNC.COLLECTIVE R15, `(.L_x_3369) ;  /* 0x000000000f087348 */ /* 0x000fea0003c00000 */
[----:B------:R0:W1:Y:S02]  /*dc60*/  SHFL.IDX P6, R14, R13, R12, R11 ;  /* 0x0000000c0d0e7389 */ /* 0x00006400000c000b */
[----:B01----:R-:W-:Y:S01]  /*dc70*/  ENDCOLLECTIVE ;  /* 0x000000000000791b */ /* 0x003fe20003800000 */
.L_x_3369:
[----:B------:R-:W-:-:S04]  /*dc80*/  IADD3 R2, P0, R2, R0, RZ ;  /* 0x0000000002027210 */ /* 0x000fc80007f1e0ff */
[----:B------:R-:W-:-:S05]  /*dc90*/  IADD3.X R3, RZ, R3, RZ, P0, !PT ;  /* 0x00000003ff037210 */ /* 0x000fca00007fe4ff */
        /* <DEDUP_REMOVED lines=9> */
.L_x_3370:
[----:B------:R-:W-:Y:S05]  /*dd30*/  BRA `(.L_x_3371) ;  /* 0xffffffd8002c7947 */ /* 0x000fea000383ffff */
.L_x_3305:
[----:B--2---:R2:W3:Y:S02]  /*dd40*/  SYNCS.PHASECHK.TRANS64.TRYWAIT P0, [R9+URZ+0x28c60], R20 ;  /* 0x028c6014090075a7 */ /* 0x0044e4000800017f */
[----:B---3--:R-:W-:Y:S05]  /*dd50*/  @!P0 NANOSLEEP.SYNCS 0x989680 ;  /* 0x009896800000895d */ /* 0x008fea0003900000 */
[----:B------:R-:W3:Y:S02]  /*dd60*/  @!P0 SYNCS.PHASECHK.TRANS64 P0, [R9+URZ+0x28c60], R20 ;  /* 0x028c6014090085a7 */ /* 0x000ee4000800007f */
[----:B---3--:R-:W-:Y:S05]  /*dd70*/  @!P0 BRA `(.L_x_3305) ;  /* 0xfffffffc00f08947 */ /* 0x008fea000383ffff */
[----:B------:R-:W-:Y:S05]  /*dd80*/  BRA `(.L_x_3372) ;  /* 0xffffffd8007c7947 */ /* 0x000fea000383ffff */
.L_x_3306:
[----:B------:R-:W-:Y:S01]  /*dd90*/  BSSY B1, `(.L_x_3373) ;  /* 0x0000008000017945 */ /* 0x000fe20003800000 */
[----:B------:R-:W-:Y:S01]  /*dda0*/  IMAD.MOV.U32 R13, RZ, RZ, R20 ;  /* 0x000000ffff0d7224 */ /* 0x000fe200078e0014 */
[----:B------:R-:W-:Y:S01]  /*ddb0*/  MOV R11, 0x181f ;  /* 0x0000181f000b7802 */ /* 0x000fe20000000f00 */
[----:B------:R-:W-:Y:S02]  /*ddc0*/  IMAD.MOV.U32 R12, RZ, RZ, RZ ;  /* 0x000000ffff0c7224 */ /* 0x000fe400078e00ff */
[----:B------:R-:W-:-:S07]  /*ddd0*/  IMAD.MOV.U32 R15, RZ, RZ, -0x1 ;  /* 0xffffffffff0f7424 */ /* 0x000fce00078e00ff */
[----:B-1----:R-:W-:Y:S05]  /*dde0*/  WARPSYNC.COLLECTIVE R15, `(.L_x_3374) ;  /* 0x000000000f087348 */ /* 0x002fea0003c00000 */
[----:B------:R0:W2:Y:S02]  /*ddf0*/  SHFL.IDX P6, R14, R13, R12, R11 ;  /* 0x0000000c0d0e7389 */ /* 0x0000a400000c000b */
[----:B012---:R-:W-:Y:S01]  /*de00*/  ENDCOLLECTIVE ;  /* 0x000000000000791b */ /* 0x007fe20003800000 */
.L_x_3374:
[----:B------:R-:W-:Y:S05]  /*de10*/  BSYNC B1 ;  /* 0x0000000000017941 */ /* 0x000fea0003800000 */
.L_x_3373:
[----:B------:R-:W-:Y:S01]  /*de20*/  IMAD.MOV.U32 R13, RZ, RZ, R10 ;  /* 0x000000ffff0d7224 */ /* 0x000fe200078e000a */
[----:B------:R-:W-:Y:S01]  /*de30*/  LEA R19, R19, UR39, 0x1 ;  /* 0x0000002713137c11 */ /* 0x000fe2000f8e08ff */
[----:B------:R-:W-:Y:S01]  /*de40*/  IMAD.MOV.U32 R12, RZ, RZ, RZ ;  /* 0x000000ffff0c7224 */ /* 0x000fe200078e00ff */
[C---:B------:R-:W-:Y:S01]  /*de50*/  LOP3.LUT P2, RZ, R16.reuse, 0x20, RZ, 0xc0, !PT ;  /* 0x0000002010ff7812 */ /* 0x040fe2000784c0ff */
[----:B------:R-:W-:Y:S01]  /*de60*/  IMAD.MOV.U32 R11, RZ, RZ, 0x181f ;  /* 0x0000181fff0b7424 */ /* 0x000fe200078e00ff */
[----:B------:R-:W-:Y:S01]  /*de70*/  LOP3.LUT P1, RZ, R16, 0x10, RZ, 0xc0, !PT ;  /* 0x0000001010ff7812 */ /* 0x000fe2000782c0ff */
[----:B------:R-:W-:Y:S01]  /*de80*/  IMAD.MOV.U32 R15, RZ, RZ, -0x1 ;  /* 0xffffffffff0f7424 */ /* 0x000fe200078e00ff */
[----:B------:R-:W-:Y:S01]  /*de90*/  P2R R4, PR, RZ, 0x20 ;  /* 0x00000020ff047803 */ /* 0x000fe20000000000 */
[----:B------:R-:W-:-:S10]  /*dea0*/  IMAD.MOV.U32 R3, RZ, RZ, R14 ;  /* 0x000000ffff037224 */ /* 0x000fd400078e000e */
[----:B------:R-:W-:Y:S05]  /*deb0*/  WARPSYNC.COLLECTIVE R15, `(.L_x_3375) ;  /* 0x000000000f087348 */ /* 0x000fea0003c00000 */
[----:B------:R0:W1:Y:S02]  /*dec0*/  SHFL.IDX P6, R14, R13, R12, R11 ;  /* 0x0000000c0d0e7389 */ /* 0x00006400000c000b */
[----:B01----:R-:W-:Y:S01]  /*ded0*/  ENDCOLLECTIVE ;  /* 0x000000000000791b */ /* 0x003fe20003800000 */
.L_x_3375:
[----:B------:R-:W-:Y:S02]  /*dee0*/  IMAD.MOV.U32 R13, RZ, RZ, R20 ;  /* 0x000000ffff0d7224 */ /* 0x000fe400078e0014 */
[----:B------:R-:W-:Y:S01]  /*def0*/  IMAD.MOV.U32 R12, RZ, RZ, 0x1 ;  /* 0x00000001ff0c7424 */ /* 0x000fe200078e00ff */
[----:B------:R-:W-:Y:S02]  /*df00*/  LOP3.LUT P6, RZ, R16, 0x40, RZ, 0xc0, !PT ;  /* 0x0000004010ff7812 */ /* 0x000fe400078cc0ff */
[----:B------:R-:W-:-:S04]  /*df10*/  IADD3 R2, P0, R14, R0, RZ ;  /* 0x000000000e027210 */ /* 0x000fc80007f1e0ff */
[----:B------:R-:W-:Y:S02]  /*df20*/  IADD3.X R3, RZ, R3, RZ, P0, !PT ;  /* 0x00000003ff037210 */ /* 0x000fe400007fe4ff */
[----:B------:R-:W-:-:S05]  /*df30*/  ISETP.NE.U32.AND P0, PT, R29, RZ, PT ;  /* 0x000000ff1d00720c */ /* 0x000fca0003f05070 */
[----:B------:R-:W-:Y:S01]  /*df40*/  @!PT LDS RZ, [RZ] ;  /* 0x00000000fffff984 */ /* 0x000fe20000000800 */
[----:B------:R-:W-:Y:S01]  /*df50*/  @!PT LDS RZ, [RZ] ;  /* 0x00000000fffff984 */ /* 0x000fe20000000800 */
[----:B------:R-:W-:Y:S01]  /*df60*/  @!PT LDS RZ, [RZ] ;  /* 0x00000000fffff984 */ /* 0x000fe20000000800 */
[----:B------:R0:W-:Y:S08]  /*df70*/  LDGSTS.E.BYPASS.LTC128B.128 [R19+0x400], desc[UR50][R2.64], !P6 ;  /* 0x0040000002137fae */ /* 0x0001f0000f101d72 */
[----:B0-----:R-:W-:Y:S05]  /*df80*/  WARPSYNC.COLLECTIVE R15, `(.L_x_3376) ;  /* 0x000000000f087348 */ /* 0x001fea0003c00000 */
[----:B------:R1:W2:Y:S02]  /*df90*/  SHFL.IDX P6, R14, R13, R12, R11 ;  /* 0x0000000c0d0e7389 */ /* 0x0002a400000c000b */
[----:B012---:R-:W-:Y:S01]  /*dfa0*/  ENDCOLLECTIVE ;  /* 0x000000000000791b */ /* 0x007fe20003800000 */
.L_x_3376:
[----:B------:R-:W-:Y:S01]  /*dfb0*/  @!PT LDS RZ, [RZ] ;  /* 0x00000000fffff984 */ /* 0x000fe20000000800 */
[----:B------:R-:W-:Y:S01]  /*dfc0*/  @!PT LDS RZ, [RZ] ;  /* 0x00000000fffff984 */ /* 0x000fe20000000800 */
[----:B------:R-:W-:Y:S01]  /*dfd0*/  @!PT LDS RZ, [RZ] ;  /* 0x00000000fffff984 */ /* 0x000fe20000000800 */
[----:B------:R-:W-:Y:S04]  /*dfe0*/  LDGSTS.E.BYPASS.LTC128B.128 [R19+0x2400], desc[UR50][R2.64+0x80], !P2 ;  /* 0x0240008002137fae */ /* 0x000fe8000d101d72 */
[----:B------:R-:W-:Y:S01]  /*dff0*/  LDGSTS.E.BYPASS.LTC128B.128 [R19+0x4400], desc[UR50][R2.64+0x100], !P1 ;  /* 0x0440010002137fae */ /* 0x000fe2000c901d72 */
[----:B------:R-:W-:-:S03]  /*e000*/  ISETP.NE.U32.AND P1, PT, R27, RZ, PT ;  /* 0x000000ff1b00720c */ /* 0x000fc60003f25070 */
[----:B------:R-:W-:Y:S01]  /*e010*/  LDGSTS.E.BYPASS.LTC128B.128 [R19+0x6400], desc[UR50][R2.64+0x180], !P5 ;  /* 0x0640018002137fae */ /* 0x000fe2000e901d72 */
[----:B------:R-:W-:Y:S01]  /*e020*/  LOP3.LUT P5, RZ, R16, 0x40, RZ, 0xc0, !PT ;  /* 0x0000004010ff7812 */ /* 0x000fe200078ac0ff */
[----:B------:R-:W-:Y:S02]  /*e030*/  IMAD.MOV.U32 R13, RZ, RZ, R10 ;  /* 0x000000ffff0d7224 */ /* 0x000fe400078e000a */
[----:B------:R-:W-:Y:S04]  /*e040*/  LDGSTS.E.BYPASS.LTC128B.128 [R19+0x8400], desc[UR50][R2.64+0x200], !P4 ;  /* 0x0840020002137fae */ /* 0x000fe8000e101d72 */
[----:B------:R-:W-:Y:S04]  /*e050*/  LDGSTS.E.BYPASS.LTC128B.128 [R19+0xa400], desc[UR50][R2.64+0x280], !P3 ;  /* 0x0a40028002137fae */ /* 0x000fe8000d901d72 */
[----:B------:R-:W-:Y:S04]  /*e060*/  LDGSTS.E.BYPASS.LTC128B.128 [R19+0xc400], desc[UR50][R2.64+0x300], P0 ;  /* 0x0c40030002137fae */ /* 0x000fe80008101d72 */
[----:B------:R0:W-:Y:S02]  /*e070*/  LDGSTS.E.BYPASS.LTC128B.128 [R19+0xe400], desc[UR50][R2.64+0x380], P1 ;  /* 0x0e40038002137fae */ /* 0x0001e40008901d72 */
[----:B0-----:R-:W-:-:S07]  /*e080*/  IMAD.MOV.U32 R3, RZ, RZ, R14 ;  /* 0x000000ffff037224 */ /* 0x001fce00078e000e */
[----:B------:R-:W-:Y:S05]  /*e090*/  WARPSYNC.COLLECTIVE R15, `(.L_x_3377) ;  /* 0x000000000f087348 */ /* 0x000fea0003c00000 */
[----:B------:R0:W1:Y:S02]  /*e0a0*/  SHFL.IDX P6, R14, R13, R12, R11 ;  /* 0x0000000c0d0e7389 */ /* 0x00006400000c000b */
[----:B01----:R-:W-:Y:S01]  /*e0b0*/  ENDCOLLECTIVE ;  /* 0x000000000000791b */ /* 0x003fe20003800000 */
.L_x_3377:
[----:B------:R-:W-:Y:S01]  /*e0c0*/  IMAD.MOV.U32 R13, RZ, RZ, R20 ;  /* 0x000000ffff0d7224 */ /* 0x000fe200078e0014 */
[----:B------:R-:W-:Y:S02]  /*e0d0*/  MOV R12, 0x2 ;  /* 0x00000002000c7802 */ /* 0x000fe40000000f00 */
[----:B------:R-:W-:Y:S02]  /*e0e0*/  IADD3 R2, P2, R14, R0, RZ ;  /* 0x000000000e027210 */ /* 0x000fe40007f5e0ff */
[----:B------:R-:W-:-:S03]  /*e0f0*/  LOP3.LUT P6, RZ, R16, 0x10, RZ, 0xc0, !PT ;  /* 0x0000001010ff7812 */ /* 0x000fc600078cc0ff */
[----:B------:R-:W-:Y:S01]  /*e100*/  IMAD.X R3, RZ, RZ, R3, P2 ;  /* 0x000000ffff037224 */ /* 0x000fe200010e0603 */
[----:B------:R-:W-:-:S04]  /*e110*/  LOP3.LUT P2, RZ, R16, 0x20, RZ, 0xc0, !PT ;  /* 0x0000002010ff7812 */ /* 0x000fc8000784c0ff */
[----:B------:R-:W-:Y:S01]  /*e120*/  @!PT LDS RZ, [RZ] ;  /* 0x00000000fffff984 */ /* 0x000fe20000000800 */
[----:B------:R-:W-:Y:S01]  /*e130*/  @!PT LDS RZ, [RZ] ;  /* 0x00000000fffff984 */ /* 0x000fe20000000800 */
[----:B------:R-:W-:Y:S01]  /*e140*/  @!PT LDS RZ, [RZ] ;  /* 0x00000000fffff984 */ /* 0x000fe20000000800 */
[----:B------:R0:W-:Y:S01]  /*e150*/  LDGSTS.E.BYPASS.LTC128B.128 [R19+0xc00], desc[UR50][R2.64], !P5 ;  /* 0x00c0000002137fae */ /* 0x0001e2000e901d72 */
[----:B------:R-:W-:-:S04]  /*e160*/  ISETP.NE.AND P5, PT, R4, RZ, PT ;  /* 0x000000ff0400720c */ /* 0x000fc80003fa5270 */
[----:B------:R-:W-:-:S04]  /*e170*/  P2R R4, PR, RZ, 0x20 ;  /* 0x00000020ff047803 */ /* 0x000fc80000000000 */
[----:B------:R0:W-:Y:S04]  /*e180*/  LDGSTS.E.BYPASS.LTC128B.128 [R19+0x2c00], desc[UR50][R2.64+0x80], !P2 ;  /* 0x02c0008002137fae */ /* 0x0001e8000d101d72 */
[----:B------:R0:W-:Y:S02]  /*e190*/  LDGSTS.E.BYPASS.LTC128B.128 [R19+0x4c00], desc[UR50][R2.64+0x100], !P6 ;  /* 0x04c0010002137fae */ /* 0x0001e4000f101d72 */
[----:B0-----:R-:W-:Y:S05]  /*e1a0*/  WARPSYNC.COLLECTIVE R15, `(.L_x_3378) ;  /* 0x000000000f087348 */ /* 0x001fea0003c00000 */
[----:B------:R1:W2:Y:S02]  /*e1b0*/  SHFL.IDX P6, R14, R13, R12, R11 ;  /* 0x0000000c0d0e7389 */ /* 0x0002a400000c000b */
[----:B012---:R-:W-:Y:S01]  /*e1c0*/  ENDCOLLECTIVE ;  /* 0x000000000000791b */ /* 0x007fe20003800000 */
.L_x_3378:
[----:B------:R-:W-:Y:S01]  /*e1d0*/  @!PT LDS RZ, [RZ] ;  /* 0x00000000fffff984 */ /* 0x000fe20000000800 */
[----:B------:R-:W-:Y:S01]  /*e1e0*/  @!PT LDS RZ, [RZ] ;  /* 0x00000000fffff984 */ /* 0x000fe20000000800 */
[----:B------:R-:W-:Y:S01]  /*e1f0*/  @!PT LDS RZ, [RZ] ;  /* 0x00000000fffff984 */ /* 0x000fe20000000800 */
[----:B------:R-:W-:Y:S01]  /*e200*/  LDGSTS.E.BYPASS.LTC128B.128 [R19+0x6c00], desc[UR50][R2.64+0x180], !P5 ;  /* 0x06c0018002137fae */ /* 0x000fe2000e901d72 */
[----:B------:R-:W-:-:S03]  /*e210*/  LOP3.LUT P5, RZ, R16, 0x40, RZ, 0xc0, !PT ;  /* 0x0000004010ff7812 */ /* 0x000fc600078ac0ff */
[----:B------:R-:W-:Y:S04]  /*e220*/  LDGSTS.E.BYPASS.LTC128B.128 [R19+0x8c00], desc[UR50][R2.64+0x200], !P4 ;  /* 0x08c0020002137fae */ /* 0x000fe8000e101d72 */
[----:B------:R-:W-:Y:S01]  /*e230*/  LDGSTS.E.BYPASS.LTC128B.128 [R19+0xac00], desc[UR50][R2.64+0x280], !P3 ;  /* 0x0ac0028002137fae */ /* 0x000fe2000d901d72 */
[----:B------:R-:W-:-:S03]  /*e240*/  IMAD.MOV.U32 R13, RZ, RZ, R10 ;  /* 0x000000ffff0d7224 */ /* 0x000fc600078e000a */
[----:B------:R-:W-:Y:S04]  /*e250*/  LDGSTS.E.BYPASS.LTC128B.128 [R19+0xcc00], desc[UR50][R2.64+0x300], P0 ;  /* 0x0cc0030002137fae */ /* 0x000fe80008101d72 */
[----:B------:R0:W-:Y:S02]  /*e260*/  LDGSTS.E.BYPASS.LTC128B.128 [R19+0xec00], desc[UR50][R2.64+0x380], P1 ;  /* 0x0ec0038002137fae */ /* 0x0001e40008901d72 */
[----:B0-----:R-:W-:-:S07]  /*e270*/  IMAD.MOV.U32 R3, RZ, RZ, R14 ;  /* 0x000000ffff037224 */ /* 0x001fce00078e000e */
[----:B------:R-:W-:Y:S05]  /*e280*/  WARPSYNC.COLLECTIVE R15, `(.L_x_3379) ;  /* 0x000000000f087348 */ /* 0x000fea0003c00000 */
[----:B------:R0:W1:Y:S02]  /*e290*/  SHFL.IDX P6, R14, R13, R12, R11 ;  /* 0x0000000c0d0e7389 */ /* 0x00006400000c000b */
[----:B01----:R-:W-:Y:S01]  /*e2a0*/  ENDCOLLECTIVE ;  /* 0x000000000000791b */ /* 0x003fe20003800000 */
.L_x_3379:
[----:B------:R-:W-:Y:S02]  /*e2b0*/  IMAD.MOV.U32 R13, RZ, RZ, R20 ;  /* 0x000000ffff0d7224 */ /* 0x000fe400078e0014 */
[----:B------:R-:W-:Y:S01]  /*e2c0*/  IMAD.MOV.U32 R12, RZ, RZ, 0x3 ;  /* 0x00000003ff0c7424 */ /* 0x000fe200078e00ff */
        /* <DEDUP_REMOVED lines=14> */
.L_x_3380:
[----:B------:R-:W-:Y:S01]  /*e3b0*/  @!PT LDS RZ, [RZ] ;  /* 0x00000000fffff984 */ /* 0x000fe20000000800 */
[----:B------:R-:W-:Y:S01]  /*e3c0*/  @!PT LDS RZ, [RZ] ;  /* 0x00000000fffff984 */ /* 0x000fe20000000800 */
[----:B------:R-:W-:Y:S01]  /*e3d0*/  @!PT LDS RZ, [RZ] ;  /* 0x00000000fffff984 */ /* 0x000fe20000000800 */
[----:B------:R0:W-:Y:S04]  /*e3e0*/  LDGSTS.E.BYPASS.LTC128B.128 [R19+0x7400], desc[UR50][R2.64+0x180], !P5 ;  /* 0x0740018002137fae */ /* 0x0001e8000e901d72 */
[----:B------:R0:W-:Y:S04]  /*e3f0*/  LDGSTS.E.BYPASS.LTC128B.128 [R19+0x9400], desc[UR50][R2.64+0x200], !P4 ;  /* 0x0940020002137fae */ /* 0x0001e8000e101d72 */
[----:B------:R0:W-:Y:S01]  /*e400*/  LDGSTS.E.BYPASS.LTC128B.128 [R19+0xb400], desc[UR50][R2.64+0x280], !P3 ;  /* 0x0b40028002137fae */ /* 0x0001e2000d901d72 */
[----:B------:R-:W-:-:S03]  /*e410*/  MOV R13, R10 ;  /* 0x0000000a000d7202 */ /* 0x000fc60000000f00 */
[----:B------:R0:W-:Y:S04]  /*e420*/  LDGSTS.E.BYPASS.LTC128B.128 [R19+0xd400], desc[UR50][R2.64+0x300], P0 ;  /* 0x0d40030002137fae */ /* 0x0001e80008101d72 */
[----:B------:R0:W-:Y:S01]  /*e430*/  LDGSTS.E.BYPASS.LTC128B.128 [R19+0xf400], desc[UR50][R2.64+0x380], P1 ;  /* 0x0f40038002137fae */ /* 0x0001e20008901d72 */
[----:B------:R-:W-:-:S07]  /*e440*/  IMAD.MOV.U32 R20, RZ, RZ, R14 ;  /* 0x000000ffff147224 */ /* 0x000fce00078e000e */
[----:B0-----:R-:W-:Y:S05]  /*e450*/  WARPSYNC.COLLECTIVE R15, `(.L_x_3381) ;  /* 0x000000000f087348 */ /* 0x001fea0003c00000 */
[----:B------:R1:W2:Y:S02]  /*e460*/  SHFL.IDX P6, R14, R13, R12, R11 ;  /* 0x0000000c0d0e7389 */ /* 0x0002a400000c000b */
[----:B012---:R-:W-:Y:S01]  /*e470*/  ENDCOLLECTIVE ;  /* 0x000000000000791b */ /* 0x007fe20003800000 */
.L_x_3381:
[----:B------:R-:W-:Y:S05]  /*e480*/  BRA `(.L_x_3382) ;  /* 0xffffffd400e87947 */ /* 0x000fea000383ffff */
.L_x_3312:
[----:B0-----:R0:W2:Y:S02]  /*e490*/  SYNCS.PHASECHK.TRANS64.TRYWAIT P0, [R4+URZ+0x28c20], R2 ;  /* 0x028c2002040075a7 */ /* 0x0010a4000800017f */
[----:B--2---:R-:W-:Y:S05]  /*e4a0*/  @!P0 NANOSLEEP.SYNCS 0x989680 ;  /* 0x009896800000895d */ /* 0x004fea0003900000 */
[----:B------:R-:W2:Y:S02]  /*e4b0*/  @!P0 SYNCS.PHASECHK.TRANS64 P0, [R4+URZ+0x28c20], R2 ;  /* 0x028c2002040085a7 */ /* 0x000ea4000800007f */
[----:B--2---:R-:W-:Y:S05]  /*e4c0*/  @!P0 BRA `(.L_x_3312) ;  /* 0xfffffffc00f08947 */ /* 0x004fea000383ffff */
[----:B------:R-:W-:Y:S05]  /*e4d0*/  BRA `(.L_x_3383) ;  /* 0xffffffd800c07947 */ /* 0x000fea000383ffff */
.L_x_3313:
        /* <DEDUP_REMOVED lines=8> */
[----:B01----:R-:W-:Y:S05]  /*e560*/  WARPSYNC.COLLECTIVE R15, `(.L_x_3385) ;  /* 0x000000000f087348 */ /* 0x003fea0003c00000 */
[----:B------:R2:W3:Y:S02]  /*e570*/  SHFL.IDX P6, R14, R13, R12, R11 ;  /* 0x0000000c0d0e7389 */ /* 0x0004e400000c000b */
[----:B0123--:R-:W-:Y:S01]  /*e580*/  ENDCOLLECTIVE ;  /* 0x000000000000791b */ /* 0x00ffe20003800000 */
.L_x_3385:
[----:B------:R-:W-:Y:S05]  /*e590*/  BSYNC B0 ;  /* 0x0000000000007941 */ /* 0x000fea0003800000 */
.L_x_3384:
[----:B------:R-:W-:Y:S05]  /*e5a0*/  BRA `(.L_x_3386) ;  /* 0xffffffd800a87947 */ /* 0x000fea000383ffff */
.L_x_3316:
[----:B------:R-:W-:Y:S01]  /*e5b0*/  BSSY B1, `(.L_x_3387) ;  /* 0x0000006000017945 */ /* 0x000fe20003800000 */
[----:B------:R-:W-:-:S07]  /*e5c0*/  IMAD.MOV.U32 R15, RZ, RZ, -0x1 ;  /* 0xffffffffff0f7424 */ /* 0x000fce00078e00ff */
[----:B012---:R-:W-:Y:S05]  /*e5d0*/  WARPSYNC.COLLECTIVE R15, `(.L_x_3388) ;  /* 0x000000000f0c7348 */ /* 0x007fea0003c00000 */
[----:B------:R-:W-:Y:S02]  /*e5e0*/  ELECT P6, UR62, PT ;  /* 0x00000000003e782f */ /* 0x000fe400038c0000 */
[----:B------:R-:W-:Y:S01]  /*e5f0*/  MOV R14, UR62 ;  /* 0x0000003e000e7c02 */ /* 0x000fe20008000f00 */
[----:B012---:R-:W-:Y:S10]  /*e600*/  ENDCOLLECTIVE ;  /* 0x000000000000791b */ /* 0x007ff40003800000 */
.L_x_3388:
[----:B------:R-:W-:Y:S05]  /*e610*/  BSYNC B1 ;  /* 0x0000000000017941 */ /* 0x000fea0003800000 */
.L_x_3387:
[----:B------:R-:W-:Y:S05]  /*e620*/  BRA `(.L_x_3389) ;  /* 0xffffffd800a07947 */ /* 0x000fea000383ffff */
.L_x_3318:
[----:B--2---:R2:W3:Y:S02]  /*e630*/  SYNCS.PHASECHK.TRANS64.TRYWAIT P1, [R5+URZ+0x28c40], R0 ;  /* 0x028c4000050075a7 */ /* 0x0044e4000802017f */
[----:B---3--:R-:W-:Y:S05]  /*e640*/  @!P1 NANOSLEEP.SYNCS 0x989680 ;  /* 0x009896800000995d */ /* 0x008fea0003900000 */
[----:B------:R-:W3:Y:S02]  /*e650*/  @!P1 SYNCS.PHASECHK.TRANS64 P1, [R5+URZ+0x28c40], R0 ;  /* 0x028c4000050095a7 */ /* 0x000ee4000802007f */
[----:B---3--:R-:W-:Y:S05]  /*e660*/  @!P1 BRA `(.L_x_3318) ;  /* 0xfffffffc00f09947 */ /* 0x008fea000383ffff */
[----:B------:R-:W-:Y:S05]  /*e670*/  BRA `(.L_x_3390) ;  /* 0xffffffd800c07947 */ /* 0x000fea000383ffff */
.L_x_3320:
[----:B0-----:R0:W3:Y:S02]  /*e680*/  SYNCS.PHASECHK.TRANS64.TRYWAIT P1, [R17+URZ+0x28c40], R2 ;  /* 0x028c4002110075a7 */ /* 0x0010e4000802017f */
[----:B---3--:R-:W-:Y:S05]  /*e690*/  @!P1 NANOSLEEP.SYNCS 0x989680 ;  /* 0x009896800000995d */ /* 0x008fea0003900000 */
[----:B------:R-:W3:Y:S02]  /*e6a0*/  @!P1 SYNCS.PHASECHK.TRANS64 P1, [R17+URZ+0x28c40], R2 ;  /* 0x028c4002110095a7 */ /* 0x000ee4000802007f */
[----:B---3--:R-:W-:Y:S05]  /*e6b0*/  @!P1 BRA `(.L_x_3320) ;  /* 0xfffffffc00f09947 */ /* 0x008fea000383ffff */
[----:B------:R-:W-:Y:S05]  /*e6c0*/  BRA `(.L_x_3391) ;  /* 0xffffffd800cc7947 */ /* 0x000fea000383ffff */
.L_x_3322:
[----:B---3--:R3:W4:Y:S02]  /*e6d0*/  SYNCS.PHASECHK.TRANS64.TRYWAIT P1, [R5+URZ+0x28c60], R0 ;  /* 0x028c6000050075a7 */ /* 0x008724000802017f */
[----:B----4-:R-:W-:Y:S05]  /*e6e0*/  @!P1 NANOSLEEP.SYNCS 0x989680 ;  /* 0x009896800000995d */ /* 0x010fea0003900000 */
[----:B------:R-:W4:Y:S02]  /*e6f0*/  @!P1 SYNCS.PHASECHK.TRANS64 P1, [R5+URZ+0x28c60], R0 ;  /* 0x028c6000050095a7 */ /* 0x000f24000802007f */
[----:B----4-:R-:W-:Y:S05]  /*e700*/  @!P1 BRA `(.L_x_3322) ;  /* 0xfffffffc00f09947 */ /* 0x010fea000383ffff */
[----:B------:R-:W-:Y:S05]  /*e710*/  BRA `(.L_x_3392) ;  /* 0xffffffd800c87947 */ /* 0x000fea000383ffff */
.L_x_3393:
        /* <DEDUP_REMOVED lines=14> */
.L_x_15530:


//--------------------- .text._ZN7cutlass13device_kernelIN5flash11enable_sm90INS1_16FlashAttnFwdSm90INS1_25CollectiveMainloopFwdSm90ILi2EN4cute5tupleIJNS5_1CILi1EEES8_S8_EEENS6_IJNS7_ILi64EEESA_SA_EEELi512ENS_10bfloat16_tEfNS_4arch4Sm90ELb0ELb0ELb0ELb0ELb1ELb0ELb1ELb0ELb0ELb1ELb0ELb0EEENS1_21CollectiveEpilogueFwdINS6_IJSA_NS7_ILi512EEESA_EEES9_SC_SE_Li256ELb0ELb1ELb0ELb0EEENS1_29StaticPersistentTileSchedulerILb0EEEEEEEEEvNT_6ParamsE --------------------------
	.section	.text._ZN7cutlass13device_kernelIN5flash11enable_sm90INS1_16FlashAttnFwdSm90INS1_25CollectiveMainloopFwdSm90ILi2EN4cute5tupleIJNS5_1CILi1EEES8_S8_EEENS6_IJNS7_ILi64EEESA_SA_EEELi512ENS_10bfloat16_tEfNS_4arch4Sm90ELb0ELb0ELb0ELb0ELb1ELb0ELb1ELb0ELb0ELb1ELb0ELb0EEENS1_21CollectiveEpilogueFwdINS6_IJSA_NS7_ILi512EEESA_EEES9_SC_SE_Li256ELb0ELb1ELb0ELb0EEENS1_29StaticPersistentTileSchedulerILb0EEEEEEEEEvNT_6ParamsE,"ax",@progbits
	.align	128
.text._ZN7cutlass13device_kernelIN5flash11enable_sm90INS1_16FlashAttnFwdSm90INS1_25CollectiveMainloopFwdSm90ILi2EN4cute5tupleIJNS5_1CILi1EEES8_S8_EEENS6_IJNS7_ILi64EEESA_SA_EEELi512ENS_10bfloat16_tEfNS_4arch4Sm90ELb0ELb0ELb0ELb0ELb1ELb0ELb1ELb0ELb0ELb1ELb0ELb0EEENS1_21CollectiveEpilogueFwdINS6_IJSA_NS7_ILi512EEESA_EEES9_SC_SE_Li256ELb0ELb1ELb0ELb0EEENS1_29StaticPersistentTileSchedulerILb0EEEEEEEEEvNT_6ParamsE:
        .type           _ZN7cutlass13device_kernelIN5flash11enable_sm90INS1_16FlashAttnFwdSm90INS1_25CollectiveMainloopFwdSm90ILi2EN4cute5tupleIJNS5_1CILi1EEES8_S8_EEENS6_IJNS7_ILi64EEESA_SA_EEELi512ENS_10bfloat16_tEfNS_4arch4Sm90ELb0ELb0ELb0ELb0ELb1ELb0ELb1ELb0ELb0ELb1ELb0ELb0EEENS1_21CollectiveEpilogueFwdINS6_IJSA_NS7_ILi512EEESA_EEES9_SC_SE_Li256ELb0ELb1ELb0ELb0EEENS1_29StaticPersistentTileSchedulerILb0EEEEEEEEEvNT_6ParamsE,@function
        .size           _ZN7cutlass13device_kernelIN5flash11enable_sm90INS1_16FlashAttnFwdSm90INS1_25CollectiveMainloopFwdSm90ILi2EN4cute5tupleIJNS5_1CILi1EEES8_S8_EEENS6_IJNS7_ILi64EEESA_SA_EEELi512ENS_10bfloat16_tEfNS_4arch4Sm90ELb0ELb0ELb0ELb0ELb1ELb0ELb1ELb0ELb0ELb1ELb0ELb0EEENS1_21CollectiveEpilogueFwdINS6_IJSA_NS7_ILi512EEESA_EEES9_SC_SE_Li256ELb0ELb1ELb0ELb0EEENS1_29StaticPersistentTileSchedulerILb0EEEEEEEEEvNT_6ParamsE,(.L_x_15531 - _ZN7cutlass13device_kernelIN5flash11enable_sm90INS1_16FlashAttnFwdSm90INS1_25CollectiveMainloopFwdSm90ILi2EN4cute5tupleIJNS5_1CILi1EEES8_S8_EEENS6_IJNS7_ILi64EEESA_SA_EEELi512ENS_10bfloat16_tEfNS_4arch4Sm90ELb0ELb0ELb0ELb0ELb1ELb0ELb1ELb0ELb0ELb1ELb0ELb0EEENS1_21CollectiveEpilogueFwdINS6_IJSA_NS7_ILi512EEESA_EEES9_SC_SE_Li256ELb0ELb1ELb0ELb0EEENS1_29StaticPersistentTileSchedulerILb0EEEEEEEEEvNT_6ParamsE)
        .other          _ZN7cutlass13device_kernelIN5flash11enable_sm90INS1_16FlashAttnFwdSm90INS1_25CollectiveMainloopFwdSm90ILi2EN4cute5tupleIJNS5_1CILi1EEES8_S8_EEENS6_IJNS7_ILi64EEESA_SA_EEELi512ENS_10bfloat16_tEfNS_4arch4Sm90ELb0ELb0ELb0ELb0ELb1ELb0ELb1ELb0ELb0ELb1ELb0ELb0EEENS1_21CollectiveEpilogueFwdINS6_IJSA_NS7_ILi512EEESA_EEES9_SC_SE_Li256ELb0ELb1ELb0ELb0EEENS1_29StaticPersistentTileSchedulerILb0EEEEEEEEEvNT_6ParamsE,@"STO_CUDA_ENTRY STV_DEFAULT"
_ZN7cutlass13device_kernelIN5flash11enable_sm90INS1_16FlashAttnFwdSm90INS1_25CollectiveMainloopFwdSm90ILi2EN4cute5tupleIJNS5_1CILi1EEES8_S8_EEENS6_IJNS7_ILi64EEESA_SA_EEELi512ENS_10bfloat16_tEfNS_4arch4Sm90ELb0ELb0ELb0ELb0ELb1ELb0ELb1ELb0ELb0ELb1ELb0ELb0EEENS1_21CollectiveEpilogueFwdINS6_IJSA_NS7_ILi512EEESA_EEES9_SC_SE_Li256ELb0ELb1ELb0ELb0EEENS1_29StaticPersistentTileSchedulerILb0EEEEEEEEEvNT_6ParamsE:
[----:B------:R-:W0:Y:S02]  /*0000*/  LDC R1, c[0x0][0x28] ;  /* 0x00000a00ff017b82 */ /* 0x000e240000000800 */
[----:B0-----:R-:W-:Y:S01]  /*0010*/  VIADD R1, R1, 0xffffffd0 ;  /* 0xffffffd001017836 */ /* 0x001fe20000000000 */
[----:B------:R-:W0:Y:S01]  /*0020*/  S2R R5, SR_TID.X ;  /* 0x0000000000057919 */ /* 0x000e220000002100 */
[----:B------:R-:W-:Y:S01]  /*0030*/  ELECT P0, URZ, PT ;  /* 0x00000000003f782f */ /* 0x000fe20003800000 */
[----:B------:R-:W-:Y:S01]  /*0040*/  UMOV UR4, 0x80 ;  /* 0x0000008000047882 */ /* 0x000fe20000000000 */
[----:B------:R-:W-:Y:S01]  /*0050*/  UMOV UR7, 0x100 ;  /* 0x0000010000077882 */ /* 0x000fe20000000000 */
[--C-:B0-----:R-:W-:Y:S02]  /*0060*/  SHF.R.U32.HI R0, RZ, 0x5, R5.reuse ;  /* 0x00000005ff007819 */ /* 0x101fe40000011605 */
[----:B------:R-:W-:-:S03]  /*0070*/  SHF.R.U32.HI R3, RZ, 0x7, R5 ;  /* 0x00000007ff037819 */ /* 0x000fc60000011605 */
[----:B------:R-:W0:Y:S04]  /*0080*/  SHFL.IDX PT, R2, R0, RZ, 0x1f ;  /* 0x00001fff00027589 */ /* 0x000e2800000e0000 */
[----:B------:R-:W1:Y:S01]  /*0090*/  SHFL.IDX PT, R3, R3, RZ, 0x1f ;  /* 0x00001fff03037589 */ /* 0x000e6200000e0000 */
[C---:B0-----:R-:W-:Y:S02]  /*00a0*/  ISETP.NE.OR P0, PT, R2.reuse, RZ, !P0 ;  /* 0x000000ff0200720c */ /* 0x041fe40004705670 */
[----:B------:R-:W-:Y:S01]  /*00b0*/  ISETP.NE.AND P1, PT, R2, RZ, PT ;  /* 0x000000ff0200720c */ /* 0x000fe20003f25270 */
[----:B-1----:R0:W-:Y:S10]  /*00c0*/  STL [R1], R3 ;  /* 0x0000000301007387 */ /* 0x0021f40000100800 */
[----:B------:R-:W-:Y:S01]  /*00d0*/  VOTEU.ALL UP0, P0 ;  /* 0x00000000003f7886 */ /* 0x000fe20000000000 */
[----:B------:R-:W-:Y:S01]  /*00e0*/  VOTEU.ALL UP1, P0 ;  /* 0x00000000003f7886 */ /* 0x000fe20000020000 */
[----:B------:R-:W-:-:S03]  /*00f0*/  VOTEU.ALL UP2, P0 ;  /* 0x00000000003f7886 */ /* 0x000fc60000040000 */
        /* <DEDUP_REMOVED lines=10> */
[----:B------:R0:W1:Y:S01]  /*01a0*/  @!UP0 SYNCS.EXCH.64 URZ, [UR8+0x38800], UR4 ;  /* 0x03880004083f85b2 */ /* 0x0000620008000100 */
[----:B------:R0:W2:Y:S05]  /*01b0*/  @!UP1 SYNCS.EXCH.64 URZ, [UR8+0x38810], UR4 ;  /* 0x03881004083f95b2 */ /* 0x0000aa0008000100 */
[----:B------:R0:W3:Y:S02]  /*01c0*/  @!UP2 SYNCS.EXCH.64 URZ, [UR8+0x38820], UR6 ;  /* 0x03882006083fa5b2 */ /* 0x0000e40008000100 */
[----:B0-----:R-:W-:Y:S05]  /*01d0*/  @P1 BRA `(.L_x_3394) ;  /* 0x0000000000381947 */ /* 0x001fea0003800000 */
        /* <DEDUP_REMOVED lines=9> */
[----:B0-----:R0:W4:Y:S01]  /*0270*/  SYNCS.EXCH.64 URZ, [UR6+0x38830], UR4 ;  /* 0x03883004063f75b2 */ /* 0x0011220008000100 */
[----:B------:R0:W0:Y:S01]  /*0280*/  SYNCS.EXCH.64 URZ, [UR6+0x38840], UR4 ;  /* 0x03884004063f75b2 */ /* 0x0000220008000100 */
[----:B------:R0:W0:Y:S01]  /*0290*/  SYNCS.EXCH.64 URZ, [UR6+0x38838], UR4 ;  /* 0x03883804063f75b2 */ /* 0x0000220008000100 */
[----:B------:R0:W0:Y:S01]  /*02a0*/  SYNCS.EXCH.64 URZ, [UR6+0x38848], UR4 ;  /* 0x03884804063f75b2 */ /* 0x0000220008000100 */
[----:B------:R-:W-:Y:S01]  /*02b0*/  NOP ;  /* 0x0000000000007918 */ /* 0x000fe20000000000 */
.L_x_3394:
        /* <DEDUP_REMOVED lines=22> */
.L_x_3395:
        /* <DEDUP_REMOVED lines=18> */
.L_x_3396:
        /* <DEDUP_REMOVED lines=22> */
.L_x_3397:
        /* <DEDUP_REMOVED lines=22> */
.L_x_3398:
[----:B------:R-:W-:Y:S01]  /*0800*/  ISETP.NE.AND P0, PT, R3, RZ, PT ;  /* 0x000000ff0300720c */ /* 0x000fe20003f05270 */
[----:B------:R-:W-:Y:S01]  /*0810*/  IMAD.MOV.U32 R37, RZ, RZ, 0x1 ;  /* 0x00000001ff257424 */ /* 0x000fe200078e00ff */
[----:B------:R-:W-:Y:S01]  /*0820*/  NOP ;  /* 0x0000000000007918 */ /* 0x000fe20000000000 */
[----:B------:R-:W-:-:S03]  /*0830*/  ULDC.64 UR42, c[0x0][0x208] ;  /* 0x00008200002a7ab9 */ /* 0x000fc60000000a00 */
[----:B------:R-:W-:Y:S01]  /*0840*/  SEL R37, R37, 0x2, !P0 ;  /* 0x0000000225257807 */ /* 0x000fe20004000000 */
[----:B01234-:R-:W-:Y:S06]  /*0850*/  BAR.SYNC.DEFER_BLOCKING 0x0 ;  /* 0x0000000000007b1d */ /* 0x01ffec0000010000 */
[----:B------:R-:W-:Y:S05]  /*0860*/  @!P0 BRA `(.L_x_3399) ;  /* 0x0000009800bc8947 */ /* 0x000fea0003800000 */
.L_x_3400:
        /* <DEDUP_REMOVED lines=17> */
[----:B------:R-:W-:Y:S01]  /*0980*/  LOP3.LUT R17, R37, 0x1, RZ, 0xfc, !PT ;  /* 0x0000000125117812 */ /* 0x000fe200078efcff */
[----:B------:R-:W-:Y:S01]  /*0990*/  IMAD.MOV.U32 R206, RZ, RZ, RZ ;  /* 0x000000ffffce7224 */ /* 0x000fe200078e00ff */
[----:B------:R-:W-:Y:S01]  /*09a0*/  SHF.R.S32.HI R0, RZ, 0x1f, R5 ;  /* 0x0000001fff007819 */ /* 0x000fe20000011405 */
[----:B------:R-:W-:-:S03]  /*09b0*/  UMOV UR36, URZ ;  /* 0x0000003f00247c82 */ /* 0x000fc60008000000 */
[CC--:B------:R-:W-:Y:S02]  /*09c0*/  LEA.HI R4, R0.reuse, R5.reuse, RZ, 0x5 ;  /* 0x0000000500047211 */ /* 0x0c0fe400078f28ff */
[CC--:B------:R-:W-:Y:S02]  /*09d0*/  LEA.HI R3, R0.reuse, R5.reuse, RZ, 0x4 ;  /* 0x0000000500037211 */ /* 0x0c0fe400078f20ff */
[--C-:B------:R-:W-:Y:S02]  /*09e0*/  SHF.R.S32.HI R10, RZ, 0x5, R4.reuse ;  /* 0x00000005ff0a7819 */ /* 0x100fe40000011404 */
[----:B------:R-:W-:Y:S02]  /*09f0*/  SHF.R.S32.HI R7, RZ, 0x1f, R4 ;  /* 0x0000001fff077819 */ /* 0x000fe40000011404 */
[CC--:B------:R-:W-:Y:S02]  /*0a00*/  LEA.HI R2, R0.reuse, R5.reuse, RZ, 0x7 ;  /* 0x0000000500027211 */ /* 0x0c0fe400078f38ff */
[----:B------:R-:W-:-:S02]  /*0a10*/  LEA.HI R6, R0, R5, RZ, 0x2 ;  /* 0x0000000500067211 */ /* 0x000fc400078f10ff */
[----:B------:R-:W-:Y:S02]  /*0a20*/  LEA.HI R214, R0, R5, RZ, 0x3 ;  /* 0x0000000500d67211 */ /* 0x000fe400078f18ff */
[----:B------:R-:W-:Y:S01]  /*0a30*/  LOP3.LUT R4, R3, 0xfffffff0, RZ, 0xc0, !PT ;  /* 0xfffffff003047812 */ /* 0x000fe200078ec0ff */
[----:B0-----:R-:W-:Y:S01]  /*0a40*/  ULEA UR38, UR37, UR38, 0x18 ;  /* 0x0000002625267291 */ /* 0x001fe2000f8ec03f */
[----:B------:R-:W-:Y:S02]  /*0a50*/  SHF.R.S32.HI R8, RZ, 0x4, R3 ;  /* 0x00000004ff087819 */ /* 0x000fe40000011403 */
[----:B------:R-:W-:Y:S01]  /*0a60*/  LOP3.LUT R12, R6, 0xfffffffc, RZ, 0xc0, !PT ;  /* 0xfffffffc060c7812 */ /* 0x000fe200078ec0ff */
[C---:B------:R-:W-:Y:S01]  /*0a70*/  IMAD.IADD R6, R5.reuse, 0x1, -R4 ;  /* 0x0000000105067824 */ /* 0x040fe200078e0a04 */
[----:B------:R-:W-:Y:S02]  /*0a80*/  LOP3.LUT R0, R2, 0xffffff80, RZ, 0xc0, !PT ;  /* 0xffffff8002007812 */ /* 0x000fe400078ec0ff */
[----:B------:R-:W-:Y:S01]  /*0a90*/  LOP3.LUT R212, R214, 0xfffffff8, RZ, 0xc0, !PT ;  /* 0xfffffff8d6d47812 */ /* 0x000fe200078ec0ff */
[----:B------:R-:W-:Y:S01]  /*0aa0*/  IMAD.IADD R12, R5, 0x1, -R12 ;  /* 0x00000001050c7824 */ /* 0x000fe200078e0a0c */
[----:B------:R-:W-:Y:S01]  /*0ab0*/  LEA.HI R7, R7, R10, RZ, 0x2 ;  /* 0x0000000a07077211 */ /* 0x000fe200078f10ff */
[----:B------:R-:W-:Y:S01]  /*0ac0*/  IMAD.IADD R0, R5, 0x1, -R0 ;  /* 0x0000000105007824 */ /* 0x000fe200078e0a00 */
[----:B------:R-:W-:Y:S01]  /*0ad0*/  LEA.HI R4, R3, R8, RZ, 0x1 ;  /* 0x0000000803047211 */ /* 0x000fe200078f08ff */
[----:B------:R-:W-:Y:S01]  /*0ae0*/  IMAD.IADD R212, R5, 0x1, -R212 ;  /* 0x0000000105d47824 */ /* 0x000fe200078e0ad4 */
[----:B------:R-:W-:-:S02]  /*0af0*/  SHF.R.S32.HI R213, RZ, 0x7, R2 ;  /* 0x00000007ffd57819 */ /* 0x000fc40000011402 */
[----:B------:R-:W-:Y:S01]  /*0b00*/  LOP3.LUT R7, R7, 0x3ffffc, RZ, 0xc0, !PT ;  /* 0x003ffffc07077812 */ /* 0x000fe200078ec0ff */
[----:B------:R-:W-:Y:S01]  /*0b10*/  IMAD.SHL.U32 R18, R212, 0x8, RZ ;  /* 0x00000008d4127824 */ /* 0x000fe200078e00ff */
[--C-:B------:R-:W-:Y:S01]  /*0b20*/  SHF.R.S32.HI R3, RZ, 0x1f, R6.reuse ;  /* 0x0000001fff037819 */ /* 0x100fe20000011406 */
[----:B------:R-:W-:Y:S01]  /*0b30*/  IMAD R14, R213, 0x100, R6 ;  /* 0x00000100d50e7824 */ /* 0x000fe200078e0206 */
[----:B------:R-:W-:Y:S01]  /*0b40*/  LOP3.LUT R5, R4, 0x1ffffffe, RZ, 0xc0, !PT ;  /* 0x1ffffffe04057812 */ /* 0x000fe200078ec0ff */
[----:B------:R-:W-:Y:S01]  /*0b50*/  IMAD.IADD R7, R10, 0x1, -R7 ;  /* 0x000000010a077824 */ /* 0x000fe200078e0a07 */
[----:B------:R-:W-:Y:S01]  /*0b60*/  LEA.HI R4, R3, R6, RZ, 0x3 ;  /* 0x0000000603047211 */ /* 0x000fe200078f18ff */
[----:B------:R-:W-:Y:S01]  /*0b70*/  VIADD R192, R18, 0x40 ;  /* 0x0000004012c07836 */ /* 0x000fe20000000000 */
[----:B------:R-:W-:Y:S01]  /*0b80*/  SHF.R.S32.HI R3, RZ, 0x1f, R0 ;  /* 0x0000001fff037819 */ /* 0x000fe20000011400 */
[----:B------:R-:W-:Y:S01]  /*0b90*/  IMAD.IADD R8, R8, 0x1, -R5 ;  /* 0x0000000108087824 */ /* 0x000fe200078e0a05 */
[----:B------:R-:W-:Y:S01]  /*0ba0*/  LEA.HI R5, R12, R12, RZ, 0x1 ;  /* 0x0000000c0c057211 */ /* 0x000fe200078f08ff */
[----:B------:R-:W-:Y:S01]  /*0bb0*/  IMAD R13, R7, 0x10, R14 ;  /* 0x00000010070d7824 */ /* 0x000fe200078e020e */
[----:B------:R-:W-:Y:S01]  /*0bc0*/  SHF.R.S32.HI R214, RZ, 0x3, R214 ;  /* 0x00000003ffd67819 */ /* 0x000fe200000114d6 */
[----:B------:R-:W-:Y:S01]  /*0bd0*/  IMAD.SHL.U32 R7, R4, 0x40, RZ ;  /* 0x0000004004077824 */ /* 0x000fe200078e00ff */
[----:B------:R-:W-:Y:S01]  /*0be0*/  LOP3.LUT R11, R5, 0x1ffffffe, RZ, 0xc0, !PT ;  /* 0x1ffffffe050b7812 */ /* 0x000fe200078ec0ff */
[----:B------:R-:W-:Y:S01]  /*0bf0*/  IMAD.SHL.U32 R8, R8, 0x8, RZ ;  /* 0x0000000808087824 */ /* 0x000fe200078e00ff */
[----:B------:R-:W-:Y:S01]  /*0c00*/  LOP3.LUT R5, R4, 0xfffffff8, RZ, 0xc0, !PT ;  /* 0xfffffff804057812 */ /* 0x000fe200078ec0ff */
[----:B------:R-:W-:Y:S01]  /*0c10*/  VIADD R191, R18, 0x80 ;  /* 0x0000008012bf7836 */ /* 0x000fe20000000000 */
[----:B------:R-:W-:Y:S01]  /*0c20*/  LOP3.LUT R9, R7, 0x7ffffe00, RZ, 0xc0, !PT ;  /* 0x7ffffe0007097812 */ /* 0x000fe200078ec0ff */
[----:B------:R-:W-:Y:S01]  /*0c30*/  IMAD.U32 R218, R13, 0x40, R8 ;  /* 0x000000400dda7824 */ /* 0x000fe200078e0008 */
[CC--:B------:R-:W-:Y:S01]  /*0c40*/  LEA.HI R4, R3.reuse, R0.reuse, RZ, 0x2 ;  /* 0x0000000003047211 */ /* 0x0c0fe200078f10ff */
[----:B------:R-:W-:Y:S01]  /*0c50*/  IMAD.IADD R7, R6, 0x1, -R5 ;  /* 0x0000000106077824 */ /* 0x000fe200078e0a05 */
[----:B------:R-:W-:Y:S01]  /*0c60*/  LEA.HI R3, R3, R0, RZ, 0x5 ;  /* 0x0000000003037211 */ /* 0x000fe200078f28ff */
[----:B------:R-:W-:Y:S01]  /*0c70*/  IMAD R10, R10, 0x400, R9 ;  /* 0x000004000a0a7824 */ /* 0x000fe200078e0209 */
[--C-:B------:R-:W-:Y:S01]  /*0c80*/  SHF.R.S32.HI R5, RZ, 0x2, R4.reuse ;  /* 0x00000002ff057819 */ /* 0x100fe20000011404 */
[----:B------:R-:W-:Y:S01]  /*0c90*/  IMAD.SHL.U32 R9, R7, 0x40, RZ ;  /* 0x0000004007097824 */ /* 0x000fe200078e00ff */
[----:B------:R-:W-:Y:S01]  /*0ca0*/  SHF.R.S32.HI R6, RZ, 0x1f, R4 ;  /* 0x0000001fff067819 */ /* 0x000fe20000011404 */
[----:B------:R-:W-:Y:S01]  /*0cb0*/  IMAD.IADD R217, R12, 0x1, -R11 ;  /* 0x000000010cd97824 */ /* 0x000fe200078e0a0b */
[----:B------:R-:W-:Y:S01]  /*0cc0*/  LOP3.LUT R11, R4, 0x7ffffffc, RZ, 0xc0, !PT ;  /* 0x7ffffffc040b7812 */ /* 0x000fe200078ec0ff */
[C---:B------:R-:W-:Y:S01]  /*0cd0*/  VIADD R190, R18.reuse, 0xc0 ;  /* 0x000000c012be7836 */ /* 0x040fe20000000000 */
[----:B------:R-:W-:Y:S01]  /*0ce0*/  LOP3.LUT R9, R9, 0x1c0, RZ, 0xc0, !PT ;  /* 0x000001c009097812 */ /* 0x000fe200078ec0ff */
[----:B------:R-:W-:Y:S01]  /*0cf0*/  VIADD R189, R18, 0x100 ;  /* 0x0000010012bd7836 */ /* 0x000fe20000000000 */
[----:B------:R-:W-:Y:S01]  /*0d00*/  LEA.HI R6, R6, R5, RZ, 0x3 ;  /* 0x0000000506067211 */ /* 0x000fe200078f18ff */
[----:B------:R-:W-:Y:S01]  /*0d10*/  IMAD.IADD R11, R0, 0x1, -R11 ;  /* 0x00000001000b7824 */ /* 0x000fe200078e0a0b */
[----:B------:R-:W-:Y:S01]  /*0d20*/  LOP3.LUT R8, R9, 0x8, R8, 0xf8, !PT ;  /* 0x0000000809087812 */ /* 0x000fe200078ef808 */
[C---:B------:R-:W-:Y:S01]  /*0d30*/  VIADD R188, R18.reuse, 0x140 ;  /* 0x0000014012bc7836 */ /* 0x040fe20000000000 */
[----:B------:R-:W-:Y:S01]  /*0d40*/  SHF.R.U32.HI R9, RZ, 0x3, R9 ;  /* 0x00000003ff097819 */ /* 0x000fe20000011609 */
[C---:B------:R-:W-:Y:S01]  /*0d50*/  VIADD R216, R18.reuse, 0x180 ;  /* 0x0000018012d87836 */ /* 0x040fe20000000000 */
[----:B------:R-:W-:Y:S01]  /*0d60*/  R2P PR, R7, 0x6 ;  /* 0x0000000607007804 */ /* 0x000fe20000000000 */
[----:B------:R-:W-:Y:S01]  /*0d70*/  VIADD R215, R18, 0x1c0 ;  /* 0x000001c012d77836 */ /* 0x000fe20000000000 */
[----:B------:R-:W-:Y:S01]  /*0d80*/  LOP3.LUT R9, R8, R9, RZ, 0x3c, !PT ;  /* 0x0000000908097212 */ /* 0x000fe200078e3cff */
[----:B------:R-:W-:Y:S01]  /*0d90*/  IMAD.SHL.U32 R19, R11, 0x2, RZ ;  /* 0x000000020b137824 */ /* 0x000fe200078e00ff */
[----:B------:R-:W-:-:S02]  /*0da0*/  LOP3.LUT R6, R6, 0xfffffff8, RZ, 0xc0, !PT ;  /* 0xfffffff806067812 */ /* 0x000fc400078ec0ff */
[----:B------:R-:W-:Y:S01]  /*0db0*/  LEA.HI R0, R2, R213, RZ, 0x1 ;  /* 0x000000d502007211 */ /* 0x000fe200078f08ff */
[----:B------:R-:W-:Y:S01]  /*0dc0*/  IMAD.IADD R9, R10, 0x1, R9 ;  /* 0x000000010a097824 */ /* 0x000fe200078e0209 */
[----:B------:R-:W-:Y:S01]  /*0dd0*/  SHF.R.S32.HI R3, RZ, 0x5, R3 ;  /* 0x00000005ff037819 */ /* 0x000fe20000011403 */
[----:B------:R-:W-:Y:S01]  /*0de0*/  IMAD.IADD R6, R5, 0x1, -R6 ;  /* 0x0000000105067824 */ /* 0x000fe200078e0a06 */
[----:B------:R-:W-:Y:S01]  /*0df0*/  LOP3.LUT R0, R0, 0xfffffe, RZ, 0xc0, !PT ;  /* 0x00fffffe00007812 */ /* 0x000fe200078ec0ff */
[----:B------:R-:W-:Y:S01]  /*0e00*/  IMAD.MOV.U32 R2, RZ, RZ, RZ ;  /* 0x000000ffff027224 */ /* 0x000fe200078e00ff */
[----:B------:R-:W-:Y:S01]  /*0e10*/  LEA R184, R9, UR38, 0x1 ;  /* 0x0000002609b87c11 */ /* 0x000fe2000f8e08ff */
[----:B------:R-:W-:Y:S01]  /*0e20*/  IMAD R16, R3, 0x10, R6 ;  /* 0x0000001003107824 */ /* 0x000fe200078e0206 */
[----:B------:R-:W-:Y:S01]  /*0e30*/  SEL R185, R185, 0xffffffe0, !P1 ;  /* 0xffffffe0b9b97807 */ /* 0x000fe20004800000 */
[----:B------:R-:W-:Y:S01]  /*0e40*/  IMAD.IADD R0, R213, 0x1, -R0 ;  /* 0x00000001d5007824 */ /* 0x000fe200078e0a00 */
[----:B------:R-:W-:Y:S01]  /*0e50*/  SHF.R.S32.HI R225, RZ, 0x1f, R192 ;  /* 0x0000001fffe17819 */ /* 0x000fe200000114c0 */
[C---:B------:R-:W-:Y:S01]  /*0e60*/  VIADD R186, R184.reuse, 0x36400 ;  /* 0x00036400b8ba7836 */ /* 0x040fe20000000000 */
[----:B------:R-:W-:Y:S01]  /*0e70*/  SHF.R.S32.HI R224, RZ, 0x1f, R191 ;  /* 0x0000001fffe07819 */ /* 0x000fe200000114bf */
[----:B------:R-:W-:Y:S01]  /*0e80*/  VIADD R23, R184, 0x36440 ;  /* 0x00036440b8177836 */ /* 0x000fe20000000000 */
[----:B------:R-:W-:Y:S01]  /*0e90*/  SHF.R.S32.HI R223, RZ, 0x1f, R190 ;  /* 0x0000001fffdf7819 */ /* 0x000fe200000114be */
[C---:B------:R-:W-:Y:S01]  /*0ea0*/  @P2 VIADD R23, R186.reuse, 0xffffffc0 ;  /* 0xffffffc0ba172836 */ /* 0x040fe20000000000 */
[----:B------:R-:W-:Y:S01]  /*0eb0*/  SHF.R.S32.HI R222, RZ, 0x1f, R189 ;  /* 0x0000001fffde7819 */ /* 0x000fe200000114bd */
[----:B------:R-:W-:Y:S01]  /*0ec0*/  IMAD.IADD R186, R186, 0x1, R185 ;  /* 0x00000001baba7824 */ /* 0x000fe200078e02b9 */
[----:B------:R-:W-:Y:S01]  /*0ed0*/  SHF.R.S32.HI R221, RZ, 0x1f, R188 ;  /* 0x0000001fffdd7819 */ /* 0x000fe200000114bc */
[----:B------:R-:W-:Y:S01]  /*0ee0*/  IMAD.SHL.U32 R22, R0, 0x100, RZ ;  /* 0x0000010000167824 */ /* 0x000fe200078e00ff */
[----:B------:R-:W-:Y:S01]  /*0ef0*/  SHF.R.S32.HI R220, RZ, 0x1f, R216 ;  /* 0x0000001fffdc7819 */ /* 0x000fe200000114d8 */
[----:B------:R-:W-:Y:S01]  /*0f00*/  IMAD R217, R217, 0x8, R16 ;  /* 0x00000008d9d97824 */ /* 0x000fe200078e0210 */
[----:B------:R-:W-:Y:S01]  /*0f10*/  SHF.R.S32.HI R219, RZ, 0x1f, R215 ;  /* 0x0000001fffdb7819 */ /* 0x000fe200000114d7 */
[----:B------:R-:W-:-:S07]  /*0f20*/  IMAD.IADD R185, R185, 0x1, R23 ;  /* 0x00000001b9b97824 */ /* 0x000fce00078e0217 */
.L_x_3437:
[----:B--2---:R-:W2:Y:S01]  /*0f30*/  LDL R3, [R1] ;  /* 0x0000000001037983 */ /* 0x004ea20000100800 */
[----:B0-----:R-:W0:Y:S01]  /*0f40*/  LDC R0, c[0x0][0xd44] ;  /* 0x00035100ff007b82 */ /* 0x001e220000000800 */
[----:B------:R-:W-:Y:S01]  /*0f50*/  ULDC UR4, c[0x0][0xd38] ;  /* 0x00034e0000047ab9 */ /* 0x000fe20000000800 */
[----:B------:R-:W-:Y:S01]  /*0f60*/  ULDC.64 UR6, c[0x0][0x418] ;  /* 0x0001060000067ab9 */ /* 0x000fe20000000a00 */
[----:B------:R-:W-:Y:S02]  /*0f70*/  UISETP.NE.AND UP1, UPT, UR4, 0x1, UPT ;  /* 0x000000010400788c */ /* 0x000fe4000bf25270 */
[----:B------:R-:W-:Y:S01]  /*0f80*/  UISETP.NE.U32.AND UP0, UPT, UR6, URZ, UPT ;  /* 0x0000003f0600728c */ /* 0x000fe2000bf05070 */
[----:B------:R-:W-:Y:S02]  /*0f90*/  UMOV UR40, UR39 ;  /* 0x0000002700287c82 */ /* 0x000fe40008000000 */
[----:B-1----:R-:W1:Y:S01]  /*0fa0*/  LDC R152, c[0x0][0x2f0] ;  /* 0x0000bc00ff987b82 */ /* 0x002e620000000800 */
[----:B------:R-:W-:Y:S01]  /*0fb0*/  UISETP.NE.AND.EX UP0, UPT, UR7, URZ, UPT, UP0 ;  /* 0x0000003f0700728c */ /* 0x000fe2000bf05300 */
[----:B------:R-:W-:-:S04]  /*0fc0*/  UMOV UR41, UR39 ;  /* 0x0000002700297c82 */ /* 0x000fc80008000000 */
[----:B------:R-:W-:Y:S01]  /*0fd0*/  @UP1 ULDC UR4, c[0x0][0xd3c] ;  /* 0x00034f0000041ab9 */ /* 0x000fe20000000800 */
[----:B------:R-:W-:Y:S01]  /*0fe0*/  @UP1 ULDC UR6, c[0x0][0xd40] ;  /* 0x0003500000061ab9 */ /* 0x000fe20000000800 */
[----:B------:R-:W-:-:S04]  /*0ff0*/  UIMAD.WIDE.U32 UR4, UR39, UR4, URZ ;  /* 0x00000004270472a5 */ /* 0x000fc8000f8e003f */
[----:B------:R-:W-:-:S03]  /*1000*/  @UP1 USHF.R.U32.HI UR40, URZ, UR6, UR5 ;  /* 0x000000063f281299 */ /* 0x000fc60008011605 */
[----:B------:R-:W-:Y:S01]  /*1010*/  ULDC UR4, c[0x0][0x424] ;  /* 0x0001090000047ab9 */ /* 0x000fe20000000800 */
[----:B0-----:R-:W-:Y:S01]  /*1020*/  ISETP.NE.AND P0, PT, R0, 0x1, PT ;  /* 0x000000010000780c */ /* 0x001fe20003f05270 */
[----:B------:R-:W-:Y:S01]  /*1030*/  USEL UR4, UR4, 0x1, UP0 ;  /* 0x0000000104047887 */ /* 0x000fe20008000000 */
[----:B------:R-:W-:-:S05]  /*1040*/  IMAD.U32 R187, RZ, RZ, UR40 ;  /* 0x00000028ffbb7e24 */ /* 0x000fca000f8e00ff */
[----:B-1----:R-:W-:-:S06]  /*1050*/  IMAD R152, R152, UR4, RZ ;  /* 0x0000000498987c24 */ /* 0x002fcc000f8e02ff */
[----:B---3--:R-:W0:Y:S02]  /*1060*/  @P0 LDC.64 R4, c[0x0][0xd48] ;  /* 0x00035200ff040b82 */ /* 0x008e240000000a00 */
[----:B0-----:R-:W-:-:S05]  /*1070*/  @P0 IMAD.HI.U32 R0, R4, UR40, RZ ;  /* 0x0000002804000c27 */ /* 0x001fca000f8e00ff */
[----:B------:R-:W-:Y:S02]  /*1080*/  @P0 SHF.R.U32.HI R187, RZ, R5, R0 ;  /* 0x00000005ffbb0219 */ /* 0x000fe40000011600 */
[----:B--2---:R-:W-:-:S13]  /*1090*/  ISETP.NE.AND P1, PT, R3, 0x1, PT ;  /* 0x000000010300780c */ /* 0x004fda0003f25270 */
[----:B----4-:R-:W-:Y:S05]  /*10a0*/  @!P1 BRA `(.L_x_3401) ;  /* 0x0000001400d89947 */ /* 0x010fea0003800000 */
[----:B------:R-:W0:Y:S01]  /*10b0*/  SHFL.IDX PT, R0, R213, RZ, 0x1f ;  /* 0x00001fffd5007589 */ /* 0x000e2200000e0000 */
[----:B------:R-:W-:Y:S01]  /*10c0*/  UMOV UR9, 0x40000040 ;  /* 0x4000004000097882 */ /* 0x000fe20000000000 */
[----:B------:R-:W-:Y:S01]  /*10d0*/  UMOV UR11, 0x40000040 ;  /* 0x40000040000b7882 */ /* 0x000fe20000000000 */
[----:B------:R-:W-:Y:S01]  /*10e0*/  UMOV UR13, 0x40000040 ;  /* 0x40000040000d7882 */ /* 0x000fe20000000000 */
[----:B------:R-:W-:Y:S01]  /*10f0*/  BAR.SYNC.DEFER_BLOCKING 0xe, 0x100 ;  /* 0x0384000000007b1d */ /* 0x000fe20000010000 */
[----:B------:R-:W-:-:S05]  /*1100*/  ISETP.NE.AND P1, PT, R17, 0x3, PT ;  /* 0x000000031100780c */ /* 0x000fca0003f25270 */
[----:B------:R-:W-:Y:S01]  /*1110*/  UMOV UR15, 0x40000040 ;  /* 0x40000040000f7882 */ /* 0x000fe20000000000 */
[----:B------:R-:W-:Y:S01]  /*1120*/  UMOV UR17, 0x40000040 ;  /* 0x4000004000117882 */ /* 0x000fe20000000000 */
[----:B------:R-:W-:Y:S01]  /*1130*/  UMOV UR19, 0x40000040 ;  /* 0x4000004000137882 */ /* 0x000fe20000000000 */
[----:B------:R-:W-:Y:S01]  /*1140*/  UMOV UR7, 0x40000040 ;  /* 0x4000004000077882 */ /* 0x000fe20000000000 */
[----:B0-----:R-:W-:Y:S01]  /*1150*/  R2UR UR4, R0 ;  /* 0x00000000000472ca */ /* 0x001fe200000e0000 */
[----:B------:R-:W-:-:S12]  /*1160*/  WARPGROUP.ARRIVE ;  /* 0x00000000000079c5 */ /* 0x000fd80000000000 */
[----:B------:R-:W-:-:S04]  /*1170*/  ULEA.HI UR5, UR4, UR4, URZ, 0x1 ;  /* 0x0000000404057291 */ /* 0x000fc8000f8f083f */
[----:B------:R-:W-:-:S04]  /*1180*/  ULOP3.LUT UR5, UR5, 0x1fffe, URZ, 0xc0, !UPT ;  /* 0x0001fffe05057892 */ /* 0x000fc8000f8ec03f */
[----:B------:R-:W-:Y:S02]  /*1190*/  UIADD3 UR5, UR4, -UR5, URZ ;  /* 0x8000000504057290 */ /* 0x000fe4000fffe03f */
[----:B------:R-:W-:Y:S02]  /*11a0*/  UIADD3 UR4, UR38, 0x36400, URZ ;  /* 0x0003640026047890 */ /* 0x000fe4000fffe03f */
[----:B------:R-:W-:Y:S02]  /*11b0*/  ULEA UR5, UR5, UR38, 0xf ;  /* 0x0000002605057291 */ /* 0x000fe4000f8e783f */
[----:B------:R-:W-:Y:S02]  /*11c0*/  USHF.R.U32.HI UR4, URZ, 0x4, UR4 ;  /* 0x000000043f047899 */ /* 0x000fe40008011604 */
[----:B------:R-:W-:Y:S02]  /*11d0*/  UIADD3 UR5, UR5, 0x400, URZ ;  /* 0x0000040005057890 */ /* 0x000fe4000fffe03f */
[----:B------:R-:W-:-:S02]  /*11e0*/  ULOP3.LUT UR4, UR4, 0x3fff, URZ, 0xc0, !UPT ;  /* 0x00003fff04047892 */ /* 0x000fc4000f8ec03f */
[----:B------:R-:W-:Y:S02]  /*11f0*/  USHF.R.U32.HI UR5, URZ, 0x4, UR5 ;  /* 0x000000043f057899 */ /* 0x000fe40008011605 */
[----:B------:R-:W-:Y:S02]  /*1200*/  ULOP3.LUT UR8, UR4, 0x10000, URZ, 0xfc, !UPT ;  /* 0x0001000004087892 */ /* 0x000fe4000f8efc3f */
[----:B------:R-:W-:Y:S02]  /*1210*/  ULOP3.LUT UR5, UR5, 0x3fff, URZ, 0xc0, !UPT ;  /* 0x00003fff05057892 */ /* 0x000fe4000f8ec03f */
[----:B------:R-:W-:Y:S02]  /*1220*/  UIADD3 UR12, UR8, 0x2, URZ ;  /* 0x00000002080c7890 */ /* 0x000fe4000fffe03f */
[----:B------:R-:W-:Y:S02]  /*1230*/  ULOP3.LUT UR20, UR5, 0x2000000, URZ, 0xfc, !UPT ;  /* 0x0200000005147892 */ /* 0x000fe4000f8efc3f */
[----:B------:R-:W-:-:S02]  /*1240*/  UIADD3 UR16, UR8, 0x4, URZ ;  /* 0x0000000408107890 */ /* 0x000fc4000fffe03f */
[----:B------:R-:W-:Y:S02]  /*1250*/  ULEA UR10, UR36, UR20, 0xc ;  /* 0x00000014240a7291 */ /* 0x000fe4000f8e603f */
[----:B------:R-:W-:Y:S02]  /*1260*/  UIADD3 UR4, UR8, 0x6, URZ ;  /* 0x0000000608047890 */ /* 0x000fe4000fffe03f */
[----:B------:R-:W-:Y:S02]  /*1270*/  UIADD3 UR14, UR10, 0x80, URZ ;  /* 0x000000800a0e7890 */ /* 0x000fe4000fffe03f */
[----:B------:R-:W-:Y:S02]  /*1280*/  UIADD3 UR18, UR10, 0x100, URZ ;  /* 0x000001000a127890 */ /* 0x000fe4000fffe03f */
[----:B------:R-:W-:Y:S02]  /*1290*/  UIADD3 UR6, UR10, 0x180, URZ ;  /* 0x000001800a067890 */ /* 0x000fe4000fffe03f */
[----:B------:R-:W-:Y:S01]  /*12a0*/  HGMMA.64x256x16.F32.BF16 R24, gdesc[UR8].tnspB, RZ, !UPT, gsb0 ;  /* 0x43e00000081879f0 */ /* 0x000fe2000c0018ff */
[----:B------:R-:W-:-:S02]  /*12b0*/  UMOV UR5, 0x40000040 ;  /* 0x4000004000057882 */ /* 0x000fc40000000000 */
        /* <DEDUP_REMOVED lines=16> */
.L_x_3402:
[----:B------:R-:W-:Y:S01]  /*13c0*/  ULEA UR6, UR36, UR38, 0x3 ;  /* 0x0000002624067291 */ /* 0x000fe2000f8e183f */
[----:B------:R-:W-:-:S03]  /*13d0*/  ISETP.GE.AND P0, PT, R152, 0x41, PT ;  /* 0x000000419800780c */ /* 0x000fc60003f06270 */
[----:B------:R-:W-:-:S04]  /*13e0*/  UIADD3 UR6, UR6, 0x38860, URZ ;  /* 0x0003886006067890 */ /* 0x000fc8000fffe03f */
[----:B------:R-:W-:-:S09]  /*13f0*/  UPRMT UR6, UR37, 0x654, UR6 ;  /* 0x0000065425067896 */ /* 0x000fd20008000006 */
[----:B------:R-:W-:Y:S01]  /*1400*/  SYNCS.ARRIVE.TRANS64.RED.A1T0 RZ, [UR6], RZ ;  /* 0x000000ffffff79a7 */ /* 0x000fe20008100406 */
[----:B------:R-:W-:Y:S05]  /*1410*/  @!P0 BRA `(.L_x_3403) ;  /* 0x0000000800c08947 */ /* 0x000fea0003800000 */
[----:B------:R-:W-:-:S05]  /*1420*/  VIADD R152, R152, 0x3f ;  /* 0x0000003f98987836 */ /* 0x000fca0000000000 */
[----:B------:R-:W-:-:S04]  /*1430*/  SHF.R.S32.HI R3, RZ, 0x1f, R152 ;  /* 0x0000001fff037819 */ /* 0x000fc80000011498 */
[----:B------:R-:W-:-:S04]  /*1440*/  LEA.HI R3, R3, R152, RZ, 0x6 ;  /* 0x0000009803037211 */ /* 0x000fc800078f30ff */
[----:B------:R-:W-:-:S07]  /*1450*/  LEA.HI.SX32 R3, R3, 0xfffffffe, 0x1a ;  /* 0xfffffffe03037811 */ /* 0x000fce00078fd2ff */
.L_x_3405:
[----:B------:R-:W-:Y:S01]  /*1460*/  BAR.SYNC.DEFER_BLOCKING 0xe, 0x100 ;  /* 0x0384000000007b1d */ /* 0x000fe20000010000 */
[----:B------:R-:W-:Y:S01]  /*1470*/  IMAD.U32 R5, RZ, RZ, UR36 ;  /* 0x00000024ff057e24 */ /* 0x000fe2000f8e00ff */
[----:B------:R-:W-:Y:S01]  /*1480*/  UIADD3 UR36, UR36, 0x1, URZ ;  /* 0x0000000124247890 */ /* 0x000fe2000fffe03f */
[C---:B------:R-:W-:Y:S01]  /*1490*/  ISETP.GT.AND P0, PT, R3.reuse, RZ, PT ;  /* 0x000000ff0300720c */ /* 0x040fe20003f04270 */
[----:B------:R-:W-:Y:S02]  /*14a0*/  VIADD R3, R3, 0xffffffff ;  /* 0xffffffff03037836 */ /* 0x000fe40000000000 */
[----:B------:R-:W-:Y:S01]  /*14b0*/  IMAD R0, R5, 0x40, R16 ;  /* 0x0000004005007824 */ /* 0x000fe200078e0210 */
[----:B------:R-:W-:Y:S01]  /*14c0*/  UISETP.NE.AND UP0, UPT, UR36, 0x2, UPT ;  /* 0x000000022400788c */ /* 0x000fe2000bf05270 */
[----:B------:R-:W-:Y:S01]  /*14d0*/  UMOV UR11, 0x40000040 ;  /* 0x40000040000b7882 */ /* 0x000fe20000000000 */
[----:B------:R-:W-:Y:S02]  /*14e0*/  UMOV UR15, 0x40000040 ;  /* 0x40000040000f7882 */ /* 0x000fe40000000000 */
[----:B------:R-:W-:Y:S01]  /*14f0*/  LEA R0, R0, UR38, 0x2 ;  /* 0x0000002600007c11 */ /* 0x000fe2000f8e10ff */
[----:B------:R-:W-:Y:S01]  /*1500*/  USEL UR36, UR36, URZ, UP0 ;  /* 0x0000003f24247287 */ /* 0x000fe20008000000 */
[----:B------:R-:W-:Y:S01]  /*1510*/  UMOV UR19, 0x40000040 ;  /* 0x4000004000137882 */ /* 0x000fe20000000000 */
[----:B------:R-:W-:-:S02]  /*1520*/  UMOV UR7, 0x40000040 ;  /* 0x4000004000077882 */ /* 0x000fc40000000000 */
[----:B------:R-:W-:-:S04]  /*1530*/  ULEA UR10, UR36, UR20, 0xc ;  /* 0x00000014240a7291 */ /* 0x000fc8000f8e603f */
[----:B------:R-:W-:Y:S02]  /*1540*/  UIADD3 UR14, UR10, 0x80, URZ ;  /* 0x000000800a0e7890 */ /* 0x000fe4000fffe03f */
[----:B------:R-:W-:Y:S01]  /*1550*/  UIADD3 UR18, UR10, 0x100, URZ ;  /* 0x000001000a127890 */ /* 0x000fe2000fffe03f */
[----:B------:R-:W0:Y:S01]  /*1560*/  LDS R4, [R0+0x38400] ;  /* 0x0384000000047984 */ /* 0x000e220000000800 */
[----:B------:R-:W-:-:S03]  /*1570*/  UIADD3 UR6, UR10, 0x180, URZ ;  /* 0x000001800a067890 */ /* 0x000fc6000fffe03f */
        /* <DEDUP_REMOVED lines=128> */
[----:B------:R-:W-:-:S06]  /*1d80*/  FMUL.FTZ R151, R151, R5 ;  /* 0x0000000597977220 */ /* 0x000fcc0000410000 */
[----:B------:R-:W-:-:S06]  /*1d90*/  WARPGROUP.ARRIVE ;  /* 0x00000000000079c5 */ /* 0x000fcc0000000000 */
        /* <DEDUP_REMOVED lines=12> */
[----:B------:R-:W-:Y:S01]  /*1e60*/  HGMMA.64x256x16.F32.BF16 R24, gdesc[UR4].tnspB, R24, gsb0 ;  /* 0x43e00000041879f0 */ /* 0x000fe20008001818 */
[----:B------:R-:W-:-:S06]  /*1e70*/  USEL UR6, URZ, 0x1, UP0 ;  /* 0x000000013f067887 */ /* 0x000fcc0008000000 */
[----:B------:R-:W-:Y:S01]  /*1e80*/  LOP3.LUT R2, R2, UR6, RZ, 0x3c, !PT ;  /* 0x0000000602027c12 */ /* 0x000fe2000f8e3cff */
[----:B------:R-:W-:Y:S02]  /*1e90*/  WARPGROUP.DEPBAR.LE gsb0, 0x0 ;  /* 0x00008000000079c5 */ /* 0x000fe40000010000 */
[----:B------:R-:W-:Y:S06]  /*1ea0*/  BAR.ARV 0xf, 0x100 ;  /* 0x03c4000000007b1d */ /* 0x000fec0000002000 */
[----:B------:R-:W-:Y:S05]  /*1eb0*/  @!P1 BRA `(.L_x_3404) ;  /* 0x0000000000049947 */ /* 0x000fea0003800000 */
[----:B------:R-:W-:Y:S01]  /*1ec0*/  BPT.TRAP 0x1 ;  /* 0x000000040000795c */ /* 0x000fe20000300000 */
.L_x_3404:
[----:B------:R-:W-:-:S04]  /*1ed0*/  ULEA UR6, UR36, UR38, 0x3 ;  /* 0x0000002624067291 */ /* 0x000fc8000f8e183f */
[----:B------:R-:W-:-:S04]  /*1ee0*/  UIADD3 UR6, UR6, 0x38860, URZ ;  /* 0x0003886006067890 */ /* 0x000fc8000fffe03f */
[----:B------:R-:W-:-:S09]  /*1ef0*/  UPRMT UR6, UR37, 0x654, UR6 ;  /* 0x0000065425067896 */ /* 0x000fd20008000006 */
[----:B------:R-:W-:Y:S01]  /*1f00*/  SYNCS.ARRIVE.TRANS64.RED.A1T0 RZ, [UR6], RZ ;  /* 0x000000ffffff79a7 */ /* 0x000fe20008100406 */
[----:B------:R-:W-:Y:S05]  /*1f10*/  @P0 BRA `(.L_x_3405) ;  /* 0xfffffff400500947 */ /* 0x000fea000383ffff */
.L_x_3403:
[----:B------:R-:W-:Y:S01]  /*1f20*/  BAR.SYNC.DEFER_BLOCKING 0xe, 0x100 ;  /* 0x0384000000007b1d */ /* 0x000fe20000010000 */
[----:B------:R-:W-:Y:S01]  /*1f30*/  IMAD.U32 R3, RZ, RZ, UR36 ;  /* 0x00000024ff037e24 */ /* 0x000fe2000f8e00ff */
[----:B------:R-:W-:Y:S01]  /*1f40*/  UIADD3 UR36, UR36, 0x1, URZ ;  /* 0x0000000124247890 */ /* 0x000fe2000fffe03f */
[----:B------:R-:W-:Y:S02]  /*1f50*/  IMAD.MOV.U32 R12, RZ, RZ, RZ ;  /* 0x000000ffff0c7224 */ /* 0x000fe400078e00ff */
[----:B------:R-:W-:Y:S01]  /*1f60*/  IMAD R0, R3, 0x40, R16 ;  /* 0x0000004003007824 */ /* 0x000fe200078e0210 */
[----:B------:R-:W-:-:S04]  /*1f70*/  UISETP.NE.AND UP0, UPT, UR36, 0x2, UPT ;  /* 0x000000022400788c */ /* 0x000fc8000bf05270 */
[----:B------:R-:W-:Y:S01]  /*1f80*/  LEA R4, R0, UR38, 0x2 ;  /* 0x0000002600047c11 */ /* 0x000fe2000f8e10ff */
[----:B------:R-:W-:Y:S02]  /*1f90*/  USEL UR4, URZ, 0x1, UP0 ;  /* 0x000000013f047887 */ /* 0x000fe40008000000 */
[----:B------:R-:W-:-:S04]  /*1fa0*/  USEL UR36, UR36, URZ, UP0 ;  /* 0x0000003f24247287 */ /* 0x000fc80008000000 */
[----:B------:R-:W-:Y:S01]  /*1fb0*/  LOP3.LUT R2, R2, UR4, RZ, 0x3c, !PT ;  /* 0x0000000402027c12 */ /* 0x000fe2000f8e3cff */
        /* <DEDUP_REMOVED lines=130> */
[----:B------:R-:W-:Y:S01]  /*27e0*/  IMAD.MOV.U32 R0, RZ, RZ, RZ ;  /* 0x000000ffff007224 */ /* 0x000fe200078e00ff */
[----:B------:R-:W-:Y:S06]  /*27f0*/  BAR.ARV 0xf, 0x100 ;  /* 0x03c4000000007b1d */ /* 0x000fec0000002000 */
[----:B------:R-:W-:Y:S05]  /*2800*/  BRA `(.L_x_3406) ;  /* 0x0000005c00187947 */ /* 0x000fea0003800000 */
.L_x_3401:
[----:B------:R-:W0:Y:S02]  /*2810*/  SHFL.IDX PT, R0, R213, RZ, 0x1f ;  /* 0x00001fffd5007589 */ /* 0x000e2400000e0000 */
[----:B0-----:R-:W-:Y:S01]  /*2820*/  R2UR UR4, R0 ;  /* 0x00000000000472ca */ /* 0x001fe200000e0000 */
[----:B------:R-:W-:-:S05]  /*2830*/  VIADD R0, R152, 0x3f ;  /* 0x0000003f98007836 */ /* 0x000fca0000000000 */
[----:B------:R-:W-:-:S04]  /*2840*/  SHF.R.S32.HI R3, RZ, 0x1f, R0 ;  /* 0x0000001fff037819 */ /* 0x000fc80000011400 */
[----:B------:R-:W-:-:S03]  /*2850*/  LEA.HI R3, R3, R0, RZ, 0x6 ;  /* 0x0000000003037211 */ /* 0x000fc600078f30ff */
[----:B------:R-:W-:Y:S01]  /*2860*/  ULEA.HI UR5, UR4, UR4, URZ, 0x1 ;  /* 0x0000000404057291 */ /* 0x000fe2000f8f083f */
[----:B------:R-:W-:-:S03]  /*2870*/  SHF.R.S32.HI R153, RZ, 0x6, R3 ;  /* 0x00000006ff997819 */ /* 0x000fc60000011403 */
        /* <DEDUP_REMOVED lines=26> */
.L_x_3407:
[----:B------:R-:W-:Y:S02]  /*2a20*/  LEA.HI R0, R206, R206, RZ, 0x1 ;  /* 0x000000cece007211 */ /* 0x000fe400078f08ff */
[----:B------:R-:W-:Y:S02]  /*2a30*/  ISETP.NE.AND P0, PT, R17, 0x3, PT ;  /* 0x000000031100780c */ /* 0x000fe40003f05270 */
[----:B------:R-:W-:-:S05]  /*2a40*/  LOP3.LUT R3, R0, 0xfffffffe, RZ, 0xc0, !PT ;  /* 0xfffffffe00037812 */ /* 0x000fca00078ec0ff */
[----:B------:R-:W-:-:S05]  /*2a50*/  IMAD.IADD R3, R206, 0x1, -R3 ;  /* 0x00000001ce037824 */ /* 0x000fca00078e0a03 */
[----:B------:R-:W-:-:S04]  /*2a60*/  SHF.L.U32 R3, R3, 0x1f, RZ ;  /* 0x0000001f03037819 */ /* 0x000fc800000006ff */
[----:B------:R-:W0:Y:S02]  /*2a70*/  SYNCS.PHASECHK.TRANS64.TRYWAIT P1, [UR38+0x38800], R3 ;  /* 0x03880003ff0075a7 */ /* 0x000e240008020166 */
[----:B0-----:R-:W-:Y:S05]  /*2a80*/  @!P1 BRA `(.L_x_3408) ;  /* 0x000000c400b09947 */ /* 0x001fea0003800000 */
.L_x_3489:
[----:B------:R-:W-:Y:S05]  /*2a90*/  @!P0 BRA `(.L_x_3409) ;  /* 0x0000000000048947 */ /* 0x000fea0003800000 */
[----:B------:R-:W-:Y:S01]  /*2aa0*/  BPT.TRAP 0x1 ;  /* 0x000000040000795c */ /* 0x000fe20000300000 */
.L_x_3409:
[----:B------:R-:W-:Y:S01]  /*2ab0*/  IMAD.U32 R8, RZ, RZ, UR36 ;  /* 0x00000024ff087e24 */ /* 0x000fe2000f8e00ff */
[----:B------:R-:W-:-:S04]  /*2ac0*/  SHF.L.U32 R5, R2, 0x1f, RZ ;  /* 0x0000001f02057819 */ /* 0x000fc800000006ff */
[----:B------:R-:W-:-:S04]  /*2ad0*/  LEA R8, R8, UR38, 0x3 ;  /* 0x0000002608087c11 */ /* 0x000fc8000f8e18ff */
[----:B------:R1:W2:Y:S01]  /*2ae0*/  SYNCS.PHASECHK.TRANS64.TRYWAIT P1, [R8+URZ+0x38830], R5 ;  /* 0x03883005080075a7 */ /* 0x0002a2000802017f */
[----:B------:R-:W-:Y:S05]  /*2af0*/  @!P0 BRA `(.L_x_3410) ;  /* 0x0000000000048947 */ /* 0x000fea0003800000 */
[----:B------:R-:W-:Y:S01]  /*2b00*/  BPT.TRAP 0x1 ;  /* 0x000000040000795c */ /* 0x000fe20000300000 */
.L_x_3410:
[----:B--2---:R-:W-:Y:S05]  /*2b10*/  @P1 BRA `(.L_x_3411) ;  /* 0x0000000000081947 */ /* 0x004fea0003800000 */
[----:B------:R-:W2:Y:S02]  /*2b20*/  SYNCS.PHASECHK.TRANS64.TRYWAIT P1, [R8+URZ+0x38830], R5 ;  /* 0x03883005080075a7 */ /* 0x000ea4000802017f */
[----:B--2---:R-:W-:Y:S05]  /*2b30*/  @!P1 BRA `(.L_x_3412) ;  /* 0x000000c4009c9947 */ /* 0x004fea0003800000 */
.L_x_3411:
[----:B------:R-:W-:-:S04]  /*2b40*/  UIADD3 UR4, UR38, 0x22400, URZ ;  /* 0x0002240026047890 */ /* 0x000fc8000fffe03f */
[----:B------:R-:W-:-:S04]  /*2b50*/  USHF.R.U32.HI UR4, URZ, 0x4, UR4 ;  /* 0x000000043f047899 */ /* 0x000fc80008011604 */
[----:B------:R-:W-:-:S06]  /*2b60*/  ULOP3.LUT UR4, UR4, 0x3fff, URZ, 0xc0, !UPT ;  /* 0x00003fff04047892 */ /* 0x000fcc000f8ec03f */
[----:B0-----:R-:W-:Y:S01]  /*2b70*/  IMAD.U32 R0, RZ, RZ, UR4 ;  /* 0x00000004ff007e24 */ /* 0x001fe2000f8e00ff */
        /* <DEDUP_REMOVED lines=11> */
[----:B------:R-:W-:Y:S01]  /*2c30*/  UMOV UR15, 0x40000040 ;  /* 0x40000040000f7882 */ /* 0x000fe20000000000 */
[----:B------:R-:W-:-:S02]  /*2c40*/  UMOV UR13, 0x40000040 ;  /* 0x40000040000d7882 */ /* 0x000fc40000000000 */
[----:B------:R-:W-:Y:S02]  /*2c50*/  ULEA UR6, UR36, UR6, 0x9 ;  /* 0x0000000624067291 */ /* 0x000fe4000f8e483f */
[----:B------:R-:W-:Y:S02]  /*2c60*/  ULOP3.LUT UR4, UR4, 0x10000, URZ, 0xfc, !UPT ;  /* 0x0001000004047892 */ /* 0x000fe4000f8efc3f */
[----:B------:R-:W-:Y:S02]  /*2c70*/  UIADD3 UR10, UR6, 0x2, URZ ;  /* 0x00000002060a7890 */ /* 0x000fe4000fffe03f */
[----:B------:R-:W-:Y:S02]  /*2c80*/  UIADD3 UR8, UR4, 0x2, URZ ;  /* 0x0000000204087890 */ /* 0x000fe4000fffe03f */
[----:B------:R-:W-:Y:S02]  /*2c90*/  UIADD3 UR14, UR6, 0x4, URZ ;  /* 0x00000004060e7890 */ /* 0x000fe4000fffe03f */
[----:B------:R-:W-:-:S02]  /*2ca0*/  UIADD3 UR12, UR4, 0x4, URZ ;  /* 0x00000004040c7890 */ /* 0x000fc4000fffe03f */
[----:B------:R-:W-:Y:S01]  /*2cb0*/  HGMMA.64x64x16.F32.BF16 R24, gdesc[UR4], RZ, !UPT, gsb0 ;  /* 0x00e00000041879f0 */ /* 0x000fe2000c0018ff */
[----:B------:R-:W-:Y:S02]  /*2cc0*/  UIADD3 UR18, UR6, 0x6, URZ ;  /* 0x0000000606127890 */ /* 0x000fe4000fffe03f */
[----:B------:R-:W-:Y:S01]  /*2cd0*/  UIADD3 UR16, UR4, 0x6, URZ ;  /* 0x0000000604107890 */ /* 0x000fe2000fffe03f */
[----:B------:R-:W-:Y:S01]  /*2ce0*/  UMOV UR19, 0x40000040 ;  /* 0x4000004000137882 */ /* 0x000fe20000000000 */
        /* <DEDUP_REMOVED lines=11> */
[----:B------:R-:W0:Y:S02]  /*2da0*/  SYNCS.PHASECHK.TRANS64.TRYWAIT P1, [UR38+0x38810], R3 ;  /* 0x03881003ff0075a7 */ /* 0x000e240008020166 */
[----:B0-----:R-:W-:Y:S05]  /*2db0*/  @!P1 BRA `(.L_x_3413) ;  /* 0x000000c400109947 */ /* 0x001fea0003800000 */
.L_x_3490:
[----:B------:R-:W-:Y:S05]  /*2dc0*/  @!P0 BRA `(.L_x_3414) ;  /* 0x0000000000048947 */ /* 0x000fea0003800000 */
[----:B------:R-:W-:Y:S01]  /*2dd0*/  BPT.TRAP 0x1 ;  /* 0x000000040000795c */ /* 0x000fe20000300000 */
.L_x_3414:
[----:B------:R3:W4:Y:S01]  /*2de0*/  SYNCS.PHASECHK.TRANS64.TRYWAIT P1, [R8+URZ+0x38850], R5 ;  /* 0x03885005080075a7 */ /* 0x000722000802017f */
[----:B------:R-:W-:Y:S05]  /*2df0*/  @!P0 BRA `(.L_x_3415) ;  /* 0x0000000000048947 */ /* 0x000fea0003800000 */
[----:B------:R-:W-:Y:S01]  /*2e00*/  BPT.TRAP 0x1 ;  /* 0x000000040000795c */ /* 0x000fe20000300000 */
.L_x_3415:
[----:B----4-:R-:W-:Y:S05]  /*2e10*/  @P1 BRA `(.L_x_3416) ;  /* 0x0000000000081947 */ /* 0x010fea0003800000 */
[----:B------:R-:W4:Y:S02]  /*2e20*/  SYNCS.PHASECHK.TRANS64.TRYWAIT P1, [R8+URZ+0x38850], R5 ;  /* 0x03885005080075a7 */ /* 0x000f24000802017f */
[----:B----4-:R-:W-:Y:S05]  /*2e30*/  @!P1 BRA `(.L_x_3417) ;  /* 0x000000c400089947 */ /* 0x010fea0003800000 */
.L_x_3416:
[----:B------:R-:W-:Y:S01]  /*2e40*/  UIADD3 UR4, UR38, 0x400, URZ ;  /* 0x0000040026047890 */ /* 0x000fe2000fffe03f */
[----:B------:R-:W-:Y:S01]  /*2e50*/  WARPGROUP.ARRIVE ;  /* 0x00000000000079c5 */ /* 0x000fe20000000000 */
[----:B------:R-:W-:-:S05]  /*2e60*/  UIADD3 UR5, UR38, 0x26400, URZ ;  /* 0x0002640026057890 */ /* 0x000fca000fffe03f */
[----:B0-----:R-:W0:Y:S01]  /*2e70*/  S2R R3, SR_TID.X ;  /* 0x0000000000037919 */ /* 0x001e220000002100 */
[----:B------:R-:W-:Y:S02]  /*2e80*/  USHF.R.U32.HI UR4, URZ, 0x4, UR4 ;  /* 0x000000043f047899 */ /* 0x000fe40008011604 */
[----:B------:R-:W-:Y:S02]  /*2e90*/  USHF.R.U32.HI UR5, URZ, 0x4, UR5 ;  /* 0x000000043f057899 */ /* 0x000fe40008011605 */
[----:B------:R-:W-:Y:S02]  /*2ea0*/  ULOP3.LUT UR4, UR4, 0x3fff, URZ, 0xc0, !UPT ;  /* 0x00003fff04047892 */ /* 0x000fe4000f8ec03f */
[----:B------:R-:W-:Y:S02]  /*2eb0*/  ULOP3.LUT UR5, UR5, 0x3fff, URZ, 0xc0, !UPT ;  /* 0x00003fff05057892 */ /* 0x000fe4000f8ec03f */
[----:B------:R-:W-:Y:S02]  /*2ec0*/  ULOP3.LUT UR4, UR4, 0x10000, URZ, 0xfc, !UPT ;  /* 0x0001000004047892 */ /* 0x000fe4000f8efc3f */
[----:B------:R-:W-:-:S02]  /*2ed0*/  ULOP3.LUT UR6, UR5, 0x10000, URZ, 0xfc, !UPT ;  /* 0x0001000005067892 */ /* 0x000fc4000f8efc3f */
[----:B------:R-:W-:Y:S01]  /*2ee0*/  ULEA UR5, UR36, UR4, 0xc ;  /* 0x0000000424057291 */ /* 0x000fe2000f8e603f */
[----:B------:R-:W-:Y:S01]  /*2ef0*/  UMOV UR21, 0x40000040 ;  /* 0x4000004000157882 */ /* 0x000fe20000000000 */
[----:B------:R-:W-:Y:S01]  /*2f00*/  UMOV UR23, 0x40000040 ;  /* 0x4000004000177882 */ /* 0x000fe20000000000 */
[----:B------:R-:W-:Y:S02]  /*2f10*/  UIADD3 UR14, UR6, 0x800, URZ ;  /* 0x00000800060e7890 */ /* 0x000fe4000fffe03f */
[----:B------:R-:W-:Y:S02]  /*2f20*/  UMOV UR20, UR6 ;  /* 0x0000000600147c82 */ /* 0x000fe40008000000 */
[----:B------:R-:W-:Y:S01]  /*2f30*/  UMOV UR22, UR5 ;  /* 0x0000000500167c82 */ /* 0x000fe20008000000 */
[----:B------:R-:W-:Y:S01]  /*2f40*/  UIADD3 UR15, UR5, 0x800, URZ ;  /* 0x00000800050f7890 */ /* 0x000fe2000fffe03f */
[----:B------:R-:W-:Y:S01]  /*2f50*/  HGMMA.64x64x16.F32.BF16 R24, gdesc[UR20], R24, gsb0 ;  /* 0x00e00000141879f0 */ /* 0x000fe20008001818 */
[----:B------:R-:W-:-:S02]  /*2f60*/  UIADD3 UR20, UR6, 0x2, URZ ;  /* 0x0000000206147890 */ /* 0x000fc4000fffe03f */
[----:B------:R-:W-:Y:S01]  /*2f70*/  UIADD3 UR22, UR5, 0x2, URZ ;  /* 0x0000000205167890 */ /* 0x000fe2000fffe03f */
[----:B------:R-:W-:Y:S01]  /*2f80*/  UMOV UR21, 0x40000040 ;  /* 0x4000004000157882 */ /* 0x000fe20000000000 */
[----:B------:R-:W-:Y:S01]  /*2f90*/  UMOV UR23, 0x40000040 ;  /* 0x4000004000177882 */ /* 0x000fe20000000000 */
[----:B0-----:R-:W-:-:S06]  /*2fa0*/  SHF.R.U32.HI R3, RZ, 0x7, R3 ;  /* 0x00000007ff037819 */ /* 0x001fcc0000011603 */
[----:B------:R-:W0:Y:S02]  /*2fb0*/  SHFL.IDX PT, R3, R3, RZ, 0x1f ;  /* 0x00001fff03037589 */ /* 0x000e2400000e0000 */
[----:B0-----:R-:W-:-:S13]  /*2fc0*/  R2UR UR7, R3 ;  /* 0x00000000030772ca */ /* 0x001fda00000e0000 */
[----:B------:R-:W-:-:S03]  /*2fd0*/  UISETP.GT.AND UP0, UPT, UR7, 0x7f, UPT ;  /* 0x0000007f0700788c */ /* 0x000fc6000bf04270 */
[----:B------:R-:W-:Y:S01]  /*2fe0*/  UMOV UR7, 0x4 ;  /* 0x0000000400077882 */ /* 0x000fe20000000000 */
[----:B------:R-:W-:Y:S02]  /*2ff0*/  USEL UR11, URZ, 0x2, !UP0 ;  /* 0x000000023f0b7887 */ /* 0x000fe4000c000000 */
[----:B------:R-:W-:Y:S02]  /*3000*/  USEL UR10, UR7, 0x2, UP0 ;  /* 0x00000002070a7887 */ /* 0x000fe40008000000 */
[----:B------:R-:W-:Y:S01]  /*3010*/  USEL UR7, UR7, 0x6, !UP0 ;  /* 0x0000000607077887 */ /* 0x000fe2000c000000 */
[----:B------:R-:W-:Y:S02]  /*3020*/  WARPGROUP.DEPBAR.LE gsb0, 0x0 ;  /* 0x00008000000079c5 */ /* 0x000fe40000010000 */
[----:B------:R-:W-:-:S06]  /*3030*/  WARPGROUP.ARRIVE ;  /* 0x00000000000079c5 */ /* 0x000fcc0000000000 */
[----:B------:R-:W-:Y:S01]  /*3040*/  HGMMA.64x64x16.F32.BF16 R24, gdesc[UR20], R24, gsb0 ;  /* 0x00e00000141879f0 */ /* 0x000fe20008001818 */
[----:B------:R-:W-:Y:S02]  /*3050*/  UIADD3 UR20, UR6, 0x4, URZ ;  /* 0x0000000406147890 */ /* 0x000fe4000fffe03f */
[----:B------:R-:W-:Y:S01]  /*3060*/  UIADD3 UR22, UR5, 0x4, URZ ;  /* 0x0000000405167890 */ /* 0x000fe2000fffe03f */
[----:B------:R-:W-:Y:S01]  /*3070*/  UMOV UR21, 0x40000040 ;  /* 0x4000004000157882 */ /* 0x000fe20000000000 */
[----:B------:R-:W-:Y:S01]  /*3080*/  UMOV UR23, 0x40000040 ;  /* 0x4000004000177882 */ /* 0x000fe20000000000 */
        /* <DEDUP_REMOVED lines=94> */
[----:B------:R-:W-:Y:S02]  /*3670*/  UIADD3 UR20, UR11, UR14, URZ ;  /* 0x0000000e0b147290 */ /* 0x000fe4000fffe03f */
[----:B------:R-:W-:Y:S01]  /*3680*/  UIADD3 UR22, UR11, UR15, URZ ;  /* 0x0000000f0b167290 */ /* 0x000fe2000fffe03f */
        /* <DEDUP_REMOVED lines=16> */
[----:B------:R-:W-:Y:S01]  /*3790*/  UMOV UR14, 0x28 ;  /* 0x00000028000e7882 */ /* 0x000fe20000000000 */
[----:B------:R-:W-:Y:S01]  /*37a0*/  UMOV UR15, 0xa00 ;  /* 0x00000a00000f7882 */ /* 0x000fe20000000000 */
[----:B------:R-:W-:Y:S02]  /*37b0*/  USEL UR14, UR14, 0x26, UP0 ;  /* 0x000000260e0e7887 */ /* 0x000fe40008000000 */
[----:B------:R-:W-:-:S02]  /*37c0*/  USEL UR15, UR15, 0x980, UP0 ;  /* 0x000009800f0f7887 */ /* 0x000fc40008000000 */
[----:B------:R-:W-:Y:S02]  /*37d0*/  ULOP3.LUT UR14, UR14, 0x6, URZ, 0xc0, !UPT ;  /* 0x000000060e0e7892 */ /* 0x000fe4000f8ec03f */
[----:B------:R-:W-:Y:S01]  /*37e0*/  ULOP3.LUT UR15, UR15, 0xa00, URZ, 0xc0, !UPT ;  /* 0x00000a000f0f7892 */ /* 0x000fe2000f8ec03f */
[----:B------:R-:W-:Y:S02]  /*37f0*/  WARPGROUP.DEPBAR.LE gsb0, 0x0 ;  /* 0x00008000000079c5 */ /* 0x000fe40000010000 */
[----:B------:R-:W-:-:S06]  /*3800*/  WARPGROUP.ARRIVE ;  /* 0x00000000000079c5 */ /* 0x000fcc0000000000 */
[----:B------:R-:W-:Y:S01]  /*3810*/  HGMMA.64x64x16.F32.BF16 R24, gdesc[UR20], R24, gsb0 ;  /* 0x00e00000141879f0 */ /* 0x000fe20008001818 */
[----:B------:R-:W-:Y:S02]  /*3820*/  UIADD3 UR20, UR14, UR15, UR6 ;  /* 0x0000000f0e147290 */ /* 0x000fe4000fffe006 */
[----:B------:R-:W-:Y:S01]  /*3830*/  UIADD3 UR22, UR14, UR15, UR5 ;  /* 0x0000000f0e167290 */ /* 0x000fe2000fffe005 */
[----:B------:R-:W-:Y:S01]  /*3840*/  UMOV UR21, 0x40000040 ;  /* 0x4000004000157882 */ /* 0x000fe20000000000 */
[----:B------:R-:W-:Y:S01]  /*3850*/  UMOV UR23, 0x40000040 ;  /* 0x4000004000177882 */ /* 0x000fe20000000000 */
[----:B------:R-:W-:Y:S02]  /*3860*/  UIADD3 UR14, UR6, 0xa00, URZ ;  /* 0x00000a00060e7890 */ /* 0x000fe4000fffe03f */
[----:B------:R-:W-:Y:S01]  /*3870*/  UIADD3 UR15, UR5, 0xa00, URZ ;  /* 0x00000a00050f7890 */ /* 0x000fe2000fffe03f */
        /* <DEDUP_REMOVED lines=86> */
[----:B------:R-:W-:Y:S02]  /*3de0*/  UMOV UR10, 0x1000 ;  /* 0x00001000000a7882 */ /* 0x000fe40000000000 */
[----:B------:R-:W-:-:S04]  /*3df0*/  USEL UR10, UR10, 0xf80, UP0 ;  /* 0x00000f800a0a7887 */ /* 0x000fc80008000000 */
[----:B------:R-:W-:Y:S01]  /*3e00*/  ULOP3.LUT UR10, UR10, 0x1e00, URZ, 0xc0, !UPT ;  /* 0x00001e000a0a7892 */ /* 0x000fe2000f8ec03f */
        /* <DEDUP_REMOVED lines=17> */
[----:B------:R-:W-:Y:S02]  /*3f20*/  WARPGROUP.DEPBAR.LE gsb0, 0x0 ;  /* 0x00008000000079c5 */ /* 0x000fe40000010000 */
[----:B------:R-:W-:-:S06]  /*3f30*/  WARPGROUP.ARRIVE ;  /* 0x00000000000079c5 */ /* 0x000fcc0000000000 */
[----:B------:R-:W-:Y:S03]  /*3f40*/  HGMMA.64x64x16.F32.BF16 R24, gdesc[UR20], R24, gsb0 ;  /* 0x00e00000141879f0 */ /* 0x000fe60008001818 */
[----:B------:R-:W-:Y:S02]  /*3f50*/  WARPGROUP.DEPBAR.LE gsb0, 0x0 ;  /* 0x00008000000079c5 */ /* 0x000fe40000010000 */
[----:B------:R-:W-:Y:S05]  /*3f60*/  @!P0 BRA `(.L_x_3418) ;  /* 0x0000000000048947 */ /* 0x000fea0003800000 */
[----:B------:R-:W-:Y:S01]  /*3f70*/  BPT.TRAP 0x1 ;  /* 0x000000040000795c */ /* 0x000fe20000300000 */
.L_x_3418:
[----:B------:R-:W-:Y:S01]  /*3f80*/  IMAD R4, R153, -0x40, R152 ;  /* 0xffffffc099047824 */ /* 0x000fe200078e0298 */
[----:B------:R-:W-:Y:S01]  /*3f90*/  ULDC UR5, c[0x0][0xa80] ;  /* 0x0002a00000057ab9 */ /* 0x000fe20000000800 */
[----:B------:R-:W-:Y:S01]  /*3fa0*/  R2UR UR7, R8 ;  /* 0x00000000080772ca */ /* 0x000fe200000e0000 */
[----:B------:R-:W-:Y:S01]  /*3fb0*/  UMOV UR11, 0x40000040 ;  /* 0x40000040000b7882 */ /* 0x000fe20000000000 */
[----:B------:R-:W-:Y:S01]  /*3fc0*/  UMOV UR15, 0x40000040 ;  /* 0x40000040000f7882 */ /* 0x000fe20000000000 */
[----:B------:R-:W-:-:S04]  /*3fd0*/  IADD3 R4, -R19, 0x40, R4 ;  /* 0x0000004013047810 */ /* 0x000fc80007ffe104 */
[C---:B------:R-:W-:Y:S02]  /*3fe0*/  ISETP.GT.AND P5, PT, R4.reuse, RZ, PT ;  /* 0x000000ff0400720c */ /* 0x040fe40003fa4270 */
[C---:B------:R-:W-:Y:S02]  /*3ff0*/  ISETP.GT.AND P4, PT, R4.reuse, 0x1, PT ;  /* 0x000000010400780c */ /* 0x040fe40003f84270 */
[----:B------:R-:W-:Y:S02]  /*4000*/  ISETP.GT.AND P3, PT, R4, 0x8, PT ;  /* 0x000000080400780c */ /* 0x000fe40003f64270 */
[----:B-1234-:R-:W-:Y:S01]  /*4010*/  FSEL R5, R24, -INF , P5 ;  /* 0xff80000018057808 */ /* 0x01efe20002800000 */
[----:B------:R-:W-:Y:S01]  /*4020*/  UIADD3 UR7, UR7, 0x38840, URZ ;  /* 0x0003884007077890 */ /* 0x000fe2000fffe03f */
[----:B------:R-:W-:Y:S02]  /*4030*/  FSEL R7, R25, -INF , P4 ;  /* 0xff80000019077808 */ /* 0x000fe40002000000 */
[----:B------:R-:W-:Y:S01]  /*4040*/  ISETP.GT.AND P2, PT, R4, 0x9, PT ;  /* 0x000000090400780c */ /* 0x000fe20003f44270 */
[----:B------:R-:W-:Y:S01]  /*4050*/  UPRMT UR7, UR37, 0x654, UR7 ;  /* 0x0000065425077896 */ /* 0x000fe20008000007 */
[----:B------:R-:W-:-:S02]  /*4060*/  FSEL R9, R28, -INF , P3 ;  /* 0xff8000001c097808 */ /* 0x000fc40001800000 */
[----:B------:R-:W-:Y:S02]  /*4070*/  FMNMX.FTZ R6, R5, R7, !PT ;  /* 0x0000000705067209 */ /* 0x000fe40007810000 */
[C---:B------:R-:W-:Y:S02]  /*4080*/  ISETP.GT.AND P1, PT, R4.reuse, 0x10, PT ;  /* 0x000000100400780c */ /* 0x040fe40003f24270 */
[----:B------:R-:W-:Y:S02]  /*4090*/  FSEL R11, R29, -INF , P2 ;  /* 0xff8000001d0b7808 */ /* 0x000fe40001000000 */
[----:B------:R-:W-:Y:S01]  /*40a0*/  FMNMX.FTZ R6, R9, R6, !PT ;  /* 0x0000000609067209 */ /* 0x000fe20007810000 */
[----:B------:R-:W-:Y:S01]  /*40b0*/  SYNCS.ARRIVE.TRANS64.RED.A1T0 RZ, [UR7], RZ ;  /* 0x000000ffffff79a7 */ /* 0x000fe20008100407 */
[----:B------:R-:W-:Y:S01]  /*40c0*/  BAR.SYNC.DEFER_BLOCKING 0xf, 0x100 ;  /* 0x03c4000000007b1d */ /* 0x000fe20000010000 */
        /* <DEDUP_REMOVED lines=20> */
[C---:B------:R-:W-:Y:S02]  /*4210*/  ISETP.GT.AND P1, PT, R4.reuse, 0x28, PT ;  /* 0x000000280400780c */ /* 0x040fe40003f24270 */
        /* <DEDUP_REMOVED lines=23> */
[----:B------:R-:W-:Y:S02]  /*4390*/  FMNMX.FTZ R6, R71, R6, !PT ;  /* 0x0000000647067209 */ /* 0x000fe40007810000 */
[----:B------:R-:W-:Y:S02]  /*43a0*/  FMNMX.FTZ R4, R25, R27, !PT ;  /* 0x0000001b19047209 */ /* 0x000fe40007810000 */
[----:B------:R-:W-:Y:S02]  /*43b0*/  FMNMX.FTZ R10, R73, R6, !PT ;  /* 0x00000006490a7209 */ /* 0x000fe40007810000 */
[----:B------:R-:W-:Y:S02]  /*43c0*/  FMNMX.FTZ R4, R29, R4, !PT ;  /* 0x000000041d047209 */ /* 0x000fe40007810000 */
[----:B------:R-:W-:Y:S01]  /*43d0*/  FSEL R45, R46, -INF , P1 ;  /* 0xff8000002e2d7808 */ /* 0x000fe20000800000 */
[----:B------:R-:W0:Y:S01]  /*43e0*/  SHFL.BFLY PT, R3, R10, 0x2, 0x1f ;  /* 0x0c401f000a037f89 */ /* 0x000e2200000e0000 */
[----:B------:R-:W-:-:S02]  /*43f0*/  FMNMX.FTZ R4, R31, R4, !PT ;  /* 0x000000041f047209 */ /* 0x000fc40007810000 */
[----:B------:R-:W-:Y:S02]  /*4400*/  FSEL R47, R47, -INF , P6 ;  /* 0xff8000002f2f7808 */ /* 0x000fe40003000000 */
[----:B------:R-:W-:Y:S02]  /*4410*/  FMNMX.FTZ R4, R33, R4, !PT ;  /* 0x0000000421047209 */ /* 0x000fe40007810000 */
[----:B------:R-:W-:Y:S02]  /*4420*/  FSEL R49, R50, -INF , P5 ;  /* 0xff80000032317808 */ /* 0x000fe40002800000 */
[----:B------:R-:W-:Y:S02]  /*4430*/  FMNMX.FTZ R4, R35, R4, !PT ;  /* 0x0000000423047209 */ /* 0x000fe40007810000 */
[----:B------:R-:W-:Y:S02]  /*4440*/  FSEL R51, R51, -INF , P4 ;  /* 0xff80000033337808 */ /* 0x000fe40002000000 */
[----:B------:R-:W-:Y:S01]  /*4450*/  FMNMX.FTZ R6, R37, R4, !PT ;  /* 0x0000000425067209 */ /* 0x000fe20007810000 */
[----:B------:R-:W-:Y:S01]  /*4460*/  IMAD.U32 R4, RZ, RZ, UR5 ;  /* 0x00000005ff047e24 */ /* 0x000fe2000f8e00ff */
[----:B------:R-:W-:Y:S01]  /*4470*/  FSEL R53, R54, -INF , P3 ;  /* 0xff80000036357808 */ /* 0x000fe20001800000 */
[----:B------:R-:W-:Y:S01]  /*4480*/  ULOP3.LUT UR5, UR44, 0x2000000, URZ, 0xfc, !UPT ;  /* 0x020000002c057892 */ /* 0x000fe2000f8efc3f */
[----:B------:R-:W-:-:S02]  /*4490*/  FMNMX.FTZ R6, R39, R6, !PT ;  /* 0x0000000627067209 */ /* 0x000fc40007810000 */
[----:B------:R-:W-:Y:S01]  /*44a0*/  FSEL R55, R55, -INF , P2 ;  /* 0xff80000037377808 */ /* 0x000fe20001000000 */
[----:B------:R-:W-:Y:S01]  /*44b0*/  ULEA UR10, UR36, UR5, 0xc ;  /* 0x00000005240a7291 */ /* 0x000fe2000f8e603f */
[----:B------:R-:W-:Y:S02]  /*44c0*/  FMNMX.FTZ R6, R41, R6, !PT ;  /* 0x0000000629067209 */ /* 0x000fe40007810000 */
[----:B0-----:R-:W-:Y:S01]  /*44d0*/  FMNMX.FTZ R12, R10, R3, !PT ;  /* 0x000000030a0c7209 */ /* 0x001fe20007810000 */
[----:B------:R-:W-:Y:S01]  /*44e0*/  UIADD3 UR14, UR10, 0x80, URZ ;  /* 0x000000800a0e7890 */ /* 0x000fe2000fffe03f */
[----:B------:R-:W-:-:S03]  /*44f0*/  FMNMX.FTZ R6, R43, R6, !PT ;  /* 0x000000062b067209 */ /* 0x000fc60007810000 */
[----:B------:R-:W0:Y:S01]  /*4500*/  SHFL.BFLY PT, R3, R12, 0x1, 0x1f ;  /* 0x0c201f000c037f89 */ /* 0x000e2200000e0000 */
[----:B------:R-:W-:Y:S02]  /*4510*/  FMNMX.FTZ R6, R45, R6, !PT ;  /* 0x000000062d067209 */ /* 0x000fe40007810000 */
[----:B0-----:R-:W-:-:S04]  /*4520*/  FMNMX.FTZ R3, R12, R3, !PT ;  /* 0x000000030c037209 */ /* 0x001fc80007810000 */
[C---:B------:R-:W-:Y:S01]  /*4530*/  FSETP.NEU.FTZ.AND P1, PT, R3.reuse, -INF , PT ;  /* 0xff8000000300780b */ /* 0x040fe20003f3d000 */
[----:B------:R-:W-:-:S05]  /*4540*/  FMUL.FTZ R10, R3, R4 ;  /* 0x00000004030a7220 */ /* 0x000fca0000410000 */
[----:B------:R-:W-:Y:S02]  /*4550*/  FSEL R26, R10, RZ, P1 ;  /* 0x000000ff0a1a7208 */ /* 0x000fe40000800000 */
[----:B------:R-:W-:-:S03]  /*4560*/  FMNMX.FTZ R10, R47, R6, !PT ;  /* 0x000000062f0a7209 */ /* 0x000fc60007810000 */
        /* <DEDUP_REMOVED lines=16> */
[-CC-:B0-----:R-:W-:Y:S01]  /*4670*/  FFMA.FTZ R12, R15, R4.reuse, -R26.reuse ;  /* 0x000000040f0c7223 */ /* 0x181fe2000001081a */
[-CC-:B------:R-:W-:Y:S01]  /*4680*/  FFMA.FTZ R13, R21, R4.reuse, -R26.reuse ;  /* 0x00000004150d7223 */ /* 0x180fe2000001081a */
[----:B------:R-:W0:Y:S01]  /*4690*/  SHFL.BFLY PT, R20, R5, 0x2, 0x1f ;  /* 0x0c401f0005147f89 */ /* 0x000e2200000e0000 */
[-CC-:B------:R-:W-:Y:S01]  /*46a0*/  FFMA.FTZ R15, R59, R4.reuse, -R26.reuse ;  /* 0x000000043b0f7223 */ /* 0x180fe2000001081a */
[--C-:B------:R-:W-:Y:S01]  /*46b0*/  FFMA.FTZ R21, R63, R4, -R26.reuse ;  /* 0x000000043f157223 */ /* 0x100fe2000001081a */
[----:B------:R-:W1:Y:S08]  /*46c0*/  MUFU.EX2 R7, R7 ;  /* 0x0000000700077308 */ /* 0x000e700000000800 */
[----:B------:R-:W-:Y:S08]  /*46d0*/  MUFU.EX2 R9, R9 ;  /* 0x0000000900097308 */ /* 0x000ff00000000800 */
[----:B------:R-:W2:Y:S01]  /*46e0*/  MUFU.EX2 R10, R10 ;  /* 0x0000000a000a7308 */ /* 0x000ea20000000800 */
[----:B-1----:R-:W-:Y:S01]  /*46f0*/  F2FP.BF16.F32.PACK_AB R156, R7, R6 ;  /* 0x00000006079c723e */ /* 0x002fe200000010ff */
[----:B------:R-:W-:Y:S01]  /*4700*/  FADD.FTZ R6, R6, R7 ;  /* 0x0000000706067221 */ /* 0x000fe20000010000 */
[----:B0-----:R-:W-:Y:S01]  /*4710*/  FMNMX.FTZ R24, R5, R20, !PT ;  /* 0x0000001405187209 */ /* 0x001fe20007810000 */
[----:B------:R-:W-:-:S04]  /*4720*/  FFMA.FTZ R20, R61, R4, -R26 ;  /* 0x000000043d147223 */ /* 0x000fc8000001081a */
[----:B------:R-:W-:Y:S01]  /*4730*/  MUFU.EX2 R11, R11 ;  /* 0x0000000b000b7308 */ /* 0x000fe20000000800 */
[----:B------:R-:W0:Y:S07]  /*4740*/  SHFL.BFLY PT, R5, R24, 0x1, 0x1f ;  /* 0x0c201f0018057f89 */ /* 0x000e2e00000e0000 */
[----:B------:R-:W1:Y:S01]  /*4750*/  MUFU.EX2 R12, R12 ;  /* 0x0000000c000c7308 */ /* 0x000e620000000800 */
[----:B--2---:R-:W-:Y:S01]  /*4760*/  F2FP.BF16.F32.PACK_AB R158, R10, R9 ;  /* 0x000000090a9e723e */ /* 0x004fe200000010ff */
[----:B------:R-:W-:-:S04]  /*4770*/  FADD.FTZ R9, R9, R6 ;  /* 0x0000000609097221 */ /* 0x000fc80000010000 */
[----:B------:R-:W-:Y:S02]  /*4780*/  FADD.FTZ R10, R10, R9 ;  /* 0x000000090a0a7221 */ /* 0x000fe40000010000 */
[----:B------:R-:W-:Y:S08]  /*4790*/  MUFU.EX2 R13, R13 ;  /* 0x0000000d000d7308 */ /* 0x000ff00000000800 */
[----:B------:R-:W2:Y:S01]  /*47a0*/  MUFU.EX2 R14, R14 ;  /* 0x0000000e000e7308 */ /* 0x000ea20000000800 */
[----:B-1----:R-:W-:Y:S01]  /*47b0*/  F2FP.BF16.F32.PACK_AB R160, R12, R11 ;  /* 0x0000000b0ca0723e */ /* 0x002fe200000010ff */
[----:B------:R-:W-:Y:S01]  /*47c0*/  FADD.FTZ R11, R11, R10 ;  /* 0x0000000a0b0b7221 */ /* 0x000fe20000010000 */
[----:B0-----:R-:W-:-:S03]  /*47d0*/  FMNMX.FTZ R5, R24, R5, !PT ;  /* 0x0000000518057209 */ /* 0x001fc60007810000 */
[----:B------:R-:W-:Y:S01]  /*47e0*/  FADD.FTZ R12, R12, R11 ;  /* 0x0000000b0c0c7221 */ /* 0x000fe20000010000 */
[C---:B------:R-:W-:Y:S01]  /*47f0*/  FSETP.NEU.FTZ.AND P1, PT, R5.reuse, -INF , PT ;  /* 0xff8000000500780b */ /* 0x040fe20003f3d000 */
[----:B------:R-:W-:Y:S01]  /*4800*/  FMUL.FTZ R24, R5, R4 ;  /* 0x0000000405187220 */ /* 0x000fe20000410000 */
[----:B------:R-:W-:Y:S04]  /*4810*/  MUFU.EX2 R15, R15 ;  /* 0x0000000f000f7308 */ /* 0x000fe80000000800 */
[----:B------:R-:W-:-:S04]  /*4820*/  FSEL R24, R24, RZ, P1 ;  /* 0x000000ff18187208 */ /* 0x000fc80000800000 */
        /* <DEDUP_REMOVED lines=16> */
[----:B------:R-:W-:Y:S01]  /*4930*/  FFMA.FTZ R200, R55, R4, -R24 ;  /* 0x0000000437c87223 */ /* 0x000fe20000010818 */
[----:B------:R-:W-:Y:S01]  /*4940*/  MUFU.EX2 R175, R175 ;  /* 0x000000af00af7308 */ /* 0x000fe20000000800 */
[----:B--2---:R-:W-:Y:S01]  /*4950*/  F2FP.BF16.F32.PACK_AB R162, R14, R13 ;  /* 0x0000000d0ea2723e */ /* 0x004fe200000010ff */
[----:B------:R-:W-:Y:S01]  /*4960*/  FADD.FTZ R13, R13, R12 ;  /* 0x0000000c0d0d7221 */ /* 0x000fe20000010000 */
[----:B0-----:R-:W-:-:S03]  /*4970*/  F2FP.BF16.F32.PACK_AB R164, R20, R15 ;  /* 0x0000000f14a4723e */ /* 0x001fc600000010ff */
[----:B------:R-:W-:Y:S02]  /*4980*/  FADD.FTZ R14, R14, R13 ;  /* 0x0000000d0e0e7221 */ /* 0x000fe40000010000 */
[----:B------:R-:W0:Y:S02]  /*4990*/  MUFU.EX2 R176, R176 ;  /* 0x000000b000b07308 */ /* 0x000e240000000800 */
[----:B------:R-:W-:-:S04]  /*49a0*/  FADD.FTZ R15, R15, R14 ;  /* 0x0000000e0f0f7221 */ /* 0x000fc80000010000 */
[----:B------:R-:W-:Y:S02]  /*49b0*/  FADD.FTZ R20, R20, R15 ;  /* 0x0000000f14147221 */ /* 0x000fe40000010000 */
[----:B------:R-:W-:Y:S08]  /*49c0*/  MUFU.EX2 R177, R177 ;  /* 0x000000b100b17308 */ /* 0x000ff00000000800 */
[----:B------:R-:W1:Y:S01]  /*49d0*/  MUFU.EX2 R178, R178 ;  /* 0x000000b200b27308 */ /* 0x000e620000000800 */
[----:B0-----:R-:W-:Y:S01]  /*49e0*/  F2FP.BF16.F32.PACK_AB R157, R176, R175 ;  /* 0x000000afb09d723e */ /* 0x001fe200000010ff */
[----:B------:R-:W-:-:S06]  /*49f0*/  FADD.FTZ R176, R175, R176 ;  /* 0x000000b0afb07221 */ /* 0x000fcc0000010000 */
[----:B------:R-:W-:Y:S08]  /*4a00*/  MUFU.EX2 R179, R179 ;  /* 0x000000b300b37308 */ /* 0x000ff00000000800 */
[----:B------:R-:W0:Y:S01]  /*4a10*/  MUFU.EX2 R180, R180 ;  /* 0x000000b400b47308 */ /* 0x000e220000000800 */
[----:B-1----:R-:W-:Y:S01]  /*4a20*/  F2FP.BF16.F32.PACK_AB R159, R178, R177 ;  /* 0x000000b1b29f723e */ /* 0x002fe200000010ff */
[----:B------:R-:W-:-:S04]  /*4a30*/  FADD.FTZ R177, R177, R176 ;  /* 0x000000b0b1b17221 */ /* 0x000fc80000010000 */
[----:B------:R1:W-:Y:S01]  /*4a40*/  STSM.16.M88.4 [R184+0x36400], R156 ;  /* 0x0364009cb8007844 */ /* 0x0003e20000000200 */
[----:B------:R-:W-:Y:S01]  /*4a50*/  FADD.FTZ R178, R178, R177 ;  /* 0x000000b1b2b27221 */ /* 0x000fe20000010000 */
[----:B------:R-:W-:Y:S08]  /*4a60*/  MUFU.EX2 R181, R181 ;  /* 0x000000b500b57308 */ /* 0x000ff00000000800 */
[----:B------:R-:W2:Y:S01]  /*4a70*/  MUFU.EX2 R182, R182 ;  /* 0x000000b600b67308 */ /* 0x000ea20000000800 */
[----:B0-----:R-:W-:Y:S01]  /*4a80*/  F2FP.BF16.F32.PACK_AB R161, R180, R179 ;  /* 0x000000b3b4a1723e */ /* 0x001fe200000010ff */
[----:B------:R-:W-:-:S04]  /*4a90*/  FADD.FTZ R179, R179, R178 ;  /* 0x000000b2b3b37221 */ /* 0x000fc80000010000 */
[----:B------:R-:W-:Y:S02]  /*4aa0*/  FADD.FTZ R180, R180, R179 ;  /* 0x000000b3b4b47221 */ /* 0x000fe40000010000 */
[----:B------:R-:W-:Y:S08]  /*4ab0*/  MUFU.EX2 R21, R21 ;  /* 0x0000001500157308 */ /* 0x000ff00000000800 */
[----:B------:R-:W0:Y:S01]  /*4ac0*/  MUFU.EX2 R154, R154 ;  /* 0x0000009a009a7308 */ /* 0x000e220000000800 */
[----:B--2---:R-:W-:Y:S01]  /*4ad0*/  F2FP.BF16.F32.PACK_AB R163, R182, R181 ;  /* 0x000000b5b6a3723e */ /* 0x004fe200000010ff */
[----:B------:R-:W-:-:S04]  /*4ae0*/  FADD.FTZ R181, R181, R180 ;  /* 0x000000b4b5b57221 */ /* 0x000fc80000010000 */
[----:B------:R1:W-:Y:S01]  /*4af0*/  STSM.16.M88.4 [R186], R160 ;  /* 0x000000a0ba007844 */ /* 0x0003e20000000200 */
        /* <DEDUP_REMOVED lines=10> */
[----:B------:R-:W-:Y:S02]  /*4ba0*/  FADD.FTZ R194, R194, R183 ;  /* 0x000000b7c2c27221 */ /* 0x000fe40000010000 */
[----:B------:R-:W-:Y:S08]  /*4bb0*/  MUFU.EX2 R155, R155 ;  /* 0x0000009b009b7308 */ /* 0x000ff00000000800 */
[----:B------:R-:W2:Y:S01]  /*4bc0*/  MUFU.EX2 R172, R172 ;  /* 0x000000ac00ac7308 */ /* 0x000ea20000000800 */
[----:B0-----:R-:W-:Y:S01]  /*4bd0*/  F2FP.BF16.F32.PACK_AB R167, R196, R193 ;  /* 0x000000c1c4a7723e */ /* 0x001fe200000010ff */
[----:B------:R-:W-:-:S04]  /*4be0*/  FADD.FTZ R193, R193, R194 ;  /* 0x000000c2c1c17221 */ /* 0x000fc80000010000 */
[----:B------:R1:W-:Y:S01]  /*4bf0*/  STSM.16.M88.4 [R23], R164 ;  /* 0x000000a417007844 */ /* 0x0003e20000000200 */
[----:B------:R-:W-:Y:S01]  /*4c00*/  FADD.FTZ R196, R196, R193 ;  /* 0x000000c1c4c47221 */ /* 0x000fe20000010000 */
        /* <DEDUP_REMOVED lines=9> */
[----:B------:R-:W-:Y:S02]  /*4ca0*/  FADD.FTZ R6, R174, R173 ;  /* 0x000000adae067221 */ /* 0x000fe40000010000 */
[----:B------:R-:W0:Y:S08]  /*4cb0*/  MUFU.EX2 R197, R197 ;  /* 0x000000c500c57308 */ /* 0x000e300000000800 */
[----:B------:R-:W3:Y:S01]  /*4cc0*/  MUFU.EX2 R200, R200 ;  /* 0x000000c800c87308 */ /* 0x000ee20000000800 */
[----:B--2---:R-:W-:Y:S01]  /*4cd0*/  F2FP.BF16.F32.PACK_AB R169, R198, R195 ;  /* 0x000000c3c6a9723e */ /* 0x004fe200000010ff */
[----:B------:R-:W-:-:S04]  /*4ce0*/  FADD.FTZ R195, R195, R196 ;  /* 0x000000c4c3c37221 */ /* 0x000fc80000010000 */
[----:B------:R-:W-:-:S04]  /*4cf0*/  FADD.FTZ R198, R198, R195 ;  /* 0x000000c3c6c67221 */ /* 0x000fc80000010000 */
[----:B0-----:R-:W-:Y:S01]  /*4d00*/  FADD.FTZ R7, R197, R198 ;  /* 0x000000c6c5077221 */ /* 0x001fe20000010000 */
[----:B---3--:R-:W-:-:S03]  /*4d10*/  F2FP.BF16.F32.PACK_AB R171, R200, R197 ;  /* 0x000000c5c8ab723e */ /* 0x008fc600000010ff */
[----:B------:R-:W-:Y:S02]  /*4d20*/  FADD.FTZ R7, R200, R7 ;  /* 0x00000007c8077221 */ /* 0x000fe40000010000 */
[----:B------:R1:W-:Y:S01]  /*4d30*/  STSM.16.M88.4 [R185], R168 ;  /* 0x000000a8b9007844 */ /* 0x0003e20000000200 */
[----:B------:R-:W-:-:S06]  /*4d40*/  WARPGROUP.ARRIVE ;  /* 0x00000000000079c5 */ /* 0x000fcc0000000000 */
[----:B------:R-:W-:Y:S01]  /*4d50*/  HGMMA.64x256x16.F32.BF16 R24, R156, gdesc[UR8].tnspB, RZ, !UPT, gsb0 ;  /* 0x43e000089c187df0 */ /* 0x000fe2000c0018ff */
[----:B------:R-:W-:Y:S02]  /*4d60*/  UMOV UR11, 0x40000040 ;  /* 0x40000040000b7882 */ /* 0x000fe40000000000 */
[----:B------:R-:W-:Y:S02]  /*4d70*/  WARPGROUP.DEPBAR.LE gsb0, 0x0 ;  /* 0x00008000000079c5 */ /* 0x000fe40000010000 */
[----:B------:R-:W-:-:S15]  /*4d80*/  WARPGROUP.ARRIVE ;  /* 0x00000000000079c5 */ /* 0x000fde0000000000 */
[----:B------:R-:W-:-:S08]  /*4d90*/  NOP ;  /* 0x0000000000007918 */ /* 0x000fd00000000000 */
[----:B------:R-:W-:Y:S01]  /*4da0*/  HGMMA.64x256x16.F32.BF16 R24, R160, gdesc[UR12].tnspB, R24, gsb0 ;  /* 0x43e0000ca0187df0 */ /* 0x000fe20008001818 */
[----:B------:R-:W-:Y:S01]  /*4db0*/  UIADD3 UR14, UR10, 0x100, URZ ;  /* 0x000001000a0e7890 */ /* 0x000fe2000fffe03f */
[----:B------:R-:W-:Y:S01]  /*4dc0*/  UMOV UR15, 0x40000040 ;  /* 0x40000040000f7882 */ /* 0x000fe20000000000 */
[----:B------:R-:W-:Y:S01]  /*4dd0*/  UIADD3 UR10, UR10, 0x180, URZ ;  /* 0x000001800a0a7890 */ /* 0x000fe2000fffe03f */
[----:B------:R-:W-:Y:S02]  /*4de0*/  WARPGROUP.DEPBAR.LE gsb0, 0x0 ;  /* 0x00008000000079c5 */ /* 0x000fe40000010000 */
[----:B------:R-:W-:-:S15]  /*4df0*/  WARPGROUP.ARRIVE ;  /* 0x00000000000079c5 */ /* 0x000fde0000000000 */
[----:B------:R-:W-:-:S07]  /*4e00*/  NOP ;  /* 0x0000000000007918 */ /* 0x000fce0000000000 */
[----:B------:R-:W-:Y:S03]  /*4e10*/  HGMMA.64x256x16.F32.BF16 R24, R164, gdesc[UR12].tnspB, R24, gsb0 ;  /* 0x43e0000ca4187df0 */ /* 0x000fe60008001818 */
[----:B------:R-:W-:Y:S02]  /*4e20*/  WARPGROUP.DEPBAR.LE gsb0, 0x0 ;  /* 0x00008000000079c5 */ /* 0x000fe40000010000 */
[----:B------:R-:W-:-:S15]  /*4e30*/  WARPGROUP.ARRIVE ;  /* 0x00000000000079c5 */ /* 0x000fde0000000000 */
[----:B------:R-:W-:-:S08]  /*4e40*/  NOP ;  /* 0x0000000000007918 */ /* 0x000fd00000000000 */
[----:B------:R-:W-:Y:S03]  /*4e50*/  HGMMA.64x256x16.F32.BF16 R24, R168, gdesc[UR8].tnspB, R24, gsb0 ;  /* 0x43e00008a8187df0 */ /* 0x000fe60008001818 */
[----:B------:R-:W-:Y:S02]  /*4e60*/  WARPGROUP.DEPBAR.LE gsb0, 0x0 ;  /* 0x00008000000079c5 */ /* 0x000fe40000010000 */
[----:B------:R0:W-:Y:S06]  /*4e70*/  MEMBAR.ALL.CTA ;  /* 0x0000000000007992 */ /* 0x0001ec0000008000 */
[----:B0-----:R-:W0:Y:S02]  /*4e80*/  FENCE.VIEW.ASYNC.S ;  /* 0x00000000000073c6 */ /* 0x001e240000000000 */
[----:B0-----:R-:W-:Y:S01]  /*4e90*/  NOP ;  /* 0x0000000000007918 */ /* 0x001fe20000000000 */
[----:B------:R-:W-:Y:S06]  /*4ea0*/  BAR.ARV 0xe, 0x100 ;  /* 0x0384000000007b1d */ /* 0x000fec0000002000 */
[----:B-1----:R-:W-:Y:S05]  /*4eb0*/  @!P0 BRA `(.L_x_3419) ;  /* 0x0000000000048947 */ /* 0x002fea0003800000 */
[----:B------:R-:W-:Y:S01]  /*4ec0*/  BPT.TRAP 0x1 ;  /* 0x000000040000795c */ /* 0x000fe20000300000 */
.L_x_3419:
[----:B------:R-:W-:Y:S02]  /*4ed0*/  R2UR UR7, R8 ;  /* 0x00000000080772ca */ /* 0x000fe400000e0000 */
[----:B------:R-:W-:-:S11]  /*4ee0*/  ISETP.GE.AND P1, PT, R152, 0x41, PT ;  /* 0x000000419800780c */ /* 0x000fd60003f26270 */
[----:B------:R-:W-:-:S04]  /*4ef0*/  UIADD3 UR7, UR7, 0x38860, URZ ;  /* 0x0003886007077890 */ /* 0x000fc8000fffe03f */
[----:B------:R-:W-:-:S09]  /*4f00*/  UPRMT UR7, UR37, 0x654, UR7 ;  /* 0x0000065425077896 */ /* 0x000fd20008000007 */
[----:B------:R-:W-:Y:S01]  /*4f10*/  SYNCS.ARRIVE.TRANS64.RED.A1T0 RZ, [UR7], RZ ;  /* 0x000000ffffff79a7 */ /* 0x000fe20008100407 */
[----:B------:R-:W-:Y:S05]  /*4f20*/  @!P1 BRA `(.L_x_3420) ;  /* 0x0000002800b09947 */ /* 0x000fea0003800000 */
[----:B------:R-:W-:Y:S01]  /*4f30*/  VIADD R8, R153, 0xfffffffe ;  /* 0xfffffffe99087836 */ /* 0x000fe20000000000 */
[----:B------:R-:W-:Y:S01]  /*4f40*/  UMOV UR10, UR36 ;  /* 0x00000024000a7c82 */ /* 0x000fe20008000000 */
[----:B------:R-:W-:Y:S02]  /*4f50*/  IMAD.MOV.U32 R193, RZ, RZ, R5 ;  /* 0x000000ffffc17224 */ /* 0x000fe400078e0005 */
[----:B------:R-:W-:-:S07]  /*4f60*/  IMAD.MOV.U32 R9, RZ, RZ, R3 ;  /* 0x000000ffff097224 */ /* 0x000fce00078e0003 */
.L_x_3431:
[----:B------:R-:W-:Y:S01]  /*4f70*/  UIADD3 UR36, UR10, 0x1, URZ ;  /* 0x000000010a247890 */ /* 0x000fe2000fffe03f */
[C---:B------:R-:W-:Y:S01]  /*4f80*/  ISETP.GT.AND P1, PT, R8.reuse, RZ, PT ;  /* 0x000000ff0800720c */ /* 0x040fe20003f24270 */
[----:B------:R-:W-:Y:S02]  /*4f90*/  VIADD R8, R8, 0xffffffff ;  /* 0xffffffff08087836 */ /* 0x000fe40000000000 */
[----:B------:R-:W-:-:S04]  /*4fa0*/  UISETP.NE.AND UP0, UPT, UR36, 0x2, UPT ;  /* 0x000000022400788c */ /* 0x000fc8000bf05270 */
[----:B------:R-:W-:Y:S02]  /*4fb0*/  USEL UR7, URZ, 0x1, UP0 ;  /* 0x000000013f077887 */ /* 0x000fe40008000000 */
[----:B------:R-:W-:-:S04]  /*4fc0*/  USEL UR36, UR36, URZ, UP0 ;  /* 0x0000003f24247287 */ /* 0x000fc80008000000 */
[----:B------:R-:W-:Y:S01]  /*4fd0*/  LOP3.LUT R2, R2, UR7, RZ, 0x3c, !PT ;  /* 0x0000000702027c12 */ /* 0x000fe2000f8e3cff */
[----:B------:R-:W-:Y:S07]  /*4fe0*/  @!P0 BRA `(.L_x_3421) ;  /* 0x0000000000048947 */ /* 0x000fee0003800000 */
[----:B------:R-:W-:Y:S01]  /*4ff0*/  BPT.TRAP 0x1 ;  /* 0x000000040000795c */ /* 0x000fe20000300000 */
.L_x_3421:
[----:B------:R-:W-:Y:S01]  /*5000*/  ULEA UR7, UR36, UR38, 0x3 ;  /* 0x0000002624077291 */ /* 0x000fe2000f8e183f */
[----:B------:R-:W-:-:S08]  /*5010*/  SHF.L.U32 R3, R2, 0x1f, RZ ;  /* 0x0000001f02037819 */ /* 0x000fd000000006ff */
[----:B------:R0:W1:Y:S01]  /*5020*/  SYNCS.PHASECHK.TRANS64.TRYWAIT P2, [UR7+0x38830], R3 ;  /* 0x03883003ff0075a7 */ /* 0x0000620008040147 */
[----:B------:R-:W-:Y:S05]  /*5030*/  @!P0 BRA `(.L_x_3422) ;  /* 0x0000000000048947 */ /* 0x000fea0003800000 */
[----:B------:R-:W-:Y:S01]  /*5040*/  BPT.TRAP 0x1 ;  /* 0x000000040000795c */ /* 0x000fe20000300000 */
.L_x_3422:
[----:B-1----:R-:W-:Y:S05]  /*5050*/  @P2 BRA `(.L_x_3423) ;  /* 0x0000000000082947 */ /* 0x002fea0003800000 */
[----:B------:R-:W1:Y:S02]  /*5060*/  SYNCS.PHASECHK.TRANS64.TRYWAIT P2, [UR7+0x38830], R3 ;  /* 0x03883003ff0075a7 */ /* 0x000e640008040147 */
[----:B-1----:R-:W-:Y:S05]  /*5070*/  @!P2 BRA `(.L_x_3424) ;  /* 0x000000a0008ca947 */ /* 0x002fea0003800000 */
.L_x_3423:
        /* <DEDUP_REMOVED lines=8> */
[----:B------:R-:W-:-:S04]  /*5100*/  ULOP3.LUT UR11, UR11, 0x3fff, URZ, 0xc0, !UPT ;  /* 0x00003fff0b0b7892 */ /* 0x000fc8000f8ec03f */
[----:B------:R-:W-:Y:S02]  /*5110*/  ULEA UR18, UR36, UR18, 0x9 ;  /* 0x0000001224127291 */ /* 0x000fe4000f8e483f */
[----:B------:R-:W-:Y:S02]  /*5120*/  ULOP3.LUT UR20, UR11, 0x10000, URZ, 0xfc, !UPT ;  /* 0x000100000b147892 */ /* 0x000fe4000f8efc3f */
[----:B------:R-:W-:-:S03]  /*5130*/  UIADD3 UR14, UR18, 0x4, URZ ;  /* 0x00000004120e7890 */ /* 0x000fc6000fffe03f */
[----:B------:R-:W-:-:S04]  /*5140*/  UMOV UR22, UR18 ;  /* 0x0000001200167c82 */ /* 0x000fc80008000000 */
[----:B------:R-:W-:Y:S01]  /*5150*/  HGMMA.64x64x16.F32.BF16 R152, gdesc[UR20], RZ, !UPT, gsb0 ;  /* 0x00e00000149879f0 */ /* 0x000fe2000c0018ff */
[----:B------:R-:W-:Y:S01]  /*5160*/  UIADD3 UR22, UR18, 0x2, URZ ;  /* 0x0000000212167890 */ /* 0x000fe2000fffe03f */
[----:B------:R-:W-:Y:S01]  /*5170*/  UMOV UR20, UR8 ;  /* 0x0000000800147c82 */ /* 0x000fe20008000000 */
[----:B------:R-:W-:Y:S01]  /*5180*/  UMOV UR21, UR9 ;  /* 0x0000000900157c82 */ /* 0x000fe20008000000 */
[----:B------:R-:W-:Y:S01]  /*5190*/  UMOV UR23, 0x40000040 ;  /* 0x4000004000177882 */ /* 0x000fe20000000000 */
[----:B------:R-:W-:Y:S01]  /*51a0*/  UIADD3 UR18, UR18, 0x6, URZ ;  /* 0x0000000612127890 */ /* 0x000fe2000fffe03f */
        /* <DEDUP_REMOVED lines=12> */
.L_x_3425:
[----:B------:R2:W3:Y:S01]  /*5270*/  SYNCS.PHASECHK.TRANS64.TRYWAIT P2, [UR7+0x38850], R3 ;  /* 0x03885003ff0075a7 */ /* 0x0004e20008040147 */
[----:B------:R-:W-:Y:S05]  /*5280*/  @!P0 BRA `(.L_x_3426) ;  /* 0x0000000000048947 */ /* 0x000fea0003800000 */
[----:B------:R-:W-:Y:S01]  /*5290*/  BPT.TRAP 0x1 ;  /* 0x000000040000795c */ /* 0x000fe20000300000 */
.L_x_3426:
[----:B---3--:R-:W-:Y:S05]  /*52a0*/  @P2 BRA `(.L_x_3427) ;  /* 0x0000000000082947 */ /* 0x008fea0003800000 */
[----:B------:R-:W3:Y:S02]  /*52b0*/  SYNCS.PHASECHK.TRANS64.TRYWAIT P2, [UR7+0x38850], R3 ;  /* 0x03885003ff0075a7 */ /* 0x000ee40008040147 */
[----:B---3--:R-:W-:Y:S05]  /*52c0*/  @!P2 BRA `(.L_x_3428) ;  /* 0x000000a00010a947 */ /* 0x008fea0003800000 */
.L_x_3427:
[----:B------:R-:W-:Y:S01]  /*52d0*/  UIADD3 UR11, UR38, 0x26400, URZ ;  /* 0x00026400260b7890 */ /* 0x000fe2000fffe03f */
[----:B------:R-:W-:Y:S01]  /*52e0*/  WARPGROUP.ARRIVE ;  /* 0x00000000000079c5 */ /* 0x000fe20000000000 */
[----:B------:R-:W-:-:S05]  /*52f0*/  UIADD3 UR19, UR6, 0x4, URZ ;  /* 0x0000000406137890 */ /* 0x000fca000fffe03f */
[----:B-1----:R-:W1:Y:S01]  /*5300*/  S2R R4, SR_TID.X ;  /* 0x0000000000047919 */ /* 0x002e620000002100 */
[----:B------:R-:W-:Y:S02]  /*5310*/  USHF.R.U32.HI UR11, URZ, 0x4, UR11 ;  /* 0x000000043f0b7899 */ /* 0x000fe4000801160b */
[----:B------:R-:W-:Y:S02]  /*5320*/  UIADD3 UR14, UR6, 0x202, URZ ;  /* 0x00000202060e7890 */ /* 0x000fe4000fffe03f */
[----:B------:R-:W-:Y:S02]  /*5330*/  ULOP3.LUT UR20, UR11, 0x3fff, URZ, 0xc0, !UPT ;  /* 0x00003fff0b147892 */ /* 0x000fe4000f8ec03f */
[----:B------:R-:W-:Y:S02]  /*5340*/  UIADD3 UR15, UR6, 0x200, URZ ;  /* 0x00000200060f7890 */ /* 0x000fe4000fffe03f */
[----:B------:R-:W-:Y:S02]  /*5350*/  UIADD3 UR18, UR6, 0x6, URZ ;  /* 0x0000000606127890 */ /* 0x000fe4000fffe03f */
[----:B------:R-:W-:-:S02]  /*5360*/  ULEA UR11, UR36, UR4, 0xc ;  /* 0x00000004240b7291 */ /* 0x000fc4000f8e603f */
[----:B------:R-:W-:Y:S01]  /*5370*/  ULOP3.LUT UR6, UR20, 0x10000, URZ, 0xfc, !UPT ;  /* 0x0001000014067892 */ /* 0x000fe2000f8efc3f */
[----:B------:R-:W-:Y:S01]  /*5380*/  UMOV UR23, 0x40000040 ;  /* 0x4000004000177882 */ /* 0x000fe20000000000 */
[----:B------:R-:W-:Y:S02]  /*5390*/  UMOV UR21, 0x40000040 ;  /* 0x4000004000157882 */ /* 0x000fe40000000000 */
[----:B------:R-:W-:Y:S01]  /*53a0*/  UIADD3 UR24, UR6, 0x800, URZ ;  /* 0x0000080006187890 */ /* 0x000fe2000fffe03f */
[----:B------:R-:W-:Y:S02]  /*53b0*/  UMOV UR22, UR11 ;  /* 0x0000000b00167c82 */ /* 0x000fe40008000000 */
[----:B------:R-:W-:Y:S02]  /*53c0*/  UMOV UR20, UR6 ;  /* 0x0000000600147c82 */ /* 0x000fe40008000000 */
[----:B------:R-:W-:Y:S01]  /*53d0*/  HGMMA.64x64x16.F32.BF16 R152, gdesc[UR20], R152, gsb0 ;  /* 0x00e00000149879f0 */ /* 0x000fe20008001898 */
[----:B------:R-:W-:-:S02]  /*53e0*/  UIADD3 UR22, UR11, 0x2, URZ ;  /* 0x000000020b167890 */ /* 0x000fc4000fffe03f */
[----:B------:R-:W-:Y:S01]  /*53f0*/  UIADD3 UR20, UR6, 0x2, URZ ;  /* 0x0000000206147890 */ /* 0x000fe2000fffe03f */
[----:B------:R-:W-:Y:S01]  /*5400*/  UMOV UR23, 0x40000040 ;  /* 0x4000004000177882 */ /* 0x000fe20000000000 */
[----:B------:R-:W-:Y:S01]  /*5410*/  UMOV UR21, 0x40000040 ;  /* 0x4000004000157882 */ /* 0x000fe20000000000 */
[----:B-1----:R-:W-:-:S05]  /*5420*/  SHF.R.U32.HI R4, RZ, 0x7, R4 ;  /* 0x00000007ff047819 */ /* 0x002fca0000011604 */
[----:B0-2---:R-:W0:Y:S01]  /*5430*/  SHFL.IDX PT, R3, R4, RZ, 0x1f ;  /* 0x00001fff04037589 */ /* 0x005e2200000e0000 */
[----:B------:R-:W-:Y:S02]  /*5440*/  WARPGROUP.DEPBAR.LE gsb0, 0x0 ;  /* 0x00008000000079c5 */ /* 0x000fe40000010000 */
[----:B------:R-:W-:-:S06]  /*5450*/  WARPGROUP.ARRIVE ;  /* 0x00000000000079c5 */ /* 0x000fcc0000000000 */
[----:B------:R-:W-:Y:S01]  /*5460*/  HGMMA.64x64x16.F32.BF16 R152, gdesc[UR20], R152, gsb0 ;  /* 0x00e00000149879f0 */ /* 0x000fe20008001898 */
[----:B------:R-:W-:Y:S01]  /*5470*/  UIADD3 UR22, UR11, 0x4, URZ ;  /* 0x000000040b167890 */ /* 0x000fe2000fffe03f */
[----:B------:R-:W-:Y:S01]  /*5480*/  UMOV UR20, UR19 ;  /* 0x0000001300147c82 */ /* 0x000fe20008000000 */
[----:B------:R-:W-:Y:S01]  /*5490*/  UMOV UR21, 0x40000040 ;  /* 0x4000004000157882 */ /* 0x000fe20000000000 */
[----:B------:R-:W-:Y:S01]  /*54a0*/  UMOV UR23, 0x40000040 ;  /* 0x4000004000177882 */ /* 0x000fe20000000000 */
[----:B------:R-:W-:Y:S01]  /*54b0*/  UIADD3 UR19, UR11, 0x800, URZ ;  /* 0x000008000b137890 */ /* 0x000fe2000fffe03f */
[----:B------:R-:W-:Y:S02]  /*54c0*/  WARPGROUP.DEPBAR.LE gsb0, 0x0 ;  /* 0x00008000000079c5 */ /* 0x000fe40000010000 */
[----:B------:R-:W-:-:S06]  /*54d0*/  WARPGROUP.ARRIVE ;  /* 0x00000000000079c5 */ /* 0x000fcc0000000000 */
[----:B------:R-:W-:Y:S01]  /*54e0*/  HGMMA.64x64x16.F32.BF16 R152, gdesc[UR20], R152, gsb0 ;  /* 0x00e00000149879f0 */ /* 0x000fe20008001898 */
[----:B------:R-:W-:Y:S01]  /*54f0*/  UIADD3 UR22, UR11, 0x6, URZ ;  /* 0x000000060b167890 */ /* 0x000fe2000fffe03f */
[----:B------:R-:W-:Y:S01]  /*5500*/  UMOV UR20, UR18 ;  /* 0x0000001200147c82 */ /* 0x000fe20008000000 */
[----:B------:R-:W-:Y:S01]  /*5510*/  UMOV UR21, 0x40000040 ;  /* 0x4000004000157882 */ /* 0x000fe20000000000 */
[----:B------:R-:W-:Y:S01]  /*5520*/  UMOV UR23, 0x40000040 ;  /* 0x4000004000177882 */ /* 0x000fe20000000000 */
        /* <DEDUP_REMOVED lines=112> */
[----:B------:R-:W-:Y:S02]  /*5c30*/  UIADD3 UR24, UR6, 0xa00, URZ ;  /* 0x00000a0006187890 */ /* 0x000fe4000fffe03f */
[----:B------:R-:W-:-:S04]  /*5c40*/  USEL UR19, UR19, 0x26, UP0 ;  /* 0x0000002613137887 */ /* 0x000fc80008000000 */
[----:B------:R-:W-:Y:S01]  /*5c50*/  ULOP3.LUT UR19, UR19, 0x6, URZ, 0xc0, !UPT ;  /* 0x0000000613137892 */ /* 0x000fe2000f8ec03f */
[----:B------:R-:W-:Y:S02]  /*5c60*/  WARPGROUP.DEPBAR.LE gsb0, 0x0 ;  /* 0x00008000000079c5 */ /* 0x000fe40000010000 */
[----:B------:R-:W-:-:S06]  /*5c70*/  WARPGROUP.ARRIVE ;  /* 0x00000000000079c5 */ /* 0x000fcc0000000000 */
[----:B------:R-:W-:Y:S01]  /*5c80*/  HGMMA.64x64x16.F32.BF16 R152, gdesc[UR20], R152, gsb0 ;  /* 0x00e00000149879f0 */ /* 0x000fe20008001898 */
[----:B------:R-:W-:Y:S01]  /*5c90*/  UMOV UR20, 0xa00 ;  /* 0x00000a0000147882 */ /* 0x000fe20000000000 */
[----:B------:R-:W-:Y:S01]  /*5ca0*/  UMOV UR21, 0x40000040 ;  /* 0x4000004000157882 */ /* 0x000fe20000000000 */
[----:B------:R-:W-:Y:S01]  /*5cb0*/  USEL UR20, UR20, 0x980, UP0 ;  /* 0x0000098014147887 */ /* 0x000fe20008000000 */
[----:B------:R-:W-:-:S03]  /*5cc0*/  UMOV UR23, 0x40000040 ;  /* 0x4000004000177882 */ /* 0x000fc60000000000 */
[----:B------:R-:W-:-:S04]  /*5cd0*/  ULOP3.LUT UR20, UR20, 0xa00, URZ, 0xc0, !UPT ;  /* 0x00000a0014147892 */ /* 0x000fc8000f8ec03f */
[----:B------:R-:W-:Y:S02]  /*5ce0*/  UIADD3 UR22, UR19, UR20, UR6 ;  /* 0x0000001413167290 */ /* 0x000fe4000fffe006 */
[----:B------:R-:W-:-:S05]  /*5cf0*/  UIADD3 UR19, UR19, UR20, UR11 ;  /* 0x0000001413137290 */ /* 0x000fca000fffe00b */
[----:B------:R-:W-:Y:S02]  /*5d00*/  UMOV UR20, UR22 ;  /* 0x0000001600147c82 */ /* 0x000fe40008000000 */
[----:B------:R-:W-:Y:S01]  /*5d10*/  UMOV UR22, UR19 ;  /* 0x0000001300167c82 */ /* 0x000fe20008000000 */
        /* <DEDUP_REMOVED lines=117> */
.L_x_3429:
[----:B------:R-:W-:Y:S01]  /*6470*/  FMNMX.FTZ R4, R152, R9, !PT ;  /* 0x0000000998047209 */ /* 0x000fe20007810000 */
[----:B------:R-:W-:Y:S01]  /*6480*/  UIADD3 UR11, UR7, 0x38840, URZ ;  /* 0x00038840070b7890 */ /* 0x000fe2000fffe03f */
[----:B------:R-:W-:Y:S01]  /*6490*/  FMNMX.FTZ R10, R154, R193, !PT ;  /* 0x000000c19a0a7209 */ /* 0x000fe20007810000 */
[----:B------:R-:W-:Y:S01]  /*64a0*/  UMOV UR15, 0x40000040 ;  /* 0x40000040000f7882 */ /* 0x000fe20000000000 */
[----:B------:R-:W-:Y:S01]  /*64b0*/  FMNMX.FTZ R3, R153, R4, !PT ;  /* 0x0000000499037209 */ /* 0x000fe20007810000 */
[----:B------:R-:W-:-:S03]  /*64c0*/  UPRMT UR11, UR37, 0x654, UR11 ;  /* 0x00000654250b7896 */ /* 0x000fc6000800000b */
[----:B------:R-:W-:-:S04]  /*64d0*/  FMNMX.FTZ R4, R156, R3, !PT ;  /* 0x000000039c047209 */ /* 0x000fc80007810000 */
[----:B------:R-:W-:Y:S02]  /*64e0*/  FMNMX.FTZ R3, R157, R4, !PT ;  /* 0x000000049d037209 */ /* 0x000fe40007810000 */
[----:B------:R-:W-:Y:S01]  /*64f0*/  SYNCS.ARRIVE.TRANS64.RED.A1T0 RZ, [UR11], RZ ;  /* 0x000000ffffff79a7 */ /* 0x000fe2000810040b */
[----:B------:R-:W-:Y:S01]  /*6500*/  UMOV UR11, 0x40000040 ;  /* 0x40000040000b7882 */ /* 0x000fe20000000000 */
        /* <DEDUP_REMOVED lines=10> */
[----:B------:R-:W-:Y:S02]  /*65b0*/  FMNMX.FTZ R4, R180, R3, !PT ;  /* 0x00000003b4047209 */ /* 0x000fe40007810000 */
[----:B------:R-:W-:Y:S02]  /*65c0*/  FMNMX.FTZ R3, R155, R10, !PT ;  /* 0x0000000a9b037209 */ /* 0x000fe40007810000 */
[----:B------:R-:W-:Y:S02]  /*65d0*/  FMNMX.FTZ R11, R181, R4, !PT ;  /* 0x00000004b50b7209 */ /* 0x000fe40007810000 */
[----:B------:R-:W-:-:S03]  /*65e0*/  FMNMX.FTZ R10, R158, R3, !PT ;  /* 0x000000039e0a7209 */ /* 0x000fc60007810000 */
[----:B------:R-:W0:Y:S01]  /*65f0*/  SHFL.BFLY PT, R4, R11, 0x2, 0x1f ;  /* 0x0c401f000b047f89 */ /* 0x000e2200000e0000 */
[----:B------:R-:W-:-:S04]  /*6600*/  FMNMX.FTZ R3, R159, R10, !PT ;  /* 0x0000000a9f037209 */ /* 0x000fc80007810000 */
[----:B------:R-:W-:Y:S02]  /*6610*/  FMNMX.FTZ R10, R162, R3, !PT ;  /* 0x00000003a20a7209 */ /* 0x000fe40007810000 */
[----:B0-----:R-:W-:Y:S02]  /*6620*/  FMNMX.FTZ R12, R11, R4, !PT ;  /* 0x000000040b0c7209 */ /* 0x001fe40007810000 */
[----:B------:R-:W0:Y:S03]  /*6630*/  LDC R4, c[0x0][0xa80] ;  /* 0x0002a000ff047b82 */ /* 0x000e260000000800 */
[----:B------:R-:W1:Y:S02]  /*6640*/  SHFL.BFLY PT, R5, R12, 0x1, 0x1f ;  /* 0x0c201f000c057f89 */ /* 0x000e6400000e0000 */
[----:B-1----:R-:W-:Y:S02]  /*6650*/  FMNMX.FTZ R3, R12, R5, !PT ;  /* 0x000000050c037209 */ /* 0x002fe40007810000 */
[----:B------:R-:W-:-:S03]  /*6660*/  FMNMX.FTZ R5, R163, R10, !PT ;  /* 0x0000000aa3057209 */ /* 0x000fc60007810000 */
[CC--:B0-----:R-:W-:Y:S01]  /*6670*/  FMUL.FTZ R195, R3.reuse, R4.reuse ;  /* 0x0000000403c37220 */ /* 0x0c1fe20000410000 */
[----:B------:R-:W-:Y:S01]  /*6680*/  FMNMX.FTZ R10, R166, R5, !PT ;  /* 0x00000005a60a7209 */ /* 0x000fe20007810000 */
[----:B------:R-:W-:Y:S02]  /*6690*/  FADD.FTZ R9, -R3, R9 ;  /* 0x0000000903097221 */ /* 0x000fe40000010100 */
[--C-:B------:R-:W-:Y:S01]  /*66a0*/  FFMA.FTZ R152, R152, R4, -R195.reuse ;  /* 0x0000000498987223 */ /* 0x100fe200000108c3 */
[----:B------:R-:W-:Y:S01]  /*66b0*/  FMNMX.FTZ R5, R167, R10, !PT ;  /* 0x0000000aa7057209 */ /* 0x000fe20007810000 */
[-CC-:B------:R-:W-:Y:S01]  /*66c0*/  FFMA.FTZ R11, R153, R4.reuse, -R195.reuse ;  /* 0x00000004990b7223 */ /* 0x180fe200000108c3 */
[-C--:B------:R-:W-:Y:S01]  /*66d0*/  FMUL.FTZ R9, R9, R4.reuse ;  /* 0x0000000409097220 */ /* 0x080fe20000410000 */
[-CC-:B------:R-:W-:Y:S01]  /*66e0*/  FFMA.FTZ R156, R156, R4.reuse, -R195.reuse ;  /* 0x000000049c9c7223 */ /* 0x180fe200000108c3 */
[----:B------:R-:W-:Y:S01]  /*66f0*/  FMNMX.FTZ R10, R170, R5, !PT ;  /* 0x00000005aa0a7209 */ /* 0x000fe20007810000 */
[-CC-:B------:R-:W-:Y:S01]  /*6700*/  FFMA.FTZ R13, R157, R4.reuse, -R195.reuse ;  /* 0x000000049d0d7223 */ /* 0x180fe200000108c3 */
[-CC-:B------:R-:W-:Y:S01]  /*6710*/  FFMA.FTZ R15, R161, R4.reuse, -R195.reuse ;  /* 0x00000004a10f7223 */ /* 0x180fe200000108c3 */
[--C-:B------:R-:W-:Y:S01]  /*6720*/  FFMA.FTZ R20, R164, R4, -R195.reuse ;  /* 0x00000004a4147223 */ /* 0x100fe200000108c3 */
[----:B------:R-:W-:Y:S01]  /*6730*/  FMNMX.FTZ R5, R171, R10, !PT ;  /* 0x0000000aab057209 */ /* 0x000fe20007810000 */
[----:B------:R-:W0:Y:S01]  /*6740*/  MUFU.EX2 R9, R9 ;  /* 0x0000000900097308 */ /* 0x000e220000000800 */
[-CC-:B------:R-:W-:Y:S01]  /*6750*/  FFMA.FTZ R21, R165, R4.reuse, -R195.reuse ;  /* 0x00000004a5157223 */ /* 0x180fe200000108c3 */
[-CC-:B------:R-:W-:Y:S01]  /*6760*/  FFMA.FTZ R168, R168, R4.reuse, -R195.reuse ;  /* 0x00000004a8a87223 */ /* 0x180fe200000108c3 */
[----:B------:R-:W-:Y:S01]  /*6770*/  FMNMX.FTZ R12, R174, R5, !PT ;  /* 0x00000005ae0c7209 */ /* 0x000fe20007810000 */
[-CC-:B------:R-:W-:Y:S01]  /*6780*/  FFMA.FTZ R169, R169, R4.reuse, -R195.reuse ;  /* 0x00000004a9a97223 */ /* 0x180fe200000108c3 */
[-CC-:B------:R-:W-:Y:S01]  /*6790*/  FFMA.FTZ R172, R172, R4.reuse, -R195.reuse ;  /* 0x00000004acac7223 */ /* 0x180fe200000108c3 */
[--C-:B------:R-:W-:Y:S01]  /*67a0*/  FFMA.FTZ R173, R173, R4, -R195.reuse ;  /* 0x00000004adad7223 */ /* 0x100fe200000108c3 */
[----:B------:R-:W-:Y:S01]  /*67b0*/  FMNMX.FTZ R5, R175, R12, !PT ;  /* 0x0000000caf057209 */ /* 0x000fe20007810000 */
[----:B------:R1:W-:Y:S01]  /*67c0*/  MUFU.EX2 R10, R152 ;  /* 0x00000098000a7308 */ /* 0x0003e20000000800 */
[-CC-:B------:R-:W-:Y:S01]  /*67d0*/  FFMA.FTZ R176, R176, R4.reuse, -R195.reuse ;  /* 0x00000004b0b07223 */ /* 0x180fe200000108c3 */
[-CC-:B------:R-:W-:Y:S01]  /*67e0*/  FFMA.FTZ R177, R177, R4.reuse, -R195.reuse ;  /* 0x00000004b1b17223 */ /* 0x180fe200000108c3 */
[----:B------:R-:W-:Y:S01]  /*67f0*/  FMNMX.FTZ R12, R178, R5, !PT ;  /* 0x00000005b20c7209 */ /* 0x000fe20007810000 */
[-CC-:B------:R-:W-:Y:S01]  /*6800*/  FFMA.FTZ R180, R180, R4.reuse, -R195.reuse ;  /* 0x00000004b4b47223 */ /* 0x180fe200000108c3 */
[----:B------:R-:W-:-:S02]  /*6810*/  FFMA.FTZ R181, R181, R4, -R195 ;  /* 0x00000004b5b57223 */ /* 0x000fc400000108c3 */
[----:B------:R-:W-:Y:S01]  /*6820*/  FMNMX.FTZ R5, R179, R12, !PT ;  /* 0x0000000cb3057209 */ /* 0x000fe20007810000 */
[----:B------:R-:W-:Y:S01]  /*6830*/  MUFU.EX2 R11, R11 ;  /* 0x0000000b000b7308 */ /* 0x000fe20000000800 */
[-C--:B0-----:R-:W-:Y:S01]  /*6840*/  FMUL.FTZ R24, R24, R9.reuse ;  /* 0x0000000918187220 */ /* 0x081fe20000410000 */
[----:B------:R-:W-:Y:S01]  /*6850*/  FMUL.FTZ R25, R25, R9 ;  /* 0x0000000919197220 */ /* 0x000fe20000410000 */
[----:B------:R-:W-:Y:S01]  /*6860*/  FMNMX.FTZ R14, R182, R5, !PT ;  /* 0x00000005b60e7209 */ /* 0x000fe20007810000 */
[-C--:B------:R-:W-:Y:S01]  /*6870*/  FMUL.FTZ R28, R28, R9.reuse ;  /* 0x000000091c1c7220 */ /* 0x080fe20000410000 */
[-C--:B------:R-:W-:Y:S01]  /*6880*/  FMUL.FTZ R29, R29, R9.reuse ;  /* 0x000000091d1d7220 */ /* 0x080fe20000410000 */
[-C--:B------:R-:W-:Y:S01]  /*6890*/  FMUL.FTZ R32, R32, R9.reuse ;  /* 0x0000000920207220 */ /* 0x080fe20000410000 */
[----:B------:R-:W-:Y:S01]  /*68a0*/  FMNMX.FTZ R5, R183, R14, !PT ;  /* 0x0000000eb7057209 */ /* 0x000fe20007810000 */
[----:B------:R-:W-:Y:S01]  /*68b0*/  FFMA.FTZ R14, R160, R4, -R195 ;  /* 0x00000004a00e7223 */ /* 0x000fe200000108c3 */
[----:B------:R-:W-:Y:S01]  /*68c0*/  MUFU.EX2 R12, R156 ;  /* 0x0000009c000c7308 */ /* 0x000fe20000000800 */
[-C--:B------:R-:W-:Y:S01]  /*68d0*/  FMUL.FTZ R33, R33, R9.reuse ;  /* 0x0000000921217220 */ /* 0x080fe20000410000 */
[-C--:B------:R-:W-:Y:S01]  /*68e0*/  FMUL.FTZ R36, R36, R9.reuse ;  /* 0x0000000924247220 */ /* 0x080fe20000410000 */
[----:B-1----:R-:W0:Y:S01]  /*68f0*/  SHFL.BFLY PT, R152, R5, 0x2, 0x1f ;  /* 0x0c401f0005987f89 */ /* 0x002e2200000e0000 */
        /* <DEDUP_REMOVED lines=20> */
[----:B------:R-:W1:Y:S01]  /*6a40*/  MUFU.EX2 R15, R15 ;  /* 0x0000000f000f7308 */ /* 0x000e620000000800 */
[-C--:B------:R-:W-:Y:S01]  /*6a50*/  FMUL.FTZ R73, R73, R9.reuse ;  /* 0x0000000949497220 */ /* 0x080fe20000410000 */
[-C--:B------:R-:W-:Y:S01]  /*6a60*/  FMUL.FTZ R76, R76, R9.reuse ;  /* 0x000000094c4c7220 */ /* 0x080fe20000410000 */
[----:B0-----:R-:W-:Y:S01]  /*6a70*/  FMNMX.FTZ R152, R5, R152, !PT ;  /* 0x0000009805987209 */ /* 0x001fe20007810000 */
[-C--:B------:R-:W-:Y:S01]  /*6a80*/  FMUL.FTZ R77, R77, R9.reuse ;  /* 0x000000094d4d7220 */ /* 0x080fe20000410000 */
[-C--:B------:R-:W-:Y:S01]  /*6a90*/  FMUL.FTZ R80, R80, R9.reuse ;  /* 0x0000000950507220 */ /* 0x080fe20000410000 */
[-C--:B------:R-:W-:Y:S01]  /*6aa0*/  FMUL.FTZ R81, R81, R9.reuse ;  /* 0x0000000951517220 */ /* 0x080fe20000410000 */
[-C--:B------:R-:W-:Y:S01]  /*6ab0*/  FMUL.FTZ R84, R84, R9.reuse ;  /* 0x0000000954547220 */ /* 0x080fe20000410000 */
[----:B------:R-:W0:Y:S01]  /*6ac0*/  SHFL.BFLY PT, R5, R152, 0x1, 0x1f ;  /* 0x0c201f0098057f89 */ /* 0x000e2200000e0000 */
        /* <DEDUP_REMOVED lines=9> */
[----:B-1----:R-:W-:Y:S01]  /*6b60*/  F2FP.BF16.F32.PACK_AB R156, R15, R14 ;  /* 0x0000000e0f9c723e */ /* 0x002fe200000010ff */
        /* <DEDUP_REMOVED lines=12> */
[----:B------:R-:W-:Y:S01]  /*6c30*/  FMUL.FTZ R121, R121, R9 ;  /* 0x0000000979797220 */ /* 0x000fe20000410000 */
[----:B0-----:R-:W-:Y:S01]  /*6c40*/  FMNMX.FTZ R5, R152, R5, !PT ;  /* 0x0000000598057209 */ /* 0x001fe20007810000 */
[----:B------:R-:W-:Y:S01]  /*6c50*/  IMAD.MOV R152, RZ, RZ, -R22 ;  /* 0x000000ffff987224 */ /* 0x000fe200078e0a16 */
[----:B------:R-:W-:Y:S01]  /*6c60*/  MUFU.EX2 R169, R169 ;  /* 0x000000a900a97308 */ /* 0x000fe20000000800 */
[-C--:B------:R-:W-:Y:S01]  /*6c70*/  FMUL.FTZ R124, R124, R9.reuse ;  /* 0x000000097c7c7220 */ /* 0x080fe20000410000 */
[-C--:B------:R-:W-:Y:S01]  /*6c80*/  FMUL.FTZ R125, R125, R9.reuse ;  /* 0x000000097d7d7220 */ /* 0x080fe20000410000 */
[----:B------:R-:W-:Y:S01]  /*6c90*/  FADD.FTZ R153, -R5, R193 ;  /* 0x000000c105997221 */ /* 0x000fe20000010100 */
[----:B------:R-:W-:Y:S01]  /*6ca0*/  ISETP.NE.AND P2, PT, R19, R152, PT ;  /* 0x000000981300720c */ /* 0x000fe20003f45270 */
[-C--:B------:R-:W-:Y:S01]  /*6cb0*/  FMUL.FTZ R128, R128, R9.reuse ;  /* 0x0000000980807220 */ /* 0x080fe20000410000 */
[-C--:B------:R-:W-:Y:S01]  /*6cc0*/  FMUL.FTZ R129, R129, R9.reuse ;  /* 0x0000000981817220 */ /* 0x080fe20000410000 */
[-C--:B------:R-:W-:Y:S01]  /*6cd0*/  FMUL.FTZ R194, R153, R4.reuse ;  /* 0x0000000499c27220 */ /* 0x080fe20000410000 */
[-C--:B------:R-:W-:Y:S01]  /*6ce0*/  FMUL.FTZ R153, R5, R4.reuse ;  /* 0x0000000405997220 */ /* 0x080fe20000410000 */
[----:B------:R-:W-:Y:S01]  /*6cf0*/  MUFU.EX2 R172, R172 ;  /* 0x000000ac00ac7308 */ /* 0x000fe20000000800 */
[-C--:B------:R-:W-:Y:S01]  /*6d00*/  FMUL.FTZ R132, R132, R9.reuse ;  /* 0x0000000984847220 */ /* 0x080fe20000410000 */
[----:B------:R-:W-:Y:S01]  /*6d10*/  FMUL.FTZ R133, R133, R9 ;  /* 0x0000000985857220 */ /* 0x000fe20000410000 */
[----:B------:R-:W-:Y:S01]  /*6d20*/  FFMA.FTZ R196, R155, R4, -R153 ;  /* 0x000000049bc47223 */ /* 0x000fe20000010899 */
[----:B------:R-:W-:-:S02]  /*6d30*/  IMAD.U32 R155, RZ, RZ, UR10 ;  /* 0x0000000aff9b7e24 */ /* 0x000fc4000f8e00ff */
[-CC-:B------:R-:W-:Y:S01]  /*6d40*/  FFMA.FTZ R193, R154, R4.reuse, -R153.reuse ;  /* 0x000000049ac17223 */ /* 0x180fe20000010899 */
[-CC-:B------:R-:W-:Y:S01]  /*6d50*/  FFMA.FTZ R195, R158, R4.reuse, -R153.reuse ;  /* 0x000000049ec37223 */ /* 0x180fe20000010899 */
[-CC-:B------:R-:W-:Y:S01]  /*6d60*/  FFMA.FTZ R198, R159, R4.reuse, -R153.reuse ;  /* 0x000000049fc67223 */ /* 0x180fe20000010899 */
[----:B------:R-:W0:Y:S01]  /*6d70*/  MUFU.EX2 R194, R194 ;  /* 0x000000c200c27308 */ /* 0x000e220000000800 */
[----:B------:R-:W-:Y:S02]  /*6d80*/  @!P2 IMAD R152, R155, 0x40, R16 ;  /* 0x000000409b98a824 */ /* 0x000fe400078e0210 */
[-CC-:B------:R-:W-:Y:S01]  /*6d90*/  FFMA.FTZ R197, R162, R4.reuse, -R153.reuse ;  /* 0x00000004a2c57223 */ /* 0x180fe20000010899 */
[-CC-:B------:R-:W-:Y:S01]  /*6da0*/  FFMA.FTZ R200, R163, R4.reuse, -R153.reuse ;  /* 0x00000004a3c87223 */ /* 0x180fe20000010899 */
[-CC-:B------:R-:W-:Y:S01]  /*6db0*/  FFMA.FTZ R199, R166, R4.reuse, -R153.reuse ;  /* 0x00000004a6c77223 */ /* 0x180fe20000010899 */
[-CC-:B------:R-:W-:Y:S01]  /*6dc0*/  FFMA.FTZ R202, R167, R4.reuse, -R153.reuse ;  /* 0x00000004a7ca7223 */ /* 0x180fe20000010899 */
[----:B------:R-:W-:Y:S01]  /*6dd0*/  @!P2 LEA R152, R152, UR38, 0x2 ;  /* 0x000000269898ac11 */ /* 0x000fe2000f8e10ff */
        /* <DEDUP_REMOVED lines=8> */
[----:B------:R-:W-:Y:S01]  /*6e60*/  @!P2 STS [R152+0x38400], R9 ;  /* 0x038400099800a388 */ /* 0x000fe20000000800 */
[----:B------:R-:W-:Y:S01]  /*6e70*/  MUFU.EX2 R193, R193 ;  /* 0x000000c100c17308 */ /* 0x000fe20000000800 */
[----:B------:R-:W-:Y:S01]  /*6e80*/  F2FP.BF16.F32.PACK_AB R154, R13, R12 ;  /* 0x0000000c0d9a723e */ /* 0x000fe200000010ff */
[----:B0-----:R-:W-:Y:S01]  /*6e90*/  FMUL.FTZ R26, R26, R194 ;  /* 0x000000c21a1a7220 */ /* 0x001fe20000410000 */
[----:B------:R0:W-:Y:S01]  /*6ea0*/  @!P2 STS [R152+0x38420], R194 ;  /* 0x038420c29800a388 */ /* 0x0001e20000000800 */
[----:B------:R-:W-:Y:S01]  /*6eb0*/  F2FP.BF16.F32.PACK_AB R158, R21, R20 ;  /* 0x00000014159e723e */ /* 0x000fe200000010ff */
[----:B------:R-:W-:Y:S01]  /*6ec0*/  FMUL.FTZ R27, R27, R194 ;  /* 0x000000c21b1b7220 */ /* 0x000fe20000410000 */
[----:B------:R-:W-:Y:S01]  /*6ed0*/  F2FP.BF16.F32.PACK_AB R160, R169, R168 ;  /* 0x000000a8a9a0723e */ /* 0x000fe200000010ff */
[-C--:B------:R-:W-:Y:S01]  /*6ee0*/  FMUL.FTZ R30, R30, R194.reuse ;  /* 0x000000c21e1e7220 */ /* 0x080fe20000410000 */
[----:B------:R-:W1:Y:S01]  /*6ef0*/  MUFU.EX2 R196, R196 ;  /* 0x000000c400c47308 */ /* 0x000e620000000800 */
[-C--:B------:R-:W-:Y:S01]  /*6f00*/  FMUL.FTZ R31, R31, R194.reuse ;  /* 0x000000c21f1f7220 */ /* 0x080fe20000410000 */
[-C--:B------:R-:W-:Y:S01]  /*6f10*/  FMUL.FTZ R34, R34, R194.reuse ;  /* 0x000000c222227220 */ /* 0x080fe20000410000 */
[-C--:B------:R-:W-:Y:S01]  /*6f20*/  FMUL.FTZ R35, R35, R194.reuse ;  /* 0x000000c223237220 */ /* 0x080fe20000410000 */
[----:B------:R-:W-:Y:S01]  /*6f30*/  FMUL.FTZ R38, R38, R194 ;  /* 0x000000c226267220 */ /* 0x000fe20000410000 */
[----:B0-----:R-:W-:Y:S01]  /*6f40*/  F2FP.BF16.F32.PACK_AB R152, R11, R10 ;  /* 0x0000000a0b98723e */ /* 0x001fe200000010ff */
        /* <DEDUP_REMOVED lines=10> */
[----:B------:R-:W0:Y:S01]  /*6ff0*/  MUFU.EX2 R198, R198 ;  /* 0x000000c600c67308 */ /* 0x000e220000000800 */
        /* <DEDUP_REMOVED lines=16> */
[----:B0-----:R-:W-:Y:S01]  /*7100*/  F2FP.BF16.F32.PACK_AB R155, R198, R195 ;  /* 0x000000c3c69b723e */ /* 0x001fe200000010ff */
[----:B------:R-:W-:Y:S01]  /*7110*/  BAR.SYNC.DEFER_BLOCKING 0xf, 0x100 ;  /* 0x03c4000000007b1d */ /* 0x000fe20000010000 */
        /* <DEDUP_REMOVED lines=30> */
[----:B0-----:R-:W-:Y:S01]  /*7300*/  F2FP.BF16.F32.PACK_AB R159, R202, R199 ;  /* 0x000000c7ca9f723e */ /* 0x001fe200000010ff */
[-C--:B------:R-:W-:Y:S01]  /*7310*/  FMUL.FTZ R134, R134, R194.reuse ;  /* 0x000000c286867220 */ /* 0x080fe20000410000 */
[-C--:B------:R-:W-:Y:S01]  /*7320*/  FMUL.FTZ R135, R135, R194.reuse ;  /* 0x000000c287877220 */ /* 0x080fe20000410000 */
[-C--:B------:R-:W-:Y:S01]  /*7330*/  FMUL.FTZ R136, R136, R9.reuse ;  /* 0x0000000988887220 */ /* 0x080fe20000410000 */
[-C--:B------:R-:W-:Y:S01]  /*7340*/  FMUL.FTZ R137, R137, R9.reuse ;  /* 0x0000000989897220 */ /* 0x080fe20000410000 */
[-C--:B------:R-:W-:Y:S01]  /*7350*/  FMUL.FTZ R138, R138, R194.reuse ;  /* 0x000000c28a8a7220 */ /* 0x080fe20000410000 */
[----:B------:R-:W-:Y:S01]  /*7360*/  FMUL.FTZ R139, R139, R194 ;  /* 0x000000c28b8b7220 */ /* 0x000fe20000410000 */
        /* <DEDUP_REMOVED lines=12> */
[----:B------:R-:W-:Y:S01]  /*7430*/  FMUL.FTZ R149, R149, R9 ;  /* 0x0000000995957220 */ /* 0x000fe20000410000 */
[-C--:B------:R-:W-:Y:S01]  /*7440*/  FMUL.FTZ R150, R150, R194.reuse ;  /* 0x000000c296967220 */ /* 0x080fe20000410000 */
[----:B------:R-:W-:Y:S01]  /*7450*/  FMUL.FTZ R151, R151, R194 ;  /* 0x000000c297977220 */ /* 0x000fe20000410000 */
[----:B------:R1:W-:Y:S01]  /*7460*/  STSM.16.M88.4 [R184+0x36400], R152 ;  /* 0x03640098b8007844 */ /* 0x0003e20000000200 */
[----:B------:R-:W2:Y:S01]  /*7470*/  MUFU.EX2 R175, R175 ;  /* 0x000000af00af7308 */ /* 0x000ea20000000800 */
[----:B0-----:R-:W-:Y:S01]  /*7480*/  F2FP.BF16.F32.PACK_AB R161, R171, R170 ;  /* 0x000000aaaba1723e */ /* 0x001fe200000010ff */
[----:B------:R-:W-:Y:S01]  /*7490*/  ULEA UR10, UR36, UR5, 0xc ;  /* 0x00000005240a7291 */ /* 0x000fe2000f8e603f */
[----:B------:R1:W-:Y:S01]  /*74a0*/  STSM.16.M88.4 [R186], R156 ;  /* 0x0000009cba007844 */ /* 0x0003e20000000200 */
[----:B------:R-:W-:Y:S01]  /*74b0*/  FFMA.FTZ R6, R9, R6, R10 ;  /* 0x0000000609067223 */ /* 0x000fe2000001000a */
[----:B------:R-:W-:Y:S01]  /*74c0*/  FFMA.FTZ R7, R194, R7, R193 ;  /* 0x00000007c2077223 */ /* 0x000fe200000100c1 */
[----:B------:R-:W-:-:S02]  /*74d0*/  UIADD3 UR14, UR10, 0x80, URZ ;  /* 0x000000800a0e7890 */ /* 0x000fc4000fffe03f */
[----:B------:R-:W-:Y:S01]  /*74e0*/  MUFU.EX2 R176, R176 ;  /* 0x000000b000b07308 */ /* 0x000fe20000000800 */
[----:B------:R-:W-:Y:S01]  /*74f0*/  FADD.FTZ R11, R11, R6 ;  /* 0x000000060b0b7221 */ /* 0x000fe20000010000 */
[----:B------:R-:W-:-:S03]  /*7500*/  FADD.FTZ R196, R196, R7 ;  /* 0x00000007c4c47221 */ /* 0x000fc60000010000 */
[----:B------:R-:W-:Y:S01]  /*7510*/  FADD.FTZ R12, R12, R11 ;  /* 0x0000000b0c0c7221 */ /* 0x000fe20000010000 */
[----:B------:R-:W-:Y:S02]  /*7520*/  FADD.FTZ R195, R195, R196 ;  /* 0x000000c4c3c37221 */ /* 0x000fe40000010000 */
[----:B------:R-:W0:Y:S01]  /*7530*/  MUFU.EX2 R177, R177 ;  /* 0x000000b100b17308 */ /* 0x000e220000000800 */
[----:B--2---:R-:W-:Y:S01]  /*7540*/  F2FP.BF16.F32.PACK_AB R163, R175, R174 ;  /* 0x000000aeafa3723e */ /* 0x004fe200000010ff */
[----:B------:R-:W-:Y:S01]  /*7550*/  FADD.FTZ R13, R13, R12 ;  /* 0x0000000c0d0d7221 */ /* 0x000fe20000010000 */
[----:B------:R-:W-:-:S03]  /*7560*/  FADD.FTZ R198, R198, R195 ;  /* 0x000000c3c6c67221 */ /* 0x000fc60000010000 */
[----:B------:R1:W-:Y:S01]  /*7570*/  STSM.16.M88.4 [R23], R160 ;  /* 0x000000a017007844 */ /* 0x0003e20000000200 */
[----:B------:R-:W-:Y:S01]  /*7580*/  FADD.FTZ R14, R14, R13 ;  /* 0x0000000d0e0e7221 */ /* 0x000fe20000010000 */
[----:B------:R-:W-:Y:S01]  /*7590*/  MUFU.EX2 R180, R180 ;  /* 0x000000b400b47308 */ /* 0x000fe20000000800 */
[----:B------:R-:W-:Y:S02]  /*75a0*/  FADD.FTZ R197, R197, R198 ;  /* 0x000000c6c5c57221 */ /* 0x000fe40000010000 */
[----:B------:R-:W-:Y:S02]  /*75b0*/  FADD.FTZ R15, R15, R14 ;  /* 0x0000000e0f0f7221 */ /* 0x000fe40000010000 */
[----:B------:R-:W-:Y:S02]  /*75c0*/  FADD.FTZ R200, R200, R197 ;  /* 0x000000c5c8c87221 */ /* 0x000fe40000010000 */
[----:B------:R-:W-:Y:S01]  /*75d0*/  FADD.FTZ R20, R20, R15 ;  /* 0x0000000f14147221 */ /* 0x000fe20000010000 */
[----:B------:R-:W2:Y:S01]  /*75e0*/  MUFU.EX2 R181, R181 ;  /* 0x000000b500b57308 */ /* 0x000ea20000000800 */
[----:B0-----:R-:W-:Y:S01]  /*75f0*/  F2FP.BF16.F32.PACK_AB R164, R177, R176 ;  /* 0x000000b0b1a4723e */ /* 0x001fe200000010ff */
[----:B------:R-:W-:Y:S01]  /*7600*/  FADD.FTZ R199, R199, R200 ;  /* 0x000000c8c7c77221 */ /* 0x000fe20000010000 */
[----:B------:R-:W-:-:S03]  /*7610*/  FADD.FTZ R21, R21, R20 ;  /* 0x0000001415157221 */ /* 0x000fc60000010000 */
[----:B------:R-:W-:Y:S01]  /*7620*/  FADD.FTZ R199, R202, R199 ;  /* 0x000000c7cac77221 */ /* 0x000fe20000010000 */
[----:B------:R-:W-:Y:S01]  /*7630*/  FADD.FTZ R168, R168, R21 ;  /* 0x00000015a8a87221 */ /* 0x000fe20000010000 */
[----:B------:R-:W-:Y:S02]  /*7640*/  MUFU.EX2 R178, R178 ;  /* 0x000000b200b27308 */ /* 0x000fe40000000800 */
[----:B------:R-:W-:Y:S01]  /*7650*/  FADD.FTZ R170, R170, R199 ;  /* 0x000000c7aaaa7221 */ /* 0x000fe20000010000 */
[----:B------:R-:W-:-:S03]  /*7660*/  FADD.FTZ R169, R169, R168 ;  /* 0x000000a8a9a97221 */ /* 0x000fc60000010000 */
[----:B------:R-:W-:Y:S01]  /*7670*/  FADD.FTZ R171, R171, R170 ;  /* 0x000000aaabab7221 */ /* 0x000fe20000010000 */
[----:B------:R-:W-:Y:S01]  /*7680*/  FADD.FTZ R172, R172, R169 ;  /* 0x000000a9acac7221 */ /* 0x000fe20000010000 */
[----:B------:R-:W0:Y:S01]  /*7690*/  MUFU.EX2 R179, R179 ;  /* 0x000000b300b37308 */ /* 0x000e220000000800 */
[----:B--2---:R-:W-:Y:S01]  /*76a0*/  F2FP.BF16.F32.PACK_AB R166, R181, R180 ;  /* 0x000000b4b5a6723e */ /* 0x004fe200000010ff */
[----:B------:R-:W-:Y:S01]  /*76b0*/  FADD.FTZ R174, R174, R171 ;  /* 0x000000abaeae7221 */ /* 0x000fe20000010000 */
[----:B------:R-:W-:-:S03]  /*76c0*/  FADD.FTZ R173, R173, R172 ;  /* 0x000000acadad7221 */ /* 0x000fc60000010000 */
[----:B------:R-:W-:Y:S01]  /*76d0*/  FADD.FTZ R175, R175, R174 ;  /* 0x000000aeafaf7221 */ /* 0x000fe20000010000 */
[----:B------:R-:W-:Y:S01]  /*76e0*/  FADD.FTZ R176, R176, R173 ;  /* 0x000000adb0b07221 */ /* 0x000fe20000010000 */
[----:B------:R-:W-:Y:S03]  /*76f0*/  MUFU.EX2 R182, R182 ;  /* 0x000000b600b67308 */ /* 0x000fe60000000800 */
[----:B------:R-:W-:-:S04]  /*7700*/  FADD.FTZ R177, R177, R176 ;  /* 0x000000b0b1b17221 */ /* 0x000fc80000010000 */
[----:B------:R-:W-:Y:S01]  /*7710*/  FADD.FTZ R6, R180, R177 ;  /* 0x000000b1b4067221 */ /* 0x000fe20000010000 */
[----:B------:R-:W2:Y:S01]  /*7720*/  MUFU.EX2 R183, R183 ;  /* 0x000000b700b77308 */ /* 0x000ea20000000800 */
[----:B0-----:R-:W-:Y:S01]  /*7730*/  F2FP.BF16.F32.PACK_AB R165, R179, R178 ;  /* 0x000000b2b3a5723e */ /* 0x001fe200000010ff */
[----:B------:R-:W-:Y:S01]  /*7740*/  FADD.FTZ R178, R178, R175 ;  /* 0x000000afb2b27221 */ /* 0x000fe20000010000 */
[----:B------:R-:W-:-:S03]  /*7750*/  FADD.FTZ R6, R181, R6 ;  /* 0x00000006b5067221 */ /* 0x000fc60000010000 */
[----:B------:R-:W-:Y:S01]  /*7760*/  FADD.FTZ R179, R179, R178 ;  /* 0x000000b2b3b37221 */ /* 0x000fe20000010000 */
[----:B--2---:R-:W-:-:S03]  /*7770*/  F2FP.BF16.F32.PACK_AB R167, R183, R182 ;  /* 0x000000b6b7a7723e */ /* 0x004fc600000010ff */
[----:B------:R-:W-:Y:S02]  /*7780*/  FADD.FTZ R182, R182, R179 ;  /* 0x000000b3b6b67221 */ /* 0x000fe40000010000 */
[----:B------:R1:W-:Y:S01]  /*7790*/  STSM.16.M88.4 [R185], R164 ;  /* 0x000000a4b9007844 */ /* 0x0003e20000000200 */
[----:B------:R-:W-:Y:S01]  /*77a0*/  WARPGROUP.ARRIVE ;  /* 0x00000000000079c5 */ /* 0x000fe20000000000 */
[----:B------:R-:W-:-:S05]  /*77b0*/  FADD.FTZ R7, R183, R182 ;  /* 0x000000b6b7077221 */ /* 0x000fca0000010000 */
[----:B------:R-:W-:Y:S01]  /*77c0*/  HGMMA.64x256x16.F32.BF16 R24, R152, gdesc[UR8].tnspB, R24, gsb0 ;  /* 0x43e0000898187df0 */ /* 0x000fe20008001818 */
        /* <DEDUP_REMOVED lines=22> */
[----:B0-----:R-:W0:Y:S02]  /*7930*/  FENCE.VIEW.ASYNC.S ;  /* 0x00000000000073c6 */ /* 0x001e240000000000 */
[----:B0-----:R-:W-:Y:S01]  /*7940*/  NOP ;  /* 0x0000000000007918 */ /* 0x001fe20000000000 */
[----:B------:R-:W-:Y:S06]  /*7950*/  BAR.ARV 0xe, 0x100 ;  /* 0x0384000000007b1d */ /* 0x000fec0000002000 */
[----:B-1----:R-:W-:Y:S05]  /*7960*/  @!P0 BRA `(.L_x_3430) ;  /* 0x0000000000048947 */ /* 0x002fea0003800000 */
[----:B------:R-:W-:Y:S01]  /*7970*/  BPT.TRAP 0x1 ;  /* 0x000000040000795c */ /* 0x000fe20000300000 */
.L_x_3430:
[----:B------:R-:W-:Y:S01]  /*7980*/  UIADD3 UR7, UR7, 0x38860, URZ ;  /* 0x0003886007077890 */ /* 0x000fe2000fffe03f */
[----:B------:R-:W-:Y:S01]  /*7990*/  IMAD.MOV.U32 R193, RZ, RZ, R5 ;  /* 0x000000ffffc17224 */ /* 0x000fe200078e0005 */
[----:B------:R-:W-:Y:S01]  /*79a0*/  UMOV UR10, UR36 ;  /* 0x00000024000a7c82 */ /* 0x000fe20008000000 */
[----:B------:R-:W-:Y:S01]  /*79b0*/  IMAD.MOV.U32 R9, RZ, RZ, R3 ;  /* 0x000000ffff097224 */ /* 0x000fe200078e0003 */
[----:B------:R-:W-:-:S09]  /*79c0*/  UPRMT UR7, UR37, 0x654, UR7 ;  /* 0x0000065425077896 */ /* 0x000fd20008000007 */
[----:B------:R-:W-:Y:S01]  /*79d0*/  SYNCS.ARRIVE.TRANS64.RED.A1T0 RZ, [UR7], RZ ;  /* 0x000000ffffff79a7 */ /* 0x000fe20008100407 */
[----:B------:R-:W-:Y:S05]  /*79e0*/  @P1 BRA `(.L_x_3431) ;  /* 0xffffffd400601947 */ /* 0x000fea000383ffff */
.L_x_3420:
[----:B------:R-:W0:Y:S01]  /*79f0*/  SHFL.BFLY PT, R9, R6, 0x2, 0x1f ;  /* 0x0c401f0006097f89 */ /* 0x000e2200000e0000 */
[----:B------:R-:W-:Y:S02]  /*7a00*/  IMAD.MOV R14, RZ, RZ, -R22 ;  /* 0x000000ffff0e7224 */ /* 0x000fe400078e0a16 */
[----:B------:R-:W-:Y:S01]  /*7a10*/  VIADD R206, R206, 0x1 ;  /* 0x00000001cece7836 */ /* 0x000fe20000000000 */
[----:B------:R-:W1:Y:S01]  /*7a20*/  SHFL.BFLY PT, R8, R7, 0x2, 0x1f ;  /* 0x0c401f0007087f89 */ /* 0x000e6200000e0000 */
[----:B------:R-:W-:Y:S08]  /*7a30*/  BAR.ARV 0x8, 0x100 ;  /* 0x0204000000007b1d */ /* 0x000ff00000002000 */
[----:B------:R-:W-:Y:S01]  /*7a40*/  BAR.SYNC.DEFER_BLOCKING 0xf, 0x100 ;  /* 0x03c4000000007b1d */ /* 0x000fe20000010000 */
[----:B------:R-:W-:Y:S01]  /*7a50*/  ISETP.NE.AND P2, PT, R19, R14, PT ;  /* 0x0000000e1300720c */ /* 0x000fe20003f45270 */
[----:B0-----:R-:W-:Y:S01]  /*7a60*/  FADD.FTZ R0, R9, R6 ;  /* 0x0000000609007221 */ /* 0x001fe20000010000 */
[----:B------:R-:W-:-:S02]  /*7a70*/  IMAD.MOV.U32 R6, RZ, RZ, RZ ;  /* 0x000000ffff067224 */ /* 0x000fc400078e00ff */
[----:B-1----:R-:W-:Y:S02]  /*7a80*/  FADD.FTZ R11, R8, R7 ;  /* 0x00000007080b7221 */ /* 0x002fe40000010000 */
[----:B------:R-:W0:Y:S01]  /*7a90*/  SHFL.BFLY PT, R9, R0, 0x1, 0x1f ;  /* 0x0c201f0000097f89 */ /* 0x000e2200000e0000 */
[----:B------:R-:W-:Y:S02]  /*7aa0*/  IMAD.MOV.U32 R8, RZ, RZ, RZ ;  /* 0x000000ffff087224 */ /* 0x000fe400078e00ff */
[----:B------:R-:W-:Y:S01]  /*7ab0*/  IMAD.U32 R7, RZ, RZ, UR36 ;  /* 0x00000024ff077e24 */ /* 0x000fe2000f8e00ff */
[----:B------:R-:W1:Y:S01]  /*7ac0*/  SHFL.BFLY PT, R12, R11, 0x1, 0x1f ;  /* 0x0c201f000b0c7f89 */ /* 0x000e6200000e0000 */
[----:B------:R-:W-:-:S04]  /*7ad0*/  UIADD3 UR36, UR36, 0x1, URZ ;  /* 0x0000000124247890 */ /* 0x000fc8000fffe03f */
[----:B------:R-:W-:-:S04]  /*7ae0*/  UISETP.NE.AND UP0, UPT, UR36, 0x2, UPT ;  /* 0x000000022400788c */ /* 0x000fc8000bf05270 */
[----:B------:R-:W-:Y:S02]  /*7af0*/  USEL UR4, URZ, 0x1, UP0 ;  /* 0x000000013f047887 */ /* 0x000fe40008000000 */
[----:B------:R-:W-:-:S04]  /*7b00*/  USEL UR36, UR36, URZ, UP0 ;  /* 0x0000003f24247287 */ /* 0x000fc80008000000 */
[----:B------:R-:W-:Y:S01]  /*7b10*/  LOP3.LUT R2, R2, UR4, RZ, 0x3c, !PT ;  /* 0x0000000402027c12 */ /* 0x000fe2000f8e3cff */
[----:B0-----:R-:W-:Y:S01]  /*7b20*/  FADD.FTZ R10, R0, R9 ;  /* 0x00000009000a7221 */ /* 0x001fe20000010000 */
[----:B------:R-:W-:Y:S02]  /*7b30*/  @!P2 IMAD R0, R7, 0x40, R16 ;  /* 0x000000400700a824 */ /* 0x000fe400078e0210 */
[----:B-1----:R-:W-:Y:S02]  /*7b40*/  FADD.FTZ R9, R11, R12 ;  /* 0x0000000c0b097221 */ /* 0x002fe40000010000 */
[----:B------:R-:W-:Y:S01]  /*7b50*/  FSETP.NE.FTZ.AND P0, PT, R10, RZ, PT ;  /* 0x000000ff0a00720b */ /* 0x000fe20003f15000 */
[----:B------:R-:W-:Y:S01]  /*7b60*/  IMAD.MOV.U32 R12, RZ, RZ, -0x800000 ;  /* 0xff800000ff0c7424 */ /* 0x000fe200078e00ff */
[----:B------:R-:W-:Y:S02]  /*7b70*/  @!P2 LEA R0, R0, UR38, 0x2 ;  /* 0x000000260000ac11 */ /* 0x000fe4000f8e10ff */
[----:B------:R-:W-:-:S09]  /*7b80*/  FSETP.NE.FTZ.AND P1, PT, R9, RZ, PT ;  /* 0x000000ff0900720b */ /* 0x000fd20003f35000 */
[----:B------:R-:W0:Y:S08]  /*7b90*/  @P0 MUFU.RCP R8, R10 ;  /* 0x0000000a00080308 */ /* 0x000e300000001000 */
        /* <DEDUP_REMOVED lines=69> */
[C---:B0-----:R-:W-:Y:S01]  /*7ff0*/  @P0 FMUL.FTZ R8, R4.reuse, 0.69314718246459960938 ;  /* 0x3f31721804080820 */ /* 0x041fe20000410000 */
[----:B------:R-:W-:Y:S01]  /*8000*/  @P1 FMUL.FTZ R4, R4, 0.69314718246459960938 ;  /* 0x3f31721804041820 */ /* 0x000fe20000410000 */
[----:B--2---:R-:W-:Y:S01]  /*8010*/  @P0 FMUL.FTZ R11, R10, 0.69314718246459960938 ;  /* 0x3f3172180a0b0820 */ /* 0x004fe20000410000 */
[----:B---3--:R-:W-:Y:S01]  /*8020*/  @P1 FMUL.FTZ R9, R9, 0.69314718246459960938 ;  /* 0x3f31721809091820 */ /* 0x008fe20000410000 */
[----:B-1----:R-:W-:-:S02]  /*8030*/  IMAD.MOV.U32 R0, RZ, RZ, -0x800000 ;  /* 0xff800000ff007424 */ /* 0x002fc400078e00ff */
        /* <DEDUP_REMOVED lines=66> */
[----:B------:R-:W-:Y:S06]  /*8460*/  BAR.ARV 0xe, 0x100 ;  /* 0x0384000000007b1d */ /* 0x000fec0000002000 */
.L_x_3406:
[----:B------:R-:W0:Y:S01]  /*8470*/  S2UR UR6, SR_SWINHI ;  /* 0x00000000000679c3 */ /* 0x000e220000002f00 */
[----:B------:R-:W-:-:S07]  /*8480*/  IMAD R3, R214, 0x40, R18 ;  /* 0x00000040d6037824 */ /* 0x000fce00078e0212 */
[----:B------:R-:W-:Y:S01]  /*8490*/  BAR.SYNC.DEFER_BLOCKING 0x1, 0x100 ;  /* 0x0044000000007b1d */ /* 0x000fe20000010000 */
        /* <DEDUP_REMOVED lines=15> */
[----:B------:R-:W-:Y:S01]  /*8590*/  F2FP.BF16.F32.PACK_AB R146, R149, R148 ;  /* 0x000000949592723e */ /* 0x000fe200000010ff */
[----:B------:R-:W-:Y:S01]  /*85a0*/  IMAD.U32 R73, RZ, RZ, UR5 ;  /* 0x00000005ff497e24 */ /* 0x000fe2000f8e00ff */
[----:B------:R-:W-:Y:S01]  /*85b0*/  F2FP.BF16.F32.PACK_AB R147, R151, R150 ;  /* 0x000000969793723e */ /* 0x000fe200000010ff */
[----:B------:R-:W-:Y:S01]  /*85c0*/  ULDC UR4, c[0x0][0xc] ;  /* 0x0000030000047ab9 */ /* 0x000fe20000000800 */
[----:B------:R-:W-:Y:S01]  /*85d0*/  IMAD.WIDE R4, R218, 0x2, R72 ;  /* 0x00000002da047825 */ /* 0x000fe200078e0248 */
[----:B------:R-:W-:-:S03]  /*85e0*/  UIADD3 UR39, UR4, UR39, URZ ;  /* 0x0000002704277290 */ /* 0x000fc6000fffe03f */
[----:B------:R-:W-:Y:S01]  /*85f0*/  IMAD.WIDE R72, R3, 0x2, R72 ;  /* 0x0000000203487825 */ /* 0x000fe200078e0248 */
[C---:B------:R-:W-:Y:S02]  /*8600*/  IADD3 R40, P1, R4.reuse, 0x20, RZ ;  /* 0x0000002004287810 */ /* 0x040fe40007f3e0ff */
[----:B------:R-:W-:Y:S02]  /*8610*/  IADD3 R48, P3, R4, 0x2000, RZ ;  /* 0x0000200004307810 */ /* 0x000fe40007f7e0ff */
[----:B------:R-:W-:Y:S01]  /*8620*/  LOP3.LUT R37, R40, 0x380, RZ, 0xc0, !PT ;  /* 0x0000038028257812 */ /* 0x000fe200078ec0ff */
[--C-:B------:R-:W-:Y:S01]  /*8630*/  IMAD.X R123, RZ, RZ, R5.reuse, P1 ;  /* 0x000000ffff7b7224 */ /* 0x100fe200008e0605 */
[----:B------:R-:W-:Y:S01]  /*8640*/  IADD3 R44, P0, R4, 0x40, RZ ;  /* 0x00000040042c7810 */ /* 0x000fe20007f1e0ff */
[--C-:B------:R-:W-:Y:S01]  /*8650*/  IMAD.X R135, RZ, RZ, R5.reuse, P3 ;  /* 0x000000ffff877224 */ /* 0x100fe200018e0605 */
[----:B------:R-:W-:Y:S02]  /*8660*/  SHF.R.U64 R37, R37, 0x3, RZ ;  /* 0x0000000325257819 */ /* 0x000fe400000012ff */
[----:B------:R-:W-:Y:S01]  /*8670*/  LOP3.LUT R45, R48, 0x380, RZ, 0xc0, !PT ;  /* 0x00000380302d7812 */ /* 0x000fe200078ec0ff */
[----:B------:R-:W-:Y:S01]  /*8680*/  IMAD.X R127, RZ, RZ, R5, P0 ;  /* 0x000000ffff7f7224 */ /* 0x000fe200000e0605 */
[----:B------:R-:W-:-:S02]  /*8690*/  LOP3.LUT R122, R37, R40, RZ, 0x3c, !PT ;  /* 0x00000028257a7212 */ /* 0x000fc400078e3cff */
[----:B------:R-:W-:Y:S02]  /*86a0*/  LOP3.LUT R37, R44, 0x380, RZ, 0xc0, !PT ;  /* 0x000003802c257812 */ /* 0x000fe400078ec0ff */
[----:B------:R-:W-:Y:S02]  /*86b0*/  SHF.R.U64 R45, R45, 0x3, RZ ;  /* 0x000000032d2d7819 */ /* 0x000fe400000012ff */
[C---:B------:R-:W-:Y:S02]  /*86c0*/  IADD3 R10, P1, R4.reuse, 0x4000, RZ ;  /* 0x00004000040a7810 */ /* 0x040fe40007f3e0ff */
[----:B------:R-:W-:Y:S02]  /*86d0*/  SHF.R.U64 R37, R37, 0x3, RZ ;  /* 0x0000000325257819 */ /* 0x000fe400000012ff */
[C---:B------:R-:W-:Y:S01]  /*86e0*/  IADD3 R52, P6, R4.reuse, 0x2020, RZ ;  /* 0x0000202004347810 */ /* 0x040fe20007fde0ff */
[----:B------:R-:W-:Y:S01]  /*86f0*/  IMAD.X R11, RZ, RZ, R5, P1 ;  /* 0x000000ffff0b7224 */ /* 0x000fe200008e0605 */
[----:B------:R-:W-:-:S02]  /*8700*/  IADD3 R8, P5, R4, 0x2040, RZ ;  /* 0x0000204004087810 */ /* 0x000fc40007fbe0ff */
[----:B------:R-:W-:Y:S01]  /*8710*/  LOP3.LUT R134, R45, R48, RZ, 0x3c, !PT ;  /* 0x000000302d867212 */ /* 0x000fe200078e3cff */
[--C-:B------:R-:W-:Y:S01]  /*8720*/  IMAD.X R139, RZ, RZ, R5.reuse, P6 ;  /* 0x000000ffff8b7224 */ /* 0x100fe200030e0605 */
[----:B------:R-:W-:Y:S01]  /*8730*/  LOP3.LUT R45, R10, 0x380, RZ, 0xc0, !PT ;  /* 0x000003800a2d7812 */ /* 0x000fe200078ec0ff */
[--C-:B------:R-:W-:Y:S01]  /*8740*/  IMAD.X R143, RZ, RZ, R5.reuse, P5 ;  /* 0x000000ffff8f7224 */ /* 0x100fe200028e0605 */
[----:B------:R-:W-:Y:S02]  /*8750*/  IADD3 R41, P4, R4, 0x60, RZ ;  /* 0x0000006004297810 */ /* 0x000fe40007f9e0ff */
[----:B------:R-:W-:Y:S02]  /*8760*/  LOP3.LUT R126, R37, R44, RZ, 0x3c, !PT ;  /* 0x0000002c257e7212 */ /* 0x000fe400078e3cff */
[----:B------:R-:W-:Y:S01]  /*8770*/  LOP3.LUT R37, R8, 0x380, RZ, 0xc0, !PT ;  /* 0x0000038008257812 */ /* 0x000fe200078ec0ff */
[----:B------:R-:W-:Y:S01]  /*8780*/  IMAD.X R131, RZ, RZ, R5, P4 ;  /* 0x000000ffff837224 */ /* 0x000fe200020e0605 */
[----:B------:R-:W-:-:S02]  /*8790*/  SHF.R.U64 R45, R45, 0x3, RZ ;  /* 0x000000032d2d7819 */ /* 0x000fc400000012ff */
[C---:B------:R-:W-:Y:S02]  /*87a0*/  IADD3 R28, P6, R4.reuse, 0x6000, RZ ;  /* 0x00006000041c7810 */ /* 0x040fe40007fde0ff */
[----:B------:R-:W-:Y:S02]  /*87b0*/  SHF.R.U64 R37, R37, 0x3, RZ ;  /* 0x0000000325257819 */ /* 0x000fe400000012ff */
[----:B------:R-:W-:Y:S01]  /*87c0*/  IADD3 R14, P4, R4, 0x4040, RZ ;  /* 0x00004040040e7810 */ /* 0x000fe20007f9e0ff */
[--C-:B------:R-:W-:Y:S01]  /*87d0*/  IMAD.X R101, RZ, RZ, R5.reuse, P6 ;  /* 0x000000ffff657224 */ /* 0x100fe200030e0605 */
[----:B------:R-:W-:Y:S02]  /*87e0*/  LOP3.LUT R10, R45, R10, RZ, 0x3c, !PT ;  /* 0x0000000a2d0a7212 */ /* 0x000fe400078e3cff */
[----:B------:R-:W-:Y:S01]  /*87f0*/  LOP3.LUT R45, R28, 0x380, RZ, 0xc0, !PT ;  /* 0x000003801c2d7812 */ /* 0x000fe200078ec0ff */
[----:B------:R-:W-:Y:S01]  /*8800*/  IMAD.X R53, RZ, RZ, R5, P4 ;  /* 0x000000ffff357224 */ /* 0x000fe200020e0605 */
[----:B------:R-:W-:-:S02]  /*8810*/  LOP3.LUT R49, R52, 0x380, RZ, 0xc0, !PT ;  /* 0x0000038034317812 */ /* 0x000fc400078ec0ff */
[----:B------:R-:W-:Y:S02]  /*8820*/  LOP3.LUT R142, R37, R8, RZ, 0x3c, !PT ;  /* 0x00000008258e7212 */ /* 0x000fe400078e3cff */
[----:B------:R-:W-:Y:S02]  /*8830*/  LOP3.LUT R25, R4, 0x380, RZ, 0xc0, !PT ;  /* 0x0000038004197812 */ /* 0x000fe400078ec0ff */
[----:B------:R-:W-:Y:S02]  /*8840*/  LOP3.LUT R37, R14, 0x380, RZ, 0xc0, !PT ;  /* 0x000003800e257812 */ /* 0x000fe400078ec0ff */
[C---:B------:R-:W-:Y:S02]  /*8850*/  IADD3 R36, P2, R4.reuse, 0x2060, RZ ;  /* 0x0000206004247810 */ /* 0x040fe40007f5e0ff */
[----:B------:R-:W-:Y:S02]  /*8860*/  SHF.R.U64 R45, R45, 0x3, RZ ;  /* 0x000000032d2d7819 */ /* 0x000fe400000012ff */
[C---:B------:R-:W-:Y:S01]  /*8870*/  IADD3 R3, P1, R4.reuse, 0x6060, RZ ;  /* 0x0000606004037810 */ /* 0x040fe20007f3e0ff */
[----:B------:R-:W-:Y:S01]  /*8880*/  IMAD.X R9, RZ, RZ, R5, P2 ;  /* 0x000000ffff097224 */ /* 0x000fe200010e0605 */
[----:B------:R-:W-:-:S02]  /*8890*/  IADD3 R24, P3, R4, 0x4060, RZ ;  /* 0x0000406004187810 */ /* 0x000fc40007f7e0ff */
[----:B------:R-:W-:Y:S01]  /*88a0*/  SHF.R.U64 R49, R49, 0x3, RZ ;  /* 0x0000000331317819 */ /* 0x000fe200000012ff */
[--C-:B------:R-:W-:Y:S01]  /*88b0*/  IMAD.X R29, RZ, RZ, R5.reuse, P1 ;  /* 0x000000ffff1d7224 */ /* 0x100fe200008e0605 */
[----:B------:R-:W-:Y:S01]  /*88c0*/  SHF.R.U64 R25, R25, 0x3, RZ ;  /* 0x0000000319197819 */ /* 0x000fe200000012ff */
[----:B------:R-:W-:Y:S01]  /*88d0*/  IMAD.X R69, RZ, RZ, R5, P3 ;  /* 0x000000ffff457224 */ /* 0x000fe200018e0605 */
[----:B------:R-:W-:Y:S02]  /*88e0*/  SHF.R.U64 R37, R37, 0x3, RZ ;  /* 0x0000000325257819 */ /* 0x000fe400000012ff */
[----:B------:R-:W-:Y:S02]  /*88f0*/  LOP3.LUT R100, R45, R28, RZ, 0x3c, !PT ;  /* 0x0000001c2d647212 */ /* 0x000fe400078e3cff */
[----:B------:R-:W-:Y:S02]  /*8900*/  LOP3.LUT R40, R41, 0x380, RZ, 0xc0, !PT ;  /* 0x0000038029287812 */ /* 0x000fe400078ec0ff */
[----:B------:R-:W-:-:S02]  /*8910*/  LOP3.LUT R28, R3, 0x380, RZ, 0xc0, !PT ;  /* 0x00000380031c7812 */ /* 0x000fc400078ec0ff */
[C---:B------:R-:W-:Y:S02]  /*8920*/  IADD3 R32, P0, R4.reuse, 0x4020, RZ ;  /* 0x0000402004207810 */ /* 0x040fe40007f1e0ff */
[C---:B------:R-:W-:Y:S02]  /*8930*/  IADD3 R20, P5, R4.reuse, 0x6020, RZ ;  /* 0x0000602004147810 */ /* 0x040fe40007fbe0ff */
[----:B------:R-:W-:Y:S01]  /*8940*/  IADD3 R6, P2, R4, 0x6040, RZ ;  /* 0x0000604004067810 */ /* 0x000fe20007f5e0ff */
[--C-:B------:R-:W-:Y:S01]  /*8950*/  IMAD.X R33, RZ, RZ, R5.reuse, P0 ;  /* 0x000000ffff217224 */ /* 0x100fe200000e0605 */
[----:B------:R-:W-:Y:S01]  /*8960*/  LOP3.LUT R138, R49, R52, RZ, 0x3c, !PT ;  /* 0x00000034318a7212 */ /* 0x000fe200078e3cff */
[--C-:B------:R-:W-:Y:S01]  /*8970*/  IMAD.X R119, RZ, RZ, R5.reuse, P5 ;  /* 0x000000ffff777224 */ /* 0x100fe200028e0605 */
[----:B------:R-:W-:Y:S01]  /*8980*/  LOP3.LUT R4, R25, R4, RZ, 0x3c, !PT ;  /* 0x0000000419047212 */ /* 0x000fe200078e3cff */
[----:B------:R-:W-:Y:S01]  /*8990*/  IMAD.X R25, RZ, RZ, R5, P2 ;  /* 0x000000ffff197224 */ /* 0x000fe200010e0605 */
[----:B------:R-:W-:-:S02]  /*89a0*/  LOP3.LUT R52, R37, R14, RZ, 0x3c, !PT ;  /* 0x0000000e25347212 */ /* 0x000fc400078e3cff */
[----:B------:R-:W-:Y:S02]  /*89b0*/  IADD3 R37, P3, R72, 0x2000, RZ ;  /* 0x0000200048257810 */ /* 0x000fe40007f7e0ff */
[----:B------:R-:W-:Y:S02]  /*89c0*/  SHF.R.U64 R40, R40, 0x3, RZ ;  /* 0x0000000328287819 */ /* 0x000fe400000012ff */
[----:B------:R-:W-:Y:S02]  /*89d0*/  SHF.R.U64 R28, R28, 0x3, RZ ;  /* 0x000000031c1c7819 */ /* 0x000fe400000012ff */
[----:B------:R-:W-:Y:S02]  /*89e0*/  MOV R57, R4 ;  /* 0x0000000400397202 */ /* 0x000fe40000000f00 */
[----:B------:R-:W-:Y:S01]  /*89f0*/  F2FP.BF16.F32.PACK_AB R4, R15, R21 ;  /* 0x000000150f04723e */ /* 0x000fe200000010ff */
[----:B------:R-:W-:Y:S01]  /*8a00*/  IMAD.X R21, RZ, RZ, R73, P3 ;  /* 0x000000ffff157224 */ /* 0x000fe200018e0649 */
[----:B------:R-:W-:-:S02]  /*8a10*/  LOP3.LUT R130, R40, R41, RZ, 0x3c, !PT ;  /* 0x0000002928827212 */ /* 0x000fc400078e3cff */
[----:B------:R-:W-:Y:S02]  /*8a20*/  LOP3.LUT R28, R28, R3, RZ, 0x3c, !PT ;  /* 0x000000031c1c7212 */ /* 0x000fe400078e3cff */
[----:B------:R-:W-:Y:S02]  /*8a30*/  LOP3.LUT R41, R36, 0x380, RZ, 0xc0, !PT ;  /* 0x0000038024297812 */ /* 0x000fe400078ec0ff */
[----:B------:R-:W-:Y:S02]  /*8a40*/  IADD3 R3, P3, R72, 0x9000, RZ ;  /* 0x0000900048037810 */ /* 0x000fe40007f7e0ff */
[----:B------:R-:W-:Y:S02]  /*8a50*/  LOP3.LUT R49, R32, 0x380, RZ, 0xc0, !PT ;  /* 0x0000038020317812 */ /* 0x000fe400078ec0ff */
[----:B------:R-:W-:Y:S02]  /*8a60*/  SHF.R.U64 R41, R41, 0x3, RZ ;  /* 0x0000000329297819 */ /* 0x000fe400000012ff */
[----:B------:R-:W-:-:S02]  /*8a70*/  LOP3.LUT R56, R3, 0x380, RZ, 0xc0, !PT ;  /* 0x0000038003387812 */ /* 0x000fc400078ec0ff */
[----:B------:R-:W-:Y:S02]  /*8a80*/  SHF.R.U64 R49, R49, 0x3, RZ ;  /* 0x0000000331317819 */ /* 0x000fe400000012ff */
[----:B------:R-:W-:Y:S02]  /*8a90*/  LOP3.LUT R8, R41, R36, RZ, 0x3c, !PT ;  /* 0x0000002429087212 */ /* 0x000fe400078e3cff */
[----:B------:R-:W-:Y:S02]  /*8aa0*/  SHF.R.U64 R56, R56, 0x3, RZ ;  /* 0x0000000338387819 */ /* 0x000fe400000012ff */
[----:B------:R-:W-:Y:S02]  /*8ab0*/  LOP3.LUT R41, R24, 0x380, RZ, 0xc0, !PT ;  /* 0x0000038018297812 */ /* 0x000fe400078ec0ff */
[----:B------:R-:W-:Y:S02]  /*8ac0*/  LOP3.LUT R32, R49, R32, RZ, 0x3c, !PT ;  /* 0x0000002031207212 */ /* 0x000fe400078e3cff */
[----:B------:R-:W-:-:S02]  /*8ad0*/  LOP3.LUT R56, R56, R3, RZ, 0x3c, !PT ;  /* 0x0000000338387212 */ /* 0x000fc400078e3cff */
[----:B------:R-:W-:Y:S01]  /*8ae0*/  LOP3.LUT R49, R20, 0x380, RZ, 0xc0, !PT ;  /* 0x0000038014317812 */ /* 0x000fe200078ec0ff */
[----:B------:R-:W0:Y:S01]  /*8af0*/  SHFL.IDX PT, R3, R213, RZ, 0x1f ;  /* 0x00001fffd5037589 */ /* 0x000e2200000e0000 */
[----:B------:R-:W-:Y:S02]  /*8b00*/  SHF.R.U64 R41, R41, 0x3, RZ ;  /* 0x0000000329297819 */ /* 0x000fe400000012ff */
[----:B------:R-:W-:Y:S02]  /*8b10*/  SHF.R.U64 R49, R49, 0x3, RZ ;  /* 0x0000000331317819 */ /* 0x000fe400000012ff */
[----:B------:R-:W-:Y:S02]  /*8b20*/  LOP3.LUT R68, R41, R24, RZ, 0x3c, !PT ;  /* 0x0000001829447212 */ /* 0x000fe400078e3cff */
[----:B------:R-:W-:Y:S02]  /*8b30*/  IADD3 R41, P2, R72, 0x1000, RZ ;  /* 0x0000100048297810 */ /* 0x000fe40007f5e0ff */
[----:B------:R-:W-:-:S02]  /*8b40*/  LOP3.LUT R45, R6, 0x380, RZ, 0xc0, !PT ;  /* 0x00000380062d7812 */ /* 0x000fc400078ec0ff */
[----:B------:R-:W-:Y:S01]  /*8b50*/  LOP3.LUT R118, R49, R20, RZ, 0x3c, !PT ;  /* 0x0000001431767212 */ /* 0x000fe200078e3cff */
[----:B------:R-:W-:Y:S01]  /*8b60*/  IMAD.X R15, RZ, RZ, R73, P2 ;  /* 0x000000ffff0f7224 */ /* 0x000fe200010e0649 */
[----:B------:R-:W-:Y:S02]  /*8b70*/  LOP3.LUT R14, R41, 0x380, RZ, 0xc0, !PT ;  /* 0x00000380290e7812 */ /* 0x000fe400078ec0ff */
[----:B------:R-:W-:Y:S02]  /*8b80*/  LOP3.LUT R20, R37, 0x380, RZ, 0xc0, !PT ;  /* 0x0000038025147812 */ /* 0x000fe400078ec0ff */
[----:B------:R-:W-:Y:S02]  /*8b90*/  SHF.R.U64 R45, R45, 0x3, RZ ;  /* 0x000000032d2d7819 */ /* 0x000fe400000012ff */
[----:B------:R-:W-:Y:S02]  /*8ba0*/  SHF.R.U64 R14, R14, 0x3, RZ ;  /* 0x000000030e0e7819 */ /* 0x000fe400000012ff */
[----:B------:R-:W-:-:S02]  /*8bb0*/  SHF.R.U64 R20, R20, 0x3, RZ ;  /* 0x0000000314147819 */ /* 0x000fc400000012ff */
[----:B------:R-:W-:Y:S02]  /*8bc0*/  LOP3.LUT R24, R45, R6, RZ, 0x3c, !PT ;  /* 0x000000062d187212 */ /* 0x000fe400078e3cff */
[----:B------:R-:W-:Y:S02]  /*8bd0*/  F2FP.BF16.F32.PACK_AB R6, R7, R193 ;  /* 0x000000c10706723e */ /* 0x000fe400000010ff */
[----:B------:R-:W-:Y:S02]  /*8be0*/  LOP3.LUT R14, R14, R41, RZ, 0x3c, !PT ;  /* 0x000000290e0e7212 */ /* 0x000fe400078e3cff */
[----:B------:R-:W-:Y:S02]  /*8bf0*/  LOP3.LUT R20, R20, R37, RZ, 0x3c, !PT ;  /* 0x0000002514147212 */ /* 0x000fe400078e3cff */
[----:B------:R-:W-:Y:S02]  /*8c00*/  F2FP.BF16.F32.PACK_AB R5, R27, R26 ;  /* 0x0000001a1b05723e */ /* 0x000fe400000010ff */
[----:B------:R-:W-:-:S02]  /*8c10*/  F2FP.BF16.F32.PACK_AB R7, R31, R30 ;  /* 0x0000001e1f07723e */ /* 0x000fc400000010ff */
[C---:B------:R-:W-:Y:S02]  /*8c20*/  IADD3 R37, P4, R72.reuse, 0x3000, RZ ;  /* 0x0000300048257810 */ /* 0x040fe40007f9e0ff */
[C---:B------:R-:W-:Y:S01]  /*8c30*/  IADD3 R41, P5, R72.reuse, 0x4000, RZ ;  /* 0x0000400048297810 */ /* 0x040fe20007fbe0ff */
[----:B------:R1:W-:Y:S01]  /*8c40*/  STSM.16.M88.4 [R57], R4 ;  /* 0x0000000439007844 */ /* 0x0003e20000000200 */
[C---:B------:R-:W-:Y:S02]  /*8c50*/  IADD3 R45, P6, R72.reuse, 0x5000, RZ ;  /* 0x00005000482d7810 */ /* 0x040fe40007fde0ff */
[C---:B------:R-:W-:Y:S02]  /*8c60*/  IADD3 R49, P0, R72.reuse, 0x6000, RZ ;  /* 0x0000600048317810 */ /* 0x040fe40007f1e0ff */
[C---:B------:R-:W-:Y:S02]  /*8c70*/  IADD3 R65, P1, R72.reuse, 0x7000, RZ ;  /* 0x0000700048417810 */ /* 0x040fe40007f3e0ff */
[----:B------:R-:W-:-:S02]  /*8c80*/  IADD3 R61, P2, R72, 0x8000, RZ ;  /* 0x00008000483d7810 */ /* 0x000fc40007f5e0ff */
[----:B------:R-:W-:Y:S02]  /*8c90*/  LOP3.LUT R36, R37, 0x380, RZ, 0xc0, !PT ;  /* 0x0000038025247812 */ /* 0x000fe400078ec0ff */
[----:B------:R-:W-:Y:S02]  /*8ca0*/  LOP3.LUT R40, R41, 0x380, RZ, 0xc0, !PT ;  /* 0x0000038029287812 */ /* 0x000fe400078ec0ff */
[----:B------:R-:W-:Y:S02]  /*8cb0*/  LOP3.LUT R44, R45, 0x380, RZ, 0xc0, !PT ;  /* 0x000003802d2c7812 */ /* 0x000fe400078ec0ff */
[----:B------:R-:W-:Y:S01]  /*8cc0*/  LOP3.LUT R48, R49, 0x380, RZ, 0xc0, !PT ;  /* 0x0000038031307812 */ /* 0x000fe200078ec0ff */
[----:B-1----:R-:W-:Y:S01]  /*8cd0*/  IMAD.X R57, RZ, RZ, R73, P3 ;  /* 0x000000ffff397224 */ /* 0x002fe200018e0649 */
[----:B------:R-:W-:Y:S02]  /*8ce0*/  LOP3.LUT R64, R65, 0x380, RZ, 0xc0, !PT ;  /* 0x0000038041407812 */ /* 0x000fe400078ec0ff */
[----:B------:R-:W-:-:S02]  /*8cf0*/  LOP3.LUT R60, R61, 0x380, RZ, 0xc0, !PT ;  /* 0x000003803d3c7812 */ /* 0x000fc400078ec0ff */
[----:B0-----:R-:W-:Y:S02]  /*8d00*/  ISETP.NE.AND P3, PT, R3, RZ, PT ;  /* 0x000000ff0300720c */ /* 0x001fe40003f65270 */
[----:B------:R-:W-:Y:S02]  /*8d10*/  LOP3.LUT R3, R72, 0x380, RZ, 0xc0, !PT ;  /* 0x0000038048037812 */ /* 0x000fe400078ec0ff */
        /* <DEDUP_REMOVED lines=24> */
[----:B------:R-:W-:Y:S02]  /*8ea0*/  IADD3 R77, P2, R72, 0xf000, RZ ;  /* 0x0000f000484d7810 */ /* 0x000fe40007f5e0ff */
[----:B------:R-:W-:-:S02]  /*8eb0*/  MOV R27, R126 ;  /* 0x0000007e001b7202 */ /* 0x000fc40000000f00 */
[----:B------:R-:W-:Y:S02]  /*8ec0*/  LOP3.LUT R72, R3, R72, RZ, 0x3c, !PT ;  /* 0x0000004803487212 */ /* 0x000fe400078e3cff */
[----:B------:R-:W-:Y:S02]  /*8ed0*/  MOV R26, R122 ;  /* 0x0000007a001a7202 */ /* 0x000fe40000000f00 */
[----:B------:R-:W-:Y:S02]  /*8ee0*/  MOV R127, R8 ;  /* 0x00000008007f7202 */ /* 0x000fe40000000f00 */
[----:B------:R-:W-:Y:S02]  /*8ef0*/  MOV R3, R10 ;  /* 0x0000000a00037202 */ /* 0x000fe40000000f00 */
[----:B------:R-:W-:Y:S02]  /*8f00*/  F2FP.BF16.F32.PACK_AB R4, R210, R211 ;  /* 0x000000d3d204723e */ /* 0x000fe400000010ff */
        /* <DEDUP_REMOVED lines=8> */
[----:B------:R-:W-:Y:S02]  /*8f90*/  MOV R38, R24 ;  /* 0x0000001800267202 */ /* 0x000fe40000000f00 */
[----:B------:R-:W-:Y:S01]  /*8fa0*/  MOV R130, R130 ;  /* 0x0000008200827202 */ /* 0x000fe20000000f00 */
[----:B------:R1:W-:Y:S01]  /*8fb0*/  STSM.16.M88.4 [R27], R8 ;  /* 0x000000081b007844 */ /* 0x0003e20000000200 */
[----:B------:R-:W-:Y:S02]  /*8fc0*/  MOV R39, R28 ;  /* 0x0000001c00277202 */ /* 0x000fe40000000f00 */
[----:B------:R-:W-:Y:S02]  /*8fd0*/  F2FP.BF16.F32.PACK_AB R24, R201, R202 ;  /* 0x000000cac918723e */ /* 0x000fe400000010ff */
[----:B------:R-:W-:Y:S02]  /*8fe0*/  F2FP.BF16.F32.PACK_AB R25, R51, R50 ;  /* 0x000000323319723e */ /* 0x000fe400000010ff */
[----:B------:R-:W-:-:S02]  /*8ff0*/  MOV R134, R134 ;  /* 0x0000008600867202 */ /* 0x000fc40000000f00 */
[----:B0-----:R-:W-:Y:S02]  /*9000*/  F2FP.BF16.F32.PACK_AB R26, R199, R200 ;  /* 0x000000c8c71a723e */ /* 0x001fe400000010ff */
[----:B------:R-:W-:Y:S02]  /*9010*/  F2FP.BF16.F32.PACK_AB R28, R197, R198 ;  /* 0x000000c6c51c723e */ /* 0x000fe400000010ff */
[----:B------:R-:W-:Y:S02]  /*9020*/  F2FP.BF16.F32.PACK_AB R29, R59, R58 ;  /* 0x0000003a3b1d723e */ /* 0x000fe400000010ff */
[----:B------:R-:W-:Y:S02]  /*9030*/  F2FP.BF16.F32.PACK_AB R30, R195, R196 ;  /* 0x000000c4c31e723e */ /* 0x000fe400000010ff */
[----:B-1----:R-:W-:Y:S02]  /*9040*/  F2FP.BF16.F32.PACK_AB R27, R55, R54 ;  /* 0x00000036371b723e */ /* 0x002fe400000010ff */
[----:B------:R-:W-:-:S02]  /*9050*/  F2FP.BF16.F32.PACK_AB R31, R63, R62 ;  /* 0x0000003e3f1f723e */ /* 0x000fc400000010ff */
[----:B------:R-:W-:Y:S01]  /*9060*/  MOV R138, R138 ;  /* 0x0000008a008a7202 */ /* 0x000fe20000000f00 */
[----:B------:R-:W-:Y:S01]  /*9070*/  STSM.16.M88.4 [R130], R24 ;  /* 0x0000001882007844 */ /* 0x000fe20000000200 */
[----:B------:R-:W-:Y:S02]  /*9080*/  F2FP.BF16.F32.PACK_AB R4, R183, R194 ;  /* 0x000000c2b704723e */ /* 0x000fe400000010ff */
[----:B------:R-:W-:Y:S01]  /*9090*/  F2FP.BF16.F32.PACK_AB R5, R67, R66 ;  /* 0x000000424305723e */ /* 0x000fe200000010ff */
[----:B------:R-:W-:Y:S01]  /*90a0*/  STSM.16.M88.4 [R134], R28 ;  /* 0x0000001c86007844 */ /* 0x000fe20000000200 */
[----:B------:R-:W-:Y:S02]  /*90b0*/  F2FP.BF16.F32.PACK_AB R6, R181, R182 ;  /* 0x000000b6b506723e */ /* 0x000fe400000010ff */
[----:B------:R-:W-:Y:S02]  /*90c0*/  F2FP.BF16.F32.PACK_AB R7, R71, R70 ;  /* 0x000000464707723e */ /* 0x000fe400000010ff */
[----:B------:R-:W-:-:S02]  /*90d0*/  MOV R142, R142 ;  /* 0x0000008e008e7202 */ /* 0x000fc40000000f00 */
[----:B------:R-:W-:Y:S01]  /*90e0*/  F2FP.BF16.F32.PACK_AB R8, R179, R180 ;  /* 0x000000b4b308723e */ /* 0x000fe200000010ff */
[----:B------:R-:W-:Y:S01]  /*90f0*/  STSM.16.M88.4 [R138], R4 ;  /* 0x000000048a007844 */ /* 0x000fe20000000200 */
[----:B------:R-:W-:Y:S02]  /*9100*/  F2FP.BF16.F32.PACK_AB R9, R75, R74 ;  /* 0x0000004a4b09723e */ /* 0x000fe400000010ff */
[----:B------:R-:W-:Y:S02]  /*9110*/  F2FP.BF16.F32.PACK_AB R10, R177, R178 ;  /* 0x000000b2b10a723e */ /* 0x000fe400000010ff */
[----:B------:R-:W-:Y:S02]  /*9120*/  F2FP.BF16.F32.PACK_AB R11, R79, R78 ;  /* 0x0000004e4f0b723e */ /* 0x000fe400000010ff */
[----:B------:R-:W-:Y:S02]  /*9130*/  MOV R122, R32 ;  /* 0x00000020007a7202 */ /* 0x000fe40000000f00 */
[----:B------:R-:W-:Y:S01]  /*9140*/  MOV R123, R52 ;  /* 0x00000034007b7202 */ /* 0x000fe20000000f00 */
[----:B------:R0:W-:Y:S01]  /*9150*/  STSM.16.M88.4 [R142], R8 ;  /* 0x000000088e007844 */ /* 0x0001e20000000200 */
[----:B------:R-:W-:-:S02]  /*9160*/  F2FP.BF16.F32.PACK_AB R32, R175, R176 ;  /* 0x000000b0af20723e */ /* 0x000fc400000010ff */
[----:B------:R-:W-:Y:S02]  /*9170*/  F2FP.BF16.F32.PACK_AB R33, R83, R82 ;  /* 0x000000525321723e */ /* 0x000fe400000010ff */
[----:B------:R-:W-:Y:S02]  /*9180*/  F2FP.BF16.F32.PACK_AB R34, R173, R174 ;  /* 0x000000aead22723e */ /* 0x000fe400000010ff */
[----:B------:R-:W-:Y:S02]  /*9190*/  F2FP.BF16.F32.PACK_AB R35, R87, R86 ;  /* 0x000000565723723e */ /* 0x000fe400000010ff */
[----:B------:R-:W-:Y:S02]  /*91a0*/  MOV R126, R68 ;  /* 0x00000044007e7202 */ /* 0x000fe40000000f00 */
[----:B------:R-:W-:Y:S01]  /*91b0*/  F2FP.BF16.F32.PACK_AB R52, R171, R172 ;  /* 0x000000acab34723e */ /* 0x000fe200000010ff */
[----:B------:R-:W-:Y:S01]  /*91c0*/  STSM.16.M88.4 [R127], R32 ;  /* 0x000000207f007844 */ /* 0x000fe20000000200 */
[----:B------:R-:W-:-:S02]  /*91d0*/  F2FP.BF16.F32.PACK_AB R53, R91, R90 ;  /* 0x0000005a5b35723e */ /* 0x000fc400000010ff */
[----:B------:R-:W-:Y:S01]  /*91e0*/  F2FP.BF16.F32.PACK_AB R54, R169, R170 ;  /* 0x000000aaa936723e */ /* 0x000fe200000010ff */
[----:B0-----:R-:W0:Y:S01]  /*91f0*/  LDC R10, c[0x0][0xd44] ;  /* 0x00035100ff0a7b82 */ /* 0x001e220000000800 */
[----:B------:R-:W-:Y:S02]  /*9200*/  F2FP.BF16.F32.PACK_AB R55, R95, R94 ;  /* 0x0000005e5f37723e */ /* 0x000fe400000010ff */
[----:B------:R-:W-:Y:S02]  /*9210*/  F2FP.BF16.F32.PACK_AB R68, R167, R168 ;  /* 0x000000a8a744723e */ /* 0x000fe400000010ff */
[----:B------:R-:W-:Y:S01]  /*9220*/  F2FP.BF16.F32.PACK_AB R69, R99, R98 ;  /* 0x000000626345723e */ /* 0x000fe200000010ff */
[----:B------:R1:W-:Y:S01]  /*9230*/  STSM.16.M88.4 [R3], R52 ;  /* 0x0000003403007844 */ /* 0x0003e20000000200 */
[----:B------:R-:W-:Y:S02]  /*9240*/  F2FP.BF16.F32.PACK_AB R70, R155, R159 ;  /* 0x0000009f9b46723e */ /* 0x000fe400000010ff */
[----:B------:R-:W-:-:S02]  /*9250*/  F2FP.BF16.F32.PACK_AB R71, R103, R102 ;  /* 0x000000666747723e */ /* 0x000fc400000010ff */
[----:B------:R-:W-:Y:S02]  /*9260*/  F2FP.BF16.F32.PACK_AB R4, R105, R104 ;  /* 0x000000686904723e */ /* 0x000fe400000010ff */
[----:B------:R-:W-:Y:S01]  /*9270*/  F2FP.BF16.F32.PACK_AB R5, R107, R106 ;  /* 0x0000006a6b05723e */ /* 0x000fe200000010ff */
[----:B------:R2:W-:Y:S01]  /*9280*/  STSM.16.M88.4 [R122], R68 ;  /* 0x000000447a007844 */ /* 0x0005e20000000200 */
[----:B------:R-:W-:Y:S02]  /*9290*/  F2FP.BF16.F32.PACK_AB R6, R109, R108 ;  /* 0x0000006c6d06723e */ /* 0x000fe400000010ff */
[----:B------:R-:W-:Y:S02]  /*92a0*/  F2FP.BF16.F32.PACK_AB R7, R111, R110 ;  /* 0x0000006e6f07723e */ /* 0x000fe400000010ff */
[----:B------:R-:W-:Y:S02]  /*92b0*/  MOV R100, R100 ;  /* 0x0000006400647202 */ /* 0x000fe40000000f00 */
[----:B------:R-:W-:Y:S01]  /*92c0*/  MOV R118, R118 ;  /* 0x0000007600767202 */ /* 0x000fe20000000f00 */
[----:B------:R3:W-:Y:S01]  /*92d0*/  STSM.16.M88.4 [R123], R4 ;  /* 0x000000047b007844 */ /* 0x0007e20000000200 */
[----:B------:R-:W-:Y:S01]  /*92e0*/  F2FP.BF16.F32.PACK_AB R130, R133, R132 ;  /* 0x000000848582723e */ /* 0x000fe200000010ff */
[----:B-1----:R-:W-:Y:S01]  /*92f0*/  IMAD.MOV R3, RZ, RZ, -R187 ;  /* 0x000000ffff037224 */ /* 0x002fe200078e0abb */
[----:B------:R-:W-:Y:S01]  /*9300*/  F2FP.BF16.F32.PACK_AB R131, R162, R161 ;  /* 0x000000a1a283723e */ /* 0x000fe200000010ff */
[----:B------:R1:W-:Y:S01]  /*9310*/  STSM.16.M88.4 [R126], R112 ;  /* 0x000000707e007844 */ /* 0x0003e20000000200 */
[----:B------:R-:W-:Y:S01]  /*9320*/  F2FP.BF16.F32.PACK_AB R138, R141, R140 ;  /* 0x0000008c8d8a723e */ /* 0x000fe200000010ff */
[----:B0-----:R-:W-:Y:S01]  /*9330*/  IMAD R10, R10, R3, UR40 ;  /* 0x000000280a0a7e24 */ /* 0x001fe2000f8e0203 */
[----:B------:R-:W-:-:S02]  /*9340*/  F2FP.BF16.F32.PACK_AB R139, R166, R165 ;  /* 0x000000a5a68b723e */ /* 0x000fc400000010ff */
[----:B--2---:R-:W-:Y:S02]  /*9350*/  F2FP.BF16.F32.PACK_AB R122, R125, R124 ;  /* 0x0000007c7d7a723e */ /* 0x004fe400000010ff */
[----:B------:R-:W-:Y:S02]  /*9360*/  LOP3.LUT R96, R97, 0x380, RZ, 0xc0, !PT ;  /* 0x0000038061607812 */ /* 0x000fe400078ec0ff */
[----:B------:R-:W-:Y:S02]  /*9370*/  LOP3.LUT R92, R93, 0x380, RZ, 0xc0, !PT ;  /* 0x000003805d5c7812 */ /* 0x000fe400078ec0ff */
[----:B------:R-:W-:Y:S02]  /*9380*/  LOP3.LUT R88, R89, 0x380, RZ, 0xc0, !PT ;  /* 0x0000038059587812 */ /* 0x000fe400078ec0ff */
[----:B---3--:R-:W-:Y:S02]  /*9390*/  F2FP.BF16.F32.PACK_AB R123, R157, R156 ;  /* 0x0000009c9d7b723e */ /* 0x008fe400000010ff */
[----:B------:R-:W-:-:S02]  /*93a0*/  LOP3.LUT R84, R85, 0x380, RZ, 0xc0, !PT ;  /* 0x0000038055547812 */ /* 0x000fc400078ec0ff */
[----:B------:R-:W-:Y:S01]  /*93b0*/  LOP3.LUT R80, R81, 0x380, RZ, 0xc0, !PT ;  /* 0x0000038051507812 */ /* 0x000fe200078ec0ff */
[----:B------:R1:W-:Y:S01]  /*93c0*/  STSM.16.M88.4 [R100], R120 ;  /* 0x0000007864007844 */ /* 0x0003e20000000200 */
[----:B------:R-:W-:Y:S02]  /*93d0*/  LOP3.LUT R76, R77, 0x380, RZ, 0xc0, !PT ;  /* 0x000003804d4c7812 */ /* 0x000fe400078ec0ff */
[----:B------:R-:W-:Y:S01]  /*93e0*/  SHF.R.U64 R96, R96, 0x3, RZ ;  /* 0x0000000360607819 */ /* 0x000fe200000012ff */
[----:B------:R1:W-:Y:S01]  /*93f0*/  STSM.16.M88.4 [R118], R128 ;  /* 0x0000008076007844 */ /* 0x0003e20000000200 */
[----:B------:R-:W-:Y:S02]  /*9400*/  SHF.R.U64 R92, R92, 0x3, RZ ;  /* 0x000000035c5c7819 */ /* 0x000fe400000012ff */
[----:B------:R-:W-:Y:S01]  /*9410*/  SHF.R.U64 R88, R88, 0x3, RZ ;  /* 0x0000000358587819 */ /* 0x000fe200000012ff */
[----:B------:R1:W-:Y:S01]  /*9420*/  STSM.16.M88.4 [R38], R136 ;  /* 0x0000008826007844 */ /* 0x0003e20000000200 */
[----:B------:R-:W-:-:S02]  /*9430*/  SHF.R.U64 R84, R84, 0x3, RZ ;  /* 0x0000000354547819 */ /* 0x000fc400000012ff */
[----:B------:R-:W-:Y:S01]  /*9440*/  SHF.R.U64 R80, R80, 0x3, RZ ;  /* 0x0000000350507819 */ /* 0x000fe200000012ff */
[----:B------:R1:W-:Y:S01]  /*9450*/  STSM.16.M88.4 [R39], R144 ;  /* 0x0000009027007844 */ /* 0x0003e20000000200 */
        /* <DEDUP_REMOVED lines=12> */
[----:B------:R-:W-:Y:S02]  /*9520*/  IADD3.X R85, RZ, R73, RZ, P0, !PT ;  /* 0x00000049ff557210 */ /* 0x000fe400007fe4ff */
[----:B------:R-:W-:Y:S02]  /*9530*/  SHF.R.S32.HI R24, RZ, 0x1f, R187 ;  /* 0x0000001fff187819 */ /* 0x000fe400000114bb */
[----:B------:R-:W-:Y:S01]  /*9540*/  SHF.R.S32.HI R11, RZ, 0x1f, R10 ;  /* 0x0000001fff0b7819 */ /* 0x000fe2000001140a */
[----:B------:R-:W-:Y:S06]  /*9550*/  BAR.SYNC.DEFER_BLOCKING 0x1, 0x100 ;  /* 0x0044000000007b1d */ /* 0x000fec0000010000 */
[----:B-1----:R-:W-:Y:S05]  /*9560*/  @P3 BRA `(.L_x_3432) ;  /* 0x0000000000c03947 */ /* 0x002fea0003800000 */
[----:B------:R-:W0:Y:S01]  /*9570*/  LDC R8, c[0x0][0xce8] ;  /* 0x00033a00ff087b82 */ /* 0x000e220000000800 */
[----:B------:R-:W-:Y:S01]  /*9580*/  IMAD R3, RZ, RZ, -UR40 ;  /* 0x80000028ff037e24 */ /* 0x000fe2000f8e02ff */
[----:B------:R-:W-:Y:S01]  /*9590*/  ULDC.64 UR4, c[0x0][0xc90] ;  /* 0x0003240000047ab9 */ /* 0x000fe20000000a00 */
[----:B------:R-:W-:-:S05]  /*95a0*/  IMAD.MOV R28, RZ, RZ, -R22 ;  /* 0x000000ffff1c7224 */ /* 0x000fca00078e0a16 */
[----:B------:R-:W1:Y:S01]  /*95b0*/  LDC R4, c[0x0][0xd38] ;  /* 0x00034e00ff047b82 */ /* 0x000e620000000800 */
[----:B0-----:R-:W-:Y:S01]  /*95c0*/  ISETP.NE.AND P0, PT, R8, 0x1, PT ;  /* 0x000000010800780c */ /* 0x001fe20003f05270 */
[----:B-1----:R-:W-:Y:S02]  /*95d0*/  IMAD R13, R4, R3, UR41 ;  /* 0x00000029040d7e24 */ /* 0x002fe4000f8e0203 */
[----:B------:R-:W-:Y:S02]  /*95e0*/  IMAD R3, R11, UR4, RZ ;  /* 0x000000040b037c24 */ /* 0x000fe4000f8e02ff */
[----:B------:R-:W-:-:S08]  /*95f0*/  IMAD R25, R13, 0x40, R217 ;  /* 0x000000400d197824 */ /* 0x000fd000078e02d9 */
[----:B------:R-:W0:Y:S01]  /*9600*/  @P0 LDC R6, c[0x0][0xcec] ;  /* 0x00033b00ff060b82 */ /* 0x000e220000000800 */
[C---:B------:R-:W-:Y:S02]  /*9610*/  IMAD R7, R10.reuse, UR5, R3 ;  /* 0x000000050a077c24 */ /* 0x040fe4000f8e0203 */
[----:B------:R-:W-:Y:S02]  /*9620*/  IMAD.MOV.U32 R3, RZ, RZ, R25 ;  /* 0x000000ffff037224 */ /* 0x000fe400078e0019 */
[----:B------:R-:W-:Y:S01]  /*9630*/  IMAD.WIDE.U32 R4, R10, UR4, RZ ;  /* 0x000000040a047c25 */ /* 0x000fe2000f8e00ff */
[----:B------:R-:W-:Y:S02]  /*9640*/  ULDC.64 UR4, c[0x0][0xc98] ;  /* 0x0003260000047ab9 */ /* 0x000fe40000000a00 */
[----:B------:R-:W1:Y:S01]  /*9650*/  @P0 LDC R9, c[0x0][0xcf0] ;  /* 0x00033c00ff090b82 */ /* 0x000e620000000800 */
[----:B------:R-:W-:Y:S02]  /*9660*/  IMAD.IADD R5, R5, 0x1, R7 ;  /* 0x0000000105057824 */ /* 0x000fe400078e0207 */
[----:B------:R-:W-:-:S02]  /*9670*/  IMAD R26, R13, 0x40, R16 ;  /* 0x000000400d1a7824 */ /* 0x000fc400078e0210 */
[----:B------:R-:W-:-:S04]  /*9680*/  IMAD.WIDE.U32 R4, R187, UR4, R4 ;  /* 0x00000004bb047c25 */ /* 0x000fc8000f8e0004 */
[----:B0-----:R-:W-:-:S05]  /*9690*/  @P0 IMAD.HI.U32 R6, R25, R6, RZ ;  /* 0x0000000619060227 */ /* 0x001fca00078e00ff */
[----:B-1----:R-:W-:Y:S01]  /*96a0*/  @P0 SHF.R.U32.HI R3, RZ, R9, R6 ;  /* 0x00000009ff030219 */ /* 0x002fe20000011606 */
[----:B------:R-:W-:-:S03]  /*96b0*/  IMAD R6, R24, UR4, RZ ;  /* 0x0000000418067c24 */ /* 0x000fc6000f8e02ff */
[--C-:B------:R-:W-:Y:S01]  /*96c0*/  SHF.R.S32.HI R9, RZ, 0x1f, R3.reuse ;  /* 0x0000001fff097819 */ /* 0x100fe20000011403 */
[----:B------:R-:W-:Y:S01]  /*96d0*/  IMAD.MOV R7, RZ, RZ, -R3 ;  /* 0x000000ffff077224 */ /* 0x000fe200078e0a03 */
[----:B------:R-:W-:Y:S01]  /*96e0*/  IADD3 R4, P0, R3, R4, RZ ;  /* 0x0000000403047210 */ /* 0x000fe20007f1e0ff */
[----:B------:R-:W-:Y:S01]  /*96f0*/  IMAD R6, R187, UR5, R6 ;  /* 0x00000005bb067c24 */ /* 0x000fe2000f8e0206 */
[----:B------:R-:W-:Y:S01]  /*9700*/  ULDC.64 UR4, c[0x0][0xc88] ;  /* 0x0003220000047ab9 */ /* 0x000fe20000000a00 */
[----:B------:R-:W-:-:S03]  /*9710*/  IMAD R7, R8, R7, R25 ;  /* 0x0000000708077224 */ /* 0x000fc600078e0219 */
[----:B------:R-:W-:Y:S02]  /*9720*/  IADD3.X R5, R9, R5, R6, P0, !PT ;  /* 0x0000000509057210 */ /* 0x000fe400007fe406 */
[----:B------:R-:W-:Y:S01]  /*9730*/  SHF.R.S32.HI R3, RZ, 0x1f, R7 ;  /* 0x0000001fff037819 */ /* 0x000fe20000011407 */
[----:B------:R-:W-:-:S04]  /*9740*/  IMAD.WIDE.U32 R4, R7, UR4, R4 ;  /* 0x0000000407047c25 */ /* 0x000fc8000f8e0004 */
[----:B------:R-:W-:-:S04]  /*9750*/  IMAD R6, R3, UR4, RZ ;  /* 0x0000000403067c24 */ /* 0x000fc8000f8e02ff */
[----:B------:R-:W-:Y:S01]  /*9760*/  IMAD R3, R7, UR5, R6 ;  /* 0x0000000507037c24 */ /* 0x000fe2000f8e0206 */
[----:B------:R-:W-:Y:S02]  /*9770*/  ULDC.64 UR4, c[0x0][0xc50] ;  /* 0x0003140000047ab9 */ /* 0x000fe40000000a00 */
[----:B------:R-:W-:Y:S01]  /*9780*/  LEA R9, P0, R4, UR4, 0x2 ;  /* 0x0000000404097c11 */ /* 0x000fe2000f8010ff */
[----:B------:R-:W-:Y:S01]  /*9790*/  IMAD.IADD R3, R5, 0x1, R3 ;  /* 0x0000000105037824 */ /* 0x000fe200078e0203 */
[----:B------:R-:W-:-:S03]  /*97a0*/  ULDC UR4, c[0x0][0xb88] ;  /* 0x0002e20000047ab9 */ /* 0x000fc60000000800 */
[----:B------:R-:W-:Y:S01]  /*97b0*/  SHFL.IDX PT, R6, R9, 0x1, 0x1c1f ;  /* 0x003c1f0009067f89 */ /* 0x000fe200000e0000 */
[----:B------:R-:W-:Y:S01]  /*97c0*/  LEA.HI.X R25, R4, UR5, R3, 0x2, P0 ;  /* 0x0000000504197c11 */ /* 0x000fe200080f1403 */
[----:B------:R-:W-:Y:S01]  /*97d0*/  IMAD R3, R8, UR4, RZ ;  /* 0x0000000408037c24 */ /* 0x000fe2000f8e02ff */
[----:B------:R-:W-:Y:S01]  /*97e0*/  ISETP.NE.AND P0, PT, R19, R28, PT ;  /* 0x0000001c1300720c */ /* 0x000fe20003f05270 */
[----:B------:R-:W-:Y:S01]  /*97f0*/  SHFL.IDX PT, R4, R9, RZ, 0x1c1f ;  /* 0x001c1fff09047589 */ /* 0x000fe200000e0000 */
[C---:B------:R-:W-:Y:S02]  /*9800*/  VIADD R8, R26.reuse, 0x8 ;  /* 0x000000081a087836 */ /* 0x040fe40000000000 */
[-C--:B------:R-:W-:Y:S01]  /*9810*/  ISETP.GE.OR P1, PT, R26, R3.reuse, P0 ;  /* 0x000000031a00720c */ /* 0x080fe20000726670 */
[----:B------:R-:W0:Y:S02]  /*9820*/  SHFL.IDX PT, R5, R25, RZ, 0x1c1f ;  /* 0x001c1fff19057589 */ /* 0x000e2400000e0000 */
[----:B------:R-:W-:-:S02]  /*9830*/  ISETP.GE.OR P0, PT, R8, R3, P0 ;  /* 0x000000030800720c */ /* 0x000fc40000706670 */
[----:B------:R-:W1:Y:S08]  /*9840*/  SHFL.IDX PT, R7, R25, 0x1, 0x1c1f ;  /* 0x003c1f0019077f89 */ /* 0x000e7000000e0000 */
[----:B0-----:R0:W-:Y:S04]  /*9850*/  @!P1 ST.E desc[UR42][R4.64], R12 ;  /* 0x0000000c04009985 */ /* 0x0011e8000c10192a */
[----:B-1----:R0:W-:Y:S02]  /*9860*/  @!P0 ST.E desc[UR42][R6.64], R0 ;  /* 0x0000000006008985 */ /* 0x0021e4000c10192a */
.L_x_3432:
[----:B------:R-:W1:Y:S01]  /*9870*/  LDC R27, c[0x0][0xce8] ;  /* 0x00033a00ff1b7b82 */ /* 0x000e620000000800 */
[----:B------:R-:W-:Y:S01]  /*9880*/  ULDC UR8, c[0x0][0xbc8] ;  /* 0x0002f20000087ab9 */ /* 0x000fe20000000800 */
[----:B0-----:R0:W5:Y:S01]  /*9890*/  LD.E.128 R4, desc[UR42][R20.64] ;  /* 0x0000002a14047980 */ /* 0x001162000c101d00 */
[----:B------:R-:W-:Y:S01]  /*98a0*/  ISETP.GE.AND P0, PT, R192, UR8, PT ;  /* 0x00000008c0007c0c */ /* 0x000fe2000bf06270 */
[----:B------:R-:W-:Y:S01]  /*98b0*/  ULDC.64 UR4, c[0x0][0xbe8] ;  /* 0x0002fa0000047ab9 */ /* 0x000fe20000000a00 */
[----:B------:R-:W-:Y:S01]  /*98c0*/  ULDC.64 UR6, c[0x0][0xb80] ;  /* 0x0002e00000067ab9 */ /* 0x000fe20000000a00 */
[----:B------:R-:W5:Y:S01]  /*98d0*/  LD.E.128 R72, desc[UR42][R72.64] ;  /* 0x0000002a48487980 */ /* 0x000f62000c101d00 */
[----:B------:R-:W-:Y:S02]  /*98e0*/  SEL R3, RZ, 0xffffffff, P0 ;  /* 0xffffffffff037807 */ /* 0x000fe40000000000 */
[----:B------:R-:W-:Y:S01]  /*98f0*/  ISETP.GE.AND P0, PT, R191, UR8, PT ;  /* 0x00000008bf007c0c */ /* 0x000fe2000bf06270 */
[----:B------:R-:W5:Y:S01]  /*9900*/  LD.E.128 R12, desc[UR42][R14.64] ;  /* 0x0000002a0e0c7980 */ /* 0x000f62000c101d00 */
[----:B0-----:R-:W0:Y:S01]  /*9910*/  LDC R21, c[0x0][0xd38] ;  /* 0x00034e00ff157b82 */ /* 0x001e220000000800 */
[----:B------:R-:W-:-:S02]  /*9920*/  ISETP.GE.AND P1, PT, R18, UR8, PT ;  /* 0x0000000812007c0c */ /* 0x000fc4000bf26270 */
[----:B------:R-:W5:Y:S04]  /*9930*/  LD.E.128 R36, desc[UR42][R36.64] ;  /* 0x0000002a24247980 */ /* 0x000f68000c101d00 */
[----:B------:R-:W5:Y:S04]  /*9940*/  LD.E.128 R40, desc[UR42][R40.64] ;  /* 0x0000002a28287980 */ /* 0x000f68000c101d00 */
[----:B------:R-:W5:Y:S01]  /*9950*/  LD.E.128 R44, desc[UR42][R44.64] ;  /* 0x0000002a2c2c7980 */ /* 0x000f62000c101d00 */
[----:B-1----:R-:W-:Y:S01]  /*9960*/  ISETP.NE.AND P2, PT, R27, 0x1, PT ;  /* 0x000000011b00780c */ /* 0x002fe20003f45270 */
[----:B------:R-:W-:Y:S01]  /*9970*/  IMAD.SHL.U32 R9, R3, 0x2, RZ ;  /* 0x0000000203097824 */ /* 0x000fe200078e00ff */
[----:B------:R-:W-:Y:S01]  /*9980*/  SEL R3, RZ, 0xffffffff, P0 ;  /* 0xffffffffff037807 */ /* 0x000fe20000000000 */
[----:B------:R-:W5:Y:S01]  /*9990*/  LD.E.128 R48, desc[UR42][R48.64] ;  /* 0x0000002a30307980 */ /* 0x000f62000c101d00 */
[----:B------:R-:W-:-:S03]  /*99a0*/  SEL R0, RZ, 0x1, P1 ;  /* 0x00000001ff007807 */ /* 0x000fc60000800000 */
[----:B------:R-:W-:Y:S01]  /*99b0*/  IMAD.SHL.U32 R3, R3, 0x4, RZ ;  /* 0x0000000403037824 */ /* 0x000fe200078e00ff */
[----:B------:R-:W-:Y:S01]  /*99c0*/  LOP3.LUT R0, R9, 0x2, R0, 0xe2, !PT ;  /* 0x0000000209007812 */ /* 0x000fe200078ee200 */
[----:B------:R-:W5:Y:S04]  /*99d0*/  LD.E.128 R64, desc[UR42][R64.64] ;  /* 0x0000002a40407980 */ /* 0x000f68000c101d00 */
[----:B------:R-:W1:Y:S01]  /*99e0*/  @P2 LDC R29, c[0x0][0xcec] ;  /* 0x00033b00ff1d2b82 */ /* 0x000e620000000800 */
[----:B------:R-:W-:Y:S01]  /*99f0*/  ISETP.GE.AND P0, PT, R190, UR8, PT ;  /* 0x00000008be007c0c */ /* 0x000fe2000bf06270 */
[----:B------:R-:W-:Y:S01]  /*9a00*/  IMAD R8, R11, UR4, RZ ;  /* 0x000000040b087c24 */ /* 0x000fe2000f8e02ff */
[----:B------:R-:W-:Y:S01]  /*9a10*/  LOP3.LUT R3, R3, 0x4, R0, 0xe2, !PT ;  /* 0x0000000403037812 */ /* 0x000fe200078ee200 */
[----:B------:R-:W5:Y:S04]  /*9a20*/  LD.E.128 R60, desc[UR42][R60.64] ;  /* 0x0000002a3c3c7980 */ /* 0x000f68000c101d00 */
[----:B------:R-:W2:Y:S01]  /*9a30*/  @P2 LDC R31, c[0x0][0xcf0] ;  /* 0x00033c00ff1f2b82 */ /* 0x000ea20000000800 */
[----:B------:R-:W-:Y:S01]  /*9a40*/  SEL R0, RZ, 0xffffffff, P0 ;  /* 0xffffffffff007807 */ /* 0x000fe20000000000 */
[----:B------:R-:W-:Y:S01]  /*9a50*/  IMAD R20, RZ, RZ, -UR40 ;  /* 0x80000028ff147e24 */ /* 0x000fe2000f8e02ff */
[----:B------:R-:W5:Y:S01]  /*9a60*/  LD.E.128 R56, desc[UR42][R56.64] ;  /* 0x0000002a38387980 */ /* 0x000f62000c101d00 */
[----:B------:R-:W-:-:S02]  /*9a70*/  IMAD R11, R10, UR5, R8 ;  /* 0x000000050a0b7c24 */ /* 0x000fc4000f8e0208 */
[----:B------:R-:W-:Y:S01]  /*9a80*/  IMAD.WIDE.U32 R8, R10, UR4, RZ ;  /* 0x000000040a087c25 */ /* 0x000fe2000f8e00ff */
[----:B------:R-:W-:Y:S01]  /*9a90*/  ISETP.GE.AND P0, PT, R189, UR8, PT ;  /* 0x00000008bd007c0c */ /* 0x000fe2000bf06270 */
[----:B------:R-:W-:Y:S01]  /*9aa0*/  ULDC.64 UR4, c[0x0][0xbf0] ;  /* 0x0002fc0000047ab9 */ /* 0x000fe20000000a00 */
[----:B------:R-:W5:Y:S01]  /*9ab0*/  LD.E.128 R96, desc[UR42][R96.64] ;  /* 0x0000002a60607980 */ /* 0x000f62000c101d00 */
[----:B------:R-:W-:Y:S02]  /*9ac0*/  IMAD.SHL.U32 R10, R0, 0x8, RZ ;  /* 0x00000008000a7824 */ /* 0x000fe400078e00ff */
[----:B0-----:R-:W-:Y:S01]  /*9ad0*/  IMAD R25, R21, R20, UR41 ;  /* 0x0000002915197e24 */ /* 0x001fe2000f8e0214 */
[----:B------:R-:W5:Y:S01]  /*9ae0*/  LD.E.128 R92, desc[UR42][R92.64] ;  /* 0x0000002a5c5c7980 */ /* 0x000f62000c101d00 */
[----:B------:R-:W-:Y:S01]  /*9af0*/  IMAD R0, R212, 0x20, R214 ;  /* 0x00000020d4007824 */ /* 0x000fe200078e02d6 */
[----:B------:R-:W-:Y:S02]  /*9b00*/  LOP3.LUT R10, R10, 0x8, R3, 0xe2, !PT ;  /* 0x000000080a0a7812 */ /* 0x000fe400078ee203 */
[----:B------:R-:W5:Y:S01]  /*9b10*/  LD.E.128 R88, desc[UR42][R88.64] ;  /* 0x0000002a58587980 */ /* 0x000f62000c101d00 */
[----:B------:R-:W-:Y:S01]  /*9b20*/  IMAD R26, R25, 0x40, R0 ;  /* 0x00000040191a7824 */ /* 0x000fe200078e0200 */
[----:B------:R-:W-:Y:S01]  /*9b30*/  SEL R3, RZ, 0xffffffff, P0 ;  /* 0xffffffffff037807 */ /* 0x000fe20000000000 */
[----:B------:R-:W-:Y:S01]  /*9b40*/  IMAD.IADD R9, R9, 0x1, R11 ;  /* 0x0000000109097824 */ /* 0x000fe200078e020b */
[----:B------:R-:W5:Y:S01]  /*9b50*/  LD.E.128 R84, desc[UR42][R84.64] ;  /* 0x0000002a54547980 */ /* 0x000f62000c101d00 */
[----:B------:R-:W-:-:S02]  /*9b60*/  IMAD R20, R24, UR4, RZ ;  /* 0x0000000418147c24 */ /* 0x000fc4000f8e02ff */
[----:B-1----:R-:W-:Y:S01]  /*9b70*/  @P2 IMAD.HI.U32 R0, R26, R29, RZ ;  /* 0x0000001d1a002227 */ /* 0x002fe200078e00ff */
[----:B------:R-:W5:Y:S03]  /*9b80*/  LD.E.128 R80, desc[UR42][R80.64] ;  /* 0x0000002a50507980 */ /* 0x000f66000c101d00 */
[----:B------:R-:W-:Y:S01]  /*9b90*/  IMAD.SHL.U32 R21, R3, 0x10, RZ ;  /* 0x0000001003157824 */ /* 0x000fe200078e00ff */
[----:B------:R-:W5:Y:S01]  /*9ba0*/  LD.E.128 R76, desc[UR42][R76.64] ;  /* 0x0000002a4c4c7980 */ /* 0x000f62000c101d00 */
[----:B------:R-:W-:Y:S01]  /*9bb0*/  IMAD.MOV.U32 R3, RZ, RZ, R26 ;  /* 0x000000ffff037224 */ /* 0x000fe200078e001a */
[----:B--2---:R-:W-:Y:S01]  /*9bc0*/  @P2 SHF.R.U32.HI R3, RZ, R31, R0 ;  /* 0x0000001fff032219 */ /* 0x004fe20000011600 */
[C---:B------:R-:W-:Y:S02]  /*9bd0*/  IMAD R11, R187.reuse, UR5, R20 ;  /* 0x00000005bb0b7c24 */ /* 0x040fe4000f8e0214 */
[----:B------:R-:W-:Y:S01]  /*9be0*/  IMAD.WIDE.U32 R8, R187, UR4, R8 ;  /* 0x00000004bb087c25 */ /* 0x000fe2000f8e0008 */
[----:B------:R-:W-:Y:S01]  /*9bf0*/  LOP3.LUT R10, R21, 0x10, R10, 0xe2, !PT ;  /* 0x00000010150a7812 */ /* 0x000fe200078ee20a */
[----:B------:R-:W-:Y:S01]  /*9c00*/  ULDC.64 UR4, c[0x0][0xbe0] ;  /* 0x0002f80000047ab9 */ /* 0x000fe20000000a00 */
[----:B------:R-:W-:Y:S01]  /*9c10*/  ISETP.GE.AND P0, PT, R188, UR8, PT ;  /* 0x00000008bc007c0c */ /* 0x000fe2000bf06270 */
[----:B------:R-:W-:Y:S01]  /*9c20*/  IMAD.IADD R9, R9, 0x1, R11 ;  /* 0x0000000109097824 */ /* 0x000fe200078e020b */
[--C-:B------:R-:W-:Y:S01]  /*9c30*/  SHF.R.S32.HI R11, RZ, 0x1f, R3.reuse ;  /* 0x0000001fff0b7819 */ /* 0x100fe20000011403 */
[----:B------:R-:W-:Y:S01]  /*9c40*/  IMAD.MOV R21, RZ, RZ, -R3 ;  /* 0x000000ffff157224 */ /* 0x000fe200078e0a03 */
[----:B------:R-:W-:Y:S01]  /*9c50*/  SEL R0, RZ, 0xffffffff, P0 ;  /* 0xffffffffff007807 */ /* 0x000fe20000000000 */
[----:B------:R-:W-:Y:S01]  /*9c60*/  @!PT LDS RZ, [RZ] ;  /* 0x00000000fffff984 */ /* 0x000fe20000000800 */
[----:B------:R-:W-:Y:S01]  /*9c70*/  @!PT LDS RZ, [RZ] ;  /* 0x00000000fffff984 */ /* 0x000fe20000000800 */
[----:B------:R-:W-:Y:S01]  /*9c80*/  @!PT LDS RZ, [RZ] ;  /* 0x00000000fffff984 */ /* 0x000fe20000000800 */
[----:B------:R-:W-:Y:S01]  /*9c90*/  @!PT LDS RZ, [RZ] ;  /* 0x00000000fffff984 */ /* 0x000fe20000000800 */
[----:B------:R0:W-:Y:S06]  /*9ca0*/  MEMBAR.ALL.CTA ;  /* 0x0000000000007992 */ /* 0x0001ec0000008000 */
[----:B0-----:R-:W0:Y:S01]  /*9cb0*/  FENCE.VIEW.ASYNC.S ;  /* 0x00000000000073c6 */ /* 0x001e220000000000 */
[----:B------:R-:W-:-:S02]  /*9cc0*/  IMAD R20, R11, UR4, RZ ;  /* 0x000000040b147c24 */ /* 0x000fc4000f8e02ff */
[----:B------:R-:W-:Y:S02]  /*9cd0*/  IMAD R11, R27, R21, R26 ;  /* 0x000000151b0b7224 */ /* 0x000fe400078e021a */
[----:B------:R-:W-:-:S03]  /*9ce0*/  IMAD.SHL.U32 R29, R0, 0x20, RZ ;  /* 0x00000020001d7824 */ /* 0x000fc600078e00ff */
[----:B------:R-:W-:Y:S01]  /*9cf0*/  SHF.R.S32.HI R0, RZ, 0x1f, R11 ;  /* 0x0000001fff007819 */ /* 0x000fe2000001140b */
[C---:B------:R-:W-:Y:S02]  /*9d00*/  IMAD R21, R3.reuse, UR5, R20 ;  /* 0x0000000503157c24 */ /* 0x040fe4000f8e0214 */
[----:B------:R-:W-:Y:S01]  /*9d10*/  IMAD.WIDE.U32 R8, R3, UR4, R8 ;  /* 0x0000000403087c25 */ /* 0x000fe2000f8e0008 */
[----:B------:R-:W-:Y:S01]  /*9d20*/  ULDC.64 UR4, c[0x0][0xbd8] ;  /* 0x0002f60000047ab9 */ /* 0x000fe20000000a00 */
[----:B------:R-:W-:Y:S02]  /*9d30*/  ISETP.GE.AND P0, PT, R216, UR8, PT ;  /* 0x00000008d8007c0c */ /* 0x000fe4000bf06270 */
[----:B------:R-:W-:Y:S02]  /*9d40*/  IMAD R0, R0, UR4, RZ ;  /* 0x0000000400007c24 */ /* 0x000fe4000f8e02ff */
[----:B------:R-:W-:Y:S02]  /*9d50*/  IMAD.IADD R9, R9, 0x1, R21 ;  /* 0x0000000109097824 */ /* 0x000fe400078e0215 */
[----:B------:R-:W-:Y:S01]  /*9d60*/  IMAD R21, R11, UR5, R0 ;  /* 0x000000050b157c24 */ /* 0x000fe2000f8e0200 */
[----:B------:R-:W-:Y:S01]  /*9d70*/  ULDC UR5, c[0x0][0xb88] ;  /* 0x0002e20000057ab9 */ /* 0x000fe20000000800 */
[----:B------:R-:W-:Y:S01]  /*9d80*/  SEL R3, RZ, 0x40, P0 ;  /* 0x00000040ff037807 */ /* 0x000fe20000000000 */
[----:B------:R-:W-:Y:S01]  /*9d90*/  IMAD R31, R27, UR5, RZ ;  /* 0x000000051b1f7c24 */ /* 0x000fe2000f8e02ff */
[----:B------:R-:W-:Y:S01]  /*9da0*/  ISETP.GE.AND P0, PT, R215, UR8, PT ;  /* 0x00000008d7007c0c */ /* 0x000fe2000bf06270 */
[----:B------:R-:W-:-:S02]  /*9db0*/  IMAD R30, R25, 0x40, R214 ;  /* 0x00000040191e7824 */ /* 0x000fc400078e02d6 */
[----:B------:R-:W-:Y:S01]  /*9dc0*/  IMAD.WIDE.U32 R8, R11, UR4, R8 ;  /* 0x000000040b087c25 */ /* 0x000fe2000f8e0008 */
[----:B------:R-:W-:Y:S01]  /*9dd0*/  SEL R0, RZ, 0x80, P0 ;  /* 0x00000080ff007807 */ /* 0x000fe20000000000 */
[----:B------:R-:W-:Y:S01]  /*9de0*/  UIADD3 UR4, UR38, 0x38820, URZ ;  /* 0x0003882026047890 */ /* 0x000fe2000fffe03f */
[----:B------:R-:W-:Y:S01]  /*9df0*/  ISETP.GE.AND P0, PT, R30, R31, PT ;  /* 0x0000001f1e00720c */ /* 0x000fe20003f06270 */
[----:B------:R-:W-:Y:S01]  /*9e00*/  IMAD.IADD R9, R9, 0x1, R21 ;  /* 0x0000000109097824 */ /* 0x000fe200078e0215 */
[C---:B------:R-:W-:Y:S01]  /*9e10*/  LEA R28, P1, R8.reuse, UR6, 0x1 ;  /* 0x00000006081c7c11 */ /* 0x040fe2000f8208ff */
[----:B------:R-:W-:Y:S01]  /*9e20*/  UPRMT UR4, URZ, 0x654, UR4 ;  /* 0x000006543f047896 */ /* 0x000fe20008000004 */
[----:B------:R-:W-:Y:S02]  /*9e30*/  LOP3.LUT R10, R29, 0x20, R10, 0xe2, !PT ;  /* 0x000000201d0a7812 */ /* 0x000fe400078ee20a */
[----:B------:R-:W-:Y:S01]  /*9e40*/  LEA.HI.X R29, R8, UR7, R9, 0x1, P1 ;  /* 0x00000007081d7c11 */ /* 0x000fe200088f0c09 */
[----:B------:R-:W-:Y:S01]  /*9e50*/  BSSY B0, `(.L_x_3433) ;  /* 0x0000026000007945 */ /* 0x000fe20003800000 */
[----:B------:R-:W-:-:S02]  /*9e60*/  LOP3.LUT R3, R10, R3, RZ, 0xfc, !PT ;  /* 0x000000030a037212 */ /* 0x000fc400078efcff */
[----:B0-----:R0:W1:Y:S02]  /*9e70*/  SHFL.IDX PT, R10, R28, RZ, 0x181f ;  /* 0x00181fff1c0a7589 */ /* 0x00106400000e0000 */
[----:B------:R-:W-:Y:S02]  /*9e80*/  SYNCS.ARRIVE.TRANS64.RED.A1T0 RZ, [UR4], RZ ;  /* 0x000000ffffff79a7 */ /* 0x000fe40008100404 */
[----:B------:R0:W2:Y:S01]  /*9e90*/  SHFL.IDX PT, R11, R29, RZ, 0x181f ;  /* 0x00181fff1d0b7589 */ /* 0x0000a200000e0000 */
[----:B------:R-:W-:Y:S01]  /*9ea0*/  LOP3.LUT R0, R3, R0, RZ, 0xfc, !PT ;  /* 0x0000000003007212 */ /* 0x000fe200078efcff */
[----:B------:R-:W-:Y:S06]  /*9eb0*/  @P0 BRA `(.L_x_3434) ;  /* 0x00000000007c0947 */ /* 0x000fec0003800000 */
[----:B------:R-:W-:Y:S02]  /*9ec0*/  ISETP.GE.AND P1, PT, R192, UR8, PT ;  /* 0x00000008c0007c0c */ /* 0x000fe4000bf26270 */
[----:B------:R-:W-:Y:S02]  /*9ed0*/  ISETP.GE.AND P0, PT, R18, UR8, PT ;  /* 0x0000000812007c0c */ /* 0x000fe4000bf06270 */
[----:B------:R-:W-:Y:S02]  /*9ee0*/  ISETP.GE.AND P5, PT, R191, UR8, PT ;  /* 0x00000008bf007c0c */ /* 0x000fe4000bfa6270 */
[----:B------:R-:W-:-:S07]  /*9ef0*/  ISETP.GE.AND P3, PT, R190, UR8, PT ;  /* 0x00000008be007c0c */ /* 0x000fce000bf66270 */
[-C--:B-1----:R-:W-:Y:S02]  /*9f00*/  @!P1 LEA R20, P2, R192, R10.reuse, 0x1 ;  /* 0x0000000ac0149211 */ /* 0x082fe400078408ff */
        /* <DEDUP_REMOVED lines=26> */
.L_x_3434:
[----:B------:R-:W-:Y:S05]  /*a0b0*/  BSYNC B0 ;  /* 0x0000000000007941 */ /* 0x000fea0003800000 */
.L_x_3433:
[----:B---3-5:R-:W-:Y:S01]  /*a0c0*/  VIADD R4, R30, 0x20 ;  /* 0x000000201e047836 */ /* 0x028fe20000000000 */
[----:B------:R3:W4:Y:S01]  /*a0d0*/  SHFL.IDX PT, R7, R29, 0x1, 0x181f ;  /* 0x00381f001d077f89 */ /* 0x00072200000e0000 */
[----:B------:R-:W-:Y:S03]  /*a0e0*/  BSSY B0, `(.L_x_3435) ;  /* 0x0000023000007945 */ /* 0x000fe60003800000 */
        /* <DEDUP_REMOVED lines=8> */
[-C--:B0-----:R-:W-:Y:S02]  /*a170*/  @!P2 LEA R8, P0, R192, R6.reuse, 0x1 ;  /* 0x00000006c008a211 */ /* 0x081fe400078008ff */
        /* <DEDUP_REMOVED lines=25> */
.L_x_3436:
[----:B------:R-:W-:Y:S05]  /*a310*/  BSYNC B0 ;  /* 0x0000000000007941 */ /* 0x000fea0003800000 */
.L_x_3435:
[----:B------:R-:W5:Y:S02]  /*a320*/  LDC R0, c[0x0][0xd34] ;  /* 0x00034d00ff007b82 */ /* 0x000f640000000800 */
[----:B-----5:R-:W-:-:S13]  /*a330*/  ISETP.LE.AND P0, PT, R0, UR39, PT ;  /* 0x0000002700007c0c */ /* 0x020fda000bf03270 */
[----:B------:R-:W-:Y:S05]  /*a340*/  @!P0 BRA `(.L_x_3437) ;  /* 0xffffff6800f88947 */ /* 0x000fea000383ffff */
[----:B------:R-:W-:Y:S05]  /*a350*/  EXIT ;  /* 0x000000000000794d */ /* 0x000fea0003800000 */
.L_x_3399:
        /* <DEDUP_REMOVED lines=11> */
[----:B------:R-:W-:Y:S01]  /*a410*/  ULDC UR7, c[0x0][0x3b8] ;  /* 0x0000ee0000077ab9 */ /* 0x000fe20000000800 */
[----:B------:R-:W-:Y:S01]  /*a420*/  LOP3.LUT R16, R16, 0xffffffdf, RZ, 0xc0, !PT ;  /* 0xffffffdf10107812 */ /* 0x000fe200078ec0ff */
[----:B------:R-:W-:Y:S01]  /*a430*/  ULDC.64 UR4, c[0x0][0x418] ;  /* 0x0001060000047ab9 */ /* 0x000fe20000000a00 */
[----:B------:R-:W-:Y:S01]  /*a440*/  LOP3.LUT R15, R29, 0x38, RZ, 0xc0, !PT ;  /* 0x000000381d0f7812 */ /* 0x000fe200078ec0ff */
[----:B------:R-:W-:Y:S01]  /*a450*/  UISETP.NE.U32.AND UP0, UPT, UR4, URZ, UPT ;  /* 0x0000003f0400728c */ /* 0x000fe2000bf05070 */
[----:B------:R-:W-:Y:S01]  /*a460*/  IMAD.SHL.U32 R24, R5, 0x10, RZ ;  /* 0x0000001005187824 */ /* 0x000fe200078e00ff */
[----:B------:R-:W-:Y:S01]  /*a470*/  LOP3.LUT R17, R17, 0xfffdffff, RZ, 0xc0, !PT ;  /* 0xfffdffff11117812 */ /* 0x000fe200078ec0ff */
[----:B------:R-:W-:Y:S01]  /*a480*/  ULDC UR4, c[0x0][0x424] ;  /* 0x0001090000047ab9 */ /* 0x000fe20000000800 */
[C---:B------:R-:W-:Y:S01]  /*a490*/  LOP3.LUT R0, R15.reuse, 0x40, RZ, 0xfc, !PT ;  /* 0x000000400f007812 */ /* 0x040fe200078efcff */
[----:B------:R-:W-:Y:S01]  /*a4a0*/  UISETP.NE.AND.EX UP0, UPT, UR5, URZ, UPT, UP0 ;  /* 0x0000003f0500728c */ /* 0x000fe2000bf05300 */
[C---:B------:R-:W-:Y:S01]  /*a4b0*/  LOP3.LUT R2, R15.reuse, 0x80, RZ, 0xfc, !PT ;  /* 0x000000800f027812 */ /* 0x040fe200078efcff */
[----:B------:R-:W0:Y:S01]  /*a4c0*/  S2UR UR5, SR_CgaCtaId ;  /* 0x00000000000579c3 */ /* 0x000e220000008800 */
[C---:B------:R-:W-:Y:S01]  /*a4d0*/  ISETP.GE.AND P0, PT, R0.reuse, UR6, PT ;  /* 0x0000000600007c0c */ /* 0x040fe2000bf06270 */
[----:B------:R-:W-:Y:S01]  /*a4e0*/  USEL UR4, UR4, 0x1, UP0 ;  /* 0x0000000104047887 */ /* 0x000fe20008000000 */
[----:B------:R-:W-:Y:S01]  /*a4f0*/  ISETP.GE.AND P5, PT, R0, UR7, PT ;  /* 0x0000000700007c0c */ /* 0x000fe2000bfa6270 */
[----:B------:R-:W-:Y:S01]  /*a500*/  UMOV UR37, 0x400 ;  /* 0x0000040000257882 */ /* 0x000fe20000000000 */
[C---:B------:R-:W-:Y:S01]  /*a510*/  ISETP.GE.AND P4, PT, R2.reuse, UR6, PT ;  /* 0x0000000602007c0c */ /* 0x040fe2000bf86270 */
[----:B------:R-:W-:Y:S01]  /*a520*/  IMAD.MOV.U32 R23, RZ, RZ, 0x1 ;  /* 0x00000001ff177424 */ /* 0x000fe200078e00ff */
[----:B------:R-:W-:Y:S01]  /*a530*/  ISETP.GE.AND P3, PT, R2, UR7, PT ;  /* 0x0000000702007c0c */ /* 0x000fe2000bf66270 */
[----:B------:R-:W-:Y:S01]  /*a540*/  ULDC UR36, c[0x0][0x448] ;  /* 0x0001120000247ab9 */ /* 0x000fe20000000800 */
[C---:B------:R-:W-:Y:S01]  /*a550*/  LOP3.LUT R3, R15.reuse, 0x180, RZ, 0xfc, !PT ;  /* 0x000001800f037812 */ /* 0x040fe200078efcff */
[----:B------:R-:W-:Y:S01]  /*a560*/  ULDC UR38, c[0x0][0xc] ;  /* 0x0000030000267ab9 */ /* 0x000fe20000000800 */
[----:B------:R-:W-:-:S02]  /*a570*/  ISETP.GE.AND P6, PT, R15, UR6, PT ;  /* 0x000000060f007c0c */ /* 0x000fc4000bfc6270 */
[C---:B------:R-:W-:Y:S02]  /*a580*/  ISETP.GE.AND P2, PT, R3.reuse, UR7, PT ;  /* 0x0000000703007c0c */ /* 0x040fe4000bf46270 */
[----:B------:R-:W-:Y:S02]  /*a590*/  @P0 LOP3.LUT R16, R16, 0x20, RZ, 0xfc, !PT ;  /* 0x0000002010100812 */ /* 0x000fe400078efcff */
[----:B------:R-:W-:Y:S02]  /*a5a0*/  SEL R6, RZ, 0x40, P2 ;  /* 0x00000040ff067807 */ /* 0x000fe40001000000 */
[----:B------:R-:W-:Y:S02]  /*a5b0*/  LOP3.LUT R16, R16, 0xffbfffff, RZ, 0xc0, !PT ;  /* 0xffbfffff10107812 */ /* 0x000fe400078ec0ff */
[----:B------:R-:W-:Y:S02]  /*a5c0*/  ISETP.GE.AND P2, PT, R0, UR6, PT ;  /* 0x0000000600007c0c */ /* 0x000fe4000bf46270 */
[----:B------:R-:W-:Y:S01]  /*a5d0*/  @P5 LOP3.LUT R16, R16, 0x400000, RZ, 0xfc, !PT ;  /* 0x0040000010105812 */ /* 0x000fe200078efcff */
[----:B0-----:R-:W-:Y:S01]  /*a5e0*/  ULEA UR37, UR5, UR37, 0x18 ;  /* 0x0000002505257291 */ /* 0x001fe2000f8ec03f */
[----:B------:R-:W-:-:S02]  /*a5f0*/  ISETP.GE.AND P0, PT, R3, UR6, PT ;  /* 0x0000000603007c0c */ /* 0x000fc4000bf06270 */
[----:B------:R-:W-:Y:S02]  /*a600*/  LOP3.LUT R16, R16, 0xffffffef, RZ, 0xc0, !PT ;  /* 0xffffffef10107812 */ /* 0x000fe400078ec0ff */
[C---:B------:R-:W-:Y:S02]  /*a610*/  LOP3.LUT R4, R15.reuse, 0x1c0, RZ, 0xfc, !PT ;  /* 0x000001c00f047812 */ /* 0x040fe400078efcff */
[----:B------:R-:W-:Y:S02]  /*a620*/  @P4 LOP3.LUT R16, R16, 0x10, RZ, 0xfc, !PT ;  /* 0x0000001010104812 */ /* 0x000fe400078efcff */
[----:B------:R-:W-:Y:S02]  /*a630*/  SEL R3, RZ, 0xffffffff, P2 ;  /* 0xffffffffff037807 */ /* 0x000fe40001000000 */
[----:B------:R-:W-:Y:S02]  /*a640*/  LOP3.LUT R16, R16, 0xffdfffff, RZ, 0xc0, !PT ;  /* 0xffdfffff10107812 */ /* 0x000fe400078ec0ff */
[----:B------:R-:W-:Y:S01]  /*a650*/  ISETP.GE.AND P2, PT, R15, UR7, PT ;  /* 0x000000070f007c0c */ /* 0x000fe2000bf46270 */
[----:B------:R-:W-:Y:S01]  /*a660*/  IMAD.SHL.U32 R9, R3, 0x2, RZ ;  /* 0x0000000203097824 */ /* 0x000fe200078e00ff */
[----:B------:R-:W-:-:S02]  /*a670*/  @P3 LOP3.LUT R16, R16, 0x200000, RZ, 0xfc, !PT ;  /* 0x0020000010103812 */ /* 0x000fc400078efcff */
[----:B------:R-:W-:Y:S02]  /*a680*/  ISETP.GE.AND P1, PT, R4, UR6, PT ;  /* 0x0000000604007c0c */ /* 0x000fe4000bf26270 */
[----:B------:R-:W-:Y:S02]  /*a690*/  LOP3.LUT R16, R16, 0xfffffdff, RZ, 0xc0, !PT ;  /* 0xfffffdff10107812 */ /* 0x000fe400078ec0ff */
[----:B------:R-:W-:Y:S02]  /*a6a0*/  LOP3.LUT R12, R15, 0xc0, RZ, 0xfc, !PT ;  /* 0x000000c00f0c7812 */ /* 0x000fe400078efcff */
[----:B------:R-:W-:Y:S02]  /*a6b0*/  @P6 LOP3.LUT R16, R16, 0x200, RZ, 0xfc, !PT ;  /* 0x0000020010106812 */ /* 0x000fe400078efcff */
[----:B------:R-:W-:Y:S02]  /*a6c0*/  SEL R7, RZ, 0x40, P0 ;  /* 0x00000040ff077807 */ /* 0x000fe40000000000 */
[----:B------:R-:W-:-:S02]  /*a6d0*/  SEL R0, RZ, 0x80, P1 ;  /* 0x00000080ff007807 */ /* 0x000fc40000800000 */
[----:B------:R-:W-:Y:S02]  /*a6e0*/  ISETP.GE.AND P0, PT, R4, UR7, PT ;  /* 0x0000000704007c0c */ /* 0x000fe4000bf06270 */
[----:B------:R-:W-:Y:S02]  /*a6f0*/  ISETP.GE.AND P1, PT, R12, UR6, PT ;  /* 0x000000060c007c0c */ /* 0x000fe4000bf26270 */
[----:B------:R-:W-:Y:S02]  /*a700*/  SEL R4, RZ, 0xffffffff, P5 ;  /* 0xffffffffff047807 */ /* 0x000fe40002800000 */
[----:B------:R-:W-:Y:S02]  /*a710*/  LOP3.LUT R16, R16, 0xff7fffff, RZ, 0xc0, !PT ;  /* 0xff7fffff10107812 */ /* 0x000fe400078ec0ff */
[----:B------:R-:W-:Y:S01]  /*a720*/  LOP3.LUT R13, R15, 0x100, RZ, 0xfc, !PT ;  /* 0x000001000f0d7812 */ /* 0x000fe200078efcff */
[----:B------:R-:W-:Y:S01]  /*a730*/  IMAD.SHL.U32 R10, R4, 0x2, RZ ;  /* 0x00000002040a7824 */ /* 0x000fe200078e00ff */
[----:B------:R-:W-:-:S02]  /*a740*/  @P2 LOP3.LUT R16, R16, 0x800000, RZ, 0xfc, !PT ;  /* 0x0080000010102812 */ /* 0x000fc400078efcff */
[----:B------:R-:W-:Y:S02]  /*a750*/  SEL R4, RZ, 0xffffff80, P0 ;  /* 0xffffff80ff047807 */ /* 0x000fe40000000000 */
[----:B------:R-:W-:Y:S02]  /*a760*/  ISETP.GE.AND P0, PT, R12, UR7, PT ;  /* 0x000000070c007c0c */ /* 0x000fe4000bf06270 */
[----:B------:R-:W-:Y:S02]  /*a770*/  LOP3.LUT R16, R16, 0xfffffff7, RZ, 0xc0, !PT ;  /* 0xfffffff710107812 */ /* 0x000fe400078ec0ff */
[----:B------:R-:W-:Y:S02]  /*a780*/  SEL R12, RZ, 0x8, P0 ;  /* 0x00000008ff0c7807 */ /* 0x000fe40000000000 */
[----:B------:R-:W-:Y:S02]  /*a790*/  @P1 LOP3.LUT R16, R16, 0x8, RZ, 0xfc, !PT ;  /* 0x0000000810101812 */ /* 0x000fe400078efcff */
[----:B------:R-:W-:-:S02]  /*a7a0*/  SEL R3, RZ, 0x1, P2 ;  /* 0x00000001ff037807 */ /* 0x000fc40001000000 */
[----:B------:R-:W-:Y:S02]  /*a7b0*/  LOP3.LUT R16, R16, 0xffefffff, RZ, 0xc0, !PT ;  /* 0xffefffff10107812 */ /* 0x000fe400078ec0ff */
[----:B------:R-:W-:Y:S02]  /*a7c0*/  LOP3.LUT R10, R10, 0x2, R3, 0xe2, !PT ;  /* 0x000000020a0a7812 */ /* 0x000fe400078ee203 */
[----:B------:R-:W-:Y:S02]  /*a7d0*/  @P0 LOP3.LUT R16, R16, 0x100000, RZ, 0xfc, !PT ;  /* 0x0010000010100812 */ /* 0x000fe400078efcff */
[----:B------:R-:W-:Y:S02]  /*a7e0*/  ISETP.GE.AND P0, PT, R13, UR6, PT ;  /* 0x000000060d007c0c */ /* 0x000fe4000bf06270 */
[----:B------:R-:W-:Y:S02]  /*a7f0*/  SEL R11, RZ, 0x4, P3 ;  /* 0x00000004ff0b7807 */ /* 0x000fe40001800000 */
[----:B------:R-:W-:-:S02]  /*a800*/  LOP3.LUT R16, R16, 0xfffffffb, RZ, 0xc0, !PT ;  /* 0xfffffffb10107812 */ /* 0x000fc400078ec0ff */
[----:B------:R-:W-:Y:S02]  /*a810*/  SEL R2, RZ, 0x1, P6 ;  /* 0x00000001ff027807 */ /* 0x000fe40003000000 */
[----:B------:R-:W-:Y:S02]  /*a820*/  LOP3.LUT R14, R15, 0x140, RZ, 0xfc, !PT ;  /* 0x000001400f0e7812 */ /* 0x000fe400078efcff */
[----:B------:R-:W-:Y:S02]  /*a830*/  LOP3.LUT R12, R12, R10, R11, 0xfe, !PT ;  /* 0x0000000a0c0c7212 */ /* 0x000fe400078efe0b */
[----:B------:R-:W-:Y:S02]  /*a840*/  SEL R10, RZ, 0x10, P0 ;  /* 0x00000010ff0a7807 */ /* 0x000fe40000000000 */
[----:B------:R-:W-:Y:S02]  /*a850*/  @P0 LOP3.LUT R16, R16, 0x4, RZ, 0xfc, !PT ;  /* 0x0000000410100812 */ /* 0x000fe400078efcff */
[----:B------:R-:W-:-:S02]  /*a860*/  LOP3.LUT R2, R9, 0x2, R2, 0xe2, !PT ;  /* 0x0000000209027812 */ /* 0x000fc400078ee202 */
[----:B------:R-:W-:Y:S02]  /*a870*/  SEL R3, RZ, 0x4, P4 ;  /* 0x00000004ff037807 */ /* 0x000fe40002000000 */
[----:B------:R-:W-:Y:S02]  /*a880*/  ISETP.GE.AND P0, PT, R14, UR6, PT ;  /* 0x000000060e007c0c */ /* 0x000fe4000bf06270 */
[----:B------:R-:W-:Y:S02]  /*a890*/  SEL R8, RZ, 0x8, P1 ;  /* 0x00000008ff087807 */ /* 0x000fe40000800000 */
[----:B------:R-:W-:Y:S02]  /*a8a0*/  LOP3.LUT R16, R16, 0xfffffffd, RZ, 0xc0, !PT ;  /* 0xfffffffd10107812 */ /* 0x000fe400078ec0ff */
[----:B------:R-:W-:Y:S02]  /*a8b0*/  LOP3.LUT R9, R8, R2, R3, 0xfe, !PT ;  /* 0x0000000208097212 */ /* 0x000fe400078efe03 */
[----:B------:R-:W0:Y:S01]  /*a8c0*/  LDC.64 R2, c[0x0][0x2f0] ;  /* 0x0000bc00ff027b82 */ /* 0x000e220000000a00 */
[----:B------:R-:W-:-:S02]  /*a8d0*/  SEL R11, RZ, 0x20, P0 ;  /* 0x00000020ff0b7807 */ /* 0x000fc40000000000 */
[----:B------:R-:W-:Y:S02]  /*a8e0*/  LOP3.LUT R8, R29, 0x1f8, RZ, 0xc0, !PT ;  /* 0x000001f81d087812 */ /* 0x000fe400078ec0ff */
[----:B------:R-:W-:Y:S02]  /*a8f0*/  @P0 LOP3.LUT R16, R16, 0x2, RZ, 0xfc, !PT ;  /* 0x0000000210100812 */ /* 0x000fe400078efcff */
[----:B------:R-:W-:Y:S02]  /*a900*/  ISETP.GE.AND P0, PT, R13, UR7, PT ;  /* 0x000000070d007c0c */ /* 0x000fe4000bf06270 */
[----:B------:R-:W-:Y:S02]  /*a910*/  LOP3.LUT R16, R16, 0xfff7ffff, RZ, 0xc0, !PT ;  /* 0xfff7ffff10107812 */ /* 0x000fe400078ec0ff */
[----:B------:R-:W-:Y:S02]  /*a920*/  SEL R13, RZ, 0x10, P0 ;  /* 0x00000010ff0d7807 */ /* 0x000fe40000000000 */
[----:B------:R-:W-:-:S02]  /*a930*/  LOP3.LUT R10, R11, R9, R10, 0xfe, !PT ;  /* 0x000000090b0a7212 */ /* 0x000fc400078efe0a */
[----:B------:R-:W-:Y:S02]  /*a940*/  LOP3.LUT R8, R8, 0x38, R5, 0x78, !PT ;  /* 0x0000003808087812 */ /* 0x000fe400078e7805 */
[----:B------:R-:W-:Y:S02]  /*a950*/  LOP3.LUT R7, R10, R7, RZ, 0xfc, !PT ;  /* 0x000000070a077212 */ /* 0x000fe400078efcff */
[----:B------:R-:W-:Y:S02]  /*a960*/  LOP3.LUT R29, R8, 0x200, R29, 0xf8, !PT ;  /* 0x00000200081d7812 */ /* 0x000fe400078ef81d */
[----:B------:R-:W-:Y:S02]  /*a970*/  @P0 LOP3.LUT R16, R16, 0x80000, RZ, 0xfc, !PT ;  /* 0x0008000010100812 */ /* 0x000fe400078efcff */
[----:B------:R-:W-:Y:S01]  /*a980*/  ISETP.GE.AND P0, PT, R14, UR7, PT ;  /* 0x000000070e007c0c */ /* 0x000fe2000bf06270 */
[----:B0-----:R-:W-:Y:S01]  /*a990*/  IMAD R18, R2, UR4, RZ ;  /* 0x0000000402127c24 */ /* 0x001fe2000f8e02ff */
[----:B------:R-:W-:Y:S01]  /*a9a0*/  LOP3.LUT R16, R16, 0xfffbffff, RZ, 0xc0, !PT ;  /* 0xfffbffff10107812 */ /* 0x000fe200078ec0ff */
[----:B------:R-:W-:Y:S01]  /*a9b0*/  ULDC UR7, c[0x0][0x2b8] ;  /* 0x0000ae0000077ab9 */ /* 0x000fe20000000800 */
[----:B------:R-:W-:Y:S01]  /*a9c0*/  SEL R2, RZ, 0x20, P0 ;  /* 0x00000020ff027807 */ /* 0x000fe20000000000 */
[----:B------:R-:W-:Y:S01]  /*a9d0*/  VIADD R14, R18, 0x3f ;  /* 0x0000003f120e7836 */ /* 0x000fe20000000000 */
[----:B------:R-:W-:Y:S01]  /*a9e0*/  STL [R1+0x20], R18 ;  /* 0x0000201201007387 */ /* 0x000fe20000100800 */
[----:B------:R-:W-:Y:S01]  /*a9f0*/  LOP3.LUT R0, R7, R0, RZ, 0xfc, !PT ;  /* 0x0000000007007212 */ /* 0x000fe200078efcff */
[----:B------:R-:W-:Y:S01]  /*aa00*/  ULDC UR4, c[0x0][0x288] ;  /* 0x0000a20000047ab9 */ /* 0x000fe20000000800 */
[----:B------:R-:W-:Y:S01]  /*aa10*/  LOP3.LUT R13, R2, R12, R13, 0xfe, !PT ;  /* 0x0000000c020d7212 */ /* 0x000fe200078efe0d */
[----:B------:R-:W-:Y:S01]  /*aa20*/  UIMAD UR36, UR36, UR4, URZ ;  /* 0x00000004242472a4 */ /* 0x000fe2000f8e023f */
[----:B------:R-:W-:-:S02]  /*aa30*/  SHF.R.S32.HI R9, RZ, 0x1f, R14 ;  /* 0x0000001fff097819 */ /* 0x000fc4000001140e */
[----:B------:R-:W-:Y:S01]  /*aa40*/  LOP3.LUT R13, R13, R6, RZ, 0xfc, !PT ;  /* 0x000000060d0d7212 */ /* 0x000fe200078efcff */
[----:B------:R-:W-:Y:S01]  /*aa50*/  IMAD.U32 R6, RZ, RZ, UR8 ;  /* 0x00000008ff067e24 */ /* 0x000fe2000f8e00ff */
[----:B------:R-:W-:Y:S02]  /*aa60*/  SHF.R.U32.HI R2, RZ, 0x3, R5 ;  /* 0x00000003ff027819 */ /* 0x000fe40000011605 */
[----:B------:R-:W-:Y:S02]  /*aa70*/  LEA.HI R9, R9, R14, RZ, 0x6 ;  /* 0x0000000e09097211 */ /* 0x000fe400078f30ff */
[----:B------:R-:W-:Y:S01]  /*aa80*/  LOP3.LUT R2, R2, 0xf, RZ, 0xc0, !PT ;  /* 0x0000000f02027812 */ /* 0x000fe200078ec0ff */
[----:B------:R0:W-:Y:S01]  /*aa90*/  STL [R1+0xc], R6 ;  /* 0x00000c0601007387 */ /* 0x0001e20000100800 */
[----:B------:R-:W-:Y:S02]  /*aaa0*/  LOP3.LUT R5, R37, 0x2, RZ, 0xfc, !PT ;  /* 0x0000000225057812 */ /* 0x000fe400078efcff */
[----:B------:R-:W-:-:S02]  /*aab0*/  LOP3.LUT R5, R9, 0xffffffc0, RZ, 0xc0, !PT ;  /* 0xffffffc009057812 */ /* 0x000fc400078ec0ff */
[----:B------:R-:W-:Y:S02]  /*aac0*/  LOP3.LUT R24, R2, 0x70, R24, 0xf8, !PT ;  /* 0x0000007002187812 */ /* 0x000fe400078ef818 */
[----:B------:R-:W-:Y:S02]  /*aad0*/  @P0 LOP3.LUT R16, R16, 0x40000, RZ, 0xfc, !PT ;  /* 0x0004000010100812 */ /* 0x000fe400078efcff */
[----:B------:R-:W-:Y:S02]  /*aae0*/  IADD3 R36, R18, 0x40, -R5 ;  /* 0x0000004012247810 */ /* 0x000fe40007ffe805 */
[----:B0-----:R-:W-:Y:S02]  /*aaf0*/  LEA.HI.SX32 R6, R9, 0xfffffffe, 0x1a ;  /* 0xfffffffe09067811 */ /* 0x001fe400078fd2ff */
[----:B------:R-:W-:Y:S01]  /*ab00*/  LOP3.LUT R16, R16, 0xffffbfff, RZ, 0xc0, !PT ;  /* 0xffffbfff10107812 */ /* 0x000fe200078ec0ff */
[----:B------:R-:W-:Y:S01]  /*ab10*/  IMAD.IADD R36, R36, 0x1, -R2 ;  /* 0x0000000124247824 */ /* 0x000fe200078e0a02 */
[C---:B------:R-:W-:Y:S01]  /*ab20*/  LOP3.LUT R4, R13.reuse, 0x80, R4, 0xc8, !PT ;  /* 0x000000800d047812 */ /* 0x040fe200078ec804 */
[----:B------:R0:W-:Y:S01]  /*ab30*/  STL [R1+0x28], R6 ;  /* 0x0000280601007387 */ /* 0x0001e20000100800 */
[----:B------:R-:W-:-:S02]  /*ab40*/  LOP3.LUT R13, R13, 0x40, RZ, 0xc0, !PT ;  /* 0x000000400d0d7812 */ /* 0x000fc400078ec0ff */
[----:B------:R-:W-:Y:S02]  /*ab50*/  SHF.R.U32.HI R4, RZ, 0x3, R4 ;  /* 0x00000003ff047819 */ /* 0x000fe40000011604 */
[----:B------:R-:W-:Y:S02]  /*ab60*/  SHF.R.U32.HI R2, RZ, 0x2, R13 ;  /* 0x00000002ff027819 */ /* 0x000fe4000001160d */
[----:B------:R-:W-:Y:S02]  /*ab70*/  LOP3.LUT R31, R7, 0x40, RZ, 0xc0, !PT ;  /* 0x00000040071f7812 */ /* 0x000fe400078ec0ff */
[----:B------:R-:W-:Y:S02]  /*ab80*/  LOP3.LUT R30, R0, 0x80, RZ, 0xc0, !PT ;  /* 0x00000080001e7812 */ /* 0x000fe400078ec0ff */
[----:B0-----:R-:W-:Y:S02]  /*ab90*/  IADD3 R6, R24, -0x40, R5 ;  /* 0xffffffc018067810 */ /* 0x001fe40007ffe005 */
[----:B------:R-:W-:-:S02]  /*aba0*/  SHF.R.U32.HI R31, RZ, 0x2, R31 ;  /* 0x00000002ff1f7819 */ /* 0x000fc4000001161f */
[----:B------:R-:W-:Y:S01]  /*abb0*/  ISETP.GE.AND P0, PT, R6, R18, PT ;  /* 0x000000120600720c */ /* 0x000fe20003f06270 */
[----:B------:R-:W-:Y:S01]  /*abc0*/  STL [R1+0x24], R6 ;  /* 0x0000240601007387 */ /* 0x000fe20000100800 */
[----:B------:R-:W-:Y:S01]  /*abd0*/  SHF.R.U32.HI R30, RZ, 0x3, R30 ;  /* 0x00000003ff1e7819 */ /* 0x000fe2000001161e */
[----:B------:R-:W-:Y:S01]  /*abe0*/  IMAD.MOV.U32 R18, RZ, RZ, RZ ;  /* 0x000000ffff127224 */ /* 0x000fe200078e00ff */
[----:B------:R-:W-:Y:S01]  /*abf0*/  ISETP.LT.U32.AND P1, PT, R24, 0x40, !P0 ;  /* 0x000000401800780c */ /* 0x000fe20004721070 */
[----:B------:R0:W-:Y:S01]  /*ac00*/  STL [R1+0x8], R2 ;  /* 0x0000080201007387 */ /* 0x0001e20000100800 */
[----:B------:R-:W-:-:S03]  /*ac10*/  ISETP.GE.AND P0, PT, R15, UR6, PT ;  /* 0x000000060f007c0c */ /* 0x000fc6000bf06270 */
[----:B------:R1:W-:Y:S01]  /*ac20*/  STL [R1+0x4], R4 ;  /* 0x0000040401007387 */ /* 0x0003e20000100800 */
[C---:B------:R-:W-:Y:S02]  /*ac30*/  ISETP.LT.OR P3, PT, R36.reuse, 0x1, P0 ;  /* 0x000000012400780c */ /* 0x040fe40000761670 */
[----:B------:R-:W-:Y:S01]  /*ac40*/  ISETP.LT.OR P2, PT, R36, 0x11, P0 ;  /* 0x000000112400780c */ /* 0x000fe20000741670 */
[----:B------:R1:W-:Y:S01]  /*ac50*/  STL [R1+0x1c], RZ ;  /* 0x00001cff01007387 */ /* 0x0003e20000100800 */
[----:B0-----:R-:W-:-:S03]  /*ac60*/  PRMT R2, R0, 0x8880, RZ ;  /* 0x0000888000027816 */ /* 0x001fc600000000ff */
[----:B------:R-:W-:Y:S02]  /*ac70*/  @P1 LOP3.LUT R16, R16, 0x4000, RZ, 0xfc, !PT ;  /* 0x0000400010101812 */ /* 0x000fe400078efcff */
[C---:B------:R-:W-:Y:S02]  /*ac80*/  ISETP.LT.OR P1, PT, R36.reuse, 0x21, P0 ;  /* 0x000000212400780c */ /* 0x040fe40000721670 */
[----:B------:R-:W-:Y:S02]  /*ac90*/  ISETP.LT.OR P0, PT, R36, 0x31, P0 ;  /* 0x000000312400780c */ /* 0x000fe40000701670 */
[----:B------:R-:W-:Y:S02]  /*aca0*/  @P3 LOP3.LUT R17, R17, 0x20000, RZ, 0xfc, !PT ;  /* 0x0002000011113812 */ /* 0x000fe400078efcff */
[----:B------:R-:W-:Y:S02]  /*acb0*/  LOP3.LUT R16, R16, 0xdfffffff, RZ, 0xc0, !PT ;  /* 0xdfffffff10107812 */ /* 0x000fe400078ec0ff */
[----:B------:R-:W-:-:S04]  /*acc0*/  LOP3.LUT R17, R17, 0xfffeffff, RZ, 0xc0, !PT ;  /* 0xfffeffff11117812 */ /* 0x000fc800078ec0ff */
[----:B------:R-:W-:-:S04]  /*acd0*/  @P2 LOP3.LUT R17, R17, 0x10000, RZ, 0xfc, !PT ;  /* 0x0001000011112812 */ /* 0x000fc800078efcff */
[----:B------:R-:W-:-:S04]  /*ace0*/  LOP3.LUT R17, R17, 0xffff7fff, RZ, 0xc0, !PT ;  /* 0xffff7fff11117812 */ /* 0x000fc800078ec0ff */
[----:B------:R-:W-:-:S04]  /*acf0*/  @P1 LOP3.LUT R17, R17, 0x8000, RZ, 0xfc, !PT ;  /* 0x0000800011111812 */ /* 0x000fc800078efcff */
        /* <DEDUP_REMOVED lines=16> */
[----:B------:R-:W-:-:S04]  /*ae00*/  LOP3.LUT R17, R17, 0xfeffffff, RZ, 0xc0, !PT ;  /* 0xfeffffff11117812 */ /* 0x000fc800078ec0ff */
[----:B------:R-:W-:Y:S02]  /*ae10*/  @P1 LOP3.LUT R17, R17, 0x1000000, RZ, 0xfc, !PT ;  /* 0x0100000011111812 */ /* 0x000fe400078efcff */
[----:B------:R-:W-:Y:S02]  /*ae20*/  ISETP.LT.OR P1, PT, R36, 0x21, !P0 ;  /* 0x000000212400780c */ /* 0x000fe40004721670 */
[----:B------:R-:W-:-:S04]  /*ae30*/  LOP3.LUT R17, R17, 0xfffff7ff, RZ, 0xc0, !PT ;  /* 0xfffff7ff11117812 */ /* 0x000fc800078ec0ff */
        /* <DEDUP_REMOVED lines=31> */
[----:B------:R-:W-:-:S02]  /*b030*/  @P1 LOP3.LUT R16, R16, 0x20000000, RZ, 0xfc, !PT ;  /* 0x2000000010101812 */ /* 0x000fc400078efcff */
[C---:B------:R-:W-:Y:S02]  /*b040*/  ISETP.LT.OR P1, PT, R36.reuse, 0x1, !P0 ;  /* 0x000000012400780c */ /* 0x040fe40004721670 */
[----:B------:R-:W-:Y:S02]  /*b050*/  LOP3.LUT R17, R17, 0xffdfffff, RZ, 0xc0, !PT ;  /* 0xffdfffff11117812 */ /* 0x000fe400078ec0ff */
[C---:B------:R-:W-:Y:S02]  /*b060*/  ISETP.LT.OR P3, PT, R36.reuse, 0x11, !P0 ;  /* 0x000000112400780c */ /* 0x040fe40004761670 */
[----:B------:R-:W-:Y:S02]  /*b070*/  @P2 LOP3.LUT R17, R17, 0x200000, RZ, 0xfc, !PT ;  /* 0x0020000011112812 */ /* 0x000fe400078efcff */
[----:B------:R-:W-:Y:S02]  /*b080*/  ISETP.LT.OR P2, PT, R36, 0x21, !P0 ;  /* 0x000000212400780c */ /* 0x000fe40004741670 */
[----:B------:R-:W-:-:S02]  /*b090*/  LOP3.LUT R17, R17, 0xffffffef, RZ, 0xc0, !PT ;  /* 0xffffffef11117812 */ /* 0x000fc400078ec0ff */
[----:B------:R-:W-:Y:S02]  /*b0a0*/  LOP3.LUT R16, R16, 0xefffffff, RZ, 0xc0, !PT ;  /* 0xefffffff10107812 */ /* 0x000fe400078ec0ff */
[----:B------:R-:W-:Y:S02]  /*b0b0*/  @P1 LOP3.LUT R17, R17, 0x10, RZ, 0xfc, !PT ;  /* 0x0000001011111812 */ /* 0x000fe400078efcff */
[----:B------:R-:W-:Y:S02]  /*b0c0*/  ISETP.LT.OR P1, PT, R36, 0x31, !P0 ;  /* 0x000000312400780c */ /* 0x000fe40004721670 */
[----:B------:R-:W-:Y:S02]  /*b0d0*/  LOP3.LUT R17, R17, 0xfffffffe, RZ, 0xc0, !PT ;  /* 0xfffffffe11117812 */ /* 0x000fe400078ec0ff */
[----:B------:R-:W-:Y:S02]  /*b0e0*/  LOP3.LUT P0, RZ, R0, 0x40, RZ, 0xc0, !PT ;  /* 0x0000004000ff7812 */ /* 0x000fe4000780c0ff */
[----:B------:R-:W-:-:S02]  /*b0f0*/  @P3 LOP3.LUT R17, R17, 0x1, RZ, 0xfc, !PT ;  /* 0x0000000111113812 */ /* 0x000fc400078efcff */
[----:B------:R-:W-:Y:S02]  /*b100*/  ISETP.LT.OR P3, PT, R36, 0x11, !P0 ;  /* 0x000000112400780c */ /* 0x000fe40004761670 */
[----:B------:R-:W-:Y:S02]  /*b110*/  LOP3.LUT R17, R17, 0xffefffff, RZ, 0xc0, !PT ;  /* 0xffefffff11117812 */ /* 0x000fe400078ec0ff */
[----:B------:R-:W-:Y:S02]  /*b120*/  @P2 LOP3.LUT R16, R16, 0x10000000, RZ, 0xfc, !PT ;  /* 0x1000000010102812 */ /* 0x000fe400078efcff */
[----:B------:R-:W-:Y:S02]  /*b130*/  @P1 LOP3.LUT R17, R17, 0x100000, RZ, 0xfc, !PT ;  /* 0x0010000011111812 */ /* 0x000fe400078efcff */
[C---:B------:R-:W-:Y:S02]  /*b140*/  ISETP.LT.OR P1, PT, R36.reuse, 0x1, !P0 ;  /* 0x000000012400780c */ /* 0x040fe40004721670 */
[----:B------:R-:W-:-:S02]  /*b150*/  ISETP.LT.OR P2, PT, R36, 0x21, !P0 ;  /* 0x000000212400780c */ /* 0x000fc40004741670 */
[----:B------:R-:W-:Y:S02]  /*b160*/  LOP3.LUT R16, R16, 0x7fffffff, RZ, 0xc0, !PT ;  /* 0x7fffffff10107812 */ /* 0x000fe400078ec0ff */
[----:B------:R-:W-:Y:S02]  /*b170*/  LOP3.LUT R17, R17, 0xfffffff7, RZ, 0xc0, !PT ;  /* 0xfffffff711117812 */ /* 0x000fe400078ec0ff */
[----:B------:R-:W-:Y:S02]  /*b180*/  @P3 LOP3.LUT R16, R16, 0x80000000, RZ, 0xfc, !PT ;  /* 0x8000000010103812 */ /* 0x000fe400078efcff */
[----:B------:R-:W-:Y:S02]  /*b190*/  LEA R0, R29, UR37, 0x1 ;  /* 0x000000251d007c11 */ /* 0x000fe4000f8e08ff */
[----:B------:R-:W-:Y:S02]  /*b1a0*/  LOP3.LUT R16, R16, 0xf7ffffff, RZ, 0xc0, !PT ;  /* 0xf7ffffff10107812 */ /* 0x000fe400078ec0ff */
[----:B------:R-:W-:-:S02]  /*b1b0*/  @P1 LOP3.LUT R17, R17, 0x8, RZ, 0xfc, !PT ;  /* 0x0000000811111812 */ /* 0x000fc400078efcff */
[----:B------:R-:W-:Y:S02]  /*b1c0*/  ISETP.LT.OR P1, PT, R36, 0x31, !P0 ;  /* 0x000000312400780c */ /* 0x000fe40004721670 */
[----:B------:R-:W-:Y:S02]  /*b1d0*/  ISETP.GT.AND P0, PT, R2, -0x1, PT ;  /* 0xffffffff0200780c */ /* 0x000fe40003f04270 */
[----:B------:R-:W-:Y:S02]  /*b1e0*/  @P2 LOP3.LUT R16, R16, 0x8000000, RZ, 0xfc, !PT ;  /* 0x0800000010102812 */ /* 0x000fe400078efcff */
[----:B------:R-:W-:Y:S02]  /*b1f0*/  ISETP.LT.OR P2, PT, R36, 0x11, P0 ;  /* 0x000000112400780c */ /* 0x000fe40000741670 */
[----:B------:R-:W-:Y:S02]  /*b200*/  LOP3.LUT R17, R17, 0xfff7ffff, RZ, 0xc0, !PT ;  /* 0xfff7ffff11117812 */ /* 0x000fe400078ec0ff */
[----:B------:R-:W-:-:S02]  /*b210*/  LOP3.LUT R16, R16, 0xbfffffff, RZ, 0xc0, !PT ;  /* 0xbfffffff10107812 */ /* 0x000fc400078ec0ff */
[C---:B------:R-:W-:Y:S02]  /*b220*/  ISETP.LT.OR P3, PT, R36.reuse, 0x1, P0 ;  /* 0x000000012400780c */ /* 0x040fe40000761670 */
[----:B------:R-:W-:Y:S02]  /*b230*/  @P1 LOP3.LUT R17, R17, 0x80000, RZ, 0xfc, !PT ;  /* 0x0008000011111812 */ /* 0x000fe400078efcff */
[C---:B------:R-:W-:Y:S02]  /*b240*/  ISETP.LT.OR P1, PT, R36.reuse, 0x21, P0 ;  /* 0x000000212400780c */ /* 0x040fe40000721670 */
[----:B------:R-:W-:Y:S02]  /*b250*/  ISETP.LT.OR P0, PT, R36, 0x31, P0 ;  /* 0x000000312400780c */ /* 0x000fe40000701670 */
[----:B------:R-:W-:Y:S02]  /*b260*/  @P2 LOP3.LUT R16, R16, 0x40000000, RZ, 0xfc, !PT ;  /* 0x4000000010102812 */ /* 0x000fe400078efcff */
[----:B------:R-:W-:-:S02]  /*b270*/  ISETP.GE.AND P2, PT, R15, R3, PT ;  /* 0x000000030f00720c */ /* 0x000fc40003f46270 */
[----:B------:R-:W-:Y:S02]  /*b280*/  LOP3.LUT R16, R16, 0xfbffffff, RZ, 0xc0, !PT ;  /* 0xfbffffff10107812 */ /* 0x000fe400078ec0ff */
[----:B------:R-:W-:-:S03]  /*b290*/  LOP3.LUT R17, R17, 0xfffffffb, RZ, 0xc0, !PT ;  /* 0xfffffffb11117812 */ /* 0x000fc600078ec0ff */
[----:B------:R-:W-:Y:S02]  /*b2a0*/  @P1 LOP3.LUT R16, R16, 0x4000000, RZ, 0xfc, !PT ;  /* 0x0400000010101812 */ /* 0x000fe400078efcff */
[----:B------:R-:W-:Y:S02]  /*b2b0*/  @P3 LOP3.LUT R17, R17, 0x4, RZ, 0xfc, !PT ;  /* 0x0000000411113812 */ /* 0x000fe400078efcff */
[----:B------:R-:W-:Y:S02]  /*b2c0*/  ISETP.GE.AND P1, PT, R36, 0x1, PT ;  /* 0x000000012400780c */ /* 0x000fe40003f26270 */
[----:B------:R-:W-:Y:S02]  /*b2d0*/  LOP3.LUT R16, R16, 0xfffffffe, RZ, 0xc0, !PT ;  /* 0xfffffffe10107812 */ /* 0x000fe400078ec0ff */
[----:B------:R-:W-:Y:S02]  /*b2e0*/  LOP3.LUT R17, R17, 0xfffbffff, RZ, 0xc0, !PT ;  /* 0xfffbffff11117812 */ /* 0x000fe400078ec0ff */
[----:B------:R-:W-:-:S02]  /*b2f0*/  @P2 LOP3.LUT R16, R16, 0x1, RZ, 0xfc, !PT ;  /* 0x0000000110102812 */ /* 0x000fc400078efcff */
[----:B------:R-:W-:Y:S02]  /*b300*/  @P0 LOP3.LUT R17, R17, 0x40000, RZ, 0xfc, !PT ;  /* 0x0004000011110812 */ /* 0x000fe400078efcff */
[----:B------:R-:W-:Y:S02]  /*b310*/  ISETP.GE.AND P0, PT, R36, 0x11, PT ;  /* 0x000000112400780c */ /* 0x000fe40003f06270 */
[----:B------:R-:W-:Y:S02]  /*b320*/  LOP3.LUT R16, R16, 0xfffdffff, RZ, 0xc0, !PT ;  /* 0xfffdffff10107812 */ /* 0x000fe400078ec0ff */
[----:B------:R-:W-:Y:S02]  /*b330*/  ISETP.GE.AND P2, PT, R36, 0x21, PT ;  /* 0x000000212400780c */ /* 0x000fe40003f46270 */
[----:B------:R-:W-:Y:S02]  /*b340*/  @P1 LOP3.LUT R16, R16, 0x20000, RZ, 0xfc, !PT ;  /* 0x0002000010101812 */ /* 0x000fe400078efcff */
[----:B------:R-:W-:-:S02]  /*b350*/  ISETP.GE.AND P1, PT, R36, 0x31, PT ;  /* 0x000000312400780c */ /* 0x000fc40003f26270 */
        /* <DEDUP_REMOVED lines=9> */
.L_x_3475:
[----:B------:R-:W2:Y:S01]  /*b3f0*/  LDL R2, [R1+0xc] ;  /* 0x00000c0001027983 */ /* 0x000ea20000100800 */
[----:B0-----:R-:W0:Y:S01]  /*b400*/  LDC R0, c[0x0][0xd38] ;  /* 0x00034e00ff007b82 */ /* 0x001e220000000800 */
        /* <DEDUP_REMOVED lines=23> */
[----:B0--3--:R-:W-:Y:S05]  /*b580*/  @!P0 BRA `(.L_x_3439) ;  /* 0x0000000000408947 */ /* 0x009fea0003800000 */
[----:B------:R-:W-:Y:S01]  /*b590*/  MOV R2, 0x0 ;  /* 0x0000000000027802 */ /* 0x000fe20000000f00 */
        /* <DEDUP_REMOVED lines=15> */
.L_x_3439:
        /* <DEDUP_REMOVED lines=9> */
[----:B------:R-:W-:Y:S01]  /*b720*/  MOV R4, UR6 ;  /* 0x0000000600047c02 */ /* 0x000fe20008000f00 */
        /* <DEDUP_REMOVED lines=9> */
[----:B-1---5:R-:W-:Y:S05]  /*b7c0*/  CALL.ABS.NOINC R2 ;  /* 0x0000000002007343 */ /* 0x022fea0003c00000 */
.L_x_3441:
        /* <DEDUP_REMOVED lines=15> */
.L_x_3440:
        /* <DEDUP_REMOVED lines=13> */
.L_x_3493:
[----:B------:R-:W2:Y:S01]  /*b990*/  LDL R0, [R1+0x24] ;  /* 0x0000240001007983 */ /* 0x000ea20000100800 */
[----:B------:R-:W-:Y:S01]  /*b9a0*/  ISETP.NE.AND P0, PT, R10, 0x1, PT ;  /* 0x000000010a00780c */ /* 0x000fe20003f05270 */
[----:B------:R-:W-:Y:S01]  /*b9b0*/  IMAD.MOV.U32 R35, RZ, RZ, RZ ;  /* 0x000000ffff237224 */ /* 0x000fe200078e00ff */
[C---:B------:R-:W-:Y:S02]  /*b9c0*/  LOP3.LUT P1, RZ, R16.reuse, 0x4000, RZ, 0xc0, !PT ;  /* 0x0000400010ff7812 */ /* 0x040fe4000782c0ff */
[----:B-----5:R-:W-:Y:S02]  /*b9d0*/  SHF.R.S32.HI R33, RZ, 0x1f, R28 ;  /* 0x0000001fff217819 */ /* 0x020fe4000001141c */
[----:B------:R-:W-:-:S07]  /*b9e0*/  LOP3.LUT R16, R16, 0xffffefff, RZ, 0xc0, !PT ;  /* 0xffffefff10107812 */ /* 0x000fce00078ec0ff */
[----:B------:R-:W0:Y:S01]  /*b9f0*/  @P0 LDC R5, c[0x0][0x434] ;  /* 0x00010d00ff050b82 */ /* 0x000e220000000800 */
[----:B------:R-:W-:-:S07]  /*ba00*/  @P0 LOP3.LUT R16, R16, 0x1000, RZ, 0xfc, !PT ;  /* 0x0000100010100812 */ /* 0x000fce00078efcff */
[----:B------:R-:W3:Y:S08]  /*ba10*/  @P0 LDC R7, c[0x0][0x438] ;  /* 0x00010e00ff070b82 */ /* 0x000ef00000000800 */
[----:B-1----:R-:W1:Y:S02]  /*ba20*/  @P1 LDC.64 R2, c[0x0][0x428] ;  /* 0x00010a00ff021b82 */ /* 0x002e640000000a00 */
[----:B-1----:R-:W-:-:S04]  /*ba30*/  @P1 IMAD R8, R33, R2, RZ ;  /* 0x0000000221081224 */ /* 0x002fc800078e02ff */
[----:B------:R-:W-:Y:S02]  /*ba40*/  @P1 IMAD R8, R28, R3, R8 ;  /* 0x000000031c081224 */ /* 0x000fe400078e0208 */
[----:B--2---:R-:W-:-:S04]  /*ba50*/  IMAD.IADD R0, R0, 0x1, R32 ;  /* 0x0000000100007824 */ /* 0x004fc800078e0220 */
[----:B0-----:R-:W-:-:S04]  /*ba60*/  @P0 IMAD.HI.U32 R4, R0, R5, RZ ;  /* 0x0000000500040227 */ /* 0x001fc800078e00ff */
[----:B------:R-:W-:Y:S01]  /*ba70*/  IMAD.MOV.U32 R6, RZ, RZ, R0 ;  /* 0x000000ffff067224 */ /* 0x000fe200078e0000 */
[----:B---3--:R-:W-:Y:S02]  /*ba80*/  @P0 SHF.R.U32.HI R6, RZ, R7, R4 ;  /* 0x00000007ff060219 */ /* 0x008fe40000011604 */
[----:B------:R-:W0:Y:S02]  /*ba90*/  @P1 LDC.64 R4, c[0x0][0x418] ;  /* 0x00010600ff041b82 */ /* 0x000e240000000a00 */
[----:B------:R-:W-:-:S03]  /*baa0*/  @P1 SHF.R.S32.HI R7, RZ, 0x1f, R6 ;  /* 0x0000001fff071819 */ /* 0x000fc60000011406 */
[----:B------:R-:W-:-:S04]  /*bab0*/  @P1 IMAD.WIDE.U32 R2, R28, R2, R6 ;  /* 0x000000021c021225 */ /* 0x000fc800078e0006 */
[----:B------:R-:W-:Y:S01]  /*bac0*/  @P1 IMAD.IADD R8, R3, 0x1, R8 ;  /* 0x0000000103081824 */ /* 0x000fe200078e0208 */
[----:B0-----:R-:W-:-:S04]  /*bad0*/  @P1 LEA R4, P0, R2, R4, 0x2 ;  /* 0x0000000402041211 */ /* 0x001fc800078010ff */
[----:B------:R-:W-:-:S05]  /*bae0*/  @P1 LEA.HI.X R5, R2, R5, R8, 0x2, P0 ;  /* 0x0000000502051211 */ /* 0x000fca00000f1408 */
[----:B------:R0:W5:Y:S01]  /*baf0*/  @P1 LDG.E R35, desc[UR42][R4.64] ;  /* 0x0000002a04231981 */ /* 0x000162000c1e1900 */
[----:B------:R-:W-:Y:S01]  /*bb00*/  IMAD.MOV R3, RZ, RZ, -R6 ;  /* 0x000000ffff037224 */ /* 0x000fe200078e0a06 */
[----:B------:R-:W-:Y:S02]  /*bb10*/  LOP3.LUT R9, R37, 0x2, RZ, 0xfc, !PT ;  /* 0x0000000225097812 */ /* 0x000fe400078efcff */
[----:B------:R-:W-:Y:S01]  /*bb20*/  LOP3.LUT R16, R16, 0xfffffbff, RZ, 0xc0, !PT ;  /* 0xfffffbff10107812 */ /* 0x000fe200078ec0ff */
[----:B------:R-:W-:Y:S01]  /*bb30*/  IMAD R0, R10, R3, R0 ;  /* 0x000000030a007224 */ /* 0x000fe200078e0200 */
[----:B------:R-:W-:Y:S02]  /*bb40*/  ISETP.NE.AND P0, PT, R9, 0x3, PT ;  /* 0x000000030900780c */ /* 0x000fe40003f05270 */
[----:B------:R-:W-:Y:S02]  /*bb50*/  SHF.R.S32.HI R26, RZ, 0x1f, R19 ;  /* 0x0000001fff1a7819 */ /* 0x000fe40000011413 */
[----:B------:R0:W-:Y:S09]  /*bb60*/  STL [R1], R0 ;  /* 0x0000000001007387 */ /* 0x0001f20000100800 */
[----:B------:R-:W-:Y:S01]  /*bb70*/  @P0 LOP3.LUT R16, R16, 0x400, RZ, 0xfc, !PT ;  /* 0x0000040010100812 */ /* 0x000fe200078efcff */
[----:B0-----:R-:W-:Y:S06]  /*bb80*/  @!P0 BRA `(.L_x_3443) ;  /* 0x0000000000048947 */ /* 0x001fec0003800000 */
[----:B------:R-:W-:Y:S01]  /*bb90*/  BPT.TRAP 0x1 ;  /* 0x000000040000795c */ /* 0x000fe20000300000 */
.L_x_3443:
[----:B------:R-:W-:Y:S01]  /*bba0*/  LEA R25, R18, UR37, 0x3 ;  /* 0x0000002512197c11 */ /* 0x000fe2000f8e18ff */
[----:B------:R-:W-:Y:S01]  /*bbb0*/  BSSY B0, `(.L_x_3444) ;  /* 0x0000004000007945 */ /* 0x000fe20003800000 */
[----:B------:R-:W-:-:S04]  /*bbc0*/  SHF.L.U32 R0, R23, 0x1f, RZ ;  /* 0x0000001f17007819 */ /* 0x000fc800000006ff */
[----:B------:R-:W0:Y:S02]  /*bbd0*/  SYNCS.PHASECHK.TRANS64.TRYWAIT P0, [R25+URZ+0x38840], R0 ;  /* 0x03884000190075a7 */ /* 0x000e24000800017f */
[----:B0-----:R-:W-:Y:S05]  /*bbe0*/  @!P0 BRA `(.L_x_3445) ;  /* 0x0000003800148947 */ /* 0x001fea0003800000 */
.L_x_3494:
[----:B------:R-:W-:Y:S05]  /*bbf0*/  BSYNC B0 ;  /* 0x0000000000007941 */ /* 0x000fea0003800000 */
.L_x_3444:
[----:B------:R-:W0:Y:S01]  /*bc00*/  LDL R2, [R1] ;  /* 0x0000000001027983 */ /* 0x000e220000100800 */
[----:B------:R-:W-:Y:S01]  /*bc10*/  ULDC.64 UR4, c[0x0][0x300] ;  /* 0x0000c00000047ab9 */ /* 0x000fe20000000a00 */
[----:B-----5:R-:W-:Y:S01]  /*bc20*/  SHF.R.S32.HI R4, RZ, 0x1f, R35 ;  /* 0x0000001fff047819 */ /* 0x020fe20000011423 */
[----:B------:R-:W-:Y:S01]  /*bc30*/  IMAD R5, R18, 0x1000, R29 ;  /* 0x0000100012057824 */ /* 0x000fe200078e021d */
[----:B------:R-:W1:Y:S01]  /*bc40*/  S2R R7, SR_TID.X ;  /* 0x0000000000077919 */ /* 0x000e620000002100 */
[----:B------:R-:W-:Y:S01]  /*bc50*/  LOP3.LUT P1, RZ, R16, 0x1, RZ, 0xc0, !PT ;  /* 0x0000000110ff7812 */ /* 0x000fe2000782c0ff */
[----:B-1----:R-:W-:-:S05]  /*bc60*/  IMAD.SHL.U32 R7, R7, 0x8, RZ ;  /* 0x0000000807077824 */ /* 0x002fca00078e00ff */
[----:B------:R-:W-:Y:S02]  /*bc70*/  LOP3.LUT R7, R7, 0x38, RZ, 0xc0, !PT ;  /* 0x0000003807077812 */ /* 0x000fe400078ec0ff */
[----:B0-----:R-:W-:-:S05]  /*bc80*/  SHF.R.S32.HI R0, RZ, 0x1f, R2 ;  /* 0x0000001fff007819 */ /* 0x001fca0000011402 */
[----:B------:R0:W-:Y:S04]  /*bc90*/  STL [R1+0x14], R0 ;  /* 0x0000140001007387 */ /* 0x0001e80000100800 */
[----:B------:R1:W-:Y:S01]  /*bca0*/  STL [R1+0x18], R4 ;  /* 0x0000180401007387 */ /* 0x0003e20000100800 */
[----:B0-----:R-:W-:-:S04]  /*bcb0*/  IMAD R0, R0, UR4, RZ ;  /* 0x0000000400007c24 */ /* 0x001fc8000f8e02ff */
        /* <DEDUP_REMOVED lines=12> */
[----:B------:R-:W-:-:S03]  /*bd80*/  ULDC.64 UR4, c[0x0][0x2e8] ;  /* 0x0000ba0000047ab9 */ /* 0x000fc60000000a00 */
[----:B-1----:R-:W-:Y:S01]  /*bd90*/  IMAD.IADD R4, R3, 0x1, R0 ;  /* 0x0000000103047824 */ /* 0x002fe200078e0200 */
[----:B------:R-:W-:Y:S01]  /*bda0*/  LEA R0, P0, R2, UR4, 0x1 ;  /* 0x0000000402007c11 */ /* 0x000fe2000f8008ff */
[----:B------:R-:W-:-:S03]  /*bdb0*/  UMOV UR4, 0xffffffff ;  /* 0xffffffff00047882 */ /* 0x000fc60000000000 */
[----:B------:R-:W-:Y:S01]  /*bdc0*/  LEA.HI.X R4, R2, UR5, R4, 0x1, P0 ;  /* 0x0000000502047c11 */ /* 0x000fe200080f0c04 */
[----:B------:R-:W-:Y:S08]  /*bdd0*/  BRA.DIV UR4, `(.L_x_3446) ;  /* 0x0000003604ac7947 */ /* 0x000ff0000b800000 */
[----:B------:R-:W0:Y:S01]  /*bde0*/  SHFL.IDX PT, R3, R0, RZ, 0x181f ;  /* 0x00181fff00037589 */ /* 0x000e2200000e0000 */
[C---:B------:R-:W-:Y:S02]  /*bdf0*/  ISETP.GE.AND P2, PT, R36.reuse, 0x1, PT ;  /* 0x000000012400780c */ /* 0x040fe40003f46270 */
[----:B------:R-:W-:Y:S01]  /*be00*/  ISETP.GE.AND P3, PT, R36, 0x11, PT ;  /* 0x000000112400780c */ /* 0x000fe20003f66270 */
[----:B------:R-:W1:Y:S10]  /*be10*/  SHFL.IDX PT, R2, R4, RZ, 0x181f ;  /* 0x00181fff04027589 */ /* 0x000e7400000e0000 */
[----:B------:R-:W-:-:S02]  /*be20*/  @P2 LEA R6, R5, UR37, 0x1 ;  /* 0x0000002505062c11 */ /* 0x000fc4000f8e08ff */
[----:B0-----:R-:W-:-:S05]  /*be30*/  @P2 LEA R3, P0, R7, R3, 0x1 ;  /* 0x0000000307032211 */ /* 0x001fca00078008ff */
[----:B-1----:R-:W-:-:S05]  /*be40*/  @P2 IMAD.X R2, RZ, RZ, R2, P0 ;  /* 0x000000ffff022224 */ /* 0x002fca00000e0602 */
[----:B------:R-:W-:-:S04]  /*be50*/  @P2 LOP3.LUT R3, R3, R2, RZ, 0x3c, !PT ;  /* 0x0000000203032212 */ /* 0x000fc800078e3cff */
[----:B------:R-:W-:-:S04]  /*be60*/  @P2 LOP3.LUT R2, R3, R2, RZ, 0x3c, !PT ;  /* 0x0000000203022212 */ /* 0x000fc800078e3cff */
[----:B------:R-:W-:-:S05]  /*be70*/  @P2 LOP3.LUT R3, R3, R2, RZ, 0x3c, !PT ;  /* 0x0000000203032212 */ /* 0x000fca00078e3cff */
[----:B------:R-:W-:Y:S01]  /*be80*/  @!PT LDS RZ, [RZ] ;  /* 0x00000000fffff984 */ /* 0x000fe20000000800 */
[----:B------:R0:W-:Y:S01]  /*be90*/  @P2 LDGSTS.E.BYPASS.LTC128B.128 [R6+0x22400], desc[UR42][R2.64], !P1 ;  /* 0x2240000002062fae */ /* 0x0001e2000c901d6a */
[----:B------:R-:W-:-:S03]  /*bea0*/  ISETP.GE.AND P2, PT, R36, 0x21, PT ;  /* 0x000000212400780c */ /* 0x000fc60003f46270 */
[----:B0-----:R-:W0:Y:S01]  /*beb0*/  SHFL.IDX PT, R3, R0, 0x1, 0x181f ;  /* 0x00381f0000037f89 */ /* 0x001e2200000e0000 */
[----:B------:R-:W-:-:S03]  /*bec0*/  @P3 LEA R6, R5, UR37, 0x1 ;  /* 0x0000002505063c11 */ /* 0x000fc6000f8e08ff */
[----:B------:R-:W1:Y:S01]  /*bed0*/  SHFL.IDX PT, R2, R4, 0x1, 0x181f ;  /* 0x00381f0004027f89 */ /* 0x000e6200000e0000 */
[----:B0-----:R-:W-:-:S05]  /*bee0*/  @P3 LEA R3, P0, R7, R3, 0x1 ;  /* 0x0000000307033211 */ /* 0x001fca00078008ff */
[----:B-1----:R-:W-:-:S05]  /*bef0*/  @P3 IMAD.X R2, RZ, RZ, R2, P0 ;  /* 0x000000ffff023224 */ /* 0x002fca00000e0602 */
[----:B------:R-:W-:-:S04]  /*bf00*/  @P3 LOP3.LUT R3, R3, R2, RZ, 0x3c, !PT ;  /* 0x0000000203033212 */ /* 0x000fc800078e3cff */
[----:B------:R-:W-:-:S04]  /*bf10*/  @P3 LOP3.LUT R2, R3, R2, RZ, 0x3c, !PT ;  /* 0x0000000203023212 */ /* 0x000fc800078e3cff */
[----:B------:R-:W-:-:S05]  /*bf20*/  @P3 LOP3.LUT R3, R3, R2, RZ, 0x3c, !PT ;  /* 0x0000000203033212 */ /* 0x000fca00078e3cff */
[----:B------:R0:W-:Y:S04]  /*bf30*/  @P3 LDGSTS.E.BYPASS.LTC128B.128 [R6+0x22c00], desc[UR42][R2.64], !P1 ;  /* 0x22c0000002063fae */ /* 0x0001e8000c901d6a */
[----:B0-----:R-:W0:Y:S01]  /*bf40*/  SHFL.IDX PT, R3, R0, 0x2, 0x181f ;  /* 0x00581f0000037f89 */ /* 0x001e2200000e0000 */
[----:B------:R-:W-:-:S03]  /*bf50*/  @P2 LEA R6, R5, UR37, 0x1 ;  /* 0x0000002505062c11 */ /* 0x000fc6000f8e08ff */
[----:B------:R-:W1:Y:S04]  /*bf60*/  SHFL.IDX PT, R2, R4, 0x2, 0x181f ;  /* 0x00581f0004027f89 */ /* 0x000e6800000e0000 */
[----:B------:R-:W2:Y:S04]  /*bf70*/  SHFL.IDX PT, R4, R4, 0x3, 0x181f ;  /* 0x00781f0004047f89 */ /* 0x000ea800000e0000 */
[----:B------:R-:W3:Y:S01]  /*bf80*/  SHFL.IDX PT, R0, R0, 0x3, 0x181f ;  /* 0x00781f0000007f89 */ /* 0x000ee200000e0000 */
[----:B0-----:R-:W-:-:S05]  /*bf90*/  @P2 LEA R3, P0, R7, R3, 0x1 ;  /* 0x0000000307032211 */ /* 0x001fca00078008ff */
[----:B-1----:R-:W-:-:S05]  /*bfa0*/  @P2 IMAD.X R2, RZ, RZ, R2, P0 ;  /* 0x000000ffff022224 */ /* 0x002fca00000e0602 */
[----:B------:R-:W-:-:S04]  /*bfb0*/  @P2 LOP3.LUT R3, R3, R2, RZ, 0x3c, !PT ;  /* 0x0000000203032212 */ /* 0x000fc800078e3cff */
[----:B------:R-:W-:-:S04]  /*bfc0*/  @P2 LOP3.LUT R2, R3, R2, RZ, 0x3c, !PT ;  /* 0x0000000203022212 */ /* 0x000fc800078e3cff */
[----:B------:R-:W-:-:S05]  /*bfd0*/  @P2 LOP3.LUT R3, R3, R2, RZ, 0x3c, !PT ;  /* 0x0000000203032212 */ /* 0x000fca00078e3cff */
[----:B--23--:R1:W-:Y:S02]  /*bfe0*/  @P2 LDGSTS.E.BYPASS.LTC128B.128 [R6+0x23400], desc[UR42][R2.64], !P1 ;  /* 0x2340000002062fae */ /* 0x00c3e4000c901d6a */
.L_x_3504:
[----:B------:R-:W-:-:S13]  /*bff0*/  ISETP.GE.AND P2, PT, R36, 0x31, PT ;  /* 0x000000312400780c */ /* 0x000fda0003f46270 */
[----:B01----:R-:W-:Y:S02]  /*c000*/  @P2 LEA R2, P0, R7, R0, 0x1 ;  /* 0x0000000007022211 */ /* 0x003fe400078008ff */
[----:B------:R-:W-:-:S03]  /*c010*/  @P2 LEA R5, R5, UR37, 0x1 ;  /* 0x0000002505052c11 */ /* 0x000fc6000f8e08ff */
[----:B------:R-:W-:Y:S01]  /*c020*/  @P2 IMAD.X R3, RZ, RZ, R4, P0 ;  /* 0x000000ffff032224 */ /* 0x000fe200000e0604 */
[----:B------:R-:W-:-:S04]  /*c030*/  PLOP3.LUT P0, PT, PT, PT, PT, 0x80, 0x0 ;  /* 0x000000000000781c */ /* 0x000fc80003f0f070 */
[----:B------:R-:W-:Y:S01]  /*c040*/  @!PT LDS RZ, [RZ] ;  /* 0x00000000fffff984 */ /* 0x000fe20000000800 */
[----:B------:R-:W-:Y:S01]  /*c050*/  @!PT LDS RZ, [RZ] ;  /* 0x00000000fffff984 */ /* 0x000fe20000000800 */
[----:B------:R-:W-:Y:S01]  /*c060*/  @!PT LDS RZ, [RZ] ;  /* 0x00000000fffff984 */ /* 0x000fe20000000800 */
[----:B------:R0:W-:Y:S01]  /*c070*/  @P2 LDGSTS.E.BYPASS.LTC128B.128 [R5+0x23c00], desc[UR42][R2.64], !P1 ;  /* 0x23c0000002052fae */ /* 0x0001e2000c901d6a */
[----:B------:R-:W-:-:S08]  /*c080*/  NOP ;  /* 0x0000000000007918 */ /* 0x000fd00000000000 */
.L_x_3447:
[----:B------:R-:W-:Y:S02]  /*c090*/  PLOP3.LUT P1, PT, P1, P0, PT, 0xa2, 0x0 ;  /* 0x000000000000781c */ /* 0x000fe40000f21472 */
[----:B------:R-:W-:-:S08]  /*c0a0*/  @P0 R2UR P1, UR4, R25 ;  /* 0x00000000190402ca */ /* 0x000fd00000020000 */
[----:B------:R-:W-:-:S05]  /*c0b0*/  @P0 PLOP3.LUT P0, PT, P1, PT, PT, 0x80, 0x0 ;  /* 0x000000000000081c */ /* 0x000fca0000f0f070 */
[----:B------:R-:W-:Y:S01]  /*c0c0*/  @!P1 SYNCS.ARRIVE.TRANS64.RED.A0T1 RZ, [UR4+0x38830], RZ ;  /* 0x038830ffffff99a7 */ /* 0x000fe20008200404 */
[----:B------:R-:W-:Y:S07]  /*c0d0*/  @!P1 ARRIVES.LDGSTSBAR.64.TRANSCNT [UR4+0x38830] ;  /* 0x03883000ff0099b0 */ /* 0x000fee0008000a84 */
[----:B------:R-:W-:Y:S05]  /*c0e0*/  @P0 BRA.U.ANY `(.L_x_3447) ;  /* 0xfffffffd00e80947 */ /* 0x000fea000393ffff */
[----:B------:R-:W-:Y:S01]  /*c0f0*/  NOP ;  /* 0x0000000000007918 */ /* 0x000fe20000000000 */
[----:B------:R-:W-:-:S04]  /*c100*/  LOP3.LUT R0, R37, 0x2, RZ, 0xfc, !PT ;  /* 0x0000000225007812 */ /* 0x000fc800078efcff */
[----:B------:R-:W-:-:S13]  /*c110*/  ISETP.NE.AND P2, PT, R0, 0x3, PT ;  /* 0x000000030000780c */ /* 0x000fda0003f45270 */
[----:B------:R-:W-:Y:S05]  /*c120*/  @!P2 BRA `(.L_x_3448) ;  /* 0x000000000004a947 */ /* 0x000fea0003800000 */
[----:B------:R-:W-:Y:S01]  /*c130*/  BPT.TRAP 0x1 ;  /* 0x000000040000795c */ /* 0x000fe20000300000 */
.L_x_3448:
[----:B------:R1:W-:Y:S02]  /*c140*/  SYNCS.ARRIVE.TRANS64.A1T0 RZ, [R25+URZ+0x38830], RZ ;  /* 0x038830ff19ff79a7 */ /* 0x0003e4000810003f */
[----:B------:R-:W-:Y:S05]  /*c150*/  WARPSYNC.ALL ;  /* 0x0000000000007948 */ /* 0x000fea0003800000 */
[----:B------:R-:W-:Y:S01]  /*c160*/  UIADD3 UR4, UR37, 0x20400, URZ ;  /* 0x0002040025047890 */ /* 0x000fe2000fffe03f */
[----:B------:R-:W-:-:S03]  /*c170*/  SHF.R.S32.HI R0, RZ, 0x1f, R27 ;  /* 0x0000001fff007819 */ /* 0x000fc6000001141b */
[----:B------:R-:W-:Y:S02]  /*c180*/  ULOP3.LUT UP0, URZ, UR4, 0x3ff, URZ, 0xc0, !UPT ;  /* 0x000003ff043f7892 */ /* 0x000fe4000f80c03f */
[----:B------:R2:W-:Y:S01]  /*c190*/  STL [R1+0x10], R0 ;  /* 0x0000100001007387 */ /* 0x0005e20000100800 */
[----:B------:R-:W-:Y:S03]  /*c1a0*/  BAR.SYNC.DEFER_BLOCKING 0x8, 0x100 ;  /* 0x0204000000007b1d */ /* 0x000fe60000010000 */
[----:B------:R-:W-:-:S13]  /*c1b0*/  PLOP3.LUT P0, PT, PT, PT, UP0, 0x80, 0x0 ;  /* 0x000000000000781c */ /* 0x000fda0003f0f008 */
[----:B--2---:R-:W-:Y:S05]  /*c1c0*/  @!P0 BRA `(.L_x_3449) ;  /* 0x0000000000408947 */ /* 0x004fea0003800000 */
        /* <DEDUP_REMOVED lines=16> */
.L_x_3449:
[----:B0-----:R-:W2:Y:S01]  /*c2d0*/  LDL R2, [R1+0x10] ;  /* 0x0000100001027983 */ /* 0x001ea20000100800 */
[----:B------:R-:W0:Y:S03]  /*c2e0*/  LDC R3, c[0x0][0x448] ;  /* 0x00011200ff037b82 */ /* 0x000e260000000800 */
[----:B------:R-:W3:Y:S01]  /*c2f0*/  LDL R21, [R1+0xc] ;  /* 0x00000c0001157983 */ /* 0x000ee20000100800 */
[----:B------:R-:W-:Y:S01]  /*c300*/  IMAD.MOV R5, RZ, RZ, -R34 ;  /* 0x000000ffff057224 */ /* 0x000fe200078e0a22 */
[----:B------:R-:W-:Y:S01]  /*c310*/  ULDC UR4, c[0x0][0xd38] ;  /* 0x00034e0000047ab9 */ /* 0x000fe20000000800 */
[----:B------:R-:W-:Y:S01]  /*c320*/  LOP3.LUT R16, R16, 0xffffdfff, RZ, 0xc0, !PT ;  /* 0xffffdfff10107812 */ /* 0x000fe200078ec0ff */
[----:B------:R-:W4:Y:S01]  /*c330*/  S2R R9, SR_TID.X ;  /* 0x0000000000097919 */ /* 0x000f220000002100 */
[----:B------:R-:W-:Y:S01]  /*c340*/  LEA R8, R29, UR37, 0x1 ;  /* 0x000000251d087c11 */ /* 0x000fe2000f8e08ff */
[----:B------:R-:W5:Y:S01]  /*c350*/  S2R R10, SR_TID.X ;  /* 0x00000000000a7919 */ /* 0x000f620000002100 */
[----:B0-----:R-:W-:-:S13]  /*c360*/  ISETP.NE.AND P0, PT, R3, 0x1, PT ;  /* 0x000000010300780c */ /* 0x001fda0003f05270 */
[----:B------:R-:W0:Y:S01]  /*c370*/  @P0 LDC R0, c[0x0][0x450] ;  /* 0x00011400ff000b82 */ /* 0x000e220000000800 */
[----:B------:R-:W-:Y:S01]  /*c380*/  @P0 LOP3.LUT R16, R16, 0x2000, RZ, 0xfc, !PT ;  /* 0x0000200010100812 */ /* 0x000fe200078efcff */
[----:B----4-:R-:W-:-:S03]  /*c390*/  IMAD.SHL.U32 R9, R9, 0x8, RZ ;  /* 0x0000000809097824 */ /* 0x010fc600078e00ff */
[----:B------:R-:W-:Y:S02]  /*c3a0*/  LOP3.LUT P1, RZ, R16, 0x1000000, RZ, 0xc0, !PT ;  /* 0x0100000010ff7812 */ /* 0x000fe4000782c0ff */
[----:B-----5:R-:W-:Y:S02]  /*c3b0*/  SHF.R.U32.HI R10, RZ, 0x3, R10 ;  /* 0x00000003ff0a7819 */ /* 0x020fe4000001160a */
[----:B------:R-:W-:Y:S02]  /*c3c0*/  LOP3.LUT R9, R9, 0x38, RZ, 0xc0, !PT ;  /* 0x0000003809097812 */ /* 0x000fe400078ec0ff */
[----:B------:R-:W-:Y:S01]  /*c3d0*/  LOP3.LUT R10, R10, 0xf, RZ, 0xc0, !PT ;  /* 0x0000000f0a0a7812 */ /* 0x000fe200078ec0ff */
[----:B--2---:R-:W-:Y:S02]  /*c3e0*/  IMAD.MOV.U32 R20, RZ, RZ, R2 ;  /* 0x000000ffff147224 */ /* 0x004fe400078e0002 */
[----:B------:R-:W2:Y:S01]  /*c3f0*/  @P0 LDC R2, c[0x0][0x44c] ;  /* 0x00011300ff020b82 */ /* 0x000ea20000000800 */
[----:B---3--:R-:W-:Y:S01]  /*c400*/  IMAD R5, R5, UR4, R21 ;  /* 0x0000000405057c24 */ /* 0x008fe2000f8e0215 */
[----:B------:R-:W-:-:S02]  /*c410*/  ULDC.64 UR4, c[0x0][0x2d8] ;  /* 0x0000b60000047ab9 */ /* 0x000fc40000000a00 */
[----:B------:R-:W-:Y:S02]  /*c420*/  IMAD R6, R26, UR4, RZ ;  /* 0x000000041a067c24 */ /* 0x000fe4000f8e02ff */
[----:B------:R-:W-:Y:S02]  /*c430*/  IMAD R34, R5, 0x40, R24 ;  /* 0x0000004005227824 */ /* 0x000fe400078e0218 */
[----:B------:R-:W-:Y:S02]  /*c440*/  IMAD R6, R19, UR5, R6 ;  /* 0x0000000513067c24 */ /* 0x000fe4000f8e0206 */
[----:B------:R-:W-:Y:S02]  /*c450*/  IMAD.MOV.U32 R4, RZ, RZ, R34 ;  /* 0x000000ffff047224 */ /* 0x000fe400078e0022 */
[----:B--2---:R-:W-:-:S05]  /*c460*/  @P0 IMAD.HI.U32 R2, R34, R2, RZ ;  /* 0x0000000222020227 */ /* 0x004fca00078e00ff */
[----:B0-----:R-:W-:-:S05]  /*c470*/  @P0 SHF.R.U32.HI R4, RZ, R0, R2 ;  /* 0x00000000ff040219 */ /* 0x001fca0000011602 */
[----:B------:R-:W-:-:S04]  /*c480*/  IMAD.MOV R0, RZ, RZ, -R4 ;  /* 0x000000ffff007224 */ /* 0x000fc800078e0a04 */
[----:B------:R-:W-:Y:S02]  /*c490*/  IMAD R0, R3, R0, R34 ;  /* 0x0000000003007224 */ /* 0x000fe400078e0222 */
[----:B------:R-:W-:Y:S01]  /*c4a0*/  IMAD.WIDE.U32 R2, R19, UR4, RZ ;  /* 0x0000000413027c25 */ /* 0x000fe2000f8e00ff */
[----:B------:R-:W-:-:S03]  /*c4b0*/  ULDC.64 UR4, c[0x0][0x2e0] ;  /* 0x0000b80000047ab9 */ /* 0x000fc60000000a00 */
[----:B------:R-:W-:Y:S02]  /*c4c0*/  IMAD.IADD R3, R3, 0x1, R6 ;  /* 0x0000000103037824 */ /* 0x000fe400078e0206 */
[----:B------:R-:W-:Y:S02]  /*c4d0*/  IMAD R6, R20, UR4, RZ ;  /* 0x0000000414067c24 */ /* 0x000fe4000f8e02ff */
[----:B------:R-:W-:-:S04]  /*c4e0*/  IMAD.WIDE.U32 R2, R27, UR4, R2 ;  /* 0x000000041b027c25 */ /* 0x000fc8000f8e0002 */
[----:B------:R-:W-:Y:S01]  /*c4f0*/  IMAD R6, R27, UR5, R6 ;  /* 0x000000051b067c24 */ /* 0x000fe2000f8e0206 */
[----:B------:R-:W-:-:S03]  /*c500*/  ULDC.64 UR4, c[0x0][0x2d0] ;  /* 0x0000b40000047ab9 */ /* 0x000fc60000000a00 */
[----:B------:R-:W-:Y:S01]  /*c510*/  IMAD.IADD R3, R3, 0x1, R6 ;  /* 0x0000000103037824 */ /* 0x000fe200078e0206 */
        /* <DEDUP_REMOVED lines=17> */
[----:B------:R-:W-:Y:S02]  /*c630*/  LEA R5, R5, R10, 0x6 ;  /* 0x0000000a05057211 */ /* 0x000fe400078e30ff */
[----:B------:R-:W-:Y:S01]  /*c640*/  LOP3.LUT R16, R16, 0xfffffeff, RZ, 0xc0, !PT ;  /* 0xfffffeff10107812 */ /* 0x000fe200078ec0ff */
[----:B------:R-:W2:Y:S01]  /*c650*/  SHFL.IDX PT, R3, R2, RZ, 0x181f ;  /* 0x00181fff02037589 */ /* 0x000ea200000e0000 */
[----:B------:R-:W-:-:S13]  /*c660*/  ISETP.GE.AND P2, PT, R5, UR36, PT ;  /* 0x0000002405007c0c */ /* 0x000fda000bf46270 */
[----:B------:R-:W-:-:S04]  /*c670*/  @P2 LOP3.LUT R16, R16, 0x100, RZ, 0xfc, !PT ;  /* 0x0000010010102812 */ /* 0x000fc800078efcff */
[----:B------:R-:W-:Y:S02]  /*c680*/  LOP3.LUT R16, R16, 0xffffff7f, RZ, 0xc0, !PT ;  /* 0xffffff7f10107812 */ /* 0x000fe400078ec0ff */
[----:B0-----:R-:W-:-:S05]  /*c690*/  @!P2 LEA R4, P0, R9, R4, 0x1 ;  /* 0x000000040904a211 */ /* 0x001fca00078008ff */
[----:B--2---:R-:W-:Y:S02]  /*c6a0*/  @!P2 IMAD.X R3, RZ, RZ, R3, P0 ;  /* 0x000000ffff03a224 */ /* 0x004fe400000e0603 */
[----:B------:R-:W-:Y:S02]  /*c6b0*/  @!P2 IMAD.MOV.U32 R6, RZ, RZ, R4 ;  /* 0x000000ffff06a224 */ /* 0x000fe400078e0004 */
[----:B------:R-:W-:Y:S02]  /*c6c0*/  @!P2 IMAD.MOV.U32 R7, RZ, RZ, R3 ;  /* 0x000000ffff07a224 */ /* 0x000fe400078e0003 */
[----:B------:R-:W-:-:S03]  /*c6d0*/  VIADD R3, R5, 0x10 ;  /* 0x0000001005037836 */ /* 0x000fc60000000000 */
[----:B------:R-:W-:Y:S01]  /*c6e0*/  @!PT LDS RZ, [RZ] ;  /* 0x00000000fffff984 */ /* 0x000fe20000000800 */
[----:B------:R0:W-:Y:S02]  /*c6f0*/  @!P2 LDGSTS.E.BYPASS.LTC128B.128 [R8+0x20400], desc[UR42][R6.64], !P1 ;  /* 0x204000000608afae */ /* 0x0001e4000c901d6a */
[----:B------:R-:W-:Y:S02]  /*c700*/  ISETP.GE.AND P2, PT, R3, UR36, PT ;  /* 0x0000002403007c0c */ /* 0x000fe4000bf46270 */
[----:B------:R-:W-:Y:S04]  /*c710*/  SHFL.IDX PT, R3, R2, 0x1, 0x181f ;  /* 0x00381f0002037f89 */ /* 0x000fe800000e0000 */
[----:B0-----:R-:W0:Y:S07]  /*c720*/  SHFL.IDX PT, R6, R0, 0x1, 0x181f ;  /* 0x00381f0000067f89 */ /* 0x001e2e00000e0000 */
[----:B------:R-:W-:-:S04]  /*c730*/  @P2 LOP3.LUT R16, R16, 0x80, RZ, 0xfc, !PT ;  /* 0x0000008010102812 */ /* 0x000fc800078efcff */
[----:B------:R-:W-:Y:S02]  /*c740*/  LOP3.LUT R16, R16, 0xffffffbf, RZ, 0xc0, !PT ;  /* 0xffffffbf10107812 */ /* 0x000fe400078ec0ff */
[----:B0-----:R-:W-:-:S05]  /*c750*/  @!P2 LEA R6, P0, R9, R6, 0x1 ;  /* 0x000000060906a211 */ /* 0x001fca00078008ff */
[----:B------:R-:W-:-:S04]  /*c760*/  @!P2 IMAD.X R3, RZ, RZ, R3, P0 ;  /* 0x000000ffff03a224 */ /* 0x000fc800000e0603 */
[----:B------:R-:W-:Y:S02]  /*c770*/  @!P2 IMAD.MOV.U32 R7, RZ, RZ, R3 ;  /* 0x000000ffff07a224 */ /* 0x000fe400078e0003 */
[----:B------:R-:W-:-:S03]  /*c780*/  VIADD R3, R5, 0x20 ;  /* 0x0000002005037836 */ /* 0x000fc60000000000 */
[----:B------:R0:W-:Y:S02]  /*c790*/  @!P2 LDGSTS.E.BYPASS.LTC128B.128 [R8+0x20c00], desc[UR42][R6.64], !P1 ;  /* 0x20c000000608afae */ /* 0x0001e4000c901d6a */
[----:B------:R-:W-:Y:S02]  /*c7a0*/  ISETP.GE.AND P2, PT, R3, UR36, PT ;  /* 0x0000002403007c0c */ /* 0x000fe4000bf46270 */
[----:B------:R-:W-:Y:S04]  /*c7b0*/  SHFL.IDX PT, R3, R2, 0x2, 0x181f ;  /* 0x00581f0002037f89 */ /* 0x000fe800000e0000 */
[----:B0-----:R-:W0:Y:S07]  /*c7c0*/  SHFL.IDX PT, R6, R0, 0x2, 0x181f ;  /* 0x00581f0000067f89 */ /* 0x001e2e00000e0000 */
[----:B------:R-:W-:Y:S01]  /*c7d0*/  @P2 LOP3.LUT R16, R16, 0x40, RZ, 0xfc, !PT ;  /* 0x0000004010102812 */ /* 0x000fe200078efcff */
[----:B------:R-:W2:Y:S01]  /*c7e0*/  SHFL.IDX PT, R0, R0, 0x3, 0x181f ;  /* 0x00781f0000007f89 */ /* 0x000ea200000e0000 */
[----:B0-----:R-:W-:-:S05]  /*c7f0*/  @!P2 LEA R6, P0, R9, R6, 0x1 ;  /* 0x000000060906a211 */ /* 0x001fca00078008ff */
[----:B------:R-:W-:-:S04]  /*c800*/  @!P2 IMAD.X R3, RZ, RZ, R3, P0 ;  /* 0x000000ffff03a224 */ /* 0x000fc800000e0603 */
[----:B------:R-:W-:Y:S02]  /*c810*/  @!P2 IMAD.MOV.U32 R7, RZ, RZ, R3 ;  /* 0x000000ffff07a224 */ /* 0x000fe400078e0003 */
[----:B------:R0:W3:Y:S04]  /*c820*/  SHFL.IDX PT, R3, R2, 0x3, 0x181f ;  /* 0x00781f0002037f89 */ /* 0x0000e800000e0000 */
[----:B--2---:R0:W-:Y:S02]  /*c830*/  @!P2 LDGSTS.E.BYPASS.LTC128B.128 [R8+0x21400], desc[UR42][R6.64], !P1 ;  /* 0x214000000608afae */ /* 0x0041e4000c901d6a */
.L_x_3513:
[----:B------:R-:W-:Y:S01]  /*c840*/  VIADD R5, R5, 0x30 ;  /* 0x0000003005057836 */ /* 0x000fe20000000000 */
[----:B------:R-:W-:-:S04]  /*c850*/  LOP3.LUT R16, R16, 0xfffff7ff, RZ, 0xc0, !PT ;  /* 0xfffff7ff10107812 */ /* 0x000fc800078ec0ff */
[----:B------:R-:W-:-:S13]  /*c860*/  ISETP.GE.AND P2, PT, R5, UR36, PT ;  /* 0x0000002405007c0c */ /* 0x000fda000bf46270 */
[----:B0-----:R-:W-:Y:S02]  /*c870*/  @!P2 LEA R2, P0, R9, R0, 0x1 ;  /* 0x000000000902a211 */ /* 0x001fe400078008ff */
[----:B------:R-:W-:-:S03]  /*c880*/  @P2 LOP3.LUT R16, R16, 0x800, RZ, 0xfc, !PT ;  /* 0x0000080010102812 */ /* 0x000fc600078efcff */
        /* <DEDUP_REMOVED lines=8> */
[----:B------:R-:W-:Y:S01]  /*c910*/  NOP ;  /* 0x0000000000007918 */ /* 0x000fe20000000000 */
[----:B------:R-:W-:Y:S02]  /*c920*/  UIADD3 UR4, UR37, 0x26400, URZ ;  /* 0x0002640025047890 */ /* 0x000fe4000fffe03f */
[----:B------:R-:W-:Y:S02]  /*c930*/  SYNCS.ARRIVE.TRANS64.A1T0 RZ, [UR37+0x38800], RZ ;  /* 0x038800ffffff79a7 */ /* 0x000fe40008100025 */
[----:B------:R-:W-:-:S06]  /*c940*/  ULOP3.LUT UP0, URZ, UR4, 0x3ff, URZ, 0xc0, !UPT ;  /* 0x000003ff043f7892 */ /* 0x000fcc000f80c03f */
[----:B------:R-:W-:-:S13]  /*c950*/  PLOP3.LUT P0, PT, PT, PT, UP0, 0x80, 0x0 ;  /* 0x000000000000781c */ /* 0x000fda0003f0f008 */
[----:B0-----:R-:W-:Y:S05]  /*c960*/  @!P0 BRA `(.L_x_3451) ;  /* 0x0000000000408947 */ /* 0x001fea0003800000 */
        /* <DEDUP_REMOVED lines=16> */
.L_x_3451:
[----:B------:R-:W2:Y:S01]  /*ca70*/  LDL.LU R20, [R1+0x10] ;  /* 0x0000100001147983 */ /* 0x000ea20000300800 */
[----:B------:R-:W0:Y:S01]  /*ca80*/  LDC R2, c[0x0][0x448] ;  /* 0x00011200ff027b82 */ /* 0x000e220000000800 */
[----:B------:R-:W-:Y:S01]  /*ca90*/  ULDC.64 UR4, c[0x0][0x3d8] ;  /* 0x0000f60000047ab9 */ /* 0x000fe20000000a00 */
[----:B------:R-:W-:Y:S01]  /*caa0*/  IMAD.MOV.U32 R0, RZ, RZ, R34 ;  /* 0x000000ffff007224 */ /* 0x000fe200078e0022 */
[----:B------:R3:W5:Y:S01]  /*cab0*/  LDL R9, [R1+0x8] ;  /* 0x0000080001097983 */ /* 0x0007620000100800 */
[----:B------:R-:W-:Y:S01]  /*cac0*/  IMAD R4, R26, UR4, RZ ;  /* 0x000000041a047c24 */ /* 0x000fe2000f8e02ff */
[C---:B------:R-:W-:Y:S02]  /*cad0*/  LOP3.LUT P5, RZ, R16.reuse, 0x200000, RZ, 0xc0, !PT ;  /* 0x0020000010ff7812 */ /* 0x040fe400078ac0ff */
[----:B------:R3:W5:Y:S01]  /*cae0*/  LDL R8, [R1+0x4] ;  /* 0x0000040001087983 */ /* 0x0007620000100800 */
[----:B------:R-:W-:Y:S01]  /*caf0*/  IMAD R4, R19, UR5, R4 ;  /* 0x0000000513047c24 */ /* 0x000fe2000f8e0204 */
[----:B------:R-:W-:-:S02]  /*cb00*/  LOP3.LUT P4, RZ, R16, 0x100000, RZ, 0xc0, !PT ;  /* 0x0010000010ff7812 */ /* 0x000fc4000788c0ff */
[C---:B------:R-:W-:Y:S02]  /*cb10*/  LOP3.LUT P3, RZ, R16.reuse, 0x80000, RZ, 0xc0, !PT ;  /* 0x0008000010ff7812 */ /* 0x040fe4000786c0ff */
[----:B------:R-:W-:Y:S02]  /*cb20*/  LOP3.LUT P2, RZ, R16, 0x40000, RZ, 0xc0, !PT ;  /* 0x0004000010ff7812 */ /* 0x000fe4000784c0ff */
[----:B0-----:R-:W-:-:S13]  /*cb30*/  ISETP.NE.AND P6, PT, R2, 0x1, PT ;  /* 0x000000010200780c */ /* 0x001fda0003fc5270 */
[----:B------:R-:W0:Y:S08]  /*cb40*/  @P6 LDC R3, c[0x0][0x44c] ;  /* 0x00011300ff036b82 */ /* 0x000e300000000800 */
[----:B------:R-:W4:Y:S01]  /*cb50*/  @P6 LDC R2, c[0x0][0x450] ;  /* 0x00011400ff026b82 */ /* 0x000f220000000800 */
[----:B0-----:R-:W-:-:S05]  /*cb60*/  @P6 IMAD.HI.U32 R3, R34, R3, RZ ;  /* 0x0000000322036227 */ /* 0x001fca00078e00ff */
[----:B----4-:R-:W-:Y:S01]  /*cb70*/  @P6 SHF.R.U32.HI R0, RZ, R2, R3 ;  /* 0x00000002ff006219 */ /* 0x010fe20000011603 */
[----:B------:R-:W-:Y:S01]  /*cb80*/  IMAD.WIDE.U32 R2, R19, UR4, RZ ;  /* 0x0000000413027c25 */ /* 0x000fe2000f8e00ff */
[----:B------:R-:W-:-:S03]  /*cb90*/  ULDC.64 UR4, c[0x0][0x3e0] ;  /* 0x0000f80000047ab9 */ /* 0x000fc60000000a00 */
[----:B------:R-:W-:Y:S01]  /*cba0*/  IMAD.IADD R3, R3, 0x1, R4 ;  /* 0x0000000103037824 */ /* 0x000fe200078e0204 */
[----:B------:R-:W0:Y:S01]  /*cbb0*/  S2R R21, SR_TID.X ;  /* 0x0000000000157919 */ /* 0x000e220000002100 */
[----:B------:R-:W-:Y:S01]  /*cbc0*/  IMAD.WIDE.U32 R2, R27, UR4, R2 ;  /* 0x000000041b027c25 */ /* 0x000fe2000f8e0002 */
[----:B------:R-:W-:-:S03]  /*cbd0*/  SHF.R.S32.HI R5, RZ, 0x1f, R0 ;  /* 0x0000001fff057819 */ /* 0x000fc60000011400 */
[----:B0-----:R-:W-:-:S05]  /*cbe0*/  IMAD.SHL.U32 R21, R21, 0x8, RZ ;  /* 0x0000000815157824 */ /* 0x001fca00078e00ff */
[----:B------:R-:W-:Y:S01]  /*cbf0*/  LOP3.LUT R21, R21, 0x38, RZ, 0xc0, !PT ;  /* 0x0000003815157812 */ /* 0x000fe200078ec0ff */
[----:B--2---:R-:W-:Y:S01]  /*cc00*/  IMAD R4, R20, UR4, RZ ;  /* 0x0000000414047c24 */ /* 0x004fe2000f8e02ff */
[----:B------:R-:W-:-:S03]  /*cc10*/  ULDC UR4, c[0x0][0x448] ;  /* 0x0001120000047ab9 */ /* 0x000fc60000000800 */
[----:B------:R-:W-:-:S04]  /*cc20*/  IMAD R4, R27, UR5, R4 ;  /* 0x000000051b047c24 */ /* 0x000fc8000f8e0204 */
[----:B------:R-:W-:Y:S02]  /*cc30*/  IMAD.IADD R3, R3, 0x1, R4 ;  /* 0x0000000103037824 */ /* 0x000fe400078e0204 */
[----:B------:R-:W-:-:S04]  /*cc40*/  IMAD.MOV R4, RZ, RZ, -R0 ;  /* 0x000000ffff047224 */ /* 0x000fc800078e0a00 */
[----:B------:R-:W-:Y:S01]  /*cc50*/  IMAD R4, R4, UR4, R34 ;  /* 0x0000000404047c24 */ /* 0x000fe2000f8e0222 */
[----:B------:R-:W-:Y:S02]  /*cc60*/  ULDC.64 UR4, c[0x0][0x3d0] ;  /* 0x0000f40000047ab9 */ /* 0x000fe40000000a00 */
        /* <DEDUP_REMOVED lines=9> */
[----:B------:R-:W-:-:S03]  /*cd00*/  ULDC.64 UR4, c[0x0][0x390] ;  /* 0x0000e40000047ab9 */ /* 0x000fc60000000a00 */
[----:B------:R-:W-:Y:S01]  /*cd10*/  IMAD.IADD R4, R3, 0x1, R0 ;  /* 0x0000000103047824 */ /* 0x000fe200078e0200 */
[----:B------:R-:W-:Y:S01]  /*cd20*/  LEA R0, P0, R2, UR4, 0x1 ;  /* 0x0000000402007c11 */ /* 0x000fe2000f8008ff */
[----:B------:R-:W-:-:S03]  /*cd30*/  UMOV UR4, 0xffffffff ;  /* 0xffffffff00047882 */ /* 0x000fc60000000000 */
[----:B------:R-:W-:Y:S02]  /*cd40*/  LEA.HI.X R4, R2, UR5, R4, 0x1, P0 ;  /* 0x0000000502047c11 */ /* 0x000fe400080f0c04 */
[----:B------:R-:W-:Y:S01]  /*cd50*/  LEA R20, R29, UR37, 0x1 ;  /* 0x000000251d147c11 */ /* 0x000fe2000f8e08ff */
[----:B---3--:R-:W-:Y:S06]  /*cd60*/  BRA.DIV UR4, `(.L_x_3452) ;  /* 0x0000003204607947 */ /* 0x008fec000b800000 */
[----:B------:R-:W-:Y:S01]  /*cd70*/  LOP3.LUT P1, RZ, R16, 0x40, RZ, 0xc0, !PT ;  /* 0x0000004010ff7812 */ /* 0x000fe2000782c0ff */
[----:B------:R-:W0:Y:S01]  /*cd80*/  SHFL.IDX PT, R3, R0, RZ, 0x181f ;  /* 0x00181fff00037589 */ /* 0x000e2200000e0000 */
[----:B------:R-:W-:Y:S02]  /*cd90*/  LOP3.LUT R22, R22, 0xfbffffff, RZ, 0xc0, !PT ;  /* 0xfbffffff16167812 */ /* 0x000fe400078ec0ff */
[----:B------:R-:W-:Y:S01]  /*cda0*/  LOP3.LUT P6, RZ, R16, 0x400000, RZ, 0xc0, !PT ;  /* 0x0040000010ff7812 */ /* 0x000fe200078cc0ff */
[----:B------:R-:W2:Y:S04]  /*cdb0*/  SHFL.IDX PT, R2, R4, RZ, 0x181f ;  /* 0x00181fff04027589 */ /* 0x000ea800000e0000 */
[----:B------:R-:W3:Y:S04]  /*cdc0*/  SHFL.IDX PT, R14, R0, 0x1, 0x181f ;  /* 0x00381f00000e7f89 */ /* 0x000ee800000e0000 */
[----:B------:R-:W-:Y:S01]  /*cdd0*/  @P1 LOP3.LUT R22, R22, 0x4000000, RZ, 0xfc, !PT ;  /* 0x0400000016161812 */ /* 0x000fe200078efcff */
[----:B------:R-:W4:Y:S01]  /*cde0*/  SHFL.IDX PT, R5, R4, 0x1, 0x181f ;  /* 0x00381f0004057f89 */ /* 0x000f2200000e0000 */
[----:B------:R-:W-:-:S02]  /*cdf0*/  LOP3.LUT P1, RZ, R16, 0x80, RZ, 0xc0, !PT ;  /* 0x0000008010ff7812 */ /* 0x000fc4000782c0ff */
[----:B------:R-:W-:-:S11]  /*ce00*/  LOP3.LUT R22, R22, 0xf7ffffff, RZ, 0xc0, !PT ;  /* 0xf7ffffff16167812 */ /* 0x000fd600078ec0ff */
[----:B------:R-:W-:Y:S02]  /*ce10*/  @P1 LOP3.LUT R22, R22, 0x8000000, RZ, 0xfc, !PT ;  /* 0x0800000016161812 */ /* 0x000fe400078efcff */
[----:B------:R-:W-:-:S13]  /*ce20*/  LOP3.LUT P1, RZ, R16, 0x100, RZ, 0xc0, !PT ;  /* 0x0000010010ff7812 */ /* 0x000fda000782c0ff */
[----:B0-----:R-:W-:-:S05]  /*ce30*/  @!P1 LEA R3, P0, R21, R3, 0x1 ;  /* 0x0000000315039211 */ /* 0x001fca00078008ff */
[----:B--2---:R-:W-:Y:S01]  /*ce40*/  @!P1 IMAD.X R2, RZ, RZ, R2, P0 ;  /* 0x000000ffff029224 */ /* 0x004fe200000e0602 */
[----:B------:R-:W-:-:S04]  /*ce50*/  LOP3.LUT P0, RZ, R16, 0x800000, RZ, 0xc0, !PT ;  /* 0x0080000010ff7812 */ /* 0x000fc8000780c0ff */
[----:B------:R-:W-:-:S04]  /*ce60*/  @!P1 LOP3.LUT R3, R3, R2, RZ, 0x3c, !PT ;  /* 0x0000000203039212 */ /* 0x000fc800078e3cff */
[----:B------:R-:W-:-:S04]  /*ce70*/  @!P1 LOP3.LUT R2, R3, R2, RZ, 0x3c, !PT ;  /* 0x0000000203029212 */ /* 0x000fc800078e3cff */
[----:B------:R-:W-:-:S05]  /*ce80*/  @!P1 LOP3.LUT R3, R3, R2, RZ, 0x3c, !PT ;  /* 0x0000000203039212 */ /* 0x000fca00078e3cff */
[----:B------:R-:W-:Y:S01]  /*ce90*/  @!P1 LDGSTS.E.BYPASS.LTC128B.128 [R20+0x26400], desc[UR42][R2.64], !P0 ;  /* 0x2640000002149fae */ /* 0x000fe2000c101d6a */
[----:B-----5:R-:W-:-:S03]  /*cea0*/  @!P1 ISETP.NE.U32.AND P0, PT, R9, RZ, PT ;  /* 0x000000ff0900920c */ /* 0x020fc60003f05070 */
[----:B------:R-:W-:Y:S04]  /*ceb0*/  @!P1 LDGSTS.E.BYPASS.LTC128B.128 [R20+0x28400], desc[UR42][R2.64+0x80], !P6 ;  /* 0x2840008002149fae */ /* 0x000fe8000f101d6a */
[----:B------:R-:W-:Y:S04]  /*cec0*/  @!P1 LDGSTS.E.BYPASS.LTC128B.128 [R20+0x2a400], desc[UR42][R2.64+0x100], !P5 ;  /* 0x2a40010002149fae */ /* 0x000fe8000e901d6a */
[----:B------:R-:W-:Y:S04]  /*ced0*/  @!P1 LDGSTS.E.BYPASS.LTC128B.128 [R20+0x2c400], desc[UR42][R2.64+0x180], !P4 ;  /* 0x2c40018002149fae */ /* 0x000fe8000e101d6a */
[----:B------:R-:W-:Y:S04]  /*cee0*/  @!P1 LDGSTS.E.BYPASS.LTC128B.128 [R20+0x2e400], desc[UR42][R2.64+0x200], !P3 ;  /* 0x2e40020002149fae */ /* 0x000fe8000d901d6a */
[----:B------:R-:W-:Y:S04]  /*cef0*/  @!P1 LDGSTS.E.BYPASS.LTC128B.128 [R20+0x30400], desc[UR42][R2.64+0x280], !P2 ;  /* 0x3040028002149fae */ /* 0x000fe8000d101d6a */
[----:B------:R-:W-:Y:S01]  /*cf00*/  @!P1 LDGSTS.E.BYPASS.LTC128B.128 [R20+0x32400], desc[UR42][R2.64+0x300], P0 ;  /* 0x3240030002149fae */ /* 0x000fe20008101d6a */
[----:B------:R-:W-:-:S13]  /*cf10*/  @!P1 ISETP.NE.U32.AND P0, PT, R8, RZ, PT ;  /* 0x000000ff0800920c */ /* 0x000fda0003f05070 */
[----:B------:R0:W-:Y:S01]  /*cf20*/  @!P1 LDGSTS.E.BYPASS.LTC128B.128 [R20+0x34400], desc[UR42][R2.64+0x380], P0 ;  /* 0x3440038002149fae */ /* 0x0001e20008101d6a */
[----:B------:R-:W-:-:S13]  /*cf30*/  LOP3.LUT P1, RZ, R22, 0x8000000, RZ, 0xc0, !PT ;  /* 0x0800000016ff7812 */ /* 0x000fda000782c0ff */
[----:B---3--:R-:W-:Y:S02]  /*cf40*/  @!P1 LEA R6, P0, R21, R14, 0x1 ;  /* 0x0000000e15069211 */ /* 0x008fe400078008ff */
[----:B------:R-:W2:Y:S03]  /*cf50*/  SHFL.IDX PT, R14, R0, 0x2, 0x181f ;  /* 0x00581f00000e7f89 */ /* 0x000ea600000e0000 */
[----:B----4-:R-:W-:Y:S01]  /*cf60*/  @!P1 IMAD.X R7, RZ, RZ, R5, P0 ;  /* 0x000000ffff079224 */ /* 0x010fe200000e0605 */
[----:B------:R-:W-:Y:S01]  /*cf70*/  LOP3.LUT P0, RZ, R16, 0x800000, RZ, 0xc0, !PT ;  /* 0x0080000010ff7812 */ /* 0x000fe2000780c0ff */
[----:B0-----:R-:W-:Y:S01]  /*cf80*/  @!P1 IMAD.MOV.U32 R2, RZ, RZ, R6 ;  /* 0x000000ffff029224 */ /* 0x001fe200078e0006 */
[----:B------:R-:W0:Y:S01]  /*cf90*/  SHFL.IDX PT, R5, R4, 0x2, 0x181f ;  /* 0x00581f0004057f89 */ /* 0x000e2200000e0000 */
[----:B------:R-:W-:-:S03]  /*cfa0*/  @!P1 IMAD.MOV.U32 R3, RZ, RZ, R7 ;  /* 0x000000ffff039224 */ /* 0x000fc600078e0007 */
[----:B------:R-:W3:Y:S07]  /*cfb0*/  SHFL.IDX PT, R4, R4, 0x3, 0x181f ;  /* 0x00781f0004047f89 */ /* 0x000eee00000e0000 */
[----:B------:R-:W-:Y:S01]  /*cfc0*/  @!P1 LDGSTS.E.BYPASS.LTC128B.128 [R20+0x26c00], desc[UR42][R2.64], !P0 ;  /* 0x26c0000002149fae */ /* 0x000fe2000c101d6a */
[----:B------:R-:W-:-:S03]  /*cfd0*/  @!P1 ISETP.NE.U32.AND P0, PT, R9, RZ, PT ;  /* 0x000000ff0900920c */ /* 0x000fc60003f05070 */
        /* <DEDUP_REMOVED lines=9> */
[----:B--2---:R-:W-:Y:S02]  /*d070*/  @!P1 LEA R6, P0, R21, R14, 0x1 ;  /* 0x0000000e15069211 */ /* 0x004fe400078008ff */
[----:B------:R2:W1:Y:S03]  /*d080*/  SHFL.IDX PT, R14, R0, 0x3, 0x181f ;  /* 0x00781f00000e7f89 */ /* 0x00046600000e0000 */
[----:B0-----:R-:W-:Y:S01]  /*d090*/  @!P1 IMAD.X R7, RZ, RZ, R5, P0 ;  /* 0x000000ffff079224 */ /* 0x001fe200000e0605 */
[----:B------:R-:W-:Y:S01]  /*d0a0*/  LOP3.LUT P0, RZ, R16, 0x800000, RZ, 0xc0, !PT ;  /* 0x0080000010ff7812 */ /* 0x000fe2000780c0ff */
[----:B----4-:R-:W-:Y:S02]  /*d0b0*/  @!P1 IMAD.MOV.U32 R2, RZ, RZ, R6 ;  /* 0x000000ffff029224 */ /* 0x010fe400078e0006 */
[----:B------:R-:W-:-:S10]  /*d0c0*/  @!P1 IMAD.MOV.U32 R3, RZ, RZ, R7 ;  /* 0x000000ffff039224 */ /* 0x000fd400078e0007 */
[----:B------:R2:W-:Y:S01]  /*d0d0*/  @!P1 LDGSTS.E.BYPASS.LTC128B.128 [R20+0x27400], desc[UR42][R2.64], !P0 ;  /* 0x2740000002149fae */ /* 0x0005e2000c101d6a */
[----:B------:R-:W-:-:S03]  /*d0e0*/  @!P1 ISETP.NE.U32.AND P0, PT, R9, RZ, PT ;  /* 0x000000ff0900920c */ /* 0x000fc60003f05070 */
[----:B------:R2:W-:Y:S04]  /*d0f0*/  @!P1 LDGSTS.E.BYPASS.LTC128B.128 [R20+0x29400], desc[UR42][R2.64+0x80], !P6 ;  /* 0x2940008002149fae */ /* 0x0005e8000f101d6a */
[----:B------:R2:W-:Y:S04]  /*d100*/  @!P1 LDGSTS.E.BYPASS.LTC128B.128 [R20+0x2b400], desc[UR42][R2.64+0x100], !P5 ;  /* 0x2b40010002149fae */ /* 0x0005e8000e901d6a */
[----:B------:R2:W-:Y:S04]  /*d110*/  @!P1 LDGSTS.E.BYPASS.LTC128B.128 [R20+0x2d400], desc[UR42][R2.64+0x180], !P4 ;  /* 0x2d40018002149fae */ /* 0x0005e8000e101d6a */
[----:B------:R2:W-:Y:S04]  /*d120*/  @!P1 LDGSTS.E.BYPASS.LTC128B.128 [R20+0x2f400], desc[UR42][R2.64+0x200], !P3 ;  /* 0x2f40020002149fae */ /* 0x0005e8000d901d6a */
[----:B------:R2:W-:Y:S04]  /*d130*/  @!P1 LDGSTS.E.BYPASS.LTC128B.128 [R20+0x31400], desc[UR42][R2.64+0x280], !P2 ;  /* 0x3140028002149fae */ /* 0x0005e8000d101d6a */
[----:B------:R2:W-:Y:S01]  /*d140*/  @!P1 LDGSTS.E.BYPASS.LTC128B.128 [R20+0x33400], desc[UR42][R2.64+0x300], P0 ;  /* 0x3340030002149fae */ /* 0x0005e20008101d6a */
[----:B------:R-:W-:-:S13]  /*d150*/  @!P1 ISETP.NE.U32.AND P0, PT, R8, RZ, PT ;  /* 0x000000ff0800920c */ /* 0x000fda0003f05070 */
[----:B-1-3--:R2:W-:Y:S02]  /*d160*/  @!P1 LDGSTS.E.BYPASS.LTC128B.128 [R20+0x35400], desc[UR42][R2.64+0x380], P0 ;  /* 0x3540038002149fae */ /* 0x00a5e40008101d6a */
.L_x_3523:
[----:B--2---:R-:W2:Y:S01]  /*d170*/  LDL R0, [R1+0x1c] ;  /* 0x00001c0001007983 */ /* 0x004ea20000100800 */
[C---:B------:R-:W-:Y:S02]  /*d180*/  LOP3.LUT P1, RZ, R16.reuse, 0x800, RZ, 0xc0, !PT ;  /* 0x0000080010ff7812 */ /* 0x040fe4000782c0ff */
[----:B------:R-:W-:-:S11]  /*d190*/  LOP3.LUT P6, RZ, R16, 0x400000, RZ, 0xc0, !PT ;  /* 0x0040000010ff7812 */ /* 0x000fd600078cc0ff */
[----:B0-----:R-:W-:-:S05]  /*d1a0*/  @!P1 LEA R2, P0, R21, R14, 0x1 ;  /* 0x0000000e15029211 */ /* 0x001fca00078008ff */
[----:B------:R-:W-:Y:S01]  /*d1b0*/  @!P1 IMAD.X R3, RZ, RZ, R4, P0 ;  /* 0x000000ffff039224 */ /* 0x000fe200000e0604 */
[----:B------:R-:W-:-:S13]  /*d1c0*/  LOP3.LUT P0, RZ, R16, 0x800000, RZ, 0xc0, !PT ;  /* 0x0080000010ff7812 */ /* 0x000fda000780c0ff */
[----:B------:R-:W-:Y:S01]  /*d1d0*/  @!PT LDS RZ, [RZ] ;  /* 0x00000000fffff984 */ /* 0x000fe20000000800 */
[----:B------:R-:W-:Y:S01]  /*d1e0*/  @!PT LDS RZ, [RZ] ;  /* 0x00000000fffff984 */ /* 0x000fe20000000800 */
[----:B------:R-:W-:Y:S01]  /*d1f0*/  @!PT LDS RZ, [RZ] ;  /* 0x00000000fffff984 */ /* 0x000fe20000000800 */
        /* <DEDUP_REMOVED lines=9> */
[----:B------:R0:W-:Y:S01]  /*d290*/  @!P1 LDGSTS.E.BYPASS.LTC128B.128 [R20+0x35c00], desc[UR42][R2.64+0x380], P0 ;  /* 0x35c0038002149fae */ /* 0x0001e20008101d6a */
        /* <DEDUP_REMOVED lines=8> */
[----:B------:R-:W1:Y:S03]  /*d320*/  SYNCS.PHASECHK.TRANS64.TRYWAIT P0, [UR37+0x38820], R0 ;  /* 0x03882000ff0075a7 */ /* 0x000e660008000165 */
[----:B01----:R-:W-:Y:S05]  /*d330*/  @!P0 BRA `(.L_x_3454) ;  /* 0x0000003000d48947 */ /* 0x003fea0003800000 */
.L_x_3524:
[----:B------:R-:W-:Y:S05]  /*d340*/  BSYNC B0 ;  /* 0x0000000000007941 */ /* 0x000fea0003800000 */
.L_x_3453:
[----:B------:R-:W-:-:S04]  /*d350*/  LOP3.LUT R2, R37, 0x2, RZ, 0xfc, !PT ;  /* 0x0000000225027812 */ /* 0x000fc800078efcff */
[----:B------:R-:W-:-:S13]  /*d360*/  ISETP.NE.AND P0, PT, R2, 0x3, PT ;  /* 0x000000030200780c */ /* 0x000fda0003f05270 */
[----:B------:R-:W-:Y:S05]  /*d370*/  @!P0 BRA `(.L_x_3455) ;  /* 0x0000000000048947 */ /* 0x000fea0003800000 */
[----:B------:R-:W-:Y:S01]  /*d380*/  BPT.TRAP 0x1 ;  /* 0x000000040000795c */ /* 0x000fe20000300000 */
.L_x_3455:
[----:B0-----:R-:W-:Y:S01]  /*d390*/  SHF.L.U32 R0, R23, 0x1f, RZ ;  /* 0x0000001f17007819 */ /* 0x001fe200000006ff */
[----:B------:R-:W-:Y:S03]  /*d3a0*/  BSSY B0, `(.L_x_3456) ;  /* 0x0000003000007945 */ /* 0x000fe60003800000 */
[----:B------:R-:W0:Y:S02]  /*d3b0*/  SYNCS.PHASECHK.TRANS64.TRYWAIT P0, [R25+URZ+0x38860], R0 ;  /* 0x03886000190075a7 */ /* 0x000e24000800017f */
[----:B0-----:R-:W-:Y:S05]  /*d3c0*/  @!P0 BRA `(.L_x_3457) ;  /* 0x0000003000c88947 */ /* 0x001fea0003800000 */
.L_x_3525:
[----:B------:R-:W-:Y:S05]  /*d3d0*/  BSYNC B0 ;  /* 0x0000000000007941 */ /* 0x000fea0003800000 */
.L_x_3456:
[----:B------:R-:W0:Y:S01]  /*d3e0*/  LDL.LU R3, [R1+0x14] ;  /* 0x0000140001037983 */ /* 0x000e220000300800 */
[----:B------:R-:W-:-:S03]  /*d3f0*/  ULDC.64 UR4, c[0x0][0x328] ;  /* 0x0000ca0000047ab9 */ /* 0x000fc60000000a00 */
[----:B------:R-:W2:Y:S04]  /*d400*/  LDL.LU R2, [R1] ;  /* 0x0000000001027983 */ /* 0x000ea80000300800 */
[----:B------:R-:W3:Y:S01]  /*d410*/  LDL.LU R4, [R1+0x18] ;  /* 0x0000180001047983 */ /* 0x000ee20000300800 */
[----:B------:R-:W-:Y:S02]  /*d420*/  IMAD R9, R18, 0x8000, R29 ;  /* 0x0000800012097824 */ /* 0x000fe400078e021d */
[----:B0-----:R-:W-:-:S04]  /*d430*/  IMAD R0, R3, UR4, RZ ;  /* 0x0000000403007c24 */ /* 0x001fc8000f8e02ff */
[C---:B--2---:R-:W-:Y:S02]  /*d440*/  IMAD R5, R2.reuse, UR5, R0 ;  /* 0x0000000502057c24 */ /* 0x044fe4000f8e0200 */
[----:B------:R-:W-:Y:S01]  /*d450*/  IMAD.WIDE.U32 R2, R2, UR4, RZ ;  /* 0x0000000402027c25 */ /* 0x000fe2000f8e00ff */
[----:B------:R-:W-:-:S03]  /*d460*/  ULDC.64 UR4, c[0x0][0x338] ;  /* 0x0000ce0000047ab9 */ /* 0x000fc60000000a00 */
[----:B------:R-:W-:Y:S02]  /*d470*/  IMAD.IADD R3, R3, 0x1, R5 ;  /* 0x0000000103037824 */ /* 0x000fe400078e0205 */
[----:B---3--:R-:W-:Y:S02]  /*d480*/  IMAD R0, R4, UR4, RZ ;  /* 0x0000000404007c24 */ /* 0x008fe4000f8e02ff */
        /* <DEDUP_REMOVED lines=13> */
[C---:B------:R-:W-:Y:S01]  /*d560*/  LOP3.LUT P6, RZ, R17.reuse, 0x200, RZ, 0xc0, !PT ;  /* 0x0000020011ff7812 */ /* 0x040fe200078cc0ff */
[----:B------:R-:W0:Y:S01]  /*d570*/  S2R R2, SR_TID.X ;  /* 0x0000000000027919 */ /* 0x000e220000002100 */
[----:B------:R-:W-:Y:S02]  /*d580*/  LOP3.LUT R17, R17, 0xfbffffff, RZ, 0xc0, !PT ;  /* 0xfbffffff11117812 */ /* 0x000fe400078ec0ff */
[----:B------:R-:W-:Y:S01]  /*d590*/  LOP3.LUT R22, R22, 0xfffffffe, RZ, 0xc0, !PT ;  /* 0xfffffffe16167812 */ /* 0x000fe200078ec0ff */
[----:B------:R-:W1:Y:S01]  /*d5a0*/  SHFL.IDX PT, R14, R8, RZ, 0x181f ;  /* 0x00181fff080e7589 */ /* 0x000e6200000e0000 */
[----:B------:R-:W-:Y:S02]  /*d5b0*/  LEA R9, R9, UR37, 0x1 ;  /* 0x0000002509097c11 */ /* 0x000fe4000f8e08ff */
[C---:B------:R-:W-:Y:S01]  /*d5c0*/  LOP3.LUT P4, RZ, R16.reuse, 0x20000000, RZ, 0xc0, !PT ;  /* 0x2000000010ff7812 */ /* 0x040fe2000788c0ff */
[----:B------:R-:W2:Y:S01]  /*d5d0*/  SHFL.IDX PT, R3, R10, RZ, 0x181f ;  /* 0x00181fff0a037589 */ /* 0x000ea200000e0000 */
[----:B------:R-:W-:-:S02]  /*d5e0*/  LOP3.LUT P3, RZ, R16, 0x10000000, RZ, 0xc0, !PT ;  /* 0x1000000010ff7812 */ /* 0x000fc4000786c0ff */
[C---:B------:R-:W-:Y:S01]  /*d5f0*/  LOP3.LUT P2, RZ, R16.reuse, 0x8000000, RZ, 0xc0, !PT ;  /* 0x0800000010ff7812 */ /* 0x040fe2000784c0ff */
[----:B------:R-:W-:Y:S01]  /*d600*/  SHFL.IDX PT, R20, R10, 0x2, 0x181f ;  /* 0x00581f000a147f89 */ /* 0x000fe200000e0000 */
[----:B------:R-:W-:Y:S02]  /*d610*/  @P6 LOP3.LUT R17, R17, 0x4000000, RZ, 0xfc, !PT ;  /* 0x0400000011116812 */ /* 0x000fe400078efcff */
[----:B------:R-:W-:Y:S02]  /*d620*/  LOP3.LUT P1, RZ, R16, 0x4000000, RZ, 0xc0, !PT ;  /* 0x0400000010ff7812 */ /* 0x000fe4000782c0ff */
[C---:B------:R-:W-:Y:S02]  /*d630*/  LOP3.LUT P6, RZ, R17.reuse, 0x8000, RZ, 0xc0, !PT ;  /* 0x0000800011ff7812 */ /* 0x040fe400078cc0ff */
[----:B------:R-:W-:-:S11]  /*d640*/  LOP3.LUT R17, R17, 0xf7ffffff, RZ, 0xc0, !PT ;  /* 0xf7ffffff11117812 */ /* 0x000fd600078ec0ff */
[----:B------:R-:W-:Y:S02]  /*d650*/  @P6 LOP3.LUT R17, R17, 0x8000000, RZ, 0xfc, !PT ;  /* 0x0800000011116812 */ /* 0x000fe400078efcff */
[----:B------:R-:W-:Y:S01]  /*d660*/  LOP3.LUT P6, RZ, R16, 0x40000000, RZ, 0xc0, !PT ;  /* 0x4000000010ff7812 */ /* 0x000fe200078cc0ff */
[----:B0-----:R-:W-:Y:S01]  /*d670*/  IMAD.SHL.U32 R2, R2, 0x8, RZ ;  /* 0x0000000802027824 */ /* 0x001fe200078e00ff */
[----:B------:R-:W-:-:S04]  /*d680*/  LOP3.LUT R17, R17, 0xefffffff, RZ, 0xc0, !PT ;  /* 0xefffffff11117812 */ /* 0x000fc800078ec0ff */
[----:B------:R-:W-:-:S05]  /*d690*/  LOP3.LUT R2, R2, 0x38, RZ, 0xc0, !PT ;  /* 0x0000003802027812 */ /* 0x000fca00078ec0ff */
[----:B------:R-:W-:Y:S02]  /*d6a0*/  IMAD.SHL.U32 R0, R2, 0x2, RZ ;  /* 0x0000000202007824 */ /* 0x000fe400078e00ff */
[----:B------:R-:W-:Y:S01]  /*d6b0*/  @P6 LOP3.LUT R17, R17, 0x10000000, RZ, 0xfc, !PT ;  /* 0x1000000011116812 */ /* 0x000fe200078efcff */
[----:B------:R-:W0:Y:S01]  /*d6c0*/  SHFL.IDX PT, R2, R8, 0x1, 0x181f ;  /* 0x00381f0008027f89 */ /* 0x000e2200000e0000 */
[----:B------:R-:W-:Y:S02]  /*d6d0*/  LOP3.LUT P6, RZ, R16, 0x80000000, RZ, 0xc0, !PT ;  /* 0x8000000010ff7812 */ /* 0x000fe400078cc0ff */
[----:B------:R-:W-:Y:S02]  /*d6e0*/  LOP3.LUT R17, R17, 0xdfffffff, RZ, 0xc0, !PT ;  /* 0xdfffffff11117812 */ /* 0x000fe400078ec0ff */
[----:B-1----:R-:W-:Y:S02]  /*d6f0*/  IADD3 R4, P0, R14, R0, RZ ;  /* 0x000000000e047210 */ /* 0x002fe40007f1e0ff */
[----:B------:R-:W-:Y:S03]  /*d700*/  SHFL.IDX PT, R14, R8, 0x2, 0x181f ;  /* 0x00581f00080e7f89 */ /* 0x000fe600000e0000 */
[----:B--2---:R-:W-:-:S02]  /*d710*/  IMAD.X R5, RZ, RZ, R3, P0 ;  /* 0x000000ffff057224 */ /* 0x004fc400000e0603 */
[----:B------:R-:W1:Y:S02]  /*d720*/  SHFL.IDX PT, R3, R10, 0x1, 0x181f ;  /* 0x00381f000a037f89 */ /* 0x000e6400000e0000 */
[----:B------:R-:W-:Y:S02]  /*d730*/  @P6 LOP3.LUT R17, R17, 0x20000000, RZ, 0xfc, !PT ;  /* 0x2000000011116812 */ /* 0x000fe400078efcff */
[----:B------:R-:W2:Y:S02]  /*d740*/  SHFL.IDX PT, R10, R10, 0x3, 0x181f ;  /* 0x00781f000a0a7f89 */ /* 0x000ea400000e0000 */
[C---:B------:R-:W-:Y:S02]  /*d750*/  LOP3.LUT P6, RZ, R17.reuse, 0x1, RZ, 0xc0, !PT ;  /* 0x0000000111ff7812 */ /* 0x040fe400078cc0ff */
[----:B------:R-:W-:Y:S02]  /*d760*/  LOP3.LUT R17, R17, 0xbfffffff, RZ, 0xc0, !PT ;  /* 0xbfffffff11117812 */ /* 0x000fe400078ec0ff */
[----:B0-----:R-:W-:-:S09]  /*d770*/  IADD3 R6, P0, R2, R0, RZ ;  /* 0x0000000002067210 */ /* 0x001fd20007f1e0ff */
[----:B------:R-:W-:-:S04]  /*d780*/  @P6 LOP3.LUT R17, R17, 0x40000000, RZ, 0xfc, !PT ;  /* 0x4000000011116812 */ /* 0x000fc800078efcff */
[C---:B------:R-:W-:Y:S01]  /*d790*/  LOP3.LUT P6, RZ, R17.reuse, 0x2, RZ, 0xc0, !PT ;  /* 0x0000000211ff7812 */ /* 0x040fe200078cc0ff */
[----:B-1----:R-:W-:Y:S01]  /*d7a0*/  IMAD.X R7, RZ, RZ, R3, P0 ;  /* 0x000000ffff077224 */ /* 0x002fe200000e0603 */
[----:B------:R-:W-:-:S11]  /*d7b0*/  LOP3.LUT R17, R17, 0x7fffffff, RZ, 0xc0, !PT ;  /* 0x7fffffff11117812 */ /* 0x000fd600078ec0ff */
[----:B------:R-:W-:-:S04]  /*d7c0*/  @P6 LOP3.LUT R17, R17, 0x80000000, RZ, 0xfc, !PT ;  /* 0x8000000011116812 */ /* 0x000fc800078efcff */
[C---:B------:R-:W-:Y:S02]  /*d7d0*/  LOP3.LUT P6, RZ, R17.reuse, 0x80, RZ, 0xc0, !PT ;  /* 0x0000008011ff7812 */ /* 0x040fe400078cc0ff */
[C---:B------:R-:W-:Y:S02]  /*d7e0*/  LOP3.LUT P0, RZ, R17.reuse, 0x4, RZ, 0xc0, !PT ;  /* 0x0000000411ff7812 */ /* 0x040fe4000780c0ff */
[----:B------:R-:W-:-:S09]  /*d7f0*/  LOP3.LUT P5, RZ, R17, 0x40, RZ, 0xc0, !PT ;  /* 0x0000004011ff7812 */ /* 0x000fd200078ac0ff */
[----:B------:R-:W-:Y:S02]  /*d800*/  @P6 LOP3.LUT R22, R22, 0x1, RZ, 0xfc, !PT ;  /* 0x0000000116166812 */ /* 0x000fe400078efcff */
[----:B------:R-:W-:Y:S02]  /*d810*/  LOP3.LUT P6, RZ, R17, 0x400, RZ, 0xc0, !PT ;  /* 0x0000040011ff7812 */ /* 0x000fe400078cc0ff */
[----:B------:R-:W-:-:S11]  /*d820*/  LOP3.LUT R22, R22, 0xfffffffd, RZ, 0xc0, !PT ;  /* 0xfffffffd16167812 */ /* 0x000fd600078ec0ff */
        /* <DEDUP_REMOVED lines=25> */
[----:B------:R-:W-:-:S13]  /*d9c0*/  LOP3.LUT P6, RZ, R17, 0x20000, RZ, 0xc0, !PT ;  /* 0x0002000011ff7812 */ /* 0x000fda00078cc0ff */
[----:B------:R0:W-:Y:S01]  /*d9d0*/  LDGSTS.E.BYPASS.LTC128B.128 [R9+0x400], desc[UR42][R4.64], !P6 ;  /* 0x0040000004097fae */ /* 0x0001e2000f101d6a */
        /* <DEDUP_REMOVED lines=12> */
[----:B------:R-:W-:-:S03]  /*daa0*/  LOP3.LUT P6, RZ, R22, 0x8, RZ, 0xc0, !PT ;  /* 0x0000000816ff7812 */ /* 0x000fc600078cc0ff */
[----:B------:R0:W-:Y:S01]  /*dab0*/  LDGSTS.E.BYPASS.LTC128B.128 [R9+0xe400], desc[UR42][R4.64+0x380], !P0 ;  /* 0x0e40038004097fae */ /* 0x0001e2000c101d6a */
[----:B------:R-:W-:-:S03]  /*dac0*/  IADD3 R2, P0, R14, R0, RZ ;  /* 0x000000000e027210 */ /* 0x000fc60007f1e0ff */
[----:B------:R0:W1:Y:S02]  /*dad0*/  SHFL.IDX PT, R14, R8, 0x3, 0x181f ;  /* 0x00781f00080e7f89 */ /* 0x00006400000e0000 */
[----:B------:R-:W-:Y:S01]  /*dae0*/  IMAD.X R3, RZ, RZ, R20, P0 ;  /* 0x000000ffff037224 */ /* 0x000fe200000e0614 */
[----:B------:R-:W-:-:S03]  /*daf0*/  LOP3.LUT P0, RZ, R17, 0x1000, RZ, 0xc0, !PT ;  /* 0x0000100011ff7812 */ /* 0x000fc6000780c0ff */
        /* <DEDUP_REMOVED lines=18> */
[----:B------:R0:W-:Y:S10]  /*dc20*/  LDGSTS.E.BYPASS.LTC128B.128 [R9+0x3400], desc[UR42][R2.64+0x80], !P0 ;  /* 0x0340008002097fae */ /* 0x0001f4000c101d6a */
[----:B------:R0:W-:Y:S04]  /*dc30*/  LDGSTS.E.BYPASS.LTC128B.128 [R9+0x5400], desc[UR42][R2.64+0x100], !P6 ;  /* 0x0540010002097fae */ /* 0x0001e8000f101d6a */
[----:B------:R0:W-:Y:S04]  /*dc40*/  LDGSTS.E.BYPASS.LTC128B.128 [R9+0x7400], desc[UR42][R2.64+0x180], !P5 ;  /* 0x0740018002097fae */ /* 0x0001e8000e901d6a */
[----:B------:R0:W-:Y:S04]  /*dc50*/  LDGSTS.E.BYPASS.LTC128B.128 [R9+0x9400], desc[UR42][R2.64+0x200], !P4 ;  /* 0x0940020002097fae */ /* 0x0001e8000e101d6a */
[----:B------:R0:W-:Y:S04]  /*dc60*/  LDGSTS.E.BYPASS.LTC128B.128 [R9+0xb400], desc[UR42][R2.64+0x280], !P3 ;  /* 0x0b40028002097fae */ /* 0x0001e8000d901d6a */
[----:B------:R0:W-:Y:S04]  /*dc70*/  LDGSTS.E.BYPASS.LTC128B.128 [R9+0xd400], desc[UR42][R2.64+0x300], !P2 ;  /* 0x0d40030002097fae */ /* 0x0001e8000d101d6a */
[----:B-12---:R0:W-:Y:S02]  /*dc80*/  LDGSTS.E.BYPASS.LTC128B.128 [R9+0xf400], desc[UR42][R2.64+0x380], !P1 ;  /* 0x0f40038002097fae */ /* 0x0061e4000c901d6a */
.L_x_3535:
[C---:B------:R-:W-:Y:S02]  /*dc90*/  LOP3.LUT P6, RZ, R17.reuse, 0x800000, RZ, 0xc0, !PT ;  /* 0x0080000011ff7812 */ /* 0x040fe400078cc0ff */
[----:B0-----:R-:W-:Y:S02]  /*dca0*/  IADD3 R2, P0, R14, R0, RZ ;  /* 0x000000000e027210 */ /* 0x001fe40007f1e0ff */
[----:B------:R-:W-:Y:S02]  /*dcb0*/  P2R R4, PR, RZ, 0x40 ;  /* 0x00000040ff047803 */ /* 0x000fe40000000000 */
[C---:B------:R-:W-:Y:S01]  /*dcc0*/  LOP3.LUT P6, RZ, R17.reuse, 0x2000000, RZ, 0xc0, !PT ;  /* 0x0200000011ff7812 */ /* 0x040fe200078cc0ff */
[----:B------:R-:W-:Y:S01]  /*dcd0*/  IMAD.X R3, RZ, RZ, R10, P0 ;  /* 0x000000ffff037224 */ /* 0x000fe200000e060a */
        /* <DEDUP_REMOVED lines=20> */
.L_x_3459:
[----:B------:R-:W-:Y:S02]  /*de20*/  PLOP3.LUT P1, PT, P1, P0, PT, 0xa2, 0x0 ;  /* 0x000000000000781c */ /* 0x000fe40000f21472 */
[----:B------:R-:W-:-:S08]  /*de30*/  @P0 R2UR P1, UR4, R25 ;  /* 0x00000000190402ca */ /* 0x000fd00000020000 */
[----:B------:R-:W-:-:S05]  /*de40*/  @P0 PLOP3.LUT P0, PT, P1, PT, PT, 0x80, 0x0 ;  /* 0x000000000000081c */ /* 0x000fca0000f0f070 */
[----:B------:R-:W-:Y:S01]  /*de50*/  @!P1 SYNCS.ARRIVE.TRANS64.RED.A0T1 RZ, [UR4+0x38850], RZ ;  /* 0x038850ffffff99a7 */ /* 0x000fe20008200404 */
[----:B------:R-:W-:Y:S07]  /*de60*/  @!P1 ARRIVES.LDGSTSBAR.64.TRANSCNT [UR4+0x38850] ;  /* 0x03885000ff0099b0 */ /* 0x000fee0008000a84 */
[----:B------:R-:W-:Y:S05]  /*de70*/  @P0 BRA.U.ANY `(.L_x_3459) ;  /* 0xfffffffd00e80947 */ /* 0x000fea000393ffff */
[----:B------:R-:W-:Y:S01]  /*de80*/  NOP ;  /* 0x0000000000007918 */ /* 0x000fe20000000000 */
[----:B0-----:R-:W-:-:S04]  /*de90*/  LOP3.LUT R2, R37, 0x2, RZ, 0xfc, !PT ;  /* 0x0000000225027812 */ /* 0x001fc800078efcff */
[----:B------:R-:W-:-:S13]  /*dea0*/  ISETP.NE.AND P2, PT, R2, 0x3, PT ;  /* 0x000000030200780c */ /* 0x000fda0003f45270 */
[----:B------:R-:W-:Y:S05]  /*deb0*/  @!P2 BRA `(.L_x_3460) ;  /* 0x000000000004a947 */ /* 0x000fea0003800000 */
[----:B------:R-:W-:Y:S01]  /*dec0*/  BPT.TRAP 0x1 ;  /* 0x000000040000795c */ /* 0x000fe20000300000 */
.L_x_3460:
[----:B------:R-:W2:Y:S01]  /*ded0*/  LDL R3, [R1+0x20] ;  /* 0x0000200001037983 */ /* 0x000ea20000100800 */
[----:B------:R-:W-:Y:S01]  /*dee0*/  VIADD R18, R18, 0x1 ;  /* 0x0000000112127836 */ /* 0x000fe20000000000 */
[----:B------:R0:W-:Y:S04]  /*def0*/  SYNCS.ARRIVE.TRANS64.A1T0 RZ, [R25+URZ+0x38850], RZ ;  /* 0x038850ff19ff79a7 */ /* 0x0001e8000810003f */
[----:B------:R-:W-:-:S04]  /*df00*/  ISETP.NE.AND P0, PT, R18, 0x2, PT ;  /* 0x000000021200780c */ /* 0x000fc80003f05270 */
[----:B------:R-:W-:Y:S02]  /*df10*/  SEL R18, R18, RZ, P0 ;  /* 0x000000ff12127207 */ /* 0x000fe40000000000 */
[----:B------:R-:W-:-:S04]  /*df20*/  SEL R2, RZ, 0x1, P0 ;  /* 0x00000001ff027807 */ /* 0x000fc80000000000 */
[----:B------:R-:W-:Y:S02]  /*df30*/  LOP3.LUT R23, R23, R2, RZ, 0x3c, !PT ;  /* 0x0000000217177212 */ /* 0x000fe400078e3cff */
[----:B--2---:R-:W-:-:S13]  /*df40*/  ISETP.GE.AND P0, PT, R3, 0x41, PT ;  /* 0x000000410300780c */ /* 0x004fda0003f06270 */
[----:B0-----:R-:W-:Y:S05]  /*df50*/  @!P0 BRA `(.L_x_3461) ;  /* 0x0000000c00848947 */ /* 0x001fea0003800000 */
[----:B------:R0:W5:Y:S01]  /*df60*/  LDL R9, [R1+0x28] ;  /* 0x0000280001097983 */ /* 0x0001620000100800 */
[----:B------:R-:W-:Y:S01]  /*df70*/  BSSY B0, `(.L_x_3461) ;  /* 0x00000df000007945 */ /* 0x000fe20003800000 */
.L_x_3474:
[----:B------:R-:W1:Y:S01]  /*df80*/  LDC R2, c[0x0][0x430] ;  /* 0x00010c00ff027b82 */ /* 0x000e620000000800 */
[C---:B------:R-:W-:Y:S01]  /*df90*/  ISETP.GT.U32.AND P0, PT, R24.reuse, 0x3f, PT ;  /* 0x0000003f1800780c */ /* 0x040fe20003f04070 */
[----:B-----5:R-:W-:Y:S01]  /*dfa0*/  IMAD R3, R9, 0x40, R32 ;  /* 0x0000004009037824 */ /* 0x020fe200078e0220 */
[----:B------:R-:W-:Y:S01]  /*dfb0*/  LOP3.LUT R11, R37, 0x2, RZ, 0xfc, !PT ;  /* 0x00000002250b7812 */ /* 0x000fe200078efcff */
[----:B------:R-:W-:Y:S02]  /*dfc0*/  ULDC UR4, c[0x0][0x430] ;  /* 0x00010c0000047ab9 */ /* 0x000fe40000000800 */
[----:B---3--:R-:W-:-:S04]  /*dfd0*/  IMAD.IADD R8, R24, 0x1, R3 ;  /* 0x0000000118087824 */ /* 0x008fc800078e0203 */
[----:B------:R-:W-:-:S04]  /*dfe0*/  IMAD.MOV.U32 R10, RZ, RZ, R8 ;  /* 0x000000ffff0a7224 */ /* 0x000fc800078e0008 */
[----:B------:R-:W2:Y:S01]  /*dff0*/  @!P0 LDC.64 R4, c[0x0][0x428] ;  /* 0x00010a00ff048b82 */ /* 0x000ea20000000a00 */
[----:B-1----:R-:W-:-:S13]  /*e000*/  ISETP.NE.AND P1, PT, R2, 0x1, PT ;  /* 0x000000010200780c */ /* 0x002fda0003f25270 */
[----:B------:R-:W1:Y:S08]  /*e010*/  @P1 LDC R7, c[0x0][0x434] ;  /* 0x00010d00ff071b82 */ /* 0x000e700000000800 */
[----:B------:R-:W3:Y:S01]  /*e020*/  @P1 LDC R2, c[0x0][0x438] ;  /* 0x00010e00ff021b82 */ /* 0x000ee20000000800 */
[----:B-1----:R-:W-:-:S07]  /*e030*/  @P1 IMAD.HI.U32 R3, R8, R7, RZ ;  /* 0x0000000708031227 */ /* 0x002fce00078e00ff */
[----:B------:R-:W1:Y:S01]  /*e040*/  @!P0 LDC.64 R6, c[0x0][0x418] ;  /* 0x00010600ff068b82 */ /* 0x000e620000000a00 */
[----:B---3--:R-:W-:Y:S01]  /*e050*/  @P1 SHF.R.U32.HI R10, RZ, R2, R3 ;  /* 0x00000002ff0a1219 */ /* 0x008fe20000011603 */
[----:B--2---:R-:W-:-:S03]  /*e060*/  @!P0 IMAD R2, R33, R4, RZ ;  /* 0x0000000421028224 */ /* 0x004fc600078e02ff */
[----:B------:R-:W-:Y:S01]  /*e070*/  @!P0 SHF.R.S32.HI R3, RZ, 0x1f, R10 ;  /* 0x0000001fff038819 */ /* 0x000fe2000001140a */
[----:B------:R-:W-:Y:S02]  /*e080*/  @!P0 IMAD R5, R28, R5, R2 ;  /* 0x000000051c058224 */ /* 0x000fe400078e0202 */
[----:B------:R-:W-:-:S04]  /*e090*/  @!P0 IMAD.MOV.U32 R2, RZ, RZ, R10 ;  /* 0x000000ffff028224 */ /* 0x000fc800078e000a */
[----:B------:R-:W-:-:S04]  /*e0a0*/  @!P0 IMAD.WIDE.U32 R2, R28, R4, R2 ;  /* 0x000000041c028225 */ /* 0x000fc800078e0002 */
[----:B------:R-:W-:Y:S02]  /*e0b0*/  @!P0 IMAD.IADD R5, R5, 0x1, R3 ;  /* 0x0000000105058824 */ /* 0x000fe400078e0203 */
[----:B------:R-:W-:Y:S01]  /*e0c0*/  IMAD.MOV.U32 R4, RZ, RZ, RZ ;  /* 0x000000ffff047224 */ /* 0x000fe200078e00ff */
[----:B-1----:R-:W-:-:S04]  /*e0d0*/  @!P0 LEA R6, P1, R2, R6, 0x2 ;  /* 0x0000000602068211 */ /* 0x002fc800078210ff */
[----:B------:R-:W-:-:S05]  /*e0e0*/  @!P0 LEA.HI.X R7, R2, R7, R5, 0x2, P1 ;  /* 0x0000000702078211 */ /* 0x000fca00008f1405 */
[----:B------:R1:W5:Y:S01]  /*e0f0*/  @!P0 LDG.E R4, desc[UR42][R6.64] ;  /* 0x0000002a06048981 */ /* 0x000362000c1e1900 */
[----:B------:R-:W-:Y:S02]  /*e100*/  ISETP.NE.AND P2, PT, R11, 0x3, PT ;  /* 0x000000030b00780c */ /* 0x000fe40003f45270 */
[----:B------:R-:W-:-:S05]  /*e110*/  IADD3 R5, -R10, RZ, RZ ;  /* 0x000000ff0a057210 */ /* 0x000fca0007ffe1ff */
[----:B------:R-:W-:-:S06]  /*e120*/  IMAD R5, R5, UR4, R8 ;  /* 0x0000000405057c24 */ /* 0x000fcc000f8e0208 */
[----:B-1----:R-:W-:Y:S05]  /*e130*/  @!P2 BRA `(.L_x_3462) ;  /* 0x000000000004a947 */ /* 0x002fea0003800000 */
[----:B------:R-:W-:Y:S01]  /*e140*/  BPT.TRAP 0x1 ;  /* 0x000000040000795c */ /* 0x000fe20000300000 */
.L_x_3462:
[----:B------:R-:W-:Y:S01]  /*e150*/  LEA R8, R18, UR37, 0x3 ;  /* 0x0000002512087c11 */ /* 0x000fe2000f8e18ff */
[----:B------:R-:W-:Y:S01]  /*e160*/  BSSY B1, `(.L_x_3463) ;  /* 0x0000005000017945 */ /* 0x000fe20003800000 */
[----:B------:R-:W-:Y:S02]  /*e170*/  SHF.L.U32 R20, R23, 0x1f, RZ ;  /* 0x0000001f17147819 */ /* 0x000fe400000006ff */
[----:B------:R-:W-:Y:S02]  /*e180*/  SHF.R.S32.HI R7, RZ, 0x1f, R5 ;  /* 0x0000001fff077819 */ /* 0x000fe40000011405 */
[----:B------:R-:W1:Y:S02]  /*e190*/  SYNCS.PHASECHK.TRANS64.TRYWAIT P0, [R8+URZ+0x38840], R20 ;  /* 0x03884014080075a7 */ /* 0x000e64000800017f */
[----:B-1----:R-:W-:Y:S05]  /*e1a0*/  @!P0 BRA `(.L_x_3464) ;  /* 0x0000002c00748947 */ /* 0x002fea0003800000 */
.L_x_3536:
[----:B------:R-:W-:Y:S05]  /*e1b0*/  BSYNC B1 ;  /* 0x0000000000017941 */ /* 0x000fea0003800000 */
.L_x_3463:
[----:B------:R-:W-:Y:S01]  /*e1c0*/  ULDC.64 UR4, c[0x0][0x300] ;  /* 0x0000c00000047ab9 */ /* 0x000fe20000000a00 */
[----:B-----5:R-:W-:Y:S01]  /*e1d0*/  SHF.R.S32.HI R10, RZ, 0x1f, R4 ;  /* 0x0000001fff0a7819 */ /* 0x020fe20000011404 */
[----:B------:R-:W-:Y:S01]  /*e1e0*/  IMAD R6, R7, UR4, RZ ;  /* 0x0000000407067c24 */ /* 0x000fe2000f8e02ff */
[----:B------:R-:W-:Y:S01]  /*e1f0*/  LOP3.LUT P1, RZ, R16, 0x1, RZ, 0xc0, !PT ;  /* 0x0000000110ff7812 */ /* 0x000fe2000782c0ff */
[----:B------:R-:W-:-:S04]  /*e200*/  IMAD.WIDE.U32 R2, R5, UR4, RZ ;  /* 0x0000000405027c25 */ /* 0x000fc8000f8e00ff */
        /* <DEDUP_REMOVED lines=16> */
[----:B------:R-:W-:Y:S01]  /*e310*/  IMAD R6, R18, 0x1000, R29 ;  /* 0x0000100012067824 */ /* 0x000fe200078e021d */
[----:B------:R-:W-:Y:S06]  /*e320*/  BRA.DIV UR4, `(.L_x_3465) ;  /* 0x0000002e04287947 */ /* 0x000fec000b800000 */
[----:B------:R-:W2:Y:S01]  /*e330*/  SHFL.IDX PT, R2, R21, RZ, 0x181f ;  /* 0x00181fff15027589 */ /* 0x000ea200000e0000 */
[----:B------:R-:W-:-:S03]  /*e340*/  LEA R25, R6, UR37, 0x1 ;  /* 0x0000002506197c11 */ /* 0x000fc6000f8e08ff */
[----:B------:R-:W3:Y:S01]  /*e350*/  SHFL.IDX PT, R3, R27, RZ, 0x181f ;  /* 0x00181fff1b037589 */ /* 0x000ee200000e0000 */
[----:B--2---:R-:W-:-:S05]  /*e360*/  IADD3 R2, P0, R2, R0, RZ ;  /* 0x0000000002027210 */ /* 0x004fca0007f1e0ff */
[----:B---3--:R-:W-:-:S05]  /*e370*/  IMAD.X R3, RZ, RZ, R3, P0 ;  /* 0x000000ffff037224 */ /* 0x008fca00000e0603 */
[----:B------:R-:W-:Y:S01]  /*e380*/  @!PT LDS RZ, [RZ] ;  /* 0x00000000fffff984 */ /* 0x000fe20000000800 */
[----:B------:R2:W-:Y:S04]  /*e390*/  LDGSTS.E.BYPASS.LTC128B.128 [R25+0x22400], desc[UR42][R2.64], !P1 ;  /* 0x2240000002197fae */ /* 0x0005e8000c901d6a */
[----:B--2---:R-:W2:Y:S04]  /*e3a0*/  SHFL.IDX PT, R2, R21, 0x1, 0x181f ;  /* 0x00381f0015027f89 */ /* 0x004ea800000e0000 */
[----:B------:R-:W3:Y:S01]  /*e3b0*/  SHFL.IDX PT, R3, R27, 0x1, 0x181f ;  /* 0x00381f001b037f89 */ /* 0x000ee200000e0000 */
[----:B--2---:R-:W-:-:S05]  /*e3c0*/  IADD3 R2, P0, R2, R0, RZ ;  /* 0x0000000002027210 */ /* 0x004fca0007f1e0ff */
[----:B---3--:R-:W-:-:S05]  /*e3d0*/  IMAD.X R3, RZ, RZ, R3, P0 ;  /* 0x000000ffff037224 */ /* 0x008fca00000e0603 */
[----:B------:R2:W-:Y:S04]  /*e3e0*/  LDGSTS.E.BYPASS.LTC128B.128 [R25+0x22c00], desc[UR42][R2.64], !P1 ;  /* 0x22c0000002197fae */ /* 0x0005e8000c901d6a */
[----:B--2---:R-:W2:Y:S04]  /*e3f0*/  SHFL.IDX PT, R2, R21, 0x2, 0x181f ;  /* 0x00581f0015027f89 */ /* 0x004ea800000e0000 */
[----:B------:R-:W3:Y:S04]  /*e400*/  SHFL.IDX PT, R3, R27, 0x2, 0x181f ;  /* 0x00581f001b037f89 */ /* 0x000ee800000e0000 */
[----:B------:R-:W4:Y:S01]  /*e410*/  SHFL.IDX PT, R27, R27, 0x3, 0x181f ;  /* 0x00781f001b1b7f89 */ /* 0x000f2200000e0000 */
[----:B--2---:R-:W-:-:S05]  /*e420*/  IADD3 R2, P0, R2, R0, RZ ;  /* 0x0000000002027210 */ /* 0x004fca0007f1e0ff */
[----:B---3--:R-:W-:-:S05]  /*e430*/  IMAD.X R3, RZ, RZ, R3, P0 ;  /* 0x000000ffff037224 */ /* 0x008fca00000e0603 */
[----:B------:R2:W-:Y:S04]  /*e440*/  LDGSTS.E.BYPASS.LTC128B.128 [R25+0x23400], desc[UR42][R2.64], !P1 ;  /* 0x2340000002197fae */ /* 0x0005e8000c901d6a */
[----:B--2-4-:R2:W3:Y:S02]  /*e450*/  SHFL.IDX PT, R2, R21, 0x3, 0x181f ;  /* 0x00781f0015027f89 */ /* 0x0144e400000e0000 */
.L_x_3546:
[----:B---3--:R-:W-:-:S05]  /*e460*/  IADD3 R2, P0, R2, R0, RZ ;  /* 0x0000000002027210 */ /* 0x008fca0007f1e0ff */
[----:B------:R-:W-:Y:S01]  /*e470*/  IMAD.X R3, RZ, RZ, R27, P0 ;  /* 0x000000ffff037224 */ /* 0x000fe200000e061b */
[----:B------:R-:W-:-:S04]  /*e480*/  PLOP3.LUT P0, PT, PT, PT, PT, 0x80, 0x0 ;  /* 0x000000000000781c */ /* 0x000fc80003f0f070 */
[----:B------:R-:W-:Y:S01]  /*e490*/  @!PT LDS RZ, [RZ] ;  /* 0x00000000fffff984 */ /* 0x000fe20000000800 */
[----:B------:R-:W-:Y:S01]  /*e4a0*/  @!PT LDS RZ, [RZ] ;  /* 0x00000000fffff984 */ /* 0x000fe20000000800 */
[----:B------:R-:W-:Y:S01]  /*e4b0*/  @!PT LDS RZ, [RZ] ;  /* 0x00000000fffff984 */ /* 0x000fe20000000800 */
[----:B------:R3:W-:Y:S01]  /*e4c0*/  LDGSTS.E.BYPASS.LTC128B.128 [R25+0x23c00], desc[UR42][R2.64], !P1 ;  /* 0x23c0000002197fae */ /* 0x0007e2000c901d6a */
[----:B------:R-:W-:-:S08]  /*e4d0*/  NOP ;  /* 0x0000000000007918 */ /* 0x000fd00000000000 */
.L_x_3466:
[----:B------:R-:W-:Y:S02]  /*e4e0*/  PLOP3.LUT P1, PT, P1, P0, PT, 0xa2, 0x0 ;  /* 0x000000000000781c */ /* 0x000fe40000f21472 */
[----:B------:R-:W-:-:S08]  /*e4f0*/  @P0 R2UR P1, UR4, R8 ;  /* 0x00000000080402ca */ /* 0x000fd00000020000 */
[----:B------:R-:W-:-:S05]  /*e500*/  @P0 PLOP3.LUT P0, PT, P1, PT, PT, 0x80, 0x0 ;  /* 0x000000000000081c */ /* 0x000fca0000f0f070 */
[----:B------:R-:W-:Y:S01]  /*e510*/  @!P1 SYNCS.ARRIVE.TRANS64.RED.A0T1 RZ, [UR4+0x38830], RZ ;  /* 0x038830ffffff99a7 */ /* 0x000fe20008200404 */
[----:B------:R-:W-:Y:S07]  /*e520*/  @!P1 ARRIVES.LDGSTSBAR.64.TRANSCNT [UR4+0x38830] ;  /* 0x03883000ff0099b0 */ /* 0x000fee0008000a84 */
[----:B------:R-:W-:Y:S05]  /*e530*/  @P0 BRA.U.ANY `(.L_x_3466) ;  /* 0xfffffffd00e80947 */ /* 0x000fea000393ffff */
[----:B------:R-:W-:Y:S01]  /*e540*/  NOP ;  /* 0x0000000000007918 */ /* 0x000fe20000000000 */
[----:B---3--:R-:W-:-:S04]  /*e550*/  LOP3.LUT R2, R37, 0x2, RZ, 0xfc, !PT ;  /* 0x0000000225027812 */ /* 0x008fc800078efcff */
[----:B------:R-:W-:-:S13]  /*e560*/  ISETP.NE.AND P2, PT, R2, 0x3, PT ;  /* 0x000000030200780c */ /* 0x000fda0003f45270 */
[----:B------:R-:W-:Y:S05]  /*e570*/  @!P2 BRA `(.L_x_3467) ;  /* 0x000000000004a947 */ /* 0x000fea0003800000 */
[----:B------:R-:W-:Y:S01]  /*e580*/  BPT.TRAP 0x1 ;  /* 0x000000040000795c */ /* 0x000fe20000300000 */
.L_x_3467:
[----:B------:R3:W-:Y:S01]  /*e590*/  SYNCS.ARRIVE.TRANS64.A1T0 RZ, [R8+URZ+0x38830], RZ ;  /* 0x038830ff08ff79a7 */ /* 0x0007e2000810003f */
[----:B------:R-:W-:Y:S05]  /*e5a0*/  @!P2 BRA `(.L_x_3468) ;  /* 0x000000000004a947 */ /* 0x000fea0003800000 */
[----:B------:R-:W-:Y:S01]  /*e5b0*/  BPT.TRAP 0x1 ;  /* 0x000000040000795c */ /* 0x000fe20000300000 */
.L_x_3468:
[----:B------:R-:W4:Y:S01]  /*e5c0*/  SYNCS.PHASECHK.TRANS64.TRYWAIT P0, [R8+URZ+0x38860], R20 ;  /* 0x03886014080075a7 */ /* 0x000f22000800017f */
[----:B------:R-:W-:Y:S04]  /*e5d0*/  BSSY B1, `(.L_x_3469) ;  /* 0x0000002000017945 */ /* 0x000fe80003800000 */
[----:B----4-:R-:W-:Y:S05]  /*e5e0*/  @!P0 BRA `(.L_x_3470) ;  /* 0x0000002c00948947 */ /* 0x010fea0003800000 */
.L_x_3547:
[----:B------:R-:W-:Y:S05]  /*e5f0*/  BSYNC B1 ;  /* 0x0000000000017941 */ /* 0x000fea0003800000 */
.L_x_3469:
[----:B------:R-:W-:Y:S01]  /*e600*/  ULDC.64 UR4, c[0x0][0x328] ;  /* 0x0000ca0000047ab9 */ /* 0x000fe20000000a00 */
[C---:B------:R-:W-:Y:S01]  /*e610*/  LOP3.LUT P5, RZ, R16.reuse, 0x8, RZ, 0xc0, !PT ;  /* 0x0000000810ff7812 */ /* 0x040fe200078ac0ff */
[----:B------:R-:W-:Y:S01]  /*e620*/  IMAD R2, R7, UR4, RZ ;  /* 0x0000000407027c24 */ /* 0x000fe2000f8e02ff */
[----:B------:R-:W-:Y:S01]  /*e630*/  LOP3.LUT P4, RZ, R16, 0x4, RZ, 0xc0, !PT ;  /* 0x0000000410ff7812 */ /* 0x000fe2000788c0ff */
[----:B--2---:R-:W-:Y:S01]  /*e640*/  IMAD R21, R18, 0x7000, R6 ;  /* 0x0000700012157824 */ /* 0x004fe200078e0206 */
        /* <DEDUP_REMOVED lines=17> */
[----:B-1--4-:R-:W-:Y:S01]  /*e760*/  LEA.HI.X R20, R2, UR5, R3, 0x1, P0 ;  /* 0x0000000502147c11 */ /* 0x012fe200080f0c03 */
[----:B------:R-:W-:Y:S08]  /*e770*/  BRA.DIV UR4, `(.L_x_3471) ;  /* 0x0000002e04447947 */ /* 0x000ff0000b800000 */
[----:B------:R-:W1:Y:S01]  /*e780*/  SHFL.IDX PT, R14, R10, RZ, 0x181f ;  /* 0x00181fff0a0e7589 */ /* 0x000e6200000e0000 */
[C---:B------:R-:W-:Y:S02]  /*e790*/  LOP3.LUT P1, RZ, R16.reuse, 0x200, RZ, 0xc0, !PT ;  /* 0x0000020010ff7812 */ /* 0x040fe4000782c0ff */
[C---:B------:R-:W-:Y:S01]  /*e7a0*/  LOP3.LUT P2, RZ, R16.reuse, 0x20, RZ, 0xc0, !PT ;  /* 0x0000002010ff7812 */ /* 0x040fe2000784c0ff */
[----:B------:R-:W2:Y:S01]  /*e7b0*/  SHFL.IDX PT, R3, R20, RZ, 0x181f ;  /* 0x00181fff14037589 */ /* 0x000ea200000e0000 */
[----:B------:R-:W-:Y:S02]  /*e7c0*/  LOP3.LUT P6, RZ, R16, 0x10, RZ, 0xc0, !PT ;  /* 0x0000001010ff7812 */ /* 0x000fe400078cc0ff */
[----:B------:R-:W-:Y:S01]  /*e7d0*/  LEA R21, R21, UR37, 0x1 ;  /* 0x0000002515157c11 */ /* 0x000fe2000f8e08ff */
[----:B------:R-:W4:Y:S01]  /*e7e0*/  SHFL.IDX PT, R2, R10, 0x1, 0x181f ;  /* 0x00381f000a027f89 */ /* 0x000f2200000e0000 */
[----:B------:R-:W-:-:S09]  /*e7f0*/  LOP3.LUT R17, R17, 0xf7ffffff, RZ, 0xc0, !PT ;  /* 0xf7ffffff11117812 */ /* 0x000fd200078ec0ff */
[----:B------:R-:W-:Y:S02]  /*e800*/  @P6 LOP3.LUT R17, R17, 0x8000000, RZ, 0xfc, !PT ;  /* 0x0800000011116812 */ /* 0x000fe400078efcff */
[-C--:B-1----:R-:W-:Y:S02]  /*e810*/  IADD3 R4, P0, R14, R0.reuse, RZ ;  /* 0x000000000e047210 */ /* 0x082fe40007f1e0ff */
[----:B------:R-:W1:Y:S03]  /*e820*/  SHFL.IDX PT, R14, R10, 0x2, 0x181f ;  /* 0x00581f000a0e7f89 */ /* 0x000e6600000e0000 */
[----:B--2---:R-:W-:Y:S02]  /*e830*/  IMAD.X R5, RZ, RZ, R3, P0 ;  /* 0x000000ffff057224 */ /* 0x004fe400000e0603 */
[----:B------:R-:W2:Y:S01]  /*e840*/  SHFL.IDX PT, R3, R20, 0x1, 0x181f ;  /* 0x00381f0014037f89 */ /* 0x000ea200000e0000 */
[----:B----4-:R-:W-:-:S03]  /*e850*/  IADD3 R6, P0, R2, R0, RZ ;  /* 0x0000000002067210 */ /* 0x010fc60007f1e0ff */
[----:B------:R4:W-:Y:S01]  /*e860*/  LDGSTS.E.BYPASS.LTC128B.128 [R21+0x400], desc[UR42][R4.64], !P1 ;  /* 0x0040000004157fae */ /* 0x0009e2000c901d6a */
[----:B------:R-:W-:-:S03]  /*e870*/  ISETP.NE.U32.AND P1, PT, R30, RZ, PT ;  /* 0x000000ff1e00720c */ /* 0x000fc60003f25070 */
[----:B------:R4:W-:Y:S04]  /*e880*/  LDGSTS.E.BYPASS.LTC128B.128 [R21+0x2400], desc[UR42][R4.64+0x80], !P2 ;  /* 0x0240008004157fae */ /* 0x0009e8000d101d6a */
[----:B------:R4:W-:Y:S01]  /*e890*/  LDGSTS.E.BYPASS.LTC128B.128 [R21+0x4400], desc[UR42][R4.64+0x100], !P6 ;  /* 0x0440010004157fae */ /* 0x0009e2000f101d6a */
[----:B------:R-:W-:-:S03]  /*e8a0*/  LOP3.LUT P6, RZ, R16, 0x200, RZ, 0xc0, !PT ;  /* 0x0000020010ff7812 */ /* 0x000fc600078cc0ff */
[----:B------:R4:W-:Y:S01]  /*e8b0*/  LDGSTS.E.BYPASS.LTC128B.128 [R21+0x6400], desc[UR42][R4.64+0x180], !P5 ;  /* 0x0640018004157fae */ /* 0x0009e2000e901d6a */
[----:B-1----:R-:W-:-:S03]  /*e8c0*/  IADD3 R2, P2, R14, R0, RZ ;  /* 0x000000000e027210 */ /* 0x002fc60007f5e0ff */
[----:B------:R4:W-:Y:S01]  /*e8d0*/  LDGSTS.E.BYPASS.LTC128B.128 [R21+0x8400], desc[UR42][R4.64+0x200], !P4 ;  /* 0x0840020004157fae */ /* 0x0009e2000e101d6a */
[----:B--2---:R-:W-:Y:S01]  /*e8e0*/  IMAD.X R7, RZ, RZ, R3, P0 ;  /* 0x000000ffff077224 */ /* 0x004fe200000e0603 */
[----:B------:R-:W-:Y:S02]  /*e8f0*/  ISETP.NE.U32.AND P0, PT, R31, RZ, PT ;  /* 0x000000ff1f00720c */ /* 0x000fe40003f05070 */
[----:B------:R-:W1:Y:S04]  /*e900*/  SHFL.IDX PT, R3, R20, 0x2, 0x181f ;  /* 0x00581f0014037f89 */ /* 0x000e6800000e0000 */
[----:B------:R4:W-:Y:S04]  /*e910*/  LDGSTS.E.BYPASS.LTC128B.128 [R21+0xa400], desc[UR42][R4.64+0x280], !P3 ;  /* 0x0a40028004157fae */ /* 0x0009e8000d901d6a */
[----:B------:R4:W2:Y:S04]  /*e920*/  SHFL.IDX PT, R14, R10, 0x3, 0x181f ;  /* 0x00781f000a0e7f89 */ /* 0x0008a800000e0000 */
[----:B------:R4:W-:Y:S04]  /*e930*/  LDGSTS.E.BYPASS.LTC128B.128 [R21+0xc400], desc[UR42][R4.64+0x300], P0 ;  /* 0x0c40030004157fae */ /* 0x0009e80008101d6a */
[----:B------:R4:W-:Y:S04]  /*e940*/  LDGSTS.E.BYPASS.LTC128B.128 [R21+0xe400], desc[UR42][R4.64+0x380], P1 ;  /* 0x0e40038004157fae */ /* 0x0009e80008901d6a */
[----:B------:R4:W-:Y:S01]  /*e950*/  LDGSTS.E.BYPASS.LTC128B.128 [R21+0xc00], desc[UR42][R6.64], !P6 ;  /* 0x00c0000006157fae */ /* 0x0009e2000f101d6a */
[----:B------:R-:W-:-:S02]  /*e960*/  LOP3.LUT P6, RZ, R17, 0x8000000, RZ, 0xc0, !PT ;  /* 0x0800000011ff7812 */ /* 0x000fc400078cc0ff */
[----:B------:R-:W-:Y:S01]  /*e970*/  LOP3.LUT R17, R17, 0xfbffffff, RZ, 0xc0, !PT ;  /* 0xfbffffff11117812 */ /* 0x000fe200078ec0ff */
[----:B-1----:R-:W-:Y:S01]  /*e980*/  IMAD.X R3, RZ, RZ, R3, P2 ;  /* 0x000000ffff037224 */ /* 0x002fe200010e0603 */
[----:B------:R-:W-:Y:S01]  /*e990*/  LOP3.LUT P2, RZ, R16, 0x20, RZ, 0xc0, !PT ;  /* 0x0000002010ff7812 */ /* 0x000fe2000784c0ff */
[----:B------:R-:W1:-:S12]  /*e9a0*/  SHFL.IDX PT, R20, R20, 0x3, 0x181f ;  /* 0x00781f0014147f89 */ /* 0x000e5800000e0000 */
[----:B------:R4:W-:Y:S01]  /*e9b0*/  LDGSTS.E.BYPASS.LTC128B.128 [R21+0x2c00], desc[UR42][R6.64+0x80], !P2 ;  /* 0x02c0008006157fae */ /* 0x0009e2000d101d6a */
[----:B------:R-:W-:Y:S02]  /*e9c0*/  @P2 LOP3.LUT R17, R17, 0x4000000, RZ, 0xfc, !PT ;  /* 0x0400000011112812 */ /* 0x000fe400078efcff */
[----:B------:R-:W-:Y:S01]  /*e9d0*/  LOP3.LUT P2, RZ, R16, 0x200, RZ, 0xc0, !PT ;  /* 0x0000020010ff7812 */ /* 0x000fe2000784c0ff */
[----:B------:R4:W-:Y:S04]  /*e9e0*/  LDGSTS.E.BYPASS.LTC128B.128 [R21+0x4c00], desc[UR42][R6.64+0x100], !P6 ;  /* 0x04c0010006157fae */ /* 0x0009e8000f101d6a */
[----:B------:R4:W-:Y:S04]  /*e9f0*/  LDGSTS.E.BYPASS.LTC128B.128 [R21+0x6c00], desc[UR42][R6.64+0x180], !P5 ;  /* 0x06c0018006157fae */ /* 0x0009e8000e901d6a */
[----:B------:R4:W-:Y:S04]  /*ea00*/  LDGSTS.E.BYPASS.LTC128B.128 [R21+0x8c00], desc[UR42][R6.64+0x200], !P4 ;  /* 0x08c0020006157fae */ /* 0x0009e8000e101d6a */
[----:B------:R4:W-:Y:S04]  /*ea10*/  LDGSTS.E.BYPASS.LTC128B.128 [R21+0xac00], desc[UR42][R6.64+0x280], !P3 ;  /* 0x0ac0028006157fae */ /* 0x0009e8000d901d6a */
[----:B------:R4:W-:Y:S04]  /*ea20*/  LDGSTS.E.BYPASS.LTC128B.128 [R21+0xcc00], desc[UR42][R6.64+0x300], P0 ;  /* 0x0cc0030006157fae */ /* 0x0009e80008101d6a */
[----:B------:R4:W-:Y:S04]  /*ea30*/  LDGSTS.E.BYPASS.LTC128B.128 [R21+0xec00], desc[UR42][R6.64+0x380], P1 ;  /* 0x0ec0038006157fae */ /* 0x0009e80008901d6a */
[----:B------:R4:W-:Y:S01]  /*ea40*/  LDGSTS.E.BYPASS.LTC128B.128 [R21+0x1400], desc[UR42][R2.64], !P2 ;  /* 0x0140000002157fae */ /* 0x0009e2000d101d6a */
[----:B------:R-:W-:-:S13]  /*ea50*/  LOP3.LUT P2, RZ, R17, 0x4000000, RZ, 0xc0, !PT ;  /* 0x0400000011ff7812 */ /* 0x000fda000784c0ff */
[----:B------:R4:W-:Y:S04]  /*ea60*/  LDGSTS.E.BYPASS.LTC128B.128 [R21+0x3400], desc[UR42][R2.64+0x80], !P2 ;  /* 0x0340008002157fae */ /* 0x0009e8000d101d6a */
[----:B------:R4:W-:Y:S04]  /*ea70*/  LDGSTS.E.BYPASS.LTC128B.128 [R21+0x5400], desc[UR42][R2.64+0x100], !P6 ;  /* 0x0540010002157fae */ /* 0x0009e8000f101d6a */
[----:B------:R4:W-:Y:S04]  /*ea80*/  LDGSTS.E.BYPASS.LTC128B.128 [R21+0x7400], desc[UR42][R2.64+0x180], !P5 ;  /* 0x0740018002157fae */ /* 0x0009e8000e901d6a */
[----:B------:R4:W-:Y:S04]  /*ea90*/  LDGSTS.E.BYPASS.LTC128B.128 [R21+0x9400], desc[UR42][R2.64+0x200], !P4 ;  /* 0x0940020002157fae */ /* 0x0009e8000e101d6a */
[----:B------:R4:W-:Y:S04]  /*eaa0*/  LDGSTS.E.BYPASS.LTC128B.128 [R21+0xb400], desc[UR42][R2.64+0x280], !P3 ;  /* 0x0b40028002157fae */ /* 0x0009e8000d901d6a */
[----:B------:R4:W-:Y:S04]  /*eab0*/  LDGSTS.E.BYPASS.LTC128B.128 [R21+0xd400], desc[UR42][R2.64+0x300], P0 ;  /* 0x0d40030002157fae */ /* 0x0009e80008101d6a */
[----:B-12---:R4:W-:Y:S02]  /*eac0*/  LDGSTS.E.BYPASS.LTC128B.128 [R21+0xf400], desc[UR42][R2.64+0x380], P1 ;  /* 0x0f40038002157fae */ /* 0x0069e40008901d6a */
.L_x_3557:
[----:B----4-:R-:W-:Y:S02]  /*ead0*/  P2R R4, PR, RZ, 0x2 ;  /* 0x00000002ff047803 */ /* 0x010fe40000000000 */
        /* <DEDUP_REMOVED lines=19> */
.L_x_3472:
[----:B------:R-:W-:Y:S02]  /*ec10*/  PLOP3.LUT P1, PT, P1, P0, PT, 0xa2, 0x0 ;  /* 0x000000000000781c */ /* 0x000fe40000f21472 */
[----:B------:R-:W-:-:S08]  /*ec20*/  @P0 R2UR P1, UR4, R8 ;  /* 0x00000000080402ca */ /* 0x000fd00000020000 */
[----:B------:R-:W-:-:S05]  /*ec30*/  @P0 PLOP3.LUT P0, PT, P1, PT, PT, 0x80, 0x0 ;  /* 0x000000000000081c */ /* 0x000fca0000f0f070 */
[----:B------:R-:W-:Y:S01]  /*ec40*/  @!P1 SYNCS.ARRIVE.TRANS64.RED.A0T1 RZ, [UR4+0x38850], RZ ;  /* 0x038850ffffff99a7 */ /* 0x000fe20008200404 */
[----:B------:R-:W-:Y:S07]  /*ec50*/  @!P1 ARRIVES.LDGSTSBAR.64.TRANSCNT [UR4+0x38850] ;  /* 0x03885000ff0099b0 */ /* 0x000fee0008000a84 */
[----:B------:R-:W-:Y:S05]  /*ec60*/  @P0 BRA.U.ANY `(.L_x_3472) ;  /* 0xfffffffd00e80947 */ /* 0x000fea000393ffff */
[----:B------:R-:W-:Y:S01]  /*ec70*/  NOP ;  /* 0x0000000000007918 */ /* 0x000fe20000000000 */
[----:B-1----:R-:W-:-:S04]  /*ec80*/  LOP3.LUT R2, R37, 0x2, RZ, 0xfc, !PT ;  /* 0x0000000225027812 */ /* 0x002fc800078efcff */
[----:B------:R-:W-:-:S13]  /*ec90*/  ISETP.NE.AND P2, PT, R2, 0x3, PT ;  /* 0x000000030200780c */ /* 0x000fda0003f45270 */
[----:B------:R-:W-:Y:S05]  /*eca0*/  @!P2 BRA `(.L_x_3473) ;  /* 0x000000000004a947 */ /* 0x000fea0003800000 */
[----:B------:R-:W-:Y:S01]  /*ecb0*/  BPT.TRAP 0x1 ;  /* 0x000000040000795c */ /* 0x000fe20000300000 */
.L_x_3473:
[----:B------:R-:W-:Y:S01]  /*ecc0*/  VIADD R18, R18, 0x1 ;  /* 0x0000000112127836 */ /* 0x000fe20000000000 */
[----:B------:R1:W-:Y:S04]  /*ecd0*/  SYNCS.ARRIVE.TRANS64.A1T0 RZ, [R8+URZ+0x38850], RZ ;  /* 0x038850ff08ff79a7 */ /* 0x0003e8000810003f */
[----:B------:R-:W-:-:S04]  /*ece0*/  ISETP.NE.AND P0, PT, R18, 0x2, PT ;  /* 0x000000021200780c */ /* 0x000fc80003f05270 */
[----:B------:R-:W-:Y:S02]  /*ecf0*/  SEL R18, R18, RZ, P0 ;  /* 0x000000ff12127207 */ /* 0x000fe40000000000 */
[----:B------:R-:W-:Y:S02]  /*ed00*/  SEL R2, RZ, 0x1, P0 ;  /* 0x00000001ff027807 */ /* 0x000fe40000000000 */
[----:B------:R-:W-:Y:S02]  /*ed10*/  ISETP.GT.AND P0, PT, R9, RZ, PT ;  /* 0x000000ff0900720c */ /* 0x000fe40003f04270 */
[----:B------:R-:W-:Y:S01]  /*ed20*/  LOP3.LUT R23, R23, R2, RZ, 0x3c, !PT ;  /* 0x0000000217177212 */ /* 0x000fe200078e3cff */
[----:B------:R-:W-:-:S04]  /*ed30*/  VIADD R2, R9, 0xffffffff ;  /* 0xffffffff09027836 */ /* 0x000fc80000000000 */
[----:B------:R-:W-:-:S06]  /*ed40*/  IMAD.MOV.U32 R9, RZ, RZ, R2 ;  /* 0x000000ffff097224 */ /* 0x000fcc00078e0002 */
[----:B-1----:R-:W-:Y:S05]  /*ed50*/  @P0 BRA `(.L_x_3474) ;  /* 0xfffffff000880947 */ /* 0x002fea000383ffff */
[----:B------:R-:W-:Y:S05]  /*ed60*/  BSYNC B0 ;  /* 0x0000000000007941 */ /* 0x000fea0003800000 */
.L_x_3461:
[----:B------:R-:W2:Y:S01]  /*ed70*/  LDL.LU R2, [R1+0xc] ;  /* 0x00000c0001027983 */ /* 0x000ea20000300800 */
[----:B------:R-:W-:-:S03]  /*ed80*/  ULDC UR4, c[0x0][0xd34] ;  /* 0x00034d0000047ab9 */ /* 0x000fc60000000800 */
[----:B------:R-:W4:Y:S01]  /*ed90*/  LDL.LU R0, [R1+0x1c] ;  /* 0x00001c0001007983 */ /* 0x000f220000300800 */
[----:B--2---:R-:W-:Y:S02]  /*eda0*/  VIADD R2, R2, UR38 ;  /* 0x0000002602027c36 */ /* 0x004fe40008000000 */
[----:B----4-:R-:W-:-:S03]  /*edb0*/  VIADD R0, R0, 0x1 ;  /* 0x0000000100007836 */ /* 0x010fc60000000000 */
[----:B------:R1:W-:Y:S01]  /*edc0*/  STL [R1+0xc], R2 ;  /* 0x00000c0201007387 */ /* 0x0003e20000100800 */
[----:B------:R-:W-:-:S03]  /*edd0*/  ISETP.GE.AND P0, PT, R2, UR4, PT ;  /* 0x0000000402007c0c */ /* 0x000fc6000bf06270 */
[----:B------:R1:W-:Y:S10]  /*ede0*/  STL [R1+0x1c], R0 ;  /* 0x00001c0001007387 */ /* 0x0003f40000100800 */
[----:B-1----:R-:W-:Y:S05]  /*edf0*/  @!P0 BRA `(.L_x_3475) ;  /* 0xffffffc4007c8947 */ /* 0x002fea000383ffff */
[----:B------:R-:W-:-:S07]  /*ee00*/  LOP3.LUT R0, R0, 0x1, RZ, 0xc, !PT ;  /* 0x0000000100007812 */ /* 0x000fce00078e0cff */
.L_x_3438:
[----:B------:R-:W1:Y:S01]  /*ee10*/  S2R R3, SR_CgaCtaId ;  /* 0x0000000000037919 */ /* 0x000e620000008800 */
[----:B------:R-:W-:Y:S01]  /*ee20*/  MOV R2, 0x400 ;  /* 0x0000040000027802 */ /* 0x000fe20000000f00 */
[----:B------:R-:W-:Y:S01]  /*ee30*/  BSSY B0, `(.L_x_3476) ;  /* 0x0000005000007945 */ /* 0x000fe20003800000 */
[----:B------:R-:W-:Y:S02]  /*ee40*/  SHF.L.U32 R0, R0, 0x1f, RZ ;  /* 0x0000001f00007819 */ /* 0x000fe400000006ff */
[----:B-1----:R-:W-:-:S04]  /*ee50*/  LEA R5, R3, R2, 0x18 ;  /* 0x0000000203057211 */ /* 0x002fc800078ec0ff */
[----:B------:R-:W1:Y:S02]  /*ee60*/  SYNCS.PHASECHK.TRANS64.TRYWAIT P0, [R5+URZ+0x38820], R0 ;  /* 0x03882000050075a7 */ /* 0x000e64000800017f */
[----:B-1----:R-:W-:Y:S05]  /*ee70*/  @!P0 BRA `(.L_x_3477) ;  /* 0x0000002c00488947 */ /* 0x002fea0003800000 */
.L_x_3558:
[----:B------:R-:W-:Y:S05]  /*ee80*/  BSYNC B0 ;  /* 0x0000000000007941 */ /* 0x000fea0003800000 */
.L_x_3476:
[----:B------:R-:W-:-:S03]  /*ee90*/  UMOV UR4, 0xffffffff ;  /* 0xffffffff00047882 */ /* 0x000fc60000000000 */
[----:B------:R-:W-:Y:S05]  /*eea0*/  BRA.DIV UR4, `(.L_x_3478) ;  /* 0x0000002e04507947 */ /* 0x000fea000b800000 */
[----:B-1----:R-:W1:Y:S02]  /*eeb0*/  S2R R0, SR_TID.X ;  /* 0x0000000000007919 */ /* 0x002e640000002100 */
[----:B-1----:R-:W-:-:S04]  /*eec0*/  SHF.R.U32.HI R0, RZ, 0x5, R0 ;  /* 0x00000005ff007819 */ /* 0x002fc80000011600 */
[----:B------:R-:W-:-:S05]  /*eed0*/  LOP3.LUT R0, R0, 0x3, RZ, 0xc0, !PT ;  /* 0x0000000300007812 */ /* 0x000fca00078ec0ff */
[----:B------:R1:W2:Y:S02]  /*eee0*/  SHFL.IDX PT, R14, R0, RZ, 0x1f ;  /* 0x00001fff000e7589 */ /* 0x0002a400000e0000 */
.L_x_3561:
[----:B--2---:R-:W-:Y:S01]  /*eef0*/  ISETP.NE.AND P0, PT, R14, RZ, PT ;  /* 0x000000ff0e00720c */ /* 0x004fe20003f05270 */
[----:B------:R-:W-:-:S12]  /*ef00*/  BSSY B0, `(.L_x_3479) ;  /* 0x0000023000007945 */ /* 0x000fd80003800000 */
[----:B------:R-:W-:Y:S05]  /*ef10*/  @P0 BRA `(.L_x_3480) ;  /* 0x0000000000840947 */ /* 0x000fea0003800000 */
[----:B------:R-:W-:-:S03]  /*ef20*/  UMOV UR4, 0xffffffff ;  /* 0xffffffff00047882 */ /* 0x000fc60000000000 */
[----:B------:R-:W-:Y:S05]  /*ef30*/  BRA.DIV UR4, `(.L_x_3481) ;  /* 0x0000002e04607947 */ /* 0x000fea000b800000 */
[----:B------:R-:W-:-:S13]  /*ef40*/  ELECT P6, URZ, PT ;  /* 0x00000000003f782f */ /* 0x000fda00038c0000 */
.L_x_3564:
[----:B------:R-:W-:Y:S05]  /*ef50*/  @!P6 BRA `(.L_x_3480) ;  /* 0x000000000074e947 */ /* 0x000fea0003800000 */
[----:B------:R-:W-:-:S04]  /*ef60*/  LOP3.LUT R37, R37, 0x2, RZ, 0xfc, !PT ;  /* 0x0000000225257812 */ /* 0x000fc800078efcff */
[----:B------:R-:W-:-:S13]  /*ef70*/  ISETP.NE.AND P0, PT, R37, 0x3, PT ;  /* 0x000000032500780c */ /* 0x000fda0003f05270 */
[----:B------:R-:W-:Y:S05]  /*ef80*/  @!P0 BRA `(.L_x_3482) ;  /* 0x0000000000048947 */ /* 0x000fea0003800000 */
[----:B------:R-:W-:Y:S01]  /*ef90*/  BPT.TRAP 0x1 ;  /* 0x000000040000795c */ /* 0x000fe20000300000 */
.L_x_3482:
[C---:B------:R-:W-:Y:S01]  /*efa0*/  IMAD R3, R18.reuse, 0x8, R5 ;  /* 0x0000000812037824 */ /* 0x040fe200078e0205 */
[----:B------:R-:W-:Y:S01]  /*efb0*/  SHF.L.U32 R2, R23, 0x1f, RZ ;  /* 0x0000001f17027819 */ /* 0x000fe200000006ff */
[----:B------:R-:W-:-:S03]  /*efc0*/  VIADD R18, R18, 0x1 ;  /* 0x0000000112127836 */ /* 0x000fc60000000000 */
[----:B------:R-:W2:Y:S02]  /*efd0*/  SYNCS.PHASECHK.TRANS64.TRYWAIT P1, [R3+URZ+0x38840], R2 ;  /* 0x03884002030075a7 */ /* 0x000ea4000802017f */
[----:B------:R-:W-:-:S04]  /*efe0*/  ISETP.NE.AND P2, PT, R18, 0x2, PT ;  /* 0x000000021200780c */ /* 0x000fc80003f45270 */
[----:B-1----:R-:W-:Y:S01]  /*eff0*/  SEL R0, RZ, 0x1, P2 ;  /* 0x00000001ff007807 */ /* 0x002fe20001000000 */
[----:B--2---:R-:W-:Y:S08]  /*f000*/  @!P1 BRA `(.L_x_3483) ;  /* 0x0000002c004c9947 */ /* 0x004ff00003800000 */
.L_x_3565:
[----:B------:R-:W-:Y:S02]  /*f010*/  SEL R18, R18, RZ, P2 ;  /* 0x000000ff12127207 */ /* 0x000fe40001000000 */
[----:B------:R-:W-:Y:S01]  /*f020*/  LOP3.LUT R0, R23, R0, RZ, 0x3c, !PT ;  /* 0x0000000017007212 */ /* 0x000fe200078e3cff */
[----:B------:R-:W-:Y:S06]  /*f030*/  @!P0 BRA `(.L_x_3484) ;  /* 0x0000000000048947 */ /* 0x000fec0003800000 */
[----:B------:R-:W-:Y:S01]  /*f040*/  BPT.TRAP 0x1 ;  /* 0x000000040000795c */ /* 0x000fe20000300000 */
.L_x_3484:
[----:B------:R-:W-:Y:S01]  /*f050*/  IMAD R5, R18, 0x8, R5 ;  /* 0x0000000812057824 */ /* 0x000fe200078e0205 */
[----:B------:R-:W-:-:S04]  /*f060*/  SHF.L.U32 R0, R0, 0x1f, RZ ;  /* 0x0000001f00007819 */ /* 0x000fc800000006ff */
[----:B------:R-:W2:Y:S02]  /*f070*/  SYNCS.PHASECHK.TRANS64.TRYWAIT P1, [R5+URZ+0x38840], R0 ;  /* 0x03884000050075a7 */ /* 0x000ea4000802017f */
[----:B--2---:R-:W-:Y:S05]  /*f080*/  @!P1 BRA `(.L_x_3485) ;  /* 0x0000002c00409947 */ /* 0x004fea0003800000 */
.L_x_3566:
[----:B------:R-:W-:Y:S05]  /*f090*/  @!P0 BRA `(.L_x_3486) ;  /* 0x0000000000048947 */ /* 0x000fea0003800000 */
[----:B------:R-:W-:Y:S01]  /*f0a0*/  BPT.TRAP 0x1 ;  /* 0x000000040000795c */ /* 0x000fe20000300000 */
.L_x_3486:
[----:B------:R-:W4:Y:S02]  /*f0b0*/  SYNCS.PHASECHK.TRANS64.TRYWAIT P1, [R3+URZ+0x38860], R2 ;  /* 0x03886002030075a7 */ /* 0x000f24000802017f */
[----:B----4-:R-:W-:Y:S05]  /*f0c0*/  @!P1 BRA `(.L_x_3487) ;  /* 0x0000002c00449947 */ /* 0x010fea0003800000 */
.L_x_3567:
[----:B------:R-:W-:Y:S05]  /*f0d0*/  @!P0 BRA `(.L_x_3488) ;  /* 0x0000000000048947 */ /* 0x000fea0003800000 */
[----:B------:R-:W-:Y:S01]  /*f0e0*/  BPT.TRAP 0x1 ;  /* 0x000000040000795c */ /* 0x000fe20000300000 */
.L_x_3488:
[----:B------:R0:W0:Y:S02]  /*f0f0*/  SYNCS.PHASECHK.TRANS64.TRYWAIT P0, [R5+URZ+0x38860], R0 ;  /* 0x03886000050075a7 */ /* 0x000024000800017f */
[----:B0-----:R-:W-:Y:S05]  /*f100*/  @!P0 NANOSLEEP.SYNCS 0x989680 ;  /* 0x009896800000895d */ /* 0x001fea0003900000 */
[----:B------:R-:W0:Y:S02]  /*f110*/  @!P0 SYNCS.PHASECHK.TRANS64 P0, [R5+URZ+0x38860], R0 ;  /* 0x03886000050085a7 */ /* 0x000e24000800007f */
[----:B0-----:R-:W-:Y:S05]  /*f120*/  @!P0 BRA `(.L_x_3488) ;  /* 0xfffffffc00f08947 */ /* 0x001fea000383ffff */
.L_x_3480:
[----:B------:R-:W-:Y:S05]  /*f130*/  BSYNC B0 ;  /* 0x0000000000007941 */ /* 0x000fea0003800000 */
.L_x_3479:
[----:B------:R-:W-:Y:S05]  /*f140*/  EXIT ;  /* 0x000000000000794d */ /* 0x000fea0003800000 */
.L_x_3408:
[----:B0-----:R-:W-:-:S04]  /*f150*/  IMAD.U32 R0, RZ, RZ, UR38 ;  /* 0x00000026ff007e24 */ /* 0x001fc8000f8e00ff */
[----:B------:R0:W1:Y:S03]  /*f160*/  SYNCS.PHASECHK.TRANS64.TRYWAIT P1, [R0+URZ+0x38800], R3 ;  /* 0x03880003000075a7 */ /* 0x000066000802017f */
[----:B-1----:R-:W-:Y:S05]  /*f170*/  @!P1 NANOSLEEP.SYNCS 0x989680 ;  /* 0x009896800000995d */ /* 0x002fea0003900000 */
[----:B------:R-:W1:Y:S02]  /*f180*/  @!P1 SYNCS.PHASECHK.TRANS64 P1, [R0+URZ+0x38800], R3 ;  /* 0x03880003000095a7 */ /* 0x000e64000802007f */
[----:B-1----:R-:W-:Y:S05]  /*f190*/  @!P1 BRA `(.L_x_3408) ;  /* 0xfffffffc00ec9947 */ /* 0x002fea000383ffff */
[----:B------:R-:W-:Y:S05]  /*f1a0*/  BRA `(.L_x_3489) ;  /* 0xffffff3800387947 */ /* 0x000fea000383ffff */
.L_x_3412:
[----:B--2---:R2:W3:Y:S02]  /*f1b0*/  SYNCS.PHASECHK.TRANS64.TRYWAIT P1, [R8+URZ+0x38830], R5 ;  /* 0x03883005080075a7 */ /* 0x0044e4000802017f */
[----:B---3--:R-:W-:Y:S05]  /*f1c0*/  @!P1 NANOSLEEP.SYNCS 0x989680 ;  /* 0x009896800000995d */ /* 0x008fea0003900000 */
[----:B------:R-:W3:Y:S02]  /*f1d0*/  @!P1 SYNCS.PHASECHK.TRANS64 P1, [R8+URZ+0x38830], R5 ;  /* 0x03883005080095a7 */ /* 0x000ee4000802007f */
[----:B---3--:R-:W-:Y:S05]  /*f1e0*/  @!P1 BRA `(.L_x_3412) ;  /* 0xfffffffc00f09947 */ /* 0x008fea000383ffff */
[----:B------:R-:W-:Y:S05]  /*f1f0*/  BRA `(.L_x_3411) ;  /* 0xffffff3800507947 */ /* 0x000fea000383ffff */
.L_x_3413:
[----:B0-----:R-:W-:-:S04]  /*f200*/  IMAD.U32 R4, RZ, RZ, UR38 ;  /* 0x00000026ff047e24 */ /* 0x001fc8000f8e00ff */
[----:B------:R0:W3:Y:S03]  /*f210*/  SYNCS.PHASECHK.TRANS64.TRYWAIT P1, [R4+URZ+0x38810], R3 ;  /* 0x03881003040075a7 */ /* 0x0000e6000802017f */
[----:B---3--:R-:W-:Y:S05]  /*f220*/  @!P1 NANOSLEEP.SYNCS 0x989680 ;  /* 0x009896800000995d */ /* 0x008fea0003900000 */
[----:B------:R-:W3:Y:S02]  /*f230*/  @!P1 SYNCS.PHASECHK.TRANS64 P1, [R4+URZ+0x38810], R3 ;  /* 0x03881003040095a7 */ /* 0x000ee4000802007f */
[----:B---3--:R-:W-:Y:S05]  /*f240*/  @!P1 BRA `(.L_x_3413) ;  /* 0xfffffffc00ec9947 */ /* 0x008fea000383ffff */
[----:B------:R-:W-:Y:S05]  /*f250*/  BRA `(.L_x_3490) ;  /* 0xffffff3800d87947 */ /* 0x000fea000383ffff */
.L_x_3417:
[----:B----4-:R4:W0:Y:S02]  /*f260*/  SYNCS.PHASECHK.TRANS64.TRYWAIT P1, [R8+URZ+0x38850], R5 ;  /* 0x03885005080075a7 */ /* 0x010824000802017f */
[----:B0-----:R-:W-:Y:S05]  /*f270*/  @!P1 NANOSLEEP.SYNCS 0x989680 ;  /* 0x009896800000995d */ /* 0x001fea0003900000 */
[----:B------:R-:W0:Y:S02]  /*f280*/  @!P1 SYNCS.PHASECHK.TRANS64 P1, [R8+URZ+0x38850], R5 ;  /* 0x03885005080095a7 */ /* 0x000e24000802007f */
[----:B0-----:R-:W-:Y:S05]  /*f290*/  @!P1 BRA `(.L_x_3417) ;  /* 0xfffffffc00f09947 */ /* 0x001fea000383ffff */
[----:B------:R-:W-:Y:S05]  /*f2a0*/  BRA `(.L_x_3416) ;  /* 0xffffff3800e47947 */ /* 0x000fea000383ffff */
.L_x_3424:
[----:B-1----:R-:W-:-:S04]  /*f2b0*/  IMAD.U32 R4, RZ, RZ, UR7 ;  /* 0x00000007ff047e24 */ /* 0x002fc8000f8e00ff */
[----:B------:R1:W2:Y:S03]  /*f2c0*/  SYNCS.PHASECHK.TRANS64.TRYWAIT P2, [R4+URZ+0x38830], R3 ;  /* 0x03883003040075a7 */ /* 0x0002a6000804017f */
[----:B--2---:R-:W-:Y:S05]  /*f2d0*/  @!P2 NANOSLEEP.SYNCS 0x989680 ;  /* 0x009896800000a95d */ /* 0x004fea0003900000 */
[----:B------:R-:W2:Y:S02]  /*f2e0*/  @!P2 SYNCS.PHASECHK.TRANS64 P2, [R4+URZ+0x38830], R3 ;  /* 0x038830030400a5a7 */ /* 0x000ea4000804007f */
[----:B--2---:R-:W-:Y:S05]  /*f2f0*/  @!P2 BRA `(.L_x_3424) ;  /* 0xfffffffc00eca947 */ /* 0x004fea000383ffff */
[----:B------:R-:W-:Y:S05]  /*f300*/  BRA `(.L_x_3423) ;  /* 0xffffff5c005c7947 */ /* 0x000fea000383ffff */
.L_x_3428:
[----:B-1----:R-:W-:-:S04]  /*f310*/  IMAD.U32 R4, RZ, RZ, UR7 ;  /* 0x00000007ff047e24 */ /* 0x002fc8000f8e00ff */
[----:B------:R1:W3:Y:S03]  /*f320*/  SYNCS.PHASECHK.TRANS64.TRYWAIT P2, [R4+URZ+0x38850], R3 ;  /* 0x03885003040075a7 */ /* 0x0002e6000804017f */
[----:B---3--:R-:W-:Y:S05]  /*f330*/  @!P2 NANOSLEEP.SYNCS 0x989680 ;  /* 0x009896800000a95d */ /* 0x008fea0003900000 */
[----:B------:R-:W3:Y:S02]  /*f340*/  @!P2 SYNCS.PHASECHK.TRANS64 P2, [R4+URZ+0x38850], R3 ;  /* 0x038850030400a5a7 */ /* 0x000ee4000804007f */
[----:B---3--:R-:W-:Y:S05]  /*f350*/  @!P2 BRA `(.L_x_3428) ;  /* 0xfffffffc00eca947 */ /* 0x008fea000383ffff */
[----:B------:R-:W-:Y:S05]  /*f360*/  BRA `(.L_x_3427) ;  /* 0xffffff5c00d87947 */ /* 0x000fea000383ffff */
.L_x_3442:
        /* <DEDUP_REMOVED lines=8> */
[----:B-1---5:R-:W-:Y:S05]  /*f3f0*/  WARPSYNC.COLLECTIVE R15, `(.L_x_3492) ;  /* 0x000000000f087348 */ /* 0x022fea0003c00000 */
[----:B------:R0:W2:Y:S02]  /*f400*/  SHFL.IDX P6, R14, R13, R12, R11 ;  /* 0x0000000c0d0e7389 */ /* 0x0000a400000c000b */
[----:B012--5:R-:W-:Y:S01]  /*f410*/  ENDCOLLECTIVE ;  /* 0x000000000000791b */ /* 0x027fe20003800000 */
.L_x_3492:
[----:B------:R-:W-:Y:S05]  /*f420*/  BSYNC B0 ;  /* 0x0000000000007941 */ /* 0x000fea0003800000 */
.L_x_3491:
[----:B------:R-:W-:Y:S05]  /*f430*/  BRA `(.L_x_3493) ;  /* 0xffffffc400547947 */ /* 0x000fea000383ffff */
.L_x_3445:
[----:B0-----:R0:W1:Y:S02]  /*f440*/  SYNCS.PHASECHK.TRANS64.TRYWAIT P0, [R25+URZ+0x38840], R0 ;  /* 0x03884000190075a7 */ /* 0x001064000800017f */
[----:B-1----:R-:W-:Y:S05]  /*f450*/  @!P0 NANOSLEEP.SYNCS 0x989680 ;  /* 0x009896800000895d */ /* 0x002fea0003900000 */
[----:B------:R-:W1:Y:S02]  /*f460*/  @!P0 SYNCS.PHASECHK.TRANS64 P0, [R25+URZ+0x38840], R0 ;  /* 0x03884000190085a7 */ /* 0x000e64000800007f */
[----:B-1----:R-:W-:Y:S05]  /*f470*/  @!P0 BRA `(.L_x_3445) ;  /* 0xfffffffc00f08947 */ /* 0x002fea000383ffff */
[----:B------:R-:W-:Y:S05]  /*f480*/  BRA `(.L_x_3494) ;  /* 0xffffffc400d87947 */ /* 0x000fea000383ffff */
.L_x_3446:
        /* <DEDUP_REMOVED lines=8> */
.L_x_3496:
[----:B------:R-:W-:Y:S05]  /*f510*/  BSYNC B0 ;  /* 0x0000000000007941 */ /* 0x000fea0003800000 */
.L_x_3495:
[----:B------:R-:W-:Y:S01]  /*f520*/  IMAD.MOV.U32 R13, RZ, RZ, R0 ;  /* 0x000000ffff0d7224 */ /* 0x000fe200078e0000 */
[----:B------:R-:W-:Y:S01]  /*f530*/  ISETP.GE.AND P2, PT, R36, 0x1, PT ;  /* 0x000000012400780c */ /* 0x000fe20003f46270 */
[----:B------:R-:W-:Y:S02]  /*f540*/  IMAD.MOV.U32 R12, RZ, RZ, RZ ;  /* 0x000000ffff0c7224 */ /* 0x000fe400078e00ff */
[----:B------:R-:W-:Y:S02]  /*f550*/  IMAD.MOV.U32 R11, RZ, RZ, 0x181f ;  /* 0x0000181fff0b7424 */ /* 0x000fe400078e00ff */
[----:B------:R-:W-:Y:S02]  /*f560*/  IMAD.MOV.U32 R15, RZ, RZ, -0x1 ;  /* 0xffffffffff0f7424 */ /* 0x000fe400078e00ff */
[----:B------:R-:W-:-:S07]  /*f570*/  IMAD.MOV.U32 R2, RZ, RZ, R14 ;  /* 0x000000ffff027224 */ /* 0x000fce00078e000e */
[----:B------:R-:W-:Y:S05]  /*f580*/  WARPSYNC.COLLECTIVE R15, `(.L_x_3497) ;  /* 0x000000000f087348 */ /* 0x000fea0003c00000 */
[----:B------:R0:W1:Y:S02]  /*f590*/  SHFL.IDX P6, R14, R13, R12, R11 ;  /* 0x0000000c0d0e7389 */ /* 0x00006400000c000b */
[----:B01----:R-:W-:Y:S01]  /*f5a0*/  ENDCOLLECTIVE ;  /* 0x000000000000791b */ /* 0x003fe20003800000 */
.L_x_3497:
[----:B------:R-:W-:Y:S01]  /*f5b0*/  @P2 LEA R6, R5, UR37, 0x1 ;  /* 0x0000002505062c11 */ /* 0x000fe2000f8e08ff */
[----:B------:R-:W-:Y:S02]  /*f5c0*/  IMAD.MOV.U32 R13, RZ, RZ, R4 ;  /* 0x000000ffff0d7224 */ /* 0x000fe400078e0004 */
[----:B------:R-:W-:Y:S02]  /*f5d0*/  IMAD.MOV.U32 R12, RZ, RZ, 0x1 ;  /* 0x00000001ff0c7424 */ /* 0x000fe400078e00ff */
[----:B------:R-:W-:-:S07]  /*f5e0*/  IMAD.MOV.U32 R3, RZ, RZ, R14 ;  /* 0x000000ffff037224 */ /* 0x000fce00078e000e */
[----:B------:R-:W-:Y:S05]  /*f5f0*/  WARPSYNC.COLLECTIVE R15, `(.L_x_3498) ;  /* 0x000000000f087348 */ /* 0x000fea0003c00000 */
[----:B------:R0:W1:Y:S02]  /*f600*/  SHFL.IDX P6, R14, R13, R12, R11 ;  /* 0x0000000c0d0e7389 */ /* 0x00006400000c000b */
[----:B01----:R-:W-:Y:S01]  /*f610*/  ENDCOLLECTIVE ;  /* 0x000000000000791b */ /* 0x003fe20003800000 */
.L_x_3498:
        /* <DEDUP_REMOVED lines=9> */
[----:B------:R0:W-:Y:S01]  /*f6b0*/  @P2 LDGSTS.E.BYPASS.LTC128B.128 [R6+0x22400], desc[UR42][R2.64], !P1 ;  /* 0x2240000002062fae */ /* 0x0001e2000c901d6a */
[----:B------:R-:W-:Y:S01]  /*f6c0*/  ISETP.GE.AND P2, PT, R36, 0x11, PT ;  /* 0x000000112400780c */ /* 0x000fe20003f46270 */
[----:B0-----:R-:W-:-:S12]  /*f6d0*/  IMAD.MOV.U32 R2, RZ, RZ, R14 ;  /* 0x000000ffff027224 */ /* 0x001fd800078e000e */
[----:B------:R-:W-:Y:S05]  /*f6e0*/  WARPSYNC.COLLECTIVE R15, `(.L_x_3499) ;  /* 0x000000000f087348 */ /* 0x000fea0003c00000 */
[----:B------:R0:W1:Y:S02]  /*f6f0*/  SHFL.IDX P6, R14, R13, R12, R11 ;  /* 0x0000000c0d0e7389 */ /* 0x00006400000c000b */
[----:B01----:R-:W-:Y:S01]  /*f700*/  ENDCOLLECTIVE ;  /* 0x000000000000791b */ /* 0x003fe20003800000 */
.L_x_3499:
[----:B------:R-:W-:Y:S01]  /*f710*/  @P2 LEA R6, R5, UR37, 0x1 ;  /* 0x0000002505062c11 */ /* 0x000fe2000f8e08ff */
[----:B------:R-:W-:Y:S02]  /*f720*/  IMAD.MOV.U32 R13, RZ, RZ, R4 ;  /* 0x000000ffff0d7224 */ /* 0x000fe400078e0004 */
[----:B------:R-:W-:Y:S02]  /*f730*/  IMAD.MOV.U32 R12, RZ, RZ, 0x2 ;  /* 0x00000002ff0c7424 */ /* 0x000fe400078e00ff */
[----:B------:R-:W-:-:S07]  /*f740*/  IMAD.MOV.U32 R3, RZ, RZ, R14 ;  /* 0x000000ffff037224 */ /* 0x000fce00078e000e */
[----:B------:R-:W-:Y:S05]  /*f750*/  WARPSYNC.COLLECTIVE R15, `(.L_x_3500) ;  /* 0x000000000f087348 */ /* 0x000fea0003c00000 */
[----:B------:R0:W1:Y:S02]  /*f760*/  SHFL.IDX P6, R14, R13, R12, R11 ;  /* 0x0000000c0d0e7389 */ /* 0x00006400000c000b */
[----:B01----:R-:W-:Y:S01]  /*f770*/  ENDCOLLECTIVE ;  /* 0x000000000000791b */ /* 0x003fe20003800000 */
.L_x_3500:
        /* <DEDUP_REMOVED lines=15> */
.L_x_3501:
[----:B------:R-:W-:Y:S01]  /*f870*/  @P2 LEA R6, R5, UR37, 0x1 ;  /* 0x0000002505062c11 */ /* 0x000fe2000f8e08ff */
[----:B------:R-:W-:Y:S02]  /*f880*/  IMAD.MOV.U32 R13, RZ, RZ, R4 ;  /* 0x000000ffff0d7224 */ /* 0x000fe400078e0004 */
[----:B------:R-:W-:Y:S02]  /*f890*/  IMAD.MOV.U32 R12, RZ, RZ, 0x3 ;  /* 0x00000003ff0c7424 */ /* 0x000fe400078e00ff */
[----:B------:R-:W-:-:S07]  /*f8a0*/  IMAD.MOV.U32 R3, RZ, RZ, R14 ;  /* 0x000000ffff037224 */ /* 0x000fce00078e000e */
[----:B------:R-:W-:Y:S05]  /*f8b0*/  WARPSYNC.COLLECTIVE R15, `(.L_x_3502) ;  /* 0x000000000f087348 */ /* 0x000fea0003c00000 */
[----:B------:R0:W1:Y:S02]  /*f8c0*/  SHFL.IDX P6, R14, R13, R12, R11 ;  /* 0x0000000c0d0e7389 */ /* 0x00006400000c000b */
[----:B01----:R-:W-:Y:S01]  /*f8d0*/  ENDCOLLECTIVE ;  /* 0x000000000000791b */ /* 0x003fe20003800000 */
.L_x_3502:
        /* <DEDUP_REMOVED lines=10> */
.L_x_3503:
[----:B------:R-:W-:Y:S01]  /*f980*/  @!PT LDS RZ, [RZ] ;  /* 0x00000000fffff984 */ /* 0x000fe20000000800 */
[----:B------:R-:W-:Y:S01]  /*f990*/  @!PT LDS RZ, [RZ] ;  /* 0x00000000fffff984 */ /* 0x000fe20000000800 */
[----:B------:R-:W-:Y:S01]  /*f9a0*/  @!PT LDS RZ, [RZ] ;  /* 0x00000000fffff984 */ /* 0x000fe20000000800 */
[----:B------:R0:W-:Y:S01]  /*f9b0*/  @P2 LDGSTS.E.BYPASS.LTC128B.128 [R6+0x23400], desc[UR42][R2.64], !P1 ;  /* 0x2340000002062fae */ /* 0x0001e2000c901d6a */
[----:B------:R-:W-:Y:S01]  /*f9c0*/  IMAD.MOV.U32 R0, RZ, RZ, R14 ;  /* 0x000000ffff007224 */ /* 0x000fe200078e000e */
[----:B------:R-:W-:Y:S06]  /*f9d0*/  BRA `(.L_x_3504) ;  /* 0xffffffc400847947 */ /* 0x000fec000383ffff */
.L_x_3450:
[----:B------:R-:W-:Y:S01]  /*f9e0*/  IMAD.MOV.U32 R13, RZ, RZ, R2 ;  /* 0x000000ffff0d7224 */ /* 0x000fe200078e0002 */
[----:B------:R-:W-:Y:S01]  /*f9f0*/  LOP3.LUT R16, R16, 0xfffffeff, RZ, 0xc0, !PT ;  /* 0xfffffeff10107812 */ /* 0x000fe200078ec0ff */
[----:B------:R-:W-:Y:S02]  /*fa00*/  IMAD.MOV.U32 R12, RZ, RZ, RZ ;  /* 0x000000ffff0c7224 */ /* 0x000fe400078e00ff */
[----:B------:R-:W-:Y:S02]  /*fa10*/  IMAD.MOV.U32 R11, RZ, RZ, 0x181f ;  /* 0x0000181fff0b7424 */ /* 0x000fe400078e00ff */
[----:B------:R-:W-:Y:S02]  /*fa20*/  IMAD.MOV.U32 R15, RZ, RZ, -0x1 ;  /* 0xffffffffff0f7424 */ /* 0x000fe400078e00ff */
[----:B------:R-:W-:-:S07]  /*fa30*/  IMAD R5, R5, 0x40, R10 ;  /* 0x0000004005057824 */ /* 0x000fce00078e020a */
[----:B-1----:R-:W-:Y:S05]  /*fa40*/  WARPSYNC.COLLECTIVE R15, `(.L_x_3505) ;  /* 0x000000000f087348 */ /* 0x002fea0003c00000 */
[----:B------:R0:W2:Y:S02]  /*fa50*/  SHFL.IDX P6, R14, R13, R12, R11 ;  /* 0x0000000c0d0e7389 */ /* 0x0000a400000c000b */
[----:B012---:R-:W-:Y:S01]  /*fa60*/  ENDCOLLECTIVE ;  /* 0x000000000000791b */ /* 0x007fe20003800000 */
.L_x_3505:
[----:B------:R-:W-:Y:S01]  /*fa70*/  ISETP.GE.AND P2, PT, R5, UR36, PT ;  /* 0x0000002405007c0c */ /* 0x000fe2000bf46270 */
[----:B------:R-:W-:-:S12]  /*fa80*/  IMAD.MOV.U32 R13, RZ, RZ, R0 ;  /* 0x000000ffff0d7224 */ /* 0x000fd800078e0000 */
[----:B------:R-:W-:-:S04]  /*fa90*/  @P2 LOP3.LUT R16, R16, 0x100, RZ, 0xfc, !PT ;  /* 0x0000010010102812 */ /* 0x000fc800078efcff */
[----:B------:R-:W-:Y:S01]  /*faa0*/  LOP3.LUT R16, R16, 0xffffff7f, RZ, 0xc0, !PT ;  /* 0xffffff7f10107812 */ /* 0x000fe200078ec0ff */
[----:B------:R-:W-:-:S07]  /*fab0*/  IMAD.MOV.U32 R3, RZ, RZ, R14 ;  /* 0x000000ffff037224 */ /* 0x000fce00078e000e */
[----:B------:R-:W-:Y:S05]  /*fac0*/  WARPSYNC.COLLECTIVE R15, `(.L_x_3506) ;  /* 0x000000000f087348 */ /* 0x000fea0003c00000 */
[----:B------:R0:W1:Y:S02]  /*fad0*/  SHFL.IDX P6, R14, R13, R12, R11 ;  /* 0x0000000c0d0e7389 */ /* 0x00006400000c000b */
[----:B01----:R-:W-:Y:S01]  /*fae0*/  ENDCOLLECTIVE ;  /* 0x000000000000791b */ /* 0x003fe20003800000 */
.L_x_3506:
[----:B------:R-:W-:Y:S02]  /*faf0*/  IMAD.MOV.U32 R13, RZ, RZ, R2 ;  /* 0x000000ffff0d7224 */ /* 0x000fe400078e0002 */
[----:B------:R-:W-:Y:S02]  /*fb00*/  IMAD.MOV.U32 R12, RZ, RZ, 0x1 ;  /* 0x00000001ff0c7424 */ /* 0x000fe400078e00ff */
[----:B------:R-:W-:-:S07]  /*fb10*/  IMAD.MOV.U32 R4, RZ, RZ, R14 ;  /* 0x000000ffff047224 */ /* 0x000fce00078e000e */
[----:B------:R-:W-:Y:S05]  /*fb20*/  WARPSYNC.COLLECTIVE R15, `(.L_x_3507) ;  /* 0x000000000f087348 */ /* 0x000fea0003c00000 */
[----:B------:R0:W1:Y:S02]  /*fb30*/  SHFL.IDX P6, R14, R13, R12, R11 ;  /* 0x0000000c0d0e7389 */ /* 0x00006400000c000b */
[----:B01----:R-:W-:Y:S01]  /*fb40*/  ENDCOLLECTIVE ;  /* 0x000000000000791b */ /* 0x003fe20003800000 */
.L_x_3507:
        /* <DEDUP_REMOVED lines=9> */
[----:B------:R0:W-:Y:S02]  /*fbe0*/  @!P2 LDGSTS.E.BYPASS.LTC128B.128 [R8+0x20400], desc[UR42][R6.64], !P1 ;  /* 0x204000000608afae */ /* 0x0001e4000c901d6a */
[----:B------:R-:W-:Y:S01]  /*fbf0*/  ISETP.GE.AND P2, PT, R3, UR36, PT ;  /* 0x0000002403007c0c */ /* 0x000fe2000bf46270 */
[----:B------:R-:W-:-:S12]  /*fc00*/  IMAD.MOV.U32 R3, RZ, RZ, R14 ;  /* 0x000000ffff037224 */ /* 0x000fd800078e000e */
[----:B0-----:R-:W-:Y:S05]  /*fc10*/  WARPSYNC.COLLECTIVE R15, `(.L_x_3508) ;  /* 0x000000000f087348 */ /* 0x001fea0003c00000 */
[----:B------:R1:W2:Y:S02]  /*fc20*/  SHFL.IDX P6, R14, R13, R12, R11 ;  /* 0x0000000c0d0e7389 */ /* 0x0002a400000c000b */
[----:B012---:R-:W-:Y:S01]  /*fc30*/  ENDCOLLECTIVE ;  /* 0x000000000000791b */ /* 0x007fe20003800000 */
.L_x_3508:
[----:B------:R-:W-:-:S04]  /*fc40*/  @P2 LOP3.LUT R16, R16, 0x80, RZ, 0xfc, !PT ;  /* 0x0000008010102812 */ /* 0x000fc800078efcff */
[----:B------:R-:W-:Y:S01]  /*fc50*/  LOP3.LUT R16, R16, 0xffffffbf, RZ, 0xc0, !PT ;  /* 0xffffffbf10107812 */ /* 0x000fe200078ec0ff */
[----:B------:R-:W-:Y:S02]  /*fc60*/  IMAD.MOV.U32 R13, RZ, RZ, R2 ;  /* 0x000000ffff0d7224 */ /* 0x000fe400078e0002 */
[----:B------:R-:W-:Y:S02]  /*fc70*/  IMAD.MOV.U32 R12, RZ, RZ, 0x2 ;  /* 0x00000002ff0c7424 */ /* 0x000fe400078e00ff */
[----:B------:R-:W-:-:S07]  /*fc80*/  IMAD.MOV.U32 R6, RZ, RZ, R14 ;  /* 0x000000ffff067224 */ /* 0x000fce00078e000e */
[----:B------:R-:W-:Y:S05]  /*fc90*/  WARPSYNC.COLLECTIVE R15, `(.L_x_3509) ;  /* 0x000000000f087348 */ /* 0x000fea0003c00000 */
[----:B------:R0:W1:Y:S02]  /*fca0*/  SHFL.IDX P6, R14, R13, R12, R11 ;  /* 0x0000000c0d0e7389 */ /* 0x00006400000c000b */
[----:B01----:R-:W-:Y:S01]  /*fcb0*/  ENDCOLLECTIVE ;  /* 0x000000000000791b */ /* 0x003fe20003800000 */
.L_x_3509:
[----:B------:R-:W-:-:S05]  /*fcc0*/  @!P2 LEA R6, P0, R9, R6, 0x1 ;  /* 0x000000060906a211 */ /* 0x000fca00078008ff */
[----:B------:R-:W-:-:S04]  /*fcd0*/  @!P2 IMAD.X R3, RZ, RZ, R3, P0 ;  /* 0x000000ffff03a224 */ /* 0x000fc800000e0603 */
        /* <DEDUP_REMOVED lines=12> */
.L_x_3510:
[----:B------:R-:W-:Y:S01]  /*fda0*/  @P2 LOP3.LUT R16, R16, 0x40, RZ, 0xfc, !PT ;  /* 0x0000004010102812 */ /* 0x000fe200078efcff */
[----:B------:R-:W-:Y:S02]  /*fdb0*/  IMAD.MOV.U32 R13, RZ, RZ, R2 ;  /* 0x000000ffff0d7224 */ /* 0x000fe400078e0002 */
[----:B------:R-:W-:Y:S02]  /*fdc0*/  IMAD.MOV.U32 R12, RZ, RZ, 0x3 ;  /* 0x00000003ff0c7424 */ /* 0x000fe400078e00ff */
[----:B------:R-:W-:-:S07]  /*fdd0*/  IMAD.MOV.U32 R6, RZ, RZ, R14 ;  /* 0x000000ffff067224 */ /* 0x000fce00078e000e */
[----:B------:R-:W-:Y:S05]  /*fde0*/  WARPSYNC.COLLECTIVE R15, `(.L_x_3511) ;  /* 0x000000000f087348 */ /* 0x000fea0003c00000 */
[----:B------:R0:W1:Y:S02]  /*fdf0*/  SHFL.IDX P6, R14, R13, R12, R11 ;  /* 0x0000000c0d0e7389 */ /* 0x00006400000c000b */
[----:B01----:R-:W-:Y:S01]  /*fe00*/  ENDCOLLECTIVE ;  /* 0x000000000000791b */ /* 0x003fe20003800000 */
.L_x_3511:
[----:B------:R-:W-:-:S05]  /*fe10*/  @!P2 LEA R6, P0, R9, R6, 0x1 ;  /* 0x000000060906a211 */ /* 0x000fca00078008ff */
[----:B------:R-:W-:-:S04]  /*fe20*/  @!P2 IMAD.X R3, RZ, RZ, R3, P0 ;  /* 0x000000ffff03a224 */ /* 0x000fc800000e0603 */
[----:B------:R-:W-:Y:S02]  /*fe30*/  @!P2 IMAD.MOV.U32 R7, RZ, RZ, R3 ;  /* 0x000000ffff07a224 */ /* 0x000fe400078e0003 */
[----:B------:R-:W-:-:S03]  /*fe40*/  IMAD.MOV.U32 R13, RZ, RZ, R0 ;  /* 0x000000ffff0d7224 */ /* 0x000fc600078e0000 */
[----:B------:R-:W-:Y:S01]  /*fe50*/  @!PT LDS RZ, [RZ] ;  /* 0x00000000fffff984 */ /* 0x000fe20000000800 */
[----:B------:R-:W-:Y:S01]  /*fe60*/  @!PT LDS RZ, [RZ] ;  /* 0x00000000fffff984 */ /* 0x000fe20000000800 */
[----:B------:R-:W-:Y:S01]  /*fe70*/  @!PT LDS RZ, [RZ] ;  /* 0x00000000fffff984 */ /* 0x000fe20000000800 */
[----:B------:R0:W-:Y:S01]  /*fe80*/  @!P2 LDGSTS.E.BYPASS.LTC128B.128 [R8+0x21400], desc[UR42][R6.64], !P1 ;  /* 0x214000000608afae */ /* 0x0001e2000c901d6a */
[----:B------:R-:W-:-:S07]  /*fe90*/  IMAD.MOV.U32 R3, RZ, RZ, R14 ;  /* 0x000000ffff037224 */ /* 0x000fce00078e000e */
[----:B0-----:R-:W-:Y:S05]  /*fea0*/  WARPSYNC.COLLECTIVE R15, `(.L_x_3512) ;  /* 0x000000000f087348 */ /* 0x001fea0003c00000 */
[----:B------:R1:W2:Y:S02]  /*feb0*/  SHFL.IDX P6, R14, R13, R12, R11 ;  /* 0x0000000c0d0e7389 */ /* 0x0002a400000c000b */
[----:B012---:R-:W-:Y:S01]  /*fec0*/  ENDCOLLECTIVE ;  /* 0x000000000000791b */ /* 0x007fe20003800000 */
.L_x_3512:
[----:B------:R-:W-:Y:S01]  /*fed0*/  IMAD.MOV.U32 R0, RZ, RZ, R14 ;  /* 0x000000ffff007224 */ /* 0x000fe200078e000e */
[----:B------:R-:W-:Y:S06]  /*fee0*/  BRA `(.L_x_3513) ;  /* 0xffffffc800547947 */ /* 0x000fec000383ffff */
.L_x_3452:
[----:B------:R-:W-:Y:S01]  /*fef0*/  BSSY B0, `(.L_x_3514) ;  /* 0x0000008000007945 */ /* 0x000fe20003800000 */
[----:B------:R-:W-:Y:S02]  /*ff00*/  IMAD.MOV.U32 R13, RZ, RZ, R4 ;  /* 0x000000ffff0d7224 */ /* 0x000fe400078e0004 */
[----:B------:R-:W-:Y:S02]  /*ff10*/  IMAD.MOV.U32 R12, RZ, RZ, RZ ;  /* 0x000000ffff0c7224 */ /* 0x000fe400078e00ff */
[----:B------:R-:W-:Y:S02]  /*ff20*/  IMAD.MOV.U32 R11, RZ, RZ, 0x181f ;  /* 0x0000181fff0b7424 */ /* 0x000fe400078e00ff */
[----:B------:R-:W-:-:S07]  /*ff30*/  IMAD.MOV.U32 R15, RZ, RZ, -0x1 ;  /* 0xffffffffff0f7424 */ /* 0x000fce00078e00ff */
[----:B-1---5:R-:W-:Y:S05]  /*ff40*/  WARPSYNC.COLLECTIVE R15, `(.L_x_3515) ;  /* 0x000000000f087348 */ /* 0x022fea0003c00000 */
[----:B------:R0:W2:Y:S02]  /*ff50*/  SHFL.IDX P6, R14, R13, R12, R11 ;  /* 0x0000000c0d0e7389 */ /* 0x0000a400000c000b */
[----:B012--5:R-:W-:Y:S01]  /*ff60*/  ENDCOLLECTIVE ;  /* 0x000000000000791b */ /* 0x027fe20003800000 */
.L_x_3515:
[----:B------:R-:W-:Y:S05]  /*ff70*/  BSYNC B0 ;  /* 0x0000000000007941 */ /* 0x000fea0003800000 */
.L_x_3514:
[----:B------:R-:W-:Y:S01]  /*ff80*/  IMAD.MOV.U32 R13, RZ, RZ, R0 ;  /* 0x000000ffff0d7224 */ /* 0x000fe200078e0000 */
[----:B------:R-:W-:Y:S01]  /*ff90*/  LOP3.LUT P1, RZ, R16, 0x100, RZ, 0xc0, !PT ;  /* 0x0000010010ff7812 */ /* 0x000fe2000782c0ff */
[----:B------:R-:W-:Y:S01]  /*ffa0*/  IMAD.MOV.U32 R12, RZ, RZ, RZ ;  /* 0x000000ffff0c7224 */ /* 0x000fe200078e00ff */
[----:B------:R-:W-:Y:S01]  /*ffb0*/  LOP3.LUT R22, R22, 0xfbffffff, RZ, 0xc0, !PT ;  /* 0xfbffffff16167812 */ /* 0x000fe200078ec0ff */
[----:B------:R-:W-:Y:S02]  /*ffc0*/  IMAD.MOV.U32 R11, RZ, RZ, 0x181f ;  /* 0x0000181fff0b7424 */ /* 0x000fe400078e00ff */
[----:B------:R-:W-:Y:S01]  /*ffd0*/  IMAD.MOV.U32 R15, RZ, RZ, -0x1 ;  /* 0xffffffffff0f7424 */ /* 0x000fe200078e00ff */
[----:B------:R-:W-:Y:S01]  /*ffe0*/  @P5 LOP3.LUT R22, R22, 0x4000000, RZ, 0xfc, !PT ;  /* 0x0400000016165812 */ /* 0x000fe200078efcff */
[----:B------:R-:W-:-:S07]  /*fff0*/  IMAD.MOV.U32 R2, RZ, RZ, R14 ;  /* 0x000000ffff027224 */ /* 0x000fce00078e000e */
[----:B------:R-:W-:Y:S05]  /*10000*/  WARPSYNC.COLLECTIVE R15, `(.L_x_3516) ;  /* 0x000000000f087348 */ /* 0x000fea0003c00000 */
[----:B------:R0:W1:Y:S02]  /*10010*/  SHFL.IDX P6, R14, R13, R12, R11 ;  /* 0x0000000c0d0e7389 */ /* 0x00006400000c000b */
[----:B01----:R-:W-:Y:S01]  /*10020*/  ENDCOLLECTIVE ;  /* 0x000000000000791b */ /* 0x003fe20003800000 */
.L_x_3516:
[----:B------:R-:W-:Y:S01]  /*10030*/  IMAD.MOV.U32 R13, RZ, RZ, R4 ;  /* 0x000000ffff0d7224 */ /* 0x000fe200078e0004 */
[----:B------:R-:W-:Y:S01]  /*10040*/  MOV R12, 0x1 ;  /* 0x00000001000c7802 */ /* 0x000fe20000000f00 */
[----:B------:R-:W-:Y:S01]  /*10050*/  IMAD.MOV.U32 R3, RZ, RZ, R14 ;  /* 0x000000ffff037224 */ /* 0x000fe200078e000e */
[----:B------:R-:W-:-:S04]  /*10060*/  LOP3.LUT P6, RZ, R16, 0x400000, RZ, 0xc0, !PT ;  /* 0x0040000010ff7812 */ /* 0x000fc800078cc0ff */
[----:B------:R-:W-:-:S05]  /*10070*/  @!P1 LEA R3, P0, R21, R3, 0x1 ;  /* 0x0000000315039211 */ /* 0x000fca00078008ff */
[----:B------:R-:W-:Y:S01]  /*10080*/  @!P1 IMAD.X R2, RZ, RZ, R2, P0 ;  /* 0x000000ffff029224 */ /* 0x000fe200000e0602 */
[----:B------:R-:W-:-:S04]  /*10090*/  LOP3.LUT P0, RZ, R16, 0x800000, RZ, 0xc0, !PT ;  /* 0x0080000010ff7812 */ /* 0x000fc8000780c0ff */
[----:B------:R-:W-:-:S04]  /*100a0*/  @!P1 LOP3.LUT R3, R3, R2, RZ, 0x3c, !PT ;  /* 0x0000000203039212 */ /* 0x000fc800078e3cff */
[----:B------:R-:W-:-:S04]  /*100b0*/  @!P1 LOP3.LUT R2, R3, R2, RZ, 0x3c, !PT ;  /* 0x0000000203029212 */ /* 0x000fc800078e3cff */
[----:B------:R-:W-:-:S05]  /*100c0*/  @!P1 LOP3.LUT R3, R3, R2, RZ, 0x3c, !PT ;  /* 0x0000000203039212 */ /* 0x000fca00078e3cff */
[----:B------:R-:W-:Y:S01]  /*100d0*/  @!PT LDS RZ, [RZ] ;  /* 0x00000000fffff984 */ /* 0x000fe20000000800 */
[----:B------:R-:W-:Y:S01]  /*100e0*/  @!PT LDS RZ, [RZ] ;  /* 0x00000000fffff984 */ /* 0x000fe20000000800 */
[----:B------:R-:W-:Y:S01]  /*100f0*/  @!PT LDS RZ, [RZ] ;  /* 0x00000000fffff984 */ /* 0x000fe20000000800 */
[----:B------:R0:W-:Y:S01]  /*10100*/  @!P1 LDGSTS.E.BYPASS.LTC128B.128 [R20+0x26400], desc[UR42][R2.64], !P0 ;  /* 0x2640000002149fae */ /* 0x0001e2000c101d6a */
[----:B------:R-:W-:-:S03]  /*10110*/  @!P1 ISETP.NE.U32.AND P0, PT, R9, RZ, PT ;  /* 0x000000ff0900920c */ /* 0x000fc60003f05070 */
[----:B------:R0:W-:Y:S10]  /*10120*/  @!P1 LDGSTS.E.BYPASS.LTC128B.128 [R20+0x28400], desc[UR42][R2.64+0x80], !P6 ;  /* 0x2840008002149fae */ /* 0x0001f4000f101d6a */
[----:B0-----:R-:W-:Y:S05]  /*10130*/  WARPSYNC.COLLECTIVE R15, `(.L_x_3517) ;  /* 0x000000000f087348 */ /* 0x001fea0003c00000 */
[----:B------:R1:W2:Y:S02]  /*10140*/  SHFL.IDX P6, R14, R13, R12, R11 ;  /* 0x0000000c0d0e7389 */ /* 0x0002a400000c000b */
[----:B012---:R-:W-:Y:S01]  /*10150*/  ENDCOLLECTIVE ;  /* 0x000000000000791b */ /* 0x007fe20003800000 */
.L_x_3517:
[----:B------:R-:W-:Y:S01]  /*10160*/  @!PT LDS RZ, [RZ] ;  /* 0x00000000fffff984 */ /* 0x000fe20000000800 */
[----:B------:R-:W-:Y:S01]  /*10170*/  @!PT LDS RZ, [RZ] ;  /* 0x00000000fffff984 */ /* 0x000fe20000000800 */
[----:B------:R-:W-:Y:S01]  /*10180*/  @!PT LDS RZ, [RZ] ;  /* 0x00000000fffff984 */ /* 0x000fe20000000800 */
[----:B------:R0:W-:Y:S01]  /*10190*/  @!P1 LDGSTS.E.BYPASS.LTC128B.128 [R20+0x2a400], desc[UR42][R2.64+0x100], !P5 ;  /* 0x2a40010002149fae */ /* 0x0001e2000e901d6a */
[----:B------:R-:W-:-:S03]  /*101a0*/  LOP3.LUT P5, RZ, R16, 0x800000, RZ, 0xc0, !PT ;  /* 0x0080000010ff7812 */ /* 0x000fc600078ac0ff */
[----:B------:R0:W-:Y:S04]  /*101b0*/  @!P1 LDGSTS.E.BYPASS.LTC128B.128 [R20+0x2c400], desc[UR42][R2.64+0x180], !P4 ;  /* 0x2c40018002149fae */ /* 0x0001e8000e101d6a */
[----:B------:R0:W-:Y:S01]  /*101c0*/  @!P1 LDGSTS.E.BYPASS.LTC128B.128 [R20+0x2e400], desc[UR42][R2.64+0x200], !P3 ;  /* 0x2e40020002149fae */ /* 0x0001e2000d901d6a */
[----:B------:R-:W-:-:S03]  /*101d0*/  IMAD.MOV.U32 R13, RZ, RZ, R0 ;  /* 0x000000ffff0d7224 */ /* 0x000fc600078e0000 */
[----:B------:R0:W-:Y:S04]  /*101e0*/  @!P1 LDGSTS.E.BYPASS.LTC128B.128 [R20+0x30400], desc[UR42][R2.64+0x280], !P2 ;  /* 0x3040028002149fae */ /* 0x0001e8000d101d6a */
[----:B------:R0:W-:Y:S01]  /*101f0*/  @!P1 LDGSTS.E.BYPASS.LTC128B.128 [R20+0x32400], desc[UR42][R2.64+0x300], P0 ;  /* 0x3240030002149fae */ /* 0x0001e20008101d6a */
[----:B------:R-:W-:Y:S01]  /*10200*/  @!P1 ISETP.NE.U32.AND P0, PT, R8, RZ, PT ;  /* 0x000000ff0800920c */ /* 0x000fe20003f05070 */
[----:B------:R-:W-:-:S12]  /*10210*/  IMAD.MOV.U32 R5, RZ, RZ, R14 ;  /* 0x000000ffff057224 */ /* 0x000fd800078e000e */
[----:B0-----:R-:W-:Y:S05]  /*10220*/  WARPSYNC.COLLECTIVE R15, `(.L_x_3518) ;  /* 0x000000000f087348 */ /* 0x001fea0003c00000 */
[----:B------:R1:W2:Y:S02]  /*10230*/  SHFL.IDX P6, R14, R13, R12, R11 ;  /* 0x0000000c0d0e7389 */ /* 0x0002a400000c000b */
[----:B012---:R-:W-:Y:S01]  /*10240*/  ENDCOLLECTIVE ;  /* 0x000000000000791b */ /* 0x007fe20003800000 */
.L_x_3518:
[----:B------:R-:W-:Y:S01]  /*10250*/  @!PT LDS RZ, [RZ] ;  /* 0x00000000fffff984 */ /* 0x000fe20000000800 */
[----:B------:R-:W-:Y:S01]  /*10260*/  @!PT LDS RZ, [RZ] ;  /* 0x00000000fffff984 */ /* 0x000fe20000000800 */
[----:B------:R-:W-:Y:S01]  /*10270*/  @!PT LDS RZ, [RZ] ;  /* 0x00000000fffff984 */ /* 0x000fe20000000800 */
[----:B------:R0:W-:Y:S01]  /*10280*/  @!P1 LDGSTS.E.BYPASS.LTC128B.128 [R20+0x34400], desc[UR42][R2.64+0x380], P0 ;  /* 0x3440038002149fae */ /* 0x0001e20008101d6a */
[C---:B------:R-:W-:Y:S01]  /*10290*/  LOP3.LUT P1, RZ, R16.reuse, 0x40, RZ, 0xc0, !PT ;  /* 0x0000004010ff7812 */ /* 0x040fe2000782c0ff */
[----:B------:R-:W-:Y:S02]  /*102a0*/  IMAD.MOV.U32 R13, RZ, RZ, R4 ;  /* 0x000000ffff0d7224 */ /* 0x000fe400078e0004 */
[----:B------:R-:W-:Y:S01]  /*102b0*/  IMAD.MOV.U32 R12, RZ, RZ, 0x2 ;  /* 0x00000002ff0c7424 */ /* 0x000fe200078e00ff */
[----:B------:R-:W-:-:S13]  /*102c0*/  LOP3.LUT P6, RZ, R16, 0x80, RZ, 0xc0, !PT ;  /* 0x0000008010ff7812 */ /* 0x000fda00078cc0ff */
[----:B------:R-:W-:-:S05]  /*102d0*/  @!P6 LEA R6, P0, R21, R14, 0x1 ;  /* 0x0000000e1506e211 */ /* 0x000fca00078008ff */
[----:B------:R-:W-:Y:S01]  /*102e0*/  @!P6 IMAD.X R7, RZ, RZ, R5, P0 ;  /* 0x000000ffff07e224 */ /* 0x000fe200000e0605 */
[----:B------:R-:W-:Y:S01]  /*102f0*/  LOP3.LUT P0, RZ, R16, 0x400000, RZ, 0xc0, !PT ;  /* 0x0040000010ff7812 */ /* 0x000fe2000780c0ff */
[----:B0-----:R-:W-:Y:S02]  /*10300*/  @!P6 IMAD.MOV.U32 R2, RZ, RZ, R6 ;  /* 0x000000ffff02e224 */ /* 0x001fe400078e0006 */
[----:B------:R-:W-:-:S05]  /*10310*/  @!P6 IMAD.MOV.U32 R3, RZ, RZ, R7 ;  /* 0x000000ffff03e224 */ /* 0x000fca00078e0007 */
[----:B------:R0:W-:Y:S01]  /*10320*/  @!P6 LDGSTS.E.BYPASS.LTC128B.128 [R20+0x26c00], desc[UR42][R2.64], !P5 ;  /* 0x26c000000214efae */ /* 0x0001e2000e901d6a */
[----:B------:R-:W-:-:S04]  /*10330*/  LOP3.LUT P5, RZ, R22, 0x4000000, RZ, 0xc0, !PT ;  /* 0x0400000016ff7812 */ /* 0x000fc800078ac0ff */
[----:B------:R0:W-:Y:S01]  /*10340*/  @!P6 LDGSTS.E.BYPASS.LTC128B.128 [R20+0x28c00], desc[UR42][R2.64+0x80], !P0 ;  /* 0x28c000800214efae */ /* 0x0001e2000c101d6a */
[----:B------:R-:W-:-:S08]  /*10350*/  @!P6 ISETP.NE.U32.AND P0, PT, R9, RZ, PT ;  /* 0x000000ff0900e20c */ /* 0x000fd00003f05070 */
[----:B------:R0:W-:Y:S04]  /*10360*/  @!P6 LDGSTS.E.BYPASS.LTC128B.128 [R20+0x2ac00], desc[UR42][R2.64+0x100], !P5 ;  /* 0x2ac001000214efae */ /* 0x0001e8000e901d6a */
[----:B------:R0:W-:Y:S04]  /*10370*/  @!P6 LDGSTS.E.BYPASS.LTC128B.128 [R20+0x2cc00], desc[UR42][R2.64+0x180], !P4 ;  /* 0x2cc001800214efae */ /* 0x0001e8000e101d6a */
[----:B------:R0:W-:Y:S04]  /*10380*/  @!P6 LDGSTS.E.BYPASS.LTC128B.128 [R20+0x2ec00], desc[UR42][R2.64+0x200], !P3 ;  /* 0x2ec002000214efae */ /* 0x0001e8000d901d6a */
[----:B------:R0:W-:Y:S04]  /*10390*/  @!P6 LDGSTS.E.BYPASS.LTC128B.128 [R20+0x30c00], desc[UR42][R2.64+0x280], !P2 ;  /* 0x30c002800214efae */ /* 0x0001e8000d101d6a */
[----:B------:R0:W-:Y:S01]  /*103a0*/  @!P6 LDGSTS.E.BYPASS.LTC128B.128 [R20+0x32c00], desc[UR42][R2.64+0x300], P0 ;  /* 0x32c003000214efae */ /* 0x0001e20008101d6a */
[----:B------:R-:W-:-:S13]  /*103b0*/  @!P6 ISETP.NE.U32.AND P0, PT, R8, RZ, PT ;  /* 0x000000ff0800e20c */ /* 0x000fda0003f05070 */
[----:B------:R0:W-:Y:S02]  /*103c0*/  @!P6 LDGSTS.E.BYPASS.LTC128B.128 [R20+0x34c00], desc[UR42][R2.64+0x380], P0 ;  /* 0x34c003800214efae */ /* 0x0001e40008101d6a */
[----:B0-----:R-:W-:Y:S05]  /*103d0*/  WARPSYNC.COLLECTIVE R15, `(.L_x_3519) ;  /* 0x000000000f087348 */ /* 0x001fea0003c00000 */
[----:B------:R1:W2:Y:S02]  /*103e0*/  SHFL.IDX P6, R14, R13, R12, R11 ;  /* 0x0000000c0d0e7389 */ /* 0x0002a400000c000b */
[----:B012---:R-:W-:Y:S01]  /*103f0*/  ENDCOLLECTIVE ;  /* 0x000000000000791b */ /* 0x007fe20003800000 */
.L_x_3519:
[----:B------:R-:W-:Y:S02]  /*10400*/  IMAD.MOV.U32 R13, RZ, RZ, R0 ;  /* 0x000000ffff0d7224 */ /* 0x000fe400078e0000 */
[----:B------:R-:W-:-:S07]  /*10410*/  IMAD.MOV.U32 R5, RZ, RZ, R14 ;  /* 0x000000ffff057224 */ /* 0x000fce00078e000e */
[----:B------:R-:W-:Y:S05]  /*10420*/  WARPSYNC.COLLECTIVE R15, `(.L_x_3520) ;  /* 0x000000000f087348 */ /* 0x000fea0003c00000 */
[----:B------:R0:W1:Y:S02]  /*10430*/  SHFL.IDX P6, R14, R13, R12, R11 ;  /* 0x0000000c0d0e7389 */ /* 0x00006400000c000b */
[----:B01----:R-:W-:Y:S01]  /*10440*/  ENDCOLLECTIVE ;  /* 0x000000000000791b */ /* 0x003fe20003800000 */
.L_x_3520:
[----:B------:R-:W-:Y:S02]  /*10450*/  IMAD.MOV.U32 R13, RZ, RZ, R4 ;  /* 0x000000ffff0d7224 */ /* 0x000fe400078e0004 */
[----:B------:R-:W-:Y:S01]  /*10460*/  IMAD.MOV.U32 R12, RZ, RZ, 0x3 ;  /* 0x00000003ff0c7424 */ /* 0x000fe200078e00ff */
[----:B------:R-:W-:Y:S02]  /*10470*/  @!P1 LEA R6, P0, R21, R14, 0x1 ;  /* 0x0000000e15069211 */ /* 0x000fe400078008ff */
[----:B------:R-:W-:-:S03]  /*10480*/  LOP3.LUT P6, RZ, R16, 0x400000, RZ, 0xc0, !PT ;  /* 0x0040000010ff7812 */ /* 0x000fc600078cc0ff */
[----:B------:R-:W-:Y:S01]  /*10490*/  @!P1 IMAD.X R7, RZ, RZ, R5, P0 ;  /* 0x000000ffff079224 */ /* 0x000fe200000e0605 */
[----:B------:R-:W-:Y:S01]  /*104a0*/  LOP3.LUT P0, RZ, R16, 0x800000, RZ, 0xc0, !PT ;  /* 0x0080000010ff7812 */ /* 0x000fe2000780c0ff */
[----:B------:R-:W-:Y:S02]  /*104b0*/  @!P1 IMAD.MOV.U32 R2, RZ, RZ, R6 ;  /* 0x000000ffff029224 */ /* 0x000fe400078e0006 */
[----:B------:R-:W-:-:S10]  /*104c0*/  @!P1 IMAD.MOV.U32 R3, RZ, RZ, R7 ;  /* 0x000000ffff039224 */ /* 0x000fd400078e0007 */
        /* <DEDUP_REMOVED lines=9> */
.L_x_3521:
[----:B------:R-:W-:Y:S01]  /*10560*/  @!PT LDS RZ, [RZ] ;  /* 0x00000000fffff984 */ /* 0x000fe20000000800 */
[----:B------:R-:W-:Y:S01]  /*10570*/  @!PT LDS RZ, [RZ] ;  /* 0x00000000fffff984 */ /* 0x000fe20000000800 */
[----:B------:R-:W-:Y:S01]  /*10580*/  @!PT LDS RZ, [RZ] ;  /* 0x00000000fffff984 */ /* 0x000fe20000000800 */
[----:B------:R0:W-:Y:S04]  /*10590*/  @!P1 LDGSTS.E.BYPASS.LTC128B.128 [R20+0x2b400], desc[UR42][R2.64+0x100], !P5 ;  /* 0x2b40010002149fae */ /* 0x0001e8000e901d6a */
        /* <DEDUP_REMOVED lines=10> */
.L_x_3522:
[----:B------:R-:W-:Y:S01]  /*10640*/  @!PT LDS RZ, [RZ] ;  /* 0x00000000fffff984 */ /* 0x000fe20000000800 */
[----:B------:R-:W-:Y:S01]  /*10650*/  @!PT LDS RZ, [RZ] ;  /* 0x00000000fffff984 */ /* 0x000fe20000000800 */
[----:B------:R-:W-:Y:S01]  /*10660*/  @!PT LDS RZ, [RZ] ;  /* 0x00000000fffff984 */ /* 0x000fe20000000800 */
[----:B------:R0:W-:Y:S01]  /*10670*/  @!P1 LDGSTS.E.BYPASS.LTC128B.128 [R20+0x35400], desc[UR42][R2.64+0x380], P0 ;  /* 0x3540038002149fae */ /* 0x0001e20008101d6a */
[----:B------:R-:W-:Y:S05]  /*10680*/  BRA `(.L_x_3523) ;  /* 0xffffffc800b87947 */ /* 0x000fea000383ffff */
.L_x_3454:
[----:B0-----:R-:W-:-:S04]  /*10690*/  IMAD.U32 R3, RZ, RZ, UR37 ;  /* 0x00000025ff037e24 */ /* 0x001fc8000f8e00ff */
[----:B------:R0:W1:Y:S03]  /*106a0*/  SYNCS.PHASECHK.TRANS64.TRYWAIT P0, [R3+URZ+0x38820], R0 ;  /* 0x03882000030075a7 */ /* 0x000066000800017f */
[----:B-1----:R-:W-:Y:S05]  /*106b0*/  @!P0 NANOSLEEP.SYNCS 0x989680 ;  /* 0x009896800000895d */ /* 0x002fea0003900000 */
[----:B------:R-:W1:Y:S02]  /*106c0*/  @!P0 SYNCS.PHASECHK.TRANS64 P0, [R3+URZ+0x38820], R0 ;  /* 0x03882000030085a7 */ /* 0x000e64000800007f */
[----:B-1----:R-:W-:Y:S05]  /*106d0*/  @!P0 BRA `(.L_x_3454) ;  /* 0xfffffffc00ec8947 */ /* 0x002fea000383ffff */
[----:B------:R-:W-:Y:S05]  /*106e0*/  BRA `(.L_x_3524) ;  /* 0xffffffcc00147947 */ /* 0x000fea000383ffff */
.L_x_3457:
[----:B0-----:R0:W1:Y:S02]  /*106f0*/  SYNCS.PHASECHK.TRANS64.TRYWAIT P0, [R25+URZ+0x38860], R0 ;  /* 0x03886000190075a7 */ /* 0x001064000800017f */
[----:B-1----:R-:W-:Y:S05]  /*10700*/  @!P0 NANOSLEEP.SYNCS 0x989680 ;  /* 0x009896800000895d */ /* 0x002fea0003900000 */
[----:B------:R-:W1:Y:S02]  /*10710*/  @!P0 SYNCS.PHASECHK.TRANS64 P0, [R25+URZ+0x38860], R0 ;  /* 0x03886000190085a7 */ /* 0x000e64000800007f */
[----:B-1----:R-:W-:Y:S05]  /*10720*/  @!P0 BRA `(.L_x_3457) ;  /* 0xfffffffc00f08947 */ /* 0x002fea000383ffff */
[----:B------:R-:W-:Y:S05]  /*10730*/  BRA `(.L_x_3525) ;  /* 0xffffffcc00247947 */ /* 0x000fea000383ffff */
.L_x_3458:
        /* <DEDUP_REMOVED lines=8> */
.L_x_3527:
[----:B------:R-:W-:Y:S05]  /*107c0*/  BSYNC B0 ;  /* 0x0000000000007941 */ /* 0x000fea0003800000 */
.L_x_3526:
[----:B------:R-:W0:Y:S01]  /*107d0*/  S2R R6, SR_TID.X ;  /* 0x0000000000067919 */ /* 0x000e220000002100 */
[----:B------:R-:W-:Y:S01]  /*107e0*/  IMAD.MOV.U32 R13, RZ, RZ, R8 ;  /* 0x000000ffff0d7224 */ /* 0x000fe200078e0008 */
[----:B------:R-:W-:Y:S01]  /*107f0*/  LOP3.LUT P5, RZ, R17, 0x100, RZ, 0xc0, !PT ;  /* 0x0000010011ff7812 */ /* 0x000fe200078ac0ff */
[----:B------:R-:W-:Y:S01]  /*10800*/  IMAD.MOV.U32 R12, RZ, RZ, RZ ;  /* 0x000000ffff0c7224 */ /* 0x000fe200078e00ff */
[----:B------:R-:W-:Y:S01]  /*10810*/  LEA R9, R9, UR37, 0x1 ;  /* 0x0000002509097c11 */ /* 0x000fe2000f8e08ff */
[----:B------:R-:W-:Y:S01]  /*10820*/  IMAD.MOV.U32 R11, RZ, RZ, 0x181f ;  /* 0x0000181fff0b7424 */ /* 0x000fe200078e00ff */
[----:B------:R-:W-:Y:S01]  /*10830*/  P2R R4, PR, RZ, 0x20 ;  /* 0x00000020ff047803 */ /* 0x000fe20000000000 */
[----:B------:R-:W-:Y:S01]  /*10840*/  IMAD.MOV.U32 R15, RZ, RZ, -0x1 ;  /* 0xffffffffff0f7424 */ /* 0x000fe200078e00ff */
[C---:B------:R-:W-:Y:S01]  /*10850*/  LOP3.LUT P5, RZ, R17.reuse, 0x20000, RZ, 0xc0, !PT ;  /* 0x0002000011ff7812 */ /* 0x040fe200078ac0ff */
[----:B------:R-:W-:Y:S01]  /*10860*/  IMAD.MOV.U32 R3, RZ, RZ, R14 ;  /* 0x000000ffff037224 */ /* 0x000fe200078e000e */
[----:B------:R-:W-:-:S13]  /*10870*/  LOP3.LUT P4, RZ, R17, 0x20, RZ, 0xc0, !PT ;  /* 0x0000002011ff7812 */ /* 0x000fda000788c0ff */
[----:B0-----:R-:W-:Y:S05]  /*10880*/  WARPSYNC.COLLECTIVE R15, `(.L_x_3528) ;  /* 0x000000000f087348 */ /* 0x001fea0003c00000 */
[----:B------:R1:W2:Y:S02]  /*10890*/  SHFL.IDX P6, R14, R13, R12, R11 ;  /* 0x0000000c0d0e7389 */ /* 0x0002a400000c000b */
[----:B012---:R-:W-:Y:S01]  /*108a0*/  ENDCOLLECTIVE ;  /* 0x000000000000791b */ /* 0x007fe20003800000 */
.L_x_3528:
[C---:B------:R-:W-:Y:S02]  /*108b0*/  LOP3.LUT P3, RZ, R17.reuse, 0x10, RZ, 0xc0, !PT ;  /* 0x0000001011ff7812 */ /* 0x040fe4000786c0ff */
[C---:B------:R-:W-:Y:S02]  /*108c0*/  LOP3.LUT P2, RZ, R17.reuse, 0x8, RZ, 0xc0, !PT ;  /* 0x0000000811ff7812 */ /* 0x040fe4000784c0ff */
[C---:B------:R-:W-:Y:S01]  /*108d0*/  LOP3.LUT P1, RZ, R17.reuse, 0x4, RZ, 0xc0, !PT ;  /* 0x0000000411ff7812 */ /* 0x040fe2000782c0ff */
[----:B------:R-:W-:Y:S02]  /*108e0*/  IMAD.MOV.U32 R13, RZ, RZ, R10 ;  /* 0x000000ffff0d7224 */ /* 0x000fe400078e000a */
[----:B------:R-:W-:Y:S02]  /*108f0*/  IMAD.MOV.U32 R12, RZ, RZ, 0x1 ;  /* 0x00000001ff0c7424 */ /* 0x000fe400078e00ff */
[----:B------:R-:W-:Y:S01]  /*10900*/  IMAD.SHL.U32 R6, R6, 0x8, RZ ;  /* 0x0000000806067824 */ /* 0x000fe200078e00ff */
[----:B------:R-:W-:-:S04]  /*10910*/  LOP3.LUT P6, RZ, R17, 0x800, RZ, 0xc0, !PT ;  /* 0x0000080011ff7812 */ /* 0x000fc800078cc0ff */
        /* <DEDUP_REMOVED lines=15> */
.L_x_3529:
[----:B------:R-:W-:Y:S01]  /*10a10*/  @!PT LDS RZ, [RZ] ;  /* 0x00000000fffff984 */ /* 0x000fe20000000800 */
[----:B------:R-:W-:Y:S01]  /*10a20*/  @!PT LDS RZ, [RZ] ;  /* 0x00000000fffff984 */ /* 0x000fe20000000800 */
[----:B------:R-:W-:Y:S01]  /*10a30*/  @!PT LDS RZ, [RZ] ;  /* 0x00000000fffff984 */ /* 0x000fe20000000800 */
[----:B------:R-:W-:Y:S01]  /*10a40*/  LDGSTS.E.BYPASS.LTC128B.128 [R9+0x6400], desc[UR42][R2.64+0x180], !P5 ;  /* 0x0640018002097fae */ /* 0x000fe2000e901d6a */
[----:B------:R-:W-:-:S03]  /*10a50*/  LOP3.LUT P5, RZ, R17, 0x80, RZ, 0xc0, !PT ;  /* 0x0000008011ff7812 */ /* 0x000fc600078ac0ff */
[----:B------:R-:W-:Y:S01]  /*10a60*/  LDGSTS.E.BYPASS.LTC128B.128 [R9+0x8400], desc[UR42][R2.64+0x200], !P4 ;  /* 0x0840020002097fae */ /* 0x000fe2000e101d6a */
[----:B------:R-:W-:Y:S02]  /*10a70*/  P2R R4, PR, RZ, 0x20 ;  /* 0x00000020ff047803 */ /* 0x000fe40000000000 */
[C---:B------:R-:W-:Y:S01]  /*10a80*/  LOP3.LUT P5, RZ, R17.reuse, 0x10000, RZ, 0xc0, !PT ;  /* 0x0001000011ff7812 */ /* 0x040fe200078ac0ff */
[----:B------:R-:W-:Y:S01]  /*10a90*/  LDGSTS.E.BYPASS.LTC128B.128 [R9+0xa400], desc[UR42][R2.64+0x280], !P3 ;  /* 0x0a40028002097fae */ /* 0x000fe2000d901d6a */
[C---:B------:R-:W-:Y:S01]  /*10aa0*/  LOP3.LUT P4, RZ, R17.reuse, 0x2, RZ, 0xc0, !PT ;  /* 0x0000000211ff7812 */ /* 0x040fe2000788c0ff */
[----:B------:R-:W-:Y:S01]  /*10ab0*/  IMAD.MOV.U32 R13, RZ, RZ, R8 ;  /* 0x000000ffff0d7224 */ /* 0x000fe200078e0008 */
[----:B------:R-:W-:Y:S01]  /*10ac0*/  LOP3.LUT P3, RZ, R17, 0x1, RZ, 0xc0, !PT ;  /* 0x0000000111ff7812 */ /* 0x000fe2000786c0ff */
[----:B------:R-:W-:Y:S01]  /*10ad0*/  LDGSTS.E.BYPASS.LTC128B.128 [R9+0xc400], desc[UR42][R2.64+0x300], !P2 ;  /* 0x0c40030002097fae */ /* 0x000fe2000d101d6a */
[----:B------:R-:W-:-:S03]  /*10ae0*/  LOP3.LUT P2, RZ, R16, 0x80000000, RZ, 0xc0, !PT ;  /* 0x8000000010ff7812 */ /* 0x000fc6000784c0ff */
[----:B------:R0:W-:Y:S01]  /*10af0*/  LDGSTS.E.BYPASS.LTC128B.128 [R9+0xe400], desc[UR42][R2.64+0x380], !P1 ;  /* 0x0e40038002097fae */ /* 0x0001e2000c901d6a */
[----:B------:R-:W-:Y:S01]  /*10b00*/  LOP3.LUT P1, RZ, R16, 0x40000000, RZ, 0xc0, !PT ;  /* 0x4000000010ff7812 */ /* 0x000fe2000782c0ff */
[----:B0-----:R-:W-:-:S12]  /*10b10*/  IMAD.MOV.U32 R3, RZ, RZ, R14 ;  /* 0x000000ffff037224 */ /* 0x001fd800078e000e */
[----:B------:R-:W-:Y:S05]  /*10b20*/  WARPSYNC.COLLECTIVE R15, `(.L_x_3530) ;  /* 0x000000000f087348 */ /* 0x000fea0003c00000 */
[----:B------:R0:W1:Y:S02]  /*10b30*/  SHFL.IDX P6, R14, R13, R12, R11 ;  /* 0x0000000c0d0e7389 */ /* 0x00006400000c000b */
[----:B01----:R-:W-:Y:S01]  /*10b40*/  ENDCOLLECTIVE ;  /* 0x000000000000791b */ /* 0x003fe20003800000 */
.L_x_3530:
        /* <DEDUP_REMOVED lines=17> */
.L_x_3531:
[----:B------:R-:W-:Y:S01]  /*10c60*/  @!PT LDS RZ, [RZ] ;  /* 0x00000000fffff984 */ /* 0x000fe20000000800 */
[----:B------:R-:W-:Y:S01]  /*10c70*/  @!PT LDS RZ, [RZ] ;  /* 0x00000000fffff984 */ /* 0x000fe20000000800 */
[----:B------:R-:W-:Y:S01]  /*10c80*/  @!PT LDS RZ, [RZ] ;  /* 0x00000000fffff984 */ /* 0x000fe20000000800 */
[----:B------:R0:W-:Y:S01]  /*10c90*/  LDGSTS.E.BYPASS.LTC128B.128 [R9+0x6c00], desc[UR42][R2.64+0x180], !P5 ;  /* 0x06c0018002097fae */ /* 0x0001e2000e901d6a */
[----:B------:R-:W-:-:S03]  /*10ca0*/  LOP3.LUT P5, RZ, R17, 0x40, RZ, 0xc0, !PT ;  /* 0x0000004011ff7812 */ /* 0x000fc600078ac0ff */
[----:B------:R0:W-:Y:S01]  /*10cb0*/  LDGSTS.E.BYPASS.LTC128B.128 [R9+0x8c00], desc[UR42][R2.64+0x200], !P4 ;  /* 0x08c0020002097fae */ /* 0x0001e2000e101d6a */
[----:B------:R-:W-:Y:S02]  /*10cc0*/  P2R R4, PR, RZ, 0x20 ;  /* 0x00000020ff047803 */ /* 0x000fe40000000000 */
[----:B------:R-:W-:Y:S01]  /*10cd0*/  LOP3.LUT P5, RZ, R17, 0x8000, RZ, 0xc0, !PT ;  /* 0x0000800011ff7812 */ /* 0x000fe200078ac0ff */
[----:B------:R0:W-:Y:S01]  /*10ce0*/  LDGSTS.E.BYPASS.LTC128B.128 [R9+0xac00], desc[UR42][R2.64+0x280], !P3 ;  /* 0x0ac0028002097fae */ /* 0x0001e2000d901d6a */
[C---:B------:R-:W-:Y:S01]  /*10cf0*/  LOP3.LUT P4, RZ, R16.reuse, 0x20000000, RZ, 0xc0, !PT ;  /* 0x2000000010ff7812 */ /* 0x040fe2000788c0ff */
[----:B------:R-:W-:Y:S01]  /*10d00*/  IMAD.MOV.U32 R13, RZ, RZ, R8 ;  /* 0x000000ffff0d7224 */ /* 0x000fe200078e0008 */
[C---:B------:R-:W-:Y:S01]  /*10d10*/  LOP3.LUT P3, RZ, R16.reuse, 0x10000000, RZ, 0xc0, !PT ;  /* 0x1000000010ff7812 */ /* 0x040fe2000786c0ff */
[----:B------:R0:W-:Y:S01]  /*10d20*/  LDGSTS.E.BYPASS.LTC128B.128 [R9+0xcc00], desc[UR42][R2.64+0x300], !P2 ;  /* 0x0cc0030002097fae */ /* 0x0001e2000d101d6a */
[----:B------:R-:W-:-:S03]  /*10d30*/  LOP3.LUT P2, RZ, R16, 0x8000000, RZ, 0xc0, !PT ;  /* 0x0800000010ff7812 */ /* 0x000fc6000784c0ff */
[----:B------:R0:W-:Y:S01]  /*10d40*/  LDGSTS.E.BYPASS.LTC128B.128 [R9+0xec00], desc[UR42][R2.64+0x380], !P1 ;  /* 0x0ec0038002097fae */ /* 0x0001e2000c901d6a */
[----:B------:R-:W-:Y:S01]  /*10d50*/  LOP3.LUT P1, RZ, R16, 0x4000000, RZ, 0xc0, !PT ;  /* 0x0400000010ff7812 */ /* 0x000fe2000782c0ff */
[----:B------:R-:W-:-:S12]  /*10d60*/  IMAD.MOV.U32 R20, RZ, RZ, R14 ;  /* 0x000000ffff147224 */ /* 0x000fd800078e000e */
[----:B0-----:R-:W-:Y:S05]  /*10d70*/  WARPSYNC.COLLECTIVE R15, `(.L_x_3532) ;  /* 0x000000000f087348 */ /* 0x001fea0003c00000 */
[----:B------:R1:W2:Y:S02]  /*10d80*/  SHFL.IDX P6, R14, R13, R12, R11 ;  /* 0x0000000c0d0e7389 */ /* 0x0002a400000c000b */
[----:B012---:R-:W-:Y:S01]  /*10d90*/  ENDCOLLECTIVE ;  /* 0x000000000000791b */ /* 0x007fe20003800000 */
.L_x_3532:
        /* <DEDUP_REMOVED lines=16> */
.L_x_3533:
        /* <DEDUP_REMOVED lines=13> */
.L_x_3534:
[----:B------:R-:W-:Y:S05]  /*10f70*/  BRA `(.L_x_3535) ;  /* 0xffffffcc00447947 */ /* 0x000fea000383ffff */
.L_x_3464:
[----:B-1----:R1:W2:Y:S02]  /*10f80*/  SYNCS.PHASECHK.TRANS64.TRYWAIT P0, [R8+URZ+0x38840], R20 ;  /* 0x03884014080075a7 */ /* 0x0022a4000800017f */
[----:B--2---:R-:W-:Y:S05]  /*10f90*/  @!P0 NANOSLEEP.SYNCS 0x989680 ;  /* 0x009896800000895d */ /* 0x004fea0003900000 */
[----:B------:R-:W2:Y:S02]  /*10fa0*/  @!P0 SYNCS.PHASECHK.TRANS64 P0, [R8+URZ+0x38840], R20 ;  /* 0x03884014080085a7 */ /* 0x000ea4000800007f */
[----:B--2---:R-:W-:Y:S05]  /*10fb0*/  @!P0 BRA `(.L_x_3464) ;  /* 0xfffffffc00f08947 */ /* 0x004fea000383ffff */
[----:B------:R-:W-:Y:S05]  /*10fc0*/  BRA `(.L_x_3536) ;  /* 0xffffffd000787947 */ /* 0x000fea000383ffff */
.L_x_3465:
        /* <DEDUP_REMOVED lines=8> */
.L_x_3538:
[----:B------:R-:W-:Y:S05]  /*11050*/  BSYNC B1 ;  /* 0x0000000000017941 */ /* 0x000fea0003800000 */
.L_x_3537:
        /* <DEDUP_REMOVED lines=9> */
.L_x_3539:
[----:B------:R-:W-:Y:S02]  /*110f0*/  IMAD.MOV.U32 R13, RZ, RZ, R27 ;  /* 0x000000ffff0d7224 */ /* 0x000fe400078e001b */
[----:B------:R-:W-:Y:S02]  /*11100*/  IMAD.MOV.U32 R12, RZ, RZ, 0x1 ;  /* 0x00000001ff0c7424 */ /* 0x000fe400078e00ff */
[----:B------:R-:W-:-:S07]  /*11110*/  IMAD.MOV.U32 R2, RZ, RZ, R14 ;  /* 0x000000ffff027224 */ /* 0x000fce00078e000e */
[----:B------:R-:W-:Y:S05]  /*11120*/  WARPSYNC.COLLECTIVE R15, `(.L_x_3540) ;  /* 0x000000000f087348 */ /* 0x000fea0003c00000 */
[----:B------:R0:W1:Y:S02]  /*11130*/  SHFL.IDX P6, R14, R13, R12, R11 ;  /* 0x0000000c0d0e7389 */ /* 0x00006400000c000b */
[----:B01----:R-:W-:Y:S01]  /*11140*/  ENDCOLLECTIVE ;  /* 0x000000000000791b */ /* 0x003fe20003800000 */
.L_x_3540:
        /* <DEDUP_REMOVED lines=11> */
.L_x_3541:
[----:B------:R-:W-:Y:S02]  /*11200*/  IMAD.MOV.U32 R13, RZ, RZ, R27 ;  /* 0x000000ffff0d7224 */ /* 0x000fe400078e001b */
[----:B------:R-:W-:Y:S02]  /*11210*/  IMAD.MOV.U32 R12, RZ, RZ, 0x2 ;  /* 0x00000002ff0c7424 */ /* 0x000fe400078e00ff */
[----:B------:R-:W-:-:S07]  /*11220*/  IMAD.MOV.U32 R2, RZ, RZ, R14 ;  /* 0x000000ffff027224 */ /* 0x000fce00078e000e */
[----:B------:R-:W-:Y:S05]  /*11230*/  WARPSYNC.COLLECTIVE R15, `(.L_x_3542) ;  /* 0x000000000f087348 */ /* 0x000fea0003c00000 */
[----:B------:R0:W1:Y:S02]  /*11240*/  SHFL.IDX P6, R14, R13, R12, R11 ;  /* 0x0000000c0d0e7389 */ /* 0x00006400000c000b */
[----:B01----:R-:W-:Y:S01]  /*11250*/  ENDCOLLECTIVE ;  /* 0x000000000000791b */ /* 0x003fe20003800000 */
.L_x_3542:
        /* <DEDUP_REMOVED lines=11> */
.L_x_3543:
[----:B------:R-:W-:Y:S02]  /*11310*/  IMAD.MOV.U32 R13, RZ, RZ, R27 ;  /* 0x000000ffff0d7224 */ /* 0x000fe400078e001b */
[----:B------:R-:W-:Y:S02]  /*11320*/  IMAD.MOV.U32 R12, RZ, RZ, 0x3 ;  /* 0x00000003ff0c7424 */ /* 0x000fe400078e00ff */
[----:B------:R-:W-:-:S07]  /*11330*/  IMAD.MOV.U32 R2, RZ, RZ, R14 ;  /* 0x000000ffff027224 */ /* 0x000fce00078e000e */
[----:B------:R-:W-:Y:S05]  /*11340*/  WARPSYNC.COLLECTIVE R15, `(.L_x_3544) ;  /* 0x000000000f087348 */ /* 0x000fea0003c00000 */
[----:B------:R0:W1:Y:S02]  /*11350*/  SHFL.IDX P6, R14, R13, R12, R11 ;  /* 0x0000000c0d0e7389 */ /* 0x00006400000c000b */
[----:B01----:R-:W-:Y:S01]  /*11360*/  ENDCOLLECTIVE ;  /* 0x000000000000791b */ /* 0x003fe20003800000 */
.L_x_3544:
[----:B------:R-:W-:-:S05]  /*11370*/  IADD3 R2, P0, R2, R0, RZ ;  /* 0x0000000002027210 */ /* 0x000fca0007f1e0ff */
        /* <DEDUP_REMOVED lines=10> */
.L_x_3545:
[----:B------:R-:W-:Y:S01]  /*11420*/  IMAD.MOV.U32 R2, RZ, RZ, R14 ;  /* 0x000000ffff027224 */ /* 0x000fe200078e000e */
[----:B------:R-:W-:Y:S06]  /*11430*/  BRA `(.L_x_3546) ;  /* 0xffffffd000087947 */ /* 0x000fec000383ffff */
.L_x_3470:
[----:B----4-:R4:W0:Y:S02]  /*11440*/  SYNCS.PHASECHK.TRANS64.TRYWAIT P0, [R8+URZ+0x38860], R20 ;  /* 0x03886014080075a7 */ /* 0x010824000800017f */
[----:B0-----:R-:W-:Y:S05]  /*11450*/  @!P0 NANOSLEEP.SYNCS 0x989680 ;  /* 0x009896800000895d */ /* 0x001fea0003900000 */
[----:B------:R-:W0:Y:S02]  /*11460*/  @!P0 SYNCS.PHASECHK.TRANS64 P0, [R8+URZ+0x38860], R20 ;  /* 0x03886014080085a7 */ /* 0x000e24000800007f */
[----:B0-----:R-:W-:Y:S05]  /*11470*/  @!P0 BRA `(.L_x_3470) ;  /* 0xfffffffc00f08947 */ /* 0x001fea000383ffff */
[----:B------:R-:W-:Y:S05]  /*11480*/  BRA `(.L_x_3547) ;  /* 0xffffffd000587947 */ /* 0x000fea000383ffff */
.L_x_3471:
[----:B------:R-:W-:Y:S01]  /*11490*/  BSSY B1, `(.L_x_3548) ;  /* 0x0000008000017945 */ /* 0x000fe20003800000 */
[----:B------:R-:W-:Y:S02]  /*114a0*/  IMAD.MOV.U32 R13, RZ, RZ, R20 ;  /* 0x000000ffff0d7224 */ /* 0x000fe400078e0014 */
[----:B------:R-:W-:Y:S02]  /*114b0*/  IMAD.MOV.U32 R12, RZ, RZ, RZ ;  /* 0x000000ffff0c7224 */ /* 0x000fe400078e00ff */
[----:B------:R-:W-:Y:S02]  /*114c0*/  IMAD.MOV.U32 R11, RZ, RZ, 0x181f ;  /* 0x0000181fff0b7424 */ /* 0x000fe400078e00ff */
[----:B------:R-:W-:-:S07]  /*114d0*/  IMAD.MOV.U32 R15, RZ, RZ, -0x1 ;  /* 0xffffffffff0f7424 */ /* 0x000fce00078e00ff */
[----:B0--3--:R-:W-:Y:S05]  /*114e0*/  WARPSYNC.COLLECTIVE R15, `(.L_x_3549) ;  /* 0x000000000f087348 */ /* 0x009fea0003c00000 */
[----:B------:R1:W2:Y:S02]  /*114f0*/  SHFL.IDX P6, R14, R13, R12, R11 ;  /* 0x0000000c0d0e7389 */ /* 0x0002a400000c000b */
[----:B0123--:R-:W-:Y:S01]  /*11500*/  ENDCOLLECTIVE ;  /* 0x000000000000791b */ /* 0x00ffe20003800000 */
.L_x_3549:
[----:B------:R-:W-:Y:S05]  /*11510*/  BSYNC B1 ;  /* 0x0000000000017941 */ /* 0x000fea0003800000 */
.L_x_3548:
        /* <DEDUP_REMOVED lines=12> */
.L_x_3550:
[----:B------:R-:W-:Y:S02]  /*115e0*/  IMAD.MOV.U32 R13, RZ, RZ, R20 ;  /* 0x000000ffff0d7224 */ /* 0x000fe400078e0014 */
[----:B------:R-:W-:Y:S01]  /*115f0*/  IMAD.MOV.U32 R12, RZ, RZ, 0x1 ;  /* 0x00000001ff0c7424 */ /* 0x000fe200078e00ff */
[----:B------:R-:W-:Y:S02]  /*11600*/  LOP3.LUT P6, RZ, R16, 0x200, RZ, 0xc0, !PT ;  /* 0x0000020010ff7812 */ /* 0x000fe400078cc0ff */
[----:B------:R-:W-:-:S05]  /*11610*/  IADD3 R2, P0, R14, R0, RZ ;  /* 0x000000000e027210 */ /* 0x000fca0007f1e0ff */
[----:B------:R-:W-:Y:S01]  /*11620*/  IMAD.X R3, RZ, RZ, R3, P0 ;  /* 0x000000ffff037224 */ /* 0x000fe200000e0603 */
        /* <DEDUP_REMOVED lines=8> */
.L_x_3551:
        /* <DEDUP_REMOVED lines=17> */
.L_x_3552:
        /* <DEDUP_REMOVED lines=18> */
.L_x_3553:
        /* <DEDUP_REMOVED lines=14> */
.L_x_3554:
        /* <DEDUP_REMOVED lines=16> */
.L_x_3555:
[----:B------:R-:W-:Y:S01]  /*11ac0*/  @!PT LDS RZ, [RZ] ;  /* 0x00000000fffff984 */ /* 0x000fe20000000800 */
[----:B------:R-:W-:Y:S01]  /*11ad0*/  @!PT LDS RZ, [RZ] ;  /* 0x00000000fffff984 */ /* 0x000fe20000000800 */
[----:B------:R-:W-:Y:S01]  /*11ae0*/  @!PT LDS RZ, [RZ] ;  /* 0x00000000fffff984 */ /* 0x000fe20000000800 */
[----:B------:R0:W-:Y:S04]  /*11af0*/  LDGSTS.E.BYPASS.LTC128B.128 [R21+0x7400], desc[UR42][R2.64+0x180], !P5 ;  /* 0x0740018002157fae */ /* 0x0001e8000e901d6a */
[----:B------:R0:W-:Y:S04]  /*11b00*/  LDGSTS.E.BYPASS.LTC128B.128 [R21+0x9400], desc[UR42][R2.64+0x200], !P4 ;  /* 0x0940020002157fae */ /* 0x0001e8000e101d6a */
[----:B------:R0:W-:Y:S01]  /*11b10*/  LDGSTS.E.BYPASS.LTC128B.128 [R21+0xb400], desc[UR42][R2.64+0x280], !P3 ;  /* 0x0b40028002157fae */ /* 0x0001e2000d901d6a */
[----:B------:R-:W-:-:S03]  /*11b20*/  IMAD.MOV.U32 R13, RZ, RZ, R10 ;  /* 0x000000ffff0d7224 */ /* 0x000fc600078e000a */
[----:B------:R0:W-:Y:S04]  /*11b30*/  LDGSTS.E.BYPASS.LTC128B.128 [R21+0xd400], desc[UR42][R2.64+0x300], P0 ;  /* 0x0d40030002157fae */ /* 0x0001e80008101d6a */
[----:B------:R0:W-:Y:S01]  /*11b40*/  LDGSTS.E.BYPASS.LTC128B.128 [R21+0xf400], desc[UR42][R2.64+0x380], P1 ;  /* 0x0f40038002157fae */ /* 0x0001e20008901d6a */
[----:B------:R-:W-:-:S07]  /*11b50*/  IMAD.MOV.U32 R20, RZ, RZ, R14 ;  /* 0x000000ffff147224 */ /* 0x000fce00078e000e */
[----:B0-----:R-:W-:Y:S05]  /*11b60*/  WARPSYNC.COLLECTIVE R15, `(.L_x_3556) ;  /* 0x000000000f087348 */ /* 0x001fea0003c00000 */
[----:B------:R1:W2:Y:S02]  /*11b70*/  SHFL.IDX P6, R14, R13, R12, R11 ;  /* 0x0000000c0d0e7389 */ /* 0x0002a400000c000b */
[----:B012---:R-:W-:Y:S01]  /*11b80*/  ENDCOLLECTIVE ;  /* 0x000000000000791b */ /* 0x007fe20003800000 */
.L_x_3556:
[----:B------:R-:W-:Y:S05]  /*11b90*/  BRA `(.L_x_3557) ;  /* 0xffffffcc00cc7947 */ /* 0x000fea000383ffff */
.L_x_3477:
[----:B-1----:R1:W2:Y:S02]  /*11ba0*/  SYNCS.PHASECHK.TRANS64.TRYWAIT P0, [R5+URZ+0x38820], R0 ;  /* 0x03882000050075a7 */ /* 0x0022a4000800017f */
[----:B--2---:R-:W-:Y:S05]  /*11bb0*/  @!P0 NANOSLEEP.SYNCS 0x989680 ;  /* 0x009896800000895d */ /* 0x004fea0003900000 */
[----:B------:R-:W2:Y:S02]  /*11bc0*/  @!P0 SYNCS.PHASECHK.TRANS64 P0, [R5+URZ+0x38820], R0 ;  /* 0x03882000050085a7 */ /* 0x000ea4000800007f */
[----:B--2---:R-:W-:Y:S05]  /*11bd0*/  @!P0 BRA `(.L_x_3477) ;  /* 0xfffffffc00f08947 */ /* 0x004fea000383ffff */
[----:B------:R-:W-:Y:S05]  /*11be0*/  BRA `(.L_x_3558) ;  /* 0xffffffd000a47947 */ /* 0x000fea000383ffff */
.L_x_3478:
        /* <DEDUP_REMOVED lines=11> */
.L_x_3560:
[----:B------:R-:W-:Y:S05]  /*11ca0*/  BSYNC B0 ;  /* 0x0000000000007941 */ /* 0x000fea0003800000 */
.L_x_3559:
[----:B------:R-:W-:Y:S05]  /*11cb0*/  BRA `(.L_x_3561) ;  /* 0xffffffd0008c7947 */ /* 0x000fea000383ffff */
.L_x_3481:
[----:B------:R-:W-:Y:S01]  /*11cc0*/  BSSY B1, `(.L_x_3562) ;  /* 0x0000006000017945 */ /* 0x000fe20003800000 */
[----:B------:R-:W-:-:S07]  /*11cd0*/  IMAD.MOV.U32 R15, RZ, RZ, -0x1 ;  /* 0xffffffffff0f7424 */ /* 0x000fce00078e00ff */
[----:B01-3--:R-:W-:Y:S05]  /*11ce0*/  WARPSYNC.COLLECTIVE R15, `(.L_x_3563) ;  /* 0x000000000f0c7348 */ /* 0x00bfea0003c00000 */
[----:B------:R-:W-:Y:S02]  /*11cf0*/  ELECT P6, UR62, PT ;  /* 0x00000000003e782f */ /* 0x000fe400038c0000 */
[----:B------:R-:W-:Y:S01]  /*11d00*/  MOV R14, UR62 ;  /* 0x0000003e000e7c02 */ /* 0x000fe20008000f00 */
[----:B01-3--:R-:W-:Y:S10]  /*11d10*/  ENDCOLLECTIVE ;  /* 0x000000000000791b */ /* 0x00bff40003800000 */
.L_x_3563:
[----:B------:R-:W-:Y:S05]  /*11d20*/  BSYNC B1 ;  /* 0x0000000000017941 */ /* 0x000fea0003800000 */
.L_x_3562:
[----:B------:R-:W-:Y:S05]  /*11d30*/  BRA `(.L_x_3564) ;  /* 0xffffffd000847947 */ /* 0x000fea000383ffff */
.L_x_3483:
[----:B-1----:R1:W2:Y:S02]  /*11d40*/  SYNCS.PHASECHK.TRANS64.TRYWAIT P1, [R3+URZ+0x38840], R2 ;  /* 0x03884002030075a7 */ /* 0x0022a4000802017f */
[----:B--2---:R-:W-:Y:S05]  /*11d50*/  @!P1 NANOSLEEP.SYNCS 0x989680 ;  /* 0x009896800000995d */ /* 0x004fea0003900000 */
[----:B------:R-:W2:Y:S02]  /*11d60*/  @!P1 SYNCS.PHASECHK.TRANS64 P1, [R3+URZ+0x38840], R2 ;  /* 0x03884002030095a7 */ /* 0x000ea4000802007f */
[----:B--2---:R-:W-:Y:S05]  /*11d70*/  @!P1 BRA `(.L_x_3483) ;  /* 0xfffffffc00f09947 */ /* 0x004fea000383ffff */
[----:B------:R-:W-:Y:S05]  /*11d80*/  BRA `(.L_x_3565) ;  /* 0xffffffd000a07947 */ /* 0x000fea000383ffff */
.L_x_3485:
[----:B--2---:R2:W4:Y:S02]  /*11d90*/  SYNCS.PHASECHK.TRANS64.TRYWAIT P1, [R5+URZ+0x38840], R0 ;  /* 0x03884000050075a7 */ /* 0x004524000802017f */
[----:B----4-:R-:W-:Y:S05]  /*11da0*/  @!P1 NANOSLEEP.SYNCS 0x989680 ;  /* 0x009896800000995d */ /* 0x010fea0003900000 */
[----:B------:R-:W4:Y:S02]  /*11db0*/  @!P1 SYNCS.PHASECHK.TRANS64 P1, [R5+URZ+0x38840], R0 ;  /* 0x03884000050095a7 */ /* 0x000f24000802007f */
[----:B----4-:R-:W-:Y:S05]  /*11dc0*/  @!P1 BRA `(.L_x_3485) ;  /* 0xfffffffc00f09947 */ /* 0x010fea000383ffff */
[----:B------:R-:W-:Y:S05]  /*11dd0*/  BRA `(.L_x_3566) ;  /* 0xffffffd000ac7947 */ /* 0x000fea000383ffff */
.L_x_3487:
[----:B----4-:R4:W0:Y:S02]  /*11de0*/  SYNCS.PHASECHK.TRANS64.TRYWAIT P1, [R3+URZ+0x38860], R2 ;  /* 0x03886002030075a7 */ /* 0x010824000802017f */
[----:B0-----:R-:W-:Y:S05]  /*11df0*/  @!P1 NANOSLEEP.SYNCS 0x989680 ;  /* 0x009896800000995d */ /* 0x001fea0003900000 */
[----:B------:R-:W0:Y:S02]  /*11e00*/  @!P1 SYNCS.PHASECHK.TRANS64 P1, [R3+URZ+0x38860], R2 ;  /* 0x03886002030095a7 */ /* 0x000e24000802007f */
[----:B0-----:R-:W-:Y:S05]  /*11e10*/  @!P1 BRA `(.L_x_3487) ;  /* 0xfffffffc00f09947 */ /* 0x001fea000383ffff */
[----:B------:R-:W-:Y:S05]  /*11e20*/  BRA `(.L_x_3567) ;  /* 0xffffffd000a87947 */ /* 0x000fea000383ffff */
.L_x_3568:
        /* <DEDUP_REMOVED lines=13> */
.L_x_15531:


//--------------------- .text._ZN7cutlass13device_kernelIN5flash11enable_sm90INS1_16FlashAttnFwdSm90INS1_25CollectiveMainloopFwdSm90ILi2EN4cute5tupleIJNS5_1CILi1EEES8_S8_EEENS6_IJNS7_ILi64EEESA_SA_EEELi512ENS_10bfloat16_tEfNS_4arch4Sm90ELb0ELb0ELb0ELb1ELb1ELb0ELb0ELb0ELb0ELb1ELb0ELb0EEENS1_21CollectiveEpilogueFwdINS6_IJSA_NS7_ILi512EEESA_EEES9_SC_SE_Li256ELb1ELb1ELb0ELb0EEENS1_36VarlenDynamicPersistentTileSchedulerILi64ELi64ELi256ELi128ELb0ELb1ELb1ELb0ELb1ELb1EEEEEEEEEvNT_6ParamsE --------------------------
	.section	.text._ZN7cutlass13device_kernelIN5flash11enable_sm90INS1_16FlashAttnFwdSm90INS1_25CollectiveMainloopFwdSm90ILi2EN4cute5tupleIJNS5_1CILi1EEES8_S8_EEENS6_IJNS7_ILi64EEESA_SA_EEELi512ENS_10bfloat16_tEfNS_4arch4Sm90ELb0ELb0ELb0ELb1ELb1ELb0ELb0ELb0ELb0ELb1ELb0ELb0EEENS1_21CollectiveEpilogueFwdINS6_IJSA_NS7_ILi512EEESA_EEES9_SC_SE_Li256ELb1ELb1ELb0ELb0EEENS1_36VarlenDynamicPersistentTileSchedulerILi64ELi64ELi256ELi128ELb0ELb1ELb1ELb0ELb1ELb1EEEEEEEEEvNT_6ParamsE,"ax",@progbits
	.align	128
.text._ZN7cutlass13device_kernelIN5flash11enable_sm90INS1_16FlashAttnFwdSm90INS1_25CollectiveMainloopFwdSm90ILi2EN4cute5tupleIJNS5_1CILi1EEES8_S8_EEENS6_IJNS7_ILi64EEESA_SA_EEELi512ENS_10bfloat16_tEfNS_4arch4Sm90ELb0ELb0ELb0ELb1ELb1ELb0ELb0ELb0ELb0ELb1ELb0ELb0EEENS1_21CollectiveEpilogueFwdINS6_IJSA_NS7_ILi512EEESA_EEES9_SC_SE_Li256ELb1ELb1ELb0ELb0EEENS1_36VarlenDynamicPersistentTileSchedulerILi64ELi64ELi256ELi128ELb0ELb1ELb1ELb0ELb1ELb1EEEEEEEEEvNT_6ParamsE:
        .type           _ZN7cutlass13device_kernelIN5flash11enable_sm90INS1_16FlashAttnFwdSm90INS1_25CollectiveMainloopFwdSm90ILi2EN4cute5tupleIJNS5_1CILi1EEES8_S8_EEENS6_IJNS7_ILi64EEESA_SA_EEELi512ENS_10bfloat16_tEfNS_4arch4Sm90ELb0ELb0ELb0ELb1ELb1ELb0ELb0ELb0ELb0ELb1ELb0ELb0EEENS1_21CollectiveEpilogueFwdINS6_IJSA_NS7_ILi512EEESA_EEES9_SC_SE_Li256ELb1ELb1ELb0ELb0EEENS1_36VarlenDynamicPersistentTileSchedulerILi64ELi64ELi256ELi128ELb0ELb1ELb1ELb0ELb1ELb1EEEEEEEEEvNT_6ParamsE,@function
        .size           _ZN7cutlass13device_kernelIN5flash11enable_sm90INS1_16FlashAttnFwdSm90INS1_25CollectiveMainloopFwdSm90ILi2EN4cute5tupleIJNS5_1CILi1EEES8_S8_EEENS6_IJNS7_ILi64EEESA_SA_EEELi512ENS_10bfloat16_tEfNS_4arch4Sm90ELb0ELb0ELb0ELb1ELb1ELb0ELb0ELb0ELb0ELb1ELb0ELb0EEENS1_21CollectiveEpilogueFwdINS6_IJSA_NS7_ILi512EEESA_EEES9_SC_SE_Li256ELb1ELb1ELb0ELb0EEENS1_36VarlenDynamicPersistentTileSchedulerILi64ELi64ELi256ELi128ELb0ELb1ELb1ELb0ELb1ELb1EEEEEEEEEvNT_6ParamsE,(.L_x_15532 - _ZN7cutlass13device_kernelIN5flash11enable_sm90INS1_16FlashAttnFwdSm90INS1_25CollectiveMainloopFwdSm90ILi2EN4cute5tupleIJNS5_1CILi1EEES8_S8_EEENS6_IJNS7_ILi64EEESA_SA_EEELi512ENS_10bfloat16_tEfNS_4arch4Sm90ELb0ELb0ELb0ELb1ELb1ELb0ELb0ELb0ELb0ELb1ELb0ELb0EEENS1_21CollectiveEpilogueFwdINS6_IJSA_NS7_ILi512EEESA_EEES9_SC_SE_Li256ELb1ELb1ELb0ELb0EEENS1_36VarlenDynamicPersistentTileSchedulerILi64ELi64ELi256ELi128ELb0ELb1ELb1ELb0ELb1ELb1EEEEEEEEEvNT_6ParamsE)
        .other          _ZN7cutlass13device_kernelIN5flash11enable_sm90INS1_16FlashAttnFwdSm90INS1_25CollectiveMainloopFwdSm90ILi2EN4cute5tupleIJNS5_1CILi1EEES8_S8_EEENS6_IJNS7_ILi64EEESA_SA_EEELi512ENS_10bfloat16_tEfNS_4arch4Sm90ELb0ELb0ELb0ELb1ELb1ELb0ELb0ELb0ELb0ELb1ELb0ELb0EEENS1_21CollectiveEpilogueFwdINS6_IJSA_NS7_ILi512EEESA_EEES9_SC_SE_Li256ELb1ELb1ELb0ELb0EEENS1_36VarlenDynamicPersistentTileSchedulerILi64ELi64ELi256ELi128ELb0ELb1ELb1ELb0ELb1ELb1EEEEEEEEEvNT_6ParamsE,@"STO_CUDA_ENTRY STV_DEFAULT"
_ZN7cutlass13device_kernelIN5flash11enable_sm90INS1_16FlashAttnFwdSm90INS1_25CollectiveMainloopFwdSm90ILi2EN4cute5tupleIJNS5_1CILi1EEES8_S8_EEENS6_IJNS7_ILi64EEESA_SA_EEELi512ENS_10bfloat16_tEfNS_4arch4Sm90ELb0ELb0ELb0ELb1ELb1ELb0ELb0ELb0ELb0ELb1ELb0ELb0EEENS1_21CollectiveEpilogueFwdINS6_IJSA_NS7_ILi512EEESA_EEES9_SC_SE_Li256ELb1ELb1ELb0ELb0EEENS1_36VarlenDynamicPersistentTileSchedulerILi64ELi64ELi256ELi128ELb0ELb1ELb1ELb0ELb1ELb1EEEEEEEEEvNT_6ParamsE:
        /* <DEDUP_REMOVED lines=41> */
.L_x_3569:
        /* <DEDUP_REMOVED lines=22> */
.L_x_3570:
        /* <DEDUP_REMOVED lines=18> */
.L_x_3571:
        /* <DEDUP_REMOVED lines=22> */
.L_x_3572:
        /* <DEDUP_REMOVED lines=23> */
.L_x_3573:
        /* <DEDUP_REMOVED lines=8> */
.L_x_3575:
[----:B------:R-:W-:-:S08]  /*0860*/  NOP ;  /* 0x0000000000007918 */ /* 0x000fd00000000000 */
[----:B------:R-:W0:Y:S02]  /*0870*/  USETMAXREG.TRY_ALLOC.CTAPOOL UP0, 0xe8 ;  /* 0x000000e8000079c8 */ /* 0x000e240008000600 */
[----:B0-----:R-:W-:-:S13]  /*0880*/  PLOP3.LUT P0, PT, PT, PT, UP0, 0x80, 0x0 ;  /* 0x000000000000781c */ /* 0x001fda0003f0f008 */
[----:B------:R-:W-:Y:S05]  /*0890*/  @!P0 BRA `(.L_x_3575) ;  /* 0xfffffffc00f08947 */ /* 0x000fea000383ffff */
[----:B------:R-:W0:Y:S01]  /*08a0*/  S2R R2, SR_TID.X ;  /* 0x0000000000027919 */ /* 0x000e220000002100 */
[----:B------:R-:W1:Y:S01]  /*08b0*/  S2UR UR40, SR_CgaCtaId ;  /* 0x00000000002879c3 */ /* 0x000e620000008800 */
[----:B------:R-:W-:Y:S01]  /*08c0*/  UMOV UR41, 0x400 ;  /* 0x0000040000297882 */ /* 0x000fe20000000000 */
[----:B------:R-:W-:Y:S01]  /*08d0*/  ULDC UR4, c[0x0][0xc3c] ;  /* 0x00030f0000047ab9 */ /* 0x000fe20000000800 */
[----:B-1----:R-:W-:Y:S01]  /*08e0*/  ULEA UR41, UR40, UR41, 0x18 ;  /* 0x0000002928297291 */ /* 0x002fe2000f8ec03f */
[----:B0-----:R-:W-:-:S04]  /*08f0*/  LOP3.LUT R0, R2, 0xffffff80, RZ, 0xc0, !PT ;  /* 0xffffff8002007812 */ /* 0x001fc800078ec0ff */
[----:B------:R-:W-:-:S13]  /*0900*/  ISETP.NE.AND P0, PT, R0, 0x80, PT ;  /* 0x000000800000780c */ /* 0x000fda0003f05270 */
[----:B------:R-:W-:Y:S06]  /*0910*/  @!P0 BAR.ARV 0x8, 0x100 ;  /* 0x0204000000008b1d */ /* 0x000fec0000002000 */
[----:B------:R-:W-:-:S13]  /*0920*/  ISETP.GE.U32.AND P0, PT, R2, 0x100, PT ;  /* 0x000001000200780c */ /* 0x000fda0003f06070 */
[----:B------:R-:W-:Y:S08]  /*0930*/  @P0 BAR.ARV 0xf, 0x100 ;  /* 0x03c4000000000b1d */ /* 0x000ff00000002000 */
[----:B------:R-:W-:Y:S06]  /*0940*/  BAR.SYNC.DEFER_BLOCKING 0x5, 0x180 ;  /* 0x0146000000007b1d */ /* 0x000fec0000010000 */
[----:B------:R-:W0:Y:S02]  /*0950*/  LDS.128 R4, [UR41+0x28cd0] ;  /* 0x028cd029ff047984 */ /* 0x000e240008000c00 */
[----:B------:R-:W-:Y:S06]  /*0960*/  BAR.ARV 0x4, 0x180 ;  /* 0x0106000000007b1d */ /* 0x000fec0000002000 */
[----:B0-----:R-:W-:-:S13]  /*0970*/  ISETP.GE.AND P0, PT, R7, UR4, PT ;  /* 0x0000000407007c0c */ /* 0x001fda000bf06270 */
[----:B------:R-:W-:Y:S05]  /*0980*/  @P0 EXIT ;  /* 0x000000000000094d */ /* 0x000fea0003800000 */
[----:B------:R-:W-:Y:S01]  /*0990*/  VIADD R197, R2, 0xffffff80 ;  /* 0xffffff8002c57836 */ /* 0x000fe20000000000 */
[----:B------:R-:W-:Y:S01]  /*09a0*/  R2UR UR5, R5 ;  /* 0x00000000050572ca */ /* 0x000fe200000e0000 */
[----:B------:R-:W-:Y:S01]  /*09b0*/  IMAD.MOV.U32 R23, RZ, RZ, 0x20 ;  /* 0x00000020ff177424 */ /* 0x000fe200078e00ff */
[----:B------:R-:W-:Y:S01]  /*09c0*/  R2UR UR7, R7 ;  /* 0x00000000070772ca */ /* 0x000fe200000e0000 */
[----:B------:R-:W-:Y:S01]  /*09d0*/  ULOP3.LUT UR46, UR39, 0x1, URZ, 0xfc, !UPT ;  /* 0x00000001272e7892 */ /* 0x000fe2000f8efc3f */
[----:B------:R-:W-:Y:S01]  /*09e0*/  SHF.R.S32.HI R0, RZ, 0x1f, R197 ;  /* 0x0000001fff007819 */ /* 0x000fe200000114c5 */
[----:B------:R-:W-:Y:S01]  /*09f0*/  UMOV UR36, URZ ;  /* 0x0000003f00247c82 */ /* 0x000fe20008000000 */
[----:B------:R-:W-:Y:S01]  /*0a00*/  R2UR UR6, R6 ;  /* 0x00000000060672ca */ /* 0x000fe200000e0000 */
[----:B------:R-:W-:Y:S01]  /*0a10*/  UMOV UR37, URZ ;  /* 0x0000003f00257c82 */ /* 0x000fe20008000000 */
[CC--:B------:R-:W-:Y:S01]  /*0a20*/  LEA.HI R2, R0.reuse, R197.reuse, RZ, 0x4 ;  /* 0x000000c500027211 */ /* 0x0c0fe200078f20ff */
[----:B------:R-:W-:Y:S01]  /*0a30*/  UMOV UR38, URZ ;  /* 0x0000003f00267c82 */ /* 0x000fe20008000000 */
[----:B------:R-:W-:-:S02]  /*0a40*/  LEA.HI R5, R0, R197, RZ, 0x5 ;  /* 0x000000c500057211 */ /* 0x000fc400078f28ff */
[----:B------:R-:W-:Y:S02]  /*0a50*/  SHF.R.S32.HI R3, RZ, 0x4, R2 ;  /* 0x00000004ff037819 */ /* 0x000fe40000011402 */
[----:B------:R-:W-:Y:S02]  /*0a60*/  LEA.HI R7, R0, R197, RZ, 0x2 ;  /* 0x000000c500077211 */ /* 0x000fe400078f10ff */
[----:B------:R-:W-:Y:S02]  /*0a70*/  LEA.HI R4, R2, R3, RZ, 0x1 ;  /* 0x0000000302047211 */ /* 0x000fe400078f08ff */
[--C-:B------:R-:W-:Y:S02]  /*0a80*/  SHF.R.S32.HI R11, RZ, 0x5, R5.reuse ;  /* 0x00000005ff0b7819 */ /* 0x100fe40000011405 */
[----:B------:R-:W-:Y:S02]  /*0a90*/  LOP3.LUT R4, R4, 0x1ffffffe, RZ, 0xc0, !PT ;  /* 0x1ffffffe04047812 */ /* 0x000fe400078ec0ff */
[----:B------:R-:W-:-:S02]  /*0aa0*/  SHF.R.S32.HI R6, RZ, 0x1f, R5 ;  /* 0x0000001fff067819 */ /* 0x000fc40000011405 */
[----:B------:R-:W-:Y:S01]  /*0ab0*/  LOP3.LUT R8, R7, 0xfffffffc, RZ, 0xc0, !PT ;  /* 0xfffffffc07087812 */ /* 0x000fe200078ec0ff */
[----:B------:R-:W-:Y:S01]  /*0ac0*/  IMAD.IADD R9, R3, 0x1, -R4 ;  /* 0x0000000103097824 */ /* 0x000fe200078e0a04 */
[----:B------:R-:W-:Y:S02]  /*0ad0*/  LOP3.LUT R4, R2, 0xfffffff0, RZ, 0xc0, !PT ;  /* 0xfffffff002047812 */ /* 0x000fe400078ec0ff */
[----:B------:R-:W-:Y:S01]  /*0ae0*/  LEA.HI R3, R0, R197, RZ, 0x7 ;  /* 0x000000c500037211 */ /* 0x000fe200078f38ff */
[C---:B------:R-:W-:Y:S01]  /*0af0*/  IMAD.IADD R10, R197.reuse, 0x1, -R8 ;  /* 0x00000001c50a7824 */ /* 0x040fe200078e0a08 */
[----:B------:R-:W-:Y:S01]  /*0b00*/  LEA.HI R6, R6, R11, RZ, 0x2 ;  /* 0x0000000b06067211 */ /* 0x000fe200078f10ff */
[----:B------:R-:W-:Y:S01]  /*0b10*/  IMAD.IADD R7, R197, 0x1, -R4 ;  /* 0x00000001c5077824 */ /* 0x000fe200078e0a04 */
[----:B------:R-:W-:Y:S01]  /*0b20*/  LOP3.LUT R2, R3, 0xffffff80, RZ, 0xc0, !PT ;  /* 0xffffff8003027812 */ /* 0x000fe200078ec0ff */
[----:B------:R-:W-:Y:S01]  /*0b30*/  IMAD.SHL.U32 R9, R9, 0x8, RZ ;  /* 0x0000000809097824 */ /* 0x000fe200078e00ff */
[----:B------:R-:W-:-:S02]  /*0b40*/  SHF.R.S32.HI R192, RZ, 0x7, R3 ;  /* 0x00000007ffc07819 */ /* 0x000fc40000011403 */
[--C-:B------:R-:W-:Y:S01]  /*0b50*/  SHF.R.S32.HI R4, RZ, 0x1f, R7.reuse ;  /* 0x0000001fff047819 */ /* 0x100fe20000011407 */
[----:B------:R-:W-:Y:S01]  /*0b60*/  IMAD.IADD R2, R197, 0x1, -R2 ;  /* 0x00000001c5027824 */ /* 0x000fe200078e0a02 */
[----:B------:R-:W-:Y:S01]  /*0b70*/  LOP3.LUT R6, R6, 0x3ffffc, RZ, 0xc0, !PT ;  /* 0x003ffffc06067812 */ /* 0x000fe200078ec0ff */
[----:B------:R-:W-:Y:S01]  /*0b80*/  IMAD R15, R192, 0x100, R7 ;  /* 0x00000100c00f7824 */ /* 0x000fe200078e0207 */
[----:B------:R-:W-:Y:S02]  /*0b90*/  LEA.HI R8, R4, R7, RZ, 0x3 ;  /* 0x0000000704087211 */ /* 0x000fe400078f18ff */
[----:B------:R-:W-:Y:S01]  /*0ba0*/  LEA.HI R12, R10, R10, RZ, 0x1 ;  /* 0x0000000a0a0c7211 */ /* 0x000fe200078f08ff */
[----:B------:R-:W-:Y:S01]  /*0bb0*/  IMAD.IADD R4, R11, 0x1, -R6 ;  /* 0x000000010b047824 */ /* 0x000fe200078e0a06 */
[----:B------:R-:W-:Y:S02]  /*0bc0*/  SHF.R.S32.HI R5, RZ, 0x1f, R2 ;  /* 0x0000001fff057819 */ /* 0x000fe40000011402 */
[----:B------:R-:W-:Y:S01]  /*0bd0*/  LOP3.LUT R13, R12, 0x1ffffffe, RZ, 0xc0, !PT ;  /* 0x1ffffffe0c0d7812 */ /* 0x000fe200078ec0ff */
[----:B------:R-:W-:Y:S01]  /*0be0*/  IMAD R196, R4, 0x10, R15 ;  /* 0x0000001004c47824 */ /* 0x000fe200078e020f */
[----:B------:R-:W-:-:S02]  /*0bf0*/  LEA.HI R4, R5, R2, RZ, 0x2 ;  /* 0x0000000205047211 */ /* 0x000fc400078f10ff */
[C---:B------:R-:W-:Y:S01]  /*0c00*/  LOP3.LUT R6, R8.reuse, 0xfffffff8, RZ, 0xc0, !PT ;  /* 0xfffffff808067812 */ /* 0x040fe200078ec0ff */
[----:B------:R-:W-:Y:S01]  /*0c10*/  IMAD.SHL.U32 R8, R8, 0x40, RZ ;  /* 0x0000004008087824 */ /* 0x000fe200078e00ff */
[----:B------:R-:W-:Y:S01]  /*0c20*/  IADD3 R195, R10, -R13, RZ ;  /* 0x8000000d0ac37210 */ /* 0x000fe20007ffe0ff */
[----:B------:R-:W-:Y:S01]  /*0c30*/  IMAD.U32 R196, R196, 0x40, R9 ;  /* 0x00000040c4c47824 */ /* 0x000fe200078e0009 */
[----:B------:R-:W-:Y:S01]  /*0c40*/  LOP3.LUT R13, R4, 0x7ffffffc, RZ, 0xc0, !PT ;  /* 0x7ffffffc040d7812 */ /* 0x000fe200078ec0ff */
[----:B------:R-:W-:Y:S01]  /*0c50*/  IMAD.IADD R7, R7, 0x1, -R6 ;  /* 0x0000000107077824 */ /* 0x000fe200078e0a06 */
[----:B------:R-:W-:Y:S02]  /*0c60*/  LEA.HI R6, R5, R2, RZ, 0x5 ;  /* 0x0000000205067211 */ /* 0x000fe400078f28ff */
[----:B------:R-:W-:Y:S01]  /*0c70*/  LOP3.LUT R8, R8, 0x7ffffe00, RZ, 0xc0, !PT ;  /* 0x7ffffe0008087812 */ /* 0x000fe200078ec0ff */
[----:B------:R-:W-:Y:S01]  /*0c80*/  IMAD.IADD R13, R2, 0x1, -R13 ;  /* 0x00000001020d7824 */ /* 0x000fe200078e0a0d */
[----:B------:R-:W-:Y:S01]  /*0c90*/  SHF.R.S32.HI R5, RZ, 0x2, R4 ;  /* 0x00000002ff057819 */ /* 0x000fe20000011404 */
[----:B------:R-:W-:Y:S01]  /*0ca0*/  IMAD.SHL.U32 R2, R7, 0x40, RZ ;  /* 0x0000004007027824 */ /* 0x000fe200078e00ff */
[----:B------:R-:W-:Y:S01]  /*0cb0*/  LEA.HI R0, R0, R197, RZ, 0x3 ;  /* 0x000000c500007211 */ /* 0x000fe200078f18ff */
[----:B------:R-:W-:Y:S01]  /*0cc0*/  IMAD R8, R11, 0x400, R8 ;  /* 0x000004000b087824 */ /* 0x000fe200078e0208 */
[----:B------:R-:W-:Y:S01]  /*0cd0*/  SHF.R.S32.HI R4, RZ, 0x1f, R4 ;  /* 0x0000001fff047819 */ /* 0x000fe20000011404 */
[----:B------:R-:W-:Y:S01]  /*0ce0*/  IMAD.SHL.U32 R17, R13, 0x2, RZ ;  /* 0x000000020d117824 */ /* 0x000fe200078e00ff */
[----:B------:R-:W-:-:S02]  /*0cf0*/  LOP3.LUT R2, R2, 0x1c0, RZ, 0xc0, !PT ;  /* 0x000001c002027812 */ /* 0x000fc400078ec0ff */
[----:B------:R-:W-:Y:S02]  /*0d00*/  LOP3.LUT R190, R0, 0xfffffff8, RZ, 0xc0, !PT ;  /* 0xfffffff800be7812 */ /* 0x000fe400078ec0ff */
[----:B------:R-:W-:Y:S02]  /*0d10*/  LOP3.LUT R9, R2, 0x8, R9, 0xf8, !PT ;  /* 0x0000000802097812 */ /* 0x000fe400078ef809 */
[----:B------:R-:W-:Y:S01]  /*0d20*/  SHF.R.U32.HI R2, RZ, 0x3, R2 ;  /* 0x00000003ff027819 */ /* 0x000fe20000011602 */
[----:B------:R-:W-:Y:S01]  /*0d30*/  IMAD.IADD R190, R197, 0x1, -R190 ;  /* 0x00000001c5be7824 */ /* 0x000fe200078e0abe */
[----:B------:R-:W-:Y:S02]  /*0d40*/  LEA.HI R4, R4, R5, RZ, 0x3 ;  /* 0x0000000504047211 */ /* 0x000fe400078f18ff */
[----:B------:R-:W-:Y:S01]  /*0d50*/  LOP3.LUT R9, R9, R2, RZ, 0x3c, !PT ;  /* 0x0000000209097212 */ /* 0x000fe200078e3cff */
[----:B------:R-:W-:Y:S01]  /*0d60*/  IMAD.SHL.U32 R2, R190, 0x8, RZ ;  /* 0x00000008be027824 */ /* 0x000fe200078e00ff */
[----:B------:R-:W-:-:S02]  /*0d70*/  R2P PR, R7, 0x6 ;  /* 0x0000000607007804 */ /* 0x000fc40000000000 */
[----:B------:R-:W-:Y:S01]  /*0d80*/  IADD3 R8, R8, R9, RZ ;  /* 0x0000000908087210 */ /* 0x000fe20007ffe0ff */
[----:B------:R-:W-:Y:S01]  /*0d90*/  VIADD R189, R2, 0x40 ;  /* 0x0000004002bd7836 */ /* 0x000fe20000000000 */
[----:B------:R-:W-:Y:S01]  /*0da0*/  LOP3.LUT R4, R4, 0xfffffff8, RZ, 0xc0, !PT ;  /* 0xfffffff804047812 */ /* 0x000fe200078ec0ff */
[C---:B------:R-:W-:Y:S01]  /*0db0*/  VIADD R188, R2.reuse, 0x80 ;  /* 0x0000008002bc7836 */ /* 0x040fe20000000000 */
[----:B------:R-:W-:Y:S01]  /*0dc0*/  LEA.HI R3, R3, R192, RZ, 0x1 ;  /* 0x000000c003037211 */ /* 0x000fe200078f08ff */
[----:B------:R-:W-:Y:S01]  /*0dd0*/  VIADD R187, R2, 0xc0 ;  /* 0x000000c002bb7836 */ /* 0x000fe20000000000 */
[----:B------:R-:W-:Y:S01]  /*0de0*/  LEA R19, R8, UR41, 0x1 ;  /* 0x0000002908137c11 */ /* 0x000fe2000f8e08ff */
[----:B------:R-:W-:Y:S01]  /*0df0*/  IMAD.IADD R5, R5, 0x1, -R4 ;  /* 0x0000000105057824 */ /* 0x000fe200078e0a04 */
[----:B------:R-:W-:Y:S01]  /*0e00*/  SHF.R.S32.HI R6, RZ, 0x5, R6 ;  /* 0x00000005ff067819 */ /* 0x000fe20000011406 */
[C---:B------:R-:W-:Y:S01]  /*0e10*/  VIADD R186, R2.reuse, 0x100 ;  /* 0x0000010002ba7836 */ /* 0x040fe20000000000 */
[----:B------:R-:W-:Y:S01]  /*0e20*/  LOP3.LUT R3, R3, 0xfffffe, RZ, 0xc0, !PT ;  /* 0x00fffffe03037812 */ /* 0x000fe200078ec0ff */
[----:B------:R-:W-:Y:S01]  /*0e30*/  VIADD R184, R19, 0x26800 ;  /* 0x0002680013b87836 */ /* 0x000fe20000000000 */
[----:B------:R-:W-:Y:S01]  /*0e40*/  SEL R23, R23, 0xffffffe0, !P1 ;  /* 0xffffffe017177807 */ /* 0x000fe20004800000 */
[C---:B------:R-:W-:Y:S01]  /*0e50*/  VIADD R185, R2.reuse, 0x140 ;  /* 0x0000014002b97836 */ /* 0x040fe20000000000 */
[C---:B------:R-:W-:Y:S01]  /*0e60*/  IADD3 R194, R2.reuse, 0x180, RZ ;  /* 0x0000018002c27810 */ /* 0x040fe20007ffe0ff */
[----:B------:R-:W-:Y:S01]  /*0e70*/  VIADD R193, R2, 0x1c0 ;  /* 0x000001c002c17836 */ /* 0x000fe20000000000 */
[----:B------:R-:W-:Y:S01]  /*0e80*/  SHF.R.S32.HI R191, RZ, 0x3, R0 ;  /* 0x00000003ffbf7819 */ /* 0x000fe20000011400 */
[----:B------:R-:W-:Y:S01]  /*0e90*/  VIADD R22, R19, 0x26840 ;  /* 0x0002684013167836 */ /* 0x000fe20000000000 */
[----:B------:R-:W-:Y:S01]  /*0ea0*/  SHF.R.S32.HI R204, RZ, 0x1f, R189 ;  /* 0x0000001fffcc7819 */ /* 0x000fe200000114bd */
[----:B------:R-:W-:Y:S01]  /*0eb0*/  IMAD R16, R6, 0x10, R5 ;  /* 0x0000001006107824 */ /* 0x000fe200078e0205 */
[----:B------:R-:W-:Y:S01]  /*0ec0*/  SHF.R.S32.HI R203, RZ, 0x1f, R188 ;  /* 0x0000001fffcb7819 */ /* 0x000fe200000114bc */
[----:B------:R-:W-:Y:S01]  /*0ed0*/  IMAD.IADD R3, R192, 0x1, -R3 ;  /* 0x00000001c0037824 */ /* 0x000fe200078e0a03 */
        /* <DEDUP_REMOVED lines=10> */
.L_x_3625:
[----:B------:R-:W-:Y:S01]  /*0f80*/  ULDC.64 UR8, c[0x0][0xc88] ;  /* 0x0003220000087ab9 */ /* 0x000fe20000000a00 */
[----:B------:R-:W-:Y:S01]  /*0f90*/  ULDC.64 UR10, c[0x0][0xa20] ;  /* 0x00028800000a7ab9 */ /* 0x000fe20000000a00 */
[----:B------:R-:W-:Y:S01]  /*0fa0*/  UIMAD.WIDE UR8, UR7, 0x4, UR8 ;  /* 0x00000004070878a5 */ /* 0x000fe2000f8e0208 */
[----:B------:R-:W-:-:S05]  /*0fb0*/  ULDC UR4, c[0x0][0x424] ;  /* 0x0001090000047ab9 */ /* 0x000fca0000000800 */
[----:B0-2-4-:R-:W-:Y:S01]  /*0fc0*/  MOV R4, UR8 ;  /* 0x0000000800047c02 */ /* 0x015fe20008000f00 */
[----:B------:R-:W-:Y:S01]  /*0fd0*/  IMAD.U32 R5, RZ, RZ, UR9 ;  /* 0x00000009ff057e24 */ /* 0x000fe2000f8e00ff */
[----:B------:R-:W-:-:S04]  /*0fe0*/  ULDC.64 UR8, c[0x0][0xa28] ;  /* 0x00028a0000087ab9 */ /* 0x000fc80000000a00 */
[----:B------:R-:W2:Y:S01]  /*0ff0*/  LDG.E R4, desc[UR50][R4.64] ;  /* 0x0000003204047981 */ /* 0x000ea2000c1e1900 */
[----:B------:R-:W-:Y:S02]  /*1000*/  UISETP.NE.U32.AND UP0, UPT, UR8, URZ, UPT ;  /* 0x0000003f0800728c */ /* 0x000fe4000bf05070 */
[----:B------:R-:W-:Y:S02]  /*1010*/  UISETP.NE.U32.AND UP1, UPT, UR10, URZ, UPT ;  /* 0x0000003f0a00728c */ /* 0x000fe4000bf25070 */
[----:B------:R-:W-:Y:S02]  /*1020*/  UISETP.NE.AND.EX UP0, UPT, UR9, URZ, UPT, UP0 ;  /* 0x0000003f0900728c */ /* 0x000fe4000bf05300 */
[----:B------:R-:W-:-:S04]  /*1030*/  UISETP.NE.AND.EX UP1, UPT, UR11, URZ, UPT, UP1 ;  /* 0x0000003f0b00728c */ /* 0x000fc8000bf25310 */
[----:B------:R-:W-:Y:S02]  /*1040*/  PLOP3.LUT P0, PT, PT, PT, UP0, 0x80, 0x0 ;  /* 0x000000000000781c */ /* 0x000fe40003f0f008 */
[----:B------:R-:W-:Y:S02]  /*1050*/  PLOP3.LUT P1, PT, PT, PT, UP1, 0x80, 0x0 ;  /* 0x000000000000781c */ /* 0x000fe40003f2f018 */
[----:B--2---:R-:W-:-:S13]  /*1060*/  R2UR UR42, R4 ;  /* 0x00000000042a72ca */ /* 0x004fda00000e0000 */
[----:B------:R-:W-:Y:S02]  /*1070*/  USHF.R.S32.HI UR43, URZ, 0x1f, UR42 ;  /* 0x0000001f3f2b7899 */ /* 0x000fe4000801142a */
[----:B------:R-:W-:Y:S02]  /*1080*/  @UP0 ULEA UR8, UP2, UR42, UR8, 0x2 ;  /* 0x000000082a080291 */ /* 0x000fe4000f84103f */
[----:B------:R-:W-:Y:S02]  /*1090*/  @UP1 ULEA UR10, UP3, UR42, UR10, 0x2 ;  /* 0x0000000a2a0a1291 */ /* 0x000fe4000f86103f */
[----:B------:R-:W-:Y:S02]  /*10a0*/  @UP0 ULEA.HI.X UR9, UR42, UR9, UR43, 0x2, UP2 ;  /* 0x000000092a090291 */ /* 0x000fe400090f142b */
[----:B------:R-:W-:Y:S01]  /*10b0*/  @UP1 ULEA.HI.X UR11, UR42, UR11, UR43, 0x2, UP3 ;  /* 0x0000000b2a0b1291 */ /* 0x000fe200098f142b */
[----:B------:R-:W-:Y:S02]  /*10c0*/  IMAD.U32 R4, RZ, RZ, UR8 ;  /* 0x00000008ff047e24 */ /* 0x000fe4000f8e00ff */
[----:B-1----:R-:W-:-:S02]  /*10d0*/  IMAD.U32 R6, RZ, RZ, UR10 ;  /* 0x0000000aff067e24 */ /* 0x002fc4000f8e00ff */
[----:B------:R-:W-:Y:S01]  /*10e0*/  IMAD.U32 R5, RZ, RZ, UR9 ;  /* 0x00000009ff057e24 */ /* 0x000fe2000f8e00ff */
[----:B------:R-:W-:Y:S01]  /*10f0*/  ULDC.64 UR8, c[0x0][0x418] ;  /* 0x0001060000087ab9 */ /* 0x000fe20000000a00 */
[----:B---3--:R-:W-:-:S03]  /*1100*/  IMAD.U32 R7, RZ, RZ, UR11 ;  /* 0x0000000bff077e24 */ /* 0x008fc6000f8e00ff */
[----:B------:R-:W2:Y:S04]  /*1110*/  @P0 LDG.E R4, desc[UR50][R4.64] ;  /* 0x0000003204040981 */ /* 0x000ea8000c1e1900 */
[----:B------:R-:W3:Y:S01]  /*1120*/  @P1 LDG.E R6, desc[UR50][R6.64] ;  /* 0x0000003206061981 */ /* 0x000ee2000c1e1900 */
[----:B------:R-:W-:Y:S01]  /*1130*/  UISETP.NE.U32.AND UP0, UPT, UR8, URZ, UPT ;  /* 0x0000003f0800728c */ /* 0x000fe2000bf05070 */
[----:B------:R-:W-:Y:S01]  /*1140*/  CS2R R20, SRZ ;  /* 0x0000000000147805 */ /* 0x000fe2000001ff00 */
[----:B------:R-:W-:Y:S01]  /*1150*/  UMOV UR44, UR5 ;  /* 0x00000005002c7c82 */ /* 0x000fe20008000000 */
[----:B------:R-:W-:Y:S01]  /*1160*/  ULDC UR5, c[0x0][0x2f0] ;  /* 0x0000bc0000057ab9 */ /* 0x000fe20000000800 */
[----:B------:R-:W-:Y:S01]  /*1170*/  UISETP.NE.AND.EX UP0, UPT, UR9, URZ, UPT, UP0 ;  /* 0x0000003f0900728c */ /* 0x000fe2000bf05300 */
[----:B------:R-:W-:Y:S01]  /*1180*/  IMAD.MOV.U32 R0, RZ, RZ, RZ ;  /* 0x000000ffff007224 */ /* 0x000fe200078e00ff */
[----:B------:R-:W-:Y:S01]  /*1190*/  UMOV UR49, URZ ;  /* 0x0000003f00317c82 */ /* 0x000fe20008000000 */
[----:B------:R-:W-:Y:S01]  /*11a0*/  UMOV UR45, UR6 ;  /* 0x00000006002d7c82 */ /* 0x000fe20008000000 */
[----:B------:R-:W-:Y:S01]  /*11b0*/  USEL UR4, UR4, 0x1, UP0 ;  /* 0x0000000104047887 */ /* 0x000fe20008000000 */
[----:B------:R-:W-:Y:S01]  /*11c0*/  IMAD.MOV.U32 R150, RZ, RZ, RZ ;  /* 0x000000ffff967224 */ /* 0x000fe200078e00ff */
[----:B------:R-:W-:Y:S01]  /*11d0*/  UISETP.NE.AND UP0, UPT, UR47, 0x1, UPT ;  /* 0x000000012f00788c */ /* 0x000fe2000bf05270 */
[----:B------:R-:W-:Y:S01]  /*11e0*/  CS2R R148, SRZ ;  /* 0x0000000000947805 */ /* 0x000fe2000001ff00 */
[----:B------:R-:W-:Y:S01]  /*11f0*/  UIMAD UR4, UR4, UR5, URZ ;  /* 0x00000005040472a4 */ /* 0x000fe2000f8e023f */
        /* <DEDUP_REMOVED lines=54> */
[----:B------:R-:W-:Y:S01]  /*1560*/  IMAD.MOV.U32 R168, RZ, RZ, RZ ;  /* 0x000000ffffa87224 */ /* 0x000fe200078e00ff */
[----:B--2---:R-:W-:-:S02]  /*1570*/  @P0 R2UR UR49, R4 ;  /* 0x00000000043102ca */ /* 0x004fc400000e0000 */
[----:B---3--:R-:W-:Y:S01]  /*1580*/  @P1 R2UR UR4, R6 ;  /* 0x00000000060412ca */ /* 0x008fe200000e0000 */
[----:B------:R-:W-:-:S14]  /*1590*/  @P1 BRA `(.L_x_3576) ;  /* 0x0000000000341947 */ /* 0x000fdc0003800000 */
[----:B------:R-:W-:Y:S02]  /*15a0*/  ULDC.64 UR6, c[0x0][0xa08] ;  /* 0x0002820000067ab9 */ /* 0x000fe40000000a00 */
[----:B------:R-:W-:-:S04]  /*15b0*/  ISETP.NE.U32.AND P0, PT, RZ, UR6, PT ;  /* 0x00000006ff007c0c */ /* 0x000fc8000bf05070 */
[----:B------:R-:W-:-:S13]  /*15c0*/  ISETP.NE.AND.EX P0, PT, RZ, UR7, PT, P0 ;  /* 0x00000007ff007c0c */ /* 0x000fda000bf05300 */
[----:B------:R-:W-:Y:S05]  /*15d0*/  @!P0 BRA `(.L_x_3576) ;  /* 0x0000000000248947 */ /* 0x000fea0003800000 */
[----:B------:R-:W-:Y:S02]  /*15e0*/  ULDC.64 UR4, c[0x0][0xa08] ;  /* 0x0002820000047ab9 */ /* 0x000fe40000000a00 */
[----:B------:R-:W-:-:S06]  /*15f0*/  UIMAD.WIDE UR4, UR42, 0x4, UR4 ;  /* 0x000000042a0478a5 */ /* 0x000fcc000f8e0204 */
[----:B------:R-:W-:Y:S01]  /*1600*/  MOV R4, UR4 ;  /* 0x0000000400047c02 */ /* 0x000fe20008000f00 */
[----:B------:R-:W-:-:S05]  /*1610*/  IMAD.U32 R5, RZ, RZ, UR5 ;  /* 0x00000005ff057e24 */ /* 0x000fca000f8e00ff */
[----:B------:R-:W2:Y:S04]  /*1620*/  LDG.E R6, desc[UR50][R4.64] ;  /* 0x0000003204067981 */ /* 0x000ea8000c1e1900 */
[----:B------:R-:W3:Y:S01]  /*1630*/  LDG.E R3, desc[UR50][R4.64+0x4] ;  /* 0x0000043204037981 */ /* 0x000ee2000c1e1900 */
[----:B--2---:R-:W-:Y:S02]  /*1640*/  R2UR UR4, R6 ;  /* 0x00000000060472ca */ /* 0x004fe400000e0000 */
[----:B---3--:R-:W-:-:S13]  /*1650*/  R2UR UR5, R3 ;  /* 0x00000000030572ca */ /* 0x008fda00000e0000 */
[----:B------:R-:W-:-:S12]  /*1660*/  UIADD3 UR4, -UR4, UR5, URZ ;  /* 0x0000000504047290 */ /* 0x000fd8000fffe13f */
.L_x_3576:
[----:B------:R-:W-:Y:S01]  /*1670*/  UIADD3 UR49, -UR49, UR4, URZ ;  /* 0x0000000431317290 */ /* 0x000fe2000fffe13f */
[----:B------:R-:W-:Y:S02]  /*1680*/  PLOP3.LUT P0, PT, PT, PT, UP0, 0x80, 0x0 ;  /* 0x000000000000781c */ /* 0x000fe40003f0f008 */
[----:B------:R-:W-:Y:S01]  /*1690*/  CS2R R38, SRZ ;  /* 0x0000000000267805 */ /* 0x000fe2000001ff00 */
[----:B------:R-:W-:Y:S01]  /*16a0*/  IMAD.MOV.U32 R8, RZ, RZ, RZ ;  /* 0x000000ffff087224 */ /* 0x000fe200078e00ff */
[----:B------:R-:W-:Y:S01]  /*16b0*/  UIADD3 UR4, UR49, 0x3f, URZ ;  /* 0x0000003f31047890 */ /* 0x000fe2000fffe03f */
[----:B------:R-:W-:Y:S02]  /*16c0*/  CS2R R166, SRZ ;  /* 0x0000000000a67805 */ /* 0x000fe4000001ff00 */
[----:B------:R-:W-:Y:S01]  /*16d0*/  CS2R R34, SRZ ;  /* 0x0000000000227805 */ /* 0x000fe2000001ff00 */
[----:B------:R-:W-:Y:S01]  /*16e0*/  IMAD.MOV.U32 R169, RZ, RZ, RZ ;  /* 0x000000ffffa97224 */ /* 0x000fe200078e00ff */
[----:B------:R-:W-:Y:S01]  /*16f0*/  USHF.R.S32.HI UR5, URZ, 0x1f, UR4 ;  /* 0x0000001f3f057899 */ /* 0x000fe20008011404 */
[----:B------:R-:W-:Y:S01]  /*1700*/  CS2R R30, SRZ ;  /* 0x00000000001e7805 */ /* 0x000fe2000001ff00 */
[----:B------:R-:W-:Y:S01]  /*1710*/  IMAD.MOV.U32 R28, RZ, RZ, RZ ;  /* 0x000000ffff1c7224 */ /* 0x000fe200078e00ff */
[----:B------:R-:W-:Y:S01]  /*1720*/  CS2R R170, SRZ ;  /* 0x0000000000aa7805 */ /* 0x000fe2000001ff00 */
[----:B------:R-:W-:Y:S01]  /*1730*/  ULEA.HI UR5, UR5, UR4, URZ, 0x6 ;  /* 0x0000000405057291 */ /* 0x000fe2000f8f303f */
[----:B------:R-:W-:Y:S01]  /*1740*/  CS2R R26, SRZ ;  /* 0x00000000001a7805 */ /* 0x000fe2000001ff00 */
[----:B------:R-:W-:-:S02]  /*1750*/  IMAD.MOV.U32 R172, RZ, RZ, RZ ;  /* 0x000000ffffac7224 */ /* 0x000fc400078e00ff */
[----:B------:R-:W-:Y:S01]  /*1760*/  USHF.R.S32.HI UR48, URZ, 0x6, UR5 ;  /* 0x000000063f307899 */ /* 0x000fe20008011405 */
[----:B------:R-:W-:Y:S11]  /*1770*/  @!P0 BRA `(.L_x_3577) ;  /* 0x0000001800448947 */ /* 0x000ff60003800000 */
[----:B------:R-:W-:Y:S01]  /*1780*/  UISETP.GE.AND UP0, UPT, UR49, 0x1, UPT ;  /* 0x000000013100788c */ /* 0x000fe2000bf06270 */
[----:B------:R-:W-:-:S05]  /*1790*/  PLOP3.LUT P0, PT, PT, PT, PT, 0x80, 0x0 ;  /* 0x000000000000781c */ /* 0x000fca0003f0f070 */
[----:B------:R-:W-:-:S13]  /*17a0*/  PLOP3.LUT P1, PT, PT, PT, UP0, 0x80, 0x0 ;  /* 0x000000000000781c */ /* 0x000fda0003f2f008 */
[----:B------:R-:W-:Y:S05]  /*17b0*/  @!P1 BRA `(.L_x_3578) ;  /* 0x0000005000d49947 */ /* 0x000fea0003800000 */
        /* <DEDUP_REMOVED lines=14> */
.L_x_3579:
[----:B------:R-:W-:Y:S01]  /*18a0*/  ULEA UR16, UR38, UR41, 0x3 ;  /* 0x0000002926107291 */ /* 0x000fe2000f8e183f */
[----:B------:R-:W-:-:S05]  /*18b0*/  IMAD.U32 R0, RZ, RZ, UR37 ;  /* 0x00000025ff007e24 */ /* 0x000fca000f8e00ff */
[----:B------:R-:W-:-:S04]  /*18c0*/  SHF.L.U32 R0, R0, 0x1f, RZ ;  /* 0x0000001f00007819 */ /* 0x000fc800000006ff */
[----:B------:R-:W0:Y:S02]  /*18d0*/  SYNCS.PHASECHK.TRANS64.TRYWAIT P1, [UR16+0x28c50], R0 ;  /* 0x028c5000ff0075a7 */ /* 0x000e240008020150 */
[----:B0-----:R-:W-:Y:S05]  /*18e0*/  @!P1 BRA `(.L_x_3580) ;  /* 0x000000d400849947 */ /* 0x001fea0003800000 */
.L_x_3710:
        /* <DEDUP_REMOVED lines=40> */
.L_x_3581:
        /* <DEDUP_REMOVED lines=8> */
.L_x_3588:
[----:B------:R-:W-:Y:S01]  /*1bf0*/  BAR.SYNC.DEFER_BLOCKING 0xe, 0x100 ;  /* 0x0384000000007b1d */ /* 0x000fe20000010000 */
[----:B01----:R-:W-:Y:S01]  /*1c00*/  IMAD.U32 R3, RZ, RZ, UR38 ;  /* 0x00000026ff037e24 */ /* 0x003fe2000f8e00ff */
[----:B------:R-:W-:Y:S01]  /*1c10*/  UIADD3 UR38, UR38, 0x1, URZ ;  /* 0x0000000126267890 */ /* 0x000fe2000fffe03f */
[C---:B------:R-:W-:Y:S02]  /*1c20*/  ISETP.GT.AND P2, PT, R0.reuse, RZ, PT ;  /* 0x000000ff0000720c */ /* 0x040fe40003f44270 */
[----:B------:R-:W-:Y:S01]  /*1c30*/  IMAD R3, R3, 0x40, R16 ;  /* 0x0000004003037824 */ /* 0x000fe200078e0210 */
[----:B------:R-:W-:Y:S01]  /*1c40*/  UISETP.NE.AND UP0, UPT, UR38, 0x2, UPT ;  /* 0x000000022600788c */ /* 0x000fe2000bf05270 */
[----:B------:R-:W-:-:S03]  /*1c50*/  IADD3 R0, R0, -0x1, RZ ;  /* 0xffffffff00007810 */ /* 0x000fc60007ffe0ff */
        /* <DEDUP_REMOVED lines=136> */
.L_x_3583:
[----:B------:R-:W-:Y:S01]  /*24e0*/  ULEA UR21, UR38, UR41, 0x3 ;  /* 0x0000002926157291 */ /* 0x000fe2000f8e183f */
[----:B------:R-:W-:-:S05]  /*24f0*/  IMAD.U32 R3, RZ, RZ, UR37 ;  /* 0x00000025ff037e24 */ /* 0x000fca000f8e00ff */
[----:B------:R-:W-:-:S04]  /*2500*/  SHF.L.U32 R3, R3, 0x1f, RZ ;  /* 0x0000001f03037819 */ /* 0x000fc800000006ff */
[----:B------:R0:W1:Y:S01]  /*2510*/  SYNCS.PHASECHK.TRANS64.TRYWAIT P1, [UR21+0x28c50], R3 ;  /* 0x028c5003ff0075a7 */ /* 0x0000620008020155 */
[----:B------:R-:W-:Y:S05]  /*2520*/  @!P0 BRA `(.L_x_3584) ;  /* 0x0000000000048947 */ /* 0x000fea0003800000 */
[----:B------:R-:W-:Y:S01]  /*2530*/  BPT.TRAP 0x1 ;  /* 0x000000040000795c */ /* 0x000fe20000300000 */
.L_x_3584:
[----:B-1----:R-:W-:Y:S05]  /*2540*/  @P1 BRA `(.L_x_3585) ;  /* 0x0000000000081947 */ /* 0x002fea0003800000 */
[----:B------:R-:W1:Y:S02]  /*2550*/  SYNCS.PHASECHK.TRANS64.TRYWAIT P1, [UR21+0x28c50], R3 ;  /* 0x028c5003ff0075a7 */ /* 0x000e640008020155 */
[----:B-1----:R-:W-:Y:S05]  /*2560*/  @!P1 BRA `(.L_x_3586) ;  /* 0x000000c8007c9947 */ /* 0x002fea0003800000 */
.L_x_3585:
        /* <DEDUP_REMOVED lines=31> */
.L_x_3587:
[----:B------:R-:W-:-:S04]  /*2760*/  UIADD3 UR6, UR21, 0x28c60, URZ ;  /* 0x00028c6015067890 */ /* 0x000fc8000fffe03f */
[----:B------:R-:W-:-:S09]  /*2770*/  UPRMT UR6, UR40, 0x654, UR6 ;  /* 0x0000065428067896 */ /* 0x000fd20008000006 */
[----:B------:R-:W-:Y:S01]  /*2780*/  SYNCS.ARRIVE.TRANS64.RED.A1T0 RZ, [UR6], RZ ;  /* 0x000000ffffff79a7 */ /* 0x000fe20008100406 */
[----:B------:R-:W-:Y:S05]  /*2790*/  @P2 BRA `(.L_x_3588) ;  /* 0xfffffff400142947 */ /* 0x000fea000383ffff */
.L_x_3582:
[----:B------:R-:W-:Y:S01]  /*27a0*/  BAR.SYNC.DEFER_BLOCKING 0xe, 0x100 ;  /* 0x0384000000007b1d */ /* 0x000fe20000010000 */
[----:B01----:R-:W-:Y:S01]  /*27b0*/  IMAD.U32 R3, RZ, RZ, UR38 ;  /* 0x00000026ff037e24 */ /* 0x003fe2000f8e00ff */
[----:B------:R-:W-:Y:S01]  /*27c0*/  UIADD3 UR38, UR38, 0x1, URZ ;  /* 0x0000000126267890 */ /* 0x000fe2000fffe03f */
[----:B------:R-:W-:Y:S02]  /*27d0*/  PLOP3.LUT P0, PT, PT, PT, PT, 0x8, 0x0 ;  /* 0x000000000000781c */ /* 0x000fe40003f0e170 */
[----:B------:R-:W-:Y:S01]  /*27e0*/  CS2R R20, SRZ ;  /* 0x0000000000147805 */ /* 0x000fe2000001ff00 */
        /* <DEDUP_REMOVED lines=135> */
[----:B------:R-:W-:Y:S01]  /*3060*/  FMUL.FTZ R0, R151, R0 ;  /* 0x0000000097007220 */ /* 0x000fe20000410000 */
[----:B------:R-:W-:Y:S06]  /*3070*/  BAR.ARV 0xf, 0x100 ;  /* 0x03c4000000007b1d */ /* 0x000fec0000002000 */
[----:B------:R-:W-:Y:S05]  /*3080*/  BRA `(.L_x_3578) ;  /* 0x0000003800a07947 */ /* 0x000fea0003800000 */
.L_x_3577:
[----:B------:R-:W-:Y:S01]  /*3090*/  UISETP.GE.AND UP0, UPT, UR49, 0x1, UPT ;  /* 0x000000013100788c */ /* 0x000fe2000bf06270 */
[----:B------:R-:W-:-:S05]  /*30a0*/  PLOP3.LUT P0, PT, PT, PT, PT, 0x80, 0x0 ;  /* 0x000000000000781c */ /* 0x000fca0003f0f070 */
[----:B------:R-:W-:-:S13]  /*30b0*/  PLOP3.LUT P1, PT, PT, PT, UP0, 0x80, 0x0 ;  /* 0x000000000000781c */ /* 0x000fda0003f2f008 */
[----:B------:R-:W-:Y:S05]  /*30c0*/  @!P1 BRA `(.L_x_3578) ;  /* 0x0000003800909947 */ /* 0x000fea0003800000 */
        /* <DEDUP_REMOVED lines=29> */
.L_x_3589:
        /* <DEDUP_REMOVED lines=9> */
.L_x_3711:
[----:B------:R-:W-:Y:S05]  /*3330*/  @!P0 BRA `(.L_x_3591) ;  /* 0x0000000000048947 */ /* 0x000fea0003800000 */
[----:B------:R-:W-:Y:S01]  /*3340*/  BPT.TRAP 0x1 ;  /* 0x000000040000795c */ /* 0x000fe20000300000 */
.L_x_3591:
[----:B------:R-:W-:Y:S02]  /*3350*/  IMAD.U32 R7, RZ, RZ, UR38 ;  /* 0x00000026ff077e24 */ /* 0x000fe4000f8e00ff */
[----:B------:R-:W-:-:S03]  /*3360*/  IMAD.U32 R8, RZ, RZ, UR37 ;  /* 0x00000025ff087e24 */ /* 0x000fc6000f8e00ff */
[----:B------:R-:W-:Y:S02]  /*3370*/  LEA R7, R7, UR41, 0x3 ;  /* 0x0000002907077c11 */ /* 0x000fe4000f8e18ff */
[----:B------:R-:W-:-:S04]  /*3380*/  SHF.L.U32 R8, R8, 0x1f, RZ ;  /* 0x0000001f08087819 */ /* 0x000fc800000006ff */
[----:B------:R1:W2:Y:S01]  /*3390*/  SYNCS.PHASECHK.TRANS64.TRYWAIT P1, [R7+URZ+0x28c30], R8 ;  /* 0x028c3008070075a7 */ /* 0x0002a2000802017f */
[----:B------:R-:W-:Y:S05]  /*33a0*/  @!P0 BRA `(.L_x_3592) ;  /* 0x0000000000048947 */ /* 0x000fea0003800000 */
[----:B------:R-:W-:Y:S01]  /*33b0*/  BPT.TRAP 0x1 ;  /* 0x000000040000795c */ /* 0x000fe20000300000 */
.L_x_3592:
[----:B--2---:R-:W-:Y:S05]  /*33c0*/  @P1 BRA `(.L_x_3593) ;  /* 0x0000000000081947 */ /* 0x004fea0003800000 */
[----:B------:R-:W2:Y:S02]  /*33d0*/  SYNCS.PHASECHK.TRANS64.TRYWAIT P1, [R7+URZ+0x28c30], R8 ;  /* 0x028c3008070075a7 */ /* 0x000ea4000802017f */
[----:B--2---:R-:W-:Y:S05]  /*33e0*/  @!P1 BRA `(.L_x_3594) ;  /* 0x000000bc000c9947 */ /* 0x004fea0003800000 */
.L_x_3593:
        /* <DEDUP_REMOVED lines=42> */
.L_x_3595:
[----:B------:R-:W-:Y:S01]  /*3690*/  UIMAD UR6, UR48, -0x40, UR49 ;  /* 0xffffffc0300678a4 */ /* 0x000fe2000f8e0231 */
[----:B------:R-:W-:-:S05]  /*36a0*/  ULDC UR20, c[0x0][0x988] ;  /* 0x0002620000147ab9 */ /* 0x000fca0000000800 */
[----:B------:R-:W-:Y:S01]  /*36b0*/  IMAD.U32 R4, RZ, RZ, UR6 ;  /* 0x00000006ff047e24 */ /* 0x000fe2000f8e00ff */
        /* <DEDUP_REMOVED lines=55> */
[----:B------:R-:W-:Y:S01]  /*3a30*/  FSEL R43, R43, -INF , P2 ;  /* 0xff8000002b2b7808 */ /* 0x000fe20001000000 */
[----:B------:R-:W-:Y:S01]  /*3a40*/  BAR.SYNC.DEFER_BLOCKING 0xf, 0x100 ;  /* 0x03c4000000007b1d */ /* 0x000fe20000010000 */
[----:B------:R-:W-:Y:S02]  /*3a50*/  ISETP.GT.AND P2, PT, R3, 0x39, PT ;  /* 0x000000390300780c */ /* 0x000fe40003f44270 */
[----:B------:R-:W-:Y:S02]  /*3a60*/  FSEL R52, R52, -INF , P3 ;  /* 0xff80000034347808 */ /* 0x000fe40001800000 */
[----:B------:R-:W-:-:S02]  /*3a70*/  FMNMX.FTZ R3, R49, R4, !PT ;  /* 0x0000000431037209 */ /* 0x000fc40007810000 */
[----:B------:R-:W-:Y:S02]  /*3a80*/  FSEL R53, R53, -INF , P2 ;  /* 0xff80000035357808 */ /* 0x000fe40001000000 */
[----:B------:R-:W-:Y:S02]  /*3a90*/  FMNMX.FTZ R4, R52, R3, !PT ;  /* 0x0000000334047209 */ /* 0x000fe40007810000 */
[----:B------:R-:W-:Y:S02]  /*3aa0*/  FSEL R46, R46, -INF , P1 ;  /* 0xff8000002e2e7808 */ /* 0x000fe40000800000 */
[----:B------:R-:W-:Y:S02]  /*3ab0*/  FMNMX.FTZ R6, R53, R4, !PT ;  /* 0x0000000435067209 */ /* 0x000fe40007810000 */
[----:B------:R-:W-:Y:S02]  /*3ac0*/  FSEL R47, R47, -INF , P6 ;  /* 0xff8000002f2f7808 */ /* 0x000fe40003000000 */
[----:B------:R-:W-:Y:S01]  /*3ad0*/  FSEL R50, R50, -INF , P5 ;  /* 0xff80000032327808 */ /* 0x000fe20002800000 */
[----:B------:R-:W0:Y:S01]  /*3ae0*/  SHFL.BFLY PT, R3, R6, 0x2, 0x1f ;  /* 0x0c401f0006037f89 */ /* 0x000e2200000e0000 */
[----:B------:R-:W-:-:S02]  /*3af0*/  FSEL R51, R51, -INF , P4 ;  /* 0xff80000033337808 */ /* 0x000fc40002000000 */
        /* <DEDUP_REMOVED lines=12> */
[----:B------:R-:W-:Y:S02]  /*3bc0*/  FMNMX.FTZ R4, R42, R5, !PT ;  /* 0x000000052a047209 */ /* 0x000fe40007810000 */
        /* <DEDUP_REMOVED lines=19> */
[----:B------:R-:W-:Y:S01]  /*3d00*/  FMNMX.FTZ R4, R55, R4, !PT ;  /* 0x0000000437047209 */ /* 0x000fe20007810000 */
[----:B------:R-:W0:Y:S01]  /*3d10*/  MUFU.EX2 R25, R25 ;  /* 0x0000001900197308 */ /* 0x000e220000000800 */
[--C-:B------:R-:W-:Y:S01]  /*3d20*/  FFMA.FTZ R41, R41, UR20, -R6.reuse ;  /* 0x0000001429297c23 */ /* 0x100fe20008010806 */
[--C-:B------:R-:W-:Y:S01]  /*3d30*/  FFMA.FTZ R44, R44, UR20, -R6.reuse ;  /* 0x000000142c2c7c23 */ /* 0x100fe20008010806 */
[--C-:B------:R-:W-:Y:S01]  /*3d40*/  FFMA.FTZ R45, R45, UR20, -R6.reuse ;  /* 0x000000142d2d7c23 */ /* 0x100fe20008010806 */
[----:B------:R-:W3:Y:S01]  /*3d50*/  SHFL.BFLY PT, R5, R4, 0x2, 0x1f ;  /* 0x0c401f0004057f89 */ /* 0x000ee200000e0000 */
[--C-:B------:R-:W-:Y:S01]  /*3d60*/  FFMA.FTZ R48, R48, UR20, -R6.reuse ;  /* 0x0000001430307c23 */ /* 0x100fe20008010806 */
[--C-:B------:R-:W-:Y:S01]  /*3d70*/  FFMA.FTZ R49, R49, UR20, -R6.reuse ;  /* 0x0000001431317c23 */ /* 0x100fe20008010806 */
[--C-:B------:R-:W-:Y:S01]  /*3d80*/  FFMA.FTZ R52, R52, UR20, -R6.reuse ;  /* 0x0000001434347c23 */ /* 0x100fe20008010806 */
[----:B------:R-:W-:Y:S01]  /*3d90*/  MUFU.EX2 R28, R28 ;  /* 0x0000001c001c7308 */ /* 0x000fe20000000800 */
[----:B------:R-:W-:-:S07]  /*3da0*/  FFMA.FTZ R6, R53, UR20, -R6 ;  /* 0x0000001435067c23 */ /* 0x000fce0008010806 */
[----:B------:R-:W4:Y:S01]  /*3db0*/  MUFU.EX2 R29, R29 ;  /* 0x0000001d001d7308 */ /* 0x000f220000000800 */
[----:B0-----:R-:W-:Y:S01]  /*3dc0*/  FADD.FTZ R11, R24, R25 ;  /* 0x00000019180b7221 */ /* 0x001fe20000010000 */
[----:B------:R-:W-:-:S06]  /*3dd0*/  F2FP.BF16.F32.PACK_AB R152, R25, R24 ;  /* 0x000000181998723e */ /* 0x000fcc00000010ff */
[----:B------:R-:W-:Y:S01]  /*3de0*/  MUFU.EX2 R32, R32 ;  /* 0x0000002000207308 */ /* 0x000fe20000000800 */
[----:B---3--:R-:W-:-:S07]  /*3df0*/  FMNMX.FTZ R5, R4, R5, !PT ;  /* 0x0000000504057209 */ /* 0x008fce0007810000 */
[----:B------:R-:W0:Y:S01]  /*3e00*/  MUFU.EX2 R33, R33 ;  /* 0x0000002100217308 */ /* 0x000e220000000800 */
[----:B------:R-:W3:Y:S01]  /*3e10*/  SHFL.BFLY PT, R4, R5, 0x1, 0x1f ;  /* 0x0c201f0005047f89 */ /* 0x000ee200000e0000 */
[----:B----4-:R-:W-:-:S06]  /*3e20*/  F2FP.BF16.F32.PACK_AB R154, R29, R28 ;  /* 0x0000001c1d9a723e */ /* 0x010fcc00000010ff */
[----:B------:R-:W-:Y:S08]  /*3e30*/  MUFU.EX2 R36, R36 ;  /* 0x0000002400247308 */ /* 0x000ff00000000800 */
[----:B------:R-:W4:Y:S01]  /*3e40*/  MUFU.EX2 R37, R37 ;  /* 0x0000002500257308 */ /* 0x000f220000000800 */
[----:B0-----:R-:W-:-:S07]  /*3e50*/  F2FP.BF16.F32.PACK_AB R156, R33, R32 ;  /* 0x00000020219c723e */ /* 0x001fce00000010ff */
[----:B------:R-:W-:Y:S01]  /*3e60*/  MUFU.EX2 R40, R40 ;  /* 0x0000002800287308 */ /* 0x000fe20000000800 */
[----:B---3--:R-:W-:-:S04]  /*3e70*/  FMNMX.FTZ R4, R5, R4, !PT ;  /* 0x0000000405047209 */ /* 0x008fc80007810000 */
[C---:B------:R-:W-:Y:S01]  /*3e80*/  FSETP.NEU.FTZ.AND P1, PT, R4.reuse, -INF , PT ;  /* 0xff8000000400780b */ /* 0x040fe20003f3d000 */
[----:B------:R-:W-:Y:S02]  /*3e90*/  FMUL.FTZ R5, R4, UR20 ;  /* 0x0000001404057c20 */ /* 0x000fe40008410000 */
[----:B------:R-:W0:Y:S01]  /*3ea0*/  MUFU.EX2 R41, R41 ;  /* 0x0000002900297308 */ /* 0x000e220000000800 */
[----:B----4-:R-:W-:Y:S02]  /*3eb0*/  F2FP.BF16.F32.PACK_AB R158, R37, R36 ;  /* 0x00000024259e723e */ /* 0x010fe400000010ff */
[----:B------:R-:W-:-:S05]  /*3ec0*/  FSEL R9, R5, RZ, P1 ;  /* 0x000000ff05097208 */ /* 0x000fca0000800000 */
        /* <DEDUP_REMOVED lines=13> */
[--C-:B------:R-:W-:Y:S01]  /*3fa0*/  FFMA.FTZ R50, R50, UR20, -R9.reuse ;  /* 0x0000001432327c23 */ /* 0x100fe20008010809 */
[----:B------:R-:W3:Y:S01]  /*3fb0*/  MUFU.EX2 R27, R27 ;  /* 0x0000001b001b7308 */ /* 0x000ee20000000800 */
[--C-:B------:R-:W-:Y:S01]  /*3fc0*/  FFMA.FTZ R51, R51, UR20, -R9.reuse ;  /* 0x0000001433337c23 */ /* 0x100fe20008010809 */
[--C-:B------:R-:W-:Y:S01]  /*3fd0*/  FFMA.FTZ R54, R54, UR20, -R9.reuse ;  /* 0x0000001436367c23 */ /* 0x100fe20008010809 */
[----:B------:R-:W-:Y:S01]  /*3fe0*/  FFMA.FTZ R9, R55, UR20, -R9 ;  /* 0x0000001437097c23 */ /* 0x000fe20008010809 */
[----:B0-----:R-:W-:-:S04]  /*3ff0*/  F2FP.BF16.F32.PACK_AB R160, R41, R40 ;  /* 0x0000002829a0723e */ /* 0x001fc800000010ff */
[----:B------:R-:W-:Y:S08]  /*4000*/  MUFU.EX2 R30, R30 ;  /* 0x0000001e001e7308 */ /* 0x000ff00000000800 */
[----:B------:R-:W0:Y:S01]  /*4010*/  MUFU.EX2 R31, R31 ;  /* 0x0000001f001f7308 */ /* 0x000e220000000800 */
[----:B---3--:R-:W-:-:S07]  /*4020*/  F2FP.BF16.F32.PACK_AB R153, R27, R26 ;  /* 0x0000001a1b99723e */ /* 0x008fce00000010ff */
[----:B------:R-:W3:Y:S08]  /*4030*/  MUFU.EX2 R34, R34 ;  /* 0x0000002200227308 */ /* 0x000ef00000000800 */
[----:B------:R4:W-:Y:S01]  /*4040*/  MUFU.EX2 R5, R6 ;  /* 0x0000000600057308 */ /* 0x0009e20000000800 */
[----:B0-----:R-:W-:-:S05]  /*4050*/  F2FP.BF16.F32.PACK_AB R155, R31, R30 ;  /* 0x0000001e1f9b723e */ /* 0x001fca00000010ff */
[----:B------:R0:W-:Y:S02]  /*4060*/  STSM.16.M88.4 [R19+0x26800], R152 ;  /* 0x0268009813007844 */ /* 0x0001e40000000200 */
[----:B------:R-:W5:Y:S01]  /*4070*/  MUFU.EX2 R35, R35 ;  /* 0x0000002300237308 */ /* 0x000f620000000800 */
[----:B----4-:R-:W-:Y:S01]  /*4080*/  FADD.FTZ R6, R28, R11 ;  /* 0x0000000b1c067221 */ /* 0x010fe20000010000 */
[----:B------:R-:W-:-:S03]  /*4090*/  FADD.FTZ R11, R26, R27 ;  /* 0x0000001b1a0b7221 */ /* 0x000fc60000010000 */
[----:B------:R-:W-:Y:S01]  /*40a0*/  FADD.FTZ R13, R29, R6 ;  /* 0x000000061d0d7221 */ /* 0x000fe20000010000 */
[----:B------:R-:W-:Y:S02]  /*40b0*/  FADD.FTZ R6, R30, R11 ;  /* 0x0000000b1e067221 */ /* 0x000fe40000010000 */
[----:B------:R-:W4:Y:S01]  /*40c0*/  MUFU.EX2 R38, R38 ;  /* 0x0000002600267308 */ /* 0x000f220000000800 */
[----:B------:R-:W-:Y:S01]  /*40d0*/  FADD.FTZ R10, R32, R13 ;  /* 0x0000000d200a7221 */ /* 0x000fe20000010000 */
[----:B------:R-:W-:-:S03]  /*40e0*/  FADD.FTZ R11, R31, R6 ;  /* 0x000000061f0b7221 */ /* 0x000fc60000010000 */
[----:B------:R-:W-:Y:S01]  /*40f0*/  FADD.FTZ R13, R33, R10 ;  /* 0x0000000a210d7221 */ /* 0x000fe20000010000 */
[----:B---3--:R-:W-:Y:S02]  /*4100*/  FADD.FTZ R6, R34, R11 ;  /* 0x0000000b22067221 */ /* 0x008fe40000010000 */
[----:B------:R-:W3:Y:S01]  /*4110*/  MUFU.EX2 R39, R39 ;  /* 0x0000002700277308 */ /* 0x000ee20000000800 */
[----:B------:R-:W-:Y:S01]  /*4120*/  FADD.FTZ R10, R36, R13 ;  /* 0x0000000d240a7221 */ /* 0x000fe20000010000 */
[C---:B-----5:R-:W-:Y:S01]  /*4130*/  FADD.FTZ R11, R35.reuse, R6 ;  /* 0x00000006230b7221 */ /* 0x060fe20000010000 */
[----:B------:R-:W-:Y:S02]  /*4140*/  F2FP.BF16.F32.PACK_AB R157, R35, R34 ;  /* 0x00000022239d723e */ /* 0x000fe400000010ff */
[----:B------:R-:W-:-:S03]  /*4150*/  FADD.FTZ R13, R37, R10 ;  /* 0x0000000a250d7221 */ /* 0x000fc60000010000 */
[----:B------:R-:W5:Y:S01]  /*4160*/  MUFU.EX2 R42, R42 ;  /* 0x0000002a002a7308 */ /* 0x000f620000000800 */
[----:B----4-:R-:W-:Y:S01]  /*4170*/  FADD.FTZ R6, R38, R11 ;  /* 0x0000000b26067221 */ /* 0x010fe20000010000 */
[----:B------:R-:W-:-:S04]  /*4180*/  FADD.FTZ R10, R40, R13 ;  /* 0x0000000d280a7221 */ /* 0x000fc80000010000 */
[----:B------:R-:W-:Y:S02]  /*4190*/  FADD.FTZ R13, R41, R10 ;  /* 0x0000000a290d7221 */ /* 0x000fe40000010000 */
[----:B------:R-:W4:Y:S01]  /*41a0*/  MUFU.EX2 R43, R43 ;  /* 0x0000002b002b7308 */ /* 0x000f220000000800 */
[C---:B---3--:R-:W-:Y:S01]  /*41b0*/  FADD.FTZ R11, R39.reuse, R6 ;  /* 0x00000006270b7221 */ /* 0x048fe20000010000 */
[----:B------:R-:W-:-:S05]  /*41c0*/  F2FP.BF16.F32.PACK_AB R159, R39, R38 ;  /* 0x00000026279f723e */ /* 0x000fca00000010ff */
[----:B------:R0:W-:Y:S01]  /*41d0*/  STSM.16.M88.4 [R184], R156 ;  /* 0x0000009cb8007844 */ /* 0x0001e20000000200 */
[----:B------:R-:W3:Y:S01]  /*41e0*/  MUFU.EX2 R44, R44 ;  /* 0x0000002c002c7308 */ /* 0x000ee20000000800 */
[----:B-----5:R-:W-:-:S07]  /*41f0*/  FADD.FTZ R6, R42, R11 ;  /* 0x0000000b2a067221 */ /* 0x020fce0000010000 */
[----:B------:R-:W5:Y:S01]  /*4200*/  MUFU.EX2 R46, R46 ;  /* 0x0000002e002e7308 */ /* 0x000f620000000800 */
[C---:B----4-:R-:W-:Y:S01]  /*4210*/  FADD.FTZ R11, R43.reuse, R6 ;  /* 0x000000062b0b7221 */ /* 0x050fe20000010000 */
[----:B------:R-:W-:-:S06]  /*4220*/  F2FP.BF16.F32.PACK_AB R161, R43, R42 ;  /* 0x0000002a2ba1723e */ /* 0x000fcc00000010ff */
[----:B------:R-:W4:Y:S01]  /*4230*/  MUFU.EX2 R45, R45 ;  /* 0x0000002d002d7308 */ /* 0x000f220000000800 */
[----:B---3--:R-:W-:-:S07]  /*4240*/  FADD.FTZ R6, R44, R13 ;  /* 0x0000000d2c067221 */ /* 0x008fce0000010000 */
[----:B------:R-:W3:Y:S01]  /*4250*/  MUFU.EX2 R47, R47 ;  /* 0x0000002f002f7308 */ /* 0x000ee20000000800 */
[----:B-----5:R-:W-:-:S07]  /*4260*/  FADD.FTZ R10, R46, R11 ;  /* 0x0000000b2e0a7221 */ /* 0x020fce0000010000 */
[----:B------:R-:W-:Y:S01]  /*4270*/  MUFU.EX2 R48, R48 ;  /* 0x0000003000307308 */ /* 0x000fe20000000800 */
[C---:B----4-:R-:W-:Y:S01]  /*4280*/  F2FP.BF16.F32.PACK_AB R162, R45.reuse, R44 ;  /* 0x0000002c2da2723e */ /* 0x050fe200000010ff */
[----:B------:R-:W-:-:S06]  /*4290*/  FADD.FTZ R45, R45, R6 ;  /* 0x000000062d2d7221 */ /* 0x000fcc0000010000 */
[----:B------:R-:W4:Y:S01]  /*42a0*/  MUFU.EX2 R49, R49 ;  /* 0x0000003100317308 */ /* 0x000f220000000800 */
[C---:B---3--:R-:W-:Y:S01]  /*42b0*/  F2FP.BF16.F32.PACK_AB R163, R47.reuse, R46 ;  /* 0x0000002e2fa3723e */ /* 0x048fe200000010ff */
[----:B------:R-:W-:-:S04]  /*42c0*/  FADD.FTZ R47, R47, R10 ;  /* 0x0000000a2f2f7221 */ /* 0x000fc80000010000 */
[----:B------:R0:W-:Y:S02]  /*42d0*/  STSM.16.M88.4 [R22], R160 ;  /* 0x000000a016007844 */ /* 0x0001e40000000200 */
[----:B------:R-:W-:Y:S08]  /*42e0*/  MUFU.EX2 R50, R50 ;  /* 0x0000003200327308 */ /* 0x000ff00000000800 */
[----:B------:R-:W3:Y:S01]  /*42f0*/  MUFU.EX2 R51, R51 ;  /* 0x0000003300337308 */ /* 0x000ee20000000800 */
[----:B----4-:R-:W-:Y:S01]  /*4300*/  F2FP.BF16.F32.PACK_AB R164, R49, R48 ;  /* 0x0000003031a4723e */ /* 0x010fe200000010ff */
[----:B------:R-:W-:-:S04]  /*4310*/  FADD.FTZ R48, R48, R45 ;  /* 0x0000002d30307221 */ /* 0x000fc80000010000 */
[----:B------:R-:W-:Y:S02]  /*4320*/  FADD.FTZ R49, R49, R48 ;  /* 0x0000003031317221 */ /* 0x000fe40000010000 */
[----:B------:R-:W4:Y:S08]  /*4330*/  MUFU.EX2 R52, R52 ;  /* 0x0000003400347308 */ /* 0x000f300000000800 */
[----:B------:R-:W5:Y:S01]  /*4340*/  MUFU.EX2 R54, R54 ;  /* 0x0000003600367308 */ /* 0x000f620000000800 */
[----:B---3--:R-:W-:Y:S01]  /*4350*/  F2FP.BF16.F32.PACK_AB R165, R51, R50 ;  /* 0x0000003233a5723e */ /* 0x008fe200000010ff */
[----:B------:R-:W-:-:S04]  /*4360*/  FADD.FTZ R50, R50, R47 ;  /* 0x0000002f32327221 */ /* 0x000fc80000010000 */
[----:B------:R-:W-:Y:S02]  /*4370*/  FADD.FTZ R51, R51, R50 ;  /* 0x0000003233337221 */ /* 0x000fe40000010000 */
[----:B------:R-:W3:Y:S01]  /*4380*/  MUFU.EX2 R9, R9 ;  /* 0x0000000900097308 */ /* 0x000ee20000000800 */
[----:B----4-:R-:W-:Y:S01]  /*4390*/  F2FP.BF16.F32.PACK_AB R166, R5, R52 ;  /* 0x0000003405a6723e */ /* 0x010fe200000010ff */
[----:B------:R-:W-:-:S04]  /*43a0*/  FADD.FTZ R52, R52, R49 ;  /* 0x0000003134347221 */ /* 0x000fc80000010000 */
[----:B------:R-:W-:Y:S01]  /*43b0*/  FADD.FTZ R5, R5, R52 ;  /* 0x0000003405057221 */ /* 0x000fe20000010000 */
[----:B-----5:R-:W-:Y:S01]  /*43c0*/  FADD.FTZ R6, R54, R51 ;  /* 0x0000003336067221 */ /* 0x020fe20000010000 */
[----:B---3--:R-:W-:-:S03]  /*43d0*/  F2FP.BF16.F32.PACK_AB R167, R9, R54 ;  /* 0x0000003609a7723e */ /* 0x008fc600000010ff */
[----:B------:R-:W-:Y:S02]  /*43e0*/  FADD.FTZ R6, R9, R6 ;  /* 0x0000000609067221 */ /* 0x000fe40000010000 */
[----:B------:R0:W-:Y:S01]  /*43f0*/  STSM.16.M88.4 [R23], R164 ;  /* 0x000000a417007844 */ /* 0x0001e20000000200 */
[----:B------:R-:W-:Y:S05]  /*4400*/  @!P0 BRA `(.L_x_3596) ;  /* 0x0000000000048947 */ /* 0x000fea0003800000 */
[----:B------:R-:W-:Y:S01]  /*4410*/  BPT.TRAP 0x1 ;  /* 0x000000040000795c */ /* 0x000fe20000300000 */
.L_x_3596:
[----:B------:R3:W4:Y:S01]  /*4420*/  SYNCS.PHASECHK.TRANS64.TRYWAIT P1, [R7+URZ+0x28c50], R8 ;  /* 0x028c5008070075a7 */ /* 0x000722000802017f */
[----:B------:R-:W-:Y:S05]  /*4430*/  @!P0 BRA `(.L_x_3597) ;  /* 0x0000000000048947 */ /* 0x000fea0003800000 */
[----:B------:R-:W-:Y:S01]  /*4440*/  BPT.TRAP 0x1 ;  /* 0x000000040000795c */ /* 0x000fe20000300000 */
.L_x_3597:
[----:B------:R-:W-:Y:S01]  /*4450*/  ULOP3.LUT UR52, UR52, 0x2000000, URZ, 0xfc, !UPT ;  /* 0x0200000034347892 */ /* 0x000fe2000f8efc3f */
[----:B----4-:R-:W-:Y:S11]  /*4460*/  @P1 BRA `(.L_x_3598) ;  /* 0x0000000000081947 */ /* 0x010ff60003800000 */
[----:B------:R-:W4:Y:S02]  /*4470*/  SYNCS.PHASECHK.TRANS64.TRYWAIT P1, [R7+URZ+0x28c50], R8 ;  /* 0x028c5008070075a7 */ /* 0x000f24000802017f */
[----:B----4-:R-:W-:Y:S05]  /*4480*/  @!P1 BRA `(.L_x_3599) ;  /* 0x000000a800f89947 */ /* 0x010fea0003800000 */
.L_x_3598:
        /* <DEDUP_REMOVED lines=34> */
.L_x_3600:
        /* <DEDUP_REMOVED lines=8> */
[----:B-1234-:R-:W-:Y:S01]  /*4730*/  MOV R8, R3 ;  /* 0x0000000300087202 */ /* 0x01efe20000000f00 */
[----:B------:R-:W-:Y:S01]  /*4740*/  UIADD3 UR48, UR48, -0x2, URZ ;  /* 0xfffffffe30307890 */ /* 0x000fe2000fffe03f */
[----:B------:R-:W-:Y:S01]  /*4750*/  UMOV UR22, UR38 ;  /* 0x0000002600167c82 */ /* 0x000fe20008000000 */
[----:B------:R-:W-:-:S10]  /*4760*/  ULDC UR20, c[0x0][0x988] ;  /* 0x0002620000147ab9 */ /* 0x000fd40000000800 */
.L_x_3612:
        /* <DEDUP_REMOVED lines=8> */
[----:B01-3--:R-:W-:Y:S11]  /*47f0*/  @!P0 BRA `(.L_x_3602) ;  /* 0x0000000000048947 */ /* 0x00bff60003800000 */
[----:B------:R-:W-:Y:S01]  /*4800*/  BPT.TRAP 0x1 ;  /* 0x000000040000795c */ /* 0x000fe20000300000 */
.L_x_3602:
[----:B------:R-:W-:Y:S01]  /*4810*/  ULEA UR21, UR38, UR41, 0x3 ;  /* 0x0000002926157291 */ /* 0x000fe2000f8e183f */
[----:B------:R-:W-:-:S05]  /*4820*/  IMAD.U32 R7, RZ, RZ, UR37 ;  /* 0x00000025ff077e24 */ /* 0x000fca000f8e00ff */
[----:B------:R-:W-:-:S04]  /*4830*/  SHF.L.U32 R7, R7, 0x1f, RZ ;  /* 0x0000001f07077819 */ /* 0x000fc800000006ff */
[----:B------:R1:W2:Y:S01]  /*4840*/  SYNCS.PHASECHK.TRANS64.TRYWAIT P2, [UR21+0x28c30], R7 ;  /* 0x028c3007ff0075a7 */ /* 0x0002a20008040155 */
[----:B------:R-:W-:Y:S05]  /*4850*/  @!P0 BRA `(.L_x_3603) ;  /* 0x0000000000048947 */ /* 0x000fea0003800000 */
[----:B------:R-:W-:Y:S01]  /*4860*/  BPT.TRAP 0x1 ;  /* 0x000000040000795c */ /* 0x000fe20000300000 */
.L_x_3603:
[----:B--2---:R-:W-:Y:S05]  /*4870*/  @P2 BRA `(.L_x_3604) ;  /* 0x0000000000082947 */ /* 0x004fea0003800000 */
[----:B------:R-:W2:Y:S02]  /*4880*/  SYNCS.PHASECHK.TRANS64.TRYWAIT P2, [UR21+0x28c30], R7 ;  /* 0x028c3007ff0075a7 */ /* 0x000ea40008040155 */
[----:B--2---:R-:W-:Y:S05]  /*4890*/  @!P2 BRA `(.L_x_3605) ;  /* 0x000000a80008a947 */ /* 0x004fea0003800000 */
.L_x_3604:
        /* <DEDUP_REMOVED lines=28> */
.L_x_3606:
[----:B--2---:R-:W-:Y:S01]  /*4a60*/  FMNMX.FTZ R4, R152, R8, !PT ;  /* 0x0000000898047209 */ /* 0x004fe20007810000 */
[----:B------:R-:W-:-:S03]  /*4a70*/  UIADD3 UR6, UR21, 0x28c40, URZ ;  /* 0x00028c4015067890 */ /* 0x000fc6000fffe03f */
[----:B------:R-:W-:Y:S01]  /*4a80*/  FMNMX.FTZ R3, R153, R4, !PT ;  /* 0x0000000499037209 */ /* 0x000fe20007810000 */
        /* <DEDUP_REMOVED lines=16> */
[----:B------:R-:W-:-:S03]  /*4b90*/  FMNMX.FTZ R4, R154, R9, !PT ;  /* 0x000000099a047209 */ /* 0x000fc60007810000 */
[----:B------:R-:W0:Y:S02]  /*4ba0*/  SHFL.BFLY PT, R3, R10, 0x2, 0x1f ;  /* 0x0c401f000a037f89 */ /* 0x000e2400000e0000 */
[----:B0-----:R-:W-:Y:S02]  /*4bb0*/  FMNMX.FTZ R12, R10, R3, !PT ;  /* 0x000000030a0c7209 */ /* 0x001fe40007810000 */
[----:B------:R-:W-:-:S03]  /*4bc0*/  FMNMX.FTZ R3, R155, R4, !PT ;  /* 0x000000049b037209 */ /* 0x000fc60007810000 */
[----:B------:R-:W0:Y:S01]  /*4bd0*/  SHFL.BFLY PT, R11, R12, 0x1, 0x1f ;  /* 0x0c201f000c0b7f89 */ /* 0x000e2200000e0000 */
[----:B------:R-:W-:-:S04]  /*4be0*/  FMNMX.FTZ R4, R158, R3, !PT ;  /* 0x000000039e047209 */ /* 0x000fc80007810000 */
[----:B------:R-:W-:-:S04]  /*4bf0*/  FMNMX.FTZ R3, R159, R4, !PT ;  /* 0x000000049f037209 */ /* 0x000fc80007810000 */
[----:B------:R-:W-:Y:S02]  /*4c00*/  FMNMX.FTZ R4, R162, R3, !PT ;  /* 0x00000003a2047209 */ /* 0x000fe40007810000 */
[----:B0-----:R-:W-:Y:S02]  /*4c10*/  FMNMX.FTZ R3, R12, R11, !PT ;  /* 0x0000000b0c037209 */ /* 0x001fe40007810000 */
[----:B------:R-:W-:-:S03]  /*4c20*/  FMNMX.FTZ R11, R163, R4, !PT ;  /* 0x00000004a30b7209 */ /* 0x000fc60007810000 */
[C---:B------:R-:W-:Y:S01]  /*4c30*/  FMUL.FTZ R205, R3.reuse, UR20 ;  /* 0x0000001403cd7c20 */ /* 0x040fe20008410000 */
[----:B------:R-:W-:Y:S01]  /*4c40*/  FMNMX.FTZ R4, R166, R11, !PT ;  /* 0x0000000ba6047209 */ /* 0x000fe20007810000 */
[----:B------:R-:W-:Y:S02]  /*4c50*/  FADD.FTZ R8, -R3, R8 ;  /* 0x0000000803087221 */ /* 0x000fe40000010100 */
[--C-:B------:R-:W-:Y:S01]  /*4c60*/  FFMA.FTZ R21, R157, UR20, -R205.reuse ;  /* 0x000000149d157c23 */ /* 0x100fe200080108cd */
[----:B------:R-:W-:Y:S01]  /*4c70*/  FMNMX.FTZ R11, R167, R4, !PT ;  /* 0x00000004a70b7209 */ /* 0x000fe20007810000 */
[--C-:B------:R-:W-:Y:S01]  /*4c80*/  FFMA.FTZ R10, R156, UR20, -R205.reuse ;  /* 0x000000149c0a7c23 */ /* 0x100fe200080108cd */
[--C-:B------:R-:W-:Y:S01]  /*4c90*/  FFMA.FTZ R156, R160, UR20, -R205.reuse ;  /* 0x00000014a09c7c23 */ /* 0x100fe200080108cd */
[----:B------:R-:W-:Y:S01]  /*4ca0*/  FMUL.FTZ R8, R8, UR20 ;  /* 0x0000001408087c20 */ /* 0x000fe20008410000 */
        /* <DEDUP_REMOVED lines=8> */
[----:B------:R-:W-:Y:S01]  /*4d30*/  FMNMX.FTZ R4, R174, R13, !PT ;  /* 0x0000000dae047209 */ /* 0x000fe20007810000 */
[--C-:B------:R-:W-:Y:S01]  /*4d40*/  FFMA.FTZ R12, R164, UR20, -R205.reuse ;  /* 0x00000014a40c7c23 */ /* 0x100fe200080108cd */
[--C-:B------:R-:W-:Y:S01]  /*4d50*/  FFMA.FTZ R164, R176, UR20, -R205.reuse ;  /* 0x00000014b0a47c23 */ /* 0x100fe200080108cd */
[--C-:B------:R-:W-:Y:S01]  /*4d60*/  FFMA.FTZ R161, R169, UR20, -R205.reuse ;  /* 0x00000014a9a17c23 */ /* 0x100fe200080108cd */
[----:B------:R-:W-:Y:S01]  /*4d70*/  FMNMX.FTZ R13, R175, R4, !PT ;  /* 0x00000004af0d7209 */ /* 0x000fe20007810000 */
[----:B------:R-:W2:Y:S01]  /*4d80*/  MUFU.EX2 R11, R11 ;  /* 0x0000000b000b7308 */ /* 0x000ea20000000800 */
[--C-:B------:R-:W-:Y:S01]  /*4d90*/  FFMA.FTZ R169, R177, UR20, -R205.reuse ;  /* 0x00000014b1a97c23 */ /* 0x100fe200080108cd */
[--C-:B------:R-:W-:Y:S01]  /*4da0*/  FFMA.FTZ R20, R180, UR20, -R205.reuse ;  /* 0x00000014b4147c23 */ /* 0x100fe200080108cd */
[----:B------:R-:W-:Y:S01]  /*4db0*/  FMNMX.FTZ R4, R178, R13, !PT ;  /* 0x0000000db2047209 */ /* 0x000fe20007810000 */
[----:B------:R-:W-:-:S03]  /*4dc0*/  FFMA.FTZ R181, R181, UR20, -R205 ;  /* 0x00000014b5b57c23 */ /* 0x000fc600080108cd */
[----:B------:R-:W-:Y:S01]  /*4dd0*/  FMNMX.FTZ R13, R179, R4, !PT ;  /* 0x00000004b30d7209 */ /* 0x000fe20007810000 */
[----:B------:R-:W3:Y:S01]  /*4de0*/  MUFU.EX2 R152, R152 ;  /* 0x0000009800987308 */ /* 0x000ee20000000800 */
[-C--:B0-----:R-:W-:Y:S01]  /*4df0*/  FMUL.FTZ R24, R24, R8.reuse ;  /* 0x0000000818187220 */ /* 0x081fe20000410000 */
[-C--:B------:R-:W-:Y:S01]  /*4e00*/  FMUL.FTZ R25, R25, R8.reuse ;  /* 0x0000000819197220 */ /* 0x080fe20000410000 */
[----:B------:R-:W-:Y:S01]  /*4e10*/  FMNMX.FTZ R4, R182, R13, !PT ;  /* 0x0000000db6047209 */ /* 0x000fe20007810000 */
[--C-:B------:R-:W-:Y:S01]  /*4e20*/  FFMA.FTZ R13, R165, UR20, -R205.reuse ;  /* 0x00000014a50d7c23 */ /* 0x100fe200080108cd */
[----:B------:R-:W-:Y:S01]  /*4e30*/  FFMA.FTZ R165, R173, UR20, -R205 ;  /* 0x00000014ada57c23 */ /* 0x000fe200080108cd */
[----:B------:R-:W-:Y:S01]  /*4e40*/  FMUL.FTZ R28, R28, R8 ;  /* 0x000000081c1c7220 */ /* 0x000fe20000410000 */
[----:B------:R-:W-:Y:S01]  /*4e50*/  FMNMX.FTZ R4, R183, R4, !PT ;  /* 0x00000004b7047209 */ /* 0x000fe20007810000 */
[----:B------:R-:W0:Y:S01]  /*4e60*/  MUFU.EX2 R10, R10 ;  /* 0x0000000a000a7308 */ /* 0x000e220000000800 */
[-C--:B------:R-:W-:Y:S01]  /*4e70*/  FMUL.FTZ R29, R29, R8.reuse ;  /* 0x000000081d1d7220 */ /* 0x080fe20000410000 */
[-C--:B------:R-:W-:Y:S01]  /*4e80*/  FMUL.FTZ R32, R32, R8.reuse ;  /* 0x0000000820207220 */ /* 0x080fe20000410000 */
[-C--:B------:R-:W-:Y:S01]  /*4e90*/  FMUL.FTZ R33, R33, R8.reuse ;  /* 0x0000000821217220 */ /* 0x080fe20000410000 */
[----:B------:R-:W4:Y:S01]  /*4ea0*/  SHFL.BFLY PT, R153, R4, 0x2, 0x1f ;  /* 0x0c401f0004997f89 */ /* 0x000f2200000e0000 */
        /* <DEDUP_REMOVED lines=23> */
[----:B----4-:R-:W-:Y:S01]  /*5020*/  FMNMX.FTZ R153, R4, R153, !PT ;  /* 0x0000009904997209 */ /* 0x010fe20007810000 */
[-C--:B------:R-:W-:Y:S01]  /*5030*/  FMUL.FTZ R76, R76, R8.reuse ;  /* 0x000000084c4c7220 */ /* 0x080fe20000410000 */
[-C--:B------:R-:W-:Y:S01]  /*5040*/  FMUL.FTZ R77, R77, R8.reuse ;  /* 0x000000084d4d7220 */ /* 0x080fe20000410000 */
[-C--:B------:R-:W-:Y:S01]  /*5050*/  FMUL.FTZ R80, R80, R8.reuse ;  /* 0x0000000850507220 */ /* 0x080fe20000410000 */
[----:B------:R-:W-:Y:S01]  /*5060*/  MUFU.EX2 R12, R12 ;  /* 0x0000000c000c7308 */ /* 0x000fe20000000800 */
[----:B------:R-:W4:Y:S01]  /*5070*/  SHFL.BFLY PT, R4, R153, 0x1, 0x1f ;  /* 0x0c201f0099047f89 */ /* 0x000f2200000e0000 */
        /* <DEDUP_REMOVED lines=23> */
[----:B----4-:R-:W-:Y:S01]  /*51f0*/  FMNMX.FTZ R4, R153, R4, !PT ;  /* 0x0000000499047209 */ /* 0x010fe20007810000 */
        /* <DEDUP_REMOVED lines=9> */
[----:B------:R-:W-:Y:S01]  /*5290*/  FFMA.FTZ R168, R154, UR20, -R157 ;  /* 0x000000149aa87c23 */ /* 0x000fe2000801089d */
[----:B------:R-:W-:-:S02]  /*52a0*/  IMAD.MOV R154, RZ, RZ, -R18 ;  /* 0x000000ffff9a7224 */ /* 0x000fc400078e0a12 */
[--C-:B------:R-:W-:Y:S01]  /*52b0*/  FFMA.FTZ R153, R155, UR20, -R157.reuse ;  /* 0x000000149b997c23 */ /* 0x100fe2000801089d */
[--C-:B------:R-:W-:Y:S01]  /*52c0*/  FFMA.FTZ R155, R158, UR20, -R157.reuse ;  /* 0x000000149e9b7c23 */ /* 0x100fe2000801089d */
[--C-:B------:R-:W-:Y:S01]  /*52d0*/  FFMA.FTZ R172, R159, UR20, -R157.reuse ;  /* 0x000000149fac7c23 */ /* 0x100fe2000801089d */
[----:B------:R-:W-:Y:S01]  /*52e0*/  MUFU.EX2 R173, R173 ;  /* 0x000000ad00ad7308 */ /* 0x000fe20000000800 */
[----:B------:R-:W-:Y:S01]  /*52f0*/  ISETP.NE.AND P2, PT, R17, R154, PT ;  /* 0x0000009a1100720c */ /* 0x000fe20003f45270 */
[--C-:B------:R-:W-:Y:S01]  /*5300*/  FFMA.FTZ R158, R162, UR20, -R157.reuse ;  /* 0x00000014a29e7c23 */ /* 0x100fe2000801089d */
[--C-:B------:R-:W-:Y:S01]  /*5310*/  FFMA.FTZ R162, R167, UR20, -R157.reuse ;  /* 0x00000014a7a27c23 */ /* 0x100fe2000801089d */
[--C-:B------:R-:W-:Y:S01]  /*5320*/  FFMA.FTZ R167, R171, UR20, -R157.reuse ;  /* 0x00000014aba77c23 */ /* 0x100fe2000801089d */
[----:B------:R-:W-:Y:S02]  /*5330*/  IMAD.U32 R171, RZ, RZ, UR22 ;  /* 0x00000016ffab7e24 */ /* 0x000fe4000f8e00ff */
[--C-:B------:R-:W-:Y:S01]  /*5340*/  FFMA.FTZ R163, R163, UR20, -R157.reuse ;  /* 0x00000014a3a37c23 */ /* 0x100fe2000801089d */
[--C-:B------:R-:W-:Y:S01]  /*5350*/  FFMA.FTZ R159, R166, UR20, -R157.reuse ;  /* 0x00000014a69f7c23 */ /* 0x100fe2000801089d */
[----:B------:R-:W4:Y:S01]  /*5360*/  MUFU.EX2 R168, R168 ;  /* 0x000000a800a87308 */ /* 0x000f220000000800 */
[--C-:B------:R-:W-:Y:S01]  /*5370*/  FFMA.FTZ R166, R170, UR20, -R157.reuse ;  /* 0x00000014aaa67c23 */ /* 0x100fe2000801089d */
[--C-:B------:R-:W-:Y:S01]  /*5380*/  FFMA.FTZ R179, R179, UR20, -R157.reuse ;  /* 0x00000014b3b37c23 */ /* 0x100fe2000801089d */
[--C-:B------:R-:W-:Y:S01]  /*5390*/  FFMA.FTZ R182, R182, UR20, -R157.reuse ;  /* 0x00000014b6b67c23 */ /* 0x100fe2000801089d */
[----:B------:R-:W-:Y:S01]  /*53a0*/  FFMA.FTZ R183, R183, UR20, -R157 ;  /* 0x00000014b7b77c23 */ /* 0x000fe2000801089d */
[----:B------:R-:W-:Y:S01]  /*53b0*/  FMUL.FTZ R132, R132, R8 ;  /* 0x0000000884847220 */ /* 0x000fe20000410000 */
[----:B------:R-:W-:-:S02]  /*53c0*/  @!P2 IMAD R154, R171, 0x40, R16 ;  /* 0x00000040ab9aa824 */ /* 0x000fc400078e0210 */
[----:B--2---:R-:W-:Y:S01]  /*53d0*/  FFMA.FTZ R171, R8, R5, R11 ;  /* 0x0000000508ab7223 */ /* 0x004fe2000001000b */
[----:B------:R-:W2:Y:S01]  /*53e0*/  MUFU.EX2 R153, R153 ;  /* 0x0000009900997308 */ /* 0x000ea20000000800 */
[----:B------:R-:W-:Y:S01]  /*53f0*/  FFMA.FTZ R5, R174, UR20, -R157 ;  /* 0x00000014ae057c23 */ /* 0x000fe2000801089d */
[-C--:B------:R-:W-:Y:S01]  /*5400*/  FMUL.FTZ R133, R133, R8.reuse ;  /* 0x0000000885857220 */ /* 0x080fe20000410000 */
[C---:B---3--:R-:W-:Y:S01]  /*5410*/  FADD.FTZ R171, R152.reuse, R171 ;  /* 0x000000ab98ab7221 */ /* 0x048fe20000010000 */
[----:B------:R-:W-:Y:S01]  /*5420*/  F2FP.BF16.F32.PACK_AB R152, R152, R11 ;  /* 0x0000000b9898723e */ /* 0x000fe200000010ff */
[-C--:B------:R-:W-:Y:S01]  /*5430*/  FMUL.FTZ R136, R136, R8.reuse ;  /* 0x0000000888887220 */ /* 0x080fe20000410000 */
[----:B------:R-:W-:Y:S01]  /*5440*/  FMUL.FTZ R137, R137, R8 ;  /* 0x0000000889897220 */ /* 0x000fe20000410000 */
[----:B0-----:R-:W-:Y:S01]  /*5450*/  FADD.FTZ R176, R10, R171 ;  /* 0x000000ab0ab07221 */ /* 0x001fe20000010000 */
[----:B------:R-:W0:Y:S01]  /*5460*/  MUFU.EX2 R155, R155 ;  /* 0x0000009b009b7308 */ /* 0x000e220000000800 */
[----:B----4-:R-:W-:Y:S01]  /*5470*/  FFMA.FTZ R170, R173, R6, R168 ;  /* 0x00000006adaa7223 */ /* 0x010fe200000100a8 */
[--C-:B------:R-:W-:Y:S01]  /*5480*/  FFMA.FTZ R6, R175, UR20, -R157.reuse ;  /* 0x00000014af067c23 */ /* 0x100fe2000801089d */
[----:B------:R-:W-:Y:S01]  /*5490*/  FADD.FTZ R175, R21, R176 ;  /* 0x000000b015af7221 */ /* 0x000fe20000010000 */
[-C--:B------:R-:W-:Y:S01]  /*54a0*/  FMUL.FTZ R140, R140, R8.reuse ;  /* 0x000000088c8c7220 */ /* 0x080fe20000410000 */
[-C--:B------:R-:W-:Y:S01]  /*54b0*/  FMUL.FTZ R141, R141, R8.reuse ;  /* 0x000000088d8d7220 */ /* 0x080fe20000410000 */
[-C--:B------:R-:W-:Y:S01]  /*54c0*/  FMUL.FTZ R144, R144, R8.reuse ;  /* 0x0000000890907220 */ /* 0x080fe20000410000 */
[-C--:B------:R-:W-:Y:S01]  /*54d0*/  FMUL.FTZ R145, R145, R8.reuse ;  /* 0x0000000891917220 */ /* 0x080fe20000410000 */
[----:B------:R-:W3:Y:S01]  /*54e0*/  MUFU.EX2 R172, R172 ;  /* 0x000000ac00ac7308 */ /* 0x000ee20000000800 */
[C---:B--2---:R-:W-:Y:S01]  /*54f0*/  FADD.FTZ R174, R153.reuse, R170 ;  /* 0x000000aa99ae7221 */ /* 0x044fe20000010000 */
[----:B------:R-:W-:Y:S01]  /*5500*/  FFMA.FTZ R170, R178, UR20, -R157 ;  /* 0x00000014b2aa7c23 */ /* 0x000fe2000801089d */
[----:B------:R-:W-:Y:S01]  /*5510*/  @!P2 LEA R157, R154, UR41, 0x2 ;  /* 0x000000299a9dac11 */ /* 0x000fe2000f8e10ff */
[----:B------:R-:W-:Y:S01]  /*5520*/  FMUL.FTZ R148, R148, R8 ;  /* 0x0000000894947220 */ /* 0x000fe20000410000 */
[----:B------:R-:W-:Y:S01]  /*5530*/  F2FP.BF16.F32.PACK_AB R153, R153, R168 ;  /* 0x000000a89999723e */ /* 0x000fe200000010ff */
[----:B------:R-:W-:Y:S01]  /*5540*/  FMUL.FTZ R149, R149, R8 ;  /* 0x0000000895957220 */ /* 0x000fe20000410000 */
[-C--:B------:R-:W-:Y:S01]  /*5550*/  FMUL.FTZ R26, R26, R173.reuse ;  /* 0x000000ad1a1a7220 */ /* 0x080fe20000410000 */
[----:B------:R-:W2:Y:S01]  /*5560*/  MUFU.EX2 R158, R158 ;  /* 0x0000009e009e7308 */ /* 0x000ea20000000800 */
[----:B0-----:R-:W-:Y:S01]  /*5570*/  FADD.FTZ R171, R155, R174 ;  /* 0x000000ae9bab7221 */ /* 0x001fe20000010000 */
[----:B------:R-:W-:Y:S01]  /*5580*/  FADD.FTZ R174, R156, R175 ;  /* 0x000000af9cae7221 */ /* 0x000fe20000010000 */
[----:B------:R-:W-:Y:S01]  /*5590*/  @!P2 STS [R157+0x28800], R8 ;  /* 0x028800089d00a388 */ /* 0x000fe20000000800 */
[----:B------:R-:W-:Y:S01]  /*55a0*/  F2FP.BF16.F32.PACK_AB R156, R15, R156 ;  /* 0x0000009c0f9c723e */ /* 0x000fe200000010ff */
[-C--:B------:R-:W-:Y:S01]  /*55b0*/  FMUL.FTZ R27, R27, R173.reuse ;  /* 0x000000ad1b1b7220 */ /* 0x080fe20000410000 */
[----:B------:R-:W-:Y:S01]  /*55c0*/  FMUL.FTZ R30, R30, R173 ;  /* 0x000000ad1e1e7220 */ /* 0x000fe20000410000 */
[----:B------:R0:W-:Y:S01]  /*55d0*/  @!P2 STS [R157+0x28820], R173 ;  /* 0x028820ad9d00a388 */ /* 0x0001e20000000800 */
[----:B------:R-:W4:Y:S01]  /*55e0*/  MUFU.EX2 R163, R163 ;  /* 0x000000a300a37308 */ /* 0x000f220000000800 */
        /* <DEDUP_REMOVED lines=8> */
[----:B--2---:R-:W-:Y:S01]  /*5670*/  FADD.FTZ R154, R158, R171 ;  /* 0x000000ab9e9a7221 */ /* 0x004fe20000010000 */
[----:B------:R-:W-:Y:S01]  /*5680*/  FADD.FTZ R171, R15, R174 ;  /* 0x000000ae0fab7221 */ /* 0x000fe20000010000 */
[-C--:B------:R-:W-:Y:S01]  /*5690*/  FMUL.FTZ R42, R42, R173.reuse ;  /* 0x000000ad2a2a7220 */ /* 0x080fe20000410000 */
[-C--:B------:R-:W-:Y:S01]  /*56a0*/  FMUL.FTZ R43, R43, R173.reuse ;  /* 0x000000ad2b2b7220 */ /* 0x080fe20000410000 */
[-C--:B------:R-:W-:Y:S01]  /*56b0*/  FMUL.FTZ R46, R46, R173.reuse ;  /* 0x000000ad2e2e7220 */ /* 0x080fe20000410000 */
[----:B------:R-:W-:Y:S01]  /*56c0*/  FADD.FTZ R174, R12, R171 ;  /* 0x000000ab0cae7221 */ /* 0x000fe20000010000 */
[-C--:B------:R-:W-:Y:S01]  /*56d0*/  FMUL.FTZ R47, R47, R173.reuse ;  /* 0x000000ad2f2f7220 */ /* 0x080fe20000410000 */
[----:B------:R-:W2:Y:S01]  /*56e0*/  MUFU.EX2 R162, R162 ;  /* 0x000000a200a27308 */ /* 0x000ea20000000800 */
[----:B----4-:R-:W-:Y:S01]  /*56f0*/  FADD.FTZ R154, R163, R154 ;  /* 0x0000009aa39a7221 */ /* 0x010fe20000010000 */
[----:B------:R-:W-:Y:S01]  /*5700*/  FADD.FTZ R11, R13, R174 ;  /* 0x000000ae0d0b7221 */ /* 0x000fe20000010000 */
[----:B0-----:R-:W-:Y:S01]  /*5710*/  F2FP.BF16.F32.PACK_AB R157, R163, R158 ;  /* 0x0000009ea39d723e */ /* 0x001fe200000010ff */
[-C--:B------:R-:W-:Y:S01]  /*5720*/  FMUL.FTZ R50, R50, R173.reuse ;  /* 0x000000ad32327220 */ /* 0x080fe20000410000 */
[----:B------:R-:W-:Y:S01]  /*5730*/  F2FP.BF16.F32.PACK_AB R158, R13, R12 ;  /* 0x0000000c0d9e723e */ /* 0x000fe200000010ff */
[-C--:B------:R-:W-:Y:S01]  /*5740*/  FMUL.FTZ R51, R51, R173.reuse ;  /* 0x000000ad33337220 */ /* 0x080fe20000410000 */
[-C--:B------:R-:W-:Y:S01]  /*5750*/  FMUL.FTZ R54, R54, R173.reuse ;  /* 0x000000ad36367220 */ /* 0x080fe20000410000 */
[----:B------:R-:W0:Y:S01]  /*5760*/  MUFU.EX2 R166, R166 ;  /* 0x000000a600a67308 */ /* 0x000e220000000800 */
[----:B---3--:R-:W-:Y:S01]  /*5770*/  FADD.FTZ R171, R159, R154 ;  /* 0x0000009a9fab7221 */ /* 0x008fe20000010000 */
[----:B------:R-:W-:Y:S01]  /*5780*/  F2FP.BF16.F32.PACK_AB R154, R21, R10 ;  /* 0x0000000a159a723e */ /* 0x000fe200000010ff */
[----:B------:R-:W-:Y:S01]  /*5790*/  BAR.SYNC.DEFER_BLOCKING 0xf, 0x100 ;  /* 0x03c4000000007b1d */ /* 0x000fe20000010000 */
[----:B------:R-:W-:Y:S01]  /*57a0*/  FADD.FTZ R10, R160, R11 ;  /* 0x0000000ba00a7221 */ /* 0x000fe20000010000 */
[----:B------:R-:W-:Y:S01]  /*57b0*/  F2FP.BF16.F32.PACK_AB R160, R161, R160 ;  /* 0x000000a0a1a0723e */ /* 0x000fe200000010ff */
[-C--:B------:R-:W-:Y:S01]  /*57c0*/  FMUL.FTZ R55, R55, R173.reuse ;  /* 0x000000ad37377220 */ /* 0x080fe20000410000 */
[----:B------:R-:W-:Y:S01]  /*57d0*/  FMUL.FTZ R58, R58, R173 ;  /* 0x000000ad3a3a7220 */ /* 0x000fe20000410000 */
[----:B------:R-:W-:Y:S01]  /*57e0*/  FADD.FTZ R11, R161, R10 ;  /* 0x0000000aa10b7221 */ /* 0x000fe20000010000 */
[----:B------:R-:W3:Y:S01]  /*57f0*/  MUFU.EX2 R167, R167 ;  /* 0x000000a700a77308 */ /* 0x000ee20000000800 */
[C---:B--2---:R-:W-:Y:S01]  /*5800*/  FADD.FTZ R171, R162.reuse, R171 ;  /* 0x000000aba2ab7221 */ /* 0x044fe20000010000 */
[----:B------:R-:W-:Y:S01]  /*5810*/  F2FP.BF16.F32.PACK_AB R159, R162, R159 ;  /* 0x0000009fa29f723e */ /* 0x000fe200000010ff */
[----:B------:R-:W-:Y:S01]  /*5820*/  FADD.FTZ R10, R14, R11 ;  /* 0x0000000b0e0a7221 */ /* 0x000fe20000010000 */
        /* <DEDUP_REMOVED lines=13> */
[C---:B---3--:R-:W-:Y:S01]  /*5900*/  FADD.FTZ R168, R167.reuse, R168 ;  /* 0x000000a8a7a87221 */ /* 0x048fe20000010000 */
[----:B------:R-:W-:Y:S01]  /*5910*/  F2FP.BF16.F32.PACK_AB R161, R167, R166 ;  /* 0x000000a6a7a1723e */ /* 0x000fe200000010ff */
[----:B------:R3:W-:Y:S01]  /*5920*/  STSM.16.M88.4 [R19+0x26800], R152 ;  /* 0x0268009813007844 */ /* 0x0007e20000000200 */
[-C--:B------:R-:W-:Y:S01]  /*5930*/  FMUL.FTZ R79, R79, R173.reuse ;  /* 0x000000ad4f4f7220 */ /* 0x080fe20000410000 */
[-C--:B------:R-:W-:Y:S01]  /*5940*/  FMUL.FTZ R82, R82, R173.reuse ;  /* 0x000000ad52527220 */ /* 0x080fe20000410000 */
[-C--:B------:R-:W-:Y:S01]  /*5950*/  FMUL.FTZ R83, R83, R173.reuse ;  /* 0x000000ad53537220 */ /* 0x080fe20000410000 */
[----:B------:R3:W-:Y:S01]  /*5960*/  STSM.16.M88.4 [R184], R156 ;  /* 0x0000009cb8007844 */ /* 0x0007e20000000200 */
[----:B------:R-:W4:Y:S01]  /*5970*/  MUFU.EX2 R6, R6 ;  /* 0x0000000600067308 */ /* 0x000f220000000800 */
[----:B--2---:R-:W-:Y:S01]  /*5980*/  FADD.FTZ R11, R5, R168 ;  /* 0x000000a8050b7221 */ /* 0x004fe20000010000 */
[-C--:B------:R-:W-:Y:S01]  /*5990*/  FMUL.FTZ R86, R86, R173.reuse ;  /* 0x000000ad56567220 */ /* 0x080fe20000410000 */
[-C--:B------:R-:W-:Y:S01]  /*59a0*/  FMUL.FTZ R87, R87, R173.reuse ;  /* 0x000000ad57577220 */ /* 0x080fe20000410000 */
[-C--:B------:R-:W-:Y:S01]  /*59b0*/  FMUL.FTZ R90, R90, R173.reuse ;  /* 0x000000ad5a5a7220 */ /* 0x080fe20000410000 */
[-C--:B------:R-:W-:Y:S01]  /*59c0*/  FMUL.FTZ R91, R91, R173.reuse ;  /* 0x000000ad5b5b7220 */ /* 0x080fe20000410000 */
[-C--:B------:R-:W-:Y:S01]  /*59d0*/  FMUL.FTZ R94, R94, R173.reuse ;  /* 0x000000ad5e5e7220 */ /* 0x080fe20000410000 */
[-C--:B------:R-:W-:Y:S01]  /*59e0*/  FMUL.FTZ R95, R95, R173.reuse ;  /* 0x000000ad5f5f7220 */ /* 0x080fe20000410000 */
[----:B------:R-:W2:Y:S01]  /*59f0*/  MUFU.EX2 R164, R164 ;  /* 0x000000a400a47308 */ /* 0x000ea20000000800 */
[C---:B0-----:R-:W-:Y:S01]  /*5a00*/  FADD.FTZ R13, R165.reuse, R10 ;  /* 0x0000000aa50d7221 */ /* 0x041fe20000010000 */
[----:B------:R-:W-:Y:S01]  /*5a10*/  F2FP.BF16.F32.PACK_AB R162, R165, R14 ;  /* 0x0000000ea5a2723e */ /* 0x000fe200000010ff */
        /* <DEDUP_REMOVED lines=40> */
[----:B------:R-:W-:-:S05]  /*5ca0*/  FMUL.FTZ R151, R151, R173 ;  /* 0x000000ad97977220 */ /* 0x000fca0000410000 */
[----:B------:R-:W2:Y:S01]  /*5cb0*/  MUFU.EX2 R182, R182 ;  /* 0x000000b600b67308 */ /* 0x000ea20000000800 */
[C---:B0-----:R-:W-:Y:S01]  /*5cc0*/  F2FP.BF16.F32.PACK_AB R166, R9.reuse, R20 ;  /* 0x0000001409a6723e */ /* 0x041fe200000010ff */
[----:B------:R-:W-:-:S06]  /*5cd0*/  FADD.FTZ R5, R9, R6 ;  /* 0x0000000609057221 */ /* 0x000fcc0000010000 */
[----:B------:R-:W0:Y:S01]  /*5ce0*/  MUFU.EX2 R183, R183 ;  /* 0x000000b700b77308 */ /* 0x000e220000000800 */
[C---:B----4-:R-:W-:Y:S01]  /*5cf0*/  FADD.FTZ R13, R179.reuse, R12 ;  /* 0x0000000cb30d7221 */ /* 0x050fe20000010000 */
[----:B------:R-:W-:-:S03]  /*5d00*/  F2FP.BF16.F32.PACK_AB R165, R179, R170 ;  /* 0x000000aab3a5723e */ /* 0x000fc600000010ff */
[----:B--2---:R-:W-:Y:S01]  /*5d10*/  FADD.FTZ R10, R182, R13 ;  /* 0x0000000db60a7221 */ /* 0x004fe20000010000 */
[----:B0-----:R-:W-:-:S03]  /*5d20*/  F2FP.BF16.F32.PACK_AB R167, R183, R182 ;  /* 0x000000b6b7a7723e */ /* 0x001fc600000010ff */
[----:B------:R-:W-:Y:S02]  /*5d30*/  FADD.FTZ R6, R183, R10 ;  /* 0x0000000ab7067221 */ /* 0x000fe40000010000 */
[----:B------:R3:W-:Y:S01]  /*5d40*/  STSM.16.M88.4 [R23], R164 ;  /* 0x000000a417007844 */ /* 0x0007e20000000200 */
[----:B------:R-:W-:Y:S05]  /*5d50*/  @!P0 BRA `(.L_x_3607) ;  /* 0x0000000000048947 */ /* 0x000fea0003800000 */
[----:B------:R-:W-:Y:S01]  /*5d60*/  BPT.TRAP 0x1 ;  /* 0x000000040000795c */ /* 0x000fe20000300000 */
.L_x_3607:
[----:B------:R0:W2:Y:S01]  /*5d70*/  SYNCS.PHASECHK.TRANS64.TRYWAIT P2, [UR21+0x28c50], R7 ;  /* 0x028c5007ff0075a7 */ /* 0x0000a20008040155 */
[----:B------:R-:W-:Y:S05]  /*5d80*/  @!P0 BRA `(.L_x_3608) ;  /* 0x0000000000048947 */ /* 0x000fea0003800000 */
[----:B------:R-:W-:Y:S01]  /*5d90*/  BPT.TRAP 0x1 ;  /* 0x000000040000795c */ /* 0x000fe20000300000 */
.L_x_3608:
[----:B--2---:R-:W-:Y:S05]  /*5da0*/  @P2 BRA `(.L_x_3609) ;  /* 0x0000000000082947 */ /* 0x004fea0003800000 */
[----:B------:R-:W2:Y:S02]  /*5db0*/  SYNCS.PHASECHK.TRANS64.TRYWAIT P2, [UR21+0x28c50], R7 ;  /* 0x028c5007ff0075a7 */ /* 0x000ea40008040155 */
[----:B--2---:R-:W-:Y:S05]  /*5dc0*/  @!P2 BRA `(.L_x_3610) ;  /* 0x0000009000d4a947 */ /* 0x004fea0003800000 */
.L_x_3609:
        /* <DEDUP_REMOVED lines=34> */
.L_x_3611:
[----:B------:R-:W-:Y:S01]  /*5ff0*/  UIADD3 UR21, UR21, 0x28c60, URZ ;  /* 0x00028c6015157890 */ /* 0x000fe2000fffe03f */
[----:B------:R-:W-:Y:S01]  /*6000*/  IMAD.MOV.U32 R9, RZ, RZ, R4 ;  /* 0x000000ffff097224 */ /* 0x000fe200078e0004 */
[----:B------:R-:W-:Y:S01]  /*6010*/  UMOV UR22, UR38 ;  /* 0x0000002600167c82 */ /* 0x000fe20008000000 */
[----:B--2---:R-:W-:Y:S01]  /*6020*/  IMAD.MOV.U32 R8, RZ, RZ, R3 ;  /* 0x000000ffff087224 */ /* 0x004fe200078e0003 */
[----:B------:R-:W-:-:S09]  /*6030*/  UPRMT UR21, UR40, 0x654, UR21 ;  /* 0x0000065428157896 */ /* 0x000fd20008000015 */
[----:B------:R-:W-:Y:S01]  /*6040*/  SYNCS.ARRIVE.TRANS64.RED.A1T0 RZ, [UR21], RZ ;  /* 0x000000ffffff79a7 */ /* 0x000fe20008100415 */
[----:B------:R-:W-:Y:S05]  /*6050*/  @P1 BRA `(.L_x_3612) ;  /* 0xffffffe400c41947 */ /* 0x000fea000383ffff */
.L_x_3601:
[----:B------:R-:W5:Y:S01]  /*6060*/  SHFL.BFLY PT, R0, R5, 0x2, 0x1f ;  /* 0x0c401f0005007f89 */ /* 0x000f6200000e0000 */
[----:B------:R-:W-:Y:S01]  /*6070*/  IMAD.MOV R10, RZ, RZ, -R18 ;  /* 0x000000ffff0a7224 */ /* 0x000fe200078e0a12 */
[----:B------:R-:W-:Y:S01]  /*6080*/  UIADD3 UR36, UR36, 0x1, URZ ;  /* 0x0000000124247890 */ /* 0x000fe2000fffe03f */
[----:B------:R-:W-:Y:S01]  /*6090*/  IMAD.U32 R13, RZ, RZ, UR20 ;  /* 0x00000014ff0d7e24 */ /* 0x000fe2000f8e00ff */
[----:B01234-:R-:W0:Y:S01]  /*60a0*/  SHFL.BFLY PT, R7, R6, 0x2, 0x1f ;  /* 0x0c401f0006077f89 */ /* 0x01fe2200000e0000 */
[----:B------:R-:W-:Y:S01]  /*60b0*/  IMAD.MOV.U32 R21, RZ, RZ, -0x800000 ;  /* 0xff800000ff157424 */ /* 0x000fe200078e00ff */
[----:B------:R-:W-:Y:S08]  /*60c0*/  BAR.ARV 0x8, 0x100 ;  /* 0x0204000000007b1d */ /* 0x000ff00000002000 */
[----:B------:R-:W-:Y:S01]  /*60d0*/  BAR.SYNC.DEFER_BLOCKING 0xf, 0x100 ;  /* 0x03c4000000007b1d */ /* 0x000fe20000010000 */
[----:B------:R-:W-:Y:S01]  /*60e0*/  ISETP.NE.AND P0, PT, R17, R10, PT ;  /* 0x0000000a1100720c */ /* 0x000fe20003f05270 */
[----:B------:R-:W-:-:S02]  /*60f0*/  IMAD.MOV.U32 R20, RZ, RZ, -0x800000 ;  /* 0xff800000ff147424 */ /* 0x000fc400078e00ff */
[----:B-----5:R-:W-:Y:S01]  /*6100*/  FADD.FTZ R0, R0, R5 ;  /* 0x0000000500007221 */ /* 0x020fe20000010000 */
[----:B0-----:R-:W-:-:S04]  /*6110*/  FADD.FTZ R8, R7, R6 ;  /* 0x0000000607087221 */ /* 0x001fc80000010000 */
[----:B------:R-:W0:Y:S01]  /*6120*/  SHFL.BFLY PT, R9, R0, 0x1, 0x1f ;  /* 0x0c201f0000097f89 */ /* 0x000e2200000e0000 */
[----:B------:R-:W-:-:S03]  /*6130*/  IMAD.MOV.U32 R7, RZ, RZ, RZ ;  /* 0x000000ffff077224 */ /* 0x000fc600078e00ff */
[----:B------:R-:W1:Y:S01]  /*6140*/  SHFL.BFLY PT, R11, R8, 0x1, 0x1f ;  /* 0x0c201f00080b7f89 */ /* 0x000e6200000e0000 */
[----:B0-----:R-:W-:Y:S01]  /*6150*/  FADD.FTZ R9, R0, R9 ;  /* 0x0000000900097221 */ /* 0x001fe20000010000 */
[----:B------:R-:W-:Y:S02]  /*6160*/  IMAD.MOV.U32 R0, RZ, RZ, RZ ;  /* 0x000000ffff007224 */ /* 0x000fe400078e00ff */
[----:B-1----:R-:W-:Y:S02]  /*6170*/  FADD.FTZ R5, R8, R11 ;  /* 0x0000000b08057221 */ /* 0x002fe40000010000 */
[----:B------:R-:W-:Y:S02]  /*6180*/  FSETP.NE.FTZ.AND P1, PT, R9, RZ, PT ;  /* 0x000000ff0900720b */ /* 0x000fe40003f35000 */
[----:B------:R-:W-:Y:S01]  /*6190*/  MOV R11, UR38 ;  /* 0x00000026000b7c02 */ /* 0x000fe20008000f00 */
[----:B------:R-:W-:Y:S01]  /*61a0*/  UIADD3 UR38, UR38, 0x1, URZ ;  /* 0x0000000126267890 */ /* 0x000fe2000fffe03f */
[----:B------:R-:W-:-:S03]  /*61b0*/  FSETP.NE.FTZ.AND P2, PT, R5, RZ, PT ;  /* 0x000000ff0500720b */ /* 0x000fc60003f55000 */
[----:B------:R-:W-:Y:S01]  /*61c0*/  @!P0 IMAD R6, R11, 0x40, R16 ;  /* 0x000000400b068824 */ /* 0x000fe200078e0210 */
[----:B------:R-:W-:Y:S01]  /*61d0*/  UISETP.NE.AND UP0, UPT, UR38, 0x2, UPT ;  /* 0x000000022600788c */ /* 0x000fe2000bf05270 */
[----:B------:R-:W-:-:S03]  /*61e0*/  IMAD.U32 R11, RZ, RZ, UR20 ;  /* 0x00000014ff0b7e24 */ /* 0x000fc6000f8e00ff */
[----:B------:R-:W-:Y:S01]  /*61f0*/  @!P0 LEA R6, R6, UR41, 0x2 ;  /* 0x0000002906068c11 */ /* 0x000fe2000f8e10ff */
[----:B------:R-:W0:Y:S01]  /*6200*/  @P1 MUFU.RCP R7, R9 ;  /* 0x0000000900071308 */ /* 0x000e220000001000 */
[----:B------:R-:W-:Y:S02]  /*6210*/  USEL UR4, URZ, 0x1, UP0 ;  /* 0x000000013f047887 */ /* 0x000fe40008000000 */
[----:B------:R-:W-:Y:S02]  /*6220*/  USEL UR38, UR38, URZ, UP0 ;  /* 0x0000003f26267287 */ /* 0x000fe40008000000 */
[----:B------:R-:W-:-:S03]  /*6230*/  ULOP3.LUT UR37, UR37, UR4, URZ, 0x3c, !UPT ;  /* 0x0000000425257292 */ /* 0x000fc6000f8e3c3f */
[----:B------:R-:W1:Y:S08]  /*6240*/  @P2 MUFU.RCP R0, R5 ;  /* 0x0000000500002308 */ /* 0x000e700000001000 */
[----:B------:R-:W-:Y:S01]  /*6250*/  @P2 MUFU.LG2 R5, R5 ;  /* 0x0000000500052308 */ /* 0x000fe20000000c00 */
[-C--:B0-----:R-:W-:Y:S01]  /*6260*/  FMUL.FTZ R171, R28, R7.reuse ;  /* 0x000000071cab7220 */ /* 0x081fe20000410000 */
[-C--:B------:R-:W-:Y:S01]  /*6270*/  FMUL.FTZ R28, R29, R7.reuse ;  /* 0x000000071d1c7220 */ /* 0x080fe20000410000 */
[----:B------:R-:W-:Y:S01]  /*6280*/  @!P0 STS [R6+0x28800], R7 ;  /* 0x0288000706008388 */ /* 0x000fe20000000800 */
[-C--:B------:R-:W-:Y:S01]  /*6290*/  FMUL.FTZ R172, R24, R7.reuse ;  /* 0x0000000718ac7220 */ /* 0x080fe20000410000 */
[-C--:B------:R-:W-:Y:S01]  /*62a0*/  FMUL.FTZ R170, R25, R7.reuse ;  /* 0x0000000719aa7220 */ /* 0x080fe20000410000 */
[-C--:B------:R-:W-:Y:S01]  /*62b0*/  FMUL.FTZ R169, R32, R7.reuse ;  /* 0x0000000720a97220 */ /* 0x080fe20000410000 */
[-C--:B------:R-:W-:Y:S01]  /*62c0*/  FMUL.FTZ R166, R33, R7.reuse ;  /* 0x0000000721a67220 */ /* 0x080fe20000410000 */
[----:B------:R-:W0:Y:S01]  /*62d0*/  @P1 MUFU.LG2 R29, R9 ;  /* 0x00000009001d1308 */ /* 0x000e220000000c00 */
        /* <DEDUP_REMOVED lines=59> */
[----:B-1----:R-:W-:Y:S01]  /*6690*/  @P1 FMUL.FTZ R6, R11, 0.69314718246459960938 ;  /* 0x3f3172180b061820 */ /* 0x002fe20000410000 */
[----:B------:R-:W-:Y:S01]  /*66a0*/  @P2 FMUL.FTZ R7, R13, 0.69314718246459960938 ;  /* 0x3f3172180d072820 */ /* 0x000fe20000410000 */
[----:B0-----:R-:W-:Y:S01]  /*66b0*/  @P1 FMUL.FTZ R29, R29, 0.69314718246459960938 ;  /* 0x3f3172181d1d1820 */ /* 0x001fe20000410000 */
[----:B------:R-:W-:Y:S01]  /*66c0*/  @P2 FMUL.FTZ R32, R5, 0.69314718246459960938 ;  /* 0x3f31721805202820 */ /* 0x000fe20000410000 */
        /* <DEDUP_REMOVED lines=63> */
[----:B------:R-:W-:Y:S06]  /*6ac0*/  BAR.ARV 0xe, 0x100 ;  /* 0x0384000000007b1d */ /* 0x000fec0000002000 */
[----:B------:R-:W-:Y:S01]  /*6ad0*/  PLOP3.LUT P0, PT, PT, PT, PT, 0x8, 0x0 ;  /* 0x000000000000781c */ /* 0x000fe20003f0e170 */
[----:B------:R-:W-:Y:S01]  /*6ae0*/  FMUL.FTZ R0, R151, R0 ;  /* 0x0000000097007220 */ /* 0x000fe20000410000 */
[----:B------:R-:W-:Y:S01]  /*6af0*/  @P1 FFMA.FTZ R21, R6, R3, R29 ;  /* 0x0000000306151223 */ /* 0x000fe2000001001d */
[----:B------:R-:W-:-:S10]  /*6b00*/  @P2 FFMA.FTZ R20, R7, R4, R32 ;  /* 0x0000000407142223 */ /* 0x000fd40000010020 */
.L_x_3578:
[----:B------:R-:W0:Y:S08]  /*6b10*/  S2UR UR40, SR_CgaCtaId ;  /* 0x00000000002879c3 */ /* 0x000e300000008800 */
[----:B------:R-:W-:Y:S06]  /*6b20*/  BAR.SYNC.DEFER_BLOCKING 0x5, 0x180 ;  /* 0x0146000000007b1d */ /* 0x000fec0000010000 */
[----:B------:R-:W-:Y:S01]  /*6b30*/  UMOV UR41, 0x400 ;  /* 0x0000040000297882 */ /* 0x000fe20000000000 */
[----:B------:R-:W-:Y:S01]  /*6b40*/  BSSY B0, `(.L_x_3613) ;  /* 0x00002f9000007945 */ /* 0x000fe20003800000 */
[----:B0-----:R-:W-:-:S09]  /*6b50*/  ULEA UR41, UR40, UR41, 0x18 ;  /* 0x0000002928297291 */ /* 0x001fd2000f8ec03f */
[----:B------:R-:W0:Y:S02]  /*6b60*/  LDS.128 R4, [UR41+0x28cd0] ;  /* 0x028cd029ff047984 */ /* 0x000e240008000c00 */
[----:B0-----:R-:W-:Y:S02]  /*6b70*/  R2UR UR5, R5 ;  /* 0x00000000050572ca */ /* 0x001fe400000e0000 */
[----:B------:R-:W-:Y:S02]  /*6b80*/  R2UR UR6, R6 ;  /* 0x00000000060672ca */ /* 0x000fe400000e0000 */
[----:B------:R-:W-:Y:S01]  /*6b90*/  R2UR UR7, R7 ;  /* 0x00000000070772ca */ /* 0x000fe200000e0000 */
[----:B------:R-:W-:Y:S06]  /*6ba0*/  BAR.ARV 0x4, 0x180 ;  /* 0x0106000000007b1d */ /* 0x000fec0000002000 */
[----:B------:R-:W-:Y:S08]  /*6bb0*/  @P0 BRA `(.L_x_3614) ;  /* 0x0000002000300947 */ /* 0x000ff00003800000 */
[----:B------:R-:W0:Y:S08]  /*6bc0*/  S2UR UR4, SR_SWINHI ;  /* 0x00000000000479c3 */ /* 0x000e300000002f00 */
[----:B------:R-:W-:Y:S01]  /*6bd0*/  BAR.SYNC.DEFER_BLOCKING 0x1, 0x100 ;  /* 0x0044000000007b1d */ /* 0x000fe20000010000 */
        /* <DEDUP_REMOVED lines=17> */
[----:B------:R-:W-:Y:S01]  /*6cf0*/  ULDC.64 UR8, c[0x0][0xc00] ;  /* 0x0003000000087ab9 */ /* 0x000fe20000000a00 */
[----:B------:R-:W-:Y:S01]  /*6d00*/  F2FP.BF16.F32.PACK_AB R67, R71, R70 ;  /* 0x000000464743723e */ /* 0x000fe200000010ff */
[----:B------:R-:W-:Y:S01]  /*6d10*/  UISETP.NE.U32.AND UP0, UPT, UR8, URZ, UPT ;  /* 0x0000003f0800728c */ /* 0x000fe2000bf05070 */
[----:B------:R-:W-:Y:S01]  /*6d20*/  IMAD.WIDE R4, R196, 0x2, R174 ;  /* 0x00000002c4047825 */ /* 0x000fe200078e02ae */
[----:B------:R-:W-:-:S02]  /*6d30*/  F2FP.BF16.F32.PACK_AB R73, R75, R74 ;  /* 0x0000004a4b49723e */ /* 0x000fc400000010ff */
[----:B------:R-:W-:Y:S01]  /*6d40*/  F2FP.BF16.F32.PACK_AB R80, R81, R80 ;  /* 0x000000505150723e */ /* 0x000fe200000010ff */
[----:B------:R-:W-:Y:S01]  /*6d50*/  UISETP.NE.AND.EX UP0, UPT, UR9, URZ, UPT, UP0 ;  /* 0x0000003f0900728c */ /* 0x000fe2000bf05300 */
[C---:B------:R-:W-:Y:S02]  /*6d60*/  IADD3 R173, P1, R4.reuse, 0x20, RZ ;  /* 0x0000002004ad7810 */ /* 0x040fe40007f3e0ff */
[C---:B------:R-:W-:Y:S01]  /*6d70*/  IADD3 R177, P0, R4.reuse, 0x40, RZ ;  /* 0x0000004004b17810 */ /* 0x040fe20007f1e0ff */
[----:B------:R-:W-:Y:S01]  /*6d80*/  ULDC.64 UR8, c[0x0][0xc00] ;  /* 0x0003000000087ab9 */ /* 0x000fe20000000a00 */
[----:B------:R-:W-:Y:S01]  /*6d90*/  LOP3.LUT R36, R173, 0x380, RZ, 0xc0, !PT ;  /* 0x00000380ad247812 */ /* 0x000fe200078ec0ff */
[----:B------:R-:W-:Y:S01]  /*6da0*/  IMAD.X R37, RZ, RZ, R5, P1 ;  /* 0x000000ffff257224 */ /* 0x000fe200008e0605 */
[----:B------:R-:W-:Y:S01]  /*6db0*/  IADD3 R183, P6, R4, 0x2020, RZ ;  /* 0x0000202004b77810 */ /* 0x000fe20007fde0ff */
[----:B------:R-:W-:Y:S01]  /*6dc0*/  UIMAD.WIDE UR8, UR42, 0x4, UR8 ;  /* 0x000000042a0878a5 */ /* 0x000fe2000f8e0208 */
[----:B------:R-:W-:-:S02]  /*6dd0*/  IADD3.X R41, RZ, R5, RZ, P0, !PT ;  /* 0x00000005ff297210 */ /* 0x000fc400007fe4ff */
[----:B------:R-:W-:Y:S01]  /*6de0*/  SHF.R.U64 R36, R36, 0x3, RZ ;  /* 0x0000000324247819 */ /* 0x000fe200000012ff */
[--C-:B------:R-:W-:Y:S01]  /*6df0*/  IMAD.X R53, RZ, RZ, R5.reuse, P6 ;  /* 0x000000ffff357224 */ /* 0x100fe200030e0605 */
[C---:B------:R-:W-:Y:S02]  /*6e00*/  IADD3 R6, P0, R4.reuse, 0x4020, RZ ;  /* 0x0000402004067810 */ /* 0x040fe40007f1e0ff */
[C---:B------:R-:W-:Y:S02]  /*6e10*/  LOP3.LUT R29, R4.reuse, 0x380, RZ, 0xc0, !PT ;  /* 0x00000380041d7812 */ /* 0x040fe400078ec0ff */
        /* <DEDUP_REMOVED lines=8> */
[--C-:B------:R-:W-:Y:S01]  /*6ea0*/  IMAD.X R95, RZ, RZ, R5.reuse, P5 ;  /* 0x000000ffff5f7224 */ /* 0x100fe200028e0605 */
[----:B------:R-:W-:Y:S01]  /*6eb0*/  IADD3 R7, P6, R4, 0x6000, RZ ;  /* 0x0000600004077810 */ /* 0x000fe20007fde0ff */
[--C-:B------:R-:W-:Y:S01]  /*6ec0*/  IMAD.X R99, RZ, RZ, R5.reuse, P2 ;  /* 0x000000ffff637224 */ /* 0x100fe200010e0605 */
[----:B------:R-:W-:Y:S01]  /*6ed0*/  LOP3.LUT R36, R36, R173, RZ, 0x3c, !PT ;  /* 0x000000ad24247212 */ /* 0x000fe200078e3cff */
[----:B------:R-:W-:Y:S01]  /*6ee0*/  IMAD.X R103, RZ, RZ, R5, P1 ;  /* 0x000000ffff677224 */ /* 0x000fe200008e0605 */
[----:B------:R-:W-:-:S02]  /*6ef0*/  LOP3.LUT R173, R6, 0x380, RZ, 0xc0, !PT ;  /* 0x0000038006ad7812 */ /* 0x000fc400078ec0ff */
[----:B------:R-:W-:Y:S02]  /*6f00*/  SHF.R.U64 R29, R29, 0x3, RZ ;  /* 0x000000031d1d7819 */ /* 0x000fe400000012ff */
[----:B------:R-:W-:Y:S02]  /*6f10*/  LOP3.LUT R118, R7, 0x380, RZ, 0xc0, !PT ;  /* 0x0000038007767812 */ /* 0x000fe400078ec0ff */
[C---:B------:R-:W-:Y:S02]  /*6f20*/  IADD3 R110, P4, R4.reuse, 0x4040, RZ ;  /* 0x00004040046e7810 */ /* 0x040fe40007f9e0ff */
[C---:B------:R-:W-:Y:S02]  /*6f30*/  IADD3 R114, P3, R4.reuse, 0x4060, RZ ;  /* 0x0000406004727810 */ /* 0x040fe40007f7e0ff */
[C---:B------:R-:W-:Y:S01]  /*6f40*/  IADD3 R3, P5, R4.reuse, 0x6020, RZ ;  /* 0x0000602004037810 */ /* 0x040fe20007fbe0ff */
[--C-:B------:R-:W-:Y:S01]  /*6f50*/  IMAD.X R111, RZ, RZ, R5.reuse, P4 ;  /* 0x000000ffff6f7224 */ /* 0x100fe200020e0605 */
[C---:B------:R-:W-:Y:S01]  /*6f60*/  IADD3 R32, P2, R4.reuse, 0x6040, RZ ;  /* 0x0000604004207810 */ /* 0x040fe20007f5e0ff */
[--C-:B------:R-:W-:Y:S01]  /*6f70*/  IMAD.X R115, RZ, RZ, R5.reuse, P3 ;  /* 0x000000ffff737224 */ /* 0x100fe200018e0605 */
[----:B------:R-:W-:Y:S01]  /*6f80*/  IADD3 R151, P1, R4, 0x6060, RZ ;  /* 0x0000606004977810 */ /* 0x000fe20007f3e0ff */
[----:B------:R-:W-:Y:S01]  /*6f90*/  IMAD.X R123, RZ, RZ, R5, P5 ;  /* 0x000000ffff7b7224 */ /* 0x000fe200028e0605 */
[----:B------:R-:W-:-:S02]  /*6fa0*/  SHF.R.U64 R173, R173, 0x3, RZ ;  /* 0x00000003adad7819 */ /* 0x000fc400000012ff */
[----:B------:R-:W-:Y:S01]  /*6fb0*/  LOP3.LUT R4, R29, R4, RZ, 0x3c, !PT ;  /* 0x000000041d047212 */ /* 0x000fe200078e3cff */
[--C-:B------:R-:W-:Y:S01]  /*6fc0*/  IMAD.X R29, RZ, RZ, R5.reuse, P2 ;  /* 0x000000ffff1d7224 */ /* 0x100fe200010e0605 */
[----:B------:R-:W-:Y:S01]  /*6fd0*/  LOP3.LUT R40, R177, 0x380, RZ, 0xc0, !PT ;  /* 0x00000380b1287812 */ /* 0x000fe200078ec0ff */
[----:B------:R-:W-:Y:S01]  /*6fe0*/  IMAD.X R33, RZ, RZ, R5, P1 ;  /* 0x000000ffff217224 */ /* 0x000fe200008e0605 */
[----:B------:R-:W-:Y:S02]  /*6ff0*/  LOP3.LUT R44, R179, 0x380, RZ, 0xc0, !PT ;  /* 0x00000380b32c7812 */ /* 0x000fe400078ec0ff */
[----:B------:R-:W-:Y:S02]  /*7000*/  SHF.R.U64 R118, R118, 0x3, RZ ;  /* 0x0000000376767819 */ /* 0x000fe400000012ff */
[----:B------:R-:W-:Y:S02]  /*7010*/  LOP3.LUT R48, R181, 0x380, RZ, 0xc0, !PT ;  /* 0x00000380b5307812 */ /* 0x000fe400078ec0ff */
[----:B------:R-:W-:-:S02]  /*7020*/  LOP3.LUT R106, R173, R6, RZ, 0x3c, !PT ;  /* 0x00000006ad6a7212 */ /* 0x000fc400078e3cff */
[-C--:B------:R-:W-:Y:S02]  /*7030*/  IADD3.X R119, RZ, R5.reuse, RZ, P6, !PT ;  /* 0x00000005ff777210 */ /* 0x080fe400037fe4ff */
[----:B------:R-:W-:Y:S02]  /*7040*/  SHF.R.U64 R40, R40, 0x3, RZ ;  /* 0x0000000328287819 */ /* 0x000fe400000012ff */
[----:B------:R-:W-:Y:S02]  /*7050*/  LOP3.LUT R52, R183, 0x380, RZ, 0xc0, !PT ;  /* 0x00000380b7347812 */ /* 0x000fe400078ec0ff */
[----:B------:R-:W-:Y:S02]  /*7060*/  MOV R173, R4 ;  /* 0x0000000400ad7202 */ /* 0x000fe40000000f00 */
[----:B------:R-:W-:Y:S02]  /*7070*/  SHF.R.U64 R44, R44, 0x3, RZ ;  /* 0x000000032c2c7819 */ /* 0x000fe400000012ff */
[----:B------:R-:W-:-:S02]  /*7080*/  LOP3.LUT R94, R205, 0x380, RZ, 0xc0, !PT ;  /* 0x00000380cd5e7812 */ /* 0x000fc400078ec0ff */
[----:B------:R-:W-:Y:S02]  /*7090*/  LOP3.LUT R118, R118, R7, RZ, 0x3c, !PT ;  /* 0x0000000776767212 */ /* 0x000fe400078e3cff */
[----:B------:R-:W-:Y:S02]  /*70a0*/  F2FP.BF16.F32.PACK_AB R5, R27, R26 ;  /* 0x0000001a1b05723e */ /* 0x000fe400000010ff */
[----:B------:R-:W-:Y:S02]  /*70b0*/  LOP3.LUT R98, R207, 0x380, RZ, 0xc0, !PT ;  /* 0x00000380cf627812 */ /* 0x000fe400078ec0ff */
[----:B------:R-:W-:Y:S02]  /*70c0*/  F2FP.BF16.F32.PACK_AB R4, R170, R172 ;  /* 0x000000acaa04723e */ /* 0x000fe400000010ff */
[----:B------:R-:W-:Y:S02]  /*70d0*/  LOP3.LUT R26, R3, 0x380, RZ, 0xc0, !PT ;  /* 0x00000380031a7812 */ /* 0x000fe400078ec0ff */
[----:B------:R-:W-:-:S02]  /*70e0*/  LOP3.LUT R27, R32, 0x380, RZ, 0xc0, !PT ;  /* 0x00000380201b7812 */ /* 0x000fc400078ec0ff */
[----:B------:R-:W-:Y:S02]  /*70f0*/  F2FP.BF16.F32.PACK_AB R6, R28, R171 ;  /* 0x000000ab1c06723e */ /* 0x000fe400000010ff */
[----:B------:R-:W-:Y:S02]  /*7100*/  F2FP.BF16.F32.PACK_AB R7, R31, R30 ;  /* 0x0000001e1f07723e */ /* 0x000fe400000010ff */
[----:B------:R-:W-:Y:S02]  /*7110*/  SHF.R.U64 R48, R48, 0x3, RZ ;  /* 0x0000000330307819 */ /* 0x000fe400000012ff */
[----:B------:R-:W-:Y:S01]  /*7120*/  LOP3.LUT R102, R209, 0x380, RZ, 0xc0, !PT ;  /* 0x00000380d1667812 */ /* 0x000fe200078ec0ff */
[----:B------:R0:W-:Y:S01]  /*7130*/  STSM.16.M88.4 [R173], R4 ;  /* 0x00000004ad007844 */ /* 0x0001e20000000200 */
[----:B------:R-:W-:Y:S02]  /*7140*/  LOP3.LUT R40, R40, R177, RZ, 0x3c, !PT ;  /* 0x000000b128287212 */ /* 0x000fe400078e3cff */
[----:B------:R-:W-:-:S02]  /*7150*/  SHF.R.U64 R52, R52, 0x3, RZ ;  /* 0x0000000334347819 */ /* 0x000fc400000012ff */
[----:B------:R-:W-:Y:S02]  /*7160*/  LOP3.LUT R44, R44, R179, RZ, 0x3c, !PT ;  /* 0x000000b32c2c7212 */ /* 0x000fe400078e3cff */
[----:B------:R-:W-:Y:S02]  /*7170*/  SHF.R.U64 R94, R94, 0x3, RZ ;  /* 0x000000035e5e7819 */ /* 0x000fe400000012ff */
[----:B------:R-:W-:Y:S02]  /*7180*/  LOP3.LUT R177, R110, 0x380, RZ, 0xc0, !PT ;  /* 0x000003806eb17812 */ /* 0x000fe400078ec0ff */
[----:B------:R-:W-:Y:S02]  /*7190*/  SHF.R.U64 R98, R98, 0x3, RZ ;  /* 0x0000000362627819 */ /* 0x000fe400000012ff */
[----:B------:R-:W-:Y:S02]  /*71a0*/  LOP3.LUT R179, R114, 0x380, RZ, 0xc0, !PT ;  /* 0x0000038072b37812 */ /* 0x000fe400078ec0ff */
[----:B------:R-:W-:-:S02]  /*71b0*/  SHF.R.U64 R26, R26, 0x3, RZ ;  /* 0x000000031a1a7819 */ /* 0x000fc400000012ff */
[----:B------:R-:W-:Y:S02]  /*71c0*/  SHF.R.U64 R27, R27, 0x3, RZ ;  /* 0x000000031b1b7819 */ /* 0x000fe400000012ff */
[----:B------:R-:W-:Y:S02]  /*71d0*/  LOP3.LUT R48, R48, R181, RZ, 0x3c, !PT ;  /* 0x000000b530307212 */ /* 0x000fe400078e3cff */
[----:B------:R-:W-:Y:S02]  /*71e0*/  SHF.R.U64 R102, R102, 0x3, RZ ;  /* 0x0000000366667819 */ /* 0x000fe400000012ff */
[----:B------:R-:W-:Y:S02]  /*71f0*/  LOP3.LUT R52, R52, R183, RZ, 0x3c, !PT ;  /* 0x000000b734347212 */ /* 0x000fe400078e3cff */
[----:B------:R-:W-:Y:S02]  /*7200*/  MOV R36, R36 ;  /* 0x0000002400247202 */ /* 0x000fe40000000f00 */
[----:B0-----:R-:W-:-:S02]  /*7210*/  F2FP.BF16.F32.PACK_AB R4, R166, R169 ;  /* 0x000000a9a604723e */ /* 0x001fc400000010ff */
[----:B------:R-:W-:Y:S02]  /*7220*/  F2FP.BF16.F32.PACK_AB R5, R35, R34 ;  /* 0x000000222305723e */ /* 0x000fe400000010ff */
[----:B------:R-:W-:Y:S02]  /*7230*/  F2FP.BF16.F32.PACK_AB R6, R8, R167 ;  /* 0x000000a70806723e */ /* 0x000fe400000010ff */
[----:B------:R-:W-:Y:S02]  /*7240*/  F2FP.BF16.F32.PACK_AB R7, R39, R38 ;  /* 0x000000262707723e */ /* 0x000fe400000010ff */
[----:B------:R-:W-:Y:S02]  /*7250*/  LOP3.LUT R94, R94, R205, RZ, 0x3c, !PT ;  /* 0x000000cd5e5e7212 */ /* 0x000fe400078e3cff */
[----:B------:R-:W-:Y:S01]  /*7260*/  SHF.R.U64 R177, R177, 0x3, RZ ;  /* 0x00000003b1b17819 */ /* 0x000fe200000012ff */
[----:B------:R0:W-:Y:S01]  /*7270*/  STSM.16.M88.4 [R36], R4 ;  /* 0x0000000424007844 */ /* 0x0001e20000000200 */
[----:B------:R-:W-:-:S02]  /*7280*/  MOV R40, R40 ;  /* 0x0000002800287202 */ /* 0x000fc40000000f00 */
[----:B------:R-:W-:Y:S02]  /*7290*/  F2FP.BF16.F32.PACK_AB R8, R164, R168 ;  /* 0x000000a8a408723e */ /* 0x000fe400000010ff */
[----:B------:R-:W-:Y:S02]  /*72a0*/  LOP3.LUT R98, R98, R207, RZ, 0x3c, !PT ;  /* 0x000000cf62627212 */ /* 0x000fe400078e3cff */
[----:B------:R-:W-:Y:S01]  /*72b0*/  SHF.R.U64 R179, R179, 0x3, RZ ;  /* 0x00000003b3b37819 */ /* 0x000fe200000012ff */
[----:B------:R1:W-:Y:S01]  /*72c0*/  STSM.16.M88.4 [R40], R8 ;  /* 0x0000000828007844 */ /* 0x0003e20000000200 */
[----:B------:R-:W-:Y:S02]  /*72d0*/  LOP3.LUT R170, R151, 0x380, RZ, 0xc0, !PT ;  /* 0x0000038097aa7812 */ /* 0x000fe400078ec0ff */
[----:B------:R-:W-:Y:S02]  /*72e0*/  LOP3.LUT R122, R26, R3, RZ, 0x3c, !PT ;  /* 0x000000031a7a7212 */ /* 0x000fe400078e3cff */
[----:B------:R-:W-:-:S02]  /*72f0*/  LOP3.LUT R28, R27, R32, RZ, 0x3c, !PT ;  /* 0x000000201b1c7212 */ /* 0x000fc400078e3cff */
[----:B------:R-:W-:Y:S01]  /*7300*/  MOV R44, R44 ;  /* 0x0000002c002c7202 */ /* 0x000fe20000000f00 */
[----:B0-----:R-:W-:Y:S01]  /*7310*/  IMAD.U32 R4, RZ, RZ, UR8 ;  /* 0x00000008ff047e24 */ /* 0x001fe2000f8e00ff */
[----:B------:R-:W-:Y:S01]  /*7320*/  LOP3.LUT R102, R102, R209, RZ, 0x3c, !PT ;  /* 0x000000d166667212 */ /* 0x000fe200078e3cff */
[----:B------:R-:W-:Y:S01]  /*7330*/  IMAD.U32 R5, RZ, RZ, UR9 ;  /* 0x00000009ff057e24 */ /* 0x000fe2000f8e00ff */
[----:B------:R-:W-:Y:S01]  /*7340*/  MOV R48, R48 ;  /* 0x0000003000307202 */ /* 0x000fe20000000f00 */
[----:B------:R0:W-:Y:S01]  /*7350*/  STSM.16.M88.4 [R44], R12 ;  /* 0x0000000c2c007844 */ /* 0x0001e20000000200 */
[----:B------:R-:W-:Y:S01]  /*7360*/  F2FP.BF16.F32.PACK_AB R26, R61, R60 ;  /* 0x0000003c3d1a723e */ /* 0x000fe200000010ff */
[----:B------:R-:W-:Y:S01]  /*7370*/  ULDC.64 UR8, c[0x0][0xc08] ;  /* 0x0003020000087ab9 */ /* 0x000fe20000000a00 */
[----:B------:R-:W-:Y:S02]  /*7380*/  F2FP.BF16.F32.PACK_AB R27, R63, R62 ;  /* 0x0000003e3f1b723e */ /* 0x000fe400000010ff */
[----:B------:R-:W-:-:S02]  /*7390*/  MOV R52, R52 ;  /* 0x0000003400347202 */ /* 0x000fc40000000f00 */
[----:B------:R-:W-:Y:S01]  /*73a0*/  LOP3.LUT R110, R177, R110, RZ, 0x3c, !PT ;  /* 0x0000006eb16e7212 */ /* 0x000fe200078e3cff */
[----:B------:R2:W-:Y:S01]  /*73b0*/  STSM.16.M88.4 [R48], R24 ;  /* 0x0000001830007844 */ /* 0x0005e20000000200 */
[----:B------:R-:W-:Y:S02]  /*73c0*/  MOV R94, R94 ;  /* 0x0000005e005e7202 */ /* 0x000fe40000000f00 */
[----:B------:R-:W-:Y:S01]  /*73d0*/  F2FP.BF16.F32.PACK_AB R74, R77, R76 ;  /* 0x0000004c4d4a723e */ /* 0x000fe200000010ff */
[----:B------:R-:W-:Y:S01]  /*73e0*/  STSM.16.M88.4 [R52], R64 ;  /* 0x0000004034007844 */ /* 0x000fe20000000200 */
[----:B------:R-:W-:Y:S02]  /*73f0*/  F2FP.BF16.F32.PACK_AB R75, R79, R78 ;  /* 0x0000004e4f4b723e */ /* 0x000fe400000010ff */
[----:B------:R-:W-:Y:S02]  /*7400*/  F2FP.BF16.F32.PACK_AB R81, R83, R82 ;  /* 0x000000525351723e */ /* 0x000fe400000010ff */
[----:B------:R-:W-:Y:S01]  /*7410*/  F2FP.BF16.F32.PACK_AB R88, R89, R88 ;  /* 0x000000585958723e */ /* 0x000fe200000010ff */
[----:B------:R-:W-:Y:S01]  /*7420*/  STSM.16.M88.4 [R94], R72 ;  /* 0x000000485e007844 */ /* 0x000fe20000000200 */
[----:B------:R-:W-:-:S02]  /*7430*/  LOP3.LUT R114, R179, R114, RZ, 0x3c, !PT ;  /* 0x00000072b3727212 */ /* 0x000fc400078e3cff */
[----:B------:R-:W-:Y:S02]  /*7440*/  SHF.R.U64 R170, R170, 0x3, RZ ;  /* 0x00000003aaaa7819 */ /* 0x000fe400000012ff */
[----:B------:R-:W-:Y:S02]  /*7450*/  MOV R31, R98 ;  /* 0x00000062001f7202 */ /* 0x000fe40000000f00 */
[----:B------:R-:W-:Y:S02]  /*7460*/  F2FP.BF16.F32.PACK_AB R82, R85, R84 ;  /* 0x000000545552723e */ /* 0x000fe400000010ff */
[----:B------:R-:W-:Y:S02]  /*7470*/  F2FP.BF16.F32.PACK_AB R83, R87, R86 ;  /* 0x000000565753723e */ /* 0x000fe400000010ff */
[----:B------:R-:W-:Y:S02]  /*7480*/  F2FP.BF16.F32.PACK_AB R89, R91, R90 ;  /* 0x0000005a5b59723e */ /* 0x000fe400000010ff */
[----:B------:R-:W-:Y:S01]  /*7490*/  MOV R102, R102 ;  /* 0x0000006600667202 */ /* 0x000fe20000000f00 */
[----:B------:R-:W-:Y:S01]  /*74a0*/  STSM.16.M88.4 [R31], R80 ;  /* 0x000000501f007844 */ /* 0x000fe20000000200 */
[----:B------:R-:W-:-:S02]  /*74b0*/  F2FP.BF16.F32.PACK_AB R90, R93, R92 ;  /* 0x0000005c5d5a723e */ /* 0x000fc400000010ff */
[----:B------:R-:W-:Y:S02]  /*74c0*/  F2FP.BF16.F32.PACK_AB R91, R46, R42 ;  /* 0x0000002a2e5b723e */ /* 0x000fe400000010ff */
[----:B------:R-:W-:Y:S02]  /*74d0*/  F2FP.BF16.F32.PACK_AB R96, R97, R96 ;  /* 0x000000606160723e */ /* 0x000fe400000010ff */
[----:B------:R-:W-:Y:S01]  /*74e0*/  MOV R30, R106 ;  /* 0x0000006a001e7202 */ /* 0x000fe20000000f00 */
[----:B------:R-:W-:Y:S01]  /*74f0*/  STSM.16.M88.4 [R102], R88 ;  /* 0x0000005866007844 */ /* 0x000fe20000000200 */
[----:B------:R-:W-:Y:S02]  /*7500*/  F2FP.BF16.F32.PACK_AB R97, R54, R50 ;  /* 0x000000323661723e */ /* 0x000fe400000010ff */
[----:B------:R-:W-:Y:S02]  /*7510*/  F2FP.BF16.F32.PACK_AB R98, R101, R100 ;  /* 0x000000646562723e */ /* 0x000fe400000010ff */
[----:B------:R-:W-:-:S02]  /*7520*/  F2FP.BF16.F32.PACK_AB R99, R58, R56 ;  /* 0x000000383a63723e */ /* 0x000fc400000010ff */
[----:B------:R-:W-:Y:S02]  /*7530*/  F2FP.BF16.F32.PACK_AB R104, R105, R104 ;  /* 0x000000686968723e */ /* 0x000fe400000010ff */
[----:B------:R-:W-:Y:S01]  /*7540*/  MOV R110, R110 ;  /* 0x0000006e006e7202 */ /* 0x000fe20000000f00 */
[----:B------:R-:W-:Y:S01]  /*7550*/  STSM.16.M88.4 [R30], R96 ;  /* 0x000000601e007844 */ /* 0x000fe20000000200 */
[----:B------:R-:W-:Y:S02]  /*7560*/  F2FP.BF16.F32.PACK_AB R105, R153, R152 ;  /* 0x000000989969723e */ /* 0x000fe400000010ff */
[----:B------:R-:W-:Y:S02]  /*7570*/  F2FP.BF16.F32.PACK_AB R106, R109, R108 ;  /* 0x0000006c6d6a723e */ /* 0x000fe400000010ff */
[----:B------:R-:W-:Y:S02]  /*7580*/  F2FP.BF16.F32.PACK_AB R107, R156, R154 ;  /* 0x0000009a9c6b723e */ /* 0x000fe400000010ff */
[----:B------:R-:W-:-:S02]  /*7590*/  F2FP.BF16.F32.PACK_AB R157, R158, R157 ;  /* 0x0000009d9e9d723e */ /* 0x000fc400000010ff */
[----:B------:R-:W-:Y:S01]  /*75a0*/  LOP3.LUT R32, R170, R151, RZ, 0x3c, !PT ;  /* 0x00000097aa207212 */ /* 0x000fe200078e3cff */
[----:B------:R-:W-:Y:S01]  /*75b0*/  STSM.16.M88.4 [R110], R104 ;  /* 0x000000686e007844 */ /* 0x000fe20000000200 */
[----:B------:R-:W-:Y:S02]  /*75c0*/  MOV R114, R114 ;  /* 0x0000007200727202 */ /* 0x000fe40000000f00 */
[----:B------:R-:W-:Y:S02]  /*75d0*/  MOV R3, R122 ;  /* 0x0000007a00037202 */ /* 0x000fe40000000f00 */
[----:B------:R-:W-:Y:S02]  /*75e0*/  F2FP.BF16.F32.PACK_AB R156, R113, R112 ;  /* 0x00000070719c723e */ /* 0x000fe400000010ff */
[----:B------:R-:W-:Y:S02]  /*75f0*/  F2FP.BF16.F32.PACK_AB R158, R117, R116 ;  /* 0x00000074759e723e */ /* 0x000fe400000010ff */
[----:B------:R-:W-:-:S02]  /*7600*/  F2FP.BF16.F32.PACK_AB R159, R160, R159 ;  /* 0x0000009fa09f723e */ /* 0x000fc400000010ff */
[----:B------:R-:W-:Y:S02]  /*7610*/  F2FP.BF16.F32.PACK_AB R120, R121, R120 ;  /* 0x000000787978723e */ /* 0x000fe400000010ff */
[----:B------:R-:W-:Y:S01]  /*7620*/  F2FP.BF16.F32.PACK_AB R128, R129, R128 ;  /* 0x000000808180723e */ /* 0x000fe200000010ff */
[----:B------:R-:W-:Y:S01]  /*7630*/  STSM.16.M88.4 [R114], R156 ;  /* 0x0000009c72007844 */ /* 0x000fe20000000200 */
[----:B------:R-:W-:Y:S02]  /*7640*/  MOV R118, R118 ;  /* 0x0000007600767202 */ /* 0x000fe40000000f00 */
[----:B------:R-:W-:Y:S02]  /*7650*/  F2FP.BF16.F32.PACK_AB R121, R163, R161 ;  /* 0x000000a1a379723e */ /* 0x000fe400000010ff */
[----:B------:R-:W-:Y:S02]  /*7660*/  F2FP.BF16.F32.PACK_AB R122, R125, R124 ;  /* 0x0000007c7d7a723e */ /* 0x000fe400000010ff */
[----:B------:R-:W-:-:S02]  /*7670*/  F2FP.BF16.F32.PACK_AB R123, R127, R126 ;  /* 0x0000007e7f7b723e */ /* 0x000fc400000010ff */
[----:B------:R-:W-:Y:S02]  /*7680*/  F2FP.BF16.F32.PACK_AB R129, R131, R130 ;  /* 0x000000828381723e */ /* 0x000fe400000010ff */
[----:B------:R-:W-:Y:S01]  /*7690*/  F2FP.BF16.F32.PACK_AB R136, R137, R136 ;  /* 0x000000888988723e */ /* 0x000fe200000010ff */
[----:B------:R-:W-:Y:S01]  /*76a0*/  STSM.16.M88.4 [R118], R120 ;  /* 0x0000007876007844 */ /* 0x000fe20000000200 */
[----:B------:R-:W-:Y:S02]  /*76b0*/  F2FP.BF16.F32.PACK_AB R130, R133, R132 ;  /* 0x000000848582723e */ /* 0x000fe400000010ff */
[----:B------:R-:W-:Y:S02]  /*76c0*/  F2FP.BF16.F32.PACK_AB R131, R135, R134 ;  /* 0x000000868783723e */ /* 0x000fe400000010ff */
[----:B------:R-:W-:Y:S02]  /*76d0*/  F2FP.BF16.F32.PACK_AB R137, R139, R138 ;  /* 0x0000008a8b89723e */ /* 0x000fe400000010ff */
[----:B------:R-:W-:Y:S01]  /*76e0*/  F2FP.BF16.F32.PACK_AB R144, R145, R144 ;  /* 0x000000909190723e */ /* 0x000fe200000010ff */
[----:B------:R-:W-:Y:S01]  /*76f0*/  STSM.16.M88.4 [R3], R128 ;  /* 0x0000008003007844 */ /* 0x000fe20000000200 */
[----:B------:R-:W-:-:S02]  /*7700*/  MOV R28, R28 ;  /* 0x0000001c001c7202 */ /* 0x000fc40000000f00 */
[----:B------:R-:W-:Y:S02]  /*7710*/  F2FP.BF16.F32.PACK_AB R138, R141, R140 ;  /* 0x0000008c8d8a723e */ /* 0x000fe400000010ff */
[----:B------:R-:W-:Y:S02]  /*7720*/  F2FP.BF16.F32.PACK_AB R139, R143, R142 ;  /* 0x0000008e8f8b723e */ /* 0x000fe400000010ff */
[----:B------:R-:W-:Y:S02]  /*7730*/  F2FP.BF16.F32.PACK_AB R145, R147, R146 ;  /* 0x000000929391723e */ /* 0x000fe400000010ff */
[----:B------:R-:W-:Y:S01]  /*7740*/  MOV R32, R32 ;  /* 0x0000002000207202 */ /* 0x000fe20000000f00 */
[----:B------:R3:W-:Y:S01]  /*7750*/  STSM.16.M88.4 [R28], R136 ;  /* 0x000000881c007844 */ /* 0x0007e20000000200 */
[----:B------:R-:W-:Y:S02]  /*7760*/  F2FP.BF16.F32.PACK_AB R146, R149, R148 ;  /* 0x000000949592723e */ /* 0x000fe400000010ff */
[----:B------:R-:W-:Y:S01]  /*7770*/  F2FP.BF16.F32.PACK_AB R147, R0, R150 ;  /* 0x000000960093723e */ /* 0x000fe200000010ff */
[----:B------:R-:W-:Y:S01]  /*7780*/  UISETP.NE.U32.AND UP1, UPT, UR8, URZ, UPT ;  /* 0x0000003f0800728c */ /* 0x000fe2000bf25070 */
[----:B------:R-:W-:-:S03]  /*7790*/  PLOP3.LUT P0, PT, PT, PT, UP0, 0x80, 0x0 ;  /* 0x000000000000781c */ /* 0x000fc60003f0f008 */
[----:B------:R4:W-:Y:S01]  /*77a0*/  STSM.16.M88.4 [R32], R144 ;  /* 0x0000009020007844 */ /* 0x0009e20000000200 */
[----:B------:R-:W-:Y:S01]  /*77b0*/  BAR.SYNC.DEFER_BLOCKING 0x1, 0x100 ;  /* 0x0044000000007b1d */ /* 0x000fe20000010000 */
[----:B------:R-:W-:-:S06]  /*77c0*/  UISETP.NE.AND.EX UP1, UPT, UR9, URZ, UPT, UP1 ;  /* 0x0000003f0900728c */ /* 0x000fcc000bf25310 */
[----:B------:R-:W-:-:S05]  /*77d0*/  PLOP3.LUT P6, PT, PT, PT, UP1, 0x80, 0x0 ;  /* 0x000000000000781c */ /* 0x000fca0003fcf018 */
[----:B------:R-:W-:-:S04]  /*77e0*/  @UP1 ULEA UR8, UP2, UR42, UR8, 0x2 ;  /* 0x000000082a081291 */ /* 0x000fc8000f84103f */
[----:B------:R-:W-:Y:S01]  /*77f0*/  @UP1 ULEA.HI.X UR9, UR42, UR9, UR43, 0x2, UP2 ;  /* 0x000000092a091291 */ /* 0x000fe200090f142b */
[----:B------:R-:W-:Y:S01]  /*7800*/  ULDC UR4, c[0x0][0xa88] ;  /* 0x0002a20000047ab9 */ /* 0x000fe20000000800 */
[----:B-1----:R-:W-:Y:S02]  /*7810*/  IMAD.U32 R10, RZ, RZ, UR8 ;  /* 0x00000008ff0a7e24 */ /* 0x002fe4000f8e00ff */
[----:B------:R-:W-:Y:S01]  /*7820*/  IMAD.U32 R0, RZ, RZ, UR4 ;  /* 0x00000004ff007e24 */ /* 0x000fe2000f8e00ff */
[----:B------:R-:W4:Y:S01]  /*7830*/  @P0 LDG.E R6, desc[UR50][R4.64] ;  /* 0x0000003204060981 */ /* 0x000f22000c1e1900 */
[----:B------:R-:W-:Y:S02]  /*7840*/  IMAD.U32 R11, RZ, RZ, UR9 ;  /* 0x00000009ff0b7e24 */ /* 0x000fe4000f8e00ff */
[----:B------:R-:W-:-:S03]  /*7850*/  IMAD R7, R191, 0x40, R2 ;  /* 0x00000040bf077824 */ /* 0x000fc600078e0202 */
[----:B------:R1:W5:Y:S01]  /*7860*/  @P6 LDG.E R0, desc[UR50][R10.64] ;  /* 0x000000320a006981 */ /* 0x000362000c1e1900 */
[----:B------:R-:W-:-:S03]  /*7870*/  IMAD.WIDE R174, R7, 0x2, R174 ;  /* 0x0000000207ae7825 */ /* 0x000fc600078e02ae */
[C---:B------:R-:W-:Y:S02]  /*7880*/  IADD3 R9, P2, R174.reuse, 0x1000, RZ ;  /* 0x00001000ae097810 */ /* 0x040fe40007f5e0ff */
[C---:B0-----:R-:W-:Y:S02]  /*7890*/  IADD3 R13, P1, R174.reuse, 0x2000, RZ ;  /* 0x00002000ae0d7810 */ /* 0x041fe40007f3e0ff */
[----:B------:R-:W-:Y:S02]  /*78a0*/  P2R R7, PR, RZ, 0x4 ;  /* 0x00000004ff077803 */ /* 0x000fe40000000000 */
[C---:B--2---:R-:W-:Y:S02]  /*78b0*/  IADD3 R25, P2, R174.reuse, 0x3000, RZ ;  /* 0x00003000ae197810 */ /* 0x044fe40007f5e0ff */
[C---:B------:R-:W-:Y:S02]  /*78c0*/  IADD3 R29, P3, R174.reuse, 0x4000, RZ ;  /* 0x00004000ae1d7810 */ /* 0x040fe40007f7e0ff */
[----:B------:R-:W-:-:S02]  /*78d0*/  IADD3 R33, P4, R174, 0x5000, RZ ;  /* 0x00005000ae217810 */ /* 0x000fc40007f9e0ff */
[----:B------:R-:W-:Y:S02]  /*78e0*/  IADD3 R37, P5, R174, 0x6000, RZ ;  /* 0x00006000ae257810 */ /* 0x000fe40007fbe0ff */
[----:B------:R-:W-:Y:S02]  /*78f0*/  LOP3.LUT R8, R9, 0x380, RZ, 0xc0, !PT ;  /* 0x0000038009087812 */ /* 0x000fe400078ec0ff */
[----:B------:R-:W-:Y:S02]  /*7900*/  LOP3.LUT R12, R13, 0x380, RZ, 0xc0, !PT ;  /* 0x000003800d0c7812 */ /* 0x000fe400078ec0ff */
[----:B------:R-:W-:Y:S02]  /*7910*/  LOP3.LUT R24, R25, 0x380, RZ, 0xc0, !PT ;  /* 0x0000038019187812 */ /* 0x000fe400078ec0ff */
[----:B---3--:R-:W-:Y:S02]  /*7920*/  LOP3.LUT R28, R29, 0x380, RZ, 0xc0, !PT ;  /* 0x000003801d1c7812 */ /* 0x008fe400078ec0ff */
[----:B----4-:R-:W-:-:S02]  /*7930*/  LOP3.LUT R32, R33, 0x380, RZ, 0xc0, !PT ;  /* 0x0000038021207812 */ /* 0x010fc400078ec0ff */
[----:B------:R-:W-:Y:S01]  /*7940*/  LOP3.LUT R36, R37, 0x380, RZ, 0xc0, !PT ;  /* 0x0000038025247812 */ /* 0x000fe200078ec0ff */
[----:B------:R-:W-:Y:S01]  /*7950*/  UMOV UR4, URZ ;  /* 0x0000003f00047c82 */ /* 0x000fe20008000000 */
[----:B------:R-:W-:Y:S02]  /*7960*/  SHF.R.U64 R8, R8, 0x3, RZ ;  /* 0x0000000308087819 */ /* 0x000fe400000012ff */
[----:B------:R-:W-:Y:S02]  /*7970*/  SHF.R.U64 R12, R12, 0x3, RZ ;  /* 0x000000030c0c7819 */ /* 0x000fe400000012ff */
[----:B------:R-:W-:Y:S02]  /*7980*/  SHF.R.U64 R24, R24, 0x3, RZ ;  /* 0x0000000318187819 */ /* 0x000fe400000012ff */
[----:B------:R-:W-:Y:S02]  /*7990*/  SHF.R.U64 R28, R28, 0x3, RZ ;  /* 0x000000031c1c7819 */ /* 0x000fe400000012ff */
[----:B------:R-:W-:-:S02]  /*79a0*/  SHF.R.U64 R32, R32, 0x3, RZ ;  /* 0x0000000320207819 */ /* 0x000fc400000012ff */
[----:B------:R-:W-:Y:S02]  /*79b0*/  SHF.R.U64 R36, R36, 0x3, RZ ;  /* 0x0000000324247819 */ /* 0x000fe400000012ff */
[----:B------:R-:W-:Y:S02]  /*79c0*/  LOP3.LUT R8, R8, R9, RZ, 0x3c, !PT ;  /* 0x0000000908087212 */ /* 0x000fe400078e3cff */
[----:B------:R-:W-:Y:S02]  /*79d0*/  LOP3.LUT R12, R12, R13, RZ, 0x3c, !PT ;  /* 0x0000000d0c0c7212 */ /* 0x000fe400078e3cff */
[----:B------:R-:W-:Y:S02]  /*79e0*/  LOP3.LUT R24, R24, R25, RZ, 0x3c, !PT ;  /* 0x0000001918187212 */ /* 0x000fe400078e3cff */
[----:B------:R-:W-:Y:S02]  /*79f0*/  LOP3.LUT R28, R28, R29, RZ, 0x3c, !PT ;  /* 0x0000001d1c1c7212 */ /* 0x000fe400078e3cff */
[----:B------:R-:W-:-:S02]  /*7a00*/  LOP3.LUT R32, R32, R33, RZ, 0x3c, !PT ;  /* 0x0000002120207212 */ /* 0x000fc400078e3cff */
[----:B------:R-:W-:Y:S02]  /*7a10*/  LOP3.LUT R36, R36, R37, RZ, 0x3c, !PT ;  /* 0x0000002524247212 */ /* 0x000fe400078e3cff */
[----:B------:R-:W-:Y:S01]  /*7a20*/  @P0 R2UR UR4, R6 ;  /* 0x00000000060402ca */ /* 0x000fe200000e0000 */
[----:B-1----:R-:W-:-:S14]  /*7a30*/  @P6 BRA `(.L_x_3615) ;  /* 0x0000000000106947 */ /* 0x002fdc0003800000 */
[----:B------:R-:W-:Y:S05]  /*7a40*/  @!P0 BRA `(.L_x_3615) ;  /* 0x00000000000c8947 */ /* 0x000fea0003800000 */
[----:B------:R-:W2:Y:S04]  /*7a50*/  LDG.E R3, desc[UR50][R4.64] ;  /* 0x0000003204037981 */ /* 0x000ea8000c1e1900 */
[----:B-----5:R-:W2:Y:S02]  /*7a60*/  LDG.E R0, desc[UR50][R4.64+0x4] ;  /* 0x0000043204007981 */ /* 0x020ea4000c1e1900 */
[----:B--2---:R-:W-:-:S07]  /*7a70*/  IADD3 R0, -R3, R0, RZ ;  /* 0x0000000003007210 */ /* 0x004fce0007ffe1ff */
.L_x_3615:
[----:B------:R-:W0:Y:S01]  /*7a80*/  SHFL.IDX PT, R3, R192, RZ, 0x1f ;  /* 0x00001fffc0037589 */ /* 0x000e2200000e0000 */
[----:B------:R-:W-:Y:S01]  /*7a90*/  ISETP.NE.AND P6, PT, R7, RZ, PT ;  /* 0x000000ff0700720c */ /* 0x000fe20003fc5270 */
[--C-:B------:R-:W-:Y:S01]  /*7aa0*/  IMAD.X R13, RZ, RZ, R175.reuse, P1 ;  /* 0x000000ffff0d7224 */ /* 0x100fe200008e06af */
[C---:B------:R-:W-:Y:S01]  /*7ab0*/  IADD3 R41, P0, R174.reuse, 0x7000, RZ ;  /* 0x00007000ae297810 */ /* 0x040fe20007f1e0ff */
[--C-:B------:R-:W-:Y:S01]  /*7ac0*/  IMAD.X R25, RZ, RZ, R175.reuse, P2 ;  /* 0x000000ffff197224 */ /* 0x100fe200010e06af */
[C---:B------:R-:W-:Y:S01]  /*7ad0*/  IADD3 R49, P1, R174.reuse, 0x9000, RZ ;  /* 0x00009000ae317810 */ /* 0x040fe20007f3e0ff */
[--C-:B------:R-:W-:Y:S01]  /*7ae0*/  IMAD.X R9, RZ, RZ, R175.reuse, P6 ;  /* 0x000000ffff097224 */ /* 0x100fe200030e06af */
[----:B------:R-:W-:Y:S01]  /*7af0*/  IADD3 R45, P6, R174, 0x8000, RZ ;  /* 0x00008000ae2d7810 */ /* 0x000fe20007fde0ff */
[--C-:B------:R-:W-:Y:S01]  /*7b00*/  IMAD.X R29, RZ, RZ, R175.reuse, P3 ;  /* 0x000000ffff1d7224 */ /* 0x100fe200018e06af */
[----:B------:R-:W-:Y:S01]  /*7b10*/  LOP3.LUT R40, R41, 0x380, RZ, 0xc0, !PT ;  /* 0x0000038029287812 */ /* 0x000fe200078ec0ff */
[--C-:B------:R-:W-:Y:S01]  /*7b20*/  IMAD.X R33, RZ, RZ, R175.reuse, P4 ;  /* 0x000000ffff217224 */ /* 0x100fe200020e06af */
[----:B------:R-:W-:Y:S01]  /*7b30*/  LOP3.LUT R44, R45, 0x380, RZ, 0xc0, !PT ;  /* 0x000003802d2c7812 */ /* 0x000fe200078ec0ff */
[--C-:B------:R-:W-:Y:S01]  /*7b40*/  IMAD.X R37, RZ, RZ, R175.reuse, P5 ;  /* 0x000000ffff257224 */ /* 0x100fe200028e06af */
[----:B------:R-:W-:Y:S01]  /*7b50*/  LOP3.LUT R48, R49, 0x380, RZ, 0xc0, !PT ;  /* 0x0000038031307812 */ /* 0x000fe200078ec0ff */
[----:B------:R-:W-:Y:S01]  /*7b60*/  USHF.R.S32.HI UR14, URZ, 0x1f, UR4 ;  /* 0x0000001f3f0e7899 */ /* 0x000fe20008011404 */
[----:B------:R-:W-:Y:S01]  /*7b70*/  SHF.R.U64 R44, R44, 0x3, RZ ;  /* 0x000000032c2c7819 */ /* 0x000fe200000012ff */
[----:B------:R-:W-:Y:S01]  /*7b80*/  USHF.R.S32.HI UR15, URZ, 0x1f, UR45 ;  /* 0x0000001f3f0f7899 */ /* 0x000fe2000801142d */
[----:B------:R-:W-:Y:S01]  /*7b90*/  SHF.R.U64 R40, R40, 0x3, RZ ;  /* 0x0000000328287819 */ /* 0x000fe200000012ff */
[----:B------:R-:W-:Y:S01]  /*7ba0*/  USEL UR42, UR42, URZ, !UP0 ;  /* 0x0000003f2a2a7287 */ /* 0x000fe2000c000000 */
[----:B------:R-:W-:Y:S01]  /*7bb0*/  SHF.R.U64 R48, R48, 0x3, RZ ;  /* 0x0000000330307819 */ /* 0x000fe200000012ff */
[----:B------:R-:W-:Y:S01]  /*7bc0*/  USEL UR43, UR43, URZ, !UP0 ;  /* 0x0000003f2b2b7287 */ /* 0x000fe2000c000000 */
[----:B------:R-:W-:Y:S01]  /*7bd0*/  LOP3.LUT R44, R44, R45, RZ, 0x3c, !PT ;  /* 0x0000002d2c2c7212 */ /* 0x000fe200078e3cff */
[--C-:B------:R-:W-:Y:S01]  /*7be0*/  IMAD.X R45, RZ, RZ, R175.reuse, P6 ;  /* 0x000000ffff2d7224 */ /* 0x100fe200030e06af */
[----:B------:R-:W-:Y:S01]  /*7bf0*/  LOP3.LUT R40, R40, R41, RZ, 0x3c, !PT ;  /* 0x0000002928287212 */ /* 0x000fe200078e3cff */
[----:B------:R-:W-:Y:S01]  /*7c00*/  IMAD.X R41, RZ, RZ, R175, P0 ;  /* 0x000000ffff297224 */ /* 0x000fe200000e06af */
[----:B0-----:R-:W-:-:S02]  /*7c10*/  ISETP.NE.AND P6, PT, R3, RZ, PT ;  /* 0x000000ff0300720c */ /* 0x001fc40003fc5270 */
[----:B------:R-:W-:Y:S01]  /*7c20*/  LOP3.LUT R48, R48, R49, RZ, 0x3c, !PT ;  /* 0x0000003130307212 */ /* 0x000fe200078e3cff */
[----:B------:R-:W-:Y:S01]  /*7c30*/  IMAD.X R49, RZ, RZ, R175, P1 ;  /* 0x000000ffff317224 */ /* 0x000fe200008e06af */
[C---:B------:R-:W-:Y:S02]  /*7c40*/  IADD3 R57, P2, R174.reuse, 0xa000, RZ ;  /* 0x0000a000ae397810 */ /* 0x040fe40007f5e0ff */
[C---:B------:R-:W-:Y:S02]  /*7c50*/  IADD3 R53, P3, R174.reuse, 0xb000, RZ ;  /* 0x0000b000ae357810 */ /* 0x040fe40007f7e0ff */
[C---:B------:R-:W-:Y:S02]  /*7c60*/  IADD3 R65, P4, R174.reuse, 0xc000, RZ ;  /* 0x0000c000ae417810 */ /* 0x040fe40007f9e0ff */
[C---:B------:R-:W-:Y:S02]  /*7c70*/  IADD3 R61, P5, R174.reuse, 0xd000, RZ ;  /* 0x0000d000ae3d7810 */ /* 0x040fe40007fbe0ff */
[----:B------:R-:W-:-:S02]  /*7c80*/  IADD3 R73, P0, R174, 0xe000, RZ ;  /* 0x0000e000ae497810 */ /* 0x000fc40007f1e0ff */
[----:B------:R-:W-:Y:S02]  /*7c90*/  IADD3 R4, P1, R174, 0xf000, RZ ;  /* 0x0000f000ae047810 */ /* 0x000fe40007f3e0ff */
[----:B------:R-:W-:Y:S02]  /*7ca0*/  LOP3.LUT R56, R57, 0x380, RZ, 0xc0, !PT ;  /* 0x0000038039387812 */ /* 0x000fe400078ec0ff */
[----:B------:R-:W-:Y:S01]  /*7cb0*/  LOP3.LUT R52, R53, 0x380, RZ, 0xc0, !PT ;  /* 0x0000038035347812 */ /* 0x000fe200078ec0ff */
[----:B------:R-:W-:Y:S01]  /*7cc0*/  IMAD.X R69, RZ, RZ, R175, P1 ;  /* 0x000000ffff457224 */ /* 0x000fe200008e06af */
[----:B------:R-:W-:Y:S02]  /*7cd0*/  LOP3.LUT R64, R65, 0x380, RZ, 0xc0, !PT ;  /* 0x0000038041407812 */ /* 0x000fe400078ec0ff */
[----:B------:R-:W-:Y:S02]  /*7ce0*/  LOP3.LUT R60, R61, 0x380, RZ, 0xc0, !PT ;  /* 0x000003803d3c7812 */ /* 0x000fe400078ec0ff */
[----:B------:R-:W-:-:S02]  /*7cf0*/  LOP3.LUT R72, R73, 0x380, RZ, 0xc0, !PT ;  /* 0x0000038049487812 */ /* 0x000fc400078ec0ff */
[----:B------:R-:W-:Y:S02]  /*7d00*/  LOP3.LUT R5, R174, 0x380, RZ, 0xc0, !PT ;  /* 0x00000380ae057812 */ /* 0x000fe400078ec0ff */
        /* <DEDUP_REMOVED lines=8> */
[----:B------:R-:W-:Y:S02]  /*7d90*/  LOP3.LUT R56, R56, R57, RZ, 0x3c, !PT ;  /* 0x0000003938387212 */ /* 0x000fe400078e3cff */
        /* <DEDUP_REMOVED lines=8> */
[----:B------:R-:W-:-:S02]  /*7e20*/  IADD3.X R57, RZ, R175, RZ, P2, !PT ;  /* 0x000000afff397210 */ /* 0x000fc400017fe4ff */
[----:B------:R-:W-:Y:S02]  /*7e30*/  LOP3.LUT R174, R5, R174, RZ, 0x3c, !PT ;  /* 0x000000ae05ae7212 */ /* 0x000fe400078e3cff */
[----:B------:R-:W-:Y:S01]  /*7e40*/  LOP3.LUT R68, R3, R4, RZ, 0x3c, !PT ;  /* 0x0000000403447212 */ /* 0x000fe200078e3cff */
[----:B------:R-:W-:Y:S06]  /*7e50*/  @P6 BRA `(.L_x_3616) ;  /* 0x0000000000c46947 */ /* 0x000fec0003800000 */
[----:B------:R-:W0:Y:S01]  /*7e60*/  LDC R11, c[0x0][0xbe8] ;  /* 0x0002fa00ff0b7b82 */ /* 0x000e220000000800 */
[----:B------:R-:W-:Y:S01]  /*7e70*/  IMAD.U32 R10, RZ, RZ, UR44 ;  /* 0x0000002cff0a7e24 */ /* 0x000fe2000f8e00ff */
[----:B------:R-:W-:Y:S01]  /*7e80*/  ULDC.64 UR12, c[0x0][0xb90] ;  /* 0x0002e400000c7ab9 */ /* 0x000fe20000000a00 */
[----:B------:R-:W-:Y:S01]  /*7e90*/  UMOV UR8, UR4 ;  /* 0x0000000400087c82 */ /* 0x000fe20008000000 */
[----:B------:R-:W-:Y:S01]  /*7ea0*/  UIMAD UR10, UR15, UR12, URZ ;  /* 0x0000000c0f0a72a4 */ /* 0x000fe2000f8e023f */
[----:B------:R-:W-:Y:S01]  /*7eb0*/  IMAD R10, R10, 0x40, R195 ;  /* 0x000000400a0a7824 */ /* 0x000fe200078e02c3 */
[----:B------:R-:W-:Y:S01]  /*7ec0*/  UMOV UR9, UR14 ;  /* 0x0000000e00097c82 */ /* 0x000fe20008000000 */
[----:B------:R-:W-:Y:S01]  /*7ed0*/  IMAD.U32 R15, RZ, RZ, UR44 ;  /* 0x0000002cff0f7e24 */ /* 0x000fe2000f8e00ff */
[----:B------:R-:W-:Y:S01]  /*7ee0*/  UIMAD.WIDE.U32 UR8, UR45, UR12, UR8 ;  /* 0x0000000c2d0872a5 */ /* 0x000fe2000f8e0008 */
[----:B------:R-:W-:Y:S01]  /*7ef0*/  IMAD.MOV.U32 R4, RZ, RZ, R10 ;  /* 0x000000ffff047224 */ /* 0x000fe200078e000a */
[----:B------:R-:W-:Y:S01]  /*7f00*/  UIMAD UR10, UR45, UR13, UR10 ;  /* 0x0000000d2d0a72a4 */ /* 0x000fe2000f8e020a */
[----:B------:R-:W-:-:S02]  /*7f10*/  IMAD.MOV R30, RZ, RZ, -R18 ;  /* 0x000000ffff1e7224 */ /* 0x000fc400078e0a12 */
[----:B------:R-:W-:Y:S01]  /*7f20*/  ULDC.64 UR12, c[0x0][0xb98] ;  /* 0x0002e600000c7ab9 */ /* 0x000fe20000000a00 */
[----:B------:R-:W-:Y:S01]  /*7f30*/  UIADD3 UR9, UR9, UR10, URZ ;  /* 0x0000000a09097290 */ /* 0x000fe2000fffe03f */
[----:B------:R-:W-:Y:S01]  /*7f40*/  IMAD R15, R15, 0x40, R16 ;  /* 0x000000400f0f7824 */ /* 0x000fe200078e0210 */
[----:B------:R-:W-:Y:S02]  /*7f50*/  UIMAD UR11, UR43, UR12, URZ ;  /* 0x0000000c2b0b72a4 */ /* 0x000fe4000f8e023f */
[----:B------:R-:W-:Y:S02]  /*7f60*/  UIMAD.WIDE.U32 UR8, UR42, UR12, UR8 ;  /* 0x0000000c2a0872a5 */ /* 0x000fe4000f8e0008 */
[----:B------:R-:W-:Y:S01]  /*7f70*/  UIMAD UR11, UR42, UR13, UR11 ;  /* 0x0000000d2a0b72a4 */ /* 0x000fe2000f8e020b */
[----:B0-----:R-:W-:Y:S01]  /*7f80*/  ISETP.NE.AND P0, PT, R11, 0x1, PT ;  /* 0x000000010b00780c */ /* 0x001fe20003f05270 */
[----:B-----5:R-:W-:-:S12]  /*7f90*/  IMAD R26, R0, R11, RZ ;  /* 0x0000000b001a7224 */ /* 0x020fd800078e02ff */
[----:B------:R-:W0:Y:S08]  /*7fa0*/  @P0 LDC R3, c[0x0][0xbec] ;  /* 0x0002fb00ff030b82 */ /* 0x000e300000000800 */
[----:B------:R-:W1:Y:S01]  /*7fb0*/  @P0 LDC R6, c[0x0][0xbf0] ;  /* 0x0002fc00ff060b82 */ /* 0x000e620000000800 */
[----:B0-----:R-:W-:-:S05]  /*7fc0*/  @P0 IMAD.HI.U32 R3, R10, R3, RZ ;  /* 0x000000030a030227 */ /* 0x001fca00078e00ff */
[----:B-1----:R-:W-:-:S04]  /*7fd0*/  @P0 SHF.R.U32.HI R4, RZ, R6, R3 ;  /* 0x00000006ff040219 */ /* 0x002fc80000011603 */
[--C-:B------:R-:W-:Y:S01]  /*7fe0*/  SHF.R.S32.HI R5, RZ, 0x1f, R4.reuse ;  /* 0x0000001fff057819 */ /* 0x100fe20000011404 */
[----:B------:R-:W-:Y:S01]  /*7ff0*/  IMAD.MOV R6, RZ, RZ, -R4 ;  /* 0x000000ffff067224 */ /* 0x000fe200078e0a04 */
[----:B------:R-:W-:-:S03]  /*8000*/  IADD3 R4, P0, R4, UR8, RZ ;  /* 0x0000000804047c10 */ /* 0x000fc6000ff1e0ff */
[----:B------:R-:W-:Y:S01]  /*8010*/  IMAD R3, R11, R6, R10 ;  /* 0x000000060b037224 */ /* 0x000fe200078e020a */
[----:B------:R-:W-:-:S04]  /*8020*/  MOV R10, UR11 ;  /* 0x0000000b000a7c02 */ /* 0x000fc80008000f00 */
[----:B------:R-:W-:Y:S02]  /*8030*/  SHF.R.S32.HI R6, RZ, 0x1f, R3 ;  /* 0x0000001fff067819 */ /* 0x000fe40000011403 */
[----:B------:R-:W-:Y:S01]  /*8040*/  IADD3.X R5, R5, UR9, R10, P0, !PT ;  /* 0x0000000905057c10 */ /* 0x000fe200087fe40a */
[----:B------:R-:W-:Y:S02]  /*8050*/  ULDC.64 UR8, c[0x0][0xb88] ;  /* 0x0002e20000087ab9 */ /* 0x000fe40000000a00 */
[----:B------:R-:W-:Y:S02]  /*8060*/  IMAD R6, R6, UR8, RZ ;  /* 0x0000000806067c24 */ /* 0x000fe4000f8e02ff */
[----:B------:R-:W-:-:S04]  /*8070*/  IMAD.WIDE.U32 R4, R3, UR8, R4 ;  /* 0x0000000803047c25 */ /* 0x000fc8000f8e0004 */
[----:B------:R-:W-:Y:S01]  /*8080*/  IMAD R3, R3, UR9, R6 ;  /* 0x0000000903037c24 */ /* 0x000fe2000f8e0206 */
[----:B------:R-:W-:Y:S02]  /*8090*/  ULDC.64 UR8, c[0x0][0xb50] ;  /* 0x0002d40000087ab9 */ /* 0x000fe40000000a00 */
[----:B------:R-:W-:Y:S01]  /*80a0*/  LEA R10, P0, R4, UR8, 0x2 ;  /* 0x00000008040a7c11 */ /* 0x000fe2000f8010ff */
[----:B------:R-:W-:-:S04]  /*80b0*/  IMAD.IADD R3, R5, 0x1, R3 ;  /* 0x0000000105037824 */ /* 0x000fc800078e0203 */
[----:B------:R-:W-:Y:S01]  /*80c0*/  SHFL.IDX PT, R6, R10, 0x1, 0x1c1f ;  /* 0x003c1f000a067f89 */ /* 0x000fe200000e0000 */
[----:B------:R-:W-:Y:S01]  /*80d0*/  LEA.HI.X R14, R4, UR9, R3, 0x2, P0 ;  /* 0x00000009040e7c11 */ /* 0x000fe200080f1403 */
[----:B------:R-:W-:Y:S01]  /*80e0*/  VIADD R3, R15, 0x8 ;  /* 0x000000080f037836 */ /* 0x000fe20000000000 */
[----:B------:R-:W-:Y:S01]  /*80f0*/  ISETP.NE.AND P0, PT, R17, R30, PT ;  /* 0x0000001e1100720c */ /* 0x000fe20003f05270 */
[----:B------:R-:W-:Y:S03]  /*8100*/  SHFL.IDX PT, R4, R10, RZ, 0x1c1f ;  /* 0x001c1fff0a047589 */ /* 0x000fe600000e0000 */
[-C--:B------:R-:W-:Y:S01]  /*8110*/  ISETP.GE.OR P1, PT, R15, R26.reuse, P0 ;  /* 0x0000001a0f00720c */ /* 0x080fe20000726670 */
[----:B------:R-:W0:Y:S01]  /*8120*/  SHFL.IDX PT, R5, R14, RZ, 0x1c1f ;  /* 0x001c1fff0e057589 */ /* 0x000e2200000e0000 */
[----:B------:R-:W-:-:S03]  /*8130*/  ISETP.GE.OR P0, PT, R3, R26, P0 ;  /* 0x0000001a0300720c */ /* 0x000fc60000706670 */
[----:B------:R-:W1:Y:S08]  /*8140*/  SHFL.IDX PT, R7, R14, 0x1, 0x1c1f ;  /* 0x003c1f000e077f89 */ /* 0x000e7000000e0000 */
[----:B0-----:R0:W-:Y:S04]  /*8150*/  @!P1 ST.E desc[UR50][R4.64], R21 ;  /* 0x0000001504009985 */ /* 0x0011e8000c101932 */
[----:B-1----:R0:W-:Y:S02]  /*8160*/  @!P0 ST.E desc[UR50][R6.64], R20 ;  /* 0x0000001406008985 */ /* 0x0021e4000c101932 */
.L_x_3616:
[----:B------:R-:W1:Y:S01]  /*8170*/  LDC R81, c[0x0][0xbe8] ;  /* 0x0002fa00ff517b82 */ /* 0x000e620000000800 */
[----:B------:R-:W-:Y:S01]  /*8180*/  ULDC UR16, c[0x0][0xac8] ;  /* 0x0002b20000107ab9 */ /* 0x000fe20000000800 */
[----:B------:R-:W-:Y:S01]  /*8190*/  ULDC.64 UR12, c[0x0][0xaa0] ;  /* 0x0002a800000c7ab9 */ /* 0x000fe20000000a00 */
[----:B------:R-:W-:Y:S01]  /*81a0*/  ISETP.GE.AND P0, PT, R189, UR16, PT ;  /* 0x00000010bd007c0c */ /* 0x000fe2000bf06270 */
[----:B0-----:R0:W5:Y:S03]  /*81b0*/  LD.E.128 R4, desc[UR50][R174.64] ;  /* 0x00000032ae047980 */ /* 0x001166000c101d00 */
[----:B------:R-:W-:Y:S01]  /*81c0*/  SEL R20, RZ, 0xffffffff, P0 ;  /* 0xffffffffff147807 */ /* 0x000fe20000000000 */
[----:B------:R-:W5:Y:S01]  /*81d0*/  LD.E.128 R8, desc[UR50][R8.64] ;  /* 0x0000003208087980 */ /* 0x000f62000c101d00 */
[----:B------:R-:W-:-:S03]  /*81e0*/  ISETP.GE.AND P0, PT, R188, UR16, PT ;  /* 0x00000010bc007c0c */ /* 0x000fc6000bf06270 */
[----:B------:R-:W5:Y:S04]  /*81f0*/  LD.E.128 R12, desc[UR50][R12.64] ;  /* 0x000000320c0c7980 */ /* 0x000f68000c101d00 */
[----:B------:R-:W5:Y:S04]  /*8200*/  LD.E.128 R24, desc[UR50][R24.64] ;  /* 0x0000003218187980 */ /* 0x000f68000c101d00 */
[----:B------:R-:W5:Y:S01]  /*8210*/  LD.E.128 R28, desc[UR50][R28.64] ;  /* 0x000000321c1c7980 */ /* 0x000f62000c101d00 */
[----:B-1----:R-:W-:Y:S01]  /*8220*/  ISETP.NE.AND P2, PT, R81, 0x1, PT ;  /* 0x000000015100780c */ /* 0x002fe20003f45270 */
[----:B------:R-:W-:Y:S01]  /*8230*/  IMAD.SHL.U32 R76, R20, 0x2, RZ ;  /* 0x00000002144c7824 */ /* 0x000fe200078e00ff */
[----:B------:R-:W-:Y:S01]  /*8240*/  ISETP.GE.AND P1, PT, R2, UR16, PT ;  /* 0x0000001002007c0c */ /* 0x000fe2000bf26270 */
[----:B------:R-:W5:Y:S01]  /*8250*/  LD.E.128 R32, desc[UR50][R32.64] ;  /* 0x0000003220207980 */ /* 0x000f62000c101d00 */
[----:B------:R-:W-:-:S02]  /*8260*/  SEL R20, RZ, 0xffffffff, P0 ;  /* 0xffffffffff147807 */ /* 0x000fc40000000000 */
[----:B------:R-:W-:Y:S01]  /*8270*/  SEL R3, RZ, 0x1, P1 ;  /* 0x00000001ff037807 */ /* 0x000fe20000800000 */
[----:B------:R-:W5:Y:S04]  /*8280*/  LD.E.128 R36, desc[UR50][R36.64] ;  /* 0x0000003224247980 */ /* 0x000f68000c101d00 */
[----:B------:R-:W5:Y:S02]  /*8290*/  LD.E.128 R40, desc[UR50][R40.64] ;  /* 0x0000003228287980 */ /* 0x000f64000c101d00 */
[----:B------:R-:W1:Y:S01]  /*82a0*/  @P2 LDC R77, c[0x0][0xbec] ;  /* 0x0002fb00ff4d2b82 */ /* 0x000e620000000800 */
[----:B------:R-:W-:Y:S01]  /*82b0*/  IMAD.SHL.U32 R20, R20, 0x4, RZ ;  /* 0x0000000414147824 */ /* 0x000fe200078e00ff */
[----:B------:R-:W-:Y:S01]  /*82c0*/  UIMAD UR10, UR14, UR12, URZ ;  /* 0x0000000c0e0a72a4 */ /* 0x000fe2000f8e023f */
[----:B------:R-:W5:Y:S04]  /*82d0*/  LD.E.128 R44, desc[UR50][R44.64] ;  /* 0x000000322c2c7980 */ /* 0x000f68000c101d00 */
[----:B------:R-:W5:Y:S01]  /*82e0*/  LD.E.128 R48, desc[UR50][R48.64] ;  /* 0x0000003230307980 */ /* 0x000f62000c101d00 */
[----:B------:R-:W2:Y:S01]  /*82f0*/  @P2 LDC R79, c[0x0][0xbf0] ;  /* 0x0002fc00ff4f2b82 */ /* 0x000ea20000000800 */
[----:B------:R-:W-:-:S02]  /*8300*/  LOP3.LUT R3, R76, 0x2, R3, 0xe2, !PT ;  /* 0x000000024c037812 */ /* 0x000fc400078ee203 */
[----:B------:R-:W-:Y:S01]  /*8310*/  ISETP.GE.AND P0, PT, R187, UR16, PT ;  /* 0x00000010bb007c0c */ /* 0x000fe2000bf06270 */
[----:B------:R-:W-:Y:S01]  /*8320*/  UIMAD.WIDE.U32 UR8, UR4, UR12, URZ ;  /* 0x0000000c040872a5 */ /* 0x000fe2000f8e003f */
[----:B------:R-:W-:Y:S01]  /*8330*/  LOP3.LUT R20, R20, 0x4, R3, 0xe2, !PT ;  /* 0x0000000414147812 */ /* 0x000fe200078ee203 */
[----:B------:R-:W-:Y:S01]  /*8340*/  UIMAD UR10, UR4, UR13, UR10 ;  /* 0x0000000d040a72a4 */ /* 0x000fe2000f8e020a */
[----:B------:R-:W-:Y:S01]  /*8350*/  SEL R21, RZ, 0xffffffff, P0 ;  /* 0xffffffffff157807 */ /* 0x000fe20000000000 */
[----:B------:R-:W-:Y:S01]  /*8360*/  IMAD R3, R190, 0x20, R191 ;  /* 0x00000020be037824 */ /* 0x000fe200078e02bf */
[----:B------:R-:W-:Y:S01]  /*8370*/  ULDC.64 UR12, c[0x0][0xae8] ;  /* 0x0002ba00000c7ab9 */ /* 0x000fe20000000a00 */
[----:B------:R-:W-:Y:S01]  /*8380*/  IMAD.U32 R82, RZ, RZ, UR44 ;  /* 0x0000002cff527e24 */ /* 0x000fe2000f8e00ff */
[----:B------:R-:W-:Y:S01]  /*8390*/  ISETP.GE.AND P0, PT, R186, UR16, PT ;  /* 0x00000010ba007c0c */ /* 0x000fe2000bf06270 */
[----:B------:R-:W-:Y:S01]  /*83a0*/  UIADD3 UR9, UR9, UR10, URZ ;  /* 0x0000000a09097290 */ /* 0x000fe2000fffe03f */
[----:B------:R-:W-:Y:S01]  /*83b0*/  SHF.L.U32 R21, R21, 0x3, RZ ;  /* 0x0000000315157819 */ /* 0x000fe200000006ff */
[----:B------:R-:W-:Y:S01]  /*83c0*/  UIMAD UR4, UR15, UR12, URZ ;  /* 0x0000000c0f0472a4 */ /* 0x000fe2000f8e023f */
[----:B------:R-:W-:Y:S01]  /*83d0*/  IMAD R82, R82, 0x40, R3 ;  /* 0x0000004052527824 */ /* 0x000fe200078e0203 */
[----:B------:R-:W-:Y:S01]  /*83e0*/  SEL R3, RZ, 0xffffffff, P0 ;  /* 0xffffffffff037807 */ /* 0x000fe20000000000 */
[----:B------:R-:W-:Y:S01]  /*83f0*/  UIMAD.WIDE.U32 UR8, UR45, UR12, UR8 ;  /* 0x0000000c2d0872a5 */ /* 0x000fe2000f8e0008 */
[----:B------:R-:W-:Y:S01]  /*8400*/  LOP3.LUT R21, R21, 0x8, R20, 0xe2, !PT ;  /* 0x0000000815157812 */ /* 0x000fe200078ee214 */
[----:B------:R-:W-:Y:S01]  /*8410*/  UIMAD UR4, UR45, UR13, UR4 ;  /* 0x0000000d2d0472a4 */ /* 0x000fe2000f8e0204 */
[----:B-1----:R-:W-:Y:S01]  /*8420*/  @P2 IMAD.HI.U32 R20, R82, R77, RZ ;  /* 0x0000004d52142227 */ /* 0x002fe200078e00ff */
[----:B------:R-:W-:Y:S01]  /*8430*/  ULDC.64 UR10, c[0x0][0xaf0] ;  /* 0x0002bc00000a7ab9 */ /* 0x000fe20000000a00 */
[----:B------:R-:W5:Y:S01]  /*8440*/  LD.E.128 R56, desc[UR50][R56.64] ;  /* 0x0000003238387980 */ /* 0x000f62000c101d00 */
[----:B------:R-:W-:Y:S01]  /*8450*/  UIMAD UR43, UR43, UR10, URZ ;  /* 0x0000000a2b2b72a4 */ /* 0x000fe2000f8e023f */
[----:B------:R-:W-:Y:S01]  /*8460*/  IMAD.SHL.U32 R76, R3, 0x10, RZ ;  /* 0x00000010034c7824 */ /* 0x000fe200078e00ff */
[----:B------:R-:W-:Y:S01]  /*8470*/  UIADD3 UR9, UR9, UR4, URZ ;  /* 0x0000000409097290 */ /* 0x000fe2000fffe03f */
[----:B------:R-:W-:Y:S01]  /*8480*/  IMAD.MOV.U32 R3, RZ, RZ, R82 ;  /* 0x000000ffff037224 */ /* 0x000fe200078e0052 */
[----:B--2---:R-:W-:Y:S01]  /*8490*/  @P2 SHF.R.U32.HI R3, RZ, R79, R20 ;  /* 0x0000004fff032219 */ /* 0x004fe20000011614 */
[----:B------:R-:W-:Y:S01]  /*84a0*/  UIMAD UR4, UR42, UR11, UR43 ;  /* 0x0000000b2a0472a4 */ /* 0x000fe2000f8e022b */
[----:B------:R-:W5:Y:S01]  /*84b0*/  LD.E.128 R52, desc[UR50][R52.64] ;  /* 0x0000003234347980 */ /* 0x000f62000c101d00 */
[----:B------:R-:W-:Y:S01]  /*84c0*/  UIMAD.WIDE.U32 UR42, UR42, UR10, UR8 ;  /* 0x0000000a2a2a72a5 */ /* 0x000fe2000f8e0008 */
[--C-:B------:R-:W-:Y:S01]  /*84d0*/  SHF.R.S32.HI R77, RZ, 0x1f, R3.reuse ;  /* 0x0000001fff4d7819 */ /* 0x100fe20000011403 */
[----:B------:R-:W-:Y:S01]  /*84e0*/  IMAD.MOV R79, RZ, RZ, -R3 ;  /* 0x000000ffff4f7224 */ /* 0x000fe200078e0a03 */
[----:B------:R-:W-:Y:S01]  /*84f0*/  ISETP.GE.AND P0, PT, R185, UR16, PT ;  /* 0x00000010b9007c0c */ /* 0x000fe2000bf06270 */
[----:B------:R-:W-:Y:S01]  /*8500*/  UIADD3 UR4, UR43, UR4, URZ ;  /* 0x000000042b047290 */ /* 0x000fe2000fffe03f */
[----:B------:R-:W5:Y:S01]  /*8510*/  LD.E.128 R64, desc[UR50][R64.64] ;  /* 0x0000003240407980 */ /* 0x000f62000c101d00 */
[----:B------:R-:W-:Y:S01]  /*8520*/  ULDC.64 UR8, c[0x0][0xae0] ;  /* 0x0002b80000087ab9 */ /* 0x000fe20000000a00 */
[----:B------:R-:W-:Y:S01]  /*8530*/  SEL R78, RZ, 0xffffffff, P0 ;  /* 0xffffffffff4e7807 */ /* 0x000fe20000000000 */
[----:B------:R-:W-:Y:S01]  /*8540*/  IMAD R80, R77, UR8, RZ ;  /* 0x000000084d507c24 */ /* 0x000fe2000f8e02ff */
[----:B------:R-:W-:Y:S01]  /*8550*/  LOP3.LUT R76, R76, 0x10, R21, 0xe2, !PT ;  /* 0x000000104c4c7812 */ /* 0x000fe200078ee215 */
[----:B------:R-:W-:Y:S01]  /*8560*/  IMAD R77, R81, R79, R82 ;  /* 0x0000004f514d7224 */ /* 0x000fe200078e0252 */
[----:B------:R-:W5:Y:S01]  /*8570*/  LD.E.128 R60, desc[UR50][R60.64] ;  /* 0x000000323c3c7980 */ /* 0x000f62000c101d00 */
[----:B------:R-:W-:-:S02]  /*8580*/  IMAD.U32 R21, RZ, RZ, UR43 ;  /* 0x0000002bff157e24 */ /* 0x000fc4000f8e00ff */
[----:B------:R-:W-:Y:S01]  /*8590*/  IMAD.U32 R20, RZ, RZ, UR42 ;  /* 0x0000002aff147e24 */ /* 0x000fe2000f8e00ff */
[----:B------:R-:W5:Y:S01]  /*85a0*/  LD.E.128 R72, desc[UR50][R72.64] ;  /* 0x0000003248487980 */ /* 0x000f62000c101d00 */
[----:B------:R-:W-:Y:S02]  /*85b0*/  IMAD.U32 R21, RZ, RZ, UR4 ;  /* 0x00000004ff157e24 */ /* 0x000fe4000f8e00ff */
[----:B------:R-:W-:Y:S01]  /*85c0*/  IMAD.SHL.U32 R83, R78, 0x20, RZ ;  /* 0x000000204e537824 */ /* 0x000fe200078e00ff */
[----:B------:R-:W5:Y:S01]  /*85d0*/  LD.E.128 R68, desc[UR50][R68.64] ;  /* 0x0000003244447980 */ /* 0x000f62000c101d00 */
[----:B------:R-:W-:Y:S01]  /*85e0*/  SHF.R.S32.HI R78, RZ, 0x1f, R77 ;  /* 0x0000001fff4e7819 */ /* 0x000fe2000001144d */
[C---:B------:R-:W-:Y:S01]  /*85f0*/  IMAD R79, R3.reuse, UR9, R80 ;  /* 0x00000009034f7c24 */ /* 0x040fe2000f8e0250 */
[----:B------:R-:W-:Y:S01]  /*8600*/  ISETP.GE.AND P0, PT, R194, UR16, PT ;  /* 0x00000010c2007c0c */ /* 0x000fe2000bf06270 */
[----:B------:R-:W-:Y:S01]  /*8610*/  @!PT LDS RZ, [RZ] ;  /* 0x00000000fffff984 */ /* 0x000fe20000000800 */
[----:B------:R-:W-:Y:S01]  /*8620*/  @!PT LDS RZ, [RZ] ;  /* 0x00000000fffff984 */ /* 0x000fe20000000800 */
[----:B------:R-:W-:Y:S01]  /*8630*/  @!PT LDS RZ, [RZ] ;  /* 0x00000000fffff984 */ /* 0x000fe20000000800 */
[----:B------:R-:W-:Y:S01]  /*8640*/  @!PT LDS RZ, [RZ] ;  /* 0x00000000fffff984 */ /* 0x000fe20000000800 */
[----:B------:R1:W-:Y:S06]  /*8650*/  MEMBAR.ALL.CTA ;  /* 0x0000000000007992 */ /* 0x0003ec0000008000 */
[----:B-1----:R-:W1:Y:S01]  /*8660*/  FENCE.VIEW.ASYNC.S ;  /* 0x00000000000073c6 */ /* 0x002e620000000000 */
[----:B------:R-:W-:Y:S01]  /*8670*/  IMAD.WIDE.U32 R20, R3, UR8, R20 ;  /* 0x0000000803147c25 */ /* 0x000fe2000f8e0014 */
[----:B------:R-:W-:Y:S01]  /*8680*/  MOV R86, UR44 ;  /* 0x0000002c00567c02 */ /* 0x000fe20008000f00 */
[----:B------:R-:W-:Y:S01]  /*8690*/  ULDC.64 UR8, c[0x0][0xad8] ;  /* 0x0002b60000087ab9 */ /* 0x000fe20000000a00 */
[----:B------:R-:W-:Y:S01]  /*86a0*/  SEL R3, RZ, 0x40, P0 ;  /* 0x00000040ff037807 */ /* 0x000fe20000000000 */
[----:B------:R-:W-:Y:S01]  /*86b0*/  IMAD.IADD R21, R21, 0x1, R79 ;  /* 0x0000000115157824 */ /* 0x000fe200078e024f */
[----:B------:R-:W-:Y:S01]  /*86c0*/  ISETP.GE.AND P0, PT, R193, UR16, PT ;  /* 0x00000010c1007c0c */ /* 0x000fe2000bf06270 */
[----:B------:R-:W-:Y:S01]  /*86d0*/  IMAD R78, R78, UR8, RZ ;  /* 0x000000084e4e7c24 */ /* 0x000fe2000f8e02ff */
[----:B------:R-:W-:Y:S01]  /*86e0*/  UIADD3 UR4, UR41, 0x28c20, URZ ;  /* 0x00028c2029047890 */ /* 0x000fe2000fffe03f */
[----:B-----5:R-:W-:Y:S01]  /*86f0*/  IMAD R87, R0, R81, RZ ;  /* 0x0000005100577224 */ /* 0x020fe200078e02ff */
[----:B------:R-:W-:Y:S01]  /*8700*/  SEL R0, RZ, 0x80, P0 ;  /* 0x00000080ff007807 */ /* 0x000fe20000000000 */
[----:B------:R-:W-:Y:S01]  /*8710*/  IMAD R86, R86, 0x40, R191 ;  /* 0x0000004056567824 */ /* 0x000fe200078e02bf */
[----:B------:R-:W-:Y:S01]  /*8720*/  UPRMT UR4, URZ, 0x654, UR4 ;  /* 0x000006543f047896 */ /* 0x000fe20008000004 */
[----:B------:R-:W-:Y:S01]  /*8730*/  IMAD R79, R77, UR9, R78 ;  /* 0x000000094d4f7c24 */ /* 0x000fe2000f8e024e */
[----:B------:R-:W-:Y:S01]  /*8740*/  LOP3.LUT R76, R83, 0x20, R76, 0xe2, !PT ;  /* 0x00000020534c7812 */ /* 0x000fe200078ee24c */
[----:B------:R-:W-:Y:S01]  /*8750*/  IMAD.WIDE.U32 R20, R77, UR8, R20 ;  /* 0x000000084d147c25 */ /* 0x000fe2000f8e0014 */
[----:B------:R-:W-:Y:S01]  /*8760*/  ISETP.GE.AND P0, PT, R86, R87, PT ;  /* 0x000000575600720c */ /* 0x000fe20003f06270 */
[----:B------:R-:W-:Y:S01]  /*8770*/  ULDC.64 UR8, c[0x0][0xa80] ;  /* 0x0002a00000087ab9 */ /* 0x000fe20000000a00 */
[----:B------:R-:W-:Y:S01]  /*8780*/  LOP3.LUT R3, R76, R3, RZ, 0xfc, !PT ;  /* 0x000000034c037212 */ /* 0x000fe200078efcff */
[----:B------:R-:W-:Y:S01]  /*8790*/  IMAD.IADD R21, R21, 0x1, R79 ;  /* 0x0000000115157824 */ /* 0x000fe200078e024f */
[----:B------:R-:W-:Y:S01]  /*87a0*/  LEA R84, P1, R20, UR8, 0x1 ;  /* 0x0000000814547c11 */ /* 0x000fe2000f8208ff */
[----:B------:R-:W-:Y:S01]  /*87b0*/  BSSY B1, `(.L_x_3617) ;  /* 0x0000026000017945 */ /* 0x000fe20003800000 */
[----:B------:R-:W-:-:S02]  /*87c0*/  LOP3.LUT R0, R3, R0, RZ, 0xfc, !PT ;  /* 0x0000000003007212 */ /* 0x000fc400078efcff */
[----:B------:R-:W-:Y:S01]  /*87d0*/  LEA.HI.X R85, R20, UR9, R21, 0x1, P1 ;  /* 0x0000000914557c11 */ /* 0x000fe200088f0c15 */
[----:B-1----:R-:W-:Y:S01]  /*87e0*/  SYNCS.ARRIVE.TRANS64.RED.A1T0 RZ, [UR4], RZ ;  /* 0x000000ffffff79a7 */ /* 0x002fe20008100404 */
[----:B------:R0:W1:Y:S04]  /*87f0*/  SHFL.IDX PT, R76, R84, RZ, 0x181f ;  /* 0x00181fff544c7589 */ /* 0x00006800000e0000 */
[----:B------:R0:W2:Y:S01]  /*8800*/  SHFL.IDX PT, R77, R85, RZ, 0x181f ;  /* 0x00181fff554d7589 */ /* 0x0000a200000e0000 */
[----:B------:R-:W-:Y:S05]  /*8810*/  @P0 BRA `(.L_x_3618) ;  /* 0x00000000007c0947 */ /* 0x000fea0003800000 */
        /* <DEDUP_REMOVED lines=8> */
[----:B------:R1:W-:Y:S01]  /*88a0*/  @!P0 ST.E.128 desc[UR50][R20.64], R4 ;  /* 0x0000000414008985 */ /* 0x0003e2000c101d32 */
        /* <DEDUP_REMOVED lines=11> */
[-C--:B------:R-:W-:Y:S02]  /*8960*/  @!P1 LEA R6, P6, R185, R76.reuse, 0x1 ;  /* 0x0000004cb9069211 */ /* 0x080fe400078c08ff */
[-C--:B--2---:R-:W-:Y:S02]  /*8970*/  @P0 LEA R12, P3, R194, R76.reuse, 0x1 ;  /* 0x0000004cc20c0211 */ /* 0x084fe400078608ff */
        /* <DEDUP_REMOVED lines=9> */
.L_x_3618:
[----:B------:R-:W-:Y:S05]  /*8a10*/  BSYNC B1 ;  /* 0x0000000000017941 */ /* 0x000fea0003800000 */
.L_x_3617:
[----:B---3--:R-:W-:Y:S01]  /*8a20*/  VIADD R4, R86, 0x20 ;  /* 0x0000002056047836 */ /* 0x008fe20000000000 */
[----:B------:R4:W3:Y:S04]  /*8a30*/  SHFL.IDX PT, R7, R85, 0x1, 0x181f ;  /* 0x00381f0055077f89 */ /* 0x0008e800000e0000 */
[----:B------:R-:W-:Y:S01]  /*8a40*/  ISETP.GE.AND P0, PT, R4, R87, PT ;  /* 0x000000570400720c */ /* 0x000fe20003f06270 */
[----:B------:R4:W0:-:S12]  /*8a50*/  SHFL.IDX PT, R6, R84, 0x1, 0x181f ;  /* 0x00381f0054067f89 */ /* 0x00081800000e0000 */
[----:B----4-:R-:W-:Y:S05]  /*8a60*/  @P0 BRA `(.L_x_3619) ;  /* 0x0000001000180947 */ /* 0x010fea0003800000 */
[----:B------:R-:W-:Y:S02]  /*8a70*/  ISETP.GE.AND P0, PT, R2, UR16, PT ;  /* 0x0000001002007c0c */ /* 0x000fe4000bf06270 */
[----:B------:R-:W-:Y:S02]  /*8a80*/  ISETP.GE.AND P5, PT, R189, UR16, PT ;  /* 0x00000010bd007c0c */ /* 0x000fe4000bfa6270 */
[----:B------:R-:W-:Y:S02]  /*8a90*/  ISETP.GE.AND P3, PT, R188, UR16, PT ;  /* 0x00000010bc007c0c */ /* 0x000fe4000bf66270 */
[----:B------:R-:W-:Y:S02]  /*8aa0*/  ISETP.GE.AND P2, PT, R187, UR16, PT ;  /* 0x00000010bb007c0c */ /* 0x000fe4000bf46270 */
[----:B------:R-:W-:-:S05]  /*8ab0*/  ISETP.GE.AND P1, PT, R186, UR16, PT ;  /* 0x00000010ba007c0c */ /* 0x000fca000bf26270 */
[----:B0--3--:R-:W-:Y:S02]  /*8ac0*/  @!P0 IMAD.WIDE R4, R2, 0x2, R6 ;  /* 0x0000000202048825 */ /* 0x009fe400078e0206 */
[-C--:B------:R-:W-:Y:S02]  /*8ad0*/  @!P5 LEA R12, P4, R189, R6.reuse, 0x1 ;  /* 0x00000006bd0cd211 */ /* 0x080fe400078808ff */
[----:B------:R-:W-:Y:S01]  /*8ae0*/  @!P3 LEA R14, P6, R188, R6, 0x1 ;  /* 0x00000006bc0eb211 */ /* 0x000fe200078c08ff */
[----:B------:R0:W-:Y:S01]  /*8af0*/  @!P0 ST.E.128 desc[UR50][R4.64], R8 ;  /* 0x0000000804008985 */ /* 0x0001e2000c101d32 */
[----:B------:R-:W-:Y:S02]  /*8b00*/  ISETP.GE.AND P0, PT, R185, UR16, PT ;  /* 0x00000010b9007c0c */ /* 0x000fe4000bf06270 */
[----:B------:R-:W-:Y:S02]  /*8b10*/  @!P5 LEA.HI.X R13, R189, R7, R204, 0x1, P4 ;  /* 0x00000007bd0dd211 */ /* 0x000fe400020f0ccc */
[----:B------:R-:W-:-:S02]  /*8b20*/  LOP3.LUT P4, RZ, R3, 0x40, RZ, 0xc0, !PT ;  /* 0x0000004003ff7812 */ /* 0x000fc4000788c0ff */
[----:B------:R-:W-:Y:S01]  /*8b30*/  @!P3 LEA.HI.X R15, R188, R7, R203, 0x1, P6 ;  /* 0x00000007bc0fb211 */ /* 0x000fe200030f0ccb */
[----:B------:R4:W-:Y:S01]  /*8b40*/  @!P5 ST.E.128 desc[UR50][R12.64], R24 ;  /* 0x000000180c00d985 */ /* 0x0009e2000c101d32 */
[----:B------:R-:W-:-:S03]  /*8b50*/  @!P2 LEA R20, P5, R187, R6, 0x1 ;  /* 0x00000006bb14a211 */ /* 0x000fc600078a08ff */
[----:B------:R4:W-:Y:S01]  /*8b60*/  @!P3 ST.E.128 desc[UR50][R14.64], R32 ;  /* 0x000000200e00b985 */ /* 0x0009e2000c101d32 */
[----:B------:R-:W-:Y:S02]  /*8b70*/  @!P2 LEA.HI.X R21, R187, R7, R202, 0x1, P5 ;  /* 0x00000007bb15a211 */ /* 0x000fe400028f0cca */
[----:B0-----:R-:W-:-:S03]  /*8b80*/  @!P1 LEA R4, P6, R186, R6, 0x1 ;  /* 0x00000006ba049211 */ /* 0x001fc600078c08ff */
[----:B------:R4:W-:Y:S01]  /*8b90*/  @!P2 ST.E.128 desc[UR50][R20.64], R40 ;  /* 0x000000281400a985 */ /* 0x0009e2000c101d32 */
[CC--:B------:R-:W-:Y:S02]  /*8ba0*/  @!P0 LEA R8, P3, R185.reuse, R6.reuse, 0x1 ;  /* 0x00000006b9088211 */ /* 0x0c0fe400078608ff */
[----:B------:R-:W-:Y:S02]  /*8bb0*/  @P4 LEA R10, P5, R194, R6, 0x1 ;  /* 0x00000006c20a4211 */ /* 0x000fe400078a08ff */
[-C--:B------:R-:W-:Y:S02]  /*8bc0*/  @!P1 LEA.HI.X R5, R186, R7.reuse, R201, 0x1, P6 ;  /* 0x00000007ba059211 */ /* 0x080fe400030f0cc9 */
[-C--:B------:R-:W-:Y:S02]  /*8bd0*/  @!P0 LEA.HI.X R9, R185, R7.reuse, R200, 0x1, P3 ;  /* 0x00000007b9098211 */ /* 0x080fe400018f0cc8 */
[----:B------:R-:W-:Y:S01]  /*8be0*/  @P4 LEA.HI.X R11, R194, R7, R199, 0x1, P5 ;  /* 0x00000007c20b4211 */ /* 0x000fe200028f0cc7 */
[----:B------:R4:W-:Y:S04]  /*8bf0*/  @!P1 ST.E.128 desc[UR50][R4.64], R48 ;  /* 0x0000003004009985 */ /* 0x0009e8000c101d32 */
[----:B------:R4:W-:Y:S01]  /*8c00*/  @!P0 ST.E.128 desc[UR50][R8.64], R52 ;  /* 0x0000003408008985 */ /* 0x0009e2000c101d32 */
[----:B------:R-:W-:-:S03]  /*8c10*/  LOP3.LUT P0, RZ, R0, 0x80, RZ, 0xc0, !PT ;  /* 0x0000008000ff7812 */ /* 0x000fc6000780c0ff */
[----:B------:R4:W-:Y:S10]  /*8c20*/  @P4 ST.E.128 desc[UR50][R10.64], R60 ;  /* 0x0000003c0a004985 */ /* 0x0009f4000c101d32 */
[----:B------:R-:W-:Y:S05]  /*8c30*/  @!P0 BRA `(.L_x_3619) ;  /* 0x0000000c00a48947 */ /* 0x000fea0003800000 */
[----:B----4-:R-:W-:-:S04]  /*8c40*/  LEA R4, P0, R193, R6, 0x1 ;  /* 0x00000006c1047211 */ /* 0x010fc800078008ff */
[----:B------:R-:W-:-:S05]  /*8c50*/  LEA.HI.X R5, R193, R7, R198, 0x1, P0 ;  /* 0x00000007c1057211 */ /* 0x000fca00000f0cc6 */
[----:B------:R0:W-:Y:S01]  /*8c60*/  ST.E.128 desc[UR50][R4.64], R68 ;  /* 0x0000004404007985 */ /* 0x0001e2000c101d32 */
[----:B------:R-:W-:Y:S05]  /*8c70*/  BRA `(.L_x_3619) ;  /* 0x0000000c00947947 */ /* 0x000fea0003800000 */
.L_x_3614:
[----:B------:R-:W-:Y:S01]  /*8c80*/  ULDC.64 UR10, c[0x0][0xc00] ;  /* 0x00030000000a7ab9 */ /* 0x000fe20000000a00 */
[----:B------:R-:W-:Y:S01]  /*8c90*/  USHF.L.U32 UR9, UR42, 0x2, URZ ;  /* 0x000000022a097899 */ /* 0x000fe2000800063f */
[----:B------:R-:W0:Y:S01]  /*8ca0*/  LDC R11, c[0x0][0xbe8] ;  /* 0x0002fa00ff0b7b82 */ /* 0x000e220000000800 */
[----:B------:R-:W-:Y:S02]  /*8cb0*/  UISETP.NE.U32.AND UP0, UPT, UR10, URZ, UPT ;  /* 0x0000003f0a00728c */ /* 0x000fe4000bf05070 */
[----:B------:R-:W-:Y:S02]  /*8cc0*/  USHF.L.U64.HI UR12, UR42, 0x2, UR43 ;  /* 0x000000022a0c7899 */ /* 0x000fe4000801022b */
[----:B------:R-:W-:Y:S02]  /*8cd0*/  UISETP.NE.AND.EX UP0, UPT, UR11, URZ, UPT, UP0 ;  /* 0x0000003f0b00728c */ /* 0x000fe4000bf05300 */
[----:B------:R-:W-:-:S04]  /*8ce0*/  UIADD3 UR4, UP1, UR9, UR10, URZ ;  /* 0x0000000a09047290 */ /* 0x000fc8000ff3e03f */
[----:B------:R-:W-:Y:S01]  /*8cf0*/  PLOP3.LUT P1, PT, PT, PT, UP0, 0x80, 0x0 ;  /* 0x000000000000781c */ /* 0x000fe20003f2f008 */
[----:B------:R-:W-:Y:S01]  /*8d00*/  UIADD3.X UR8, UR12, UR11, URZ, UP1, !UPT ;  /* 0x0000000b0c087290 */ /* 0x000fe20008ffe43f */
[----:B------:R-:W-:Y:S02]  /*8d10*/  IMAD.U32 R4, RZ, RZ, UR4 ;  /* 0x00000004ff047e24 */ /* 0x000fe4000f8e00ff */
[----:B------:R-:W-:Y:S02]  /*8d20*/  ULDC.64 UR10, c[0x0][0xc08] ;  /* 0x00030200000a7ab9 */ /* 0x000fe40000000a00 */
[----:B------:R-:W-:Y:S01]  /*8d30*/  UISETP.NE.U32.AND UP1, UPT, UR10, URZ, UPT ;  /* 0x0000003f0a00728c */ /* 0x000fe2000bf25070 */
[----:B------:R-:W-:-:S03]  /*8d40*/  IMAD.U32 R5, RZ, RZ, UR8 ;  /* 0x00000008ff057e24 */ /* 0x000fc6000f8e00ff */
[----:B------:R-:W-:-:S03]  /*8d50*/  UISETP.NE.AND.EX UP1, UPT, UR11, URZ, UPT, UP1 ;  /* 0x0000003f0b00728c */ /* 0x000fc6000bf25310 */
[----:B------:R-:W2:Y:S01]  /*8d60*/  @P1 LDG.E R3, desc[UR50][R4.64] ;  /* 0x0000003204031981 */ /* 0x000ea2000c1e1900 */
[----:B------:R-:W-:Y:S02]  /*8d70*/  ULDC UR4, c[0x0][0xa88] ;  /* 0x0002a20000047ab9 */ /* 0x000fe40000000800 */
[----:B------:R-:W-:Y:S01]  /*8d80*/  PLOP3.LUT P2, PT, PT, PT, UP1, 0x80, 0x0 ;  /* 0x000000000000781c */ /* 0x000fe20003f4f018 */
[----:B------:R-:W-:-:S04]  /*8d90*/  IMAD.U32 R0, RZ, RZ, UR4 ;  /* 0x00000004ff007e24 */ /* 0x000fc8000f8e00ff */
[----:B------:R-:W-:-:S04]  /*8da0*/  @UP1 UIADD3 UR8, UP2, UR9, UR10, URZ ;  /* 0x0000000a09081290 */ /* 0x000fc8000ff5e03f */
[----:B------:R-:W-:Y:S02]  /*8db0*/  @UP1 UIADD3.X UR9, UR12, UR11, URZ, UP2, !UPT ;  /* 0x0000000b0c091290 */ /* 0x000fe400097fe43f */
[----:B------:R-:W-:-:S04]  /*8dc0*/  IMAD.U32 R6, RZ, RZ, UR8 ;  /* 0x00000008ff067e24 */ /* 0x000fc8000f8e00ff */
[----:B------:R-:W-:-:S05]  /*8dd0*/  IMAD.U32 R7, RZ, RZ, UR9 ;  /* 0x00000009ff077e24 */ /* 0x000fca000f8e00ff */
[----:B------:R1:W5:Y:S01]  /*8de0*/  @P2 LDG.E R0, desc[UR50][R6.64] ;  /* 0x0000003206002981 */ /* 0x000362000c1e1900 */
[----:B------:R-:W-:Y:S01]  /*8df0*/  UMOV UR4, URZ ;  /* 0x0000003f00047c82 */ /* 0x000fe20008000000 */
[----:B------:R-:W-:Y:S01]  /*8e00*/  USHF.R.S32.HI UR12, URZ, 0x1f, UR45 ;  /* 0x0000001f3f0c7899 */ /* 0x000fe2000801142d */
[----:B------:R-:W-:Y:S02]  /*8e10*/  ISETP.GE.AND P0, PT, R197, 0x40, PT ;  /* 0x00000040c500780c */ /* 0x000fe40003f06270 */
[----:B--2---:R-:W-:-:S13]  /*8e20*/  @P1 R2UR UR4, R3 ;  /* 0x00000000030412ca */ /* 0x004fda00000e0000 */
[----:B------:R-:W-:Y:S01]  /*8e30*/  USHF.R.S32.HI UR11, URZ, 0x1f, UR4 ;  /* 0x0000001f3f0b7899 */ /* 0x000fe20008011404 */
[----:B01----:R-:W-:Y:S11]  /*8e40*/  @P2 BRA `(.L_x_3620) ;  /* 0x0000000000102947 */ /* 0x003ff60003800000 */
[----:B------:R-:W-:Y:S05]  /*8e50*/  @!P1 BRA `(.L_x_3620) ;  /* 0x00000000000c9947 */ /* 0x000fea0003800000 */
[----:B------:R-:W2:Y:S04]  /*8e60*/  LDG.E R3, desc[UR50][R4.64] ;  /* 0x0000003204037981 */ /* 0x000ea8000c1e1900 */
[----:B-----5:R-:W2:Y:S02]  /*8e70*/  LDG.E R0, desc[UR50][R4.64+0x4] ;  /* 0x0000043204007981 */ /* 0x020ea4000c1e1900 */
[----:B--2---:R-:W-:-:S07]  /*8e80*/  IMAD.IADD R0, R0, 0x1, -R3 ;  /* 0x0000000100007824 */ /* 0x004fce00078e0a03 */
.L_x_3620:
[----:B------:R-:W-:Y:S01]  /*8e90*/  USEL UR42, UR42, URZ, !UP0 ;  /* 0x0000003f2a2a7287 */ /* 0x000fe2000c000000 */
[----:B------:R-:W-:Y:S01]  /*8ea0*/  BSSY B1, `(.L_x_3621) ;  /* 0x000002d000017945 */ /* 0x000fe20003800000 */
[----:B------:R-:W-:-:S03]  /*8eb0*/  USEL UR43, UR43, URZ, !UP0 ;  /* 0x0000003f2b2b7287 */ /* 0x000fc6000c000000 */
[----:B------:R-:W-:Y:S09]  /*8ec0*/  @P0 BRA `(.L_x_3622) ;  /* 0x0000000000a80947 */ /* 0x000ff20003800000 */
[----:B------:R-:W0:Y:S01]  /*8ed0*/  S2R R4, SR_TID.X ;  /* 0x0000000000047919 */ /* 0x000e220000002100 */
[----:B------:R-:W1:Y:S01]  /*8ee0*/  LDC R6, c[0x0][0xbe8] ;  /* 0x0002fa00ff067b82 */ /* 0x000e620000000800 */
[----:B------:R-:W-:-:S05]  /*8ef0*/  MOV R3, UR44 ;  /* 0x0000002c00037c02 */ /* 0x000fca0008000f00 */
[----:B0-----:R-:W-:Y:S02]  /*8f00*/  IMAD R3, R3, 0x40, R4 ;  /* 0x0000004003037824 */ /* 0x001fe400078e0204 */
[----:B-1---5:R-:W-:Y:S02]  /*8f10*/  IMAD R4, R0, R6, RZ ;  /* 0x0000000600047224 */ /* 0x022fe400078e02ff */
[----:B------:R-:W-:-:S05]  /*8f20*/  VIADD R5, R3, 0xffffff80 ;  /* 0xffffff8003057836 */ /* 0x000fca0000000000 */
[----:B------:R-:W-:-:S13]  /*8f30*/  ISETP.GE.AND P0, PT, R5, R4, PT ;  /* 0x000000040500720c */ /* 0x000fda0003f06270 */
[----:B------:R-:W-:Y:S05]  /*8f40*/  @P0 BRA `(.L_x_3622) ;  /* 0x0000000000880947 */ /* 0x000fea0003800000 */
[----:B------:R-:W-:Y:S01]  /*8f50*/  ISETP.NE.AND P0, PT, R6, 0x1, PT ;  /* 0x000000010600780c */ /* 0x000fe20003f05270 */
[----:B------:R-:W-:Y:S01]  /*8f60*/  ULDC.64 UR14, c[0x0][0xb90] ;  /* 0x0002e400000e7ab9 */ /* 0x000fe20000000a00 */
[----:B------:R-:W-:Y:S01]  /*8f70*/  UMOV UR8, UR4 ;  /* 0x0000000400087c82 */ /* 0x000fe20008000000 */
[----:B------:R-:W-:Y:S01]  /*8f80*/  UIMAD UR10, UR12, UR14, URZ ;  /* 0x0000000e0c0a72a4 */ /* 0x000fe2000f8e023f */
[----:B------:R-:W-:Y:S02]  /*8f90*/  UMOV UR9, UR11 ;  /* 0x0000000b00097c82 */ /* 0x000fe40008000000 */
[----:B------:R-:W-:Y:S02]  /*8fa0*/  UIMAD.WIDE.U32 UR8, UR45, UR14, UR8 ;  /* 0x0000000e2d0872a5 */ /* 0x000fe4000f8e0008 */
[----:B------:R-:W-:-:S03]  /*8fb0*/  UIMAD UR10, UR45, UR15, UR10 ;  /* 0x0000000f2d0a72a4 */ /* 0x000fc6000f8e020a */
[----:B------:R-:W-:Y:S02]  /*8fc0*/  ULDC.64 UR14, c[0x0][0xb98] ;  /* 0x0002e600000e7ab9 */ /* 0x000fe40000000a00 */
[----:B------:R-:W0:Y:S01]  /*8fd0*/  @P0 LDC R4, c[0x0][0xbec] ;  /* 0x0002fb00ff040b82 */ /* 0x000e220000000800 */
[----:B------:R-:W-:Y:S02]  /*8fe0*/  UIADD3 UR9, UR9, UR10, URZ ;  /* 0x0000000a09097290 */ /* 0x000fe4000fffe03f */
[----:B------:R-:W-:Y:S02]  /*8ff0*/  UIMAD UR10, UR43, UR14, URZ ;  /* 0x0000000e2b0a72a4 */ /* 0x000fe4000f8e023f */
[----:B------:R-:W-:Y:S02]  /*9000*/  UIMAD.WIDE.U32 UR8, UR42, UR14, UR8 ;  /* 0x0000000e2a0872a5 */ /* 0x000fe4000f8e0008 */
[----:B------:R-:W-:Y:S01]  /*9010*/  UIMAD UR10, UR42, UR15, UR10 ;  /* 0x0000000f2a0a72a4 */ /* 0x000fe2000f8e020a */
[----:B------:R-:W1:Y:S02]  /*9020*/  @P0 LDC R8, c[0x0][0xbf0] ;  /* 0x0002fc00ff080b82 */ /* 0x000e640000000800 */
[----:B------:R-:W-:Y:S01]  /*9030*/  ULDC.64 UR14, c[0x0][0xb88] ;  /* 0x0002e200000e7ab9 */ /* 0x000fe20000000a00 */
[----:B0-----:R-:W-:-:S04]  /*9040*/  @P0 IMAD.HI.U32 R3, R5, R4, RZ ;  /* 0x0000000405030227 */ /* 0x001fc800078e00ff */
[----:B------:R-:W-:Y:S01]  /*9050*/  IMAD.MOV.U32 R4, RZ, RZ, R5 ;  /* 0x000000ffff047224 */ /* 0x000fe200078e0005 */
[----:B-1----:R-:W-:Y:S01]  /*9060*/  @P0 SHF.R.U32.HI R4, RZ, R8, R3 ;  /* 0x00000008ff040219 */ /* 0x002fe20000011603 */
[----:B------:R-:W-:-:S04]  /*9070*/  IMAD.U32 R8, RZ, RZ, UR10 ;  /* 0x0000000aff087e24 */ /* 0x000fc8000f8e00ff */
[----:B------:R-:W-:-:S04]  /*9080*/  IMAD.MOV R3, RZ, RZ, -R4 ;  /* 0x000000ffff037224 */ /* 0x000fc800078e0a04 */
[----:B------:R-:W-:Y:S01]  /*9090*/  IMAD R3, R6, R3, R5 ;  /* 0x0000000306037224 */ /* 0x000fe200078e0205 */
[----:B------:R-:W-:Y:S02]  /*90a0*/  SHF.R.S32.HI R5, RZ, 0x1f, R4 ;  /* 0x0000001fff057819 */ /* 0x000fe40000011404 */
[----:B------:R-:W-:Y:S02]  /*90b0*/  IADD3 R4, P0, R4, UR8, RZ ;  /* 0x0000000804047c10 */ /* 0x000fe4000ff1e0ff */
[----:B------:R-:W-:Y:S02]  /*90c0*/  SHF.R.S32.HI R6, RZ, 0x1f, R3 ;  /* 0x0000001fff067819 */ /* 0x000fe40000011403 */
[----:B------:R-:W-:Y:S01]  /*90d0*/  IADD3.X R5, R5, UR9, R8, P0, !PT ;  /* 0x0000000905057c10 */ /* 0x000fe200087fe408 */
[----:B------:R-:W-:Y:S02]  /*90e0*/  ULDC.64 UR8, c[0x0][0xb50] ;  /* 0x0002d40000087ab9 */ /* 0x000fe40000000a00 */
[----:B------:R-:W-:-:S02]  /*90f0*/  IMAD R6, R6, UR14, RZ ;  /* 0x0000000e06067c24 */ /* 0x000fc4000f8e02ff */
[----:B------:R-:W-:-:S04]  /*9100*/  IMAD.WIDE.U32 R4, R3, UR14, R4 ;  /* 0x0000000e03047c25 */ /* 0x000fc8000f8e0004 */
[----:B------:R-:W-:Y:S01]  /*9110*/  IMAD R7, R3, UR15, R6 ;  /* 0x0000000f03077c24 */ /* 0x000fe2000f8e0206 */
[----:B------:R-:W-:-:S03]  /*9120*/  LEA R6, P0, R4, UR8, 0x2 ;  /* 0x0000000804067c11 */ /* 0x000fc6000f8010ff */
[----:B------:R-:W-:-:S05]  /*9130*/  IMAD.IADD R3, R5, 0x1, R7 ;  /* 0x0000000105037824 */ /* 0x000fca00078e0207 */
[----:B------:R-:W-:Y:S01]  /*9140*/  LEA.HI.X R7, R4, UR9, R3, 0x2, P0 ;  /* 0x0000000904077c11 */ /* 0x000fe200080f1403 */
[----:B------:R-:W-:-:S05]  /*9150*/  IMAD.MOV.U32 R3, RZ, RZ, -0x800000 ;  /* 0xff800000ff037424 */ /* 0x000fca00078e00ff */
[----:B------:R0:W-:Y:S02]  /*9160*/  STG.E desc[UR50][R6.64], R3 ;  /* 0x0000000306007986 */ /* 0x0001e4000c101932 */
.L_x_3622:
[----:B------:R-:W-:Y:S05]  /*9170*/  BSYNC B1 ;  /* 0x0000000000017941 */ /* 0x000fea0003800000 */
.L_x_3621:
[----:B------:R-:W-:Y:S01]  /*9180*/  ISETP.NE.AND P0, PT, R11, 0x1, PT ;  /* 0x000000010b00780c */ /* 0x000fe20003f05270 */
[----:B------:R-:W-:Y:S01]  /*9190*/  ULDC UR13, c[0x0][0xac8] ;  /* 0x0002b200000d7ab9 */ /* 0x000fe20000000800 */
[----:B------:R-:W-:Y:S01]  /*91a0*/  ULDC.64 UR14, c[0x0][0xaa0] ;  /* 0x0002a800000e7ab9 */ /* 0x000fe20000000a00 */
[----:B------:R-:W-:Y:S01]  /*91b0*/  ISETP.GE.AND P1, PT, R189, UR13, PT ;  /* 0x0000000dbd007c0c */ /* 0x000fe2000bf26270 */
[----:B------:R-:W-:Y:S01]  /*91c0*/  UIMAD UR10, UR11, UR14, URZ ;  /* 0x0000000e0b0a72a4 */ /* 0x000fe2000f8e023f */
[----:B------:R-:W-:Y:S01]  /*91d0*/  ISETP.GE.AND P2, PT, R2, UR13, PT ;  /* 0x0000000d02007c0c */ /* 0x000fe2000bf46270 */
[----:B------:R-:W-:Y:S01]  /*91e0*/  UIMAD.WIDE.U32 UR8, UR4, UR14, URZ ;  /* 0x0000000e040872a5 */ /* 0x000fe2000f8e003f */
[----:B------:R-:W-:Y:S01]  /*91f0*/  SEL R4, RZ, 0xffffffff, P1 ;  /* 0xffffffffff047807 */ /* 0x000fe20000800000 */
[----:B------:R-:W-:Y:S01]  /*9200*/  UIMAD UR10, UR4, UR15, UR10 ;  /* 0x0000000f040a72a4 */ /* 0x000fe2000f8e020a */
[----:B0-----:R-:W-:Y:S01]  /*9210*/  SEL R3, RZ, 0x1, P2 ;  /* 0x00000001ff037807 */ /* 0x001fe20001000000 */
[----:B------:R-:W-:Y:S01]  /*9220*/  IMAD.U32 R26, RZ, RZ, UR44 ;  /* 0x0000002cff1a7e24 */ /* 0x000fe2000f8e00ff */
[----:B------:R-:W-:Y:S01]  /*9230*/  ULDC.64 UR14, c[0x0][0xae8] ;  /* 0x0002ba00000e7ab9 */ /* 0x000fe20000000a00 */
[----:B------:R-:W-:Y:S01]  /*9240*/  IMAD.SHL.U32 R4, R4, 0x2, RZ ;  /* 0x0000000204047824 */ /* 0x000fe200078e00ff */
[----:B------:R-:W0:Y:S01]  /*9250*/  @P0 LDC R5, c[0x0][0xbec] ;  /* 0x0002fb00ff050b82 */ /* 0x000e220000000800 */
[----:B------:R-:W-:Y:S01]  /*9260*/  ISETP.GE.AND P2, PT, R188, UR13, PT ;  /* 0x0000000dbc007c0c */ /* 0x000fe2000bf46270 */
[----:B------:R-:W-:Y:S01]  /*9270*/  UIADD3 UR9, UR9, UR10, URZ ;  /* 0x0000000a09097290 */ /* 0x000fe2000fffe03f */
[----:B------:R-:W-:Y:S01]  /*9280*/  MOV R8, UR44 ;  /* 0x0000002c00087c02 */ /* 0x000fe20008000f00 */
[----:B------:R-:W-:Y:S01]  /*9290*/  UIMAD UR4, UR12, UR14, URZ ;  /* 0x0000000e0c0472a4 */ /* 0x000fe2000f8e023f */
[----:B------:R-:W-:Y:S01]  /*92a0*/  LOP3.LUT R4, R4, 0x2, R3, 0xe2, !PT ;  /* 0x0000000204047812 */ /* 0x000fe200078ee203 */
[----:B------:R-:W-:Y:S01]  /*92b0*/  IMAD R3, R190, 0x20, R191 ;  /* 0x00000020be037824 */ /* 0x000fe200078e02bf */
[----:B------:R-:W-:Y:S01]  /*92c0*/  SEL R6, RZ, 0xffffffff, P2 ;  /* 0xffffffffff067807 */ /* 0x000fe20001000000 */
[----:B------:R-:W1:Y:S01]  /*92d0*/  @P0 LDC R7, c[0x0][0xbf0] ;  /* 0x0002fc00ff070b82 */ /* 0x000e620000000800 */
[----:B------:R-:W-:Y:S01]  /*92e0*/  UIMAD UR4, UR45, UR15, UR4 ;  /* 0x0000000f2d0472a4 */ /* 0x000fe2000f8e0204 */
[----:B------:R-:W-:Y:S01]  /*92f0*/  IMAD R8, R8, 0x40, R3 ;  /* 0x0000004008087824 */ /* 0x000fe200078e0203 */
[----:B------:R-:W-:Y:S01]  /*9300*/  UIMAD.WIDE.U32 UR8, UR45, UR14, UR8 ;  /* 0x0000000e2d0872a5 */ /* 0x000fe2000f8e0008 */
[----:B------:R-:W-:Y:S01]  /*9310*/  ISETP.GE.AND P1, PT, R187, UR13, PT ;  /* 0x0000000dbb007c0c */ /* 0x000fe2000bf26270 */
[----:B------:R-:W-:Y:S01]  /*9320*/  ULDC.64 UR10, c[0x0][0xaf0] ;  /* 0x0002bc00000a7ab9 */ /* 0x000fe20000000a00 */
[----:B------:R-:W-:Y:S01]  /*9330*/  IMAD.SHL.U32 R9, R6, 0x4, RZ ;  /* 0x0000000406097824 */ /* 0x000fe200078e00ff */
[----:B------:R-:W-:Y:S01]  /*9340*/  UIMAD UR43, UR43, UR10, URZ ;  /* 0x0000000a2b2b72a4 */ /* 0x000fe2000f8e023f */
[----:B------:R-:W-:Y:S01]  /*9350*/  SEL R10, RZ, 0xffffffff, P1 ;  /* 0xffffffffff0a7807 */ /* 0x000fe20000800000 */
[----:B------:R-:W-:Y:S01]  /*9360*/  UIADD3 UR9, UR9, UR4, URZ ;  /* 0x0000000409097290 */ /* 0x000fe2000fffe03f */
[----:B------:R-:W-:Y:S01]  /*9370*/  IMAD.MOV.U32 R3, RZ, RZ, R8 ;  /* 0x000000ffff037224 */ /* 0x000fe200078e0008 */
[----:B------:R-:W-:Y:S01]  /*9380*/  UIMAD UR4, UR42, UR11, UR43 ;  /* 0x0000000b2a0472a4 */ /* 0x000fe2000f8e022b */
[----:B------:R-:W-:Y:S01]  /*9390*/  LOP3.LUT R9, R9, 0x4, R4, 0xe2, !PT ;  /* 0x0000000409097812 */ /* 0x000fe200078ee204 */
[----:B------:R-:W-:Y:S01]  /*93a0*/  UIMAD.WIDE.U32 UR42, UR42, UR10, UR8 ;  /* 0x0000000a2a2a72a5 */ /* 0x000fe2000f8e0008 */
[----:B------:R-:W-:Y:S01]  /*93b0*/  IMAD.SHL.U32 R10, R10, 0x8, RZ ;  /* 0x000000080a0a7824 */ /* 0x000fe200078e00ff */
[----:B------:R-:W-:Y:S01]  /*93c0*/  ISETP.GE.AND P2, PT, R193, UR13, PT ;  /* 0x0000000dc1007c0c */ /* 0x000fe2000bf46270 */
[----:B0-----:R-:W-:Y:S01]  /*93d0*/  @P0 IMAD.HI.U32 R6, R8, R5, RZ ;  /* 0x0000000508060227 */ /* 0x001fe200078e00ff */
[----:B------:R-:W-:Y:S01]  /*93e0*/  UIADD3 UR4, UR43, UR4, URZ ;  /* 0x000000042b047290 */ /* 0x000fe2000fffe03f */
[----:B------:R-:W-:Y:S01]  /*93f0*/  BSSY B1, `(.L_x_3623) ;  /* 0x0000049000017945 */ /* 0x000fe20003800000 */
[----:B------:R-:W-:Y:S01]  /*9400*/  LOP3.LUT R10, R10, 0x8, R9, 0xe2, !PT ;  /* 0x000000080a0a7812 */ /* 0x000fe200078ee209 */
[----:B------:R-:W-:Y:S01]  /*9410*/  ULDC.64 UR8, c[0x0][0xae0] ;  /* 0x0002b80000087ab9 */ /* 0x000fe20000000a00 */
[----:B------:R-:W-:-:S02]  /*9420*/  IMAD.U32 R5, RZ, RZ, UR43 ;  /* 0x0000002bff057e24 */ /* 0x000fc4000f8e00ff */
[----:B------:R-:W-:Y:S01]  /*9430*/  IMAD.U32 R4, RZ, RZ, UR42 ;  /* 0x0000002aff047e24 */ /* 0x000fe2000f8e00ff */
[----:B-1----:R-:W-:Y:S01]  /*9440*/  @P0 SHF.R.U32.HI R3, RZ, R7, R6 ;  /* 0x00000007ff030219 */ /* 0x002fe20000011606 */
[----:B------:R-:W-:Y:S01]  /*9450*/  IMAD.U32 R5, RZ, RZ, UR4 ;  /* 0x00000004ff057e24 */ /* 0x000fe2000f8e00ff */
[----:B------:R-:W-:Y:S01]  /*9460*/  ISETP.GE.AND P0, PT, R186, UR13, PT ;  /* 0x0000000dba007c0c */ /* 0x000fe2000bf06270 */
[----:B-----5:R-:W-:Y:S01]  /*9470*/  IMAD R25, R0, R11, RZ ;  /* 0x0000000b00197224 */ /* 0x020fe200078e02ff */
[--C-:B------:R-:W-:Y:S01]  /*9480*/  SHF.R.S32.HI R6, RZ, 0x1f, R3.reuse ;  /* 0x0000001fff067819 */ /* 0x100fe20000011403 */
[----:B------:R-:W-:Y:S01]  /*9490*/  IMAD.MOV R7, RZ, RZ, -R3 ;  /* 0x000000ffff077224 */ /* 0x000fe200078e0a03 */
[----:B------:R-:W-:Y:S01]  /*94a0*/  SEL R9, RZ, 0xffffffff, P0 ;  /* 0xffffffffff097807 */ /* 0x000fe20000000000 */
[----:B------:R-:W-:Y:S01]  /*94b0*/  IMAD.WIDE.U32 R4, R3, UR8, R4 ;  /* 0x0000000803047c25 */ /* 0x000fe2000f8e0004 */
[----:B------:R-:W-:-:S03]  /*94c0*/  ISETP.GE.AND P0, PT, R185, UR13, PT ;  /* 0x0000000db9007c0c */ /* 0x000fc6000bf06270 */
[----:B------:R-:W-:Y:S02]  /*94d0*/  IMAD R6, R6, UR8, RZ ;  /* 0x0000000806067c24 */ /* 0x000fe4000f8e02ff */
[----:B------:R-:W-:Y:S01]  /*94e0*/  IMAD R7, R11, R7, R8 ;  /* 0x000000070b077224 */ /* 0x000fe200078e0208 */
[----:B------:R-:W-:Y:S01]  /*94f0*/  SEL R8, RZ, 0xffffffff, P0 ;  /* 0xffffffffff087807 */ /* 0x000fe20000000000 */
[----:B------:R-:W-:Y:S01]  /*9500*/  IMAD.SHL.U32 R13, R9, 0x10, RZ ;  /* 0x00000010090d7824 */ /* 0x000fe200078e00ff */
[----:B------:R-:W-:Y:S01]  /*9510*/  ISETP.GE.AND P0, PT, R194, UR13, PT ;  /* 0x0000000dc2007c0c */ /* 0x000fe2000bf06270 */
[----:B------:R-:W-:Y:S01]  /*9520*/  IMAD R9, R3, UR9, R6 ;  /* 0x0000000903097c24 */ /* 0x000fe2000f8e0206 */
[----:B------:R-:W-:Y:S01]  /*9530*/  SHF.R.S32.HI R3, RZ, 0x1f, R7 ;  /* 0x0000001fff037819 */ /* 0x000fe20000011407 */
[----:B------:R-:W-:Y:S01]  /*9540*/  ULDC.64 UR8, c[0x0][0xad8] ;  /* 0x0002b60000087ab9 */ /* 0x000fe20000000a00 */
[----:B------:R-:W-:Y:S01]  /*9550*/  IMAD R26, R26, 0x40, R191 ;  /* 0x000000401a1a7824 */ /* 0x000fe200078e02bf */
[----:B------:R-:W-:Y:S01]  /*9560*/  LOP3.LUT R10, R13, 0x10, R10, 0xe2, !PT ;  /* 0x000000100d0a7812 */ /* 0x000fe200078ee20a */
[----:B------:R-:W-:Y:S01]  /*9570*/  IMAD.IADD R5, R5, 0x1, R9 ;  /* 0x0000000105057824 */ /* 0x000fe200078e0209 */
[----:B------:R-:W-:Y:S01]  /*9580*/  SHF.L.U32 R13, R8, 0x5, RZ ;  /* 0x00000005080d7819 */ /* 0x000fe200000006ff */
[----:B------:R-:W-:-:S02]  /*9590*/  IMAD R0, R3, UR8, RZ ;  /* 0x0000000803007c24 */ /* 0x000fc4000f8e02ff */
[----:B------:R-:W-:Y:S01]  /*95a0*/  IMAD.WIDE.U32 R4, R7, UR8, R4 ;  /* 0x0000000807047c25 */ /* 0x000fe2000f8e0004 */
[----:B------:R-:W-:-:S03]  /*95b0*/  LOP3.LUT R10, R13, 0x20, R10, 0xe2, !PT ;  /* 0x000000200d0a7812 */ /* 0x000fc600078ee20a */
[----:B------:R-:W-:Y:S01]  /*95c0*/  IMAD R3, R7, UR9, R0 ;  /* 0x0000000907037c24 */ /* 0x000fe2000f8e0200 */
[----:B------:R-:W-:Y:S01]  /*95d0*/  SEL R7, RZ, 0x40, P0 ;  /* 0x00000040ff077807 */ /* 0x000fe20000000000 */
[----:B------:R-:W-:Y:S01]  /*95e0*/  ULDC.64 UR8, c[0x0][0xa80] ;  /* 0x0002a00000087ab9 */ /* 0x000fe20000000a00 */
[----:B------:R-:W-:Y:S01]  /*95f0*/  ISETP.GE.AND P0, PT, R26, R25, PT ;  /* 0x000000191a00720c */ /* 0x000fe20003f06270 */
[----:B------:R-:W-:Y:S01]  /*9600*/  IMAD.IADD R3, R5, 0x1, R3 ;  /* 0x0000000105037824 */ /* 0x000fe200078e0203 */
[----:B------:R-:W-:Y:S02]  /*9610*/  LEA R20, P1, R4, UR8, 0x1 ;  /* 0x0000000804147c11 */ /* 0x000fe4000f8208ff */
[----:B------:R-:W-:Y:S02]  /*9620*/  LOP3.LUT R21, R10, R7, RZ, 0xfc, !PT ;  /* 0x000000070a157212 */ /* 0x000fe400078efcff */
[----:B------:R-:W-:Y:S01]  /*9630*/  LEA.HI.X R3, R4, UR9, R3, 0x1, P1 ;  /* 0x0000000904037c11 */ /* 0x000fe200088f0c03 */
[----:B------:R0:W1:Y:S01]  /*9640*/  SHFL.IDX PT, R6, R20, RZ, 0x181f ;  /* 0x00181fff14067589 */ /* 0x00006200000e0000 */
[----:B------:R-:W-:-:S03]  /*9650*/  SEL R0, RZ, 0x80, P2 ;  /* 0x00000080ff007807 */ /* 0x000fc60001000000 */
[----:B------:R0:W2:Y:S01]  /*9660*/  SHFL.IDX PT, R7, R3, RZ, 0x181f ;  /* 0x00181fff03077589 */ /* 0x0000a200000e0000 */
        /* <DEDUP_REMOVED lines=9> */
[----:B------:R-:W-:Y:S01]  /*9700*/  @!P5 LEA R10, P4, R188, R6, 0x1 ;  /* 0x00000006bc0ad211 */ /* 0x000fe200078808ff */
[----:B------:R-:W-:Y:S01]  /*9710*/  @!P1 ST.E.128 desc[UR50][R4.64], RZ ;  /* 0x000000ff04009985 */ /* 0x000fe2000c101d32 */
[----:B------:R-:W-:Y:S02]  /*9720*/  ISETP.GE.AND P1, PT, R185, UR13, PT ;  /* 0x0000000db9007c0c */ /* 0x000fe4000bf26270 */
[----:B------:R-:W-:Y:S01]  /*9730*/  LOP3.LUT P0, RZ, R21, 0x40, RZ, 0xc0, !PT ;  /* 0x0000004015ff7812 */ /* 0x000fe2000780c0ff */
[----:B------:R1:W-:Y:S01]  /*9740*/  @!P2 ST.E.128 desc[UR50][R8.64], RZ ;  /* 0x000000ff0800a985 */ /* 0x0003e2000c101d32 */
[----:B------:R-:W-:-:S02]  /*9750*/  ISETP.GE.AND P2, PT, R186, UR13, PT ;  /* 0x0000000dba007c0c */ /* 0x000fc4000bf46270 */
[-C--:B------:R-:W-:Y:S02]  /*9760*/  @!P5 LEA.HI.X R11, R188, R7.reuse, R203, 0x1, P4 ;  /* 0x00000007bc0bd211 */ /* 0x080fe400020f0ccb */
[----:B------:R-:W-:Y:S02]  /*9770*/  LOP3.LUT P4, RZ, R24, 0x80, RZ, 0xc0, !PT ;  /* 0x0000008018ff7812 */ /* 0x000fe4000788c0ff */
[CC--:B------:R-:W-:Y:S01]  /*9780*/  @!P3 LEA R12, P6, R187.reuse, R6.reuse, 0x1 ;  /* 0x00000006bb0cb211 */ /* 0x0c0fe200078c08ff */
[----:B------:R3:W-:Y:S03]  /*9790*/  @!P5 ST.E.128 desc[UR50][R10.64], RZ ;  /* 0x000000ff0a00d985 */ /* 0x0007e6000c101d32 */
[----:B------:R-:W-:Y:S02]  /*97a0*/  @!P3 LEA.HI.X R13, R187, R7, R202, 0x1, P6 ;  /* 0x00000007bb0db211 */ /* 0x000fe400030f0cca */
[----:B-1----:R-:W-:-:S02]  /*97b0*/  @!P1 LEA R8, P6, R185, R6, 0x1 ;  /* 0x00000006b9089211 */ /* 0x002fc400078c08ff */
[-C--:B------:R-:W-:Y:S01]  /*97c0*/  @!P2 LEA R4, P5, R186, R6.reuse, 0x1 ;  /* 0x00000006ba04a211 */ /* 0x080fe200078a08ff */
[----:B------:R3:W-:Y:S01]  /*97d0*/  @!P3 ST.E.128 desc[UR50][R12.64], RZ ;  /* 0x000000ff0c00b985 */ /* 0x0007e2000c101d32 */
[-C--:B------:R-:W-:Y:S02]  /*97e0*/  @P0 LEA R14, P3, R194, R6.reuse, 0x1 ;  /* 0x00000006c20e0211 */ /* 0x080fe400078608ff */
[-C--:B------:R-:W-:Y:S02]  /*97f0*/  @!P2 LEA.HI.X R5, R186, R7.reuse, R201, 0x1, P5 ;  /* 0x00000007ba05a211 */ /* 0x080fe400028f0cc9 */
[----:B------:R-:W-:Y:S02]  /*9800*/  @P4 LEA R6, P5, R193, R6, 0x1 ;  /* 0x00000006c1064211 */ /* 0x000fe400078a08ff */
[-C--:B------:R-:W-:Y:S01]  /*9810*/  @!P1 LEA.HI.X R9, R185, R7.reuse, R200, 0x1, P6 ;  /* 0x00000007b9099211 */ /* 0x080fe200030f0cc8 */
[----:B------:R3:W-:Y:S01]  /*9820*/  @!P2 ST.E.128 desc[UR50][R4.64], RZ ;  /* 0x000000ff0400a985 */ /* 0x0007e2000c101d32 */
[----:B------:R-:W-:-:S02]  /*9830*/  @P0 LEA.HI.X R15, R194, R7, R199, 0x1, P3 ;  /* 0x00000007c20f0211 */ /* 0x000fc400018f0cc7 */
[----:B------:R-:W-:Y:S01]  /*9840*/  @P4 LEA.HI.X R7, R193, R7, R198, 0x1, P5 ;  /* 0x00000007c1074211 */ /* 0x000fe200028f0cc6 */
[----:B------:R3:W-:Y:S04]  /*9850*/  @!P1 ST.E.128 desc[UR50][R8.64], RZ ;  /* 0x000000ff08009985 */ /* 0x0007e8000c101d32 */
[----:B------:R3:W-:Y:S04]  /*9860*/  @P0 ST.E.128 desc[UR50][R14.64], RZ ;  /* 0x000000ff0e000985 */ /* 0x0007e8000c101d32 */
[----:B------:R3:W-:Y:S02]  /*9870*/  @P4 ST.E.128 desc[UR50][R6.64], RZ ;  /* 0x000000ff06004985 */ /* 0x0007e4000c101d32 */
.L_x_3624:
[----:B------:R-:W-:Y:S05]  /*9880*/  BSYNC B1 ;  /* 0x0000000000017941 */ /* 0x000fea0003800000 */
.L_x_3623:
[----:B------:R-:W-:Y:S01]  /*9890*/  VIADD R0, R26, 0x20 ;  /* 0x000000201a007836 */ /* 0x000fe20000000000 */
[----:B--23--:R2:W3:Y:S04]  /*98a0*/  SHFL.IDX PT, R7, R3, 0x1, 0x181f ;  /* 0x00381f0003077f89 */ /* 0x00c4e800000e0000 */
[----:B------:R-:W-:Y:S01]  /*98b0*/  ISETP.GE.AND P0, PT, R0, R25, PT ;  /* 0x000000190000720c */ /* 0x000fe20003f06270 */
[----:B-1----:R2:W1:-:S12]  /*98c0*/  SHFL.IDX PT, R6, R20, 0x1, 0x181f ;  /* 0x00381f0014067f89 */ /* 0x00245800000e0000 */
[----:B--2---:R-:W-:Y:S05]  /*98d0*/  @P0 BRA `(.L_x_3619) ;  /* 0x00000000007c0947 */ /* 0x004fea0003800000 */
[----:B------:R-:W-:Y:S02]  /*98e0*/  ISETP.GE.AND P2, PT, R189, UR13, PT ;  /* 0x0000000dbd007c0c */ /* 0x000fe4000bf46270 */
[----:B------:R-:W-:Y:S02]  /*98f0*/  ISETP.GE.AND P3, PT, R2, UR13, PT ;  /* 0x0000000d02007c0c */ /* 0x000fe4000bf66270 */
[----:B------:R-:W-:Y:S02]  /*9900*/  ISETP.GE.AND P5, PT, R188, UR13, PT ;  /* 0x0000000dbc007c0c */ /* 0x000fe4000bfa6270 */
[----:B------:R-:W-:Y:S02]  /*9910*/  ISETP.GE.AND P4, PT, R187, UR13, PT ;  /* 0x0000000dbb007c0c */ /* 0x000fe4000bf86270 */
[----:B------:R-:W-:-:S05]  /*9920*/  LOP3.LUT P1, RZ, R21, 0x40, RZ, 0xc0, !PT ;  /* 0x0000004015ff7812 */ /* 0x000fca000782c0ff */
[CC--:B-1----:R-:W-:Y:S02]  /*9930*/  @!P2 LEA R8, P0, R189.reuse, R6.reuse, 0x1 ;  /* 0x00000006bd08a211 */ /* 0x0c2fe400078008ff */
[----:B---3--:R-:W-:Y:S02]  /*9940*/  @!P3 IMAD.WIDE R4, R2, 0x2, R6 ;  /* 0x000000020204b825 */ /* 0x008fe400078e0206 */
[-C--:B------:R-:W-:Y:S02]  /*9950*/  @!P2 LEA.HI.X R9, R189, R7.reuse, R204, 0x1, P0 ;  /* 0x00000007bd09a211 */ /* 0x080fe400000f0ccc */
[----:B------:R-:W-:Y:S01]  /*9960*/  @!P5 LEA R10, P0, R188, R6, 0x1 ;  /* 0x00000006bc0ad211 */ /* 0x000fe200078008ff */
[----:B------:R1:W-:Y:S01]  /*9970*/  @!P3 ST.E.128 desc[UR50][R4.64], RZ ;  /* 0x000000ff0400b985 */ /* 0x0003e2000c101d32 */
[----:B------:R-:W-:Y:S02]  /*9980*/  ISETP.GE.AND P3, PT, R186, UR13, PT ;  /* 0x0000000dba007c0c */ /* 0x000fe4000bf66270 */
[----:B------:R-:W-:Y:S01]  /*9990*/  @!P5 LEA.HI.X R11, R188, R7, R203, 0x1, P0 ;  /* 0x00000007bc0bd211 */ /* 0x000fe200000f0ccb */
[----:B------:R2:W-:Y:S01]  /*99a0*/  @!P2 ST.E.128 desc[UR50][R8.64], RZ ;  /* 0x000000ff0800a985 */ /* 0x0005e2000c101d32 */
[----:B------:R-:W-:-:S02]  /*99b0*/  ISETP.GE.AND P2, PT, R185, UR13, PT ;  /* 0x0000000db9007c0c */ /* 0x000fc4000bf46270 */
[----:B------:R-:W-:Y:S01]  /*99c0*/  LOP3.LUT P0, RZ, R24, 0x80, RZ, 0xc0, !PT ;  /* 0x0000008018ff7812 */ /* 0x000fe2000780c0ff */
[----:B------:R2:W-:Y:S01]  /*99d0*/  @!P5 ST.E.128 desc[UR50][R10.64], RZ ;  /* 0x000000ff0a00d985 */ /* 0x0005e2000c101d32 */
[----:B------:R-:W-:-:S04]  /*99e0*/  @!P4 LEA R12, P6, R187, R6, 0x1 ;  /* 0x00000006bb0cc211 */ /* 0x000fc800078c08ff */
[----:B------:R-:W-:Y:S02]  /*99f0*/  @!P4 LEA.HI.X R13, R187, R7, R202, 0x1, P6 ;  /* 0x00000007bb0dc211 */ /* 0x000fe400030f0cca */
[----:B------:R-:W-:-:S03]  /*9a00*/  @!P3 LEA R14, P5, R186, R6, 0x1 ;  /* 0x00000006ba0eb211 */ /* 0x000fc600078a08ff */
[----:B------:R2:W-:Y:S01]  /*9a10*/  @!P4 ST.E.128 desc[UR50][R12.64], RZ ;  /* 0x000000ff0c00c985 */ /* 0x0005e2000c101d32 */
[-C--:B-1----:R-:W-:Y:S02]  /*9a20*/  @!P2 LEA R4, P6, R185, R6.reuse, 0x1 ;  /* 0x00000006b904a211 */ /* 0x082fe400078c08ff */
[-C--:B0-----:R-:W-:Y:S02]  /*9a30*/  @P1 LEA R20, P4, R194, R6.reuse, 0x1 ;  /* 0x00000006c2141211 */ /* 0x081fe400078808ff */
        /* <DEDUP_REMOVED lines=9> */
.L_x_3619:
[----:B------:R-:W-:Y:S05]  /*9ad0*/  BSYNC B0 ;  /* 0x0000000000007941 */ /* 0x000fea0003800000 */
.L_x_3613:
[----:B------:R-:W-:Y:S02]  /*9ae0*/  ULDC UR4, c[0x0][0xc3c] ;  /* 0x00030f0000047ab9 */ /* 0x000fe40000000800 */
[----:B------:R-:W-:-:S06]  /*9af0*/  UISETP.GE.AND UP0, UPT, UR7, UR4, UPT ;  /* 0x000000040700728c */ /* 0x000fcc000bf06270 */
[----:B------:R-:W-:-:S13]  /*9b00*/  PLOP3.LUT P0, PT, PT, PT, UP0, 0x80, 0x0 ;  /* 0x000000000000781c */ /* 0x000fda0003f0f008 */
[----:B------:R-:W-:Y:S05]  /*9b10*/  @!P0 BRA `(.L_x_3625) ;  /* 0xffffff7400188947 */ /* 0x000fea000383ffff */
[----:B------:R-:W-:Y:S05]  /*9b20*/  EXIT ;  /* 0x000000000000794d */ /* 0x000fea0003800000 */
.L_x_3574:
[----:B------:R-:W-:-:S08]  /*9b30*/  NOP ;  /* 0x0000000000007918 */ /* 0x000fd00000000000 */
[----:B------:R-:W0:-:S00]  /*9b40*/  USETMAXREG.DEALLOC.CTAPOOL 0x28 ;  /* 0x00000028000079c8 */ /* 0x000e0000080e0500 */
        /* <DEDUP_REMOVED lines=14> */
.L_x_3626:
        /* <DEDUP_REMOVED lines=40> */
.L_x_3632:
        /* <DEDUP_REMOVED lines=12> */
.L_x_3631:
[----:B------:R-:W-:Y:S05]  /*9f70*/  BSYNC B0 ;  /* 0x0000000000007941 */ /* 0x000fea0003800000 */
.L_x_3630:
        /* <DEDUP_REMOVED lines=21> */
.L_x_3628:
        /* <DEDUP_REMOVED lines=15> */
.L_x_3633:
        /* <DEDUP_REMOVED lines=24> */
[--C-:B------:R-:W-:Y:S02]  /*a340*/  IMAD.MOV R17, RZ, RZ, -R2.reuse ;  /* 0x000000ffff117224 */ /* 0x100fe400078e0a02 */
[----:B------:R-:W-:Y:S02]  /*a350*/  IMAD.MOV.U32 R18, RZ, RZ, R2 ;  /* 0x000000ffff127224 */ /* 0x000fe400078e0002 */
[----:B------:R-:W-:Y:S01]  /*a360*/  IMAD R17, R10, R17, R11 ;  /* 0x000000110a117224 */ /* 0x000fe200078e020b */
[----:B------:R-:W-:Y:S06]  /*a370*/  BRA `(.L_x_3634) ;  /* 0x0000000000147947 */ /* 0x000fec0003800000 */
.L_x_3629:
[----:B------:R-:W-:Y:S01]  /*a380*/  ULDC UR4, c[0x0][0xc3c] ;  /* 0x00030f0000047ab9 */ /* 0x000fe20000000800 */
[----:B------:R-:W-:Y:S01]  /*a390*/  IMAD.MOV.U32 R17, RZ, RZ, RZ ;  /* 0x000000ffff117224 */ /* 0x000fe200078e00ff */
[----:B------:R-:W-:Y:S01]  /*a3a0*/  MOV R16, UR6 ;  /* 0x0000000600107c02 */ /* 0x000fe20008000f00 */
[----:B------:R-:W-:Y:S02]  /*a3b0*/  IMAD.MOV.U32 R18, RZ, RZ, RZ ;  /* 0x000000ffff127224 */ /* 0x000fe400078e00ff */
[----:B------:R-:W-:-:S07]  /*a3c0*/  IMAD.U32 R19, RZ, RZ, UR4 ;  /* 0x00000004ff137e24 */ /* 0x000fce000f8e00ff */
.L_x_3634:
[----:B------:R-:W-:-:S13]  /*a3d0*/  ISETP.NE.AND P0, PT, R5, RZ, PT ;  /* 0x000000ff0500720c */ /* 0x000fda0003f05270 */
[----:B------:R-:W0:Y:S01]  /*a3e0*/  @!P0 S2R R3, SR_CgaCtaId ;  /* 0x0000000000038919 */ /* 0x000e220000008800 */
[----:B------:R-:W-:-:S04]  /*a3f0*/  @!P0 MOV R0, 0x400 ;  /* 0x0000040000008802 */ /* 0x000fc80000000f00 */
[----:B0-----:R-:W-:-:S05]  /*a400*/  @!P0 LEA R0, R3, R0, 0x18 ;  /* 0x0000000003008211 */ /* 0x001fca00078ec0ff */
[----:B------:R1:W-:Y:S01]  /*a410*/  @!P0 STS.128 [R0+0x28cd0], R16 ;  /* 0x028cd01000008388 */ /* 0x0003e20000000c00 */
[----:B------:R-:W-:Y:S06]  /*a420*/  BAR.ARV 0x5, 0x180 ;  /* 0x0146000000007b1d */ /* 0x000fec0000002000 */
.L_x_3627:
[----:B------:R2:W-:Y:S01]  /*a430*/  STL [R1+0x24], RZ ;  /* 0x000024ff01007387 */ /* 0x0005e20000100800 */
[----:B------:R-:W-:Y:S01]  /*a440*/  ULDC UR4, c[0x0][0xc3c] ;  /* 0x00030f0000047ab9 */ /* 0x000fe20000000800 */
[----:B------:R-:W-:Y:S01]  /*a450*/  IMAD.MOV.U32 R25, RZ, RZ, 0x1 ;  /* 0x00000001ff197424 */ /* 0x000fe200078e00ff */
[----:B0-----:R-:W-:Y:S01]  /*a460*/  ISETP.GE.AND P0, PT, R19, UR4, PT ;  /* 0x0000000413007c0c */ /* 0x001fe2000bf06270 */
[----:B------:R-:W-:-:S12]  /*a470*/  IMAD.MOV.U32 R24, RZ, RZ, RZ ;  /* 0x000000ffff187224 */ /* 0x000fd800078e00ff */
[----:B--2---:R-:W-:Y:S05]  /*a480*/  @P0 BRA `(.L_x_3635) ;  /* 0x0000004400b40947 */ /* 0x004fea0003800000 */
[----:B------:R-:W0:Y:S01]  /*a490*/  S2R R4, SR_TID.X ;  /* 0x0000000000047919 */ /* 0x000e220000002100 */
[----:B------:R-:W2:Y:S01]  /*a4a0*/  S2UR UR5, SR_CgaCtaId ;  /* 0x00000000000579c3 */ /* 0x000ea20000008800 */
[----:B------:R-:W-:Y:S01]  /*a4b0*/  UMOV UR4, 0x400 ;  /* 0x0000040000047882 */ /* 0x000fe20000000000 */
[----:B------:R-:W-:Y:S01]  /*a4c0*/  BSSY B8, `(.L_x_3635) ;  /* 0x0000469000087945 */ /* 0x000fe20003800000 */
[----:B------:R3:W-:Y:S01]  /*a4d0*/  STL [R1+0x24], RZ ;  /* 0x000024ff01007387 */ /* 0x0007e20000100800 */
[----:B------:R-:W-:Y:S01]  /*a4e0*/  IMAD.MOV.U32 R25, RZ, RZ, 0x1 ;  /* 0x00000001ff197424 */ /* 0x000fe200078e00ff */
[----:B------:R-:W-:Y:S01]  /*a4f0*/  ULOP3.LUT UR36, UR39, 0x2, URZ, 0xfc, !UPT ;  /* 0x0000000227247892 */ /* 0x000fe2000f8efc3f */
[----:B------:R-:W-:Y:S01]  /*a500*/  IMAD.MOV.U32 R24, RZ, RZ, RZ ;  /* 0x000000ffff187224 */ /* 0x000fe200078e00ff */
[----:B------:R-:W-:Y:S01]  /*a510*/  ULDC UR37, c[0x0][0xc] ;  /* 0x0000030000257ab9 */ /* 0x000fe20000000800 */
[----:B--2---:R-:W-:-:S06]  /*a520*/  ULEA UR4, UR5, UR4, 0x18 ;  /* 0x0000000405047291 */ /* 0x004fcc000f8ec03f */
[----:B------:R-:W-:Y:S01]  /*a530*/  IMAD.U32 R23, RZ, RZ, UR4 ;  /* 0x00000004ff177e24 */ /* 0x000fe2000f8e00ff */
[C---:B0-----:R-:W-:Y:S01]  /*a540*/  LOP3.LUT R3, R4.reuse, 0x7f, RZ, 0xc0, !PT ;  /* 0x0000007f04037812 */ /* 0x041fe200078ec0ff */
[----:B-1----:R-:W-:-:S03]  /*a550*/  IMAD.SHL.U32 R0, R4, 0x8, RZ ;  /* 0x0000000804007824 */ /* 0x002fc600078e00ff */
[----:B------:R-:W-:Y:S02]  /*a560*/  SHF.R.U32.HI R37, RZ, 0x3, R3 ;  /* 0x00000003ff257819 */ /* 0x000fe40000011603 */
[C---:B------:R-:W-:Y:S02]  /*a570*/  LOP3.LUT R2, R0.reuse, 0x1f8, RZ, 0xc0, !PT ;  /* 0x000001f800027812 */ /* 0x040fe400078ec0ff */
[----:B------:R-:W-:Y:S02]  /*a580*/  LOP3.LUT R3, R0, 0x38, RZ, 0xc0, !PT ;  /* 0x0000003800037812 */ /* 0x000fe400078ec0ff */
[----:B------:R-:W-:Y:S01]  /*a590*/  LOP3.LUT R33, R2, 0x38, R4, 0x78, !PT ;  /* 0x0000003802217812 */ /* 0x000fe200078e7804 */
[----:B------:R-:W-:Y:S01]  /*a5a0*/  IMAD.SHL.U32 R2, R4, 0x10, RZ ;  /* 0x0000001004027824 */ /* 0x000fe200078e00ff */
[----:B------:R-:W-:Y:S02]  /*a5b0*/  LOP3.LUT R4, R3, 0x80, RZ, 0xfc, !PT ;  /* 0x0000008003047812 */ /* 0x000fe400078efcff */
[----:B------:R-:W-:-:S02]  /*a5c0*/  LOP3.LUT R33, R33, 0x200, R0, 0xf8, !PT ;  /* 0x0000020021217812 */ /* 0x000fc400078ef800 */
[----:B------:R-:W-:Y:S02]  /*a5d0*/  LOP3.LUT R0, R37, 0x70, R2, 0xf8, !PT ;  /* 0x0000007025007812 */ /* 0x000fe400078ef802 */
[C---:B------:R-:W-:Y:S02]  /*a5e0*/  LOP3.LUT R0, R3.reuse, 0xc0, RZ, 0xfc, !PT ;  /* 0x000000c003007812 */ /* 0x040fe400078efcff */
[----:B------:R-:W-:Y:S02]  /*a5f0*/  LOP3.LUT R0, R3, 0x140, RZ, 0xfc, !PT ;  /* 0x0000014003007812 */ /* 0x000fe400078efcff */
[----:B------:R-:W-:Y:S02]  /*a600*/  LEA R0, R33, R23, 0x1 ;  /* 0x0000001721007211 */ /* 0x000fe400078e08ff */
[C---:B------:R-:W-:Y:S02]  /*a610*/  LOP3.LUT R2, R3.reuse, 0x40, RZ, 0xfc, !PT ;  /* 0x0000004003027812 */ /* 0x040fe400078efcff */
[C---:B------:R-:W-:Y:S01]  /*a620*/  LOP3.LUT R2, R3.reuse, 0x100, RZ, 0xfc, !PT ;  /* 0x0000010003027812 */ /* 0x040fe200078efcff */
[----:B------:R3:W-:Y:S01]  /*a630*/  STL [R1+0x2c], R0 ;  /* 0x00002c0001007387 */ /* 0x0007e20000100800 */
[----:B------:R-:W-:-:S02]  /*a640*/  LOP3.LUT R4, R3, 0x180, RZ, 0xfc, !PT ;  /* 0x0000018003047812 */ /* 0x000fc400078efcff */
[----:B------:R-:W-:-:S07]  /*a650*/  LOP3.LUT R2, R3, 0x1c0, RZ, 0xfc, !PT ;  /* 0x000001c003027812 */ /* 0x000fce00078efcff */
.L_x_3696:
[----:B------:R-:W0:Y:S02]  /*a660*/  LDC.64 R30, c[0x0][0xc88] ;  /* 0x00032200ff1e7b82 */ /* 0x000e240000000a00 */
[----:B0-----:R-:W-:-:S06]  /*a670*/  IMAD.WIDE R30, R19, 0x4, R30 ;  /* 0x00000004131e7825 */ /* 0x001fcc00078e021e */
[----:B---3--:R0:W3:Y:S01]  /*a680*/  LDG.E R30, desc[UR50][R30.64] ;  /* 0x000000321e1e7981 */ /* 0x0080e2000c1e1900 */
[----:B------:R-:W-:Y:S05]  /*a690*/  YIELD ;  /* 0x0000000000007946 */ /* 0x000fea0003800000 */
[----:B------:R-:W-:Y:S01]  /*a6a0*/  ULDC.64 UR4, c[0x0][0xa28] ;  /* 0x00028a0000047ab9 */ /* 0x000fe20000000a00 */
[----:B------:R-:W-:Y:S01]  /*a6b0*/  ULDC.64 UR6, c[0x0][0xa18] ;  /* 0x0002860000067ab9 */ /* 0x000fe20000000a00 */
[----:B------:R-:W-:Y:S01]  /*a6c0*/  ISETP.NE.U32.AND P0, PT, RZ, UR4, PT ;  /* 0x00000004ff007c0c */ /* 0x000fe2000bf05070 */
[----:B0-----:R-:W-:-:S03]  /*a6d0*/  IMAD.MOV.U32 R31, RZ, RZ, RZ ;  /* 0x000000ffff1f7224 */ /* 0x001fc600078e00ff */
[----:B------:R-:W-:Y:S02]  /*a6e0*/  ISETP.NE.AND.EX P0, PT, RZ, UR5, PT, P0 ;  /* 0x00000005ff007c0c */ /* 0x000fe4000bf05300 */
[----:B---3--:R-:W-:-:S11]  /*a6f0*/  SHF.R.S32.HI R0, RZ, 0x1f, R30 ;  /* 0x0000001fff007819 */ /* 0x008fd6000001141e */
        /* <DEDUP_REMOVED lines=8> */
[----:B------:R-:W-:Y:S01]  /*a780*/  LOP3.LUT R22, R22, 0xfffffeff, RZ, 0xc0, !PT ;  /* 0xfffffeff16167812 */ /* 0x000fe200078ec0ff */
[----:B0-----:R-:W-:Y:S01]  /*a790*/  IMAD.MOV.U32 R0, RZ, RZ, RZ ;  /* 0x000000ffff007224 */ /* 0x001fe200078e00ff */
[----:B------:R-:W-:Y:S02]  /*a7a0*/  ISETP.NE.AND.EX P2, PT, RZ, UR5, PT, P0 ;  /* 0x00000005ff007c0c */ /* 0x000fe4000bf45300 */
[----:B------:R-:W-:Y:S02]  /*a7b0*/  ISETP.NE.U32.AND P0, PT, RZ, UR6, PT ;  /* 0x00000006ff007c0c */ /* 0x000fe4000bf05070 */
[----:B-1----:R-:W-:Y:S02]  /*a7c0*/  IADD3 R2, P1, R26, UR4, RZ ;  /* 0x000000041a027c10 */ /* 0x002fe4000ff3e0ff */
[----:B------:R-:W-:-:S02]  /*a7d0*/  ISETP.NE.AND.EX P0, PT, RZ, UR7, PT, P0 ;  /* 0x00000007ff007c0c */ /* 0x000fc4000bf05300 */
[----:B------:R-:W-:Y:S01]  /*a7e0*/  IADD3.X R3, R27, UR5, RZ, P1, !PT ;  /* 0x000000051b037c10 */ /* 0x000fe20008ffe4ff */
[----:B------:R-:W-:-:S04]  /*a7f0*/  ULDC.64 UR4, c[0x0][0x418] ;  /* 0x0001060000047ab9 */ /* 0x000fc80000000a00 */
[----:B------:R-:W-:Y:S01]  /*a800*/  @P2 LOP3.LUT R22, R22, 0x100, RZ, 0xfc, !PT ;  /* 0x0000010016162812 */ /* 0x000fe200078efcff */
[----:B--2---:R-:W2:Y:S05]  /*a810*/  @P2 LDG.E R0, desc[UR50][R2.64] ;  /* 0x0000003202002981 */ /* 0x004eaa000c1e1900 */
[----:B------:R-:W-:-:S04]  /*a820*/  @P0 IADD3 R4, P1, R26, UR6, RZ ;  /* 0x000000061a040c10 */ /* 0x000fc8000ff3e0ff */
[----:B------:R-:W-:Y:S01]  /*a830*/  @P0 IADD3.X R5, R27, UR7, RZ, P1, !PT ;  /* 0x000000071b050c10 */ /* 0x000fe20008ffe4ff */
[----:B--2---:R0:W-:Y:S04]  /*a840*/  STL [R1], R0 ;  /* 0x0000000001007387 */ /* 0x0041e80000100800 */
        /* <DEDUP_REMOVED lines=9> */
[----:B----4-:R-:W-:Y:S05]  /*a8e0*/  @P0 BRA `(.L_x_3636) ;  /* 0x0000000000200947 */ /* 0x010fea0003800000 */
[----:B------:R-:W-:Y:S02]  /*a8f0*/  ULDC UR4, c[0x0][0x288] ;  /* 0x0000a20000047ab9 */ /* 0x000fe40000000800 */
[----:B0-----:R-:W-:-:S05]  /*a900*/  IMAD.U32 R0, RZ, RZ, UR4 ;  /* 0x00000004ff007e24 */ /* 0x001fca000f8e00ff */
[----:B------:R1:W-:Y:S01]  /*a910*/  STL [R1+0xc], R0 ;  /* 0x00000c0001007387 */ /* 0x0003e20000100800 */
[----:B------:R-:W-:Y:S05]  /*a920*/  @!P2 BRA `(.L_x_3636) ;  /* 0x000000000010a947 */ /* 0x000fea0003800000 */
[----:B------:R-:W2:Y:S04]  /*a930*/  LDG.E R5, desc[UR50][R2.64] ;  /* 0x0000003202057981 */ /* 0x000ea8000c1e1900 */
[----:B-1----:R-:W2:Y:S02]  /*a940*/  LDG.E R0, desc[UR50][R2.64+0x4] ;  /* 0x0000043202007981 */ /* 0x002ea4000c1e1900 */
[----:B--2---:R-:W-:-:S05]  /*a950*/  IMAD.IADD R0, R0, 0x1, -R5 ;  /* 0x0000000100007824 */ /* 0x004fca00078e0a05 */
[----:B------:R2:W-:Y:S02]  /*a960*/  STL [R1+0xc], R0 ;  /* 0x00000c0001007387 */ /* 0x0005e40000100800 */
.L_x_3636:
        /* <DEDUP_REMOVED lines=9> */
.L_x_3637:
[----:B------:R-:W-:Y:S02]  /*aa00*/  ULDC.64 UR4, c[0x0][0xa08] ;  /* 0x0002820000047ab9 */ /* 0x000fe40000000a00 */
[----:B------:R-:W-:-:S04]  /*aa10*/  ISETP.NE.U32.AND P0, PT, RZ, UR4, PT ;  /* 0x00000004ff007c0c */ /* 0x000fc8000bf05070 */
[----:B------:R-:W-:-:S13]  /*aa20*/  ISETP.NE.AND.EX P0, PT, RZ, UR5, PT, P0 ;  /* 0x00000005ff007c0c */ /* 0x000fda000bf05300 */
[----:B------:R-:W-:Y:S05]  /*aa30*/  @!P0 BRA `(.L_x_3638) ;  /* 0x0000000000148947 */ /* 0x000fea0003800000 */
[----:B------:R-:W3:Y:S02]  /*aa40*/  LDC.64 R2, c[0x0][0xa08] ;  /* 0x00028200ff027b82 */ /* 0x000ee40000000a00 */
[----:B---3--:R-:W-:-:S05]  /*aa50*/  IMAD.WIDE R2, R28, 0x4, R2 ;  /* 0x000000041c027825 */ /* 0x008fca00078e0202 */
[----:B------:R-:W3:Y:S04]  /*aa60*/  LDG.E R36, desc[UR50][R2.64] ;  /* 0x0000003202247981 */ /* 0x000ee8000c1e1900 */
[----:B------:R-:W3:Y:S02]  /*aa70*/  LDG.E R5, desc[UR50][R2.64+0x4] ;  /* 0x0000043202057981 */ /* 0x000ee4000c1e1900 */
[----:B---3--:R-:W-:-:S07]  /*aa80*/  IMAD.IADD R36, R5, 0x1, -R36 ;  /* 0x0000000105247824 */ /* 0x008fce00078e0a24 */
.L_x_3638:
[----:B-----5:R-:W-:Y:S01]  /*aa90*/  IMAD.IADD R36, R36, 0x1, -R31 ;  /* 0x0000000124247824 */ /* 0x020fe200078e0a1f */
[----:B------:R-:W-:Y:S04]  /*aaa0*/  BSSY B7, `(.L_x_3639) ;  /* 0x000036c000077945 */ /* 0x000fe80003800000 */
[C---:B012---:R-:W-:Y:S02]  /*aab0*/  IADD3 R0, R36.reuse, 0x3f, RZ ;  /* 0x0000003f24007810 */ /* 0x047fe40007ffe0ff */
[----:B------:R-:W-:Y:S02]  /*aac0*/  ISETP.GT.AND P0, PT, R36, RZ, PT ;  /* 0x000000ff2400720c */ /* 0x000fe40003f04270 */
[----:B---3--:R-:W-:-:S04]  /*aad0*/  SHF.R.S32.HI R3, RZ, 0x1f, R0 ;  /* 0x0000001fff037819 */ /* 0x008fc80000011400 */
[----:B------:R-:W-:-:S04]  /*aae0*/  LEA.HI R3, R3, R0, RZ, 0x6 ;  /* 0x0000000003037211 */ /* 0x000fc800078f30ff */
[----:B------:R-:W-:-:S05]  /*aaf0*/  SHF.R.S32.HI R34, RZ, 0x6, R3 ;  /* 0x00000006ff227819 */ /* 0x000fca0000011403 */
        /* <DEDUP_REMOVED lines=19> */
.L_x_3640:
        /* <DEDUP_REMOVED lines=9> */
[----:B------:R-:W-:Y:S01]  /*acc0*/  MOV R13, RZ ;  /* 0x000000ff000d7202 */ /* 0x000fe20000000f00 */
[----:B------:R-:W1:Y:S01]  /*acd0*/  LDC.64 R2, c[0x4][R2] ;  /* 0x0100000002027b82 */ /* 0x000e620000000a00 */
[----:B------:R-:W-:Y:S02]  /*ace0*/  IMAD.U32 R5, RZ, RZ, UR7 ;  /* 0x00000007ff057e24 */ /* 0x000fe4000f8e00ff */
[----:B------:R-:W-:Y:S02]  /*acf0*/  IMAD.U32 R6, RZ, RZ, UR8 ;  /* 0x00000008ff067e24 */ /* 0x000fe4000f8e00ff */
[----:B------:R-:W-:-:S02]  /*ad00*/  IMAD.U32 R7, RZ, RZ, UR9 ;  /* 0x00000009ff077e24 */ /* 0x000fc4000f8e00ff */
[----:B------:R-:W-:Y:S02]  /*ad10*/  IMAD.U32 R10, RZ, RZ, UR4 ;  /* 0x00000004ff0a7e24 */ /* 0x000fe4000f8e00ff */
[----:B------:R-:W-:Y:S02]  /*ad20*/  IMAD.U32 R11, RZ, RZ, UR5 ;  /* 0x00000005ff0b7e24 */ /* 0x000fe4000f8e00ff */
[----:B------:R-:W-:Y:S02]  /*ad30*/  IMAD.MOV.U32 R8, RZ, RZ, 0x70 ;  /* 0x00000070ff087424 */ /* 0x000fe400078e00ff */
[----:B------:R-:W-:-:S07]  /*ad40*/  IMAD.MOV.U32 R12, RZ, RZ, 0x1 ;  /* 0x00000001ff0c7424 */ /* 0x000fce00078e00ff */
[----:B------:R-:W-:-:S07]  /*ad50*/  LEPC R20, `(.L_x_3643) ;  /* 0x000000001014794e */ /* 0x000fce0000000000 */
[----:B01----:R-:W-:Y:S05]  /*ad60*/  CALL.ABS.NOINC R2 ;  /* 0x0000000002007343 */ /* 0x003fea0003c00000 */
.L_x_3643:
[----:B------:R-:W-:Y:S05]  /*ad70*/  BSYNC B6 ;  /* 0x0000000000067941 */ /* 0x000fea0003800000 */
.L_x_3642:
        /* <DEDUP_REMOVED lines=9> */
[----:B------:R-:W-:Y:S01]  /*ae10*/  IMAD.U32 R4, RZ, RZ, UR6 ;  /* 0x00000006ff047e24 */ /* 0x000fe2000f8e00ff */
[----:B------:R-:W-:Y:S01]  /*ae20*/  MOV R13, RZ ;  /* 0x000000ff000d7202 */ /* 0x000fe20000000f00 */
[----:B------:R-:W-:Y:S02]  /*ae30*/  IMAD.U32 R5, RZ, RZ, UR7 ;  /* 0x00000007ff057e24 */ /* 0x000fe4000f8e00ff */
[----:B------:R-:W-:Y:S02]  /*ae40*/  IMAD.U32 R6, RZ, RZ, UR8 ;  /* 0x00000008ff067e24 */ /* 0x000fe4000f8e00ff */
[----:B------:R-:W-:-:S02]  /*ae50*/  IMAD.U32 R7, RZ, RZ, UR9 ;  /* 0x00000009ff077e24 */ /* 0x000fc4000f8e00ff */
[----:B------:R-:W-:Y:S02]  /*ae60*/  IMAD.U32 R10, RZ, RZ, UR4 ;  /* 0x00000004ff0a7e24 */ /* 0x000fe4000f8e00ff */
[----:B------:R-:W-:Y:S02]  /*ae70*/  IMAD.U32 R11, RZ, RZ, UR5 ;  /* 0x00000005ff0b7e24 */ /* 0x000fe4000f8e00ff */
[----:B------:R-:W-:Y:S02]  /*ae80*/  IMAD.MOV.U32 R8, RZ, RZ, 0x70 ;  /* 0x00000070ff087424 */ /* 0x000fe400078e00ff */
[----:B-1----:R-:W-:-:S07]  /*ae90*/  IMAD.MOV.U32 R12, RZ, RZ, 0x1 ;  /* 0x00000001ff0c7424 */ /* 0x002fce00078e00ff */
[----:B------:R-:W-:-:S07]  /*aea0*/  LEPC R20, `(.L_x_3646) ;  /* 0x000000001014794e */ /* 0x000fce0000000000 */
[----:B0-2---:R-:W-:Y:S05]  /*aeb0*/  CALL.ABS.NOINC R2 ;  /* 0x0000000002007343 */ /* 0x005fea0003c00000 */
.L_x_3646:
[----:B------:R0:W1:Y:S01]  /*aec0*/  LDC.64 R2, c[0x4][R29] ;  /* 0x010000001d027b82 */ /* 0x0000620000000a00 */
[----:B------:R-:W-:Y:S01]  /*aed0*/  ULDC.64 UR6, c[0x4][0xf0] ;  /* 0x01003c0000067ab9 */ /* 0x000fe20000000a00 */
[----:B------:R-:W-:Y:S01]  /*aee0*/  ULDC.64 UR8, c[0x4][0xf8] ;  /* 0x01003e0000087ab9 */ /* 0x000fe20000000a00 */
[----:B------:R-:W-:Y:S01]  /*aef0*/  ULDC.64 UR4, c[0x4][0x50] ;  /* 0x0100140000047ab9 */ /* 0x000fe20000000a00 */
        /* <DEDUP_REMOVED lines=8> */
[----:B0-----:R-:W-:-:S07]  /*af80*/  IMAD.MOV.U32 R12, RZ, RZ, 0x1 ;  /* 0x00000001ff0c7424 */ /* 0x001fce00078e00ff */
[----:B------:R-:W-:-:S07]  /*af90*/  LEPC R20, `(.L_x_3645) ;  /* 0x000000001014794e */ /* 0x000fce0000000000 */
[----:B-1----:R-:W-:Y:S05]  /*afa0*/  CALL.ABS.NOINC R2 ;  /* 0x0000000002007343 */ /* 0x002fea0003c00000 */
.L_x_3645:
[----:B------:R-:W-:Y:S05]  /*afb0*/  BSYNC B6 ;  /* 0x0000000000067941 */ /* 0x000fea0003800000 */
.L_x_3644:
[----:B------:R-:W1:Y:S01]  /*afc0*/  S2R R21, SR_TID.X ;  /* 0x0000000000157919 */ /* 0x000e620000002100 */
[----:B------:R-:W-:Y:S01]  /*afd0*/  ULDC.64 UR4, c[0x0][0x9f8] ;  /* 0x00027e0000047ab9 */ /* 0x000fe20000000a00 */
[----:B------:R-:W2:Y:S01]  /*afe0*/  LDC R20, c[0x0][0x430] ;  /* 0x00010c00ff147b82 */ /* 0x000ea20000000800 */
[----:B------:R-:W-:Y:S01]  /*aff0*/  ISETP.NE.U32.AND P0, PT, RZ, UR4, PT ;  /* 0x00000004ff007c0c */ /* 0x000fe2000bf05070 */
[----:B------:R-:W3:Y:S03]  /*b000*/  S2R R2, SR_TID.X ;  /* 0x0000000000027919 */ /* 0x000ee60000002100 */
[----:B------:R-:W-:-:S13]  /*b010*/  ISETP.NE.AND.EX P0, PT, RZ, UR5, PT, P0 ;  /* 0x00000005ff007c0c */ /* 0x000fda000bf05300 */
[----:B------:R-:W-:Y:S01]  /*b020*/  @P0 IADD3 R26, P1, R26, UR4, RZ ;  /* 0x000000041a1a0c10 */ /* 0x000fe2000ff3e0ff */
[----:B------:R-:W-:-:S03]  /*b030*/  ULDC UR4, c[0x0][0x320] ;  /* 0x0000c80000047ab9 */ /* 0x000fc60000000800 */
[----:B------:R-:W-:-:S05]  /*b040*/  @P0 IADD3.X R27, R27, UR5, RZ, P1, !PT ;  /* 0x000000051b1b0c10 */ /* 0x000fca0008ffe4ff */
[----:B------:R4:W5:Y:S01]  /*b050*/  @P0 LDG.E R28, desc[UR50][R26.64] ;  /* 0x000000321a1c0981 */ /* 0x000962000c1e1900 */
[----:B------:R-:W-:Y:S01]  /*b060*/  LOP3.LUT R22, R22, 0xffffffbf, RZ, 0xc0, !PT ;  /* 0xffffffbf16167812 */ /* 0x000fe200078ec0ff */
[----:B------:R-:W-:Y:S01]  /*b070*/  UMOV UR5, 0xffffffff ;  /* 0xffffffff00057882 */ /* 0x000fe20000000000 */
[----:B-1----:R-:W-:Y:S02]  /*b080*/  IMAD.SHL.U32 R29, R21, 0x8, RZ ;  /* 0x00000008151d7824 */ /* 0x002fe400078e00ff */
[----:B---3--:R-:W-:-:S03]  /*b090*/  IMAD.SHL.U32 R21, R2, 0x8, RZ ;  /* 0x0000000802157824 */ /* 0x008fc600078e00ff */
[----:B------:R-:W-:Y:S01]  /*b0a0*/  LOP3.LUT R29, R29, 0x38, RZ, 0xc0, !PT ;  /* 0x000000381d1d7812 */ /* 0x000fe200078ec0ff */
[----:B------:R-:W-:-:S03]  /*b0b0*/  IMAD.SHL.U32 R9, R2, 0x10, RZ ;  /* 0x0000001002097824 */ /* 0x000fc600078e00ff */
[C---:B------:R-:W-:Y:S02]  /*b0c0*/  LOP3.LUT R35, R29.reuse, 0x40, RZ, 0xfc, !PT ;  /* 0x000000401d237812 */ /* 0x040fe400078efcff */
[----:B------:R-:W-:Y:S02]  /*b0d0*/  LOP3.LUT R32, R29, 0x180, RZ, 0xfc, !PT ;  /* 0x000001801d207812 */ /* 0x000fe400078efcff */
[----:B------:R-:W1:Y:S01]  /*b0e0*/  S2R R29, SR_TID.X ;  /* 0x00000000001d7919 */ /* 0x000e620000002100 */
[----:B------:R-:W-:Y:S02]  /*b0f0*/  ISETP.GE.AND P0, PT, R35, UR4, PT ;  /* 0x0000000423007c0c */ /* 0x000fe4000bf06270 */
[----:B------:R-:W-:Y:S02]  /*b100*/  ISETP.GE.AND P1, PT, R32, UR4, PT ;  /* 0x0000000420007c0c */ /* 0x000fe4000bf26270 */
[----:B------:R-:W-:Y:S02]  /*b110*/  LOP3.LUT R21, R21, 0x38, RZ, 0xc0, !PT ;  /* 0x0000003815157812 */ /* 0x000fe400078ec0ff */
[----:B------:R-:W-:-:S02]  /*b120*/  LOP3.LUT R9, R37, 0x70, R9, 0xf8, !PT ;  /* 0x0000007025097812 */ /* 0x000fc400078ef809 */
[C---:B------:R-:W-:Y:S02]  /*b130*/  ISETP.GE.AND P2, PT, R21.reuse, UR4, PT ;  /* 0x0000000415007c0c */ /* 0x040fe4000bf46270 */
[----:B------:R-:W-:Y:S02]  /*b140*/  LOP3.LUT R21, R21, 0x140, RZ, 0xfc, !PT ;  /* 0x0000014015157812 */ /* 0x000fe400078efcff */
[----:B------:R-:W-:Y:S02]  /*b150*/  SEL R0, RZ, 0x40, P1 ;  /* 0x00000040ff007807 */ /* 0x000fe40000800000 */
[----:B------:R-:W-:-:S04]  /*b160*/  @P0 LOP3.LUT R22, R22, 0x40, RZ, 0xfc, !PT ;  /* 0x0000004016160812 */ /* 0x000fc800078efcff */
[----:B------:R-:W-:-:S04]  /*b170*/  LOP3.LUT R22, R22, 0xffffff7f, RZ, 0xc0, !PT ;  /* 0xffffff7f16167812 */ /* 0x000fc800078ec0ff */
[----:B------:R-:W-:Y:S02]  /*b180*/  @P2 LOP3.LUT R22, R22, 0x80, RZ, 0xfc, !PT ;  /* 0x0000008016162812 */ /* 0x000fe400078efcff */
[----:B------:R-:W-:Y:S02]  /*b190*/  ISETP.GE.AND P2, PT, R21, UR4, PT ;  /* 0x0000000415007c0c */ /* 0x000fe4000bf46270 */
[----:B------:R-:W-:Y:S01]  /*b1a0*/  LOP3.LUT R22, R22, 0xffffffdf, RZ, 0xc0, !PT ;  /* 0xffffffdf16167812 */ /* 0x000fe200078ec0ff */
[C---:B-1----:R-:W-:Y:S02]  /*b1b0*/  IMAD.SHL.U32 R32, R29.reuse, 0x8, RZ ;  /* 0x000000081d207824 */ /* 0x042fe400078e00ff */
[----:B------:R-:W-:-:S03]  /*b1c0*/  IMAD.SHL.U32 R29, R29, 0x8, RZ ;  /* 0x000000081d1d7824 */ /* 0x000fc600078e00ff */
[----:B------:R-:W-:Y:S02]  /*b1d0*/  LOP3.LUT R32, R32, 0x38, RZ, 0xc0, !PT ;  /* 0x0000003820207812 */ /* 0x000fe400078ec0ff */
[----:B------:R-:W-:Y:S02]  /*b1e0*/  LOP3.LUT R29, R29, 0x38, RZ, 0xc0, !PT ;  /* 0x000000381d1d7812 */ /* 0x000fe400078ec0ff */
[C---:B------:R-:W-:Y:S02]  /*b1f0*/  LOP3.LUT R35, R32.reuse, 0x80, RZ, 0xfc, !PT ;  /* 0x0000008020237812 */ /* 0x040fe400078efcff */
[----:B------:R-:W-:Y:S02]  /*b200*/  LOP3.LUT R32, R32, 0x1c0, RZ, 0xfc, !PT ;  /* 0x000001c020207812 */ /* 0x000fe400078efcff */
[----:B------:R-:W-:Y:S02]  /*b210*/  ISETP.GE.AND P5, PT, R35, UR4, PT ;  /* 0x0000000423007c0c */ /* 0x000fe4000bfa6270 */
[----:B------:R-:W-:-:S02]  /*b220*/  LOP3.LUT R29, R29, 0xc0, RZ, 0xfc, !PT ;  /* 0x000000c01d1d7812 */ /* 0x000fc400078efcff */
[----:B------:R-:W-:Y:S01]  /*b230*/  ISETP.GE.AND P0, PT, R32, UR4, PT ;  /* 0x0000000420007c0c */ /* 0x000fe2000bf06270 */
[----:B------:R-:W-:Y:S01]  /*b240*/  IMAD.SHL.U32 R32, R2, 0x8, RZ ;  /* 0x0000000802207824 */ /* 0x000fe200078e00ff */
[----:B------:R-:W-:Y:S02]  /*b250*/  ISETP.GE.AND P4, PT, R29, UR4, PT ;  /* 0x000000041d007c0c */ /* 0x000fe4000bf86270 */
[----:B------:R-:W-:Y:S02]  /*b260*/  LEA R29, R34, 0xffffffc0, 0x6 ;  /* 0xffffffc0221d7811 */ /* 0x000fe400078e30ff */
[----:B------:R-:W-:Y:S02]  /*b270*/  LOP3.LUT R32, R32, 0x38, RZ, 0xc0, !PT ;  /* 0x0000003820207812 */ /* 0x000fe400078ec0ff */
[----:B------:R-:W-:Y:S01]  /*b280*/  SEL R7, RZ, 0x80, P0 ;  /* 0x00000080ff077807 */ /* 0x000fe20000000000 */
[----:B------:R-:W-:Y:S01]  /*b290*/  IMAD.IADD R35, R9, 0x1, R29 ;  /* 0x0000000109237824 */ /* 0x000fe200078e021d */
[----:B------:R-:W-:-:S02]  /*b2a0*/  @P5 LOP3.LUT R22, R22, 0x20, RZ, 0xfc, !PT ;  /* 0x0000002016165812 */ /* 0x000fc400078efcff */
[----:B------:R-:W-:Y:S02]  /*b2b0*/  LOP3.LUT R32, R32, 0x100, RZ, 0xfc, !PT ;  /* 0x0000010020207812 */ /* 0x000fe400078efcff */
[----:B------:R-:W-:Y:S02]  /*b2c0*/  LOP3.LUT R22, R22, 0xffffffef, RZ, 0xc0, !PT ;  /* 0xffffffef16167812 */ /* 0x000fe400078ec0ff */
[----:B------:R-:W-:Y:S02]  /*b2d0*/  ISETP.GE.AND P3, PT, R32, UR4, PT ;  /* 0x0000000420007c0c */ /* 0x000fe4000bf66270 */
[----:B------:R-:W-:-:S04]  /*b2e0*/  @P4 LOP3.LUT R22, R22, 0x10, RZ, 0xfc, !PT ;  /* 0x0000001016164812 */ /* 0x000fc800078efcff */
[----:B------:R-:W-:-:S04]  /*b2f0*/  LOP3.LUT R22, R22, 0xfffffffb, RZ, 0xc0, !PT ;  /* 0xfffffffb16167812 */ /* 0x000fc800078ec0ff */
[----:B------:R-:W-:-:S04]  /*b300*/  LOP3.LUT R22, R22, 0xfffffff7, RZ, 0xc0, !PT ;  /* 0xfffffff716167812 */ /* 0x000fc800078ec0ff */
[----:B------:R-:W-:-:S04]  /*b310*/  @P3 LOP3.LUT R22, R22, 0x8, RZ, 0xfc, !PT ;  /* 0x0000000816163812 */ /* 0x000fc800078efcff */
[----:B------:R-:W-:Y:S01]  /*b320*/  @P2 LOP3.LUT R22, R22, 0x4, RZ, 0xfc, !PT ;  /* 0x0000000416162812 */ /* 0x000fe200078efcff */
[----:B--2-4-:R-:W-:Y:S06]  /*b330*/  BRA.DIV UR5, `(.L_x_3647) ;  /* 0x0000003e05907947 */ /* 0x014fec000b800000 */
.L_x_3714:
[----:B------:R-:W-:Y:S01]  /*b340*/  ISETP.NE.AND P1, PT, R20, 0x1, PT ;  /* 0x000000011400780c */ /* 0x000fe20003f25270 */
[----:B0-----:R-:W-:Y:S01]  /*b350*/  IMAD.MOV.U32 R34, RZ, RZ, RZ ;  /* 0x000000ffff227224 */ /* 0x001fe200078e00ff */
[C---:B------:R-:W-:Y:S01]  /*b360*/  ISETP.GE.AND P0, PT, R35.reuse, R36, PT ;  /* 0x000000242300720c */ /* 0x040fe20003f06270 */
[----:B------:R-:W-:Y:S01]  /*b370*/  IMAD.IADD R35, R35, 0x1, R31 ;  /* 0x0000000123237824 */ /* 0x000fe200078e021f */
[----:B-----5:R-:W-:Y:S02]  /*b380*/  SHF.R.S32.HI R32, RZ, 0x1f, R28 ;  /* 0x0000001fff207819 */ /* 0x020fe4000001141c */
[----:B------:R-:W-:Y:S02]  /*b390*/  ISETP.GT.U32.OR P0, PT, R9, 0x3f, P0 ;  /* 0x0000003f0900780c */ /* 0x000fe40000704470 */
[----:B------:R-:W-:Y:S02]  /*b3a0*/  MOV R6, R35 ;  /* 0x0000002300067202 */ /* 0x000fe40000000f00 */
[----:B------:R-:W-:-:S02]  /*b3b0*/  LOP3.LUT P6, RZ, R22, 0x80, RZ, 0xc0, !PT ;  /* 0x0000008016ff7812 */ /* 0x000fc400078cc0ff */
[----:B------:R-:W-:Y:S01]  /*b3c0*/  LOP3.LUT R22, R22, 0xfffff7ff, RZ, 0xc0, !PT ;  /* 0xfffff7ff16167812 */ /* 0x000fe200078ec0ff */
[----:B------:R-:W0:Y:S03]  /*b3d0*/  @P1 LDC R3, c[0x0][0x434] ;  /* 0x00010d00ff031b82 */ /* 0x000e260000000800 */
[----:B------:R-:W-:-:S05]  /*b3e0*/  @P1 LOP3.LUT R22, R22, 0x800, RZ, 0xfc, !PT ;  /* 0x0000080016161812 */ /* 0x000fca00078efcff */
[----:B------:R-:W1:Y:S08]  /*b3f0*/  @P1 LDC R2, c[0x0][0x438] ;  /* 0x00010e00ff021b82 */ /* 0x000e700000000800 */
[----:B------:R-:W2:Y:S01]  /*b400*/  @!P0 LDC.64 R4, c[0x0][0x428] ;  /* 0x00010a00ff048b82 */ /* 0x000ea20000000a00 */
[----:B0-----:R-:W-:-:S05]  /*b410*/  @P1 IMAD.HI.U32 R3, R35, R3, RZ ;  /* 0x0000000323031227 */ /* 0x001fca00078e00ff */
[----:B-1----:R-:W-:-:S04]  /*b420*/  @P1 SHF.R.U32.HI R6, RZ, R2, R3 ;  /* 0x00000002ff061219 */ /* 0x002fc80000011603 */
[--C-:B------:R-:W-:Y:S01]  /*b430*/  @!P0 SHF.R.S32.HI R3, RZ, 0x1f, R6.reuse ;  /* 0x0000001fff038819 */ /* 0x100fe20000011406 */
[----:B------:R-:W-:Y:S02]  /*b440*/  @!P0 IMAD.MOV.U32 R2, RZ, RZ, R6 ;  /* 0x000000ffff028224 */ /* 0x000fe400078e0006 */
[-C--:B--2---:R-:W-:Y:S02]  /*b450*/  @!P0 IMAD R8, R32, R4.reuse, RZ ;  /* 0x0000000420088224 */ /* 0x084fe400078e02ff */
[----:B------:R-:W-:-:S04]  /*b460*/  @!P0 IMAD.WIDE.U32 R2, R28, R4, R2 ;  /* 0x000000041c028225 */ /* 0x000fc800078e0002 */
[----:B------:R-:W-:Y:S02]  /*b470*/  @!P0 IMAD R8, R28, R5, R8 ;  /* 0x000000051c088224 */ /* 0x000fe400078e0208 */
[----:B------:R-:W0:Y:S02]  /*b480*/  @!P0 LDC.64 R4, c[0x0][0x418] ;  /* 0x00010600ff048b82 */ /* 0x000e240000000a00 */
[----:B------:R-:W-:Y:S01]  /*b490*/  @!P0 IMAD.IADD R8, R3, 0x1, R8 ;  /* 0x0000000103088824 */ /* 0x000fe200078e0208 */
[----:B------:R-:W-:Y:S02]  /*b4a0*/  SEL R3, RZ, 0x1, P6 ;  /* 0x00000001ff037807 */ /* 0x000fe40003000000 */
[----:B0-----:R-:W-:-:S04]  /*b4b0*/  @!P0 LEA R4, P1, R2, R4, 0x2 ;  /* 0x0000000402048211 */ /* 0x001fc800078210ff */
[----:B------:R-:W-:Y:S02]  /*b4c0*/  @!P0 LEA.HI.X R5, R2, R5, R8, 0x2, P1 ;  /* 0x0000000502058211 */ /* 0x000fe400008f1408 */
[----:B------:R-:W-:-:S03]  /*b4d0*/  LOP3.LUT P1, RZ, R22, 0x40, RZ, 0xc0, !PT ;  /* 0x0000004016ff7812 */ /* 0x000fc6000782c0ff */
[----:B------:R0:W5:Y:S01]  /*b4e0*/  @!P0 LDG.E R34, desc[UR50][R4.64] ;  /* 0x0000003204228981 */ /* 0x000162000c1e1900 */
[----:B------:R-:W-:Y:S02]  /*b4f0*/  SEL R2, RZ, 0xffffffff, P1 ;  /* 0xffffffffff027807 */ /* 0x000fe40000800000 */
[----:B------:R-:W-:Y:S02]  /*b500*/  ISETP.GT.U32.AND P1, PT, R9, 0x3f, PT ;  /* 0x0000003f0900780c */ /* 0x000fe40003f24070 */
[----:B------:R-:W-:Y:S01]  /*b510*/  LOP3.LUT R22, R22, 0xfffffbff, RZ, 0xc0, !PT ;  /* 0xfffffbff16167812 */ /* 0x000fe200078ec0ff */
[----:B------:R-:W-:Y:S01]  /*b520*/  IMAD.SHL.U32 R2, R2, 0x2, RZ ;  /* 0x0000000202027824 */ /* 0x000fe200078e00ff */
[----:B------:R-:W-:Y:S02]  /*b530*/  SHF.R.S32.HI R26, RZ, 0x1f, R18 ;  /* 0x0000001fff1a7819 */ /* 0x000fe40000011412 */
[----:B0-----:R-:W-:Y:S02]  /*b540*/  SEL R4, RZ, 0x8, P4 ;  /* 0x00000008ff047807 */ /* 0x001fe40002000000 */
[----:B------:R-:W-:-:S02]  /*b550*/  LOP3.LUT R2, R2, 0x2, R3, 0xe2, !PT ;  /* 0x0000000202027812 */ /* 0x000fc400078ee203 */
[----:B------:R-:W-:-:S04]  /*b560*/  SEL R3, RZ, 0x4, P5 ;  /* 0x00000004ff037807 */ /* 0x000fc80002800000 */
[----:B------:R-:W-:Y:S02]  /*b570*/  LOP3.LUT R2, R4, R2, R3, 0xfe, !PT ;  /* 0x0000000204027212 */ /* 0x000fe400078efe03 */
[----:B------:R-:W-:Y:S02]  /*b580*/  SEL R3, RZ, 0x10, P3 ;  /* 0x00000010ff037807 */ /* 0x000fe40001800000 */
[----:B------:R-:W-:-:S04]  /*b590*/  SEL R4, RZ, 0x20, P2 ;  /* 0x00000020ff047807 */ /* 0x000fc80001000000 */
[----:B------:R-:W-:-:S04]  /*b5a0*/  LOP3.LUT R2, R4, R2, R3, 0xfe, !PT ;  /* 0x0000000204027212 */ /* 0x000fc800078efe03 */
[----:B------:R-:W-:Y:S01]  /*b5b0*/  LOP3.LUT R10, R2, R0, RZ, 0xfc, !PT ;  /* 0x00000000020a7212 */ /* 0x000fe200078efcff */
[----:B------:R-:W-:Y:S02]  /*b5c0*/  IMAD.MOV R0, RZ, RZ, -R6 ;  /* 0x000000ffff007224 */ /* 0x000fe400078e0a06 */
[----:B------:R-:W-:Y:S02]  /*b5d0*/  IMAD.U32 R2, RZ, RZ, UR36 ;  /* 0x00000024ff027e24 */ /* 0x000fe4000f8e00ff */
[----:B------:R-:W-:Y:S01]  /*b5e0*/  IMAD R35, R20, R0, R35 ;  /* 0x0000000014237224 */ /* 0x000fe200078e0223 */
[----:B------:R-:W-:Y:S01]  /*b5f0*/  LOP3.LUT R0, R10, R7, RZ, 0xfc, !PT ;  /* 0x000000070a007212 */ /* 0x000fe200078efcff */
[----:B------:R0:W-:Y:S01]  /*b600*/  STL [R1+0x28], R10 ;  /* 0x0000280a01007387 */ /* 0x0001e20000100800 */
[----:B------:R-:W-:-:S03]  /*b610*/  ISETP.NE.AND P0, PT, R2, 0x3, PT ;  /* 0x000000030200780c */ /* 0x000fc60003f05270 */
[----:B------:R0:W-:Y:S10]  /*b620*/  STL [R1+0x4], R0 ;  /* 0x0000040001007387 */ /* 0x0001f40000100800 */
[----:B------:R-:W-:-:S04]  /*b630*/  @P0 LOP3.LUT R22, R22, 0x400, RZ, 0xfc, !PT ;  /* 0x0000040016160812 */ /* 0x000fc800078efcff */
[----:B------:R-:W-:-:S04]  /*b640*/  LOP3.LUT R22, R22, 0xfffffffe, RZ, 0xc0, !PT ;  /* 0xfffffffe16167812 */ /* 0x000fc800078ec0ff */
[----:B------:R-:W-:Y:S01]  /*b650*/  @P1 LOP3.LUT R22, R22, 0x1, RZ, 0xfc, !PT ;  /* 0x0000000116161812 */ /* 0x000fe200078efcff */
[----:B0-----:R-:W-:Y:S06]  /*b660*/  @!P0 BRA `(.L_x_3648) ;  /* 0x0000000000048947 */ /* 0x001fec0003800000 */
[----:B------:R-:W-:Y:S01]  /*b670*/  BPT.TRAP 0x1 ;  /* 0x000000040000795c */ /* 0x000fe20000300000 */
.L_x_3648:
[----:B------:R-:W-:Y:S01]  /*b680*/  IMAD R27, R24, 0x8, R23 ;  /* 0x00000008181b7824 */ /* 0x000fe200078e0217 */
[----:B------:R-:W-:Y:S01]  /*b690*/  SHF.L.U32 R0, R25, 0x1f, RZ ;  /* 0x0000001f19007819 */ /* 0x000fe200000006ff */
[----:B------:R-:W-:Y:S03]  /*b6a0*/  BSSY B0, `(.L_x_3649) ;  /* 0x0000003000007945 */ /* 0x000fe60003800000 */
[----:B------:R-:W0:Y:S02]  /*b6b0*/  SYNCS.PHASECHK.TRANS64.TRYWAIT P0, [R27+URZ+0x28c40], R0 ;  /* 0x028c40001b0075a7 */ /* 0x000e24000800017f */
[----:B0-----:R-:W-:Y:S05]  /*b6c0*/  @!P0 BRA `(.L_x_3650) ;  /* 0x0000003800dc8947 */ /* 0x001fea0003800000 */
.L_x_3715:
[----:B------:R-:W-:Y:S05]  /*b6d0*/  BSYNC B0 ;  /* 0x0000000000007941 */ /* 0x000fea0003800000 */
.L_x_3649:
[----:B0-----:R-:W-:Y:S01]  /*b6e0*/  SHF.R.S32.HI R0, RZ, 0x1f, R35 ;  /* 0x0000001fff007819 */ /* 0x001fe20000011423 */
[----:B------:R-:W-:Y:S01]  /*b6f0*/  ULDC.64 UR4, c[0x0][0x300] ;  /* 0x0000c00000047ab9 */ /* 0x000fe20000000a00 */
[----:B-----5:R-:W-:Y:S01]  /*b700*/  SHF.R.S32.HI R4, RZ, 0x1f, R34 ;  /* 0x0000001fff047819 */ /* 0x020fe20000011422 */
[----:B------:R-:W-:Y:S01]  /*b710*/  IMAD.WIDE.U32 R2, R35, UR4, RZ ;  /* 0x0000000423027c25 */ /* 0x000fe2000f8e00ff */
[----:B------:R-:W-:Y:S01]  /*b720*/  IADD3 R29, -R37, R36, -R29 ;  /* 0x00000024251d7210 */ /* 0x000fe20007ffe91d */
[----:B------:R0:W-:Y:S01]  /*b730*/  STL [R1+0x1c], R0 ;  /* 0x00001c0001007387 */ /* 0x0001e20000100800 */
[----:B------:R-:W-:-:S03]  /*b740*/  LOP3.LUT R22, R22, 0xfffffffd, RZ, 0xc0, !PT ;  /* 0xfffffffd16167812 */ /* 0x000fc600078ec0ff */
[----:B------:R1:W-:Y:S01]  /*b750*/  STL [R1+0x20], R4 ;  /* 0x0000200401007387 */ /* 0x0003e20000100800 */
[----:B0-----:R-:W-:-:S04]  /*b760*/  IMAD R0, R0, UR4, RZ ;  /* 0x0000000400007c24 */ /* 0x001fc8000f8e02ff */
[----:B------:R-:W-:Y:S01]  /*b770*/  IMAD R0, R35, UR5, R0 ;  /* 0x0000000523007c24 */ /* 0x000fe2000f8e0200 */
[----:B------:R-:W-:-:S03]  /*b780*/  ULDC.64 UR4, c[0x0][0x310] ;  /* 0x0000c40000047ab9 */ /* 0x000fc60000000a00 */
[----:B------:R-:W-:Y:S02]  /*b790*/  IMAD.IADD R3, R3, 0x1, R0 ;  /* 0x0000000103037824 */ /* 0x000fe400078e0200 */
[----:B------:R-:W-:Y:S02]  /*b7a0*/  IMAD R0, R4, UR4, RZ ;  /* 0x0000000404007c24 */ /* 0x000fe4000f8e02ff */
[----:B-1----:R-:W0:Y:S01]  /*b7b0*/  S2R R4, SR_TID.X ;  /* 0x0000000000047919 */ /* 0x002e220000002100 */
[----:B------:R-:W-:-:S04]  /*b7c0*/  IMAD.WIDE.U32 R2, R34, UR4, R2 ;  /* 0x0000000422027c25 */ /* 0x000fc8000f8e0002 */
[----:B------:R-:W-:Y:S01]  /*b7d0*/  IMAD R0, R34, UR5, R0 ;  /* 0x0000000522007c24 */ /* 0x000fe2000f8e0200 */
[----:B------:R-:W-:-:S04]  /*b7e0*/  ULDC.64 UR4, c[0x0][0x308] ;  /* 0x0000c20000047ab9 */ /* 0x000fc80000000a00 */
[----:B------:R-:W-:Y:S01]  /*b7f0*/  IADD3 R3, R3, R0, RZ ;  /* 0x0000000003037210 */ /* 0x000fe20007ffe0ff */
[----:B------:R-:W-:-:S04]  /*b800*/  IMAD R0, R26, UR4, RZ ;  /* 0x000000041a007c24 */ /* 0x000fc8000f8e02ff */
[C---:B------:R-:W-:Y:S02]  /*b810*/  IMAD R0, R18.reuse, UR5, R0 ;  /* 0x0000000512007c24 */ /* 0x040fe4000f8e0200 */
[----:B------:R-:W-:Y:S01]  /*b820*/  IMAD.WIDE.U32 R2, R18, UR4, R2 ;  /* 0x0000000412027c25 */ /* 0x000fe2000f8e0002 */
[----:B------:R-:W-:-:S03]  /*b830*/  ULDC.64 UR4, c[0x0][0x2e8] ;  /* 0x0000ba0000047ab9 */ /* 0x000fc60000000a00 */
[----:B------:R-:W-:Y:S01]  /*b840*/  IMAD.IADD R5, R3, 0x1, R0 ;  /* 0x0000000103057824 */ /* 0x000fe200078e0200 */
[----:B------:R-:W-:Y:S01]  /*b850*/  LEA R0, P0, R2, UR4, 0x1 ;  /* 0x0000000402007c11 */ /* 0x000fe2000f8008ff */
[----:B------:R-:W-:-:S03]  /*b860*/  ULDC UR4, c[0x0][0x2f4] ;  /* 0x0000bd0000047ab9 */ /* 0x000fc60000000800 */
[----:B------:R-:W-:Y:S01]  /*b870*/  LEA.HI.X R5, R2, UR5, R5, 0x1, P0 ;  /* 0x0000000502057c11 */ /* 0x000fe200080f0c05 */
[----:B------:R-:W-:Y:S01]  /*b880*/  UMOV UR5, 0xffffffff ;  /* 0xffffffff00057882 */ /* 0x000fe20000000000 */
[----:B------:R-:W-:Y:S01]  /*b890*/  ISETP.GE.AND P0, PT, R29, 0x1, PT ;  /* 0x000000011d00780c */ /* 0x000fe20003f06270 */
[----:B0-----:R-:W-:Y:S02]  /*b8a0*/  IMAD.SHL.U32 R7, R4, 0x8, RZ ;  /* 0x0000000804077824 */ /* 0x001fe400078e00ff */
[----:B------:R-:W-:-:S03]  /*b8b0*/  IMAD R4, R24, 0x1000, R33 ;  /* 0x0000100018047824 */ /* 0x000fc600078e0221 */
[----:B------:R-:W-:-:S04]  /*b8c0*/  LOP3.LUT R7, R7, 0x38, RZ, 0xc0, !PT ;  /* 0x0000003807077812 */ /* 0x000fc800078ec0ff */
[----:B------:R-:W-:-:S13]  /*b8d0*/  ISETP.GE.AND P2, PT, R7, UR4, PT ;  /* 0x0000000407007c0c */ /* 0x000fda000bf46270 */
[----:B------:R-:W-:Y:S01]  /*b8e0*/  @P2 LOP3.LUT R22, R22, 0x2, RZ, 0xfc, !PT ;  /* 0x0000000216162812 */ /* 0x000fe200078efcff */
[----:B------:R-:W-:Y:S06]  /*b8f0*/  BRA.DIV UR5, `(.L_x_3651) ;  /* 0x0000003a05647947 */ /* 0x000fec000b800000 */
[----:B------:R-:W0:Y:S01]  /*b900*/  SHFL.IDX PT, R3, R0, RZ, 0x181f ;  /* 0x00181fff00037589 */ /* 0x000e2200000e0000 */
[----:B------:R-:W-:-:S03]  /*b910*/  @P0 IMAD R6, R4, 0x2, R23 ;  /* 0x0000000204060824 */ /* 0x000fc600078e0217 */
[----:B------:R-:W1:Y:S01]  /*b920*/  SHFL.IDX PT, R2, R5, RZ, 0x181f ;  /* 0x00181fff05027589 */ /* 0x000e6200000e0000 */
        /* <DEDUP_REMOVED lines=16> */
[----:B------:R0:W-:Y:S01]  /*ba30*/  @P0 LDGSTS.E.BYPASS.LTC128B.128 [R6+0x22c00], desc[UR50][R2.64], !P2 ;  /* 0x22c0000002060fae */ /* 0x0001e2000d101d72 */
[----:B------:R-:W-:-:S03]  /*ba40*/  ISETP.GE.AND P0, PT, R29, 0x21, PT ;  /* 0x000000211d00780c */ /* 0x000fc60003f06270 */
[----:B0-----:R-:W0:Y:S10]  /*ba50*/  SHFL.IDX PT, R3, R0, 0x2, 0x181f ;  /* 0x00581f0000037f89 */ /* 0x001e3400000e0000 */
[----:B------:R-:W-:Y:S01]  /*ba60*/  @P0 LEA R6, R4, R23, 0x1 ;  /* 0x0000001704060211 */ /* 0x000fe200078e08ff */
        /* <DEDUP_REMOVED lines=9> */
.L_x_3725:
[----:B------:R-:W-:-:S13]  /*bb00*/  ISETP.GE.AND P0, PT, R29, 0x31, PT ;  /* 0x000000311d00780c */ /* 0x000fda0003f06270 */
[----:B0-----:R-:W-:Y:S01]  /*bb10*/  @P0 LEA R2, P1, R7, R0, 0x1 ;  /* 0x0000000007020211 */ /* 0x001fe200078208ff */
[----:B------:R-:W-:-:S04]  /*bb20*/  @P0 IMAD R4, R4, 0x2, R23 ;  /* 0x0000000204040824 */ /* 0x000fc800078e0217 */
[----:B------:R-:W-:-:S05]  /*bb30*/  @P0 IMAD.X R3, RZ, RZ, R5, P1 ;  /* 0x000000ffff030224 */ /* 0x000fca00008e0605 */
[----:B------:R-:W-:Y:S01]  /*bb40*/  @!PT LDS RZ, [RZ] ;  /* 0x00000000fffff984 */ /* 0x000fe20000000800 */
[----:B------:R-:W-:Y:S01]  /*bb50*/  @!PT LDS RZ, [RZ] ;  /* 0x00000000fffff984 */ /* 0x000fe20000000800 */
[----:B------:R-:W-:Y:S01]  /*bb60*/  @!PT LDS RZ, [RZ] ;  /* 0x00000000fffff984 */ /* 0x000fe20000000800 */
[----:B------:R0:W-:Y:S01]  /*bb70*/  @P0 LDGSTS.E.BYPASS.LTC128B.128 [R4+0x23c00], desc[UR50][R2.64], !P2 ;  /* 0x23c0000002040fae */ /* 0x0001e2000d101d72 */
[----:B------:R-:W-:Y:S01]  /*bb80*/  PLOP3.LUT P0, PT, PT, PT, PT, 0x80, 0x0 ;  /* 0x000000000000781c */ /* 0x000fe20003f0f070 */
[----:B------:R-:W-:-:S12]  /*bb90*/  NOP ;  /* 0x0000000000007918 */ /* 0x000fd80000000000 */
.L_x_3652:
[----:B------:R-:W-:Y:S02]  /*bba0*/  PLOP3.LUT P1, PT, P1, P0, PT, 0xa2, 0x0 ;  /* 0x000000000000781c */ /* 0x000fe40000f21472 */
[----:B------:R-:W-:-:S08]  /*bbb0*/  @P0 R2UR P1, UR4, R27 ;  /* 0x000000001b0402ca */ /* 0x000fd00000020000 */
[----:B------:R-:W-:-:S05]  /*bbc0*/  @P0 PLOP3.LUT P0, PT, P1, PT, PT, 0x80, 0x0 ;  /* 0x000000000000081c */ /* 0x000fca0000f0f070 */
[----:B------:R-:W-:Y:S01]  /*bbd0*/  @!P1 SYNCS.ARRIVE.TRANS64.RED.A0T1 RZ, [UR4+0x28c30], RZ ;  /* 0x028c30ffffff99a7 */ /* 0x000fe20008200404 */
[----:B------:R-:W-:Y:S07]  /*bbe0*/  @!P1 ARRIVES.LDGSTSBAR.64.TRANSCNT [UR4+0x28c30] ;  /* 0x028c3000ff0099b0 */ /* 0x000fee0008000a84 */
[----:B------:R-:W-:Y:S05]  /*bbf0*/  @P0 BRA.U.ANY `(.L_x_3652) ;  /* 0xfffffffd00e80947 */ /* 0x000fea000393ffff */
[----:B------:R-:W-:Y:S01]  /*bc00*/  NOP ;  /* 0x0000000000007918 */ /* 0x000fe20000000000 */
[----:B------:R-:W-:-:S05]  /*bc10*/  IMAD.U32 R0, RZ, RZ, UR36 ;  /* 0x00000024ff007e24 */ /* 0x000fca000f8e00ff */
[----:B------:R-:W-:-:S13]  /*bc20*/  ISETP.NE.AND P2, PT, R0, 0x3, PT ;  /* 0x000000030000780c */ /* 0x000fda0003f45270 */
[----:B------:R-:W-:Y:S05]  /*bc30*/  @!P2 BRA `(.L_x_3653) ;  /* 0x000000000004a947 */ /* 0x000fea0003800000 */
[----:B------:R-:W-:Y:S01]  /*bc40*/  BPT.TRAP 0x1 ;  /* 0x000000040000795c */ /* 0x000fe20000300000 */
.L_x_3653:
[----:B------:R1:W5:Y:S01]  /*bc50*/  LDL.LU R0, [R1+0x8] ;  /* 0x0000080001007983 */ /* 0x0003620000300800 */
[----:B------:R-:W-:Y:S01]  /*bc60*/  LOP3.LUT P0, RZ, R22, 0x100, RZ, 0xc0, !PT ;  /* 0x0000010016ff7812 */ /* 0x000fe2000780c0ff */
[----:B------:R1:W-:Y:S02]  /*bc70*/  SYNCS.ARRIVE.TRANS64.A1T0 RZ, [R27+URZ+0x28c30], RZ ;  /* 0x028c30ff1bff79a7 */ /* 0x0003e4000810003f */
[----:B0-----:R1:W5:Y:S04]  /*bc80*/  LDL.LU R4, [R1] ;  /* 0x0000000001047983 */ /* 0x0013680000300800 */
[----:B------:R1:W5:Y:S01]  /*bc90*/  LDL R3, [R1+0x4] ;  /* 0x0000040001037983 */ /* 0x0003620000100800 */
[----:B------:R-:W-:-:S07]  /*bca0*/  SEL R2, R30, RZ, !P0 ;  /* 0x000000ff1e027207 */ /* 0x000fce0004000000 */
[----:B------:R-:W-:Y:S05]  /*bcb0*/  WARPSYNC.ALL ;  /* 0x0000000000007948 */ /* 0x000fea0003800000 */
[----:B------:R0:W-:Y:S01]  /*bcc0*/  STL [R1+0x18], R2 ;  /* 0x0000180201007387 */ /* 0x0001e20000100800 */
[----:B------:R-:W-:Y:S01]  /*bcd0*/  ULDC.64 UR4, c[0x0][0x298] ;  /* 0x0000a60000047ab9 */ /* 0x000fe20000000a00 */
[----:B------:R-:W-:Y:S01]  /*bce0*/  BSSY B6, `(.L_x_3654) ;  /* 0x0000020000067945 */ /* 0x000fe20003800000 */
[----:B0-----:R-:W-:Y:S01]  /*bcf0*/  VIADD R2, R23, 0x20400 ;  /* 0x0002040017027836 */ /* 0x001fe20000000000 */
[----:B------:R-:W-:Y:S01]  /*bd00*/  BAR.SYNC.DEFER_BLOCKING 0x8, 0x100 ;  /* 0x0204000000007b1d */ /* 0x000fe20000010000 */
[----:B-----5:R-:W-:-:S03]  /*bd10*/  SEL R0, R0, RZ, !P0 ;  /* 0x000000ff00007207 */ /* 0x020fc60004000000 */
[----:B------:R-:W-:Y:S02]  /*bd20*/  LOP3.LUT P0, RZ, R2, 0x3ff, RZ, 0xc0, !PT ;  /* 0x000003ff02ff7812 */ /* 0x000fe4000780c0ff */
[----:B------:R0:W-:Y:S01]  /*bd30*/  STL [R1+0x8], R0 ;  /* 0x0000080001007387 */ /* 0x0001e20000100800 */
[----:B------:R-:W-:-:S04]  /*bd40*/  PRMT R30, R3, 0x8880, RZ ;  /* 0x00008880031e7816 */ /* 0x000fc800000000ff */
[----:B------:R-:W-:Y:S02]  /*bd50*/  PRMT R30, R30, 0x7710, RZ ;  /* 0x000077101e1e7816 */ /* 0x000fe400000000ff */
[----:B0-----:R-:W-:-:S05]  /*bd60*/  SHF.R.S32.HI R0, RZ, 0x1f, R4 ;  /* 0x0000001fff007819 */ /* 0x001fca0000011404 */
[----:B------:R-:W-:-:S04]  /*bd70*/  IMAD R0, R0, UR4, RZ ;  /* 0x0000000400007c24 */ /* 0x000fc8000f8e02ff */
[C---:B------:R-:W-:Y:S02]  /*bd80*/  IMAD R0, R4.reuse, UR5, R0 ;  /* 0x0000000504007c24 */ /* 0x040fe4000f8e0200 */
[----:B------:R-:W-:-:S04]  /*bd90*/  IMAD.WIDE.U32 R4, R4, UR4, RZ ;  /* 0x0000000404047c25 */ /* 0x000fc8000f8e00ff */
[----:B------:R-:W-:Y:S01]  /*bda0*/  IMAD.IADD R0, R5, 0x1, R0 ;  /* 0x0000000105007824 */ /* 0x000fe200078e0200 */
[----:B------:R0:W-:Y:S04]  /*bdb0*/  STL.64 [R1+0x10], R4 ;  /* 0x0000100401007387 */ /* 0x0001e80000100a00 */
[----:B------:R0:W-:Y:S01]  /*bdc0*/  STL [R1], R0 ;  /* 0x0000000001007387 */ /* 0x0001e20000100800 */
        /* <DEDUP_REMOVED lines=17> */
.L_x_3655:
[----:B------:R-:W-:Y:S05]  /*bee0*/  BSYNC B6 ;  /* 0x0000000000067941 */ /* 0x000fea0003800000 */
.L_x_3654:
[----:B0-----:R-:W2:Y:S01]  /*bef0*/  LDL.LU R0, [R1] ;  /* 0x0000000001007983 */ /* 0x001ea20000300800 */
[----:B------:R-:W-:Y:S01]  /*bf00*/  ULDC.64 UR4, c[0x0][0x2d8] ;  /* 0x0000b60000047ab9 */ /* 0x000fe20000000a00 */
[----:B------:R-:W0:Y:S02]  /*bf10*/  LDC R7, c[0x0][0x448] ;  /* 0x00011200ff077b82 */ /* 0x000e240000000800 */
[----:B------:R-:W2:Y:S04]  /*bf20*/  LDL.LU.64 R2, [R1+0x10] ;  /* 0x0000100001027983 */ /* 0x000ea80000300a00 */
[----:B------:R-:W3:Y:S04]  /*bf30*/  LDL.LU R21, [R1+0x8] ;  /* 0x0000080001157983 */ /* 0x000ee80000300800 */
[----:B------:R-:W4:Y:S04]  /*bf40*/  LDL.LU R20, [R1+0x18] ;  /* 0x0000180001147983 */ /* 0x000f280000300800 */
[----:B------:R0:W5:Y:S04]  /*bf50*/  LDL R10, [R1+0xc] ;  /* 0x00000c00010a7983 */ /* 0x0001680000100800 */
[----:B------:R0:W5:Y:S02]  /*bf60*/  LDL R8, [R1+0x2c] ;  /* 0x00002c0001087983 */ /* 0x0001640000100800 */
[----:B0-----:R-:W-:-:S13]  /*bf70*/  ISETP.NE.AND P0, PT, R7, 0x1, PT ;  /* 0x000000010700780c */ /* 0x001fda0003f05270 */
[----:B------:R-:W0:Y:S01]  /*bf80*/  @P0 LDC R6, c[0x0][0x44c] ;  /* 0x00011300ff060b82 */ /* 0x000e220000000800 */
[----:B------:R-:W1:Y:S02]  /*bf90*/  S2R R9, SR_TID.X ;  /* 0x0000000000097919 */ /* 0x000e640000002100 */
[----:B-1----:R-:W-:-:S05]  /*bfa0*/  IMAD.SHL.U32 R9, R9, 0x8, RZ ;  /* 0x0000000809097824 */ /* 0x002fca00078e00ff */
[----:B------:R-:W-:Y:S01]  /*bfb0*/  LOP3.LUT R9, R9, 0x38, RZ, 0xc0, !PT ;  /* 0x0000003809097812 */ /* 0x000fe200078ec0ff */
[----:B--2---:R-:W-:Y:S02]  /*bfc0*/  IMAD.MOV.U32 R3, RZ, RZ, R0 ;  /* 0x000000ffff037224 */ /* 0x004fe400078e0000 */
[----:B------:R-:W-:Y:S02]  /*bfd0*/  IMAD R0, R26, UR4, RZ ;  /* 0x000000041a007c24 */ /* 0x000fe4000f8e02ff */
[----:B------:R-:W-:-:S04]  /*bfe0*/  IMAD.WIDE.U32 R2, R18, UR4, R2 ;  /* 0x0000000412027c25 */ /* 0x000fc8000f8e0002 */
[----:B------:R-:W-:Y:S01]  /*bff0*/  IMAD R0, R18, UR5, R0 ;  /* 0x0000000512007c24 */ /* 0x000fe2000f8e0200 */
[----:B------:R-:W-:-:S03]  /*c000*/  ULDC.64 UR4, c[0x0][0x2e0] ;  /* 0x0000b80000047ab9 */ /* 0x000fc60000000a00 */
[----:B------:R-:W-:Y:S02]  /*c010*/  IMAD.IADD R3, R3, 0x1, R0 ;  /* 0x0000000103037824 */ /* 0x000fe400078e0200 */
[----:B---3--:R-:W-:Y:S02]  /*c020*/  IMAD R0, R21, UR4, RZ ;  /* 0x0000000415007c24 */ /* 0x008fe4000f8e02ff */
[----:B----4-:R-:W-:-:S04]  /*c030*/  IMAD.WIDE.U32 R2, R20, UR4, R2 ;  /* 0x0000000414027c25 */ /* 0x010fc8000f8e0002 */
[----:B------:R-:W-:Y:S01]  /*c040*/  IMAD R0, R20, UR5, R0 ;  /* 0x0000000514007c24 */ /* 0x000fe2000f8e0200 */
[----:B------:R-:W-:Y:S01]  /*c050*/  ULDC.64 UR4, c[0x0][0x2d0] ;  /* 0x0000b40000047ab9 */ /* 0x000fe20000000a00 */
[----:B------:R-:W1:Y:S02]  /*c060*/  S2R R20, SR_TID.X ;  /* 0x0000000000147919 */ /* 0x000e640000002100 */
[----:B------:R-:W-:Y:S02]  /*c070*/  IMAD.IADD R3, R3, 0x1, R0 ;  /* 0x0000000103037824 */ /* 0x000fe400078e0200 */
[----:B------:R-:W2:Y:S01]  /*c080*/  @P0 LDC R0, c[0x0][0x450] ;  /* 0x00011400ff000b82 */ /* 0x000ea20000000800 */
[----:B-1----:R-:W-:-:S04]  /*c090*/  SHF.L.U32 R20, R20, 0x4, RZ ;  /* 0x0000000414147819 */ /* 0x002fc800000006ff */
[----:B------:R-:W-:-:S05]  /*c0a0*/  LOP3.LUT R20, R37, 0x70, R20, 0xf8, !PT ;  /* 0x0000007025147812 */ /* 0x000fca00078ef814 */
[----:B------:R-:W-:-:S04]  /*c0b0*/  IMAD R5, R17, 0x40, R20 ;  /* 0x0000004011057824 */ /* 0x000fc800078e0214 */
[----:B0-----:R-:W-:-:S04]  /*c0c0*/  @P0 IMAD.HI.U32 R6, R5, R6, RZ ;  /* 0x0000000605060227 */ /* 0x001fc800078e00ff */
[----:B------:R-:W-:Y:S01]  /*c0d0*/  IMAD.MOV.U32 R4, RZ, RZ, R5 ;  /* 0x000000ffff047224 */ /* 0x000fe200078e0005 */
[----:B--2---:R-:W-:-:S05]  /*c0e0*/  @P0 SHF.R.U32.HI R4, RZ, R0, R6 ;  /* 0x00000000ff040219 */ /* 0x004fca0000011606 */
        /* <DEDUP_REMOVED lines=15> */
[----:B------:R-:W-:-:S04]  /*c1e0*/  ULDC UR4, c[0x0][0x2b8] ;  /* 0x0000ae0000047ab9 */ /* 0x000fc80000000800 */
[----:B------:R-:W-:Y:S01]  /*c1f0*/  LEA.HI.X R4, R2, UR5, R4, 0x1, P0 ;  /* 0x0000000502047c11 */ /* 0x000fe200080f0c04 */
[----:B------:R-:W-:Y:S01]  /*c200*/  UMOV UR5, 0xffffffff ;  /* 0xffffffff00057882 */ /* 0x000fe20000000000 */
[----:B------:R-:W-:Y:S02]  /*c210*/  ISETP.GE.AND P1, PT, R9, UR4, PT ;  /* 0x0000000409007c0c */ /* 0x000fe4000bf26270 */
[----:B------:R-:W-:Y:S11]  /*c220*/  BRA.DIV UR5, `(.L_x_3656) ;  /* 0x0000003605687947 */ /* 0x000ff6000b800000 */
[----:B------:R-:W0:Y:S01]  /*c230*/  SHFL.IDX PT, R3, R0, RZ, 0x181f ;  /* 0x00181fff00037589 */ /* 0x000e2200000e0000 */
[----:B-----5:R-:W-:Y:S02]  /*c240*/  IMAD R5, R10, R7, RZ ;  /* 0x000000070a057224 */ /* 0x020fe400078e02ff */
[----:B------:R-:W-:Y:S01]  /*c250*/  IMAD R17, R17, 0x40, R37 ;  /* 0x0000004011117824 */ /* 0x000fe200078e0225 */
[----:B------:R-:W1:Y:S04]  /*c260*/  SHFL.IDX PT, R2, R4, RZ, 0x181f ;  /* 0x00181fff04027589 */ /* 0x000e6800000e0000 */
[----:B------:R-:W-:-:S13]  /*c270*/  ISETP.GE.AND P0, PT, R17, R5, PT ;  /* 0x000000051100720c */ /* 0x000fda0003f06270 */
[----:B0-----:R-:W-:-:S05]  /*c280*/  @!P0 LEA R3, P2, R9, R3, 0x1 ;  /* 0x0000000309038211 */ /* 0x001fca00078408ff */
[----:B-1----:R-:W-:-:S05]  /*c290*/  @!P0 IMAD.X R2, RZ, RZ, R2, P2 ;  /* 0x000000ffff028224 */ /* 0x002fca00010e0602 */
[----:B------:R-:W-:-:S04]  /*c2a0*/  @!P0 LOP3.LUT R3, R3, R2, RZ, 0x3c, !PT ;  /* 0x0000000203038212 */ /* 0x000fc800078e3cff */
[----:B------:R-:W-:-:S04]  /*c2b0*/  @!P0 LOP3.LUT R2, R3, R2, RZ, 0x3c, !PT ;  /* 0x0000000203028212 */ /* 0x000fc800078e3cff */
[----:B------:R-:W-:-:S05]  /*c2c0*/  @!P0 LOP3.LUT R3, R3, R2, RZ, 0x3c, !PT ;  /* 0x0000000203038212 */ /* 0x000fca00078e3cff */
[----:B------:R-:W-:Y:S01]  /*c2d0*/  @!PT LDS RZ, [RZ] ;  /* 0x00000000fffff984 */ /* 0x000fe20000000800 */
[----:B------:R0:W-:Y:S02]  /*c2e0*/  @!P0 LDGSTS.E.BYPASS.LTC128B.128 [R8+0x20400], desc[UR50][R2.64], !P1 ;  /* 0x2040000002088fae */ /* 0x0001e4000c901d72 */
[----:B0-----:R-:W-:Y:S02]  /*c2f0*/  IADD3 R2, R17, 0x10, RZ ;  /* 0x0000001011027810 */ /* 0x001fe40007ffe0ff */
[----:B------:R-:W0:Y:S02]  /*c300*/  SHFL.IDX PT, R3, R0, 0x1, 0x181f ;  /* 0x00381f0000037f89 */ /* 0x000e2400000e0000 */
[----:B------:R-:W-:Y:S02]  /*c310*/  ISETP.GE.AND P0, PT, R2, R5, PT ;  /* 0x000000050200720c */ /* 0x000fe40003f06270 */
[----:B------:R-:W1:Y:S11]  /*c320*/  SHFL.IDX PT, R2, R4, 0x1, 0x181f ;  /* 0x00381f0004027f89 */ /* 0x000e7600000e0000 */
[----:B0-----:R-:W-:-:S05]  /*c330*/  @!P0 LEA R3, P2, R9, R3, 0x1 ;  /* 0x0000000309038211 */ /* 0x001fca00078408ff */
[----:B-1----:R-:W-:-:S05]  /*c340*/  @!P0 IMAD.X R2, RZ, RZ, R2, P2 ;  /* 0x000000ffff028224 */ /* 0x002fca00010e0602 */
[----:B------:R-:W-:-:S04]  /*c350*/  @!P0 LOP3.LUT R3, R3, R2, RZ, 0x3c, !PT ;  /* 0x0000000203038212 */ /* 0x000fc800078e3cff */
[----:B------:R-:W-:-:S04]  /*c360*/  @!P0 LOP3.LUT R2, R3, R2, RZ, 0x3c, !PT ;  /* 0x0000000203028212 */ /* 0x000fc800078e3cff */
[----:B------:R-:W-:-:S05]  /*c370*/  @!P0 LOP3.LUT R3, R3, R2, RZ, 0x3c, !PT ;  /* 0x0000000203038212 */ /* 0x000fca00078e3cff */
[----:B------:R0:W-:Y:S02]  /*c380*/  @!P0 LDGSTS.E.BYPASS.LTC128B.128 [R8+0x20c00], desc[UR50][R2.64], !P1 ;  /* 0x20c0000002088fae */ /* 0x0001e4000c901d72 */
[----:B0-----:R-:W-:Y:S02]  /*c390*/  VIADD R2, R17, 0x20 ;  /* 0x0000002011027836 */ /* 0x001fe40000000000 */
[----:B------:R-:W0:Y:S03]  /*c3a0*/  SHFL.IDX PT, R3, R0, 0x2, 0x181f ;  /* 0x00581f0000037f89 */ /* 0x000e2600000e0000 */
[----:B------:R-:W-:Y:S01]  /*c3b0*/  ISETP.GE.AND P0, PT, R2, R5, PT ;  /* 0x000000050200720c */ /* 0x000fe20003f06270 */
[----:B------:R-:W-:Y:S04]  /*c3c0*/  SHFL.IDX PT, R0, R0, 0x3, 0x181f ;  /* 0x00781f0000007f89 */ /* 0x000fe800000e0000 */
[----:B------:R-:W1:Y:S04]  /*c3d0*/  SHFL.IDX PT, R2, R4, 0x2, 0x181f ;  /* 0x00581f0004027f89 */ /* 0x000e6800000e0000 */
[----:B------:R-:W2:Y:S04]  /*c3e0*/  SHFL.IDX PT, R4, R4, 0x3, 0x181f ;  /* 0x00781f0004047f89 */ /* 0x000ea800000e0000 */
[----:B0-----:R-:W-:-:S05]  /*c3f0*/  @!P0 LEA R3, P2, R9, R3, 0x1 ;  /* 0x0000000309038211 */ /* 0x001fca00078408ff */
[----:B-1----:R-:W-:-:S05]  /*c400*/  @!P0 IMAD.X R2, RZ, RZ, R2, P2 ;  /* 0x000000ffff028224 */ /* 0x002fca00010e0602 */
[----:B------:R-:W-:-:S04]  /*c410*/  @!P0 LOP3.LUT R3, R3, R2, RZ, 0x3c, !PT ;  /* 0x0000000203038212 */ /* 0x000fc800078e3cff */
[----:B------:R-:W-:-:S04]  /*c420*/  @!P0 LOP3.LUT R2, R3, R2, RZ, 0x3c, !PT ;  /* 0x0000000203028212 */ /* 0x000fc800078e3cff */
[----:B------:R-:W-:-:S05]  /*c430*/  @!P0 LOP3.LUT R3, R3, R2, RZ, 0x3c, !PT ;  /* 0x0000000203038212 */ /* 0x000fca00078e3cff */
[----:B--2---:R0:W-:Y:S02]  /*c440*/  @!P0 LDGSTS.E.BYPASS.LTC128B.128 [R8+0x21400], desc[UR50][R2.64], !P1 ;  /* 0x2140000002088fae */ /* 0x0041e4000c901d72 */
.L_x_3734:
[----:B------:R-:W-:-:S05]  /*c450*/  VIADD R17, R17, 0x30 ;  /* 0x0000003011117836 */ /* 0x000fca0000000000 */
[----:B------:R-:W-:-:S13]  /*c460*/  ISETP.GE.AND P0, PT, R17, R5, PT ;  /* 0x000000051100720c */ /* 0x000fda0003f06270 */
[----:B01----:R-:W-:-:S05]  /*c470*/  @!P0 LEA R2, P2, R9, R0, 0x1 ;  /* 0x0000000009028211 */ /* 0x003fca00078408ff */
[----:B------:R-:W-:-:S05]  /*c480*/  @!P0 IMAD.X R3, RZ, RZ, R4, P2 ;  /* 0x000000ffff038224 */ /* 0x000fca00010e0604 */
[----:B------:R-:W-:Y:S01]  /*c490*/  @!PT LDS RZ, [RZ] ;  /* 0x00000000fffff984 */ /* 0x000fe20000000800 */
[----:B------:R-:W-:Y:S01]  /*c4a0*/  @!PT LDS RZ, [RZ] ;  /* 0x00000000fffff984 */ /* 0x000fe20000000800 */
[----:B------:R-:W-:Y:S01]  /*c4b0*/  @!PT LDS RZ, [RZ] ;  /* 0x00000000fffff984 */ /* 0x000fe20000000800 */
[----:B------:R0:W-:Y:S01]  /*c4c0*/  @!P0 LDGSTS.E.BYPASS.LTC128B.128 [R8+0x21c00], desc[UR50][R2.64], !P1 ;  /* 0x21c0000002088fae */ /* 0x0001e2000c901d72 */
[----:B------:R-:W-:Y:S01]  /*c4d0*/  PLOP3.LUT P0, PT, PT, PT, PT, 0x80, 0x0 ;  /* 0x000000000000781c */ /* 0x000fe20003f0f070 */
[----:B------:R-:W-:-:S12]  /*c4e0*/  NOP ;  /* 0x0000000000007918 */ /* 0x000fd80000000000 */
.L_x_3657:
        /* <DEDUP_REMOVED lines=18> */
.L_x_3735:
[----:B------:R-:W-:Y:S05]  /*c610*/  BSYNC B0 ;  /* 0x0000000000007941 */ /* 0x000fea0003800000 */
.L_x_3658:
[----:B------:R-:W-:-:S05]  /*c620*/  IMAD.U32 R2, RZ, RZ, UR36 ;  /* 0x00000024ff027e24 */ /* 0x000fca000f8e00ff */
[----:B------:R-:W-:-:S13]  /*c630*/  ISETP.NE.AND P0, PT, R2, 0x3, PT ;  /* 0x000000030200780c */ /* 0x000fda0003f05270 */
[----:B------:R-:W-:Y:S05]  /*c640*/  @!P0 BRA `(.L_x_3660) ;  /* 0x0000000000048947 */ /* 0x000fea0003800000 */
[----:B------:R-:W-:Y:S01]  /*c650*/  BPT.TRAP 0x1 ;  /* 0x000000040000795c */ /* 0x000fe20000300000 */
.L_x_3660:
[----:B0-----:R-:W-:Y:S01]  /*c660*/  SHF.L.U32 R0, R25, 0x1f, RZ ;  /* 0x0000001f19007819 */ /* 0x001fe200000006ff */
[----:B------:R-:W-:Y:S03]  /*c670*/  BSSY B0, `(.L_x_3661) ;  /* 0x0000003000007945 */ /* 0x000fe60003800000 */
[----:B------:R-:W0:Y:S02]  /*c680*/  SYNCS.PHASECHK.TRANS64.TRYWAIT P0, [R27+URZ+0x28c60], R0 ;  /* 0x028c60001b0075a7 */ /* 0x000e24000800017f */
[----:B0-----:R-:W-:Y:S05]  /*c690*/  @!P0 BRA `(.L_x_3662) ;  /* 0x0000003400a48947 */ /* 0x001fea0003800000 */
.L_x_3736:
[----:B------:R-:W-:Y:S05]  /*c6a0*/  BSYNC B0 ;  /* 0x0000000000007941 */ /* 0x000fea0003800000 */
.L_x_3661:
[----:B------:R-:W0:Y:S01]  /*c6b0*/  LDL.LU R2, [R1+0x1c] ;  /* 0x00001c0001027983 */ /* 0x000e220000300800 */
[----:B------:R-:W-:-:S03]  /*c6c0*/  ULDC.64 UR4, c[0x0][0x328] ;  /* 0x0000ca0000047ab9 */ /* 0x000fc60000000a00 */
[----:B------:R-:W2:Y:S01]  /*c6d0*/  LDL.LU R4, [R1+0x20] ;  /* 0x0000200001047983 */ /* 0x000ea20000300800 */
[----:B------:R-:W-:Y:S02]  /*c6e0*/  IMAD R5, R24, 0x8000, R33 ;  /* 0x0000800018057824 */ /* 0x000fe400078e0221 */
[----:B0-----:R-:W-:Y:S02]  /*c6f0*/  IMAD R0, R2, UR4, RZ ;  /* 0x0000000402007c24 */ /* 0x001fe4000f8e02ff */
[----:B------:R-:W-:-:S04]  /*c700*/  IMAD.WIDE.U32 R2, R35, UR4, RZ ;  /* 0x0000000423027c25 */ /* 0x000fc8000f8e00ff */
[----:B------:R-:W-:Y:S01]  /*c710*/  IMAD R0, R35, UR5, R0 ;  /* 0x0000000523007c24 */ /* 0x000fe2000f8e0200 */
[----:B------:R-:W-:-:S04]  /*c720*/  ULDC.64 UR4, c[0x0][0x338] ;  /* 0x0000ce0000047ab9 */ /* 0x000fc80000000a00 */
[----:B------:R-:W-:Y:S01]  /*c730*/  IADD3 R3, R3, R0, RZ ;  /* 0x0000000003037210 */ /* 0x000fe20007ffe0ff */
[----:B--2---:R-:W-:Y:S02]  /*c740*/  IMAD R0, R4, UR4, RZ ;  /* 0x0000000404007c24 */ /* 0x004fe4000f8e02ff */
        /* <DEDUP_REMOVED lines=13> */
[----:B------:R-:W2:Y:S01]  /*c820*/  LDL R3, [R1+0x4] ;  /* 0x0000040001037983 */ /* 0x000ea20000100800 */
[----:B------:R-:W-:Y:S01]  /*c830*/  IMAD R5, R5, 0x2, R23 ;  /* 0x0000000205057824 */ /* 0x000fe200078e0217 */
[C---:B------:R-:W-:Y:S01]  /*c840*/  LOP3.LUT P5, RZ, R30.reuse, 0x2, RZ, 0xc0, !PT ;  /* 0x000000021eff7812 */ /* 0x040fe200078ac0ff */
[----:B------:R-:W0:Y:S01]  /*c850*/  S2R R7, SR_TID.X ;  /* 0x0000000000077919 */ /* 0x000e220000002100 */
[C---:B------:R-:W-:Y:S02]  /*c860*/  LOP3.LUT P4, RZ, R30.reuse, 0x4, RZ, 0xc0, !PT ;  /* 0x000000041eff7812 */ /* 0x040fe4000788c0ff */
[----:B------:R-:W-:Y:S01]  /*c870*/  LOP3.LUT P3, RZ, R30, 0x8, RZ, 0xc0, !PT ;  /* 0x000000081eff7812 */ /* 0x000fe2000786c0ff */
[----:B------:R-:W1:Y:S01]  /*c880*/  SHFL.IDX PT, R2, R4, RZ, 0x181f ;  /* 0x00181fff04027589 */ /* 0x000e6200000e0000 */
[----:B------:R-:W-:Y:S02]  /*c890*/  LOP3.LUT R22, R22, 0xfffffeff, RZ, 0xc0, !PT ;  /* 0xfffffeff16167812 */ /* 0x000fe400078ec0ff */
[----:B------:R-:W-:Y:S01]  /*c8a0*/  LOP3.LUT P2, RZ, R30, 0x10, RZ, 0xc0, !PT ;  /* 0x000000101eff7812 */ /* 0x000fe2000784c0ff */
[----:B0-----:R-:W-:-:S05]  /*c8b0*/  IMAD.SHL.U32 R7, R7, 0x8, RZ ;  /* 0x0000000807077824 */ /* 0x001fca00078e00ff */
[----:B------:R-:W-:-:S05]  /*c8c0*/  LOP3.LUT R7, R7, 0x38, RZ, 0xc0, !PT ;  /* 0x0000003807077812 */ /* 0x000fca00078ec0ff */
[----:B------:R-:W-:Y:S01]  /*c8d0*/  IMAD.SHL.U32 R0, R7, 0x2, RZ ;  /* 0x0000000207007824 */ /* 0x000fe200078e00ff */
[----:B------:R-:W-:-:S04]  /*c8e0*/  LOP3.LUT R7, R30, 0x1, RZ, 0xc0, !PT ;  /* 0x000000011e077812 */ /* 0x000fc800078ec0ff */
[----:B-1----:R-:W-:Y:S02]  /*c8f0*/  IADD3 R2, P0, R2, R0, RZ ;  /* 0x0000000002027210 */ /* 0x002fe40007f1e0ff */
[----:B------:R-:W-:-:S13]  /*c900*/  ISETP.NE.U32.AND P1, PT, R7, 0x1, PT ;  /* 0x000000010700780c */ /* 0x000fda0003f25070 */
[----:B------:R-:W-:-:S04]  /*c910*/  @P1 LOP3.LUT R22, R22, 0x100, RZ, 0xfc, !PT ;  /* 0x0000010016161812 */ /* 0x000fc800078efcff */
[----:B------:R-:W-:Y:S01]  /*c920*/  LOP3.LUT R22, R22, 0xfffffdff, RZ, 0xc0, !PT ;  /* 0xfffffdff16167812 */ /* 0x000fe200078ec0ff */
[----:B--2---:R-:W-:Y:S02]  /*c930*/  IMAD.MOV.U32 R8, RZ, RZ, R3 ;  /* 0x000000ffff087224 */ /* 0x004fe400078e0003 */
[----:B------:R-:W0:Y:S03]  /*c940*/  SHFL.IDX PT, R3, R6, RZ, 0x181f ;  /* 0x00181fff06037589 */ /* 0x000e2600000e0000 */
[----:B------:R-:W-:Y:S01]  /*c950*/  PRMT R7, R8, 0x8880, RZ ;  /* 0x0000888008077816 */ /* 0x000fe200000000ff */
[----:B0-----:R-:W-:Y:S01]  /*c960*/  IMAD.X R3, RZ, RZ, R3, P0 ;  /* 0x000000ffff037224 */ /* 0x001fe200000e0603 */
[----:B------:R-:W-:Y:S02]  /*c970*/  ISETP.LT.OR P0, PT, R29, 0x1, P1 ;  /* 0x000000011d00780c */ /* 0x000fe40000f01670 */
[----:B------:R-:W-:-:S04]  /*c980*/  LOP3.LUT P1, RZ, R30, 0x20, RZ, 0xc0, !PT ;  /* 0x000000201eff7812 */ /* 0x000fc8000782c0ff */
[----:B------:R-:W-:-:S07]  /*c990*/  ISETP.LT.OR P6, PT, R29, 0x1, !P1 ;  /* 0x000000011d00780c */ /* 0x000fce0004fc1670 */
[----:B------:R-:W-:Y:S01]  /*c9a0*/  @!PT LDS RZ, [RZ] ;  /* 0x00000000fffff984 */ /* 0x000fe20000000800 */
[----:B------:R-:W-:Y:S01]  /*c9b0*/  LDGSTS.E.BYPASS.LTC128B.128 [R5+0x400], desc[UR50][R2.64], !P0 ;  /* 0x0040000002057fae */ /* 0x000fe2000c101d72 */
[----:B------:R-:W-:-:S13]  /*c9c0*/  ISETP.LT.OR P0, PT, R29, 0x1, !P5 ;  /* 0x000000011d00780c */ /* 0x000fda0006f01670 */
[----:B------:R-:W-:Y:S01]  /*c9d0*/  LDGSTS.E.BYPASS.LTC128B.128 [R5+0x2400], desc[UR50][R2.64+0x80], !P0 ;  /* 0x0240008002057fae */ /* 0x000fe2000c101d72 */
[----:B------:R-:W-:-:S13]  /*c9e0*/  ISETP.LT.OR P0, PT, R29, 0x1, !P4 ;  /* 0x000000011d00780c */ /* 0x000fda0006701670 */
[----:B------:R-:W-:Y:S01]  /*c9f0*/  LDGSTS.E.BYPASS.LTC128B.128 [R5+0x4400], desc[UR50][R2.64+0x100], !P0 ;  /* 0x0440010002057fae */ /* 0x000fe2000c101d72 */
[----:B------:R-:W-:-:S13]  /*ca00*/  ISETP.LT.OR P0, PT, R29, 0x1, !P3 ;  /* 0x000000011d00780c */ /* 0x000fda0005f01670 */
[----:B------:R-:W-:Y:S01]  /*ca10*/  LDGSTS.E.BYPASS.LTC128B.128 [R5+0x6400], desc[UR50][R2.64+0x180], !P0 ;  /* 0x0640018002057fae */ /* 0x000fe2000c101d72 */
[----:B------:R-:W-:-:S13]  /*ca20*/  ISETP.LT.OR P0, PT, R29, 0x1, !P2 ;  /* 0x000000011d00780c */ /* 0x000fda0005701670 */
[----:B------:R-:W-:Y:S01]  /*ca30*/  LDGSTS.E.BYPASS.LTC128B.128 [R5+0x8400], desc[UR50][R2.64+0x200], !P0 ;  /* 0x0840020002057fae */ /* 0x000fe2000c101d72 */
[----:B------:R-:W-:-:S03]  /*ca40*/  LOP3.LUT P0, RZ, R30, 0x40, RZ, 0xc0, !PT ;  /* 0x000000401eff7812 */ /* 0x000fc6000780c0ff */
[----:B------:R-:W-:Y:S01]  /*ca50*/  LDGSTS.E.BYPASS.LTC128B.128 [R5+0xa400], desc[UR50][R2.64+0x280], !P6 ;  /* 0x0a40028002057fae */ /* 0x000fe2000f101d72 */
[----:B------:R-:W-:-:S13]  /*ca60*/  ISETP.LT.OR P6, PT, R29, 0x1, !P0 ;  /* 0x000000011d00780c */ /* 0x000fda00047c1670 */
[----:B------:R-:W-:Y:S01]  /*ca70*/  LDGSTS.E.BYPASS.LTC128B.128 [R5+0xc400], desc[UR50][R2.64+0x300], !P6 ;  /* 0x0c40030002057fae */ /* 0x000fe2000f101d72 */
[----:B------:R-:W-:-:S03]  /*ca80*/  ISETP.GT.AND P6, PT, R7, -0x1, PT ;  /* 0xffffffff0700780c */ /* 0x000fc60003fc4270 */
[----:B------:R-:W-:Y:S10]  /*ca90*/  SHFL.IDX PT, R7, R6, 0x2, 0x181f ;  /* 0x00581f0006077f89 */ /* 0x000ff400000e0000 */
[----:B------:R-:W-:-:S02]  /*caa0*/  @P6 LOP3.LUT R22, R22, 0x200, RZ, 0xfc, !PT ;  /* 0x0000020016166812 */ /* 0x000fc400078efcff */
[----:B------:R-:W-:-:S13]  /*cab0*/  ISETP.LT.OR P6, PT, R29, 0x1, P6 ;  /* 0x000000011d00780c */ /* 0x000fda00037c1670 */
[----:B------:R0:W-:Y:S04]  /*cac0*/  LDGSTS.E.BYPASS.LTC128B.128 [R5+0xe400], desc[UR50][R2.64+0x380], !P6 ;  /* 0x0e40038002057fae */ /* 0x0001e8000f101d72 */
[----:B0-----:R-:W0:Y:S04]  /*cad0*/  SHFL.IDX PT, R2, R4, 0x1, 0x181f ;  /* 0x00381f0004027f89 */ /* 0x001e2800000e0000 */
[----:B------:R-:W1:Y:S04]  /*cae0*/  SHFL.IDX PT, R3, R6, 0x1, 0x181f ;  /* 0x00381f0006037f89 */ /* 0x000e6800000e0000 */
[----:B------:R-:W-:Y:S01]  /*caf0*/  SHFL.IDX PT, R6, R6, 0x3, 0x181f ;  /* 0x00781f0006067f89 */ /* 0x000fe200000e0000 */
[----:B0-----:R-:W-:-:S04]  /*cb00*/  IADD3 R2, P6, R2, R0, RZ ;  /* 0x0000000002027210 */ /* 0x001fc80007fde0ff */
[----:B-1----:R-:W-:Y:S02]  /*cb10*/  IADD3.X R3, RZ, R3, RZ, P6, !PT ;  /* 0x00000003ff037210 */ /* 0x002fe400037fe4ff */
[----:B------:R-:W-:-:S04]  /*cb20*/  LOP3.LUT P6, RZ, R22, 0x100, RZ, 0xc0, !PT ;  /* 0x0000010016ff7812 */ /* 0x000fc800078cc0ff */
[----:B------:R-:W-:-:S13]  /*cb30*/  ISETP.LT.OR P6, PT, R29, 0x11, P6 ;  /* 0x000000111d00780c */ /* 0x000fda00037c1670 */
        /* <DEDUP_REMOVED lines=13> */
[----:B------:R-:W-:-:S04]  /*cc10*/  LOP3.LUT P6, RZ, R22, 0x200, RZ, 0xc0, !PT ;  /* 0x0000020016ff7812 */ /* 0x000fc800078cc0ff */
[----:B------:R-:W-:-:S13]  /*cc20*/  ISETP.LT.OR P6, PT, R29, 0x11, P6 ;  /* 0x000000111d00780c */ /* 0x000fda00037c1670 */
[----:B------:R0:W-:Y:S04]  /*cc30*/  LDGSTS.E.BYPASS.LTC128B.128 [R5+0xec00], desc[UR50][R2.64+0x380], !P6 ;  /* 0x0ec0038002057fae */ /* 0x0001e8000f101d72 */
[----:B0-----:R-:W0:Y:S02]  /*cc40*/  SHFL.IDX PT, R2, R4, 0x2, 0x181f ;  /* 0x00581f0004027f89 */ /* 0x001e2400000e0000 */
[----:B0-----:R-:W-:-:S05]  /*cc50*/  IADD3 R2, P6, R2, R0, RZ ;  /* 0x0000000002027210 */ /* 0x001fca0007fde0ff */
[----:B------:R-:W-:Y:S01]  /*cc60*/  IMAD.X R3, RZ, RZ, R7, P6 ;  /* 0x000000ffff037224 */ /* 0x000fe200030e0607 */
        /* <DEDUP_REMOVED lines=18> */
[----:B0-----:R0:W1:Y:S02]  /*cd90*/  SHFL.IDX PT, R2, R4, 0x3, 0x181f ;  /* 0x00781f0004027f89 */ /* 0x00106400000e0000 */
.L_x_3746:
[C---:B------:R-:W-:Y:S02]  /*cda0*/  LOP3.LUT P6, RZ, R22.reuse, 0x100, RZ, 0xc0, !PT ;  /* 0x0000010016ff7812 */ /* 0x040fe400078cc0ff */
[----:B------:R-:W-:Y:S02]  /*cdb0*/  LOP3.LUT R22, R22, 0xffffefff, RZ, 0xc0, !PT ;  /* 0xffffefff16167812 */ /* 0x000fe400078ec0ff */
[C---:B------:R-:W-:Y:S02]  /*cdc0*/  ISETP.LT.OR P6, PT, R29.reuse, 0x31, P6 ;  /* 0x000000311d00780c */ /* 0x040fe400037c1670 */
[----:B------:R-:W-:-:S11]  /*cdd0*/  ISETP.LT.OR P5, PT, R29, 0x31, !P5 ;  /* 0x000000311d00780c */ /* 0x000fd60006fa1670 */
[----:B------:R-:W-:Y:S02]  /*cde0*/  @P6 LOP3.LUT R22, R22, 0x1000, RZ, 0xfc, !PT ;  /* 0x0000100016166812 */ /* 0x000fe400078efcff */
[C---:B------:R-:W-:Y:S02]  /*cdf0*/  ISETP.LT.OR P6, PT, R29.reuse, 0x31, !P4 ;  /* 0x000000311d00780c */ /* 0x040fe400067c1670 */
[----:B------:R-:W-:Y:S02]  /*ce00*/  LOP3.LUT R22, R22, 0xffffbfff, RZ, 0xc0, !PT ;  /* 0xffffbfff16167812 */ /* 0x000fe400078ec0ff */
[C---:B------:R-:W-:Y:S02]  /*ce10*/  ISETP.LT.OR P4, PT, R29.reuse, 0x31, !P2 ;  /* 0x000000311d00780c */ /* 0x040fe40005781670 */
[----:B------:R-:W-:Y:S02]  /*ce20*/  LOP3.LUT R22, R22, 0xfffffeff, RZ, 0xc0, !PT ;  /* 0xfffffeff16167812 */ /* 0x000fe400078ec0ff */
[----:B------:R-:W-:-:S02]  /*ce30*/  ISETP.LT.OR P2, PT, R29, 0x31, !P0 ;  /* 0x000000311d00780c */ /* 0x000fc40004741670 */
[----:B------:R-:W-:Y:S02]  /*ce40*/  @P5 LOP3.LUT R22, R22, 0x100, RZ, 0xfc, !PT ;  /* 0x0000010016165812 */ /* 0x000fe400078efcff */
[----:B-1----:R-:W-:Y:S02]  /*ce50*/  IADD3 R2, P0, R2, R0, RZ ;  /* 0x0000000002027210 */ /* 0x002fe40007f1e0ff */
[----:B------:R-:W-:Y:S02]  /*ce60*/  @P6 LOP3.LUT R22, R22, 0x4000, RZ, 0xfc, !PT ;  /* 0x0000400016166812 */ /* 0x000fe400078efcff */
[----:B------:R-:W-:Y:S01]  /*ce70*/  ISETP.LT.OR P5, PT, R29, 0x31, !P3 ;  /* 0x000000311d00780c */ /* 0x000fe20005fa1670 */
[----:B------:R-:W-:Y:S01]  /*ce80*/  IMAD.X R3, RZ, RZ, R6, P0 ;  /* 0x000000ffff037224 */ /* 0x000fe200000e0606 */
[C---:B------:R-:W-:Y:S02]  /*ce90*/  LOP3.LUT P6, RZ, R22.reuse, 0x1000, RZ, 0xc0, !PT ;  /* 0x0000100016ff7812 */ /* 0x040fe400078cc0ff */
[----:B------:R-:W-:-:S02]  /*cea0*/  LOP3.LUT P0, RZ, R22, 0x100, RZ, 0xc0, !PT ;  /* 0x0000010016ff7812 */ /* 0x000fc4000780c0ff */
[----:B------:R-:W-:Y:S02]  /*ceb0*/  ISETP.LT.OR P3, PT, R29, 0x31, !P1 ;  /* 0x000000311d00780c */ /* 0x000fe40004f61670 */
[----:B------:R-:W-:-:S04]  /*cec0*/  LOP3.LUT P1, RZ, R22, 0x200, RZ, 0xc0, !PT ;  /* 0x0000020016ff7812 */ /* 0x000fc8000782c0ff */
[----:B------:R-:W-:-:S03]  /*ced0*/  ISETP.LT.OR P1, PT, R29, 0x31, P1 ;  /* 0x000000311d00780c */ /* 0x000fc60000f21670 */
[----:B------:R-:W-:Y:S01]  /*cee0*/  @!PT LDS RZ, [RZ] ;  /* 0x00000000fffff984 */ /* 0x000fe20000000800 */
[----:B------:R-:W-:Y:S01]  /*cef0*/  @!PT LDS RZ, [RZ] ;  /* 0x00000000fffff984 */ /* 0x000fe20000000800 */
[----:B------:R-:W-:Y:S01]  /*cf00*/  @!PT LDS RZ, [RZ] ;  /* 0x00000000fffff984 */ /* 0x000fe20000000800 */
[----:B------:R1:W-:Y:S01]  /*cf10*/  LDGSTS.E.BYPASS.LTC128B.128 [R5+0x1c00], desc[UR50][R2.64], !P6 ;  /* 0x01c0000002057fae */ /* 0x0003e2000f101d72 */
[----:B------:R-:W-:-:S03]  /*cf20*/  LOP3.LUT P6, RZ, R22, 0x4000, RZ, 0xc0, !PT ;  /* 0x0000400016ff7812 */ /* 0x000fc600078cc0ff */
        /* <DEDUP_REMOVED lines=9> */
.L_x_3664:
        /* <DEDUP_REMOVED lines=11> */
.L_x_3665:
[----:B------:R-:W-:Y:S01]  /*d070*/  ISETP.GE.AND P0, PT, R36, 0x41, PT ;  /* 0x000000412400780c */ /* 0x000fe20003f06270 */
[----:B------:R1:W-:Y:S01]  /*d080*/  SYNCS.ARRIVE.TRANS64.A1T0 RZ, [R27+URZ+0x28c50], RZ ;  /* 0x028c50ff1bff79a7 */ /* 0x0003e2000810003f */
[----:B------:R-:W-:Y:S11]  /*d090*/  BSSY B0, `(.L_x_3666) ;  /* 0x00000f5000007945 */ /* 0x000ff60003800000 */
[----:B-1----:R-:W-:Y:S05]  /*d0a0*/  @!P0 BRA `(.L_x_3667) ;  /* 0x0000000c00cc8947 */ /* 0x002fea0003800000 */
[----:B0-----:R-:W2:Y:S04]  /*d0b0*/  LDL.LU R4, [R1+0x28] ;  /* 0x0000280001047983 */ /* 0x001ea80000300800 */
[----:B------:R-:W3:Y:S04]  /*d0c0*/  LDL.LU R3, [R1+0x4] ;  /* 0x0000040001037983 */ /* 0x000ee80000300800 */
[----:B------:R-:W4:Y:S01]  /*d0d0*/  LDL.LU R2, [R1+0x30] ;  /* 0x0000300001027983 */ /* 0x000f220000300800 */
[----:B--2---:R-:W-:Y:S02]  /*d0e0*/  LOP3.LUT R30, R4, 0x40, RZ, 0xc0, !PT ;  /* 0x00000040041e7812 */ /* 0x004fe400078ec0ff */
[----:B---3--:R-:W-:-:S02]  /*d0f0*/  LOP3.LUT R29, R3, 0x80, RZ, 0xc0, !PT ;  /* 0x00000080031d7812 */ /* 0x008fc400078ec0ff */
[----:B------:R-:W-:Y:S01]  /*d100*/  SHF.R.U32.HI R30, RZ, 0x2, R30 ;  /* 0x00000002ff1e7819 */ /* 0x000fe2000001161e */
[----:B----4-:R-:W-:Y:S01]  /*d110*/  VIADD R7, R2, 0xfffffffe ;  /* 0xfffffffe02077836 */ /* 0x010fe20000000000 */
[----:B------:R-:W-:-:S07]  /*d120*/  SHF.R.U32.HI R29, RZ, 0x3, R29 ;  /* 0x00000003ff1d7819 */ /* 0x000fce000001161d */
.L_x_3680:
[----:B------:R-:W0:Y:S01]  /*d130*/  S2R R2, SR_TID.X ;  /* 0x0000000000027919 */ /* 0x000e220000002100 */
[----:B-1----:R-:W1:Y:S01]  /*d140*/  LDC R3, c[0x0][0x430] ;  /* 0x00010c00ff037b82 */ /* 0x002e620000000800 */
[----:B--23--:R-:W-:Y:S01]  /*d150*/  IMAD R6, R7, 0x40, R31 ;  /* 0x0000004007067824 */ /* 0x00cfe200078e021f */
[----:B------:R-:W-:Y:S05]  /*d160*/  YIELD ;  /* 0x0000000000007946 */ /* 0x000fea0003800000 */
[----:B------:R-:W-:Y:S01]  /*d170*/  IMAD.U32 R11, RZ, RZ, UR36 ;  /* 0x00000024ff0b7e24 */ /* 0x000fe2000f8e00ff */
[----:B------:R-:W-:Y:S01]  /*d180*/  ULDC UR4, c[0x0][0x430] ;  /* 0x00010c0000047ab9 */ /* 0x000fe20000000800 */
[----:B------:R-:W-:Y:S01]  /*d190*/  VIADD R24, R24, 0x1 ;  /* 0x0000000118187836 */ /* 0x000fe20000000000 */
[----:B-1----:R-:W-:Y:S01]  /*d1a0*/  ISETP.NE.AND P0, PT, R3, 0x1, PT ;  /* 0x000000010300780c */ /* 0x002fe20003f05270 */
[----:B0-----:R-:W-:-:S05]  /*d1b0*/  IMAD.SHL.U32 R4, R2, 0x10, RZ ;  /* 0x0000001002047824 */ /* 0x001fca00078e00ff */
[----:B------:R-:W-:-:S07]  /*d1c0*/  LOP3.LUT R4, R37, 0x70, R4, 0xf8, !PT ;  /* 0x0000007025047812 */ /* 0x000fce00078ef804 */
[----:B------:R-:W0:Y:S01]  /*d1d0*/  @P0 LDC R3, c[0x0][0x434] ;  /* 0x00010d00ff030b82 */ /* 0x000e220000000800 */
[C---:B------:R-:W-:Y:S01]  /*d1e0*/  ISETP.GT.U32.AND P1, PT, R4.reuse, 0x3f, PT ;  /* 0x0000003f0400780c */ /* 0x040fe20003f24070 */
[----:B------:R-:W-:-:S06]  /*d1f0*/  IMAD.IADD R6, R4, 0x1, R6 ;  /* 0x0000000104067824 */ /* 0x000fcc00078e0206 */
[----:B------:R-:W1:Y:S01]  /*d200*/  @P0 LDC R2, c[0x0][0x438] ;  /* 0x00010e00ff020b82 */ /* 0x000e620000000800 */
[----:B------:R-:W-:-:S07]  /*d210*/  IMAD.MOV.U32 R10, RZ, RZ, R6 ;  /* 0x000000ffff0a7224 */ /* 0x000fce00078e0006 */
[----:B------:R-:W2:Y:S01]  /*d220*/  @!P1 LDC.64 R4, c[0x0][0x428] ;  /* 0x00010a00ff049b82 */ /* 0x000ea20000000a00 */
[----:B0-----:R-:W-:-:S07]  /*d230*/  @P0 IMAD.HI.U32 R3, R6, R3, RZ ;  /* 0x0000000306030227 */ /* 0x001fce00078e00ff */
[----:B------:R-:W0:Y:S01]  /*d240*/  @!P1 LDC.64 R8, c[0x0][0x418] ;  /* 0x00010600ff089b82 */ /* 0x000e220000000a00 */
[----:B-1----:R-:W-:-:S04]  /*d250*/  @P0 SHF.R.U32.HI R10, RZ, R2, R3 ;  /* 0x00000002ff0a0219 */ /* 0x002fc80000011603 */
[----:B------:R-:W-:Y:S02]  /*d260*/  @!P1 SHF.R.S32.HI R3, RZ, 0x1f, R10 ;  /* 0x0000001fff039819 */ /* 0x000fe4000001140a */
[----:B------:R-:W-:-:S05]  /*d270*/  @!P1 MOV R2, R10 ;  /* 0x0000000a00029202 */ /* 0x000fca0000000f00 */
[----:B--2---:R-:W-:-:S04]  /*d280*/  @!P1 IMAD.WIDE.U32 R2, R28, R4, R2 ;  /* 0x000000041c029225 */ /* 0x004fc800078e0002 */
[----:B------:R-:W-:Y:S01]  /*d290*/  @!P1 IMAD R4, R32, R4, RZ ;  /* 0x0000000420049224 */ /* 0x000fe200078e02ff */
[----:B0-----:R-:W-:-:S03]  /*d2a0*/  @!P1 LEA R8, P0, R2, R8, 0x2 ;  /* 0x0000000802089211 */ /* 0x001fc600078010ff */
[----:B------:R-:W-:Y:S02]  /*d2b0*/  @!P1 IMAD R5, R28, R5, R4 ;  /* 0x000000051c059224 */ /* 0x000fe400078e0204 */
[----:B------:R-:W-:Y:S02]  /*d2c0*/  IMAD.MOV.U32 R4, RZ, RZ, RZ ;  /* 0x000000ffff047224 */ /* 0x000fe400078e00ff */
[----:B------:R-:W-:Y:S02]  /*d2d0*/  @!P1 IMAD.IADD R3, R5, 0x1, R3 ;  /* 0x0000000105039824 */ /* 0x000fe400078e0203 */
[----:B------:R-:W-:-:S03]  /*d2e0*/  IMAD.MOV R5, RZ, RZ, -R10 ;  /* 0x000000ffff057224 */ /* 0x000fc600078e0a0a */
[----:B------:R-:W-:Y:S01]  /*d2f0*/  @!P1 LEA.HI.X R9, R2, R9, R3, 0x2, P0 ;  /* 0x0000000902099211 */ /* 0x000fe200000f1403 */
[----:B------:R-:W-:Y:S01]  /*d300*/  IMAD R5, R5, UR4, R6 ;  /* 0x0000000405057c24 */ /* 0x000fe2000f8e0206 */
[----:B------:R-:W-:-:S03]  /*d310*/  ISETP.NE.AND P0, PT, R24, 0x2, PT ;  /* 0x000000021800780c */ /* 0x000fc60003f05270 */
[----:B------:R0:W5:Y:S01]  /*d320*/  @!P1 LDG.E R4, desc[UR50][R8.64] ;  /* 0x0000003208049981 */ /* 0x000162000c1e1900 */
[----:B------:R-:W-:Y:S02]  /*d330*/  ISETP.NE.AND P1, PT, R11, 0x3, PT ;  /* 0x000000030b00780c */ /* 0x000fe40003f25270 */
[----:B------:R-:W-:Y:S02]  /*d340*/  SEL R2, RZ, 0x1, P0 ;  /* 0x00000001ff027807 */ /* 0x000fe40000000000 */
[----:B------:R-:W-:Y:S02]  /*d350*/  SEL R24, R24, RZ, P0 ;  /* 0x000000ff18187207 */ /* 0x000fe40000000000 */
[----:B------:R-:W-:Y:S01]  /*d360*/  LOP3.LUT R25, R25, R2, RZ, 0x3c, !PT ;  /* 0x0000000219197212 */ /* 0x000fe200078e3cff */
[----:B------:R-:W-:Y:S02]  /*d370*/  IMAD.MOV.U32 R2, RZ, RZ, R7 ;  /* 0x000000ffff027224 */ /* 0x000fe400078e0007 */
[----:B------:R-:W-:-:S03]  /*d380*/  VIADD R7, R7, 0xffffffff ;  /* 0xffffffff07077836 */ /* 0x000fc60000000000 */
[----:B------:R-:W-:Y:S01]  /*d390*/  ISETP.GT.AND P3, PT, R2, RZ, PT ;  /* 0x000000ff0200720c */ /* 0x000fe20003f64270 */
[----:B0-----:R-:W-:-:S12]  /*d3a0*/  @!P1 BRA `(.L_x_3668) ;  /* 0x0000000000049947 */ /* 0x001fd80003800000 */
[----:B------:R-:W-:Y:S01]  /*d3b0*/  BPT.TRAP 0x1 ;  /* 0x000000040000795c */ /* 0x000fe20000300000 */
.L_x_3668:
[----:B------:R-:W-:Y:S01]  /*d3c0*/  IMAD R6, R24, 0x8, R23 ;  /* 0x0000000818067824 */ /* 0x000fe200078e0217 */
[----:B------:R-:W-:Y:S01]  /*d3d0*/  SHF.L.U32 R17, R25, 0x1f, RZ ;  /* 0x0000001f19117819 */ /* 0x000fe200000006ff */
[----:B------:R-:W-:Y:S01]  /*d3e0*/  BSSY B1, `(.L_x_3669) ;  /* 0x0000004000017945 */ /* 0x000fe20003800000 */
[----:B------:R-:W-:Y:S02]  /*d3f0*/  SHF.R.S32.HI R9, RZ, 0x1f, R5 ;  /* 0x0000001fff097819 */ /* 0x000fe40000011405 */
[----:B------:R-:W0:Y:S02]  /*d400*/  SYNCS.PHASECHK.TRANS64.TRYWAIT P0, [R6+URZ+0x28c40], R17 ;  /* 0x028c4011060075a7 */ /* 0x000e24000800017f */
[----:B0-----:R-:W-:Y:S05]  /*d410*/  @!P0 BRA `(.L_x_3670) ;  /* 0x0000003000848947 */ /* 0x001fea0003800000 */
.L_x_3747:
[----:B------:R-:W-:Y:S05]  /*d420*/  BSYNC B1 ;  /* 0x0000000000017941 */ /* 0x000fea0003800000 */
.L_x_3669:
[----:B------:R-:W-:Y:S01]  /*d430*/  ULDC.64 UR4, c[0x0][0x300] ;  /* 0x0000c00000047ab9 */ /* 0x000fe20000000a00 */
[----:B-----5:R-:W-:Y:S01]  /*d440*/  SHF.R.S32.HI R10, RZ, 0x1f, R4 ;  /* 0x0000001fff0a7819 */ /* 0x020fe20000011404 */
[----:B------:R-:W-:Y:S01]  /*d450*/  IMAD R8, R9, UR4, RZ ;  /* 0x0000000409087c24 */ /* 0x000fe2000f8e02ff */
[----:B------:R-:W-:Y:S01]  /*d460*/  LOP3.LUT P1, RZ, R22, 0x2, RZ, 0xc0, !PT ;  /* 0x0000000216ff7812 */ /* 0x000fe2000782c0ff */
[----:B------:R-:W-:-:S04]  /*d470*/  IMAD.WIDE.U32 R2, R5, UR4, RZ ;  /* 0x0000000405027c25 */ /* 0x000fc8000f8e00ff */
[----:B------:R-:W-:Y:S01]  /*d480*/  IMAD R8, R5, UR5, R8 ;  /* 0x0000000505087c24 */ /* 0x000fe2000f8e0208 */
[----:B------:R-:W-:-:S04]  /*d490*/  ULDC.64 UR4, c[0x0][0x310] ;  /* 0x0000c40000047ab9 */ /* 0x000fc80000000a00 */
[----:B------:R-:W-:Y:S01]  /*d4a0*/  IADD3 R3, R3, R8, RZ ;  /* 0x0000000803037210 */ /* 0x000fe20007ffe0ff */
[----:B------:R-:W-:-:S04]  /*d4b0*/  IMAD R8, R10, UR4, RZ ;  /* 0x000000040a087c24 */ /* 0x000fc8000f8e02ff */
        /* <DEDUP_REMOVED lines=14> */
[----:B------:R-:W1:Y:S01]  /*d5a0*/  SHFL.IDX PT, R2, R20, RZ, 0x181f ;  /* 0x00181fff14027589 */ /* 0x000e6200000e0000 */
[----:B------:R-:W-:-:S03]  /*d5b0*/  IMAD R21, R8, 0x2, R23 ;  /* 0x0000000208157824 */ /* 0x000fc600078e0217 */
[----:B------:R-:W2:Y:S01]  /*d5c0*/  SHFL.IDX PT, R3, R27, RZ, 0x181f ;  /* 0x00181fff1b037589 */ /* 0x000ea200000e0000 */
[----:B-1----:R-:W-:-:S05]  /*d5d0*/  IADD3 R2, P0, R2, R0, RZ ;  /* 0x0000000002027210 */ /* 0x002fca0007f1e0ff */
[----:B--2---:R-:W-:-:S05]  /*d5e0*/  IMAD.X R3, RZ, RZ, R3, P0 ;  /* 0x000000ffff037224 */ /* 0x004fca00000e0603 */
[----:B------:R-:W-:Y:S01]  /*d5f0*/  @!PT LDS RZ, [RZ] ;  /* 0x00000000fffff984 */ /* 0x000fe20000000800 */
[----:B------:R1:W-:Y:S04]  /*d600*/  LDGSTS.E.BYPASS.LTC128B.128 [R21+0x22400], desc[UR50][R2.64], !P1 ;  /* 0x2240000002157fae */ /* 0x0003e8000c901d72 */
[----:B-1----:R-:W1:Y:S04]  /*d610*/  SHFL.IDX PT, R2, R20, 0x1, 0x181f ;  /* 0x00381f0014027f89 */ /* 0x002e6800000e0000 */
[----:B------:R-:W2:Y:S01]  /*d620*/  SHFL.IDX PT, R3, R27, 0x1, 0x181f ;  /* 0x00381f001b037f89 */ /* 0x000ea200000e0000 */
[----:B-1----:R-:W-:-:S05]  /*d630*/  IADD3 R2, P0, R2, R0, RZ ;  /* 0x0000000002027210 */ /* 0x002fca0007f1e0ff */
[----:B--2---:R-:W-:-:S05]  /*d640*/  IMAD.X R3, RZ, RZ, R3, P0 ;  /* 0x000000ffff037224 */ /* 0x004fca00000e0603 */
[----:B------:R1:W-:Y:S04]  /*d650*/  LDGSTS.E.BYPASS.LTC128B.128 [R21+0x22c00], desc[UR50][R2.64], !P1 ;  /* 0x22c0000002157fae */ /* 0x0003e8000c901d72 */
[----:B-1----:R-:W1:Y:S04]  /*d660*/  SHFL.IDX PT, R2, R20, 0x2, 0x181f ;  /* 0x00581f0014027f89 */ /* 0x002e6800000e0000 */
[----:B------:R-:W2:Y:S04]  /*d670*/  SHFL.IDX PT, R3, R27, 0x2, 0x181f ;  /* 0x00581f001b037f89 */ /* 0x000ea800000e0000 */
[----:B------:R-:W3:Y:S01]  /*d680*/  SHFL.IDX PT, R27, R27, 0x3, 0x181f ;  /* 0x00781f001b1b7f89 */ /* 0x000ee200000e0000 */
[----:B-1----:R-:W-:-:S05]  /*d690*/  IADD3 R2, P0, R2, R0, RZ ;  /* 0x0000000002027210 */ /* 0x002fca0007f1e0ff */
[----:B--2---:R-:W-:-:S05]  /*d6a0*/  IMAD.X R3, RZ, RZ, R3, P0 ;  /* 0x000000ffff037224 */ /* 0x004fca00000e0603 */
[----:B------:R1:W-:Y:S04]  /*d6b0*/  LDGSTS.E.BYPASS.LTC128B.128 [R21+0x23400], desc[UR50][R2.64], !P1 ;  /* 0x2340000002157fae */ /* 0x0003e8000c901d72 */
[----:B-1-3--:R1:W2:Y:S02]  /*d6c0*/  SHFL.IDX PT, R2, R20, 0x3, 0x181f ;  /* 0x00781f0014027f89 */ /* 0x00a2a400000e0000 */
.L_x_3757:
        /* <DEDUP_REMOVED lines=8> */
.L_x_3672:
[----:B------:R-:W-:Y:S02]  /*d750*/  PLOP3.LUT P1, PT, P1, P0, PT, 0xa2, 0x0 ;  /* 0x000000000000781c */ /* 0x000fe40000f21472 */
[----:B------:R-:W-:-:S08]  /*d760*/  @P0 R2UR P1, UR4, R6 ;  /* 0x00000000060402ca */ /* 0x000fd00000020000 */
[----:B------:R-:W-:-:S05]  /*d770*/  @P0 PLOP3.LUT P0, PT, P1, PT, PT, 0x80, 0x0 ;  /* 0x000000000000081c */ /* 0x000fca0000f0f070 */
[----:B------:R-:W-:Y:S01]  /*d780*/  @!P1 SYNCS.ARRIVE.TRANS64.RED.A0T1 RZ, [UR4+0x28c30], RZ ;  /* 0x028c30ffffff99a7 */ /* 0x000fe20008200404 */
[----:B------:R-:W-:Y:S07]  /*d790*/  @!P1 ARRIVES.LDGSTSBAR.64.TRANSCNT [UR4+0x28c30] ;  /* 0x028c3000ff0099b0 */ /* 0x000fee0008000a84 */
[----:B------:R-:W-:Y:S05]  /*d7a0*/  @P0 BRA.U.ANY `(.L_x_3672) ;  /* 0xfffffffd00e80947 */ /* 0x000fea000393ffff */
[----:B------:R-:W-:Y:S01]  /*d7b0*/  NOP ;  /* 0x0000000000007918 */ /* 0x000fe20000000000 */
[----:B--2---:R-:W-:-:S04]  /*d7c0*/  MOV R2, UR36 ;  /* 0x0000002400027c02 */ /* 0x004fc80008000f00 */
[----:B------:R-:W-:-:S13]  /*d7d0*/  ISETP.NE.AND P2, PT, R2, 0x3, PT ;  /* 0x000000030200780c */ /* 0x000fda0003f45270 */
[----:B------:R-:W-:Y:S05]  /*d7e0*/  @!P2 BRA `(.L_x_3673) ;  /* 0x000000000004a947 */ /* 0x000fea0003800000 */
[----:B------:R-:W-:Y:S01]  /*d7f0*/  BPT.TRAP 0x1 ;  /* 0x000000040000795c */ /* 0x000fe20000300000 */
.L_x_3673:
[----:B------:R2:W-:Y:S01]  /*d800*/  SYNCS.ARRIVE.TRANS64.A1T0 RZ, [R6+URZ+0x28c30], RZ ;  /* 0x028c30ff06ff79a7 */ /* 0x0005e2000810003f */
[----:B------:R-:W-:Y:S05]  /*d810*/  @!P2 BRA `(.L_x_3674) ;  /* 0x000000000004a947 */ /* 0x000fea0003800000 */
[----:B------:R-:W-:Y:S01]  /*d820*/  BPT.TRAP 0x1 ;  /* 0x000000040000795c */ /* 0x000fe20000300000 */
.L_x_3674:
[----:B------:R-:W3:Y:S01]  /*d830*/  SYNCS.PHASECHK.TRANS64.TRYWAIT P0, [R6+URZ+0x28c60], R17 ;  /* 0x028c6011060075a7 */ /* 0x000ee2000800017f */
[----:B------:R-:W-:Y:S04]  /*d840*/  BSSY B1, `(.L_x_3675) ;  /* 0x0000002000017945 */ /* 0x000fe80003800000 */
[----:B---3--:R-:W-:Y:S05]  /*d850*/  @!P0 BRA `(.L_x_3676) ;  /* 0x0000003000a48947 */ /* 0x008fea0003800000 */
.L_x_3758:
[----:B------:R-:W-:Y:S05]  /*d860*/  BSYNC B1 ;  /* 0x0000000000017941 */ /* 0x000fea0003800000 */
.L_x_3675:
[----:B------:R-:W-:Y:S01]  /*d870*/  ULDC.64 UR4, c[0x0][0x328] ;  /* 0x0000ca0000047ab9 */ /* 0x000fe20000000a00 */
[C---:B------:R-:W-:Y:S01]  /*d880*/  LOP3.LUT P5, RZ, R22.reuse, 0x8, RZ, 0xc0, !PT ;  /* 0x0000000816ff7812 */ /* 0x040fe200078ac0ff */
[----:B------:R-:W-:Y:S01]  /*d890*/  IMAD R9, R9, UR4, RZ ;  /* 0x0000000409097c24 */ /* 0x000fe2000f8e02ff */
[----:B------:R-:W-:Y:S01]  /*d8a0*/  LOP3.LUT P4, RZ, R22, 0x4, RZ, 0xc0, !PT ;  /* 0x0000000416ff7812 */ /* 0x000fe2000788c0ff */
[----:B------:R-:W-:-:S04]  /*d8b0*/  IMAD.WIDE.U32 R2, R5, UR4, RZ ;  /* 0x0000000405027c25 */ /* 0x000fc8000f8e00ff */
[----:B------:R-:W-:Y:S01]  /*d8c0*/  IMAD R9, R5, UR5, R9 ;  /* 0x0000000505097c24 */ /* 0x000fe2000f8e0209 */
[----:B------:R-:W-:Y:S01]  /*d8d0*/  ULDC.64 UR4, c[0x0][0x338] ;  /* 0x0000ce0000047ab9 */ /* 0x000fe20000000a00 */
[----:B0--3--:R-:W-:Y:S02]  /*d8e0*/  IMAD R17, R24, 0x7000, R8 ;  /* 0x0000700018117824 */ /* 0x009fe400078e0208 */
        /* <DEDUP_REMOVED lines=16> */
[C---:B------:R-:W-:Y:S01]  /*d9f0*/  LOP3.LUT P1, RZ, R22.reuse, 0x80, RZ, 0xc0, !PT ;  /* 0x0000008016ff7812 */ /* 0x040fe2000782c0ff */
[----:B------:R-:W-:Y:S01]  /*da00*/  IMAD R17, R17, 0x2, R23 ;  /* 0x0000000211117824 */ /* 0x000fe200078e0217 */
[C---:B------:R-:W-:Y:S01]  /*da10*/  LOP3.LUT P2, RZ, R22.reuse, 0x40, RZ, 0xc0, !PT ;  /* 0x0000004016ff7812 */ /* 0x040fe2000784c0ff */
[----:B------:R-:W3:Y:S01]  /*da20*/  SHFL.IDX PT, R3, R10, RZ, 0x181f ;  /* 0x00181fff0a037589 */ /* 0x000ee200000e0000 */
[----:B------:R-:W-:-:S03]  /*da30*/  LOP3.LUT R22, R22, 0xffffbfff, RZ, 0xc0, !PT ;  /* 0xffffbfff16167812 */ /* 0x000fc600078ec0ff */
[----:B------:R-:W4:Y:S01]  /*da40*/  SHFL.IDX PT, R14, R9, 0x1, 0x181f ;  /* 0x00381f00090e7f89 */ /* 0x000f2200000e0000 */
[----:B------:R-:W-:-:S03]  /*da50*/  @P3 LOP3.LUT R22, R22, 0x4000, RZ, 0xfc, !PT ;  /* 0x0000400016163812 */ /* 0x000fc600078efcff */
[----:B------:R-:W5:Y:S01]  /*da60*/  SHFL.IDX PT, R5, R10, 0x1, 0x181f ;  /* 0x00381f000a057f89 */ /* 0x000f6200000e0000 */
[C---:B------:R-:W-:Y:S02]  /*da70*/  LOP3.LUT P3, RZ, R22.reuse, 0x20, RZ, 0xc0, !PT ;  /* 0x0000002016ff7812 */ /* 0x040fe4000786c0ff */
[C---:B------:R-:W-:Y:S01]  /*da80*/  LOP3.LUT P6, RZ, R22.reuse, 0x10, RZ, 0xc0, !PT ;  /* 0x0000001016ff7812 */ /* 0x040fe200078cc0ff */
[----:B------:R-:W-:Y:S01]  /*da90*/  SHFL.IDX PT, R8, R10, 0x2, 0x181f ;  /* 0x00581f000a087f89 */ /* 0x000fe200000e0000 */
[----:B------:R-:W-:-:S03]  /*daa0*/  LOP3.LUT R22, R22, 0xfffeffff, RZ, 0xc0, !PT ;  /* 0xfffeffff16167812 */ /* 0x000fc600078ec0ff */
[----:B------:R-:W-:Y:S01]  /*dab0*/  SHFL.IDX PT, R10, R10, 0x3, 0x181f ;  /* 0x00781f000a0a7f89 */ /* 0x000fe200000e0000 */
[----:B0-----:R-:W-:-:S05]  /*dac0*/  IADD3 R2, P0, R2, R0, RZ ;  /* 0x0000000002027210 */ /* 0x001fca0007f1e0ff */
[----:B------:R-:W-:Y:S01]  /*dad0*/  @P3 LOP3.LUT R22, R22, 0x10000, RZ, 0xfc, !PT ;  /* 0x0001000016163812 */ /* 0x000fe200078efcff */
[----:B---3--:R-:W-:Y:S01]  /*dae0*/  IMAD.X R3, RZ, RZ, R3, P0 ;  /* 0x000000ffff037224 */ /* 0x008fe200000e0603 */
[----:B------:R-:W-:-:S04]  /*daf0*/  ISETP.NE.U32.AND P0, PT, R30, RZ, PT ;  /* 0x000000ff1e00720c */ /* 0x000fc80003f05070 */
[----:B------:R-:W-:Y:S01]  /*db00*/  LDGSTS.E.BYPASS.LTC128B.128 [R17+0x400], desc[UR50][R2.64], !P1 ;  /* 0x0040000002117fae */ /* 0x000fe2000c901d72 */
[----:B------:R-:W-:-:S03]  /*db10*/  ISETP.NE.U32.AND P1, PT, R29, RZ, PT ;  /* 0x000000ff1d00720c */ /* 0x000fc60003f25070 */
[----:B------:R-:W-:Y:S01]  /*db20*/  LDGSTS.E.BYPASS.LTC128B.128 [R17+0x2400], desc[UR50][R2.64+0x80], !P2 ;  /* 0x0240008002117fae */ /* 0x000fe2000d101d72 */
[----:B----4-:R-:W-:-:S03]  /*db30*/  IADD3 R4, P2, R14, R0, RZ ;  /* 0x000000000e047210 */ /* 0x010fc60007f5e0ff */
[----:B------:R-:W-:Y:S01]  /*db40*/  LDGSTS.E.BYPASS.LTC128B.128 [R17+0x4400], desc[UR50][R2.64+0x100], !P3 ;  /* 0x0440010002117fae */ /* 0x000fe2000d901d72 */
[C---:B------:R-:W-:Y:S01]  /*db50*/  LOP3.LUT P3, RZ, R22.reuse, 0x80, RZ, 0xc0, !PT ;  /* 0x0000008016ff7812 */ /* 0x040fe2000786c0ff */
[----:B-----5:R-:W-:Y:S01]  /*db60*/  IMAD.X R5, RZ, RZ, R5, P2 ;  /* 0x000000ffff057224 */ /* 0x020fe200010e0605 */
[C---:B------:R-:W-:Y:S01]  /*db70*/  LOP3.LUT P2, RZ, R22.reuse, 0x40, RZ, 0xc0, !PT ;  /* 0x0000004016ff7812 */ /* 0x040fe2000784c0ff */
[----:B------:R-:W-:Y:S04]  /*db80*/  LDGSTS.E.BYPASS.LTC128B.128 [R17+0x6400], desc[UR50][R2.64+0x180], !P6 ;  /* 0x0640018002117fae */ /* 0x000fe8000f101d72 */
[----:B------:R-:W-:Y:S04]  /*db90*/  LDGSTS.E.BYPASS.LTC128B.128 [R17+0x8400], desc[UR50][R2.64+0x200], !P5 ;  /* 0x0840020002117fae */ /* 0x000fe8000e901d72 */
[----:B------:R-:W-:Y:S04]  /*dba0*/  LDGSTS.E.BYPASS.LTC128B.128 [R17+0xa400], desc[UR50][R2.64+0x280], !P4 ;  /* 0x0a40028002117fae */ /* 0x000fe8000e101d72 */
[----:B------:R-:W0:Y:S04]  /*dbb0*/  SHFL.IDX PT, R14, R9, 0x2, 0x181f ;  /* 0x00581f00090e7f89 */ /* 0x000e2800000e0000 */
[----:B------:R-:W-:Y:S04]  /*dbc0*/  LDGSTS.E.BYPASS.LTC128B.128 [R17+0xc400], desc[UR50][R2.64+0x300], P0 ;  /* 0x0c40030002117fae */ /* 0x000fe80008101d72 */
[----:B------:R0:W-:Y:S04]  /*dbd0*/  LDGSTS.E.BYPASS.LTC128B.128 [R17+0xe400], desc[UR50][R2.64+0x380], P1 ;  /* 0x0e40038002117fae */ /* 0x0001e80008901d72 */
[----:B------:R3:W-:Y:S01]  /*dbe0*/  LDGSTS.E.BYPASS.LTC128B.128 [R17+0xc00], desc[UR50][R4.64], !P3 ;  /* 0x00c0000004117fae */ /* 0x0007e2000d901d72 */
[----:B------:R-:W-:-:S02]  /*dbf0*/  LOP3.LUT P3, RZ, R22, 0x10000, RZ, 0xc0, !PT ;  /* 0x0001000016ff7812 */ /* 0x000fc4000786c0ff */
[----:B------:R-:W-:Y:S01]  /*dc00*/  LOP3.LUT R22, R22, 0xffff7fff, RZ, 0xc0, !PT ;  /* 0xffff7fff16167812 */ /* 0x000fe200078ec0ff */
[----:B------:R3:W-:Y:S01]  /*dc10*/  LDGSTS.E.BYPASS.LTC128B.128 [R17+0x2c00], desc[UR50][R4.64+0x80], !P2 ;  /* 0x02c0008004117fae */ /* 0x0007e2000d101d72 */
[----:B0-----:R-:W-:-:S09]  /*dc20*/  IADD3 R2, P2, R14, R0, RZ ;  /* 0x000000000e027210 */ /* 0x001fd20007f5e0ff */
[----:B------:R-:W-:Y:S01]  /*dc30*/  @P3 LOP3.LUT R22, R22, 0x8000, RZ, 0xfc, !PT ;  /* 0x0000800016163812 */ /* 0x000fe200078efcff */
[----:B------:R3:W-:Y:S01]  /*dc40*/  LDGSTS.E.BYPASS.LTC128B.128 [R17+0x4c00], desc[UR50][R4.64+0x100], !P3 ;  /* 0x04c0010004117fae */ /* 0x0007e2000d901d72 */
[----:B------:R-:W-:Y:S02]  /*dc50*/  IMAD.X R3, RZ, RZ, R8, P2 ;  /* 0x000000ffff037224 */ /* 0x000fe400010e0608 */
[C---:B------:R-:W-:Y:S01]  /*dc60*/  LOP3.LUT P3, RZ, R22.reuse, 0x80, RZ, 0xc0, !PT ;  /* 0x0000008016ff7812 */ /* 0x040fe2000786c0ff */
[----:B------:R3:W-:Y:S01]  /*dc70*/  LDGSTS.E.BYPASS.LTC128B.128 [R17+0x6c00], desc[UR50][R4.64+0x180], !P6 ;  /* 0x06c0018004117fae */ /* 0x0007e2000f101d72 */
[----:B------:R-:W-:-:S03]  /*dc80*/  LOP3.LUT P2, RZ, R22, 0x40, RZ, 0xc0, !PT ;  /* 0x0000004016ff7812 */ /* 0x000fc6000784c0ff */
[----:B------:R3:W-:Y:S04]  /*dc90*/  LDGSTS.E.BYPASS.LTC128B.128 [R17+0x8c00], desc[UR50][R4.64+0x200], !P5 ;  /* 0x08c0020004117fae */ /* 0x0007e8000e901d72 */
[----:B------:R3:W-:Y:S04]  /*dca0*/  LDGSTS.E.BYPASS.LTC128B.128 [R17+0xac00], desc[UR50][R4.64+0x280], !P4 ;  /* 0x0ac0028004117fae */ /* 0x0007e8000e101d72 */
[----:B------:R3:W-:Y:S04]  /*dcb0*/  LDGSTS.E.BYPASS.LTC128B.128 [R17+0xcc00], desc[UR50][R4.64+0x300], P0 ;  /* 0x0cc0030004117fae */ /* 0x0007e80008101d72 */
[----:B------:R3:W-:Y:S04]  /*dcc0*/  LDGSTS.E.BYPASS.LTC128B.128 [R17+0xec00], desc[UR50][R4.64+0x380], P1 ;  /* 0x0ec0038004117fae */ /* 0x0007e80008901d72 */
[----:B------:R3:W-:Y:S01]  /*dcd0*/  LDGSTS.E.BYPASS.LTC128B.128 [R17+0x1400], desc[UR50][R2.64], !P3 ;  /* 0x0140000002117fae */ /* 0x0007e2000d901d72 */
[----:B------:R-:W-:-:S03]  /*dce0*/  LOP3.LUT P3, RZ, R22, 0x8000, RZ, 0xc0, !PT ;  /* 0x0000800016ff7812 */ /* 0x000fc6000786c0ff */
[----:B------:R3:W-:Y:S04]  /*dcf0*/  LDGSTS.E.BYPASS.LTC128B.128 [R17+0x3400], desc[UR50][R2.64+0x80], !P2 ;  /* 0x0340008002117fae */ /* 0x0007e8000d101d72 */
[----:B------:R3:W0:Y:S06]  /*dd00*/  SHFL.IDX PT, R14, R9, 0x3, 0x181f ;  /* 0x00781f00090e7f89 */ /* 0x00062c00000e0000 */
[----:B------:R3:W-:Y:S01]  /*dd10*/  LDGSTS.E.BYPASS.LTC128B.128 [R17+0x5400], desc[UR50][R2.64+0x100], !P3 ;  /* 0x0540010002117fae */ /* 0x0007e2000d901d72 */
[----:B------:R-:W-:-:S03]  /*dd20*/  LOP3.LUT P3, RZ, R22, 0x4000, RZ, 0xc0, !PT ;  /* 0x0000400016ff7812 */ /* 0x000fc6000786c0ff */
[----:B------:R3:W-:Y:S04]  /*dd30*/  LDGSTS.E.BYPASS.LTC128B.128 [R17+0x7400], desc[UR50][R2.64+0x180], !P6 ;  /* 0x0740018002117fae */ /* 0x0007e8000f101d72 */
[----:B------:R3:W-:Y:S04]  /*dd40*/  LDGSTS.E.BYPASS.LTC128B.128 [R17+0x9400], desc[UR50][R2.64+0x200], !P5 ;  /* 0x0940020002117fae */ /* 0x0007e8000e901d72 */
[----:B------:R3:W-:Y:S04]  /*dd50*/  LDGSTS.E.BYPASS.LTC128B.128 [R17+0xb400], desc[UR50][R2.64+0x280], !P4 ;  /* 0x0b40028002117fae */ /* 0x0007e8000e101d72 */
[----:B------:R3:W-:Y:S04]  /*dd60*/  LDGSTS.E.BYPASS.LTC128B.128 [R17+0xd400], desc[UR50][R2.64+0x300], P0 ;  /* 0x0d40030002117fae */ /* 0x0007e80008101d72 */
[----:B0-----:R3:W-:Y:S02]  /*dd70*/  LDGSTS.E.BYPASS.LTC128B.128 [R17+0xf400], desc[UR50][R2.64+0x380], P1 ;  /* 0x0f40038002117fae */ /* 0x0017e40008901d72 */
.L_x_3768:
[----:B------:R-:W-:Y:S02]  /*dd80*/  LOP3.LUT R22, R22, 0xffff7fff, RZ, 0xc0, !PT ;  /* 0xffff7fff16167812 */ /* 0x000fe400078ec0ff */
[----:B---3--:R-:W-:Y:S02]  /*dd90*/  IADD3 R2, P2, R14, R0, RZ ;  /* 0x000000000e027210 */ /* 0x008fe40007f5e0ff */
[----:B------:R-:W-:-:S03]  /*dda0*/  @P1 LOP3.LUT R22, R22, 0x8000, RZ, 0xfc, !PT ;  /* 0x0000800016161812 */ /* 0x000fc600078efcff */
[----:B------:R-:W-:Y:S01]  /*ddb0*/  IMAD.X R3, RZ, RZ, R10, P2 ;  /* 0x000000ffff037224 */ /* 0x000fe200010e060a */
[C---:B------:R-:W-:Y:S02]  /*ddc0*/  LOP3.LUT P1, RZ, R22.reuse, 0x80, RZ, 0xc0, !PT ;  /* 0x0000008016ff7812 */ /* 0x040fe4000782c0ff */
[----:B------:R-:W-:-:S04]  /*ddd0*/  LOP3.LUT R22, R22, 0xffffbfff, RZ, 0xc0, !PT ;  /* 0xffffbfff16167812 */ /* 0x000fc800078ec0ff */
[----:B------:R-:W-:-:S04]  /*dde0*/  @P3 LOP3.LUT R22, R22, 0x4000, RZ, 0xfc, !PT ;  /* 0x0000400016163812 */ /* 0x000fc800078efcff */
[C---:B------:R-:W-:Y:S02]  /*ddf0*/  LOP3.LUT P3, RZ, R22.reuse, 0x40, RZ, 0xc0, !PT ;  /* 0x0000004016ff7812 */ /* 0x040fe4000786c0ff */
[C---:B------:R-:W-:Y:S01]  /*de00*/  LOP3.LUT P2, RZ, R22.reuse, 0x20, RZ, 0xc0, !PT ;  /* 0x0000002016ff7812 */ /* 0x040fe2000784c0ff */
[----:B------:R-:W-:Y:S01]  /*de10*/  @!PT LDS RZ, [RZ] ;  /* 0x00000000fffff984 */ /* 0x000fe20000000800 */
[----:B------:R-:W-:Y:S01]  /*de20*/  @!PT LDS RZ, [RZ] ;  /* 0x00000000fffff984 */ /* 0x000fe20000000800 */
[----:B------:R-:W-:Y:S01]  /*de30*/  @!PT LDS RZ, [RZ] ;  /* 0x00000000fffff984 */ /* 0x000fe20000000800 */
[----:B------:R0:W-:Y:S01]  /*de40*/  LDGSTS.E.BYPASS.LTC128B.128 [R17+0x1c00], desc[UR50][R2.64], !P1 ;  /* 0x01c0000002117fae */ /* 0x0001e2000c901d72 */
[C---:B------:R-:W-:Y:S02]  /*de50*/  LOP3.LUT P6, RZ, R22.reuse, 0x10, RZ, 0xc0, !PT ;  /* 0x0000001016ff7812 */ /* 0x040fe400078cc0ff */
[----:B------:R-:W-:-:S07]  /*de60*/  LOP3.LUT P1, RZ, R22, 0x8000, RZ, 0xc0, !PT ;  /* 0x0000800016ff7812 */ /* 0x000fce000782c0ff */
[----:B------:R0:W-:Y:S01]  /*de70*/  LDGSTS.E.BYPASS.LTC128B.128 [R17+0x3c00], desc[UR50][R2.64+0x80], !P3 ;  /* 0x03c0008002117fae */ /* 0x0001e2000d901d72 */
[----:B------:R-:W-:-:S03]  /*de80*/  LOP3.LUT P3, RZ, R22, 0x4000, RZ, 0xc0, !PT ;  /* 0x0000400016ff7812 */ /* 0x000fc6000786c0ff */
        /* <DEDUP_REMOVED lines=8> */
.L_x_3678:
[----:B------:R-:W-:Y:S02]  /*df10*/  PLOP3.LUT P1, PT, P1, P0, PT, 0xa2, 0x0 ;  /* 0x000000000000781c */ /* 0x000fe40000f21472 */
[----:B------:R-:W-:-:S08]  /*df20*/  @P0 R2UR P1, UR4, R6 ;  /* 0x00000000060402ca */ /* 0x000fd00000020000 */
[----:B------:R-:W-:-:S05]  /*df30*/  @P0 PLOP3.LUT P0, PT, P1, PT, PT, 0x80, 0x0 ;  /* 0x000000000000081c */ /* 0x000fca0000f0f070 */
[----:B------:R-:W-:Y:S01]  /*df40*/  @!P1 SYNCS.ARRIVE.TRANS64.RED.A0T1 RZ, [UR4+0x28c50], RZ ;  /* 0x028c50ffffff99a7 */ /* 0x000fe20008200404 */
[----:B------:R-:W-:Y:S07]  /*df50*/  @!P1 ARRIVES.LDGSTSBAR.64.TRANSCNT [UR4+0x28c50] ;  /* 0x028c5000ff0099b0 */ /* 0x000fee0008000a84 */
[----:B------:R-:W-:Y:S05]  /*df60*/  @P0 BRA.U.ANY `(.L_x_3678) ;  /* 0xfffffffd00e80947 */ /* 0x000fea000393ffff */
[----:B------:R-:W-:Y:S01]  /*df70*/  NOP ;  /* 0x0000000000007918 */ /* 0x000fe20000000000 */
[----:B0-----:R-:W-:-:S04]  /*df80*/  MOV R2, UR36 ;  /* 0x0000002400027c02 */ /* 0x001fc80008000f00 */
[----:B------:R-:W-:-:S13]  /*df90*/  ISETP.NE.AND P2, PT, R2, 0x3, PT ;  /* 0x000000030200780c */ /* 0x000fda0003f45270 */
[----:B------:R-:W-:Y:S05]  /*dfa0*/  @!P2 BRA `(.L_x_3679) ;  /* 0x000000000004a947 */ /* 0x000fea0003800000 */
[----:B------:R-:W-:Y:S01]  /*dfb0*/  BPT.TRAP 0x1 ;  /* 0x000000040000795c */ /* 0x000fe20000300000 */
.L_x_3679:
[----:B------:R3:W-:Y:S01]  /*dfc0*/  SYNCS.ARRIVE.TRANS64.A1T0 RZ, [R6+URZ+0x28c50], RZ ;  /* 0x028c50ff06ff79a7 */ /* 0x0007e2000810003f */
[----:B------:R-:W-:Y:S05]  /*dfd0*/  @P3 BRA `(.L_x_3680) ;  /* 0xfffffff000543947 */ /* 0x000fea000383ffff */
.L_x_3667:
[----:B------:R-:W-:Y:S05]  /*dfe0*/  BSYNC B0 ;  /* 0x0000000000007941 */ /* 0x000fea0003800000 */
.L_x_3666:
[----:B------:R-:W4:Y:S01]  /*dff0*/  S2R R2, SR_TID.X ;  /* 0x0000000000027919 */ /* 0x000f220000002100 */
[----:B------:R-:W-:Y:S01]  /*e000*/  VIADD R24, R24, 0x1 ;  /* 0x0000000118187836 */ /* 0x000fe20000000000 */
[----:B------:R-:W-:Y:S04]  /*e010*/  BSSY B0, `(.L_x_3681) ;  /* 0x0000013000007945 */ /* 0x000fe80003800000 */
[----:B------:R-:W-:-:S04]  /*e020*/  ISETP.NE.AND P0, PT, R24, 0x2, PT ;  /* 0x000000021800780c */ /* 0x000fc80003f05270 */
[----:B------:R-:W-:-:S04]  /*e030*/  SEL R0, RZ, 0x1, P0 ;  /* 0x00000001ff007807 */ /* 0x000fc80000000000 */
[----:B------:R-:W-:Y:S02]  /*e040*/  LOP3.LUT R25, R25, R0, RZ, 0x3c, !PT ;  /* 0x0000000019197212 */ /* 0x000fe400078e3cff */
[----:B----4-:R-:W-:-:S04]  /*e050*/  LOP3.LUT R2, R2, 0x7f, RZ, 0xc0, !PT ;  /* 0x0000007f02027812 */ /* 0x010fc800078ec0ff */
[----:B------:R-:W-:-:S13]  /*e060*/  ISETP.NE.AND P1, PT, R2, RZ, PT ;  /* 0x000000ff0200720c */ /* 0x000fda0003f25270 */
[----:B------:R-:W-:Y:S05]  /*e070*/  @P1 BRA `(.L_x_3682) ;  /* 0x0000000000301947 */ /* 0x000fea0003800000 */
[----:B------:R-:W4:Y:S01]  /*e080*/  S2R R5, SR_LANEID ;  /* 0x0000000000057919 */ /* 0x000f220000000000 */
[----:B------:R-:W-:Y:S01]  /*e090*/  VOTEU.ANY UR4, UPT, PT ;  /* 0x0000000000047886 */ /* 0x000fe200038e0100 */
[----:B------:R-:W5:Y:S01]  /*e0a0*/  LDC.64 R2, c[0x0][0xc60] ;  /* 0x00031800ff027b82 */ /* 0x000f620000000a00 */
[----:B------:R-:W4:Y:S02]  /*e0b0*/  FLO.U32 R0, UR4 ;  /* 0x0000000400007d00 */ /* 0x000f2400080e0000 */
[----:B----4-:R-:W-:-:S06]  /*e0c0*/  ISETP.EQ.U32.AND P1, PT, R0, R5, PT ;  /* 0x000000050000720c */ /* 0x010fcc0003f22070 */
[----:B------:R-:W5:Y:S07]  /*e0d0*/  POPC R5, UR4 ;  /* 0x0000000400057d09 */ /* 0x000f6e0008000000 */
[----:B-----5:R-:W4:Y:S01]  /*e0e0*/  @P1 ATOMG.E.ADD.STRONG.GPU PT, R3, desc[UR50][R2.64], R5 ;  /* 0x00000005020319a8 */ /* 0x020f2200081ee1f2 */
[----:B0-----:R-:W0:Y:S02]  /*e0f0*/  S2R R4, SR_LTMASK ;  /* 0x0000000000047919 */ /* 0x001e240000003900 */
[----:B0-----:R-:W-:-:S04]  /*e100*/  LOP3.LUT R4, R4, UR4, RZ, 0xc0, !PT ;  /* 0x0000000404047c12 */ /* 0x001fc8000f8ec0ff */
[----:B------:R-:W0:Y:S01]  /*e110*/  POPC R7, R4 ;  /* 0x0000000400077309 */ /* 0x000e220000000000 */
[----:B----4-:R-:W0:Y:S02]  /*e120*/  SHFL.IDX PT, R0, R3, R0, 0x1f ;  /* 0x00001f0003007589 */ /* 0x010e2400000e0000 */
[----:B0-----:R-:W-:-:S07]  /*e130*/  IADD3 R16, R0, UR37, R7 ;  /* 0x0000002500107c10 */ /* 0x001fce000fffe007 */
.L_x_3682:
[----:B------:R-:W-:Y:S05]  /*e140*/  BSYNC B0 ;  /* 0x0000000000007941 */ /* 0x000fea0003800000 */
.L_x_3681:
[----:B------:R-:W-:-:S07]  /*e150*/  SEL R24, R24, RZ, P0 ;  /* 0x000000ff18187207 */ /* 0x000fce0000000000 */
.L_x_3641:
[----:B------:R-:W-:Y:S05]  /*e160*/  BSYNC B7 ;  /* 0x0000000000077941 */ /* 0x000fea0003800000 */
.L_x_3639:
[----:B------:R-:W-:-:S13]  /*e170*/  LOP3.LUT P0, RZ, R22, 0x2000, RZ, 0xc0, !PT ;  /* 0x0000200016ff7812 */ /* 0x000fda000780c0ff */
[----:B------:R-:W-:Y:S05]  /*e180*/  @!P0 BRA `(.L_x_3683) ;  /* 0x0000000000248947 */ /* 0x000fea0003800000 */
[----:B------:R-:W-:Y:S05]  /*e190*/  WARPSYNC.ALL ;  /* 0x0000000000007948 */ /* 0x000fea0003800000 */
[----:B------:R-:W4:Y:S08]  /*e1a0*/  S2UR UR5, SR_CgaCtaId ;  /* 0x00000000000579c3 */ /* 0x000f300000008800 */
[----:B------:R-:W-:Y:S06]  /*e1b0*/  BAR.SYNC.DEFER_BLOCKING 0x5, 0x180 ;  /* 0x0146000000007b1d */ /* 0x000fec0000010000 */
[----:B------:R-:W-:-:S02]  /*e1c0*/  UMOV UR4, 0x400 ;  /* 0x0000040000047882 */ /* 0x000fc40000000000 */
[----:B----4-:R-:W-:-:S06]  /*e1d0*/  ULEA UR4, UR5, UR4, 0x18 ;  /* 0x0000000405047291 */ /* 0x010fcc000f8ec03f */
[----:B------:R-:W-:-:S05]  /*e1e0*/  IMAD.U32 R23, RZ, RZ, UR4 ;  /* 0x00000004ff177e24 */ /* 0x000fca000f8e00ff */
[----:B------:R4:W0:Y:S01]  /*e1f0*/  LDS.128 R16, [R23+0x28cd0] ;  /* 0x028cd00017107984 */ /* 0x0008220000000c00 */
[----:B------:R-:W-:Y:S06]  /*e200*/  BAR.ARV 0x4, 0x180 ;  /* 0x0106000000007b1d */ /* 0x000fec0000002000 */
[----:B------:R-:W-:Y:S05]  /*e210*/  BRA `(.L_x_3684) ;  /* 0x0000000800407947 */ /* 0x000fea0003800000 */
.L_x_3683:
[----:B------:R-:W4:Y:S01]  /*e220*/  S2R R0, SR_TID.X ;  /* 0x0000000000007919 */ /* 0x000f220000002100 */
[----:B------:R-:W-:Y:S01]  /*e230*/  UMOV UR4, 0xffffffff ;  /* 0xffffffff00047882 */ /* 0x000fe20000000000 */
[----:B----4-:R-:W-:-:S04]  /*e240*/  LOP3.LUT R8, R0, 0x1f, RZ, 0xc0, !PT ;  /* 0x0000001f00087812 */ /* 0x010fc800078ec0ff */
[----:B------:R-:W-:Y:S01]  /*e250*/  ISETP.NE.AND P0, PT, R8, 0x1f, PT ;  /* 0x0000001f0800780c */ /* 0x000fe20003f05270 */
[----:B------:R-:W-:-:S12]  /*e260*/  BRA.DIV UR4, `(.L_x_3685) ;  /* 0x0000003204107947 */ /* 0x000fd8000b800000 */
[----:B------:R-:W-:Y:S01]  /*e270*/  IMAD.IADD R5, R19, 0x1, R8 ;  /* 0x0000000113057824 */ /* 0x000fe200078e0208 */
[----:B------:R-:W-:-:S04]  /*e280*/  ULDC UR4, c[0x0][0xc3c] ;  /* 0x00030f0000047ab9 */ /* 0x000fc80000000800 */
[----:B------:R-:W-:-:S13]  /*e290*/  ISETP.GE.OR P1, PT, R5, UR4, !P0 ;  /* 0x0000000405007c0c */ /* 0x000fda000c726670 */
[----:B------:R-:W4:Y:S02]  /*e2a0*/  @!P1 LDC.64 R2, c[0x0][0xc80] ;  /* 0x00032000ff029b82 */ /* 0x000f240000000a00 */
[----:B----4-:R-:W-:-:S06]  /*e2b0*/  @!P1 IMAD.WIDE R2, R5, 0x4, R2 ;  /* 0x0000000405029825 */ /* 0x010fcc00078e0202 */
[----:B------:R-:W4:Y:S01]  /*e2c0*/  @!P1 LDG.E R2, desc[UR50][R2.64] ;  /* 0x0000003202029981 */ /* 0x000f22000c1e1900 */
[----:B------:R-:W-:Y:S01]  /*e2d0*/  IMAD.MOV.U32 R5, RZ, RZ, RZ ;  /* 0x000000ffff057224 */ /* 0x000fe200078e00ff */
[C---:B------:R-:W-:Y:S02]  /*e2e0*/  ISETP.GE.U32.AND P2, PT, R8.reuse, 0x2, PT ;  /* 0x000000020800780c */ /* 0x040fe40003f46070 */
[C---:B------:R-:W-:Y:S01]  /*e2f0*/  ISETP.GE.U32.AND P3, PT, R8.reuse, 0x4, PT ;  /* 0x000000040800780c */ /* 0x040fe20003f66070 */
[----:B------:R-:W-:Y:S01]  /*e300*/  SHFL.IDX PT, R0, R16, RZ, 0x1f ;  /* 0x00001fff10007589 */ /* 0x000fe200000e0000 */
[C---:B------:R-:W-:Y:S02]  /*e310*/  ISETP.GE.U32.AND P4, PT, R8.reuse, 0x8, PT ;  /* 0x000000080800780c */ /* 0x040fe40003f86070 */
[C---:B------:R-:W-:Y:S01]  /*e320*/  ISETP.GE.U32.AND P5, PT, R8.reuse, 0x10, PT ;  /* 0x000000100800780c */ /* 0x040fe20003fa6070 */
[----:B0-----:R-:W-:Y:S01]  /*e330*/  SHFL.IDX PT, R4, R16, 0x1, 0x1f ;  /* 0x00201f0010047f89 */ /* 0x001fe200000e0000 */
[----:B----4-:R-:W-:Y:S01]  /*e340*/  @!P1 IMAD.MOV.U32 R5, RZ, RZ, R2 ;  /* 0x000000ffff059224 */ /* 0x010fe200078e0002 */
[----:B------:R-:W-:-:S04]  /*e350*/  ISETP.NE.AND P1, PT, R8, RZ, PT ;  /* 0x000000ff0800720c */ /* 0x000fc80003f25270 */
[----:B------:R-:W2:Y:S02]  /*e360*/  SHFL.UP PT, R14, R5, 0x1, RZ ;  /* 0x04200000050e7989 */ /* 0x000ea400000e00ff */
[----:B--23--:R-:W-:-:S05]  /*e370*/  SEL R6, R14, RZ, P1 ;  /* 0x000000ff0e067207 */ /* 0x00cfca0000800000 */
        /* <DEDUP_REMOVED lines=13> */
[----:B------:R0:W2:Y:S02]  /*e450*/  SHFL.IDX PT, R14, R2, 0x1f, 0x1f ;  /* 0x03e01f00020e7f89 */ /* 0x0000a400000e0000 */
.L_x_3778:
[----:B------:R-:W-:Y:S02]  /*e460*/  ULDC UR4, c[0x0][0xc38] ;  /* 0x00030e0000047ab9 */ /* 0x000fe40000000800 */
[----:B------:R-:W-:-:S04]  /*e470*/  IMAD.U32 R7, RZ, RZ, UR4 ;  /* 0x00000004ff077e24 */ /* 0x000fc8000f8e00ff */
[----:B--2---:R-:W-:-:S04]  /*e480*/  IMAD R14, R14, R7, RZ ;  /* 0x000000070e0e7224 */ /* 0x004fc800078e02ff */
[----:B------:R-:W-:-:S05]  /*e490*/  IMAD.IADD R9, R4, 0x1, R14 ;  /* 0x0000000104097824 */ /* 0x000fca00078e020e */
[----:B------:R-:W-:-:S13]  /*e4a0*/  ISETP.GT.AND P6, PT, R9, R0, PT ;  /* 0x000000000900720c */ /* 0x000fda0003fc4270 */
[----:B------:R-:W-:Y:S05]  /*e4b0*/  @P6 BRA `(.L_x_3686) ;  /* 0x00000000009c6947 */ /* 0x000fea0003800000 */
.L_x_3691:
        /* <DEDUP_REMOVED lines=14> */
.L_x_3689:
[----:B------:R-:W-:Y:S05]  /*e5a0*/  BSYNC B0 ;  /* 0x0000000000007941 */ /* 0x000fea0003800000 */
.L_x_3688:
        /* <DEDUP_REMOVED lines=18> */
.L_x_3786:
[----:B------:R-:W-:Y:S02]  /*e6d0*/  ULDC UR4, c[0x0][0xc38] ;  /* 0x00030e0000047ab9 */ /* 0x000fe40000000800 */
[----:B------:R-:W-:-:S04]  /*e6e0*/  IMAD.U32 R7, RZ, RZ, UR4 ;  /* 0x00000004ff077e24 */ /* 0x000fc8000f8e00ff */
[----:B--2---:R-:W-:-:S04]  /*e6f0*/  IMAD R14, R14, R7, RZ ;  /* 0x000000070e0e7224 */ /* 0x004fc800078e02ff */
[----:B------:R-:W-:-:S05]  /*e700*/  IMAD.IADD R9, R14, 0x1, R9 ;  /* 0x000000010e097824 */ /* 0x000fca00078e0209 */
[----:B------:R-:W-:-:S13]  /*e710*/  ISETP.GT.AND P6, PT, R9, R0, PT ;  /* 0x000000000900720c */ /* 0x000fda0003fc4270 */
[----:B------:R-:W-:Y:S05]  /*e720*/  @!P6 BRA `(.L_x_3691) ;  /* 0xfffffffc0064e947 */ /* 0x000fea000383ffff */
.L_x_3686:
        /* <DEDUP_REMOVED lines=8> */
.L_x_3790:
[----:B------:R-:W-:Y:S01]  /*e7b0*/  ISETP.NE.AND P0, PT, R3, RZ, PT ;  /* 0x000000ff0300720c */ /* 0x000fe20003f05270 */
[----:B------:R-:W-:-:S12]  /*e7c0*/  IMAD.MOV.U32 R14, RZ, RZ, RZ ;  /* 0x000000ffff0e7224 */ /* 0x000fd800078e00ff */
[----:B------:R-:W-:Y:S05]  /*e7d0*/  @!P0 BRA `(.L_x_3693) ;  /* 0x0000000000108947 */ /* 0x000fea0003800000 */
[----:B------:R-:W-:Y:S01]  /*e7e0*/  UMOV UR4, 0xffffffff ;  /* 0xffffffff00047882 */ /* 0x000fe20000000000 */
[----:B------:R-:W-:Y:S02]  /*e7f0*/  VIADD R12, R4, 0xffffffff ;  /* 0xffffffff040c7836 */ /* 0x000fe40000000000 */
[----:B------:R-:W-:Y:S05]  /*e800*/  BRA.DIV UR4, `(.L_x_3694) ;  /* 0x0000003204d07947 */ /* 0x000fea000b800000 */
[----:B------:R4:W0:Y:S02]  /*e810*/  SHFL.IDX PT, R14, R2, R12, 0x1f ;  /* 0x00001f0c020e7589 */ /* 0x00082400000e0000 */
.L_x_3693:
[----:B---3--:R-:W-:Y:S01]  /*e820*/  IABS R6, R5 ;  /* 0x0000000500067213 */ /* 0x008fe20000000000 */
[----:B0-----:R-:W-:Y:S01]  /*e830*/  IMAD R16, R14, R7, R16 ;  /* 0x000000070e107224 */ /* 0x001fe200078e0210 */
[----:B------:R-:W-:Y:S02]  /*e840*/  IADD3 R19, R4, R19, RZ ;  /* 0x0000001304137210 */ /* 0x000fe40007ffe0ff */
[----:B------:R-:W0:Y:S01]  /*e850*/  I2F.RP R8, R6 ;  /* 0x0000000600087306 */ /* 0x000e220000209400 */
[----:B------:R-:W-:-:S05]  /*e860*/  IMAD.IADD R10, R0, 0x1, -R16 ;  /* 0x00000001000a7824 */ /* 0x000fca00078e0a10 */
[----:B------:R-:W-:Y:S02]  /*e870*/  IABS R0, R10 ;  /* 0x0000000a00007213 */ /* 0x000fe40000000000 */
[----:B0-----:R-:W4:Y:S02]  /*e880*/  MUFU.RCP R8, R8 ;  /* 0x0000000800087308 */ /* 0x001f240000001000 */
[----:B----4-:R-:W-:-:S06]  /*e890*/  VIADD R2, R8, 0xffffffe ;  /* 0x0ffffffe08027836 */ /* 0x010fcc0000000000 */
[----:B------:R0:W3:Y:S02]  /*e8a0*/  F2I.FTZ.U32.TRUNC.NTZ R3, R2 ;  /* 0x0000000200037305 */ /* 0x0000e4000021f000 */
[----:B0-----:R-:W-:Y:S01]  /*e8b0*/  IMAD.MOV.U32 R2, RZ, RZ, RZ ;  /* 0x000000ffff027224 */ /* 0x001fe200078e00ff */
[----:B---3--:R-:W-:-:S05]  /*e8c0*/  IADD3 R7, RZ, -R3, RZ ;  /* 0x80000003ff077210 */ /* 0x008fca0007ffe0ff */
[----:B------:R-:W-:-:S04]  /*e8d0*/  IMAD R7, R7, R6, RZ ;  /* 0x0000000607077224 */ /* 0x000fc800078e02ff */
[----:B------:R-:W-:Y:S01]  /*e8e0*/  IMAD.HI.U32 R3, R3, R7, R2 ;  /* 0x0000000703037227 */ /* 0x000fe200078e0002 */
[----:B------:R-:W-:-:S05]  /*e8f0*/  IABS R7, R5 ;  /* 0x0000000500077213 */ /* 0x000fca0000000000 */
[----:B------:R-:W-:Y:S02]  /*e900*/  IMAD.MOV R7, RZ, RZ, -R7 ;  /* 0x000000ffff077224 */ /* 0x000fe400078e0a07 */
        /* <DEDUP_REMOVED lines=16> */
.L_x_3687:
[----:B------:R-:W-:Y:S01]  /*ea10*/  UMOV UR4, URZ ;  /* 0x0000003f00047c82 */ /* 0x000fe20008000000 */
[----:B------:R-:W-:Y:S01]  /*ea20*/  UMOV UR5, URZ ;  /* 0x0000003f00057c82 */ /* 0x000fe20008000000 */
[----:B------:R-:W-:Y:S01]  /*ea30*/  ULDC UR6, c[0x0][0xc3c] ;  /* 0x00030f0000067ab9 */ /* 0x000fe20000000800 */
[----:B------:R-:W-:Y:S02]  /*ea40*/  IMAD.MOV.U32 R16, RZ, RZ, R0 ;  /* 0x000000ffff107224 */ /* 0x000fe400078e0000 */
[----:B------:R-:W-:Y:S02]  /*ea50*/  IMAD.U32 R17, RZ, RZ, UR4 ;  /* 0x00000004ff117e24 */ /* 0x000fe4000f8e00ff */
[----:B------:R-:W-:Y:S02]  /*ea60*/  IMAD.U32 R18, RZ, RZ, UR5 ;  /* 0x00000005ff127e24 */ /* 0x000fe4000f8e00ff */
[----:B------:R-:W-:-:S07]  /*ea70*/  IMAD.U32 R19, RZ, RZ, UR6 ;  /* 0x00000006ff137e24 */ /* 0x000fce000f8e00ff */
.L_x_3695:
        /* <DEDUP_REMOVED lines=10> */
.L_x_3684:
[----:B------:R-:W-:Y:S02]  /*eb20*/  ULDC UR4, c[0x0][0xc3c] ;  /* 0x00030f0000047ab9 */ /* 0x000fe40000000800 */
[----:B0-----:R-:W-:-:S13]  /*eb30*/  ISETP.GE.AND P0, PT, R19, UR4, PT ;  /* 0x0000000413007c0c */ /* 0x001fda000bf06270 */
[----:B------:R-:W-:Y:S05]  /*eb40*/  @!P0 BRA `(.L_x_3696) ;  /* 0xffffffb800c48947 */ /* 0x000fea000383ffff */
[----:B------:R-:W-:Y:S05]  /*eb50*/  BSYNC B8 ;  /* 0x0000000000087941 */ /* 0x000fea0003800000 */
.L_x_3635:
[----:B-1----:R-:W5:Y:S01]  /*eb60*/  LDL.LU R0, [R1+0x24] ;  /* 0x0000240001007983 */ /* 0x002f620000300800 */
[----:B------:R-:W-:Y:S01]  /*eb70*/  BSSY B0, `(.L_x_3697) ;  /* 0x000000b000007945 */ /* 0x000fe20003800000 */
[----:B------:R-:W0:Y:S01]  /*eb80*/  S2R R5, SR_CgaCtaId ;  /* 0x0000000000057919 */ /* 0x000e220000008800 */
[----:B-----5:R-:W-:-:S05]  /*eb90*/  VIADD R0, R0, 0x1 ;  /* 0x0000000100007836 */ /* 0x020fca0000000000 */
[----:B------:R-:W-:-:S04]  /*eba0*/  LEA.HI R2, R0, R0, RZ, 0x1 ;  /* 0x0000000000027211 */ /* 0x000fc800078f08ff */
[----:B------:R-:W-:Y:S02]  /*ebb0*/  LOP3.LUT R3, R2, 0xfffffffe, RZ, 0xc0, !PT ;  /* 0xfffffffe02037812 */ /* 0x000fe400078ec0ff */
[----:B------:R-:W-:-:S03]  /*ebc0*/  MOV R2, 0x400 ;  /* 0x0000040000027802 */ /* 0x000fc60000000f00 */
[----:B------:R-:W-:Y:S01]  /*ebd0*/  IMAD.IADD R0, R0, 0x1, -R3 ;  /* 0x0000000100007824 */ /* 0x000fe200078e0a03 */
[----:B0-----:R-:W-:-:S04]  /*ebe0*/  LEA R5, R5, R2, 0x18 ;  /* 0x0000000205057211 */ /* 0x001fc800078ec0ff */
[----:B------:R-:W-:-:S04]  /*ebf0*/  SHF.L.U32 R0, R0, 0x1f, RZ ;  /* 0x0000001f00007819 */ /* 0x000fc800000006ff */
[----:B------:R-:W0:Y:S02]  /*ec00*/  SYNCS.PHASECHK.TRANS64.TRYWAIT P0, [R5+URZ+0x28c20], R0 ;  /* 0x028c2000050075a7 */ /* 0x000e24000800017f */
[----:B0-----:R-:W-:Y:S05]  /*ec10*/  @!P0 BRA `(.L_x_3698) ;  /* 0x0000002c00f08947 */ /* 0x001fea0003800000 */
.L_x_3793:
[----:B------:R-:W-:Y:S05]  /*ec20*/  BSYNC B0 ;  /* 0x0000000000007941 */ /* 0x000fea0003800000 */
.L_x_3697:
[----:B------:R-:W-:-:S03]  /*ec30*/  UMOV UR4, 0xffffffff ;  /* 0xffffffff00047882 */ /* 0x000fc60000000000 */
[----:B------:R-:W-:Y:S05]  /*ec40*/  BRA.DIV UR4, `(.L_x_3699) ;  /* 0x0000002e04f87947 */ /* 0x000fea000b800000 */
[----:B0-----:R-:W0:Y:S02]  /*ec50*/  S2R R0, SR_TID.X ;  /* 0x0000000000007919 */ /* 0x001e240000002100 */
[----:B0-----:R-:W-:-:S04]  /*ec60*/  SHF.R.U32.HI R0, RZ, 0x5, R0 ;  /* 0x00000005ff007819 */ /* 0x001fc80000011600 */
[----:B------:R-:W-:-:S05]  /*ec70*/  LOP3.LUT R0, R0, 0x3, RZ, 0xc0, !PT ;  /* 0x0000000300007812 */ /* 0x000fca00078ec0ff */
[----:B------:R0:W1:Y:S02]  /*ec80*/  SHFL.IDX PT, R14, R0, RZ, 0x1f ;  /* 0x00001fff000e7589 */ /* 0x00006400000e0000 */
.L_x_3796:
[----:B-1----:R-:W-:Y:S01]  /*ec90*/  ISETP.NE.AND P0, PT, R14, RZ, PT ;  /* 0x000000ff0e00720c */ /* 0x002fe20003f05270 */
[----:B------:R-:W-:-:S12]  /*eca0*/  BSSY B0, `(.L_x_3700) ;  /* 0x0000024000007945 */ /* 0x000fd80003800000 */
[----:B------:R-:W-:Y:S05]  /*ecb0*/  @P0 BRA `(.L_x_3701) ;  /* 0x0000000000880947 */ /* 0x000fea0003800000 */
[----:B------:R-:W-:-:S03]  /*ecc0*/  UMOV UR4, 0xffffffff ;  /* 0xffffffff00047882 */ /* 0x000fc60000000000 */
[----:B------:R-:W-:Y:S05]  /*ecd0*/  BRA.DIV UR4, `(.L_x_3702) ;  /* 0x0000003204087947 */ /* 0x000fea000b800000 */
[----:B------:R-:W-:-:S13]  /*ece0*/  ELECT P6, URZ, PT ;  /* 0x00000000003f782f */ /* 0x000fda00038c0000 */
.L_x_3799:
[----:B------:R-:W-:Y:S05]  /*ecf0*/  @!P6 BRA `(.L_x_3701) ;  /* 0x000000000078e947 */ /* 0x000fea0003800000 */
[----:B------:R-:W-:-:S06]  /*ed00*/  ULOP3.LUT UR4, UR39, 0x2, URZ, 0xfc, !UPT ;  /* 0x0000000227047892 */ /* 0x000fcc000f8efc3f */
[----:B0-----:R-:W-:-:S05]  /*ed10*/  IMAD.U32 R0, RZ, RZ, UR4 ;  /* 0x00000004ff007e24 */ /* 0x001fca000f8e00ff */
[----:B------:R-:W-:-:S13]  /*ed20*/  ISETP.NE.AND P0, PT, R0, 0x3, PT ;  /* 0x000000030000780c */ /* 0x000fda0003f05270 */
[----:B------:R-:W-:Y:S05]  /*ed30*/  @!P0 BRA `(.L_x_3703) ;  /* 0x0000000000048947 */ /* 0x000fea0003800000 */
[----:B------:R-:W-:Y:S01]  /*ed40*/  BPT.TRAP 0x1 ;  /* 0x000000040000795c */ /* 0x000fe20000300000 */
.L_x_3703:
[C---:B------:R-:W-:Y:S01]  /*ed50*/  LEA R3, R24.reuse, R5, 0x3 ;  /* 0x0000000518037211 */ /* 0x040fe200078e18ff */
[----:B------:R-:W-:Y:S01]  /*ed60*/  VIADD R24, R24, 0x1 ;  /* 0x0000000118187836 */ /* 0x000fe20000000000 */
[----:B------:R-:W-:-:S04]  /*ed70*/  SHF.L.U32 R2, R25, 0x1f, RZ ;  /* 0x0000001f19027819 */ /* 0x000fc800000006ff */
[----:B------:R-:W0:Y:S01]  /*ed80*/  SYNCS.PHASECHK.TRANS64.TRYWAIT P1, [R3+URZ+0x28c40], R2 ;  /* 0x028c4002030075a7 */ /* 0x000e22000802017f */
[----:B------:R-:W-:-:S04]  /*ed90*/  ISETP.NE.AND P2, PT, R24, 0x2, PT ;  /* 0x000000021800780c */ /* 0x000fc80003f45270 */
[----:B------:R-:W-:Y:S01]  /*eda0*/  SEL R0, RZ, 0x1, P2 ;  /* 0x00000001ff007807 */ /* 0x000fe20001000000 */
[----:B0-----:R-:W-:Y:S08]  /*edb0*/  @!P1 BRA `(.L_x_3704) ;  /* 0x0000002c00f09947 */ /* 0x001ff00003800000 */
.L_x_3800:
[----:B------:R-:W-:Y:S02]  /*edc0*/  SEL R24, R24, RZ, P2 ;  /* 0x000000ff18187207 */ /* 0x000fe40001000000 */
[----:B------:R-:W-:Y:S01]  /*edd0*/  LOP3.LUT R0, R25, R0, RZ, 0x3c, !PT ;  /* 0x0000000019007212 */ /* 0x000fe200078e3cff */
[----:B------:R-:W-:Y:S06]  /*ede0*/  @!P0 BRA `(.L_x_3705) ;  /* 0x0000000000048947 */ /* 0x000fec0003800000 */
[----:B------:R-:W-:Y:S01]  /*edf0*/  BPT.TRAP 0x1 ;  /* 0x000000040000795c */ /* 0x000fe20000300000 */
.L_x_3705:
[----:B------:R-:W-:Y:S01]  /*ee00*/  IMAD R5, R24, 0x8, R5 ;  /* 0x0000000818057824 */ /* 0x000fe200078e0205 */
[----:B------:R-:W-:-:S04]  /*ee10*/  SHF.L.U32 R0, R0, 0x1f, RZ ;  /* 0x0000001f00007819 */ /* 0x000fc800000006ff */
[----:B------:R-:W1:Y:S02]  /*ee20*/  SYNCS.PHASECHK.TRANS64.TRYWAIT P1, [R5+URZ+0x28c40], R0 ;  /* 0x028c4000050075a7 */ /* 0x000e64000802017f */
[----:B-1----:R-:W-:Y:S05]  /*ee30*/  @!P1 BRA `(.L_x_3706) ;  /* 0x0000002c00e49947 */ /* 0x002fea0003800000 */
.L_x_3801:
[----:B------:R-:W-:Y:S05]  /*ee40*/  @!P0 BRA `(.L_x_3707) ;  /* 0x0000000000048947 */ /* 0x000fea0003800000 */
[----:B------:R-:W-:Y:S01]  /*ee50*/  BPT.TRAP 0x1 ;  /* 0x000000040000795c */ /* 0x000fe20000300000 */
.L_x_3707:
[----:B------:R-:W5:Y:S02]  /*ee60*/  SYNCS.PHASECHK.TRANS64.TRYWAIT P1, [R3+URZ+0x28c60], R2 ;  /* 0x028c6002030075a7 */ /* 0x000f64000802017f */
[----:B-----5:R-:W-:Y:S05]  /*ee70*/  @!P1 BRA `(.L_x_3708) ;  /* 0x0000002c00e89947 */ /* 0x020fea0003800000 */
.L_x_3802:
[----:B------:R-:W-:Y:S05]  /*ee80*/  @!P0 BRA `(.L_x_3709) ;  /* 0x0000000000048947 */ /* 0x000fea0003800000 */
[----:B------:R-:W-:Y:S01]  /*ee90*/  BPT.TRAP 0x1 ;  /* 0x000000040000795c */ /* 0x000fe20000300000 */
.L_x_3709:
[----:B------:R0:W0:Y:S02]  /*eea0*/  SYNCS.PHASECHK.TRANS64.TRYWAIT P0, [R5+URZ+0x28c60], R0 ;  /* 0x028c6000050075a7 */ /* 0x000024000800017f */
[----:B0-----:R-:W-:Y:S05]  /*eeb0*/  @!P0 NANOSLEEP.SYNCS 0x989680 ;  /* 0x009896800000895d */ /* 0x001fea0003900000 */
[----:B------:R-:W0:Y:S02]  /*eec0*/  @!P0 SYNCS.PHASECHK.TRANS64 P0, [R5+URZ+0x28c60], R0 ;  /* 0x028c6000050085a7 */ /* 0x000e24000800007f */
[----:B0-----:R-:W-:Y:S05]  /*eed0*/  @!P0 BRA `(.L_x_3709) ;  /* 0xfffffffc00f08947 */ /* 0x001fea000383ffff */
.L_x_3701:
[----:B------:R-:W-:Y:S05]  /*eee0*/  BSYNC B0 ;  /* 0x0000000000007941 */ /* 0x000fea0003800000 */
.L_x_3700:
[----:B------:R-:W-:Y:S05]  /*eef0*/  EXIT ;  /* 0x000000000000794d */ /* 0x000fea0003800000 */
.L_x_3580:
[----:B0-----:R-:W-:-:S04]  /*ef00*/  IMAD.U32 R3, RZ, RZ, UR16 ;  /* 0x00000010ff037e24 */ /* 0x001fc8000f8e00ff */
[----:B------:R0:W1:Y:S03]  /*ef10*/  SYNCS.PHASECHK.TRANS64.TRYWAIT P1, [R3+URZ+0x28c50], R0 ;  /* 0x028c5000030075a7 */ /* 0x000066000802017f */
[----:B-1----:R-:W-:Y:S05]  /*ef20*/  @!P1 NANOSLEEP.SYNCS 0x989680 ;  /* 0x009896800000995d */ /* 0x002fea0003900000 */
[----:B------:R-:W1:Y:S02]  /*ef30*/  @!P1 SYNCS.PHASECHK.TRANS64 P1, [R3+URZ+0x28c50], R0 ;  /* 0x028c5000030095a7 */ /* 0x000e64000802007f */
[----:B-1----:R-:W-:Y:S05]  /*ef40*/  @!P1 BRA `(.L_x_3580) ;  /* 0xfffffffc00ec9947 */ /* 0x002fea000383ffff */
[----:B------:R-:W-:Y:S05]  /*ef50*/  BRA `(.L_x_3710) ;  /* 0xffffff2800647947 */ /* 0x000fea000383ffff */
.L_x_3586:
[----:B-1----:R-:W-:-:S04]  /*ef60*/  IMAD.U32 R4, RZ, RZ, UR21 ;  /* 0x00000015ff047e24 */ /* 0x002fc8000f8e00ff */
[----:B------:R1:W2:Y:S03]  /*ef70*/  SYNCS.PHASECHK.TRANS64.TRYWAIT P1, [R4+URZ+0x28c50], R3 ;  /* 0x028c5003040075a7 */ /* 0x0002a6000802017f */
[----:B--2---:R-:W-:Y:S05]  /*ef80*/  @!P1 NANOSLEEP.SYNCS 0x989680 ;  /* 0x009896800000995d */ /* 0x004fea0003900000 */
[----:B------:R-:W2:Y:S02]  /*ef90*/  @!P1 SYNCS.PHASECHK.TRANS64 P1, [R4+URZ+0x28c50], R3 ;  /* 0x028c5003040095a7 */ /* 0x000ea4000802007f */
[----:B--2---:R-:W-:Y:S05]  /*efa0*/  @!P1 BRA `(.L_x_3586) ;  /* 0xfffffffc00ec9947 */ /* 0x004fea000383ffff */
[----:B------:R-:W-:Y:S05]  /*efb0*/  BRA `(.L_x_3585) ;  /* 0xffffff34006c7947 */ /* 0x000fea000383ffff */
.L_x_3590:
[----:B0-----:R-:W-:-:S04]  /*efc0*/  IMAD.U32 R3, RZ, RZ, UR41 ;  /* 0x00000029ff037e24 */ /* 0x001fc8000f8e00ff */
[----:B------:R0:W1:Y:S03]  /*efd0*/  SYNCS.PHASECHK.TRANS64.TRYWAIT P1, [R3+URZ+0x28c00], R0 ;  /* 0x028c0000030075a7 */ /* 0x000066000802017f */
[----:B-1----:R-:W-:Y:S05]  /*efe0*/  @!P1 NANOSLEEP.SYNCS 0x989680 ;  /* 0x009896800000995d */ /* 0x002fea0003900000 */
[----:B------:R-:W1:Y:S02]  /*eff0*/  @!P1 SYNCS.PHASECHK.TRANS64 P1, [R3+URZ+0x28c00], R0 ;  /* 0x028c0000030095a7 */ /* 0x000e64000802007f */
[----:B-1----:R-:W-:Y:S05]  /*f000*/  @!P1 BRA `(.L_x_3590) ;  /* 0xfffffffc00ec9947 */ /* 0x002fea000383ffff */
[----:B------:R-:W-:Y:S05]  /*f010*/  BRA `(.L_x_3711) ;  /* 0xffffff4000c47947 */ /* 0x000fea000383ffff */
.L_x_3594:
[----:B--2---:R2:W3:Y:S02]  /*f020*/  SYNCS.PHASECHK.TRANS64.TRYWAIT P1, [R7+URZ+0x28c30], R8 ;  /* 0x028c3008070075a7 */ /* 0x0044e4000802017f */
[----:B---3--:R-:W-:Y:S05]  /*f030*/  @!P1 NANOSLEEP.SYNCS 0x989680 ;  /* 0x009896800000995d */ /* 0x008fea0003900000 */
[----:B------:R-:W3:Y:S02]  /*f040*/  @!P1 SYNCS.PHASECHK.TRANS64 P1, [R7+URZ+0x28c30], R8 ;  /* 0x028c3008070095a7 */ /* 0x000ee4000802007f */
[----:B---3--:R-:W-:Y:S05]  /*f050*/  @!P1 BRA `(.L_x_3594) ;  /* 0xfffffffc00f09947 */ /* 0x008fea000383ffff */
[----:B------:R-:W-:Y:S05]  /*f060*/  BRA `(.L_x_3593) ;  /* 0xffffff4000e07947 */ /* 0x000fea000383ffff */
.L_x_3599:
[----:B----4-:R4:W0:Y:S02]  /*f070*/  SYNCS.PHASECHK.TRANS64.TRYWAIT P1, [R7+URZ+0x28c50], R8 ;  /* 0x028c5008070075a7 */ /* 0x010824000802017f */
[----:B0-----:R-:W-:Y:S05]  /*f080*/  @!P1 NANOSLEEP.SYNCS 0x989680 ;  /* 0x009896800000995d */ /* 0x001fea0003900000 */
[----:B------:R-:W0:Y:S02]  /*f090*/  @!P1 SYNCS.PHASECHK.TRANS64 P1, [R7+URZ+0x28c50], R8 ;  /* 0x028c5008070095a7 */ /* 0x000e24000802007f */
[----:B0-----:R-:W-:Y:S05]  /*f0a0*/  @!P1 BRA `(.L_x_3599) ;  /* 0xfffffffc00f09947 */ /* 0x001fea000383ffff */
[----:B------:R-:W-:Y:S05]  /*f0b0*/  BRA `(.L_x_3598) ;  /* 0xffffff5000f47947 */ /* 0x000fea000383ffff */
.L_x_3605:
[----:B--2---:R-:W-:-:S04]  /*f0c0*/  IMAD.U32 R4, RZ, RZ, UR21 ;  /* 0x00000015ff047e24 */ /* 0x004fc8000f8e00ff */
[----:B------:R2:W3:Y:S03]  /*f0d0*/  SYNCS.PHASECHK.TRANS64.TRYWAIT P2, [R4+URZ+0x28c30], R7 ;  /* 0x028c3007040075a7 */ /* 0x0004e6000804017f */
[----:B---3--:R-:W-:Y:S05]  /*f0e0*/  @!P2 NANOSLEEP.SYNCS 0x989680 ;  /* 0x009896800000a95d */ /* 0x008fea0003900000 */
[----:B------:R-:W3:Y:S02]  /*f0f0*/  @!P2 SYNCS.PHASECHK.TRANS64 P2, [R4+URZ+0x28c30], R7 ;  /* 0x028c30070400a5a7 */ /* 0x000ee4000804007f */
[----:B---3--:R-:W-:Y:S05]  /*f100*/  @!P2 BRA `(.L_x_3605) ;  /* 0xfffffffc00eca947 */ /* 0x008fea000383ffff */
[----:B------:R-:W-:Y:S05]  /*f110*/  BRA `(.L_x_3604) ;  /* 0xffffff5400e07947 */ /* 0x000fea000383ffff */
.L_x_3610:
[----:B--2---:R-:W-:-:S04]  /*f120*/  IMAD.U32 R8, RZ, RZ, UR21 ;  /* 0x00000015ff087e24 */ /* 0x004fc8000f8e00ff */
[----:B------:R2:W4:Y:S03]  /*f130*/  SYNCS.PHASECHK.TRANS64.TRYWAIT P2, [R8+URZ+0x28c50], R7 ;  /* 0x028c5007080075a7 */ /* 0x000526000804017f */
[----:B----4-:R-:W-:Y:S05]  /*f140*/  @!P2 NANOSLEEP.SYNCS 0x989680 ;  /* 0x009896800000a95d */ /* 0x010fea0003900000 */
[----:B------:R-:W4:Y:S02]  /*f150*/  @!P2 SYNCS.PHASECHK.TRANS64 P2, [R8+URZ+0x28c50], R7 ;  /* 0x028c50070800a5a7 */ /* 0x000f24000804007f */
[----:B----4-:R-:W-:Y:S05]  /*f160*/  @!P2 BRA `(.L_x_3610) ;  /* 0xfffffffc00eca947 */ /* 0x010fea000383ffff */
[----:B------:R-:W-:Y:S05]  /*f170*/  BRA `(.L_x_3609) ;  /* 0xffffff6c00147947 */ /* 0x000fea000383ffff */
.L_x_3647:
[----:B------:R-:W-:Y:S01]  /*f180*/  SHF.R.U32.HI R2, RZ, 0x5, R2 ;  /* 0x00000005ff027819 */ /* 0x000fe20000011602 */
[----:B------:R-:W-:Y:S01]  /*f190*/  BSSY B0, `(.L_x_3712) ;  /* 0x0000009000007945 */ /* 0x000fe20003800000 */
[----:B------:R-:W-:Y:S01]  /*f1a0*/  MOV R12, RZ ;  /* 0x000000ff000c7202 */ /* 0x000fe20000000f00 */
[----:B------:R-:W-:Y:S01]  /*f1b0*/  IMAD.MOV.U32 R11, RZ, RZ, 0x1f ;  /* 0x0000001fff0b7424 */ /* 0x000fe200078e00ff */
[----:B------:R-:W-:Y:S01]  /*f1c0*/  LOP3.LUT R2, R2, 0x3, RZ, 0xc0, !PT ;  /* 0x0000000302027812 */ /* 0x000fe200078ec0ff */
[----:B------:R-:W-:-:S04]  /*f1d0*/  IMAD.MOV.U32 R15, RZ, RZ, -0x1 ;  /* 0xffffffffff0f7424 */ /* 0x000fc800078e00ff */
[----:B------:R-:W-:-:S07]  /*f1e0*/  IMAD.MOV.U32 R13, RZ, RZ, R2 ;  /* 0x000000ffff0d7224 */ /* 0x000fce00078e0002 */
[----:B0----5:R-:W-:Y:S05]  /*f1f0*/  WARPSYNC.COLLECTIVE R15, `(.L_x_3713) ;  /* 0x000000000f087348 */ /* 0x021fea0003c00000 */
[----:B------:R1:W2:Y:S02]  /*f200*/  SHFL.IDX P6, R14, R13, R12, R11 ;  /* 0x0000000c0d0e7389 */ /* 0x0002a400000c000b */
[----:B012--5:R-:W-:Y:S01]  /*f210*/  ENDCOLLECTIVE ;  /* 0x000000000000791b */ /* 0x027fe20003800000 */
.L_x_3713:
[----:B------:R-:W-:Y:S05]  /*f220*/  BSYNC B0 ;  /* 0x0000000000007941 */ /* 0x000fea0003800000 */
.L_x_3712:
[----:B------:R-:W-:Y:S05]  /*f230*/  BRA `(.L_x_3714) ;  /* 0xffffffc000407947 */ /* 0x000fea000383ffff */
.L_x_3650:
[----:B0-----:R0:W1:Y:S02]  /*f240*/  SYNCS.PHASECHK.TRANS64.TRYWAIT P0, [R27+URZ+0x28c40], R0 ;  /* 0x028c40001b0075a7 */ /* 0x001064000800017f */
[----:B-1----:R-:W-:Y:S05]  /*f250*/  @!P0 NANOSLEEP.SYNCS 0x989680 ;  /* 0x009896800000895d */ /* 0x002fea0003900000 */
[----:B------:R-:W1:Y:S02]  /*f260*/  @!P0 SYNCS.PHASECHK.TRANS64 P0, [R27+URZ+0x28c40], R0 ;  /* 0x028c40001b0085a7 */ /* 0x000e64000800007f */
[----:B-1----:R-:W-:Y:S05]  /*f270*/  @!P0 BRA `(.L_x_3650) ;  /* 0xfffffffc00f08947 */ /* 0x002fea000383ffff */
[----:B------:R-:W-:Y:S05]  /*f280*/  BRA `(.L_x_3715) ;  /* 0xffffffc400107947 */ /* 0x000fea000383ffff */
.L_x_3651:
        /* <DEDUP_REMOVED lines=8> */
.L_x_3717:
[----:B------:R-:W-:Y:S05]  /*f310*/  BSYNC B0 ;  /* 0x0000000000007941 */ /* 0x000fea0003800000 */
.L_x_3716:
        /* <DEDUP_REMOVED lines=9> */
.L_x_3718:
[----:B------:R-:W-:Y:S02]  /*f3b0*/  IMAD.MOV.U32 R13, RZ, RZ, R5 ;  /* 0x000000ffff0d7224 */ /* 0x000fe400078e0005 */
[----:B------:R-:W-:Y:S02]  /*f3c0*/  IMAD.MOV.U32 R12, RZ, RZ, 0x1 ;  /* 0x00000001ff0c7424 */ /* 0x000fe400078e00ff */
[----:B------:R-:W-:-:S07]  /*f3d0*/  IMAD.MOV.U32 R3, RZ, RZ, R14 ;  /* 0x000000ffff037224 */ /* 0x000fce00078e000e */
[----:B------:R-:W-:Y:S05]  /*f3e0*/  WARPSYNC.COLLECTIVE R15, `(.L_x_3719) ;  /* 0x000000000f087348 */ /* 0x000fea0003c00000 */
[----:B------:R0:W1:Y:S02]  /*f3f0*/  SHFL.IDX P6, R14, R13, R12, R11 ;  /* 0x0000000c0d0e7389 */ /* 0x00006400000c000b */
[----:B01----:R-:W-:Y:S01]  /*f400*/  ENDCOLLECTIVE ;  /* 0x000000000000791b */ /* 0x003fe20003800000 */
.L_x_3719:
        /* <DEDUP_REMOVED lines=15> */
.L_x_3720:
[----:B------:R-:W-:Y:S02]  /*f500*/  @P0 IMAD R6, R4, 0x2, R23 ;  /* 0x0000000204060824 */ /* 0x000fe400078e0217 */
[----:B------:R-:W-:Y:S02]  /*f510*/  IMAD.MOV.U32 R13, RZ, RZ, R5 ;  /* 0x000000ffff0d7224 */ /* 0x000fe400078e0005 */
[----:B------:R-:W-:Y:S02]  /*f520*/  IMAD.MOV.U32 R12, RZ, RZ, 0x2 ;  /* 0x00000002ff0c7424 */ /* 0x000fe400078e00ff */
[----:B------:R-:W-:-:S07]  /*f530*/  IMAD.MOV.U32 R3, RZ, RZ, R14 ;  /* 0x000000ffff037224 */ /* 0x000fce00078e000e */
[----:B------:R-:W-:Y:S05]  /*f540*/  WARPSYNC.COLLECTIVE R15, `(.L_x_3721) ;  /* 0x000000000f087348 */ /* 0x000fea0003c00000 */
[----:B------:R0:W1:Y:S02]  /*f550*/  SHFL.IDX P6, R14, R13, R12, R11 ;  /* 0x0000000c0d0e7389 */ /* 0x00006400000c000b */
[----:B01----:R-:W-:Y:S01]  /*f560*/  ENDCOLLECTIVE ;  /* 0x000000000000791b */ /* 0x003fe20003800000 */
.L_x_3721:
        /* <DEDUP_REMOVED lines=15> */
.L_x_3722:
[----:B------:R-:W-:Y:S02]  /*f660*/  @P0 IMAD R6, R4, 0x2, R23 ;  /* 0x0000000204060824 */ /* 0x000fe400078e0217 */
[----:B------:R-:W-:Y:S02]  /*f670*/  IMAD.MOV.U32 R13, RZ, RZ, R5 ;  /* 0x000000ffff0d7224 */ /* 0x000fe400078e0005 */
[----:B------:R-:W-:Y:S02]  /*f680*/  IMAD.MOV.U32 R12, RZ, RZ, 0x3 ;  /* 0x00000003ff0c7424 */ /* 0x000fe400078e00ff */
[----:B------:R-:W-:-:S07]  /*f690*/  IMAD.MOV.U32 R3, RZ, RZ, R14 ;  /* 0x000000ffff037224 */ /* 0x000fce00078e000e */
[----:B------:R-:W-:Y:S05]  /*f6a0*/  WARPSYNC.COLLECTIVE R15, `(.L_x_3723) ;  /* 0x000000000f087348 */ /* 0x000fea0003c00000 */
[----:B------:R0:W1:Y:S02]  /*f6b0*/  SHFL.IDX P6, R14, R13, R12, R11 ;  /* 0x0000000c0d0e7389 */ /* 0x00006400000c000b */
[----:B01----:R-:W-:Y:S01]  /*f6c0*/  ENDCOLLECTIVE ;  /* 0x000000000000791b */ /* 0x003fe20003800000 */
.L_x_3723:
[----:B------:R-:W-:-:S04]  /*f6d0*/  @P0 LEA R3, P1, R7, R3, 0x1 ;  /* 0x0000000307030211 */ /* 0x000fc800078208ff */
[----:B------:R-:W-:-:S04]  /*f6e0*/  @P0 IADD3.X R2, RZ, R2, RZ, P1, !PT ;  /* 0x00000002ff020210 */ /* 0x000fc80000ffe4ff */
[----:B------:R-:W-:Y:S01]  /*f6f0*/  @P0 LOP3.LUT R3, R3, R2, RZ, 0x3c, !PT ;  /* 0x0000000203030212 */ /* 0x000fe200078e3cff */
[----:B------:R-:W-:-:S03]  /*f700*/  IMAD.MOV.U32 R13, RZ, RZ, R0 ;  /* 0x000000ffff0d7224 */ /* 0x000fc600078e0000 */
[----:B------:R-:W-:-:S04]  /*f710*/  @P0 LOP3.LUT R2, R3, R2, RZ, 0x3c, !PT ;  /* 0x0000000203020212 */ /* 0x000fc800078e3cff */
[----:B------:R-:W-:Y:S01]  /*f720*/  @P0 LOP3.LUT R3, R3, R2, RZ, 0x3c, !PT ;  /* 0x0000000203030212 */ /* 0x000fe200078e3cff */
[----:B------:R-:W-:-:S04]  /*f730*/  IMAD.MOV.U32 R5, RZ, RZ, R14 ;  /* 0x000000ffff057224 */ /* 0x000fc800078e000e */
[----:B------:R-:W-:Y:S01]  /*f740*/  @!PT LDS RZ, [RZ] ;  /* 0x00000000fffff984 */ /* 0x000fe20000000800 */
[----:B------:R-:W-:Y:S01]  /*f750*/  @!PT LDS RZ, [RZ] ;  /* 0x00000000fffff984 */ /* 0x000fe20000000800 */
[----:B------:R-:W-:Y:S01]  /*f760*/  @!PT LDS RZ, [RZ] ;  /* 0x00000000fffff984 */ /* 0x000fe20000000800 */
[----:B------:R0:W-:Y:S03]  /*f770*/  @P0 LDGSTS.E.BYPASS.LTC128B.128 [R6+0x23400], desc[UR50][R2.64], !P2 ;  /* 0x2340000002060fae */ /* 0x0001e6000d101d72 */
[----:B0-----:R-:W-:Y:S05]  /*f780*/  WARPSYNC.COLLECTIVE R15, `(.L_x_3724) ;  /* 0x000000000f087348 */ /* 0x001fea0003c00000 */
[----:B------:R1:W2:Y:S02]  /*f790*/  SHFL.IDX P6, R14, R13, R12, R11 ;  /* 0x0000000c0d0e7389 */ /* 0x0002a400000c000b */
[----:B012---:R-:W-:Y:S01]  /*f7a0*/  ENDCOLLECTIVE ;  /* 0x000000000000791b */ /* 0x007fe20003800000 */
.L_x_3724:
[----:B------:R-:W-:Y:S01]  /*f7b0*/  IMAD.MOV.U32 R0, RZ, RZ, R14 ;  /* 0x000000ffff007224 */ /* 0x000fe200078e000e */
[----:B------:R-:W-:Y:S06]  /*f7c0*/  BRA `(.L_x_3725) ;  /* 0xffffffc000cc7947 */ /* 0x000fec000383ffff */
.L_x_3656:
[----:B------:R-:W-:Y:S01]  /*f7d0*/  IMAD.MOV.U32 R13, RZ, RZ, R4 ;  /* 0x000000ffff0d7224 */ /* 0x000fe200078e0004 */
[----:B------:R-:W-:Y:S01]  /*f7e0*/  MOV R11, 0x181f ;  /* 0x0000181f000b7802 */ /* 0x000fe20000000f00 */
[----:B------:R-:W-:Y:S02]  /*f7f0*/  IMAD.MOV.U32 R12, RZ, RZ, RZ ;  /* 0x000000ffff0c7224 */ /* 0x000fe400078e00ff */
[----:B------:R-:W-:Y:S02]  /*f800*/  IMAD.MOV.U32 R15, RZ, RZ, -0x1 ;  /* 0xffffffffff0f7424 */ /* 0x000fe400078e00ff */
[----:B-----5:R-:W-:Y:S02]  /*f810*/  IMAD R5, R10, R7, RZ ;  /* 0x000000070a057224 */ /* 0x020fe400078e02ff */
[----:B------:R-:W-:-:S07]  /*f820*/  IMAD R17, R17, 0x40, R37 ;  /* 0x0000004011117824 */ /* 0x000fce00078e0225 */
[----:B------:R-:W-:Y:S05]  /*f830*/  WARPSYNC.COLLECTIVE R15, `(.L_x_3726) ;  /* 0x000000000f087348 */ /* 0x000fea0003c00000 */
[----:B------:R0:W1:Y:S02]  /*f840*/  SHFL.IDX P6, R14, R13, R12, R11 ;  /* 0x0000000c0d0e7389 */ /* 0x00006400000c000b */
[----:B01----:R-:W-:Y:S01]  /*f850*/  ENDCOLLECTIVE ;  /* 0x000000000000791b */ /* 0x003fe20003800000 */
.L_x_3726:
[C---:B------:R-:W-:Y:S01]  /*f860*/  VIADD R6, R17.reuse, 0x10 ;  /* 0x0000001011067836 */ /* 0x040fe20000000000 */
[----:B------:R-:W-:Y:S01]  /*f870*/  ISETP.GE.AND P0, PT, R17, R5, PT ;  /* 0x000000051100720c */ /* 0x000fe20003f06270 */
[----:B------:R-:W-:Y:S02]  /*f880*/  IMAD.MOV.U32 R13, RZ, RZ, R0 ;  /* 0x000000ffff0d7224 */ /* 0x000fe400078e0000 */
[----:B------:R-:W-:-:S10]  /*f890*/  IMAD.MOV.U32 R2, RZ, RZ, R14 ;  /* 0x000000ffff027224 */ /* 0x000fd400078e000e */
[----:B------:R-:W-:Y:S05]  /*f8a0*/  WARPSYNC.COLLECTIVE R15, `(.L_x_3727) ;  /* 0x000000000f087348 */ /* 0x000fea0003c00000 */
[----:B------:R0:W1:Y:S02]  /*f8b0*/  SHFL.IDX P6, R14, R13, R12, R11 ;  /* 0x0000000c0d0e7389 */ /* 0x00006400000c000b */
[----:B01----:R-:W-:Y:S01]  /*f8c0*/  ENDCOLLECTIVE ;  /* 0x000000000000791b */ /* 0x003fe20003800000 */
.L_x_3727:
[----:B------:R-:W-:Y:S01]  /*f8d0*/  IMAD.MOV.U32 R13, RZ, RZ, R4 ;  /* 0x000000ffff0d7224 */ /* 0x000fe200078e0004 */
[----:B------:R-:W-:Y:S01]  /*f8e0*/  MOV R12, 0x1 ;  /* 0x00000001000c7802 */ /* 0x000fe20000000f00 */
[----:B------:R-:W-:-:S07]  /*f8f0*/  IMAD.MOV.U32 R3, RZ, RZ, R14 ;  /* 0x000000ffff037224 */ /* 0x000fce00078e000e */
[----:B------:R-:W-:Y:S05]  /*f900*/  WARPSYNC.COLLECTIVE R15, `(.L_x_3728) ;  /* 0x000000000f087348 */ /* 0x000fea0003c00000 */
[----:B------:R0:W1:Y:S02]  /*f910*/  SHFL.IDX P6, R14, R13, R12, R11 ;  /* 0x0000000c0d0e7389 */ /* 0x00006400000c000b */
[----:B01----:R-:W-:Y:S01]  /*f920*/  ENDCOLLECTIVE ;  /* 0x000000000000791b */ /* 0x003fe20003800000 */
.L_x_3728:
        /* <DEDUP_REMOVED lines=9> */
[----:B------:R0:W-:Y:S01]  /*f9c0*/  @!P0 LDGSTS.E.BYPASS.LTC128B.128 [R8+0x20400], desc[UR50][R2.64], !P1 ;  /* 0x2040000002088fae */ /* 0x0001e2000c901d72 */
[----:B------:R-:W-:Y:S01]  /*f9d0*/  ISETP.GE.AND P0, PT, R6, R5, PT ;  /* 0x000000050600720c */ /* 0x000fe20003f06270 */
[----:B0-----:R-:W-:-:S12]  /*f9e0*/  IMAD.MOV.U32 R2, RZ, RZ, R14 ;  /* 0x000000ffff027224 */ /* 0x001fd800078e000e */
[----:B------:R-:W-:Y:S05]  /*f9f0*/  WARPSYNC.COLLECTIVE R15, `(.L_x_3729) ;  /* 0x000000000f087348 */ /* 0x000fea0003c00000 */
[----:B------:R0:W1:Y:S02]  /*fa00*/  SHFL.IDX P6, R14, R13, R12, R11 ;  /* 0x0000000c0d0e7389 */ /* 0x00006400000c000b */
[----:B01----:R-:W-:Y:S01]  /*fa10*/  ENDCOLLECTIVE ;  /* 0x000000000000791b */ /* 0x003fe20003800000 */
.L_x_3729:
[----:B------:R-:W-:Y:S02]  /*fa20*/  IMAD.MOV.U32 R13, RZ, RZ, R4 ;  /* 0x000000ffff0d7224 */ /* 0x000fe400078e0004 */
[----:B------:R-:W-:Y:S02]  /*fa30*/  IMAD.MOV.U32 R12, RZ, RZ, 0x2 ;  /* 0x00000002ff0c7424 */ /* 0x000fe400078e00ff */
[----:B------:R-:W-:-:S07]  /*fa40*/  IMAD.MOV.U32 R3, RZ, RZ, R14 ;  /* 0x000000ffff037224 */ /* 0x000fce00078e000e */
[----:B------:R-:W-:Y:S05]  /*fa50*/  WARPSYNC.COLLECTIVE R15, `(.L_x_3730) ;  /* 0x000000000f087348 */ /* 0x000fea0003c00000 */
[----:B------:R0:W1:Y:S02]  /*fa60*/  SHFL.IDX P6, R14, R13, R12, R11 ;  /* 0x0000000c0d0e7389 */ /* 0x00006400000c000b */
[----:B01----:R-:W-:Y:S01]  /*fa70*/  ENDCOLLECTIVE ;  /* 0x000000000000791b */ /* 0x003fe20003800000 */
.L_x_3730:
[----:B------:R-:W-:-:S05]  /*fa80*/  @!P0 LEA R3, P2, R9, R3, 0x1 ;  /* 0x0000000309038211 */ /* 0x000fca00078408ff */
[----:B------:R-:W-:-:S05]  /*fa90*/  @!P0 IMAD.X R2, RZ, RZ, R2, P2 ;  /* 0x000000ffff028224 */ /* 0x000fca00010e0602 */
[----:B------:R-:W-:Y:S02]  /*faa0*/  @!P0 LOP3.LUT R3, R3, R2, RZ, 0x3c, !PT ;  /* 0x0000000203038212 */ /* 0x000fe400078e3cff */
[----:B------:R-:W-:Y:S02]  /*fab0*/  MOV R13, R0 ;  /* 0x00000000000d7202 */ /* 0x000fe40000000f00 */
[----:B------:R-:W-:-:S04]  /*fac0*/  @!P0 LOP3.LUT R2, R3, R2, RZ, 0x3c, !PT ;  /* 0x0000000203028212 */ /* 0x000fc800078e3cff */
[----:B------:R-:W-:-:S05]  /*fad0*/  @!P0 LOP3.LUT R3, R3, R2, RZ, 0x3c, !PT ;  /* 0x0000000203038212 */ /* 0x000fca00078e3cff */
[----:B------:R-:W-:Y:S01]  /*fae0*/  @!PT LDS RZ, [RZ] ;  /* 0x00000000fffff984 */ /* 0x000fe20000000800 */
[----:B------:R-:W-:Y:S01]  /*faf0*/  @!PT LDS RZ, [RZ] ;  /* 0x00000000fffff984 */ /* 0x000fe20000000800 */
[----:B------:R-:W-:Y:S01]  /*fb00*/  @!PT LDS RZ, [RZ] ;  /* 0x00000000fffff984 */ /* 0x000fe20000000800 */
[----:B------:R0:W-:Y:S02]  /*fb10*/  @!P0 LDGSTS.E.BYPASS.LTC128B.128 [R8+0x20c00], desc[UR50][R2.64], !P1 ;  /* 0x20c0000002088fae */ /* 0x0001e4000c901d72 */
[----:B0-----:R-:W-:-:S05]  /*fb20*/  VIADD R2, R17, 0x20 ;  /* 0x0000002011027836 */ /* 0x001fca0000000000 */
[----:B------:R-:W-:Y:S01]  /*fb30*/  ISETP.GE.AND P0, PT, R2, R5, PT ;  /* 0x000000050200720c */ /* 0x000fe20003f06270 */
[----:B------:R-:W-:-:S12]  /*fb40*/  IMAD.MOV.U32 R2, RZ, RZ, R14 ;  /* 0x000000ffff027224 */ /* 0x000fd800078e000e */
[----:B------:R-:W-:Y:S05]  /*fb50*/  WARPSYNC.COLLECTIVE R15, `(.L_x_3731) ;  /* 0x000000000f087348 */ /* 0x000fea0003c00000 */
[----:B------:R0:W1:Y:S02]  /*fb60*/  SHFL.IDX P6, R14, R13, R12, R11 ;  /* 0x0000000c0d0e7389 */ /* 0x00006400000c000b */
[----:B01----:R-:W-:Y:S01]  /*fb70*/  ENDCOLLECTIVE ;  /* 0x000000000000791b */ /* 0x003fe20003800000 */
.L_x_3731:
[----:B------:R-:W-:Y:S02]  /*fb80*/  IMAD.MOV.U32 R13, RZ, RZ, R4 ;  /* 0x000000ffff0d7224 */ /* 0x000fe400078e0004 */
[----:B------:R-:W-:Y:S02]  /*fb90*/  IMAD.MOV.U32 R12, RZ, RZ, 0x3 ;  /* 0x00000003ff0c7424 */ /* 0x000fe400078e00ff */
[----:B------:R-:W-:-:S07]  /*fba0*/  IMAD.MOV.U32 R3, RZ, RZ, R14 ;  /* 0x000000ffff037224 */ /* 0x000fce00078e000e */
[----:B------:R-:W-:Y:S05]  /*fbb0*/  WARPSYNC.COLLECTIVE R15, `(.L_x_3732) ;  /* 0x000000000f087348 */ /* 0x000fea0003c00000 */
[----:B------:R0:W1:Y:S02]  /*fbc0*/  SHFL.IDX P6, R14, R13, R12, R11 ;  /* 0x0000000c0d0e7389 */ /* 0x00006400000c000b */
[----:B01----:R-:W-:Y:S01]  /*fbd0*/  ENDCOLLECTIVE ;  /* 0x000000000000791b */ /* 0x003fe20003800000 */
.L_x_3732:
[----:B------:R-:W-:-:S05]  /*fbe0*/  @!P0 LEA R3, P2, R9, R3, 0x1 ;  /* 0x0000000309038211 */ /* 0x000fca00078408ff */
[----:B------:R-:W-:-:S05]  /*fbf0*/  @!P0 IMAD.X R2, RZ, RZ, R2, P2 ;  /* 0x000000ffff028224 */ /* 0x000fca00010e0602 */
[----:B------:R-:W-:Y:S01]  /*fc00*/  @!P0 LOP3.LUT R3, R3, R2, RZ, 0x3c, !PT ;  /* 0x0000000203038212 */ /* 0x000fe200078e3cff */
[----:B------:R-:W-:-:S03]  /*fc10*/  IMAD.MOV.U32 R13, RZ, RZ, R0 ;  /* 0x000000ffff0d7224 */ /* 0x000fc600078e0000 */
[----:B------:R-:W-:-:S04]  /*fc20*/  @!P0 LOP3.LUT R2, R3, R2, RZ, 0x3c, !PT ;  /* 0x0000000203028212 */ /* 0x000fc800078e3cff */
[----:B------:R-:W-:Y:S01]  /*fc30*/  @!P0 LOP3.LUT R3, R3, R2, RZ, 0x3c, !PT ;  /* 0x0000000203038212 */ /* 0x000fe200078e3cff */
[----:B------:R-:W-:-:S07]  /*fc40*/  IMAD.MOV.U32 R4, RZ, RZ, R14 ;  /* 0x000000ffff047224 */ /* 0x000fce00078e000e */
[----:B------:R-:W-:Y:S05]  /*fc50*/  WARPSYNC.COLLECTIVE R15, `(.L_x_3733) ;  /* 0x000000000f087348 */ /* 0x000fea0003c00000 */
[----:B------:R0:W1:Y:S02]  /*fc60*/  SHFL.IDX P6, R14, R13, R12, R11 ;  /* 0x0000000c0d0e7389 */ /* 0x00006400000c000b */
[----:B01----:R-:W-:Y:S01]  /*fc70*/  ENDCOLLECTIVE ;  /* 0x000000000000791b */ /* 0x003fe20003800000 */
.L_x_3733:
[----:B------:R-:W-:Y:S01]  /*fc80*/  @!PT LDS RZ, [RZ] ;  /* 0x00000000fffff984 */ /* 0x000fe20000000800 */
[----:B------:R-:W-:Y:S01]  /*fc90*/  @!PT LDS RZ, [RZ] ;  /* 0x00000000fffff984 */ /* 0x000fe20000000800 */
[----:B------:R-:W-:Y:S01]  /*fca0*/  @!PT LDS RZ, [RZ] ;  /* 0x00000000fffff984 */ /* 0x000fe20000000800 */
[----:B------:R1:W-:Y:S01]  /*fcb0*/  @!P0 LDGSTS.E.BYPASS.LTC128B.128 [R8+0x21400], desc[UR50][R2.64], !P1 ;  /* 0x2140000002088fae */ /* 0x0003e2000c901d72 */
[----:B------:R-:W-:Y:S01]  /*fcc0*/  IMAD.MOV.U32 R0, RZ, RZ, R14 ;  /* 0x000000ffff007224 */ /* 0x000fe200078e000e */
[----:B------:R-:W-:Y:S06]  /*fcd0*/  BRA `(.L_x_3734) ;  /* 0xffffffc400dc7947 */ /* 0x000fec000383ffff */
.L_x_3659:
[----:B0-----:R0:W1:Y:S02]  /*fce0*/  SYNCS.PHASECHK.TRANS64.TRYWAIT P0, [R23+URZ+0x28c20], R0 ;  /* 0x028c2000170075a7 */ /* 0x001064000800017f */
[----:B-1----:R-:W-:Y:S05]  /*fcf0*/  @!P0 NANOSLEEP.SYNCS 0x989680 ;  /* 0x009896800000895d */ /* 0x002fea0003900000 */
[----:B------:R-:W1:Y:S02]  /*fd00*/  @!P0 SYNCS.PHASECHK.TRANS64 P0, [R23+URZ+0x28c20], R0 ;  /* 0x028c2000170085a7 */ /* 0x000e64000800007f */
[----:B-1----:R-:W-:Y:S05]  /*fd10*/  @!P0 BRA `(.L_x_3659) ;  /* 0xfffffffc00f08947 */ /* 0x002fea000383ffff */
[----:B------:R-:W-:Y:S05]  /*fd20*/  BRA `(.L_x_3735) ;  /* 0xffffffc800387947 */ /* 0x000fea000383ffff */
.L_x_3662:
[----:B0-----:R0:W1:Y:S02]  /*fd30*/  SYNCS.PHASECHK.TRANS64.TRYWAIT P0, [R27+URZ+0x28c60], R0 ;  /* 0x028c60001b0075a7 */ /* 0x001064000800017f */
[----:B-1----:R-:W-:Y:S05]  /*fd40*/  @!P0 NANOSLEEP.SYNCS 0x989680 ;  /* 0x009896800000895d */ /* 0x002fea0003900000 */
[----:B------:R-:W1:Y:S02]  /*fd50*/  @!P0 SYNCS.PHASECHK.TRANS64 P0, [R27+URZ+0x28c60], R0 ;  /* 0x028c60001b0085a7 */ /* 0x000e64000800007f */
[----:B-1----:R-:W-:Y:S05]  /*fd60*/  @!P0 BRA `(.L_x_3662) ;  /* 0xfffffffc00f08947 */ /* 0x002fea000383ffff */
[----:B------:R-:W-:Y:S05]  /*fd70*/  BRA `(.L_x_3736) ;  /* 0xffffffc800487947 */ /* 0x000fea000383ffff */
.L_x_3663:
        /* <DEDUP_REMOVED lines=8> */
.L_x_3738:
[----:B------:R-:W-:Y:S05]  /*fe00*/  BSYNC B0 ;  /* 0x0000000000007941 */ /* 0x000fea0003800000 */
.L_x_3737:
[----:B------:R0:W5:Y:S01]  /*fe10*/  LDL R8, [R1+0x4] ;  /* 0x0000040001087983 */ /* 0x0001620000100800 */
[----:B------:R-:W-:Y:S01]  /*fe20*/  IMAD.MOV.U32 R13, RZ, RZ, R4 ;  /* 0x000000ffff0d7224 */ /* 0x000fe200078e0004 */
[C---:B------:R-:W-:Y:S01]  /*fe30*/  LOP3.LUT P5, RZ, R30.reuse, 0x2, RZ, 0xc0, !PT ;  /* 0x000000021eff7812 */ /* 0x040fe200078ac0ff */
[----:B------:R-:W-:Y:S01]  /*fe40*/  IMAD.MOV.U32 R12, RZ, RZ, RZ ;  /* 0x000000ffff0c7224 */ /* 0x000fe200078e00ff */
[----:B------:R-:W1:Y:S01]  /*fe50*/  S2R R7, SR_TID.X ;  /* 0x0000000000077919 */ /* 0x000e620000002100 */
[----:B------:R-:W-:Y:S01]  /*fe60*/  IMAD.MOV.U32 R11, RZ, RZ, 0x181f ;  /* 0x0000181fff0b7424 */ /* 0x000fe200078e00ff */
[C---:B------:R-:W-:Y:S01]  /*fe70*/  LOP3.LUT P4, RZ, R30.reuse, 0x4, RZ, 0xc0, !PT ;  /* 0x000000041eff7812 */ /* 0x040fe2000788c0ff */
[----:B------:R-:W-:Y:S01]  /*fe80*/  IMAD.MOV.U32 R15, RZ, RZ, -0x1 ;  /* 0xffffffffff0f7424 */ /* 0x000fe200078e00ff */
[----:B------:R-:W-:Y:S01]  /*fe90*/  LOP3.LUT P3, RZ, R30, 0x8, RZ, 0xc0, !PT ;  /* 0x000000081eff7812 */ /* 0x000fe2000786c0ff */
[----:B------:R-:W-:Y:S01]  /*fea0*/  IMAD.MOV.U32 R3, RZ, RZ, R14 ;  /* 0x000000ffff037224 */ /* 0x000fe200078e000e */
[----:B------:R-:W-:Y:S01]  /*feb0*/  LOP3.LUT R22, R22, 0xfffffeff, RZ, 0xc0, !PT ;  /* 0xfffffeff16167812 */ /* 0x000fe200078ec0ff */
[----:B0-----:R-:W-:-:S10]  /*fec0*/  IMAD R5, R5, 0x2, R23 ;  /* 0x0000000205057824 */ /* 0x001fd400078e0217 */
[----:B-1---5:R-:W-:Y:S05]  /*fed0*/  WARPSYNC.COLLECTIVE R15, `(.L_x_3739) ;  /* 0x000000000f087348 */ /* 0x022fea0003c00000 */
[----:B------:R0:W2:Y:S02]  /*fee0*/  SHFL.IDX P6, R14, R13, R12, R11 ;  /* 0x0000000c0d0e7389 */ /* 0x0000a400000c000b */
[----:B012--5:R-:W-:Y:S01]  /*fef0*/  ENDCOLLECTIVE ;  /* 0x000000000000791b */ /* 0x027fe20003800000 */
.L_x_3739:
[----:B------:R-:W-:Y:S01]  /*ff00*/  LOP3.LUT P2, RZ, R30, 0x10, RZ, 0xc0, !PT ;  /* 0x000000101eff7812 */ /* 0x000fe2000784c0ff */
[----:B------:R-:W-:Y:S02]  /*ff10*/  IMAD.MOV.U32 R13, RZ, RZ, R6 ;  /* 0x000000ffff0d7224 */ /* 0x000fe400078e0006 */
[----:B------:R-:W-:Y:S02]  /*ff20*/  IMAD.MOV.U32 R12, RZ, RZ, 0x1 ;  /* 0x00000001ff0c7424 */ /* 0x000fe400078e00ff */
[----:B------:R-:W-:Y:S01]  /*ff30*/  IMAD.SHL.U32 R7, R7, 0x8, RZ ;  /* 0x0000000807077824 */ /* 0x000fe200078e00ff */
[----:B------:R-:W-:-:S04]  /*ff40*/  MOV R2, R14 ;  /* 0x0000000e00027202 */ /* 0x000fc80000000f00 */
[----:B------:R-:W-:-:S05]  /*ff50*/  LOP3.LUT R7, R7, 0x38, RZ, 0xc0, !PT ;  /* 0x0000003807077812 */ /* 0x000fca00078ec0ff */
[----:B------:R-:W-:Y:S01]  /*ff60*/  IMAD.SHL.U32 R0, R7, 0x2, RZ ;  /* 0x0000000207007824 */ /* 0x000fe200078e00ff */
[----:B------:R-:W-:-:S04]  /*ff70*/  LOP3.LUT R7, R30, 0x1, RZ, 0xc0, !PT ;  /* 0x000000011e077812 */ /* 0x000fc800078ec0ff */
[----:B------:R-:W-:Y:S02]  /*ff80*/  IADD3 R2, P0, R2, R0, RZ ;  /* 0x0000000002027210 */ /* 0x000fe40007f1e0ff */
[----:B------:R-:W-:-:S03]  /*ff90*/  ISETP.NE.U32.AND P1, PT, R7, 0x1, PT ;  /* 0x000000010700780c */ /* 0x000fc60003f25070 */
[----:B------:R-:W-:Y:S01]  /*ffa0*/  IMAD.X R3, RZ, RZ, R3, P0 ;  /* 0x000000ffff037224 */ /* 0x000fe200000e0603 */
[----:B------:R-:W-:-:S09]  /*ffb0*/  ISETP.LT.OR P0, PT, R29, 0x1, P1 ;  /* 0x000000011d00780c */ /* 0x000fd20000f01670 */
[----:B------:R-:W-:Y:S02]  /*ffc0*/  @P1 LOP3.LUT R22, R22, 0x100, RZ, 0xfc, !PT ;  /* 0x0000010016161812 */ /* 0x000fe400078efcff */
[----:B------:R-:W-:Y:S02]  /*ffd0*/  LOP3.LUT P1, RZ, R30, 0x20, RZ, 0xc0, !PT ;  /* 0x000000201eff7812 */ /* 0x000fe4000782c0ff */
[----:B------:R-:W-:Y:S01]  /*ffe0*/  @!PT LDS RZ, [RZ] ;  /* 0x00000000fffff984 */ /* 0x000fe20000000800 */
[----:B------:R-:W-:Y:S01]  /*fff0*/  @!PT LDS RZ, [RZ] ;  /* 0x00000000fffff984 */ /* 0x000fe20000000800 */
[----:B------:R-:W-:Y:S01]  /*10000*/  @!PT LDS RZ, [RZ] ;  /* 0x00000000fffff984 */ /* 0x000fe20000000800 */
[----:B------:R0:W-:Y:S01]  /*10010*/  LDGSTS.E.BYPASS.LTC128B.128 [R5+0x400], desc[UR50][R2.64], !P0 ;  /* 0x0040000002057fae */ /* 0x0001e2000c101d72 */
[C---:B------:R-:W-:Y:S02]  /*10020*/  ISETP.LT.OR P0, PT, R29.reuse, 0x1, !P5 ;  /* 0x000000011d00780c */ /* 0x040fe40006f01670 */
[----:B------:R-:W-:Y:S02]  /*10030*/  ISETP.LT.OR P6, PT, R29, 0x1, !P1 ;  /* 0x000000011d00780c */ /* 0x000fe40004fc1670 */
[----:B------:R-:W-:-:S09]  /*10040*/  LOP3.LUT R22, R22, 0xfffffdff, RZ, 0xc0, !PT ;  /* 0xfffffdff16167812 */ /* 0x000fd200078ec0ff */
[----:B------:R0:W-:Y:S01]  /*10050*/  LDGSTS.E.BYPASS.LTC128B.128 [R5+0x2400], desc[UR50][R2.64+0x80], !P0 ;  /* 0x0240008002057fae */ /* 0x0001e2000c101d72 */
[----:B------:R-:W-:-:S13]  /*10060*/  ISETP.LT.OR P0, PT, R29, 0x1, !P4 ;  /* 0x000000011d00780c */ /* 0x000fda0006701670 */
[----:B------:R0:W-:Y:S01]  /*10070*/  LDGSTS.E.BYPASS.LTC128B.128 [R5+0x4400], desc[UR50][R2.64+0x100], !P0 ;  /* 0x0440010002057fae */ /* 0x0001e2000c101d72 */
[----:B------:R-:W-:-:S13]  /*10080*/  ISETP.LT.OR P0, PT, R29, 0x1, !P3 ;  /* 0x000000011d00780c */ /* 0x000fda0005f01670 */
[----:B------:R0:W-:Y:S01]  /*10090*/  LDGSTS.E.BYPASS.LTC128B.128 [R5+0x6400], desc[UR50][R2.64+0x180], !P0 ;  /* 0x0640018002057fae */ /* 0x0001e2000c101d72 */
[----:B------:R-:W-:-:S13]  /*100a0*/  ISETP.LT.OR P0, PT, R29, 0x1, !P2 ;  /* 0x000000011d00780c */ /* 0x000fda0005701670 */
[----:B------:R0:W-:Y:S01]  /*100b0*/  LDGSTS.E.BYPASS.LTC128B.128 [R5+0x8400], desc[UR50][R2.64+0x200], !P0 ;  /* 0x0840020002057fae */ /* 0x0001e2000c101d72 */
[----:B------:R-:W-:-:S03]  /*100c0*/  LOP3.LUT P0, RZ, R30, 0x40, RZ, 0xc0, !PT ;  /* 0x000000401eff7812 */ /* 0x000fc6000780c0ff */
[----:B------:R0:W-:Y:S01]  /*100d0*/  LDGSTS.E.BYPASS.LTC128B.128 [R5+0xa400], desc[UR50][R2.64+0x280], !P6 ;  /* 0x0a40028002057fae */ /* 0x0001e2000f101d72 */
[----:B------:R-:W-:-:S13]  /*100e0*/  ISETP.LT.OR P6, PT, R29, 0x1, !P0 ;  /* 0x000000011d00780c */ /* 0x000fda00047c1670 */
[----:B------:R0:W-:Y:S01]  /*100f0*/  LDGSTS.E.BYPASS.LTC128B.128 [R5+0xc400], desc[UR50][R2.64+0x300], !P6 ;  /* 0x0c40030002057fae */ /* 0x0001e2000f101d72 */
[----:B------:R-:W-:-:S04]  /*10100*/  PRMT R7, R8, 0x8880, RZ ;  /* 0x0000888008077816 */ /* 0x000fc800000000ff */
[----:B------:R-:W-:-:S13]  /*10110*/  ISETP.GT.AND P6, PT, R7, -0x1, PT ;  /* 0xffffffff0700780c */ /* 0x000fda0003fc4270 */
[----:B------:R-:W-:Y:S02]  /*10120*/  @P6 LOP3.LUT R22, R22, 0x200, RZ, 0xfc, !PT ;  /* 0x0000020016166812 */ /* 0x000fe400078efcff */
[----:B------:R-:W-:-:S13]  /*10130*/  ISETP.LT.OR P6, PT, R29, 0x1, P6 ;  /* 0x000000011d00780c */ /* 0x000fda00037c1670 */
[----:B------:R0:W-:Y:S02]  /*10140*/  LDGSTS.E.BYPASS.LTC128B.128 [R5+0xe400], desc[UR50][R2.64+0x380], !P6 ;  /* 0x0e40038002057fae */ /* 0x0001e4000f101d72 */
[----:B0-----:R-:W-:Y:S05]  /*10150*/  WARPSYNC.COLLECTIVE R15, `(.L_x_3740) ;  /* 0x000000000f087348 */ /* 0x001fea0003c00000 */
[----:B------:R1:W2:Y:S02]  /*10160*/  SHFL.IDX P6, R14, R13, R12, R11 ;  /* 0x0000000c0d0e7389 */ /* 0x0002a400000c000b */
[----:B012---:R-:W-:Y:S01]  /*10170*/  ENDCOLLECTIVE ;  /* 0x000000000000791b */ /* 0x007fe20003800000 */
.L_x_3740:
[----:B------:R-:W-:Y:S02]  /*10180*/  IMAD.MOV.U32 R13, RZ, RZ, R4 ;  /* 0x000000ffff0d7224 */ /* 0x000fe400078e0004 */
[----:B------:R-:W-:-:S07]  /*10190*/  IMAD.MOV.U32 R3, RZ, RZ, R14 ;  /* 0x000000ffff037224 */ /* 0x000fce00078e000e */
[----:B------:R-:W-:Y:S05]  /*101a0*/  WARPSYNC.COLLECTIVE R15, `(.L_x_3741) ;  /* 0x000000000f087348 */ /* 0x000fea0003c00000 */
[----:B------:R0:W1:Y:S02]  /*101b0*/  SHFL.IDX P6, R14, R13, R12, R11 ;  /* 0x0000000c0d0e7389 */ /* 0x00006400000c000b */
[----:B01----:R-:W-:Y:S01]  /*101c0*/  ENDCOLLECTIVE ;  /* 0x000000000000791b */ /* 0x003fe20003800000 */
.L_x_3741:
[----:B------:R-:W-:Y:S02]  /*101d0*/  IMAD.MOV.U32 R13, RZ, RZ, R6 ;  /* 0x000000ffff0d7224 */ /* 0x000fe400078e0006 */
[----:B------:R-:W-:Y:S02]  /*101e0*/  IMAD.MOV.U32 R12, RZ, RZ, 0x2 ;  /* 0x00000002ff0c7424 */ /* 0x000fe400078e00ff */
[----:B------:R-:W-:-:S05]  /*101f0*/  IMAD.MOV.U32 R2, RZ, RZ, R14 ;  /* 0x000000ffff027224 */ /* 0x000fca00078e000e */
[----:B------:R-:W-:-:S04]  /*10200*/  IADD3 R2, P6, R2, R0, RZ ;  /* 0x0000000002027210 */ /* 0x000fc80007fde0ff */
[----:B------:R-:W-:Y:S02]  /*10210*/  IADD3.X R3, RZ, R3, RZ, P6, !PT ;  /* 0x00000003ff037210 */ /* 0x000fe400037fe4ff */
[----:B------:R-:W-:-:S04]  /*10220*/  LOP3.LUT P6, RZ, R22, 0x100, RZ, 0xc0, !PT ;  /* 0x0000010016ff7812 */ /* 0x000fc800078cc0ff */
[----:B------:R-:W-:-:S13]  /*10230*/  ISETP.LT.OR P6, PT, R29, 0x11, P6 ;  /* 0x000000111d00780c */ /* 0x000fda00037c1670 */
[----:B------:R-:W-:Y:S01]  /*10240*/  @!PT LDS RZ, [RZ] ;  /* 0x00000000fffff984 */ /* 0x000fe20000000800 */
[----:B------:R-:W-:Y:S01]  /*10250*/  @!PT LDS RZ, [RZ] ;  /* 0x00000000fffff984 */ /* 0x000fe20000000800 */
[----:B------:R-:W-:Y:S01]  /*10260*/  @!PT LDS RZ, [RZ] ;  /* 0x00000000fffff984 */ /* 0x000fe20000000800 */
[----:B------:R0:W-:Y:S01]  /*10270*/  LDGSTS.E.BYPASS.LTC128B.128 [R5+0xc00], desc[UR50][R2.64], !P6 ;  /* 0x00c0000002057fae */ /* 0x0001e2000f101d72 */
[----:B------:R-:W-:-:S13]  /*10280*/  ISETP.LT.OR P6, PT, R29, 0x11, !P5 ;  /* 0x000000111d00780c */ /* 0x000fda0006fc1670 */
        /* <DEDUP_REMOVED lines=11> */
[----:B------:R-:W-:-:S04]  /*10340*/  LOP3.LUT P6, RZ, R22, 0x200, RZ, 0xc0, !PT ;  /* 0x0000020016ff7812 */ /* 0x000fc800078cc0ff */
[----:B------:R-:W-:-:S13]  /*10350*/  ISETP.LT.OR P6, PT, R29, 0x11, P6 ;  /* 0x000000111d00780c */ /* 0x000fda00037c1670 */
[----:B------:R0:W-:Y:S02]  /*10360*/  LDGSTS.E.BYPASS.LTC128B.128 [R5+0xec00], desc[UR50][R2.64+0x380], !P6 ;  /* 0x0ec0038002057fae */ /* 0x0001e4000f101d72 */
[----:B0-----:R-:W-:Y:S05]  /*10370*/  WARPSYNC.COLLECTIVE R15, `(.L_x_3742) ;  /* 0x000000000f087348 */ /* 0x001fea0003c00000 */
[----:B------:R1:W2:Y:S02]  /*10380*/  SHFL.IDX P6, R14, R13, R12, R11 ;  /* 0x0000000c0d0e7389 */ /* 0x0002a400000c000b */
[----:B012---:R-:W-:Y:S01]  /*10390*/  ENDCOLLECTIVE ;  /* 0x000000000000791b */ /* 0x007fe20003800000 */
.L_x_3742:
[----:B------:R-:W-:Y:S02]  /*103a0*/  IMAD.MOV.U32 R13, RZ, RZ, R4 ;  /* 0x000000ffff0d7224 */ /* 0x000fe400078e0004 */
[----:B------:R-:W-:-:S07]  /*103b0*/  IMAD.MOV.U32 R7, RZ, RZ, R14 ;  /* 0x000000ffff077224 */ /* 0x000fce00078e000e */
[----:B------:R-:W-:Y:S05]  /*103c0*/  WARPSYNC.COLLECTIVE R15, `(.L_x_3743) ;  /* 0x000000000f087348 */ /* 0x000fea0003c00000 */
[----:B------:R0:W1:Y:S02]  /*103d0*/  SHFL.IDX P6, R14, R13, R12, R11 ;  /* 0x0000000c0d0e7389 */ /* 0x00006400000c000b */
[----:B01----:R-:W-:Y:S01]  /*103e0*/  ENDCOLLECTIVE ;  /* 0x000000000000791b */ /* 0x003fe20003800000 */
.L_x_3743:
[----:B------:R-:W-:Y:S02]  /*103f0*/  IMAD.MOV.U32 R13, RZ, RZ, R6 ;  /* 0x000000ffff0d7224 */ /* 0x000fe400078e0006 */
[----:B------:R-:W-:Y:S02]  /*10400*/  IMAD.MOV.U32 R12, RZ, RZ, 0x3 ;  /* 0x00000003ff0c7424 */ /* 0x000fe400078e00ff */
[----:B------:R-:W-:-:S05]  /*10410*/  IMAD.MOV.U32 R2, RZ, RZ, R14 ;  /* 0x000000ffff027224 */ /* 0x000fca00078e000e */
[----:B------:R-:W-:-:S05]  /*10420*/  IADD3 R2, P6, R2, R0, RZ ;  /* 0x0000000002027210 */ /* 0x000fca0007fde0ff */
[----:B------:R-:W-:Y:S01]  /*10430*/  IMAD.X R3, RZ, RZ, R7, P6 ;  /* 0x000000ffff037224 */ /* 0x000fe200030e0607 */
        /* <DEDUP_REMOVED lines=24> */
.L_x_3744:
[----:B------:R-:W-:Y:S01]  /*105c0*/  IMAD.MOV.U32 R13, RZ, RZ, R4 ;  /* 0x000000ffff0d7224 */ /* 0x000fe200078e0004 */
[----:B------:R-:W-:-:S07]  /*105d0*/  MOV R6, R14 ;  /* 0x0000000e00067202 */ /* 0x000fce0000000f00 */
[----:B------:R-:W-:Y:S05]  /*105e0*/  WARPSYNC.COLLECTIVE R15, `(.L_x_3745) ;  /* 0x000000000f087348 */ /* 0x000fea0003c00000 */
[----:B------:R0:W1:Y:S02]  /*105f0*/  SHFL.IDX P6, R14, R13, R12, R11 ;  /* 0x0000000c0d0e7389 */ /* 0x00006400000c000b */
[----:B01----:R-:W-:Y:S01]  /*10600*/  ENDCOLLECTIVE ;  /* 0x000000000000791b */ /* 0x003fe20003800000 */
.L_x_3745:
[----:B------:R-:W-:Y:S01]  /*10610*/  IMAD.MOV.U32 R2, RZ, RZ, R14 ;  /* 0x000000ffff027224 */ /* 0x000fe200078e000e */
[----:B------:R-:W-:Y:S06]  /*10620*/  BRA `(.L_x_3746) ;  /* 0xffffffc400dc7947 */ /* 0x000fec000383ffff */
.L_x_3670:
[----:B0-----:R0:W1:Y:S02]  /*10630*/  SYNCS.PHASECHK.TRANS64.TRYWAIT P0, [R6+URZ+0x28c40], R17 ;  /* 0x028c4011060075a7 */ /* 0x001064000800017f */
[----:B-1----:R-:W-:Y:S05]  /*10640*/  @!P0 NANOSLEEP.SYNCS 0x989680 ;  /* 0x009896800000895d */ /* 0x002fea0003900000 */
[----:B------:R-:W1:Y:S02]  /*10650*/  @!P0 SYNCS.PHASECHK.TRANS64 P0, [R6+URZ+0x28c40], R17 ;  /* 0x028c4011060085a7 */ /* 0x000e64000800007f */
[----:B-1----:R-:W-:Y:S05]  /*10660*/  @!P0 BRA `(.L_x_3670) ;  /* 0xfffffffc00f08947 */ /* 0x002fea000383ffff */
[----:B------:R-:W-:Y:S05]  /*10670*/  BRA `(.L_x_3747) ;  /* 0xffffffcc00687947 */ /* 0x000fea000383ffff */
.L_x_3671:
        /* <DEDUP_REMOVED lines=8> */
.L_x_3749:
[----:B------:R-:W-:Y:S05]  /*10700*/  BSYNC B1 ;  /* 0x0000000000017941 */ /* 0x000fea0003800000 */
.L_x_3748:
[----:B------:R-:W-:Y:S01]  /*10710*/  IMAD.MOV.U32 R13, RZ, RZ, R20 ;  /* 0x000000ffff0d7224 */ /* 0x000fe200078e0014 */
[----:B------:R-:W-:Y:S01]  /*10720*/  MOV R12, RZ ;  /* 0x000000ff000c7202 */ /* 0x000fe20000000f00 */
[----:B------:R-:W-:Y:S02]  /*10730*/  IMAD.MOV.U32 R11, RZ, RZ, 0x181f ;  /* 0x0000181fff0b7424 */ /* 0x000fe400078e00ff */
[----:B------:R-:W-:Y:S02]  /*10740*/  IMAD.MOV.U32 R15, RZ, RZ, -0x1 ;  /* 0xffffffffff0f7424 */ /* 0x000fe400078e00ff */
[----:B------:R-:W-:Y:S02]  /*10750*/  IMAD.MOV.U32 R3, RZ, RZ, R14 ;  /* 0x000000ffff037224 */ /* 0x000fe400078e000e */
[----:B------:R-:W-:-:S07]  /*10760*/  IMAD R21, R8, 0x2, R23 ;  /* 0x0000000208157824 */ /* 0x000fce00078e0217 */
[----:B------:R-:W-:Y:S05]  /*10770*/  WARPSYNC.COLLECTIVE R15, `(.L_x_3750) ;  /* 0x000000000f087348 */ /* 0x000fea0003c00000 */
[----:B------:R0:W1:Y:S02]  /*10780*/  SHFL.IDX P6, R14, R13, R12, R11 ;  /* 0x0000000c0d0e7389 */ /* 0x00006400000c000b */
[----:B01----:R-:W-:Y:S01]  /*10790*/  ENDCOLLECTIVE ;  /* 0x000000000000791b */ /* 0x003fe20003800000 */
.L_x_3750:
[----:B------:R-:W-:Y:S02]  /*107a0*/  IMAD.MOV.U32 R13, RZ, RZ, R27 ;  /* 0x000000ffff0d7224 */ /* 0x000fe400078e001b */
[----:B------:R-:W-:Y:S02]  /*107b0*/  IMAD.MOV.U32 R12, RZ, RZ, 0x1 ;  /* 0x00000001ff0c7424 */ /* 0x000fe400078e00ff */
[----:B------:R-:W-:-:S07]  /*107c0*/  IMAD.MOV.U32 R2, RZ, RZ, R14 ;  /* 0x000000ffff027224 */ /* 0x000fce00078e000e */
[----:B------:R-:W-:Y:S05]  /*107d0*/  WARPSYNC.COLLECTIVE R15, `(.L_x_3751) ;  /* 0x000000000f087348 */ /* 0x000fea0003c00000 */
[----:B------:R0:W1:Y:S02]  /*107e0*/  SHFL.IDX P6, R14, R13, R12, R11 ;  /* 0x0000000c0d0e7389 */ /* 0x00006400000c000b */
[----:B01----:R-:W-:Y:S01]  /*107f0*/  ENDCOLLECTIVE ;  /* 0x000000000000791b */ /* 0x003fe20003800000 */
.L_x_3751:
[----:B------:R-:W-:-:S05]  /*10800*/  IADD3 R2, P0, R2, R0, RZ ;  /* 0x0000000002027210 */ /* 0x000fca0007f1e0ff */
[----:B------:R-:W-:-:S05]  /*10810*/  IMAD.X R3, RZ, RZ, R3, P0 ;  /* 0x000000ffff037224 */ /* 0x000fca00000e0603 */
[----:B------:R-:W-:Y:S01]  /*10820*/  @!PT LDS RZ, [RZ] ;  /* 0x00000000fffff984 */ /* 0x000fe20000000800 */
[----:B------:R-:W-:Y:S01]  /*10830*/  @!PT LDS RZ, [RZ] ;  /* 0x00000000fffff984 */ /* 0x000fe20000000800 */
[----:B------:R-:W-:Y:S01]  /*10840*/  @!PT LDS RZ, [RZ] ;  /* 0x00000000fffff984 */ /* 0x000fe20000000800 */
[----:B------:R0:W-:Y:S01]  /*10850*/  LDGSTS.E.BYPASS.LTC128B.128 [R21+0x22400], desc[UR50][R2.64], !P1 ;  /* 0x2240000002157fae */ /* 0x0001e2000c901d72 */
[----:B------:R-:W-:Y:S01]  /*10860*/  MOV R13, R20 ;  /* 0x00000014000d7202 */ /* 0x000fe20000000f00 */
[----:B0-----:R-:W-:-:S07]  /*10870*/  IMAD.MOV.U32 R3, RZ, RZ, R14 ;  /* 0x000000ffff037224 */ /* 0x001fce00078e000e */
[----:B------:R-:W-:Y:S05]  /*10880*/  WARPSYNC.COLLECTIVE R15, `(.L_x_3752) ;  /* 0x000000000f087348 */ /* 0x000fea0003c00000 */
[----:B------:R0:W1:Y:S02]  /*10890*/  SHFL.IDX P6, R14, R13, R12, R11 ;  /* 0x0000000c0d0e7389 */ /* 0x00006400000c000b */
[----:B01----:R-:W-:Y:S01]  /*108a0*/  ENDCOLLECTIVE ;  /* 0x000000000000791b */ /* 0x003fe20003800000 */
.L_x_3752:
[----:B------:R-:W-:Y:S02]  /*108b0*/  IMAD.MOV.U32 R13, RZ, RZ, R27 ;  /* 0x000000ffff0d7224 */ /* 0x000fe400078e001b */
[----:B------:R-:W-:Y:S02]  /*108c0*/  IMAD.MOV.U32 R12, RZ, RZ, 0x2 ;  /* 0x00000002ff0c7424 */ /* 0x000fe400078e00ff */
[----:B------:R-:W-:-:S07]  /*108d0*/  IMAD.MOV.U32 R2, RZ, RZ, R14 ;  /* 0x000000ffff027224 */ /* 0x000fce00078e000e */
[----:B------:R-:W-:Y:S05]  /*108e0*/  WARPSYNC.COLLECTIVE R15, `(.L_x_3753) ;  /* 0x000000000f087348 */ /* 0x000fea0003c00000 */
[----:B------:R0:W1:Y:S02]  /*108f0*/  SHFL.IDX P6, R14, R13, R12, R11 ;  /* 0x0000000c0d0e7389 */ /* 0x00006400000c000b */
[----:B01----:R-:W-:Y:S01]  /*10900*/  ENDCOLLECTIVE ;  /* 0x000000000000791b */ /* 0x003fe20003800000 */
.L_x_3753:
        /* <DEDUP_REMOVED lines=11> */
.L_x_3754:
[----:B------:R-:W-:Y:S01]  /*109c0*/  MOV R13, R27 ;  /* 0x0000001b000d7202 */ /* 0x000fe20000000f00 */
[----:B------:R-:W-:Y:S02]  /*109d0*/  IMAD.MOV.U32 R12, RZ, RZ, 0x3 ;  /* 0x00000003ff0c7424 */ /* 0x000fe400078e00ff */
[----:B------:R-:W-:-:S07]  /*109e0*/  IMAD.MOV.U32 R2, RZ, RZ, R14 ;  /* 0x000000ffff027224 */ /* 0x000fce00078e000e */
[----:B------:R-:W-:Y:S05]  /*109f0*/  WARPSYNC.COLLECTIVE R15, `(.L_x_3755) ;  /* 0x000000000f087348 */ /* 0x000fea0003c00000 */
[----:B------:R0:W1:Y:S02]  /*10a00*/  SHFL.IDX P6, R14, R13, R12, R11 ;  /* 0x0000000c0d0e7389 */ /* 0x00006400000c000b */
[----:B01----:R-:W-:Y:S01]  /*10a10*/  ENDCOLLECTIVE ;  /* 0x000000000000791b */ /* 0x003fe20003800000 */
.L_x_3755:
        /* <DEDUP_REMOVED lines=11> */
.L_x_3756:
[----:B------:R-:W-:Y:S01]  /*10ad0*/  IMAD.MOV.U32 R2, RZ, RZ, R14 ;  /* 0x000000ffff027224 */ /* 0x000fe200078e000e */
[----:B------:R-:W-:Y:S06]  /*10ae0*/  BRA `(.L_x_3757) ;  /* 0xffffffc800f87947 */ /* 0x000fec000383ffff */
.L_x_3676:
[----:B---3--:R3:W4:Y:S02]  /*10af0*/  SYNCS.PHASECHK.TRANS64.TRYWAIT P0, [R6+URZ+0x28c60], R17 ;  /* 0x028c6011060075a7 */ /* 0x008724000800017f */
[----:B----4-:R-:W-:Y:S05]  /*10b00*/  @!P0 NANOSLEEP.SYNCS 0x989680 ;  /* 0x009896800000895d */ /* 0x010fea0003900000 */
[----:B------:R-:W4:Y:S02]  /*10b10*/  @!P0 SYNCS.PHASECHK.TRANS64 P0, [R6+URZ+0x28c60], R17 ;  /* 0x028c6011060085a7 */ /* 0x000f24000800007f */
[----:B----4-:R-:W-:Y:S05]  /*10b20*/  @!P0 BRA `(.L_x_3676) ;  /* 0xfffffffc00f08947 */ /* 0x010fea000383ffff */
[----:B------:R-:W-:Y:S05]  /*10b30*/  BRA `(.L_x_3758) ;  /* 0xffffffcc00487947 */ /* 0x000fea000383ffff */
.L_x_3677:
[----:B------:R-:W-:Y:S01]  /*10b40*/  BSSY B1, `(.L_x_3759) ;  /* 0x0000008000017945 */ /* 0x000fe20003800000 */
[----:B------:R-:W-:Y:S02]  /*10b50*/  IMAD.MOV.U32 R13, RZ, RZ, R10 ;  /* 0x000000ffff0d7224 */ /* 0x000fe400078e000a */
[----:B------:R-:W-:Y:S02]  /*10b60*/  IMAD.MOV.U32 R12, RZ, RZ, RZ ;  /* 0x000000ffff0c7224 */ /* 0x000fe400078e00ff */
[----:B------:R-:W-:Y:S02]  /*10b70*/  IMAD.MOV.U32 R11, RZ, RZ, 0x181f ;  /* 0x0000181fff0b7424 */ /* 0x000fe400078e00ff */
[----:B------:R-:W-:-:S07]  /*10b80*/  IMAD.MOV.U32 R15, RZ, RZ, -0x1 ;  /* 0xffffffffff0f7424 */ /* 0x000fce00078e00ff */
[----:B-12---:R-:W-:Y:S05]  /*10b90*/  WARPSYNC.COLLECTIVE R15, `(.L_x_3760) ;  /* 0x000000000f087348 */ /* 0x006fea0003c00000 */
[----:B------:R0:W3:Y:S02]  /*10ba0*/  SHFL.IDX P6, R14, R13, R12, R11 ;  /* 0x0000000c0d0e7389 */ /* 0x0000e400000c000b */
[----:B0123--:R-:W-:Y:S01]  /*10bb0*/  ENDCOLLECTIVE ;  /* 0x000000000000791b */ /* 0x00ffe20003800000 */
.L_x_3760:
[----:B------:R-:W-:Y:S05]  /*10bc0*/  BSYNC B1 ;  /* 0x0000000000017941 */ /* 0x000fea0003800000 */
.L_x_3759:
[----:B------:R-:W-:Y:S01]  /*10bd0*/  IMAD.MOV.U32 R13, RZ, RZ, R9 ;  /* 0x000000ffff0d7224 */ /* 0x000fe200078e0009 */
[----:B------:R-:W-:Y:S01]  /*10be0*/  MOV R3, R14 ;  /* 0x0000000e00037202 */ /* 0x000fe20000000f00 */
[----:B------:R-:W-:Y:S01]  /*10bf0*/  IMAD.MOV.U32 R12, RZ, RZ, RZ ;  /* 0x000000ffff0c7224 */ /* 0x000fe200078e00ff */
[C---:B------:R-:W-:Y:S01]  /*10c00*/  LOP3.LUT P2, RZ, R22.reuse, 0x40, RZ, 0xc0, !PT ;  /* 0x0000004016ff7812 */ /* 0x040fe2000784c0ff */
[----:B------:R-:W-:Y:S01]  /*10c10*/  IMAD.MOV.U32 R11, RZ, RZ, 0x181f ;  /* 0x0000181fff0b7424 */ /* 0x000fe200078e00ff */
[C---:B------:R-:W-:Y:S01]  /*10c20*/  LOP3.LUT P1, RZ, R22.reuse, 0x20, RZ, 0xc0, !PT ;  /* 0x0000002016ff7812 */ /* 0x040fe2000782c0ff */
[----:B------:R-:W-:Y:S01]  /*10c30*/  IMAD.MOV.U32 R15, RZ, RZ, -0x1 ;  /* 0xffffffffff0f7424 */ /* 0x000fe200078e00ff */
[----:B------:R-:W-:Y:S01]  /*10c40*/  LOP3.LUT R22, R22, 0xffffbfff, RZ, 0xc0, !PT ;  /* 0xffffbfff16167812 */ /* 0x000fe200078ec0ff */
[----:B------:R-:W-:-:S10]  /*10c50*/  IMAD R17, R17, 0x2, R23 ;  /* 0x0000000211117824 */ /* 0x000fd400078e0217 */
[----:B------:R-:W-:Y:S05]  /*10c60*/  WARPSYNC.COLLECTIVE R15, `(.L_x_3761) ;  /* 0x000000000f087348 */ /* 0x000fea0003c00000 */
[----:B------:R0:W1:Y:S02]  /*10c70*/  SHFL.IDX P6, R14, R13, R12, R11 ;  /* 0x0000000c0d0e7389 */ /* 0x00006400000c000b */
[----:B01----:R-:W-:Y:S01]  /*10c80*/  ENDCOLLECTIVE ;  /* 0x000000000000791b */ /* 0x003fe20003800000 */
.L_x_3761:
[----:B------:R-:W-:-:S04]  /*10c90*/  @P3 LOP3.LUT R22, R22, 0x4000, RZ, 0xfc, !PT ;  /* 0x0000400016163812 */ /* 0x000fc800078efcff */
[C---:B------:R-:W-:Y:S01]  /*10ca0*/  LOP3.LUT P3, RZ, R22.reuse, 0x10, RZ, 0xc0, !PT ;  /* 0x0000001016ff7812 */ /* 0x040fe2000786c0ff */
[----:B------:R-:W-:Y:S01]  /*10cb0*/  IMAD.MOV.U32 R13, RZ, RZ, R10 ;  /* 0x000000ffff0d7224 */ /* 0x000fe200078e000a */
[----:B------:R-:W-:Y:S01]  /*10cc0*/  MOV R12, 0x1 ;  /* 0x00000001000c7802 */ /* 0x000fe20000000f00 */
[----:B------:R-:W-:Y:S01]  /*10cd0*/  IMAD.MOV.U32 R2, RZ, RZ, R14 ;  /* 0x000000ffff027224 */ /* 0x000fe200078e000e */
[C---:B------:R-:W-:Y:S02]  /*10ce0*/  LOP3.LUT P6, RZ, R22.reuse, 0x80, RZ, 0xc0, !PT ;  /* 0x0000008016ff7812 */ /* 0x040fe400078cc0ff */
[----:B------:R-:W-:Y:S02]  /*10cf0*/  LOP3.LUT R22, R22, 0xfffeffff, RZ, 0xc0, !PT ;  /* 0xfffeffff16167812 */ /* 0x000fe400078ec0ff */
[----:B------:R-:W-:-:S05]  /*10d00*/  IADD3 R2, P0, R2, R0, RZ ;  /* 0x0000000002027210 */ /* 0x000fca0007f1e0ff */
[----:B------:R-:W-:Y:S01]  /*10d10*/  @P3 LOP3.LUT R22, R22, 0x10000, RZ, 0xfc, !PT ;  /* 0x0001000016163812 */ /* 0x000fe200078efcff */
[----:B------:R-:W-:Y:S01]  /*10d20*/  IMAD.X R3, RZ, RZ, R3, P0 ;  /* 0x000000ffff037224 */ /* 0x000fe200000e0603 */
[----:B------:R-:W-:-:S04]  /*10d30*/  ISETP.NE.U32.AND P0, PT, R30, RZ, PT ;  /* 0x000000ff1e00720c */ /* 0x000fc80003f05070 */
[----:B------:R-:W-:Y:S01]  /*10d40*/  @!PT LDS RZ, [RZ] ;  /* 0x00000000fffff984 */ /* 0x000fe20000000800 */
[----:B------:R-:W-:Y:S01]  /*10d50*/  @!PT LDS RZ, [RZ] ;  /* 0x00000000fffff984 */ /* 0x000fe20000000800 */
[----:B------:R-:W-:Y:S01]  /*10d60*/  @!PT LDS RZ, [RZ] ;  /* 0x00000000fffff984 */ /* 0x000fe20000000800 */
[----:B------:R0:W-:Y:S09]  /*10d70*/  LDGSTS.E.BYPASS.LTC128B.128 [R17+0x400], desc[UR50][R2.64], !P6 ;  /* 0x0040000002117fae */ /* 0x0001f2000f101d72 */
[----:B0-----:R-:W-:Y:S05]  /*10d80*/  WARPSYNC.COLLECTIVE R15, `(.L_x_3762) ;  /* 0x000000000f087348 */ /* 0x001fea0003c00000 */
[----:B------:R1:W2:Y:S02]  /*10d90*/  SHFL.IDX P6, R14, R13, R12, R11 ;  /* 0x0000000c0d0e7389 */ /* 0x0002a400000c000b */
[----:B012---:R-:W-:Y:S01]  /*10da0*/  ENDCOLLECTIVE ;  /* 0x000000000000791b */ /* 0x007fe20003800000 */
.L_x_3762:
[----:B------:R-:W-:Y:S01]  /*10db0*/  @!PT LDS RZ, [RZ] ;  /* 0x00000000fffff984 */ /* 0x000fe20000000800 */
[----:B------:R-:W-:Y:S01]  /*10dc0*/  @!PT LDS RZ, [RZ] ;  /* 0x00000000fffff984 */ /* 0x000fe20000000800 */
[----:B------:R-:W-:Y:S01]  /*10dd0*/  @!PT LDS RZ, [RZ] ;  /* 0x00000000fffff984 */ /* 0x000fe20000000800 */
[----:B------:R0:W-:Y:S04]  /*10de0*/  LDGSTS.E.BYPASS.LTC128B.128 [R17+0x2400], desc[UR50][R2.64+0x80], !P2 ;  /* 0x0240008002117fae */ /* 0x0001e8000d101d72 */
[----:B------:R0:W-:Y:S01]  /*10df0*/  LDGSTS.E.BYPASS.LTC128B.128 [R17+0x4400], desc[UR50][R2.64+0x100], !P1 ;  /* 0x0440010002117fae */ /* 0x0001e2000c901d72 */
[----:B------:R-:W-:-:S03]  /*10e00*/  ISETP.NE.U32.AND P1, PT, R29, RZ, PT ;  /* 0x000000ff1d00720c */ /* 0x000fc60003f25070 */
[----:B------:R0:W-:Y:S01]  /*10e10*/  LDGSTS.E.BYPASS.LTC128B.128 [R17+0x6400], desc[UR50][R2.64+0x180], !P3 ;  /* 0x0640018002117fae */ /* 0x0001e2000d901d72 */
[----:B------:R-:W-:Y:S01]  /*10e20*/  LOP3.LUT P3, RZ, R22, 0x80, RZ, 0xc0, !PT ;  /* 0x0000008016ff7812 */ /* 0x000fe2000786c0ff */
[----:B------:R-:W-:Y:S02]  /*10e30*/  IMAD.MOV.U32 R13, RZ, RZ, R9 ;  /* 0x000000ffff0d7224 */ /* 0x000fe400078e0009 */
[----:B------:R0:W-:Y:S04]  /*10e40*/  LDGSTS.E.BYPASS.LTC128B.128 [R17+0x8400], desc[UR50][R2.64+0x200], !P5 ;  /* 0x0840020002117fae */ /* 0x0001e8000e901d72 */
[----:B------:R0:W-:Y:S01]  /*10e50*/  LDGSTS.E.BYPASS.LTC128B.128 [R17+0xa400], desc[UR50][R2.64+0x280], !P4 ;  /* 0x0a40028002117fae */ /* 0x0001e2000e101d72 */
[----:B------:R-:W-:-:S03]  /*10e60*/  IMAD.MOV.U32 R5, RZ, RZ, R14 ;  /* 0x000000ffff057224 */ /* 0x000fc600078e000e */
[----:B------:R0:W-:Y:S04]  /*10e70*/  LDGSTS.E.BYPASS.LTC128B.128 [R17+0xc400], desc[UR50][R2.64+0x300], P0 ;  /* 0x0c40030002117fae */ /* 0x0001e80008101d72 */
[----:B0-----:R-:W-:Y:S05]  /*10e80*/  WARPSYNC.COLLECTIVE R15, `(.L_x_3763) ;  /* 0x000000000f087348 */ /* 0x001fea0003c00000 */
[----:B------:R1:W2:Y:S02]  /*10e90*/  SHFL.IDX P6, R14, R13, R12, R11 ;  /* 0x0000000c0d0e7389 */ /* 0x0002a400000c000b */
[----:B012---:R-:W-:Y:S01]  /*10ea0*/  ENDCOLLECTIVE ;  /* 0x000000000000791b */ /* 0x007fe20003800000 */
.L_x_3763:
[----:B------:R-:W-:Y:S01]  /*10eb0*/  @!PT LDS RZ, [RZ] ;  /* 0x00000000fffff984 */ /* 0x000fe20000000800 */
[----:B------:R-:W-:Y:S01]  /*10ec0*/  @!PT LDS RZ, [RZ] ;  /* 0x00000000fffff984 */ /* 0x000fe20000000800 */
[----:B------:R-:W-:Y:S01]  /*10ed0*/  @!PT LDS RZ, [RZ] ;  /* 0x00000000fffff984 */ /* 0x000fe20000000800 */
[----:B------:R0:W-:Y:S01]  /*10ee0*/  LDGSTS.E.BYPASS.LTC128B.128 [R17+0xe400], desc[UR50][R2.64+0x380], P1 ;  /* 0x0e40038002117fae */ /* 0x0001e20008901d72 */
[----:B------:R-:W-:Y:S02]  /*10ef0*/  IMAD.MOV.U32 R13, RZ, RZ, R10 ;  /* 0x000000ffff0d7224 */ /* 0x000fe400078e000a */
[----:B------:R-:W-:Y:S01]  /*10f00*/  IMAD.MOV.U32 R12, RZ, RZ, 0x2 ;  /* 0x00000002ff0c7424 */ /* 0x000fe200078e00ff */
[----:B0-----:R-:W-:Y:S02]  /*10f10*/  IADD3 R2, P2, R14, R0, RZ ;  /* 0x000000000e027210 */ /* 0x001fe40007f5e0ff */
[----:B------:R-:W-:-:S03]  /*10f20*/  LOP3.LUT P6, RZ, R22, 0x20, RZ, 0xc0, !PT ;  /* 0x0000002016ff7812 */ /* 0x000fc600078cc0ff */
[----:B------:R-:W-:Y:S01]  /*10f30*/  IMAD.X R3, RZ, RZ, R5, P2 ;  /* 0x000000ffff037224 */ /* 0x000fe200010e0605 */
[----:B------:R-:W-:-:S04]  /*10f40*/  LOP3.LUT P2, RZ, R22, 0x40, RZ, 0xc0, !PT ;  /* 0x0000004016ff7812 */ /* 0x000fc8000784c0ff */
[----:B------:R0:W-:Y:S01]  /*10f50*/  LDGSTS.E.BYPASS.LTC128B.128 [R17+0xc00], desc[UR50][R2.64], !P3 ;  /* 0x00c0000002117fae */ /* 0x0001e2000d901d72 */
[C---:B------:R-:W-:Y:S02]  /*10f60*/  LOP3.LUT P3, RZ, R22.reuse, 0x10000, RZ, 0xc0, !PT ;  /* 0x0001000016ff7812 */ /* 0x040fe4000786c0ff */
[----:B------:R-:W-:-:S06]  /*10f70*/  LOP3.LUT R22, R22, 0xffff7fff, RZ, 0xc0, !PT ;  /* 0xffff7fff16167812 */ /* 0x000fcc00078ec0ff */
[----:B------:R0:W-:Y:S04]  /*10f80*/  LDGSTS.E.BYPASS.LTC128B.128 [R17+0x2c00], desc[UR50][R2.64+0x80], !P2 ;  /* 0x02c0008002117fae */ /* 0x0001e8000d101d72 */
[----:B------:R0:W-:Y:S01]  /*10f90*/  LDGSTS.E.BYPASS.LTC128B.128 [R17+0x4c00], desc[UR50][R2.64+0x100], !P6 ;  /* 0x04c0010002117fae */ /* 0x0001e2000f101d72 */
[----:B------:R-:W-:-:S07]  /*10fa0*/  @P3 LOP3.LUT R22, R22, 0x8000, RZ, 0xfc, !PT ;  /* 0x0000800016163812 */ /* 0x000fce00078efcff */
[----:B0-----:R-:W-:Y:S05]  /*10fb0*/  WARPSYNC.COLLECTIVE R15, `(.L_x_3764) ;  /* 0x000000000f087348 */ /* 0x001fea0003c00000 */
[----:B------:R1:W2:Y:S02]  /*10fc0*/  SHFL.IDX P6, R14, R13, R12, R11 ;  /* 0x0000000c0d0e7389 */ /* 0x0002a400000c000b */
[----:B012---:R-:W-:Y:S01]  /*10fd0*/  ENDCOLLECTIVE ;  /* 0x000000000000791b */ /* 0x007fe20003800000 */
.L_x_3764:
[----:B------:R-:W-:Y:S01]  /*10fe0*/  @!PT LDS RZ, [RZ] ;  /* 0x00000000fffff984 */ /* 0x000fe20000000800 */
[----:B------:R-:W-:Y:S01]  /*10ff0*/  @!PT LDS RZ, [RZ] ;  /* 0x00000000fffff984 */ /* 0x000fe20000000800 */
[----:B------:R-:W-:Y:S01]  /*11000*/  @!PT LDS RZ, [RZ] ;  /* 0x00000000fffff984 */ /* 0x000fe20000000800 */
[----:B------:R0:W-:Y:S01]  /*11010*/  LDGSTS.E.BYPASS.LTC128B.128 [R17+0x6c00], desc[UR50][R2.64+0x180], !P3 ;  /* 0x06c0018002117fae */ /* 0x0001e2000d901d72 */
[----:B------:R-:W-:-:S03]  /*11020*/  LOP3.LUT P3, RZ, R22, 0x80, RZ, 0xc0, !PT ;  /* 0x0000008016ff7812 */ /* 0x000fc6000786c0ff */
        /* <DEDUP_REMOVED lines=9> */
.L_x_3765:
[----:B------:R-:W-:Y:S01]  /*110c0*/  MOV R13, R10 ;  /* 0x0000000a000d7202 */ /* 0x000fe20000000f00 */
        /* <DEDUP_REMOVED lines=9> */
[----:B------:R-:W-:-:S08]  /*11160*/  LOP3.LUT P3, RZ, R22, 0x8000, RZ, 0xc0, !PT ;  /* 0x0000800016ff7812 */ /* 0x000fd0000786c0ff */
[----:B------:R0:W-:Y:S04]  /*11170*/  LDGSTS.E.BYPASS.LTC128B.128 [R17+0x3400], desc[UR50][R2.64+0x80], !P2 ;  /* 0x0340008002117fae */ /* 0x0001e8000d101d72 */
[----:B------:R0:W-:Y:S02]  /*11180*/  LDGSTS.E.BYPASS.LTC128B.128 [R17+0x5400], desc[UR50][R2.64+0x100], !P6 ;  /* 0x0540010002117fae */ /* 0x0001e4000f101d72 */
[----:B0-----:R-:W-:Y:S05]  /*11190*/  WARPSYNC.COLLECTIVE R15, `(.L_x_3766) ;  /* 0x000000000f087348 */ /* 0x001fea0003c00000 */
[----:B------:R1:W2:Y:S02]  /*111a0*/  SHFL.IDX P6, R14, R13, R12, R11 ;  /* 0x0000000c0d0e7389 */ /* 0x0002a400000c000b */
[----:B012---:R-:W-:Y:S01]  /*111b0*/  ENDCOLLECTIVE ;  /* 0x000000000000791b */ /* 0x007fe20003800000 */
.L_x_3766:
        /* <DEDUP_REMOVED lines=14> */
.L_x_3767:
[----:B------:R-:W-:Y:S05]  /*112a0*/  BRA `(.L_x_3768) ;  /* 0xffffffc800b47947 */ /* 0x000fea000383ffff */
.L_x_3685:
[----:B------:R-:W-:Y:S01]  /*112b0*/  BSSY B0, `(.L_x_3769) ;  /* 0x0000008000007945 */ /* 0x000fe20003800000 */
[----:B------:R-:W-:Y:S02]  /*112c0*/  IMAD.MOV.U32 R13, RZ, RZ, R16 ;  /* 0x000000ffff0d7224 */ /* 0x000fe400078e0010 */
[----:B------:R-:W-:Y:S02]  /*112d0*/  IMAD.MOV.U32 R12, RZ, RZ, RZ ;  /* 0x000000ffff0c7224 */ /* 0x000fe400078e00ff */
[----:B------:R-:W-:Y:S02]  /*112e0*/  IMAD.MOV.U32 R11, RZ, RZ, 0x1f ;  /* 0x0000001fff0b7424 */ /* 0x000fe400078e00ff */
[----:B------:R-:W-:-:S07]  /*112f0*/  IMAD.MOV.U32 R15, RZ, RZ, -0x1 ;  /* 0xffffffffff0f7424 */ /* 0x000fce00078e00ff */
[----:B0123--:R-:W-:Y:S05]  /*11300*/  WARPSYNC.COLLECTIVE R15, `(.L_x_3770) ;  /* 0x000000000f087348 */ /* 0x00ffea0003c00000 */
[----:B------:R4:W0:Y:S02]  /*11310*/  SHFL.IDX P6, R14, R13, R12, R11 ;  /* 0x0000000c0d0e7389 */ /* 0x00082400000c000b */
[----:B01234-:R-:W-:Y:S01]  /*11320*/  ENDCOLLECTIVE ;  /* 0x000000000000791b */ /* 0x01ffe20003800000 */
.L_x_3770:
[----:B------:R-:W-:Y:S05]  /*11330*/  BSYNC B0 ;  /* 0x0000000000007941 */ /* 0x000fea0003800000 */
.L_x_3769:
[----:B------:R-:W-:Y:S01]  /*11340*/  MOV R13, R16 ;  /* 0x00000010000d7202 */ /* 0x000fe20000000f00 */
        /* <DEDUP_REMOVED lines=8> */
.L_x_3771:
[----:B------:R-:W-:Y:S02]  /*113d0*/  ULDC UR4, c[0x0][0xc3c] ;  /* 0x00030f0000047ab9 */ /* 0x000fe40000000800 */
[----:B------:R-:W-:-:S13]  /*113e0*/  ISETP.GE.OR P1, PT, R5, UR4, !P0 ;  /* 0x0000000405007c0c */ /* 0x000fda000c726670 */
[----:B------:R-:W0:Y:S01]  /*113f0*/  @!P1 LDC.64 R2, c[0x0][0xc80] ;  /* 0x00032000ff029b82 */ /* 0x000e220000000a00 */
[----:B------:R-:W-:Y:S01]  /*11400*/  MOV R11, RZ ;  /* 0x000000ff000b7202 */ /* 0x000fe20000000f00 */
        /* <DEDUP_REMOVED lines=14> */
.L_x_3772:
[----:B------:R-:W-:Y:S01]  /*114f0*/  IMAD.MOV.U32 R12, RZ, RZ, 0x2 ;  /* 0x00000002ff0c7424 */ /* 0x000fe200078e00ff */
[----:B------:R-:W-:-:S05]  /*11500*/  SEL R6, R14, RZ, P1 ;  /* 0x000000ff0e067207 */ /* 0x000fca0000800000 */
[----:B------:R-:W-:-:S04]  /*11510*/  IMAD.IADD R6, R5, 0x1, R6 ;  /* 0x0000000105067824 */ /* 0x000fc800078e0206 */
[----:B------:R-:W-:-:S07]  /*11520*/  IMAD.MOV.U32 R13, RZ, RZ, R6 ;  /* 0x000000ffff0d7224 */ /* 0x000fce00078e0006 */
[----:B------:R-:W-:Y:S05]  /*11530*/  WARPSYNC.COLLECTIVE R15, `(.L_x_3773) ;  /* 0x000000000f087348 */ /* 0x000fea0003c00000 */
[----:B------:R0:W1:Y:S02]  /*11540*/  SHFL.UP P6, R14, R13, R12, R11 ;  /* 0x0400000c0d0e7389 */ /* 0x00006400000c000b */
[----:B01----:R-:W-:Y:S01]  /*11550*/  ENDCOLLECTIVE ;  /* 0x000000000000791b */ /* 0x003fe20003800000 */
.L_x_3773:
[----:B------:R-:W-:Y:S01]  /*11560*/  IMAD.MOV.U32 R12, RZ, RZ, 0x4 ;  /* 0x00000004ff0c7424 */ /* 0x000fe200078e00ff */
[----:B------:R-:W-:-:S05]  /*11570*/  SEL R7, R14, RZ, P2 ;  /* 0x000000ff0e077207 */ /* 0x000fca0001000000 */
[----:B------:R-:W-:-:S04]  /*11580*/  IMAD.IADD R7, R6, 0x1, R7 ;  /* 0x0000000106077824 */ /* 0x000fc800078e0207 */
[----:B------:R-:W-:-:S07]  /*11590*/  IMAD.MOV.U32 R13, RZ, RZ, R7 ;  /* 0x000000ffff0d7224 */ /* 0x000fce00078e0007 */
[----:B------:R-:W-:Y:S05]  /*115a0*/  WARPSYNC.COLLECTIVE R15, `(.L_x_3774) ;  /* 0x000000000f087348 */ /* 0x000fea0003c00000 */
[----:B------:R0:W1:Y:S02]  /*115b0*/  SHFL.UP P6, R14, R13, R12, R11 ;  /* 0x0400000c0d0e7389 */ /* 0x00006400000c000b */
[----:B01----:R-:W-:Y:S01]  /*115c0*/  ENDCOLLECTIVE ;  /* 0x000000000000791b */ /* 0x003fe20003800000 */
.L_x_3774:
[----:B------:R-:W-:Y:S02]  /*115d0*/  MOV R12, 0x8 ;  /* 0x00000008000c7802 */ /* 0x000fe40000000f00 */
[----:B------:R-:W-:-:S05]  /*115e0*/  SEL R2, R14, RZ, P3 ;  /* 0x000000ff0e027207 */ /* 0x000fca0001800000 */
[----:B------:R-:W-:-:S04]  /*115f0*/  IMAD.IADD R2, R7, 0x1, R2 ;  /* 0x0000000107027824 */ /* 0x000fc800078e0202 */
[----:B------:R-:W-:-:S07]  /*11600*/  IMAD.MOV.U32 R13, RZ, RZ, R2 ;  /* 0x000000ffff0d7224 */ /* 0x000fce00078e0002 */
[----:B------:R-:W-:Y:S05]  /*11610*/  WARPSYNC.COLLECTIVE R15, `(.L_x_3775) ;  /* 0x000000000f087348 */ /* 0x000fea0003c00000 */
[----:B------:R0:W1:Y:S02]  /*11620*/  SHFL.UP P6, R14, R13, R12, R11 ;  /* 0x0400000c0d0e7389 */ /* 0x00006400000c000b */
[----:B01----:R-:W-:Y:S01]  /*11630*/  ENDCOLLECTIVE ;  /* 0x000000000000791b */ /* 0x003fe20003800000 */
.L_x_3775:
[----:B------:R-:W-:Y:S01]  /*11640*/  IMAD.MOV.U32 R12, RZ, RZ, 0x10 ;  /* 0x00000010ff0c7424 */ /* 0x000fe200078e00ff */
[----:B------:R-:W-:-:S05]  /*11650*/  SEL R3, R14, RZ, P4 ;  /* 0x000000ff0e037207 */ /* 0x000fca0002000000 */
[----:B------:R-:W-:-:S04]  /*11660*/  IMAD.IADD R3, R2, 0x1, R3 ;  /* 0x0000000102037824 */ /* 0x000fc800078e0203 */
[----:B------:R-:W-:-:S07]  /*11670*/  IMAD.MOV.U32 R13, RZ, RZ, R3 ;  /* 0x000000ffff0d7224 */ /* 0x000fce00078e0003 */
[----:B------:R-:W-:Y:S05]  /*11680*/  WARPSYNC.COLLECTIVE R15, `(.L_x_3776) ;  /* 0x000000000f087348 */ /* 0x000fea0003c00000 */
[----:B------:R0:W1:Y:S02]  /*11690*/  SHFL.UP P6, R14, R13, R12, R11 ;  /* 0x0400000c0d0e7389 */ /* 0x00006400000c000b */
[----:B01----:R-:W-:Y:S01]  /*116a0*/  ENDCOLLECTIVE ;  /* 0x000000000000791b */ /* 0x003fe20003800000 */
.L_x_3776:
        /* <DEDUP_REMOVED lines=8> */
.L_x_3777:
[----:B------:R-:W-:Y:S05]  /*11730*/  BRA `(.L_x_3778) ;  /* 0xffffffcc00487947 */ /* 0x000fea000383ffff */
.L_x_3690:
        /* <DEDUP_REMOVED lines=8> */
.L_x_3780:
[----:B------:R-:W-:Y:S05]  /*117c0*/  BSYNC B0 ;  /* 0x0000000000007941 */ /* 0x000fea0003800000 */
.L_x_3779:
        /* <DEDUP_REMOVED lines=8> */
.L_x_3781:
[----:B------:R-:W-:Y:S02]  /*11850*/  MOV R12, 0x4 ;  /* 0x00000004000c7802 */ /* 0x000fe40000000f00 */
[----:B------:R-:W-:-:S05]  /*11860*/  SEL R2, R14, RZ, P2 ;  /* 0x000000ff0e027207 */ /* 0x000fca0001000000 */
[----:B------:R-:W-:-:S04]  /*11870*/  IMAD.IADD R2, R13, 0x1, R2 ;  /* 0x000000010d027824 */ /* 0x000fc800078e0202 */
[----:B------:R-:W-:-:S07]  /*11880*/  IMAD.MOV.U32 R13, RZ, RZ, R2 ;  /* 0x000000ffff0d7224 */ /* 0x000fce00078e0002 */
[----:B------:R-:W-:Y:S05]  /*11890*/  WARPSYNC.COLLECTIVE R15, `(.L_x_3782) ;  /* 0x000000000f087348 */ /* 0x000fea0003c00000 */
[----:B------:R0:W1:Y:S02]  /*118a0*/  SHFL.UP P6, R14, R13, R12, R11 ;  /* 0x0400000c0d0e7389 */ /* 0x00006400000c000b */
[----:B01----:R-:W-:Y:S01]  /*118b0*/  ENDCOLLECTIVE ;  /* 0x000000000000791b */ /* 0x003fe20003800000 */
.L_x_3782:
[----:B------:R-:W-:Y:S01]  /*118c0*/  IMAD.MOV.U32 R12, RZ, RZ, 0x8 ;  /* 0x00000008ff0c7424 */ /* 0x000fe200078e00ff */
[----:B------:R-:W-:-:S05]  /*118d0*/  SEL R3, R14, RZ, P3 ;  /* 0x000000ff0e037207 */ /* 0x000fca0001800000 */
[----:B------:R-:W-:-:S04]  /*118e0*/  IMAD.IADD R3, R2, 0x1, R3 ;  /* 0x0000000102037824 */ /* 0x000fc800078e0203 */
[----:B------:R-:W-:-:S07]  /*118f0*/  IMAD.MOV.U32 R13, RZ, RZ, R3 ;  /* 0x000000ffff0d7224 */ /* 0x000fce00078e0003 */
[----:B------:R-:W-:Y:S05]  /*11900*/  WARPSYNC.COLLECTIVE R15, `(.L_x_3783) ;  /* 0x000000000f087348 */ /* 0x000fea0003c00000 */
[----:B------:R0:W1:Y:S02]  /*11910*/  SHFL.UP P6, R14, R13, R12, R11 ;  /* 0x0400000c0d0e7389 */ /* 0x00006400000c000b */
[----:B01----:R-:W-:Y:S01]  /*11920*/  ENDCOLLECTIVE ;  /* 0x000000000000791b */ /* 0x003fe20003800000 */
.L_x_3783:
[----:B------:R-:W-:Y:S01]  /*11930*/  IMAD.MOV.U32 R12, RZ, RZ, 0x10 ;  /* 0x00000010ff0c7424 */ /* 0x000fe200078e00ff */
[----:B------:R-:W-:-:S05]  /*11940*/  SEL R4, R14, RZ, P4 ;  /* 0x000000ff0e047207 */ /* 0x000fca0002000000 */
[----:B------:R-:W-:-:S04]  /*11950*/  IMAD.IADD R4, R3, 0x1, R4 ;  /* 0x0000000103047824 */ /* 0x000fc800078e0204 */
[----:B------:R-:W-:-:S07]  /*11960*/  IMAD.MOV.U32 R13, RZ, RZ, R4 ;  /* 0x000000ffff0d7224 */ /* 0x000fce00078e0004 */
[----:B------:R-:W-:Y:S05]  /*11970*/  WARPSYNC.COLLECTIVE R15, `(.L_x_3784) ;  /* 0x000000000f087348 */ /* 0x000fea0003c00000 */
[----:B------:R0:W1:Y:S02]  /*11980*/  SHFL.UP P6, R14, R13, R12, R11 ;  /* 0x0400000c0d0e7389 */ /* 0x00006400000c000b */
[----:B01----:R-:W-:Y:S01]  /*11990*/  ENDCOLLECTIVE ;  /* 0x000000000000791b */ /* 0x003fe20003800000 */
.L_x_3784:
[----:B------:R-:W-:Y:S01]  /*119a0*/  MOV R12, 0x1f ;  /* 0x0000001f000c7802 */ /* 0x000fe20000000f00 */
[----:B------:R-:W-:Y:S01]  /*119b0*/  IMAD.MOV.U32 R11, RZ, RZ, 0x1f ;  /* 0x0000001fff0b7424 */ /* 0x000fe200078e00ff */
[----:B------:R-:W-:-:S05]  /*119c0*/  SEL R3, R14, RZ, P5 ;  /* 0x000000ff0e037207 */ /* 0x000fca0002800000 */
[----:B------:R-:W-:-:S04]  /*119d0*/  IMAD.IADD R2, R4, 0x1, R3 ;  /* 0x0000000104027824 */ /* 0x000fc800078e0203 */
[----:B------:R-:W-:-:S07]  /*119e0*/  IMAD.MOV.U32 R13, RZ, RZ, R2 ;  /* 0x000000ffff0d7224 */ /* 0x000fce00078e0002 */
[----:B------:R-:W-:Y:S05]  /*119f0*/  WARPSYNC.COLLECTIVE R15, `(.L_x_3785) ;  /* 0x000000000f087348 */ /* 0x000fea0003c00000 */
[----:B------:R0:W1:Y:S02]  /*11a00*/  SHFL.IDX P6, R14, R13, R12, R11 ;  /* 0x0000000c0d0e7389 */ /* 0x00006400000c000b */
[----:B01----:R-:W-:Y:S01]  /*11a10*/  ENDCOLLECTIVE ;  /* 0x000000000000791b */ /* 0x003fe20003800000 */
.L_x_3785:
[----:B------:R-:W-:Y:S05]  /*11a20*/  BRA `(.L_x_3786) ;  /* 0xffffffcc00287947 */ /* 0x000fea000383ffff */
.L_x_3692:
[----:B------:R-:W-:Y:S01]  /*11a30*/  BSSY B0, `(.L_x_3787) ;  /* 0x0000006000007945 */ /* 0x000fe20003800000 */
[----:B------:R-:W-:Y:S01]  /*11a40*/  PLOP3.LUT P6, PT, P6, PT, PT, 0x8, 0x0 ;  /* 0x000000000000781c */ /* 0x000fe200037ce170 */
[----:B------:R-:W-:-:S12]  /*11a50*/  IMAD.MOV.U32 R15, RZ, RZ, -0x1 ;  /* 0xffffffffff0f7424 */ /* 0x000fd800078e00ff */
[----:B01----:R-:W-:Y:S05]  /*11a60*/  WARPSYNC.COLLECTIVE R15, `(.L_x_3788) ;  /* 0x000000000f087348 */ /* 0x003fea0003c00000 */
[----:B------:R-:W-:Y:S01]  /*11a70*/  VOTE.ANY R14, PT, P6 ;  /* 0x00000000000e7806 */ /* 0x000fe200030e0100 */
[----:B01----:R-:W-:Y:S06]  /*11a80*/  ENDCOLLECTIVE ;  /* 0x000000000000791b */ /* 0x003fec0003800000 */
.L_x_3788:
[----:B------:R-:W-:Y:S05]  /*11a90*/  BSYNC B0 ;  /* 0x0000000000007941 */ /* 0x000fea0003800000 */
.L_x_3787:
        /* <DEDUP_REMOVED lines=9> */
.L_x_3789:
[----:B------:R-:W-:Y:S01]  /*11b30*/  IMAD.MOV.U32 R5, RZ, RZ, R14 ;  /* 0x000000ffff057224 */ /* 0x000fe200078e000e */
[----:B------:R-:W-:Y:S06]  /*11b40*/  BRA `(.L_x_3790) ;  /* 0xffffffcc00187947 */ /* 0x000fec000383ffff */
.L_x_3694:
[----:B------:R-:W-:Y:S01]  /*11b50*/  BSSY B0, `(.L_x_3791) ;  /* 0x0000007000007945 */ /* 0x000fe20003800000 */
[----:B------:R-:W-:Y:S01]  /*11b60*/  MOV R13, R2 ;  /* 0x00000002000d7202 */ /* 0x000fe20000000f00 */
[----:B------:R-:W-:Y:S02]  /*11b70*/  IMAD.MOV.U32 R11, RZ, RZ, 0x1f ;  /* 0x0000001fff0b7424 */ /* 0x000fe400078e00ff */
[----:B------:R-:W-:-:S07]  /*11b80*/  IMAD.MOV.U32 R15, RZ, RZ, -0x1 ;  /* 0xffffffffff0f7424 */ /* 0x000fce00078e00ff */
[----:B0123--:R-:W-:Y:S05]  /*11b90*/  WARPSYNC.COLLECTIVE R15, `(.L_x_3792) ;  /* 0x000000000f087348 */ /* 0x00ffea0003c00000 */
[----:B------:R4:W0:Y:S02]  /*11ba0*/  SHFL.IDX P6, R14, R13, R12, R11 ;  /* 0x0000000c0d0e7389 */ /* 0x00082400000c000b */
[----:B01234-:R-:W-:Y:S01]  /*11bb0*/  ENDCOLLECTIVE ;  /* 0x000000000000791b */ /* 0x01ffe20003800000 */
.L_x_3792:
[----:B------:R-:W-:Y:S05]  /*11bc0*/  BSYNC B0 ;  /* 0x0000000000007941 */ /* 0x000fea0003800000 */
.L_x_3791:
[----:B------:R-:W-:Y:S05]  /*11bd0*/  BRA `(.L_x_3693) ;  /* 0xffffffcc00107947 */ /* 0x000fea000383ffff */
.L_x_3698:
[----:B0-----:R0:W1:Y:S02]  /*11be0*/  SYNCS.PHASECHK.TRANS64.TRYWAIT P0, [R5+URZ+0x28c20], R0 ;  /* 0x028c2000050075a7 */ /* 0x001064000800017f */
[----:B-1----:R-:W-:Y:S05]  /*11bf0*/  @!P0 NANOSLEEP.SYNCS 0x989680 ;  /* 0x009896800000895d */ /* 0x002fea0003900000 */
[----:B------:R-:W1:Y:S02]  /*11c00*/  @!P0 SYNCS.PHASECHK.TRANS64 P0, [R5+URZ+0x28c20], R0 ;  /* 0x028c2000050085a7 */ /* 0x000e64000800007f */
[----:B-1----:R-:W-:Y:S05]  /*11c10*/  @!P0 BRA `(.L_x_3698) ;  /* 0xfffffffc00f08947 */ /* 0x002fea000383ffff */
[----:B------:R-:W-:Y:S05]  /*11c20*/  BRA `(.L_x_3793) ;  /* 0xffffffcc00fc7947 */ /* 0x000fea000383ffff */
.L_x_3699:
        /* <DEDUP_REMOVED lines=8> */
[----:B0-234-:R-:W-:Y:S05]  /*11cb0*/  WARPSYNC.COLLECTIVE R15, `(.L_x_3795) ;  /* 0x000000000f087348 */ /* 0x01dfea0003c00000 */
[----:B------:R1:W0:Y:S02]  /*11cc0*/  SHFL.IDX P6, R14, R13, R12, R11 ;  /* 0x0000000c0d0e7389 */ /* 0x00022400000c000b */
[----:B01234-:R-:W-:Y:S01]  /*11cd0*/  ENDCOLLECTIVE ;  /* 0x000000000000791b */ /* 0x01ffe20003800000 */
.L_x_3795:
[----:B------:R-:W-:Y:S05]  /*11ce0*/  BSYNC B0 ;  /* 0x0000000000007941 */ /* 0x000fea0003800000 */
.L_x_3794:
[----:B------:R-:W-:Y:S05]  /*11cf0*/  BRA `(.L_x_3796) ;  /* 0xffffffcc00e47947 */ /* 0x000fea000383ffff */
.L_x_3702:
[----:B------:R-:W-:Y:S01]  /*11d00*/  BSSY B1, `(.L_x_3797) ;  /* 0x0000006000017945 */ /* 0x000fe20003800000 */
[----:B------:R-:W-:-:S07]  /*11d10*/  IMAD.MOV.U32 R15, RZ, RZ, -0x1 ;  /* 0xffffffffff0f7424 */ /* 0x000fce00078e00ff */
[----:B0-234-:R-:W-:Y:S05]  /*11d20*/  WARPSYNC.COLLECTIVE R15, `(.L_x_3798) ;  /* 0x000000000f0c7348 */ /* 0x01dfea0003c00000 */
[----:B------:R-:W-:Y:S02]  /*11d30*/  ELECT P6, UR62, PT ;  /* 0x00000000003e782f */ /* 0x000fe400038c0000 */
[----:B------:R-:W-:Y:S01]  /*11d40*/  MOV R14, UR62 ;  /* 0x0000003e000e7c02 */ /* 0x000fe20008000f00 */
[----:B0-234-:R-:W-:Y:S10]  /*11d50*/  ENDCOLLECTIVE ;  /* 0x000000000000791b */ /* 0x01dff40003800000 */
.L_x_3798:
[----:B------:R-:W-:Y:S05]  /*11d60*/  BSYNC B1 ;  /* 0x0000000000017941 */ /* 0x000fea0003800000 */
.L_x_3797:
[----:B------:R-:W-:Y:S05]  /*11d70*/  BRA `(.L_x_3799) ;  /* 0xffffffcc00dc7947 */ /* 0x000fea000383ffff */
.L_x_3704:
[----:B0-----:R0:W1:Y:S02]  /*11d80*/  SYNCS.PHASECHK.TRANS64.TRYWAIT P1, [R3+URZ+0x28c40], R2 ;  /* 0x028c4002030075a7 */ /* 0x001064000802017f */
[----:B-1----:R-:W-:Y:S05]  /*11d90*/  @!P1 NANOSLEEP.SYNCS 0x989680 ;  /* 0x009896800000995d */ /* 0x002fea0003900000 */
[----:B------:R-:W1:Y:S02]  /*11da0*/  @!P1 SYNCS.PHASECHK.TRANS64 P1, [R3+URZ+0x28c40], R2 ;  /* 0x028c4002030095a7 */ /* 0x000e64000802007f */
[----:B-1----:R-:W-:Y:S05]  /*11db0*/  @!P1 BRA `(.L_x_3704) ;  /* 0xfffffffc00f09947 */ /* 0x002fea000383ffff */
[----:B------:R-:W-:Y:S05]  /*11dc0*/  BRA `(.L_x_3800) ;  /* 0xffffffcc00fc7947 */ /* 0x000fea000383ffff */
.L_x_3706:
[----:B-1----:R1:W0:Y:S02]  /*11dd0*/  SYNCS.PHASECHK.TRANS64.TRYWAIT P1, [R5+URZ+0x28c40], R0 ;  /* 0x028c4000050075a7 */ /* 0x002224000802017f */
[----:B0-----:R-:W-:Y:S05]  /*11de0*/  @!P1 NANOSLEEP.SYNCS 0x989680 ;  /* 0x009896800000995d */ /* 0x001fea0003900000 */
[----:B------:R-:W0:Y:S02]  /*11df0*/  @!P1 SYNCS.PHASECHK.TRANS64 P1, [R5+URZ+0x28c40], R0 ;  /* 0x028c4000050095a7 */ /* 0x000e24000802007f */
[----:B0-----:R-:W-:Y:S05]  /*11e00*/  @!P1 BRA `(.L_x_3706) ;  /* 0xfffffffc00f09947 */ /* 0x001fea000383ffff */
[----:B------:R-:W-:Y:S05]  /*11e10*/  BRA `(.L_x_3801) ;  /* 0xffffffd000087947 */ /* 0x000fea000383ffff */
.L_x_3708:
[----:B------:R0:W0:Y:S02]  /*11e20*/  SYNCS.PHASECHK.TRANS64.TRYWAIT P1, [R3+URZ+0x28c60], R2 ;  /* 0x028c6002030075a7 */ /* 0x000024000802017f */
[----:B0-----:R-:W-:Y:S05]  /*11e30*/  @!P1 NANOSLEEP.SYNCS 0x989680 ;  /* 0x009896800000995d */ /* 0x001fea0003900000 */
[----:B------:R-:W0:Y:S02]  /*11e40*/  @!P1 SYNCS.PHASECHK.TRANS64 P1, [R3+URZ+0x28c60], R2 ;  /* 0x028c6002030095a7 */ /* 0x000e24000802007f */
[----:B0-----:R-:W-:Y:S05]  /*11e50*/  @!P1 BRA `(.L_x_3708) ;  /* 0xfffffffc00f09947 */ /* 0x001fea000383ffff */
[----:B------:R-:W-:Y:S05]  /*11e60*/  BRA `(.L_x_3802) ;  /* 0xffffffd000047947 */ /* 0x000fea000383ffff */
.L_x_3803:
        /* <DEDUP_REMOVED lines=9> */
.L_x_15532:


//--------------------- .text._ZN7cutlass13device_kernelIN5flash11enable_sm90INS1_16FlashAttnFwdSm90INS1_25CollectiveMainloopFwdSm90ILi2EN4cute5tupleIJNS5_1CILi1EEES8_S8_EEENS6_IJNS7_ILi64EEESA_SA_EEELi512ENS_10bfloat16_tEfNS_4arch4Sm90ELb0ELb0ELb0ELb1ELb1ELb1ELb0ELb0ELb0ELb1ELb0ELb0EEENS1_21CollectiveEpilogueFwdINS6_IJSA_NS7_ILi512EEESA_EEES9_SC_SE_Li256ELb1ELb1ELb0ELb0EEENS1_36VarlenDynamicPersistentTileSchedulerILi64ELi64ELi256ELi128ELb0ELb1ELb1ELb0ELb1ELb1EEEEEEEEEvNT_6ParamsE --------------------------
	.section	.text._ZN7cutlass13device_kernelIN5flash11enable_sm90INS1_16FlashAttnFwdSm90INS1_25CollectiveMainloopFwdSm90ILi2EN4cute5tupleIJNS5_1CILi1EEES8_S8_EEENS6_IJNS7_ILi64EEESA_SA_EEELi512ENS_10bfloat16_tEfNS_4arch4Sm90ELb0ELb0ELb0ELb1ELb1ELb1ELb0ELb0ELb0ELb1ELb0ELb0EEENS1_21CollectiveEpilogueFwdINS6_IJSA_NS7_ILi512EEESA_EEES9_SC_SE_Li256ELb1ELb1ELb0ELb0EEENS1_36VarlenDynamicPersistentTileSchedulerILi64ELi64ELi256ELi128ELb0ELb1ELb1ELb0ELb1ELb1EEEEEEEEEvNT_6ParamsE,"ax",@progbits
	.align	128
.text._ZN7cutlass13device_kernelIN5flash11enable_sm90INS1_16FlashAttnFwdSm90INS1_25CollectiveMainloopFwdSm90ILi2EN4cute5tupleIJNS5_1CILi1EEES8_S8_EEENS6_IJNS7_ILi64EEESA_SA_EEELi512ENS_10bfloat16_tEfNS_4arch4Sm90ELb0ELb0ELb0ELb1ELb1ELb1ELb0ELb0ELb0ELb1ELb0ELb0EEENS1_21CollectiveEpilogueFwdINS6_IJSA_NS7_ILi512EEESA_EEES9_SC_SE_Li256ELb1ELb1ELb0ELb0EEENS1_36VarlenDynamicPersistentTileSchedulerILi64ELi64ELi256ELi128ELb0ELb1ELb1ELb0ELb1ELb1EEEEEEEEEvNT_6ParamsE:
        .type           _ZN7cutlass13device_kernelIN5flash11enable_sm90INS1_16FlashAttnFwdSm90INS1_25CollectiveMainloopFwdSm90ILi2EN4cute5tupleIJNS5_1CILi1EEES8_S8_EEENS6_IJNS7_ILi64EEESA_SA_EEELi512ENS_10bfloat16_tEfNS_4arch4Sm90ELb0ELb0ELb0ELb1ELb1ELb1ELb0ELb0ELb0ELb1ELb0ELb0EEENS1_21CollectiveEpilogueFwdINS6_IJSA_NS7_ILi512EEESA_EEES9_SC_SE_Li256ELb1ELb1ELb0ELb0EEENS1_36VarlenDynamicPersistentTileSchedulerILi64ELi64ELi256ELi128ELb0ELb1ELb1ELb0ELb1ELb1EEEEEEEEEvNT_6ParamsE,@function
        .size           _ZN7cutlass13device_kernelIN5flash11enable_sm90INS1_16FlashAttnFwdSm90INS1_25CollectiveMainloopFwdSm90ILi2EN4cute5tupleIJNS5_1CILi1EEES8_S8_EEENS6_IJNS7_ILi64EEESA_SA_EEELi512ENS_10bfloat16_tEfNS_4arch4Sm90ELb0ELb0ELb0ELb1ELb1ELb1ELb0ELb0ELb0ELb1ELb0ELb0EEENS1_21CollectiveEpilogueFwdINS6_IJSA_NS7_ILi512EEESA_EEES9_SC_SE_Li256ELb1ELb1ELb0ELb0EEENS1_36VarlenDynamicPersistentTileSchedulerILi64ELi64ELi256ELi128ELb0ELb1ELb1ELb0ELb1ELb1EEEEEEEEEvNT_6ParamsE,(.L_x_15533 - _ZN7cutlass13device_kernelIN5flash11enable_sm90INS1_16FlashAttnFwdSm90INS1_25CollectiveMainloopFwdSm90ILi2EN4cute5tupleIJNS5_1CILi1EEES8_S8_EEENS6_IJNS7_ILi64EEESA_SA_EEELi512ENS_10bfloat16_tEfNS_4arch4Sm90ELb0ELb0ELb0ELb1ELb1ELb1ELb0ELb0ELb0ELb1ELb0ELb0EEENS1_21CollectiveEpilogueFwdINS6_IJSA_NS7_ILi512EEESA_EEES9_SC_SE_Li256ELb1ELb1ELb0ELb0EEENS1_36VarlenDynamicPersistentTileSchedulerILi64ELi64ELi256ELi128ELb0ELb1ELb1ELb0ELb1ELb1EEEEEEEEEvNT_6ParamsE)
        .other          _ZN7cutlass13device_kernelIN5flash11enable_sm90INS1_16FlashAttnFwdSm90INS1_25CollectiveMainloopFwdSm90ILi2EN4cute5tupleIJNS5_1CILi1EEES8_S8_EEENS6_IJNS7_ILi64EEESA_SA_EEELi512ENS_10bfloat16_tEfNS_4arch4Sm90ELb0ELb0ELb0ELb1ELb1ELb1ELb0ELb0ELb0ELb1ELb0ELb0EEENS1_21CollectiveEpilogueFwdINS6_IJSA_NS7_ILi512EEESA_EEES9_SC_SE_Li256ELb1ELb1ELb0ELb0EEENS1_36VarlenDynamicPersistentTileSchedulerILi64ELi64ELi256ELi128ELb0ELb1ELb1ELb0ELb1ELb1EEEEEEEEEvNT_6ParamsE,@"STO_CUDA_ENTRY STV_DEFAULT"
_ZN7cutlass13device_kernelIN5flash11enable_sm90INS1_16FlashAttnFwdSm90INS1_25CollectiveMainloopFwdSm90ILi2EN4cute5tupleIJNS5_1CILi1EEES8_S8_EEENS6_IJNS7_ILi64EEESA_SA_EEELi512ENS_10bfloat16_tEfNS_4arch4Sm90ELb0ELb0ELb0ELb1ELb1ELb1ELb0ELb0ELb0ELb1ELb0ELb0EEENS1_21CollectiveEpilogueFwdINS6_IJSA_NS7_ILi512EEESA_EEES9_SC_SE_Li256ELb1ELb1ELb0ELb0EEENS1_36VarlenDynamicPersistentTileSchedulerILi64ELi64ELi256ELi128ELb0ELb1ELb1ELb0ELb1ELb1EEEEEEEEEvNT_6ParamsE:
[----:B------:R-:W0:Y:S02]  /*0000*/  LDC R1, c[0x0][0x28] ;  /* 0x00000a00ff017b82 */ /* 0x000e240000000800 */
[----:B0-----:R-:W-:Y:S01]  /*0010*/  VIADD R1, R1, 0xffffffa0 ;  /* 0xffffffa001017836 */ /* 0x001fe20000000000 */
[----:B------:R-:W0:Y:S01]  /*0020*/  S2R R0, SR_TID.X ;  /* 0x0000000000007919 */ /* 0x000e220000002100 */
[----:B------:R-:W-:Y:S01]  /*0030*/  ELECT P0, URZ, PT ;  /* 0x00000000003f782f */ /* 0x000fe20003800000 */
[----:B------:R-:W-:Y:S01]  /*0040*/  BSSY B0, `(.L_x_3804) ;  /* 0x000000d000007945 */ /* 0x000fe20003800000 */
[----:B0-----:R-:W-:-:S05]  /*0050*/  SHF.R.U32.HI R2, RZ, 0x5, R0 ;  /* 0x00000005ff027819 */ /* 0x001fca0000011600 */
[----:B------:R-:W0:Y:S02]  /*0060*/  SHFL.IDX PT, R3, R2, RZ, 0x1f ;  /* 0x00001fff02037589 */ /* 0x000e2400000e0000 */
[----:B0-----:R-:W-:-:S13]  /*0070*/  ISETP.EQ.AND P0, PT, R3, RZ, P0 ;  /* 0x000000ff0300720c */ /* 0x001fda0000702270 */
        /* <DEDUP_REMOVED lines=9> */
.L_x_3805:
[----:B------:R-:W-:Y:S05]  /*0110*/  BSYNC B0 ;  /* 0x0000000000007941 */ /* 0x000fea0003800000 */
.L_x_3804:
[----:B------:R-:W-:Y:S01]  /*0120*/  SHF.R.U32.HI R4, RZ, 0x7, R0 ;  /* 0x00000007ff047819 */ /* 0x000fe20000011600 */
[----:B------:R-:W-:Y:S01]  /*0130*/  VOTEU.ANY UP0, P0 ;  /* 0x00000000003f7886 */ /* 0x000fe20000000100 */
[----:B------:R-:W0:Y:S01]  /*0140*/  SHFL.IDX PT, R3, R2, RZ, 0x1f ;  /* 0x00001fff02037589 */ /* 0x000e2200000e0000 */
[----:B------:R-:W-:Y:S01]  /*0150*/  UMOV UR4, 0x80 ;  /* 0x0000008000047882 */ /* 0x000fe20000000000 */
[----:B------:R-:W-:Y:S01]  /*0160*/  UMOV UR7, 0x100 ;  /* 0x0000010000077882 */ /* 0x000fe20000000000 */
[----:B------:R-:W-:Y:S01]  /*0170*/  VOTEU.ANY UP1, P0 ;  /* 0x00000000003f7886 */ /* 0x000fe20000020100 */
[----:B------:R-:W1:Y:S01]  /*0180*/  SHFL.IDX PT, R4, R4, RZ, 0x1f ;  /* 0x00001fff04047589 */ /* 0x000e6200000e0000 */
[----:B------:R-:W2:Y:S01]  /*0190*/  @UP0 S2UR UR8, SR_CgaCtaId ;  /* 0x00000000000809c3 */ /* 0x000ea20000008800 */
[----:B------:R-:W-:Y:S01]  /*01a0*/  @UP0 UMOV UR6, 0x400 ;  /* 0x0000040000060882 */ /* 0x000fe20000000000 */
[----:B------:R-:W-:-:S04]  /*01b0*/  @UP0 UIADD3 UR4, -UR4, 0x100000, URZ ;  /* 0x0010000004040890 */ /* 0x000fc8000fffe13f */
[----:B------:R-:W-:Y:S02]  /*01c0*/  @UP0 USHF.L.U32 UR5, UR4, 0xb, URZ ;  /* 0x0000000b04050899 */ /* 0x000fe4000800063f */
[----:B------:R-:W-:Y:S01]  /*01d0*/  @UP0 USHF.L.U32 UR4, UR4, 0x1, URZ ;  /* 0x0000000104040899 */ /* 0x000fe2000800063f */
[----:B0-----:R-:W-:Y:S01]  /*01e0*/  ISETP.NE.AND P1, PT, R3, RZ, PT ;  /* 0x000000ff0300720c */ /* 0x001fe20003f25270 */
[----:B-1----:R0:W-:Y:S01]  /*01f0*/  STL [R1+0x50], R4 ;  /* 0x0000500401007387 */ /* 0x0021e20000100800 */
[----:B--2---:R-:W-:Y:S02]  /*0200*/  @UP0 ULEA UR8, UR8, UR6, 0x18 ;  /* 0x0000000608080291 */ /* 0x004fe4000f8ec03f */
[----:B------:R-:W-:-:S04]  /*0210*/  @UP0 UIADD3 UR6, -UR7, 0x100000, URZ ;  /* 0x0010000007060890 */ /* 0x000fc8000fffe13f */
[----:B------:R-:W-:Y:S02]  /*0220*/  @UP0 USHF.L.U32 UR7, UR6, 0xb, URZ ;  /* 0x0000000b06070899 */ /* 0x000fe4000800063f */
[----:B------:R-:W-:Y:S01]  /*0230*/  @UP0 USHF.L.U32 UR6, UR6, 0x1, URZ ;  /* 0x0000000106060899 */ /* 0x000fe2000800063f */
[----:B------:R-:W-:Y:S01]  /*0240*/  VOTEU.ANY UP0, P0 ;  /* 0x00000000003f7886 */ /* 0x000fe20000000100 */
[----:B------:R-:W1:Y:S04]  /*0250*/  FENCE.VIEW.ASYNC.S ;  /* 0x00000000000073c6 */ /* 0x000e680000000000 */
[----:B-1----:R0:W1:Y:S06]  /*0260*/  @UP0 SYNCS.EXCH.64 URZ, [UR8+0x28c00], UR4 ;  /* 0x028c0004083f05b2 */ /* 0x00206c0008000100 */
[----:B------:R0:W2:Y:S02]  /*0270*/  @UP1 SYNCS.EXCH.64 URZ, [UR8+0x28c20], UR6 ;  /* 0x028c2006083f15b2 */ /* 0x0000a40008000100 */
        /* <DEDUP_REMOVED lines=10> */
[----:B0-----:R0:W3:Y:S01]  /*0320*/  SYNCS.EXCH.64 URZ, [UR6+0x28c30], UR4 ;  /* 0x028c3004063f75b2 */ /* 0x0010e20008000100 */
[----:B------:R0:W4:Y:S01]  /*0330*/  SYNCS.EXCH.64 URZ, [UR6+0x28c40], UR4 ;  /* 0x028c4004063f75b2 */ /* 0x0001220008000100 */
[----:B------:R0:W0:Y:S01]  /*0340*/  SYNCS.EXCH.64 URZ, [UR6+0x28c38], UR4 ;  /* 0x028c3804063f75b2 */ /* 0x0000220008000100 */
[----:B------:R0:W0:Y:S01]  /*0350*/  SYNCS.EXCH.64 URZ, [UR6+0x28c48], UR4 ;  /* 0x028c4804063f75b2 */ /* 0x0000220008000100 */
[----:B------:R-:W-:Y:S01]  /*0360*/  NOP ;  /* 0x0000000000007918 */ /* 0x000fe20000000000 */
.L_x_3806:
        /* <DEDUP_REMOVED lines=22> */
.L_x_3807:
        /* <DEDUP_REMOVED lines=18> */
.L_x_3808:
        /* <DEDUP_REMOVED lines=22> */
.L_x_3809:
        /* <DEDUP_REMOVED lines=22> */
.L_x_3810:
[----:B------:R-:W-:Y:S01]  /*08b0*/  ISETP.NE.AND P0, PT, R4, RZ, PT ;  /* 0x000000ff0400720c */ /* 0x000fe20003f05270 */
[----:B------:R-:W-:Y:S01]  /*08c0*/  IMAD.MOV.U32 R37, RZ, RZ, 0x1 ;  /* 0x00000001ff257424 */ /* 0x000fe200078e00ff */
[----:B------:R-:W-:Y:S01]  /*08d0*/  NOP ;  /* 0x0000000000007918 */ /* 0x000fe20000000000 */
[----:B------:R-:W-:Y:S01]  /*08e0*/  ULDC.64 UR40, c[0x0][0x208] ;  /* 0x0000820000287ab9 */ /* 0x000fe20000000a00 */
[----:B------:R-:W-:Y:S02]  /*08f0*/  BSSY B9, `(.L_x_3811) ;  /* 0x0001656000097945 */ /* 0x000fe40003800000 */
[----:B------:R-:W-:Y:S01]  /*0900*/  SEL R37, R37, 0x2, !P0 ;  /* 0x0000000225257807 */ /* 0x000fe20004000000 */
[----:B01234-:R-:W-:Y:S06]  /*0910*/  BAR.SYNC.DEFER_BLOCKING 0x0 ;  /* 0x0000000000007b1d */ /* 0x01ffec0000010000 */
[----:B------:R-:W-:Y:S05]  /*0920*/  @!P0 BRA `(.L_x_3812) ;  /* 0x000000f400388947 */ /* 0x000fea0003800000 */
.L_x_3813:
[----:B------:R-:W-:-:S08]  /*0930*/  NOP ;  /* 0x0000000000007918 */ /* 0x000fd00000000000 */
[----:B------:R-:W0:Y:S02]  /*0940*/  USETMAXREG.TRY_ALLOC.CTAPOOL UP0, 0xe8 ;  /* 0x000000e8000079c8 */ /* 0x000e240008000600 */
[----:B0-----:R-:W-:-:S13]  /*0950*/  PLOP3.LUT P0, PT, PT, PT, UP0, 0x80, 0x0 ;  /* 0x000000000000781c */ /* 0x001fda0003f0f008 */
[----:B------:R-:W-:Y:S05]  /*0960*/  @!P0 BRA `(.L_x_3813) ;  /* 0xfffffffc00f08947 */ /* 0x000fea000383ffff */
[----:B------:R-:W-:Y:S01]  /*0970*/  SHF.R.U32.HI R2, RZ, 0x7, R0 ;  /* 0x00000007ff027819 */ /* 0x000fe20000011600 */
[----:B------:R-:W0:Y:S03]  /*0980*/  S2UR UR4, SR_CgaCtaId ;  /* 0x00000000000479c3 */ /* 0x000e260000008800 */
[----:B------:R-:W-:Y:S02]  /*0990*/  ISETP.NE.AND P0, PT, R2, 0x1, PT ;  /* 0x000000010200780c */ /* 0x000fe40003f05270 */
[----:B------:R-:W-:-:S11]  /*09a0*/  MOV R2, 0x400 ;  /* 0x0000040000027802 */ /* 0x000fd60000000f00 */
[----:B------:R-:W-:Y:S06]  /*09b0*/  @!P0 BAR.ARV 0x8, 0x100 ;  /* 0x0204000000008b1d */ /* 0x000fec0000002000 */
[----:B------:R-:W-:Y:S01]  /*09c0*/  ISETP.GE.U32.AND P0, PT, R0, 0x100, PT ;  /* 0x000001000000780c */ /* 0x000fe20003f06070 */
[----:B0-----:R-:W-:Y:S01]  /*09d0*/  IMAD.U32 R193, RZ, RZ, UR4 ;  /* 0x00000004ffc17e24 */ /* 0x001fe2000f8e00ff */
[----:B------:R-:W-:-:S04]  /*09e0*/  ULDC UR4, c[0x0][0xc3c] ;  /* 0x00030f0000047ab9 */ /* 0x000fc80000000800 */
[----:B------:R-:W-:-:S07]  /*09f0*/  LEA R2, R193, R2, 0x18 ;  /* 0x00000002c1027211 */ /* 0x000fce00078ec0ff */
[----:B------:R-:W-:Y:S08]  /*0a00*/  @P0 BAR.ARV 0xf, 0x100 ;  /* 0x03c4000000000b1d */ /* 0x000ff00000002000 */
[----:B------:R-:W-:Y:S06]  /*0a10*/  BAR.SYNC.DEFER_BLOCKING 0x5, 0x180 ;  /* 0x0146000000007b1d */ /* 0x000fec0000010000 */
[----:B------:R-:W0:Y:S02]  /*0a20*/  LDS.128 R24, [R2+0x28cd0] ;  /* 0x028cd00002187984 */ /* 0x000e240000000c00 */
[----:B------:R-:W-:Y:S06]  /*0a30*/  BAR.ARV 0x4, 0x180 ;  /* 0x0106000000007b1d */ /* 0x000fec0000002000 */
[----:B0-----:R-:W-:-:S13]  /*0a40*/  ISETP.GE.AND P0, PT, R27, UR4, PT ;  /* 0x000000041b007c0c */ /* 0x001fda000bf06270 */
[----:B------:R-:W-:Y:S05]  /*0a50*/  @P0 BRA `(.L_x_3814) ;  /* 0x0000016000fc0947 */ /* 0x000fea0003800000 */
[----:B------:R-:W-:Y:S01]  /*0a60*/  VIADD R19, R0, 0xffffff80 ;  /* 0xffffff8000137836 */ /* 0x000fe20000000000 */
[----:B------:R-:W-:Y:S01]  /*0a70*/  LOP3.LUT R186, R37, 0x1, RZ, 0xfc, !PT ;  /* 0x0000000125ba7812 */ /* 0x000fe200078efcff */
[----:B------:R-:W-:Y:S01]  /*0a80*/  IMAD.MOV.U32 R219, RZ, RZ, 0x20 ;  /* 0x00000020ffdb7424 */ /* 0x000fe200078e00ff */
[----:B------:R-:W-:Y:S01]  /*0a90*/  CS2R R22, SRZ ;  /* 0x0000000000167805 */ /* 0x000fe2000001ff00 */
[----:B------:R-:W-:Y:S01]  /*0aa0*/  IMAD.MOV.U32 R187, RZ, RZ, RZ ;  /* 0x000000ffffbb7224 */ /* 0x000fe200078e00ff */
[----:B------:R-:W-:Y:S01]  /*0ab0*/  SHF.R.S32.HI R0, RZ, 0x1f, R19 ;  /* 0x0000001fff007819 */ /* 0x000fe20000011413 */
[----:B------:R-:W-:-:S03]  /*0ac0*/  IMAD.MOV.U32 R18, RZ, RZ, RZ ;  /* 0x000000ffff127224 */ /* 0x000fc600078e00ff */
[CC--:B------:R-:W-:Y:S02]  /*0ad0*/  LEA.HI R3, R0.reuse, R19.reuse, RZ, 0x7 ;  /* 0x0000001300037211 */ /* 0x0c0fe400078f38ff */
[-C--:B------:R-:W-:Y:S02]  /*0ae0*/  LEA.HI R6, R0, R19.reuse, RZ, 0x4 ;  /* 0x0000001300067211 */ /* 0x080fe400078f20ff */
[----:B------:R-:W-:Y:S02]  /*0af0*/  LOP3.LUT R4, R3, 0xffffff80, RZ, 0xc0, !PT ;  /* 0xffffff8003047812 */ /* 0x000fe400078ec0ff */
[----:B------:R-:W-:Y:S02]  /*0b00*/  LOP3.LUT R5, R6, 0xfffffff0, RZ, 0xc0, !PT ;  /* 0xfffffff006057812 */ /* 0x000fe400078ec0ff */
[----:B------:R-:W-:Y:S01]  /*0b10*/  LEA.HI R7, R0, R19, RZ, 0x5 ;  /* 0x0000001300077211 */ /* 0x000fe200078f28ff */
[C---:B------:R-:W-:Y:S01]  /*0b20*/  IMAD.IADD R4, R19.reuse, 0x1, -R4 ;  /* 0x0000000113047824 */ /* 0x040fe200078e0a04 */
[----:B------:R-:W-:Y:S01]  /*0b30*/  SHF.R.S32.HI R11, RZ, 0x4, R6 ;  /* 0x00000004ff0b7819 */ /* 0x000fe20000011406 */
[----:B------:R-:W-:Y:S01]  /*0b40*/  IMAD.IADD R9, R19, 0x1, -R5 ;  /* 0x0000000113097824 */ /* 0x000fe200078e0a05 */
[----:B------:R-:W-:-:S02]  /*0b50*/  SHF.R.S32.HI R213, RZ, 0x5, R7 ;  /* 0x00000005ffd57819 */ /* 0x000fc40000011407 */
[----:B------:R-:W-:Y:S02]  /*0b60*/  SHF.R.S32.HI R5, RZ, 0x1f, R4 ;  /* 0x0000001fff057819 */ /* 0x000fe40000011404 */
[----:B------:R-:W-:Y:S02]  /*0b70*/  SHF.R.S32.HI R12, RZ, 0x1f, R7 ;  /* 0x0000001fff0c7819 */ /* 0x000fe40000011407 */
[----:B------:R-:W-:Y:S02]  /*0b80*/  SHF.R.S32.HI R8, RZ, 0x1f, R9 ;  /* 0x0000001fff087819 */ /* 0x000fe40000011409 */
[----:B------:R-:W-:Y:S02]  /*0b90*/  LEA.HI R7, R6, R11, RZ, 0x1 ;  /* 0x0000000b06077211 */ /* 0x000fe400078f08ff */
[----:B------:R-:W-:Y:S02]  /*0ba0*/  LEA.HI R6, R5, R4, RZ, 0x2 ;  /* 0x0000000405067211 */ /* 0x000fe400078f10ff */
[----:B------:R-:W-:-:S02]  /*0bb0*/  LEA.HI R13, R12, R213, RZ, 0x2 ;  /* 0x000000d50c0d7211 */ /* 0x000fc400078f10ff */
[----:B------:R-:W-:Y:S02]  /*0bc0*/  LEA.HI R10, R8, R9, RZ, 0x3 ;  /* 0x00000009080a7211 */ /* 0x000fe400078f18ff */
[----:B------:R-:W-:Y:S02]  /*0bd0*/  LOP3.LUT R14, R7, 0x1ffffffe, RZ, 0xc0, !PT ;  /* 0x1ffffffe070e7812 */ /* 0x000fe400078ec0ff */
[--C-:B------:R-:W-:Y:S02]  /*0be0*/  SHF.R.S32.HI R7, RZ, 0x2, R6.reuse ;  /* 0x00000002ff077819 */ /* 0x100fe40000011406 */
[----:B------:R-:W-:Y:S01]  /*0bf0*/  SHF.R.S32.HI R8, RZ, 0x1f, R6 ;  /* 0x0000001fff087819 */ /* 0x000fe20000011406 */
[----:B------:R-:W-:Y:S01]  /*0c00*/  IMAD.IADD R14, R11, 0x1, -R14 ;  /* 0x000000010b0e7824 */ /* 0x000fe200078e0a0e */
[----:B------:R-:W-:Y:S02]  /*0c10*/  SHF.R.S32.HI R15, RZ, 0x7, R3 ;  /* 0x00000007ff0f7819 */ /* 0x000fe40000011403 */
[----:B------:R-:W-:Y:S01]  /*0c20*/  LOP3.LUT R16, R13, 0x3ffffc, RZ, 0xc0, !PT ;  /* 0x003ffffc0d107812 */ /* 0x000fe200078ec0ff */
[----:B------:R-:W-:Y:S01]  /*0c30*/  IMAD.SHL.U32 R14, R14, 0x8, RZ ;  /* 0x000000080e0e7824 */ /* 0x000fe200078e00ff */
[----:B------:R-:W-:Y:S01]  /*0c40*/  LEA.HI R8, R8, R7, RZ, 0x3 ;  /* 0x0000000708087211 */ /* 0x000fe200078f18ff */
[----:B------:R-:W-:Y:S01]  /*0c50*/  IMAD R13, R15, 0x100, R9 ;  /* 0x000001000f0d7824 */ /* 0x000fe200078e0209 */
[----:B------:R-:W-:Y:S01]  /*0c60*/  LOP3.LUT R12, R10, 0xfffffff8, RZ, 0xc0, !PT ;  /* 0xfffffff80a0c7812 */ /* 0x000fe200078ec0ff */
[----:B------:R-:W-:Y:S01]  /*0c70*/  IMAD.IADD R16, R213, 0x1, -R16 ;  /* 0x00000001d5107824 */ /* 0x000fe200078e0a10 */
[----:B------:R-:W-:Y:S01]  /*0c80*/  LOP3.LUT R8, R8, 0xfffffff8, RZ, 0xc0, !PT ;  /* 0xfffffff808087812 */ /* 0x000fe200078ec0ff */
[----:B------:R-:W-:Y:S01]  /*0c90*/  IMAD.SHL.U32 R10, R10, 0x40, RZ ;  /* 0x000000400a0a7824 */ /* 0x000fe200078e00ff */
[----:B------:R-:W-:Y:S01]  /*0ca0*/  LEA.HI R5, R5, R4, RZ, 0x5 ;  /* 0x0000000405057211 */ /* 0x000fe200078f28ff */
[----:B------:R-:W-:Y:S01]  /*0cb0*/  IMAD R13, R16, 0x10, R13 ;  /* 0x00000010100d7824 */ /* 0x000fe200078e020d */
[----:B------:R-:W-:Y:S01]  /*0cc0*/  LEA.HI R3, R3, R15, RZ, 0x1 ;  /* 0x0000000f03037211 */ /* 0x000fe200078f08ff */
[----:B------:R-:W-:Y:S01]  /*0cd0*/  IMAD.IADD R8, R7, 0x1, -R8 ;  /* 0x0000000107087824 */ /* 0x000fe200078e0a08 */
[----:B------:R-:W-:Y:S01]  /*0ce0*/  SHF.R.S32.HI R5, RZ, 0x5, R5 ;  /* 0x00000005ff057819 */ /* 0x000fe20000011405 */
[----:B------:R-:W-:Y:S01]  /*0cf0*/  IMAD.U32 R7, R13, 0x40, R14 ;  /* 0x000000400d077824 */ /* 0x000fe200078e000e */
[----:B------:R-:W-:Y:S01]  /*0d00*/  LOP3.LUT R10, R10, 0x7ffffe00, RZ, 0xc0, !PT ;  /* 0x7ffffe000a0a7812 */ /* 0x000fe200078ec0ff */
[----:B------:R-:W-:Y:S01]  /*0d10*/  IMAD.IADD R12, R9, 0x1, -R12 ;  /* 0x00000001090c7824 */ /* 0x000fe200078e0a0c */
[----:B------:R-:W-:Y:S01]  /*0d20*/  LOP3.LUT R3, R3, 0xfffffe, RZ, 0xc0, !PT ;  /* 0x00fffffe03037812 */ /* 0x000fe200078ec0ff */
[----:B------:R-:W-:Y:S01]  /*0d30*/  IMAD R198, R5, 0x10, R8 ;  /* 0x0000001005c67824 */ /* 0x000fe200078e0208 */
[----:B------:R0:W-:Y:S01]  /*0d40*/  STL [R1+0x5c], R7 ;  /* 0x00005c0701007387 */ /* 0x0001e20000100800 */
[C---:B------:R-:W-:Y:S01]  /*0d50*/  IMAD.SHL.U32 R9, R12.reuse, 0x40, RZ ;  /* 0x000000400c097824 */ /* 0x040fe200078e00ff */
[----:B------:R-:W-:Y:S01]  /*0d60*/  R2P PR, R12, 0x6 ;  /* 0x000000060c007804 */ /* 0x000fe20000000000 */
[----:B------:R-:W-:Y:S01]  /*0d70*/  IMAD R10, R213, 0x400, R10 ;  /* 0x00000400d50a7824 */ /* 0x000fe200078e020a */
[----:B------:R-:W-:Y:S01]  /*0d80*/  STL [R1+0x34], RZ ;  /* 0x000034ff01007387 */ /* 0x000fe20000100800 */
[----:B------:R-:W-:Y:S01]  /*0d90*/  IMAD.IADD R3, R15, 0x1, -R3 ;  /* 0x000000010f037824 */ /* 0x000fe200078e0a03 */
[----:B------:R-:W-:-:S02]  /*0da0*/  LOP3.LUT R9, R9, 0x1c0, RZ, 0xc0, !PT ;  /* 0x000001c009097812 */ /* 0x000fc400078ec0ff */
[----:B------:R-:W-:Y:S01]  /*0db0*/  SEL R219, R219, 0xffffffe0, !P1 ;  /* 0xffffffe0dbdb7807 */ /* 0x000fe20004800000 */
[----:B------:R-:W-:Y:S01]  /*0dc0*/  IMAD.SHL.U32 R216, R3, 0x100, RZ ;  /* 0x0000010003d87824 */ /* 0x000fe200078e00ff */
[----:B0-----:R-:W-:Y:S02]  /*0dd0*/  LOP3.LUT R7, R6, 0x7ffffffc, RZ, 0xc0, !PT ;  /* 0x7ffffffc06077812 */ /* 0x001fe400078ec0ff */
[----:B------:R-:W-:Y:S02]  /*0de0*/  LOP3.LUT R14, R9, 0x8, R14, 0xf8, !PT ;  /* 0x00000008090e7812 */ /* 0x000fe400078ef80e */
[----:B------:R-:W-:Y:S01]  /*0df0*/  SHF.R.U32.HI R9, RZ, 0x3, R9 ;  /* 0x00000003ff097819 */ /* 0x000fe20000011609 */
[----:B------:R-:W-:Y:S01]  /*0e00*/  IMAD.IADD R7, R4, 0x1, -R7 ;  /* 0x0000000104077824 */ /* 0x000fe200078e0a07 */
[CC--:B------:R-:W-:Y:S02]  /*0e10*/  LEA.HI R4, R0.reuse, R19.reuse, RZ, 0x3 ;  /* 0x0000001300047211 */ /* 0x0c0fe400078f18ff */
[----:B------:R-:W-:Y:S01]  /*0e20*/  LEA.HI R0, R0, R19, RZ, 0x2 ;  /* 0x0000001300007211 */ /* 0x000fe200078f10ff */
[----:B------:R-:W-:Y:S01]  /*0e30*/  IMAD.SHL.U32 R214, R7, 0x2, RZ ;  /* 0x0000000207d67824 */ /* 0x000fe200078e00ff */
[----:B------:R-:W-:-:S02]  /*0e40*/  SHF.R.S32.HI R5, RZ, 0x3, R4 ;  /* 0x00000003ff057819 */ /* 0x000fc40000011404 */
[----:B------:R-:W-:Y:S02]  /*0e50*/  LOP3.LUT R4, R4, 0xfffffff8, RZ, 0xc0, !PT ;  /* 0xfffffff804047812 */ /* 0x000fe400078ec0ff */
[----:B------:R-:W-:Y:S02]  /*0e60*/  LOP3.LUT R9, R14, R9, RZ, 0x3c, !PT ;  /* 0x000000090e097212 */ /* 0x000fe400078e3cff */
[----:B------:R-:W-:Y:S01]  /*0e70*/  SHF.R.S32.HI R192, RZ, 0x2, R0 ;  /* 0x00000002ffc07819 */ /* 0x000fe20000011400 */
[----:B------:R-:W-:Y:S01]  /*0e80*/  IMAD.IADD R11, R19, 0x1, -R4 ;  /* 0x00000001130b7824 */ /* 0x000fe200078e0a04 */
[----:B------:R-:W-:Y:S01]  /*0e90*/  SHF.R.S32.HI R5, RZ, 0x1f, R0 ;  /* 0x0000001fff057819 */ /* 0x000fe20000011400 */
[----:B------:R-:W-:Y:S01]  /*0ea0*/  IMAD.IADD R9, R10, 0x1, R9 ;  /* 0x000000010a097824 */ /* 0x000fe200078e0209 */
[----:B------:R-:W-:Y:S01]  /*0eb0*/  LOP3.LUT R0, R0, 0xfffffffc, RZ, 0xc0, !PT ;  /* 0xfffffffc00007812 */ /* 0x000fe200078ec0ff */
[----:B------:R-:W-:Y:S01]  /*0ec0*/  IMAD.SHL.U32 R196, R11, 0x8, RZ ;  /* 0x000000080bc47824 */ /* 0x000fe200078e00ff */
[----:B------:R-:W-:Y:S01]  /*0ed0*/  LEA.HI R5, R5, R192, RZ, 0x3 ;  /* 0x000000c005057211 */ /* 0x000fe200078f18ff */
[----:B------:R-:W-:-:S02]  /*0ee0*/  VIADD R10, R192, 0x20 ;  /* 0x00000020c00a7836 */ /* 0x000fc40000000000 */
[----:B------:R-:W-:Y:S01]  /*0ef0*/  IMAD.IADD R8, R19, 0x1, -R0 ;  /* 0x0000000113087824 */ /* 0x000fe200078e0a00 */
[C---:B------:R-:W-:Y:S01]  /*0f00*/  IADD3 R20, R196.reuse, 0x140, RZ ;  /* 0x00000140c4147810 */ /* 0x040fe20007ffe0ff */
[C---:B------:R-:W-:Y:S01]  /*0f10*/  VIADD R29, R196.reuse, 0x40 ;  /* 0x00000040c41d7836 */ /* 0x040fe20000000000 */
[----:B------:R-:W-:Y:S01]  /*0f20*/  SHF.R.S32.HI R6, RZ, 0x1f, R10 ;  /* 0x0000001fff067819 */ /* 0x000fe2000001140a */
[----:B------:R-:W-:Y:S01]  /*0f30*/  VIADD R28, R196, 0x80 ;  /* 0x00000080c41c7836 */ /* 0x000fe20000000000 */
[----:B------:R-:W-:Y:S01]  /*0f40*/  LEA.HI R0, R8, R8, RZ, 0x1 ;  /* 0x0000000808007211 */ /* 0x000fe200078f08ff */
[C---:B------:R-:W-:Y:S01]  /*0f50*/  VIADD R24, R196.reuse, 0xc0 ;  /* 0x000000c0c4187836 */ /* 0x040fe20000000000 */
[----:B------:R-:W-:Y:S01]  /*0f60*/  SHF.R.S32.HI R30, RZ, 0x1f, R29 ;  /* 0x0000001fff1e7819 */ /* 0x000fe2000001141d */
[----:B------:R-:W-:Y:S01]  /*0f70*/  VIADD R21, R196, 0x100 ;  /* 0x00000100c4157836 */ /* 0x000fe20000000000 */
[----:B------:R-:W-:Y:S01]  /*0f80*/  SHF.R.S32.HI R29, RZ, 0x1f, R28 ;  /* 0x0000001fff1d7819 */ /* 0x000fe2000001141c */
[----:B------:R-:W-:Y:S01]  /*0f90*/  IMAD.SHL.U32 R4, R10, 0x40, RZ ;  /* 0x000000400a047824 */ /* 0x000fe200078e00ff */
[----:B------:R-:W-:Y:S01]  /*0fa0*/  LOP3.LUT R0, R0, 0x1ffffffe, RZ, 0xc0, !PT ;  /* 0x1ffffffe00007812 */ /* 0x000fe200078ec0ff */
[----:B------:R-:W-:Y:S01]  /*0fb0*/  IMAD.SHL.U32 R184, R8, 0x4, RZ ;  /* 0x0000000408b87824 */ /* 0x000fe200078e00ff */
[----:B------:R-:W-:Y:S01]  /*0fc0*/  LEA.HI R6, R6, R10, RZ, 0x3 ;  /* 0x0000000a06067211 */ /* 0x000fe200078f18ff */
[----:B------:R-:W-:Y:S01]  /*0fd0*/  IMAD.SHL.U32 R16, R8, 0x8, RZ ;  /* 0x0000000808107824 */ /* 0x000fe200078e00ff */
[----:B------:R-:W-:Y:S01]  /*0fe0*/  SHF.R.S32.HI R28, RZ, 0x1f, R24 ;  /* 0x0000001fff1c7819 */ /* 0x000fe20000011418 */
[C---:B------:R-:W-:Y:S01]  /*0ff0*/  VIADD R15, R196.reuse, 0x180 ;  /* 0x00000180c40f7836 */ /* 0x040fe20000000000 */
[----:B------:R-:W-:Y:S01]  /*1000*/  SHF.R.S32.HI R24, RZ, 0x1f, R21 ;  /* 0x0000001fff187819 */ /* 0x000fe20000011415 */
[----:B------:R-:W-:Y:S01]  /*1010*/  VIADD R14, R196, 0x1c0 ;  /* 0x000001c0c40e7836 */ /* 0x000fe20000000000 */
[----:B------:R-:W-:Y:S01]  /*1020*/  LOP3.LUT R5, R5, 0xfffffff8, RZ, 0xc0, !PT ;  /* 0xfffffff805057812 */ /* 0x000fe200078ec0ff */
[----:B------:R-:W-:Y:S01]  /*1030*/  VIADD R197, R184, 0x10 ;  /* 0x00000010b8c57836 */ /* 0x000fe20000000000 */
[----:B------:R-:W-:Y:S01]  /*1040*/  LOP3.LUT R4, R4, 0x1c0, RZ, 0xc0, !PT ;  /* 0x000001c004047812 */ /* 0x000fe200078ec0ff */
[C---:B------:R-:W-:Y:S01]  /*1050*/  VIADD R201, R16.reuse, 0x160 ;  /* 0x0000016010c97836 */ /* 0x040fe20000000000 */
[----:B------:R-:W-:Y:S01]  /*1060*/  SHF.R.S32.HI R21, RZ, 0x1f, R20 ;  /* 0x0000001fff157819 */ /* 0x000fe20000011414 */
[----:B------:R-:W-:Y:S01]  /*1070*/  VIADD R200, R16, 0x180 ;  /* 0x0000018010c87836 */ /* 0x000fe20000000000 */
[----:B------:R-:W-:Y:S01]  /*1080*/  SHF.R.S32.HI R20, RZ, 0x1f, R15 ;  /* 0x0000001fff147819 */ /* 0x000fe2000001140f */
[----:B------:R-:W-:Y:S01]  /*1090*/  IMAD.IADD R3, R8, 0x1, -R0 ;  /* 0x0000000108037824 */ /* 0x000fe200078e0a00 */
[----:B------:R-:W-:Y:S01]  /*10a0*/  SHF.R.S32.HI R15, RZ, 0x1f, R14 ;  /* 0x0000001fff0f7819 */ /* 0x000fe2000001140e */
[----:B------:R-:W-:Y:S01]  /*10b0*/  IMAD.SHL.U32 R6, R6, 0x40, RZ ;  /* 0x0000004006067824 */ /* 0x000fe200078e00ff */
[----:B------:R-:W-:Y:S01]  /*10c0*/  LOP3.LUT R0, R4, 0x38, R16, 0xf8, !PT ;  /* 0x0000003804007812 */ /* 0x000fe200078ef810 */
[----:B------:R-:W-:Y:S01]  /*10d0*/  IMAD.SHL.U32 R14, R197, 0x2, RZ ;  /* 0x00000002c50e7824 */ /* 0x000fe200078e00ff */
[----:B------:R-:W-:Y:S01]  /*10e0*/  SHF.R.U32.HI R13, RZ, 0x3, R4 ;  /* 0x00000003ff0d7819 */ /* 0x000fe20000011604 */
[----:B------:R-:W-:Y:S01]  /*10f0*/  IMAD.IADD R194, R192, 0x1, -R5 ;  /* 0x00000001c0c27824 */ /* 0x000fe200078e0a05 */
[----:B------:R-:W-:Y:S01]  /*1100*/  SHF.R.S32.HI R4, RZ, 0x1f, R201 ;  /* 0x0000001fff047819 */ /* 0x000fe200000114c9 */
[C---:B------:R-:W-:Y:S01]  /*1110*/  VIADD R199, R16.reuse, 0x1a0 ;  /* 0x000001a010c77836 */ /* 0x040fe20000000000 */
[----:B------:R-:W-:Y:S01]  /*1120*/  SHF.R.S32.HI R5, RZ, 0x1f, R200 ;  /* 0x0000001fff057819 */ /* 0x000fe200000114c8 */
[----:B------:R-:W-:Y:S01]  /*1130*/  VIADD R212, R16, 0x1c0 ;  /* 0x000001c010d47836 */ /* 0x000fe20000000000 */
[----:B------:R-:W-:Y:S01]  /*1140*/  LOP3.LUT R6, R6, 0xfffffe00, RZ, 0xc0, !PT ;  /* 0xfffffe0006067812 */ /* 0x000fe200078ec0ff */
[----:B------:R-:W-:Y:S01]  /*1150*/  VIADD R211, R16, 0x1e0 ;  /* 0x000001e010d37836 */ /* 0x000fe20000000000 */
[----:B------:R0:W-:Y:S01]  /*1160*/  STL [R1+0x48], R14 ;  /* 0x0000480e01007387 */ /* 0x0001e20000100800 */
[----:B------:R-:W-:Y:S01]  /*1170*/  SHF.R.S32.HI R8, RZ, 0x1f, R199 ;  /* 0x0000001fff087819 */ /* 0x000fe200000114c7 */
[----:B------:R-:W-:Y:S01]  /*1180*/  IMAD R217, R9, 0x2, R2 ;  /* 0x0000000209d97824 */ /* 0x000fe200078e0202 */
[----:B------:R-:W-:Y:S01]  /*1190*/  SHF.L.U64.HI R5, R200, 0x1, R5 ;  /* 0x00000001c8057819 */ /* 0x000fe20000010205 */
[----:B------:R-:W-:Y:S01]  /*11a0*/  STL [R1+0x54], R6 ;  /* 0x0000540601007387 */ /* 0x000fe20000100800 */
[----:B------:R-:W-:Y:S01]  /*11b0*/  SHF.R.S32.HI R11, RZ, 0x1f, R212 ;  /* 0x0000001fff0b7819 */ /* 0x000fe200000114d4 */
[C---:B------:R-:W-:Y:S01]  /*11c0*/  VIADD R210, R16.reuse, 0x40 ;  /* 0x0000004010d27836 */ /* 0x040fe20000000000 */
[----:B------:R-:W-:Y:S01]  /*11d0*/  SHF.R.S32.HI R10, RZ, 0x1f, R211 ;  /* 0x0000001fff0a7819 */ /* 0x000fe200000114d3 */
[C---:B------:R-:W-:Y:S01]  /*11e0*/  VIADD R209, R16.reuse, 0x60 ;  /* 0x0000006010d17836 */ /* 0x040fe20000000000 */
[----:B------:R-:W-:Y:S01]  /*11f0*/  SHF.R.S32.HI R12, RZ, 0x1f, R197 ;  /* 0x0000001fff0c7819 */ /* 0x000fe200000114c5 */
[C---:B------:R-:W-:Y:S01]  /*1200*/  VIADD R208, R16.reuse, 0x80 ;  /* 0x0000008010d07836 */ /* 0x040fe20000000000 */
[----:B0-----:R-:W-:Y:S01]  /*1210*/  SHF.L.U64.HI R14, R201, 0x1, R4 ;  /* 0x00000001c90e7819 */ /* 0x001fe20000010204 */
[C---:B------:R-:W-:Y:S01]  /*1220*/  VIADD R207, R16.reuse, 0xa0 ;  /* 0x000000a010cf7836 */ /* 0x040fe20000000000 */
[----:B------:R-:W-:Y:S01]  /*1230*/  SHF.L.U64.HI R4, R199, 0x1, R8 ;  /* 0x00000001c7047819 */ /* 0x000fe20000010208 */
[----:B------:R-:W-:Y:S01]  /*1240*/  VIADD R206, R16, 0xc0 ;  /* 0x000000c010ce7836 */ /* 0x000fe20000000000 */
[----:B------:R-:W-:Y:S01]  /*1250*/  SHF.L.U64.HI R8, R212, 0x1, R11 ;  /* 0x00000001d4087819 */ /* 0x000fe2000001020b */
[----:B------:R-:W-:Y:S01]  /*1260*/  STL [R1], R14 ;  /* 0x0000000e01007387 */ /* 0x000fe20000100800 */
[C---:B------:R-:W-:Y:S01]  /*1270*/  VIADD R205, R16.reuse, 0xe0 ;  /* 0x000000e010cd7836 */ /* 0x040fe20000000000 */
[----:B------:R-:W-:Y:S01]  /*1280*/  SHF.R.S32.HI R221, RZ, 0x1f, R210 ;  /* 0x0000001fffdd7819 */ /* 0x000fe200000114d2 */
[C---:B------:R-:W-:Y:S01]  /*1290*/  VIADD R204, R16.reuse, 0x100 ;  /* 0x0000010010cc7836 */ /* 0x040fe20000000000 */
[----:B------:R0:W-:Y:S01]  /*12a0*/  STL [R1+0x4], R5 ;  /* 0x0000040501007387 */ /* 0x0001e20000100800 */
[C---:B------:R-:W-:Y:S01]  /*12b0*/  VIADD R203, R16.reuse, 0x120 ;  /* 0x0000012010cb7836 */ /* 0x040fe20000000000 */
[----:B------:R-:W-:Y:S01]  /*12c0*/  SHF.R.S32.HI R222, RZ, 0x1f, R209 ;  /* 0x0000001fffde7819 */ /* 0x000fe200000114d1 */
[C---:B------:R-:W-:Y:S01]  /*12d0*/  VIADD R202, R16.reuse, 0x140 ;  /* 0x0000014010ca7836 */ /* 0x040fe20000000000 */
[----:B------:R1:W-:Y:S01]  /*12e0*/  STL [R1+0x8], R4 ;  /* 0x0000080401007387 */ /* 0x0003e20000100800 */
[C---:B------:R-:W-:Y:S01]  /*12f0*/  VIADD R220, R217.reuse, 0x26800 ;  /* 0x00026800d9dc7836 */ /* 0x040fe20000000000 */
[----:B------:R-:W-:Y:S01]  /*1300*/  SHF.R.S32.HI R223, RZ, 0x1f, R208 ;  /* 0x0000001fffdf7819 */ /* 0x000fe200000114d0 */
[----:B------:R-:W-:Y:S01]  /*1310*/  VIADD R19, R16, 0x20 ;  /* 0x0000002010137836 */ /* 0x000fe20000000000 */
[----:B------:R-:W-:Y:S01]  /*1320*/  STL [R1+0xc], R8 ;  /* 0x00000c0801007387 */ /* 0x000fe20000100800 */
[----:B------:R-:W-:Y:S01]  /*1330*/  VIADD R218, R217, 0x26840 ;  /* 0x00026840d9da7836 */ /* 0x000fe20000000000 */
[----:B0-----:R-:W-:Y:S01]  /*1340*/  SHF.L.U64.HI R5, R211, 0x1, R10 ;  /* 0x00000001d3057819 */ /* 0x001fe2000001020a */
[C---:B------:R-:W-:Y:S01]  /*1350*/  @P2 VIADD R218, R220.reuse, 0xffffffc0 ;  /* 0xffffffc0dcda2836 */ /* 0x040fe20000000000 */
[----:B------:R-:W-:Y:S01]  /*1360*/  SHF.R.S32.HI R224, RZ, 0x1f, R207 ;  /* 0x0000001fffe07819 */ /* 0x000fe200000114cf */
[----:B------:R-:W-:Y:S01]  /*1370*/  IMAD.IADD R220, R220, 0x1, R219 ;  /* 0x00000001dcdc7824 */ /* 0x000fe200078e02db */
[----:B-1----:R-:W-:Y:S01]  /*1380*/  SHF.L.U64.HI R4, R197, 0x1, R12 ;  /* 0x00000001c5047819 */ /* 0x002fe2000001020c */
[----:B------:R0:W-:Y:S01]  /*1390*/  STL [R1+0x10], R5 ;  /* 0x0000100501007387 */ /* 0x0001e20000100800 */
[----:B------:R-:W-:Y:S01]  /*13a0*/  SHF.R.S32.HI R225, RZ, 0x1f, R206 ;  /* 0x0000001fffe17819 */ /* 0x000fe200000114ce */
[----:B------:R-:W-:Y:S01]  /*13b0*/  IMAD.IADD R219, R219, 0x1, R218 ;  /* 0x00000001dbdb7824 */ /* 0x000fe200078e02da */
[----:B------:R-:W-:Y:S01]  /*13c0*/  SHF.R.S32.HI R226, RZ, 0x1f, R205 ;  /* 0x0000001fffe27819 */ /* 0x000fe200000114cd */
[----:B------:R1:W-:Y:S01]  /*13d0*/  STL [R1+0x44], R4 ;  /* 0x0000440401007387 */ /* 0x0003e20000100800 */
[----:B------:R-:W-:-:S02]  /*13e0*/  SHF.R.S32.HI R227, RZ, 0x1f, R204 ;  /* 0x0000001fffe37819 */ /* 0x000fc400000114cc */
[----:B------:R-:W-:Y:S02]  /*13f0*/  SHF.R.S32.HI R228, RZ, 0x1f, R203 ;  /* 0x0000001fffe47819 */ /* 0x000fe400000114cb */
[----:B------:R-:W-:Y:S02]  /*1400*/  SHF.R.S32.HI R229, RZ, 0x1f, R202 ;  /* 0x0000001fffe57819 */ /* 0x000fe400000114ca */
[----:B0-----:R-:W-:Y:S01]  /*1410*/  LOP3.LUT R5, R6, R0, R13, 0xf6, !PT ;  /* 0x0000000006057212 */ /* 0x001fe200078ef60d */
[----:B------:R-:W-:Y:S01]  /*1420*/  IMAD R0, R3, 0x8, R198 ;  /* 0x0000000803007824 */ /* 0x000fe200078e02c6 */
[----:B------:R-:W-:Y:S02]  /*1430*/  SHF.R.S32.HI R17, RZ, 0x1f, R16 ;  /* 0x0000001fff117819 */ /* 0x000fe40000011410 */
[----:B------:R-:W-:Y:S01]  /*1440*/  SHF.R.S32.HI R195, RZ, 0x1f, R19 ;  /* 0x0000001fffc37819 */ /* 0x000fe20000011413 */
[----:B-1----:R-:W-:Y:S01]  /*1450*/  IMAD R4, R5, 0x2, R2 ;  /* 0x0000000205047824 */ /* 0x002fe200078e0202 */
[----:B------:R-:W-:-:S02]  /*1460*/  SHF.L.U64.HI R221, R210, 0x1, R221 ;  /* 0x00000001d2dd7819 */ /* 0x000fc400000102dd */
[----:B------:R-:W-:Y:S02]  /*1470*/  SHF.L.U64.HI R222, R209, 0x1, R222 ;  /* 0x00000001d1de7819 */ /* 0x000fe400000102de */
[----:B------:R0:W-:Y:S01]  /*1480*/  STL [R1+0x4c], R4 ;  /* 0x00004c0401007387 */ /* 0x0001e20000100800 */
[----:B------:R-:W-:Y:S02]  /*1490*/  SHF.L.U64.HI R223, R208, 0x1, R223 ;  /* 0x00000001d0df7819 */ /* 0x000fe400000102df */
[----:B------:R-:W-:Y:S01]  /*14a0*/  SHF.L.U64.HI R224, R207, 0x1, R224 ;  /* 0x00000001cfe07819 */ /* 0x000fe200000102e0 */
[----:B------:R0:W-:Y:S01]  /*14b0*/  STL [R1+0x58], R0 ;  /* 0x0000580001007387 */ /* 0x0001e20000100800 */
[----:B------:R-:W-:Y:S02]  /*14c0*/  SHF.L.U64.HI R225, R206, 0x1, R225 ;  /* 0x00000001cee17819 */ /* 0x000fe400000102e1 */
[----:B------:R-:W-:Y:S02]  /*14d0*/  SHF.L.U64.HI R226, R205, 0x1, R226 ;  /* 0x00000001cde27819 */ /* 0x000fe400000102e2 */
[----:B------:R-:W-:-:S02]  /*14e0*/  SHF.L.U64.HI R227, R204, 0x1, R227 ;  /* 0x00000001cce37819 */ /* 0x000fc400000102e3 */
[----:B------:R-:W-:Y:S02]  /*14f0*/  SHF.L.U64.HI R228, R203, 0x1, R228 ;  /* 0x00000001cbe47819 */ /* 0x000fe400000102e4 */
[----:B------:R-:W-:-:S07]  /*1500*/  SHF.L.U64.HI R229, R202, 0x1, R229 ;  /* 0x00000001cae57819 */ /* 0x000fce00000102e5 */
.L_x_3942:
        /* <DEDUP_REMOVED lines=8> */
[----:B------:R-:W-:Y:S02]  /*1590*/  ISETP.NE.U32.AND P1, PT, RZ, UR8, PT ;  /* 0x00000008ff007c0c */ /* 0x000fe4000bf25070 */
[----:B------:R-:W-:Y:S02]  /*15a0*/  ISETP.NE.AND.EX P2, PT, RZ, UR5, PT, P2 ;  /* 0x00000005ff007c0c */ /* 0x000fe4000bf45320 */
[----:B------:R-:W-:Y:S02]  /*15b0*/  ISETP.NE.AND.EX P1, PT, RZ, UR9, PT, P1 ;  /* 0x00000009ff007c0c */ /* 0x000fe4000bf25310 */
[----:B------:R-:W-:-:S04]  /*15c0*/  ISETP.NE.U32.AND P0, PT, RZ, UR6, PT ;  /* 0x00000006ff007c0c */ /* 0x000fc8000bf05070 */
[----:B------:R-:W-:Y:S02]  /*15d0*/  ISETP.NE.AND.EX P0, PT, RZ, UR7, PT, P0 ;  /* 0x00000007ff007c0c */ /* 0x000fe4000bf05300 */
[----:B--2---:R-:W-:Y:S01]  /*15e0*/  SHF.R.S32.HI R3, RZ, 0x1f, R0 ;  /* 0x0000001fff037819 */ /* 0x004fe20000011400 */
[----:B------:R-:W-:Y:S02]  /*15f0*/  STL [R1+0x20], R0 ;  /* 0x0000200001007387 */ /* 0x000fe40000100800 */
[C---:B------:R-:W-:Y:S01]  /*1600*/  @P2 LEA R4, P3, R0.reuse, UR4, 0x2 ;  /* 0x0000000400042c11 */ /* 0x040fe2000f8610ff */
[C---:B------:R-:W-:Y:S01]  /*1610*/  IMAD.SHL.U32 R31, R0.reuse, 0x4, RZ ;  /* 0x00000004001f7824 */ /* 0x040fe200078e00ff */
[C-C-:B------:R-:W-:Y:S01]  /*1620*/  SHF.L.U64.HI R30, R0.reuse, 0x2, R3.reuse ;  /* 0x00000002001e7819 */ /* 0x140fe20000010203 */
[----:B------:R0:W-:Y:S01]  /*1630*/  STL [R1+0x40], R3 ;  /* 0x0000400301007387 */ /* 0x0001e20000100800 */
[----:B------:R-:W-:Y:S01]  /*1640*/  @P2 LEA.HI.X R5, R0, UR5, R3, 0x2, P3 ;  /* 0x0000000500052c11 */ /* 0x000fe200098f1403 */
[----:B------:R-:W-:Y:S01]  /*1650*/  ULDC UR4, c[0x0][0x288] ;  /* 0x0000a20000047ab9 */ /* 0x000fe20000000800 */
[----:B------:R-:W-:Y:S01]  /*1660*/  IADD3 R8, P4, R31, UR6, RZ ;  /* 0x000000061f087c10 */ /* 0x000fe2000ff9e0ff */
[----:B-1----:R1:W-:Y:S01]  /*1670*/  STL [R1+0x18], R31 ;  /* 0x0000181f01007387 */ /* 0x0023e20000100800 */
[----:B0-----:R-:W-:-:S02]  /*1680*/  IMAD.MOV.U32 R3, RZ, RZ, RZ ;  /* 0x000000ffff037224 */ /* 0x001fc400078e00ff */
[----:B------:R-:W-:Y:S01]  /*1690*/  IADD3.X R9, R30, UR7, RZ, P4, !PT ;  /* 0x000000071e097c10 */ /* 0x000fe2000a7fe4ff */
[----:B------:R-:W-:Y:S01]  /*16a0*/  IMAD.U32 R27, RZ, RZ, UR4 ;  /* 0x00000004ff1b7e24 */ /* 0x000fe2000f8e00ff */
[----:B------:R1:W-:Y:S01]  /*16b0*/  STL [R1+0x1c], R30 ;  /* 0x00001c1e01007387 */ /* 0x0003e20000100800 */
[----:B------:R-:W-:-:S03]  /*16c0*/  ULDC.64 UR4, c[0x0][0x418] ;  /* 0x0001060000047ab9 */ /* 0x000fc60000000a00 */
[----:B------:R1:W5:Y:S01]  /*16d0*/  @P2 LDG.E R3, desc[UR40][R4.64] ;  /* 0x0000002804032981 */ /* 0x000362000c1e1900 */
[----:B------:R-:W-:-:S03]  /*16e0*/  @P1 IADD3 R6, P2, R31, UR8, RZ ;  /* 0x000000081f061c10 */ /* 0x000fc6000ff5e0ff */
[----:B------:R1:W5:Y:S01]  /*16f0*/  @P0 LDG.E R29, desc[UR40][R8.64] ;  /* 0x00000028081d0981 */ /* 0x000362000c1e1900 */
[----:B---3--:R-:W-:-:S03]  /*1700*/  @P1 IADD3.X R7, R30, UR9, RZ, P2, !PT ;  /* 0x000000091e071c10 */ /* 0x008fc600097fe4ff */
[----:B------:R1:W-:Y:S01]  /*1710*/  STL [R1+0x38], R25 ;  /* 0x0000381901007387 */ /* 0x0003e20000100800 */
[----:B------:R-:W-:Y:S01]  /*1720*/  UISETP.NE.U32.AND UP0, UPT, UR4, URZ, UPT ;  /* 0x0000003f0400728c */ /* 0x000fe2000bf05070 */
[----:B------:R-:W-:Y:S02]  /*1730*/  ULDC.64 UR8, c[0x0][0xa20] ;  /* 0x0002880000087ab9 */ /* 0x000fe40000000a00 */
[----:B------:R1:W5:Y:S01]  /*1740*/  @P1 LDG.E R27, desc[UR40][R6.64] ;  /* 0x00000028061b1981 */ /* 0x000362000c1e1900 */
[----:B------:R-:W-:Y:S01]  /*1750*/  UISETP.NE.AND.EX UP0, UPT, UR5, URZ, UPT, UP0 ;  /* 0x0000003f0500728c */ /* 0x000fe2000bf05300 */
[----:B------:R-:W-:Y:S01]  /*1760*/  ISETP.NE.U32.AND P2, PT, RZ, UR8, PT ;  /* 0x00000008ff007c0c */ /* 0x000fe2000bf45070 */
[----:B------:R-:W-:Y:S01]  /*1770*/  ULDC UR4, c[0x0][0x424] ;  /* 0x0001090000047ab9 */ /* 0x000fe20000000800 */
[----:B------:R1:W-:Y:S01]  /*1780*/  STL [R1+0x14], R26 ;  /* 0x0000141a01007387 */ /* 0x0003e20000100800 */
[----:B------:R-:W-:Y:S01]  /*1790*/  USEL UR4, UR4, 0x1, UP0 ;  /* 0x0000000104047887 */ /* 0x000fe20008000000 */
[----:B------:R-:W-:Y:S01]  /*17a0*/  ISETP.NE.AND.EX P2, PT, RZ, UR9, PT, P2 ;  /* 0x00000009ff007c0c */ /* 0x000fe2000bf45320 */
[----:B------:R-:W-:Y:S01]  /*17b0*/  ULDC UR5, c[0x0][0x2f0] ;  /* 0x0000bc0000057ab9 */ /* 0x000fe20000000800 */
[----:B------:R-:W-:Y:S01]  /*17c0*/  IMAD.MOV.U32 R41, RZ, RZ, R0 ;  /* 0x000000ffff297224 */ /* 0x000fe200078e0000 */
[----:B------:R-:W-:-:S03]  /*17d0*/  UIMAD UR4, UR4, UR5, URZ ;  /* 0x00000005040472a4 */ /* 0x000fc6000f8e023f */
[----:B------:R-:W-:Y:S01]  /*17e0*/  ULDC UR5, c[0x0][0x348] ;  /* 0x0000d20000057ab9 */ /* 0x000fe20000000800 */
[----:B------:R-:W-:Y:S08]  /*17f0*/  @P1 BRA `(.L_x_3815) ;  /* 0x0000000000241947 */ /* 0x000ff00003800000 */
[----:B------:R-:W-:Y:S02]  /*1800*/  ULDC.64 UR6, c[0x0][0xa00] ;  /* 0x0002800000067ab9 */ /* 0x000fe40000000a00 */
[----:B------:R-:W-:-:S04]  /*1810*/  ISETP.NE.U32.AND P1, PT, RZ, UR6, PT ;  /* 0x00000006ff007c0c */ /* 0x000fc8000bf25070 */
[----:B------:R-:W-:-:S13]  /*1820*/  ISETP.NE.AND.EX P1, PT, RZ, UR7, PT, P1 ;  /* 0x00000007ff007c0c */ /* 0x000fda000bf25310 */
[----:B------:R-:W-:Y:S05]  /*1830*/  @!P1 BRA `(.L_x_3815) ;  /* 0x0000000000149947 */ /* 0x000fea0003800000 */
[----:B-1----:R-:W0:Y:S02]  /*1840*/  LDC.64 R4, c[0x0][0xa00] ;  /* 0x00028000ff047b82 */ /* 0x002e240000000a00 */
[----:B0-----:R-:W-:-:S05]  /*1850*/  IMAD.WIDE R4, R41, 0x4, R4 ;  /* 0x0000000429047825 */ /* 0x001fca00078e0204 */
[----:B-----5:R-:W2:Y:S04]  /*1860*/  LDG.E R27, desc[UR40][R4.64] ;  /* 0x00000028041b7981 */ /* 0x020ea8000c1e1900 */
[----:B------:R-:W2:Y:S02]  /*1870*/  LDG.E R0, desc[UR40][R4.64+0x4] ;  /* 0x0000042804007981 */ /* 0x000ea4000c1e1900 */
[----:B--2---:R-:W-:-:S07]  /*1880*/  IMAD.IADD R27, R0, 0x1, -R27 ;  /* 0x00000001001b7824 */ /* 0x004fce00078e0a1b */
.L_x_3815:
[----:B------:R-:W-:Y:S02]  /*1890*/  IMAD.U32 R40, RZ, RZ, UR5 ;  /* 0x00000005ff287e24 */ /* 0x000fe4000f8e00ff */
[----:B------:R-:W-:Y:S01]  /*18a0*/  IMAD.U32 R28, RZ, RZ, UR4 ;  /* 0x00000004ff1c7e24 */ /* 0x000fe2000f8e00ff */
[----:B------:R-:W-:Y:S06]  /*18b0*/  @!P2 BRA `(.L_x_3816) ;  /* 0x000000000010a947 */ /* 0x000fec0003800000 */
[----:B-1----:R-:W-:-:S04]  /*18c0*/  IADD3 R4, P0, R31, UR8, RZ ;  /* 0x000000081f047c10 */ /* 0x002fc8000ff1e0ff */
[----:B------:R-:W-:-:S05]  /*18d0*/  IADD3.X R5, R30, UR9, RZ, P0, !PT ;  /* 0x000000091e057c10 */ /* 0x000fca00087fe4ff */
[----:B------:R0:W5:Y:S01]  /*18e0*/  LDG.E R28, desc[UR40][R4.64] ;  /* 0x00000028041c7981 */ /* 0x000162000c1e1900 */
[----:B------:R-:W-:Y:S05]  /*18f0*/  BRA `(.L_x_3817) ;  /* 0x0000000000107947 */ /* 0x000fea0003800000 */
.L_x_3816:
[----:B------:R-:W-:Y:S05]  /*1900*/  @!P0 BRA `(.L_x_3817) ;  /* 0x00000000000c8947 */ /* 0x000fea0003800000 */
[----:B-1----:R-:W2:Y:S04]  /*1910*/  LDG.E R5, desc[UR40][R8.64] ;  /* 0x0000002808057981 */ /* 0x002ea8000c1e1900 */
[----:B------:R-:W2:Y:S02]  /*1920*/  LDG.E R28, desc[UR40][R8.64+0x4] ;  /* 0x00000428081c7981 */ /* 0x000ea4000c1e1900 */
[----:B--2---:R-:W-:-:S07]  /*1930*/  IMAD.IADD R28, R28, 0x1, -R5 ;  /* 0x000000011c1c7824 */ /* 0x004fce00078e0a05 */
.L_x_3817:
[----:B------:R-:W-:Y:S02]  /*1940*/  ULDC.64 UR4, c[0x0][0xa10] ;  /* 0x0002840000047ab9 */ /* 0x000fe40000000a00 */
[----:B------:R-:W-:-:S04]  /*1950*/  ISETP.NE.U32.AND P0, PT, RZ, UR4, PT ;  /* 0x00000004ff007c0c */ /* 0x000fc8000bf05070 */
[----:B------:R-:W-:Y:S01]  /*1960*/  ISETP.NE.AND.EX P0, PT, RZ, UR5, PT, P0 ;  /* 0x00000005ff007c0c */ /* 0x000fe2000bf05300 */
[----:B------:R-:W-:-:S12]  /*1970*/  ULDC.64 UR4, c[0x0][0xa30] ;  /* 0x00028c0000047ab9 */ /* 0x000fd80000000a00 */
[----:B01----:R-:W0:Y:S02]  /*1980*/  @P0 LDC.64 R4, c[0x0][0xa10] ;  /* 0x00028400ff040b82 */ /* 0x003e240000000a00 */
[----:B0-----:R-:W-:-:S05]  /*1990*/  @P0 IMAD.WIDE R4, R41, 0x4, R4 ;  /* 0x0000000429040825 */ /* 0x001fca00078e0204 */
[----:B------:R-:W2:Y:S04]  /*19a0*/  @P0 LDG.E R0, desc[UR40][R4.64] ;  /* 0x0000002804000981 */ /* 0x000ea8000c1e1900 */
[----:B------:R-:W2:Y:S01]  /*19b0*/  @P0 LDG.E R9, desc[UR40][R4.64+0x4] ;  /* 0x0000042804090981 */ /* 0x000ea2000c1e1900 */
[----:B------:R-:W-:Y:S01]  /*19c0*/  ISETP.NE.U32.AND P1, PT, RZ, UR4, PT ;  /* 0x00000004ff007c0c */ /* 0x000fe2000bf25070 */
[----:B-----5:R-:W-:-:S03]  /*19d0*/  IMAD.MOV.U32 R24, RZ, RZ, R28 ;  /* 0x000000ffff187224 */ /* 0x020fc600078e001c */
[----:B------:R-:W-:-:S13]  /*19e0*/  ISETP.NE.AND.EX P1, PT, RZ, UR5, PT, P1 ;  /* 0x00000005ff007c0c */ /* 0x000fda000bf25310 */
[----:B------:R-:W-:-:S04]  /*19f0*/  @P1 IADD3 R6, P2, R31, UR4, RZ ;  /* 0x000000041f061c10 */ /* 0x000fc8000ff5e0ff */
[----:B------:R-:W-:-:S05]  /*1a00*/  @P1 IADD3.X R7, R30, UR5, RZ, P2, !PT ;  /* 0x000000051e071c10 */ /* 0x000fca00097fe4ff */
[----:B------:R0:W5:Y:S01]  /*1a10*/  @P1 LDG.E R24, desc[UR40][R6.64] ;  /* 0x0000002806181981 */ /* 0x000162000c1e1900 */
[----:B------:R-:W-:Y:S01]  /*1a20*/  IMAD.IADD R11, R28, 0x1, -R3 ;  /* 0x000000011c0b7824 */ /* 0x000fe200078e0a03 */
[----:B------:R-:W-:-:S03]  /*1a30*/  PLOP3.LUT P3, PT, PT, PT, PT, 0x80, 0x0 ;  /* 0x000000000000781c */ /* 0x000fc60003f6f070 */
[----:B------:R-:W-:-:S05]  /*1a40*/  IMAD.MOV R39, RZ, RZ, -R11 ;  /* 0x000000ffff277224 */ /* 0x000fca00078e0a0b */
[----:B------:R-:W-:Y:S01]  /*1a50*/  VIMNMX R39, RZ, R39, !PT ;  /* 0x00000027ff277248 */ /* 0x000fe20007fe0100 */
[----:B--2---:R-:W-:-:S04]  /*1a60*/  @P0 IMAD.IADD R40, R9, 0x1, -R0 ;  /* 0x0000000109280824 */ /* 0x004fc800078e0a00 */
[----:B------:R-:W-:-:S04]  /*1a70*/  IMAD.IADD R168, R11, 0x1, R40 ;  /* 0x000000010ba87824 */ /* 0x000fc800078e0228 */
[----:B------:R-:W-:-:S05]  /*1a80*/  VIADD R0, R168, 0x3f ;  /* 0x0000003fa8007836 */ /* 0x000fca0000000000 */
[----:B------:R-:W-:-:S04]  /*1a90*/  SHF.R.S32.HI R3, RZ, 0x1f, R0 ;  /* 0x0000001fff037819 */ /* 0x000fc80000011400 */
[----:B------:R-:W-:-:S04]  /*1aa0*/  LEA.HI R3, R3, R0, RZ, 0x6 ;  /* 0x0000000003037211 */ /* 0x000fc800078f30ff */
[----:B------:R-:W-:Y:S02]  /*1ab0*/  LOP3.LUT R5, R3, 0xffffffc0, RZ, 0xc0, !PT ;  /* 0xffffffc003057812 */ /* 0x000fe400078ec0ff */
[----:B------:R-:W-:Y:S02]  /*1ac0*/  SHF.R.S32.HI R215, RZ, 0x6, R3 ;  /* 0x00000006ffd77819 */ /* 0x000fe40000011403 */
[----:B------:R-:W-:-:S04]  /*1ad0*/  VIADDMNMX R0, R5, -R11, R40, PT ;  /* 0x8000000b05007246 */ /* 0x000fc80003800128 */
[----:B------:R-:W-:Y:S02]  /*1ae0*/  ISETP.GT.AND P0, PT, R0, R39, PT ;  /* 0x000000270000720c */ /* 0x000fe40003f04270 */
[----:B------:R-:W-:-:S05]  /*1af0*/  SHF.R.U32.HI R39, RZ, 0x6, R39 ;  /* 0x00000006ff277819 */ /* 0x000fca0000011627 */
[----:B------:R-:W-:-:S06]  /*1b00*/  IMAD.MOV.U32 R38, RZ, RZ, R39 ;  /* 0x000000ffff267224 */ /* 0x000fcc00078e0027 */
[----:B------:R-:W-:-:S05]  /*1b10*/  @P0 VIADD R0, R0, 0x3f ;  /* 0x0000003f00000836 */ /* 0x000fca0000000000 */
[----:B------:R-:W-:-:S04]  /*1b20*/  @P0 SHF.R.S32.HI R5, RZ, 0x1f, R0 ;  /* 0x0000001fff050819 */ /* 0x000fc80000011400 */
[----:B------:R-:W-:-:S04]  /*1b30*/  @P0 LEA.HI R5, R5, R0, RZ, 0x6 ;  /* 0x0000000005050211 */ /* 0x000fc800078f30ff */
[----:B------:R-:W-:-:S04]  /*1b40*/  @P0 SHF.R.S32.HI R38, RZ, 0x6, R5 ;  /* 0x00000006ff260819 */ /* 0x000fc80000011405 */
        /* <DEDUP_REMOVED lines=22> */
.L_x_3820:
[----:B------:R-:W-:Y:S05]  /*1cb0*/  BSYNC B6 ;  /* 0x0000000000067941 */ /* 0x000fea0003800000 */
.L_x_3819:
        /* <DEDUP_REMOVED lines=19> */
[----:B-1---5:R-:W-:Y:S05]  /*1df0*/  CALL.ABS.NOINC R14 ;  /* 0x000000000e007343 */ /* 0x022fea0003c00000 */
.L_x_3822:
[----:B------:R-:W-:Y:S05]  /*1e00*/  BSYNC B6 ;  /* 0x0000000000067941 */ /* 0x000fea0003800000 */
.L_x_3821:
[----:B------:R-:W-:Y:S01]  /*1e10*/  ULDC.64 UR4, c[0x0][0x9f8] ;  /* 0x00027e0000047ab9 */ /* 0x000fe20000000a00 */
[----:B------:R-:W0:Y:S01]  /*1e20*/  LDC.64 R4, c[0x0][0x3f8] ;  /* 0x0000fe00ff047b82 */ /* 0x000e220000000a00 */
[----:B------:R-:W-:-:S04]  /*1e30*/  ISETP.NE.U32.AND P0, PT, RZ, UR4, PT ;  /* 0x00000004ff007c0c */ /* 0x000fc8000bf05070 */
[----:B------:R-:W-:-:S03]  /*1e40*/  ISETP.NE.AND.EX P0, PT, RZ, UR5, PT, P0 ;  /* 0x00000005ff007c0c */ /* 0x000fc6000bf05300 */
[----:B------:R-:W1:Y:S08]  /*1e50*/  LDC.64 R46, c[0x0][0x408] ;  /* 0x00010200ff2e7b82 */ /* 0x000e700000000a00 */
[----:B------:R-:W2:Y:S02]  /*1e60*/  LDC R51, c[0x0][0x3f4] ;  /* 0x0000fd00ff337b82 */ /* 0x000ea40000000800 */
[----:B------:R-:W-:Y:S01]  /*1e70*/  @P0 IADD3 R6, P1, R31, UR4, RZ ;  /* 0x000000041f060c10 */ /* 0x000fe2000ff3e0ff */
[----:B------:R-:W3:Y:S01]  /*1e80*/  S2R R12, SR_TID.X ;  /* 0x00000000000c7919 */ /* 0x000ee20000002100 */
[----:B------:R-:W-:-:S02]  /*1e90*/  SHF.R.S32.HI R3, RZ, 0x1f, R192 ;  /* 0x0000001fff037819 */ /* 0x000fc400000114c0 */
[----:B------:R-:W-:Y:S01]  /*1ea0*/  SHF.R.S32.HI R185, RZ, 0x1f, R184 ;  /* 0x0000001fffb97819 */ /* 0x000fe200000114b8 */
[----:B------:R-:W-:Y:S01]  /*1eb0*/  IMAD.SHL.U32 R44, R194, 0x40, RZ ;  /* 0x00000040c22c7824 */ /* 0x000fe200078e00ff */
[----:B------:R-:W-:Y:S01]  /*1ec0*/  @P0 IADD3.X R7, R30, UR5, RZ, P1, !PT ;  /* 0x000000051e070c10 */ /* 0x000fe20008ffe4ff */
[-C--:B0-----:R-:W-:Y:S01]  /*1ed0*/  IMAD.WIDE.U32 R32, R192, R4.reuse, R16 ;  /* 0x00000004c0207225 */ /* 0x081fe200078e0010 */
[----:B------:R-:W-:Y:S01]  /*1ee0*/  SHF.L.U64.HI R42, R4, 0x6, R5 ;  /* 0x00000006042a7819 */ /* 0x000fe20000010205 */
[----:B------:R-:W-:Y:S02]  /*1ef0*/  ULDC UR4, c[0x0][0x2f4] ;  /* 0x0000bd0000047ab9 */ /* 0x000fe40000000800 */
[----:B------:R0:W4:Y:S01]  /*1f00*/  @P0 LDG.E R41, desc[UR40][R6.64] ;  /* 0x0000002806290981 */ /* 0x000122000c1e1900 */
[C---:B------:R-:W-:Y:S01]  /*1f10*/  IMAD R0, R3.reuse, R4, RZ ;  /* 0x0000000403007224 */ /* 0x040fe200078e02ff */
[----:B------:R-:W-:Y:S01]  /*1f20*/  LOP3.LUT R44, R44, 0x1c0, RZ, 0xc0, !PT ;  /* 0x000001c02c2c7812 */ /* 0x000fe200078ec0ff */
[----:B-1----:R-:W-:Y:S01]  /*1f30*/  IMAD R3, R3, R46, RZ ;  /* 0x0000002e03037224 */ /* 0x002fe200078e02ff */
[----:B------:R-:W1:Y:S01]  /*1f40*/  S2R R30, SR_TID.X ;  /* 0x00000000001e7919 */ /* 0x000e620000002100 */
[----:B------:R-:W-:Y:S01]  /*1f50*/  IMAD R9, R192, R5, R0 ;  /* 0x00000005c0097224 */ /* 0x000fe200078e0200 */
[----:B------:R-:W-:Y:S01]  /*1f60*/  SHF.L.U64.HI R45, R46, 0x6, R47 ;  /* 0x000000062e2d7819 */ /* 0x000fe2000001022f */
[----:B------:R-:W-:Y:S01]  /*1f70*/  IMAD.WIDE.U32 R20, R192, R4, R184 ;  /* 0x00000004c0147225 */ /* 0x000fe200078e00b8 */
[----:B------:R-:W-:-:S02]  /*1f80*/  ISETP.GE.AND P2, PT, R16, UR4, PT ;  /* 0x0000000410007c0c */ /* 0x000fc4000bf46270 */
[----:B0----5:R-:W-:Y:S01]  /*1f90*/  SHF.R.S32.HI R7, RZ, 0x1f, R24 ;  /* 0x0000001fff077819 */ /* 0x021fe20000011418 */
[----:B------:R-:W-:Y:S01]  /*1fa0*/  IMAD R11, R192, R47, R3 ;  /* 0x0000002fc00b7224 */ /* 0x000fe200078e0203 */
[C---:B--2---:R-:W-:Y:S01]  /*1fb0*/  ISETP.GE.AND P0, PT, R16.reuse, R51, PT ;  /* 0x000000331000720c */ /* 0x044fe20003f06270 */
[----:B------:R-:W-:Y:S01]  /*1fc0*/  IMAD.IADD R21, R21, 0x1, R9 ;  /* 0x0000000115157824 */ /* 0x000fe200078e0209 */
[----:B------:R-:W-:Y:S01]  /*1fd0*/  SHF.R.S32.HI R48, RZ, 0x1f, R26 ;  /* 0x0000001fff307819 */ /* 0x000fe2000001141a */
[----:B------:R-:W-:Y:S01]  /*1fe0*/  IMAD R8, R7, R4, RZ ;  /* 0x0000000407087224 */ /* 0x000fe200078e02ff */
[----:B------:R-:W-:Y:S01]  /*1ff0*/  SEL R3, R51, RZ, P0 ;  /* 0x000000ff33037207 */ /* 0x000fe20000000000 */
[----:B------:R-:W-:Y:S01]  /*2000*/  IMAD.IADD R33, R9, 0x1, R33 ;  /* 0x0000000109217824 */ /* 0x000fe200078e0221 */
[----:B------:R-:W-:Y:S01]  /*2010*/  ISETP.GE.AND P1, PT, R19, UR4, PT ;  /* 0x0000000413007c0c */ /* 0x000fe2000bf26270 */
[----:B------:R-:W-:Y:S01]  /*2020*/  IMAD R7, R7, R46, RZ ;  /* 0x0000002e07077224 */ /* 0x000fe200078e02ff */
[----:B------:R-:W-:Y:S01]  /*2030*/  P2R R63, PR, RZ, 0x4 ;  /* 0x00000004ff3f7803 */ /* 0x000fe20000000000 */
[----:B------:R-:W-:Y:S01]  /*2040*/  IMAD.IADD R3, R16, 0x1, R3 ;  /* 0x0000000110037824 */ /* 0x000fe200078e0203 */
[----:B---3--:R-:W-:Y:S01]  /*2050*/  SHF.R.U32.HI R12, RZ, 0x7, R12 ;  /* 0x00000007ff0c7819 */ /* 0x008fe2000001160c */
[----:B------:R-:W-:-:S03]  /*2060*/  IMAD.WIDE.U32 R20, R24, R4, R20 ;  /* 0x0000000418147225 */ /* 0x000fc600078e0014 */
[----:B------:R-:W-:Y:S01]  /*2070*/  SHF.R.S32.HI R6, RZ, 0x1f, R3 ;  /* 0x0000001fff067819 */ /* 0x000fe20000011403 */
[----:B------:R-:W-:-:S03]  /*2080*/  IMAD.WIDE.U32 R32, R24, R4, R32 ;  /* 0x0000000418207225 */ /* 0x000fc600078e0020 */
[----:B------:R-:W-:Y:S01]  /*2090*/  LEA.HI R3, R6, R3, RZ, 0x3 ;  /* 0x0000000306037211 */ /* 0x000fe200078f18ff */
[----:B------:R-:W-:Y:S01]  /*20a0*/  IMAD.SHL.U32 R43, R4, 0x40, RZ ;  /* 0x00000040042b7824 */ /* 0x000fe200078e00ff */
[----:B------:R-:W-:Y:S01]  /*20b0*/  LOP3.LUT R4, R44, 0x18, R16, 0xf8, !PT ;  /* 0x000000182c047812 */ /* 0x000fe200078ef810 */
[----:B------:R-:W-:Y:S01]  /*20c0*/  IMAD R7, R24, R47, R7 ;  /* 0x0000002f18077224 */ /* 0x000fe200078e0207 */
[----:B------:R-:W-:Y:S01]  /*20d0*/  SHF.R.U32.HI R47, RZ, 0x3, R44 ;  /* 0x00000003ff2f7819 */ /* 0x000fe2000001162c */
[-C--:B------:R-:W-:Y:S01]  /*20e0*/  IMAD.WIDE.U32 R34, R192, R46.reuse, R184 ;  /* 0x0000002ec0227225 */ /* 0x080fe200078e00b8 */
[----:B------:R-:W-:Y:S02]  /*20f0*/  LOP3.LUT R56, R3, 0xfffffff8, RZ, 0xc0, !PT ;  /* 0xfffffff803387812 */ /* 0x000fe400078ec0ff */
[----:B------:R-:W-:Y:S01]  /*2100*/  LOP3.LUT R4, R4, R47, RZ, 0x3c, !PT ;  /* 0x0000002f04047212 */ /* 0x000fe200078e3cff */
[----:B-1----:R-:W-:Y:S01]  /*2110*/  VIADD R30, R30, 0xffffff80 ;  /* 0xffffff801e1e7836 */ /* 0x002fe20000000000 */
[----:B------:R-:W-:Y:S01]  /*2120*/  SHF.R.S32.HI R61, RZ, 0x1f, R56 ;  /* 0x0000001fff3d7819 */ /* 0x000fe20000011438 */
[----:B------:R-:W-:-:S03]  /*2130*/  IMAD.WIDE.U32 R36, R192, R46, R16 ;  /* 0x0000002ec0247225 */ /* 0x000fc600078e0010 */
[----:B------:R-:W-:Y:S01]  /*2140*/  SHF.R.S32.HI R10, RZ, 0x1f, R30 ;  /* 0x0000001fff0a7819 */ /* 0x000fe2000001141e */
[----:B------:R-:W-:Y:S01]  /*2150*/  IMAD R52, R213, 0x200, R4 ;  /* 0x00000200d5347824 */ /* 0x000fe200078e0204 */
[----:B------:R-:W-:Y:S01]  /*2160*/  LOP3.LUT R4, R44, 0x38, R3, 0xf8, !PT ;  /* 0x000000382c047812 */ /* 0x000fe200078ef803 */
[----:B------:R-:W-:Y:S01]  /*2170*/  IMAD.IADD R35, R35, 0x1, R11 ;  /* 0x0000000123237824 */ /* 0x000fe200078e020b */
[----:B------:R-:W-:Y:S01]  /*2180*/  LEA.HI R10, R10, R30, RZ, 0x2 ;  /* 0x0000001e0a0a7211 */ /* 0x000fe200078f10ff */
[----:B------:R-:W-:Y:S01]  /*2190*/  IMAD.IADD R37, R11, 0x1, R37 ;  /* 0x000000010b257824 */ /* 0x000fe200078e0225 */
[----:B------:R-:W-:Y:S01]  /*21a0*/  LOP3.LUT R4, R4, R47, RZ, 0x3c, !PT ;  /* 0x0000002f04047212 */ /* 0x000fe200078e3cff */
[----:B------:R-:W-:Y:S01]  /*21b0*/  IMAD R9, R24, R5, R8 ;  /* 0x0000000518097224 */ /* 0x000fe200078e0208 */
[----:B------:R-:W-:Y:S01]  /*21c0*/  LOP3.LUT R10, R10, 0xfffffffc, RZ, 0xc0, !PT ;  /* 0xfffffffc0a0a7812 */ /* 0x000fe200078ec0ff */
[----:B------:R-:W-:-:S04]  /*21d0*/  IMAD.WIDE.U32 R34, R24, R46, R34 ;  /* 0x0000002e18227225 */ /* 0x000fc800078e0022 */
[----:B------:R-:W-:-:S04]  /*21e0*/  IMAD.WIDE.U32 R36, R24, R46, R36 ;  /* 0x0000002e18247225 */ /* 0x000fc800078e0024 */
[----:B------:R-:W-:Y:S02]  /*21f0*/  IMAD.IADD R10, R30, 0x1, -R10 ;  /* 0x000000011e0a7824 */ /* 0x000fe400078e0a0a */
[----:B------:R-:W-:Y:S02]  /*2200*/  IMAD.IADD R0, R29, 0x1, R28 ;  /* 0x000000011d007824 */ /* 0x000fe400078e021c */
[----:B------:R-:W-:Y:S02]  /*2210*/  IMAD.SHL.U32 R46, R46, 0x40, RZ ;  /* 0x000000402e2e7824 */ /* 0x000fe400078e00ff */
[----:B------:R-:W-:Y:S02]  /*2220*/  VIADD R49, R12, 0x8 ;  /* 0x000000080c317836 */ /* 0x000fe40000000000 */
[----:B------:R-:W-:Y:S02]  /*2230*/  IMAD R50, R10, 0x40, R192 ;  /* 0x000000400a327824 */ /* 0x000fe400078e02c0 */
[----:B------:R-:W-:-:S02]  /*2240*/  IMAD.SHL.U32 R51, R51, 0x2, RZ ;  /* 0x0000000233337824 */ /* 0x000fc400078e00ff */
[----:B------:R-:W-:Y:S02]  /*2250*/  IMAD.IADD R53, R21, 0x1, R9 ;  /* 0x0000000115357824 */ /* 0x000fe400078e0209 */
[----:B------:R-:W-:Y:S02]  /*2260*/  IMAD.IADD R54, R9, 0x1, R33 ;  /* 0x0000000109367824 */ /* 0x000fe400078e0221 */
[----:B------:R-:W-:Y:S02]  /*2270*/  IMAD.IADD R55, R35, 0x1, R7 ;  /* 0x0000000123377824 */ /* 0x000fe400078e0207 */
[----:B------:R-:W-:Y:S02]  /*2280*/  IMAD.IADD R57, R7, 0x1, R37 ;  /* 0x0000000107397824 */ /* 0x000fe400078e0225 */
[----:B------:R-:W-:Y:S01]  /*2290*/  IMAD R62, R213, 0x200, R4 ;  /* 0x00000200d53e7824 */ /* 0x000fe200078e0204 */
[----:B----4-:R-:W-:-:S07]  /*22a0*/  SHF.R.S32.HI R60, RZ, 0x1f, R41 ;  /* 0x0000001fff3c7819 */ /* 0x010fce0000011429 */
.L_x_3855:
[----:B0-----:R-:W0:Y:S01]  /*22b0*/  LDC R66, c[0x0][0x430] ;  /* 0x00010c00ff427b82 */ /* 0x001e220000000800 */
[----:B------:R-:W-:Y:S02]  /*22c0*/  VIADD R38, R38, 0xffffffff ;  /* 0xffffffff26267836 */ /* 0x000fe40000000000 */
[----:B------:R-:W-:Y:S02]  /*22d0*/  IMAD.MOV.U32 R65, RZ, RZ, RZ ;  /* 0x000000ffff417224 */ /* 0x000fe400078e00ff */
        /* <DEDUP_REMOVED lines=8> */
[----:B--2---:R-:W2:Y:S08]  /*2360*/  @!P2 LDC.64 R4, c[0x0][0x418] ;  /* 0x00010600ff04ab82 */ /* 0x004eb00000000a00 */
[----:B------:R-:W3:Y:S08]  /*2370*/  @P3 LDC R9, c[0x0][0x434] ;  /* 0x00010d00ff093b82 */ /* 0x000ef00000000800 */
[----:B------:R-:W4:Y:S01]  /*2380*/  @P3 LDC R10, c[0x0][0x438] ;  /* 0x00010e00ff0a3b82 */ /* 0x000f220000000800 */
[----:B---3--:R-:W-:-:S05]  /*2390*/  @P3 IMAD.HI.U32 R9, R12, R9, RZ ;  /* 0x000000090c093227 */ /* 0x008fca00078e00ff */
[----:B----4-:R-:W-:Y:S01]  /*23a0*/  @P3 SHF.R.U32.HI R8, RZ, R10, R9 ;  /* 0x0000000aff083219 */ /* 0x010fe20000011609 */
[----:B0-----:R-:W-:-:S03]  /*23b0*/  @!P2 IMAD R10, R60, R6, RZ ;  /* 0x000000063c0aa224 */ /* 0x001fc600078e02ff */
[----:B------:R-:W-:Y:S01]  /*23c0*/  @!P2 SHF.R.S32.HI R9, RZ, 0x1f, R8 ;  /* 0x0000001fff09a819 */ /* 0x000fe20000011408 */
[C---:B------:R-:W-:Y:S02]  /*23d0*/  @!P2 IMAD R11, R41.reuse, R7, R10 ;  /* 0x00000007290ba224 */ /* 0x040fe400078e020a */
[----:B------:R-:W-:-:S04]  /*23e0*/  @!P2 IMAD.WIDE.U32 R6, R41, R6, R8 ;  /* 0x000000062906a225 */ /* 0x000fc800078e0008 */
[----:B------:R-:W-:Y:S01]  /*23f0*/  @!P2 IMAD.IADD R7, R7, 0x1, R11 ;  /* 0x000000010707a824 */ /* 0x000fe200078e020b */
[----:B--2---:R-:W-:-:S04]  /*2400*/  @!P2 LEA R4, P3, R6, R4, 0x2 ;  /* 0x000000040604a211 */ /* 0x004fc800078610ff */
[----:B------:R-:W-:Y:S02]  /*2410*/  @!P2 LEA.HI.X R5, R6, R5, R7, 0x2, P3 ;  /* 0x000000050605a211 */ /* 0x000fe400018f1407 */
[----:B-1----:R-:W-:Y:S01]  /*2420*/  ISETP.GE.AND P3, PT, R77, 0x1, PT ;  /* 0x000000014d00780c */ /* 0x002fe20003f66270 */
[----:B------:R-:W-:Y:S02]  /*2430*/  IMAD.MOV R7, RZ, RZ, -R8 ;  /* 0x000000ffff077224 */ /* 0x000fe400078e0a08 */
[----:B------:R-:W-:Y:S01]  /*2440*/  IMAD.SHL.U32 R73, R22, 0x1000, RZ ;  /* 0x0000100016497824 */ /* 0x000fe200078e00ff */
[----:B------:R-:W-:Y:S05]  /*2450*/  YIELD ;  /* 0x0000000000007946 */ /* 0x000fea0003800000 */
[----:B------:R-:W-:Y:S01]  /*2460*/  IMAD R66, R66, R7, R12 ;  /* 0x0000000742427224 */ /* 0x000fe200078e020c */
[----:B------:R-:W-:Y:S01]  /*2470*/  BSSY B0, `(.L_x_3823) ;  /* 0x00001bb000007945 */ /* 0x000fe20003800000 */
[----:B------:R-:W-:Y:S01]  /*2480*/  IMAD.IADD R7, R52, 0x1, R73 ;  /* 0x0000000134077824 */ /* 0x000fe200078e0249 */
[----:B------:R0:W5:Y:S01]  /*2490*/  @!P2 LDG.E R65, desc[UR40][R4.64] ;  /* 0x000000280441a981 */ /* 0x000162000c1e1900 */
[----:B------:R-:W-:-:S02]  /*24a0*/  ISETP.GT.AND P2, PT, R38, R39, PT ;  /* 0x000000272600720c */ /* 0x000fc40003f44270 */
[----:B------:R-:W-:Y:S01]  /*24b0*/  IMAD R72, R7, 0x2, R2 ;  /* 0x0000000207487824 */ /* 0x000fe200078e0202 */
[----:B------:R-:W-:Y:S10]  /*24c0*/  @!P3 BRA `(.L_x_3824) ;  /* 0x0000001400fcb947 */ /* 0x000ff40003800000 */
[----:B------:R-:W-:Y:S01]  /*24d0*/  SHF.R.S32.HI R68, RZ, 0x1f, R66 ;  /* 0x0000001fff447819 */ /* 0x000fe20000011442 */
[----:B------:R-:W-:Y:S01]  /*24e0*/  ULDC.64 UR4, c[0x0][0x300] ;  /* 0x0000c00000047ab9 */ /* 0x000fe20000000a00 */
[----:B-----5:R-:W-:Y:S01]  /*24f0*/  SHF.R.S32.HI R67, RZ, 0x1f, R65 ;  /* 0x0000001fff437819 */ /* 0x020fe20000011441 */
[----:B0-----:R-:W-:Y:S01]  /*2500*/  IMAD.WIDE.U32 R4, R66, UR4, RZ ;  /* 0x0000000442047c25 */ /* 0x001fe2000f8e00ff */
[----:B------:R-:W-:Y:S01]  /*2510*/  ULDC.U8 UR6, c[0x0][0x410] ;  /* 0x0001040000067ab9 */ /* 0x000fe20000000000 */
[----:B------:R-:W-:Y:S02]  /*2520*/  SHF.R.S32.HI R15, RZ, 0x1f, R38 ;  /* 0x0000001fff0f7819 */ /* 0x000fe40000011426 */
[----:B------:R-:W-:Y:S01]  /*2530*/  IMAD R7, R68, UR4, RZ ;  /* 0x0000000444077c24 */ /* 0x000fe2000f8e02ff */
[----:B------:R-:W-:Y:S01]  /*2540*/  ISETP.NE.AND P3, PT, RZ, UR6, PT ;  /* 0x00000006ff007c0c */ /* 0x000fe2000bf65270 */
[----:B------:R-:W-:Y:S02]  /*2550*/  IMAD R8, R42, R38, RZ ;  /* 0x000000262a087224 */ /* 0x000fe400078e02ff */
[----:B------:R-:W-:Y:S01]  /*2560*/  IMAD R7, R66, UR5, R7 ;  /* 0x0000000542077c24 */ /* 0x000fe2000f8e0207 */
[----:B------:R-:W-:Y:S01]  /*2570*/  ULDC.64 UR4, c[0x0][0x310] ;  /* 0x0000c40000047ab9 */ /* 0x000fe20000000a00 */
[----:B------:R-:W-:-:S02]  /*2580*/  IMAD R11, R15, R43, R8 ;  /* 0x0000002b0f0b7224 */ /* 0x000fc400078e0208 */
[----:B------:R-:W-:Y:S02]  /*2590*/  IMAD R6, R67, UR4, RZ ;  /* 0x0000000443067c24 */ /* 0x000fe4000f8e02ff */
        /* <DEDUP_REMOVED lines=11> */
[----:B------:R-:W-:-:S03]  /*2650*/  IMAD.WIDE.U32 R4, R43, R38, RZ ;  /* 0x000000262b047225 */ /* 0x000fc600078e00ff */
[----:B------:R-:W-:Y:S01]  /*2660*/  LEA.HI.X R70, R6, UR5, R7, 0x1, P4 ;  /* 0x0000000506467c11 */ /* 0x000fe2000a0f0c07 */
[----:B------:R-:W-:Y:S01]  /*2670*/  IMAD.IADD R11, R5, 0x1, R11 ;  /* 0x00000001050b7824 */ /* 0x000fe200078e020b */
[----:B------:R-:W-:Y:S07]  /*2680*/  @!P3 BRA `(.L_x_3825) ;  /* 0x0000000800ccb947 */ /* 0x000fee0003800000 */
[----:B------:R-:W-:Y:S01]  /*2690*/  IMAD R69, R38, -0x40, R40 ;  /* 0xffffffc026457824 */ /* 0x000fe200078e0228 */
[----:B------:R-:W-:Y:S01]  /*26a0*/  BSSY B1, `(.L_x_3826) ;  /* 0x000001e000017945 */ /* 0x000fe20003800000 */
[----:B------:R-:W-:Y:S02]  /*26b0*/  CS2R R8, SRZ ;  /* 0x0000000000087805 */ /* 0x000fe4000001ff00 */
[----:B------:R-:W-:Y:S02]  /*26c0*/  CS2R R30, SRZ ;  /* 0x00000000001e7805 */ /* 0x000fe4000001ff00 */
[----:B------:R-:W-:Y:S02]  /*26d0*/  CS2R R28, SRZ ;  /* 0x00000000001c7805 */ /* 0x000fe4000001ff00 */
[----:B------:R-:W-:Y:S02]  /*26e0*/  VIMNMX R69, R69, 0x40, PT ;  /* 0x0000004045457848 */ /* 0x000fe40003fe0100 */
[----:B------:R-:W-:-:S02]  /*26f0*/  CS2R R58, SRZ ;  /* 0x00000000003a7805 */ /* 0x000fc4000001ff00 */
[----:B------:R-:W-:-:S13]  /*2700*/  ISETP.GE.AND P4, PT, R192, R69, PT ;  /* 0x00000045c000720c */ /* 0x000fda0003f86270 */
[----:B------:R-:W-:Y:S05]  /*2710*/  @P4 BRA `(.L_x_3827) ;  /* 0x0000000000584947 */ /* 0x000fea0003800000 */
[----:B------:R-:W-:Y:S01]  /*2720*/  IMAD.MOV.U32 R6, RZ, RZ, R34 ;  /* 0x000000ffff067224 */ /* 0x000fe200078e0022 */
[----:B------:R-:W-:Y:S01]  /*2730*/  ULDC.64 UR4, c[0x0][0x3e8] ;  /* 0x0000fa0000047ab9 */ /* 0x000fe20000000a00 */
[----:B------:R-:W-:Y:S01]  /*2740*/  IMAD.MOV.U32 R7, RZ, RZ, R55 ;  /* 0x000000ffff077224 */ /* 0x000fe200078e0037 */
[----:B------:R-:W-:Y:S01]  /*2750*/  ULDC.64 UR6, c[0x0][0x400] ;  /* 0x0001000000067ab9 */ /* 0x000fe20000000a00 */
[----:B------:R-:W-:Y:S01]  /*2760*/  IMAD R5, R45, R38, RZ ;  /* 0x000000262d057224 */ /* 0x000fe200078e02ff */
[----:B------:R-:W-:Y:S01]  /*2770*/  CS2R R28, SRZ ;  /* 0x00000000001c7805 */ /* 0x000fe2000001ff00 */
[----:B------:R-:W-:Y:S01]  /*2780*/  IMAD.WIDE.U32 R8, R38, R46, R6 ;  /* 0x0000002e26087225 */ /* 0x000fe200078e0006 */
[----:B------:R-:W-:-:S03]  /*2790*/  IADD3 R7, P3, R20, R4, RZ ;  /* 0x0000000414077210 */ /* 0x000fc60007f7e0ff */
[----:B------:R-:W-:Y:S01]  /*27a0*/  IMAD R5, R15, R46, R5 ;  /* 0x0000002e0f057224 */ /* 0x000fe200078e0205 */
[----:B------:R-:W-:Y:S01]  /*27b0*/  LEA R4, P5, R8, UR6, 0x1 ;  /* 0x0000000608047c11 */ /* 0x000fe2000f8a08ff */
[----:B------:R-:W-:Y:S01]  /*27c0*/  IMAD.X R10, R11, 0x1, R53, P3 ;  /* 0x000000010b0a7824 */ /* 0x000fe200018e0635 */
[----:B------:R-:W-:Y:S01]  /*27d0*/  LEA R6, P3, R7, UR4, 0x1 ;  /* 0x0000000407067c11 */ /* 0x000fe2000f8608ff */
[----:B------:R-:W-:-:S03]  /*27e0*/  IMAD.IADD R5, R9, 0x1, R5 ;  /* 0x0000000109057824 */ /* 0x000fc600078e0205 */
[----:B------:R-:W-:Y:S02]  /*27f0*/  LEA.HI.X R7, R7, UR5, R10, 0x1, P3 ;  /* 0x0000000507077c11 */ /* 0x000fe400098f0c0a */
[----:B------:R-:W-:Y:S02]  /*2800*/  LEA.HI.X R5, R8, UR7, R5, 0x1, P5 ;  /* 0x0000000708057c11 */ /* 0x000fe4000a8f0c05 */
[----:B------:R-:W-:Y:S02]  /*2810*/  CS2R R8, SRZ ;  /* 0x0000000000087805 */ /* 0x000fe4000001ff00 */
[-C--:B------:R-:W-:Y:S02]  /*2820*/  ISETP.GE.AND P5, PT, R184, R77.reuse, PT ;  /* 0x0000004db800720c */ /* 0x080fe40003fa6270 */
[----:B------:R-:W-:-:S11]  /*2830*/  ISETP.GE.AND P3, PT, R197, R77, PT ;  /* 0x0000004dc500720c */ /* 0x000fd60003f66270 */
[----:B------:R0:W5:Y:S04]  /*2840*/  @!P5 LDG.E.64 R30, desc[UR40][R6.64] ;  /* 0x00000028061ed981 */ /* 0x000168000c1e1b00 */
[----:B------:R0:W5:Y:S04]  /*2850*/  @!P3 LDG.E.64 R8, desc[UR40][R6.64+0x20] ;  /* 0x000020280608b981 */ /* 0x000168000c1e1b00 */
[----:B------:R0:W5:Y:S04]  /*2860*/  @!P5 LDG.E.64 R58, desc[UR40][R4.64] ;  /* 0x00000028043ad981 */ /* 0x000168000c1e1b00 */
[----:B------:R0:W5:Y:S02]  /*2870*/  @!P3 LDG.E.64 R28, desc[UR40][R4.64+0x20] ;  /* 0x00002028041cb981 */ /* 0x000164000c1e1b00 */
.L_x_3827:
[----:B------:R-:W-:Y:S05]  /*2880*/  BSYNC B1 ;  /* 0x0000000000017941 */ /* 0x000fea0003800000 */
.L_x_3826:
[----:B------:R-:W-:Y:S01]  /*2890*/  ISETP.NE.AND P3, PT, R186, 0x3, PT ;  /* 0x00000003ba00780c */ /* 0x000fe20003f65270 */
[----:B0----5:R-:W-:Y:S02]  /*28a0*/  IMAD.MOV.U32 R4, RZ, RZ, R8 ;  /* 0x000000ffff047224 */ /* 0x021fe400078e0008 */
[----:B------:R-:W-:Y:S02]  /*28b0*/  IMAD.MOV.U32 R5, RZ, RZ, R9 ;  /* 0x000000ffff057224 */ /* 0x000fe400078e0009 */
[----:B------:R-:W-:Y:S02]  /*28c0*/  IMAD.MOV.U32 R6, RZ, RZ, R30 ;  /* 0x000000ffff067224 */ /* 0x000fe400078e001e */
        /* <DEDUP_REMOVED lines=11> */
[----:B------:R-:W-:Y:S06]  /*2980*/  @!P3 BRA `(.L_x_3828) ;  /* 0x000000000004b947 */ /* 0x000fec0003800000 */
[----:B------:R-:W-:Y:S01]  /*2990*/  BPT.TRAP 0x1 ;  /* 0x000000040000795c */ /* 0x000fe20000300000 */
.L_x_3828:
[----:B------:R-:W-:Y:S01]  /*29a0*/  IMAD R64, R22, 0x8, R2 ;  /* 0x0000000816407824 */ /* 0x000fe200078e0202 */
[----:B------:R-:W-:Y:S01]  /*29b0*/  SHF.L.U32 R75, R187, 0x1f, RZ ;  /* 0x0000001fbb4b7819 */ /* 0x000fe200000006ff */
[----:B------:R-:W-:Y:S03]  /*29c0*/  BSSY B1, `(.L_x_3829) ;  /* 0x0000003000017945 */ /* 0x000fe60003800000 */
[----:B------:R-:W0:Y:S02]  /*29d0*/  SYNCS.PHASECHK.TRANS64.TRYWAIT P5, [R64+URZ+0x28c90], R75 ;  /* 0x028c904b400075a7 */ /* 0x000e2400080a017f */
[----:B0-----:R-:W-:Y:S05]  /*29e0*/  @!P5 BRA `(.L_x_3830) ;  /* 0x000001440020d947 */ /* 0x001fea0003800000 */
.L_x_4071:
[----:B------:R-:W-:Y:S05]  /*29f0*/  BSYNC B1 ;  /* 0x0000000000017941 */ /* 0x000fea0003800000 */
.L_x_3829:
[----:B------:R-:W-:-:S03]  /*2a00*/  UMOV UR4, 0xffffffff ;  /* 0xffffffff00047882 */ /* 0x000fc60000000000 */
[----:B------:R-:W-:Y:S05]  /*2a10*/  BRA.DIV UR4, `(.L_x_3831) ;  /* 0x0000014604287947 */ /* 0x000fea000b800000 */
[----:B------:R-:W1:Y:S04]  /*2a20*/  SHFL.IDX PT, R70, R70, RZ, 0x1c1f ;  /* 0x001c1fff46467589 */ /* 0x000e6800000e0000 */
[----:B------:R2:W3:Y:S02]  /*2a30*/  SHFL.IDX PT, R14, R71, RZ, 0x1c1f ;  /* 0x001c1fff470e7589 */ /* 0x0004e400000e0000 */
.L_x_4075:
[----:B------:R-:W-:Y:S05]  /*2a40*/  @P4 BRA `(.L_x_3832) ;  /* 0x0000001400744947 */ /* 0x000fea0003800000 */
[----:B------:R-:W-:Y:S01]  /*2a50*/  ISETP.NE.AND P5, PT, R63, RZ, PT ;  /* 0x000000ff3f00720c */ /* 0x000fe20003fa5270 */
[----:B------:R-:W-:-:S12]  /*2a60*/  BSSY B1, `(.L_x_3833) ;  /* 0x0000038000017945 */ /* 0x000fd80003800000 */
[----:B------:R-:W-:Y:S05]  /*2a70*/  @P5 BRA `(.L_x_3834) ;  /* 0x0000000000d85947 */ /* 0x000fea0003800000 */
[----:B------:R4:W0:Y:S01]  /*2a80*/  LDS.128 R4, [R72+0x22400] ;  /* 0x0224000048047984 */ /* 0x0008220000000c00 */
[----:B------:R-:W-:Y:S01]  /*2a90*/  ISETP.GE.AND P5, PT, R184, R77, PT ;  /* 0x0000004db800720c */ /* 0x000fe20003fa6270 */
[----:B------:R-:W-:Y:S01]  /*2aa0*/  BSSY B2, `(.L_x_3835) ;  /* 0x0000032000027945 */ /* 0x000fe20003800000 */
[----:B---3--:R-:W-:-:S04]  /*2ab0*/  LEA R10, P4, R16, R14, 0x1 ;  /* 0x0000000e100a7211 */ /* 0x008fc800078808ff */
[----:B-1----:R-:W-:-:S07]  /*2ac0*/  LEA.HI.X R11, R16, R70, R17, 0x1, P4 ;  /* 0x00000046100b7211 */ /* 0x002fce00020f0c11 */
[----:B----4-:R-:W-:Y:S05]  /*2ad0*/  @P5 BRA `(.L_x_3836) ;  /* 0x0000000000b85947 */ /* 0x010fea0003800000 */
[----:B------:R-:W-:Y:S01]  /*2ae0*/  SHF.R.U32.HI R76, RZ, 0x10, R59 ;  /* 0x00000010ff4c7819 */ /* 0x000fe2000001163b */
[----:B0-----:R-:W-:Y:S01]  /*2af0*/  IMAD.U32 R15, R7, 0x10000, RZ ;  /* 0x00010000070f7824 */ /* 0x001fe200078e00ff */
[----:B--2---:R-:W-:Y:S01]  /*2b00*/  SHF.R.U32.HI R71, RZ, 0x10, R31 ;  /* 0x00000010ff477819 */ /* 0x004fe2000001161f */
[----:B------:R-:W-:Y:S01]  /*2b10*/  IMAD.U32 R12, R6, 0x10000, RZ ;  /* 0x00010000060c7824 */ /* 0x000fe200078e00ff */
[----:B------:R-:W-:Y:S02]  /*2b20*/  SHF.R.U64 R72, R58, 0x10, R59 ;  /* 0x000000103a487819 */ /* 0x000fe4000000123b */
[----:B------:R-:W-:Y:S02]  /*2b30*/  SHF.R.U64 R74, R30, 0x10, R31 ;  /* 0x000000101e4a7819 */ /* 0x000fe4000000121f */
[----:B------:R-:W-:Y:S02]  /*2b40*/  PRMT R76, R81, 0x5432, R76 ;  /* 0x00005432514c7816 */ /* 0x000fe4000000004c */
[----:B------:R-:W-:-:S02]  /*2b50*/  PRMT R59, R78, 0x5410, R71 ;  /* 0x000054104e3b7816 */ /* 0x000fc40000000047 */
[----:B------:R-:W-:Y:S02]  /*2b60*/  PRMT R72, R79, 0x5432, R72 ;  /* 0x000054324f487816 */ /* 0x000fe40000000048 */
[----:B------:R-:W-:Y:S01]  /*2b70*/  LOP3.LUT R13, R6, 0xffff0000, RZ, 0xc0, !PT ;  /* 0xffff0000060d7812 */ /* 0x000fe200078ec0ff */
[----:B------:R-:W-:Y:S01]  /*2b80*/  IMAD.U32 R71, R59, 0x10000, RZ ;  /* 0x000100003b477824 */ /* 0x000fe200078e00ff */
[----:B------:R-:W-:Y:S02]  /*2b90*/  LOP3.LUT R30, R7, 0xffff0000, RZ, 0xc0, !PT ;  /* 0xffff0000071e7812 */ /* 0x000fe400078ec0ff */
[----:B------:R-:W-:Y:S01]  /*2ba0*/  PRMT R31, R78, 0x5432, R74 ;  /* 0x000054324e1f7816 */ /* 0x000fe2000000004a */
[----:B------:R-:W-:Y:S01]  /*2bb0*/  IMAD.U32 R78, R76, 0x10000, RZ ;  /* 0x000100004c4e7824 */ /* 0x000fe200078e00ff */
[----:B------:R-:W-:Y:S02]  /*2bc0*/  LOP3.LUT R7, R5, 0xffff0000, RZ, 0xc0, !PT ;  /* 0xffff000005077812 */ /* 0x000fe400078ec0ff */
[----:B------:R-:W-:Y:S01]  /*2bd0*/  LOP3.LUT R74, R72, 0xffff0000, RZ, 0xc0, !PT ;  /* 0xffff0000484a7812 */ /* 0x000fe200078ec0ff */
[----:B------:R-:W-:Y:S01]  /*2be0*/  FMUL.FTZ R81, R13, R78 ;  /* 0x0000004e0d517220 */ /* 0x000fe20000410000 */
[----:B------:R-:W-:Y:S01]  /*2bf0*/  SHF.L.U32 R6, R5, 0x10, RZ ;  /* 0x0000001005067819 */ /* 0x000fe200000006ff */
[-C--:B------:R-:W-:Y:S01]  /*2c00*/  FMUL.FTZ R13, R13, R71.reuse ;  /* 0x000000470d0d7220 */ /* 0x080fe20000410000 */
[----:B------:R-:W-:Y:S01]  /*2c10*/  LOP3.LUT R58, R31, 0xffff0000, RZ, 0xc0, !PT ;  /* 0xffff00001f3a7812 */ /* 0x000fe200078ec0ff */
[----:B------:R-:W-:Y:S01]  /*2c20*/  FMUL.FTZ R79, R7, R74 ;  /* 0x0000004a074f7220 */ /* 0x000fe20000410000 */
[----:B------:R-:W-:Y:S01]  /*2c30*/  LOP3.LUT R76, R76, 0xffff0000, RZ, 0xc0, !PT ;  /* 0xffff00004c4c7812 */ /* 0x000fe200078ec0ff */
[----:B------:R-:W-:Y:S01]  /*2c40*/  IMAD.U32 R5, R4, 0x10000, RZ ;  /* 0x0001000004057824 */ /* 0x000fe200078e00ff */
[----:B------:R-:W-:Y:S01]  /*2c50*/  LOP3.LUT R59, R59, 0xffff0000, RZ, 0xc0, !PT ;  /* 0xffff00003b3b7812 */ /* 0x000fe200078ec0ff */
[----:B------:R-:W-:Y:S01]  /*2c60*/  FFMA.FTZ R81, R12, R71, -R81 ;  /* 0x000000470c517223 */ /* 0x000fe20000010851 */
[-C--:B------:R-:W-:Y:S01]  /*2c70*/  FMUL.FTZ R7, R7, R58.reuse ;  /* 0x0000003a07077220 */ /* 0x080fe20000410000 */
[----:B------:R-:W-:Y:S01]  /*2c80*/  LOP3.LUT R4, R4, 0xffff0000, RZ, 0xc0, !PT ;  /* 0xffff000004047812 */ /* 0x000fe200078ec0ff */
[----:B------:R-:W-:Y:S01]  /*2c90*/  FFMA.FTZ R79, R6, R58, -R79 ;  /* 0x0000003a064f7223 */ /* 0x000fe2000001084f */
[----:B------:R-:W-:Y:S01]  /*2ca0*/  FFMA.FTZ R12, R12, R78, R13 ;  /* 0x0000004e0c0c7223 */ /* 0x000fe2000001000d */
[----:B------:R-:W-:-:S02]  /*2cb0*/  IMAD.U32 R72, R72, 0x10000, RZ ;  /* 0x0001000048487824 */ /* 0x000fc400078e00ff */
[C---:B------:R-:W-:Y:S01]  /*2cc0*/  FMUL.FTZ R58, R30.reuse, R76 ;  /* 0x0000004c1e3a7220 */ /* 0x040fe20000410000 */
[----:B------:R-:W-:Y:S02]  /*2cd0*/  IMAD.U32 R31, R31, 0x10000, RZ ;  /* 0x000100001f1f7824 */ /* 0x000fe400078e00ff */
[----:B------:R-:W-:Y:S01]  /*2ce0*/  FMUL.FTZ R13, R30, R59 ;  /* 0x0000003b1e0d7220 */ /* 0x000fe20000410000 */
[----:B------:R-:W-:Y:S01]  /*2cf0*/  FFMA.FTZ R74, R6, R74, R7 ;  /* 0x0000004a064a7223 */ /* 0x000fe20000010007 */
        /* <DEDUP_REMOVED lines=11> */
[----:B------:R-:W-:-:S07]  /*2db0*/  IMAD.MOV.U32 R7, RZ, RZ, R13 ;  /* 0x000000ffff077224 */ /* 0x000fce00078e000d */
.L_x_3836:
[----:B------:R-:W-:Y:S05]  /*2dc0*/  BSYNC B2 ;  /* 0x0000000000027941 */ /* 0x000fea0003800000 */
.L_x_3835:
[----:B0-----:R4:W-:Y:S02]  /*2dd0*/  ST.E.128 desc[UR40][R10.64], R4 ;  /* 0x000000040a007985 */ /* 0x0019e4000c101d28 */
.L_x_3834:
[----:B------:R-:W-:Y:S05]  /*2de0*/  BSYNC B1 ;  /* 0x0000000000017941 */ /* 0x000fea0003800000 */
.L_x_3833:
[----:B------:R-:W-:Y:S05]  /*2df0*/  @P1 BRA `(.L_x_3832) ;  /* 0x0000001000881947 */ /* 0x000fea0003800000 */
[----:B----4-:R-:W-:Y:S01]  /*2e00*/  IMAD.MOV.U32 R4, RZ, RZ, 0x20 ;  /* 0x00000020ff047424 */ /* 0x010fe200078e00ff */
[----:B------:R-:W-:Y:S01]  /*2e10*/  LOP3.LUT P4, RZ, R194, 0x4, RZ, 0xc0, !PT ;  /* 0x00000004c2ff7812 */ /* 0x000fe2000788c0ff */
[----:B------:R-:W-:Y:S01]  /*2e20*/  BSSY B1, `(.L_x_3837) ;  /* 0x0000037000017945 */ /* 0x000fe20003800000 */
[----:B------:R-:W-:Y:S02]  /*2e30*/  ISETP.GE.AND P5, PT, R197, R77, PT ;  /* 0x0000004dc500720c */ /* 0x000fe40003fa6270 */
[----:B------:R-:W-:Y:S02]  /*2e40*/  SEL R4, R4, 0xffffffe0, !P4 ;  /* 0xffffffe004047807 */ /* 0x000fe40006000000 */
[C---:B---3--:R-:W-:Y:S02]  /*2e50*/  LEA R10, P4, R19.reuse, R14, 0x1 ;  /* 0x0000000e130a7211 */ /* 0x048fe400078808ff */
[----:B------:R-:W-:Y:S02]  /*2e60*/  IADD3 R73, R4, R52, R73 ;  /* 0x0000003404497210 */ /* 0x000fe40007ffe049 */
[----:B-1----:R-:W-:-:S03]  /*2e70*/  LEA.HI.X R11, R19, R70, R195, 0x1, P4 ;  /* 0x00000046130b7211 */ /* 0x002fc600020f0cc3 */
[----:B------:R-:W-:-:S06]  /*2e80*/  IMAD R4, R73, 0x2, R2 ;  /* 0x0000000249047824 */ /* 0x000fcc00078e0202 */
[----:B------:R-:W1:Y:S01]  /*2e90*/  LDS.128 R4, [R4+0x22400] ;  /* 0x0224000004047984 */ /* 0x000e620000000c00 */
[----:B------:R-:W-:Y:S05]  /*2ea0*/  @P5 BRA `(.L_x_3838) ;  /* 0x0000000000b85947 */ /* 0x000fea0003800000 */
[----:B------:R-:W-:Y:S01]  /*2eb0*/  SHF.R.U64 R14, R8, 0x10, R9 ;  /* 0x00000010080e7819 */ /* 0x000fe20000001209 */
[----:B-1----:R-:W-:Y:S01]  /*2ec0*/  IMAD.U32 R12, R7, 0x10000, RZ ;  /* 0x00010000070c7824 */ /* 0x002fe200078e00ff */
[--C-:B------:R-:W-:Y:S01]  /*2ed0*/  SHF.R.U64 R30, R28, 0x10, R29.reuse ;  /* 0x000000101c1e7819 */ /* 0x100fe2000000121d */
[----:B------:R-:W-:Y:S01]  /*2ee0*/  IMAD.U32 R8, R6, 0x10000, RZ ;  /* 0x0001000006087824 */ /* 0x000fe200078e00ff */
        /* <DEDUP_REMOVED lines=8> */
[----:B------:R-:W-:Y:S01]  /*2f70*/  LOP3.LUT R7, R5, 0xffff0000, RZ, 0xc0, !PT ;  /* 0xffff000005077812 */ /* 0x000fe200078ec0ff */
[----:B------:R-:W-:Y:S01]  /*2f80*/  IMAD.U32 R29, R28, 0x10000, RZ ;  /* 0x000100001c1d7824 */ /* 0x000fe200078e00ff */
[C---:B------:R-:W-:Y:S01]  /*2f90*/  LOP3.LUT R31, R30.reuse, 0xffff0000, RZ, 0xc0, !PT ;  /* 0xffff00001e1f7812 */ /* 0x040fe200078ec0ff */
[----:B------:R-:W-:Y:S01]  /*2fa0*/  IMAD.U32 R30, R30, 0x10000, RZ ;  /* 0x000100001e1e7824 */ /* 0x000fe200078e00ff */
[C---:B------:R-:W-:Y:S01]  /*2fb0*/  LOP3.LUT R15, R14.reuse, 0xffff0000, RZ, 0xc0, !PT ;  /* 0xffff00000e0f7812 */ /* 0x040fe200078ec0ff */
[----:B------:R-:W-:Y:S01]  /*2fc0*/  IMAD.U32 R14, R14, 0x10000, RZ ;  /* 0x000100000e0e7824 */ /* 0x000fe200078e00ff */
[----:B------:R-:W-:Y:S01]  /*2fd0*/  LOP3.LUT R9, R6, 0xffff0000, RZ, 0xc0, !PT ;  /* 0xffff000006097812 */ /* 0x000fe200078ec0ff */
[C---:B--2---:R-:W-:Y:S01]  /*2fe0*/  FMUL.FTZ R71, R7.reuse, R31 ;  /* 0x0000001f07477220 */ /* 0x044fe20000410000 */
[----:B------:R-:W-:Y:S01]  /*2ff0*/  LOP3.LUT R58, R58, 0xffff0000, RZ, 0xc0, !PT ;  /* 0xffff00003a3a7812 */ /* 0x000fe200078ec0ff */
[----:B------:R-:W-:Y:S01]  /*3000*/  FMUL.FTZ R70, R7, R15 ;  /* 0x0000000f07467220 */ /* 0x000fe20000410000 */
[----:B------:R-:W-:Y:S01]  /*3010*/  LOP3.LUT R28, R28, 0xffff0000, RZ, 0xc0, !PT ;  /* 0xffff00001c1c7812 */ /* 0x000fe200078ec0ff */
[C---:B------:R-:W-:Y:S01]  /*3020*/  FMUL.FTZ R7, R9.reuse, R59 ;  /* 0x0000003b09077220 */ /* 0x040fe20000410000 */
[----:B------:R-:W-:Y:S01]  /*3030*/  FMUL.FTZ R9, R9, R29 ;  /* 0x0000001d09097220 */ /* 0x000fe20000410000 */
[----:B------:R-:W-:-:S02]  /*3040*/  IMAD.U32 R6, R5, 0x10000, RZ ;  /* 0x0001000005067824 */ /* 0x000fc400078e00ff */
[----:B------:R-:W-:Y:S01]  /*3050*/  FFMA.FTZ R29, R8, R29, -R7 ;  /* 0x0000001d081d7223 */ /* 0x000fe20000010807 */
[----:B------:R-:W-:Y:S02]  /*3060*/  IMAD.U32 R5, R4, 0x10000, RZ ;  /* 0x0001000004057824 */ /* 0x000fe400078e00ff */
[----:B------:R-:W-:Y:S01]  /*3070*/  FFMA.FTZ R8, R8, R59, R9 ;  /* 0x0000003b08087223 */ /* 0x000fe20000010009 */
[----:B------:R-:W-:Y:S01]  /*3080*/  LOP3.LUT R4, R4, 0xffff0000, RZ, 0xc0, !PT ;  /* 0xffff000004047812 */ /* 0x000fe200078ec0ff */
[C---:B------:R-:W-:Y:S01]  /*3090*/  FMUL.FTZ R9, R13.reuse, R58 ;  /* 0x0000003a0d097220 */ /* 0x040fe20000410000 */
[-C--:B------:R-:W-:Y:S01]  /*30a0*/  FMUL.FTZ R13, R13, R28.reuse ;  /* 0x0000001c0d0d7220 */ /* 0x080fe20000410000 */
[C---:B------:R-:W-:Y:S01]  /*30b0*/  FFMA.FTZ R71, R6.reuse, R15, -R71 ;  /* 0x0000000f06477223 */ /* 0x040fe20000010847 */
[----:B------:R-:W-:Y:S01]  /*30c0*/  FFMA.FTZ R70, R6, R31, R70 ;  /* 0x0000001f06467223 */ /* 0x000fe20000010046 */
[----:B------:R-:W-:Y:S01]  /*30d0*/  FFMA.FTZ R9, R12, R28, -R9 ;  /* 0x0000001c0c097223 */ /* 0x000fe20000010809 */
[C---:B------:R-:W-:Y:S01]  /*30e0*/  FMUL.FTZ R6, R4.reuse, R30 ;  /* 0x0000001e04067220 */ /* 0x040fe20000410000 */
[----:B------:R-:W-:Y:S01]  /*30f0*/  FMUL.FTZ R7, R4, R14 ;  /* 0x0000000e04077220 */ /* 0x000fe20000410000 */
[----:B------:R-:W-:Y:S01]  /*3100*/  FFMA.FTZ R12, R12, R58, R13 ;  /* 0x0000003a0c0c7223 */ /* 0x000fe2000001000d */
[----:B------:R-:W-:Y:S01]  /*3110*/  F2FP.BF16.F32.PACK_AB R8, R8, R29 ;  /* 0x0000001d0808723e */ /* 0x000fe200000010ff */
[C---:B------:R-:W-:Y:S01]  /*3120*/  FFMA.FTZ R6, R5.reuse, R14, -R6 ;  /* 0x0000000e05067223 */ /* 0x040fe20000010806 */
[----:B------:R-:W-:Y:S01]  /*3130*/  FFMA.FTZ R7, R5, R30, R7 ;  /* 0x0000001e05077223 */ /* 0x000fe20000010007 */
[----:B------:R-:W-:-:S02]  /*3140*/  F2FP.BF16.F32.PACK_AB R5, R70, R71 ;  /* 0x000000474605723e */ /* 0x000fc400000010ff */
[----:B------:R-:W-:Y:S02]  /*3150*/  F2FP.BF16.F32.PACK_AB R9, R12, R9 ;  /* 0x000000090c09723e */ /* 0x000fe400000010ff */
[----:B------:R-:W-:Y:S01]  /*3160*/  F2FP.BF16.F32.PACK_AB R4, R7, R6 ;  /* 0x000000060704723e */ /* 0x000fe200000010ff */
[----:B------:R-:W-:Y:S02]  /*3170*/  IMAD.MOV.U32 R6, RZ, RZ, R8 ;  /* 0x000000ffff067224 */ /* 0x000fe400078e0008 */
[----:B------:R-:W-:-:S07]  /*3180*/  IMAD.MOV.U32 R7, RZ, RZ, R9 ;  /* 0x000000ffff077224 */ /* 0x000fce00078e0009 */
.L_x_3838:
[----:B------:R-:W-:Y:S05]  /*3190*/  BSYNC B1 ;  /* 0x0000000000017941 */ /* 0x000fea0003800000 */
.L_x_3837:
[----:B-1----:R1:W-:Y:S01]  /*31a0*/  ST.E.128 desc[UR40][R10.64], R4 ;  /* 0x000000040a007985 */ /* 0x0023e2000c101d28 */
[----:B------:R-:W-:Y:S05]  /*31b0*/  BRA `(.L_x_3832) ;  /* 0x0000000c00987947 */ /* 0x000fea0003800000 */
.L_x_3825:
[----:B------:R-:W-:-:S05]  /*31c0*/  IMAD R69, R38, -0x40, R40 ;  /* 0xffffffc026457824 */ /* 0x000fca00078e0228 */
[----:B------:R-:W-:-:S04]  /*31d0*/  VIMNMX R69, R69, 0x40, PT ;  /* 0x0000004045457848 */ /* 0x000fc80003fe0100 */
[----:B------:R-:W-:-:S04]  /*31e0*/  ISETP.GE.AND P4, PT, R192, R69, PT ;  /* 0x00000045c000720c */ /* 0x000fc80003f86270 */
[----:B------:R-:W-:-:S13]  /*31f0*/  ISETP.GE.OR P3, PT, R16, R77, P4 ;  /* 0x0000004d1000720c */ /* 0x000fda0002766670 */
[----:B------:R-:W0:Y:S01]  /*3200*/  @!P3 LDC.64 R12, c[0x0][0x3e8] ;  /* 0x0000fa00ff0cbb82 */ /* 0x000e220000000a00 */
[----:B------:R-:W-:Y:S01]  /*3210*/  @!P3 IADD3 R6, P5, R32, R4, RZ ;  /* 0x000000042006b210 */ /* 0x000fe20007fbe0ff */
[----:B------:R-:W-:Y:S02]  /*3220*/  @!P3 IMAD R4, R45, R38, RZ ;  /* 0x000000262d04b224 */ /* 0x000fe400078e02ff */
[----:B------:R-:W-:Y:S02]  /*3230*/  @!P3 IMAD.MOV.U32 R5, RZ, RZ, R57 ;  /* 0x000000ffff05b224 */ /* 0x000fe400078e0039 */
[----:B------:R-:W-:Y:S02]  /*3240*/  @!P3 IMAD R15, R15, R46, R4 ;  /* 0x0000002e0f0fb224 */ /* 0x000fe400078e0204 */
[----:B------:R-:W1:Y:S01]  /*3250*/  @!P3 LDC.64 R8, c[0x0][0x400] ;  /* 0x00010000ff08bb82 */ /* 0x000e620000000a00 */
[----:B------:R-:W-:Y:S02]  /*3260*/  @!P3 IMAD.X R7, R11, 0x1, R54, P5 ;  /* 0x000000010b07b824 */ /* 0x000fe400028e0636 */
[----:B------:R-:W-:-:S04]  /*3270*/  @!P3 IMAD.MOV.U32 R4, RZ, RZ, R36 ;  /* 0x000000ffff04b224 */ /* 0x000fc800078e0024 */
[----:B------:R-:W-:Y:S01]  /*3280*/  @!P3 IMAD.WIDE.U32 R10, R38, R46, R4 ;  /* 0x0000002e260ab225 */ /* 0x000fe200078e0004 */
[----:B------:R-:W-:-:S03]  /*3290*/  CS2R R4, SRZ ;  /* 0x0000000000047805 */ /* 0x000fc6000001ff00 */
[----:B------:R-:W-:Y:S01]  /*32a0*/  @!P3 IMAD.IADD R11, R15, 0x1, R11 ;  /* 0x000000010f0bb824 */ /* 0x000fe200078e020b */
[----:B0-----:R-:W-:-:S04]  /*32b0*/  @!P3 LEA R12, P5, R6, R12, 0x1 ;  /* 0x0000000c060cb211 */ /* 0x001fc800078a08ff */
[----:B------:R-:W-:Y:S02]  /*32c0*/  @!P3 LEA.HI.X R13, R6, R13, R7, 0x1, P5 ;  /* 0x0000000d060db211 */ /* 0x000fe400028f0c07 */
[----:B------:R-:W-:Y:S02]  /*32d0*/  CS2R R6, SRZ ;  /* 0x0000000000067805 */ /* 0x000fe4000001ff00 */
[C---:B-1----:R-:W-:Y:S02]  /*32e0*/  @!P3 LEA R8, P5, R10.reuse, R8, 0x1 ;  /* 0x000000080a08b211 */ /* 0x042fe400078a08ff */
[----:B------:R-:W-:Y:S02]  /*32f0*/  CS2R R30, SRZ ;  /* 0x00000000001e7805 */ /* 0x000fe4000001ff00 */
[----:B------:R-:W-:Y:S01]  /*3300*/  CS2R R28, SRZ ;  /* 0x00000000001c7805 */ /* 0x000fe2000001ff00 */
[----:B------:R-:W2:Y:S01]  /*3310*/  @!P3 LDG.E.128 R4, desc[UR40][R12.64] ;  /* 0x000000280c04b981 */ /* 0x000ea2000c1e1d00 */
[----:B------:R-:W-:-:S05]  /*3320*/  @!P3 LEA.HI.X R9, R10, R9, R11, 0x1, P5 ;  /* 0x000000090a09b211 */ /* 0x000fca00028f0c0b */
[----:B------:R-:W3:Y:S01]  /*3330*/  @!P3 LDG.E.128 R28, desc[UR40][R8.64] ;  /* 0x00000028081cb981 */ /* 0x000ee2000c1e1d00 */
[----:B------:R-:W-:Y:S02]  /*3340*/  ISETP.NE.AND P3, PT, R186, 0x3, PT ;  /* 0x00000003ba00780c */ /* 0x000fe40003f65270 */
[----:B------:R-:W-:Y:S01]  /*3350*/  ISETP.GE.AND P5, PT, R16, R77, PT ;  /* 0x0000004d1000720c */ /* 0x000fe20003fa6270 */
[----:B--2---:R-:W-:Y:S02]  /*3360*/  IMAD.MOV.U32 R10, RZ, RZ, R4 ;  /* 0x000000ffff0a7224 */ /* 0x004fe400078e0004 */
[----:B------:R-:W-:Y:S02]  /*3370*/  IMAD.MOV.U32 R11, RZ, RZ, R5 ;  /* 0x000000ffff0b7224 */ /* 0x000fe400078e0005 */
[----:B------:R-:W-:Y:S02]  /*3380*/  IMAD.MOV.U32 R14, RZ, RZ, R6 ;  /* 0x000000ffff0e7224 */ /* 0x000fe400078e0006 */
[----:B------:R-:W-:Y:S01]  /*3390*/  IMAD.MOV.U32 R15, RZ, RZ, R7 ;  /* 0x000000ffff0f7224 */ /* 0x000fe200078e0007 */
[----:B------:R-:W-:Y:S01]  /*33a0*/  PRMT R79, R10, 0x5410, R11 ;  /* 0x000054100a4f7816 */ /* 0x000fe2000000000b */
[----:B---3--:R-:W-:Y:S01]  /*33b0*/  IMAD.MOV.U32 R8, RZ, RZ, R30 ;  /* 0x000000ffff087224 */ /* 0x008fe200078e001e */
[----:B------:R-:W-:Y:S01]  /*33c0*/  PRMT R83, R83, 0x5410, R14 ;  /* 0x0000541053537816 */ /* 0x000fe2000000000e */
[----:B------:R-:W-:Y:S01]  /*33d0*/  IMAD.MOV.U32 R9, RZ, RZ, R31 ;  /* 0x000000ffff097224 */ /* 0x000fe200078e001f */
[----:B------:R-:W-:Y:S01]  /*33e0*/  PRMT R87, R87, 0x5410, R15 ;  /* 0x0000541057577816 */ /* 0x000fe2000000000f */
[----:B------:R-:W-:-:S02]  /*33f0*/  IMAD.MOV.U32 R10, RZ, RZ, R28 ;  /* 0x000000ffff0a7224 */ /* 0x000fc400078e001c */
[----:B------:R-:W-:Y:S01]  /*3400*/  IMAD.MOV.U32 R11, RZ, RZ, R29 ;  /* 0x000000ffff0b7224 */ /* 0x000fe200078e001d */
[----:B------:R-:W-:Y:S02]  /*3410*/  PRMT R82, R9, 0x5410, R8 ;  /* 0x0000541009527816 */ /* 0x000fe40000000008 */
[----:B------:R-:W-:Y:S02]  /*3420*/  PRMT R86, R86, 0x5410, R10 ;  /* 0x0000541056567816 */ /* 0x000fe4000000000a */
[----:B------:R-:W-:Y:S01]  /*3430*/  PRMT R83, R11, 0x7610, R83 ;  /* 0x000076100b537816 */ /* 0x000fe20000000053 */
[----:B------:R-:W-:Y:S06]  /*3440*/  @!P3 BRA `(.L_x_3839) ;  /* 0x000000000004b947 */ /* 0x000fec0003800000 */
[----:B------:R-:W-:Y:S01]  /*3450*/  BPT.TRAP 0x1 ;  /* 0x000000040000795c */ /* 0x000fe20000300000 */
.L_x_3839:
[----:B------:R-:W-:Y:S01]  /*3460*/  IMAD R64, R22, 0x8, R2 ;  /* 0x0000000816407824 */ /* 0x000fe200078e0202 */
[----:B------:R-:W-:Y:S01]  /*3470*/  SHF.L.U32 R75, R187, 0x1f, RZ ;  /* 0x0000001fbb4b7819 */ /* 0x000fe200000006ff */
[----:B------:R-:W-:Y:S03]  /*3480*/  BSSY B1, `(.L_x_3840) ;  /* 0x0000003000017945 */ /* 0x000fe60003800000 */
[----:B------:R-:W0:Y:S02]  /*3490*/  SYNCS.PHASECHK.TRANS64.TRYWAIT P6, [R64+URZ+0x28c90], R75 ;  /* 0x028c904b400075a7 */ /* 0x000e2400080c017f */
[----:B0-----:R-:W-:Y:S05]  /*34a0*/  @!P6 BRA `(.L_x_3841) ;  /* 0x0000013800cce947 */ /* 0x001fea0003800000 */
.L_x_4076:
[----:B------:R-:W-:Y:S05]  /*34b0*/  BSYNC B1 ;  /* 0x0000000000017941 */ /* 0x000fea0003800000 */
.L_x_3840:
[----:B------:R-:W-:-:S03]  /*34c0*/  UMOV UR4, 0xffffffff ;  /* 0xffffffff00047882 */ /* 0x000fc60000000000 */
[----:B------:R-:W-:Y:S05]  /*34d0*/  BRA.DIV UR4, `(.L_x_3842) ;  /* 0x0000013a04d47947 */ /* 0x000fea000b800000 */
[----:B------:R-:W1:Y:S04]  /*34e0*/  SHFL.IDX PT, R70, R70, RZ, 0x1c1f ;  /* 0x001c1fff46467589 */ /* 0x000e6800000e0000 */
[----:B------:R-:W2:Y:S02]  /*34f0*/  SHFL.IDX PT, R71, R71, RZ, 0x1c1f ;  /* 0x001c1fff47477589 */ /* 0x000ea400000e0000 */
.L_x_4080:
[----:B------:R-:W3:Y:S02]  /*3500*/  LDC R72, c[0x0][0x2f4] ;  /* 0x0000bd00ff487b82 */ /* 0x000ee40000000800 */
[----:B---3--:R-:W-:-:S13]  /*3510*/  ISETP.GE.OR P4, PT, R16, R72, P4 ;  /* 0x000000481000720c */ /* 0x008fda0002786670 */
[----:B------:R-:W-:Y:S05]  /*3520*/  @P4 BRA `(.L_x_3832) ;  /* 0x0000000800bc4947 */ /* 0x000fea0003800000 */
[----:B------:R-:W-:Y:S01]  /*3530*/  IMAD.IADD R8, R72, 0x1, -R51 ;  /* 0x0000000148087824 */ /* 0x000fe200078e0a33 */
[C---:B--2---:R-:W-:Y:S01]  /*3540*/  LEA R58, P4, R56.reuse, R71, 0x1 ;  /* 0x00000047383a7211 */ /* 0x044fe200078808ff */
[----:B------:R-:W-:Y:S03]  /*3550*/  BSSY B1, `(.L_x_3843) ;  /* 0x000006e000017945 */ /* 0x000fe60003800000 */
[----:B------:R-:W-:Y:S02]  /*3560*/  SEL R8, R51, R8, !P0 ;  /* 0x0000000833087207 */ /* 0x000fe40004000000 */
[----:B-1----:R-:W-:Y:S02]  /*3570*/  LEA.HI.X R59, R56, R70, R61, 0x1, P4 ;  /* 0x00000046383b7211 */ /* 0x002fe400020f0c3d */
[----:B------:R-:W-:-:S04]  /*3580*/  SHF.R.S32.HI R9, RZ, 0x1f, R8 ;  /* 0x0000001fff097819 */ /* 0x000fc80000011408 */
[----:B------:R-:W-:-:S04]  /*3590*/  LEA.HI R9, R9, R8, RZ, 0x4 ;  /* 0x0000000809097211 */ /* 0x000fc800078f20ff */
[----:B------:R-:W-:Y:S01]  /*35a0*/  SHF.R.S32.HI R8, RZ, 0x4, R9 ;  /* 0x00000004ff087819 */ /* 0x000fe20000011409 */
[----:B------:R-:W-:-:S03]  /*35b0*/  IMAD.IADD R9, R62, 0x1, R73 ;  /* 0x000000013e097824 */ /* 0x000fc600078e0249 */
[----:B------:R-:W-:Y:S01]  /*35c0*/  LEA.HI.SX32 R8, R3, R8, 0x1d ;  /* 0x0000000803087211 */ /* 0x000fe200078feaff */
[----:B------:R-:W-:-:S04]  /*35d0*/  IMAD R9, R9, 0x2, R2 ;  /* 0x0000000209097824 */ /* 0x000fc800078e0202 */
[----:B------:R-:W-:-:S05]  /*35e0*/  IMAD.SHL.U32 R77, R8, 0x8, RZ ;  /* 0x00000008084d7824 */ /* 0x000fca00078e00ff */
[----:B------:R-:W-:-:S04]  /*35f0*/  LOP3.LUT R8, R44, 0x38, R77, 0xf8, !PT ;  /* 0x000000382c087812 */ /* 0x000fc800078ef84d */
[----:B------:R-:W-:-:S05]  /*3600*/  LOP3.LUT R8, R8, R47, RZ, 0x3c, !PT ;  /* 0x0000002f08087212 */ /* 0x000fca00078e3cff */
[----:B------:R-:W-:-:S04]  /*3610*/  IMAD R8, R213, 0x200, R8 ;  /* 0x00000200d5087824 */ /* 0x000fc800078e0208 */
[----:B------:R-:W-:Y:S02]  /*3620*/  IMAD.IADD R73, R73, 0x1, R8 ;  /* 0x0000000149497824 */ /* 0x000fe400078e0208 */
[----:B------:R-:W1:Y:S02]  /*3630*/  LDS.128 R8, [R9+0x22400] ;  /* 0x0224000009087984 */ /* 0x000e640000000c00 */
[----:B------:R-:W-:-:S05]  /*3640*/  IMAD R73, R73, 0x2, R2 ;  /* 0x0000000249497824 */ /* 0x000fca00078e0202 */
[----:B------:R2:W3:Y:S01]  /*3650*/  LDS.128 R12, [R73+0x22400] ;  /* 0x02240000490c7984 */ /* 0x0004e20000000c00 */
[----:B------:R-:W-:Y:S05]  /*3660*/  @P5 BRA `(.L_x_3844) ;  /* 0x0000000400705947 */ /* 0x000fea0003800000 */
[----:B------:R-:W-:Y:S02]  /*3670*/  SHF.R.U32.HI R74, RZ, 0x10, R5 ;  /* 0x00000010ff4a7819 */ /* 0x000fe40000011605 */
[----:B------:R-:W-:Y:S02]  /*3680*/  SHF.R.U32.HI R81, RZ, 0x10, R29 ;  /* 0x00000010ff517819 */ /* 0x000fe4000001161d */
[----:B--2---:R-:W-:Y:S01]  /*3690*/  SHF.R.U64 R73, R4, 0x10, R5 ;  /* 0x0000001004497819 */ /* 0x004fe20000001205 */
[----:B-1----:R-:W-:Y:S01]  /*36a0*/  IMAD.U32 R5, R8, 0x10000, RZ ;  /* 0x0001000008057824 */ /* 0x002fe200078e00ff */
[----:B------:R-:W-:Y:S01]  /*36b0*/  SHF.R.U64 R76, R6, 0x10, R7 ;  /* 0x00000010064c7819 */ /* 0x000fe20000001207 */
[----:B------:R-:W-:Y:S01]  /*36c0*/  IMAD.U32 R6, R9, 0x10000, RZ ;  /* 0x0001000009067824 */ /* 0x000fe200078e00ff */
[----:B------:R-:W-:Y:S01]  /*36d0*/  PRMT R74, R79, 0x5432, R74 ;  /* 0x000054324f4a7816 */ /* 0x000fe2000000004a */
[----:B------:R-:W-:Y:S01]  /*36e0*/  IMAD.U32 R4, R10, 0x10000, RZ ;  /* 0x000100000a047824 */ /* 0x000fe200078e00ff */
[----:B------:R-:W-:-:S02]  /*36f0*/  PRMT R81, R83, 0x5410, R81 ;  /* 0x0000541053517816 */ /* 0x000fc40000000051 */
[--C-:B------:R-:W-:Y:S01]  /*3700*/  SHF.R.U64 R84, R30, 0x10, R31.reuse ;  /* 0x000000101e547819 */ /* 0x100fe2000000121f */
[----:B---3--:R-:W-:Y:S01]  /*3710*/  IMAD.U32 R30, R15, 0x10000, RZ ;  /* 0x000100000f1e7824 */ /* 0x008fe200078e00ff */
[----:B------:R-:W-:Y:S02]  /*3720*/  SHF.R.U32.HI R85, RZ, 0x10, R31 ;  /* 0x00000010ff557819 */ /* 0x000fe4000001161f */
[----:B------:R-:W-:Y:S02]  /*3730*/  SHF.R.U32.HI R78, RZ, 0x10, R7 ;  /* 0x00000010ff4e7819 */ /* 0x000fe40000011607 */
[----:B------:R-:W-:Y:S01]  /*3740*/  SHF.R.U64 R80, R28, 0x10, R29 ;  /* 0x000000101c507819 */ /* 0x000fe2000000121d */
[----:B------:R-:W-:Y:S01]  /*3750*/  IMAD.U32 R28, R13, 0x10000, RZ ;  /* 0x000100000d1c7824 */ /* 0x000fe200078e00ff */
[----:B------:R-:W-:Y:S01]  /*3760*/  PRMT R73, R79, 0x5410, R73 ;  /* 0x000054104f497816 */ /* 0x000fe20000000049 */
[----:B------:R-:W-:Y:S01]  /*3770*/  IMAD.U32 R79, R74, 0x10000, RZ ;  /* 0x000100004a4f7824 */ /* 0x000fe200078e00ff */
[----:B------:R-:W-:Y:S01]  /*3780*/  PRMT R76, R83, 0x5432, R76 ;  /* 0x00005432534c7816 */ /* 0x000fe2000000004c */
[----:B------:R-:W-:Y:S01]  /*3790*/  IMAD.U32 R83, R81, 0x10000, RZ ;  /* 0x0001000051537824 */ /* 0x000fe200078e00ff */
[----:B------:R-:W-:-:S02]  /*37a0*/  PRMT R84, R82, 0x5432, R84 ;  /* 0x0000543252547816 */ /* 0x000fc40000000054 */
[----:B------:R-:W-:Y:S02]  /*37b0*/  PRMT R85, R82, 0x5410, R85 ;  /* 0x0000541052557816 */ /* 0x000fe40000000055 */
[----:B------:R-:W-:Y:S01]  /*37c0*/  LOP3.LUT R29, R13, 0xffff0000, RZ, 0xc0, !PT ;  /* 0xffff00000d1d7812 */ /* 0x000fe200078ec0ff */
[----:B------:R-:W-:Y:S01]  /*37d0*/  IMAD.U32 R13, R12, 0x10000, RZ ;  /* 0x000100000c0d7824 */ /* 0x000fe200078e00ff */
[----:B------:R-:W-:Y:S01]  /*37e0*/  PRMT R78, R87, 0x5432, R78 ;  /* 0x00005432574e7816 */ /* 0x000fe2000000004e */
[C---:B------:R-:W-:Y:S01]  /*37f0*/  FMUL.FTZ R87, R28.reuse, R83 ;  /* 0x000000531c577220 */ /* 0x040fe20000410000 */
[----:B------:R-:W-:Y:S01]  /*3800*/  LOP3.LUT R82, R81, 0xffff0000, RZ, 0xc0, !PT ;  /* 0xffff000051527812 */ /* 0x000fe200078ec0ff */
[-C--:B------:R-:W-:Y:S01]  /*3810*/  FMUL.FTZ R81, R28, R79.reuse ;  /* 0x0000004f1c517220 */ /* 0x080fe20000410000 */
[----:B------:R-:W-:Y:S01]  /*3820*/  LOP3.LUT R7, R9, 0xffff0000, RZ, 0xc0, !PT ;  /* 0xffff000009077812 */ /* 0x000fe200078ec0ff */
[----:B------:R-:W-:Y:S01]  /*3830*/  FFMA.FTZ R87, R6, R79, -R87 ;  /* 0x0000004f06577223 */ /* 0x000fe20000010857 */
[----:B------:R-:W-:Y:S01]  /*3840*/  PRMT R80, R86, 0x5432, R80 ;  /* 0x0000543256507816 */ /* 0x000fe20000000050 */
[----:B------:R-:W-:Y:S01]  /*3850*/  FMUL.FTZ R86, R29, R82 ;  /* 0x000000521d567220 */ /* 0x000fe20000410000 */
[----:B------:R-:W-:Y:S01]  /*3860*/  LOP3.LUT R74, R74, 0xffff0000, RZ, 0xc0, !PT ;  /* 0xffff00004a4a7812 */ /* 0x000fe200078ec0ff */
[----:B------:R-:W-:Y:S01]  /*3870*/  FFMA.FTZ R81, R6, R83, R81 ;  /* 0x0000005306517223 */ /* 0x000fe20000010051 */
[----:B------:R-:W-:Y:S01]  /*3880*/  SHF.L.U32 R6, R78, 0x10, RZ ;  /* 0x000000104e067819 */ /* 0x000fe200000006ff */
[----:B------:R-:W-:Y:S01]  /*3890*/  IMAD.U32 R28, R85, 0x10000, RZ ;  /* 0x00010000551c7824 */ /* 0x000fe200078e00ff */
[----:B------:R-:W-:Y:S01]  /*38a0*/  LOP3.LUT R31, R15, 0xffff0000, RZ, 0xc0, !PT ;  /* 0xffff00000f1f7812 */ /* 0x000fe200078ec0ff */
[-C--:B------:R-:W-:Y:S01]  /*38b0*/  FMUL.FTZ R88, R29, R74.reuse ;  /* 0x0000004a1d587220 */ /* 0x080fe20000410000 */
[----:B------:R-:W-:Y:S01]  /*38c0*/  FFMA.FTZ R86, R7, R74, -R86 ;  /* 0x0000004a07567223 */ /* 0x000fe20000010856 */
[----:B------:R-:W-:Y:S01]  /*38d0*/  LOP3.LUT R74, R85, 0xffff0000, RZ, 0xc0, !PT ;  /* 0xffff0000554a7812 */ /* 0x000fe200078ec0ff */
[----:B------:R-:W-:-:S02]  /*38e0*/  IMAD.U32 R9, R11, 0x10000, RZ ;  /* 0x000100000b097824 */ /* 0x000fc400078e00ff */
[C---:B------:R-:W-:Y:S01]  /*38f0*/  FMUL.FTZ R90, R30.reuse, R28 ;  /* 0x0000001c1e5a7220 */ /* 0x040fe20000410000 */
[----:B------:R-:W-:Y:S01]  /*3900*/  FMUL.FTZ R29, R30, R6 ;  /* 0x000000061e1d7220 */ /* 0x000fe20000410000 */
[----:B------:R-:W-:Y:S01]  /*3910*/  LOP3.LUT R78, R78, 0xffff0000, RZ, 0xc0, !PT ;  /* 0xffff00004e4e7812 */ /* 0x000fe200078ec0ff */
[----:B------:R-:W-:Y:S01]  /*3920*/  FMUL.FTZ R30, R31, R74 ;  /* 0x0000004a1f1e7220 */ /* 0x000fe20000410000 */
[----:B------:R-:W-:Y:S01]  /*3930*/  LOP3.LUT R11, R11, 0xffff0000, RZ, 0xc0, !PT ;  /* 0xffff00000b0b7812 */ /* 0x000fe200078ec0ff */
[C---:B------:R-:W-:Y:S01]  /*3940*/  FFMA.FTZ R90, R9.reuse, R6, -R90 ;  /* 0x00000006095a7223 */ /* 0x040fe2000001085a */
[----:B------:R-:W-:Y:S01]  /*3950*/  FFMA.FTZ R79, R9, R28, R29 ;  /* 0x0000001c094f7223 */ /* 0x000fe2000001001d */
[----:B------:R-:W-:Y:S01]  /*3960*/  LOP3.LUT R12, R12, 0xffff0000, RZ, 0xc0, !PT ;  /* 0xffff00000c0c7812 */ /* 0x000fe200078ec0ff */
[C---:B------:R-:W-:Y:S01]  /*3970*/  IMAD.U32 R28, R80.reuse, 0x10000, RZ ;  /* 0x00010000501c7824 */ /* 0x040fe200078e00ff */
[----:B------:R-:W-:Y:S01]  /*3980*/  LOP3.LUT R9, R80, 0xffff0000, RZ, 0xc0, !PT ;  /* 0xffff000050097812 */ /* 0x000fe200078ec0ff */
[----:B------:R-:W-:Y:S01]  /*3990*/  FFMA.FTZ R88, R7, R82, R88 ;  /* 0x0000005207587223 */ /* 0x000fe20000010058 */
[----:B------:R-:W-:-:S02]  /*39a0*/  IMAD.U32 R6, R73, 0x10000, RZ ;  /* 0x0001000049067824 */ /* 0x000fc400078e00ff */
[-C--:B------:R-:W-:Y:S01]  /*39b0*/  FMUL.FTZ R82, R31, R78.reuse ;  /* 0x0000004e1f527220 */ /* 0x080fe20000410000 */
[----:B------:R-:W-:Y:S01]  /*39c0*/  FFMA.FTZ R31, R11, R78, -R30 ;  /* 0x0000004e0b1f7223 */ /* 0x000fe2000001081e */
[----:B------:R-:W-:Y:S01]  /*39d0*/  LOP3.LUT R73, R73, 0xffff0000, RZ, 0xc0, !PT ;  /* 0xffff000049497812 */ /* 0x000fe200078ec0ff */
[C---:B------:R-:W-:Y:S01]  /*39e0*/  FMUL.FTZ R30, R13.reuse, R28 ;  /* 0x0000001c0d1e7220 */ /* 0x040fe20000410000 */
[----:B------:R-:W-:Y:S01]  /*39f0*/  LOP3.LUT R8, R8, 0xffff0000, RZ, 0xc0, !PT ;  /* 0xffff000008087812 */ /* 0x000fe200078ec0ff */
[----:B------:R-:W-:Y:S01]  /*3a00*/  FMUL.FTZ R13, R13, R6 ;  /* 0x000000060d0d7220 */ /* 0x000fe20000410000 */
[----:B------:R-:W-:Y:S01]  /*3a10*/  FMUL.FTZ R7, R12, R9 ;  /* 0x000000090c077220 */ /* 0x000fe20000410000 */
[----:B------:R-:W-:Y:S02]  /*3a20*/  IMAD.U32 R15, R14, 0x10000, RZ ;  /* 0x000100000e0f7824 */ /* 0x000fe400078e00ff */
[----:B------:R-:W-:Y:S01]  /*3a30*/  FFMA.FTZ R82, R11, R74, R82 ;  /* 0x0000004a0b527223 */ /* 0x000fe20000010052 */
[C---:B------:R-:W-:Y:S01]  /*3a40*/  FFMA.FTZ R30, R5.reuse, R6, -R30 ;  /* 0x00000006051e7223 */ /* 0x040fe2000001081e */
[-C--:B------:R-:W-:Y:S01]  /*3a50*/  FMUL.FTZ R29, R12, R73.reuse ;  /* 0x000000490c1d7220 */ /* 0x080fe20000410000 */
[----:B------:R-:W-:Y:S01]  /*3a60*/  LOP3.LUT R14, R14, 0xffff0000, RZ, 0xc0, !PT ;  /* 0xffff00000e0e7812 */ /* 0x000fe200078ec0ff */
[----:B------:R-:W-:Y:S01]  /*3a70*/  FFMA.FTZ R13, R5, R28, R13 ;  /* 0x0000001c050d7223 */ /* 0x000fe2000001000d */
[----:B------:R-:W-:Y:S01]  /*3a80*/  FFMA.FTZ R73, R8, R73, -R7 ;  /* 0x0000004908497223 */ /* 0x000fe20000010807 */
[C---:B------:R-:W-:Y:S01]  /*3a90*/  IMAD.U32 R6, R84.reuse, 0x10000, RZ ;  /* 0x0001000054067824 */ /* 0x040fe200078e00ff */
[----:B------:R-:W-:Y:S01]  /*3aa0*/  LOP3.LUT R11, R84, 0xffff0000, RZ, 0xc0, !PT ;  /* 0xffff0000540b7812 */ /* 0x000fe200078ec0ff */
[C---:B------:R-:W-:Y:S01]  /*3ab0*/  IMAD.U32 R5, R76.reuse, 0x10000, RZ ;  /* 0x000100004c057824 */ /* 0x040fe200078e00ff */
[----:B------:R-:W-:Y:S01]  /*3ac0*/  LOP3.LUT R7, R76, 0xffff0000, RZ, 0xc0, !PT ;  /* 0xffff00004c077812 */ /* 0x000fe200078ec0ff */
[----:B------:R-:W-:Y:S01]  /*3ad0*/  FFMA.FTZ R8, R8, R9, R29 ;  /* 0x0000000908087223 */ /* 0x000fe2000001001d */
[CC--:B------:R-:W-:Y:S01]  /*3ae0*/  FMUL.FTZ R9, R15.reuse, R6.reuse ;  /* 0x000000060f097220 */ /* 0x0c0fe20000410000 */
[----:B------:R-:W-:Y:S01]  /*3af0*/  LOP3.LUT R10, R10, 0xffff0000, RZ, 0xc0, !PT ;  /* 0xffff00000a0a7812 */ /* 0x000fe200078ec0ff */
        /* <DEDUP_REMOVED lines=19> */
.L_x_3844:
[----:B------:R-:W-:Y:S05]  /*3c30*/  BSYNC B1 ;  /* 0x0000000000017941 */ /* 0x000fea0003800000 */
.L_x_3843:
[----:B-1----:R1:W-:Y:S01]  /*3c40*/  ST.E.128 desc[UR40][R58.64], R8 ;  /* 0x000000083a007985 */ /* 0x0023e2000c101d28 */
[----:B------:R-:W-:Y:S01]  /*3c50*/  ISETP.GE.AND P4, PT, R77, R72, PT ;  /* 0x000000484d00720c */ /* 0x000fe20003f86270 */
[----:B------:R-:W-:Y:S02]  /*3c60*/  IMAD.MOV.U32 R4, RZ, RZ, R71 ;  /* 0x000000ffff047224 */ /* 0x000fe400078e0047 */
[----:B------:R-:W-:-:S10]  /*3c70*/  IMAD.MOV.U32 R5, RZ, RZ, R70 ;  /* 0x000000ffff057224 */ /* 0x000fd400078e0046 */
[----:B------:R-:W-:Y:S05]  /*3c80*/  @P4 BRA `(.L_x_3832) ;  /* 0x0000000000e44947 */ /* 0x000fea0003800000 */
[----:B------:R-:W-:-:S05]  /*3c90*/  IMAD.WIDE R4, R77, 0x2, R4 ;  /* 0x000000024d047825 */ /* 0x000fca00078e0204 */
[----:B---3--:R3:W-:Y:S01]  /*3ca0*/  ST.E.128 desc[UR40][R4.64], R12 ;  /* 0x0000000c04007985 */ /* 0x0087e2000c101d28 */
[----:B------:R-:W-:Y:S05]  /*3cb0*/  BRA `(.L_x_3832) ;  /* 0x0000000000d87947 */ /* 0x000fea0003800000 */
.L_x_3824:
[----:B------:R-:W-:-:S13]  /*3cc0*/  ISETP.NE.AND P3, PT, R186, 0x3, PT ;  /* 0x00000003ba00780c */ /* 0x000fda0003f65270 */
[----:B------:R-:W-:Y:S05]  /*3cd0*/  @!P3 BRA `(.L_x_3845) ;  /* 0x000000000004b947 */ /* 0x000fea0003800000 */
[----:B------:R-:W-:Y:S01]  /*3ce0*/  BPT.TRAP 0x1 ;  /* 0x000000040000795c */ /* 0x000fe20000300000 */
.L_x_3845:
[----:B------:R-:W-:Y:S01]  /*3cf0*/  IMAD R64, R22, 0x8, R2 ;  /* 0x0000000816407824 */ /* 0x000fe200078e0202 */
[----:B------:R-:W-:Y:S01]  /*3d00*/  SHF.L.U32 R75, R187, 0x1f, RZ ;  /* 0x0000001fbb4b7819 */ /* 0x000fe200000006ff */
[----:B------:R-:W-:Y:S01]  /*3d10*/  BSSY B1, `(.L_x_3846) ;  /* 0x0000004000017945 */ /* 0x000fe20003800000 */
[----:B------:R-:W-:Y:S02]  /*3d20*/  SHF.R.S32.HI R68, RZ, 0x1f, R66 ;  /* 0x0000001fff447819 */ /* 0x000fe40000011442 */
[----:B------:R-:W1:Y:S02]  /*3d30*/  SYNCS.PHASECHK.TRANS64.TRYWAIT P4, [R64+URZ+0x28c90], R75 ;  /* 0x028c904b400075a7 */ /* 0x000e64000808017f */
[----:B-1----:R-:W-:Y:S05]  /*3d40*/  @!P4 BRA `(.L_x_3847) ;  /* 0x000001340004c947 */ /* 0x002fea0003800000 */
.L_x_4081:
[----:B------:R-:W-:Y:S05]  /*3d50*/  BSYNC B1 ;  /* 0x0000000000017941 */ /* 0x000fea0003800000 */
.L_x_3846:
[----:B------:R-:W-:Y:S01]  /*3d60*/  ULDC.64 UR4, c[0x0][0x300] ;  /* 0x0000c00000047ab9 */ /* 0x000fe20000000a00 */
[----:B-----5:R-:W-:Y:S01]  /*3d70*/  SHF.R.S32.HI R67, RZ, 0x1f, R65 ;  /* 0x0000001fff437819 */ /* 0x020fe20000011441 */
[----:B------:R-:W-:Y:S02]  /*3d80*/  IMAD R7, R68, UR4, RZ ;  /* 0x0000000444077c24 */ /* 0x000fe4000f8e02ff */
[----:B0-----:R-:W-:-:S04]  /*3d90*/  IMAD.WIDE.U32 R4, R66, UR4, RZ ;  /* 0x0000000442047c25 */ /* 0x001fc8000f8e00ff */
        /* <DEDUP_REMOVED lines=9> */
[----:B------:R-:W-:-:S02]  /*3e30*/  ISETP.GT.AND P4, PT, R69, R192, PT ;  /* 0x000000c04500720c */ /* 0x000fc40003f84270 */
        /* <DEDUP_REMOVED lines=10> */
[----:B------:R0:W2:Y:S04]  /*3ee0*/  SHFL.IDX PT, R10, R13, RZ, 0x1c1f ;  /* 0x001c1fff0d0a7589 */ /* 0x0000a800000e0000 */
[----:B------:R0:W3:Y:S02]  /*3ef0*/  SHFL.IDX PT, R14, R6, RZ, 0x1c1f ;  /* 0x001c1fff060e7589 */ /* 0x0000e400000e0000 */
.L_x_4085:
[----:B------:R-:W-:Y:S05]  /*3f00*/  @!P4 BRA `(.L_x_3832) ;  /* 0x000000000044c947 */ /* 0x000fea0003800000 */
[----:B------:R-:W-:Y:S02]  /*3f10*/  ULDC UR4, c[0x0][0x2f4] ;  /* 0x0000bd0000047ab9 */ /* 0x000fe40000000800 */
[----:B------:R-:W-:-:S13]  /*3f20*/  ISETP.GE.AND P4, PT, R16, UR4, PT ;  /* 0x0000000410007c0c */ /* 0x000fda000bf86270 */
[----:B0-----:R-:W0:Y:S01]  /*3f30*/  @!P4 LDS.128 R4, [R72+0x22400] ;  /* 0x022400004804c984 */ /* 0x001e220000000c00 */
[----:B---3--:R-:W-:-:S04]  /*3f40*/  @!P4 LEA R8, P5, R16, R14, 0x1 ;  /* 0x0000000e1008c211 */ /* 0x008fc800078a08ff */
[----:B--2---:R-:W-:-:S05]  /*3f50*/  @!P4 LEA.HI.X R9, R16, R10, R17, 0x1, P5 ;  /* 0x0000000a1009c211 */ /* 0x004fca00028f0c11 */
[----:B0-----:R4:W-:Y:S01]  /*3f60*/  @!P4 ST.E.128 desc[UR40][R8.64], R4 ;  /* 0x000000040800c985 */ /* 0x0019e2000c101d28 */
[----:B------:R-:W-:-:S13]  /*3f70*/  ISETP.GE.AND P4, PT, R19, UR4, PT ;  /* 0x0000000413007c0c */ /* 0x000fda000bf86270 */
[----:B------:R-:W-:Y:S05]  /*3f80*/  @P4 BRA `(.L_x_3832) ;  /* 0x0000000000244947 */ /* 0x000fea0003800000 */
[----:B------:R-:W-:Y:S01]  /*3f90*/  LOP3.LUT P4, RZ, R194, 0x4, RZ, 0xc0, !PT ;  /* 0x00000004c2ff7812 */ /* 0x000fe2000788c0ff */
[----:B----4-:R-:W-:-:S12]  /*3fa0*/  VIADD R4, R52, 0x20 ;  /* 0x0000002034047836 */ /* 0x010fd80000000000 */
[----:B------:R-:W-:Y:S01]  /*3fb0*/  @P4 VIADD R4, R52, 0xffffffe0 ;  /* 0xffffffe034044836 */ /* 0x000fe20000000000 */
[----:B------:R-:W-:-:S03]  /*3fc0*/  LEA R8, P4, R19, R14, 0x1 ;  /* 0x0000000e13087211 */ /* 0x000fc600078808ff */
[----:B------:R-:W-:Y:S01]  /*3fd0*/  IMAD.IADD R73, R73, 0x1, R4 ;  /* 0x0000000149497824 */ /* 0x000fe200078e0204 */
[----:B------:R-:W-:-:S03]  /*3fe0*/  LEA.HI.X R9, R19, R10, R195, 0x1, P4 ;  /* 0x0000000a13097211 */ /* 0x000fc600020f0cc3 */
[----:B------:R-:W-:-:S06]  /*3ff0*/  IMAD R4, R73, 0x2, R2 ;  /* 0x0000000249047824 */ /* 0x000fcc00078e0202 */
[----:B------:R-:W0:Y:S04]  /*4000*/  LDS.128 R4, [R4+0x22400] ;  /* 0x0224000004047984 */ /* 0x000e280000000c00 */
[----:B0-----:R0:W-:Y:S02]  /*4010*/  ST.E.128 desc[UR40][R8.64], R4 ;  /* 0x0000000408007985 */ /* 0x0011e4000c101d28 */
.L_x_3832:
[----:B------:R-:W-:Y:S05]  /*4020*/  BSYNC B0 ;  /* 0x0000000000007941 */ /* 0x000fea0003800000 */
.L_x_3823:
[----:B01-34-:R-:W0:Y:S01]  /*4030*/  S2R R4, SR_TID.X ;  /* 0x0000000000047919 */ /* 0x01be220000002100 */
[----:B------:R-:W-:Y:S01]  /*4040*/  @!PT LDS RZ, [RZ] ;  /* 0x00000000fffff984 */ /* 0x000fe20000000800 */
[----:B------:R-:W-:Y:S01]  /*4050*/  @!PT LDS RZ, [RZ] ;  /* 0x00000000fffff984 */ /* 0x000fe20000000800 */
[----:B------:R-:W-:Y:S01]  /*4060*/  @!PT LDS RZ, [RZ] ;  /* 0x00000000fffff984 */ /* 0x000fe20000000800 */
[----:B------:R-:W-:Y:S01]  /*4070*/  @!PT LDS RZ, [RZ] ;  /* 0x00000000fffff984 */ /* 0x000fe20000000800 */
[----:B------:R1:W-:Y:S06]  /*4080*/  MEMBAR.ALL.CTA ;  /* 0x0000000000007992 */ /* 0x0003ec0000008000 */
[----:B-1----:R-:W1:Y:S01]  /*4090*/  FENCE.VIEW.ASYNC.S ;  /* 0x00000000000073c6 */ /* 0x002e620000000000 */
[----:B------:R-:W-:Y:S05]  /*40a0*/  WARPSYNC.ALL ;  /* 0x0000000000007948 */ /* 0x000fea0003800000 */
[----:B------:R-:W-:Y:S01]  /*40b0*/  BSSY B0, `(.L_x_3849) ;  /* 0x0000009000007945 */ /* 0x000fe20003800000 */
[----:B0-----:R-:W-:Y:S01]  /*40c0*/  LOP3.LUT R4, R4, 0x7f, RZ, 0xc0, !PT ;  /* 0x0000007f04047812 */ /* 0x001fe200078ec0ff */
[----:B-1----:R0:W-:Y:S03]  /*40d0*/  BAR.SYNC.DEFER_BLOCKING R49, 0x80 ;  /* 0x000200310000751d */ /* 0x0021e60000010000 */
[----:B------:R-:W-:-:S13]  /*40e0*/  ISETP.NE.AND P4, PT, R4, RZ, PT ;  /* 0x000000ff0400720c */ /* 0x000fda0003f85270 */
[----:B------:R-:W-:-:S05]  /*40f0*/  @!P4 VIADD R4, R64, 0x28ca0 ;  /* 0x00028ca04004c836 */ /* 0x000fca0000000000 */
[----:B------:R-:W-:-:S04]  /*4100*/  @!P4 PRMT R4, RZ, 0x654, R4 ;  /* 0x00000654ff04c816 */ /* 0x000fc80000000004 */
[----:B------:R0:W-:Y:S01]  /*4110*/  @!P4 SYNCS.ARRIVE.TRANS64.RED.A1T0 RZ, [R4+URZ], RZ ;  /* 0x000000ff04ffc9a7 */ /* 0x0001e2000810043f */
[----:B------:R-:W-:Y:S05]  /*4120*/  @!P3 BRA `(.L_x_3850) ;  /* 0x000000000004b947 */ /* 0x000fea0003800000 */
[----:B------:R-:W-:Y:S01]  /*4130*/  BPT.TRAP 0x1 ;  /* 0x000000040000795c */ /* 0x000fe20000300000 */
.L_x_3850:
[----:B------:R-:W-:Y:S05]  /*4140*/  BSYNC B0 ;  /* 0x0000000000007941 */ /* 0x000fea0003800000 */
.L_x_3849:
[----:B------:R-:W1:Y:S01]  /*4150*/  SYNCS.PHASECHK.TRANS64.TRYWAIT P3, [R64+URZ+0x28cb0], R75 ;  /* 0x028cb04b400075a7 */ /* 0x000e62000806017f */
[----:B------:R-:W-:Y:S04]  /*4160*/  BSSY B0, `(.L_x_3851) ;  /* 0x0000002000007945 */ /* 0x000fe80003800000 */
[----:B-1----:R-:W-:Y:S05]  /*4170*/  @!P3 BRA `(.L_x_3852) ;  /* 0x000001300050b947 */ /* 0x002fea0003800000 */
.L_x_4086:
[----:B------:R-:W-:Y:S05]  /*4180*/  BSYNC B0 ;  /* 0x0000000000007941 */ /* 0x000fea0003800000 */
.L_x_3851:
[----:B------:R-:W-:Y:S01]  /*4190*/  ULDC.64 UR4, c[0x0][0x328] ;  /* 0x0000ca0000047ab9 */ /* 0x000fe20000000a00 */
[----:B------:R-:W-:Y:S01]  /*41a0*/  BSSY B0, `(.L_x_3853) ;  /* 0x0000072000007945 */ /* 0x000fe20003800000 */
[----:B------:R-:W-:Y:S02]  /*41b0*/  IMAD R7, R68, UR4, RZ ;  /* 0x0000000444077c24 */ /* 0x000fe4000f8e02ff */
[----:B0-----:R-:W-:-:S04]  /*41c0*/  IMAD.WIDE.U32 R4, R66, UR4, RZ ;  /* 0x0000000442047c25 */ /* 0x001fc8000f8e00ff */
[----:B------:R-:W-:Y:S01]  /*41d0*/  IMAD R7, R66, UR5, R7 ;  /* 0x0000000542077c24 */ /* 0x000fe2000f8e0207 */
[----:B------:R-:W-:Y:S02]  /*41e0*/  ULDC.64 UR4, c[0x0][0x338] ;  /* 0x0000ce0000047ab9 */ /* 0x000fe40000000a00 */
        /* <DEDUP_REMOVED lines=11> */
[----:B------:R-:W-:-:S04]  /*42a0*/  LEA R11, P3, R4, UR4, 0x1 ;  /* 0x00000004040b7c11 */ /* 0x000fc8000f8608ff */
[----:B--2---:R-:W-:Y:S02]  /*42b0*/  LEA.HI.X R10, R4, UR5, R5, 0x1, P3 ;  /* 0x00000005040a7c11 */ /* 0x004fe400098f0c05 */
[----:B------:R-:W-:Y:S01]  /*42c0*/  ISETP.GT.AND P3, PT, R69, R192, PT ;  /* 0x000000c04500720c */ /* 0x000fe20003f64270 */
[----:B------:R-:W0:Y:S04]  /*42d0*/  SHFL.IDX PT, R11, R11, RZ, 0x1c1f ;  /* 0x001c1fff0b0b7589 */ /* 0x000e2800000e0000 */
[----:B------:R-:W2:Y:S08]  /*42e0*/  SHFL.IDX PT, R10, R10, RZ, 0x1c1f ;  /* 0x001c1fff0a0a7589 */ /* 0x000eb000000e0000 */
[----:B------:R-:W-:Y:S05]  /*42f0*/  @!P3 BRA `(.L_x_3854) ;  /* 0x000000040070b947 */ /* 0x000fea0003800000 */
[----:B------:R-:W-:Y:S01]  /*4300*/  ULDC UR4, c[0x0][0x320] ;  /* 0x0000c80000047ab9 */ /* 0x000fe20000000800 */
[----:B------:R-:W3:Y:S01]  /*4310*/  LDL R30, [R1] ;  /* 0x00000000011e7983 */ /* 0x000ee20000100800 */
[----:B------:R-:W-:Y:S01]  /*4320*/  ISETP.GE.AND P5, PT, R16, UR4, PT ;  /* 0x0000000410007c0c */ /* 0x000fe2000bfa6270 */
[----:B------:R-:W-:Y:S02]  /*4330*/  IMAD R9, R22, 0x8000, R52 ;  /* 0x0000800016097824 */ /* 0x000fe400078e0234 */
[----:B------:R-:W4:Y:S02]  /*4340*/  LDL R29, [R1+0x4] ;  /* 0x00000400011d7983 */ /* 0x000f240000100800 */
[C---:B------:R-:W-:Y:S02]  /*4350*/  IMAD R12, R9.reuse, 0x2, R2 ;  /* 0x00000002090c7824 */ /* 0x040fe400078e0202 */
[----:B------:R-:W5:Y:S04]  /*4360*/  LDL R28, [R1+0x8] ;  /* 0x00000800011c7983 */ /* 0x000f680000100800 */
[----:B------:R-:W5:Y:S04]  /*4370*/  LDL R15, [R1+0xc] ;  /* 0x00000c00010f7983 */ /* 0x000f680000100800 */
[----:B------:R-:W1:Y:S01]  /*4380*/  @!P5 LDS.128 R4, [R12+0x400] ;  /* 0x000400000c04d984 */ /* 0x000e620000000c00 */
[----:B------:R-:W-:Y:S01]  /*4390*/  LOP3.LUT P3, RZ, R194, 0x4, RZ, 0xc0, !PT ;  /* 0x00000004c2ff7812 */ /* 0x000fe2000786c0ff */
[----:B------:R-:W-:-:S02]  /*43a0*/  VIADD R13, R9, 0x20 ;  /* 0x00000020090d7836 */ /* 0x000fc40000000000 */
[----:B------:R-:W5:Y:S10]  /*43b0*/  LDL R14, [R1+0x10] ;  /* 0x00001000010e7983 */ /* 0x000f740000100800 */
[----:B------:R-:W-:Y:S01]  /*43c0*/  @P3 VIADD R13, R9, 0xffffffe0 ;  /* 0xffffffe0090d3836 */ /* 0x000fe20000000000 */
[----:B0-----:R-:W-:-:S03]  /*43d0*/  @!P5 LEA R8, P3, R16, R11, 0x1 ;  /* 0x0000000b1008d211 */ /* 0x001fc600078608ff */
[----:B------:R-:W-:Y:S01]  /*43e0*/  IMAD R13, R13, 0x2, R2 ;  /* 0x000000020d0d7824 */ /* 0x000fe200078e0202 */
[----:B--2---:R-:W-:Y:S02]  /*43f0*/  @!P5 LEA.HI.X R9, R16, R10, R17, 0x1, P3 ;  /* 0x0000000a1009d211 */ /* 0x004fe400018f0c11 */
[----:B------:R-:W-:-:S03]  /*4400*/  ISETP.GE.AND P3, PT, R19, UR4, PT ;  /* 0x0000000413007c0c */ /* 0x000fc6000bf66270 */
[----:B-1----:R0:W-:Y:S10]  /*4410*/  @!P5 ST.E.128 desc[UR40][R8.64], R4 ;  /* 0x000000040800d985 */ /* 0x0021f4000c101d28 */
[----:B------:R-:W1:Y:S01]  /*4420*/  @!P3 LDS.128 R4, [R13+0x400] ;  /* 0x000400000d04b984 */ /* 0x000e620000000c00 */
[----:B0-----:R-:W-:-:S04]  /*4430*/  @!P3 LEA R8, P5, R19, R11, 0x1 ;  /* 0x0000000b1308b211 */ /* 0x001fc800078a08ff */
[----:B------:R-:W-:Y:S02]  /*4440*/  @!P3 LEA.HI.X R9, R19, R10, R195, 0x1, P5 ;  /* 0x0000000a1309b211 */ /* 0x000fe400028f0cc3 */
[----:B------:R-:W-:-:S03]  /*4450*/  ISETP.GE.AND P5, PT, R210, UR4, PT ;  /* 0x00000004d2007c0c */ /* 0x000fc6000bfa6270 */
[----:B-1----:R0:W-:Y:S10]  /*4460*/  @!P3 ST.E.128 desc[UR40][R8.64], R4 ;  /* 0x000000040800b985 */ /* 0x0021f4000c101d28 */
[----:B------:R-:W1:Y:S01]  /*4470*/  @!P5 LDS.128 R4, [R12+0x2400] ;  /* 0x002400000c04d984 */ /* 0x000e620000000c00 */
[----:B0-----:R-:W-:-:S05]  /*4480*/  @!P5 LEA R8, P3, R210, R11, 0x1 ;  /* 0x0000000bd208d211 */ /* 0x001fca00078608ff */
[----:B------:R-:W-:Y:S01]  /*4490*/  @!P5 IMAD.X R9, R10, 0x1, R221, P3 ;  /* 0x000000010a09d824 */ /* 0x000fe200018e06dd */
[----:B------:R-:W-:-:S04]  /*44a0*/  ISETP.GE.AND P3, PT, R209, UR4, PT ;  /* 0x00000004d1007c0c */ /* 0x000fc8000bf66270 */
[----:B-1----:R0:W-:Y:S09]  /*44b0*/  @!P5 ST.E.128 desc[UR40][R8.64], R4 ;  /* 0x000000040800d985 */ /* 0x0021f2000c101d28 */
        /* <DEDUP_REMOVED lines=42> */
[----:B---3--:R-:W-:Y:S01]  /*4760*/  @!P3 IMAD.X R9, R10, 0x1, R30, P5 ;  /* 0x000000010a09b824 */ /* 0x008fe200028e061e */
[----:B------:R-:W-:-:S04]  /*4770*/  ISETP.GE.AND P5, PT, R200, UR4, PT ;  /* 0x00000004c8007c0c */ /* 0x000fc8000bfa6270 */
[----:B-1----:R0:W-:Y:S09]  /*4780*/  @!P3 ST.E.128 desc[UR40][R8.64], R4 ;  /* 0x000000040800b985 */ /* 0x0021f2000c101d28 */
[----:B------:R-:W1:Y:S01]  /*4790*/  @!P5 LDS.128 R4, [R12+0xc400] ;  /* 0x00c400000c04d984 */ /* 0x000e620000000c00 */
[----:B0-----:R-:W-:-:S05]  /*47a0*/  @!P5 LEA R8, P3, R200, R11, 0x1 ;  /* 0x0000000bc808d211 */ /* 0x001fca00078608ff */
[----:B----4-:R-:W-:Y:S01]  /*47b0*/  @!P5 IMAD.X R9, R10, 0x1, R29, P3 ;  /* 0x000000010a09d824 */ /* 0x010fe200018e061d */
[----:B------:R-:W-:-:S04]  /*47c0*/  ISETP.GE.AND P3, PT, R199, UR4, PT ;  /* 0x00000004c7007c0c */ /* 0x000fc8000bf66270 */
[----:B-1----:R0:W-:Y:S09]  /*47d0*/  @!P5 ST.E.128 desc[UR40][R8.64], R4 ;  /* 0x000000040800d985 */ /* 0x0021f2000c101d28 */
[----:B------:R-:W1:Y:S01]  /*47e0*/  @!P3 LDS.128 R4, [R13+0xc400] ;  /* 0x00c400000d04b984 */ /* 0x000e620000000c00 */
[----:B0-----:R-:W-:-:S05]  /*47f0*/  @!P3 LEA R8, P5, R199, R11, 0x1 ;  /* 0x0000000bc708b211 */ /* 0x001fca00078a08ff */
[----:B-----5:R-:W-:Y:S01]  /*4800*/  @!P3 IMAD.X R9, R10, 0x1, R28, P5 ;  /* 0x000000010a09b824 */ /* 0x020fe200028e061c */
        /* <DEDUP_REMOVED lines=9> */
[----:B------:R-:W-:-:S05]  /*48a0*/  @!P3 IMAD.X R9, R10, 0x1, R14, P5 ;  /* 0x000000010a09b824 */ /* 0x000fca00028e060e */
[----:B-1----:R3:W-:Y:S03]  /*48b0*/  @!P3 ST.E.128 desc[UR40][R8.64], R4 ;  /* 0x000000040800b985 */ /* 0x0027e6000c101d28 */
.L_x_3854:
[----:B------:R-:W-:Y:S05]  /*48c0*/  BSYNC B0 ;  /* 0x0000000000007941 */ /* 0x000fea0003800000 */
.L_x_3853:
[----:B------:R-:W-:Y:S01]  /*48d0*/  @!PT LDS RZ, [RZ] ;  /* 0x00000000fffff984 */ /* 0x000fe20000000800 */
[----:B------:R-:W-:Y:S01]  /*48e0*/  @!PT LDS RZ, [RZ] ;  /* 0x00000000fffff984 */ /* 0x000fe20000000800 */
[----:B------:R-:W-:Y:S01]  /*48f0*/  @!PT LDS RZ, [RZ] ;  /* 0x00000000fffff984 */ /* 0x000fe20000000800 */
[----:B------:R-:W-:Y:S01]  /*4900*/  @!PT LDS RZ, [RZ] ;  /* 0x00000000fffff984 */ /* 0x000fe20000000800 */
[----:B------:R4:W-:Y:S06]  /*4910*/  MEMBAR.ALL.CTA ;  /* 0x0000000000007992 */ /* 0x0009ec0000008000 */
[----:B----4-:R-:W4:Y:S01]  /*4920*/  FENCE.VIEW.ASYNC.S ;  /* 0x00000000000073c6 */ /* 0x010f220000000000 */
[----:B-1----:R-:W-:Y:S01]  /*4930*/  @!P4 VIADD R64, R64, 0x28cc0 ;  /* 0x00028cc04040c836 */ /* 0x002fe20000000000 */
[----:B----4-:R1:W-:Y:S04]  /*4940*/  BAR.SYNC.DEFER_BLOCKING R49, 0x80 ;  /* 0x000200310000751d */ /* 0x0103e80000010000 */
[----:B------:R-:W-:Y:S01]  /*4950*/  @!P4 PRMT R64, RZ, 0x654, R64 ;  /* 0x00000654ff40c816 */ /* 0x000fe20000000040 */
[----:B------:R-:W-:Y:S01]  /*4960*/  VIADD R22, R22, 0x1 ;  /* 0x0000000116167836 */ /* 0x000fe20000000000 */
[----:B------:R-:W-:-:S02]  /*4970*/  PLOP3.LUT P3, PT, PT, PT, PT, 0x8, 0x0 ;  /* 0x000000000000781c */ /* 0x000fc40003f6e170 */
[----:B------:R1:W-:Y:S02]  /*4980*/  @!P4 SYNCS.ARRIVE.TRANS64.RED.A1T0 RZ, [R64+URZ], RZ ;  /* 0x000000ff40ffc9a7 */ /* 0x0003e4000810043f */
[----:B------:R-:W-:-:S04]  /*4990*/  ISETP.NE.AND P4, PT, R22, 0x2, PT ;  /* 0x000000021600780c */ /* 0x000fc80003f85270 */
[----:B---3--:R-:W-:Y:S02]  /*49a0*/  SEL R4, RZ, 0x1, P4 ;  /* 0x00000001ff047807 */ /* 0x008fe40002000000 */
[----:B------:R-:W-:Y:S02]  /*49b0*/  SEL R22, R22, RZ, P4 ;  /* 0x000000ff16167207 */ /* 0x000fe40002000000 */
[----:B------:R-:W-:Y:S01]  /*49c0*/  LOP3.LUT R187, R187, R4, RZ, 0x3c, !PT ;  /* 0x00000004bbbb7212 */ /* 0x000fe200078e3cff */
[----:B-1----:R-:W-:Y:S06]  /*49d0*/  @P2 BRA `(.L_x_3855) ;  /* 0xffffffd800342947 */ /* 0x002fec000383ffff */
.L_x_3818:
[----:B------:R-:W3:Y:S01]  /*49e0*/  LDL R4, [R1+0x50] ;  /* 0x0000500001047983 */ /* 0x000ee20000100800 */
[----:B------:R-:W-:Y:S01]  /*49f0*/  BSSY B0, `(.L_x_3856) ;  /* 0x0000047000007945 */ /* 0x000fe20003800000 */
[----:B------:R-:W-:Y:S01]  /*4a00*/  IMAD.MOV.U32 R0, RZ, RZ, RZ ;  /* 0x000000ffff007224 */ /* 0x000fe200078e00ff */
        /* <DEDUP_REMOVED lines=30> */
[----:B------:R-:W-:-:S02]  /*4bf0*/  CS2R R94, SRZ ;  /* 0x00000000005e7805 */ /* 0x000fc4000001ff00 */
[----:B------:R-:W-:Y:S01]  /*4c00*/  CS2R R92, SRZ ;  /* 0x00000000005c7805 */ /* 0x000fe2000001ff00 */
[----:B------:R-:W-:Y:S01]  /*4c10*/  IMAD.MOV.U32 R91, RZ, RZ, RZ ;  /* 0x000000ffff5b7224 */ /* 0x000fe200078e00ff */
[----:B------:R-:W-:Y:S01]  /*4c20*/  CS2R R88, SRZ ;  /* 0x0000000000587805 */ /* 0x000fe2000001ff00 */
[----:B------:R-:W-:Y:S01]  /*4c30*/  IMAD.MOV.U32 R37, RZ, RZ, RZ ;  /* 0x000000ffff257224 */ /* 0x000fe200078e00ff */
[----:B------:R-:W-:Y:S02]  /*4c40*/  CS2R R86, SRZ ;  /* 0x0000000000567805 */ /* 0x000fe4000001ff00 */
[----:B------:R-:W-:Y:S01]  /*4c50*/  CS2R R84, SRZ ;  /* 0x0000000000547805 */ /* 0x000fe2000001ff00 */
[----:B------:R-:W-:Y:S01]  /*4c60*/  IMAD.MOV.U32 R83, RZ, RZ, RZ ;  /* 0x000000ffff537224 */ /* 0x000fe200078e00ff */
[----:B------:R-:W-:Y:S01]  /*4c70*/  CS2R R80, SRZ ;  /* 0x0000000000507805 */ /* 0x000fe2000001ff00 */
[----:B------:R-:W-:Y:S01]  /*4c80*/  IMAD.MOV.U32 R33, RZ, RZ, RZ ;  /* 0x000000ffff217224 */ /* 0x000fe200078e00ff */
[----:B------:R-:W-:-:S02]  /*4c90*/  CS2R R78, SRZ ;  /* 0x00000000004e7805 */ /* 0x000fc4000001ff00 */
[----:B------:R-:W-:Y:S02]  /*4ca0*/  CS2R R76, SRZ ;  /* 0x00000000004c7805 */ /* 0x000fe4000001ff00 */
[----:B------:R-:W-:Y:S02]  /*4cb0*/  MOV R75, RZ ;  /* 0x000000ff004b7202 */ /* 0x000fe40000000f00 */
[----:B------:R-:W-:Y:S02]  /*4cc0*/  CS2R R28, SRZ ;  /* 0x00000000001c7805 */ /* 0x000fe4000001ff00 */
[----:B------:R-:W-:Y:S01]  /*4cd0*/  CS2R R72, SRZ ;  /* 0x0000000000487805 */ /* 0x000fe2000001ff00 */
[----:B------:R-:W-:Y:S01]  /*4ce0*/  IMAD.MOV.U32 R71, RZ, RZ, RZ ;  /* 0x000000ffff477224 */ /* 0x000fe200078e00ff */
[----:B------:R-:W-:Y:S01]  /*4cf0*/  CS2R R68, SRZ ;  /* 0x0000000000447805 */ /* 0x000fe2000001ff00 */
[----:B------:R-:W-:Y:S01]  /*4d00*/  IMAD.MOV.U32 R15, RZ, RZ, RZ ;  /* 0x000000ffff0f7224 */ /* 0x000fe200078e00ff */
[----:B------:R-:W-:Y:S01]  /*4d10*/  CS2R R12, SRZ ;  /* 0x00000000000c7805 */ /* 0x000fe2000001ff00 */
[----:B------:R-:W-:Y:S01]  /*4d20*/  IMAD.MOV.U32 R67, RZ, RZ, RZ ;  /* 0x000000ffff437224 */ /* 0x000fe200078e00ff */
[----:B------:R-:W-:-:S02]  /*4d30*/  CS2R R64, SRZ ;  /* 0x0000000000407805 */ /* 0x000fc4000001ff00 */
[----:B------:R-:W-:Y:S01]  /*4d40*/  CS2R R62, SRZ ;  /* 0x00000000003e7805 */ /* 0x000fe2000001ff00 */
[----:B------:R-:W-:Y:S01]  /*4d50*/  IMAD.MOV.U32 R155, RZ, RZ, RZ ;  /* 0x000000ffff9b7224 */ /* 0x000fe200078e00ff */
[----:B------:R-:W-:Y:S02]  /*4d60*/  CS2R R156, SRZ ;  /* 0x00000000009c7805 */ /* 0x000fe4000001ff00 */
[----:B------:R-:W-:Y:S02]  /*4d70*/  CS2R R58, SRZ ;  /* 0x00000000003a7805 */ /* 0x000fe4000001ff00 */
[----:B------:R-:W-:Y:S02]  /*4d80*/  CS2R R158, SRZ ;  /* 0x00000000009e7805 */ /* 0x000fe4000001ff00 */
[----:B------:R-:W-:Y:S02]  /*4d90*/  CS2R R54, SRZ ;  /* 0x0000000000367805 */ /* 0x000fe4000001ff00 */
[----:B------:R-:W-:-:S02]  /*4da0*/  CS2R R160, SRZ ;  /* 0x0000000000a07805 */ /* 0x000fc4000001ff00 */
[----:B------:R-:W-:Y:S01]  /*4db0*/  CS2R R50, SRZ ;  /* 0x0000000000327805 */ /* 0x000fe2000001ff00 */
[----:B------:R-:W-:Y:S01]  /*4dc0*/  IMAD.MOV.U32 R162, RZ, RZ, RZ ;  /* 0x000000ffffa27224 */ /* 0x000fe200078e00ff */
[----:B------:R-:W-:Y:S02]  /*4dd0*/  CS2R R46, SRZ ;  /* 0x00000000002e7805 */ /* 0x000fe4000001ff00 */
[----:B------:R-:W-:Y:S01]  /*4de0*/  CS2R R42, SRZ ;  /* 0x00000000002a7805 */ /* 0x000fe2000001ff00 */
[----:B------:R-:W-:Y:S02]  /*4df0*/  IMAD.MOV.U32 R153, RZ, RZ, RZ ;  /* 0x000000ffff997224 */ /* 0x000fe400078e00ff */
[----:B------:R-:W-:Y:S02]  /*4e00*/  IMAD.MOV.U32 R39, RZ, RZ, RZ ;  /* 0x000000ffff277224 */ /* 0x000fe400078e00ff */
[----:B0-----:R-:W-:Y:S01]  /*4e10*/  IMAD.MOV.U32 R11, RZ, RZ, RZ ;  /* 0x000000ffff0b7224 */ /* 0x001fe200078e00ff */
[----:B---3--:R-:W-:Y:S01]  /*4e20*/  ISETP.NE.AND P0, PT, R4, 0x1, PT ;  /* 0x000000010400780c */ /* 0x008fe20003f05270 */
[----:B------:R-:W-:-:S12]  /*4e30*/  @P3 BRA `(.L_x_3857) ;  /* 0x0000000000083947 */ /* 0x000fd80003800000 */
[----:B------:R-:W0:Y:S02]  /*4e40*/  FENCE.VIEW.ASYNC.G ;  /* 0x00000000000073c6 */ /* 0x000e240000000100 */
[----:B0-----:R-:W-:Y:S06]  /*4e50*/  BAR.ARV 0xc, 0x180 ;  /* 0x0306000000007b1d */ /* 0x001fec0000002000 */
.L_x_3857:
[----:B------:R-:W-:Y:S05]  /*4e60*/  BSYNC B0 ;  /* 0x0000000000007941 */ /* 0x000fea0003800000 */
.L_x_3856:
[----:B------:R-:W-:Y:S01]  /*4e70*/  BSSY B7, `(.L_x_3858) ;  /* 0x00007ca000077945 */ /* 0x000fe20003800000 */
[----:B------:R-:W-:Y:S01]  /*4e80*/  IMAD.MOV.U32 R14, RZ, RZ, RZ ;  /* 0x000000ffff0e7224 */ /* 0x000fe200078e00ff */
[----:B------:R-:W-:Y:S01]  /*4e90*/  CS2R R8, SRZ ;  /* 0x0000000000087805 */ /* 0x000fe2000001ff00 */
[----:B------:R-:W-:Y:S01]  /*4ea0*/  IMAD.MOV.U32 R36, RZ, RZ, RZ ;  /* 0x000000ffff247224 */ /* 0x000fe200078e00ff */
[----:B------:R-:W-:Y:S01]  /*4eb0*/  CS2R R6, SRZ ;  /* 0x0000000000067805 */ /* 0x000fe2000001ff00 */
[----:B------:R-:W-:Y:S02]  /*4ec0*/  IMAD.MOV.U32 R35, RZ, RZ, RZ ;  /* 0x000000ffff237224 */ /* 0x000fe400078e00ff */
[----:B--2---:R-:W-:Y:S02]  /*4ed0*/  IMAD.MOV.U32 R10, RZ, RZ, RZ ;  /* 0x000000ffff0a7224 */ /* 0x004fe400078e00ff */
[----:B------:R-:W-:Y:S02]  /*4ee0*/  IMAD.MOV.U32 R32, RZ, RZ, RZ ;  /* 0x000000ffff207224 */ /* 0x000fe400078e00ff */
[----:B------:R-:W-:-:S02]  /*4ef0*/  IMAD.MOV.U32 R31, RZ, RZ, RZ ;  /* 0x000000ffff1f7224 */ /* 0x000fc400078e00ff */
[----:B------:R-:W-:Y:S02]  /*4f00*/  IMAD.MOV.U32 R152, RZ, RZ, RZ ;  /* 0x000000ffff987224 */ /* 0x000fe400078e00ff */
[----:B------:R-:W-:Y:S02]  /*4f10*/  IMAD.MOV.U32 R154, RZ, RZ, RZ ;  /* 0x000000ffff9a7224 */ /* 0x000fe400078e00ff */
[----:B------:R-:W-:Y:S02]  /*4f20*/  IMAD.MOV.U32 R3, RZ, RZ, RZ ;  /* 0x000000ffff037224 */ /* 0x000fe400078e00ff */
[----:B------:R-:W-:Y:S01]  /*4f30*/  IMAD.MOV.U32 R5, RZ, RZ, RZ ;  /* 0x000000ffff057224 */ /* 0x000fe200078e00ff */
[----:B------:R-:W-:Y:S06]  /*4f40*/  @!P0 BRA `(.L_x_3859) ;  /* 0x0000001800b88947 */ /* 0x000fec0003800000 */
[----:B------:R-:W-:Y:S02]  /*4f50*/  ISETP.GE.AND P1, PT, R168, 0x1, PT ;  /* 0x00000001a800780c */ /* 0x000fe40003f26270 */
[----:B------:R-:W-:-:S11]  /*4f60*/  PLOP3.LUT P0, PT, PT, PT, PT, 0x80, 0x0 ;  /* 0x000000000000781c */ /* 0x000fd60003f0f070 */
[----:B------:R-:W-:Y:S05]  /*4f70*/  @!P1 BRA `(.L_x_3860) ;  /* 0x0000007800e49947 */ /* 0x000fea0003800000 */
[----:B------:R-:W0:Y:S01]  /*4f80*/  S2R R26, SR_TID.X ;  /* 0x00000000001a7919 */ /* 0x000e220000002100 */
[----:B------:R-:W-:Y:S01]  /*4f90*/  ISETP.NE.AND P0, PT, R186, 0x3, PT ;  /* 0x00000003ba00780c */ /* 0x000fe20003f05270 */
[----:B0-----:R-:W-:-:S05]  /*4fa0*/  VIADD R26, R26, 0xffffff80 ;  /* 0xffffff801a1a7836 */ /* 0x001fca0000000000 */
[----:B------:R-:W-:-:S04]  /*4fb0*/  SHF.R.S32.HI R4, RZ, 0x1f, R26 ;  /* 0x0000001fff047819 */ /* 0x000fc8000001141a */
[----:B------:R-:W-:-:S04]  /*4fc0*/  LEA.HI R4, R4, R26, RZ, 0x7 ;  /* 0x0000001a04047211 */ /* 0x000fc800078f38ff */
[----:B------:R-:W-:-:S05]  /*4fd0*/  SHF.R.S32.HI R4, RZ, 0x7, R4 ;  /* 0x00000007ff047819 */ /* 0x000fca0000011404 */
[----:B------:R-:W0:Y:S02]  /*4fe0*/  SHFL.IDX PT, R0, R4, RZ, 0x1f ;  /* 0x00001fff04007589 */ /* 0x000e2400000e0000 */
[----:B0-----:R-:W-:-:S04]  /*4ff0*/  LEA.HI R3, R0, R0, RZ, 0x1 ;  /* 0x0000000000037211 */ /* 0x001fc800078f08ff */
[----:B------:R-:W-:-:S05]  /*5000*/  LOP3.LUT R3, R3, 0x1fffe, RZ, 0xc0, !PT ;  /* 0x0001fffe03037812 */ /* 0x000fca00078ec0ff */
[----:B------:R-:W-:-:S04]  /*5010*/  IMAD.IADD R3, R0, 0x1, -R3 ;  /* 0x0000000100037824 */ /* 0x000fc800078e0a03 */
[----:B------:R-:W-:-:S04]  /*5020*/  IMAD R3, R3, 0x8000, R2 ;  /* 0x0000800003037824 */ /* 0x000fc800078e0202 */
[----:B------:R-:W-:-:S05]  /*5030*/  VIADD R3, R3, 0x400 ;  /* 0x0000040003037836 */ /* 0x000fca0000000000 */
[----:B------:R-:W-:-:S04]  /*5040*/  SHF.R.U32.HI R3, RZ, 0x4, R3 ;  /* 0x00000004ff037819 */ /* 0x000fc80000011603 */
[----:B------:R-:W-:-:S04]  /*5050*/  LOP3.LUT R0, R3, 0x3fff, RZ, 0xc0, !PT ;  /* 0x00003fff03007812 */ /* 0x000fc800078ec0ff */
[----:B------:R-:W-:Y:S01]  /*5060*/  LOP3.LUT R0, R0, 0x2000000, RZ, 0xfc, !PT ;  /* 0x0200000000007812 */ /* 0x000fe200078efcff */
[----:B------:R-:W-:Y:S06]  /*5070*/  @!P0 BRA `(.L_x_3861) ;  /* 0x0000000000048947 */ /* 0x000fec0003800000 */
[----:B------:R-:W-:Y:S01]  /*5080*/  BPT.TRAP 0x1 ;  /* 0x000000040000795c */ /* 0x000fe20000300000 */
.L_x_3861:
[----:B------:R-:W-:Y:S01]  /*5090*/  IMAD R3, R18, 0x8, R2 ;  /* 0x0000000812037824 */ /* 0x000fe200078e0202 */
[----:B------:R-:W-:Y:S01]  /*50a0*/  SHF.L.U32 R6, R23, 0x1f, RZ ;  /* 0x0000001f17067819 */ /* 0x000fe200000006ff */
[----:B------:R-:W-:Y:S01]  /*50b0*/  VIADD R4, R2, 0x26800 ;  /* 0x0002680002047836 */ /* 0x000fe20000000000 */
[----:B------:R-:W-:Y:S02]  /*50c0*/  BSSY B0, `(.L_x_3862) ;  /* 0x0000008000007945 */ /* 0x000fe40003800000 */
[----:B------:R-:W0:Y:S02]  /*50d0*/  SYNCS.PHASECHK.TRANS64.TRYWAIT P1, [R3+URZ+0x28c50], R6 ;  /* 0x028c5006030075a7 */ /* 0x000e24000802017f */
[----:B------:R-:W-:Y:S01]  /*50e0*/  SHF.R.U32.HI R5, RZ, 0x4, R4 ;  /* 0x00000004ff057819 */ /* 0x000fe20000011604 */
[----:B------:R-:W-:-:S03]  /*50f0*/  IMAD R4, R18, 0x1000, R0 ;  /* 0x0000100012047824 */ /* 0x000fc600078e0200 */
[----:B------:R-:W-:-:S04]  /*5100*/  LOP3.LUT R5, R5, 0x3fff, RZ, 0xc0, !PT ;  /* 0x00003fff05057812 */ /* 0x000fc800078ec0ff */
[----:B------:R-:W-:Y:S01]  /*5110*/  LOP3.LUT R10, R5, 0x10000, RZ, 0xfc, !PT ;  /* 0x00010000050a7812 */ /* 0x000fe200078efcff */
[----:B------:R-:W-:Y:S01]  /*5120*/  IMAD.MOV.U32 R5, RZ, RZ, 0x40000040 ;  /* 0x40000040ff057424 */ /* 0x000fe200078e00ff */
[----:B0-----:R-:W-:Y:S06]  /*5130*/  @!P1 BRA `(.L_x_3863) ;  /* 0x0000012000749947 */ /* 0x001fec0003800000 */
.L_x_4087:
[----:B------:R-:W-:Y:S05]  /*5140*/  BSYNC B0 ;  /* 0x0000000000007941 */ /* 0x000fea0003800000 */
.L_x_3862:
[----:B------:R-:W-:Y:S01]  /*5150*/  BAR.SYNC.DEFER_BLOCKING 0xe, 0x100 ;  /* 0x0384000000007b1d */ /* 0x000fe20000010000 */
[----:B------:R-:W-:Y:S01]  /*5160*/  IMAD.MOV.U32 R11, RZ, RZ, 0x40000040 ;  /* 0x40000040ff0b7424 */ /* 0x000fe200078e00ff */
[C---:B------:R-:W-:Y:S01]  /*5170*/  R2UR UR6, R4.reuse ;  /* 0x00000000040672ca */ /* 0x040fe200000e0000 */
[----:B0-----:R-:W-:Y:S01]  /*5180*/  VIADD R6, R4, 0x80 ;  /* 0x0000008004067836 */ /* 0x001fe20000000000 */
[----:B------:R-:W-:Y:S01]  /*5190*/  R2UR UR7, R5 ;  /* 0x00000000050772ca */ /* 0x000fe200000e0000 */
[----:B------:R-:W-:Y:S01]  /*51a0*/  IMAD.MOV.U32 R7, RZ, RZ, 0x40000040 ;  /* 0x40000040ff077424 */ /* 0x000fe200078e00ff */
[C---:B------:R-:W-:Y:S01]  /*51b0*/  R2UR UR4, R10.reuse ;  /* 0x000000000a0472ca */ /* 0x040fe200000e0000 */
[----:B------:R-:W-:Y:S01]  /*51c0*/  VIADD R8, R10, 0x2 ;  /* 0x000000020a087836 */ /* 0x000fe20000000000 */
[----:B------:R-:W-:Y:S01]  /*51d0*/  R2UR UR5, R11 ;  /* 0x000000000b0572ca */ /* 0x000fe200000e0000 */
[----:B------:R-:W-:Y:S02]  /*51e0*/  IMAD.MOV.U32 R9, RZ, RZ, 0x40000040 ;  /* 0x40000040ff097424 */ /* 0x000fe400078e00ff */
[----:B------:R-:W-:-:S05]  /*51f0*/  IMAD.MOV.U32 R5, RZ, RZ, 0x40000040 ;  /* 0x40000040ff057424 */ /* 0x000fca00078e00ff */
[----:B------:R-:W-:Y:S01]  /*5200*/  R2UR UR15, R5 ;  /* 0x00000000050f72ca */ /* 0x000fe200000e0000 */
[----:B------:R-:W-:-:S05]  /*5210*/  IMAD.MOV.U32 R5, RZ, RZ, 0x40000040 ;  /* 0x40000040ff057424 */ /* 0x000fca00078e00ff */
[----:B------:R-:W-:Y:S01]  /*5220*/  R2UR UR13, R5 ;  /* 0x00000000050d72ca */ /* 0x000fe200000e0000 */
[----:B-----5:R-:W-:-:S06]  /*5230*/  WARPGROUP.ARRIVE ;  /* 0x00000000000079c5 */ /* 0x020fcc0000000000 */
[----:B------:R-:W-:Y:S01]  /*5240*/  HGMMA.64x256x16.F32.BF16 R24, gdesc[UR4].tnspB, RZ, !UPT, gsb0 ;  /* 0x43e00000041879f0 */ /* 0x000fe2000c0018ff */
[----:B------:R-:W-:Y:S01]  /*5250*/  R2UR UR6, R6 ;  /* 0x00000000060672ca */ /* 0x000fe200000e0000 */
[----:B------:R-:W-:Y:S01]  /*5260*/  VIADD R6, R4, 0x100 ;  /* 0x0000010004067836 */ /* 0x000fe20000000000 */
[----:B------:R-:W-:Y:S01]  /*5270*/  R2UR UR7, R7 ;  /* 0x00000000070772ca */ /* 0x000fe200000e0000 */
[----:B------:R-:W-:Y:S01]  /*5280*/  IMAD.MOV.U32 R7, RZ, RZ, 0x40000040 ;  /* 0x40000040ff077424 */ /* 0x000fe200078e00ff */
[----:B------:R-:W-:Y:S01]  /*5290*/  R2UR UR4, R8 ;  /* 0x00000000080472ca */ /* 0x000fe200000e0000 */
[----:B------:R-:W-:Y:S01]  /*52a0*/  VIADD R4, R4, 0x180 ;  /* 0x0000018004047836 */ /* 0x000fe20000000000 */
[----:B------:R-:W-:Y:S02]  /*52b0*/  R2UR UR5, R9 ;  /* 0x00000000090572ca */ /* 0x000fe400000e0000 */
[----:B------:R-:W-:Y:S01]  /*52c0*/  R2UR UR10, R6 ;  /* 0x00000000060a72ca */ /* 0x000fe200000e0000 */
[----:B------:R-:W-:Y:S01]  /*52d0*/  VIADD R6, R10, 0x4 ;  /* 0x000000040a067836 */ /* 0x000fe20000000000 */
[----:B------:R-:W-:Y:S01]  /*52e0*/  R2UR UR11, R7 ;  /* 0x00000000070b72ca */ /* 0x000fe200000e0000 */
[----:B------:R-:W-:Y:S01]  /*52f0*/  IMAD.MOV.U32 R7, RZ, RZ, 0x40000040 ;  /* 0x40000040ff077424 */ /* 0x000fe200078e00ff */
[----:B------:R-:W-:Y:S01]  /*5300*/  R2UR UR14, R4 ;  /* 0x00000000040e72ca */ /* 0x000fe200000e0000 */
[----:B------:R-:W-:Y:S01]  /*5310*/  VIADD R4, R10, 0x6 ;  /* 0x000000060a047836 */ /* 0x000fe20000000000 */
[----:B------:R-:W-:-:S02]  /*5320*/  R2UR UR8, R6 ;  /* 0x00000000060872ca */ /* 0x000fc400000e0000 */
[----:B------:R-:W-:Y:S02]  /*5330*/  R2UR UR9, R7 ;  /* 0x00000000070972ca */ /* 0x000fe400000e0000 */
[----:B------:R-:W-:Y:S01]  /*5340*/  R2UR UR12, R4 ;  /* 0x00000000040c72ca */ /* 0x000fe200000e0000 */
[----:B------:R-:W-:Y:S02]  /*5350*/  WARPGROUP.DEPBAR.LE gsb0, 0x0 ;  /* 0x00008000000079c5 */ /* 0x000fe40000010000 */
        /* <DEDUP_REMOVED lines=14> */
.L_x_3864:
[----:B------:R-:W-:Y:S01]  /*5440*/  ISETP.GE.AND P1, PT, R168, 0x41, PT ;  /* 0x00000041a800780c */ /* 0x000fe20003f26270 */
[----:B------:R-:W-:Y:S01]  /*5450*/  VIADD R10, R3, 0x28c60 ;  /* 0x00028c60030a7836 */ /* 0x000fe20000000000 */
[----:B------:R-:W-:Y:S04]  /*5460*/  BSSY B0, `(.L_x_3865) ;  /* 0x00000cd000007945 */ /* 0x000fe80003800000 */
[----:B------:R-:W-:-:S04]  /*5470*/  PRMT R10, R193, 0x654, R10 ;  /* 0x00000654c10a7816 */ /* 0x000fc8000000000a */
[----:B------:R0:W-:Y:S03]  /*5480*/  SYNCS.ARRIVE.TRANS64.RED.A1T0 RZ, [R10+URZ], RZ ;  /* 0x000000ff0aff79a7 */ /* 0x0001e6000810043f */
[----:B------:R-:W-:Y:S05]  /*5490*/  @!P1 BRA `(.L_x_3866) ;  /* 0x0000000c00249947 */ /* 0x000fea0003800000 */
[----:B------:R-:W-:-:S07]  /*54a0*/  VIADD R215, R215, 0xfffffffe ;  /* 0xfffffffed7d77836 */ /* 0x000fce0000000000 */
.L_x_3873:
[----:B------:R-:W-:Y:S01]  /*54b0*/  BAR.SYNC.DEFER_BLOCKING 0xe, 0x100 ;  /* 0x0384000000007b1d */ /* 0x000fe20000010000 */
[C---:B------:R-:W-:Y:S01]  /*54c0*/  IMAD R3, R18.reuse, 0x40, R198 ;  /* 0x0000004012037824 */ /* 0x040fe200078e02c6 */
[----:B------:R-:W-:Y:S01]  /*54d0*/  ISETP.GT.AND P2, PT, R215, RZ, PT ;  /* 0x000000ffd700720c */ /* 0x000fe20003f44270 */
[----:B------:R-:W-:Y:S02]  /*54e0*/  VIADD R18, R18, 0x1 ;  /* 0x0000000112127836 */ /* 0x000fe40000000000 */
[----:B------:R-:W-:Y:S02]  /*54f0*/  IMAD R3, R3, 0x4, R2 ;  /* 0x0000000403037824 */ /* 0x000fe400078e0202 */
[----:B------:R-:W-:Y:S01]  /*5500*/  VIADD R215, R215, 0xffffffff ;  /* 0xffffffffd7d77836 */ /* 0x000fe20000000000 */
[----:B------:R-:W-:-:S04]  /*5510*/  ISETP.NE.AND P1, PT, R18, 0x2, PT ;  /* 0x000000021200780c */ /* 0x000fc80003f25270 */
[----:B------:R-:W-:Y:S01]  /*5520*/  SEL R18, R18, RZ, P1 ;  /* 0x000000ff12127207 */ /* 0x000fe20000800000 */
[----:B01----:R-:W0:Y:S04]  /*5530*/  LDS R10, [R3+0x28800] ;  /* 0x02880000030a7984 */ /* 0x003e280000000800 */
        /* <DEDUP_REMOVED lines=130> */
[----:B------:R-:W-:Y:S01]  /*5d60*/  LOP3.LUT R23, R23, R10, RZ, 0x3c, !PT ;  /* 0x0000000a17177212 */ /* 0x000fe200078e3cff */
[----:B------:R-:W-:Y:S06]  /*5d70*/  @!P0 BRA `(.L_x_3867) ;  /* 0x0000000000048947 */ /* 0x000fec0003800000 */
[----:B------:R-:W-:Y:S01]  /*5d80*/  BPT.TRAP 0x1 ;  /* 0x000000040000795c */ /* 0x000fe20000300000 */
.L_x_3867:
[----:B------:R-:W-:Y:S01]  /*5d90*/  IMAD R3, R18, 0x8, R2 ;  /* 0x0000000812037824 */ /* 0x000fe200078e0202 */
[----:B------:R-:W-:-:S04]  /*5da0*/  SHF.L.U32 R10, R23, 0x1f, RZ ;  /* 0x0000001f170a7819 */ /* 0x000fc800000006ff */
[----:B------:R0:W1:Y:S01]  /*5db0*/  SYNCS.PHASECHK.TRANS64.TRYWAIT P1, [R3+URZ+0x28c50], R10 ;  /* 0x028c500a030075a7 */ /* 0x000062000802017f */
[----:B------:R-:W-:Y:S05]  /*5dc0*/  @!P0 BRA `(.L_x_3868) ;  /* 0x0000000000048947 */ /* 0x000fea0003800000 */
[----:B------:R-:W-:Y:S01]  /*5dd0*/  BPT.TRAP 0x1 ;  /* 0x000000040000795c */ /* 0x000fe20000300000 */
.L_x_3868:
[----:B------:R-:W-:Y:S04]  /*5de0*/  BSSY B1, `(.L_x_3869) ;  /* 0x0000004000017945 */ /* 0x000fe80003800000 */
[----:B-1----:R-:W-:Y:S05]  /*5df0*/  @P1 BRA `(.L_x_3870) ;  /* 0x0000000000081947 */ /* 0x002fea0003800000 */
[----:B------:R-:W1:Y:S02]  /*5e00*/  SYNCS.PHASECHK.TRANS64.TRYWAIT P1, [R3+URZ+0x28c50], R10 ;  /* 0x028c500a030075a7 */ /* 0x000e64000802017f */
[----:B-1----:R-:W-:Y:S05]  /*5e10*/  @!P1 BRA `(.L_x_3871) ;  /* 0x0000011400509947 */ /* 0x002fea0003800000 */
.L_x_3870:
[----:B------:R-:W-:Y:S05]  /*5e20*/  BSYNC B1 ;  /* 0x0000000000017941 */ /* 0x000fea0003800000 */
.L_x_3869:
[----:B01----:R-:W-:Y:S01]  /*5e30*/  IMAD R10, R18, 0x1000, R0 ;  /* 0x00001000120a7824 */ /* 0x003fe200078e0200 */
[----:B------:R-:W-:Y:S01]  /*5e40*/  WARPGROUP.ARRIVE ;  /* 0x00000000000079c5 */ /* 0x000fe20000000000 */
[----:B------:R-:W-:Y:S01]  /*5e50*/  IMAD.MOV.U32 R11, RZ, RZ, 0x40000040 ;  /* 0x40000040ff0b7424 */ /* 0x000fe200078e00ff */
[----:B------:R-:W-:Y:S01]  /*5e60*/  R2UR UR8, R8 ;  /* 0x00000000080872ca */ /* 0x000fe200000e0000 */
[C---:B------:R-:W-:Y:S01]  /*5e70*/  VIADD R12, R10.reuse, 0x80 ;  /* 0x000000800a0c7836 */ /* 0x040fe20000000000 */
[----:B------:R-:W-:Y:S01]  /*5e80*/  R2UR UR6, R10 ;  /* 0x000000000a0672ca */ /* 0x000fe200000e0000 */
[----:B------:R-:W-:Y:S01]  /*5e90*/  IMAD.MOV.U32 R13, RZ, RZ, 0x40000040 ;  /* 0x40000040ff0d7424 */ /* 0x000fe200078e00ff */
[C---:B------:R-:W-:Y:S02]  /*5ea0*/  R2UR UR7, R11.reuse ;  /* 0x000000000b0772ca */ /* 0x040fe400000e0000 */
[----:B------:R-:W-:Y:S02]  /*5eb0*/  R2UR UR10, R12 ;  /* 0x000000000c0a72ca */ /* 0x000fe400000e0000 */
[C---:B------:R-:W-:Y:S01]  /*5ec0*/  IADD3 R12, R10.reuse, 0x100, RZ ;  /* 0x000001000a0c7810 */ /* 0x040fe20007ffe0ff */
[----:B------:R-:W-:Y:S01]  /*5ed0*/  VIADD R10, R10, 0x180 ;  /* 0x000001800a0a7836 */ /* 0x000fe20000000000 */
[----:B------:R-:W-:-:S02]  /*5ee0*/  R2UR UR5, R11 ;  /* 0x000000000b0572ca */ /* 0x000fc400000e0000 */
[----:B------:R-:W-:Y:S02]  /*5ef0*/  R2UR UR11, R13 ;  /* 0x000000000d0b72ca */ /* 0x000fe400000e0000 */
[----:B------:R-:W-:Y:S01]  /*5f00*/  R2UR UR18, R10 ;  /* 0x000000000a1272ca */ /* 0x000fe200000e0000 */
[----:B------:R-:W-:Y:S01]  /*5f10*/  VIADD R10, R2, 0x26800 ;  /* 0x00026800020a7836 */ /* 0x000fe20000000000 */
[----:B------:R-:W-:Y:S02]  /*5f20*/  R2UR UR9, R9 ;  /* 0x00000000090972ca */ /* 0x000fe400000e0000 */
[----:B------:R-:W-:Y:S02]  /*5f30*/  R2UR UR14, R12 ;  /* 0x000000000c0e72ca */ /* 0x000fe400000e0000 */
[----:B------:R-:W-:Y:S02]  /*5f40*/  SHF.R.U32.HI R10, RZ, 0x4, R10 ;  /* 0x00000004ff0a7819 */ /* 0x000fe4000001160a */
[----:B------:R-:W-:-:S02]  /*5f50*/  R2UR UR15, R13 ;  /* 0x000000000d0f72ca */ /* 0x000fc400000e0000 */
[----:B------:R-:W-:Y:S02]  /*5f60*/  LOP3.LUT R10, R10, 0x3fff, RZ, 0xc0, !PT ;  /* 0x00003fff0a0a7812 */ /* 0x000fe400078ec0ff */
[----:B------:R-:W-:Y:S02]  /*5f70*/  R2UR UR12, R6 ;  /* 0x00000000060c72ca */ /* 0x000fe400000e0000 */
[----:B------:R-:W-:Y:S02]  /*5f80*/  LOP3.LUT R10, R10, 0x10000, RZ, 0xfc, !PT ;  /* 0x000100000a0a7812 */ /* 0x000fe400078efcff */
[----:B------:R-:W-:Y:S02]  /*5f90*/  R2UR UR13, R7 ;  /* 0x00000000070d72ca */ /* 0x000fe400000e0000 */
[----:B------:R-:W-:Y:S02]  /*5fa0*/  R2UR UR4, R10 ;  /* 0x000000000a0472ca */ /* 0x000fe400000e0000 */
[----:B------:R-:W-:-:S02]  /*5fb0*/  R2UR UR19, R11 ;  /* 0x000000000b1372ca */ /* 0x000fc400000e0000 */
[----:B------:R-:W-:Y:S02]  /*5fc0*/  R2UR UR16, R4 ;  /* 0x00000000041072ca */ /* 0x000fe400000e0000 */
[----:B------:R-:W-:-:S07]  /*5fd0*/  R2UR UR17, R5 ;  /* 0x00000000051172ca */ /* 0x000fce00000e0000 */
        /* <DEDUP_REMOVED lines=17> */
.L_x_3872:
[----:B------:R-:W-:-:S05]  /*60f0*/  VIADD R10, R3, 0x28c60 ;  /* 0x00028c60030a7836 */ /* 0x000fca0000000000 */
[----:B------:R-:W-:-:S04]  /*6100*/  PRMT R10, R193, 0x654, R10 ;  /* 0x00000654c10a7816 */ /* 0x000fc8000000000a */
[----:B------:R1:W-:Y:S01]  /*6110*/  SYNCS.ARRIVE.TRANS64.RED.A1T0 RZ, [R10+URZ], RZ ;  /* 0x000000ff0aff79a7 */ /* 0x0003e2000810043f */
[----:B------:R-:W-:Y:S05]  /*6120*/  @P2 BRA `(.L_x_3873) ;  /* 0xfffffff000e02947 */ /* 0x000fea000383ffff */
.L_x_3866:
[----:B------:R-:W-:Y:S05]  /*6130*/  BSYNC B0 ;  /* 0x0000000000007941 */ /* 0x000fea0003800000 */
.L_x_3865:
[----:B------:R-:W-:Y:S01]  /*6140*/  BAR.SYNC.DEFER_BLOCKING 0xe, 0x100 ;  /* 0x0384000000007b1d */ /* 0x000fe20000010000 */
[C---:B------:R-:W-:Y:S01]  /*6150*/  IMAD R3, R18.reuse, 0x40, R198 ;  /* 0x0000004012037824 */ /* 0x040fe200078e02c6 */
[----:B------:R-:W-:Y:S01]  /*6160*/  PLOP3.LUT P0, PT, PT, PT, PT, 0x8, 0x0 ;  /* 0x000000000000781c */ /* 0x000fe20003f0e170 */
[----:B------:R-:W-:Y:S02]  /*6170*/  VIADD R18, R18, 0x1 ;  /* 0x0000000112127836 */ /* 0x000fe40000000000 */
[----:B------:R-:W-:Y:S02]  /*6180*/  IMAD R3, R3, 0x4, R2 ;  /* 0x0000000403037824 */ /* 0x000fe400078e0202 */
[----:B------:R-:W-:Y:S01]  /*6190*/  IMAD.MOV.U32 R21, RZ, RZ, RZ ;  /* 0x000000ffff157224 */ /* 0x000fe200078e00ff */
[----:B------:R-:W-:-:S04]  /*61a0*/  ISETP.NE.AND P1, PT, R18, 0x2, PT ;  /* 0x000000021200780c */ /* 0x000fc80003f25270 */
[----:B------:R-:W-:Y:S01]  /*61b0*/  SEL R18, R18, RZ, P1 ;  /* 0x000000ff12127207 */ /* 0x000fe20000800000 */
[----:B------:R-:W2:Y:S04]  /*61c0*/  LDS R2, [R3+0x28800] ;  /* 0x0288000003027984 */ /* 0x000ea80000000800 */
[----:B------:R-:W3:Y:S01]  /*61d0*/  LDS R0, [R3+0x28820] ;  /* 0x0288200003007984 */ /* 0x000ee20000000800 */
[-C--:B--2---:R-:W-:Y:S01]  /*61e0*/  FMUL.FTZ R152, R29, R2.reuse ;  /* 0x000000021d987220 */ /* 0x084fe20000410000 */
[-C--:B01----:R-:W-:Y:S01]  /*61f0*/  FMUL.FTZ R10, R33, R2.reuse ;  /* 0x00000002210a7220 */ /* 0x083fe20000410000 */
[-C--:B------:R-:W-:Y:S01]  /*6200*/  FMUL.FTZ R14, R37, R2.reuse ;  /* 0x00000002250e7220 */ /* 0x080fe20000410000 */
[----:B------:R-:W-:Y:S01]  /*6210*/  FMUL.FTZ R20, R41, R2 ;  /* 0x0000000229147220 */ /* 0x000fe20000410000 */
[-C--:B---3--:R-:W-:Y:S01]  /*6220*/  FMUL.FTZ R5, R26, R0.reuse ;  /* 0x000000001a057220 */ /* 0x088fe20000410000 */
        /* <DEDUP_REMOVED lines=64> */
[-C--:B------:R-:W-:Y:S01]  /*6630*/  FMUL.FTZ R154, R28, R2.reuse ;  /* 0x000000021c9a7220 */ /* 0x080fe20000410000 */
[-C--:B------:R-:W-:Y:S01]  /*6640*/  FMUL.FTZ R153, R40, R2.reuse ;  /* 0x0000000228997220 */ /* 0x080fe20000410000 */
[----:B------:R-:W-:Y:S01]  /*6650*/  FMUL.FTZ R8, R24, R2 ;  /* 0x0000000218087220 */ /* 0x000fe20000410000 */
[----:B------:R-:W-:Y:S01]  /*6660*/  LOP3.LUT R23, R23, R0, RZ, 0x3c, !PT ;  /* 0x0000000017177212 */ /* 0x000fe200078e3cff */
        /* <DEDUP_REMOVED lines=60> */
.L_x_3859:
[----:B------:R-:W-:Y:S02]  /*6a30*/  ISETP.GE.AND P1, PT, R168, 0x1, PT ;  /* 0x00000001a800780c */ /* 0x000fe40003f26270 */
[----:B------:R-:W-:-:S11]  /*6a40*/  PLOP3.LUT P0, PT, PT, PT, PT, 0x80, 0x0 ;  /* 0x000000000000781c */ /* 0x000fd60003f0f070 */
[----:B------:R-:W-:Y:S05]  /*6a50*/  @!P1 BRA `(.L_x_3860) ;  /* 0x00000060002c9947 */ /* 0x000fea0003800000 */
[----:B------:R-:W0:Y:S01]  /*6a60*/  S2R R26, SR_TID.X ;  /* 0x00000000001a7919 */ /* 0x000e220000002100 */
[----:B------:R-:W-:Y:S01]  /*6a70*/  BSSY B6, `(.L_x_3874) ;  /* 0x0000020000067945 */ /* 0x000fe20003800000 */
[----:B0-----:R-:W-:-:S05]  /*6a80*/  VIADD R26, R26, 0xffffff80 ;  /* 0xffffff801a1a7836 */ /* 0x001fca0000000000 */
[----:B------:R-:W-:-:S04]  /*6a90*/  SHF.R.S32.HI R4, RZ, 0x1f, R26 ;  /* 0x0000001fff047819 */ /* 0x000fc8000001141a */
[----:B------:R-:W-:-:S04]  /*6aa0*/  LEA.HI R4, R4, R26, RZ, 0x7 ;  /* 0x0000001a04047211 */ /* 0x000fc800078f38ff */
[----:B------:R-:W-:-:S05]  /*6ab0*/  SHF.R.S32.HI R4, RZ, 0x7, R4 ;  /* 0x00000007ff047819 */ /* 0x000fca0000011404 */
[----:B------:R-:W0:Y:S02]  /*6ac0*/  SHFL.IDX PT, R0, R4, RZ, 0x1f ;  /* 0x00001fff04007589 */ /* 0x000e2400000e0000 */
[----:B0-----:R-:W-:-:S04]  /*6ad0*/  LEA.HI R3, R0, R0, RZ, 0x1 ;  /* 0x0000000000037211 */ /* 0x001fc800078f08ff */
[----:B------:R-:W-:-:S05]  /*6ae0*/  LOP3.LUT R3, R3, 0x1fffe, RZ, 0xc0, !PT ;  /* 0x0001fffe03037812 */ /* 0x000fca00078ec0ff */
[----:B------:R-:W-:Y:S02]  /*6af0*/  IMAD.IADD R3, R0, 0x1, -R3 ;  /* 0x0000000100037824 */ /* 0x000fe400078e0a03 */
[----:B------:R-:W-:Y:S02]  /*6b00*/  VIADD R0, R2, 0x26800 ;  /* 0x0002680002007836 */ /* 0x000fe40000000000 */
[----:B------:R-:W-:-:S03]  /*6b10*/  IMAD R3, R3, 0x8000, R2 ;  /* 0x0000800003037824 */ /* 0x000fc600078e0202 */
[----:B------:R-:W-:Y:S01]  /*6b20*/  LOP3.LUT P0, RZ, R0, 0x3ff, RZ, 0xc0, !PT ;  /* 0x000003ff00ff7812 */ /* 0x000fe2000780c0ff */
[----:B------:R-:W-:-:S05]  /*6b30*/  VIADD R3, R3, 0x400 ;  /* 0x0000040003037836 */ /* 0x000fca0000000000 */
[----:B------:R-:W-:-:S04]  /*6b40*/  SHF.R.U32.HI R3, RZ, 0x4, R3 ;  /* 0x00000004ff037819 */ /* 0x000fc80000011603 */
[----:B------:R-:W-:-:S03]  /*6b50*/  LOP3.LUT R56, R3, 0x3fff, RZ, 0xc0, !PT ;  /* 0x00003fff03387812 */ /* 0x000fc600078ec0ff */
        /* <DEDUP_REMOVED lines=17> */
.L_x_3875:
[----:B------:R-:W-:Y:S05]  /*6c70*/  BSYNC B6 ;  /* 0x0000000000067941 */ /* 0x000fea0003800000 */
.L_x_3874:
[----:B------:R-:W-:Y:S02]  /*6c80*/  ULDC UR4, c[0x0][0x3f4] ;  /* 0x0000fd0000047ab9 */ /* 0x000fe40000000800 */
[----:B------:R-:W-:-:S13]  /*6c90*/  ISETP.LT.AND P0, PT, RZ, UR4, PT ;  /* 0x00000004ff007c0c */ /* 0x000fda000bf01270 */
[----:B------:R-:W-:Y:S05]  /*6ca0*/  @P0 BRA `(.L_x_3876) ;  /* 0x0000000000400947 */ /* 0x000fea0003800000 */
[----:B------:R-:W2:Y:S02]  /*6cb0*/  LDL R20, [R1+0x34] ;  /* 0x0000340001147983 */ /* 0x000ea40000100800 */
[----:B--2---:R-:W-:-:S04]  /*6cc0*/  LEA.HI R0, R20, R20, RZ, 0x1 ;  /* 0x0000001414007211 */ /* 0x004fc800078f08ff */
        /* <DEDUP_REMOVED lines=8> */
.L_x_3879:
[----:B-1----:R1:W2:Y:S02]  /*6d50*/  SYNCS.PHASECHK.TRANS64.TRYWAIT P0, [R2+URZ+0x28c00], R3 ;  /* 0x028c0003020075a7 */ /* 0x0022a4000800017f */
[----:B--2---:R-:W-:Y:S05]  /*6d60*/  @!P0 NANOSLEEP.SYNCS 0x989680 ;  /* 0x009896800000895d */ /* 0x004fea0003900000 */
[----:B------:R-:W2:Y:S02]  /*6d70*/  @!P0 SYNCS.PHASECHK.TRANS64 P0, [R2+URZ+0x28c00], R3 ;  /* 0x028c0003020085a7 */ /* 0x000ea4000800007f */
[----:B--2---:R-:W-:Y:S05]  /*6d80*/  @!P0 BRA `(.L_x_3879) ;  /* 0xfffffffc00f08947 */ /* 0x004fea000383ffff */
.L_x_3878:
[----:B------:R-:W-:Y:S05]  /*6d90*/  BSYNC B0 ;  /* 0x0000000000007941 */ /* 0x000fea0003800000 */
.L_x_3877:
[----:B------:R-:W-:Y:S05]  /*6da0*/  BRA `(.L_x_3880) ;  /* 0x0000002000b87947 */ /* 0x000fea0003800000 */
.L_x_3876:
[----:B-----5:R-:W-:Y:S01]  /*6db0*/  SHF.R.S32.HI R0, RZ, 0x1f, R24 ;  /* 0x0000001fff007819 */ /* 0x020fe20000011418 */
[----:B------:R-:W-:Y:S01]  /*6dc0*/  VIADD R4, R2, 0x20400 ;  /* 0x0002040002047836 */ /* 0x000fe20000000000 */
[----:B------:R-:W-:Y:S01]  /*6dd0*/  ULDC.64 UR4, c[0x0][0x3f8] ;  /* 0x0000fe0000047ab9 */ /* 0x000fe20000000a00 */
[----:B------:R-:W-:Y:S01]  /*6de0*/  ULDC.64 UR6, c[0x0][0x408] ;  /* 0x0001020000067ab9 */ /* 0x000fe20000000a00 */
[----:B------:R-:W-:Y:S01]  /*6df0*/  BSSY B6, `(.L_x_3881) ;  /* 0x0000021000067945 */ /* 0x000fe20003800000 */
[----:B------:R-:W-:Y:S01]  /*6e00*/  IMAD R3, R0, UR4, RZ ;  /* 0x0000000400037c24 */ /* 0x000fe2000f8e02ff */
[----:B------:R-:W-:Y:S01]  /*6e10*/  LOP3.LUT P0, RZ, R4, 0x3ff, RZ, 0xc0, !PT ;  /* 0x000003ff04ff7812 */ /* 0x000fe2000780c0ff */
[----:B------:R-:W-:Y:S02]  /*6e20*/  IMAD R9, R0, UR6, RZ ;  /* 0x0000000600097c24 */ /* 0x000fe4000f8e02ff */
[----:B------:R-:W-:-:S04]  /*6e30*/  IMAD.WIDE.U32 R4, R24, UR4, RZ ;  /* 0x0000000418047c25 */ /* 0x000fc8000f8e00ff */
[C---:B------:R-:W-:Y:S01]  /*6e40*/  IMAD R3, R24.reuse, UR5, R3 ;  /* 0x0000000518037c24 */ /* 0x040fe2000f8e0203 */
[----:B------:R-:W-:Y:S01]  /*6e50*/  ULDC.64 UR4, c[0x0][0x3e8] ;  /* 0x0000fa0000047ab9 */ /* 0x000fe20000000a00 */
[----:B------:R-:W-:-:S04]  /*6e60*/  IMAD.WIDE.U32 R6, R24, UR6, RZ ;  /* 0x0000000618067c25 */ /* 0x000fc8000f8e00ff */
[----:B------:R-:W-:Y:S01]  /*6e70*/  IMAD R9, R24, UR7, R9 ;  /* 0x0000000718097c24 */ /* 0x000fe2000f8e0209 */
[----:B------:R-:W-:Y:S01]  /*6e80*/  ULDC.64 UR6, c[0x0][0x400] ;  /* 0x0001000000067ab9 */ /* 0x000fe20000000a00 */
[----:B------:R-:W-:Y:S01]  /*6e90*/  IMAD.IADD R3, R3, 0x1, R5 ;  /* 0x0000000103037824 */ /* 0x000fe200078e0205 */
[----:B------:R-:W-:Y:S01]  /*6ea0*/  LEA R24, P1, R4, UR4, 0x1 ;  /* 0x0000000404187c11 */ /* 0x000fe2000f8208ff */
[----:B------:R-:W-:Y:S01]  /*6eb0*/  IMAD.IADD R29, R9, 0x1, R7 ;  /* 0x00000001091d7824 */ /* 0x000fe200078e0207 */
[----:B------:R-:W-:Y:S02]  /*6ec0*/  LEA R28, P2, R6, UR6, 0x1 ;  /* 0x00000006061c7c11 */ /* 0x000fe4000f8408ff */
[----:B------:R-:W-:Y:S02]  /*6ed0*/  LEA.HI.X R26, R4, UR5, R3, 0x1, P1 ;  /* 0x00000005041a7c11 */ /* 0x000fe400088f0c03 */
[----:B------:R-:W-:Y:S01]  /*6ee0*/  LEA.HI.X R29, R6, UR7, R29, 0x1, P2 ;  /* 0x00000007061d7c11 */ /* 0x000fe200090f0c1d */
[----:B------:R-:W-:Y:S08]  /*6ef0*/  @!P0 BRA `(.L_x_3882) ;  /* 0x0000000000408947 */ /* 0x000ff00003800000 */
        /* <DEDUP_REMOVED lines=16> */
.L_x_3882:
[----:B------:R-:W-:Y:S05]  /*7000*/  BSYNC B6 ;  /* 0x0000000000067941 */ /* 0x000fea0003800000 */
.L_x_3881:
        /* <DEDUP_REMOVED lines=10> */
[----:B------:R0:W4:Y:S02]  /*70b0*/  SHFL.IDX PT, R14, R28, RZ, 0x1c1f ;  /* 0x001c1fff1c0e7589 */ /* 0x00012400000e0000 */
.L_x_4093:
[----:B------:R-:W5:Y:S01]  /*70c0*/  LDL R7, [R1+0x34] ;  /* 0x0000340001077983 */ /* 0x000f620000100800 */
[----:B------:R-:W-:Y:S01]  /*70d0*/  ULDC UR4, c[0x0][0x448] ;  /* 0x0001120000047ab9 */ /* 0x000fe20000000800 */
[----:B------:R-:W-:Y:S01]  /*70e0*/  BSSY B1, `(.L_x_3886) ;  /* 0x0000022000017945 */ /* 0x000fe20003800000 */
[----:B0-----:R-:W-:Y:S01]  /*70f0*/  IMAD R24, R27, UR4, RZ ;  /* 0x000000041b187c24 */ /* 0x001fe2000f8e02ff */
[----:B------:R-:W-:Y:S02]  /*7100*/  CS2R R10, SRZ ;  /* 0x00000000000a7805 */ /* 0x000fe4000001ff00 */
[----:B------:R-:W-:Y:S02]  /*7110*/  CS2R R12, SRZ ;  /* 0x00000000000c7805 */ /* 0x000fe4000001ff00 */
[----:B------:R-:W-:Y:S02]  /*7120*/  CS2R R8, SRZ ;  /* 0x0000000000087805 */ /* 0x000fe4000001ff00 */
[----:B------:R-:W-:Y:S01]  /*7130*/  ISETP.GE.AND P0, PT, R4, R24, PT ;  /* 0x000000180400720c */ /* 0x000fe20003f06270 */
[----:B------:R-:W-:-:S05]  /*7140*/  IMAD.SHL.U32 R4, R194, 0x40, RZ ;  /* 0x00000040c2047824 */ /* 0x000fca00078e00ff */
[----:B------:R-:W-:Y:S02]  /*7150*/  LOP3.LUT R31, R4, 0x1c0, RZ, 0xc0, !PT ;  /* 0x000001c0041f7812 */ /* 0x000fe400078ec0ff */
[----:B-----5:R-:W-:-:S04]  /*7160*/  LEA.HI R6, R7, R7, RZ, 0x1 ;  /* 0x0000000707067211 */ /* 0x020fc800078f08ff */
[----:B------:R-:W-:-:S05]  /*7170*/  LOP3.LUT R6, R6, 0xfffffffe, RZ, 0xc0, !PT ;  /* 0xfffffffe06067812 */ /* 0x000fca00078ec0ff */
[----:B------:R-:W-:-:S05]  /*7180*/  IMAD.IADD R6, R7, 0x1, -R6 ;  /* 0x0000000107067824 */ /* 0x000fca00078e0a06 */
[----:B------:R-:W-:Y:S02]  /*7190*/  SHF.L.U32 R29, R6, 0x1f, RZ ;  /* 0x0000001f061d7819 */ /* 0x000fe400000006ff */
[----:B------:R-:W-:Y:S01]  /*71a0*/  CS2R R6, SRZ ;  /* 0x0000000000067805 */ /* 0x000fe2000001ff00 */
[----:B------:R-:W-:Y:S06]  /*71b0*/  @P0 BRA `(.L_x_3887) ;  /* 0x0000000000500947 */ /* 0x000fec0003800000 */
[----:B------:R-:W4:Y:S01]  /*71c0*/  LDL R30, [R1+0x48] ;  /* 0x00004800011e7983 */ /* 0x000f220000100800 */
[----:B------:R-:W-:-:S03]  /*71d0*/  ULDC UR4, c[0x0][0x3f4] ;  /* 0x0000fd0000047ab9 */ /* 0x000fc60000000800 */
[----:B------:R-:W4:Y:S01]  /*71e0*/  LDL R28, [R1+0x44] ;  /* 0x00004400011c7983 */ /* 0x000f220000100800 */
[----:B------:R-:W-:Y:S01]  /*71f0*/  ISETP.GE.AND P3, PT, R197, UR4, PT ;  /* 0x00000004c5007c0c */ /* 0x000fe2000bf66270 */
[----:B--2---:R-:W-:Y:S01]  /*7200*/  IMAD.MOV.U32 R8, RZ, RZ, R0 ;  /* 0x000000ffff087224 */ /* 0x004fe200078e0000 */
[----:B------:R-:W-:Y:S01]  /*7210*/  ISETP.GE.AND P2, PT, R184, UR4, PT ;  /* 0x00000004b8007c0c */ /* 0x000fe2000bf46270 */
[----:B-1----:R-:W-:Y:S02]  /*7220*/  IMAD.MOV.U32 R9, RZ, RZ, R3 ;  /* 0x000000ffff097224 */ /* 0x002fe400078e0003 */
[----:B---3--:R-:W-:Y:S01]  /*7230*/  IMAD.MOV.U32 R15, RZ, RZ, R5 ;  /* 0x000000ffff0f7224 */ /* 0x008fe200078e0005 */
[----:B------:R-:W-:-:S09]  /*7240*/  CS2R R10, SRZ ;  /* 0x00000000000a7805 */ /* 0x000fd2000001ff00 */
[----:B------:R-:W-:Y:S01]  /*7250*/  @!P2 IMAD.WIDE R20, R184, 0x2, R8 ;  /* 0x00000002b814a825 */ /* 0x000fe200078e0208 */
[----:B------:R-:W-:-:S04]  /*7260*/  CS2R R8, SRZ ;  /* 0x0000000000087805 */ /* 0x000fc8000001ff00 */
[----:B------:R0:W5:Y:S01]  /*7270*/  @!P2 LD.E.64 R12, desc[UR40][R20.64] ;  /* 0x00000028140ca980 */ /* 0x000162000c101b00 */
[-C--:B----4-:R-:W-:Y:S02]  /*7280*/  @!P3 IADD3 R26, P0, R0, R30.reuse, RZ ;  /* 0x0000001e001ab210 */ /* 0x090fe40007f1e0ff */
[----:B------:R-:W-:Y:S01]  /*7290*/  @!P3 IADD3 R4, P1, R14, R30, RZ ;  /* 0x0000001e0e04b210 */ /* 0x000fe20007f3e0ff */
[----:B------:R-:W-:-:S04]  /*72a0*/  @!P2 IMAD.WIDE R14, R184, 0x2, R14 ;  /* 0x00000002b80ea825 */ /* 0x000fc800078e020e */
[--C-:B------:R-:W-:Y:S01]  /*72b0*/  @!P3 IMAD.X R27, R3, 0x1, R28.reuse, P0 ;  /* 0x00000001031bb824 */ /* 0x100fe200000e061c */
[----:B------:R0:W5:Y:S01]  /*72c0*/  @!P2 LD.E.64 R6, desc[UR40][R14.64] ;  /* 0x000000280e06a980 */ /* 0x000162000c101b00 */
[----:B------:R-:W-:-:S03]  /*72d0*/  @!P3 IMAD.X R5, R5, 0x1, R28, P1 ;  /* 0x000000010505b824 */ /* 0x000fc600008e061c */
[----:B------:R0:W5:Y:S04]  /*72e0*/  @!P3 LD.E.64 R10, desc[UR40][R26.64] ;  /* 0x000000281a0ab980 */ /* 0x000168000c101b00 */
[----:B------:R0:W5:Y:S02]  /*72f0*/  @!P3 LD.E.64 R8, desc[UR40][R4.64] ;  /* 0x000000280408b980 */ /* 0x000164000c101b00 */
.L_x_3887:
[----:B------:R-:W-:Y:S05]  /*7300*/  BSYNC B1 ;  /* 0x0000000000017941 */ /* 0x000fea0003800000 */
.L_x_3886:
[----:B------:R-:W4:Y:S01]  /*7310*/  SYNCS.PHASECHK.TRANS64.TRYWAIT P0, [R2+URZ+0x28c00], R29 ;  /* 0x028c001d020075a7 */ /* 0x000f22000800017f */
[----:B-1----:R-:W-:Y:S01]  /*7320*/  LOP3.LUT R3, R31, 0x18, R16, 0xf8, !PT ;  /* 0x000000181f037812 */ /* 0x002fe200078ef810 */
[----:B--2---:R-:W-:Y:S01]  /*7330*/  IMAD R0, R25, -0x40, R24 ;  /* 0xffffffc019007824 */ /* 0x004fe200078e0218 */
[----:B0-----:R-:W-:Y:S01]  /*7340*/  SHF.R.U32.HI R4, RZ, 0x3, R31 ;  /* 0x00000003ff047819 */ /* 0x001fe2000001161f */
[----:B---3-5:R-:W-:Y:S01]  /*7350*/  IMAD.MOV.U32 R5, RZ, RZ, R12 ;  /* 0x000000ffff057224 */ /* 0x028fe200078e000c */
[--C-:B------:R-:W-:Y:S01]  /*7360*/  SHF.R.U64 R26, R12, 0x10, R13.reuse ;  /* 0x000000100c1a7819 */ /* 0x100fe2000000120d */
[----:B----4-:R-:W-:Y:S01]  /*7370*/  IMAD.MOV.U32 R14, RZ, RZ, R13 ;  /* 0x000000ffff0e7224 */ /* 0x010fe200078e000d */
[----:B------:R-:W-:Y:S01]  /*7380*/  LOP3.LUT R28, R3, R4, RZ, 0x3c, !PT ;  /* 0x00000004031c7212 */ /* 0x000fe200078e3cff */
[----:B------:R-:W-:Y:S01]  /*7390*/  IMAD.MOV.U32 R4, RZ, RZ, R11 ;  /* 0x000000ffff047224 */ /* 0x000fe200078e000b */
[----:B------:R-:W-:Y:S01]  /*73a0*/  SHF.R.U32.HI R25, RZ, 0x10, R13 ;  /* 0x00000010ff197819 */ /* 0x000fe2000001160d */
[----:B------:R-:W-:Y:S01]  /*73b0*/  IMAD.MOV.U32 R12, RZ, RZ, R6 ;  /* 0x000000ffff0c7224 */ /* 0x000fe200078e0006 */
[----:B------:R-:W-:Y:S01]  /*73c0*/  SHF.R.U64 R24, R10, 0x10, R11 ;  /* 0x000000100a187819 */ /* 0x000fe2000000120b */
[----:B------:R-:W-:Y:S01]  /*73d0*/  IMAD.MOV.U32 R13, RZ, RZ, R7 ;  /* 0x000000ffff0d7224 */ /* 0x000fe200078e0007 */
[----:B------:R-:W-:Y:S01]  /*73e0*/  SHF.R.U32.HI R21, RZ, 0x10, R11 ;  /* 0x00000010ff157819 */ /* 0x000fe2000001160b */
[----:B------:R-:W-:Y:S01]  /*73f0*/  IMAD.MOV.U32 R11, RZ, RZ, R8 ;  /* 0x000000ffff0b7224 */ /* 0x000fe200078e0008 */
[--C-:B------:R-:W-:Y:S01]  /*7400*/  SHF.R.U64 R15, R6, 0x10, R7.reuse ;  /* 0x00000010060f7819 */ /* 0x100fe20000001207 */
[----:B------:R-:W-:Y:S01]  /*7410*/  IMAD.MOV.U32 R3, RZ, RZ, R10 ;  /* 0x000000ffff037224 */ /* 0x000fe200078e000a */
[----:B------:R-:W-:Y:S01]  /*7420*/  SHF.R.U32.HI R20, RZ, 0x10, R7 ;  /* 0x00000010ff147819 */ /* 0x000fe20000011607 */
[----:B------:R-:W-:Y:S01]  /*7430*/  BSSY B1, `(.L_x_3888) ;  /* 0x0000011000017945 */ /* 0x000fe20003800000 */
[----:B------:R-:W-:-:S02]  /*7440*/  SHF.R.U64 R8, R8, 0x10, R9 ;  /* 0x0000001008087819 */ /* 0x000fc40000001209 */
[----:B------:R-:W-:Y:S02]  /*7450*/  MOV R6, R9 ;  /* 0x0000000900067202 */ /* 0x000fe40000000f00 */
[----:B------:R-:W-:Y:S01]  /*7460*/  SHF.R.U32.HI R7, RZ, 0x10, R9 ;  /* 0x00000010ff077819 */ /* 0x000fe20000011609 */
[----:B------:R-:W-:Y:S01]  /*7470*/  IMAD R9, R213, 0x200, R28 ;  /* 0x00000200d5097824 */ /* 0x000fe200078e021c */
[----:B------:R-:W-:Y:S02]  /*7480*/  VIMNMX R35, R0, 0x40, PT ;  /* 0x0000004000237848 */ /* 0x000fe40003fe0100 */
[----:B------:R-:W-:Y:S01]  /*7490*/  PRMT R31, R5, 0x5410, R26 ;  /* 0x00005410051f7816 */ /* 0x000fe2000000001a */
[----:B------:R-:W-:Y:S01]  /*74a0*/  IMAD R10, R9, 0x2, R2 ;  /* 0x00000002090a7824 */ /* 0x000fe200078e0202 */
[----:B------:R-:W-:Y:S02]  /*74b0*/  PRMT R9, R3, 0x5410, R24 ;  /* 0x0000541003097816 */ /* 0x000fe40000000018 */
[----:B------:R-:W-:Y:S01]  /*74c0*/  PRMT R3, R4, 0x5410, R21 ;  /* 0x0000541004037816 */ /* 0x000fe20000000015 */
[----:B------:R-:W-:Y:S01]  /*74d0*/  VIADD R4, R10, 0x20400 ;  /* 0x000204000a047836 */ /* 0x000fe20000000000 */
[----:B------:R-:W-:Y:S01]  /*74e0*/  LOP3.LUT P2, RZ, R194, 0x4, RZ, 0xc0, !PT ;  /* 0x00000004c2ff7812 */ /* 0x000fe2000784c0ff */
[----:B------:R-:W-:Y:S01]  /*74f0*/  VIADD R0, R10, 0x20440 ;  /* 0x000204400a007836 */ /* 0x000fe20000000000 */
[----:B------:R-:W-:-:S02]  /*7500*/  ISETP.GE.AND P1, PT, R192, R35, PT ;  /* 0x00000023c000720c */ /* 0x000fc40003f26270 */
[----:B------:R-:W-:Y:S02]  /*7510*/  PRMT R32, R14, 0x5410, R25 ;  /* 0x000054100e207816 */ /* 0x000fe40000000019 */
[----:B------:R-:W-:Y:S01]  /*7520*/  PRMT R33, R12, 0x5410, R15 ;  /* 0x000054100c217816 */ /* 0x000fe2000000000f */
[----:B------:R-:W-:Y:S08]  /*7530*/  @!P0 BRA `(.L_x_3889) ;  /* 0x00000100000c8947 */ /* 0x000ff00003800000 */
.L_x_4094:
[----:B------:R-:W-:Y:S05]  /*7540*/  BSYNC B1 ;  /* 0x0000000000017941 */ /* 0x000fea0003800000 */
.L_x_3888:
[----:B------:R-:W-:Y:S01]  /*7550*/  BSSY B1, `(.L_x_3890) ;  /* 0x0000059000017945 */ /* 0x000fe20003800000 */
[----:B------:R-:W-:Y:S01]  /*7560*/  PRMT R11, R11, 0x5410, R8 ;  /* 0x000054100b0b7816 */ /* 0x000fe20000000008 */
[----:B------:R-:W-:Y:S01]  /*7570*/  @P2 VIADD R0, R4, 0xffffffc0 ;  /* 0xffffffc004002836 */ /* 0x000fe20000000000 */
[----:B------:R-:W-:Y:S02]  /*7580*/  PRMT R34, R13, 0x5410, R20 ;  /* 0x000054100d227816 */ /* 0x000fe40000000014 */
[----:B------:R-:W-:Y:S01]  /*7590*/  PRMT R8, R6, 0x5410, R7 ;  /* 0x0000541006087816 */ /* 0x000fe20000000007 */
[----:B------:R-:W-:Y:S06]  /*75a0*/  @P1 BRA `(.L_x_3891) ;  /* 0x00000004004c1947 */ /* 0x000fec0003800000 */
[----:B------:R-:W1:Y:S01]  /*75b0*/  LDC R4, c[0x0][0x3f4] ;  /* 0x0000fd00ff047b82 */ /* 0x000e620000000800 */
[----:B------:R-:W-:Y:S01]  /*75c0*/  BSSY B2, `(.L_x_3892) ;  /* 0x000002a000027945 */ /* 0x000fe20003800000 */
[-C--:B-1----:R-:W-:Y:S02]  /*75d0*/  ISETP.GE.AND P0, PT, R184, R4.reuse, PT ;  /* 0x00000004b800720c */ /* 0x082fe40003f06270 */
[----:B------:R-:W-:-:S11]  /*75e0*/  ISETP.GE.AND P1, PT, R197, R4, PT ;  /* 0x00000004c500720c */ /* 0x000fd60003f26270 */
[----:B------:R-:W-:Y:S05]  /*75f0*/  @P0 BRA `(.L_x_3893) ;  /* 0x0000000000980947 */ /* 0x000fea0003800000 */
[----:B------:R-:W1:Y:S01]  /*7600*/  LDS.128 R4, [R10+0x20400] ;  /* 0x020400000a047984 */ /* 0x000e620000000c00 */
        /* <DEDUP_REMOVED lines=27> */
[-C--:B0-----:R-:W-:Y:S01]  /*77c0*/  FMUL.FTZ R29, R7, R4.reuse ;  /* 0x00000004071d7220 */ /* 0x081fe20000410000 */
        /* <DEDUP_REMOVED lines=9> */
.L_x_3893:
[----:B------:R-:W-:Y:S05]  /*7860*/  BSYNC B2 ;  /* 0x0000000000027941 */ /* 0x000fea0003800000 */
.L_x_3892:
[----:B------:R-:W-:Y:S05]  /*7870*/  @P1 BRA `(.L_x_3891) ;  /* 0x0000000000981947 */ /* 0x000fea0003800000 */
[----:B-1----:R-:W1:Y:S01]  /*7880*/  LDS.128 R4, [R0] ;  /* 0x0000000000047984 */ /* 0x002e620000000c00 */
        /* <DEDUP_REMOVED lines=37> */
.L_x_3891:
[----:B------:R-:W-:Y:S05]  /*7ae0*/  BSYNC B1 ;  /* 0x0000000000017941 */ /* 0x000fea0003800000 */
.L_x_3890:
[----:B-12---:R-:W-:-:S05]  /*7af0*/  VIADD R4, R192, 0x20 ;  /* 0x00000020c0047836 */ /* 0x006fca0000000000 */
[----:B------:R-:W-:-:S13]  /*7b00*/  ISETP.GE.AND P0, PT, R4, R35, PT ;  /* 0x000000230400720c */ /* 0x000fda0003f06270 */
[----:B------:R-:W-:Y:S05]  /*7b10*/  @P0 BRA `(.L_x_3894) ;  /* 0x0000001400380947 */ /* 0x000fea0003800000 */
        /* <DEDUP_REMOVED lines=10> */
[C---:B------:R-:W-:Y:S01]  /*7bc0*/  IMAD.U32 R28, R34.reuse, 0x10000, RZ ;  /* 0x00010000221c7824 */ /* 0x040fe200078e00ff */
[----:B0-----:R-:W-:Y:S02]  /*7bd0*/  LOP3.LUT R29, R34, 0xffff0000, RZ, 0xc0, !PT ;  /* 0xffff0000221d7812 */ /* 0x001fe400078ec0ff */
[----:B------:R-:W-:Y:S01]  /*7be0*/  LOP3.LUT R27, R32, 0xffff0000, RZ, 0xc0, !PT ;  /* 0xffff0000201b7812 */ /* 0x000fe200078ec0ff */
[C---:B-1----:R-:W-:Y:S01]  /*7bf0*/  IMAD.U32 R12, R4.reuse, 0x10000, RZ ;  /* 0x00010000040c7824 */ /* 0x042fe200078e00ff */
[----:B------:R-:W-:Y:S01]  /*7c00*/  LOP3.LUT R4, R4, 0xffff0000, RZ, 0xc0, !PT ;  /* 0xffff000004047812 */ /* 0x000fe200078ec0ff */
[C---:B------:R-:W-:Y:S01]  /*7c10*/  IMAD.U32 R13, R5.reuse, 0x10000, RZ ;  /* 0x00010000050d7824 */ /* 0x040fe200078e00ff */
[----:B------:R-:W-:Y:S01]  /*7c20*/  LOP3.LUT R5, R5, 0xffff0000, RZ, 0xc0, !PT ;  /* 0xffff000005057812 */ /* 0x000fe200078ec0ff */
[C---:B------:R-:W-:Y:S01]  /*7c30*/  IMAD.U32 R14, R6.reuse, 0x10000, RZ ;  /* 0x00010000060e7824 */ /* 0x040fe200078e00ff */
[----:B------:R-:W-:Y:S01]  /*7c40*/  LOP3.LUT R6, R6, 0xffff0000, RZ, 0xc0, !PT ;  /* 0xffff000006067812 */ /* 0x000fe200078ec0ff */
[-C--:B------:R-:W-:Y:S01]  /*7c50*/  FMUL.FTZ R21, R26, R4.reuse ;  /* 0x000000041a157220 */ /* 0x080fe20000410000 */
[C---:B------:R-:W-:Y:S01]  /*7c60*/  FMUL.FTZ R25, R24.reuse, R4 ;  /* 0x0000000418197220 */ /* 0x040fe20000410000 */
[C---:B------:R-:W-:Y:S01]  /*7c70*/  IMAD.U32 R15, R7.reuse, 0x10000, RZ ;  /* 0x00010000070f7824 */ /* 0x040fe200078e00ff */
[----:B------:R-:W-:Y:S01]  /*7c80*/  LOP3.LUT R7, R7, 0xffff0000, RZ, 0xc0, !PT ;  /* 0xffff000007077812 */ /* 0x000fe200078ec0ff */
[-C--:B------:R-:W-:Y:S01]  /*7c90*/  FFMA.FTZ R4, R24, R12.reuse, -R21 ;  /* 0x0000000c18047223 */ /* 0x080fe20000010815 */
[----:B------:R-:W-:Y:S01]  /*7ca0*/  FFMA.FTZ R25, R26, R12, R25 ;  /* 0x0000000c1a197223 */ /* 0x000fe20000010019 */
[-C--:B------:R-:W-:Y:S01]  /*7cb0*/  FMUL.FTZ R20, R33, R5.reuse ;  /* 0x0000000521147220 */ /* 0x080fe20000410000 */
[----:B------:R-:W-:Y:S01]  /*7cc0*/  FMUL.FTZ R12, R31, R5 ;  /* 0x000000051f0c7220 */ /* 0x000fe20000410000 */
[----:B------:R-:W-:-:S02]  /*7cd0*/  IMAD.U32 R26, R32, 0x10000, RZ ;  /* 0x00010000201a7824 */ /* 0x000fc400078e00ff */
[----:B------:R-:W-:Y:S01]  /*7ce0*/  FMUL.FTZ R24, R27, R7 ;  /* 0x000000071b187220 */ /* 0x000fe20000410000 */
[-C--:B------:R-:W-:Y:S01]  /*7cf0*/  FFMA.FTZ R5, R31, R13.reuse, -R20 ;  /* 0x0000000d1f057223 */ /* 0x080fe20000010814 */
[----:B------:R-:W-:Y:S01]  /*7d00*/  FFMA.FTZ R12, R33, R13, R12 ;  /* 0x0000000d210c7223 */ /* 0x000fe2000001000c */
[-C--:B------:R-:W-:Y:S01]  /*7d10*/  FMUL.FTZ R13, R28, R6.reuse ;  /* 0x000000061c0d7220 */ /* 0x080fe20000410000 */
[C---:B------:R-:W-:Y:S01]  /*7d20*/  FMUL.FTZ R21, R26.reuse, R6 ;  /* 0x000000061a157220 */ /* 0x040fe20000410000 */
[C---:B------:R-:W-:Y:S01]  /*7d30*/  FMUL.FTZ R20, R29.reuse, R7 ;  /* 0x000000071d147220 */ /* 0x040fe20000410000 */
[-C--:B------:R-:W-:Y:S01]  /*7d40*/  FFMA.FTZ R24, R29, R15.reuse, R24 ;  /* 0x0000000f1d187223 */ /* 0x080fe20000010018 */
[-C--:B------:R-:W-:Y:S01]  /*7d50*/  FFMA.FTZ R6, R26, R14.reuse, -R13 ;  /* 0x0000000e1a067223 */ /* 0x080fe2000001080d */
[----:B------:R-:W-:Y:S01]  /*7d60*/  FFMA.FTZ R21, R28, R14, R21 ;  /* 0x0000000e1c157223 */ /* 0x000fe20000010015 */
[----:B------:R-:W-:Y:S01]  /*7d70*/  FFMA.FTZ R7, R27, R15, -R20 ;  /* 0x0000000f1b077223 */ /* 0x000fe20000010814 */
[----:B------:R-:W-:-:S02]  /*7d80*/  F2FP.BF16.F32.PACK_AB R4, R25, R4 ;  /* 0x000000041904723e */ /* 0x000fc400000010ff */
[----:B------:R-:W-:Y:S02]  /*7d90*/  F2FP.BF16.F32.PACK_AB R5, R12, R5 ;  /* 0x000000050c05723e */ /* 0x000fe400000010ff */
[----:B------:R-:W-:Y:S02]  /*7da0*/  F2FP.BF16.F32.PACK_AB R6, R21, R6 ;  /* 0x000000061506723e */ /* 0x000fe400000010ff */
[----:B------:R-:W-:-:S05]  /*7db0*/  F2FP.BF16.F32.PACK_AB R7, R24, R7 ;  /* 0x000000071807723e */ /* 0x000fca00000010ff */
[----:B------:R1:W-:Y:S02]  /*7dc0*/  STS.128 [R10+0x21400], R4 ;  /* 0x021400040a007388 */ /* 0x0003e40000000c00 */
.L_x_3896:
[----:B------:R-:W-:Y:S05]  /*7dd0*/  BSYNC B1 ;  /* 0x0000000000017941 */ /* 0x000fea0003800000 */
.L_x_3895:
[----:B------:R-:W-:Y:S05]  /*7de0*/  @P1 BRA `(.L_x_3894) ;  /* 0x0000001000841947 */ /* 0x000fea0003800000 */
[----:B-1----:R-:W1:Y:S01]  /*7df0*/  LDS.128 R4, [R0+0x1000] ;  /* 0x0010000000047984 */ /* 0x002e620000000c00 */
        /* <DEDUP_REMOVED lines=16> */
[----:B------:R-:W-:Y:S01]  /*7f00*/  FFMA.FTZ R4, R14, R10, -R13 ;  /* 0x0000000a0e047223 */ /* 0x000fe2000001080d */
[C---:B------:R-:W-:Y:S01]  /*7f10*/  FMUL.FTZ R13, R20.reuse, R5 ;  /* 0x00000005140d7220 */ /* 0x040fe20000410000 */
[----:B------:R-:W-:Y:S01]  /*7f20*/  FFMA.FTZ R5, R20, R12, -R21 ;  /* 0x0000000c14057223 */ /* 0x000fe20000010815 */
[----:B------:R-:W-:Y:S01]  /*7f30*/  IMAD.U32 R21, R3, 0x10000, RZ ;  /* 0x0001000003157824 */ /* 0x000fe200078e00ff */
[----:B------:R-:W-:Y:S01]  /*7f40*/  LOP3.LUT R7, R7, 0xffff0000, RZ, 0xc0, !PT ;  /* 0xffff000007077812 */ /* 0x000fe200078ec0ff */
[----:B------:R-:W-:Y:S01]  /*7f50*/  FFMA.FTZ R15, R24, R10, R15 ;  /* 0x0000000a180f7223 */ /* 0x000fe2000001000f */
[----:B------:R-:W-:Y:S01]  /*7f60*/  LOP3.LUT R3, R3, 0xffff0000, RZ, 0xc0, !PT ;  /* 0xffff000003037812 */ /* 0x000fe200078ec0ff */
[-C--:B------:R-:W-:Y:S01]  /*7f70*/  FMUL.FTZ R8, R25, R6.reuse ;  /* 0x0000000619087220 */ /* 0x080fe20000410000 */
[----:B------:R-:W-:Y:S01]  /*7f80*/  FMUL.FTZ R10, R21, R6 ;  /* 0x00000006150a7220 */ /* 0x000fe20000410000 */
[-C--:B------:R-:W-:Y:S01]  /*7f90*/  FMUL.FTZ R14, R27, R7.reuse ;  /* 0x000000071b0e7220 */ /* 0x080fe20000410000 */
[----:B------:R-:W-:Y:S01]  /*7fa0*/  FFMA.FTZ R12, R26, R12, R13 ;  /* 0x0000000c1a0c7223 */ /* 0x000fe2000001000d */
[----:B------:R-:W-:Y:S01]  /*7fb0*/  FMUL.FTZ R20, R3, R7 ;  /* 0x0000000703147220 */ /* 0x000fe20000410000 */
[-C--:B------:R-:W-:Y:S01]  /*7fc0*/  FFMA.FTZ R6, R21, R9.reuse, -R8 ;  /* 0x0000000915067223 */ /* 0x080fe20000010808 */
[----:B------:R-:W-:Y:S01]  /*7fd0*/  FFMA.FTZ R9, R25, R9, R10 ;  /* 0x0000000919097223 */ /* 0x000fe2000001000a */
[-C--:B------:R-:W-:Y:S01]  /*7fe0*/  FFMA.FTZ R7, R3, R11.reuse, -R14 ;  /* 0x0000000b03077223 */ /* 0x080fe2000001080e */
[----:B------:R-:W-:Y:S01]  /*7ff0*/  FFMA.FTZ R20, R27, R11, R20 ;  /* 0x0000000b1b147223 */ /* 0x000fe20000010014 */
[----:B------:R-:W-:-:S02]  /*8000*/  F2FP.BF16.F32.PACK_AB R4, R15, R4 ;  /* 0x000000040f04723e */ /* 0x000fc400000010ff */
[----:B------:R-:W-:Y:S02]  /*8010*/  F2FP.BF16.F32.PACK_AB R5, R12, R5 ;  /* 0x000000050c05723e */ /* 0x000fe400000010ff */
[----:B------:R-:W-:Y:S02]  /*8020*/  F2FP.BF16.F32.PACK_AB R6, R9, R6 ;  /* 0x000000060906723e */ /* 0x000fe400000010ff */
[----:B------:R-:W-:-:S05]  /*8030*/  F2FP.BF16.F32.PACK_AB R7, R20, R7 ;  /* 0x000000071407723e */ /* 0x000fca00000010ff */
[----:B------:R3:W-:Y:S01]  /*8040*/  STS.128 [R0+0x1000], R4 ;  /* 0x0010000400007388 */ /* 0x0007e20000000c00 */
[----:B------:R-:W-:Y:S05]  /*8050*/  BRA `(.L_x_3894) ;  /* 0x0000000c00e87947 */ /* 0x000fea0003800000 */
.L_x_3884:
[----:B------:R-:W-:-:S03]  /*8060*/  UMOV UR4, 0xffffffff ;  /* 0xffffffff00047882 */ /* 0x000fc60000000000 */
[----:B------:R-:W-:Y:S05]  /*8070*/  BRA.DIV UR4, `(.L_x_3897) ;  /* 0x000000f604507947 */ /* 0x000fea000b800000 */
[----:B------:R0:W1:Y:S04]  /*8080*/  SHFL.IDX PT, R0, R26, RZ, 0x1c1f ;  /* 0x001c1fff1a007589 */ /* 0x00006800000e0000 */
[----:B------:R0:W2:Y:S04]  /*8090*/  SHFL.IDX PT, R3, R24, RZ, 0x1c1f ;  /* 0x001c1fff18037589 */ /* 0x0000a800000e0000 */
[----:B------:R0:W3:Y:S04]  /*80a0*/  SHFL.IDX PT, R20, R29, RZ, 0x1c1f ;  /* 0x001c1fff1d147589 */ /* 0x0000e800000e0000 */
[----:B------:R0:W4:Y:S02]  /*80b0*/  SHFL.IDX PT, R14, R28, RZ, 0x1c1f ;  /* 0x001c1fff1c0e7589 */ /* 0x00012400000e0000 */
.L_x_4100:
[----:B------:R-:W5:Y:S01]  /*80c0*/  LDL R6, [R1+0x34] ;  /* 0x0000340001067983 */ /* 0x000f620000100800 */
[----:B------:R-:W-:Y:S01]  /*80d0*/  ULDC UR4, c[0x0][0x448] ;  /* 0x0001120000047ab9 */ /* 0x000fe20000000800 */
[----:B------:R-:W1:Y:S01]  /*80e0*/  LDC R21, c[0x0][0x3f4] ;  /* 0x0000fd00ff157b82 */ /* 0x000e620000000800 */
[----:B0-----:R-:W-:Y:S01]  /*80f0*/  IMAD R24, R27, UR4, RZ ;  /* 0x000000041b187c24 */ /* 0x001fe2000f8e02ff */
[----:B------:R-:W-:Y:S01]  /*8100*/  BSSY B1, `(.L_x_3898) ;  /* 0x0000017000017945 */ /* 0x000fe20003800000 */
[----:B------:R-:W-:Y:S02]  /*8110*/  CS2R R8, SRZ ;  /* 0x0000000000087805 */ /* 0x000fe4000001ff00 */
[----:B------:R-:W-:Y:S02]  /*8120*/  CS2R R10, SRZ ;  /* 0x00000000000a7805 */ /* 0x000fe4000001ff00 */
[----:B------:R-:W-:Y:S02]  /*8130*/  ISETP.GE.AND P0, PT, R4, R24, PT ;  /* 0x000000180400720c */ /* 0x000fe40003f06270 */
[----:B-----5:R-:W-:-:S04]  /*8140*/  LEA.HI R5, R6, R6, RZ, 0x1 ;  /* 0x0000000606057211 */ /* 0x020fc800078f08ff */
[----:B------:R-:W-:-:S05]  /*8150*/  LOP3.LUT R5, R5, 0xfffffffe, RZ, 0xc0, !PT ;  /* 0xfffffffe05057812 */ /* 0x000fca00078ec0ff */
[----:B------:R-:W-:Y:S01]  /*8160*/  IMAD.IADD R27, R6, 0x1, -R5 ;  /* 0x00000001061b7824 */ /* 0x000fe200078e0a05 */
[----:B------:R-:W-:Y:S02]  /*8170*/  CS2R R4, SRZ ;  /* 0x0000000000047805 */ /* 0x000fe4000001ff00 */
[----:B------:R-:W-:Y:S02]  /*8180*/  CS2R R6, SRZ ;  /* 0x0000000000067805 */ /* 0x000fe4000001ff00 */
[----:B------:R-:W-:Y:S01]  /*8190*/  SHF.L.U32 R27, R27, 0x1f, RZ ;  /* 0x0000001f1b1b7819 */ /* 0x000fe200000006ff */
[----:B-1----:R-:W-:Y:S06]  /*81a0*/  @P0 BRA `(.L_x_3899) ;  /* 0x0000000000300947 */ /* 0x002fec0003800000 */
[----:B------:R-:W-:Y:S01]  /*81b0*/  ULDC UR4, c[0x0][0x3f4] ;  /* 0x0000fd0000047ab9 */ /* 0x000fe20000000800 */
[C---:B------:R-:W-:Y:S01]  /*81c0*/  IMAD.SHL.U32 R15, R16.reuse, 0x2, RZ ;  /* 0x00000002100f7824 */ /* 0x040fe200078e00ff */
[C---:B------:R-:W-:Y:S02]  /*81d0*/  ISETP.GE.AND P2, PT, R16.reuse, UR4, PT ;  /* 0x0000000410007c0c */ /* 0x040fe4000bf46270 */
[----:B------:R-:W-:Y:S02]  /*81e0*/  SHF.L.U64.HI R5, R16, 0x1, R17 ;  /* 0x0000000110057819 */ /* 0x000fe40000010211 */
[-C--:B--2---:R-:W-:Y:S02]  /*81f0*/  IADD3 R12, P0, R3, R15.reuse, RZ ;  /* 0x0000000f030c7210 */ /* 0x084fe40007f1e0ff */
[----:B----4-:R-:W-:-:S03]  /*8200*/  IADD3 R14, P1, R14, R15, RZ ;  /* 0x0000000f0e0e7210 */ /* 0x010fc60007f3e0ff */
[--C-:B------:R-:W-:Y:S02]  /*8210*/  IMAD.X R13, R0, 0x1, R5.reuse, P0 ;  /* 0x00000001000d7824 */ /* 0x100fe400000e0605 */
[----:B---3--:R-:W-:Y:S01]  /*8220*/  IMAD.X R15, R20, 0x1, R5, P1 ;  /* 0x00000001140f7824 */ /* 0x008fe200008e0605 */
[----:B------:R-:W-:Y:S01]  /*8230*/  CS2R R4, SRZ ;  /* 0x0000000000047805 */ /* 0x000fe2000001ff00 */
[----:B------:R-:W-:Y:S06]  /*8240*/  @P2 BRA `(.L_x_3899) ;  /* 0x0000000000082947 */ /* 0x000fec0003800000 */
[----:B------:R0:W5:Y:S04]  /*8250*/  LD.E.128 R4, desc[UR40][R12.64] ;  /* 0x000000280c047980 */ /* 0x000168000c101d00 */
[----:B------:R0:W5:Y:S02]  /*8260*/  LD.E.128 R8, desc[UR40][R14.64] ;  /* 0x000000280e087980 */ /* 0x000164000c101d00 */
.L_x_3899:
[----:B------:R-:W-:Y:S05]  /*8270*/  BSYNC B1 ;  /* 0x0000000000017941 */ /* 0x000fea0003800000 */
.L_x_3898:
[----:B------:R-:W1:Y:S01]  /*8280*/  SYNCS.PHASECHK.TRANS64.TRYWAIT P1, [R2+URZ+0x28c00], R27 ;  /* 0x028c001b020075a7 */ /* 0x000e62000802017f */
[----:B------:R-:W-:Y:S01]  /*8290*/  IMAD R0, R25, -0x40, R24 ;  /* 0xffffffc019007824 */ /* 0x000fe200078e0218 */
[--C-:B-----5:R-:W-:Y:S01]  /*82a0*/  SHF.R.U32.HI R29, RZ, 0x10, R7.reuse ;  /* 0x00000010ff1d7819 */ /* 0x120fe20000011607 */
[----:B--2---:R-:W-:Y:S01]  /*82b0*/  IMAD.MOV.U32 R3, RZ, RZ, R6 ;  /* 0x000000ffff037224 */ /* 0x004fe200078e0006 */
[--C-:B------:R-:W-:Y:S01]  /*82c0*/  SHF.R.U64 R6, R6, 0x10, R7.reuse ;  /* 0x0000001006067819 */ /* 0x100fe20000001207 */
[----:B0---4-:R-:W-:Y:S01]  /*82d0*/  IMAD.MOV.U32 R14, RZ, RZ, R7 ;  /* 0x000000ffff0e7224 */ /* 0x011fe200078e0007 */
[--C-:B------:R-:W-:Y:S01]  /*82e0*/  SHF.R.U64 R25, R8, 0x10, R9.reuse ;  /* 0x0000001008197819 */ /* 0x100fe20000001209 */
[--C-:B------:R-:W-:Y:S01]  /*82f0*/  IMAD.MOV.U32 R12, RZ, RZ, R9.reuse ;  /* 0x000000ffff0c7224 */ /* 0x100fe200078e0009 */
[----:B------:R-:W-:Y:S01]  /*8300*/  SHF.R.U32.HI R7, RZ, 0x10, R9 ;  /* 0x00000010ff077819 */ /* 0x000fe20000011609 */
[----:B---3--:R-:W-:Y:S01]  /*8310*/  IMAD.MOV.U32 R20, RZ, RZ, R4 ;  /* 0x000000ffff147224 */ /* 0x008fe200078e0004 */
[----:B------:R-:W-:Y:S01]  /*8320*/  VIMNMX R9, R0, 0x40, PT ;  /* 0x0000004000097848 */ /* 0x000fe20003fe0100 */
[--C-:B------:R-:W-:Y:S01]  /*8330*/  IMAD.MOV.U32 R15, RZ, RZ, R5.reuse ;  /* 0x000000ffff0f7224 */ /* 0x100fe200078e0005 */
[--C-:B------:R-:W-:Y:S01]  /*8340*/  SHF.R.U64 R31, R4, 0x10, R5.reuse ;  /* 0x00000010041f7819 */ /* 0x100fe20000001205 */
[----:B------:R-:W-:Y:S01]  /*8350*/  IMAD.MOV.U32 R24, RZ, RZ, R8 ;  /* 0x000000ffff187224 */ /* 0x000fe200078e0008 */
[----:B------:R-:W-:Y:S01]  /*8360*/  SHF.R.U32.HI R26, RZ, 0x10, R5 ;  /* 0x00000010ff1a7819 */ /* 0x000fe20000011605 */
[----:B------:R-:W-:Y:S01]  /*8370*/  IMAD.MOV.U32 R13, RZ, RZ, R10 ;  /* 0x000000ffff0d7224 */ /* 0x000fe200078e000a */
[----:B------:R-:W-:Y:S01]  /*8380*/  ISETP.GE.AND P0, PT, R16, R21, PT ;  /* 0x000000151000720c */ /* 0x000fe20003f06270 */
[--C-:B------:R-:W-:Y:S01]  /*8390*/  IMAD.MOV.U32 R0, RZ, RZ, R11.reuse ;  /* 0x000000ffff007224 */ /* 0x100fe200078e000b */
[----:B------:R-:W-:Y:S01]  /*83a0*/  SHF.R.U64 R4, R10, 0x10, R11 ;  /* 0x000000100a047819 */ /* 0x000fe2000000120b */
[----:B------:R-:W-:Y:S01]  /*83b0*/  BSSY B1, `(.L_x_3900) ;  /* 0x000000e000017945 */ /* 0x000fe20003800000 */
[----:B------:R-:W-:-:S02]  /*83c0*/  IADD3 R28, R192, 0x20, RZ ;  /* 0x00000020c01c7810 */ /* 0x000fc40007ffe0ff */
[----:B------:R-:W-:Y:S02]  /*83d0*/  SHF.R.U32.HI R5, RZ, 0x10, R11 ;  /* 0x00000010ff057819 */ /* 0x000fe4000001160b */
[-C--:B------:R-:W-:Y:S02]  /*83e0*/  ISETP.GE.OR P2, PT, R192, R9.reuse, P0 ;  /* 0x00000009c000720c */ /* 0x080fe40000746670 */
[----:B------:R-:W-:Y:S02]  /*83f0*/  PRMT R20, R20, 0x5410, R31 ;  /* 0x0000541014147816 */ /* 0x000fe4000000001f */
[----:B------:R-:W-:Y:S02]  /*8400*/  ISETP.GE.OR P0, PT, R28, R9, P0 ;  /* 0x000000091c00720c */ /* 0x000fe40000706670 */
[----:B------:R-:W-:Y:S02]  /*8410*/  PRMT R15, R15, 0x5410, R26 ;  /* 0x000054100f0f7816 */ /* 0x000fe4000000001a */
[----:B------:R-:W-:-:S02]  /*8420*/  PRMT R3, R3, 0x5410, R6 ;  /* 0x0000541003037816 */ /* 0x000fc40000000006 */
[----:B------:R-:W-:Y:S02]  /*8430*/  PRMT R14, R14, 0x5410, R29 ;  /* 0x000054100e0e7816 */ /* 0x000fe4000000001d */
[----:B------:R-:W-:Y:S02]  /*8440*/  PRMT R24, R24, 0x5410, R25 ;  /* 0x0000541018187816 */ /* 0x000fe40000000019 */
[----:B------:R-:W-:Y:S02]  /*8450*/  PRMT R12, R12, 0x5410, R7 ;  /* 0x000054100c0c7816 */ /* 0x000fe40000000007 */
[----:B------:R-:W-:Y:S02]  /*8460*/  PRMT R13, R13, 0x5410, R4 ;  /* 0x000054100d0d7816 */ /* 0x000fe40000000004 */
[----:B------:R-:W-:Y:S01]  /*8470*/  PRMT R0, R0, 0x5410, R5 ;  /* 0x0000541000007816 */ /* 0x000fe20000000005 */
[----:B-1----:R-:W-:Y:S06]  /*8480*/  @!P1 BRA `(.L_x_3901) ;  /* 0x000000f000bc9947 */ /* 0x002fec0003800000 */
.L_x_4101:
[----:B------:R-:W-:Y:S05]  /*8490*/  BSYNC B1 ;  /* 0x0000000000017941 */ /* 0x000fea0003800000 */
.L_x_3900:
[----:B------:R-:W-:Y:S04]  /*84a0*/  BSSY B1, `(.L_x_3902) ;  /* 0x000005a000017945 */ /* 0x000fe80003800000 */
[----:B------:R-:W-:Y:S05]  /*84b0*/  @P2 BRA `(.L_x_3903) ;  /* 0x0000000400602947 */ /* 0x000fea0003800000 */
[----:B------:R-:W-:Y:S01]  /*84c0*/  IMAD.SHL.U32 R4, R194, 0x40, RZ ;  /* 0x00000040c2047824 */ /* 0x000fe200078e00ff */
[----:B------:R-:W-:Y:S01]  /*84d0*/  LOP3.LUT R33, R24, 0xffff0000, RZ, 0xc0, !PT ;  /* 0xffff000018217812 */ /* 0x000fe200078ec0ff */
[----:B------:R-:W-:Y:S02]  /*84e0*/  IMAD.IADD R5, R16, 0x1, R21 ;  /* 0x0000000110057824 */ /* 0x000fe400078e0215 */
[----:B------:R-:W-:Y:S01]  /*84f0*/  IMAD.U32 R36, R24, 0x10000, RZ ;  /* 0x0001000018247824 */ /* 0x000fe200078e00ff */
[----:B------:R-:W-:Y:S01]  /*8500*/  LOP3.LUT R6, R4, 0x1c0, RZ, 0xc0, !PT ;  /* 0x000001c004067812 */ /* 0x000fe200078ec0ff */
[----:B------:R-:W-:-:S03]  /*8510*/  IMAD.U32 R34, R20, 0x10000, RZ ;  /* 0x0001000014227824 */ /* 0x000fc600078e00ff */
[C---:B------:R-:W-:Y:S02]  /*8520*/  LOP3.LUT R4, R6.reuse, 0x38, R16, 0xf8, !PT ;  /* 0x0000003806047812 */ /* 0x040fe400078ef810 */
[----:B------:R-:W-:Y:S02]  /*8530*/  SHF.R.U32.HI R7, RZ, 0x3, R6 ;  /* 0x00000003ff077819 */ /* 0x000fe40000011606 */
[----:B------:R-:W-:Y:S02]  /*8540*/  LOP3.LUT R6, R6, 0x38, R5, 0xf8, !PT ;  /* 0x0000003806067812 */ /* 0x000fe400078ef805 */
[-C--:B------:R-:W-:Y:S02]  /*8550*/  LOP3.LUT R4, R4, R7.reuse, RZ, 0x3c, !PT ;  /* 0x0000000704047212 */ /* 0x080fe400078e3cff */
[----:B------:R-:W-:-:S03]  /*8560*/  LOP3.LUT R6, R6, R7, RZ, 0x3c, !PT ;  /* 0x0000000706067212 */ /* 0x000fc600078e3cff */
[C---:B------:R-:W-:Y:S02]  /*8570*/  IMAD R5, R213.reuse, 0x200, R4 ;  /* 0x00000200d5057824 */ /* 0x040fe400078e0204 */
[----:B------:R-:W-:Y:S02]  /*8580*/  IMAD R9, R213, 0x200, R6 ;  /* 0x00000200d5097824 */ /* 0x000fe400078e0206 */
[--C-:B------:R-:W-:Y:S02]  /*8590*/  IMAD R42, R5, 0x2, R2.reuse ;  /* 0x00000002052a7824 */ /* 0x100fe400078e0202 */
[----:B------:R-:W-:-:S03]  /*85a0*/  IMAD R44, R9, 0x2, R2 ;  /* 0x00000002092c7824 */ /* 0x000fc600078e0202 */
[----:B------:R-:W1:Y:S04]  /*85b0*/  LDS.128 R4, [R42+0x20400] ;  /* 0x020400002a047984 */ /* 0x000e680000000c00 */
[----:B------:R-:W2:Y:S01]  /*85c0*/  LDS.128 R8, [R44+0x20400] ;  /* 0x020400002c087984 */ /* 0x000ea20000000c00 */
[C---:B-1----:R-:W-:Y:S01]  /*85d0*/  IMAD.U32 R25, R4.reuse, 0x10000, RZ ;  /* 0x0001000004197824 */ /* 0x042fe200078e00ff */
[----:B------:R-:W-:Y:S01]  /*85e0*/  LOP3.LUT R4, R4, 0xffff0000, RZ, 0xc0, !PT ;  /* 0xffff000004047812 */ /* 0x000fe200078ec0ff */
[C---:B0-----:R-:W-:Y:S01]  /*85f0*/  IMAD.U32 R27, R6.reuse, 0x10000, RZ ;  /* 0x00010000061b7824 */ /* 0x041fe200078e00ff */
[----:B------:R-:W-:Y:S01]  /*8600*/  LOP3.LUT R6, R6, 0xffff0000, RZ, 0xc0, !PT ;  /* 0xffff000006067812 */ /* 0x000fe200078ec0ff */
[C---:B--2---:R-:W-:Y:S01]  /*8610*/  IMAD.U32 R29, R8.reuse, 0x10000, RZ ;  /* 0x00010000081d7824 */ /* 0x044fe200078e00ff */
[----:B------:R-:W-:Y:S01]  /*8620*/  LOP3.LUT R8, R8, 0xffff0000, RZ, 0xc0, !PT ;  /* 0xffff000008087812 */ /* 0x000fe200078ec0ff */
[C---:B------:R-:W-:Y:S01]  /*8630*/  IMAD.U32 R31, R10.reuse, 0x10000, RZ ;  /* 0x000100000a1f7824 */ /* 0x040fe200078e00ff */
[----:B------:R-:W-:Y:S01]  /*8640*/  LOP3.LUT R10, R10, 0xffff0000, RZ, 0xc0, !PT ;  /* 0xffff00000a0a7812 */ /* 0x000fe200078ec0ff */
[C---:B------:R-:W-:Y:S01]  /*8650*/  FMUL.FTZ R38, R29.reuse, R36 ;  /* 0x000000241d267220 */ /* 0x040fe20000410000 */
[-C--:B------:R-:W-:Y:S01]  /*8660*/  FMUL.FTZ R40, R29, R34.reuse ;  /* 0x000000221d287220 */ /* 0x080fe20000410000 */
[----:B------:R-:W-:Y:S01]  /*8670*/  LOP3.LUT R29, R20, 0xffff0000, RZ, 0xc0, !PT ;  /* 0xffff0000141d7812 */ /* 0x000fe200078ec0ff */
[----:B------:R-:W-:Y:S01]  /*8680*/  FMUL.FTZ R35, R8, R33 ;  /* 0x0000002108237220 */ /* 0x000fe20000410000 */
[----:B------:R-:W-:Y:S01]  /*8690*/  FFMA.FTZ R37, R25, R34, -R38 ;  /* 0x0000002219257223 */ /* 0x000fe20000010826 */
[----:B------:R-:W-:-:S02]  /*86a0*/  IMAD.U32 R38, R13, 0x10000, RZ ;  /* 0x000100000d267824 */ /* 0x000fc400078e00ff */
[----:B------:R-:W-:Y:S01]  /*86b0*/  FFMA.FTZ R40, R25, R36, R40 ;  /* 0x0000002419287223 */ /* 0x000fe20000010028 */
[----:B------:R-:W-:Y:S02]  /*86c0*/  IMAD.U32 R34, R3, 0x10000, RZ ;  /* 0x0001000003227824 */ /* 0x000fe400078e00ff */
[-C--:B------:R-:W-:Y:S01]  /*86d0*/  FMUL.FTZ R25, R8, R29.reuse ;  /* 0x0000001d08197220 */ /* 0x080fe20000410000 */
[----:B------:R-:W-:Y:S01]  /*86e0*/  FFMA.FTZ R36, R4, R29, -R35 ;  /* 0x0000001d04247223 */ /* 0x000fe20000010823 */
[----:B------:R-:W-:Y:S01]  /*86f0*/  FMUL.FTZ R8, R31, R38 ;  /* 0x000000261f087220 */ /* 0x000fe20000410000 */
[----:B------:R-:W-:Y:S01]  /*8700*/  LOP3.LUT R35, R13, 0xffff0000, RZ, 0xc0, !PT ;  /* 0xffff00000d237812 */ /* 0x000fe200078ec0ff */
[-C--:B------:R-:W-:Y:S01]  /*8710*/  FMUL.FTZ R31, R31, R34.reuse ;  /* 0x000000221f1f7220 */ /* 0x080fe20000410000 */
[----:B------:R-:W-:Y:S01]  /*8720*/  LOP3.LUT R29, R3, 0xffff0000, RZ, 0xc0, !PT ;  /* 0xffff0000031d7812 */ /* 0x000fe200078ec0ff */
[----:B------:R-:W-:Y:S01]  /*8730*/  FFMA.FTZ R34, R27, R34, -R8 ;  /* 0x000000221b227223 */ /* 0x000fe20000010808 */
[----:B------:R-:W-:-:S02]  /*8740*/  IMAD.U32 R30, R9, 0x10000, RZ ;  /* 0x00010000091e7824 */ /* 0x000fc400078e00ff */
[----:B------:R-:W-:Y:S01]  /*8750*/  FFMA.FTZ R38, R27, R38, R31 ;  /* 0x000000261b267223 */ /* 0x000fe2000001001f */
[----:B------:R-:W-:Y:S01]  /*8760*/  FMUL.FTZ R27, R10, R35 ;  /* 0x000000230a1b7220 */ /* 0x000fe20000410000 */
[----:B------:R-:W-:Y:S02]  /*8770*/  IMAD.U32 R31, R12, 0x10000, RZ ;  /* 0x000100000c1f7824 */ /* 0x000fe400078e00ff */
[----:B------:R-:W-:Y:S01]  /*8780*/  FFMA.FTZ R33, R4, R33, R25 ;  /* 0x0000002104217223 */ /* 0x000fe20000010019 */
[----:B------:R-:W-:Y:S02]  /*8790*/  IMAD.U32 R26, R5, 0x10000, RZ ;  /* 0x00010000051a7824 */ /* 0x000fe400078e00ff */
[-C--:B------:R-:W-:Y:S01]  /*87a0*/  FMUL.FTZ R43, R10, R29.reuse ;  /* 0x0000001d0a2b7220 */ /* 0x080fe20000410000 */
[----:B------:R-:W-:Y:S02]  /*87b0*/  IMAD.U32 R25, R15, 0x10000, RZ ;  /* 0x000100000f197824 */ /* 0x000fe400078e00ff */
[----:B------:R-:W-:Y:S01]  /*87c0*/  FFMA.FTZ R41, R6, R29, -R27 ;  /* 0x0000001d06297223 */ /* 0x000fe2000001081b */
[----:B------:R-:W-:Y:S01]  /*87d0*/  FMUL.FTZ R39, R30, R31 ;  /* 0x0000001f1e277220 */ /* 0x000fe20000410000 */
[----:B------:R-:W-:-:S02]  /*87e0*/  IMAD.U32 R32, R11, 0x10000, RZ ;  /* 0x000100000b207824 */ /* 0x000fc400078e00ff */
[----:B------:R-:W-:Y:S01]  /*87f0*/  FMUL.FTZ R30, R30, R25 ;  /* 0x000000191e1e7220 */ /* 0x000fe20000410000 */
[----:B------:R-:W-:Y:S02]  /*8800*/  IMAD.U32 R29, R0, 0x10000, RZ ;  /* 0x00010000001d7824 */ /* 0x000fe400078e00ff */
[----:B------:R-:W-:Y:S01]  /*8810*/  FFMA.FTZ R43, R6, R35, R43 ;  /* 0x00000023062b7223 */ /* 0x000fe2000001002b */
[----:B------:R-:W-:Y:S02]  /*8820*/  IMAD.U32 R27, R14, 0x10000, RZ ;  /* 0x000100000e1b7824 */ /* 0x000fe400078e00ff */
[----:B------:R-:W-:Y:S01]  /*8830*/  FFMA.FTZ R39, R26, R25, -R39 ;  /* 0x000000191a277223 */ /* 0x000fe20000010827 */
[----:B------:R-:W-:Y:S01]  /*8840*/  IMAD.U32 R28, R7, 0x10000, RZ ;  /* 0x00010000071c7824 */ /* 0x000fe200078e00ff */
[----:B------:R-:W-:Y:S01]  /*8850*/  LOP3.LUT R9, R9, 0xffff0000, RZ, 0xc0, !PT ;  /* 0xffff000009097812 */ /* 0x000fe200078ec0ff */
[C---:B------:R-:W-:Y:S01]  /*8860*/  FMUL.FTZ R35, R32.reuse, R29 ;  /* 0x0000001d20237220 */ /* 0x040fe20000410000 */
        /* <DEDUP_REMOVED lines=12> */
[----:B------:R-:W-:Y:S01]  /*8930*/  LOP3.LUT R7, R7, 0xffff0000, RZ, 0xc0, !PT ;  /* 0xffff000007077812 */ /* 0x000fe200078ec0ff */
[----:B------:R-:W-:Y:S01]  /*8940*/  FMUL.FTZ R9, R9, R4 ;  /* 0x0000000409097220 */ /* 0x000fe20000410000 */
[----:B------:R-:W-:Y:S01]  /*8950*/  FMUL.FTZ R11, R11, R6 ;  /* 0x000000060b0b7220 */ /* 0x000fe20000410000 */
[----:B------:R-:W-:Y:S01]  /*8960*/  FFMA.FTZ R26, R5, R4, -R26 ;  /* 0x00000004051a7223 */ /* 0x000fe2000001081a */
[----:B------:R-:W-:Y:S01]  /*8970*/  F2FP.BF16.F32.PACK_AB R4, R36, R37 ;  /* 0x000000252404723e */ /* 0x000fe200000010ff */
[----:B------:R-:W-:Y:S01]  /*8980*/  FFMA.FTZ R28, R7, R6, -R28 ;  /* 0x00000006071c7223 */ /* 0x000fe2000001081c */
[----:B------:R-:W-:Y:S01]  /*8990*/  FFMA.FTZ R9, R5, R8, R9 ;  /* 0x0000000805097223 */ /* 0x000fe20000010009 */
[----:B------:R-:W-:Y:S01]  /*89a0*/  FFMA.FTZ R32, R7, R10, R11 ;  /* 0x0000000a07207223 */ /* 0x000fe2000001000b */
[----:B------:R-:W-:-:S02]  /*89b0*/  F2FP.BF16.F32.PACK_AB R6, R41, R34 ;  /* 0x000000222906723e */ /* 0x000fc400000010ff */
[----:B------:R-:W-:Y:S02]  /*89c0*/  F2FP.BF16.F32.PACK_AB R5, R26, R39 ;  /* 0x000000271a05723e */ /* 0x000fe400000010ff */
[----:B------:R-:W-:Y:S02]  /*89d0*/  F2FP.BF16.F32.PACK_AB R7, R28, R35 ;  /* 0x000000231c07723e */ /* 0x000fe400000010ff */
[----:B------:R-:W-:Y:S02]  /*89e0*/  F2FP.BF16.F32.PACK_AB R8, R33, R40 ;  /* 0x000000282108723e */ /* 0x000fe400000010ff */
[----:B------:R-:W-:Y:S01]  /*89f0*/  F2FP.BF16.F32.PACK_AB R10, R43, R38 ;  /* 0x000000262b0a723e */ /* 0x000fe200000010ff */
[----:B------:R1:W-:Y:S01]  /*8a00*/  STS.128 [R42+0x20400], R4 ;  /* 0x020400042a007388 */ /* 0x0003e20000000c00 */
[----:B------:R-:W-:Y:S02]  /*8a10*/  F2FP.BF16.F32.PACK_AB R9, R9, R30 ;  /* 0x0000001e0909723e */ /* 0x000fe400000010ff */
[----:B------:R-:W-:-:S05]  /*8a20*/  F2FP.BF16.F32.PACK_AB R11, R32, R25 ;  /* 0x00000019200b723e */ /* 0x000fca00000010ff */
[----:B------:R1:W-:Y:S02]  /*8a30*/  STS.128 [R44+0x20400], R8 ;  /* 0x020400082c007388 */ /* 0x0003e40000000c00 */
.L_x_3903:
[----:B------:R-:W-:Y:S05]  /*8a40*/  BSYNC B1 ;  /* 0x0000000000017941 */ /* 0x000fea0003800000 */
.L_x_3902:
[----:B------:R-:W-:Y:S05]  /*8a50*/  @P0 BRA `(.L_x_3894) ;  /* 0x0000000400680947 */ /* 0x000fea0003800000 */
[----:B-1----:R-:W2:Y:S01]  /*8a60*/  LDL R5, [R1+0x54] ;  /* 0x0000540001057983 */ /* 0x002ea20000100800 */
[C---:B------:R-:W-:Y:S02]  /*8a70*/  VIADD R6, R192.reuse, 0x20 ;  /* 0x00000020c0067836 */ /* 0x040fe40000000000 */
[----:B------:R-:W-:Y:S01]  /*8a80*/  VIADD R7, R192, 0x20 ;  /* 0x00000020c0077836 */ /* 0x000fe20000000000 */
[----:B------:R-:W3:Y:S01]  /*8a90*/  LDL R42, [R1+0x4c] ;  /* 0x00004c00012a7983 */ /* 0x000ee20000100800 */
[----:B------:R-:W-:Y:S02]  /*8aa0*/  IMAD.SHL.U32 R6, R6, 0x40, RZ ;  /* 0x0000004006067824 */ /* 0x000fe400078e00ff */
[----:B------:R-:W-:Y:S02]  /*8ab0*/  IMAD.SHL.U32 R7, R7, 0x40, RZ ;  /* 0x0000004007077824 */ /* 0x000fe400078e00ff */
[----:B------:R-:W-:Y:S01]  /*8ac0*/  IMAD.IADD R4, R16, 0x1, R21 ;  /* 0x0000000110047824 */ /* 0x000fe200078e0215 */
[----:B------:R-:W-:-:S02]  /*8ad0*/  LOP3.LUT R6, R6, 0x1c0, RZ, 0xc0, !PT ;  /* 0x000001c006067812 */ /* 0x000fc400078ec0ff */
[----:B------:R-:W-:Y:S02]  /*8ae0*/  LOP3.LUT R7, R7, 0x1c0, RZ, 0xc0, !PT ;  /* 0x000001c007077812 */ /* 0x000fe400078ec0ff */
[----:B------:R-:W-:Y:S02]  /*8af0*/  SHF.R.U32.HI R6, RZ, 0x3, R6 ;  /* 0x00000003ff067819 */ /* 0x000fe40000011606 */
[----:B------:R-:W-:-:S04]  /*8b00*/  LOP3.LUT R4, R7, 0x38, R4, 0xf8, !PT ;  /* 0x0000003807047812 */ /* 0x000fc800078ef804 */
[----:B------:R-:W-:Y:S01]  /*8b10*/  LOP3.LUT R4, R4, R6, RZ, 0x3c, !PT ;  /* 0x0000000604047212 */ /* 0x000fe200078e3cff */
[----:B------:R-:W-:Y:S02]  /*8b20*/  IMAD.U32 R35, R24, 0x10000, RZ ;  /* 0x0001000018237824 */ /* 0x000fe400078e00ff */
[----:B------:R-:W-:Y:S01]  /*8b30*/  IMAD.U32 R33, R20, 0x10000, RZ ;  /* 0x0001000014217824 */ /* 0x000fe200078e00ff */
[----:B------:R-:W-:Y:S01]  /*8b40*/  LOP3.LUT R38, R24, 0xffff0000, RZ, 0xc0, !PT ;  /* 0xffff000018267812 */ /* 0x000fe200078ec0ff */
[----:B------:R-:W-:Y:S01]  /*8b50*/  IMAD.U32 R40, R12, 0x10000, RZ ;  /* 0x000100000c287824 */ /* 0x000fe200078e00ff */
[----:B------:R-:W-:Y:S01]  /*8b60*/  LOP3.LUT R20, R20, 0xffff0000, RZ, 0xc0, !PT ;  /* 0xffff000014147812 */ /* 0x000fe200078ec0ff */
[----:B------:R-:W-:Y:S02]  /*8b70*/  IMAD.U32 R36, R15, 0x10000, RZ ;  /* 0x000100000f247824 */ /* 0x000fe400078e00ff */
[----:B------:R-:W-:Y:S02]  /*8b80*/  IMAD.U32 R37, R3, 0x10000, RZ ;  /* 0x0001000003257824 */ /* 0x000fe400078e00ff */
[----:B------:R-:W-:Y:S01]  /*8b90*/  IMAD.U32 R39, R13, 0x10000, RZ ;  /* 0x000100000d277824 */ /* 0x000fe200078e00ff */
[----:B------:R-:W-:-:S02]  /*8ba0*/  LOP3.LUT R41, R0, 0xffff0000, RZ, 0xc0, !PT ;  /* 0xffff000000297812 */ /* 0x000fc400078ec0ff */
[----:B------:R-:W-:Y:S01]  /*8bb0*/  LOP3.LUT R15, R15, 0xffff0000, RZ, 0xc0, !PT ;  /* 0xffff00000f0f7812 */ /* 0x000fe200078ec0ff */
[----:B--2---:R-:W-:-:S04]  /*8bc0*/  IMAD.IADD R9, R5, 0x1, R4 ;  /* 0x0000000105097824 */ /* 0x004fc800078e0204 */
[----:B------:R-:W-:Y:S01]  /*8bd0*/  IMAD R21, R9, 0x2, R2 ;  /* 0x0000000209157824 */ /* 0x000fe200078e0202 */
[----:B---3--:R-:W1:Y:S04]  /*8be0*/  LDS.128 R4, [R42+0x20400] ;  /* 0x020400002a047984 */ /* 0x008e680000000c00 */
[----:B------:R-:W2:Y:S01]  /*8bf0*/  LDS.128 R8, [R21+0x20400] ;  /* 0x0204000015087984 */ /* 0x000ea20000000c00 */
[----:B-1----:R-:W-:Y:S02]  /*8c00*/  IMAD.U32 R25, R4, 0x10000, RZ ;  /* 0x0001000004197824 */ /* 0x002fe400078e00ff */
[C---:B--2---:R-:W-:Y:S01]  /*8c10*/  IMAD.U32 R29, R8.reuse, 0x10000, RZ ;  /* 0x00010000081d7824 */ /* 0x044fe200078e00ff */
[----:B------:R-:W-:Y:S01]  /*8c20*/  LOP3.LUT R8, R8, 0xffff0000, RZ, 0xc0, !PT ;  /* 0xffff000008087812 */ /* 0x000fe200078ec0ff */
[----:B------:R-:W-:-:S02]  /*8c30*/  IMAD.U32 R30, R9, 0x10000, RZ ;  /* 0x00010000091e7824 */ /* 0x000fc400078e00ff */
[-C--:B------:R-:W-:Y:S01]  /*8c40*/  FMUL.FTZ R34, R35, R29.reuse ;  /* 0x0000001d23227220 */ /* 0x080fe20000410000 */
[----:B------:R-:W-:Y:S01]  /*8c50*/  FMUL.FTZ R24, R33, R29 ;  /* 0x0000001d21187220 */ /* 0x000fe20000410000 */
[----:B------:R-:W-:Y:S01]  /*8c60*/  LOP3.LUT R4, R4, 0xffff0000, RZ, 0xc0, !PT ;  /* 0xffff000004047812 */ /* 0x000fe200078ec0ff */
[----:B------:R-:W-:Y:S02]  /*8c70*/  IMAD.U32 R26, R5, 0x10000, RZ ;  /* 0x00010000051a7824 */ /* 0x000fe400078e00ff */
[-C--:B------:R-:W-:Y:S01]  /*8c80*/  FFMA.FTZ R34, R33, R25.reuse, -R34 ;  /* 0x0000001921227223 */ /* 0x080fe20000010822 */
[----:B------:R-:W-:Y:S01]  /*8c90*/  FFMA.FTZ R24, R35, R25, R24 ;  /* 0x0000001923187223 */ /* 0x000fe20000010018 */
[----:B------:R-:W-:Y:S01]  /*8ca0*/  FMUL.FTZ R29, R38, R8 ;  /* 0x00000008261d7220 */ /* 0x000fe20000410000 */
[-C--:B------:R-:W-:Y:S01]  /*8cb0*/  FMUL.FTZ R33, R40, R30.reuse ;  /* 0x0000001e28217220 */ /* 0x080fe20000410000 */
[----:B------:R-:W-:Y:S01]  /*8cc0*/  FMUL.FTZ R35, R36, R30 ;  /* 0x0000001e24237220 */ /* 0x000fe20000410000 */
[----:B------:R-:W-:-:S02]  /*8cd0*/  IMAD.U32 R31, R10, 0x10000, RZ ;  /* 0x000100000a1f7824 */ /* 0x000fc400078e00ff */
[C---:B------:R-:W-:Y:S01]  /*8ce0*/  FMUL.FTZ R25, R20.reuse, R8 ;  /* 0x0000000814197220 */ /* 0x040fe20000410000 */
[----:B------:R-:W-:Y:S01]  /*8cf0*/  FFMA.FTZ R29, R20, R4, -R29 ;  /* 0x00000004141d7223 */ /* 0x000fe2000001081d */
[-C--:B------:R-:W-:Y:S01]  /*8d00*/  FFMA.FTZ R33, R36, R26.reuse, -R33 ;  /* 0x0000001a24217223 */ /* 0x080fe20000010821 */
[----:B------:R-:W-:Y:S01]  /*8d10*/  FFMA.FTZ R35, R40, R26, R35 ;  /* 0x0000001a28237223 */ /* 0x000fe20000010023 */
[----:B0-----:R-:W-:Y:S01]  /*8d20*/  IMAD.U32 R27, R6, 0x10000, RZ ;  /* 0x00010000061b7824 */ /* 0x001fe200078e00ff */
[----:B------:R-:W-:Y:S01]  /*8d30*/  LOP3.LUT R10, R10, 0xffff0000, RZ, 0xc0, !PT ;  /* 0xffff00000a0a7812 */ /* 0x000fe200078ec0ff */
[----:B------:R-:W-:Y:S01]  /*8d40*/  FFMA.FTZ R25, R38, R4, R25 ;  /* 0x0000000426197223 */ /* 0x000fe20000010019 */
[----:B------:R-:W-:Y:S01]  /*8d50*/  LOP3.LUT R20, R3, 0xffff0000, RZ, 0xc0, !PT ;  /* 0xffff000003147812 */ /* 0x000fe200078ec0ff */
[-C--:B------:R-:W-:Y:S01]  /*8d60*/  FMUL.FTZ R8, R37, R31.reuse ;  /* 0x0000001f25087220 */ /* 0x080fe20000410000 */
[----:B------:R-:W-:Y:S01]  /*8d70*/  LOP3.LUT R26, R13, 0xffff0000, RZ, 0xc0, !PT ;  /* 0xffff00000d1a7812 */ /* 0x000fe200078ec0ff */
[----:B------:R-:W-:Y:S01]  /*8d80*/  FMUL.FTZ R4, R39, R31 ;  /* 0x0000001f27047220 */ /* 0x000fe20000410000 */
[----:B------:R-:W-:-:S02]  /*8d90*/  IMAD.U32 R32, R11, 0x10000, RZ ;  /* 0x000100000b207824 */ /* 0x000fc400078e00ff */
[----:B------:R-:W-:Y:S01]  /*8da0*/  IMAD.U32 R30, R0, 0x10000, RZ ;  /* 0x00010000001e7824 */ /* 0x000fe200078e00ff */
[----:B------:R-:W-:Y:S01]  /*8db0*/  LOP3.LUT R6, R6, 0xffff0000, RZ, 0xc0, !PT ;  /* 0xffff000006067812 */ /* 0x000fe200078ec0ff */
[-C--:B------:R-:W-:Y:S01]  /*8dc0*/  FFMA.FTZ R8, R39, R27.reuse, R8 ;  /* 0x0000001b27087223 */ /* 0x080fe20000010008 */
[----:B------:R-:W-:Y:S01]  /*8dd0*/  LOP3.LUT R9, R9, 0xffff0000, RZ, 0xc0, !PT ;  /* 0xffff000009097812 */ /* 0x000fe200078ec0ff */
[----:B------:R-:W-:Y:S01]  /*8de0*/  FFMA.FTZ R3, R37, R27, -R4 ;  /* 0x0000001b25037223 */ /* 0x000fe20000010804 */
[----:B------:R-:W-:Y:S01]  /*8df0*/  LOP3.LUT R11, R11, 0xffff0000, RZ, 0xc0, !PT ;  /* 0xffff00000b0b7812 */ /* 0x000fe200078ec0ff */
[-C--:B------:R-:W-:Y:S01]  /*8e00*/  FMUL.FTZ R13, R26, R10.reuse ;  /* 0x0000000a1a0d7220 */ /* 0x080fe20000410000 */
[----:B------:R-:W-:Y:S01]  /*8e10*/  FMUL.FTZ R31, R20, R10 ;  /* 0x0000000a141f7220 */ /* 0x000fe20000410000 */
[----:B------:R-:W-:Y:S01]  /*8e20*/  LOP3.LUT R39, R12, 0xffff0000, RZ, 0xc0, !PT ;  /* 0xffff00000c277812 */ /* 0x000fe200078ec0ff */
[----:B------:R-:W-:Y:S02]  /*8e30*/  IMAD.U32 R28, R7, 0x10000, RZ ;  /* 0x00010000071c7824 */ /* 0x000fe400078e00ff */
[----:B------:R-:W-:Y:S01]  /*8e40*/  FMUL.FTZ R27, R30, R32 ;  /* 0x000000201e1b7220 */ /* 0x000fe20000410000 */
[C---:B------:R-:W-:Y:S01]  /*8e50*/  IMAD.U32 R4, R14.reuse, 0x10000, RZ ;  /* 0x000100000e047824 */ /* 0x040fe200078e00ff */
[----:B------:R-:W-:Y:S01]  /*8e60*/  LOP3.LUT R37, R14, 0xffff0000, RZ, 0xc0, !PT ;  /* 0xffff00000e257812 */ /* 0x000fe200078ec0ff */
[-C--:B------:R-:W-:Y:S01]  /*8e70*/  FFMA.FTZ R10, R20, R6.reuse, -R13 ;  /* 0x00000006140a7223 */ /* 0x080fe2000001080d */
[----:B------:R-:W-:Y:S01]  /*8e80*/  LOP3.LUT R5, R5, 0xffff0000, RZ, 0xc0, !PT ;  /* 0xffff000005057812 */ /* 0x000fe200078ec0ff */
[----:B------:R-:W-:Y:S01]  /*8e90*/  FFMA.FTZ R31, R26, R6, R31 ;  /* 0x000000061a1f7223 */ /* 0x000fe2000001001f */
[----:B------:R-:W-:Y:S01]  /*8ea0*/  LOP3.LUT R7, R7, 0xffff0000, RZ, 0xc0, !PT ;  /* 0xffff000007077812 */ /* 0x000fe200078ec0ff */
[C---:B------:R-:W-:Y:S01]  /*8eb0*/  FMUL.FTZ R13, R4.reuse, R32 ;  /* 0x00000020040d7220 */ /* 0x040fe20000410000 */
[-C--:B------:R-:W-:Y:S01]  /*8ec0*/  FFMA.FTZ R27, R4, R28.reuse, -R27 ;  /* 0x0000001c041b7223 */ /* 0x080fe2000001081b */
        /* <DEDUP_REMOVED lines=17> */
[----:B------:R2:W-:Y:S04]  /*8fe0*/  STS.128 [R42+0x20400], R4 ;  /* 0x020400042a007388 */ /* 0x0005e80000000c00 */
[----:B------:R2:W-:Y:S02]  /*8ff0*/  STS.128 [R21+0x20400], R8 ;  /* 0x0204000815007388 */ /* 0x0005e40000000c00 */
.L_x_3894:
[----:B------:R-:W-:Y:S05]  /*9000*/  BSYNC B0 ;  /* 0x0000000000007941 */ /* 0x000fea0003800000 */
.L_x_3883:
[----:B------:R-:W-:Y:S01]  /*9010*/  @!PT LDS RZ, [RZ] ;  /* 0x00000000fffff984 */ /* 0x000fe20000000800 */
[----:B------:R-:W-:Y:S01]  /*9020*/  @!PT LDS RZ, [RZ] ;  /* 0x00000000fffff984 */ /* 0x000fe20000000800 */
[----:B------:R-:W-:Y:S01]  /*9030*/  @!PT LDS RZ, [RZ] ;  /* 0x00000000fffff984 */ /* 0x000fe20000000800 */
[----:B------:R-:W-:Y:S01]  /*9040*/  @!PT LDS RZ, [RZ] ;  /* 0x00000000fffff984 */ /* 0x000fe20000000800 */
[----:B------:R4:W-:Y:S06]  /*9050*/  MEMBAR.ALL.CTA ;  /* 0x0000000000007992 */ /* 0x0009ec0000008000 */
[----:B----4-:R-:W4:Y:S01]  /*9060*/  FENCE.VIEW.ASYNC.S ;  /* 0x00000000000073c6 */ /* 0x010f220000000000 */
[----:B------:R-:W-:Y:S05]  /*9070*/  WARPSYNC.ALL ;  /* 0x0000000000007948 */ /* 0x000fea0003800000 */
[----:B----4-:R-:W-:Y:S06]  /*9080*/  BAR.SYNC.DEFER_BLOCKING 0xd, 0x80 ;  /* 0x0342000000007b1d */ /* 0x010fec0000010000 */
.L_x_3880:
[----:B------:R-:W-:-:S13]  /*9090*/  ISETP.NE.AND P0, PT, R186, 0x3, PT ;  /* 0x00000003ba00780c */ /* 0x000fda0003f05270 */
[----:B------:R-:W-:Y:S05]  /*90a0*/  @!P0 BRA `(.L_x_3904) ;  /* 0x0000000000048947 */ /* 0x000fea0003800000 */
[----:B------:R-:W-:Y:S01]  /*90b0*/  BPT.TRAP 0x1 ;  /* 0x000000040000795c */ /* 0x000fe20000300000 */
.L_x_3904:
[----:B------:R-:W-:Y:S01]  /*90c0*/  IMAD R14, R18, 0x8, R2 ;  /* 0x00000008120e7824 */ /* 0x000fe200078e0202 */
[----:B------:R-:W-:-:S04]  /*90d0*/  SHF.L.U32 R15, R23, 0x1f, RZ ;  /* 0x0000001f170f7819 */ /* 0x000fc800000006ff */
[----:B------:R4:W0:Y:S01]  /*90e0*/  SYNCS.PHASECHK.TRANS64.TRYWAIT P1, [R14+URZ+0x28c30], R15 ;  /* 0x028c300f0e0075a7 */ /* 0x000822000802017f */
[----:B------:R-:W-:Y:S05]  /*90f0*/  @!P0 BRA `(.L_x_3905) ;  /* 0x0000000000048947 */ /* 0x000fea0003800000 */
[----:B------:R-:W-:Y:S01]  /*9100*/  BPT.TRAP 0x1 ;  /* 0x000000040000795c */ /* 0x000fe20000300000 */
.L_x_3905:
[C---:B---3--:R-:W-:Y:S02]  /*9110*/  VIADD R0, R2.reuse, 0x22400 ;  /* 0x0002240002007836 */ /* 0x048fe40000000000 */
[----:B01----:R-:W-:-:S03]  /*9120*/  VIADD R3, R2, 0x20400 ;  /* 0x0002040002037836 */ /* 0x003fc60000000000 */
[----:B------:R-:W-:Y:S02]  /*9130*/  SHF.R.U32.HI R0, RZ, 0x4, R0 ;  /* 0x00000004ff007819 */ /* 0x000fe40000011600 */
[----:B------:R-:W-:Y:S02]  /*9140*/  SHF.R.U32.HI R3, RZ, 0x4, R3 ;  /* 0x00000004ff037819 */ /* 0x000fe40000011603 */
[----:B------:R-:W-:Y:S02]  /*9150*/  LOP3.LUT R0, R0, 0x3fff, RZ, 0xc0, !PT ;  /* 0x00003fff00007812 */ /* 0x000fe400078ec0ff */
[----:B------:R-:W-:Y:S02]  /*9160*/  LOP3.LUT R3, R3, 0x3fff, RZ, 0xc0, !PT ;  /* 0x00003fff03037812 */ /* 0x000fe400078ec0ff */
[----:B------:R-:W-:Y:S01]  /*9170*/  LOP3.LUT R13, R0, 0x10000, RZ, 0xfc, !PT ;  /* 0x00010000000d7812 */ /* 0x000fe200078efcff */
[----:B------:R-:W-:Y:S06]  /*9180*/  @P1 BRA `(.L_x_3906) ;  /* 0x0000000000081947 */ /* 0x000fec0003800000 */
[----:B------:R-:W0:Y:S02]  /*9190*/  SYNCS.PHASECHK.TRANS64.TRYWAIT P1, [R14+URZ+0x28c30], R15 ;  /* 0x028c300f0e0075a7 */ /* 0x000e24000802017f */
[----:B0-----:R-:W-:Y:S05]  /*91a0*/  @!P1 BRA `(.L_x_3907) ;  /* 0x000000e400889947 */ /* 0x001fea0003800000 */
.L_x_3906:
[----:B--2---:R-:W-:Y:S01]  /*91b0*/  IMAD R10, R18, 0x200, R13 ;  /* 0x00000200120a7824 */ /* 0x004fe200078e020d */
[----:B------:R-:W-:Y:S01]  /*91c0*/  LOP3.LUT R4, R3, 0x10000, RZ, 0xfc, !PT ;  /* 0x0001000003047812 */ /* 0x000fe200078efcff */
[----:B------:R-:W-:Y:S01]  /*91d0*/  IMAD.MOV.U32 R5, RZ, RZ, 0x40000040 ;  /* 0x40000040ff057424 */ /* 0x000fe200078e00ff */
[----:B------:R-:W-:Y:S01]  /*91e0*/  MOV R11, 0x40000040 ;  /* 0x40000040000b7802 */ /* 0x000fe20000000f00 */
[----:B------:R-:W-:Y:S05]  /*91f0*/  WARPSYNC.ALL ;  /* 0x0000000000007948 */ /* 0x000fea0003800000 */
[C---:B------:R-:W-:Y:S01]  /*9200*/  R2UR UR4, R4.reuse ;  /* 0x00000000040472ca */ /* 0x040fe200000e0000 */
[----:B-----5:R-:W-:Y:S01]  /*9210*/  WARPGROUP.ARRIVE ;  /* 0x00000000000079c5 */ /* 0x020fe20000000000 */
[----:B------:R-:W-:Y:S01]  /*9220*/  R2UR UR5, R5 ;  /* 0x00000000050572ca */ /* 0x000fe200000e0000 */
[----:B------:R-:W-:Y:S01]  /*9230*/  VIADD R8, R4, 0x2 ;  /* 0x0000000204087836 */ /* 0x000fe20000000000 */
[C---:B------:R-:W-:Y:S01]  /*9240*/  R2UR UR6, R10.reuse ;  /* 0x000000000a0672ca */ /* 0x040fe200000e0000 */
[----:B------:R-:W-:Y:S01]  /*9250*/  VIADD R6, R10, 0x2 ;  /* 0x000000020a067836 */ /* 0x000fe20000000000 */
[----:B------:R-:W-:Y:S01]  /*9260*/  R2UR UR7, R11 ;  /* 0x000000000b0772ca */ /* 0x000fe200000e0000 */
[----:B------:R-:W-:-:S02]  /*9270*/  IMAD.MOV.U32 R9, RZ, RZ, 0x40000040 ;  /* 0x40000040ff097424 */ /* 0x000fc400078e00ff */
[----:B------:R-:W-:Y:S02]  /*9280*/  IMAD.MOV.U32 R7, RZ, RZ, 0x40000040 ;  /* 0x40000040ff077424 */ /* 0x000fe400078e00ff */
[C---:B------:R-:W-:Y:S02]  /*9290*/  VIADD R20, R10.reuse, 0x4 ;  /* 0x000000040a147836 */ /* 0x040fe40000000000 */
[----:B------:R-:W-:Y:S02]  /*92a0*/  IMAD.MOV.U32 R21, RZ, RZ, 0x40000040 ;  /* 0x40000040ff157424 */ /* 0x000fe400078e00ff */
[----:B------:R-:W-:Y:S02]  /*92b0*/  VIADD R10, R10, 0x6 ;  /* 0x000000060a0a7836 */ /* 0x000fe40000000000 */
[----:B------:R-:W-:Y:S02]  /*92c0*/  IMAD.MOV.U32 R5, RZ, RZ, 0x40000040 ;  /* 0x40000040ff057424 */ /* 0x000fe400078e00ff */
[----:B------:R-:W-:Y:S01]  /*92d0*/  HGMMA.64x64x16.F32.BF16 R24, gdesc[UR4], RZ, !UPT, gsb0 ;  /* 0x00e00000041879f0 */ /* 0x000fe2000c0018ff */
[----:B------:R-:W-:Y:S01]  /*92e0*/  R2UR UR4, R8 ;  /* 0x00000000080472ca */ /* 0x000fe200000e0000 */
[----:B------:R-:W-:Y:S01]  /*92f0*/  IMAD.MOV.U32 R11, RZ, RZ, 0x40000040 ;  /* 0x40000040ff0b7424 */ /* 0x000fe200078e00ff */
[----:B------:R-:W-:-:S02]  /*9300*/  R2UR UR5, R9 ;  /* 0x00000000090572ca */ /* 0x000fc400000e0000 */
[----:B------:R-:W-:Y:S01]  /*9310*/  R2UR UR6, R6 ;  /* 0x00000000060672ca */ /* 0x000fe200000e0000 */
[C---:B------:R-:W-:Y:S01]  /*9320*/  VIADD R6, R4.reuse, 0x4 ;  /* 0x0000000404067836 */ /* 0x040fe20000000000 */
[----:B------:R-:W-:Y:S01]  /*9330*/  R2UR UR7, R7 ;  /* 0x00000000070772ca */ /* 0x000fe200000e0000 */
[----:B------:R-:W-:Y:S02]  /*9340*/  IMAD.MOV.U32 R7, RZ, RZ, 0x40000040 ;  /* 0x40000040ff077424 */ /* 0x000fe400078e00ff */
[----:B------:R-:W-:Y:S01]  /*9350*/  VIADD R4, R4, 0x6 ;  /* 0x0000000604047836 */ /* 0x000fe20000000000 */
[----:B------:R-:W-:Y:S02]  /*9360*/  WARPGROUP.DEPBAR.LE gsb0, 0x0 ;  /* 0x00008000000079c5 */ /* 0x000fe40000010000 */
[----:B------:R-:W-:-:S07]  /*9370*/  WARPGROUP.ARRIVE ;  /* 0x00000000000079c5 */ /* 0x000fce0000000000 */
[----:B------:R-:W-:Y:S01]  /*9380*/  HGMMA.64x64x16.F32.BF16 R24, gdesc[UR4], R24, gsb0 ;  /* 0x00e00000041879f0 */ /* 0x000fe20008001818 */
[----:B------:R-:W-:Y:S02]  /*9390*/  R2UR UR4, R6 ;  /* 0x00000000060472ca */ /* 0x000fe400000e0000 */
[----:B------:R-:W-:Y:S02]  /*93a0*/  R2UR UR5, R7 ;  /* 0x00000000070572ca */ /* 0x000fe400000e0000 */
[----:B------:R-:W-:Y:S02]  /*93b0*/  R2UR UR6, R20 ;  /* 0x00000000140672ca */ /* 0x000fe400000e0000 */
[----:B------:R-:W-:Y:S01]  /*93c0*/  R2UR UR7, R21 ;  /* 0x00000000150772ca */ /* 0x000fe200000e0000 */
[----:B------:R-:W-:Y:S02]  /*93d0*/  WARPGROUP.DEPBAR.LE gsb0, 0x0 ;  /* 0x00008000000079c5 */ /* 0x000fe40000010000 */
[----:B------:R-:W-:-:S10]  /*93e0*/  WARPGROUP.ARRIVE ;  /* 0x00000000000079c5 */ /* 0x000fd40000000000 */
[----:B------:R-:W-:Y:S01]  /*93f0*/  HGMMA.64x64x16.F32.BF16 R24, gdesc[UR4], R24, gsb0 ;  /* 0x00e00000041879f0 */ /* 0x000fe20008001818 */
[----:B------:R-:W-:Y:S02]  /*9400*/  R2UR UR4, R4 ;  /* 0x00000000040472ca */ /* 0x000fe400000e0000 */
[----:B------:R-:W-:Y:S02]  /*9410*/  R2UR UR5, R5 ;  /* 0x00000000050572ca */ /* 0x000fe400000e0000 */
[----:B------:R-:W-:Y:S02]  /*9420*/  R2UR UR6, R10 ;  /* 0x000000000a0672ca */ /* 0x000fe400000e0000 */
[----:B------:R-:W-:Y:S01]  /*9430*/  R2UR UR7, R11 ;  /* 0x000000000b0772ca */ /* 0x000fe200000e0000 */
[----:B------:R-:W-:Y:S02]  /*9440*/  WARPGROUP.DEPBAR.LE gsb0, 0x0 ;  /* 0x00008000000079c5 */ /* 0x000fe40000010000 */
[----:B------:R-:W-:-:S10]  /*9450*/  WARPGROUP.ARRIVE ;  /* 0x00000000000079c5 */ /* 0x000fd40000000000 */
[----:B------:R-:W-:Y:S03]  /*9460*/  HGMMA.64x64x16.F32.BF16 R24, gdesc[UR4], R24, gsb0 ;  /* 0x00e00000041879f0 */ /* 0x000fe60008001818 */
[----:B------:R-:W-:Y:S02]  /*9470*/  WARPGROUP.DEPBAR.LE gsb0, 0x0 ;  /* 0x00008000000079c5 */ /* 0x000fe40000010000 */
[----:B------:R-:W-:Y:S05]  /*9480*/  @!P0 BRA `(.L_x_3908) ;  /* 0x0000000000048947 */ /* 0x000fea0003800000 */
[----:B------:R-:W-:Y:S01]  /*9490*/  BPT.TRAP 0x1 ;  /* 0x000000040000795c */ /* 0x000fe20000300000 */
.L_x_3908:
[----:B------:R-:W-:Y:S01]  /*94a0*/  IMAD R3, R215, -0x40, R168 ;  /* 0xffffffc0d7037824 */ /* 0x000fe200078e02a8 */
[----:B------:R-:W-:-:S04]  /*94b0*/  ULDC UR4, c[0x0][0x988] ;  /* 0x0002620000047ab9 */ /* 0x000fc80000000800 */
[----:B------:R-:W-:-:S04]  /*94c0*/  IADD3 R3, -R214, 0x40, R3 ;  /* 0x00000040d6037810 */ /* 0x000fc80007ffe103 */
        /* <DEDUP_REMOVED lines=19> */
[C---:B------:R-:W-:Y:S02]  /*9600*/  ISETP.GT.AND P4, PT, R3.reuse, 0x19, PT ;  /* 0x000000190300780c */ /* 0x040fe40003f84270 */
        /* <DEDUP_REMOVED lines=38> */
[----:B------:R-:W-:Y:S02]  /*9870*/  FMNMX.FTZ R3, R30, R3, !PT ;  /* 0x000000031e037209 */ /* 0x000fe40007810000 */
[----:B------:R-:W-:Y:S01]  /*9880*/  FSEL R46, R46, -INF , P1 ;  /* 0xff8000002e2e7808 */ /* 0x000fe20000800000 */
[----:B------:R-:W1:Y:S01]  /*9890*/  SHFL.BFLY PT, R0, R21, 0x2, 0x1f ;  /* 0x0c401f0015007f89 */ /* 0x000e6200000e0000 */
        /* <DEDUP_REMOVED lines=9> */
[----:B------:R-:W-:-:S04]  /*9930*/  FMNMX.FTZ R11, R40, R11, !PT ;  /* 0x0000000b280b7209 */ /* 0x000fc80007810000 */
[----:B------:R-:W-:Y:S02]  /*9940*/  FMNMX.FTZ R11, R42, R11, !PT ;  /* 0x0000000b2a0b7209 */ /* 0x000fe40007810000 */
[----:B-1----:R-:W-:Y:S02]  /*9950*/  FMNMX.FTZ R29, R21, R0, !PT ;  /* 0x00000000151d7209 */ /* 0x002fe40007810000 */
[----:B------:R-:W-:-:S03]  /*9960*/  FMNMX.FTZ R11, R44, R11, !PT ;  /* 0x0000000b2c0b7209 */ /* 0x000fc60007810000 */
[----:B------:R-:W1:Y:S01]  /*9970*/  SHFL.BFLY PT, R0, R29, 0x1, 0x1f ;  /* 0x0c201f001d007f89 */ /* 0x000e6200000e0000 */
[----:B------:R-:W-:-:S04]  /*9980*/  FMNMX.FTZ R11, R46, R11, !PT ;  /* 0x0000000b2e0b7209 */ /* 0x000fc80007810000 */
[----:B------:R-:W-:-:S04]  /*9990*/  FMNMX.FTZ R11, R48, R11, !PT ;  /* 0x0000000b300b7209 */ /* 0x000fc80007810000 */
[----:B------:R-:W-:Y:S02]  /*99a0*/  FMNMX.FTZ R11, R50, R11, !PT ;  /* 0x0000000b320b7209 */ /* 0x000fe40007810000 */
[----:B-1----:R-:W-:-:S04]  /*99b0*/  FMNMX.FTZ R0, R29, R0, !PT ;  /* 0x000000001d007209 */ /* 0x002fc80007810000 */
[C---:B------:R-:W-:Y:S01]  /*99c0*/  FSETP.NEU.FTZ.AND P1, PT, R0.reuse, -INF , PT ;  /* 0xff8000000000780b */ /* 0x040fe20003f3d000 */
[----:B------:R-:W-:-:S05]  /*99d0*/  FMUL.FTZ R21, R0, R3 ;  /* 0x0000000300157220 */ /* 0x000fca0000410000 */
[----:B------:R-:W-:-:S05]  /*99e0*/  FSEL R29, R21, RZ, P1 ;  /* 0x000000ff151d7208 */ /* 0x000fca0000800000 */
[-CC-:B------:R-:W-:Y:S01]  /*99f0*/  FFMA.FTZ R21, R24, R3.reuse, -R29.reuse ;  /* 0x0000000318157223 */ /* 0x180fe2000001081d */
[----:B------:R-:W-:Y:S01]  /*9a00*/  FSEL R24, R51, -INF , P4 ;  /* 0xff80000033187808 */ /* 0x000fe20002000000 */
[-CC-:B------:R-:W-:Y:S01]  /*9a10*/  FFMA.FTZ R31, R20, R3.reuse, -R29.reuse ;  /* 0x00000003141f7223 */ /* 0x180fe2000001081d */
[--C-:B------:R-:W-:Y:S01]  /*9a20*/  FFMA.FTZ R25, R25, R3, -R29.reuse ;  /* 0x0000000319197223 */ /* 0x100fe2000001081d */
[----:B------:R-:W-:Y:S01]  /*9a30*/  MUFU.EX2 R152, R21 ;  /* 0x0000001500987308 */ /* 0x000fe20000000800 */
        /* <DEDUP_REMOVED lines=11> */
[-CC-:B------:R-:W-:Y:S01]  /*9af0*/  FFMA.FTZ R66, R66, R3.reuse, -R29.reuse ;  /* 0x0000000342427223 */ /* 0x180fe2000001081d */
[-CC-:B------:R-:W-:Y:S01]  /*9b00*/  FFMA.FTZ R68, R68, R3.reuse, -R29.reuse ;  /* 0x0000000344447223 */ /* 0x180fe2000001081d */
[----:B------:R-:W2:Y:S01]  /*9b10*/  SHFL.BFLY PT, R20, R11, 0x2, 0x1f ;  /* 0x0c401f000b147f89 */ /* 0x000ea200000e0000 */
[-CC-:B------:R-:W-:Y:S01]  /*9b20*/  FFMA.FTZ R70, R70, R3.reuse, -R29.reuse ;  /* 0x0000000346467223 */ /* 0x180fe2000001081d */
[----:B------:R-:W-:Y:S01]  /*9b30*/  MUFU.EX2 R28, R28 ;  /* 0x0000001c001c7308 */ /* 0x000fe20000000800 */
[-CC-:B------:R-:W-:Y:S01]  /*9b40*/  FFMA.FTZ R72, R72, R3.reuse, -R29.reuse ;  /* 0x0000000348487223 */ /* 0x180fe2000001081d */
[-CC-:B------:R-:W-:Y:S01]  /*9b50*/  FFMA.FTZ R52, R52, R3.reuse, -R29.reuse ;  /* 0x0000000334347223 */ /* 0x180fe2000001081d */
[----:B------:R-:W-:-:S05]  /*9b60*/  FFMA.FTZ R29, R76, R3, -R29 ;  /* 0x000000034c1d7223 */ /* 0x000fca000001081d */
[----:B------:R-:W3:Y:S01]  /*9b70*/  MUFU.EX2 R31, R31 ;  /* 0x0000001f001f7308 */ /* 0x000ee20000000800 */
[----:B-1----:R-:W-:Y:S01]  /*9b80*/  FADD.FTZ R43, R152, R25 ;  /* 0x00000019982b7221 */ /* 0x002fe20000010000 */
[----:B------:R-:W-:-:S06]  /*9b90*/  F2FP.BF16.F32.PACK_AB R152, R25, R152 ;  /* 0x000000981998723e */ /* 0x000fcc00000010ff */
[----:B------:R-:W-:Y:S01]  /*9ba0*/  MUFU.EX2 R32, R32 ;  /* 0x0000002000207308 */ /* 0x000fe20000000800 */
[----:B--2---:R-:W-:-:S07]  /*9bb0*/  FMNMX.FTZ R21, R11, R20, !PT ;  /* 0x000000140b157209 */ /* 0x004fce0007810000 */
[----:B------:R-:W1:Y:S01]  /*9bc0*/  MUFU.EX2 R33, R58 ;  /* 0x0000003a00217308 */ /* 0x000e620000000800 */
[----:B---3--:R-:W-:Y:S01]  /*9bd0*/  F2FP.BF16.F32.PACK_AB R154, R31, R28 ;  /* 0x0000001c1f9a723e */ /* 0x008fe200000010ff */
[----:B------:R-:W2:Y:S06]  /*9be0*/  SHFL.BFLY PT, R20, R21, 0x1, 0x1f ;  /* 0x0c201f0015147f89 */ /* 0x000eac00000e0000 */
[----:B------:R-:W-:Y:S08]  /*9bf0*/  MUFU.EX2 R36, R36 ;  /* 0x0000002400247308 */ /* 0x000ff00000000800 */
[----:B------:R-:W3:Y:S01]  /*9c00*/  MUFU.EX2 R35, R60 ;  /* 0x0000003c00237308 */ /* 0x000ee20000000800 */
[----:B-1----:R-:W-:-:S07]  /*9c10*/  F2FP.BF16.F32.PACK_AB R156, R33, R32 ;  /* 0x00000020219c723e */ /* 0x002fce00000010ff */
[----:B------:R-:W-:Y:S01]  /*9c20*/  MUFU.EX2 R62, R62 ;  /* 0x0000003e003e7308 */ /* 0x000fe20000000800 */
[----:B--2---:R-:W-:-:S04]  /*9c30*/  FMNMX.FTZ R20, R21, R20, !PT ;  /* 0x0000001415147209 */ /* 0x004fc80007810000 */
[C---:B------:R-:W-:Y:S01]  /*9c40*/  FSETP.NEU.FTZ.AND P1, PT, R20.reuse, -INF , PT ;  /* 0xff8000001400780b */ /* 0x040fe20003f3d000 */
[----:B------:R-:W-:Y:S02]  /*9c50*/  FMUL.FTZ R39, R20, R3 ;  /* 0x0000000314277220 */ /* 0x000fe40000410000 */
[----:B------:R-:W1:Y:S01]  /*9c60*/  MUFU.EX2 R11, R64 ;  /* 0x00000040000b7308 */ /* 0x000e620000000800 */
[----:B---3--:R-:W-:Y:S02]  /*9c70*/  F2FP.BF16.F32.PACK_AB R158, R35, R36 ;  /* 0x00000024239e723e */ /* 0x008fe400000010ff */
        /* <DEDUP_REMOVED lines=18> */
[-CC-:B------:R-:W-:Y:S01]  /*9da0*/  FFMA.FTZ R54, R54, R3.reuse, -R39.reuse ;  /* 0x0000000336367223 */ /* 0x180fe20000010827 */
[----:B------:R-:W-:Y:S01]  /*9db0*/  FFMA.FTZ R39, R74, R3, -R39 ;  /* 0x000000034a277223 */ /* 0x000fe20000010827 */
[----:B-1----:R-:W-:-:S05]  /*9dc0*/  F2FP.BF16.F32.PACK_AB R160, R11, R62 ;  /* 0x0000003e0ba0723e */ /* 0x002fca00000010ff */
[----:B------:R-:W1:Y:S08]  /*9dd0*/  MUFU.EX2 R30, R30 ;  /* 0x0000001e001e7308 */ /* 0x000e700000000800 */
[----:B------:R3:W5:Y:S01]  /*9de0*/  MUFU.EX2 R155, R10 ;  /* 0x0000000a009b7308 */ /* 0x0007620000000800 */
[----:B--2---:R-:W-:-:S07]  /*9df0*/  F2FP.BF16.F32.PACK_AB R153, R27, R26 ;  /* 0x0000001a1b99723e */ /* 0x004fce00000010ff */
[----:B------:R-:W2:Y:S01]  /*9e00*/  MUFU.EX2 R34, R34 ;  /* 0x0000002200227308 */ /* 0x000ea20000000800 */
[----:B---3--:R-:W-:-:S05]  /*9e10*/  VIADD R10, R14, 0x28c40 ;  /* 0x00028c400e0a7836 */ /* 0x008fca0000000000 */
[----:B------:R-:W-:Y:S02]  /*9e20*/  PRMT R10, R193, 0x654, R10 ;  /* 0x00000654c10a7816 */ /* 0x000fe4000000000a */
[----:B------:R3:W0:Y:S02]  /*9e30*/  MUFU.EX2 R157, R12 ;  /* 0x0000000c009d7308 */ /* 0x0006240000000800 */
[----:B------:R2:W-:Y:S06]  /*9e40*/  SYNCS.ARRIVE.TRANS64.RED.A1T0 RZ, [R10+URZ], RZ ;  /* 0x000000ff0aff79a7 */ /* 0x0005ec000810043f */
[----:B------:R-:W4:Y:S01]  /*9e50*/  MUFU.EX2 R38, R38 ;  /* 0x0000002600267308 */ /* 0x000f220000000800 */
[----:B---3--:R-:W-:Y:S01]  /*9e60*/  FADD.FTZ R12, R28, R43 ;  /* 0x0000002b1c0c7221 */ /* 0x008fe20000010000 */
[----:B------:R-:W-:-:S03]  /*9e70*/  FADD.FTZ R43, R26, R27 ;  /* 0x0000001b1a2b7221 */ /* 0x000fc60000010000 */
[----:B------:R-:W-:Y:S01]  /*9e80*/  FADD.FTZ R45, R31, R12 ;  /* 0x0000000c1f2d7221 */ /* 0x000fe20000010000 */
[----:B-1----:R-:W-:Y:S02]  /*9e90*/  FADD.FTZ R12, R30, R43 ;  /* 0x0000002b1e0c7221 */ /* 0x002fe40000010000 */
[----:B------:R1:W3:Y:S08]  /*9ea0*/  MUFU.EX2 R159, R40 ;  /* 0x00000028009f7308 */ /* 0x0002f00000000800 */
[----:B------:R-:W3:Y:S01]  /*9eb0*/  MUFU.EX2 R42, R42 ;  /* 0x0000002a002a7308 */ /* 0x000ee20000000800 */
[----:B-1----:R-:W-:Y:S01]  /*9ec0*/  FADD.FTZ R40, R32, R45 ;  /* 0x0000002d20287221 */ /* 0x002fe20000010000 */
[C---:B-----5:R-:W-:Y:S01]  /*9ed0*/  FADD.FTZ R45, R155.reuse, R12 ;  /* 0x0000000c9b2d7221 */ /* 0x060fe20000010000 */
[----:B------:R-:W-:Y:S01]  /*9ee0*/  F2FP.BF16.F32.PACK_AB R155, R155, R30 ;  /* 0x0000001e9b9b723e */ /* 0x000fe200000010ff */
[----:B------:R-:W-:Y:S01]  /*9ef0*/  BAR.SYNC.DEFER_BLOCKING 0xf, 0x100 ;  /* 0x03c4000000007b1d */ /* 0x000fe20000010000 */
[----:B------:R-:W-:Y:S01]  /*9f00*/  FADD.FTZ R47, R33, R40 ;  /* 0x00000028212f7221 */ /* 0x000fe20000010000 */
[----:B--2---:R-:W-:-:S03]  /*9f10*/  FADD.FTZ R10, R34, R45 ;  /* 0x0000002d220a7221 */ /* 0x004fc60000010000 */
[----:B------:R-:W-:Y:S01]  /*9f20*/  FADD.FTZ R12, R36, R47 ;  /* 0x0000002f240c7221 */ /* 0x000fe20000010000 */
[----:B------:R-:W1:Y:S01]  /*9f30*/  MUFU.EX2 R161, R44 ;  /* 0x0000002c00a17308 */ /* 0x000e620000000800 */
[C---:B0-----:R-:W-:Y:S01]  /*9f40*/  FADD.FTZ R25, R157.reuse, R10 ;  /* 0x0000000a9d197221 */ /* 0x041fe20000010000 */
[----:B------:R-:W-:Y:S01]  /*9f50*/  F2FP.BF16.F32.PACK_AB R157, R157, R34 ;  /* 0x000000229d9d723e */ /* 0x000fe200000010ff */
[----:B------:R-:W-:Y:S02]  /*9f60*/  FADD.FTZ R45, R35, R12 ;  /* 0x0000000c232d7221 */ /* 0x000fe40000010000 */
[----:B----4-:R-:W-:Y:S02]  /*9f70*/  FADD.FTZ R10, R38, R25 ;  /* 0x00000019260a7221 */ /* 0x010fe40000010000 */
[----:B------:R-:W-:Y:S01]  /*9f80*/  FADD.FTZ R12, R62, R45 ;  /* 0x0000002d3e0c7221 */ /* 0x000fe20000010000 */
[----:B------:R-:W0:Y:S01]  /*9f90*/  MUFU.EX2 R46, R46 ;  /* 0x0000002e002e7308 */ /* 0x000e220000000800 */
[C---:B---3--:R-:W-:Y:S01]  /*9fa0*/  FADD.FTZ R25, R159.reuse, R10 ;  /* 0x0000000a9f197221 */ /* 0x048fe20000010000 */
[----:B------:R-:W-:Y:S01]  /*9fb0*/  F2FP.BF16.F32.PACK_AB R159, R159, R38 ;  /* 0x000000269f9f723e */ /* 0x000fe200000010ff */
[----:B------:R-:W-:-:S02]  /*9fc0*/  FADD.FTZ R31, R11, R12 ;  /* 0x0000000c0b1f7221 */ /* 0x000fc40000010000 */
[----:B------:R-:W-:-:S03]  /*9fd0*/  FADD.FTZ R10, R42, R25 ;  /* 0x000000192a0a7221 */ /* 0x000fc60000010000 */
[----:B------:R-:W2:Y:S01]  /*9fe0*/  MUFU.EX2 R37, R68 ;  /* 0x0000004400257308 */ /* 0x000ea20000000800 */
[C---:B-1----:R-:W-:Y:S01]  /*9ff0*/  FADD.FTZ R11, R161.reuse, R10 ;  /* 0x0000000aa10b7221 */ /* 0x042fe20000010000 */
[----:B------:R-:W-:Y:S01]  /*a000*/  FADD.FTZ R10, R66, R31 ;  /* 0x0000001f420a7221 */ /* 0x000fe20000010000 */
[----:B------:R-:W-:Y:S01]  /*a010*/  F2FP.BF16.F32.PACK_AB R161, R161, R42 ;  /* 0x0000002aa1a1723e */ /* 0x000fe200000010ff */
[----:B------:R1:W-:Y:S04]  /*a020*/  STSM.16.M88.4 [R217+0x26800], R152 ;  /* 0x02680098d9007844 */ /* 0x0003e80000000200 */
[----:B------:R-:W3:Y:S01]  /*a030*/  MUFU.EX2 R41, R48 ;  /* 0x0000003000297308 */ /* 0x000ee20000000800 */
[----:B0-----:R-:W-:Y:S01]  /*a040*/  FADD.FTZ R12, R46, R11 ;  /* 0x0000000b2e0c7221 */ /* 0x001fe20000010000 */
[----:B------:R1:W-:Y:S06]  /*a050*/  STSM.16.M88.4 [R220], R156 ;  /* 0x0000009cdc007844 */ /* 0x0003ec0000000200 */
[----:B------:R-:W-:Y:S01]  /*a060*/  MUFU.EX2 R70, R70 ;  /* 0x0000004600467308 */ /* 0x000fe20000000800 */
[C---:B--2---:R-:W-:Y:S01]  /*a070*/  F2FP.BF16.F32.PACK_AB R162, R37.reuse, R66 ;  /* 0x0000004225a2723e */ /* 0x044fe200000010ff */
[----:B------:R-:W-:-:S06]  /*a080*/  FADD.FTZ R37, R37, R10 ;  /* 0x0000000a25257221 */ /* 0x000fcc0000010000 */
[----:B------:R-:W0:Y:S01]  /*a090*/  MUFU.EX2 R21, R72 ;  /* 0x0000004800157308 */ /* 0x000e220000000800 */
[C---:B---3--:R-:W-:Y:S01]  /*a0a0*/  F2FP.BF16.F32.PACK_AB R163, R41.reuse, R46 ;  /* 0x0000002e29a3723e */ /* 0x048fe200000010ff */
[----:B------:R-:W-:-:S04]  /*a0b0*/  FADD.FTZ R41, R41, R12 ;  /* 0x0000000c29297221 */ /* 0x000fc80000010000 */
[----:B------:R1:W-:Y:S02]  /*a0c0*/  STSM.16.M88.4 [R218], R160 ;  /* 0x000000a0da007844 */ /* 0x0003e40000000200 */
        /* <DEDUP_REMOVED lines=9> */
[----:B------:R-:W-:Y:S02]  /*a160*/  FADD.FTZ R43, R43, R50 ;  /* 0x000000322b2b7221 */ /* 0x000fe40000010000 */
[----:B------:R-:W-:Y:S01]  /*a170*/  MUFU.EX2 R54, R54 ;  /* 0x0000003600367308 */ /* 0x000fe20000000800 */
[----:B0-----:R-:W-:-:S07]  /*a180*/  FADD.FTZ R10, R52, R21 ;  /* 0x00000015340a7221 */ /* 0x001fce0000010000 */
[----:B------:R-:W0:Y:S01]  /*a190*/  MUFU.EX2 R39, R39 ;  /* 0x0000002700277308 */ /* 0x000e220000000800 */
[C---:B---3--:R-:W-:Y:S01]  /*a1a0*/  F2FP.BF16.F32.PACK_AB R166, R29.reuse, R52 ;  /* 0x000000341da6723e */ /* 0x048fe200000010ff */
[----:B------:R-:W-:Y:S01]  /*a1b0*/  FADD.FTZ R10, R29, R10 ;  /* 0x0000000a1d0a7221 */ /* 0x000fe20000010000 */
[----:B0-----:R-:W-:Y:S01]  /*a1c0*/  F2FP.BF16.F32.PACK_AB R167, R39, R54 ;  /* 0x0000003627a7723e */ /* 0x001fe200000010ff */
[----:B------:R-:W-:-:S04]  /*a1d0*/  FADD.FTZ R54, R54, R43 ;  /* 0x0000002b36367221 */ /* 0x000fc80000010000 */
[----:B------:R1:W-:Y:S01]  /*a1e0*/  STSM.16.M88.4 [R219], R164 ;  /* 0x000000a4db007844 */ /* 0x0003e20000000200 */
[----:B------:R-:W-:Y:S01]  /*a1f0*/  FADD.FTZ R11, R39, R54 ;  /* 0x00000036270b7221 */ /* 0x000fe20000010000 */
[----:B------:R-:W-:Y:S06]  /*a200*/  @!P0 BRA `(.L_x_3909) ;  /* 0x0000000000048947 */ /* 0x000fec0003800000 */
[----:B------:R-:W-:Y:S01]  /*a210*/  BPT.TRAP 0x1 ;  /* 0x000000040000795c */ /* 0x000fe20000300000 */
.L_x_3909:
[----:B------:R0:W2:Y:S01]  /*a220*/  SYNCS.PHASECHK.TRANS64.TRYWAIT P1, [R14+URZ+0x28c50], R15 ;  /* 0x028c500f0e0075a7 */ /* 0x0000a2000802017f */
[----:B------:R-:W-:Y:S05]  /*a230*/  @!P0 BRA `(.L_x_3910) ;  /* 0x0000000000048947 */ /* 0x000fea0003800000 */
[----:B------:R-:W-:Y:S01]  /*a240*/  BPT.TRAP 0x1 ;  /* 0x000000040000795c */ /* 0x000fe20000300000 */
.L_x_3910:
[----:B------:R-:W-:Y:S01]  /*a250*/  LOP3.LUT R12, R56, 0x2000000, RZ, 0xfc, !PT ;  /* 0x02000000380c7812 */ /* 0x000fe200078efcff */
[----:B------:R-:W-:Y:S01]  /*a260*/  ULDC UR36, c[0x0][0x988] ;  /* 0x0002620000247ab9 */ /* 0x000fe20000000800 */
[----:B------:R-:W-:Y:S01]  /*a270*/  BSSY B0, `(.L_x_3911) ;  /* 0x0000006000007945 */ /* 0x000fe20003800000 */
[----:B------:R-:W-:Y:S02]  /*a280*/  IMAD.MOV.U32 R25, RZ, RZ, 0x40000040 ;  /* 0x40000040ff197424 */ /* 0x000fe400078e00ff */
[----:B------:R-:W-:Y:S01]  /*a290*/  IMAD R24, R18, 0x1000, R12 ;  /* 0x0000100012187824 */ /* 0x000fe200078e020c */
[----:B--2---:R-:W-:Y:S06]  /*a2a0*/  @P1 BRA `(.L_x_3912) ;  /* 0x0000000000081947 */ /* 0x004fec0003800000 */
[----:B------:R-:W2:Y:S02]  /*a2b0*/  SYNCS.PHASECHK.TRANS64.TRYWAIT P1, [R14+URZ+0x28c50], R15 ;  /* 0x028c500f0e0075a7 */ /* 0x000ea4000802017f */
[----:B--2---:R-:W-:Y:S05]  /*a2c0*/  @!P1 BRA `(.L_x_3913) ;  /* 0x000000d400549947 */ /* 0x004fea0003800000 */
.L_x_3912:
[----:B------:R-:W-:Y:S05]  /*a2d0*/  BSYNC B0 ;  /* 0x0000000000007941 */ /* 0x000fea0003800000 */
.L_x_3911:
[C---:B------:R-:W-:Y:S01]  /*a2e0*/  R2UR UR6, R24.reuse ;  /* 0x00000000180672ca */ /* 0x040fe200000e0000 */
[C---:B------:R-:W-:Y:S01]  /*a2f0*/  VIADD R26, R24.reuse, 0x80 ;  /* 0x00000080181a7836 */ /* 0x040fe20000000000 */
[----:B------:R-:W-:Y:S01]  /*a300*/  R2UR UR7, R25 ;  /* 0x00000000190772ca */ /* 0x000fe200000e0000 */
[C---:B------:R-:W-:Y:S02]  /*a310*/  VIADD R28, R24.reuse, 0x100 ;  /* 0x00000100181c7836 */ /* 0x040fe40000000000 */
[----:B------:R-:W-:Y:S01]  /*a320*/  VIADD R24, R24, 0x180 ;  /* 0x0000018018187836 */ /* 0x000fe20000000000 */
[----:B------:R-:W-:Y:S01]  /*a330*/  R2UR UR10, R26 ;  /* 0x000000001a0a72ca */ /* 0x000fe200000e0000 */
[----:B------:R-:W-:Y:S01]  /*a340*/  IMAD.MOV.U32 R27, RZ, RZ, 0x40000040 ;  /* 0x40000040ff1b7424 */ /* 0x000fe200078e00ff */
[----:B------:R-:W-:Y:S01]  /*a350*/  R2UR UR14, R28 ;  /* 0x000000001c0e72ca */ /* 0x000fe200000e0000 */
[----:B------:R-:W-:Y:S01]  /*a360*/  IMAD.MOV.U32 R29, RZ, RZ, 0x40000040 ;  /* 0x40000040ff1d7424 */ /* 0x000fe200078e00ff */
[----:B------:R-:W-:Y:S01]  /*a370*/  R2UR UR18, R24 ;  /* 0x00000000181272ca */ /* 0x000fe200000e0000 */
[----:B------:R-:W-:Y:S01]  /*a380*/  IMAD.MOV.U32 R25, RZ, RZ, 0x40000040 ;  /* 0x40000040ff197424 */ /* 0x000fe200078e00ff */
[----:B------:R-:W-:-:S02]  /*a390*/  R2UR UR11, R27 ;  /* 0x000000001b0b72ca */ /* 0x000fc400000e0000 */
[----:B------:R-:W-:Y:S02]  /*a3a0*/  R2UR UR15, R29 ;  /* 0x000000001d0f72ca */ /* 0x000fe400000e0000 */
[----:B------:R-:W-:Y:S02]  /*a3b0*/  R2UR UR19, R25 ;  /* 0x00000000191372ca */ /* 0x000fe400000e0000 */
[----:B------:R-:W-:-:S06]  /*a3c0*/  WARPGROUP.ARRIVE ;  /* 0x00000000000079c5 */ /* 0x000fcc0000000000 */
[----:B------:R-:W-:Y:S03]  /*a3d0*/  HGMMA.64x256x16.F32.BF16 R24, R152, gdesc[UR4].tnspB, RZ, !UPT, gsb0 ;  /* 0x43e0000498187df0 */ /* 0x000fe6000c0018ff */
[----:B------:R-:W-:Y:S02]  /*a3e0*/  WARPGROUP.DEPBAR.LE gsb0, 0x0 ;  /* 0x00008000000079c5 */ /* 0x000fe40000010000 */
[----:B------:R-:W-:-:S15]  /*a3f0*/  WARPGROUP.ARRIVE ;  /* 0x00000000000079c5 */ /* 0x000fde0000000000 */
[----:B------:R-:W-:-:S08]  /*a400*/  NOP ;  /* 0x0000000000007918 */ /* 0x000fd00000000000 */
[----:B------:R-:W-:Y:S03]  /*a410*/  HGMMA.64x256x16.F32.BF16 R24, R156, gdesc[UR8].tnspB, R24, gsb0 ;  /* 0x43e000089c187df0 */ /* 0x000fe60008001818 */
        /* <DEDUP_REMOVED lines=14> */
[----:B---3--:R-:W3:Y:S02]  /*a500*/  FENCE.VIEW.ASYNC.S ;  /* 0x00000000000073c6 */ /* 0x008ee40000000000 */
[----:B---3--:R-:W-:Y:S01]  /*a510*/  NOP ;  /* 0x0000000000007918 */ /* 0x008fe20000000000 */
[----:B------:R-:W-:Y:S06]  /*a520*/  BAR.ARV 0xe, 0x100 ;  /* 0x0384000000007b1d */ /* 0x000fec0000002000 */
[----:B------:R-:W-:Y:S05]  /*a530*/  @!P0 BRA `(.L_x_3914) ;  /* 0x0000000000048947 */ /* 0x000fea0003800000 */
[----:B------:R-:W-:Y:S01]  /*a540*/  BPT.TRAP 0x1 ;  /* 0x000000040000795c */ /* 0x000fe20000300000 */
.L_x_3914:
[----:B------:R-:W-:Y:S01]  /*a550*/  ISETP.GE.AND P1, PT, R168, 0x41, PT ;  /* 0x00000041a800780c */ /* 0x000fe20003f26270 */
[----:B0-2---:R-:W-:Y:S01]  /*a560*/  VIADD R14, R14, 0x28c60 ;  /* 0x00028c600e0e7836 */ /* 0x005fe20000000000 */
[----:B------:R-:W-:Y:S04]  /*a570*/  BSSY B0, `(.L_x_3915) ;  /* 0x00001af000007945 */ /* 0x000fe80003800000 */
[----:B------:R-:W-:-:S04]  /*a580*/  PRMT R14, R193, 0x654, R14 ;  /* 0x00000654c10e7816 */ /* 0x000fc8000000000e */
[----:B------:R0:W-:Y:S03]  /*a590*/  SYNCS.ARRIVE.TRANS64.RED.A1T0 RZ, [R14+URZ], RZ ;  /* 0x000000ff0eff79a7 */ /* 0x0001e6000810043f */
[----:B------:R-:W-:Y:S05]  /*a5a0*/  @!P1 BRA `(.L_x_3916) ;  /* 0x0000001800ac9947 */ /* 0x000fea0003800000 */
[----:B------:R-:W-:Y:S02]  /*a5b0*/  VIADD R215, R215, 0xfffffffe ;  /* 0xfffffffed7d77836 */ /* 0x000fe40000000000 */
[----:B------:R-:W-:Y:S02]  /*a5c0*/  IMAD.MOV.U32 R15, RZ, RZ, R20 ;  /* 0x000000ffff0f7224 */ /* 0x000fe400078e0014 */
[----:B------:R-:W-:Y:S02]  /*a5d0*/  IMAD.MOV.U32 R188, RZ, RZ, R0 ;  /* 0x000000ffffbc7224 */ /* 0x000fe400078e0000 */
[----:B------:R-:W-:-:S07]  /*a5e0*/  IMAD.MOV.U32 R189, RZ, RZ, R18 ;  /* 0x000000ffffbd7224 */ /* 0x000fce00078e0012 */
.L_x_3929:
[----:B------:R-:W-:Y:S02]  /*a5f0*/  VIADD R18, R189, 0x1 ;  /* 0x00000001bd127836 */ /* 0x000fe40000000000 */
[----:B------:R-:W-:Y:S02]  /*a600*/  IMAD.MOV.U32 R0, RZ, RZ, R215 ;  /* 0x000000ffff007224 */ /* 0x000fe400078e00d7 */
[----:B------:R-:W-:Y:S01]  /*a610*/  VIADD R215, R215, 0xffffffff ;  /* 0xffffffffd7d77836 */ /* 0x000fe20000000000 */
[----:B------:R-:W-:Y:S02]  /*a620*/  ISETP.NE.AND P2, PT, R18, 0x2, PT ;  /* 0x000000021200780c */ /* 0x000fe40003f45270 */
[----:B------:R-:W-:Y:S02]  /*a630*/  ISETP.GT.AND P1, PT, R0, RZ, PT ;  /* 0x000000ff0000720c */ /* 0x000fe40003f24270 */
[----:B------:R-:W-:Y:S02]  /*a640*/  SEL R0, RZ, 0x1, P2 ;  /* 0x00000001ff007807 */ /* 0x000fe40001000000 */
[----:B------:R-:W-:-:S02]  /*a650*/  SEL R18, R18, RZ, P2 ;  /* 0x000000ff12127207 */ /* 0x000fc40001000000 */
[----:B------:R-:W-:Y:S01]  /*a660*/  LOP3.LUT R23, R23, R0, RZ, 0x3c, !PT ;  /* 0x0000000017177212 */ /* 0x000fe200078e3cff */
[----:B--2---:R-:W-:Y:S06]  /*a670*/  @!P0 BRA `(.L_x_3917) ;  /* 0x0000000000048947 */ /* 0x004fec0003800000 */
[----:B------:R-:W-:Y:S01]  /*a680*/  BPT.TRAP 0x1 ;  /* 0x000000040000795c */ /* 0x000fe20000300000 */
.L_x_3917:
[----:B------:R-:W-:Y:S01]  /*a690*/  IMAD R21, R18, 0x8, R2 ;  /* 0x0000000812157824 */ /* 0x000fe200078e0202 */
[----:B0-----:R-:W-:-:S04]  /*a6a0*/  SHF.L.U32 R14, R23, 0x1f, RZ ;  /* 0x0000001f170e7819 */ /* 0x001fc800000006ff */
[----:B------:R0:W2:Y:S01]  /*a6b0*/  SYNCS.PHASECHK.TRANS64.TRYWAIT P2, [R21+URZ+0x28c30], R14 ;  /* 0x028c300e150075a7 */ /* 0x0000a2000804017f */
[----:B------:R-:W-:Y:S05]  /*a6c0*/  @!P0 BRA `(.L_x_3918) ;  /* 0x0000000000048947 */ /* 0x000fea0003800000 */
[----:B------:R-:W-:Y:S01]  /*a6d0*/  BPT.TRAP 0x1 ;  /* 0x000000040000795c */ /* 0x000fe20000300000 */
.L_x_3918:
[----:B------:R-:W-:Y:S01]  /*a6e0*/  VIADD R0, R2, 0x20400 ;  /* 0x0002040002007836 */ /* 0x000fe20000000000 */
[----:B------:R-:W-:Y:S01]  /*a6f0*/  BSSY B1, `(.L_x_3919) ;  /* 0x0000009000017945 */ /* 0x000fe20003800000 */
[----:B-1----:R-:W-:Y:S02]  /*a700*/  IMAD R156, R18, 0x200, R13 ;  /* 0x00000200129c7824 */ /* 0x002fe400078e020d */
[----:B------:R-:W-:Y:S01]  /*a710*/  IMAD.MOV.U32 R157, RZ, RZ, 0x40000040 ;  /* 0x40000040ff9d7424 */ /* 0x000fe200078e00ff */
[----:B------:R-:W-:-:S04]  /*a720*/  SHF.R.U32.HI R0, RZ, 0x4, R0 ;  /* 0x00000004ff007819 */ /* 0x000fc80000011600 */
[----:B------:R-:W-:-:S04]  /*a730*/  LOP3.LUT R0, R0, 0x3fff, RZ, 0xc0, !PT ;  /* 0x00003fff00007812 */ /* 0x000fc800078ec0ff */
[----:B------:R-:W-:Y:S01]  /*a740*/  LOP3.LUT R152, R0, 0x10000, RZ, 0xfc, !PT ;  /* 0x0001000000987812 */ /* 0x000fe200078efcff */
[----:B--2---:R-:W-:Y:S06]  /*a750*/  @P2 BRA `(.L_x_3920) ;  /* 0x0000000000082947 */ /* 0x004fec0003800000 */
[----:B------:R-:W1:Y:S02]  /*a760*/  SYNCS.PHASECHK.TRANS64.TRYWAIT P2, [R21+URZ+0x28c30], R14 ;  /* 0x028c300e150075a7 */ /* 0x000e64000804017f */
[----:B-1----:R-:W-:Y:S05]  /*a770*/  @!P2 BRA `(.L_x_3921) ;  /* 0x000000d0003ca947 */ /* 0x002fea0003800000 */
.L_x_3920:
[----:B------:R-:W-:Y:S05]  /*a780*/  BSYNC B1 ;  /* 0x0000000000017941 */ /* 0x000fea0003800000 */
.L_x_3919:
[----:B------:R-:W-:Y:S01]  /*a790*/  IMAD.MOV.U32 R153, RZ, RZ, 0x40000040 ;  /* 0x40000040ff997424 */ /* 0x000fe200078e00ff */
[----:B------:R-:W-:Y:S01]  /*a7a0*/  R2UR UR4, R152 ;  /* 0x00000000980472ca */ /* 0x000fe200000e0000 */
[C---:B------:R-:W-:Y:S01]  /*a7b0*/  VIADD R154, R156.reuse, 0x2 ;  /* 0x000000029c9a7836 */ /* 0x040fe20000000000 */
[C---:B------:R-:W-:Y:S01]  /*a7c0*/  R2UR UR6, R156.reuse ;  /* 0x000000009c0672ca */ /* 0x040fe200000e0000 */
[C---:B------:R-:W-:Y:S01]  /*a7d0*/  VIADD R152, R156.reuse, 0x4 ;  /* 0x000000049c987836 */ /* 0x040fe20000000000 */
[----:B------:R-:W-:Y:S01]  /*a7e0*/  R2UR UR7, R157 ;  /* 0x000000009d0772ca */ /* 0x000fe200000e0000 */
[----:B------:R-:W-:Y:S01]  /*a7f0*/  VIADD R156, R156, 0x6 ;  /* 0x000000069c9c7836 */ /* 0x000fe20000000000 */
[----:B------:R-:W-:Y:S01]  /*a800*/  R2UR UR5, R153 ;  /* 0x00000000990572ca */ /* 0x000fe200000e0000 */
[----:B------:R-:W-:Y:S01]  /*a810*/  IMAD.MOV.U32 R155, RZ, RZ, 0x40000040 ;  /* 0x40000040ff9b7424 */ /* 0x000fe200078e00ff */
[----:B------:R-:W-:Y:S01]  /*a820*/  R2UR UR10, R154 ;  /* 0x000000009a0a72ca */ /* 0x000fe200000e0000 */
[----:B------:R-:W-:Y:S01]  /*a830*/  IMAD.MOV.U32 R157, RZ, RZ, 0x40000040 ;  /* 0x40000040ff9d7424 */ /* 0x000fe200078e00ff */
[----:B------:R-:W-:-:S02]  /*a840*/  R2UR UR14, R152 ;  /* 0x00000000980e72ca */ /* 0x000fc400000e0000 */
[----:B------:R-:W-:Y:S02]  /*a850*/  R2UR UR11, R155 ;  /* 0x000000009b0b72ca */ /* 0x000fe400000e0000 */
[----:B------:R-:W-:Y:S02]  /*a860*/  R2UR UR15, R153 ;  /* 0x00000000990f72ca */ /* 0x000fe400000e0000 */
[----:B------:R-:W-:Y:S02]  /*a870*/  R2UR UR18, R156 ;  /* 0x000000009c1272ca */ /* 0x000fe400000e0000 */
[----:B------:R-:W-:Y:S02]  /*a880*/  R2UR UR19, R157 ;  /* 0x000000009d1372ca */ /* 0x000fe400000e0000 */
[----:B------:R-:W-:Y:S01]  /*a890*/  WARPGROUP.ARRIVE ;  /* 0x00000000000079c5 */ /* 0x000fe20000000000 */
[----:B------:R-:W-:Y:S02]  /*a8a0*/  R2UR UR8, R8 ;  /* 0x00000000080872ca */ /* 0x000fe400000e0000 */
[----:B------:R-:W-:-:S02]  /*a8b0*/  R2UR UR9, R9 ;  /* 0x00000000090972ca */ /* 0x000fc400000e0000 */
[----:B------:R-:W-:Y:S01]  /*a8c0*/  R2UR UR12, R6 ;  /* 0x00000000060c72ca */ /* 0x000fe200000e0000 */
[----:B------:R-:W-:Y:S01]  /*a8d0*/  HGMMA.64x64x16.F32.BF16 R152, gdesc[UR4], RZ, !UPT, gsb0 ;  /* 0x00e00000049879f0 */ /* 0x000fe2000c0018ff */
[----:B------:R-:W-:Y:S02]  /*a8e0*/  R2UR UR13, R7 ;  /* 0x00000000070d72ca */ /* 0x000fe400000e0000 */
[----:B------:R-:W-:Y:S02]  /*a8f0*/  R2UR UR16, R4 ;  /* 0x00000000041072ca */ /* 0x000fe400000e0000 */
[----:B------:R-:W-:Y:S01]  /*a900*/  R2UR UR17, R5 ;  /* 0x00000000051172ca */ /* 0x000fe200000e0000 */
        /* <DEDUP_REMOVED lines=12> */
.L_x_3922:
        /* <DEDUP_REMOVED lines=16> */
[----:B------:R-:W2:Y:S02]  /*aad0*/  SHFL.BFLY PT, R3, R0, 0x2, 0x1f ;  /* 0x0c401f0000037f89 */ /* 0x000ea400000e0000 */
[----:B--2---:R-:W-:-:S05]  /*aae0*/  FMNMX.FTZ R0, R0, R3, !PT ;  /* 0x0000000300007209 */ /* 0x004fca0007810000 */
[----:B------:R-:W2:Y:S02]  /*aaf0*/  SHFL.BFLY PT, R3, R0, 0x1, 0x1f ;  /* 0x0c201f0000037f89 */ /* 0x000ea400000e0000 */
[----:B--2---:R-:W-:Y:S01]  /*ab00*/  FMNMX.FTZ R0, R0, R3, !PT ;  /* 0x0000000300007209 */ /* 0x004fe20007810000 */
[----:B------:R-:W-:-:S04]  /*ab10*/  IMAD.U32 R3, RZ, RZ, UR36 ;  /* 0x00000024ff037e24 */ /* 0x000fc8000f8e00ff */
[C---:B------:R-:W-:Y:S01]  /*ab20*/  FMUL.FTZ R20, R0.reuse, R3 ;  /* 0x0000000300147220 */ /* 0x040fe20000410000 */
[----:B------:R-:W-:-:S03]  /*ab30*/  FADD.FTZ R188, -R0, R188 ;  /* 0x000000bc00bc7221 */ /* 0x000fc60000010100 */
        /* <DEDUP_REMOVED lines=16> */
[----:B------:R-:W-:-:S02]  /*ac40*/  IMAD.MOV R20, RZ, RZ, -R216 ;  /* 0x000000ffff147224 */ /* 0x000fc400078e0ad8 */
[----:B------:R-:W-:Y:S01]  /*ac50*/  FMUL.FTZ R188, R188, R3 ;  /* 0x00000003bcbc7220 */ /* 0x000fe20000410000 */
[----:B------:R-:W-:Y:S02]  /*ac60*/  MUFU.EX2 R152, R152 ;  /* 0x0000009800987308 */ /* 0x000fe40000000800 */
[----:B------:R-:W-:Y:S01]  /*ac70*/  ISETP.NE.AND P2, PT, R214, R20, PT ;  /* 0x00000014d600720c */ /* 0x000fe20003f45270 */
[----:B------:R-:W-:-:S05]  /*ac80*/  VIADD R20, R21, 0x28c40 ;  /* 0x00028c4015147836 */ /* 0x000fca0000000000 */
[----:B------:R-:W2:Y:S01]  /*ac90*/  MUFU.EX2 R164, R188 ;  /* 0x000000bc00a47308 */ /* 0x000ea20000000800 */
[----:B------:R-:W-:-:S04]  /*aca0*/  PRMT R20, R193, 0x654, R20 ;  /* 0x00000654c1147816 */ /* 0x000fc80000000014 */
[----:B------:R3:W-:Y:S03]  /*acb0*/  SYNCS.ARRIVE.TRANS64.RED.A1T0 RZ, [R20+URZ], RZ ;  /* 0x000000ff14ff79a7 */ /* 0x0007e6000810043f */
[----:B------:R-:W4:Y:S01]  /*acc0*/  MUFU.EX2 R153, R153 ;  /* 0x0000009900997308 */ /* 0x000f220000000800 */
[----:B---3--:R-:W-:-:S07]  /*acd0*/  FMNMX.FTZ R20, R154, R15, !PT ;  /* 0x0000000f9a147209 */ /* 0x008fce0007810000 */
[----:B------:R-:W3:Y:S01]  /*ace0*/  MUFU.EX2 R156, R156 ;  /* 0x0000009c009c7308 */ /* 0x000ee20000000800 */
[----:B------:R-:W-:Y:S01]  /*acf0*/  FMNMX.FTZ R20, R155, R20, !PT ;  /* 0x000000149b147209 */ /* 0x000fe20007810000 */
[----:B--2---:R-:W-:Y:S01]  /*ad00*/  FFMA.FTZ R10, R164, R10, R152 ;  /* 0x0000000aa40a7223 */ /* 0x004fe20000010098 */
[-C--:B------:R-:W-:Y:S01]  /*ad10*/  FMUL.FTZ R24, R24, R164.reuse ;  /* 0x000000a418187220 */ /* 0x080fe20000410000 */
[----:B------:R-:W-:Y:S01]  /*ad20*/  FMUL.FTZ R25, R25, R164 ;  /* 0x000000a419197220 */ /* 0x000fe20000410000 */
[----:B------:R-:W-:Y:S01]  /*ad30*/  FMNMX.FTZ R20, R158, R20, !PT ;  /* 0x000000149e147209 */ /* 0x000fe20007810000 */
[-C--:B------:R-:W-:Y:S01]  /*ad40*/  FMUL.FTZ R28, R28, R164.reuse ;  /* 0x000000a41c1c7220 */ /* 0x080fe20000410000 */
[----:B------:R-:W-:Y:S01]  /*ad50*/  FMUL.FTZ R29, R29, R164 ;  /* 0x000000a41d1d7220 */ /* 0x000fe20000410000 */
[----:B------:R-:W2:Y:S01]  /*ad60*/  MUFU.EX2 R157, R157 ;  /* 0x0000009d009d7308 */ /* 0x000ea20000000800 */
[----:B------:R-:W-:Y:S01]  /*ad70*/  FMNMX.FTZ R20, R159, R20, !PT ;  /* 0x000000149f147209 */ /* 0x000fe20007810000 */
[C---:B----4-:R-:W-:Y:S01]  /*ad80*/  FADD.FTZ R10, R153.reuse, R10 ;  /* 0x0000000a990a7221 */ /* 0x050fe20000010000 */
[----:B------:R-:W-:Y:S01]  /*ad90*/  F2FP.BF16.F32.PACK_AB R188, R153, R152 ;  /* 0x0000009899bc723e */ /* 0x000fe200000010ff */
[----:B------:R-:W-:Y:S01]  /*ada0*/  FMUL.FTZ R32, R32, R164 ;  /* 0x000000a420207220 */ /* 0x000fe20000410000 */
[----:B------:R-:W-:Y:S01]  /*adb0*/  FMNMX.FTZ R20, R162, R20, !PT ;  /* 0x00000014a2147209 */ /* 0x000fe20007810000 */
[-C--:B------:R-:W-:Y:S01]  /*adc0*/  FMUL.FTZ R33, R33, R164.reuse ;  /* 0x000000a421217220 */ /* 0x080fe20000410000 */
[----:B------:R-:W-:Y:S01]  /*add0*/  FMUL.FTZ R36, R36, R164 ;  /* 0x000000a424247220 */ /* 0x000fe20000410000 */
[----:B------:R-:W4:Y:S01]  /*ade0*/  MUFU.EX2 R152, R160 ;  /* 0x000000a000987308 */ /* 0x000f220000000800 */
[----:B------:R-:W-:Y:S01]  /*adf0*/  FMNMX.FTZ R20, R163, R20, !PT ;  /* 0x00000014a3147209 */ /* 0x000fe20007810000 */
[----:B---3--:R-:W-:Y:S01]  /*ae00*/  FADD.FTZ R10, R156, R10 ;  /* 0x0000000a9c0a7221 */ /* 0x008fe20000010000 */
[-C--:B------:R-:W-:Y:S01]  /*ae10*/  FMUL.FTZ R37, R37, R164.reuse ;  /* 0x000000a425257220 */ /* 0x080fe20000410000 */
[----:B------:R-:W-:Y:S01]  /*ae20*/  FMUL.FTZ R40, R40, R164 ;  /* 0x000000a428287220 */ /* 0x000fe20000410000 */
[----:B------:R-:W-:Y:S01]  /*ae30*/  FMNMX.FTZ R20, R166, R20, !PT ;  /* 0x00000014a6147209 */ /* 0x000fe20007810000 */
[-C--:B------:R-:W-:Y:S01]  /*ae40*/  FMUL.FTZ R41, R41, R164.reuse ;  /* 0x000000a429297220 */ /* 0x080fe20000410000 */
[----:B------:R-:W-:Y:S01]  /*ae50*/  FMUL.FTZ R44, R44, R164 ;  /* 0x000000a42c2c7220 */ /* 0x000fe20000410000 */
[----:B------:R-:W3:Y:S01]  /*ae60*/  MUFU.EX2 R191, R191 ;  /* 0x000000bf00bf7308 */ /* 0x000ee20000000800 */
[----:B------:R-:W-:Y:S01]  /*ae70*/  FMNMX.FTZ R20, R167, R20, !PT ;  /* 0x00000014a7147209 */ /* 0x000fe20007810000 */
[C---:B--2---:R-:W-:Y:S01]  /*ae80*/  FADD.FTZ R10, R157.reuse, R10 ;  /* 0x0000000a9d0a7221 */ /* 0x044fe20000010000 */
[----:B------:R-:W-:Y:S01]  /*ae90*/  F2FP.BF16.F32.PACK_AB R190, R157, R156 ;  /* 0x0000009c9dbe723e */ /* 0x000fe200000010ff */
[----:B------:R-:W-:Y:S01]  /*aea0*/  FMUL.FTZ R45, R45, R164 ;  /* 0x000000a42d2d7220 */ /* 0x000fe20000410000 */
[----:B------:R-:W-:Y:S01]  /*aeb0*/  FMNMX.FTZ R20, R170, R20, !PT ;  /* 0x00000014aa147209 */ /* 0x000fe20007810000 */
[-C--:B------:R-:W-:Y:S01]  /*aec0*/  FMUL.FTZ R48, R48, R164.reuse ;  /* 0x000000a430307220 */ /* 0x080fe20000410000 */
[----:B------:R-:W-:Y:S01]  /*aed0*/  FMUL.FTZ R49, R49, R164 ;  /* 0x000000a431317220 */ /* 0x000fe20000410000 */
[----:B------:R-:W2:Y:S01]  /*aee0*/  MUFU.EX2 R161, R161 ;  /* 0x000000a100a17308 */ /* 0x000ea20000000800 */
[----:B------:R-:W-:Y:S01]  /*aef0*/  FMNMX.FTZ R20, R171, R20, !PT ;  /* 0x00000014ab147209 */ /* 0x000fe20007810000 */
[----:B----4-:R-:W-:Y:S01]  /*af00*/  FADD.FTZ R10, R152, R10 ;  /* 0x0000000a980a7221 */ /* 0x010fe20000010000 */
[-C--:B------:R-:W-:Y:S01]  /*af10*/  FMUL.FTZ R52, R52, R164.reuse ;  /* 0x000000a434347220 */ /* 0x080fe20000410000 */
[----:B------:R-:W-:Y:S01]  /*af20*/  FMUL.FTZ R53, R53, R164 ;  /* 0x000000a435357220 */ /* 0x000fe20000410000 */
[----:B------:R-:W-:Y:S01]  /*af30*/  FMNMX.FTZ R20, R174, R20, !PT ;  /* 0x00000014ae147209 */ /* 0x000fe20007810000 */
[-C--:B------:R-:W-:Y:S01]  /*af40*/  FMUL.FTZ R56, R56, R164.reuse ;  /* 0x000000a438387220 */ /* 0x080fe20000410000 */
[----:B------:R-:W-:Y:S01]  /*af50*/  FMUL.FTZ R57, R57, R164 ;  /* 0x000000a439397220 */ /* 0x000fe20000410000 */
[----:B------:R-:W4:Y:S01]  /*af60*/  MUFU.EX2 R165, R165 ;  /* 0x000000a500a57308 */ /* 0x000f220000000800 */
[----:B------:R-:W-:Y:S01]  /*af70*/  FMNMX.FTZ R20, R175, R20, !PT ;  /* 0x00000014af147209 */ /* 0x000fe20007810000 */
[C---:B---3--:R-:W-:Y:S01]  /*af80*/  FADD.FTZ R10, R191.reuse, R10 ;  /* 0x0000000abf0a7221 */ /* 0x048fe20000010000 */
[----:B------:R-:W-:Y:S01]  /*af90*/  F2FP.BF16.F32.PACK_AB R152, R191, R152 ;  /* 0x00000098bf98723e */ /* 0x000fe200000010ff */
[----:B------:R-:W-:Y:S01]  /*afa0*/  FMUL.FTZ R60, R60, R164 ;  /* 0x000000a43c3c7220 */ /* 0x000fe20000410000 */
[----:B------:R-:W-:Y:S01]  /*afb0*/  FMNMX.FTZ R20, R178, R20, !PT ;  /* 0x00000014b2147209 */ /* 0x000fe20007810000 */
[-C--:B------:R-:W-:Y:S01]  /*afc0*/  FMUL.FTZ R61, R61, R164.reuse ;  /* 0x000000a43d3d7220 */ /* 0x080fe20000410000 */
[----:B------:R-:W-:Y:S01]  /*afd0*/  FMUL.FTZ R64, R64, R164 ;  /* 0x000000a440407220 */ /* 0x000fe20000410000 */
[----:B------:R-:W3:Y:S01]  /*afe0*/  MUFU.EX2 R156, R168 ;  /* 0x000000a8009c7308 */ /* 0x000ee20000000800 */
[----:B------:R-:W-:Y:S01]  /*aff0*/  FMNMX.FTZ R20, R179, R20, !PT ;  /* 0x00000014b3147209 */ /* 0x000fe20007810000 */
[----:B--2---:R-:W-:Y:S01]  /*b000*/  FADD.FTZ R10, R161, R10 ;  /* 0x0000000aa10a7221 */ /* 0x004fe20000010000 */
[-C--:B------:R-:W-:Y:S01]  /*b010*/  FMUL.FTZ R65, R65, R164.reuse ;  /* 0x000000a441417220 */ /* 0x080fe20000410000 */
        /* <DEDUP_REMOVED lines=8> */
[-C--:B------:R-:W-:Y:S01]  /*b0a0*/  FMUL.FTZ R76, R76, R164.reuse ;  /* 0x000000a44c4c7220 */ /* 0x080fe20000410000 */
[-C--:B------:R-:W-:Y:S01]  /*b0b0*/  FMUL.FTZ R77, R77, R164.reuse ;  /* 0x000000a44d4d7220 */ /* 0x080fe20000410000 */
[----:B------:R-:W4:Y:S01]  /*b0c0*/  SHFL.BFLY PT, R153, R20, 0x2, 0x1f ;  /* 0x0c401f0014997f89 */ /* 0x000f2200000e0000 */
[-C--:B------:R-:W-:Y:S01]  /*b0d0*/  FMUL.FTZ R80, R80, R164.reuse ;  /* 0x000000a450507220 */ /* 0x080fe20000410000 */
[----:B------:R-:W5:Y:S01]  /*b0e0*/  MUFU.EX2 R172, R172 ;  /* 0x000000ac00ac7308 */ /* 0x000f620000000800 */
        /* <DEDUP_REMOVED lines=16> */
[----:B-----5:R-:W-:Y:S01]  /*b1f0*/  FADD.FTZ R10, R172, R10 ;  /* 0x0000000aac0a7221 */ /* 0x020fe20000010000 */
[-C--:B------:R-:W-:Y:S01]  /*b200*/  FMUL.FTZ R104, R104, R164.reuse ;  /* 0x000000a468687220 */ /* 0x080fe20000410000 */
[-C--:B------:R-:W-:Y:S01]  /*b210*/  FMUL.FTZ R105, R105, R164.reuse ;  /* 0x000000a469697220 */ /* 0x080fe20000410000 */
[-C--:B------:R-:W-:Y:S01]  /*b220*/  FMUL.FTZ R108, R108, R164.reuse ;  /* 0x000000a46c6c7220 */ /* 0x080fe20000410000 */
[-C--:B------:R-:W-:Y:S01]  /*b230*/  FMUL.FTZ R109, R109, R164.reuse ;  /* 0x000000a46d6d7220 */ /* 0x080fe20000410000 */
[----:B----4-:R-:W-:Y:S01]  /*b240*/  FMNMX.FTZ R20, R20, R153, !PT ;  /* 0x0000009914147209 */ /* 0x010fe20007810000 */
[-C--:B------:R-:W-:Y:S01]  /*b250*/  FMUL.FTZ R112, R112, R164.reuse ;  /* 0x000000a470707220 */ /* 0x080fe20000410000 */
[----:B------:R-:W4:Y:S01]  /*b260*/  MUFU.EX2 R177, R177 ;  /* 0x000000b100b17308 */ /* 0x000f220000000800 */
[----:B---3--:R-:W-:Y:S01]  /*b270*/  FADD.FTZ R10, R173, R10 ;  /* 0x0000000aad0a7221 */ /* 0x008fe20000010000 */
[-C--:B------:R-:W-:Y:S01]  /*b280*/  FMUL.FTZ R113, R113, R164.reuse ;  /* 0x000000a471717220 */ /* 0x080fe20000410000 */
[----:B------:R-:W3:Y:S01]  /*b290*/  SHFL.BFLY PT, R153, R20, 0x1, 0x1f ;  /* 0x0c201f0014997f89 */ /* 0x000ee200000e0000 */
[-C--:B------:R-:W-:Y:S01]  /*b2a0*/  FMUL.FTZ R116, R116, R164.reuse ;  /* 0x000000a474747220 */ /* 0x080fe20000410000 */
[-C--:B------:R-:W-:Y:S01]  /*b2b0*/  FMUL.FTZ R117, R117, R164.reuse ;  /* 0x000000a475757220 */ /* 0x080fe20000410000 */
[-C--:B------:R-:W-:Y:S01]  /*b2c0*/  FMUL.FTZ R120, R120, R164.reuse ;  /* 0x000000a478787220 */ /* 0x080fe20000410000 */
[-C--:B------:R-:W-:Y:S01]  /*b2d0*/  FMUL.FTZ R121, R121, R164.reuse ;  /* 0x000000a479797220 */ /* 0x080fe20000410000 */
[----:B------:R-:W5:Y:S01]  /*b2e0*/  MUFU.EX2 R180, R180 ;  /* 0x000000b400b47308 */ /* 0x000f620000000800 */
[----:B--2---:R-:W-:Y:S01]  /*b2f0*/  FADD.FTZ R10, R160, R10 ;  /* 0x0000000aa00a7221 */ /* 0x004fe20000010000 */
[-C--:B------:R-:W-:Y:S01]  /*b300*/  FMUL.FTZ R124, R124, R164.reuse ;  /* 0x000000a47c7c7220 */ /* 0x080fe20000410000 */
[-C--:B------:R-:W-:Y:S01]  /*b310*/  FMUL.FTZ R125, R125, R164.reuse ;  /* 0x000000a47d7d7220 */ /* 0x080fe20000410000 */
[-C--:B------:R-:W-:Y:S01]  /*b320*/  FMUL.FTZ R128, R128, R164.reuse ;  /* 0x000000a480807220 */ /* 0x080fe20000410000 */
[-C--:B------:R-:W-:Y:S01]  /*b330*/  FMUL.FTZ R129, R129, R164.reuse ;  /* 0x000000a481817220 */ /* 0x080fe20000410000 */
[-C--:B------:R-:W-:Y:S01]  /*b340*/  FMUL.FTZ R132, R132, R164.reuse ;  /* 0x000000a484847220 */ /* 0x080fe20000410000 */
[----:B------:R-:W-:Y:S01]  /*b350*/  FMUL.FTZ R133, R133, R164 ;  /* 0x000000a485857220 */ /* 0x000fe20000410000 */
[----:B------:R-:W2:Y:S01]  /*b360*/  MUFU.EX2 R181, R181 ;  /* 0x000000b500b57308 */ /* 0x000ea20000000800 */
[C---:B----4-:R-:W-:Y:S01]  /*b370*/  FADD.FTZ R10, R177.reuse, R10 ;  /* 0x0000000ab10a7221 */ /* 0x050fe20000010000 */
[----:B------:R-:W-:Y:S01]  /*b380*/  F2FP.BF16.F32.PACK_AB R160, R177, R160 ;  /* 0x000000a0b1a0723e */ /* 0x000fe200000010ff */
[-C--:B------:R-:W-:Y:S01]  /*b390*/  FMUL.FTZ R136, R136, R164.reuse ;  /* 0x000000a488887220 */ /* 0x080fe20000410000 */
[-C--:B------:R-:W-:Y:S01]  /*b3a0*/  FMUL.FTZ R137, R137, R164.reuse ;  /* 0x000000a489897220 */ /* 0x080fe20000410000 */
[-C--:B------:R-:W-:Y:S01]  /*b3b0*/  FMUL.FTZ R140, R140, R164.reuse ;  /* 0x000000a48c8c7220 */ /* 0x080fe20000410000 */
[-C--:B------:R-:W-:Y:S01]  /*b3c0*/  FMUL.FTZ R141, R141, R164.reuse ;  /* 0x000000a48d8d7220 */ /* 0x080fe20000410000 */
[-C--:B------:R-:W-:Y:S01]  /*b3d0*/  FMUL.FTZ R144, R144, R164.reuse ;  /* 0x000000a490907220 */ /* 0x080fe20000410000 */
[-C--:B------:R-:W-:Y:S01]  /*b3e0*/  FMUL.FTZ R145, R145, R164.reuse ;  /* 0x000000a491917220 */ /* 0x080fe20000410000 */
[----:B-----5:R-:W-:Y:S01]  /*b3f0*/  FADD.FTZ R10, R180, R10 ;  /* 0x0000000ab40a7221 */ /* 0x020fe20000010000 */
[----:B------:R-:W-:Y:S01]  /*b400*/  FMUL.FTZ R148, R148, R164 ;  /* 0x000000a494947220 */ /* 0x000fe20000410000 */
[----:B---3--:R-:W-:Y:S01]  /*b410*/  FMNMX.FTZ R20, R20, R153, !PT ;  /* 0x0000009914147209 */ /* 0x008fe20007810000 */
[----:B------:R-:W-:-:S02]  /*b420*/  @!P2 IMAD R153, R189, 0x40, R198 ;  /* 0x00000040bd99a824 */ /* 0x000fc400078e02c6 */
[----:B------:R-:W-:Y:S02]  /*b430*/  FMUL.FTZ R149, R149, R164 ;  /* 0x000000a495957220 */ /* 0x000fe40000410000 */
[----:B------:R-:W-:Y:S01]  /*b440*/  FADD.FTZ R15, -R20, R15 ;  /* 0x0000000f140f7221 */ /* 0x000fe20000010100 */
[----:B------:R-:W-:Y:S02]  /*b450*/  @!P2 IMAD R153, R153, 0x4, R2 ;  /* 0x000000049999a824 */ /* 0x000fe400078e0202 */
[----:B--2---:R-:W-:Y:S01]  /*b460*/  FADD.FTZ R10, R181, R10 ;  /* 0x0000000ab50a7221 */ /* 0x004fe20000010000 */
[----:B------:R-:W-:Y:S02]  /*b470*/  FMUL.FTZ R15, R15, R3 ;  /* 0x000000030f0f7220 */ /* 0x000fe40000410000 */
[----:B------:R-:W-:Y:S04]  /*b480*/  @!P2 STS [R153+0x28800], R164 ;  /* 0x028800a49900a388 */ /* 0x000fe80000000800 */
[----:B------:R-:W2:Y:S02]  /*b490*/  MUFU.EX2 R15, R15 ;  /* 0x0000000f000f7308 */ /* 0x000ea40000000800 */
[----:B--2---:R2:W-:Y:S01]  /*b4a0*/  @!P2 STS [R153+0x28820], R15 ;  /* 0x0288200f9900a388 */ /* 0x0045e20000000800 */
        /* <DEDUP_REMOVED lines=9> */
[----:B--2---:R-:W-:Y:S01]  /*b540*/  FMUL.FTZ R153, R20, R3 ;  /* 0x0000000314997220 */ /* 0x004fe20000410000 */
[-C--:B------:R-:W-:Y:S01]  /*b550*/  FMUL.FTZ R43, R43, R15.reuse ;  /* 0x0000000f2b2b7220 */ /* 0x080fe20000410000 */
[-C--:B------:R-:W-:Y:S01]  /*b560*/  FMUL.FTZ R46, R46, R15.reuse ;  /* 0x0000000f2e2e7220 */ /* 0x080fe20000410000 */
[----:B------:R-:W-:Y:S01]  /*b570*/  FMUL.FTZ R47, R47, R15 ;  /* 0x0000000f2f2f7220 */ /* 0x000fe20000410000 */
        /* <DEDUP_REMOVED lines=17> */
[----:B------:R-:W-:Y:S01]  /*b690*/  FFMA.FTZ R183, R183, R3, -R153 ;  /* 0x00000003b7b77223 */ /* 0x000fe20000010899 */
[-C--:B------:R-:W-:Y:S01]  /*b6a0*/  FMUL.FTZ R50, R50, R15.reuse ;  /* 0x0000000f32327220 */ /* 0x080fe20000410000 */
[-C--:B------:R-:W-:Y:S01]  /*b6b0*/  FMUL.FTZ R51, R51, R15.reuse ;  /* 0x0000000f33337220 */ /* 0x080fe20000410000 */
[-C--:B------:R-:W-:Y:S01]  /*b6c0*/  FMUL.FTZ R54, R54, R15.reuse ;  /* 0x0000000f36367220 */ /* 0x080fe20000410000 */
[----:B------:R-:W-:Y:S01]  /*b6d0*/  FMUL.FTZ R55, R55, R15 ;  /* 0x0000000f37377220 */ /* 0x000fe20000410000 */
[----:B------:R-:W4:Y:S01]  /*b6e0*/  MUFU.EX2 R191, R191 ;  /* 0x000000bf00bf7308 */ /* 0x000f220000000800 */
[----:B--2---:R-:W-:Y:S01]  /*b6f0*/  FFMA.FTZ R11, R15, R11, R189 ;  /* 0x0000000b0f0b7223 */ /* 0x004fe200000100bd */
[-C--:B------:R-:W-:Y:S01]  /*b700*/  FMUL.FTZ R58, R58, R15.reuse ;  /* 0x0000000f3a3a7220 */ /* 0x080fe20000410000 */
[-C--:B------:R-:W-:Y:S01]  /*b710*/  FMUL.FTZ R59, R59, R15.reuse ;  /* 0x0000000f3b3b7220 */ /* 0x080fe20000410000 */
[-C--:B------:R-:W-:Y:S01]  /*b720*/  FMUL.FTZ R62, R62, R15.reuse ;  /* 0x0000000f3e3e7220 */ /* 0x080fe20000410000 */
[-C--:B------:R-:W-:Y:S01]  /*b730*/  FMUL.FTZ R63, R63, R15.reuse ;  /* 0x0000000f3f3f7220 */ /* 0x080fe20000410000 */
[-C--:B------:R-:W-:Y:S01]  /*b740*/  FMUL.FTZ R66, R66, R15.reuse ;  /* 0x0000000f42427220 */ /* 0x080fe20000410000 */
[----:B------:R-:W-:Y:S01]  /*b750*/  FMUL.FTZ R67, R67, R15 ;  /* 0x0000000f43437220 */ /* 0x000fe20000410000 */
[----:B------:R-:W2:Y:S01]  /*b760*/  MUFU.EX2 R155, R155 ;  /* 0x0000009b009b7308 */ /* 0x000ea20000000800 */
        /* <DEDUP_REMOVED lines=8> */
[----:B----4-:R-:W-:Y:S01]  /*b7f0*/  FADD.FTZ R153, R191, R153 ;  /* 0x00000099bf997221 */ /* 0x010fe20000010000 */
[-C--:B------:R-:W-:Y:S01]  /*b800*/  FMUL.FTZ R79, R79, R15.reuse ;  /* 0x0000000f4f4f7220 */ /* 0x080fe20000410000 */
[-C--:B------:R-:W-:Y:S01]  /*b810*/  FMUL.FTZ R82, R82, R15.reuse ;  /* 0x0000000f52527220 */ /* 0x080fe20000410000 */
[-C--:B------:R-:W-:Y:S01]  /*b820*/  FMUL.FTZ R83, R83, R15.reuse ;  /* 0x0000000f53537220 */ /* 0x080fe20000410000 */
[-C--:B------:R-:W-:Y:S01]  /*b830*/  FMUL.FTZ R86, R86, R15.reuse ;  /* 0x0000000f56567220 */ /* 0x080fe20000410000 */
[-C--:B------:R-:W-:Y:S01]  /*b840*/  FMUL.FTZ R87, R87, R15.reuse ;  /* 0x0000000f57577220 */ /* 0x080fe20000410000 */
[----:B------:R-:W-:Y:S01]  /*b850*/  FMUL.FTZ R90, R90, R15 ;  /* 0x0000000f5a5a7220 */ /* 0x000fe20000410000 */
[----:B------:R-:W4:Y:S01]  /*b860*/  MUFU.EX2 R162, R162 ;  /* 0x000000a200a27308 */ /* 0x000f220000000800 */
[C---:B--2---:R-:W-:Y:S01]  /*b870*/  FADD.FTZ R153, R155.reuse, R153 ;  /* 0x000000999b997221 */ /* 0x044fe20000010000 */
[----:B------:R-:W-:Y:S01]  /*b880*/  F2FP.BF16.F32.PACK_AB R191, R155, R191 ;  /* 0x000000bf9bbf723e */ /* 0x000fe200000010ff */
[----:B------:R-:W-:Y:S01]  /*b890*/  BAR.SYNC.DEFER_BLOCKING 0xf, 0x100 ;  /* 0x03c4000000007b1d */ /* 0x000fe20000010000 */
[-C--:B------:R-:W-:Y:S01]  /*b8a0*/  FMUL.FTZ R91, R91, R15.reuse ;  /* 0x0000000f5b5b7220 */ /* 0x080fe20000410000 */
[-C--:B------:R-:W-:Y:S01]  /*b8b0*/  FMUL.FTZ R94, R94, R15.reuse ;  /* 0x0000000f5e5e7220 */ /* 0x080fe20000410000 */
[-C--:B------:R-:W-:Y:S01]  /*b8c0*/  FMUL.FTZ R95, R95, R15.reuse ;  /* 0x0000000f5f5f7220 */ /* 0x080fe20000410000 */
[-C--:B------:R-:W-:Y:S01]  /*b8d0*/  FMUL.FTZ R98, R98, R15.reuse ;  /* 0x0000000f62627220 */ /* 0x080fe20000410000 */
[-C--:B------:R-:W-:Y:S01]  /*b8e0*/  FMUL.FTZ R99, R99, R15.reuse ;  /* 0x0000000f63637220 */ /* 0x080fe20000410000 */
[----:B------:R-:W2:Y:S01]  /*b8f0*/  MUFU.EX2 R157, R157 ;  /* 0x0000009d009d7308 */ /* 0x000ea20000000800 */
[----:B---3--:R-:W-:Y:S01]  /*b900*/  FADD.FTZ R153, R158, R153 ;  /* 0x000000999e997221 */ /* 0x008fe20000010000 */
[-C--:B------:R-:W-:Y:S01]  /*b910*/  FMUL.FTZ R102, R102, R15.reuse ;  /* 0x0000000f66667220 */ /* 0x080fe20000410000 */
        /* <DEDUP_REMOVED lines=12> */
[----:B------:R-:W-:Y:S01]  /*b9e0*/  FMUL.FTZ R122, R122, R15 ;  /* 0x0000000f7a7a7220 */ /* 0x000fe20000410000 */
[----:B------:R-:W4:Y:S01]  /*b9f0*/  MUFU.EX2 R159, R159 ;  /* 0x0000009f009f7308 */ /* 0x000f220000000800 */
[----:B--2---:R-:W-:Y:S01]  /*ba00*/  FADD.FTZ R155, R157, R154 ;  /* 0x0000009a9d9b7221 */ /* 0x004fe20000010000 */
[----:B------:R-:W-:Y:S01]  /*ba10*/  F2FP.BF16.F32.PACK_AB R154, R165, R161 ;  /* 0x000000a1a59a723e */ /* 0x000fe200000010ff */
[----:B------:R2:W-:Y:S01]  /*ba20*/  STSM.16.M88.4 [R217+0x26800], R188 ;  /* 0x026800bcd9007844 */ /* 0x0005e20000000200 */
[-C--:B------:R-:W-:Y:S01]  /*ba30*/  FMUL.FTZ R123, R123, R15.reuse ;  /* 0x0000000f7b7b7220 */ /* 0x080fe20000410000 */
[-C--:B------:R-:W-:Y:S01]  /*ba40*/  FMUL.FTZ R126, R126, R15.reuse ;  /* 0x0000000f7e7e7220 */ /* 0x080fe20000410000 */
[-C--:B------:R-:W-:Y:S01]  /*ba50*/  FMUL.FTZ R127, R127, R15.reuse ;  /* 0x0000000f7f7f7220 */ /* 0x080fe20000410000 */
[----:B------:R-:W-:Y:S01]  /*ba60*/  FMUL.FTZ R130, R130, R15 ;  /* 0x0000000f82827220 */ /* 0x000fe20000410000 */
[----:B------:R-:W5:Y:S01]  /*ba70*/  MUFU.EX2 R166, R166 ;  /* 0x000000a600a67308 */ /* 0x000f620000000800 */
[C---:B---3--:R-:W-:Y:S01]  /*ba80*/  FADD.FTZ R158, R163.reuse, R155 ;  /* 0x0000009ba39e7221 */ /* 0x048fe20000010000 */
[----:B------:R-:W-:Y:S01]  /*ba90*/  F2FP.BF16.F32.PACK_AB R155, R163, R157 ;  /* 0x0000009da39b723e */ /* 0x000fe200000010ff */
[-C--:B------:R-:W-:Y:S01]  /*baa0*/  FMUL.FTZ R131, R131, R15.reuse ;  /* 0x0000000f83837220 */ /* 0x080fe20000410000 */
[-C--:B------:R-:W-:Y:S01]  /*bab0*/  FMUL.FTZ R134, R134, R15.reuse ;  /* 0x0000000f86867220 */ /* 0x080fe20000410000 */
[-C--:B------:R-:W-:Y:S01]  /*bac0*/  FMUL.FTZ R135, R135, R15.reuse ;  /* 0x0000000f87877220 */ /* 0x080fe20000410000 */
[-C--:B------:R-:W-:Y:S01]  /*bad0*/  FMUL.FTZ R138, R138, R15.reuse ;  /* 0x0000000f8a8a7220 */ /* 0x080fe20000410000 */
[----:B------:R2:W-:Y:S01]  /*bae0*/  STSM.16.M88.4 [R220], R152 ;  /* 0x00000098dc007844 */ /* 0x0005e20000000200 */
        /* <DEDUP_REMOVED lines=9> */
[C---:B-----5:R-:W-:Y:S01]  /*bb80*/  FADD.FTZ R158, R166.reuse, R158 ;  /* 0x0000009ea69e7221 */ /* 0x060fe20000010000 */
[----:B------:R-:W-:Y:S01]  /*bb90*/  F2FP.BF16.F32.PACK_AB R157, R166, R159 ;  /* 0x0000009fa69d723e */ /* 0x000fe200000010ff */
[----:B------:R-:W-:-:S05]  /*bba0*/  FMUL.FTZ R151, R151, R15 ;  /* 0x0000000f97977220 */ /* 0x000fca0000410000 */
[----:B------:R-:W5:Y:S01]  /*bbb0*/  MUFU.EX2 R178, R178 ;  /* 0x000000b200b27308 */ /* 0x000f620000000800 */
[----:B---3--:R-:W-:Y:S01]  /*bbc0*/  FADD.FTZ R159, R11, R158 ;  /* 0x0000009e0b9f7221 */ /* 0x008fe20000010000 */
[----:B------:R-:W-:-:S06]  /*bbd0*/  F2FP.BF16.F32.PACK_AB R158, R173, R172 ;  /* 0x000000acad9e723e */ /* 0x000fcc00000010ff */
[----:B------:R-:W3:Y:S01]  /*bbe0*/  MUFU.EX2 R161, R179 ;  /* 0x000000b300a17308 */ /* 0x000ee20000000800 */
[C---:B----4-:R-:W-:Y:S01]  /*bbf0*/  FADD.FTZ R162, R175.reuse, R159 ;  /* 0x0000009fafa27221 */ /* 0x050fe20000010000 */
[----:B------:R-:W-:-:S05]  /*bc00*/  F2FP.BF16.F32.PACK_AB R159, R175, R11 ;  /* 0x0000000baf9f723e */ /* 0x000fca00000010ff */
[----:B------:R2:W-:Y:S01]  /*bc10*/  STSM.16.M88.4 [R218], R156 ;  /* 0x0000009cda007844 */ /* 0x0005e20000000200 */
[----:B------:R-:W4:Y:S01]  /*bc20*/  MUFU.EX2 R163, R182 ;  /* 0x000000b600a37308 */ /* 0x000f220000000800 */
[----:B-----5:R-:W-:-:S07]  /*bc30*/  FADD.FTZ R162, R178, R162 ;  /* 0x000000a2b2a27221 */ /* 0x020fce0000010000 */
[----:B------:R-:W5:Y:S01]  /*bc40*/  MUFU.EX2 R183, R183 ;  /* 0x000000b700b77308 */ /* 0x000f620000000800 */
[C---:B---3--:R-:W-:Y:S01]  /*bc50*/  FADD.FTZ R162, R161.reuse, R162 ;  /* 0x000000a2a1a27221 */ /* 0x048fe20000010000 */
[----:B------:R-:W-:-:S03]  /*bc60*/  F2FP.BF16.F32.PACK_AB R161, R161, R178 ;  /* 0x000000b2a1a1723e */ /* 0x000fc600000010ff */
[----:B----4-:R-:W-:Y:S01]  /*bc70*/  FADD.FTZ R11, R163, R162 ;  /* 0x000000a2a30b7221 */ /* 0x010fe20000010000 */
[----:B------:R-:W-:Y:S02]  /*bc80*/  F2FP.BF16.F32.PACK_AB R162, R181, R180 ;  /* 0x000000b4b5a2723e */ /* 0x000fe400000010ff */
[C---:B-----5:R-:W-:Y:S01]  /*bc90*/  F2FP.BF16.F32.PACK_AB R163, R183.reuse, R163 ;  /* 0x000000a3b7a3723e */ /* 0x060fe200000010ff */
[----:B------:R-:W-:-:S04]  /*bca0*/  FADD.FTZ R11, R183, R11 ;  /* 0x0000000bb70b7221 */ /* 0x000fc80000010000 */
[----:B------:R2:W-:Y:S01]  /*bcb0*/  STSM.16.M88.4 [R219], R160 ;  /* 0x000000a0db007844 */ /* 0x0005e20000000200 */
[----:B------:R-:W-:Y:S05]  /*bcc0*/  @!P0 BRA `(.L_x_3923) ;  /* 0x0000000000048947 */ /* 0x000fea0003800000 */
[----:B------:R-:W-:Y:S01]  /*bcd0*/  BPT.TRAP 0x1 ;  /* 0x000000040000795c */ /* 0x000fe20000300000 */
.L_x_3923:
[----:B------:R3:W4:Y:S01]  /*bce0*/  SYNCS.PHASECHK.TRANS64.TRYWAIT P2, [R21+URZ+0x28c50], R14 ;  /* 0x028c500e150075a7 */ /* 0x000722000804017f */
[----:B------:R-:W-:Y:S05]  /*bcf0*/  @!P0 BRA `(.L_x_3924) ;  /* 0x0000000000048947 */ /* 0x000fea0003800000 */
[----:B------:R-:W-:Y:S01]  /*bd00*/  BPT.TRAP 0x1 ;  /* 0x000000040000795c */ /* 0x000fe20000300000 */
.L_x_3924:
[----:B------:R-:W-:Y:S04]  /*bd10*/  BSSY B1, `(.L_x_3925) ;  /* 0x0000004000017945 */ /* 0x000fe80003800000 */
[----:B----4-:R-:W-:Y:S05]  /*bd20*/  @P2 BRA `(.L_x_3926) ;  /* 0x0000000000082947 */ /* 0x010fea0003800000 */
[----:B------:R-:W4:Y:S02]  /*bd30*/  SYNCS.PHASECHK.TRANS64.TRYWAIT P2, [R21+URZ+0x28c50], R14 ;  /* 0x028c500e150075a7 */ /* 0x000f24000804017f */
[----:B----4-:R-:W-:Y:S05]  /*bd40*/  @!P2 BRA `(.L_x_3927) ;  /* 0x000000b800dca947 */ /* 0x010fea0003800000 */
.L_x_3926:
[----:B------:R-:W-:Y:S05]  /*bd50*/  BSYNC B1 ;  /* 0x0000000000017941 */ /* 0x000fea0003800000 */
.L_x_3925:
[----:B01-34-:R-:W-:Y:S01]  /*bd60*/  IMAD R14, R18, 0x1000, R12 ;  /* 0x00001000120e7824 */ /* 0x01bfe200078e020c */
[----:B------:R-:W-:Y:S01]  /*bd70*/  WARPGROUP.ARRIVE ;  /* 0x00000000000079c5 */ /* 0x000fe20000000000 */
[----:B------:R-:W-:Y:S02]  /*bd80*/  IMAD.MOV.U32 R15, RZ, RZ, 0x40000040 ;  /* 0x40000040ff0f7424 */ /* 0x000fe400078e00ff */
[C---:B------:R-:W-:Y:S01]  /*bd90*/  VIADD R164, R14.reuse, 0x80 ;  /* 0x000000800ea47836 */ /* 0x040fe20000000000 */
[----:B------:R-:W-:Y:S01]  /*bda0*/  R2UR UR6, R14 ;  /* 0x000000000e0672ca */ /* 0x000fe200000e0000 */
[----:B------:R-:W-:Y:S01]  /*bdb0*/  IMAD.MOV.U32 R165, RZ, RZ, 0x40000040 ;  /* 0x40000040ffa57424 */ /* 0x000fe200078e00ff */
[----:B------:R-:W-:Y:S01]  /*bdc0*/  R2UR UR7, R15 ;  /* 0x000000000f0772ca */ /* 0x000fe200000e0000 */
[----:B------:R-:W-:-:S12]  /*bdd0*/  IMAD.MOV.U32 R15, RZ, RZ, 0x40000040 ;  /* 0x40000040ff0f7424 */ /* 0x000fd800078e00ff */
[----:B------:R-:W-:Y:S01]  /*bde0*/  HGMMA.64x256x16.F32.BF16 R24, R188, gdesc[UR4].tnspB, R24, gsb0 ;  /* 0x43e00004bc187df0 */ /* 0x000fe20008001818 */
[----:B------:R-:W-:Y:S02]  /*bdf0*/  R2UR UR6, R164 ;  /* 0x00000000a40672ca */ /* 0x000fe400000e0000 */
[----:B------:R-:W-:Y:S01]  /*be00*/  R2UR UR7, R165 ;  /* 0x00000000a50772ca */ /* 0x000fe200000e0000 */
[----:B------:R-:W-:Y:S02]  /*be10*/  WARPGROUP.DEPBAR.LE gsb0, 0x0 ;  /* 0x00008000000079c5 */ /* 0x000fe40000010000 */
[----:B------:R-:W-:-:S15]  /*be20*/  WARPGROUP.ARRIVE ;  /* 0x00000000000079c5 */ /* 0x000fde0000000000 */
[----:B------:R-:W-:-:S07]  /*be30*/  NOP ;  /* 0x0000000000007918 */ /* 0x000fce0000000000 */
[----:B------:R-:W-:Y:S03]  /*be40*/  HGMMA.64x256x16.F32.BF16 R24, R152, gdesc[UR4].tnspB, R24, gsb0 ;  /* 0x43e0000498187df0 */ /* 0x000fe60008001818 */
[----:B------:R-:W-:Y:S02]  /*be50*/  WARPGROUP.DEPBAR.LE gsb0, 0x0 ;  /* 0x00008000000079c5 */ /* 0x000fe40000010000 */
[C---:B--2---:R-:W-:Y:S01]  /*be60*/  VIADD R152, R14.reuse, 0x100 ;  /* 0x000001000e987836 */ /* 0x044fe20000000000 */
[----:B------:R-:W-:Y:S01]  /*be70*/  MOV R153, 0x40000040 ;  /* 0x4000004000997802 */ /* 0x000fe20000000f00 */
[----:B------:R-:W-:Y:S01]  /*be80*/  WARPGROUP.ARRIVE ;  /* 0x00000000000079c5 */ /* 0x000fe20000000000 */
[----:B------:R-:W-:Y:S02]  /*be90*/  VIADD R14, R14, 0x180 ;  /* 0x000001800e0e7836 */ /* 0x000fe40000000000 */
[----:B------:R-:W-:-:S02]  /*bea0*/  R2UR UR6, R152 ;  /* 0x00000000980672ca */ /* 0x000fc400000e0000 */
[----:B------:R-:W-:-:S15]  /*beb0*/  R2UR UR7, R153 ;  /* 0x00000000990772ca */ /* 0x000fde00000e0000 */
[----:B------:R-:W-:-:S01]  /*bec0*/  NOP ;  /* 0x0000000000007918 */ /* 0x000fc20000000000 */
        /* <DEDUP_REMOVED lines=16> */
[----:B------:R-:W-:Y:S05]  /*bfd0*/  @!P0 BRA `(.L_x_3928) ;  /* 0x0000000000048947 */ /* 0x000fea0003800000 */
[----:B------:R-:W-:Y:S01]  /*bfe0*/  BPT.TRAP 0x1 ;  /* 0x000000040000795c */ /* 0x000fe20000300000 */
.L_x_3928:
[----:B------:R-:W-:Y:S02]  /*bff0*/  VIADD R21, R21, 0x28c60 ;  /* 0x00028c6015157836 */ /* 0x000fe40000000000 */
[----:B------:R-:W-:Y:S02]  /*c000*/  IMAD.MOV.U32 R15, RZ, RZ, R20 ;  /* 0x000000ffff0f7224 */ /* 0x000fe400078e0014 */
[----:B------:R-:W-:Y:S01]  /*c010*/  IMAD.MOV.U32 R188, RZ, RZ, R0 ;  /* 0x000000ffffbc7224 */ /* 0x000fe200078e0000 */
[----:B------:R-:W-:Y:S01]  /*c020*/  PRMT R21, R193, 0x654, R21 ;  /* 0x00000654c1157816 */ /* 0x000fe20000000015 */
[----:B------:R-:W-:-:S03]  /*c030*/  IMAD.MOV.U32 R189, RZ, RZ, R18 ;  /* 0x000000ffffbd7224 */ /* 0x000fc600078e0012 */
[----:B------:R2:W-:Y:S01]  /*c040*/  SYNCS.ARRIVE.TRANS64.RED.A1T0 RZ, [R21+URZ], RZ ;  /* 0x000000ff15ff79a7 */ /* 0x0005e2000810043f */
[----:B------:R-:W-:Y:S05]  /*c050*/  @P1 BRA `(.L_x_3929) ;  /* 0xffffffe400641947 */ /* 0x000fea000383ffff */
.L_x_3916:
[----:B------:R-:W-:Y:S05]  /*c060*/  BSYNC B0 ;  /* 0x0000000000007941 */ /* 0x000fea0003800000 */
.L_x_3915:
[----:B-1----:R-:W3:Y:S01]  /*c070*/  LDL.LU R163, [R1+0x34] ;  /* 0x0000340001a37983 */ /* 0x002ee20000300800 */
[----:B--2---:R-:W-:-:S03]  /*c080*/  IMAD.MOV.U32 R21, RZ, RZ, -0x800000 ;  /* 0xff800000ff157424 */ /* 0x004fc600078e00ff */
[----:B------:R-:W1:Y:S04]  /*c090*/  SHFL.BFLY PT, R5, R10, 0x2, 0x1f ;  /* 0x0c401f000a057f89 */ /* 0x000e6800000e0000 */
[----:B------:R-:W2:Y:S01]  /*c0a0*/  SHFL.BFLY PT, R6, R11, 0x2, 0x1f ;  /* 0x0c401f000b067f89 */ /* 0x000ea200000e0000 */
[----:B-1----:R-:W-:Y:S01]  /*c0b0*/  FADD.FTZ R4, R5, R10 ;  /* 0x0000000a05047221 */ /* 0x002fe20000010000 */
[----:B--2---:R-:W-:-:S04]  /*c0c0*/  FADD.FTZ R6, R6, R11 ;  /* 0x0000000b06067221 */ /* 0x004fc80000010000 */
[----:B------:R-:W1:Y:S04]  /*c0d0*/  SHFL.BFLY PT, R5, R4, 0x1, 0x1f ;  /* 0x0c201f0004057f89 */ /* 0x000e6800000e0000 */
[----:B------:R-:W2:Y:S01]  /*c0e0*/  SHFL.BFLY PT, R7, R6, 0x1, 0x1f ;  /* 0x0c201f0006077f89 */ /* 0x000ea200000e0000 */
[----:B-1----:R-:W-:Y:S01]  /*c0f0*/  FADD.FTZ R5, R4, R5 ;  /* 0x0000000504057221 */ /* 0x002fe20000010000 */
[----:B--2---:R-:W-:Y:S01]  /*c100*/  FADD.FTZ R7, R6, R7 ;  /* 0x0000000706077221 */ /* 0x004fe20000010000 */
[----:B------:R-:W-:Y:S08]  /*c110*/  BAR.ARV 0x8, 0x100 ;  /* 0x0204000000007b1d */ /* 0x000ff00000002000 */
[----:B------:R-:W-:Y:S01]  /*c120*/  BAR.SYNC.DEFER_BLOCKING 0xf, 0x100 ;  /* 0x03c4000000007b1d */ /* 0x000fe20000010000 */
[----:B------:R-:W-:-:S02]  /*c130*/  FSETP.NE.FTZ.AND P0, PT, R5, RZ, PT ;  /* 0x000000ff0500720b */ /* 0x000fc40003f15000 */
[----:B------:R-:W-:-:S11]  /*c140*/  FSETP.NE.FTZ.AND P1, PT, R7, RZ, PT ;  /* 0x000000ff0700720b */ /* 0x000fd60003f35000 */
[----:B------:R-:W1:Y:S01]  /*c150*/  @P0 MUFU.LG2 R8, R5 ;  /* 0x0000000500080308 */ /* 0x000e620000000c00 */
[C---:B------:R-:W-:Y:S01]  /*c160*/  @P0 FMUL.FTZ R9, R3.reuse, 0.69314718246459960938 ;  /* 0x3f31721803090820 */ /* 0x040fe20000410000 */
[----:B------:R-:W-:-:S06]  /*c170*/  @P1 FMUL.FTZ R4, R3, 0.69314718246459960938 ;  /* 0x3f31721803041820 */ /* 0x000fcc0000410000 */
[----:B------:R-:W2:Y:S01]  /*c180*/  @P1 MUFU.LG2 R10, R7 ;  /* 0x00000007000a1308 */ /* 0x000ea20000000c00 */
[----:B-1----:R-:W-:-:S04]  /*c190*/  @P0 FMUL.FTZ R8, R8, 0.69314718246459960938 ;  /* 0x3f31721808080820 */ /* 0x002fc80000410000 */
[----:B------:R-:W-:Y:S01]  /*c1a0*/  @P0 FFMA.FTZ R21, R9, R0, R8 ;  /* 0x0000000009150223 */ /* 0x000fe20000010008 */
[----:B------:R-:W-:Y:S02]  /*c1b0*/  IMAD.MOV.U32 R0, RZ, RZ, -0x800000 ;  /* 0xff800000ff007424 */ /* 0x000fe400078e00ff */
[----:B--2---:R-:W-:-:S04]  /*c1c0*/  @P1 FMUL.FTZ R3, R10, 0.69314718246459960938 ;  /* 0x3f3172180a031820 */ /* 0x004fc80000410000 */
[----:B------:R-:W-:Y:S01]  /*c1d0*/  @P1 FFMA.FTZ R0, R4, R20, R3 ;  /* 0x0000001404001223 */ /* 0x000fe20000010003 */
[----:B------:R-:W-:Y:S02]  /*c1e0*/  IMAD.MOV R3, RZ, RZ, -R216 ;  /* 0x000000ffff037224 */ /* 0x000fe400078e0ad8 */
[----:B------:R-:W-:-:S03]  /*c1f0*/  IMAD.MOV.U32 R4, RZ, RZ, RZ ;  /* 0x000000ffff047224 */ /* 0x000fc600078e00ff */
[----:B------:R-:W-:Y:S01]  /*c200*/  ISETP.NE.AND P2, PT, R214, R3, PT ;  /* 0x00000003d600720c */ /* 0x000fe20003f45270 */
[----:B------:R-:W-:Y:S02]  /*c210*/  IMAD.MOV.U32 R3, RZ, RZ, RZ ;  /* 0x000000ffff037224 */ /* 0x000fe400078e00ff */
[----:B------:R-:W1:Y:S08]  /*c220*/  @P1 MUFU.RCP R4, R7 ;  /* 0x0000000700041308 */ /* 0x000e700000001000 */
[----:B------:R1:W2:Y:S01]  /*c230*/  @P0 MUFU.RCP R3, R5 ;  /* 0x0000000500030308 */ /* 0x0002a20000001000 */
[----:B------:R-:W-:Y:S01]  /*c240*/  PLOP3.LUT P0, PT, PT, PT, PT, 0x8, 0x0 ;  /* 0x000000000000781c */ /* 0x000fe20003f0e170 */
[----:B------:R-:W-:-:S02]  /*c250*/  @!P2 IMAD R9, R18, 0x40, R198 ;  /* 0x000000401209a824 */ /* 0x000fc400078e02c6 */
[----:B------:R-:W-:Y:S02]  /*c260*/  VIADD R18, R18, 0x1 ;  /* 0x0000000112127836 */ /* 0x000fe40000000000 */
[----:B------:R-:W-:-:S03]  /*c270*/  @!P2 IMAD R9, R9, 0x4, R2 ;  /* 0x000000040909a824 */ /* 0x000fc600078e0202 */
[----:B------:R-:W-:Y:S01]  /*c280*/  ISETP.NE.AND P1, PT, R18, 0x2, PT ;  /* 0x000000021200780c */ /* 0x000fe20003f25270 */
[-C--:B-1----:R-:W-:Y:S01]  /*c290*/  FMUL.FTZ R5, R26, R4.reuse ;  /* 0x000000041a057220 */ /* 0x082fe20000410000 */
[----:B------:R-:W-:Y:S01]  /*c2a0*/  @!P2 STS [R9+0x28820], R4 ;  /* 0x028820040900a388 */ /* 0x000fe20000000800 */
[-C--:B------:R-:W-:Y:S01]  /*c2b0*/  FMUL.FTZ R7, R30, R4.reuse ;  /* 0x000000041e077220 */ /* 0x080fe20000410000 */
[----:B------:R-:W-:Y:S01]  /*c2c0*/  SEL R2, RZ, 0x1, P1 ;  /* 0x00000001ff027807 */ /* 0x000fe20000800000 */
[-C--:B------:R-:W-:Y:S01]  /*c2d0*/  FMUL.FTZ R31, R31, R4.reuse ;  /* 0x000000041f1f7220 */ /* 0x080fe20000410000 */
[-C--:B------:R-:W-:Y:S01]  /*c2e0*/  FMUL.FTZ R35, R35, R4.reuse ;  /* 0x0000000423237220 */ /* 0x080fe20000410000 */
[-C--:B------:R-:W-:Y:S01]  /*c2f0*/  FMUL.FTZ R11, R38, R4.reuse ;  /* 0x00000004260b7220 */ /* 0x080fe20000410000 */
        /* <DEDUP_REMOVED lines=124> */
[----:B------:R-:W-:-:S02]  /*cac0*/  LOP3.LUT R23, R23, R2, RZ, 0x3c, !PT ;  /* 0x0000000217177212 */ /* 0x000fc400078e3cff */
[----:B------:R-:W-:Y:S01]  /*cad0*/  SEL R18, R18, RZ, P1 ;  /* 0x000000ff12127207 */ /* 0x000fe20000800000 */
[----:B---3--:R-:W-:-:S05]  /*cae0*/  VIADD R163, R163, 0x1 ;  /* 0x00000001a3a37836 */ /* 0x008fca0000000000 */
[----:B------:R0:W-:Y:S01]  /*caf0*/  STL [R1+0x34], R163 ;  /* 0x000034a301007387 */ /* 0x0001e20000100800 */
[----:B------:R-:W-:Y:S06]  /*cb00*/  BAR.ARV 0xe, 0x100 ;  /* 0x0384000000007b1d */ /* 0x000fec0000002000 */
.L_x_3860:
[----:B------:R-:W-:Y:S05]  /*cb10*/  BSYNC B7 ;  /* 0x0000000000077941 */ /* 0x000fea0003800000 */
.L_x_3858:
[----:B------:R-:W1:Y:S08]  /*cb20*/  S2UR UR4, SR_CgaCtaId ;  /* 0x00000000000479c3 */ /* 0x000e700000008800 */
[----:B------:R-:W-:Y:S01]  /*cb30*/  BAR.SYNC.DEFER_BLOCKING 0x5, 0x180 ;  /* 0x0146000000007b1d */ /* 0x000fe20000010000 */
[----:B------:R-:W-:-:S05]  /*cb40*/  MOV R2, 0x400 ;  /* 0x0000040000027802 */ /* 0x000fca0000000f00 */
[----:B------:R-:W-:Y:S01]  /*cb50*/  BSSY B0, `(.L_x_3930) ;  /* 0x0000327000007945 */ /* 0x000fe20003800000 */
[----:B-1----:R-:W-:-:S05]  /*cb60*/  IMAD.U32 R193, RZ, RZ, UR4 ;  /* 0x00000004ffc17e24 */ /* 0x002fca000f8e00ff */
[----:B------:R-:W-:-:S05]  /*cb70*/  LEA R2, R193, R2, 0x18 ;  /* 0x00000002c1027211 */ /* 0x000fca00078ec0ff */
[----:B-----5:R1:W2:Y:S01]  /*cb80*/  LDS.128 R24, [R2+0x28cd0] ;  /* 0x028cd00002187984 */ /* 0x0202a20000000c00 */
[----:B------:R-:W-:Y:S06]  /*cb90*/  BAR.ARV 0x4, 0x180 ;  /* 0x0106000000007b1d */ /* 0x000fec0000002000 */
[----:B------:R-:W-:Y:S05]  /*cba0*/  @P0 BRA `(.L_x_3931) ;  /* 0x0000002000a00947 */ /* 0x000fea0003800000 */
[----:B------:R-:W3:Y:S01]  /*cbb0*/  LDL R30, [R1+0x5c] ;  /* 0x00005c00011e7983 */ /* 0x000ee20000100800 */
[----:B------:R-:W-:Y:S01]  /*cbc0*/  F2FP.BF16.F32.PACK_AB R5, R3, R5 ;  /* 0x000000050305723e */ /* 0x000fe200000010ff */
[----:B------:R-:W-:Y:S01]  /*cbd0*/  ULDC.64 UR4, c[0x0][0xc00] ;  /* 0x0003000000047ab9 */ /* 0x000fe20000000a00 */
[----:B------:R-:W-:Y:S01]  /*cbe0*/  F2FP.BF16.F32.PACK_AB R4, R6, R8 ;  /* 0x000000080604723e */ /* 0x000fe200000010ff */
[----:B------:R-:W4:Y:S04]  /*cbf0*/  LDL.LU R70, [R1+0x18] ;  /* 0x0000180001467983 */ /* 0x000f280000300800 */
[----:B------:R-:W4:Y:S01]  /*cc00*/  LDL.LU R66, [R1+0x1c] ;  /* 0x00001c0001427983 */ /* 0x000f220000300800 */
[----:B------:R-:W0:Y:S01]  /*cc10*/  S2R R49, SR_SWINHI ;  /* 0x0000000000317919 */ /* 0x000e220000002f00 */
[----:B------:R-:W-:-:S02]  /*cc20*/  F2FP.BF16.F32.PACK_AB R7, R31, R7 ;  /* 0x000000071f07723e */ /* 0x000fc400000010ff */
[----:B------:R-:W-:Y:S02]  /*cc30*/  F2FP.BF16.F32.PACK_AB R6, R152, R154 ;  /* 0x0000009a9806723e */ /* 0x000fe400000010ff */
[----:B------:R-:W-:Y:S02]  /*cc40*/  MOV R44, R2 ;  /* 0x00000002002c7202 */ /* 0x000fe40000000f00 */
[----:B0-----:R-:W-:Y:S02]  /*cc50*/  MOV R45, R49 ;  /* 0x00000031002d7202 */ /* 0x001fe40000000f00 */
        /* <DEDUP_REMOVED lines=12> */
[----:B------:R-:W-:Y:S01]  /*cd20*/  F2FP.BF16.F32.PACK_AB R41, R99, R41 ;  /* 0x000000296329723e */ /* 0x000fe200000010ff */
[----:B------:R-:W-:Y:S01]  /*cd30*/  BAR.SYNC.DEFER_BLOCKING 0x1, 0x100 ;  /* 0x0044000000007b1d */ /* 0x000fe20000010000 */
[----:B---3--:R-:W-:-:S03]  /*cd40*/  IMAD.WIDE R48, R30, 0x2, R44 ;  /* 0x000000021e307825 */ /* 0x008fc600078e022c */
[----:B------:R-:W-:Y:S01]  /*cd50*/  LOP3.LUT R3, R48, 0x380, RZ, 0xc0, !PT ;  /* 0x0000038030037812 */ /* 0x000fe200078ec0ff */
[----:B------:R-:W-:-:S03]  /*cd60*/  IMAD.MOV.U32 R31, RZ, RZ, R49 ;  /* 0x000000ffff1f7224 */ /* 0x000fc600078e0031 */
[----:B------:R-:W-:-:S04]  /*cd70*/  SHF.R.U64 R3, R3, 0x3, RZ ;  /* 0x0000000303037819 */ /* 0x000fc800000012ff */
[----:B------:R-:W-:Y:S02]  /*cd80*/  LOP3.LUT R30, R3, R48, RZ, 0x3c, !PT ;  /* 0x00000030031e7212 */ /* 0x000fe400078e3cff */
[----:B--2---:R-:W-:Y:S02]  /*cd90*/  IADD3 R24, P0, R48, 0x20, RZ ;  /* 0x0000002030187810 */ /* 0x004fe40007f1e0ff */
[----:B------:R-:W-:-:S05]  /*cda0*/  MOV R30, R30 ;  /* 0x0000001e001e7202 */ /* 0x000fca0000000f00 */
[----:B------:R0:W-:Y:S01]  /*cdb0*/  STSM.16.M88.4 [R30], R4 ;  /* 0x000000041e007844 */ /* 0x0001e20000000200 */
[----:B------:R-:W-:Y:S01]  /*cdc0*/  LOP3.LUT R3, R24, 0x380, RZ, 0xc0, !PT ;  /* 0x0000038018037812 */ /* 0x000fe200078ec0ff */
[----:B0-----:R-:W-:Y:S01]  /*cdd0*/  IMAD.X R5, RZ, RZ, R49, P0 ;  /* 0x000000ffff057224 */ /* 0x001fe200000e0631 */
[----:B------:R-:W-:-:S04]  /*cde0*/  IADD3 R7, P0, R48, 0x40, RZ ;  /* 0x0000004030077810 */ /* 0x000fc80007f1e0ff */
[----:B------:R-:W-:-:S04]  /*cdf0*/  LOP3.LUT R6, R7, 0x380, RZ, 0xc0, !PT ;  /* 0x0000038007067812 */ /* 0x000fc800078ec0ff */
[----:B------:R-:W-:Y:S02]  /*ce00*/  SHF.R.U64 R6, R6, 0x3, RZ ;  /* 0x0000000306067819 */ /* 0x000fe400000012ff */
[----:B------:R-:W-:Y:S02]  /*ce10*/  SHF.R.U64 R3, R3, 0x3, RZ ;  /* 0x0000000303037819 */ /* 0x000fe400000012ff */
[----:B------:R-:W-:Y:S01]  /*ce20*/  LOP3.LUT R6, R6, R7, RZ, 0x3c, !PT ;  /* 0x0000000706067212 */ /* 0x000fe200078e3cff */
[----:B------:R-:W-:Y:S01]  /*ce30*/  IMAD.X R7, RZ, RZ, R49, P0 ;  /* 0x000000ffff077224 */ /* 0x000fe200000e0631 */
[----:B------:R-:W-:Y:S02]  /*ce40*/  LOP3.LUT R4, R3, R24, RZ, 0x3c, !PT ;  /* 0x0000001803047212 */ /* 0x000fe400078e3cff */
[----:B------:R-:W-:Y:S02]  /*ce50*/  IADD3 R53, P6, R48, 0x2040, RZ ;  /* 0x0000204030357810 */ /* 0x000fe40007fde0ff */
[----:B------:R-:W-:-:S02]  /*ce60*/  MOV R3, R6 ;  /* 0x0000000600037202 */ /* 0x000fc40000000f00 */
[----:B------:R-:W-:Y:S02]  /*ce70*/  F2FP.BF16.F32.PACK_AB R7, R47, R46 ;  /* 0x0000002e2f07723e */ /* 0x000fe400000010ff */
[C---:B------:R-:W-:Y:S02]  /*ce80*/  IADD3 R47, P5, R48.reuse, 0x2060, RZ ;  /* 0x00002060302f7810 */ /* 0x040fe40007fbe0ff */
[C---:B------:R-:W-:Y:S02]  /*ce90*/  IADD3 R57, P2, R48.reuse, 0x2020, RZ ;  /* 0x0000202030397810 */ /* 0x040fe40007f5e0ff */
[C---:B------:R-:W-:Y:S02]  /*cea0*/  IADD3 R39, P3, R48.reuse, 0x2000, RZ ;  /* 0x0000200030277810 */ /* 0x040fe40007f7e0ff */
[----:B------:R-:W-:Y:S02]  /*ceb0*/  IADD3 R61, P4, R48, 0x60, RZ ;  /* 0x00000060303d7810 */ /* 0x000fe40007f9e0ff */
[----:B------:R-:W-:-:S02]  /*cec0*/  LOP3.LUT R52, R53, 0x380, RZ, 0xc0, !PT ;  /* 0x0000038035347812 */ /* 0x000fc400078ec0ff */
[----:B------:R-:W-:Y:S02]  /*ced0*/  LOP3.LUT R46, R47, 0x380, RZ, 0xc0, !PT ;  /* 0x000003802f2e7812 */ /* 0x000fe400078ec0ff */
[----:B------:R-:W-:Y:S02]  /*cee0*/  LOP3.LUT R56, R57, 0x380, RZ, 0xc0, !PT ;  /* 0x0000038039387812 */ /* 0x000fe400078ec0ff */
[----:B------:R-:W-:Y:S02]  /*cef0*/  MOV R24, R4 ;  /* 0x0000000400187202 */ /* 0x000fe40000000f00 */
[----:B------:R-:W-:Y:S02]  /*cf00*/  LOP3.LUT R38, R39, 0x380, RZ, 0xc0, !PT ;  /* 0x0000038027267812 */ /* 0x000fe400078ec0ff */
[----:B------:R-:W-:Y:S02]  /*cf10*/  F2FP.BF16.F32.PACK_AB R4, R20, R153 ;  /* 0x000000991404723e */ /* 0x000fe400000010ff */
[----:B------:R-:W-:-:S02]  /*cf20*/  F2FP.BF16.F32.PACK_AB R5, R43, R42 ;  /* 0x0000002a2b05723e */ /* 0x000fc400000010ff */
[----:B------:R-:W-:Y:S02]  /*cf30*/  F2FP.BF16.F32.PACK_AB R6, R12, R28 ;  /* 0x0000001c0c06723e */ /* 0x000fe400000010ff */
[----:B------:R-:W-:Y:S02]  /*cf40*/  LOP3.LUT R60, R61, 0x380, RZ, 0xc0, !PT ;  /* 0x000003803d3c7812 */ /* 0x000fe400078ec0ff */
[----:B------:R-:W-:Y:S02]  /*cf50*/  SHF.R.U64 R52, R52, 0x3, RZ ;  /* 0x0000000334347819 */ /* 0x000fe400000012ff */
[----:B------:R-:W-:Y:S02]  /*cf60*/  SHF.R.U64 R46, R46, 0x3, RZ ;  /* 0x000000032e2e7819 */ /* 0x000fe400000012ff */
[----:B------:R-:W-:Y:S01]  /*cf70*/  SHF.R.U64 R56, R56, 0x3, RZ ;  /* 0x0000000338387819 */ /* 0x000fe200000012ff */
[----:B------:R0:W-:Y:S01]  /*cf80*/  STSM.16.M88.4 [R24], R8 ;  /* 0x0000000818007844 */ /* 0x0001e20000000200 */
[----:B------:R-:W-:-:S02]  /*cf90*/  SHF.R.U64 R38, R38, 0x3, RZ ;  /* 0x0000000326267819 */ /* 0x000fc400000012ff */
[----:B------:R-:W-:Y:S01]  /*cfa0*/  SHF.R.U64 R60, R60, 0x3, RZ ;  /* 0x000000033c3c7819 */ /* 0x000fe200000012ff */
[----:B------:R2:W-:Y:S01]  /*cfb0*/  STSM.16.M88.4 [R3], R4 ;  /* 0x0000000403007844 */ /* 0x0005e20000000200 */
        /* <DEDUP_REMOVED lines=11> */
[C---:B0-----:R-:W-:Y:S02]  /*d070*/  IADD3 R9, P0, R48.reuse, 0x4020, RZ ;  /* 0x0000402030097810 */ /* 0x041fe40007f1e0ff */
[C---:B------:R-:W-:Y:S02]  /*d080*/  IADD3 R11, P2, R48.reuse, 0x6000, RZ ;  /* 0x00006000300b7810 */ /* 0x040fe40007f5e0ff */
[C---:B--2---:R-:W-:Y:S02]  /*d090*/  IADD3 R6, P6, R48.reuse, 0x6020, RZ ;  /* 0x0000602030067810 */ /* 0x044fe40007fde0ff */
        /* <DEDUP_REMOVED lines=32> */
[----:B------:R-:W-:Y:S02]  /*d2a0*/  MOV R38, R38 ;  /* 0x0000002600267202 */ /* 0x000fe40000000f00 */
[----:B------:R-:W-:Y:S02]  /*d2b0*/  MOV R39, R46 ;  /* 0x0000002e00277202 */ /* 0x000fe40000000f00 */
[----:B------:R-:W-:Y:S02]  /*d2c0*/  MOV R36, R52 ;  /* 0x0000003400247202 */ /* 0x000fe40000000f00 */
[----:B------:R-:W-:Y:S02]  /*d2d0*/  MOV R20, R6 ;  /* 0x0000000600147202 */ /* 0x000fe40000000f00 */
[----:B------:R-:W-:Y:S02]  /*d2e0*/  MOV R46, R4 ;  /* 0x00000004002e7202 */ /* 0x000fe40000000f00 */
[----:B------:R-:W-:-:S02]  /*d2f0*/  MOV R60, R60 ;  /* 0x0000003c003c7202 */ /* 0x000fc40000000f00 */
[----:B------:R-:W-:Y:S02]  /*d300*/  MOV R24, R8 ;  /* 0x0000000800187202 */ /* 0x000fe40000000f00 */
[----:B------:R-:W-:Y:S02]  /*d310*/  MOV R53, R10 ;  /* 0x0000000a00357202 */ /* 0x000fe40000000f00 */
[----:B------:R-:W-:Y:S02]  /*d320*/  F2FP.BF16.F32.PACK_AB R4, R160, R162 ;  /* 0x000000a2a004723e */ /* 0x000fe400000010ff */
[----:B------:R-:W-:Y:S02]  /*d330*/  F2FP.BF16.F32.PACK_AB R5, R51, R50 ;  /* 0x000000323305723e */ /* 0x000fe400000010ff */
[----:B------:R-:W-:Y:S02]  /*d340*/  F2FP.BF16.F32.PACK_AB R6, R158, R161 ;  /* 0x000000a19e06723e */ /* 0x000fe400000010ff */
[----:B------:R-:W-:-:S02]  /*d350*/  F2FP.BF16.F32.PACK_AB R7, R55, R54 ;  /* 0x000000363707723e */ /* 0x000fc400000010ff */
[----:B------:R-:W-:Y:S02]  /*d360*/  LOP3.LUT R3, R48, 0x380, RZ, 0xc0, !PT ;  /* 0x0000038030037812 */ /* 0x000fe400078ec0ff */
[----:B------:R-:W-:Y:S02]  /*d370*/  F2FP.BF16.F32.PACK_AB R8, R156, R159 ;  /* 0x0000009f9c08723e */ /* 0x000fe400000010ff */
[----:B------:R-:W-:Y:S02]  /*d380*/  F2FP.BF16.F32.PACK_AB R9, R59, R58 ;  /* 0x0000003a3b09723e */ /* 0x000fe400000010ff */
[----:B------:R-:W-:Y:S02]  /*d390*/  F2FP.BF16.F32.PACK_AB R10, R155, R157 ;  /* 0x0000009d9b0a723e */ /* 0x000fe400000010ff */
[----:B------:R-:W-:Y:S02]  /*d3a0*/  F2FP.BF16.F32.PACK_AB R11, R63, R62 ;  /* 0x0000003e3f0b723e */ /* 0x000fe400000010ff */
[----:B------:R-:W-:-:S02]  /*d3b0*/  MOV R56, R56 ;  /* 0x0000003800387202 */ /* 0x000fc40000000f00 */
[----:B------:R-:W-:Y:S02]  /*d3c0*/  MOV R52, R30 ;  /* 0x0000001e00347202 */ /* 0x000fe40000000f00 */
[----:B------:R-:W-:Y:S02]  /*d3d0*/  F2FP.BF16.F32.PACK_AB R12, R65, R64 ;  /* 0x00000040410c723e */ /* 0x000fe400000010ff */
[----:B------:R-:W-:Y:S02]  /*d3e0*/  MOV R47, R34 ;  /* 0x00000022002f7202 */ /* 0x000fe40000000f00 */
[----:B------:R-:W-:Y:S02]  /*d3f0*/  F2FP.BF16.F32.PACK_AB R28, R73, R72 ;  /* 0x00000048491c723e */ /* 0x000fe400000010ff */
[----:B------:R-:W-:Y:S02]  /*d400*/  F2FP.BF16.F32.PACK_AB R30, R77, R76 ;  /* 0x0000004c4d1e723e */ /* 0x000fe400000010ff */
[----:B------:R-:W-:Y:S01]  /*d410*/  F2FP.BF16.F32.PACK_AB R31, R79, R78 ;  /* 0x0000004e4f1f723e */ /* 0x000fe200000010ff */
[----:B------:R-:W-:Y:S01]  /*d420*/  STSM.16.M88.4 [R60], R4 ;  /* 0x000000043c007844 */ /* 0x000fe20000000200 */
[----:B------:R-:W-:-:S02]  /*d430*/  F2FP.BF16.F32.PACK_AB R34, R85, R84 ;  /* 0x000000545522723e */ /* 0x000fc400000010ff */
[----:B------:R-:W-:Y:S01]  /*d440*/  F2FP.BF16.F32.PACK_AB R35, R87, R86 ;  /* 0x000000565723723e */ /* 0x000fe200000010ff */
[----:B------:R0:W-:Y:S01]  /*d450*/  STSM.16.M88.4 [R38], R8 ;  /* 0x0000000826007844 */ /* 0x0001e20000000200 */
[----:B------:R-:W-:-:S03]  /*d460*/  SHF.R.U64 R3, R3, 0x3, RZ ;  /* 0x0000000303037819 */ /* 0x000fc600000012ff */
[----:B------:R-:W-:Y:S01]  /*d470*/  STSM.16.M88.4 [R56], R12 ;  /* 0x0000000c38007844 */ /* 0x000fe20000000200 */
[----:B------:R-:W-:-:S03]  /*d480*/  LOP3.LUT R48, R3, R48, RZ, 0x3c, !PT ;  /* 0x0000003003307212 */ /* 0x000fc600078e3cff */
[----:B------:R2:W-:Y:S01]  /*d490*/  STSM.16.M88.4 [R36], R28 ;  /* 0x0000001c24007844 */ /* 0x0005e20000000200 */
[----:B------:R-:W-:-:S03]  /*d4a0*/  MOV R3, R42 ;  /* 0x0000002a00037202 */ /* 0x000fc60000000f00 */
[----:B------:R3:W-:Y:S01]  /*d4b0*/  STSM.16.M88.4 [R39], R32 ;  /* 0x0000002027007844 */ /* 0x0007e20000000200 */
[----:B------:R-:W-:Y:S02]  /*d4c0*/  F2FP.BF16.F32.PACK_AB R42, R101, R100 ;  /* 0x00000064652a723e */ /* 0x000fe400000010ff */
[----:B------:R-:W-:Y:S02]  /*d4d0*/  F2FP.BF16.F32.PACK_AB R43, R103, R102 ;  /* 0x00000066672b723e */ /* 0x000fe400000010ff */
[----:B0-----:R-:W-:Y:S02]  /*d4e0*/  F2FP.BF16.F32.PACK_AB R38, R93, R92 ;  /* 0x0000005c5d26723e */ /* 0x001fe400000010ff */
[----:B------:R-:W-:Y:S02]  /*d4f0*/  F2FP.BF16.F32.PACK_AB R4, R105, R104 ;  /* 0x000000686904723e */ /* 0x000fe400000010ff */
[----:B------:R-:W-:Y:S02]  /*d500*/  F2FP.BF16.F32.PACK_AB R5, R107, R106 ;  /* 0x0000006a6b05723e */ /* 0x000fe400000010ff */
[----:B--2---:R-:W-:-:S02]  /*d510*/  F2FP.BF16.F32.PACK_AB R36, R89, R88 ;  /* 0x000000585924723e */ /* 0x004fc400000010ff */
[----:B------:R-:W-:Y:S02]  /*d520*/  F2FP.BF16.F32.PACK_AB R6, R109, R108 ;  /* 0x0000006c6d06723e */ /* 0x000fe400000010ff */
[----:B---3--:R-:W-:Y:S02]  /*d530*/  F2FP.BF16.F32.PACK_AB R39, R95, R94 ;  /* 0x0000005e5f27723e */ /* 0x008fe400000010ff */
[----:B------:R-:W-:Y:S02]  /*d540*/  F2FP.BF16.F32.PACK_AB R7, R111, R110 ;  /* 0x0000006e6f07723e */ /* 0x000fe400000010ff */
[----:B------:R-:W-:Y:S02]  /*d550*/  F2FP.BF16.F32.PACK_AB R8, R113, R112 ;  /* 0x000000707108723e */ /* 0x000fe400000010ff */
[----:B------:R-:W-:Y:S02]  /*d560*/  F2FP.BF16.F32.PACK_AB R9, R115, R114 ;  /* 0x000000727309723e */ /* 0x000fe400000010ff */
[----:B------:R-:W-:-:S02]  /*d570*/  F2FP.BF16.F32.PACK_AB R10, R117, R116 ;  /* 0x00000074750a723e */ /* 0x000fc400000010ff */
[----:B------:R-:W-:Y:S01]  /*d580*/  F2FP.BF16.F32.PACK_AB R11, R119, R118 ;  /* 0x00000076770b723e */ /* 0x000fe200000010ff */
[----:B------:R-:W-:Y:S01]  /*d590*/  STSM.16.M88.4 [R3], R36 ;  /* 0x0000002403007844 */ /* 0x000fe20000000200 */
[----:B------:R-:W-:-:S03]  /*d5a0*/  IMAD.X R49, RZ, RZ, R49, P1 ;  /* 0x000000ffff317224 */ /* 0x000fc600008e0631 */
[----:B------:R-:W-:Y:S01]  /*d5b0*/  STSM.16.M88.4 [R24], R40 ;  /* 0x0000002818007844 */ /* 0x000fe20000000200 */
[----:B------:R-:W-:-:S03]  /*d5c0*/  F2FP.BF16.F32.PACK_AB R12, R121, R120 ;  /* 0x00000078790c723e */ /* 0x000fc600000010ff */
[----:B------:R-:W-:Y:S01]  /*d5d0*/  STSM.16.M88.4 [R47], R4 ;  /* 0x000000042f007844 */ /* 0x000fe20000000200 */
[----:B------:R-:W-:Y:S02]  /*d5e0*/  F2FP.BF16.F32.PACK_AB R13, R123, R122 ;  /* 0x0000007a7b0d723e */ /* 0x000fe400000010ff */
[----:B------:R-:W-:Y:S01]  /*d5f0*/  F2FP.BF16.F32.PACK_AB R14, R125, R124 ;  /* 0x0000007c7d0e723e */ /* 0x000fe200000010ff */
[----:B------:R4:W-:Y:S01]  /*d600*/  STSM.16.M88.4 [R52], R8 ;  /* 0x0000000834007844 */ /* 0x0009e20000000200 */
[----:B------:R-:W-:Y:S02]  /*d610*/  F2FP.BF16.F32.PACK_AB R15, R127, R126 ;  /* 0x0000007e7f0f723e */ /* 0x000fe400000010ff */
[----:B------:R-:W-:Y:S02]  /*d620*/  ISETP.NE.U32.AND P0, PT, RZ, UR4, PT ;  /* 0x00000004ff007c0c */ /* 0x000fe4000bf05070 */
[----:B------:R-:W-:Y:S02]  /*d630*/  F2FP.BF16.F32.PACK_AB R28, R129, R128 ;  /* 0x00000080811c723e */ /* 0x000fe400000010ff */
[----:B------:R-:W-:-:S02]  /*d640*/  F2FP.BF16.F32.PACK_AB R29, R131, R130 ;  /* 0x00000082831d723e */ /* 0x000fc400000010ff */
[----:B------:R-:W-:Y:S02]  /*d650*/  F2FP.BF16.F32.PACK_AB R30, R133, R132 ;  /* 0x00000084851e723e */ /* 0x000fe400000010ff */
[----:B------:R-:W-:Y:S02]  /*d660*/  F2FP.BF16.F32.PACK_AB R31, R135, R134 ;  /* 0x00000086871f723e */ /* 0x000fe400000010ff */
[----:B------:R-:W-:Y:S02]  /*d670*/  F2FP.BF16.F32.PACK_AB R32, R137, R136 ;  /* 0x000000888920723e */ /* 0x000fe400000010ff */
[----:B----4-:R-:W-:Y:S02]  /*d680*/  IADD3 R8, P1, R70, UR4, RZ ;  /* 0x0000000446087c10 */ /* 0x010fe4000ff3e0ff */
[----:B------:R-:W-:Y:S02]  /*d690*/  F2FP.BF16.F32.PACK_AB R33, R139, R138 ;  /* 0x0000008a8b21723e */ /* 0x000fe400000010ff */
[----:B------:R-:W-:-:S02]  /*d6a0*/  F2FP.BF16.F32.PACK_AB R34, R141, R140 ;  /* 0x0000008c8d22723e */ /* 0x000fc400000010ff */
[----:B------:R-:W-:Y:S02]  /*d6b0*/  F2FP.BF16.F32.PACK_AB R35, R143, R142 ;  /* 0x0000008e8f23723e */ /* 0x000fe400000010ff */
[----:B------:R-:W-:Y:S02]  /*d6c0*/  MOV R48, R48 ;  /* 0x0000003000307202 */ /* 0x000fe40000000f00 */
[----:B------:R-:W-:Y:S02]  /*d6d0*/  F2FP.BF16.F32.PACK_AB R4, R145, R144 ;  /* 0x000000909104723e */ /* 0x000fe400000010ff */
[----:B------:R-:W-:Y:S02]  /*d6e0*/  F2FP.BF16.F32.PACK_AB R5, R147, R146 ;  /* 0x000000929305723e */ /* 0x000fe400000010ff */
[----:B------:R-:W-:Y:S02]  /*d6f0*/  F2FP.BF16.F32.PACK_AB R6, R149, R148 ;  /* 0x000000949506723e */ /* 0x000fe400000010ff */
[----:B------:R-:W-:Y:S01]  /*d700*/  F2FP.BF16.F32.PACK_AB R7, R151, R150 ;  /* 0x000000969707723e */ /* 0x000fe200000010ff */
[----:B------:R-:W-:Y:S01]  /*d710*/  STSM.16.M88.4 [R53], R12 ;  /* 0x0000000c35007844 */ /* 0x000fe20000000200 */
[----:B------:R-:W-:-:S02]  /*d720*/  ISETP.NE.AND.EX P0, PT, RZ, UR5, PT, P0 ;  /* 0x00000005ff007c0c */ /* 0x000fc4000bf05300 */
[----:B------:R-:W-:Y:S01]  /*d730*/  IADD3.X R9, R66, UR5, RZ, P1, !PT ;  /* 0x0000000542097c10 */ /* 0x000fe20008ffe4ff */
[----:B------:R-:W-:Y:S01]  /*d740*/  ULDC.64 UR4, c[0x0][0xc08] ;  /* 0x0003020000047ab9 */ /* 0x000fe20000000a00 */
[----:B------:R-:W-:Y:S01]  /*d750*/  STSM.16.M88.4 [R20], R28 ;  /* 0x0000001c14007844 */ /* 0x000fe20000000200 */
[----:B------:R-:W-:-:S03]  /*d760*/  ISETP.NE.U32.AND P6, PT, RZ, UR4, PT ;  /* 0x00000004ff007c0c */ /* 0x000fc6000bfc5070 */
[----:B------:R-:W-:Y:S01]  /*d770*/  STSM.16.M88.4 [R46], R32 ;  /* 0x000000202e007844 */ /* 0x000fe20000000200 */
[----:B------:R-:W-:-:S03]  /*d780*/  ISETP.NE.AND.EX P6, PT, RZ, UR5, PT, P6 ;  /* 0x00000005ff007c0c */ /* 0x000fc6000bfc5360 */
[----:B------:R0:W-:Y:S01]  /*d790*/  STSM.16.M88.4 [R48], R4 ;  /* 0x0000000430007844 */ /* 0x0001e20000000200 */
[----:B------:R-:W-:Y:S01]  /*d7a0*/  IMAD.MOV.U32 R24, RZ, RZ, RZ ;  /* 0x000000ffff187224 */ /* 0x000fe200078e00ff */
[----:B------:R-:W-:Y:S08]  /*d7b0*/  BAR.SYNC.DEFER_BLOCKING 0x1, 0x100 ;  /* 0x0044000000007b1d */ /* 0x000ff00000010000 */
[----:B0-----:R-:W-:Y:S01]  /*d7c0*/  @P6 IADD3 R4, P4, R70, UR4, RZ ;  /* 0x0000000446046c10 */ /* 0x001fe2000ff9e0ff */
[----:B------:R-:W-:-:S02]  /*d7d0*/  ULDC UR4, c[0x0][0xa88] ;  /* 0x0002a20000047ab9 */ /* 0x000fc40000000800 */
[----:B------:R-:W-:Y:S01]  /*d7e0*/  IMAD.U32 R3, RZ, RZ, UR4 ;  /* 0x00000004ff037e24 */ /* 0x000fe2000f8e00ff */
[----:B------:R-:W-:Y:S01]  /*d7f0*/  @P6 IADD3.X R5, R66, UR5, RZ, P4, !PT ;  /* 0x0000000542056c10 */ /* 0x000fe2000a7fe4ff */
[----:B------:R0:W5:Y:S04]  /*d800*/  @P0 LDG.E R24, desc[UR40][R8.64] ;  /* 0x0000002808180981 */ /* 0x000168000c1e1900 */
[----:B------:R0:W5:Y:S01]  /*d810*/  @P6 LDG.E R3, desc[UR40][R4.64] ;  /* 0x0000002804036981 */ /* 0x000162000c1e1900 */
[----:B------:R-:W2:Y:S02]  /*d820*/  S2R R90, SR_TID.X ;  /* 0x00000000005a7919 */ /* 0x000ea40000002100 */
[----:B--2---:R-:W-:-:S05]  /*d830*/  VIADD R90, R90, 0xffffff80 ;  /* 0xffffff805a5a7836 */ /* 0x004fca0000000000 */
[----:B------:R-:W-:-:S04]  /*d840*/  SHF.R.S32.HI R98, RZ, 0x1f, R90 ;  /* 0x0000001fff627819 */ /* 0x000fc8000001145a */
[----:B------:R-:W-:-:S04]  /*d850*/  LEA.HI R98, R98, R90, RZ, 0x3 ;  /* 0x0000005a62627211 */ /* 0x000fc800078f18ff */
[----:B------:R-:W-:-:S05]  /*d860*/  SHF.R.S32.HI R98, RZ, 0x3, R98 ;  /* 0x00000003ff627819 */ /* 0x000fca0000011462 */
[----:B------:R-:W-:-:S04]  /*d870*/  IMAD R15, R98, 0x40, R196 ;  /* 0x00000040620f7824 */ /* 0x000fc800078e02c4 */
[----:B------:R-:W-:-:S03]  /*d880*/  IMAD.WIDE R14, R15, 0x2, R44 ;  /* 0x000000020f0e7825 */ /* 0x000fc600078e022c */
[C---:B------:R-:W-:Y:S02]  /*d890*/  IADD3 R11, P1, R14.reuse, 0x1000, RZ ;  /* 0x000010000e0b7810 */ /* 0x040fe40007f3e0ff */
[C---:B------:R-:W-:Y:S02]  /*d8a0*/  IADD3 R13, P2, R14.reuse, 0x2000, RZ ;  /* 0x000020000e0d7810 */ /* 0x040fe40007f5e0ff */
[C---:B------:R-:W-:Y:S02]  /*d8b0*/  IADD3 R29, P3, R14.reuse, 0x3000, RZ ;  /* 0x000030000e1d7810 */ /* 0x040fe40007f7e0ff */
[----:B------:R-:W-:Y:S02]  /*d8c0*/  IADD3 R33, P4, R14, 0x4000, RZ ;  /* 0x000040000e217810 */ /* 0x000fe40007f9e0ff */
        /* <DEDUP_REMOVED lines=8> */
[----:B------:R-:W-:Y:S02]  /*d950*/  IADD3 R37, P5, R14, 0x5000, RZ ;  /* 0x000050000e257810 */ /* 0x000fe40007fbe0ff */
        /* <DEDUP_REMOVED lines=8> */
[----:B------:R-:W-:-:S02]  /*d9e0*/  P2R R6, PR, RZ, 0x20 ;  /* 0x00000020ff067803 */ /* 0x000fc40000000000 */
[C---:B------:R-:W-:Y:S02]  /*d9f0*/  IADD3 R41, P1, R14.reuse, 0x6000, RZ ;  /* 0x000060000e297810 */ /* 0x040fe40007f3e0ff */
[C---:B------:R-:W-:Y:S02]  /*da00*/  IADD3 R45, P2, R14.reuse, 0x7000, RZ ;  /* 0x000070000e2d7810 */ /* 0x040fe40007f5e0ff */
[C---:B------:R-:W-:Y:S02]  /*da10*/  IADD3 R49, P3, R14.reuse, 0x8000, RZ ;  /* 0x000080000e317810 */ /* 0x040fe40007f7e0ff */
[C---:B------:R-:W-:Y:S02]  /*da20*/  IADD3 R53, P4, R14.reuse, 0x9000, RZ ;  /* 0x000090000e357810 */ /* 0x040fe40007f9e0ff */
[----:B------:R-:W-:Y:S02]  /*da30*/  IADD3 R57, P5, R14, 0xa000, RZ ;  /* 0x0000a0000e397810 */ /* 0x000fe40007fbe0ff */
[----:B------:R-:W-:-:S02]  /*da40*/  LOP3.LUT R36, R37, 0x380, RZ, 0xc0, !PT ;  /* 0x0000038025247812 */ /* 0x000fc400078ec0ff */
[----:B------:R-:W-:Y:S02]  /*da50*/  LOP3.LUT R40, R41, 0x380, RZ, 0xc0, !PT ;  /* 0x0000038029287812 */ /* 0x000fe400078ec0ff */
[----:B------:R-:W-:Y:S02]  /*da60*/  LOP3.LUT R44, R45, 0x380, RZ, 0xc0, !PT ;  /* 0x000003802d2c7812 */ /* 0x000fe400078ec0ff */
[----:B------:R-:W-:Y:S02]  /*da70*/  LOP3.LUT R48, R49, 0x380, RZ, 0xc0, !PT ;  /* 0x0000038031307812 */ /* 0x000fe400078ec0ff */
[----:B------:R-:W-:Y:S02]  /*da80*/  LOP3.LUT R52, R53, 0x380, RZ, 0xc0, !PT ;  /* 0x0000038035347812 */ /* 0x000fe400078ec0ff */
[----:B------:R-:W-:Y:S02]  /*da90*/  LOP3.LUT R56, R57, 0x380, RZ, 0xc0, !PT ;  /* 0x0000038039387812 */ /* 0x000fe400078ec0ff */
[----:B------:R-:W-:-:S02]  /*daa0*/  SHF.R.U64 R36, R36, 0x3, RZ ;  /* 0x0000000324247819 */ /* 0x000fc400000012ff */
[----:B------:R-:W-:Y:S02]  /*dab0*/  SHF.R.U64 R40, R40, 0x3, RZ ;  /* 0x0000000328287819 */ /* 0x000fe400000012ff */
[----:B------:R-:W-:Y:S02]  /*dac0*/  SHF.R.U64 R44, R44, 0x3, RZ ;  /* 0x000000032c2c7819 */ /* 0x000fe400000012ff */
[----:B------:R-:W-:Y:S02]  /*dad0*/  SHF.R.U64 R48, R48, 0x3, RZ ;  /* 0x0000000330307819 */ /* 0x000fe400000012ff */
[----:B------:R-:W-:Y:S02]  /*dae0*/  SHF.R.U64 R52, R52, 0x3, RZ ;  /* 0x0000000334347819 */ /* 0x000fe400000012ff */
[----:B------:R-:W-:Y:S02]  /*daf0*/  SHF.R.U64 R56, R56, 0x3, RZ ;  /* 0x0000000338387819 */ /* 0x000fe400000012ff */
[----:B------:R-:W-:-:S02]  /*db00*/  LOP3.LUT R36, R36, R37, RZ, 0x3c, !PT ;  /* 0x0000002524247212 */ /* 0x000fc400078e3cff */
[----:B------:R-:W-:Y:S02]  /*db10*/  LOP3.LUT R40, R40, R41, RZ, 0x3c, !PT ;  /* 0x0000002928287212 */ /* 0x000fe400078e3cff */
[----:B------:R-:W-:Y:S02]  /*db20*/  LOP3.LUT R44, R44, R45, RZ, 0x3c, !PT ;  /* 0x0000002d2c2c7212 */ /* 0x000fe400078e3cff */
[----:B------:R-:W-:Y:S02]  /*db30*/  LOP3.LUT R48, R48, R49, RZ, 0x3c, !PT ;  /* 0x0000003130307212 */ /* 0x000fe400078e3cff */
[----:B------:R-:W-:Y:S02]  /*db40*/  LOP3.LUT R52, R52, R53, RZ, 0x3c, !PT ;  /* 0x0000003534347212 */ /* 0x000fe400078e3cff */
[----:B------:R-:W-:Y:S01]  /*db50*/  LOP3.LUT R56, R56, R57, RZ, 0x3c, !PT ;  /* 0x0000003938387212 */ /* 0x000fe200078e3cff */
[----:B0-----:R-:W-:Y:S06]  /*db60*/  @P6 BRA `(.L_x_3932) ;  /* 0x0000000000106947 */ /* 0x001fec0003800000 */
[----:B------:R-:W-:Y:S05]  /*db70*/  @!P0 BRA `(.L_x_3932) ;  /* 0x00000000000c8947 */ /* 0x000fea0003800000 */
[----:B------:R-:W2:Y:S04]  /*db80*/  LDG.E R4, desc[UR40][R8.64] ;  /* 0x0000002808047981 */ /* 0x000ea8000c1e1900 */
[----:B-----5:R-:W2:Y:S02]  /*db90*/  LDG.E R3, desc[UR40][R8.64+0x4] ;  /* 0x0000042808037981 */ /* 0x020ea4000c1e1900 */
[----:B--2---:R-:W-:-:S07]  /*dba0*/  IMAD.IADD R3, R3, 0x1, -R4 ;  /* 0x0000000103037824 */ /* 0x004fce00078e0a04 */
.L_x_3932:
[----:B------:R-:W2:Y:S01]  /*dbb0*/  LDL.LU R9, [R1+0x20] ;  /* 0x0000200001097983 */ /* 0x000ea20000300800 */
[----:B------:R-:W-:-:S03]  /*dbc0*/  ISETP.NE.AND P6, PT, R6, RZ, PT ;  /* 0x000000ff0600720c */ /* 0x000fc60003fc5270 */
[----:B------:R-:W3:Y:S01]  /*dbd0*/  LDL.LU R8, [R1+0x40] ;  /* 0x0000400001087983 */ /* 0x000ee20000300800 */
[----:B------:R-:W0:Y:S01]  /*dbe0*/  S2R R5, SR_TID.X ;  /* 0x0000000000057919 */ /* 0x000e220000002100 */
[--C-:B------:R-:W-:Y:S02]  /*dbf0*/  IMAD.X R57, RZ, RZ, R15.reuse, P5 ;  /* 0x000000ffff397224 */ /* 0x100fe400028e060f */
[----:B------:R-:W-:Y:S01]  /*dc00*/  IMAD.X R37, RZ, RZ, R15, P6 ;  /* 0x000000ffff257224 */ /* 0x000fe200030e060f */
[----:B------:R-:W4:Y:S04]  /*dc10*/  LDL R88, [R1+0x14] ;  /* 0x0000140001587983 */ /* 0x000f280000100800 */
[----:B------:R0:W5:Y:S02]  /*dc20*/  LDL R86, [R1+0x38] ;  /* 0x0000380001567983 */ /* 0x0001640000100800 */
[----:B0-----:R-:W-:-:S05]  /*dc30*/  VIADD R5, R5, 0xffffff80 ;  /* 0xffffff8005057836 */ /* 0x001fca0000000000 */
[----:B------:R-:W-:-:S04]  /*dc40*/  SHF.R.S32.HI R4, RZ, 0x1f, R5 ;  /* 0x0000001fff047819 */ /* 0x000fc80000011405 */
[----:B------:R-:W-:-:S04]  /*dc50*/  LEA.HI R4, R4, R5, RZ, 0x7 ;  /* 0x0000000504047211 */ /* 0x000fc800078f38ff */
[----:B------:R-:W-:-:S06]  /*dc60*/  SHF.R.S32.HI R4, RZ, 0x7, R4 ;  /* 0x00000007ff047819 */ /* 0x000fcc0000011404 */
[----:B------:R-:W0:Y:S01]  /*dc70*/  SHFL.IDX PT, R4, R4, RZ, 0x1f ;  /* 0x00001fff04047589 */ /* 0x000e2200000e0000 */
[--C-:B------:R-:W-:Y:S01]  /*dc80*/  IMAD.X R41, RZ, RZ, R15.reuse, P1 ;  /* 0x000000ffff297224 */ /* 0x100fe200008e060f */
[C---:B------:R-:W-:Y:S01]  /*dc90*/  IADD3 R61, P6, R14.reuse, 0xb000, RZ ;  /* 0x0000b0000e3d7810 */ /* 0x040fe20007fde0ff */
[--C-:B------:R-:W-:Y:S01]  /*dca0*/  IMAD.X R45, RZ, RZ, R15.reuse, P2 ;  /* 0x000000ffff2d7224 */ /* 0x100fe200010e060f */
[C---:B------:R-:W-:Y:S01]  /*dcb0*/  IADD3 R65, P1, R14.reuse, 0xc000, RZ ;  /* 0x0000c0000e417810 */ /* 0x040fe20007f3e0ff */
[--C-:B------:R-:W-:Y:S01]  /*dcc0*/  IMAD.X R49, RZ, RZ, R15.reuse, P3 ;  /* 0x000000ffff317224 */ /* 0x100fe200018e060f */
[C---:B------:R-:W-:Y:S01]  /*dcd0*/  IADD3 R69, P2, R14.reuse, 0xd000, RZ ;  /* 0x0000d0000e457810 */ /* 0x040fe20007f5e0ff */
[----:B------:R-:W-:Y:S01]  /*dce0*/  IMAD.X R53, RZ, RZ, R15, P4 ;  /* 0x000000ffff357224 */ /* 0x000fe200020e060f */
[C---:B------:R-:W-:Y:S02]  /*dcf0*/  IADD3 R73, P3, R14.reuse, 0xe000, RZ ;  /* 0x0000e0000e497810 */ /* 0x040fe40007f7e0ff */
[----:B------:R-:W-:-:S02]  /*dd00*/  IADD3 R7, P4, R14, 0xf000, RZ ;  /* 0x0000f0000e077810 */ /* 0x000fc40007f9e0ff */
[----:B------:R-:W-:Y:S02]  /*dd10*/  LOP3.LUT R60, R61, 0x380, RZ, 0xc0, !PT ;  /* 0x000003803d3c7812 */ /* 0x000fe400078ec0ff */
[----:B------:R-:W-:Y:S02]  /*dd20*/  LOP3.LUT R64, R65, 0x380, RZ, 0xc0, !PT ;  /* 0x0000038041407812 */ /* 0x000fe400078ec0ff */
[----:B------:R-:W-:Y:S02]  /*dd30*/  LOP3.LUT R68, R69, 0x380, RZ, 0xc0, !PT ;  /* 0x0000038045447812 */ /* 0x000fe400078ec0ff */
[----:B------:R-:W-:Y:S02]  /*dd40*/  LOP3.LUT R72, R73, 0x380, RZ, 0xc0, !PT ;  /* 0x0000038049487812 */ /* 0x000fe400078ec0ff */
[----:B0-----:R-:W-:Y:S02]  /*dd50*/  ISETP.NE.AND P5, PT, R4, RZ, PT ;  /* 0x000000ff0400720c */ /* 0x001fe40003fa5270 */
[----:B------:R-:W-:-:S02]  /*dd60*/  LOP3.LUT R5, R14, 0x380, RZ, 0xc0, !PT ;  /* 0x000003800e057812 */ /* 0x000fc400078ec0ff */
[----:B------:R-:W-:Y:S02]  /*dd70*/  LOP3.LUT R6, R7, 0x380, RZ, 0xc0, !PT ;  /* 0x0000038007067812 */ /* 0x000fe400078ec0ff */
[----:B------:R-:W-:Y:S02]  /*dd80*/  SHF.R.U64 R60, R60, 0x3, RZ ;  /* 0x000000033c3c7819 */ /* 0x000fe400000012ff */
[----:B------:R-:W-:Y:S02]  /*dd90*/  SHF.R.U64 R64, R64, 0x3, RZ ;  /* 0x0000000340407819 */ /* 0x000fe400000012ff */
[----:B------:R-:W-:Y:S02]  /*dda0*/  SHF.R.U64 R68, R68, 0x3, RZ ;  /* 0x0000000344447819 */ /* 0x000fe400000012ff */
[----:B------:R-:W-:Y:S02]  /*ddb0*/  SHF.R.U64 R72, R72, 0x3, RZ ;  /* 0x0000000348487819 */ /* 0x000fe400000012ff */
[----:B------:R-:W-:-:S02]  /*ddc0*/  SHF.R.U64 R5, R5, 0x3, RZ ;  /* 0x0000000305057819 */ /* 0x000fc400000012ff */
[----:B------:R-:W-:Y:S01]  /*ddd0*/  SHF.R.U64 R6, R6, 0x3, RZ ;  /* 0x0000000306067819 */ /* 0x000fe200000012ff */
[--C-:B------:R-:W-:Y:S01]  /*dde0*/  IMAD.X R77, RZ, RZ, R15.reuse, P4 ;  /* 0x000000ffff4d7224 */ /* 0x100fe200020e060f */
[----:B------:R-:W-:Y:S01]  /*ddf0*/  LOP3.LUT R60, R60, R61, RZ, 0x3c, !PT ;  /* 0x0000003d3c3c7212 */ /* 0x000fe200078e3cff */
[--C-:B------:R-:W-:Y:S01]  /*de00*/  IMAD.X R61, RZ, RZ, R15.reuse, P6 ;  /* 0x000000ffff3d7224 */ /* 0x100fe200030e060f */
[----:B------:R-:W-:Y:S01]  /*de10*/  LOP3.LUT R64, R64, R65, RZ, 0x3c, !PT ;  /* 0x0000004140407212 */ /* 0x000fe200078e3cff */
[--C-:B------:R-:W-:Y:S01]  /*de20*/  IMAD.X R65, RZ, RZ, R15.reuse, P1 ;  /* 0x000000ffff417224 */ /* 0x100fe200008e060f */
[----:B------:R-:W-:Y:S02]  /*de30*/  LOP3.LUT R68, R68, R69, RZ, 0x3c, !PT ;  /* 0x0000004544447212 */ /* 0x000fe400078e3cff */
[----:B------:R-:W-:Y:S01]  /*de40*/  LOP3.LUT R72, R72, R73, RZ, 0x3c, !PT ;  /* 0x0000004948487212 */ /* 0x000fe200078e3cff */
[--C-:B------:R-:W-:Y:S01]  /*de50*/  IMAD.X R73, RZ, RZ, R15.reuse, P3 ;  /* 0x000000ffff497224 */ /* 0x100fe200018e060f */
[----:B------:R-:W-:Y:S01]  /*de60*/  LOP3.LUT R4, R5, R14, RZ, 0x3c, !PT ;  /* 0x0000000e05047212 */ /* 0x000fe200078e3cff */
[----:B------:R-:W-:Y:S01]  /*de70*/  IMAD.MOV.U32 R5, RZ, RZ, R15 ;  /* 0x000000ffff057224 */ /* 0x000fe200078e000f */
[----:B------:R-:W-:-:S02]  /*de80*/  IADD3.X R69, RZ, R15, RZ, P2, !PT ;  /* 0x0000000fff457210 */ /* 0x000fc400017fe4ff */
[----:B------:R-:W-:Y:S02]  /*de90*/  LOP3.LUT R76, R6, R7, RZ, 0x3c, !PT ;  /* 0x00000007064c7212 */ /* 0x000fe400078e3cff */
[----:B-----5:R-:W-:Y:S02]  /*dea0*/  SHF.R.S32.HI R83, RZ, 0x1f, R24 ;  /* 0x0000001fff537819 */ /* 0x020fe40000011418 */
[----:B--2---:R-:W-:Y:S02]  /*deb0*/  SEL R81, R9, RZ, !P0 ;  /* 0x000000ff09517207 */ /* 0x004fe40004000000 */
[----:B---3--:R-:W-:Y:S02]  /*dec0*/  SEL R80, R8, RZ, !P0 ;  /* 0x000000ff08507207 */ /* 0x008fe40004000000 */
[----:B----4-:R-:W-:Y:S01]  /*ded0*/  SHF.R.S32.HI R82, RZ, 0x1f, R88 ;  /* 0x0000001fff527819 */ /* 0x010fe20000011458 */
[----:B------:R-:W-:Y:S06]  /*dee0*/  @P5 BRA `(.L_x_3933) ;  /* 0x0000000000bc5947 */ /* 0x000fec0003800000 */
[----:B------:R-:W2:Y:S01]  /*def0*/  LDL R8, [R1+0x58] ;  /* 0x0000580001087983 */ /* 0x000ea20000100800 */
[----:B------:R-:W0:Y:S01]  /*df00*/  LDC R20, c[0x0][0xbe8] ;  /* 0x0002fa00ff147b82 */ /* 0x000e220000000800 */
[----:B------:R-:W-:Y:S01]  /*df10*/  ULDC.64 UR4, c[0x0][0xb90] ;  /* 0x0002e40000047ab9 */ /* 0x000fe20000000a00 */
[----:B------:R-:W-:Y:S02]  /*df20*/  IMAD.MOV.U32 R6, RZ, RZ, R24 ;  /* 0x000000ffff067224 */ /* 0x000fe400078e0018 */
[----:B------:R-:W-:Y:S02]  /*df30*/  IMAD.MOV.U32 R7, RZ, RZ, R83 ;  /* 0x000000ffff077224 */ /* 0x000fe400078e0053 */
[----:B------:R-:W-:Y:S02]  /*df40*/  IMAD.MOV R35, RZ, RZ, -R216 ;  /* 0x000000ffff237224 */ /* 0x000fe400078e0ad8 */
[----:B------:R-:W-:-:S04]  /*df50*/  IMAD.WIDE.U32 R6, R88, UR4, R6 ;  /* 0x0000000458067c25 */ /* 0x000fc8000f8e0006 */
[----:B------:R-:W-:Y:S01]  /*df60*/  IMAD R34, R86, 0x40, R198 ;  /* 0x0000004056227824 */ /* 0x000fe200078e02c6 */
[----:B0-----:R-:W-:-:S13]  /*df70*/  ISETP.NE.AND P0, PT, R20, 0x1, PT ;  /* 0x000000011400780c */ /* 0x001fda0003f05270 */
[----:B------:R-:W0:Y:S08]  /*df80*/  @P0 LDC R9, c[0x0][0xbec] ;  /* 0x0002fb00ff090b82 */ /* 0x000e300000000800 */
[----:B------:R-:W3:Y:S01]  /*df90*/  @P0 LDC R31, c[0x0][0xbf0] ;  /* 0x0002fc00ff1f0b82 */ /* 0x000ee20000000800 */
[----:B--2---:R-:W-:Y:S02]  /*dfa0*/  IMAD R14, R86, 0x40, R8 ;  /* 0x00000040560e7824 */ /* 0x004fe400078e0208 */
[----:B------:R-:W-:-:S04]  /*dfb0*/  IMAD R8, R82, UR4, RZ ;  /* 0x0000000452087c24 */ /* 0x000fc8000f8e02ff */
[----:B------:R-:W-:Y:S01]  /*dfc0*/  IMAD R15, R88, UR5, R8 ;  /* 0x00000005580f7c24 */ /* 0x000fe2000f8e0208 */
[----:B------:R-:W-:Y:S01]  /*dfd0*/  ULDC.64 UR4, c[0x0][0xb98] ;  /* 0x0002e60000047ab9 */ /* 0x000fe20000000a00 */
[----:B0-----:R-:W-:-:S04]  /*dfe0*/  @P0 IMAD.HI.U32 R8, R14, R9, RZ ;  /* 0x000000090e080227 */ /* 0x001fc800078e00ff */
[----:B------:R-:W-:Y:S01]  /*dff0*/  IMAD.MOV.U32 R9, RZ, RZ, R14 ;  /* 0x000000ffff097224 */ /* 0x000fe200078e000e */
[----:B---3--:R-:W-:Y:S01]  /*e000*/  @P0 SHF.R.U32.HI R9, RZ, R31, R8 ;  /* 0x0000001fff090219 */ /* 0x008fe20000011608 */
[----:B------:R-:W-:Y:S02]  /*e010*/  IMAD.IADD R7, R7, 0x1, R15 ;  /* 0x0000000107077824 */ /* 0x000fe400078e020f */
[----:B------:R-:W-:Y:S01]  /*e020*/  IMAD R8, R80, UR4, RZ ;  /* 0x0000000450087c24 */ /* 0x000fe2000f8e02ff */
[--C-:B------:R-:W-:Y:S01]  /*e030*/  SHF.R.S32.HI R31, RZ, 0x1f, R9.reuse ;  /* 0x0000001fff1f7819 */ /* 0x100fe20000011409 */
[----:B------:R-:W-:Y:S02]  /*e040*/  IMAD.MOV R15, RZ, RZ, -R9 ;  /* 0x000000ffff0f7224 */ /* 0x000fe400078e0a09 */
[----:B------:R-:W-:-:S04]  /*e050*/  IMAD.WIDE.U32 R6, R81, UR4, R6 ;  /* 0x0000000451067c25 */ /* 0x000fc8000f8e0006 */
[----:B------:R-:W-:Y:S01]  /*e060*/  IMAD R15, R20, R15, R14 ;  /* 0x0000000f140f7224 */ /* 0x000fe200078e020e */
[----:B------:R-:W-:Y:S01]  /*e070*/  IADD3 R6, P0, R9, R6, RZ ;  /* 0x0000000609067210 */ /* 0x000fe20007f1e0ff */
[----:B------:R-:W-:Y:S01]  /*e080*/  IMAD R14, R81, UR5, R8 ;  /* 0x00000005510e7c24 */ /* 0x000fe2000f8e0208 */
[----:B------:R-:W-:Y:S02]  /*e090*/  ULDC.64 UR4, c[0x0][0xb88] ;  /* 0x0002e20000047ab9 */ /* 0x000fe40000000a00 */
[----:B------:R-:W-:Y:S02]  /*e0a0*/  SHF.R.S32.HI R8, RZ, 0x1f, R15 ;  /* 0x0000001fff087819 */ /* 0x000fe4000001140f */
[----:B------:R-:W-:Y:S01]  /*e0b0*/  IADD3.X R7, R31, R7, R14, P0, !PT ;  /* 0x000000071f077210 */ /* 0x000fe200007fe40e */
[----:B------:R-:W-:Y:S02]  /*e0c0*/  IMAD R31, R3, R20, RZ ;  /* 0x00000014031f7224 */ /* 0x000fe400078e02ff */
[----:B------:R-:W-:-:S02]  /*e0d0*/  IMAD R8, R8, UR4, RZ ;  /* 0x0000000408087c24 */ /* 0x000fc4000f8e02ff */
[----:B------:R-:W-:-:S04]  /*e0e0*/  IMAD.WIDE.U32 R6, R15, UR4, R6 ;  /* 0x000000040f067c25 */ /* 0x000fc8000f8e0006 */
[----:B------:R-:W-:Y:S01]  /*e0f0*/  IMAD R15, R15, UR5, R8 ;  /* 0x000000050f0f7c24 */ /* 0x000fe2000f8e0208 */
[----:B------:R-:W-:Y:S01]  /*e100*/  ULDC.64 UR4, c[0x0][0xb50] ;  /* 0x0002d40000047ab9 */ /* 0x000fe20000000a00 */
[----:B------:R-:W-:Y:S02]  /*e110*/  VIADD R14, R34, 0x8 ;  /* 0x00000008220e7836 */ /* 0x000fe40000000000 */
[----:B------:R-:W-:Y:S01]  /*e120*/  IMAD.IADD R7, R7, 0x1, R15 ;  /* 0x0000000107077824 */ /* 0x000fe200078e020f */
[----:B------:R-:W-:-:S04]  /*e130*/  LEA R15, P0, R6, UR4, 0x2 ;  /* 0x00000004060f7c11 */ /* 0x000fc8000f8010ff */
[----:B------:R-:W-:Y:S01]  /*e140*/  LEA.HI.X R30, R6, UR5, R7, 0x2, P0 ;  /* 0x00000005061e7c11 */ /* 0x000fe200080f1407 */
[----:B------:R-:W-:Y:S01]  /*e150*/  SHFL.IDX PT, R8, R15, 0x1, 0x1c1f ;  /* 0x003c1f000f087f89 */ /* 0x000fe200000e0000 */
[----:B------:R-:W-:-:S03]  /*e160*/  ISETP.NE.AND P0, PT, R214, R35, PT ;  /* 0x00000023d600720c */ /* 0x000fc60003f05270 */
[----:B------:R-:W-:Y:S01]  /*e170*/  SHFL.IDX PT, R6, R15, RZ, 0x1c1f ;  /* 0x001c1fff0f067589 */ /* 0x000fe200000e0000 */
[-C--:B------:R-:W-:Y:S02]  /*e180*/  ISETP.GE.OR P1, PT, R34, R31.reuse, P0 ;  /* 0x0000001f2200720c */ /* 0x080fe40000726670 */
[----:B------:R-:W-:Y:S01]  /*e190*/  ISETP.GE.OR P0, PT, R14, R31, P0 ;  /* 0x0000001f0e00720c */ /* 0x000fe20000706670 */
[----:B------:R-:W0:Y:S04]  /*e1a0*/  SHFL.IDX PT, R7, R30, RZ, 0x1c1f ;  /* 0x001c1fff1e077589 */ /* 0x000e2800000e0000 */
[----:B------:R-:W2:Y:S06]  /*e1b0*/  SHFL.IDX PT, R9, R30, 0x1, 0x1c1f ;  /* 0x003c1f001e097f89 */ /* 0x000eac00000e0000 */
[----:B0-----:R0:W-:Y:S04]  /*e1c0*/  @!P1 ST.E desc[UR40][R6.64], R21 ;  /* 0x0000001506009985 */ /* 0x0011e8000c101928 */
[----:B--2---:R0:W-:Y:S02]  /*e1d0*/  @!P0 ST.E desc[UR40][R8.64], R0 ;  /* 0x0000000008008985 */ /* 0x0041e4000c101928 */
.L_x_3933:
[----:B------:R-:W2:Y:S01]  /*e1e0*/  LDC R84, c[0x0][0xbe8] ;  /* 0x0002fa00ff547b82 */ /* 0x000ea20000000800 */
[----:B------:R-:W-:Y:S01]  /*e1f0*/  ULDC.64 UR4, c[0x0][0xaa0] ;  /* 0x0002a80000047ab9 */ /* 0x000fe20000000a00 */
[----:B0-----:R-:W-:Y:S01]  /*e200*/  SHF.R.S32.HI R0, RZ, 0x1f, R90 ;  /* 0x0000001fff007819 */ /* 0x001fe2000001145a */
[----:B------:R-:W-:Y:S01]  /*e210*/  IMAD R83, R83, UR4, RZ ;  /* 0x0000000453537c24 */ /* 0x000fe2000f8e02ff */
[----:B------:R-:W5:Y:S04]  /*e220*/  LD.E.128 R4, desc[UR40][R4.64] ;  /* 0x0000002804047980 */ /* 0x000f68000c101d00 */
[----:B------:R-:W0:Y:S01]  /*e230*/  LDC R85, c[0x0][0xac8] ;  /* 0x0002b200ff557b82 */ /* 0x000e220000000800 */
[----:B------:R-:W5:Y:S04]  /*e240*/  LD.E.128 R8, desc[UR40][R10.64] ;  /* 0x000000280a087980 */ /* 0x000f68000c101d00 */
[----:B------:R-:W5:Y:S04]  /*e250*/  LD.E.128 R12, desc[UR40][R12.64] ;  /* 0x000000280c0c7980 */ /* 0x000f68000c101d00 */
[----:B------:R-:W5:Y:S04]  /*e260*/  LD.E.128 R28, desc[UR40][R28.64] ;  /* 0x000000281c1c7980 */ /* 0x000f68000c101d00 */
[----:B------:R-:W5:Y:S01]  /*e270*/  LD.E.128 R32, desc[UR40][R32.64] ;  /* 0x0000002820207980 */ /* 0x000f62000c101d00 */
[----:B--2---:R-:W-:Y:S01]  /*e280*/  ISETP.NE.AND P1, PT, R84, 0x1, PT ;  /* 0x000000015400780c */ /* 0x004fe20003f25270 */
[----:B------:R-:W-:Y:S01]  /*e290*/  IMAD R83, R24, UR5, R83 ;  /* 0x0000000518537c24 */ /* 0x000fe2000f8e0253 */
[----:B------:R-:W-:Y:S01]  /*e2a0*/  LEA.HI R0, R0, R90, RZ, 0x3 ;  /* 0x0000005a00007211 */ /* 0x000fe200078f18ff */
[----:B------:R-:W-:Y:S01]  /*e2b0*/  IMAD.WIDE.U32 R20, R24, UR4, RZ ;  /* 0x0000000418147c25 */ /* 0x000fe2000f8e00ff */
[----:B------:R-:W-:Y:S01]  /*e2c0*/  ULDC.64 UR4, c[0x0][0xae8] ;  /* 0x0002ba0000047ab9 */ /* 0x000fe20000000a00 */
[----:B------:R-:W5:Y:S01]  /*e2d0*/  LD.E.128 R36, desc[UR40][R36.64] ;  /* 0x0000002824247980 */ /* 0x000f62000c101d00 */
[----:B------:R-:W-:-:S03]  /*e2e0*/  LOP3.LUT R0, R0, 0xfffffff8, RZ, 0xc0, !PT ;  /* 0xfffffff800007812 */ /* 0x000fc600078ec0ff */
[----:B------:R-:W5:Y:S04]  /*e2f0*/  LD.E.128 R40, desc[UR40][R40.64] ;  /* 0x0000002828287980 */ /* 0x000f68000c101d00 */
[----:B------:R-:W2:Y:S01]  /*e300*/  @P1 LDC R87, c[0x0][0xbec] ;  /* 0x0002fb00ff571b82 */ /* 0x000ea20000000800 */
[----:B------:R-:W-:Y:S01]  /*e310*/  IMAD.IADD R21, R21, 0x1, R83 ;  /* 0x0000000115157824 */ /* 0x000fe200078e0253 */
[----:B------:R-:W5:Y:S01]  /*e320*/  LD.E.128 R44, desc[UR40][R44.64] ;  /* 0x000000282c2c7980 */ /* 0x000f62000c101d00 */
[----:B------:R-:W-:-:S03]  /*e330*/  IMAD R82, R82, UR4, RZ ;  /* 0x0000000452527c24 */ /* 0x000fc6000f8e02ff */
[----:B------:R-:W5:Y:S02]  /*e340*/  LD.E.128 R48, desc[UR40][R48.64] ;  /* 0x0000002830307980 */ /* 0x000f64000c101d00 */
[----:B------:R-:W3:Y:S01]  /*e350*/  @P1 LDC R89, c[0x0][0xbf0] ;  /* 0x0002fc00ff591b82 */ /* 0x000ee20000000800 */
[C---:B------:R-:W-:Y:S01]  /*e360*/  IMAD R83, R88.reuse, UR5, R82 ;  /* 0x0000000558537c24 */ /* 0x040fe2000f8e0252 */
[----:B------:R-:W5:Y:S01]  /*e370*/  LD.E.128 R52, desc[UR40][R52.64] ;  /* 0x0000002834347980 */ /* 0x000f62000c101d00 */
[----:B------:R-:W-:Y:S01]  /*e380*/  IMAD.WIDE.U32 R20, R88, UR4, R20 ;  /* 0x0000000458147c25 */ /* 0x000fe2000f8e0014 */
[----:B------:R-:W-:Y:S02]  /*e390*/  ULDC.64 UR4, c[0x0][0xaf0] ;  /* 0x0002bc0000047ab9 */ /* 0x000fe40000000a00 */
[----:B------:R-:W5:Y:S01]  /*e3a0*/  LD.E.128 R56, desc[UR40][R56.64] ;  /* 0x0000002838387980 */ /* 0x000f62000c101d00 */
[----:B------:R-:W-:Y:S02]  /*e3b0*/  IMAD.IADD R0, R90, 0x1, -R0 ;  /* 0x000000015a007824 */ /* 0x000fe400078e0a00 */
[----:B------:R-:W-:Y:S01]  /*e3c0*/  IMAD R80, R80, UR4, RZ ;  /* 0x0000000450507c24 */ /* 0x000fe2000f8e02ff */
[----:B------:R-:W5:Y:S01]  /*e3d0*/  LD.E.128 R60, desc[UR40][R60.64] ;  /* 0x000000283c3c7980 */ /* 0x000f62000c101d00 */
[----:B------:R-:W-:-:S02]  /*e3e0*/  IMAD R0, R0, 0x20, R98 ;  /* 0x0000002000007824 */ /* 0x000fc400078e0262 */
[----:B------:R-:W-:Y:S01]  /*e3f0*/  IMAD.IADD R21, R21, 0x1, R83 ;  /* 0x0000000115157824 */ /* 0x000fe200078e0253 */
[----:B------:R-:W5:Y:S01]  /*e400*/  LD.E.128 R64, desc[UR40][R64.64] ;  /* 0x0000002840407980 */ /* 0x000f62000c101d00 */
[----:B------:R-:W-:Y:S02]  /*e410*/  IMAD R83, R81, UR5, R80 ;  /* 0x0000000551537c24 */ /* 0x000fe4000f8e0250 */
[----:B------:R-:W-:Y:S01]  /*e420*/  VIADD R101, R196, 0x40 ;  /* 0x00000040c4657836 */ /* 0x000fe20000000000 */
[----:B------:R-:W5:Y:S01]  /*e430*/  LD.E.128 R68, desc[UR40][R68.64] ;  /* 0x0000002844447980 */ /* 0x000f62000c101d00 */
[----:B------:R-:W-:Y:S02]  /*e440*/  IMAD R80, R86, 0x40, R0 ;  /* 0x0000004056507824 */ /* 0x000fe400078e0200 */
[----:B------:R-:W-:Y:S01]  /*e450*/  VIADD R99, R196, 0x80 ;  /* 0x00000080c4637836 */ /* 0x000fe20000000000 */
[----:B0-----:R-:W-:Y:S01]  /*e460*/  ISETP.GE.AND P0, PT, R101, R85, PT ;  /* 0x000000556500720c */ /* 0x001fe20003f06270 */
[----:B--2---:R-:W-:Y:S01]  /*e470*/  @P1 IMAD.HI.U32 R0, R80, R87, RZ ;  /* 0x0000005750001227 */ /* 0x004fe200078e00ff */
[----:B------:R-:W5:Y:S02]  /*e480*/  LD.E.128 R72, desc[UR40][R72.64] ;  /* 0x0000002848487980 */ /* 0x000f64000c101d00 */
[----:B------:R-:W-:Y:S01]  /*e490*/  SEL R24, RZ, 0xffffffff, P0 ;  /* 0xffffffffff187807 */ /* 0x000fe20000000000 */
[----:B------:R-:W-:Y:S01]  /*e4a0*/  IMAD.WIDE.U32 R20, R81, UR4, R20 ;  /* 0x0000000451147c25 */ /* 0x000fe2000f8e0014 */
[----:B------:R-:W-:Y:S01]  /*e4b0*/  ISETP.GE.AND P0, PT, R99, R85, PT ;  /* 0x000000556300720c */ /* 0x000fe20003f06270 */
[----:B------:R-:W-:Y:S01]  /*e4c0*/  ULDC.64 UR4, c[0x0][0xae0] ;  /* 0x0002b80000047ab9 */ /* 0x000fe20000000a00 */
[----:B------:R-:W5:Y:S01]  /*e4d0*/  LD.E.128 R76, desc[UR40][R76.64] ;  /* 0x000000284c4c7980 */ /* 0x000f62000c101d00 */
[----:B------:R-:W-:Y:S01]  /*e4e0*/  IMAD.MOV.U32 R81, RZ, RZ, R80 ;  /* 0x000000ffff517224 */ /* 0x000fe200078e0050 */
[----:B---3--:R-:W-:Y:S01]  /*e4f0*/  @P1 SHF.R.U32.HI R81, RZ, R89, R0 ;  /* 0x00000059ff511219 */ /* 0x008fe20000011600 */
[C---:B------:R-:W-:Y:S01]  /*e500*/  VIADD R97, R196.reuse, 0xc0 ;  /* 0x000000c0c4617836 */ /* 0x040fe20000000000 */
[-C--:B------:R-:W-:Y:S01]  /*e510*/  ISETP.GE.AND P1, PT, R196, R85.reuse, PT ;  /* 0x00000055c400720c */ /* 0x080fe20003f26270 */
[----:B------:R-:W-:Y:S01]  /*e520*/  IMAD.SHL.U32 R87, R24, 0x2, RZ ;  /* 0x0000000218577824 */ /* 0x000fe200078e00ff */
[----:B------:R-:W-:Y:S01]  /*e530*/  SEL R24, RZ, 0xffffffff, P0 ;  /* 0xffffffffff187807 */ /* 0x000fe20000000000 */
[----:B------:R-:W-:Y:S01]  /*e540*/  VIADD R95, R196, 0x100 ;  /* 0x00000100c45f7836 */ /* 0x000fe20000000000 */
[----:B------:R-:W-:Y:S01]  /*e550*/  SEL R0, RZ, 0x1, P1 ;  /* 0x00000001ff007807 */ /* 0x000fe20000800000 */
[----:B------:R-:W-:Y:S01]  /*e560*/  IMAD.IADD R21, R21, 0x1, R83 ;  /* 0x0000000115157824 */ /* 0x000fe200078e0253 */
[----:B------:R-:W-:Y:S01]  /*e570*/  ISETP.GE.AND P0, PT, R97, R85, PT ;  /* 0x000000556100720c */ /* 0x000fe20003f06270 */
[--C-:B------:R-:W-:Y:S01]  /*e580*/  IMAD.MOV R83, RZ, RZ, -R81.reuse ;  /* 0x000000ffff537224 */ /* 0x100fe200078e0a51 */
[----:B------:R-:W-:Y:S01]  /*e590*/  LOP3.LUT R0, R87, 0x2, R0, 0xe2, !PT ;  /* 0x0000000257007812 */ /* 0x000fe200078ee200 */
[----:B------:R-:W-:Y:S01]  /*e5a0*/  IMAD.SHL.U32 R87, R24, 0x4, RZ ;  /* 0x0000000418577824 */ /* 0x000fe200078e00ff */
[----:B------:R-:W-:Y:S01]  /*e5b0*/  SEL R24, RZ, 0xffffffff, P0 ;  /* 0xffffffffff187807 */ /* 0x000fe20000000000 */
[----:B------:R-:W-:Y:S01]  /*e5c0*/  IMAD R83, R84, R83, R80 ;  /* 0x0000005354537224 */ /* 0x000fe200078e0250 */
[-C--:B------:R-:W-:Y:S01]  /*e5d0*/  ISETP.GE.AND P0, PT, R95, R85.reuse, PT ;  /* 0x000000555f00720c */ /* 0x080fe20003f06270 */
[----:B------:R-:W-:Y:S01]  /*e5e0*/  VIADD R93, R196, 0x140 ;  /* 0x00000140c45d7836 */ /* 0x000fe20000000000 */
[----:B------:R-:W-:Y:S01]  /*e5f0*/  SHF.R.S32.HI R80, RZ, 0x1f, R81 ;  /* 0x0000001fff507819 */ /* 0x000fe20000011451 */
[----:B------:R-:W-:Y:S01]  /*e600*/  @!PT LDS RZ, [RZ] ;  /* 0x00000000fffff984 */ /* 0x000fe20000000800 */
[----:B------:R-:W-:Y:S01]  /*e610*/  @!PT LDS RZ, [RZ] ;  /* 0x00000000fffff984 */ /* 0x000fe20000000800 */
[----:B------:R-:W-:Y:S01]  /*e620*/  @!PT LDS RZ, [RZ] ;  /* 0x00000000fffff984 */ /* 0x000fe20000000800 */
[----:B------:R-:W-:Y:S01]  /*e630*/  @!PT LDS RZ, [RZ] ;  /* 0x00000000fffff984 */ /* 0x000fe20000000800 */
[----:B------:R0:W-:Y:S06]  /*e640*/  MEMBAR.ALL.CTA ;  /* 0x0000000000007992 */ /* 0x0001ec0000008000 */
[----:B0-----:R-:W0:Y:S01]  /*e650*/  FENCE.VIEW.ASYNC.S ;  /* 0x00000000000073c6 */ /* 0x001e220000000000 */
[----:B------:R-:W-:Y:S01]  /*e660*/  LOP3.LUT R0, R87, 0x4, R0, 0xe2, !PT ;  /* 0x0000000457007812 */ /* 0x000fe200078ee200 */
[----:B------:R-:W-:Y:S01]  /*e670*/  IMAD.SHL.U32 R87, R24, 0x8, RZ ;  /* 0x0000000818577824 */ /* 0x000fe200078e00ff */
[----:B------:R-:W-:Y:S01]  /*e680*/  SEL R24, RZ, 0xffffffff, P0 ;  /* 0xffffffffff187807 */ /* 0x000fe20000000000 */
[----:B------:R-:W-:Y:S01]  /*e690*/  IMAD R80, R80, UR4, RZ ;  /* 0x0000000450507c24 */ /* 0x000fe2000f8e02ff */
[-C--:B------:R-:W-:Y:S01]  /*e6a0*/  ISETP.GE.AND P0, PT, R93, R85.reuse, PT ;  /* 0x000000555d00720c */ /* 0x080fe20003f06270 */
[----:B------:R-:W-:Y:S01]  /*e6b0*/  VIADD R91, R196, 0x180 ;  /* 0x00000180c45b7836 */ /* 0x000fe20000000000 */
[----:B------:R-:W-:Y:S01]  /*e6c0*/  LOP3.LUT R0, R87, 0x8, R0, 0xe2, !PT ;  /* 0x0000000857007812 */ /* 0x000fe200078ee200 */
[----:B------:R-:W-:Y:S01]  /*e6d0*/  IMAD.SHL.U32 R89, R24, 0x10, RZ ;  /* 0x0000001018597824 */ /* 0x000fe200078e00ff */
[----:B------:R-:W-:Y:S01]  /*e6e0*/  SEL R24, RZ, 0xffffffff, P0 ;  /* 0xffffffffff187807 */ /* 0x000fe20000000000 */
[C---:B------:R-:W-:Y:S01]  /*e6f0*/  IMAD R87, R81.reuse, UR5, R80 ;  /* 0x0000000551577c24 */ /* 0x040fe2000f8e0250 */
[----:B------:R-:W-:Y:S01]  /*e700*/  SHF.R.S32.HI R80, RZ, 0x1f, R83 ;  /* 0x0000001fff507819 */ /* 0x000fe20000011453 */
[----:B------:R-:W-:Y:S01]  /*e710*/  IMAD.WIDE.U32 R20, R81, UR4, R20 ;  /* 0x0000000451147c25 */ /* 0x000fe2000f8e0014 */
[----:B------:R-:W-:Y:S01]  /*e720*/  ULDC.64 UR4, c[0x0][0xad8] ;  /* 0x0002b60000047ab9 */ /* 0x000fe20000000a00 */
[----:B------:R-:W-:Y:S01]  /*e730*/  LOP3.LUT R0, R89, 0x10, R0, 0xe2, !PT ;  /* 0x0000001059007812 */ /* 0x000fe200078ee200 */
[----:B------:R-:W-:Y:S01]  /*e740*/  BSSY B1, `(.L_x_3934) ;  /* 0x0000048000017945 */ /* 0x000fe20003800000 */
[----:B------:R-:W-:Y:S01]  /*e750*/  IMAD.SHL.U32 R81, R24, 0x20, RZ ;  /* 0x0000002018517824 */ /* 0x000fe200078e00ff */
[----:B------:R-:W-:Y:S01]  /*e760*/  ISETP.GE.AND P0, PT, R91, R85, PT ;  /* 0x000000555b00720c */ /* 0x000fe20003f06270 */
[----:B------:R-:W-:-:S02]  /*e770*/  IMAD.IADD R21, R21, 0x1, R87 ;  /* 0x0000000115157824 */ /* 0x000fc400078e0257 */
[----:B------:R-:W-:Y:S01]  /*e780*/  IMAD R80, R80, UR4, RZ ;  /* 0x0000000450507c24 */ /* 0x000fe2000f8e02ff */
[----:B------:R-:W-:Y:S01]  /*e790*/  LOP3.LUT R0, R81, 0x20, R0, 0xe2, !PT ;  /* 0x0000002051007812 */ /* 0x000fe200078ee200 */
[----:B------:R-:W-:Y:S01]  /*e7a0*/  IMAD R88, R3, R84, RZ ;  /* 0x0000005403587224 */ /* 0x000fe200078e02ff */
[----:B------:R-:W-:Y:S01]  /*e7b0*/  SEL R3, RZ, 0x40, P0 ;  /* 0x00000040ff037807 */ /* 0x000fe20000000000 */
[----:B------:R-:W-:Y:S02]  /*e7c0*/  IMAD R87, R86, 0x40, R98 ;  /* 0x0000004056577824 */ /* 0x000fe400078e0262 */
[C---:B------:R-:W-:Y:S01]  /*e7d0*/  IMAD R81, R83.reuse, UR5, R80 ;  /* 0x0000000553517c24 */ /* 0x040fe2000f8e0250 */
[----:B------:R-:W-:Y:S01]  /*e7e0*/  LOP3.LUT R3, R0, R3, RZ, 0xfc, !PT ;  /* 0x0000000300037212 */ /* 0x000fe200078efcff */
[----:B------:R-:W-:Y:S01]  /*e7f0*/  IMAD.WIDE.U32 R20, R83, UR4, R20 ;  /* 0x0000000453147c25 */ /* 0x000fe2000f8e0014 */
[----:B------:R-:W-:Y:S01]  /*e800*/  ISETP.GE.AND P1, PT, R87, R88, PT ;  /* 0x000000585700720c */ /* 0x000fe20003f26270 */
[----:B------:R-:W-:-:S02]  /*e810*/  ULDC.64 UR4, c[0x0][0xa80] ;  /* 0x0002a00000047ab9 */ /* 0x000fc40000000a00 */
[----:B------:R-:W-:Y:S01]  /*e820*/  VIADD R90, R196, 0x1c0 ;  /* 0x000001c0c45a7836 */ /* 0x000fe20000000000 */
[----:B------:R-:W-:Y:S01]  /*e830*/  LEA R84, P2, R20, UR4, 0x1 ;  /* 0x0000000414547c11 */ /* 0x000fe2000f8408ff */
[----:B------:R-:W-:Y:S02]  /*e840*/  IMAD.IADD R21, R21, 0x1, R81 ;  /* 0x0000000115157824 */ /* 0x000fe400078e0251 */
[----:B------:R-:W-:Y:S01]  /*e850*/  VIADD R0, R2, 0x28c20 ;  /* 0x00028c2002007836 */ /* 0x000fe20000000000 */
[----:B------:R-:W-:Y:S01]  /*e860*/  ISETP.GE.AND P0, PT, R90, R85, PT ;  /* 0x000000555a00720c */ /* 0x000fe20003f06270 */
[----:B------:R-:W-:Y:S01]  /*e870*/  VIADD R89, R196, 0x1c0 ;  /* 0x000001c0c4597836 */ /* 0x000fe20000000000 */
[----:B------:R-:W-:Y:S01]  /*e880*/  LEA.HI.X R86, R20, UR5, R21, 0x1, P2 ;  /* 0x0000000514567c11 */ /* 0x000fe200090f0c15 */
[C---:B------:R-:W-:Y:S01]  /*e890*/  VIADD R92, R196.reuse, 0x180 ;  /* 0x00000180c45c7836 */ /* 0x040fe20000000000 */
[----:B------:R-:W-:Y:S01]  /*e8a0*/  PRMT R0, RZ, 0x654, R0 ;  /* 0x00000654ff007816 */ /* 0x000fe20000000000 */
[C---:B------:R-:W-:Y:S01]  /*e8b0*/  VIADD R94, R196.reuse, 0x140 ;  /* 0x00000140c45e7836 */ /* 0x040fe20000000000 */
[----:B------:R-:W-:Y:S01]  /*e8c0*/  SEL R24, RZ, 0x80, P0 ;  /* 0x00000080ff187807 */ /* 0x000fe20000000000 */
[C---:B------:R-:W-:Y:S01]  /*e8d0*/  VIADD R96, R196.reuse, 0x100 ;  /* 0x00000100c4607836 */ /* 0x040fe20000000000 */
[----:B0-----:R0:W-:Y:S01]  /*e8e0*/  SYNCS.ARRIVE.TRANS64.RED.A1T0 RZ, [R0+URZ], RZ ;  /* 0x000000ff00ff79a7 */ /* 0x0011e2000810043f */
[C---:B------:R-:W-:Y:S01]  /*e8f0*/  VIADD R98, R196.reuse, 0xc0 ;  /* 0x000000c0c4627836 */ /* 0x040fe20000000000 */
[----:B------:R0:W2:Y:S01]  /*e900*/  SHFL.IDX PT, R20, R84, RZ, 0x181f ;  /* 0x00181fff54147589 */ /* 0x0000a200000e0000 */
[C---:B------:R-:W-:Y:S01]  /*e910*/  VIADD R100, R196.reuse, 0x80 ;  /* 0x00000080c4647836 */ /* 0x040fe20000000000 */
[----:B------:R-:W-:Y:S01]  /*e920*/  LOP3.LUT R24, R3, R24, RZ, 0xfc, !PT ;  /* 0x0000001803187212 */ /* 0x000fe200078efcff */
[----:B------:R-:W-:Y:S01]  /*e930*/  VIADD R102, R196, 0x40 ;  /* 0x00000040c4667836 */ /* 0x000fe20000000000 */
[----:B------:R0:W3:Y:S01]  /*e940*/  SHFL.IDX PT, R21, R86, RZ, 0x181f ;  /* 0x00181fff56157589 */ /* 0x0000e200000e0000 */
[----:B------:R-:W-:-:S02]  /*e950*/  SHF.R.S32.HI R89, RZ, 0x1f, R89 ;  /* 0x0000001fff597819 */ /* 0x000fc40000011459 */
[----:B------:R-:W-:Y:S02]  /*e960*/  SHF.R.S32.HI R92, RZ, 0x1f, R92 ;  /* 0x0000001fff5c7819 */ /* 0x000fe4000001145c */
[----:B------:R-:W-:Y:S02]  /*e970*/  SHF.R.S32.HI R94, RZ, 0x1f, R94 ;  /* 0x0000001fff5e7819 */ /* 0x000fe4000001145e */
[----:B------:R-:W-:Y:S02]  /*e980*/  SHF.R.S32.HI R96, RZ, 0x1f, R96 ;  /* 0x0000001fff607819 */ /* 0x000fe40000011460 */
[----:B------:R-:W-:Y:S02]  /*e990*/  SHF.R.S32.HI R98, RZ, 0x1f, R98 ;  /* 0x0000001fff627819 */ /* 0x000fe40000011462 */
[----:B------:R-:W-:Y:S02]  /*e9a0*/  SHF.R.S32.HI R100, RZ, 0x1f, R100 ;  /* 0x0000001fff647819 */ /* 0x000fe40000011464 */
[----:B------:R-:W-:Y:S01]  /*e9b0*/  SHF.R.S32.HI R102, RZ, 0x1f, R102 ;  /* 0x0000001fff667819 */ /* 0x000fe20000011466 */
[----:B0-----:R-:W-:Y:S06]  /*e9c0*/  @P1 BRA `(.L_x_3935) ;  /* 0x00000000007c1947 */ /* 0x001fec0003800000 */
[-C--:B------:R-:W-:Y:S02]  /*e9d0*/  ISETP.GE.AND P1, PT, R101, R85.reuse, PT ;  /* 0x000000556500720c */ /* 0x080fe40003f26270 */
[-C--:B------:R-:W-:Y:S02]  /*e9e0*/  ISETP.GE.AND P0, PT, R196, R85.reuse, PT ;  /* 0x00000055c400720c */ /* 0x080fe40003f06270 */
[-C--:B------:R-:W-:Y:S02]  /*e9f0*/  ISETP.GE.AND P5, PT, R99, R85.reuse, PT ;  /* 0x000000556300720c */ /* 0x080fe40003fa6270 */
[----:B------:R-:W-:-:S07]  /*ea00*/  ISETP.GE.AND P3, PT, R97, R85, PT ;  /* 0x000000556100720c */ /* 0x000fce0003f66270 */
[C---:B--2---:R-:W-:Y:S02]  /*ea10*/  @!P1 LEA R80, P2, R101.reuse, R20, 0x1 ;  /* 0x0000001465509211 */ /* 0x044fe400078408ff */
[----:B---3--:R-:W-:Y:S02]  /*ea20*/  @!P0 IMAD.WIDE R82, R196, 0x2, R20 ;  /* 0x00000002c4528825 */ /* 0x008fe400078e0214 */
[----:B------:R-:W-:Y:S02]  /*ea30*/  @!P1 LEA.HI.X R81, R101, R21, R102, 0x1, P2 ;  /* 0x0000001565519211 */ /* 0x000fe400010f0c66 */
[----:B------:R-:W-:Y:S01]  /*ea40*/  ISETP.GE.AND P2, PT, R95, R85, PT ;  /* 0x000000555f00720c */ /* 0x000fe20003f46270 */
[----:B-----5:R0:W-:Y:S01]  /*ea50*/  @!P0 ST.E.128 desc[UR40][R82.64], R4 ;  /* 0x0000000452008985 */ /* 0x0201e2000c101d28 */
[----:B------:R-:W-:-:S03]  /*ea60*/  LOP3.LUT P0, RZ, R3, 0x40, RZ, 0xc0, !PT ;  /* 0x0000004003ff7812 */ /* 0x000fc6000780c0ff */
[----:B------:R2:W-:Y:S01]  /*ea70*/  @!P1 ST.E.128 desc[UR40][R80.64], R12 ;  /* 0x0000000c50009985 */ /* 0x0005e2000c101d28 */
[----:B------:R-:W-:Y:S02]  /*ea80*/  ISETP.GE.AND P1, PT, R93, R85, PT ;  /* 0x000000555d00720c */ /* 0x000fe40003f26270 */
[-C--:B0-----:R-:W-:Y:S02]  /*ea90*/  @!P5 LEA R4, P4, R99, R20.reuse, 0x1 ;  /* 0x000000146304d211 */ /* 0x081fe400078808ff */
[-C--:B------:R-:W-:Y:S02]  /*eaa0*/  @!P3 LEA R6, P6, R97, R20.reuse, 0x1 ;  /* 0x000000146106b211 */ /* 0x080fe400078c08ff */
[-C--:B------:R-:W-:Y:S02]  /*eab0*/  @!P5 LEA.HI.X R5, R99, R21.reuse, R100, 0x1, P4 ;  /* 0x000000156305d211 */ /* 0x080fe400020f0c64 */
[----:B------:R-:W-:Y:S02]  /*eac0*/  LOP3.LUT P4, RZ, R24, 0x80, RZ, 0xc0, !PT ;  /* 0x0000008018ff7812 */ /* 0x000fe4000788c0ff */
[----:B------:R-:W-:Y:S01]  /*ead0*/  @!P3 LEA.HI.X R7, R97, R21, R98, 0x1, P6 ;  /* 0x000000156107b211 */ /* 0x000fe200030f0c62 */
[----:B------:R0:W-:Y:S01]  /*eae0*/  @!P5 ST.E.128 desc[UR40][R4.64], R32 ;  /* 0x000000200400d985 */ /* 0x0001e2000c101d28 */
[----:B------:R-:W-:-:S02]  /*eaf0*/  @!P2 LEA R82, P5, R95, R20, 0x1 ;  /* 0x000000145f52a211 */ /* 0x000fc400078a08ff */
[-C--:B--2---:R-:W-:Y:S01]  /*eb00*/  @!P1 LEA R12, P6, R93, R20.reuse, 0x1 ;  /* 0x000000145d0c9211 */ /* 0x084fe200078c08ff */
[----:B------:R0:W-:Y:S01]  /*eb10*/  @!P3 ST.E.128 desc[UR40][R6.64], R40 ;  /* 0x000000280600b985 */ /* 0x0001e2000c101d28 */
[-C--:B------:R-:W-:Y:S02]  /*eb20*/  @P0 LEA R14, P3, R91, R20.reuse, 0x1 ;  /* 0x000000145b0e0211 */ /* 0x080fe400078608ff */
[-C--:B------:R-:W-:Y:S02]  /*eb30*/  @!P2 LEA.HI.X R83, R95, R21.reuse, R96, 0x1, P5 ;  /* 0x000000155f53a211 */ /* 0x080fe400028f0c60 */
[-C--:B------:R-:W-:Y:S02]  /*eb40*/  @!P1 LEA.HI.X R13, R93, R21.reuse, R94, 0x1, P6 ;  /* 0x000000155d0d9211 */ /* 0x080fe400030f0c5e */
[----:B------:R-:W-:Y:S01]  /*eb50*/  @P4 LEA R20, P5, R90, R20, 0x1 ;  /* 0x000000145a144211 */ /* 0x000fe200078a08ff */
[----:B------:R0:W-:Y:S01]  /*eb60*/  @!P2 ST.E.128 desc[UR40][R82.64], R48 ;  /* 0x000000305200a985 */ /* 0x0001e2000c101d28 */
[----:B------:R-:W-:-:S02]  /*eb70*/  @P0 LEA.HI.X R15, R91, R21, R92, 0x1, P3 ;  /* 0x000000155b0f0211 */ /* 0x000fc400018f0c5c */
[----:B------:R-:W-:Y:S01]  /*eb80*/  @P4 LEA.HI.X R21, R90, R21, R89, 0x1, P5 ;  /* 0x000000155a154211 */ /* 0x000fe200028f0c59 */
[----:B------:R0:W-:Y:S04]  /*eb90*/  @!P1 ST.E.128 desc[UR40][R12.64], R56 ;  /* 0x000000380c009985 */ /* 0x0001e8000c101d28 */
[----:B------:R0:W-:Y:S04]  /*eba0*/  @P0 ST.E.128 desc[UR40][R14.64], R64 ;  /* 0x000000400e000985 */ /* 0x0001e8000c101d28 */
[----:B------:R0:W-:Y:S02]  /*ebb0*/  @P4 ST.E.128 desc[UR40][R20.64], R72 ;  /* 0x0000004814004985 */ /* 0x0001e4000c101d28 */
.L_x_3935:
[----:B------:R-:W-:Y:S05]  /*ebc0*/  BSYNC B1 ;  /* 0x0000000000017941 */ /* 0x000fea0003800000 */
.L_x_3934:
[----:B------:R-:W-:Y:S01]  /*ebd0*/  VIADD R0, R87, 0x20 ;  /* 0x0000002057007836 */ /* 0x000fe20000000000 */
[----:B0----5:R0:W4:Y:S04]  /*ebe0*/  SHFL.IDX PT, R5, R86, 0x1, 0x181f ;  /* 0x00381f0056057f89 */ /* 0x02112800000e0000 */
[----:B------:R-:W-:Y:S01]  /*ebf0*/  ISETP.GE.AND P0, PT, R0, R88, PT ;  /* 0x000000580000720c */ /* 0x000fe20003f06270 */
[----:B------:R0:W0:-:S12]  /*ec00*/  SHFL.IDX PT, R4, R84, 0x1, 0x181f ;  /* 0x00381f0054047f89 */ /* 0x00001800000e0000 */
[----:B------:R-:W-:Y:S05]  /*ec10*/  @P0 BRA `(.L_x_3936) ;  /* 0x0000001000680947 */ /* 0x000fea0003800000 */
[-C--:B------:R-:W-:Y:S02]  /*ec20*/  ISETP.GE.AND P5, PT, R101, R85.reuse, PT ;  /* 0x000000556500720c */ /* 0x080fe40003fa6270 */
[-C--:B------:R-:W-:Y:S02]  /*ec30*/  ISETP.GE.AND P6, PT, R196, R85.reuse, PT ;  /* 0x00000055c400720c */ /* 0x080fe40003fc6270 */
[-C--:B------:R-:W-:Y:S02]  /*ec40*/  ISETP.GE.AND P3, PT, R99, R85.reuse, PT ;  /* 0x000000556300720c */ /* 0x080fe40003f66270 */
[-C--:B------:R-:W-:Y:S02]  /*ec50*/  ISETP.GE.AND P2, PT, R97, R85.reuse, PT ;  /* 0x000000556100720c */ /* 0x080fe40003f46270 */
[-C--:B------:R-:W-:Y:S02]  /*ec60*/  ISETP.GE.AND P1, PT, R95, R85.reuse, PT ;  /* 0x000000555f00720c */ /* 0x080fe40003f26270 */
[----:B------:R-:W-:-:S03]  /*ec70*/  ISETP.GE.AND P0, PT, R93, R85, PT ;  /* 0x000000555d00720c */ /* 0x000fc60003f06270 */
[CC--:B0-----:R-:W-:Y:S02]  /*ec80*/  @!P5 LEA R12, P4, R101.reuse, R4.reuse, 0x1 ;  /* 0x00000004650cd211 */ /* 0x0c1fe400078808ff */
[----:B----4-:R-:W-:Y:S02]  /*ec90*/  @!P6 IMAD.WIDE R6, R196, 0x2, R4 ;  /* 0x00000002c406e825 */ /* 0x010fe400078e0204 */
[----:B------:R-:W-:Y:S02]  /*eca0*/  @!P5 LEA.HI.X R13, R101, R5, R102, 0x1, P4 ;  /* 0x00000005650dd211 */ /* 0x000fe400020f0c66 */
[----:B------:R-:W-:Y:S01]  /*ecb0*/  LOP3.LUT P4, RZ, R3, 0x40, RZ, 0xc0, !PT ;  /* 0x0000004003ff7812 */ /* 0x000fe2000788c0ff */
[----:B------:R0:W-:Y:S01]  /*ecc0*/  @!P6 ST.E.128 desc[UR40][R6.64], R8 ;  /* 0x000000080600e985 */ /* 0x0001e2000c101d28 */
[----:B------:R-:W-:-:S03]  /*ecd0*/  @!P3 LEA R14, P6, R99, R4, 0x1 ;  /* 0x00000004630eb211 */ /* 0x000fc600078c08ff */
[----:B------:R4:W-:Y:S01]  /*ece0*/  @!P5 ST.E.128 desc[UR40][R12.64], R28 ;  /* 0x0000001c0c00d985 */ /* 0x0009e2000c101d28 */
[-C--:B------:R-:W-:Y:S02]  /*ecf0*/  @!P3 LEA.HI.X R15, R99, R5.reuse, R100, 0x1, P6 ;  /* 0x00000005630fb211 */ /* 0x080fe400030f0c64 */
[-C--:B--2---:R-:W-:Y:S02]  /*ed00*/  @!P2 LEA R20, P5, R97, R4.reuse, 0x1 ;  /* 0x000000046114a211 */ /* 0x084fe400078a08ff */
[-C--:B------:R-:W-:Y:S01]  /*ed10*/  @!P1 LEA R32, P6, R95, R4.reuse, 0x1 ;  /* 0x000000045f209211 */ /* 0x080fe200078c08ff */
[----:B------:R4:W-:Y:S01]  /*ed20*/  @!P3 ST.E.128 desc[UR40][R14.64], R36 ;  /* 0x000000240e00b985 */ /* 0x0009e2000c101d28 */
[----:B------:R-:W-:Y:S02]  /*ed30*/  @!P0 LEA R34, P3, R93, R4, 0x1 ;  /* 0x000000045d228211 */ /* 0x000fe400078608ff */
[-C--:B---3--:R-:W-:Y:S02]  /*ed40*/  @!P2 LEA.HI.X R21, R97, R5.reuse, R98, 0x1, P5 ;  /* 0x000000056115a211 */ /* 0x088fe400028f0c62 */
[----:B------:R-:W-:-:S02]  /*ed50*/  @!P1 LEA.HI.X R33, R95, R5, R96, 0x1, P6 ;  /* 0x000000055f219211 */ /* 0x000fc400030f0c60 */
[----:B------:R-:W-:Y:S01]  /*ed60*/  @!P0 LEA.HI.X R35, R93, R5, R94, 0x1, P3 ;  /* 0x000000055d238211 */ /* 0x000fe200018f0c5e */
[----:B------:R4:W-:Y:S01]  /*ed70*/  @!P2 ST.E.128 desc[UR40][R20.64], R44 ;  /* 0x0000002c1400a985 */ /* 0x0009e2000c101d28 */
[----:B0-----:R-:W-:-:S03]  /*ed80*/  @P4 LEA R6, P5, R91, R4, 0x1 ;  /* 0x000000045b064211 */ /* 0x001fc600078a08ff */
[----:B------:R4:W-:Y:S01]  /*ed90*/  @!P1 ST.E.128 desc[UR40][R32.64], R52 ;  /* 0x0000003420009985 */ /* 0x0009e2000c101d28 */
[----:B------:R-:W-:-:S03]  /*eda0*/  @P4 LEA.HI.X R7, R91, R5, R92, 0x1, P5 ;  /* 0x000000055b074211 */ /* 0x000fc600028f0c5c */
[----:B------:R4:W-:Y:S01]  /*edb0*/  @!P0 ST.E.128 desc[UR40][R34.64], R60 ;  /* 0x0000003c22008985 */ /* 0x0009e2000c101d28 */
[----:B------:R-:W-:-:S03]  /*edc0*/  LOP3.LUT P0, RZ, R24, 0x80, RZ, 0xc0, !PT ;  /* 0x0000008018ff7812 */ /* 0x000fc6000780c0ff */
[----:B------:R4:W-:Y:S10]  /*edd0*/  @P4 ST.E.128 desc[UR40][R6.64], R68 ;  /* 0x0000004406004985 */ /* 0x0009f4000c101d28 */
[----:B------:R-:W-:Y:S05]  /*ede0*/  @!P0 BRA `(.L_x_3936) ;  /* 0x0000000c00f48947 */ /* 0x000fea0003800000 */
[----:B------:R-:W-:-:S04]  /*edf0*/  LEA R4, P0, R90, R4, 0x1 ;  /* 0x000000045a047211 */ /* 0x000fc800078008ff */
[----:B------:R-:W-:-:S05]  /*ee00*/  LEA.HI.X R5, R90, R5, R89, 0x1, P0 ;  /* 0x000000055a057211 */ /* 0x000fca00000f0c59 */
[----:B------:R0:W-:Y:S01]  /*ee10*/  ST.E.128 desc[UR40][R4.64], R76 ;  /* 0x0000004c04007985 */ /* 0x0001e2000c101d28 */
[----:B------:R-:W-:Y:S05]  /*ee20*/  BRA `(.L_x_3936) ;  /* 0x0000000c00e47947 */ /* 0x000fea0003800000 */
.L_x_3931:
[----:B------:R-:W3:Y:S01]  /*ee30*/  LDL.LU R6, [R1+0x18] ;  /* 0x0000180001067983 */ /* 0x000ee20000300800 */
[----:B------:R-:W-:Y:S01]  /*ee40*/  ULDC.64 UR4, c[0x0][0xc00] ;  /* 0x0003000000047ab9 */ /* 0x000fe20000000a00 */
[----:B------:R-:W-:Y:S01]  /*ee50*/  IMAD.MOV.U32 R3, RZ, RZ, RZ ;  /* 0x000000ffff037224 */ /* 0x000fe200078e00ff */
[----:B------:R-:W4:Y:S01]  /*ee60*/  LDC R29, c[0x0][0xbe8] ;  /* 0x0002fa00ff1d7b82 */ /* 0x000f220000000800 */
[----:B------:R-:W2:Y:S01]  /*ee70*/  LDL.LU R0, [R1+0x1c] ;  /* 0x00001c0001007983 */ /* 0x000ea20000300800 */
[----:B------:R-:W-:-:S04]  /*ee80*/  ISETP.NE.U32.AND P0, PT, RZ, UR4, PT ;  /* 0x00000004ff007c0c */ /* 0x000fc8000bf05070 */
[----:B------:R-:W-:Y:S02]  /*ee90*/  ISETP.NE.AND.EX P0, PT, RZ, UR5, PT, P0 ;  /* 0x00000005ff007c0c */ /* 0x000fe4000bf05300 */
[----:B---3--:R-:W-:-:S04]  /*eea0*/  IADD3 R4, P1, R6, UR4, RZ ;  /* 0x0000000406047c10 */ /* 0x008fc8000ff3e0ff */
[----:B--2---:R-:W-:Y:S01]  /*eeb0*/  IADD3.X R5, R0, UR5, RZ, P1, !PT ;  /* 0x0000000500057c10 */ /* 0x004fe20008ffe4ff */
[----:B------:R-:W-:Y:S02]  /*eec0*/  ULDC.64 UR4, c[0x0][0xc08] ;  /* 0x0003020000047ab9 */ /* 0x000fe40000000a00 */
[----:B------:R-:W-:-:S04]  /*eed0*/  ISETP.NE.U32.AND P1, PT, RZ, UR4, PT ;  /* 0x00000004ff007c0c */ /* 0x000fc8000bf25070 */
[----:B------:R2:W5:Y:S01]  /*eee0*/  @P0 LDG.E R3, desc[UR40][R4.64] ;  /* 0x0000002804030981 */ /* 0x000562000c1e1900 */
[----:B------:R-:W-:Y:S01]  /*eef0*/  ISETP.NE.AND.EX P1, PT, RZ, UR5, PT, P1 ;  /* 0x00000005ff007c0c */ /* 0x000fe2000bf25310 */
[----:B------:R-:W3:-:S12]  /*ef00*/  S2R R24, SR_TID.X ;  /* 0x0000000000187919 */ /* 0x000ed80000002100 */
[----:B------:R-:W-:Y:S01]  /*ef10*/  @P1 IADD3 R6, P2, R6, UR4, RZ ;  /* 0x0000000406061c10 */ /* 0x000fe2000ff5e0ff */
[----:B------:R-:W-:-:S03]  /*ef20*/  ULDC UR4, c[0x0][0xa88] ;  /* 0x0002a20000047ab9 */ /* 0x000fc60000000800 */
[----:B------:R-:W-:Y:S01]  /*ef30*/  @P1 IADD3.X R7, R0, UR5, RZ, P2, !PT ;  /* 0x0000000500071c10 */ /* 0x000fe200097fe4ff */
[----:B------:R-:W-:-:S06]  /*ef40*/  IMAD.U32 R0, RZ, RZ, UR4 ;  /* 0x00000004ff007e24 */ /* 0x000fcc000f8e00ff */
[----:B------:R2:W5:Y:S01]  /*ef50*/  @P1 LDG.E R0, desc[UR40][R6.64] ;  /* 0x0000002806001981 */ /* 0x000562000c1e1900 */
[----:B---3--:R-:W-:-:S05]  /*ef60*/  VIADD R24, R24, 0xffffff80 ;  /* 0xffffff8018187836 */ /* 0x008fca0000000000 */
[----:B------:R-:W-:Y:S01]  /*ef70*/  ISETP.GE.AND P2, PT, R24, 0x40, PT ;  /* 0x000000401800780c */ /* 0x000fe20003f46270 */
[----:B--2-4-:R-:W-:-:S12]  /*ef80*/  @P1 BRA `(.L_x_3937) ;  /* 0x0000000000101947 */ /* 0x014fd80003800000 */
[----:B------:R-:W-:Y:S05]  /*ef90*/  @!P0 BRA `(.L_x_3937) ;  /* 0x00000000000c8947 */ /* 0x000fea0003800000 */
[----:B------:R-:W2:Y:S04]  /*efa0*/  LDG.E R7, desc[UR40][R4.64] ;  /* 0x0000002804077981 */ /* 0x000ea8000c1e1900 */
[----:B-----5:R-:W2:Y:S02]  /*efb0*/  LDG.E R0, desc[UR40][R4.64+0x4] ;  /* 0x0000042804007981 */ /* 0x020ea4000c1e1900 */
[----:B--2---:R-:W-:-:S07]  /*efc0*/  IMAD.IADD R0, R0, 0x1, -R7 ;  /* 0x0000000100007824 */ /* 0x004fce00078e0a07 */
.L_x_3937:
[----:B------:R-:W2:Y:S04]  /*efd0*/  LDL.LU R5, [R1+0x20] ;  /* 0x0000200001057983 */ /* 0x000ea80000300800 */
[----:B------:R-:W3:Y:S04]  /*efe0*/  LDL.LU R4, [R1+0x40] ;  /* 0x0000400001047983 */ /* 0x000ee80000300800 */
[----:B------:R-:W4:Y:S04]  /*eff0*/  LDL R28, [R1+0x14] ;  /* 0x00001400011c7983 */ /* 0x000f280000100800 */
[----:B------:R0:W5:Y:S01]  /*f000*/  LDL R20, [R1+0x38] ;  /* 0x0000380001147983 */ /* 0x0001620000100800 */
[----:B------:R-:W-:Y:S01]  /*f010*/  BSSY B1, `(.L_x_3938) ;  /* 0x000002e000017945 */ /* 0x000fe20003800000 */
[----:B-----5:R-:W-:-:S02]  /*f020*/  SHF.R.S32.HI R10, RZ, 0x1f, R3 ;  /* 0x0000001fff0a7819 */ /* 0x020fc40000011403 */
[----:B--2---:R-:W-:Y:S02]  /*f030*/  SEL R15, R5, RZ, !P0 ;  /* 0x000000ff050f7207 */ /* 0x004fe40004000000 */
[----:B---3--:R-:W-:Y:S02]  /*f040*/  SEL R14, R4, RZ, !P0 ;  /* 0x000000ff040e7207 */ /* 0x008fe40004000000 */
[----:B----4-:R-:W-:Y:S01]  /*f050*/  SHF.R.S32.HI R13, RZ, 0x1f, R28 ;  /* 0x0000001fff0d7819 */ /* 0x010fe2000001141c */
[----:B0-----:R-:W-:Y:S06]  /*f060*/  @P2 BRA `(.L_x_3939) ;  /* 0x0000000000a02947 */ /* 0x001fec0003800000 */
[----:B------:R-:W0:Y:S01]  /*f070*/  S2R R4, SR_TID.X ;  /* 0x0000000000047919 */ /* 0x000e220000002100 */
[----:B------:R-:W2:Y:S02]  /*f080*/  LDC R11, c[0x0][0xbe8] ;  /* 0x0002fa00ff0b7b82 */ /* 0x000ea40000000800 */
[----:B--2---:R-:W-:Y:S01]  /*f090*/  IMAD R5, R0, R11, RZ ;  /* 0x0000000b00057224 */ /* 0x004fe200078e02ff */
[----:B0-----:R-:W-:-:S05]  /*f0a0*/  LEA R4, R20, R4, 0x6 ;  /* 0x0000000414047211 */ /* 0x001fca00078e30ff */
        /* <DEDUP_REMOVED lines=10> */
[----:B------:R-:W0:Y:S08]  /*f150*/  @P0 LDC R9, c[0x0][0xbec] ;  /* 0x0002fb00ff090b82 */ /* 0x000e300000000800 */
[----:B------:R-:W2:Y:S01]  /*f160*/  @P0 LDC R21, c[0x0][0xbf0] ;  /* 0x0002fc00ff150b82 */ /* 0x000ea20000000800 */
[----:B0-----:R-:W-:-:S04]  /*f170*/  @P0 IMAD.HI.U32 R6, R12, R9, RZ ;  /* 0x000000090c060227 */ /* 0x001fc800078e00ff */
[----:B------:R-:W-:Y:S01]  /*f180*/  IMAD R9, R28, UR5, R8 ;  /* 0x000000051c097c24 */ /* 0x000fe2000f8e0208 */
[----:B------:R-:W-:Y:S01]  /*f190*/  ULDC.64 UR4, c[0x0][0xb98] ;  /* 0x0002e60000047ab9 */ /* 0x000fe20000000a00 */
[----:B--2---:R-:W-:Y:S02]  /*f1a0*/  @P0 SHF.R.U32.HI R7, RZ, R21, R6 ;  /* 0x00000015ff070219 */ /* 0x004fe40000011606 */
        /* <DEDUP_REMOVED lines=20> */
.L_x_3939:
[----:B------:R-:W-:Y:S05]  /*f2f0*/  BSYNC B1 ;  /* 0x0000000000017941 */ /* 0x000fea0003800000 */
.L_x_3938:
[----:B------:R-:W-:Y:S01]  /*f300*/  ISETP.NE.AND P0, PT, R29, 0x1, PT ;  /* 0x000000011d00780c */ /* 0x000fe20003f05270 */
[----:B------:R-:W2:Y:S01]  /*f310*/  LDC R21, c[0x0][0xac8] ;  /* 0x0002b200ff157b82 */ /* 0x000ea20000000800 */
[----:B------:R-:W-:Y:S01]  /*f320*/  ULDC.64 UR4, c[0x0][0xaa0] ;  /* 0x0002a80000047ab9 */ /* 0x000fe20000000a00 */
[--C-:B------:R-:W-:Y:S01]  /*f330*/  SHF.R.S32.HI R8, RZ, 0x1f, R24.reuse ;  /* 0x0000001fff087819 */ /* 0x100fe20000011418 */
[----:B0-----:R-:W-:Y:S01]  /*f340*/  IMAD R6, R10, UR4, RZ ;  /* 0x000000040a067c24 */ /* 0x001fe2000f8e02ff */
[----:B------:R-:W-:Y:S01]  /*f350*/  SHF.R.S32.HI R12, RZ, 0x1f, R24 ;  /* 0x0000001fff0c7819 */ /* 0x000fe20000011418 */
[C---:B------:R-:W-:Y:S01]  /*f360*/  IMAD.WIDE.U32 R4, R3.reuse, UR4, RZ ;  /* 0x0000000403047c25 */ /* 0x040fe2000f8e00ff */
[-C--:B------:R-:W-:Y:S01]  /*f370*/  LEA.HI R8, R8, R24.reuse, RZ, 0x3 ;  /* 0x0000001808087211 */ /* 0x080fe200078f18ff */
[----:B------:R-:W-:Y:S01]  /*f380*/  BSSY B1, `(.L_x_3940) ;  /* 0x000007f000017945 */ /* 0x000fe20003800000 */
[----:B------:R-:W-:Y:S01]  /*f390*/  LEA.HI R12, R12, R24, RZ, 0x3 ;  /* 0x000000180c0c7211 */ /* 0x000fe200078f18ff */
[----:B------:R-:W-:Y:S01]  /*f3a0*/  IMAD R3, R3, UR5, R6 ;  /* 0x0000000503037c24 */ /* 0x000fe2000f8e0206 */
[----:B------:R-:W-:Y:S01]  /*f3b0*/  LOP3.LUT R8, R8, 0xfffffff8, RZ, 0xc0, !PT ;  /* 0xfffffff808087812 */ /* 0x000fe200078ec0ff */
[----:B------:R-:W-:Y:S01]  /*f3c0*/  ULDC.64 UR4, c[0x0][0xae8] ;  /* 0x0002ba0000047ab9 */ /* 0x000fe20000000a00 */
[----:B------:R-:W0:Y:S01]  /*f3d0*/  @P0 LDC R7, c[0x0][0xbec] ;  /* 0x0002fb00ff070b82 */ /* 0x000e220000000800 */
[----:B------:R-:W-:Y:S01]  /*f3e0*/  IMAD.IADD R5, R5, 0x1, R3 ;  /* 0x0000000105057824 */ /* 0x000fe200078e0203 */
[----:B------:R-:W-:Y:S01]  /*f3f0*/  SHF.R.S32.HI R12, RZ, 0x3, R12 ;  /* 0x00000003ff0c7819 */ /* 0x000fe2000001140c */
[----:B------:R-:W-:-:S02]  /*f400*/  IMAD R3, R13, UR4, RZ ;  /* 0x000000040d037c24 */ /* 0x000fc4000f8e02ff */
[----:B------:R-:W-:Y:S02]  /*f410*/  VIADD R43, R196, 0x40 ;  /* 0x00000040c42b7836 */ /* 0x000fe40000000000 */
[----:B------:R-:W-:Y:S01]  /*f420*/  IMAD.IADD R8, R24, 0x1, -R8 ;  /* 0x0000000118087824 */ /* 0x000fe200078e0a08 */
[----:B------:R-:W3:Y:S01]  /*f430*/  @P0 LDC R9, c[0x0][0xbf0] ;  /* 0x0002fc00ff090b82 */ /* 0x000ee20000000800 */
[C---:B------:R-:W-:Y:S02]  /*f440*/  IMAD R3, R28.reuse, UR5, R3 ;  /* 0x000000051c037c24 */ /* 0x040fe4000f8e0203 */
[----:B------:R-:W-:Y:S01]  /*f450*/  IMAD.WIDE.U32 R4, R28, UR4, R4 ;  /* 0x000000041c047c25 */ /* 0x000fe2000f8e0004 */
[-C--:B--2---:R-:W-:Y:S01]  /*f460*/  ISETP.GE.AND P1, PT, R43, R21.reuse, PT ;  /* 0x000000152b00720c */ /* 0x084fe20003f26270 */
[----:B------:R-:W-:Y:S01]  /*f470*/  ULDC.64 UR4, c[0x0][0xaf0] ;  /* 0x0002bc0000047ab9 */ /* 0x000fe20000000a00 */
[----:B------:R-:W-:Y:S01]  /*f480*/  ISETP.GE.AND P2, PT, R196, R21, PT ;  /* 0x00000015c400720c */ /* 0x000fe20003f46270 */
[----:B------:R-:W-:Y:S01]  /*f490*/  IMAD R6, R8, 0x20, R12 ;  /* 0x0000002008067824 */ /* 0x000fe200078e020c */
[----:B------:R-:W-:Y:S01]  /*f4a0*/  SEL R10, RZ, 0xffffffff, P1 ;  /* 0xffffffffff0a7807 */ /* 0x000fe20000800000 */
[----:B------:R-:W-:-:S02]  /*f4b0*/  IMAD.IADD R5, R5, 0x1, R3 ;  /* 0x0000000105057824 */ /* 0x000fc400078e0203 */
[----:B------:R-:W-:Y:S02]  /*f4c0*/  IMAD R3, R14, UR4, RZ ;  /* 0x000000040e037c24 */ /* 0x000fe4000f8e02ff */
[----:B------:R-:W-:Y:S02]  /*f4d0*/  IMAD R8, R20, 0x40, R6 ;  /* 0x0000004014087824 */ /* 0x000fe400078e0206 */
[----:B------:R-:W-:Y:S02]  /*f4e0*/  VIADD R41, R196, 0x80 ;  /* 0x00000080c4297836 */ /* 0x000fe40000000000 */
[C---:B------:R-:W-:Y:S02]  /*f4f0*/  IMAD R3, R15.reuse, UR5, R3 ;  /* 0x000000050f037c24 */ /* 0x040fe4000f8e0203 */
[----:B------:R-:W-:Y:S01]  /*f500*/  IMAD.WIDE.U32 R4, R15, UR4, R4 ;  /* 0x000000040f047c25 */ /* 0x000fe2000f8e0004 */
[----:B------:R-:W-:-:S03]  /*f510*/  ULDC.64 UR4, c[0x0][0xae0] ;  /* 0x0002b80000047ab9 */ /* 0x000fc60000000a00 */
[----:B0-----:R-:W-:Y:S01]  /*f520*/  @P0 IMAD.HI.U32 R6, R8, R7, RZ ;  /* 0x0000000708060227 */ /* 0x001fe200078e00ff */
[----:B------:R-:W-:Y:S02]  /*f530*/  SEL R7, RZ, 0x1, P2 ;  /* 0x00000001ff077807 */ /* 0x000fe40001000000 */
[----:B------:R-:W-:Y:S01]  /*f540*/  ISETP.GE.AND P2, PT, R41, R21, PT ;  /* 0x000000152900720c */ /* 0x000fe20003f46270 */
[----:B------:R-:W-:Y:S02]  /*f550*/  IMAD.SHL.U32 R10, R10, 0x2, RZ ;  /* 0x000000020a0a7824 */ /* 0x000fe400078e00ff */
[C---:B------:R-:W-:Y:S02]  /*f560*/  VIADD R39, R196.reuse, 0xc0 ;  /* 0x000000c0c4277836 */ /* 0x040fe40000000000 */
[----:B------:R-:W-:Y:S02]  /*f570*/  IMAD.IADD R5, R5, 0x1, R3 ;  /* 0x0000000105057824 */ /* 0x000fe400078e0203 */
[----:B------:R-:W-:Y:S01]  /*f580*/  IMAD.MOV.U32 R3, RZ, RZ, R8 ;  /* 0x000000ffff037224 */ /* 0x000fe200078e0008 */
[----:B---3--:R-:W-:Y:S01]  /*f590*/  @P0 SHF.R.U32.HI R3, RZ, R9, R6 ;  /* 0x00000009ff030219 */ /* 0x008fe20000011606 */
[----:B------:R-:W-:Y:S01]  /*f5a0*/  VIADD R37, R196, 0x100 ;  /* 0x00000100c4257836 */ /* 0x000fe20000000000 */
[----:B------:R-:W-:Y:S01]  /*f5b0*/  LOP3.LUT R9, R10, 0x2, R7, 0xe2, !PT ;  /* 0x000000020a097812 */ /* 0x000fe200078ee207 */
[----:B------:R-:W-:Y:S01]  /*f5c0*/  IMAD R31, R0, R29, RZ ;  /* 0x0000001d001f7224 */ /* 0x000fe200078e02ff */
[----:B------:R-:W-:Y:S01]  /*f5d0*/  ISETP.GE.AND P1, PT, R39, R21, PT ;  /* 0x000000152700720c */ /* 0x000fe20003f26270 */
[----:B------:R-:W-:Y:S01]  /*f5e0*/  IMAD.MOV R7, RZ, RZ, -R3 ;  /* 0x000000ffff077224 */ /* 0x000fe200078e0a03 */
[----:B------:R-:W-:Y:S01]  /*f5f0*/  SEL R10, RZ, 0xffffffff, P2 ;  /* 0xffffffffff0a7807 */ /* 0x000fe20001000000 */
[----:B------:R-:W-:Y:S01]  /*f600*/  IMAD.WIDE.U32 R4, R3, UR4, R4 ;  /* 0x0000000403047c25 */ /* 0x000fe2000f8e0004 */
[----:B------:R-:W-:-:S02]  /*f610*/  SHF.R.S32.HI R6, RZ, 0x1f, R3 ;  /* 0x0000001fff067819 */ /* 0x000fc40000011403 */
[----:B------:R-:W-:Y:S01]  /*f620*/  SEL R11, RZ, 0xffffffff, P1 ;  /* 0xffffffffff0b7807 */ /* 0x000fe20000800000 */
[----:B------:R-:W-:Y:S01]  /*f630*/  IMAD.SHL.U32 R10, R10, 0x4, RZ ;  /* 0x000000040a0a7824 */ /* 0x000fe200078e00ff */
[----:B------:R-:W-:Y:S01]  /*f640*/  ISETP.GE.AND P0, PT, R37, R21, PT ;  /* 0x000000152500720c */ /* 0x000fe20003f06270 */
[----:B------:R-:W-:Y:S02]  /*f650*/  IMAD R6, R6, UR4, RZ ;  /* 0x0000000406067c24 */ /* 0x000fe4000f8e02ff */
[----:B------:R-:W-:Y:S01]  /*f660*/  IMAD.SHL.U32 R11, R11, 0x8, RZ ;  /* 0x000000080b0b7824 */ /* 0x000fe200078e00ff */
[----:B------:R-:W-:Y:S01]  /*f670*/  LOP3.LUT R0, R10, 0x4, R9, 0xe2, !PT ;  /* 0x000000040a007812 */ /* 0x000fe200078ee209 */
[----:B------:R-:W-:Y:S02]  /*f680*/  IMAD R7, R29, R7, R8 ;  /* 0x000000071d077224 */ /* 0x000fe400078e0208 */
[----:B------:R-:W-:Y:S01]  /*f690*/  IMAD R9, R3, UR5, R6 ;  /* 0x0000000503097c24 */ /* 0x000fe2000f8e0206 */
[----:B------:R-:W-:Y:S01]  /*f6a0*/  SEL R6, RZ, 0xffffffff, P0 ;  /* 0xffffffffff067807 */ /* 0x000fe20000000000 */
[----:B------:R-:W-:Y:S01]  /*f6b0*/  VIADD R35, R196, 0x140 ;  /* 0x00000140c4237836 */ /* 0x000fe20000000000 */
[----:B------:R-:W-:Y:S01]  /*f6c0*/  LOP3.LUT R3, R11, 0x8, R0, 0xe2, !PT ;  /* 0x000000080b037812 */ /* 0x000fe200078ee200 */
[----:B------:R-:W-:Y:S01]  /*f6d0*/  ULDC.64 UR4, c[0x0][0xad8] ;  /* 0x0002b60000047ab9 */ /* 0x000fe20000000a00 */
[----:B------:R-:W-:Y:S01]  /*f6e0*/  SHF.R.S32.HI R0, RZ, 0x1f, R7 ;  /* 0x0000001fff007819 */ /* 0x000fe20000011407 */
[----:B------:R-:W-:Y:S01]  /*f6f0*/  IMAD.SHL.U32 R6, R6, 0x10, RZ ;  /* 0x0000001006067824 */ /* 0x000fe200078e00ff */
[----:B------:R-:W-:Y:S01]  /*f700*/  ISETP.GE.AND P0, PT, R35, R21, PT ;  /* 0x000000152300720c */ /* 0x000fe20003f06270 */
[----:B------:R-:W-:-:S02]  /*f710*/  VIADD R33, R196, 0x180 ;  /* 0x00000180c4217836 */ /* 0x000fc40000000000 */
[----:B------:R-:W-:Y:S01]  /*f720*/  IMAD R0, R0, UR4, RZ ;  /* 0x0000000400007c24 */ /* 0x000fe2000f8e02ff */
[----:B------:R-:W-:Y:S01]  /*f730*/  LOP3.LUT R6, R6, 0x10, R3, 0xe2, !PT ;  /* 0x0000001006067812 */ /* 0x000fe200078ee203 */
[----:B------:R-:W-:Y:S01]  /*f740*/  IMAD.IADD R5, R5, 0x1, R9 ;  /* 0x0000000105057824 */ /* 0x000fe200078e0209 */
[----:B------:R-:W-:Y:S01]  /*f750*/  SEL R8, RZ, 0xffffffff, P0 ;  /* 0xffffffffff087807 */ /* 0x000fe20000000000 */
[----:B------:R-:W-:Y:S01]  /*f760*/  IMAD R3, R7, UR5, R0 ;  /* 0x0000000507037c24 */ /* 0x000fe2000f8e0200 */
[----:B------:R-:W-:Y:S01]  /*f770*/  ISETP.GE.AND P0, PT, R33, R21, PT ;  /* 0x000000152100720c */ /* 0x000fe20003f06270 */
[----:B------:R-:W-:Y:S02]  /*f780*/  IMAD R0, R20, 0x40, R12 ;  /* 0x0000004014007824 */ /* 0x000fe400078e020c */
[----:B------:R-:W-:Y:S01]  /*f790*/  IMAD.WIDE.U32 R4, R7, UR4, R4 ;  /* 0x0000000407047c25 */ /* 0x000fe2000f8e0004 */
[----:B------:R-:W-:Y:S01]  /*f7a0*/  SEL R7, RZ, 0x40, P0 ;  /* 0x00000040ff077807 */ /* 0x000fe20000000000 */
[----:B------:R-:W-:Y:S01]  /*f7b0*/  ULDC.64 UR4, c[0x0][0xa80] ;  /* 0x0002a00000047ab9 */ /* 0x000fe20000000a00 */
[----:B------:R-:W-:Y:S01]  /*f7c0*/  ISETP.GE.AND P0, PT, R0, R31, PT ;  /* 0x0000001f0000720c */ /* 0x000fe20003f06270 */
[----:B------:R-:W-:Y:S01]  /*f7d0*/  IMAD.SHL.U32 R9, R8, 0x20, RZ ;  /* 0x0000002008097824 */ /* 0x000fe200078e00ff */
[----:B------:R-:W-:Y:S01]  /*f7e0*/  LEA R20, P1, R4, UR4, 0x1 ;  /* 0x0000000404147c11 */ /* 0x000fe2000f8208ff */
[----:B------:R-:W-:-:S02]  /*f7f0*/  VIADD R30, R196, 0x1c0 ;  /* 0x000001c0c41e7836 */ /* 0x000fc40000000000 */
[----:B------:R-:W-:Y:S01]  /*f800*/  IMAD.IADD R3, R5, 0x1, R3 ;  /* 0x0000000105037824 */ /* 0x000fe200078e0203 */
[----:B------:R-:W-:Y:S01]  /*f810*/  LOP3.LUT R6, R9, 0x20, R6, 0xe2, !PT ;  /* 0x0000002009067812 */ /* 0x000fe200078ee206 */
[----:B------:R-:W-:Y:S01]  /*f820*/  VIADD R32, R196, 0x1c0 ;  /* 0x000001c0c4207836 */ /* 0x000fe20000000000 */
[----:B------:R-:W-:Y:S01]  /*f830*/  ISETP.GE.AND P2, PT, R30, R21, PT ;  /* 0x000000151e00720c */ /* 0x000fe20003f46270 */
[----:B------:R-:W-:Y:S01]  /*f840*/  VIADD R34, R196, 0x180 ;  /* 0x00000180c4227836 */ /* 0x000fe20000000000 */
[----:B------:R-:W-:Y:S01]  /*f850*/  LEA.HI.X R3, R4, UR5, R3, 0x1, P1 ;  /* 0x0000000504037c11 */ /* 0x000fe200088f0c03 */
[----:B------:R-:W-:Y:S01]  /*f860*/  VIADD R36, R196, 0x140 ;  /* 0x00000140c4247836 */ /* 0x000fe20000000000 */
[----:B------:R-:W-:Y:S01]  /*f870*/  LOP3.LUT R24, R6, R7, RZ, 0xfc, !PT ;  /* 0x0000000706187212 */ /* 0x000fe200078efcff */
[C---:B------:R-:W-:Y:S01]  /*f880*/  VIADD R38, R196.reuse, 0x100 ;  /* 0x00000100c4267836 */ /* 0x040fe20000000000 */
[----:B------:R-:W-:Y:S01]  /*f890*/  SEL R5, RZ, 0x80, P2 ;  /* 0x00000080ff057807 */ /* 0x000fe20001000000 */
[C---:B------:R-:W-:Y:S01]  /*f8a0*/  VIADD R40, R196.reuse, 0xc0 ;  /* 0x000000c0c4287836 */ /* 0x040fe20000000000 */
[----:B------:R0:W2:Y:S01]  /*f8b0*/  SHFL.IDX PT, R6, R20, RZ, 0x181f ;  /* 0x00181fff14067589 */ /* 0x0000a200000e0000 */
[----:B------:R-:W-:Y:S01]  /*f8c0*/  VIADD R42, R196, 0x80 ;  /* 0x00000080c42a7836 */ /* 0x000fe20000000000 */
        /* <DEDUP_REMOVED lines=15> */
[CC--:B--2---:R-:W-:Y:S02]  /*f9c0*/  @!P2 LEA R8, P0, R43.reuse, R6.reuse, 0x1 ;  /* 0x000000062b08a211 */ /* 0x0c4fe400078008ff */
[----:B---3--:R-:W-:Y:S02]  /*f9d0*/  @!P1 IMAD.WIDE R4, R196, 0x2, R6 ;  /* 0x00000002c4049825 */ /* 0x008fe400078e0206 */
[----:B------:R-:W-:Y:S02]  /*f9e0*/  @!P2 LEA.HI.X R9, R43, R7, R44, 0x1, P0 ;  /* 0x000000072b09a211 */ /* 0x000fe400000f0c2c */
[----:B------:R-:W-:Y:S01]  /*f9f0*/  @!P5 LEA R10, P4, R41, R6, 0x1 ;  /* 0x00000006290ad211 */ /* 0x000fe200078808ff */
[----:B------:R-:W-:Y:S01]  /*fa00*/  @!P1 ST.E.128 desc[UR40][R4.64], RZ ;  /* 0x000000ff04009985 */ /* 0x000fe2000c101d28 */
[-C--:B------:R-:W-:Y:S02]  /*fa10*/  ISETP.GE.AND P1, PT, R35, R21.reuse, PT ;  /* 0x000000152300720c */ /* 0x080fe40003f26270 */
[----:B------:R-:W-:Y:S01]  /*fa20*/  LOP3.LUT P0, RZ, R24, 0x40, RZ, 0xc0, !PT ;  /* 0x0000004018ff7812 */ /* 0x000fe2000780c0ff */
[----:B------:R0:W-:Y:S01]  /*fa30*/  @!P2 ST.E.128 desc[UR40][R8.64], RZ ;  /* 0x000000ff0800a985 */ /* 0x0001e2000c101d28 */
[----:B------:R-:W-:-:S02]  /*fa40*/  ISETP.GE.AND P2, PT, R37, R21, PT ;  /* 0x000000152500720c */ /* 0x000fc40003f46270 */
[-C--:B------:R-:W-:Y:S02]  /*fa50*/  @!P5 LEA.HI.X R11, R41, R7.reuse, R42, 0x1, P4 ;  /* 0x00000007290bd211 */ /* 0x080fe400020f0c2a */
[----:B------:R-:W-:Y:S02]  /*fa60*/  LOP3.LUT P4, RZ, R28, 0x80, RZ, 0xc0, !PT ;  /* 0x000000801cff7812 */ /* 0x000fe4000788c0ff */
[CC--:B------:R-:W-:Y:S01]  /*fa70*/  @!P3 LEA R12, P6, R39.reuse, R6.reuse, 0x1 ;  /* 0x00000006270cb211 */ /* 0x0c0fe200078c08ff */
[----:B------:R4:W-:Y:S03]  /*fa80*/  @!P5 ST.E.128 desc[UR40][R10.64], RZ ;  /* 0x000000ff0a00d985 */ /* 0x0009e6000c101d28 */
[----:B------:R-:W-:Y:S02]  /*fa90*/  @!P3 LEA.HI.X R13, R39, R7, R40, 0x1, P6 ;  /* 0x00000007270db211 */ /* 0x000fe400030f0c28 */
[----:B0-----:R-:W-:-:S02]  /*faa0*/  @!P1 LEA R8, P6, R35, R6, 0x1 ;  /* 0x0000000623089211 */ /* 0x001fc400078c08ff */
        /* <DEDUP_REMOVED lines=12> */
.L_x_3941:
[----:B------:R-:W-:Y:S05]  /*fb70*/  BSYNC B1 ;  /* 0x0000000000017941 */ /* 0x000fea0003800000 */
.L_x_3940:
[----:B------:R-:W-:Y:S01]  /*fb80*/  VIADD R0, R0, 0x20 ;  /* 0x0000002000007836 */ /* 0x000fe20000000000 */
[----:B---34-:R0:W3:Y:S04]  /*fb90*/  SHFL.IDX PT, R7, R3, 0x1, 0x181f ;  /* 0x00381f0003077f89 */ /* 0x0180e800000e0000 */
[----:B------:R-:W-:Y:S01]  /*fba0*/  ISETP.GE.AND P0, PT, R0, R31, PT ;  /* 0x0000001f0000720c */ /* 0x000fe20003f06270 */
[----:B--2---:R0:W2:-:S12]  /*fbb0*/  SHFL.IDX PT, R6, R20, 0x1, 0x181f ;  /* 0x00381f0014067f89 */ /* 0x00409800000e0000 */
[----:B0-----:R-:W-:Y:S05]  /*fbc0*/  @P0 BRA `(.L_x_3936) ;  /* 0x00000000007c0947 */ /* 0x001fea0003800000 */
[-C--:B------:R-:W-:Y:S02]  /*fbd0*/  ISETP.GE.AND P6, PT, R196, R21.reuse, PT ;  /* 0x00000015c400720c */ /* 0x080fe40003fc6270 */
[-C--:B------:R-:W-:Y:S02]  /*fbe0*/  ISETP.GE.AND P5, PT, R43, R21.reuse, PT ;  /* 0x000000152b00720c */ /* 0x080fe40003fa6270 */
[-C--:B------:R-:W-:Y:S02]  /*fbf0*/  ISETP.GE.AND P4, PT, R41, R21.reuse, PT ;  /* 0x000000152900720c */ /* 0x080fe40003f86270 */
[-C--:B------:R-:W-:Y:S02]  /*fc00*/  ISETP.GE.AND P3, PT, R39, R21.reuse, PT ;  /* 0x000000152700720c */ /* 0x080fe40003f66270 */
[-C--:B------:R-:W-:Y:S02]  /*fc10*/  ISETP.GE.AND P2, PT, R37, R21.reuse, PT ;  /* 0x000000152500720c */ /* 0x080fe40003f46270 */
[----:B------:R-:W-:-:S03]  /*fc20*/  ISETP.GE.AND P1, PT, R35, R21, PT ;  /* 0x000000152300720c */ /* 0x000fc60003f26270 */
[----:B--23--:R-:W-:Y:S02]  /*fc30*/  @!P6 IMAD.WIDE R4, R196, 0x2, R6 ;  /* 0x00000002c404e825 */ /* 0x00cfe400078e0206 */
[----:B------:R-:W-:-:S03]  /*fc40*/  @!P5 LEA R8, P0, R43, R6, 0x1 ;  /* 0x000000062b08d211 */ /* 0x000fc600078008ff */
[----:B------:R0:W-:Y:S01]  /*fc50*/  @!P6 ST.E.128 desc[UR40][R4.64], RZ ;  /* 0x000000ff0400e985 */ /* 0x0001e2000c101d28 */
[-C--:B------:R-:W-:Y:S02]  /*fc60*/  @!P4 LEA R10, P6, R41, R6.reuse, 0x1 ;  /* 0x00000006290ac211 */ /* 0x080fe400078c08ff */
[-C--:B------:R-:W-:Y:S02]  /*fc70*/  @!P5 LEA.HI.X R9, R43, R7.reuse, R44, 0x1, P0 ;  /* 0x000000072b09d211 */ /* 0x080fe400000f0c2c */
[----:B------:R-:W-:Y:S02]  /*fc80*/  LOP3.LUT P0, RZ, R24, 0x40, RZ, 0xc0, !PT ;  /* 0x0000004018ff7812 */ /* 0x000fe4000780c0ff */
[----:B------:R-:W-:Y:S01]  /*fc90*/  @!P4 LEA.HI.X R11, R41, R7, R42, 0x1, P6 ;  /* 0x00000007290bc211 */ /* 0x000fe200030f0c2a */
[----:B------:R2:W-:Y:S01]  /*fca0*/  @!P5 ST.E.128 desc[UR40][R8.64], RZ ;  /* 0x000000ff0800d985 */ /* 0x0005e2000c101d28 */
[----:B------:R-:W-:Y:S02]  /*fcb0*/  LOP3.LUT P6, RZ, R28, 0x80, RZ, 0xc0, !PT ;  /* 0x000000801cff7812 */ /* 0x000fe400078cc0ff */
[-C--:B------:R-:W-:Y:S01]  /*fcc0*/  @!P3 LEA R12, P5, R39, R6.reuse, 0x1 ;  /* 0x00000006270cb211 */ /* 0x080fe200078a08ff */
[----:B------:R2:W-:Y:S01]  /*fcd0*/  @!P4 ST.E.128 desc[UR40][R10.64], RZ ;  /* 0x000000ff0a00c985 */ /* 0x0005e2000c101d28 */
[----:B------:R-:W-:-:S02]  /*fce0*/  @!P2 LEA R14, P4, R37, R6, 0x1 ;  /* 0x00000006250ea211 */ /* 0x000fc400078808ff */
[-C--:B------:R-:W-:Y:S02]  /*fcf0*/  @!P3 LEA.HI.X R13, R39, R7.reuse, R40, 0x1, P5 ;  /* 0x00000007270db211 */ /* 0x080fe400028f0c28 */
[-C--:B0-----:R-:W-:Y:S02]  /*fd00*/  @!P1 LEA R4, P5, R35, R6.reuse, 0x1 ;  /* 0x0000000623049211 */ /* 0x081fe400078a08ff */
[-C--:B------:R-:W-:Y:S01]  /*fd10*/  @!P2 LEA.HI.X R15, R37, R7.reuse, R38, 0x1, P4 ;  /* 0x00000007250fa211 */ /* 0x080fe200020f0c26 */
[----:B------:R2:W-:Y:S01]  /*fd20*/  @!P3 ST.E.128 desc[UR40][R12.64], RZ ;  /* 0x000000ff0c00b985 */ /* 0x0005e2000c101d28 */
[-C--:B------:R-:W-:Y:S02]  /*fd30*/  @P0 LEA R20, P3, R33, R6.reuse, 0x1 ;  /* 0x0000000621140211 */ /* 0x080fe400078608ff */
[----:B------:R-:W-:Y:S01]  /*fd40*/  @P6 LEA R6, P4, R30, R6, 0x1 ;  /* 0x000000061e066211 */ /* 0x000fe200078808ff */
[----:B------:R2:W-:Y:S01]  /*fd50*/  @!P2 ST.E.128 desc[UR40][R14.64], RZ ;  /* 0x000000ff0e00a985 */ /* 0x0005e2000c101d28 */
[----:B------:R-:W-:-:S02]  /*fd60*/  @!P1 LEA.HI.X R5, R35, R7, R36, 0x1, P5 ;  /* 0x0000000723059211 */ /* 0x000fc400028f0c24 */
[-C--:B------:R-:W-:Y:S02]  /*fd70*/  @P0 LEA.HI.X R21, R33, R7.reuse, R34, 0x1, P3 ;  /* 0x0000000721150211 */ /* 0x080fe400018f0c22 */
[----:B------:R-:W-:Y:S01]  /*fd80*/  @P6 LEA.HI.X R7, R30, R7, R32, 0x1, P4 ;  /* 0x000000071e076211 */ /* 0x000fe200020f0c20 */
[----:B------:R2:W-:Y:S04]  /*fd90*/  @!P1 ST.E.128 desc[UR40][R4.64], RZ ;  /* 0x000000ff04009985 */ /* 0x0005e8000c101d28 */
[----:B------:R2:W-:Y:S04]  /*fda0*/  @P0 ST.E.128 desc[UR40][R20.64], RZ ;  /* 0x000000ff14000985 */ /* 0x0005e8000c101d28 */
[----:B------:R2:W-:Y:S02]  /*fdb0*/  @P6 ST.E.128 desc[UR40][R6.64], RZ ;  /* 0x000000ff06006985 */ /* 0x0005e4000c101d28 */
.L_x_3936:
[----:B------:R-:W-:Y:S05]  /*fdc0*/  BSYNC B0 ;  /* 0x0000000000007941 */ /* 0x000fea0003800000 */
.L_x_3930:
[----:B------:R-:W-:Y:S02]  /*fdd0*/  ULDC UR4, c[0x0][0xc3c] ;  /* 0x00030f0000047ab9 */ /* 0x000fe40000000800 */
[----:B------:R-:W-:-:S13]  /*fde0*/  ISETP.GE.AND P0, PT, R27, UR4, PT ;  /* 0x000000041b007c0c */ /* 0x000fda000bf06270 */
[----:B------:R-:W-:Y:S05]  /*fdf0*/  @!P0 BRA `(.L_x_3942) ;  /* 0xffffff1400c48947 */ /* 0x000fea000383ffff */
[----:B------:R-:W-:Y:S05]  /*fe00*/  BRA `(.L_x_3814) ;  /* 0x0000007000107947 */ /* 0x000fea0003800000 */
.L_x_3812:
[----:B------:R-:W-:-:S08]  /*fe10*/  NOP ;  /* 0x0000000000007918 */ /* 0x000fd00000000000 */
[----:B------:R-:W0:-:S00]  /*fe20*/  USETMAXREG.DEALLOC.CTAPOOL 0x28 ;  /* 0x00000028000079c8 */ /* 0x000e0000080e0500 */
        /* <DEDUP_REMOVED lines=14> */
.L_x_3943:
        /* <DEDUP_REMOVED lines=41> */
.L_x_3949:
[----:B------:R-:W-:Y:S01]  /*101a0*/  UIADD3 UR4, UR4, 0x1f, URZ ;  /* 0x0000001f04047890 */ /* 0x000fe2000fffe03f */
[----:B------:R-:W-:-:S05]  /*101b0*/  IMAD.U32 R19, RZ, RZ, UR7 ;  /* 0x00000007ff137e24 */ /* 0x000fca000f8e00ff */
[----:B0-----:R-:W-:-:S13]  /*101c0*/  ISETP.LE.AND P6, PT, R10, UR4, PT ;  /* 0x000000040a007c0c */ /* 0x001fda000bfc3270 */
[----:B------:R-:W-:Y:S05]  /*101d0*/  @P6 BRA `(.L_x_3946) ;  /* 0x0000000400246947 */ /* 0x000fea0003800000 */
[----:B------:R-:W-:Y:S01]  /*101e0*/  IADD3 R7, R5, UR4, RZ ;  /* 0x0000000405077c10 */ /* 0x000fe2000fffe0ff */
[----:B------:R-:W-:Y:S01]  /*101f0*/  BSSY B0, `(.L_x_3947) ;  /* 0x0000007000007945 */ /* 0x000fe20003800000 */
[----:B------:R-:W-:Y:S02]  /*10200*/  IMAD.MOV.U32 R4, RZ, RZ, RZ ;  /* 0x000000ffff047224 */ /* 0x000fe400078e00ff */
[----:B------:R-:W-:-:S13]  /*10210*/  ISETP.GE.OR P6, PT, R7, R10, !P0 ;  /* 0x0000000a0700720c */ /* 0x000fda00047c6670 */
[----:B------:R-:W-:Y:S05]  /*10220*/  @P6 BRA `(.L_x_3948) ;  /* 0x00000000000c6947 */ /* 0x000fea0003800000 */
[----:B------:R-:W0:Y:S02]  /*10230*/  LDC.64 R2, c[0x0][0xc80] ;  /* 0x00032000ff027b82 */ /* 0x000e240000000a00 */
[----:B0-----:R-:W-:-:S05]  /*10240*/  IMAD.WIDE R2, R7, 0x4, R2 ;  /* 0x0000000407027825 */ /* 0x001fca00078e0202 */
[----:B------:R0:W5:Y:S02]  /*10250*/  LDG.E R4, desc[UR40][R2.64] ;  /* 0x0000002802047981 */ /* 0x000164000c1e1900 */
.L_x_3948:
[----:B------:R-:W-:Y:S05]  /*10260*/  BSYNC B0 ;  /* 0x0000000000007941 */ /* 0x000fea0003800000 */
.L_x_3947:
        /* <DEDUP_REMOVED lines=21> */
.L_x_3945:
        /* <DEDUP_REMOVED lines=15> */
.L_x_3950:
[----:B---3--:R-:W-:Y:S01]  /*104b0*/  IMAD R16, R16, UR5, R9 ;  /* 0x0000000510107c24 */ /* 0x008fe2000f8e0209 */
[----:B0-----:R-:W-:Y:S01]  /*104c0*/  IABS R2, R4 ;  /* 0x0000000400027213 */ /* 0x001fe20000000000 */
[----:B-12---:R-:W-:Y:S02]  /*104d0*/  IMAD.MOV R7, RZ, RZ, -R3 ;  /* 0x000000ffff077224 */ /* 0x006fe400078e0a03 */
[----:B------:R-:W-:Y:S01]  /*104e0*/  VIADD R19, R19, UR4 ;  /* 0x0000000413137c36 */ /* 0x000fe20008000000 */
[----:B------:R-:W-:Y:S01]  /*104f0*/  IADD3 R9, -R16, UR6, RZ ;  /* 0x0000000610097c10 */ /* 0x000fe2000fffe1ff */
        /* <DEDUP_REMOVED lines=23> */
.L_x_3946:
[----:B------:R-:W-:Y:S02]  /*10670*/  IMAD.MOV.U32 R17, RZ, RZ, RZ ;  /* 0x000000ffff117224 */ /* 0x000fe400078e00ff */
[----:B------:R-:W-:Y:S02]  /*10680*/  IMAD.U32 R16, RZ, RZ, UR6 ;  /* 0x00000006ff107e24 */ /* 0x000fe4000f8e00ff */
[----:B------:R-:W-:-:S07]  /*10690*/  IMAD.MOV.U32 R18, RZ, RZ, RZ ;  /* 0x000000ffff127224 */ /* 0x000fce00078e00ff */
.L_x_3951:
[----:B------:R-:W-:-:S13]  /*106a0*/  ISETP.NE.AND P0, PT, R5, RZ, PT ;  /* 0x000000ff0500720c */ /* 0x000fda0003f05270 */
[----:B------:R-:W0:Y:S01]  /*106b0*/  @!P0 S2R R3, SR_CgaCtaId ;  /* 0x0000000000038919 */ /* 0x000e220000008800 */
[----:B------:R-:W-:-:S04]  /*106c0*/  @!P0 MOV R2, 0x400 ;  /* 0x0000040000028802 */ /* 0x000fc80000000f00 */
[----:B0-----:R-:W-:-:S05]  /*106d0*/  @!P0 LEA R2, R3, R2, 0x18 ;  /* 0x0000000203028211 */ /* 0x001fca00078ec0ff */
[----:B------:R1:W-:Y:S01]  /*106e0*/  @!P0 STS.128 [R2+0x28cd0], R16 ;  /* 0x028cd01002008388 */ /* 0x0003e20000000c00 */
[----:B------:R-:W-:Y:S06]  /*106f0*/  BAR.ARV 0x5, 0x180 ;  /* 0x0146000000007b1d */ /* 0x000fec0000002000 */
.L_x_3944:
[----:B------:R2:W-:Y:S01]  /*10700*/  STL [R1+0x1c], RZ ;  /* 0x00001cff01007387 */ /* 0x0005e20000100800 */
[----:B------:R-:W-:Y:S01]  /*10710*/  ULDC UR4, c[0x0][0xc3c] ;  /* 0x00030f0000047ab9 */ /* 0x000fe20000000800 */
[----:B------:R-:W-:Y:S01]  /*10720*/  IMAD.MOV.U32 R26, RZ, RZ, 0x1 ;  /* 0x00000001ff1a7424 */ /* 0x000fe200078e00ff */
[----:B0-----:R-:W-:Y:S01]  /*10730*/  ISETP.GE.AND P0, PT, R19, UR4, PT ;  /* 0x0000000413007c0c */ /* 0x001fe2000bf06270 */
[----:B------:R-:W-:-:S12]  /*10740*/  IMAD.MOV.U32 R25, RZ, RZ, RZ ;  /* 0x000000ffff197224 */ /* 0x000fd800078e00ff */
[----:B--2---:R-:W-:Y:S05]  /*10750*/  @P0 BRA `(.L_x_3952) ;  /* 0x0000006000e40947 */ /* 0x004fea0003800000 */
[----:B------:R-:W0:Y:S01]  /*10760*/  S2UR UR5, SR_CgaCtaId ;  /* 0x00000000000579c3 */ /* 0x000e220000008800 */
[C---:B-1----:R-:W-:Y:S01]  /*10770*/  IMAD.SHL.U32 R2, R0.reuse, 0x8, RZ ;  /* 0x0000000800027824 */ /* 0x042fe200078e00ff */
[----:B------:R-:W-:Y:S01]  /*10780*/  LOP3.LUT R5, R0, 0x7f, RZ, 0xc0, !PT ;  /* 0x0000007f00057812 */ /* 0x000fe200078ec0ff */
[----:B------:R-:W-:Y:S01]  /*10790*/  UMOV UR4, 0x400 ;  /* 0x0000040000047882 */ /* 0x000fe20000000000 */
[----:B------:R1:W-:Y:S01]  /*107a0*/  STL [R1+0x1c], RZ ;  /* 0x00001cff01007387 */ /* 0x0003e20000100800 */
[----:B------:R-:W-:Y:S01]  /*107b0*/  BSSY B8, `(.L_x_3952) ;  /* 0x0000633000087945 */ /* 0x000fe20003800000 */
[C---:B------:R-:W-:Y:S01]  /*107c0*/  LOP3.LUT R3, R2.reuse, 0x1f8, RZ, 0xc0, !PT ;  /* 0x000001f802037812 */ /* 0x040fe200078ec0ff */
[----:B------:R-:W-:Y:S01]  /*107d0*/  IMAD.SHL.U32 R35, R5, 0x8, RZ ;  /* 0x0000000805237824 */ /* 0x000fe200078e00ff */
[----:B------:R-:W-:Y:S01]  /*107e0*/  LOP3.LUT R2, R2, 0x38, RZ, 0xc0, !PT ;  /* 0x0000003802027812 */ /* 0x000fe200078ec0ff */
[----:B------:R-:W-:Y:S01]  /*107f0*/  IMAD.MOV.U32 R28, RZ, RZ, 0x1 ;  /* 0x00000001ff1c7424 */ /* 0x000fe200078e00ff */
[----:B------:R-:W-:Y:S01]  /*10800*/  LOP3.LUT R4, R3, 0x38, R0, 0x78, !PT ;  /* 0x0000003803047812 */ /* 0x000fe200078e7800 */
[----:B------:R-:W-:Y:S01]  /*10810*/  IMAD.SHL.U32 R0, R0, 0x10, RZ ;  /* 0x0000001000007824 */ /* 0x000fe200078e00ff */
[----:B------:R-:W-:-:S02]  /*10820*/  SHF.R.U32.HI R3, RZ, 0x3, R5 ;  /* 0x00000003ff037819 */ /* 0x000fc40000011605 */
[----:B------:R-:W-:Y:S02]  /*10830*/  CS2R R24, SRZ ;  /* 0x0000000000187805 */ /* 0x000fe4000001ff00 */
[----:B------:R-:W-:Y:S01]  /*10840*/  LOP3.LUT R35, R4, 0x200, R35, 0xf8, !PT ;  /* 0x0000020004237812 */ /* 0x000fe200078ef823 */
[----:B------:R-:W-:Y:S01]  /*10850*/  IMAD.MOV.U32 R26, RZ, RZ, 0x1 ;  /* 0x00000001ff1a7424 */ /* 0x000fe200078e00ff */
[----:B------:R-:W-:Y:S01]  /*10860*/  LOP3.LUT R0, R3, 0x70, R0, 0xf8, !PT ;  /* 0x0000007003007812 */ /* 0x000fe200078ef800 */
[----:B------:R-:W-:Y:S01]  /*10870*/  ULDC.64 UR38, c[0x0][0x198] ;  /* 0x0000660000267ab9 */ /* 0x000fe20000000a00 */
[C---:B------:R-:W-:Y:S01]  /*10880*/  LOP3.LUT R0, R2.reuse, 0xc0, RZ, 0xfc, !PT ;  /* 0x000000c002007812 */ /* 0x040fe200078efcff */
[----:B------:R-:W-:Y:S01]  /*10890*/  ULDC UR36, c[0x0][0xc] ;  /* 0x0000030000247ab9 */ /* 0x000fe20000000800 */
[C---:B------:R-:W-:Y:S02]  /*108a0*/  LOP3.LUT R0, R2.reuse, 0x140, RZ, 0xfc, !PT ;  /* 0x0000014002007812 */ /* 0x040fe400078efcff */
[----:B------:R-:W-:Y:S01]  /*108b0*/  LOP3.LUT R3, R2, 0x40, RZ, 0xfc, !PT ;  /* 0x0000004002037812 */ /* 0x000fe200078efcff */
[----:B0-----:R-:W-:Y:S01]  /*108c0*/  ULEA UR4, UR5, UR4, 0x18 ;  /* 0x0000000405047291 */ /* 0x001fe2000f8ec03f */
[----:B------:R-:W-:-:S02]  /*108d0*/  LOP3.LUT R4, R37, 0x2, RZ, 0xfc, !PT ;  /* 0x0000000225047812 */ /* 0x000fc400078efcff */
[C---:B------:R-:W-:Y:S02]  /*108e0*/  LOP3.LUT R3, R2.reuse, 0x100, RZ, 0xfc, !PT ;  /* 0x0000010002037812 */ /* 0x040fe400078efcff */
[C---:B------:R-:W-:Y:S01]  /*108f0*/  LOP3.LUT R4, R2.reuse, 0x80, RZ, 0xfc, !PT ;  /* 0x0000008002047812 */ /* 0x040fe200078efcff */
[----:B------:R-:W-:Y:S01]  /*10900*/  IMAD.U32 R23, RZ, RZ, UR4 ;  /* 0x00000004ff177e24 */ /* 0x000fe2000f8e00ff */
[C---:B------:R-:W-:Y:S02]  /*10910*/  LOP3.LUT R3, R2.reuse, 0x180, RZ, 0xfc, !PT ;  /* 0x0000018002037812 */ /* 0x040fe400078efcff */
[----:B------:R-:W-:Y:S01]  /*10920*/  LOP3.LUT R2, R2, 0x1c0, RZ, 0xfc, !PT ;  /* 0x000001c002027812 */ /* 0x000fe200078efcff */
[----:B------:R-:W-:-:S05]  /*10930*/  IMAD R0, R35, 0x2, R23 ;  /* 0x0000000223007824 */ /* 0x000fca00078e0217 */
[----:B------:R1:W-:Y:S02]  /*10940*/  STL [R1+0x34], R0 ;  /* 0x0000340001007387 */ /* 0x0003e40000100800 */
.L_x_4059:
[----:B0-----:R-:W0:Y:S02]  /*10950*/  LDC.64 R32, c[0x0][0xc88] ;  /* 0x00032200ff207b82 */ /* 0x001e240000000a00 */
[----:B0-----:R-:W-:-:S06]  /*10960*/  IMAD.WIDE R32, R19, 0x4, R32 ;  /* 0x0000000413207825 */ /* 0x001fcc00078e0220 */
[----:B-1----:R0:W1:Y:S01]  /*10970*/  LDG.E R32, desc[UR40][R32.64] ;  /* 0x0000002820207981 */ /* 0x002062000c1e1900 */
[----:B------:R-:W-:Y:S05]  /*10980*/  YIELD ;  /* 0x0000000000007946 */ /* 0x000fea0003800000 */
[----:B------:R-:W-:Y:S01]  /*10990*/  ULDC.64 UR4, c[0x0][0xa28] ;  /* 0x00028a0000047ab9 */ /* 0x000fe20000000a00 */
[----:B--23--:R-:W-:Y:S01]  /*109a0*/  IMAD.MOV.U32 R6, RZ, RZ, RZ ;  /* 0x000000ffff067224 */ /* 0x00cfe200078e00ff */
[----:B------:R-:W-:Y:S01]  /*109b0*/  ISETP.NE.U32.AND P0, PT, RZ, UR4, PT ;  /* 0x00000004ff007c0c */ /* 0x000fe2000bf05070 */
[----:B------:R-:W-:Y:S01]  /*109c0*/  ULDC.64 UR8, c[0x0][0xa18] ;  /* 0x0002860000087ab9 */ /* 0x000fe20000000a00 */
[----:B0-----:R-:W-:Y:S01]  /*109d0*/  IMAD.MOV.U32 R33, RZ, RZ, RZ ;  /* 0x000000ffff217224 */ /* 0x001fe200078e00ff */
[----:B------:R-:W-:Y:S01]  /*109e0*/  ULDC.64 UR6, c[0x0][0xa10] ;  /* 0x0002840000067ab9 */ /* 0x000fe20000000a00 */
[----:B------:R-:W-:-:S02]  /*109f0*/  ISETP.NE.AND.EX P0, PT, RZ, UR5, PT, P0 ;  /* 0x00000005ff007c0c */ /* 0x000fc4000bf05300 */
[----:B-1----:R-:W-:-:S11]  /*10a00*/  SHF.R.S32.HI R0, RZ, 0x1f, R32 ;  /* 0x0000001fff007819 */ /* 0x002fd60000011420 */
        /* <DEDUP_REMOVED lines=8> */
[----:B------:R-:W-:Y:S01]  /*10a90*/  ISETP.NE.U32.AND P2, PT, RZ, UR8, PT ;  /* 0x00000008ff007c0c */ /* 0x000fe2000bf45070 */
[----:B0-----:R-:W-:Y:S01]  /*10aa0*/  IMAD.MOV.U32 R0, RZ, RZ, RZ ;  /* 0x000000ffff007224 */ /* 0x001fe200078e00ff */
[----:B------:R-:W-:Y:S02]  /*10ab0*/  ISETP.NE.AND.EX P0, PT, RZ, UR5, PT, P0 ;  /* 0x00000005ff007c0c */ /* 0x000fe4000bf05300 */
[----:B------:R-:W-:Y:S02]  /*10ac0*/  ISETP.NE.AND.EX P2, PT, RZ, UR9, PT, P2 ;  /* 0x00000009ff007c0c */ /* 0x000fe4000bf45320 */
[----:B------:R-:W-:Y:S02]  /*10ad0*/  ISETP.NE.U32.AND P1, PT, RZ, UR6, PT ;  /* 0x00000006ff007c0c */ /* 0x000fe4000bf25070 */
[----:B-1----:R-:W-:-:S02]  /*10ae0*/  IADD3 R2, P3, R27, UR4, RZ ;  /* 0x000000041b027c10 */ /* 0x002fc4000ff7e0ff */
[----:B------:R-:W-:Y:S02]  /*10af0*/  ISETP.NE.AND.EX P1, PT, RZ, UR7, PT, P1 ;  /* 0x00000007ff007c0c */ /* 0x000fe4000bf25310 */
[----:B------:R-:W-:Y:S02]  /*10b00*/  IADD3.X R3, R29, UR5, RZ, P3, !PT ;  /* 0x000000051d037c10 */ /* 0x000fe40009ffe4ff */
[----:B------:R-:W-:-:S03]  /*10b10*/  IADD3 R4, P4, R27, UR6, RZ ;  /* 0x000000061b047c10 */ /* 0x000fc6000ff9e0ff */
[----:B------:R-:W2:Y:S01]  /*10b20*/  @P0 LDG.E R6, desc[UR40][R2.64] ;  /* 0x0000002802060981 */ /* 0x000ea2000c1e1900 */
[----:B------:R-:W-:Y:S01]  /*10b30*/  ULDC UR4, c[0x0][0x288] ;  /* 0x0000a20000047ab9 */ /* 0x000fe20000000800 */
[----:B------:R-:W-:Y:S01]  /*10b40*/  IADD3.X R5, R29, UR7, RZ, P4, !PT ;  /* 0x000000071d057c10 */ /* 0x000fe2000a7fe4ff */
[----:B------:R-:W-:Y:S01]  /*10b50*/  IMAD.U32 R8, RZ, RZ, UR4 ;  /* 0x00000004ff087e24 */ /* 0x000fe2000f8e00ff */
[----:B------:R-:W-:-:S03]  /*10b60*/  ULDC.64 UR4, c[0x0][0x418] ;  /* 0x0001060000047ab9 */ /* 0x000fc60000000a00 */
[----:B------:R-:W5:Y:S04]  /*10b70*/  @P1 LDG.E R0, desc[UR40][R4.64] ;  /* 0x0000002804001981 */ /* 0x000f68000c1e1900 */
[----:B--2---:R0:W-:Y:S02]  /*10b80*/  STL [R1+0xc], R6 ;  /* 0x00000c0601007387 */ /* 0x0041e40000100800 */
[----:B0-----:R-:W-:-:S04]  /*10b90*/  @P2 IADD3 R6, P3, R27, UR8, RZ ;  /* 0x000000081b062c10 */ /* 0x001fc8000ff7e0ff */
[----:B------:R-:W-:-:S05]  /*10ba0*/  @P2 IADD3.X R7, R29, UR9, RZ, P3, !PT ;  /* 0x000000091d072c10 */ /* 0x000fca0009ffe4ff */
[----:B------:R0:W2:Y:S01]  /*10bb0*/  @P2 LDG.E R8, desc[UR40][R6.64] ;  /* 0x0000002806082981 */ /* 0x0000a2000c1e1900 */
        /* <DEDUP_REMOVED lines=9> */
[----:B--2---:R0:W-:Y:S01]  /*10c50*/  STL [R1+0x18], R8 ;  /* 0x0000180801007387 */ /* 0x0041e20000100800 */
[----:B------:R-:W-:Y:S05]  /*10c60*/  @P2 BRA `(.L_x_3953) ;  /* 0x0000000000142947 */ /* 0x000fea0003800000 */
[----:B------:R-:W-:Y:S05]  /*10c70*/  @!P0 BRA `(.L_x_3953) ;  /* 0x0000000000108947 */ /* 0x000fea0003800000 */
[----:B0-----:R-:W2:Y:S04]  /*10c80*/  LDG.E R8, desc[UR40][R2.64] ;  /* 0x0000002802087981 */ /* 0x001ea8000c1e1900 */
[----:B------:R-:W2:Y:S02]  /*10c90*/  LDG.E R2, desc[UR40][R2.64+0x4] ;  /* 0x0000042802027981 */ /* 0x000ea4000c1e1900 */
[----:B--2---:R-:W-:-:S05]  /*10ca0*/  IMAD.IADD R2, R2, 0x1, -R8 ;  /* 0x0000000102027824 */ /* 0x004fca00078e0a08 */
[----:B------:R1:W-:Y:S02]  /*10cb0*/  STL [R1+0x18], R2 ;  /* 0x0000180201007387 */ /* 0x0003e40000100800 */
.L_x_3953:
        /* <DEDUP_REMOVED lines=9> */
.L_x_3954:
[----:B------:R-:W-:Y:S02]  /*10d50*/  ULDC.64 UR4, c[0x0][0xa08] ;  /* 0x0002820000047ab9 */ /* 0x000fe40000000a00 */
[----:B------:R-:W-:-:S04]  /*10d60*/  ISETP.NE.U32.AND P0, PT, RZ, UR4, PT ;  /* 0x00000004ff007c0c */ /* 0x000fc8000bf05070 */
[----:B------:R-:W-:-:S13]  /*10d70*/  ISETP.NE.AND.EX P0, PT, RZ, UR5, PT, P0 ;  /* 0x00000005ff007c0c */ /* 0x000fda000bf05300 */
[----:B------:R-:W-:Y:S05]  /*10d80*/  @!P0 BRA `(.L_x_3955) ;  /* 0x0000000000148947 */ /* 0x000fea0003800000 */
[----:B-1----:R-:W1:Y:S02]  /*10d90*/  LDC.64 R2, c[0x0][0xa08] ;  /* 0x00028200ff027b82 */ /* 0x002e640000000a00 */
[----:B-1----:R-:W-:-:S05]  /*10da0*/  IMAD.WIDE R2, R30, 0x4, R2 ;  /* 0x000000041e027825 */ /* 0x002fca00078e0202 */
[----:B------:R-:W2:Y:S04]  /*10db0*/  LDG.E R7, desc[UR40][R2.64] ;  /* 0x0000002802077981 */ /* 0x000ea8000c1e1900 */
[----:B------:R-:W2:Y:S02]  /*10dc0*/  LDG.E R2, desc[UR40][R2.64+0x4] ;  /* 0x0000042802027981 */ /* 0x000ea4000c1e1900 */
[----:B--2---:R-:W-:-:S07]  /*10dd0*/  IMAD.IADD R7, R2, 0x1, -R7 ;  /* 0x0000000102077824 */ /* 0x004fce00078e0a07 */
.L_x_3955:
[----:B-1----:R-:W2:Y:S04]  /*10de0*/  @P1 LDG.E R2, desc[UR40][R4.64] ;  /* 0x0000002804021981 */ /* 0x002ea8000c1e1900 */
[----:B------:R-:W2:Y:S01]  /*10df0*/  @P1 LDG.E R4, desc[UR40][R4.64+0x4] ;  /* 0x0000042804041981 */ /* 0x000ea2000c1e1900 */
[----:B-----5:R-:W-:Y:S01]  /*10e00*/  IMAD.IADD R7, R7, 0x1, -R33 ;  /* 0x0000000107077824 */ /* 0x020fe200078e0a21 */
[----:B------:R-:W-:Y:S01]  /*10e10*/  BSSY B0, `(.L_x_3956) ;  /* 0x00001ae000007945 */ /* 0x000fe20003800000 */
[----:B--2---:R-:W-:-:S04]  /*10e20*/  @P1 IMAD.IADD R6, R4, 0x1, -R2 ;  /* 0x0000000104061824 */ /* 0x004fc800078e0a02 */
[----:B------:R-:W-:-:S04]  /*10e30*/  IMAD.IADD R3, R7, 0x1, R6 ;  /* 0x0000000107037824 */ /* 0x000fc800078e0206 */
[----:B------:R-:W-:Y:S01]  /*10e40*/  VIADD R2, R3, 0x3f ;  /* 0x0000003f03027836 */ /* 0x000fe20000000000 */
[----:B------:R1:W-:Y:S04]  /*10e50*/  STL [R1+0x4], R3 ;  /* 0x0000040301007387 */ /* 0x0003e80000100800 */
[----:B-1----:R-:W-:-:S04]  /*10e60*/  SHF.R.S32.HI R3, RZ, 0x1f, R2 ;  /* 0x0000001fff037819 */ /* 0x002fc80000011402 */
[----:B------:R-:W-:Y:S02]  /*10e70*/  LEA.HI R4, R3, R2, RZ, 0x6 ;  /* 0x0000000203047211 */ /* 0x000fe400078f30ff */
[----:B------:R-:W-:Y:S02]  /*10e80*/  IADD3 R2, -R7, RZ, RZ ;  /* 0x000000ff07027210 */ /* 0x000fe40007ffe1ff */
[----:B------:R-:W-:Y:S01]  /*10e90*/  LOP3.LUT R31, R4, 0xffffffc0, RZ, 0xc0, !PT ;  /* 0xffffffc0041f7812 */ /* 0x000fe200078ec0ff */
[----:B------:R1:W-:Y:S01]  /*10ea0*/  STL [R1+0x3c], R4 ;  /* 0x00003c0401007387 */ /* 0x0003e20000100800 */
[----:B------:R-:W-:Y:S02]  /*10eb0*/  VIMNMX R5, RZ, R2, !PT ;  /* 0x00000002ff057248 */ /* 0x000fe40007fe0100 */
[----:B------:R-:W-:-:S04]  /*10ec0*/  VIADDMNMX R6, R31, -R7, R6, PT ;  /* 0x800000071f067246 */ /* 0x000fc80003800106 */
[----:B------:R-:W-:Y:S02]  /*10ed0*/  ISETP.GT.AND P0, PT, R6, R5, PT ;  /* 0x000000050600720c */ /* 0x000fe40003f04270 */
[----:B------:R-:W-:-:S11]  /*10ee0*/  SHF.R.U32.HI R5, RZ, 0x6, R5 ;  /* 0x00000006ff057819 */ /* 0x000fd60000011605 */
[----:B------:R-:W-:-:S05]  /*10ef0*/  @P0 VIADD R2, R6, 0x3f ;  /* 0x0000003f06020836 */ /* 0x000fca0000000000 */
[----:B------:R-:W-:-:S04]  /*10f00*/  @P0 SHF.R.S32.HI R3, RZ, 0x1f, R2 ;  /* 0x0000001fff030819 */ /* 0x000fc80000011402 */
[----:B------:R-:W-:Y:S01]  /*10f10*/  @P0 LEA.HI R3, R3, R2, RZ, 0x6 ;  /* 0x0000000203030211 */ /* 0x000fe200078f30ff */
[----:B------:R-:W-:-:S03]  /*10f20*/  IMAD.MOV.U32 R2, RZ, RZ, R5 ;  /* 0x000000ffff027224 */ /* 0x000fc600078e0005 */
[----:B------:R-:W-:Y:S02]  /*10f30*/  @P0 SHF.R.S32.HI R2, RZ, 0x6, R3 ;  /* 0x00000006ff020819 */ /* 0x000fe40000011403 */
[----:B------:R-:W-:Y:S02]  /*10f40*/  PLOP3.LUT P0, PT, PT, PT, PT, 0x80, 0x0 ;  /* 0x000000000000781c */ /* 0x000fe40003f0f070 */
[----:B------:R-:W-:-:S13]  /*10f50*/  ISETP.GT.AND P2, PT, R2, R5, PT ;  /* 0x000000050200720c */ /* 0x000fda0003f44270 */
[----:B-1----:R-:W-:Y:S05]  /*10f60*/  @!P2 BRA `(.L_x_3957) ;  /* 0x000000180060a947 */ /* 0x002fea0003800000 */
[----:B------:R-:W-:Y:S01]  /*10f70*/  UMOV UR4, 0xffffffff ;  /* 0xffffffff00047882 */ /* 0x000fe20000000000 */
[----:B------:R-:W-:Y:S02]  /*10f80*/  SEL R4, R30, RZ, !P1 ;  /* 0x000000ff1e047207 */ /* 0x000fe40004800000 */
[----:B------:R-:W-:Y:S05]  /*10f90*/  BRA.DIV UR4, `(.L_x_3958) ;  /* 0x0000006a045c7947 */ /* 0x000fea000b800000 */
[----:B------:R-:W1:Y:S02]  /*10fa0*/  S2R R3, SR_TID.X ;  /* 0x0000000000037919 */ /* 0x000e640000002100 */
[----:B-1----:R-:W-:-:S04]  /*10fb0*/  SHF.R.U32.HI R3, RZ, 0x5, R3 ;  /* 0x00000005ff037819 */ /* 0x002fc80000011603 */
[----:B------:R-:W-:-:S05]  /*10fc0*/  LOP3.LUT R3, R3, 0x3, RZ, 0xc0, !PT ;  /* 0x0000000303037812 */ /* 0x000fca00078ec0ff */
[----:B------:R1:W2:Y:S02]  /*10fd0*/  SHFL.IDX PT, R14, R3, RZ, 0x1f ;  /* 0x00001fff030e7589 */ /* 0x0002a400000e0000 */
.L_x_4104:
[----:B--2---:R-:W-:Y:S02]  /*10fe0*/  ISETP.NE.AND P0, PT, R14, RZ, PT ;  /* 0x000000ff0e00720c */ /* 0x004fe40003f05270 */
[----:B------:R-:W-:-:S11]  /*10ff0*/  PLOP3.LUT P6, PT, PT, PT, PT, 0x8, 0x0 ;  /* 0x000000000000781c */ /* 0x000fd60003fce170 */
[----:B------:R-:W-:Y:S05]  /*11000*/  @P0 BRA `(.L_x_3959) ;  /* 0x00000000000c0947 */ /* 0x000fea0003800000 */
[----:B------:R-:W-:-:S03]  /*11010*/  UMOV UR4, 0xffffffff ;  /* 0xffffffff00047882 */ /* 0x000fc60000000000 */
[----:B------:R-:W-:Y:S05]  /*11020*/  BRA.DIV UR4, `(.L_x_3960) ;  /* 0x0000006a046c7947 */ /* 0x000fea000b800000 */
[----:B------:R-:W-:-:S13]  /*11030*/  ELECT P6, URZ, PT ;  /* 0x00000000003f782f */ /* 0x000fda00038c0000 */
.L_x_3959:
[----:B-1----:R-:W2:Y:S01]  /*11040*/  LDL R3, [R1+0x1c] ;  /* 0x00001c0001037983 */ /* 0x002ea20000100800 */
[----:B------:R-:W-:Y:S01]  /*11050*/  BSSY B1, `(.L_x_3961) ;  /* 0x0000008000017945 */ /* 0x000fe20003800000 */
[----:B--2---:R-:W-:-:S05]  /*11060*/  VIADD R3, R3, 0x1 ;  /* 0x0000000103037836 */ /* 0x004fca0000000000 */
[----:B------:R-:W-:-:S04]  /*11070*/  LEA.HI R6, R3, R3, RZ, 0x1 ;  /* 0x0000000303067211 */ /* 0x000fc800078f08ff */
[----:B------:R-:W-:-:S05]  /*11080*/  LOP3.LUT R6, R6, 0xfffffffe, RZ, 0xc0, !PT ;  /* 0xfffffffe06067812 */ /* 0x000fca00078ec0ff */
[----:B------:R-:W-:-:S05]  /*11090*/  IMAD.IADD R3, R3, 0x1, -R6 ;  /* 0x0000000103037824 */ /* 0x000fca00078e0a06 */
[----:B------:R-:W-:-:S04]  /*110a0*/  SHF.L.U32 R3, R3, 0x1f, RZ ;  /* 0x0000001f03037819 */ /* 0x000fc800000006ff */
[----:B------:R-:W1:Y:S02]  /*110b0*/  SYNCS.PHASECHK.TRANS64.TRYWAIT P0, [R23+URZ+0x28c20], R3 ;  /* 0x028c2003170075a7 */ /* 0x000e64000800017f */
[----:B-1----:R-:W-:Y:S05]  /*110c0*/  @!P0 BRA `(.L_x_3962) ;  /* 0x0000006800648947 */ /* 0x002fea0003800000 */
.L_x_4107:
[----:B------:R-:W-:Y:S05]  /*110d0*/  BSYNC B1 ;  /* 0x0000000000017941 */ /* 0x000fea0003800000 */
.L_x_3961:
        /* <DEDUP_REMOVED lines=10> */
.L_x_4108:
[----:B------:R-:W-:Y:S05]  /*11180*/  BSYNC B2 ;  /* 0x0000000000027941 */ /* 0x000fea0003800000 */
.L_x_3965:
        /* <DEDUP_REMOVED lines=9> */
.L_x_3968:
[----:B------:R-:W-:Y:S05]  /*11220*/  BSYNC B2 ;  /* 0x0000000000027941 */ /* 0x000fea0003800000 */
.L_x_3967:
        /* <DEDUP_REMOVED lines=10> */
[----:B------:R-:W-:Y:S01]  /*112d0*/  VIADD R9, R3, 0x28c90 ;  /* 0x00028c9003097836 */ /* 0x000fe20000000000 */
[----:B------:R-:W-:-:S09]  /*112e0*/  UMOV UR7, 0x12f00000 ;  /* 0x12f0000000077882 */ /* 0x000fd20000000000 */
.L_x_3969:
        /* <DEDUP_REMOVED lines=13> */
.L_x_4109:
[----:B------:R-:W-:Y:S05]  /*113c0*/  BSYNC B2 ;  /* 0x0000000000027941 */ /* 0x000fea0003800000 */
.L_x_3970:
        /* <DEDUP_REMOVED lines=11> */
.L_x_3973:
[----:B------:R-:W-:Y:S05]  /*11480*/  BSYNC B2 ;  /* 0x0000000000027941 */ /* 0x000fea0003800000 */
.L_x_3972:
        /* <DEDUP_REMOVED lines=9> */
.L_x_3974:
        /* <DEDUP_REMOVED lines=12> */
[----:B------:R-:W-:Y:S01]  /*115e0*/  R2UR UR7, R11 ;  /* 0x000000000b0772ca */ /* 0x000fe200000e0000 */
[----:B------:R-:W-:Y:S01]  /*115f0*/  UMOV UR10, 0x40 ;  /* 0x00000040000a7882 */ /* 0x000fe20000000000 */
[----:B------:R-:W-:-:S13]  /*11600*/  PLOP3.LUT P0, PT, PT, PT, PT, 0x80, 0x0 ;  /* 0x000000000000781c */ /* 0x000fda0003f0f070 */
.L_x_3975:
        /* <DEDUP_REMOVED lines=15> */
.L_x_3976:
        /* <DEDUP_REMOVED lines=15> */
.L_x_3977:
        /* <DEDUP_REMOVED lines=15> */
.L_x_3978:
        /* <DEDUP_REMOVED lines=15> */
.L_x_3979:
        /* <DEDUP_REMOVED lines=15> */
.L_x_3980:
        /* <DEDUP_REMOVED lines=15> */
.L_x_3981:
        /* <DEDUP_REMOVED lines=10> */
.L_x_3964:
[----:B------:R-:W-:Y:S05]  /*11c50*/  BSYNC B1 ;  /* 0x0000000000017941 */ /* 0x000fea0003800000 */
.L_x_3963:
        /* <DEDUP_REMOVED lines=9> */
.L_x_4001:
[----:B------:R-:W-:Y:S05]  /*11cf0*/  YIELD ;  /* 0x0000000000007946 */ /* 0x000fea0003800000 */
[----:B------:R-:W-:Y:S04]  /*11d00*/  BSSY B1, `(.L_x_3982) ;  /* 0x00000b6000017945 */ /* 0x000fe80003800000 */
[----:B------:R-:W-:Y:S05]  /*11d10*/  @!P6 BRA `(.L_x_3983) ;  /* 0x0000000800d0e947 */ /* 0x000fea0003800000 */
[----:B------:R-:W-:Y:S01]  /*11d20*/  IMAD R6, R24, 0x8, R23 ;  /* 0x0000000818067824 */ /* 0x000fe200078e0217 */
[----:B------:R-:W-:Y:S01]  /*11d30*/  SHF.L.U32 R2, R28, 0x1f, RZ ;  /* 0x0000001f1c027819 */ /* 0x000fe200000006ff */
[----:B-1----:R-:W1:Y:S01]  /*11d40*/  S2R R3, SR_TID.X ;  /* 0x0000000000037919 */ /* 0x002e620000002100 */
[----:B------:R-:W-:Y:S02]  /*11d50*/  BSSY B2, `(.L_x_3984) ;  /* 0x0000005000027945 */ /* 0x000fe40003800000 */
[----:B------:R-:W2:Y:S01]  /*11d60*/  SYNCS.PHASECHK.TRANS64.TRYWAIT P1, [R6+URZ+0x28ca0], R2 ;  /* 0x028ca002060075a7 */ /* 0x000ea2000802017f */
[----:B-1----:R-:W-:-:S04]  /*11d70*/  LOP3.LUT R3, R3, 0x7f, RZ, 0xc0, !PT ;  /* 0x0000007f03037812 */ /* 0x002fc800078ec0ff */
[----:B------:R-:W-:Y:S01]  /*11d80*/  ISETP.NE.AND P2, PT, R3, RZ, PT ;  /* 0x000000ff0300720c */ /* 0x000fe20003f45270 */
[----:B--2---:R-:W-:-:S12]  /*11d90*/  @!P1 BRA `(.L_x_3985) ;  /* 0x0000005c006c9947 */ /* 0x004fd80003800000 */
.L_x_4110:
[----:B------:R-:W-:Y:S05]  /*11da0*/  BSYNC B2 ;  /* 0x0000000000027941 */ /* 0x000fea0003800000 */
.L_x_3984:
[----:B------:R-:W-:Y:S04]  /*11db0*/  BSSY B2, `(.L_x_3986) ;  /* 0x0000009000027945 */ /* 0x000fe80003800000 */
[----:B------:R-:W-:Y:S05]  /*11dc0*/  @P2 BRA `(.L_x_3987) ;  /* 0x00000000001c2947 */ /* 0x000fea0003800000 */
[----:B------:R-:W2:Y:S01]  /*11dd0*/  S2R R7, SR_TID.X ;  /* 0x0000000000077919 */ /* 0x000ea20000002100 */
[----:B------:R-:W-:-:S04]  /*11de0*/  IMAD.MOV.U32 R3, RZ, RZ, 0x2000 ;  /* 0x00002000ff037424 */ /* 0x000fc800078e00ff */
[----:B------:R3:W-:Y:S01]  /*11df0*/  SYNCS.ARRIVE.TRANS64 RZ, [R6+URZ+0x28c90], R3 ;  /* 0x028c900306ff79a7 */ /* 0x0007e2000800003f */
[----:B--2---:R-:W-:-:S04]  /*11e00*/  LOP3.LUT R7, R7, 0x1f, RZ, 0xc0, !PT ;  /* 0x0000001f07077812 */ /* 0x004fc800078ec0ff */
[----:B------:R-:W-:-:S13]  /*11e10*/  ISETP.NE.AND P1, PT, R7, RZ, PT ;  /* 0x000000ff0700720c */ /* 0x000fda0003f25270 */
[----:B---3--:R-:W-:Y:S05]  /*11e20*/  @!P1 BRA `(.L_x_3987) ;  /* 0x0000000000049947 */ /* 0x008fea0003800000 */
[----:B------:R-:W-:Y:S01]  /*11e30*/  BPT.TRAP 0x1 ;  /* 0x000000040000795c */ /* 0x000fe20000300000 */
.L_x_3987:
[----:B------:R-:W-:Y:S05]  /*11e40*/  BSYNC B2 ;  /* 0x0000000000027941 */ /* 0x000fea0003800000 */
.L_x_3986:
        /* <DEDUP_REMOVED lines=11> */
.L_x_3988:
        /* <DEDUP_REMOVED lines=13> */
.L_x_4111:
[----:B------:R-:W-:Y:S05]  /*11fd0*/  BSYNC B2 ;  /* 0x0000000000027941 */ /* 0x000fea0003800000 */
.L_x_3989:
        /* <DEDUP_REMOVED lines=11> */
.L_x_3992:
[----:B------:R-:W-:Y:S05]  /*12090*/  BSYNC B2 ;  /* 0x0000000000027941 */ /* 0x000fea0003800000 */
.L_x_3991:
[----:B------:R-:W-:Y:S01]  /*120a0*/  R2UR UR6, R2 ;  /* 0x00000000020672ca */ /* 0x000fe200000e0000 */
[----:B------:R-:W-:Y:S01]  /*120b0*/  IMAD R7, R24, 0x10000, R23 ;  /* 0x0001000018077824 */ /* 0x000fe200078e0217 */
[----:B------:R-:W-:Y:S01]  /*120c0*/  R2UR UR7, R3 ;  /* 0x00000000030772ca */ /* 0x000fe200000e0000 */
[----:B------:R-:W-:Y:S01]  /*120d0*/  UIADD3 UR4, UP0, UR38, 0x670, URZ ;  /* 0x0000067026047890 */ /* 0x000fe2000ff1e03f */
[----:B------:R-:W-:Y:S01]  /*120e0*/  R2UR UR10, R10 ;  /* 0x000000000a0a72ca */ /* 0x000fe200000e0000 */
[----:B------:R-:W-:Y:S01]  /*120f0*/  VIADD R6, R6, 0x28cb0 ;  /* 0x00028cb006067836 */ /* 0x000fe20000000000 */
[----:B------:R-:W-:Y:S01]  /*12100*/  PLOP3.LUT P1, PT, PT, PT, PT, 0x80, 0x0 ;  /* 0x000000000000781c */ /* 0x000fe20003f2f070 */
[----:B------:R-:W-:Y:S01]  /*12110*/  VIADD R10, R7, 0x400 ;  /* 0x00000400070a7836 */ /* 0x000fe20000000000 */
[----:B------:R-:W-:-:S12]  /*12120*/  UIADD3.X UR5, URZ, UR39, URZ, UP0, !UPT ;  /* 0x000000273f057290 */ /* 0x000fd800087fe43f */
.L_x_3993:
        /* <DEDUP_REMOVED lines=15> */
.L_x_3994:
        /* <DEDUP_REMOVED lines=15> */
.L_x_3995:
        /* <DEDUP_REMOVED lines=15> */
.L_x_3996:
        /* <DEDUP_REMOVED lines=15> */
.L_x_3997:
        /* <DEDUP_REMOVED lines=15> */
.L_x_3998:
        /* <DEDUP_REMOVED lines=15> */
.L_x_3999:
        /* <DEDUP_REMOVED lines=15> */
.L_x_4000:
        /* <DEDUP_REMOVED lines=10> */
.L_x_3983:
[----:B------:R-:W-:Y:S05]  /*12860*/  BSYNC B1 ;  /* 0x0000000000017941 */ /* 0x000fea0003800000 */
.L_x_3982:
        /* <DEDUP_REMOVED lines=8> */
.L_x_3957:
[----:B------:R-:W-:Y:S05]  /*128f0*/  BSYNC B0 ;  /* 0x0000000000007941 */ /* 0x000fea0003800000 */
.L_x_3956:
[----:B------:R-:W2:Y:S01]  /*12900*/  LDL R2, [R1+0x4] ;  /* 0x0000040001027983 */ /* 0x000ea20000100800 */
[----:B------:R-:W-:Y:S05]  /*12910*/  @!P0 WARPSYNC.ALL ;  /* 0x0000000000008948 */ /* 0x000fea0003800000 */
[----:B------:R-:W-:Y:S06]  /*12920*/  @!P0 BAR.SYNC.DEFER_BLOCKING 0xc, 0x180 ;  /* 0x0306000000008b1d */ /* 0x000fec0000010000 */
[----:B------:R-:W-:Y:S01]  /*12930*/  BSSY B7, `(.L_x_4002) ;  /* 0x000037c000077945 */ /* 0x000fe20003800000 */
[----:B--2---:R-:W-:-:S13]  /*12940*/  ISETP.GT.AND P0, PT, R2, RZ, PT ;  /* 0x000000ff0200720c */ /* 0x004fda0003f04270 */
[----:B------:R-:W-:Y:S05]  /*12950*/  @P0 BRA `(.L_x_4003) ;  /* 0x0000000000440947 */ /* 0x000fea0003800000 */
[----:B------:R-:W2:Y:S02]  /*12960*/  S2R R2, SR_TID.X ;  /* 0x0000000000027919 */ /* 0x000ea40000002100 */
[----:B--2---:R-:W-:-:S04]  /*12970*/  LOP3.LUT R2, R2, 0x7f, RZ, 0xc0, !PT ;  /* 0x0000007f02027812 */ /* 0x004fc800078ec0ff */
[----:B------:R-:W-:-:S13]  /*12980*/  ISETP.NE.AND P0, PT, R2, RZ, PT ;  /* 0x000000ff0200720c */ /* 0x000fda0003f05270 */
[----:B------:R-:W-:Y:S05]  /*12990*/  @P0 BRA `(.L_x_4004) ;  /* 0x0000003400d40947 */ /* 0x000fea0003800000 */
[----:B------:R-:W2:Y:S01]  /*129a0*/  S2R R5, SR_LANEID ;  /* 0x0000000000057919 */ /* 0x000ea20000000000 */
[----:B------:R-:W-:Y:S01]  /*129b0*/  VOTEU.ANY UR4, UPT, PT ;  /* 0x0000000000047886 */ /* 0x000fe200038e0100 */
[----:B-1----:R-:W1:Y:S01]  /*129c0*/  LDC.64 R2, c[0x0][0xc60] ;  /* 0x00031800ff027b82 */ /* 0x002e620000000a00 */
[----:B------:R-:W2:Y:S02]  /*129d0*/  FLO.U32 R0, UR4 ;  /* 0x0000000400007d00 */ /* 0x000ea400080e0000 */
[----:B--2---:R-:W-:-:S06]  /*129e0*/  ISETP.EQ.U32.AND P0, PT, R0, R5, PT ;  /* 0x000000050000720c */ /* 0x004fcc0003f02070 */
[----:B------:R-:W1:Y:S07]  /*129f0*/  POPC R5, UR4 ;  /* 0x0000000400057d09 */ /* 0x000e6e0008000000 */
[----:B-1----:R-:W2:Y:S01]  /*12a00*/  @P0 ATOMG.E.ADD.STRONG.GPU PT, R3, desc[UR40][R2.64], R5 ;  /* 0x00000005020309a8 */ /* 0x002ea200081ee1e8 */
[----:B------:R-:W1:Y:S02]  /*12a10*/  S2R R4, SR_LTMASK ;  /* 0x0000000000047919 */ /* 0x000e640000003900 */
[----:B-1----:R-:W-:-:S04]  /*12a20*/  LOP3.LUT R4, R4, UR4, RZ, 0xc0, !PT ;  /* 0x0000000404047c12 */ /* 0x002fc8000f8ec0ff */
[----:B------:R-:W1:Y:S01]  /*12a30*/  POPC R7, R4 ;  /* 0x0000000400077309 */ /* 0x000e620000000000 */
[----:B--2---:R-:W1:Y:S02]  /*12a40*/  SHFL.IDX PT, R0, R3, R0, 0x1f ;  /* 0x00001f0003007589 */ /* 0x004e6400000e0000 */
[----:B-1----:R-:W-:Y:S01]  /*12a50*/  IADD3 R16, R0, UR36, R7 ;  /* 0x0000002400107c10 */ /* 0x002fe2000fffe007 */
[----:B------:R-:W-:Y:S06]  /*12a60*/  BRA `(.L_x_4004) ;  /* 0x0000003400a07947 */ /* 0x000fec0003800000 */
.L_x_4003:
[----:B------:R-:W-:Y:S01]  /*12a70*/  IADD3 R0, R23, 0x22400, RZ ;  /* 0x0002240017007810 */ /* 0x000fe20007ffe0ff */
[----:B------:R-:W-:Y:S03]  /*12a80*/  BSSY B6, `(.L_x_4005) ;  /* 0x0000013000067945 */ /* 0x000fe60003800000 */
[----:B------:R-:W-:-:S13]  /*12a90*/  LOP3.LUT P0, RZ, R0, 0x3ff, RZ, 0xc0, !PT ;  /* 0x000003ff00ff7812 */ /* 0x000fda000780c0ff */
[----:B------:R-:W-:Y:S05]  /*12aa0*/  @!P0 BRA `(.L_x_4006) ;  /* 0x0000000000408947 */ /* 0x000fea0003800000 */
[----:B------:R-:W-:Y:S01]  /*12ab0*/  MOV R2, 0x0 ;  /* 0x0000000000027802 */ /* 0x000fe20000000f00 */
[----:B------:R-:W-:Y:S01]  /*12ac0*/  ULDC.64 UR6, c[0x4][0xf0] ;  /* 0x01003c0000067ab9 */ /* 0x000fe20000000a00 */
[----:B------:R-:W-:Y:S01]  /*12ad0*/  ULDC.64 UR8, c[0x4][0xf8] ;  /* 0x01003e0000087ab9 */ /* 0x000fe20000000a00 */
[----:B------:R-:W-:Y:S01]  /*12ae0*/  ULDC.64 UR4, c[0x4][0x40] ;  /* 0x0100100000047ab9 */ /* 0x000fe20000000a00 */
[----:B------:R-:W-:Y:S02]  /*12af0*/  IMAD.U32 R4, RZ, RZ, UR6 ;  /* 0x00000006ff047e24 */ /* 0x000fe4000f8e00ff */
[----:B-1----:R-:W1:Y:S01]  /*12b00*/  LDC.64 R2, c[0x4][R2] ;  /* 0x0100000002027b82 */ /* 0x002e620000000a00 */
[----:B------:R-:W-:Y:S02]  /*12b10*/  IMAD.U32 R5, RZ, RZ, UR7 ;  /* 0x00000007ff057e24 */ /* 0x000fe4000f8e00ff */
[----:B------:R-:W-:Y:S02]  /*12b20*/  IMAD.U32 R6, RZ, RZ, UR8 ;  /* 0x00000008ff067e24 */ /* 0x000fe4000f8e00ff */
[----:B------:R-:W-:-:S02]  /*12b30*/  IMAD.U32 R7, RZ, RZ, UR9 ;  /* 0x00000009ff077e24 */ /* 0x000fc4000f8e00ff */
[----:B------:R-:W-:Y:S02]  /*12b40*/  IMAD.U32 R10, RZ, RZ, UR4 ;  /* 0x00000004ff0a7e24 */ /* 0x000fe4000f8e00ff */
[----:B------:R-:W-:Y:S02]  /*12b50*/  IMAD.U32 R11, RZ, RZ, UR5 ;  /* 0x00000005ff0b7e24 */ /* 0x000fe4000f8e00ff */
[----:B0-----:R-:W-:Y:S02]  /*12b60*/  IMAD.MOV.U32 R8, RZ, RZ, 0x70 ;  /* 0x00000070ff087424 */ /* 0x001fe400078e00ff */
[----:B------:R-:W-:Y:S02]  /*12b70*/  IMAD.MOV.U32 R12, RZ, RZ, 0x1 ;  /* 0x00000001ff0c7424 */ /* 0x000fe400078e00ff */
[----:B------:R-:W-:-:S07]  /*12b80*/  IMAD.MOV.U32 R13, RZ, RZ, RZ ;  /* 0x000000ffff0d7224 */ /* 0x000fce00078e00ff */
[----:B------:R-:W-:-:S07]  /*12b90*/  LEPC R20, `(.L_x_4006) ;  /* 0x000000001014794e */ /* 0x000fce0000000000 */
[----:B-1----:R-:W-:Y:S05]  /*12ba0*/  CALL.ABS.NOINC R2 ;  /* 0x0000000002007343 */ /* 0x002fea0003c00000 */
.L_x_4006:
[----:B------:R-:W-:Y:S05]  /*12bb0*/  BSYNC B6 ;  /* 0x0000000000067941 */ /* 0x000fea0003800000 */
.L_x_4005:
        /* <DEDUP_REMOVED lines=8> */
[----:B-1----:R1:W2:Y:S01]  /*12c40*/  LDC.64 R2, c[0x4][R34] ;  /* 0x0100000022027b82 */ /* 0x0022a20000000a00 */
[----:B------:R-:W-:Y:S02]  /*12c50*/  IMAD.U32 R4, RZ, RZ, UR6 ;  /* 0x00000006ff047e24 */ /* 0x000fe4000f8e00ff */
[----:B------:R-:W-:Y:S02]  /*12c60*/  IMAD.U32 R5, RZ, RZ, UR7 ;  /* 0x00000007ff057e24 */ /* 0x000fe4000f8e00ff */
[----:B------:R-:W-:Y:S02]  /*12c70*/  IMAD.U32 R6, RZ, RZ, UR8 ;  /* 0x00000008ff067e24 */ /* 0x000fe4000f8e00ff */
[----:B------:R-:W-:-:S02]  /*12c80*/  IMAD.U32 R7, RZ, RZ, UR9 ;  /* 0x00000009ff077e24 */ /* 0x000fc4000f8e00ff */
[----:B------:R-:W-:Y:S02]  /*12c90*/  IMAD.U32 R10, RZ, RZ, UR4 ;  /* 0x00000004ff0a7e24 */ /* 0x000fe4000f8e00ff */
[----:B------:R-:W-:Y:S02]  /*12ca0*/  IMAD.U32 R11, RZ, RZ, UR5 ;  /* 0x00000005ff0b7e24 */ /* 0x000fe4000f8e00ff */
[----:B0-----:R-:W-:Y:S02]  /*12cb0*/  IMAD.MOV.U32 R8, RZ, RZ, 0x70 ;  /* 0x00000070ff087424 */ /* 0x001fe400078e00ff */
[----:B------:R-:W-:Y:S02]  /*12cc0*/  IMAD.MOV.U32 R12, RZ, RZ, 0x1 ;  /* 0x00000001ff0c7424 */ /* 0x000fe400078e00ff */
[----:B-1----:R-:W-:-:S07]  /*12cd0*/  IMAD.MOV.U32 R13, RZ, RZ, RZ ;  /* 0x000000ffff0d7224 */ /* 0x002fce00078e00ff */
[----:B------:R-:W-:-:S07]  /*12ce0*/  LEPC R20, `(.L_x_4009) ;  /* 0x000000001014794e */ /* 0x000fce0000000000 */
[----:B--2---:R-:W-:Y:S05]  /*12cf0*/  CALL.ABS.NOINC R2 ;  /* 0x0000000002007343 */ /* 0x004fea0003c00000 */
.L_x_4009:
        /* <DEDUP_REMOVED lines=15> */
.L_x_4008:
[----:B------:R-:W-:Y:S05]  /*12df0*/  BSYNC B6 ;  /* 0x0000000000067941 */ /* 0x000fea0003800000 */
.L_x_4007:
[----:B------:R-:W2:Y:S01]  /*12e00*/  LDL R34, [R1+0x4] ;  /* 0x0000040001227983 */ /* 0x000ea20000100800 */
[----:B------:R-:W-:Y:S01]  /*12e10*/  ULDC.64 UR4, c[0x0][0x9f8] ;  /* 0x00027e0000047ab9 */ /* 0x000fe20000000a00 */
[----:B------:R-:W3:Y:S01]  /*12e20*/  LDC R10, c[0x0][0x430] ;  /* 0x00010c00ff0a7b82 */ /* 0x000ee20000000800 */
[----:B------:R-:W-:Y:S01]  /*12e30*/  ISETP.NE.U32.AND P0, PT, RZ, UR4, PT ;  /* 0x00000004ff007c0c */ /* 0x000fe2000bf05070 */
[----:B------:R-:W4:Y:S03]  /*12e40*/  S2R R20, SR_TID.X ;  /* 0x0000000000147919 */ /* 0x000f260000002100 */
[----:B------:R-:W-:-:S13]  /*12e50*/  ISETP.NE.AND.EX P0, PT, RZ, UR5, PT, P0 ;  /* 0x00000005ff007c0c */ /* 0x000fda000bf05300 */
[----:B------:R-:W-:Y:S01]  /*12e60*/  @P0 IADD3 R2, P1, R27, UR4, RZ ;  /* 0x000000041b020c10 */ /* 0x000fe2000ff3e0ff */
[----:B------:R-:W0:Y:S01]  /*12e70*/  S2R R11, SR_TID.X ;  /* 0x00000000000b7919 */ /* 0x000e220000002100 */
[----:B------:R-:W-:Y:S02]  /*12e80*/  ULDC UR4, c[0x0][0x320] ;  /* 0x0000c80000047ab9 */ /* 0x000fe40000000800 */
[----:B-1----:R-:W-:-:S05]  /*12e90*/  @P0 IADD3.X R3, R29, UR5, RZ, P1, !PT ;  /* 0x000000051d030c10 */ /* 0x002fca0008ffe4ff */
[----:B------:R1:W2:Y:S01]  /*12ea0*/  @P0 LDG.E R30, desc[UR40][R2.64] ;  /* 0x00000028021e0981 */ /* 0x0002a2000c1e1900 */
[----:B----4-:R-:W-:-:S04]  /*12eb0*/  LOP3.LUT R20, R20, 0x7f, RZ, 0xc0, !PT ;  /* 0x0000007f14147812 */ /* 0x010fc800078ec0ff */
[----:B------:R-:W-:Y:S02]  /*12ec0*/  SHF.R.U32.HI R21, RZ, 0x3, R20 ;  /* 0x00000003ff157819 */ /* 0x000fe40000011614 */
[----:B------:R-:W4:Y:S02]  /*12ed0*/  S2R R20, SR_TID.X ;  /* 0x0000000000147919 */ /* 0x000f240000002100 */
[----:B----4-:R-:W-:-:S05]  /*12ee0*/  IMAD.SHL.U32 R20, R20, 0x10, RZ ;  /* 0x0000001014147824 */ /* 0x010fca00078e00ff */
[----:B------:R-:W-:Y:S02]  /*12ef0*/  LOP3.LUT R20, R21, 0x70, R20, 0xf8, !PT ;  /* 0x0000007015147812 */ /* 0x000fe400078ef814 */
[----:B------:R-:W4:Y:S01]  /*12f00*/  S2R R21, SR_TID.X ;  /* 0x0000000000157919 */ /* 0x000f220000002100 */
[----:B---3--:R-:W-:Y:S01]  /*12f10*/  ISETP.NE.AND P1, PT, R10, 0x1, PT ;  /* 0x000000010a00780c */ /* 0x008fe20003f25270 */
[----:B------:R-:W-:-:S12]  /*12f20*/  VIADD R31, R31, 0xffffffc0 ;  /* 0xffffffc01f1f7836 */ /* 0x000fd80000000000 */
[----:B------:R-:W3:Y:S08]  /*12f30*/  @P1 LDC R0, c[0x0][0x434] ;  /* 0x00010d00ff001b82 */ /* 0x000ef00000000800 */
[----:B-1----:R-:W1:Y:S01]  /*12f40*/  @P1 LDC R2, c[0x0][0x438] ;  /* 0x00010e00ff021b82 */ /* 0x002e620000000800 */
[----:B----4-:R-:W-:-:S05]  /*12f50*/  IMAD.SHL.U32 R21, R21, 0x8, RZ ;  /* 0x0000000815157824 */ /* 0x010fca00078e00ff */
[----:B------:R-:W-:-:S04]  /*12f60*/  LOP3.LUT R21, R21, 0x38, RZ, 0xc0, !PT ;  /* 0x0000003815157812 */ /* 0x000fc800078ec0ff */
[----:B------:R-:W-:-:S04]  /*12f70*/  LOP3.LUT R21, R21, 0x40, RZ, 0xfc, !PT ;  /* 0x0000004015157812 */ /* 0x000fc800078efcff */
[----:B------:R-:W-:Y:S02]  /*12f80*/  ISETP.GE.AND P2, PT, R21, UR4, PT ;  /* 0x0000000415007c0c */ /* 0x000fe4000bf46270 */
[----:B------:R-:W4:Y:S01]  /*12f90*/  S2R R21, SR_TID.X ;  /* 0x0000000000157919 */ /* 0x000f220000002100 */
[----:B------:R-:W-:Y:S02]  /*12fa0*/  IMAD.IADD R3, R20, 0x1, R31 ;  /* 0x0000000114037824 */ /* 0x000fe400078e021f */
[----:B0-----:R-:W-:Y:S02]  /*12fb0*/  IMAD.SHL.U32 R11, R11, 0x8, RZ ;  /* 0x000000080b0b7824 */ /* 0x001fe400078e00ff */
[----:B------:R-:W-:-:S03]  /*12fc0*/  IMAD.IADD R8, R3, 0x1, R33 ;  /* 0x0000000103087824 */ /* 0x000fc600078e0221 */
[----:B------:R-:W-:Y:S02]  /*12fd0*/  LOP3.LUT R11, R11, 0x38, RZ, 0xc0, !PT ;  /* 0x000000380b0b7812 */ /* 0x000fe400078ec0ff */
[----:B------:R-:W-:-:S04]  /*12fe0*/  LOP3.LUT R22, R22, 0xffffffbf, RZ, 0xc0, !PT ;  /* 0xffffffbf16167812 */ /* 0x000fc800078ec0ff */
[----:B------:R-:W-:Y:S01]  /*12ff0*/  @P2 LOP3.LUT R22, R22, 0x40, RZ, 0xfc, !PT ;  /* 0x0000004016162812 */ /* 0x000fe200078efcff */
[----:B------:R-:W0:Y:S01]  /*13000*/  S2R R12, SR_TID.X ;  /* 0x00000000000c7919 */ /* 0x000e220000002100 */
[----:B------:R-:W-:Y:S02]  /*13010*/  SEL R9, RZ, 0xffffffff, P2 ;  /* 0xffffffffff097807 */ /* 0x000fe40001000000 */
[----:B------:R-:W-:Y:S01]  /*13020*/  LOP3.LUT R22, R22, 0xffffff7f, RZ, 0xc0, !PT ;  /* 0xffffff7f16167812 */ /* 0x000fe200078ec0ff */
[----:B----4-:R-:W-:-:S05]  /*13030*/  IMAD.SHL.U32 R21, R21, 0x8, RZ ;  /* 0x0000000815157824 */ /* 0x010fca00078e00ff */
[----:B------:R-:W-:Y:S01]  /*13040*/  LOP3.LUT R21, R21, 0x38, RZ, 0xc0, !PT ;  /* 0x0000003815157812 */ /* 0x000fe200078ec0ff */
[----:B------:R-:W-:Y:S02]  /*13050*/  IMAD.SHL.U32 R9, R9, 0x2, RZ ;  /* 0x0000000209097824 */ /* 0x000fe400078e00ff */
[----:B------:R-:W-:Y:S02]  /*13060*/  IMAD.MOV.U32 R36, RZ, RZ, RZ ;  /* 0x000000ffff247224 */ /* 0x000fe400078e00ff */
[----:B0-----:R-:W-:-:S05]  /*13070*/  IMAD.SHL.U32 R12, R12, 0x8, RZ ;  /* 0x000000080c0c7824 */ /* 0x001fca00078e00ff */
[----:B------:R-:W-:-:S04]  /*13080*/  LOP3.LUT R12, R12, 0x38, RZ, 0xc0, !PT ;  /* 0x000000380c0c7812 */ /* 0x000fc800078ec0ff */
[----:B------:R-:W-:Y:S01]  /*13090*/  LOP3.LUT R12, R12, 0x180, RZ, 0xfc, !PT ;  /* 0x000001800c0c7812 */ /* 0x000fe200078efcff */
[----:B------:R-:W-:Y:S01]  /*130a0*/  UMOV UR5, 0xffffffff ;  /* 0xffffffff00057882 */ /* 0x000fe20000000000 */
[----:B--2---:R-:W-:Y:S01]  /*130b0*/  ISETP.GE.AND P0, PT, R3, R34, PT ;  /* 0x000000220300720c */ /* 0x004fe20003f06270 */
[----:B---3--:R-:W-:-:S03]  /*130c0*/  @P1 IMAD.HI.U32 R3, R8, R0, RZ ;  /* 0x0000000008031227 */ /* 0x008fc600078e00ff */
[----:B------:R-:W-:Y:S01]  /*130d0*/  ISETP.GT.U32.OR P0, PT, R20, 0x3f, P0 ;  /* 0x0000003f1400780c */ /* 0x000fe20000704470 */
[----:B------:R-:W-:Y:S01]  /*130e0*/  IMAD.MOV.U32 R0, RZ, RZ, R8 ;  /* 0x000000ffff007224 */ /* 0x000fe200078e0008 */
[----:B-1----:R-:W-:Y:S02]  /*130f0*/  @P1 SHF.R.U32.HI R0, RZ, R2, R3 ;  /* 0x00000002ff001219 */ /* 0x002fe40000011603 */
[----:B------:R-:W-:Y:S02]  /*13100*/  ISETP.GE.AND P1, PT, R11, UR4, PT ;  /* 0x000000040b007c0c */ /* 0x000fe4000bf26270 */
[C---:B------:R-:W-:Y:S02]  /*13110*/  LOP3.LUT R34, R21.reuse, 0x80, RZ, 0xfc, !PT ;  /* 0x0000008015227812 */ /* 0x040fe400078efcff */
[----:B------:R-:W-:Y:S02]  /*13120*/  LOP3.LUT R21, R21, 0xc0, RZ, 0xfc, !PT ;  /* 0x000000c015157812 */ /* 0x000fe400078efcff */
[----:B------:R-:W-:-:S03]  /*13130*/  SEL R4, RZ, 0x1, P1 ;  /* 0x00000001ff047807 */ /* 0x000fc60000800000 */
[----:B------:R-:W0:Y:S04]  /*13140*/  @!P0 LDC.64 R2, c[0x0][0x428] ;  /* 0x00010a00ff028b82 */ /* 0x000e280000000a00 */
[----:B------:R-:W-:Y:S02]  /*13150*/  @P1 LOP3.LUT R22, R22, 0x80, RZ, 0xfc, !PT ;  /* 0x0000008016161812 */ /* 0x000fe400078efcff */
[----:B------:R-:W-:Y:S02]  /*13160*/  ISETP.GE.AND P1, PT, R21, UR4, PT ;  /* 0x0000000415007c0c */ /* 0x000fe4000bf26270 */
[----:B------:R-:W1:Y:S01]  /*13170*/  S2R R21, SR_TID.X ;  /* 0x0000000000157919 */ /* 0x000e620000002100 */
[----:B------:R-:W-:Y:S02]  /*13180*/  LOP3.LUT R9, R9, 0x2, R4, 0xe2, !PT ;  /* 0x0000000209097812 */ /* 0x000fe400078ee204 */
[----:B------:R-:W-:Y:S01]  /*13190*/  ISETP.GE.AND P2, PT, R34, UR4, PT ;  /* 0x0000000422007c0c */ /* 0x000fe2000bf46270 */
[----:B------:R-:W2:Y:S01]  /*131a0*/  @!P0 LDC.64 R4, c[0x0][0x418] ;  /* 0x00010600ff048b82 */ /* 0x000ea20000000a00 */
[----:B------:R-:W-:-:S02]  /*131b0*/  SEL R7, RZ, 0x8, P1 ;  /* 0x00000008ff077807 */ /* 0x000fc40000800000 */
[----:B------:R-:W-:Y:S02]  /*131c0*/  SEL R6, RZ, 0x4, P2 ;  /* 0x00000004ff067807 */ /* 0x000fe40001000000 */
[----:B------:R-:W-:Y:S02]  /*131d0*/  SHF.R.S32.HI R34, RZ, 0x1f, R30 ;  /* 0x0000001fff227819 */ /* 0x000fe4000001141e */
[----:B------:R-:W-:Y:S01]  /*131e0*/  LOP3.LUT R9, R7, R9, R6, 0xfe, !PT ;  /* 0x0000000907097212 */ /* 0x000fe200078efe06 */
[--C-:B------:R-:W-:Y:S01]  /*131f0*/  @!P0 IMAD.MOV.U32 R6, RZ, RZ, R0.reuse ;  /* 0x000000ffff068224 */ /* 0x100fe200078e0000 */
[----:B------:R-:W-:Y:S02]  /*13200*/  @!P0 SHF.R.S32.HI R7, RZ, 0x1f, R0 ;  /* 0x0000001fff078819 */ /* 0x000fe40000011400 */
[----:B------:R-:W-:Y:S01]  /*13210*/  LOP3.LUT R22, R22, 0xffffffdf, RZ, 0xc0, !PT ;  /* 0xffffffdf16167812 */ /* 0x000fe200078ec0ff */
[----:B0-----:R-:W-:-:S03]  /*13220*/  @!P0 IMAD.WIDE.U32 R6, R30, R2, R6 ;  /* 0x000000021e068225 */ /* 0x001fc600078e0006 */
[----:B------:R-:W-:Y:S01]  /*13230*/  @P2 LOP3.LUT R22, R22, 0x20, RZ, 0xfc, !PT ;  /* 0x0000002016162812 */ /* 0x000fe200078efcff */
[----:B------:R-:W-:-:S03]  /*13240*/  @!P0 IMAD R2, R34, R2, RZ ;  /* 0x0000000222028224 */ /* 0x000fc600078e02ff */
[----:B------:R-:W-:Y:S01]  /*13250*/  LOP3.LUT R22, R22, 0xffffffef, RZ, 0xc0, !PT ;  /* 0xffffffef16167812 */ /* 0x000fe200078ec0ff */
[----:B------:R-:W-:-:S03]  /*13260*/  @!P0 IMAD R3, R30, R3, R2 ;  /* 0x000000031e038224 */ /* 0x000fc600078e0202 */
[----:B------:R-:W-:Y:S02]  /*13270*/  @P1 LOP3.LUT R22, R22, 0x10, RZ, 0xfc, !PT ;  /* 0x0000001016161812 */ /* 0x000fe400078efcff */
[----:B--2---:R-:W-:Y:S01]  /*13280*/  @!P0 LEA R4, P1, R6, R4, 0x2 ;  /* 0x0000000406048211 */ /* 0x004fe200078210ff */
[----:B------:R-:W-:Y:S02]  /*13290*/  @!P0 IMAD.IADD R3, R7, 0x1, R3 ;  /* 0x0000000107038824 */ /* 0x000fe400078e0203 */
[----:B-1----:R-:W-:-:S03]  /*132a0*/  IMAD.SHL.U32 R21, R21, 0x8, RZ ;  /* 0x0000000815157824 */ /* 0x002fc600078e00ff */
[----:B------:R-:W-:Y:S02]  /*132b0*/  @!P0 LEA.HI.X R5, R6, R5, R3, 0x2, P1 ;  /* 0x0000000506058211 */ /* 0x000fe400008f1403 */
[----:B------:R-:W-:-:S03]  /*132c0*/  LOP3.LUT R21, R21, 0x38, RZ, 0xc0, !PT ;  /* 0x0000003815157812 */ /* 0x000fc600078ec0ff */
[----:B------:R0:W5:Y:S01]  /*132d0*/  @!P0 LDG.E R36, desc[UR40][R4.64] ;  /* 0x0000002804248981 */ /* 0x000162000c1e1900 */
[----:B------:R-:W-:Y:S02]  /*132e0*/  ISETP.GE.AND P0, PT, R12, UR4, PT ;  /* 0x000000040c007c0c */ /* 0x000fe4000bf06270 */
[C---:B------:R-:W-:Y:S02]  /*132f0*/  LOP3.LUT R13, R21.reuse, 0x100, RZ, 0xfc, !PT ;  /* 0x00000100150d7812 */ /* 0x040fe400078efcff */
[----:B------:R-:W-:Y:S02]  /*13300*/  LOP3.LUT R12, R21, 0x140, RZ, 0xfc, !PT ;  /* 0x00000140150c7812 */ /* 0x000fe400078efcff */
[----:B------:R-:W-:Y:S02]  /*13310*/  ISETP.GE.AND P3, PT, R13, UR4, PT ;  /* 0x000000040d007c0c */ /* 0x000fe4000bf66270 */
[----:B------:R-:W-:Y:S02]  /*13320*/  ISETP.GE.AND P2, PT, R12, UR4, PT ;  /* 0x000000040c007c0c */ /* 0x000fe4000bf46270 */
[----:B0-----:R-:W-:-:S02]  /*13330*/  SEL R4, RZ, 0x10, P3 ;  /* 0x00000010ff047807 */ /* 0x001fc40001800000 */
[----:B------:R-:W-:Y:S01]  /*13340*/  SEL R5, RZ, 0x20, P2 ;  /* 0x00000020ff057807 */ /* 0x000fe20001000000 */
[----:B------:R-:W-:Y:S01]  /*13350*/  IMAD.MOV R0, RZ, RZ, -R0 ;  /* 0x000000ffff007224 */ /* 0x000fe200078e0a00 */
[----:B------:R-:W-:Y:S02]  /*13360*/  SEL R3, RZ, 0x40, P0 ;  /* 0x00000040ff037807 */ /* 0x000fe40000000000 */
[----:B------:R-:W-:Y:S01]  /*13370*/  LOP3.LUT R4, R5, R9, R4, 0xfe, !PT ;  /* 0x0000000905047212 */ /* 0x000fe200078efe04 */
[----:B------:R-:W-:-:S03]  /*13380*/  IMAD R0, R10, R0, R8 ;  /* 0x000000000a007224 */ /* 0x000fc600078e0208 */
[----:B------:R-:W-:Y:S02]  /*13390*/  LOP3.LUT R3, R4, R3, RZ, 0xfc, !PT ;  /* 0x0000000304037212 */ /* 0x000fe400078efcff */
[----:B------:R-:W-:Y:S02]  /*133a0*/  LOP3.LUT R14, R21, 0x1c0, RZ, 0xfc, !PT ;  /* 0x000001c0150e7812 */ /* 0x000fe400078efcff */
[----:B------:R-:W-:Y:S01]  /*133b0*/  LOP3.LUT R22, R22, 0xfffffff7, RZ, 0xc0, !PT ;  /* 0xfffffff716167812 */ /* 0x000fe200078ec0ff */
[----:B------:R0:W-:Y:S01]  /*133c0*/  STL [R1+0x38], R3 ;  /* 0x0000380301007387 */ /* 0x0001e20000100800 */
[----:B------:R-:W-:Y:S01]  /*133d0*/  ISETP.GE.AND P0, PT, R14, UR4, PT ;  /* 0x000000040e007c0c */ /* 0x000fe2000bf06270 */
[----:B------:R-:W-:Y:S02]  /*133e0*/  ULDC UR4, c[0x0][0x2f4] ;  /* 0x0000bd0000047ab9 */ /* 0x000fe40000000800 */
[----:B------:R0:W-:Y:S01]  /*133f0*/  STL [R1], R0 ;  /* 0x0000000001007387 */ /* 0x0001e20000100800 */
[----:B------:R-:W-:-:S02]  /*13400*/  @P3 LOP3.LUT R22, R22, 0x8, RZ, 0xfc, !PT ;  /* 0x0000000816163812 */ /* 0x000fc400078efcff */
[----:B------:R-:W-:Y:S02]  /*13410*/  SEL R2, RZ, 0x80, P0 ;  /* 0x00000080ff027807 */ /* 0x000fe40000000000 */
[----:B------:R-:W-:Y:S02]  /*13420*/  ISETP.GE.AND P0, PT, R11, UR4, PT ;  /* 0x000000040b007c0c */ /* 0x000fe4000bf06270 */
[----:B------:R-:W-:-:S04]  /*13430*/  LOP3.LUT R22, R22, 0xfffffffb, RZ, 0xc0, !PT ;  /* 0xfffffffb16167812 */ /* 0x000fc800078ec0ff */
[----:B------:R-:W-:-:S04]  /*13440*/  @P2 LOP3.LUT R22, R22, 0x4, RZ, 0xfc, !PT ;  /* 0x0000000416162812 */ /* 0x000fc800078efcff */
[----:B------:R-:W-:-:S04]  /*13450*/  LOP3.LUT R22, R22, 0xfffffffd, RZ, 0xc0, !PT ;  /* 0xfffffffd16167812 */ /* 0x000fc800078ec0ff */
[----:B------:R-:W-:Y:S01]  /*13460*/  @P0 LOP3.LUT R22, R22, 0x2, RZ, 0xfc, !PT ;  /* 0x0000000216160812 */ /* 0x000fe200078efcff */
[----:B0-----:R-:W-:Y:S06]  /*13470*/  BRA.DIV UR5, `(.L_x_4010) ;  /* 0x0000004605dc7947 */ /* 0x001fec000b800000 */
.L_x_4114:
[----:B------:R-:W-:Y:S02]  /*13480*/  LOP3.LUT R2, R3, R2, RZ, 0xfc, !PT ;  /* 0x0000000203027212 */ /* 0x000fe400078efcff */
[----:B------:R-:W-:Y:S02]  /*13490*/  LOP3.LUT R0, R37, 0x2, RZ, 0xfc, !PT ;  /* 0x0000000225007812 */ /* 0x000fe400078efcff */
[----:B------:R-:W-:Y:S01]  /*134a0*/  ISETP.GT.U32.AND P1, PT, R20, 0x3f, PT ;  /* 0x0000003f1400780c */ /* 0x000fe20003f24070 */
[----:B------:R0:W-:Y:S01]  /*134b0*/  STL [R1+0x10], R2 ;  /* 0x0000100201007387 */ /* 0x0001e20000100800 */
[----:B------:R-:W-:Y:S02]  /*134c0*/  ISETP.NE.AND P0, PT, R0, 0x3, PT ;  /* 0x000000030000780c */ /* 0x000fe40003f05270 */
[----:B------:R-:W-:Y:S02]  /*134d0*/  LOP3.LUT R22, R22, 0xfffffeff, RZ, 0xc0, !PT ;  /* 0xfffffeff16167812 */ /* 0x000fe400078ec0ff */
[----:B------:R-:W-:-:S02]  /*134e0*/  SHF.R.S32.HI R29, RZ, 0x1f, R18 ;  /* 0x0000001fff1d7819 */ /* 0x000fc40000011412 */
[----:B------:R-:W-:-:S05]  /*134f0*/  LOP3.LUT R22, R22, 0xfffffffe, RZ, 0xc0, !PT ;  /* 0xfffffffe16167812 */ /* 0x000fca00078ec0ff */
[----:B------:R-:W-:-:S04]  /*13500*/  @P1 LOP3.LUT R22, R22, 0x1, RZ, 0xfc, !PT ;  /* 0x0000000116161812 */ /* 0x000fc800078efcff */
[----:B------:R-:W-:Y:S01]  /*13510*/  @P0 LOP3.LUT R22, R22, 0x100, RZ, 0xfc, !PT ;  /* 0x0000010016160812 */ /* 0x000fe200078efcff */
[----:B0-----:R-:W-:Y:S06]  /*13520*/  @!P0 BRA `(.L_x_4011) ;  /* 0x0000000000048947 */ /* 0x001fec0003800000 */
[----:B------:R-:W-:Y:S01]  /*13530*/  BPT.TRAP 0x1 ;  /* 0x000000040000795c */ /* 0x000fe20000300000 */
.L_x_4011:
[----:B------:R-:W-:Y:S01]  /*13540*/  IMAD R27, R25, 0x8, R23 ;  /* 0x00000008191b7824 */ /* 0x000fe200078e0217 */
[----:B------:R-:W-:Y:S01]  /*13550*/  SHF.L.U32 R0, R26, 0x1f, RZ ;  /* 0x0000001f1a007819 */ /* 0x000fe200000006ff */
[----:B------:R-:W-:Y:S03]  /*13560*/  BSSY B0, `(.L_x_4012) ;  /* 0x0000003000007945 */ /* 0x000fe60003800000 */
[----:B------:R-:W0:Y:S02]  /*13570*/  SYNCS.PHASECHK.TRANS64.TRYWAIT P0, [R27+URZ+0x28c40], R0 ;  /* 0x028c40001b0075a7 */ /* 0x000e24000800017f */
[----:B0-----:R-:W-:Y:S05]  /*13580*/  @!P0 BRA `(.L_x_4013) ;  /* 0x0000004400cc8947 */ /* 0x001fea0003800000 */
.L_x_4115:
[----:B------:R-:W-:Y:S05]  /*13590*/  BSYNC B0 ;  /* 0x0000000000007941 */ /* 0x000fea0003800000 */
.L_x_4012:
[----:B------:R-:W0:Y:S01]  /*135a0*/  LDL R2, [R1] ;  /* 0x0000000001027983 */ /* 0x000e220000100800 */
[----:B------:R-:W-:-:S03]  /*135b0*/  ULDC.64 UR4, c[0x0][0x300] ;  /* 0x0000c00000047ab9 */ /* 0x000fc60000000a00 */
[----:B------:R-:W2:Y:S01]  /*135c0*/  LDL R6, [R1+0x4] ;  /* 0x0000040001067983 */ /* 0x000ea20000100800 */
[----:B-----5:R-:W-:Y:S02]  /*135d0*/  SHF.R.S32.HI R4, RZ, 0x1f, R36 ;  /* 0x0000001fff047819 */ /* 0x020fe40000011424 */
[----:B------:R-:W-:Y:S01]  /*135e0*/  LOP3.LUT P2, RZ, R22, 0x2, RZ, 0xc0, !PT ;  /* 0x0000000216ff7812 */ /* 0x000fe2000784c0ff */
[----:B------:R-:W1:Y:S02]  /*135f0*/  S2R R7, SR_TID.X ;  /* 0x0000000000077919 */ /* 0x000e640000002100 */
        /* <DEDUP_REMOVED lines=11> */
[----:B-1----:R-:W0:Y:S01]  /*136b0*/  S2R R4, SR_TID.X ;  /* 0x0000000000047919 */ /* 0x002e220000002100 */
[----:B------:R-:W-:-:S04]  /*136c0*/  IMAD.WIDE.U32 R2, R36, UR4, R2 ;  /* 0x0000000424027c25 */ /* 0x000fc8000f8e0002 */
[----:B------:R-:W-:Y:S01]  /*136d0*/  IMAD R0, R36, UR5, R0 ;  /* 0x0000000524007c24 */ /* 0x000fe2000f8e0200 */
[----:B------:R-:W-:-:S03]  /*136e0*/  ULDC.64 UR4, c[0x0][0x308] ;  /* 0x0000c20000047ab9 */ /* 0x000fc60000000a00 */
[----:B------:R-:W-:Y:S02]  /*136f0*/  IMAD.IADD R3, R3, 0x1, R0 ;  /* 0x0000000103037824 */ /* 0x000fe400078e0200 */
[----:B------:R-:W-:Y:S02]  /*13700*/  IMAD R0, R29, UR4, RZ ;  /* 0x000000041d007c24 */ /* 0x000fe4000f8e02ff */
[----:B------:R-:W-:-:S04]  /*13710*/  IMAD.WIDE.U32 R2, R18, UR4, R2 ;  /* 0x0000000412027c25 */ /* 0x000fc8000f8e0002 */
[----:B------:R-:W-:Y:S01]  /*13720*/  IMAD R0, R18, UR5, R0 ;  /* 0x0000000512007c24 */ /* 0x000fe2000f8e0200 */
[----:B------:R-:W-:Y:S01]  /*13730*/  ULDC.64 UR4, c[0x0][0x2e8] ;  /* 0x0000ba0000047ab9 */ /* 0x000fe20000000a00 */
[----:B0-----:R-:W-:-:S04]  /*13740*/  LOP3.LUT R4, R4, 0x7f, RZ, 0xc0, !PT ;  /* 0x0000007f04047812 */ /* 0x001fc800078ec0ff */
[----:B------:R-:W-:Y:S01]  /*13750*/  SHF.R.U32.HI R5, RZ, 0x3, R4 ;  /* 0x00000003ff057819 */ /* 0x000fe20000011604 */
[----:B------:R-:W-:Y:S01]  /*13760*/  IMAD.IADD R4, R3, 0x1, R0 ;  /* 0x0000000103047824 */ /* 0x000fe200078e0200 */
[C---:B------:R-:W-:Y:S01]  /*13770*/  LEA R0, P0, R2.reuse, UR4, 0x1 ;  /* 0x0000000402007c11 */ /* 0x040fe2000f8008ff */
[----:B------:R-:W-:Y:S01]  /*13780*/  UMOV UR4, 0xffffffff ;  /* 0xffffffff00047882 */ /* 0x000fe20000000000 */
[----:B--2---:R-:W-:Y:S01]  /*13790*/  IADD3 R31, -R5, R6, -R31 ;  /* 0x00000006051f7210 */ /* 0x004fe20007ffe91f */
[----:B------:R-:W-:Y:S01]  /*137a0*/  IMAD R5, R25, 0x1000, R35 ;  /* 0x0000100019057824 */ /* 0x000fe200078e0223 */
[----:B------:R-:W-:Y:S02]  /*137b0*/  LEA.HI.X R4, R2, UR5, R4, 0x1, P0 ;  /* 0x0000000502047c11 */ /* 0x000fe400080f0c04 */
[----:B------:R-:W-:Y:S01]  /*137c0*/  ISETP.GE.AND P0, PT, R31, 0x1, PT ;  /* 0x000000011f00780c */ /* 0x000fe20003f06270 */
[----:B------:R-:W-:-:S12]  /*137d0*/  BRA.DIV UR4, `(.L_x_4014) ;  /* 0x00000046044c7947 */ /* 0x000fd8000b800000 */
[----:B------:R-:W0:Y:S01]  /*137e0*/  SHFL.IDX PT, R3, R0, RZ, 0x181f ;  /* 0x00181fff00037589 */ /* 0x000e2200000e0000 */
[----:B------:R-:W-:-:S03]  /*137f0*/  @P0 IMAD R6, R5, 0x2, R23 ;  /* 0x0000000205060824 */ /* 0x000fc600078e0217 */
[----:B------:R-:W1:Y:S01]  /*13800*/  SHFL.IDX PT, R2, R4, RZ, 0x181f ;  /* 0x00181fff04027589 */ /* 0x000e6200000e0000 */
[----:B0-----:R-:W-:-:S04]  /*13810*/  @P0 LEA R3, P1, R7, R3, 0x1 ;  /* 0x0000000307030211 */ /* 0x001fc800078208ff */
[----:B-1----:R-:W-:-:S04]  /*13820*/  @P0 IADD3.X R2, RZ, R2, RZ, P1, !PT ;  /* 0x00000002ff020210 */ /* 0x002fc80000ffe4ff */
        /* <DEDUP_REMOVED lines=17> */
[----:B------:R-:W-:Y:S01]  /*13940*/  @P0 IMAD R6, R5, 0x2, R23 ;  /* 0x0000000205060824 */ /* 0x000fe200078e0217 */
        /* <DEDUP_REMOVED lines=9> */
.L_x_4125:
[----:B------:R-:W-:-:S13]  /*139e0*/  ISETP.GE.AND P0, PT, R31, 0x31, PT ;  /* 0x000000311f00780c */ /* 0x000fda0003f06270 */
[----:B01----:R-:W-:Y:S01]  /*139f0*/  @P0 LEA R2, P1, R7, R0, 0x1 ;  /* 0x0000000007020211 */ /* 0x003fe200078208ff */
        /* <DEDUP_REMOVED lines=8> */
.L_x_4015:
        /* <DEDUP_REMOVED lines=11> */
.L_x_4016:
[----:B------:R1:W5:Y:S01]  /*13b30*/  LDL.LU R0, [R1+0x14] ;  /* 0x0000140001007983 */ /* 0x0003620000300800 */
[----:B------:R1:W-:Y:S03]  /*13b40*/  SYNCS.ARRIVE.TRANS64.A1T0 RZ, [R27+URZ+0x28c30], RZ ;  /* 0x028c30ff1bff79a7 */ /* 0x0003e6000810003f */
[----:B------:R1:W5:Y:S04]  /*13b50*/  LDL.LU R4, [R1+0xc] ;  /* 0x00000c0001047983 */ /* 0x0003680000300800 */
[----:B0-----:R1:W5:Y:S02]  /*13b60*/  LDL R3, [R1+0x10] ;  /* 0x0000100001037983 */ /* 0x0013640000100800 */
[----:B------:R-:W-:Y:S05]  /*13b70*/  WARPSYNC.ALL ;  /* 0x0000000000007948 */ /* 0x000fea0003800000 */
[----:B------:R-:W-:Y:S01]  /*13b80*/  ULDC.64 UR4, c[0x0][0xa00] ;  /* 0x0002800000047ab9 */ /* 0x000fe20000000a00 */
[----:B------:R-:W-:Y:S01]  /*13b90*/  BSSY B6, `(.L_x_4017) ;  /* 0x0000025000067945 */ /* 0x000fe20003800000 */
[----:B------:R-:W-:Y:S01]  /*13ba0*/  BAR.SYNC.DEFER_BLOCKING 0x8, 0x100 ;  /* 0x0204000000007b1d */ /* 0x000fe20000010000 */
[----:B------:R-:W-:-:S04]  /*13bb0*/  ISETP.NE.U32.AND P0, PT, RZ, UR4, PT ;  /* 0x00000004ff007c0c */ /* 0x000fc8000bf05070 */
[----:B------:R-:W-:Y:S01]  /*13bc0*/  ISETP.NE.AND.EX P0, PT, RZ, UR5, PT, P0 ;  /* 0x00000005ff007c0c */ /* 0x000fe2000bf05300 */
[----:B------:R-:W-:-:S03]  /*13bd0*/  ULDC.64 UR4, c[0x0][0x298] ;  /* 0x0000a60000047ab9 */ /* 0x000fc60000000a00 */
[----:B------:R-:W-:-:S05]  /*13be0*/  SEL R5, R32, RZ, !P0 ;  /* 0x000000ff20057207 */ /* 0x000fca0004000000 */
[----:B------:R0:W-:Y:S01]  /*13bf0*/  STL [R1+0x28], R5 ;  /* 0x0000280501007387 */ /* 0x0001e20000100800 */
[----:B-----5:R-:W-:Y:S02]  /*13c00*/  SEL R2, R0, RZ, !P0 ;  /* 0x000000ff00027207 */ /* 0x020fe40004000000 */
[----:B------:R-:W-:-:S03]  /*13c10*/  SHF.R.S32.HI R0, RZ, 0x1f, R4 ;  /* 0x0000001fff007819 */ /* 0x000fc60000011404 */
[----:B------:R2:W-:Y:S01]  /*13c20*/  STL [R1+0x14], R2 ;  /* 0x0000140201007387 */ /* 0x0005e20000100800 */
[----:B------:R-:W-:Y:S01]  /*13c30*/  PRMT R32, R3, 0x8880, RZ ;  /* 0x0000888003207816 */ /* 0x000fe200000000ff */
[----:B------:R-:W-:-:S03]  /*13c40*/  IMAD R0, R0, UR4, RZ ;  /* 0x0000000400007c24 */ /* 0x000fc6000f8e02ff */
[----:B------:R-:W-:Y:S01]  /*13c50*/  PRMT R32, R32, 0x7710, RZ ;  /* 0x0000771020207816 */ /* 0x000fe200000000ff */
[C---:B------:R-:W-:Y:S02]  /*13c60*/  IMAD R0, R4.reuse, UR5, R0 ;  /* 0x0000000504007c24 */ /* 0x040fe4000f8e0200 */
[----:B0-----:R-:W-:-:S04]  /*13c70*/  IMAD.WIDE.U32 R4, R4, UR4, RZ ;  /* 0x0000000404047c25 */ /* 0x001fc8000f8e00ff */
[----:B------:R-:W-:Y:S01]  /*13c80*/  IMAD.IADD R0, R5, 0x1, R0 ;  /* 0x0000000105007824 */ /* 0x000fe200078e0200 */
[----:B------:R0:W-:Y:S01]  /*13c90*/  STL.64 [R1+0x20], R4 ;  /* 0x0000200401007387 */ /* 0x0001e20000100a00 */
[----:B--2---:R-:W-:-:S03]  /*13ca0*/  VIADD R2, R23, 0x20400 ;  /* 0x0002040017027836 */ /* 0x004fc60000000000 */
[----:B------:R0:W-:Y:S02]  /*13cb0*/  STL [R1+0xc], R0 ;  /* 0x00000c0001007387 */ /* 0x0001e40000100800 */
[----:B------:R-:W-:-:S13]  /*13cc0*/  LOP3.LUT P0, RZ, R2, 0x3ff, RZ, 0xc0, !PT ;  /* 0x000003ff02ff7812 */ /* 0x000fda000780c0ff */
        /* <DEDUP_REMOVED lines=17> */
.L_x_4018:
[----:B------:R-:W-:Y:S05]  /*13de0*/  BSYNC B6 ;  /* 0x0000000000067941 */ /* 0x000fea0003800000 */
.L_x_4017:
[----:B------:R-:W2:Y:S01]  /*13df0*/  LDL.LU R0, [R1+0xc] ;  /* 0x00000c0001007983 */ /* 0x000ea20000300800 */
[----:B------:R-:W-:Y:S01]  /*13e00*/  ULDC.64 UR4, c[0x0][0x2d8] ;  /* 0x0000b60000047ab9 */ /* 0x000fe20000000a00 */
[----:B------:R-:W0:Y:S02]  /*13e10*/  LDC R7, c[0x0][0x448] ;  /* 0x00011200ff077b82 */ /* 0x000e240000000800 */
[----:B------:R-:W2:Y:S04]  /*13e20*/  LDL.LU.64 R2, [R1+0x20] ;  /* 0x0000200001027983 */ /* 0x000ea80000300a00 */
[----:B------:R-:W3:Y:S04]  /*13e30*/  LDL.LU R20, [R1+0x14] ;  /* 0x0000140001147983 */ /* 0x000ee80000300800 */
[----:B------:R-:W4:Y:S04]  /*13e40*/  LDL.LU R21, [R1+0x28] ;  /* 0x0000280001157983 */ /* 0x000f280000300800 */
[----:B------:R0:W5:Y:S02]  /*13e50*/  LDL R8, [R1+0x34] ;  /* 0x0000340001087983 */ /* 0x0001640000100800 */
[----:B0-----:R-:W-:-:S13]  /*13e60*/  ISETP.NE.AND P0, PT, R7, 0x1, PT ;  /* 0x000000010700780c */ /* 0x001fda0003f05270 */
[----:B------:R-:W0:Y:S08]  /*13e70*/  @P0 LDC R5, c[0x0][0x44c] ;  /* 0x00011300ff050b82 */ /* 0x000e300000000800 */
[----:B------:R-:W1:Y:S01]  /*13e80*/  @P0 LDC R6, c[0x0][0x450] ;  /* 0x00011400ff060b82 */ /* 0x000e620000000800 */
[----:B--2---:R-:W-:Y:S02]  /*13e90*/  IMAD.MOV.U32 R3, RZ, RZ, R0 ;  /* 0x000000ffff037224 */ /* 0x004fe400078e0000 */
[----:B------:R-:W-:-:S02]  /*13ea0*/  IMAD R0, R29, UR4, RZ ;  /* 0x000000041d007c24 */ /* 0x000fc4000f8e02ff */
[----:B------:R-:W-:-:S04]  /*13eb0*/  IMAD.WIDE.U32 R2, R18, UR4, R2 ;  /* 0x0000000412027c25 */ /* 0x000fc8000f8e0002 */
[----:B------:R-:W-:Y:S01]  /*13ec0*/  IMAD R0, R18, UR5, R0 ;  /* 0x0000000512007c24 */ /* 0x000fe2000f8e0200 */
[----:B------:R-:W-:-:S03]  /*13ed0*/  ULDC.64 UR4, c[0x0][0x2e0] ;  /* 0x0000b80000047ab9 */ /* 0x000fc60000000a00 */
[----:B------:R-:W-:Y:S02]  /*13ee0*/  IMAD.IADD R3, R3, 0x1, R0 ;  /* 0x0000000103037824 */ /* 0x000fe400078e0200 */
[----:B---3--:R-:W-:Y:S02]  /*13ef0*/  IMAD R0, R20, UR4, RZ ;  /* 0x0000000414007c24 */ /* 0x008fe4000f8e02ff */
[----:B------:R-:W2:Y:S01]  /*13f00*/  S2R R20, SR_TID.X ;  /* 0x0000000000147919 */ /* 0x000ea20000002100 */
[----:B----4-:R-:W-:-:S04]  /*13f10*/  IMAD.WIDE.U32 R2, R21, UR4, R2 ;  /* 0x0000000415027c25 */ /* 0x010fc8000f8e0002 */
[----:B------:R-:W-:Y:S01]  /*13f20*/  IMAD R0, R21, UR5, R0 ;  /* 0x0000000515007c24 */ /* 0x000fe2000f8e0200 */
[----:B------:R-:W3:Y:S01]  /*13f30*/  S2R R9, SR_TID.X ;  /* 0x0000000000097919 */ /* 0x000ee20000002100 */
[----:B------:R-:W-:Y:S02]  /*13f40*/  ULDC.64 UR4, c[0x0][0x2d0] ;  /* 0x0000b40000047ab9 */ /* 0x000fe40000000a00 */
[----:B------:R-:W-:Y:S01]  /*13f50*/  IMAD.IADD R3, R3, 0x1, R0 ;  /* 0x0000000103037824 */ /* 0x000fe200078e0200 */
[----:B--2---:R-:W-:-:S04]  /*13f60*/  LOP3.LUT R20, R20, 0x7f, RZ, 0xc0, !PT ;  /* 0x0000007f14147812 */ /* 0x004fc800078ec0ff */
[----:B------:R-:W-:Y:S02]  /*13f70*/  SHF.R.U32.HI R21, RZ, 0x3, R20 ;  /* 0x00000003ff157819 */ /* 0x000fe40000011614 */
[----:B------:R-:W2:Y:S02]  /*13f80*/  S2R R20, SR_TID.X ;  /* 0x0000000000147919 */ /* 0x000ea40000002100 */
[----:B--2---:R-:W-:-:S05]  /*13f90*/  IMAD.SHL.U32 R20, R20, 0x10, RZ ;  /* 0x0000001014147824 */ /* 0x004fca00078e00ff */
[----:B------:R-:W-:-:S05]  /*13fa0*/  LOP3.LUT R20, R21, 0x70, R20, 0xf8, !PT ;  /* 0x0000007015147812 */ /* 0x000fca00078ef814 */
[----:B------:R-:W-:Y:S02]  /*13fb0*/  IMAD R0, R17, 0x40, R20 ;  /* 0x0000004011007824 */ /* 0x000fe400078e0214 */
[----:B------:R2:W5:Y:S02]  /*13fc0*/  LDL R20, [R1+0x18] ;  /* 0x0000180001147983 */ /* 0x0005640000100800 */
[----:B0-----:R-:W-:-:S04]  /*13fd0*/  @P0 IMAD.HI.U32 R5, R0, R5, RZ ;  /* 0x0000000500050227 */ /* 0x001fc800078e00ff */
[----:B------:R-:W-:Y:S01]  /*13fe0*/  IMAD.MOV.U32 R4, RZ, RZ, R0 ;  /* 0x000000ffff047224 */ /* 0x000fe200078e0000 */
[----:B-1----:R-:W-:Y:S01]  /*13ff0*/  @P0 SHF.R.U32.HI R4, RZ, R6, R5 ;  /* 0x00000006ff040219 */ /* 0x002fe20000011605 */
[----:B------:R-:W0:Y:S04]  /*14000*/  S2R R21, SR_TID.X ;  /* 0x0000000000157919 */ /* 0x000e280000002100 */
        /* <DEDUP_REMOVED lines=12> */
[----:B------:R-:W-:Y:S01]  /*140d0*/  ULDC.64 UR4, c[0x0][0x280] ;  /* 0x0000a00000047ab9 */ /* 0x000fe20000000a00 */
[----:B---3--:R-:W-:Y:S01]  /*140e0*/  IMAD.SHL.U32 R9, R9, 0x8, RZ ;  /* 0x0000000809097824 */ /* 0x008fe200078e00ff */
[C---:B------:R-:W-:Y:S01]  /*140f0*/  LEA R0, P0, R2.reuse, UR4, 0x1 ;  /* 0x0000000402007c11 */ /* 0x040fe2000f8008ff */
[----:B------:R-:W-:Y:S01]  /*14100*/  IMAD.IADD R3, R3, 0x1, R4 ;  /* 0x0000000103037824 */ /* 0x000fe200078e0204 */
[----:B------:R-:W-:Y:S02]  /*14110*/  ULDC UR4, c[0x0][0x2b8] ;  /* 0x0000ae0000047ab9 */ /* 0x000fe40000000800 */
[----:B------:R-:W-:Y:S02]  /*14120*/  LOP3.LUT R9, R9, 0x38, RZ, 0xc0, !PT ;  /* 0x0000003809097812 */ /* 0x000fe400078ec0ff */
[----:B------:R-:W-:Y:S01]  /*14130*/  LEA.HI.X R2, R2, UR5, R3, 0x1, P0 ;  /* 0x0000000502027c11 */ /* 0x000fe200080f0c03 */
[----:B------:R-:W-:Y:S01]  /*14140*/  UMOV UR5, 0xffffffff ;  /* 0xffffffff00057882 */ /* 0x000fe20000000000 */
[----:B0-----:R-:W-:-:S02]  /*14150*/  LOP3.LUT R21, R21, 0x7f, RZ, 0xc0, !PT ;  /* 0x0000007f15157812 */ /* 0x001fc400078ec0ff */
[----:B------:R-:W-:Y:S02]  /*14160*/  ISETP.GE.AND P1, PT, R9, UR4, PT ;  /* 0x0000000409007c0c */ /* 0x000fe4000bf26270 */
[----:B------:R-:W-:Y:S01]  /*14170*/  SHF.R.U32.HI R10, RZ, 0x3, R21 ;  /* 0x00000003ff0a7819 */ /* 0x000fe20000011615 */
[----:B--2---:R-:W-:Y:S10]  /*14180*/  BRA.DIV UR5, `(.L_x_4019) ;  /* 0x0000004205307947 */ /* 0x004ff4000b800000 */
        /* <DEDUP_REMOVED lines=12> */
[----:B0-----:R-:W-:Y:S02]  /*14250*/  VIADD R4, R17, 0x10 ;  /* 0x0000001011047836 */ /* 0x001fe40000000000 */
[----:B------:R-:W0:Y:S03]  /*14260*/  SHFL.IDX PT, R5, R0, 0x1, 0x181f ;  /* 0x00381f0000057f89 */ /* 0x000e2600000e0000 */
        /* <DEDUP_REMOVED lines=12> */
[----:B------:R-:W1:Y:S08]  /*14330*/  SHFL.IDX PT, R4, R2, 0x2, 0x181f ;  /* 0x00581f0002047f89 */ /* 0x000e7000000e0000 */
[----:B0-----:R-:W-:-:S05]  /*14340*/  @!P0 LEA R5, P2, R9, R5, 0x1 ;  /* 0x0000000509058211 */ /* 0x001fca00078408ff */
[----:B-1----:R-:W-:-:S05]  /*14350*/  @!P0 IMAD.X R4, RZ, RZ, R4, P2 ;  /* 0x000000ffff048224 */ /* 0x002fca00010e0604 */
[----:B------:R-:W-:-:S04]  /*14360*/  @!P0 LOP3.LUT R5, R5, R4, RZ, 0x3c, !PT ;  /* 0x0000000405058212 */ /* 0x000fc800078e3cff */
[----:B------:R-:W-:-:S04]  /*14370*/  @!P0 LOP3.LUT R4, R5, R4, RZ, 0x3c, !PT ;  /* 0x0000000405048212 */ /* 0x000fc800078e3cff */
[----:B------:R-:W-:-:S05]  /*14380*/  @!P0 LOP3.LUT R5, R5, R4, RZ, 0x3c, !PT ;  /* 0x0000000405058212 */ /* 0x000fca00078e3cff */
[----:B------:R0:W-:Y:S04]  /*14390*/  @!P0 LDGSTS.E.BYPASS.LTC128B.128 [R8+0x21400], desc[UR40][R4.64], !P1 ;  /* 0x2140000004088fae */ /* 0x0001e8000c901d68 */
[----:B0-----:R0:W1:Y:S02]  /*143a0*/  SHFL.IDX PT, R4, R2, 0x3, 0x181f ;  /* 0x00781f0002047f89 */ /* 0x00106400000e0000 */
.L_x_4134:
[----:B------:R-:W-:-:S05]  /*143b0*/  VIADD R17, R17, 0x30 ;  /* 0x0000003011117836 */ /* 0x000fca0000000000 */
[----:B------:R-:W-:-:S13]  /*143c0*/  ISETP.GE.AND P0, PT, R17, R3, PT ;  /* 0x000000031100720c */ /* 0x000fda0003f06270 */
[----:B0-----:R-:W-:-:S05]  /*143d0*/  @!P0 LEA R2, P2, R9, R0, 0x1 ;  /* 0x0000000009028211 */ /* 0x001fca00078408ff */
[----:B-1----:R-:W-:-:S05]  /*143e0*/  @!P0 IMAD.X R3, RZ, RZ, R4, P2 ;  /* 0x000000ffff038224 */ /* 0x002fca00010e0604 */
[----:B------:R-:W-:Y:S01]  /*143f0*/  @!PT LDS RZ, [RZ] ;  /* 0x00000000fffff984 */ /* 0x000fe20000000800 */
[----:B------:R-:W-:Y:S01]  /*14400*/  @!PT LDS RZ, [RZ] ;  /* 0x00000000fffff984 */ /* 0x000fe20000000800 */
[----:B------:R-:W-:Y:S01]  /*14410*/  @!PT LDS RZ, [RZ] ;  /* 0x00000000fffff984 */ /* 0x000fe20000000800 */
[----:B------:R0:W-:Y:S01]  /*14420*/  @!P0 LDGSTS.E.BYPASS.LTC128B.128 [R8+0x21c00], desc[UR40][R2.64], !P1 ;  /* 0x21c0000002088fae */ /* 0x0001e2000c901d68 */
[----:B------:R-:W-:Y:S01]  /*14430*/  PLOP3.LUT P0, PT, PT, PT, PT, 0x80, 0x0 ;  /* 0x000000000000781c */ /* 0x000fe20003f0f070 */
[----:B------:R-:W-:-:S12]  /*14440*/  NOP ;  /* 0x0000000000007918 */ /* 0x000fd80000000000 */
.L_x_4020:
        /* <DEDUP_REMOVED lines=18> */
.L_x_4135:
[----:B------:R-:W-:Y:S05]  /*14570*/  BSYNC B0 ;  /* 0x0000000000007941 */ /* 0x000fea0003800000 */
.L_x_4021:
[----:B------:R-:W-:-:S04]  /*14580*/  LOP3.LUT R2, R37, 0x2, RZ, 0xfc, !PT ;  /* 0x0000000225027812 */ /* 0x000fc800078efcff */
[----:B------:R-:W-:-:S13]  /*14590*/  ISETP.NE.AND P0, PT, R2, 0x3, PT ;  /* 0x000000030200780c */ /* 0x000fda0003f05270 */
[----:B------:R-:W-:Y:S05]  /*145a0*/  @!P0 BRA `(.L_x_4023) ;  /* 0x0000000000048947 */ /* 0x000fea0003800000 */
[----:B------:R-:W-:Y:S01]  /*145b0*/  BPT.TRAP 0x1 ;  /* 0x000000040000795c */ /* 0x000fe20000300000 */
.L_x_4023:
[----:B0-----:R-:W-:Y:S01]  /*145c0*/  SHF.L.U32 R0, R26, 0x1f, RZ ;  /* 0x0000001f1a007819 */ /* 0x001fe200000006ff */
[----:B------:R-:W-:Y:S03]  /*145d0*/  BSSY B0, `(.L_x_4024) ;  /* 0x0000003000007945 */ /* 0x000fe60003800000 */
[----:B------:R-:W0:Y:S02]  /*145e0*/  SYNCS.PHASECHK.TRANS64.TRYWAIT P0, [R27+URZ+0x28c60], R0 ;  /* 0x028c60001b0075a7 */ /* 0x000e24000800017f */
[----:B0-----:R-:W-:Y:S05]  /*145f0*/  @!P0 BRA `(.L_x_4025) ;  /* 0x00000040006c8947 */ /* 0x001fea0003800000 */
.L_x_4136:
[----:B------:R-:W-:Y:S05]  /*14600*/  BSYNC B0 ;  /* 0x0000000000007941 */ /* 0x000fea0003800000 */
.L_x_4024:
[----:B------:R-:W0:Y:S01]  /*14610*/  LDL.LU R3, [R1+0x2c] ;  /* 0x00002c0001037983 */ /* 0x000e220000300800 */
[----:B------:R-:W-:-:S03]  /*14620*/  ULDC.64 UR4, c[0x0][0x328] ;  /* 0x0000ca0000047ab9 */ /* 0x000fc60000000a00 */
[----:B------:R-:W2:Y:S04]  /*14630*/  LDL.LU R2, [R1] ;  /* 0x0000000001027983 */ /* 0x000ea80000300800 */
[----:B------:R-:W3:Y:S01]  /*14640*/  LDL.LU R4, [R1+0x30] ;  /* 0x0000300001047983 */ /* 0x000ee20000300800 */
        /* <DEDUP_REMOVED lines=66> */
[----:B0-----:R-:W-:-:S05]  /*14a70*/  IADD3 R2, P6, R2, R0, RZ ;  /* 0x0000000002027210 */ /* 0x001fca0007fde0ff */
[----:B-1----:R-:W-:Y:S01]  /*14a80*/  IMAD.X R3, RZ, RZ, R3, P6 ;  /* 0x000000ffff037224 */ /* 0x002fe200030e0603 */
        /* <DEDUP_REMOVED lines=40> */
.L_x_4146:
        /* <DEDUP_REMOVED lines=13> */
[----:B------:R-:W-:Y:S02]  /*14de0*/  IADD3.X R3, RZ, R6, RZ, P0, !PT ;  /* 0x00000006ff037210 */ /* 0x000fe400007fe4ff */
[----:B------:R-:W-:Y:S02]  /*14df0*/  LOP3.LUT P6, RZ, R22, 0x800, RZ, 0xc0, !PT ;  /* 0x0000080016ff7812 */ /* 0x000fe400078cc0ff */
[----:B------:R-:W-:-:S02]  /*14e00*/  ISETP.LT.OR P5, PT, R31, 0x31, !P3 ;  /* 0x000000311f00780c */ /* 0x000fc40005fa1670 */
[C---:B------:R-:W-:Y:S02]  /*14e10*/  LOP3.LUT P0, RZ, R22.reuse, 0x200, RZ, 0xc0, !PT ;  /* 0x0000020016ff7812 */ /* 0x040fe4000780c0ff */
[----:B------:R-:W-:Y:S02]  /*14e20*/  ISETP.LT.OR P3, PT, R31, 0x31, !P1 ;  /* 0x000000311f00780c */ /* 0x000fe40004f61670 */
[----:B------:R-:W-:-:S04]  /*14e30*/  LOP3.LUT P1, RZ, R22, 0x400, RZ, 0xc0, !PT ;  /* 0x0000040016ff7812 */ /* 0x000fc8000782c0ff */
[----:B------:R-:W-:Y:S01]  /*14e40*/  ISETP.LT.OR P1, PT, R31, 0x31, P1 ;  /* 0x000000311f00780c */ /* 0x000fe20000f21670 */
        /* <DEDUP_REMOVED lines=14> */
.L_x_4027:
        /* <DEDUP_REMOVED lines=11> */
.L_x_4028:
[----:B------:R-:W2:Y:S01]  /*14fe0*/  LDL.LU R2, [R1+0x4] ;  /* 0x0000040001027983 */ /* 0x000ea20000300800 */
[----:B------:R1:W-:Y:S01]  /*14ff0*/  SYNCS.ARRIVE.TRANS64.A1T0 RZ, [R27+URZ+0x28c50], RZ ;  /* 0x028c50ff1bff79a7 */ /* 0x0003e2000810003f */
[----:B------:R-:W-:Y:S01]  /*15000*/  BSSY B0, `(.L_x_4029) ;  /* 0x00000f7000007945 */ /* 0x000fe20003800000 */
[----:B--2---:R-:W-:-:S13]  /*15010*/  ISETP.GE.AND P0, PT, R2, 0x41, PT ;  /* 0x000000410200780c */ /* 0x004fda0003f06270 */
[----:B-1----:R-:W-:Y:S05]  /*15020*/  @!P0 BRA `(.L_x_4030) ;  /* 0x0000000c00d08947 */ /* 0x002fea0003800000 */
[----:B------:R-:W2:Y:S04]  /*15030*/  LDL.LU R4, [R1+0x38] ;  /* 0x0000380001047983 */ /* 0x000ea80000300800 */
[----:B------:R-:W3:Y:S04]  /*15040*/  LDL.LU R3, [R1+0x10] ;  /* 0x0000100001037983 */ /* 0x000ee80000300800 */
[----:B------:R-:W4:Y:S01]  /*15050*/  LDL.LU R2, [R1+0x3c] ;  /* 0x00003c0001027983 */ /* 0x000f220000300800 */
[----:B--2---:R-:W-:Y:S02]  /*15060*/  LOP3.LUT R32, R4, 0x40, RZ, 0xc0, !PT ;  /* 0x0000004004207812 */ /* 0x004fe400078ec0ff */
[----:B---3--:R-:W-:-:S02]  /*15070*/  LOP3.LUT R31, R3, 0x80, RZ, 0xc0, !PT ;  /* 0x00000080031f7812 */ /* 0x008fc400078ec0ff */
[----:B------:R-:W-:Y:S02]  /*15080*/  SHF.R.U32.HI R32, RZ, 0x2, R32 ;  /* 0x00000002ff207819 */ /* 0x000fe40000011620 */
[----:B----4-:R-:W-:Y:S02]  /*15090*/  LEA.HI.SX32 R7, R2, 0xfffffffe, 0x1a ;  /* 0xfffffffe02077811 */ /* 0x010fe400078fd2ff */
[----:B------:R-:W-:-:S07]  /*150a0*/  SHF.R.U32.HI R31, RZ, 0x3, R31 ;  /* 0x00000003ff1f7819 */ /* 0x000fce000001161f */
.L_x_4043:
[----:B-1----:R-:W1:Y:S01]  /*150b0*/  S2R R2, SR_TID.X ;  /* 0x0000000000027919 */ /* 0x002e620000002100 */
[----:B0-----:R-:W0:Y:S01]  /*150c0*/  LDC R5, c[0x0][0x430] ;  /* 0x00010c00ff057b82 */ /* 0x001e220000000800 */
[----:B------:R-:W-:Y:S01]  /*150d0*/  IMAD R4, R7, 0x40, R33 ;  /* 0x0000004007047824 */ /* 0x000fe200078e0221 */
[----:B------:R-:W-:Y:S01]  /*150e0*/  LOP3.LUT R10, R37, 0x2, RZ, 0xfc, !PT ;  /* 0x00000002250a7812 */ /* 0x000fe200078efcff */
[----:B--2---:R-:W2:Y:S01]  /*150f0*/  S2R R8, SR_TID.X ;  /* 0x0000000000087919 */ /* 0x004ea20000002100 */
[----:B------:R-:W-:Y:S01]  /*15100*/  VIADD R25, R25, 0x1 ;  /* 0x0000000119197836 */ /* 0x000fe20000000000 */
[----:B0-----:R-:W-:Y:S02]  /*15110*/  ISETP.NE.AND P0, PT, R5, 0x1, PT ;  /* 0x000000010500780c */ /* 0x001fe40003f05270 */
[----:B-1----:R-:W-:Y:S01]  /*15120*/  LOP3.LUT R2, R2, 0x7f, RZ, 0xc0, !PT ;  /* 0x0000007f02027812 */ /* 0x002fe200078ec0ff */
[----:B--2---:R-:W-:-:S03]  /*15130*/  IMAD.SHL.U32 R8, R8, 0x10, RZ ;  /* 0x0000001008087824 */ /* 0x004fc600078e00ff */
[----:B------:R-:W-:-:S07]  /*15140*/  SHF.R.U32.HI R2, RZ, 0x3, R2 ;  /* 0x00000003ff027819 */ /* 0x000fce0000011602 */
[----:B---3--:R-:W0:Y:S01]  /*15150*/  @P0 LDC R6, c[0x0][0x434] ;  /* 0x00010d00ff060b82 */ /* 0x008e220000000800 */
[----:B------:R-:W-:-:S04]  /*15160*/  LOP3.LUT R8, R2, 0x70, R8, 0xf8, !PT ;  /* 0x0000007002087812 */ /* 0x000fc800078ef808 */
[----:B------:R-:W-:-:S03]  /*15170*/  ISETP.GT.U32.AND P1, PT, R8, 0x3f, PT ;  /* 0x0000003f0800780c */ /* 0x000fc60003f24070 */
[----:B------:R-:W1:Y:S01]  /*15180*/  @P0 LDC R3, c[0x0][0x438] ;  /* 0x00010e00ff030b82 */ /* 0x000e620000000800 */
[----:B------:R-:W-:-:S04]  /*15190*/  IMAD.IADD R4, R8, 0x1, R4 ;  /* 0x0000000108047824 */ /* 0x000fc800078e0204 */
[----:B------:R-:W-:-:S05]  /*151a0*/  IMAD.MOV.U32 R2, RZ, RZ, R4 ;  /* 0x000000ffff027224 */ /* 0x000fca00078e0004 */
[----:B------:R-:W2:Y:S01]  /*151b0*/  @!P1 LDC.64 R8, c[0x0][0x428] ;  /* 0x00010a00ff089b82 */ /* 0x000ea20000000a00 */
[----:B0-----:R-:W-:-:S05]  /*151c0*/  @P0 IMAD.HI.U32 R6, R4, R6, RZ ;  /* 0x0000000604060227 */ /* 0x001fca00078e00ff */
[----:B-1----:R-:W-:-:S05]  /*151d0*/  @P0 SHF.R.U32.HI R2, RZ, R3, R6 ;  /* 0x00000003ff020219 */ /* 0x002fca0000011606 */
[----:B------:R-:W-:-:S04]  /*151e0*/  IMAD.MOV R3, RZ, RZ, -R2 ;  /* 0x000000ffff037224 */ /* 0x000fc800078e0a02 */
[----:B------:R-:W-:Y:S01]  /*151f0*/  IMAD R5, R5, R3, R4 ;  /* 0x0000000305057224 */ /* 0x000fe200078e0204 */
[--C-:B------:R-:W-:Y:S01]  /*15200*/  @!P1 SHF.R.S32.HI R3, RZ, 0x1f, R2.reuse ;  /* 0x0000001fff039819 */ /* 0x100fe20000011402 */
[-C--:B--2---:R-:W-:Y:S02]  /*15210*/  @!P1 IMAD R4, R34, R8.reuse, RZ ;  /* 0x0000000822049224 */ /* 0x084fe400078e02ff */
[----:B------:R-:W-:-:S04]  /*15220*/  @!P1 IMAD.WIDE.U32 R2, R30, R8, R2 ;  /* 0x000000081e029225 */ /* 0x000fc800078e0002 */
[----:B------:R-:W-:Y:S02]  /*15230*/  @!P1 IMAD R4, R30, R9, R4 ;  /* 0x000000091e049224 */ /* 0x000fe400078e0204 */
[----:B------:R-:W0:Y:S02]  /*15240*/  @!P1 LDC.64 R8, c[0x0][0x418] ;  /* 0x00010600ff089b82 */ /* 0x000e240000000a00 */
[----:B------:R-:W-:Y:S02]  /*15250*/  @!P1 IMAD.IADD R3, R4, 0x1, R3 ;  /* 0x0000000104039824 */ /* 0x000fe400078e0203 */
[----:B------:R-:W-:Y:S01]  /*15260*/  IMAD.MOV.U32 R4, RZ, RZ, RZ ;  /* 0x000000ffff047224 */ /* 0x000fe200078e00ff */
[----:B0-----:R-:W-:-:S04]  /*15270*/  @!P1 LEA R8, P0, R2, R8, 0x2 ;  /* 0x0000000802089211 */ /* 0x001fc800078010ff */
[----:B------:R-:W-:Y:S02]  /*15280*/  @!P1 LEA.HI.X R9, R2, R9, R3, 0x2, P0 ;  /* 0x0000000902099211 */ /* 0x000fe400000f1403 */
[----:B------:R-:W-:-:S03]  /*15290*/  ISETP.NE.AND P0, PT, R25, 0x2, PT ;  /* 0x000000021900780c */ /* 0x000fc60003f05270 */
[----:B------:R0:W5:Y:S01]  /*152a0*/  @!P1 LDG.E R4, desc[UR40][R8.64] ;  /* 0x0000002808049981 */ /* 0x000162000c1e1900 */
[----:B------:R-:W-:Y:S02]  /*152b0*/  ISETP.NE.AND P1, PT, R10, 0x3, PT ;  /* 0x000000030a00780c */ /* 0x000fe40003f25270 */
[----:B------:R-:W-:Y:S01]  /*152c0*/  SEL R2, RZ, 0x1, P0 ;  /* 0x00000001ff027807 */ /* 0x000fe20000000000 */
[----:B------:R-:W-:Y:S05]  /*152d0*/  YIELD ;  /* 0x0000000000007946 */ /* 0x000fea0003800000 */
[----:B------:R-:W-:Y:S01]  /*152e0*/  LOP3.LUT R26, R26, R2, RZ, 0x3c, !PT ;  /* 0x000000021a1a7212 */ /* 0x000fe200078e3cff */
[----:B------:R-:W-:Y:S01]  /*152f0*/  IMAD.MOV.U32 R2, RZ, RZ, R7 ;  /* 0x000000ffff027224 */ /* 0x000fe200078e0007 */
[----:B------:R-:W-:Y:S01]  /*15300*/  SEL R25, R25, RZ, P0 ;  /* 0x000000ff19197207 */ /* 0x000fe20000000000 */
[----:B------:R-:W-:-:S03]  /*15310*/  VIADD R7, R7, 0xffffffff ;  /* 0xffffffff07077836 */ /* 0x000fc60000000000 */
[----:B------:R-:W-:Y:S01]  /*15320*/  ISETP.GT.AND P3, PT, R2, RZ, PT ;  /* 0x000000ff0200720c */ /* 0x000fe20003f64270 */
[----:B0-----:R-:W-:-:S12]  /*15330*/  @!P1 BRA `(.L_x_4031) ;  /* 0x0000000000049947 */ /* 0x001fd80003800000 */
[----:B------:R-:W-:Y:S01]  /*15340*/  BPT.TRAP 0x1 ;  /* 0x000000040000795c */ /* 0x000fe20000300000 */
.L_x_4031:
[----:B------:R-:W-:Y:S01]  /*15350*/  IMAD R6, R25, 0x8, R23 ;  /* 0x0000000819067824 */ /* 0x000fe200078e0217 */
[----:B------:R-:W-:Y:S01]  /*15360*/  SHF.L.U32 R17, R26, 0x1f, RZ ;  /* 0x0000001f1a117819 */ /* 0x000fe200000006ff */
[----:B------:R-:W-:Y:S01]  /*15370*/  BSSY B1, `(.L_x_4032) ;  /* 0x0000004000017945 */ /* 0x000fe20003800000 */
[----:B------:R-:W-:Y:S02]  /*15380*/  SHF.R.S32.HI R9, RZ, 0x1f, R5 ;  /* 0x0000001fff097819 */ /* 0x000fe40000011405 */
[----:B------:R-:W0:Y:S02]  /*15390*/  SYNCS.PHASECHK.TRANS64.TRYWAIT P0, [R6+URZ+0x28c40], R17 ;  /* 0x028c4011060075a7 */ /* 0x000e24000800017f */
[----:B0-----:R-:W-:Y:S05]  /*153a0*/  @!P0 BRA `(.L_x_4033) ;  /* 0x0000003c00408947 */ /* 0x001fea0003800000 */
.L_x_4147:
[----:B------:R-:W-:Y:S05]  /*153b0*/  BSYNC B1 ;  /* 0x0000000000017941 */ /* 0x000fea0003800000 */
.L_x_4032:
        /* <DEDUP_REMOVED lines=42> */
.L_x_4157:
        /* <DEDUP_REMOVED lines=8> */
.L_x_4035:
[----:B------:R-:W-:Y:S02]  /*156e0*/  PLOP3.LUT P1, PT, P1, P0, PT, 0xa2, 0x0 ;  /* 0x000000000000781c */ /* 0x000fe40000f21472 */
[----:B------:R-:W-:-:S08]  /*156f0*/  @P0 R2UR P1, UR4, R6 ;  /* 0x00000000060402ca */ /* 0x000fd00000020000 */
[----:B------:R-:W-:-:S05]  /*15700*/  @P0 PLOP3.LUT P0, PT, P1, PT, PT, 0x80, 0x0 ;  /* 0x000000000000081c */ /* 0x000fca0000f0f070 */
[----:B------:R-:W-:Y:S01]  /*15710*/  @!P1 SYNCS.ARRIVE.TRANS64.RED.A0T1 RZ, [UR4+0x28c30], RZ ;  /* 0x028c30ffffff99a7 */ /* 0x000fe20008200404 */
[----:B------:R-:W-:Y:S07]  /*15720*/  @!P1 ARRIVES.LDGSTSBAR.64.TRANSCNT [UR4+0x28c30] ;  /* 0x028c3000ff0099b0 */ /* 0x000fee0008000a84 */
[----:B------:R-:W-:Y:S05]  /*15730*/  @P0 BRA.U.ANY `(.L_x_4035) ;  /* 0xfffffffd00e80947 */ /* 0x000fea000393ffff */
[----:B------:R-:W-:Y:S01]  /*15740*/  NOP ;  /* 0x0000000000007918 */ /* 0x000fe20000000000 */
[----:B--2---:R-:W-:-:S04]  /*15750*/  LOP3.LUT R2, R37, 0x2, RZ, 0xfc, !PT ;  /* 0x0000000225027812 */ /* 0x004fc800078efcff */
[----:B------:R-:W-:-:S13]  /*15760*/  ISETP.NE.AND P2, PT, R2, 0x3, PT ;  /* 0x000000030200780c */ /* 0x000fda0003f45270 */
[----:B------:R-:W-:Y:S05]  /*15770*/  @!P2 BRA `(.L_x_4036) ;  /* 0x000000000004a947 */ /* 0x000fea0003800000 */
[----:B------:R-:W-:Y:S01]  /*15780*/  BPT.TRAP 0x1 ;  /* 0x000000040000795c */ /* 0x000fe20000300000 */
.L_x_4036:
[----:B------:R2:W-:Y:S01]  /*15790*/  SYNCS.ARRIVE.TRANS64.A1T0 RZ, [R6+URZ+0x28c30], RZ ;  /* 0x028c30ff06ff79a7 */ /* 0x0005e2000810003f */
[----:B------:R-:W-:Y:S05]  /*157a0*/  @!P2 BRA `(.L_x_4037) ;  /* 0x000000000004a947 */ /* 0x000fea0003800000 */
[----:B------:R-:W-:Y:S01]  /*157b0*/  BPT.TRAP 0x1 ;  /* 0x000000040000795c */ /* 0x000fe20000300000 */
.L_x_4037:
[----:B------:R-:W3:Y:S01]  /*157c0*/  SYNCS.PHASECHK.TRANS64.TRYWAIT P0, [R6+URZ+0x28c60], R17 ;  /* 0x028c6011060075a7 */ /* 0x000ee2000800017f */
[----:B------:R-:W-:Y:S04]  /*157d0*/  BSSY B1, `(.L_x_4038) ;  /* 0x0000002000017945 */ /* 0x000fe80003800000 */
[----:B---3--:R-:W-:Y:S05]  /*157e0*/  @!P0 BRA `(.L_x_4039) ;  /* 0x0000003c00608947 */ /* 0x008fea0003800000 */
.L_x_4158:
[----:B------:R-:W-:Y:S05]  /*157f0*/  BSYNC B1 ;  /* 0x0000000000017941 */ /* 0x000fea0003800000 */
.L_x_4038:
        /* <DEDUP_REMOVED lines=81> */
.L_x_4168:
        /* <DEDUP_REMOVED lines=25> */
.L_x_4041:
        /* <DEDUP_REMOVED lines=11> */
.L_x_4042:
[----:B------:R3:W-:Y:S01]  /*15f50*/  SYNCS.ARRIVE.TRANS64.A1T0 RZ, [R6+URZ+0x28c50], RZ ;  /* 0x028c50ff06ff79a7 */ /* 0x0007e2000810003f */
[----:B------:R-:W-:Y:S05]  /*15f60*/  @P3 BRA `(.L_x_4043) ;  /* 0xfffffff000503947 */ /* 0x000fea000383ffff */
.L_x_4030:
[----:B------:R-:W-:Y:S05]  /*15f70*/  BSYNC B0 ;  /* 0x0000000000007941 */ /* 0x000fea0003800000 */
.L_x_4029:
        /* <DEDUP_REMOVED lines=9> */
[----:B0-----:R-:W0:Y:S01]  /*16010*/  S2R R5, SR_LANEID ;  /* 0x0000000000057919 */ /* 0x001e220000000000 */
[----:B------:R-:W-:Y:S01]  /*16020*/  VOTEU.ANY UR4, UPT, PT ;  /* 0x0000000000047886 */ /* 0x000fe200038e0100 */
[----:B------:R-:W4:Y:S01]  /*16030*/  LDC.64 R2, c[0x0][0xc60] ;  /* 0x00031800ff027b82 */ /* 0x000f220000000a00 */
[----:B------:R-:W0:Y:S02]  /*16040*/  FLO.U32 R0, UR4 ;  /* 0x0000000400007d00 */ /* 0x000e2400080e0000 */
[----:B0-----:R-:W-:-:S06]  /*16050*/  ISETP.EQ.U32.AND P1, PT, R0, R5, PT ;  /* 0x000000050000720c */ /* 0x001fcc0003f22070 */
[----:B------:R-:W4:Y:S07]  /*16060*/  POPC R5, UR4 ;  /* 0x0000000400057d09 */ /* 0x000f2e0008000000 */
[----:B----4-:R-:W4:Y:S01]  /*16070*/  @P1 ATOMG.E.ADD.STRONG.GPU PT, R3, desc[UR40][R2.64], R5 ;  /* 0x00000005020319a8 */ /* 0x010f2200081ee1e8 */
[----:B------:R-:W0:Y:S02]  /*16080*/  S2R R4, SR_LTMASK ;  /* 0x0000000000047919 */ /* 0x000e240000003900 */
[----:B0-----:R-:W-:-:S04]  /*16090*/  LOP3.LUT R4, R4, UR4, RZ, 0xc0, !PT ;  /* 0x0000000404047c12 */ /* 0x001fc8000f8ec0ff */
[----:B------:R-:W0:Y:S01]  /*160a0*/  POPC R7, R4 ;  /* 0x0000000400077309 */ /* 0x000e220000000000 */
[----:B----4-:R-:W0:Y:S02]  /*160b0*/  SHFL.IDX PT, R0, R3, R0, 0x1f ;  /* 0x00001f0003007589 */ /* 0x010e2400000e0000 */
[----:B0-----:R-:W-:-:S07]  /*160c0*/  IADD3 R16, R0, UR36, R7 ;  /* 0x0000002400107c10 */ /* 0x001fce000fffe007 */
.L_x_4045:
[----:B------:R-:W-:Y:S05]  /*160d0*/  BSYNC B0 ;  /* 0x0000000000007941 */ /* 0x000fea0003800000 */
.L_x_4044:
[----:B------:R-:W-:-:S07]  /*160e0*/  SEL R25, R25, RZ, P0 ;  /* 0x000000ff19197207 */ /* 0x000fce0000000000 */
.L_x_4004:
[----:B------:R-:W-:Y:S05]  /*160f0*/  BSYNC B7 ;  /* 0x0000000000077941 */ /* 0x000fea0003800000 */
.L_x_4002:
[----:B------:R-:W-:-:S13]  /*16100*/  LOP3.LUT P0, RZ, R22, 0x1000, RZ, 0xc0, !PT ;  /* 0x0000100016ff7812 */ /* 0x000fda000780c0ff */
[----:B------:R-:W-:Y:S05]  /*16110*/  @!P0 BRA `(.L_x_4046) ;  /* 0x0000000000248947 */ /* 0x000fea0003800000 */
[----:B------:R-:W-:Y:S05]  /*16120*/  WARPSYNC.ALL ;  /* 0x0000000000007948 */ /* 0x000fea0003800000 */
[----:B------:R-:W4:Y:S08]  /*16130*/  S2UR UR5, SR_CgaCtaId ;  /* 0x00000000000579c3 */ /* 0x000f300000008800 */
[----:B------:R-:W-:Y:S06]  /*16140*/  BAR.SYNC.DEFER_BLOCKING 0x5, 0x180 ;  /* 0x0146000000007b1d */ /* 0x000fec0000010000 */
[----:B------:R-:W-:-:S02]  /*16150*/  UMOV UR4, 0x400 ;  /* 0x0000040000047882 */ /* 0x000fc40000000000 */
[----:B----4-:R-:W-:-:S06]  /*16160*/  ULEA UR4, UR5, UR4, 0x18 ;  /* 0x0000000405047291 */ /* 0x010fcc000f8ec03f */
[----:B-1----:R-:W-:-:S05]  /*16170*/  IMAD.U32 R23, RZ, RZ, UR4 ;  /* 0x00000004ff177e24 */ /* 0x002fca000f8e00ff */
[----:B------:R1:W4:Y:S01]  /*16180*/  LDS.128 R16, [R23+0x28cd0] ;  /* 0x028cd00017107984 */ /* 0x0003220000000c00 */
[----:B------:R-:W-:Y:S06]  /*16190*/  BAR.ARV 0x4, 0x180 ;  /* 0x0106000000007b1d */ /* 0x000fec0000002000 */
[----:B------:R-:W-:Y:S05]  /*161a0*/  BRA `(.L_x_4047) ;  /* 0x0000000800407947 */ /* 0x000fea0003800000 */
.L_x_4046:
[----:B0-----:R-:W0:Y:S01]  /*161b0*/  S2R R8, SR_TID.X ;  /* 0x0000000000087919 */ /* 0x001e220000002100 */
[----:B------:R-:W-:Y:S01]  /*161c0*/  UMOV UR4, 0xffffffff ;  /* 0xffffffff00047882 */ /* 0x000fe20000000000 */
[----:B0-----:R-:W-:-:S04]  /*161d0*/  LOP3.LUT R8, R8, 0x1f, RZ, 0xc0, !PT ;  /* 0x0000001f08087812 */ /* 0x001fc800078ec0ff */
[----:B------:R-:W-:Y:S01]  /*161e0*/  ISETP.NE.AND P0, PT, R8, 0x1f, PT ;  /* 0x0000001f0800780c */ /* 0x000fe20003f05270 */
[----:B------:R-:W-:-:S12]  /*161f0*/  BRA.DIV UR4, `(.L_x_4048) ;  /* 0x0000003a04cc7947 */ /* 0x000fd8000b800000 */
[----:B------:R-:W-:Y:S01]  /*16200*/  IMAD.IADD R5, R19, 0x1, R8 ;  /* 0x0000000113057824 */ /* 0x000fe200078e0208 */
[----:B------:R-:W-:-:S04]  /*16210*/  ULDC UR4, c[0x0][0xc3c] ;  /* 0x00030f0000047ab9 */ /* 0x000fc80000000800 */
[----:B------:R-:W-:-:S13]  /*16220*/  ISETP.GE.OR P1, PT, R5, UR4, !P0 ;  /* 0x0000000405007c0c */ /* 0x000fda000c726670 */
[----:B-1----:R-:W0:Y:S02]  /*16230*/  @!P1 LDC.64 R2, c[0x0][0xc80] ;  /* 0x00032000ff029b82 */ /* 0x002e240000000a00 */
[----:B0-----:R-:W-:-:S06]  /*16240*/  @!P1 IMAD.WIDE R2, R5, 0x4, R2 ;  /* 0x0000000405029825 */ /* 0x001fcc00078e0202 */
[----:B------:R0:W4:Y:S01]  /*16250*/  @!P1 LDG.E R3, desc[UR40][R2.64] ;  /* 0x0000002802039981 */ /* 0x000122000c1e1900 */
[C---:B------:R-:W-:Y:S02]  /*16260*/  ISETP.GE.U32.AND P2, PT, R8.reuse, 0x2, PT ;  /* 0x000000020800780c */ /* 0x040fe40003f46070 */
[C---:B------:R-:W-:Y:S01]  /*16270*/  ISETP.GE.U32.AND P3, PT, R8.reuse, 0x4, PT ;  /* 0x000000040800780c */ /* 0x040fe20003f66070 */
[----:B------:R-:W-:Y:S01]  /*16280*/  SHFL.IDX PT, R0, R16, RZ, 0x1f ;  /* 0x00001fff10007589 */ /* 0x000fe200000e0000 */
[C---:B------:R-:W-:Y:S02]  /*16290*/  ISETP.GE.U32.AND P4, PT, R8.reuse, 0x8, PT ;  /* 0x000000080800780c */ /* 0x040fe40003f86070 */
[C---:B------:R-:W-:Y:S01]  /*162a0*/  ISETP.GE.U32.AND P5, PT, R8.reuse, 0x10, PT ;  /* 0x000000100800780c */ /* 0x040fe20003fa6070 */
[----:B------:R-:W-:Y:S01]  /*162b0*/  SHFL.IDX PT, R4, R16, 0x1, 0x1f ;  /* 0x00201f0010047f89 */ /* 0x000fe200000e0000 */
[----:B0-----:R-:W-:Y:S02]  /*162c0*/  IMAD.MOV.U32 R2, RZ, RZ, RZ ;  /* 0x000000ffff027224 */ /* 0x001fe400078e00ff */
[----:B----4-:R-:W-:Y:S01]  /*162d0*/  @!P1 IMAD.MOV.U32 R2, RZ, RZ, R3 ;  /* 0x000000ffff029224 */ /* 0x010fe200078e0003 */
[----:B------:R-:W-:-:S04]  /*162e0*/  ISETP.NE.AND P1, PT, R8, RZ, PT ;  /* 0x000000ff0800720c */ /* 0x000fc80003f25270 */
[----:B------:R-:W0:Y:S02]  /*162f0*/  SHFL.UP PT, R14, R2, 0x1, RZ ;  /* 0x04200000020e7989 */ /* 0x000e2400000e00ff */
[----:B0-----:R-:W-:-:S05]  /*16300*/  SEL R5, R14, RZ, P1 ;  /* 0x000000ff0e057207 */ /* 0x001fca0000800000 */
[----:B------:R-:W-:-:S05]  /*16310*/  IMAD.IADD R5, R2, 0x1, R5 ;  /* 0x0000000102057824 */ /* 0x000fca00078e0205 */
        /* <DEDUP_REMOVED lines=13> */
.L_x_4178:
[----:B------:R-:W-:Y:S02]  /*163f0*/  ULDC UR4, c[0x0][0xc38] ;  /* 0x00030e0000047ab9 */ /* 0x000fe40000000800 */
[----:B------:R-:W-:-:S04]  /*16400*/  IMAD.U32 R16, RZ, RZ, UR4 ;  /* 0x00000004ff107e24 */ /* 0x000fc8000f8e00ff */
[----:B-1----:R-:W-:-:S04]  /*16410*/  IMAD R5, R14, R16, RZ ;  /* 0x000000100e057224 */ /* 0x002fc800078e02ff */
[----:B------:R-:W-:-:S05]  /*16420*/  IMAD.IADD R4, R4, 0x1, R5 ;  /* 0x0000000104047824 */ /* 0x000fca00078e0205 */
[----:B------:R-:W-:-:S13]  /*16430*/  ISETP.GT.AND P6, PT, R4, R0, PT ;  /* 0x000000000400720c */ /* 0x000fda0003fc4270 */
[----:B------:R-:W-:Y:S05]  /*16440*/  @P6 BRA `(.L_x_4049) ;  /* 0x00000000009c6947 */ /* 0x000fea0003800000 */
.L_x_4054:
[----:B------:R-:W1:Y:S01]  /*16450*/  LDC R6, c[0x0][0xc3c] ;  /* 0x00030f00ff067b82 */ /* 0x000e620000000800 */
[----:B------:R-:W-:-:S05]  /*16460*/  VIADD R19, R19, 0x1f ;  /* 0x0000001f13137836 */ /* 0x000fca0000000000 */
[----:B-1----:R-:W-:-:S13]  /*16470*/  ISETP.GE.AND P6, PT, R19, R6, PT ;  /* 0x000000061300720c */ /* 0x002fda0003fc6270 */
[----:B------:R-:W-:Y:S05]  /*16480*/  @P6 BRA `(.L_x_4050) ;  /* 0x0000000400446947 */ /* 0x000fea0003800000 */
[----:B------:R-:W1:Y:S01]  /*16490*/  S2R R2, SR_TID.X ;  /* 0x0000000000027919 */ /* 0x000e620000002100 */
[----:B------:R-:W-:Y:S01]  /*164a0*/  BSSY B0, `(.L_x_4051) ;  /* 0x0000009000007945 */ /* 0x000fe20003800000 */
[----:B-1----:R-:W-:-:S05]  /*164b0*/  LOP3.LUT R2, R2, 0x1f, RZ, 0xc0, !PT ;  /* 0x0000001f02027812 */ /* 0x002fca00078ec0ff */
[----:B------:R-:W-:Y:S02]  /*164c0*/  IMAD.IADD R5, R19, 0x1, R2 ;  /* 0x0000000113057824 */ /* 0x000fe400078e0202 */
[----:B------:R-:W-:-:S03]  /*164d0*/  IMAD.MOV.U32 R2, RZ, RZ, RZ ;  /* 0x000000ffff027224 */ /* 0x000fc600078e00ff */
[----:B------:R-:W-:-:S13]  /*164e0*/  ISETP.GE.OR P6, PT, R5, R6, !P0 ;  /* 0x000000060500720c */ /* 0x000fda00047c6670 */
[----:B------:R-:W-:Y:S05]  /*164f0*/  @P6 BRA `(.L_x_4052) ;  /* 0x00000000000c6947 */ /* 0x000fea0003800000 */
[----:B0-----:R-:W0:Y:S02]  /*16500*/  LDC.64 R2, c[0x0][0xc80] ;  /* 0x00032000ff027b82 */ /* 0x001e240000000a00 */
[----:B0-----:R-:W-:-:S06]  /*16510*/  IMAD.WIDE R2, R5, 0x4, R2 ;  /* 0x0000000405027825 */ /* 0x001fcc00078e0202 */
[----:B------:R1:W5:Y:S02]  /*16520*/  LDG.E R2, desc[UR40][R2.64] ;  /* 0x0000002802027981 */ /* 0x000364000c1e1900 */
.L_x_4052:
[----:B------:R-:W-:Y:S05]  /*16530*/  BSYNC B0 ;  /* 0x0000000000007941 */ /* 0x000fea0003800000 */
.L_x_4051:
[----:B------:R-:W-:-:S03]  /*16540*/  UMOV UR4, 0xffffffff ;  /* 0xffffffff00047882 */ /* 0x000fc60000000000 */
[----:B------:R-:W-:Y:S05]  /*16550*/  BRA.DIV UR4, `(.L_x_4053) ;  /* 0x0000003e04187947 */ /* 0x000fea000b800000 */
[----:B-----5:R-:W2:Y:S02]  /*16560*/  SHFL.UP PT, R14, R2, 0x1, RZ ;  /* 0x04200000020e7989 */ /* 0x020ea400000e00ff */
[----:B--2---:R-:W-:-:S05]  /*16570*/  SEL R13, R14, RZ, P1 ;  /* 0x000000ff0e0d7207 */ /* 0x004fca0000800000 */
[----:B------:R-:W-:-:S05]  /*16580*/  IMAD.IADD R13, R2, 0x1, R13 ;  /* 0x00000001020d7824 */ /* 0x000fca00078e020d */
[----:B------:R-:W2:Y:S02]  /*16590*/  SHFL.UP PT, R14, R13, 0x2, RZ ;  /* 0x044000000d0e7989 */ /* 0x000ea400000e00ff */
[----:B--2---:R-:W-:-:S05]  /*165a0*/  SEL R14, R14, RZ, P2 ;  /* 0x000000ff0e0e7207 */ /* 0x004fca0001000000 */
[----:B01----:R-:W-:-:S05]  /*165b0*/  IMAD.IADD R3, R13, 0x1, R14 ;  /* 0x000000010d037824 */ /* 0x003fca00078e020e */
        /* <DEDUP_REMOVED lines=10> */
.L_x_4186:
[----:B------:R-:W-:Y:S02]  /*16660*/  ULDC UR4, c[0x0][0xc38] ;  /* 0x00030e0000047ab9 */ /* 0x000fe40000000800 */
[----:B------:R-:W-:-:S04]  /*16670*/  IMAD.U32 R16, RZ, RZ, UR4 ;  /* 0x00000004ff107e24 */ /* 0x000fc8000f8e00ff */
[----:B-1----:R-:W-:-:S05]  /*16680*/  IMAD R5, R14, R16, RZ ;  /* 0x000000100e057224 */ /* 0x002fca00078e02ff */
[----:B------:R-:W-:-:S04]  /*16690*/  IADD3 R4, R5, R4, RZ ;  /* 0x0000000405047210 */ /* 0x000fc80007ffe0ff */
[----:B------:R-:W-:-:S13]  /*166a0*/  ISETP.GT.AND P6, PT, R4, R0, PT ;  /* 0x000000000400720c */ /* 0x000fda0003fc4270 */
[----:B------:R-:W-:Y:S05]  /*166b0*/  @!P6 BRA `(.L_x_4054) ;  /* 0xfffffffc0064e947 */ /* 0x000fea000383ffff */
.L_x_4049:
        /* <DEDUP_REMOVED lines=8> */
.L_x_4190:
[----:B------:R-:W-:Y:S01]  /*16740*/  ISETP.NE.AND P0, PT, R6, RZ, PT ;  /* 0x000000ff0600720c */ /* 0x000fe20003f05270 */
[----:B------:R-:W-:-:S12]  /*16750*/  IMAD.MOV.U32 R14, RZ, RZ, RZ ;  /* 0x000000ffff0e7224 */ /* 0x000fd800078e00ff */
[----:B------:R-:W-:Y:S05]  /*16760*/  @!P0 BRA `(.L_x_4056) ;  /* 0x0000000000108947 */ /* 0x000fea0003800000 */
[----:B------:R-:W-:Y:S01]  /*16770*/  UMOV UR4, 0xffffffff ;  /* 0xffffffff00047882 */ /* 0x000fe20000000000 */
[----:B------:R-:W-:Y:S02]  /*16780*/  VIADD R12, R4, 0xffffffff ;  /* 0xffffffff040c7836 */ /* 0x000fe40000000000 */
[----:B------:R-:W-:Y:S05]  /*16790*/  BRA.DIV UR4, `(.L_x_4057) ;  /* 0x0000003e048c7947 */ /* 0x000fea000b800000 */
[----:B------:R3:W4:Y:S02]  /*167a0*/  SHFL.IDX PT, R14, R3, R12, 0x1f ;  /* 0x00001f0c030e7589 */ /* 0x00072400000e0000 */
.L_x_4056:
[----:B--2---:R-:W-:Y:S01]  /*167b0*/  IABS R6, R17 ;  /* 0x0000001100067213 */ /* 0x004fe20000000000 */
[----:B----4-:R-:W-:Y:S02]  /*167c0*/  IMAD R16, R14, R16, R5 ;  /* 0x000000100e107224 */ /* 0x010fe400078e0205 */
[----:B------:R-:W-:Y:S01]  /*167d0*/  IMAD.IADD R19, R4, 0x1, R19 ;  /* 0x0000000104137824 */ /* 0x000fe200078e0213 */
[----:B------:R-:W2:Y:S01]  /*167e0*/  I2F.RP R7, R6 ;  /* 0x0000000600077306 */ /* 0x000ea20000209400 */
[----:B------:R-:W-:-:S07]  /*167f0*/  IMAD.IADD R0, R0, 0x1, -R16 ;  /* 0x0000000100007824 */ /* 0x000fce00078e0a10 */
[----:B--2---:R-:W1:Y:S02]  /*16800*/  MUFU.RCP R7, R7 ;  /* 0x0000000700077308 */ /* 0x004e640000001000 */
[----:B-1----:R-:W-:-:S06]  /*16810*/  VIADD R2, R7, 0xffffffe ;  /* 0x0ffffffe07027836 */ /* 0x002fcc0000000000 */
[----:B0--3--:R0:W1:Y:S02]  /*16820*/  F2I.FTZ.U32.TRUNC.NTZ R3, R2 ;  /* 0x0000000200037305 */ /* 0x009064000021f000 */
[----:B0-----:R-:W-:Y:S02]  /*16830*/  IMAD.MOV.U32 R2, RZ, RZ, RZ ;  /* 0x000000ffff027224 */ /* 0x001fe400078e00ff */
[----:B-1----:R-:W-:-:S04]  /*16840*/  IMAD.MOV R5, RZ, RZ, -R3 ;  /* 0x000000ffff057224 */ /* 0x002fc800078e0a03 */
[----:B------:R-:W-:-:S04]  /*16850*/  IMAD R5, R5, R6, RZ ;  /* 0x0000000605057224 */ /* 0x000fc800078e02ff */
[----:B------:R-:W-:Y:S01]  /*16860*/  IMAD.HI.U32 R3, R3, R5, R2 ;  /* 0x0000000503037227 */ /* 0x000fe200078e0002 */
[----:B------:R-:W-:Y:S02]  /*16870*/  IABS R5, R17 ;  /* 0x0000001100057213 */ /* 0x000fe40000000000 */
[----:B------:R-:W-:-:S03]  /*16880*/  IABS R2, R0 ;  /* 0x0000000000027213 */ /* 0x000fc60000000000 */
        /* <DEDUP_REMOVED lines=17> */
.L_x_4050:
[----:B------:R-:W-:Y:S01]  /*169a0*/  UMOV UR4, URZ ;  /* 0x0000003f00047c82 */ /* 0x000fe20008000000 */
[----:B------:R-:W-:Y:S01]  /*169b0*/  UMOV UR5, URZ ;  /* 0x0000003f00057c82 */ /* 0x000fe20008000000 */
[----:B------:R-:W-:Y:S01]  /*169c0*/  ULDC UR6, c[0x0][0xc3c] ;  /* 0x00030f0000067ab9 */ /* 0x000fe20000000800 */
[----:B------:R-:W-:Y:S02]  /*169d0*/  IMAD.MOV.U32 R16, RZ, RZ, R0 ;  /* 0x000000ffff107224 */ /* 0x000fe400078e0000 */
[----:B------:R-:W-:Y:S02]  /*169e0*/  IMAD.U32 R17, RZ, RZ, UR4 ;  /* 0x00000004ff117e24 */ /* 0x000fe4000f8e00ff */
[----:B------:R-:W-:Y:S02]  /*169f0*/  IMAD.U32 R18, RZ, RZ, UR5 ;  /* 0x00000005ff127e24 */ /* 0x000fe4000f8e00ff */
[----:B------:R-:W-:-:S07]  /*16a00*/  IMAD.U32 R19, RZ, RZ, UR6 ;  /* 0x00000006ff137e24 */ /* 0x000fce000f8e00ff */
.L_x_4058:
[----:B------:R-:W1:Y:S01]  /*16a10*/  S2R R0, SR_TID.X ;  /* 0x0000000000007919 */ /* 0x000e620000002100 */
[----:B------:R-:W-:Y:S05]  /*16a20*/  WARPSYNC.ALL ;  /* 0x0000000000007948 */ /* 0x000fea0003800000 */
[----:B------:R-:W-:Y:S01]  /*16a30*/  BAR.SYNC.DEFER_BLOCKING 0x4, 0x180 ;  /* 0x0106000000007b1d */ /* 0x000fe20000010000 */
[----:B-1----:R-:W-:-:S04]  /*16a40*/  LOP3.LUT R0, R0, 0x1f, RZ, 0xc0, !PT ;  /* 0x0000001f00007812 */ /* 0x002fc800078ec0ff */
[----:B------:R-:W-:-:S13]  /*16a50*/  ISETP.NE.AND P0, PT, R0, RZ, PT ;  /* 0x000000ff0000720c */ /* 0x000fda0003f05270 */
[----:B0-----:R-:W0:Y:S01]  /*16a60*/  @!P0 S2R R3, SR_CgaCtaId ;  /* 0x0000000000038919 */ /* 0x001e220000008800 */
[----:B------:R-:W-:-:S04]  /*16a70*/  @!P0 MOV R0, 0x400 ;  /* 0x0000040000008802 */ /* 0x000fc80000000f00 */
[----:B0-----:R-:W-:-:S05]  /*16a80*/  @!P0 LEA R23, R3, R0, 0x18 ;  /* 0x0000000003178211 */ /* 0x001fca00078ec0ff */
[----:B------:R0:W-:Y:S01]  /*16a90*/  @!P0 STS.128 [R23+0x28cd0], R16 ;  /* 0x028cd01017008388 */ /* 0x0001e20000000c00 */
[----:B------:R-:W-:Y:S06]  /*16aa0*/  BAR.ARV 0x5, 0x180 ;  /* 0x0146000000007b1d */ /* 0x000fec0000002000 */
.L_x_4047:
[----:B------:R-:W-:Y:S02]  /*16ab0*/  ULDC UR4, c[0x0][0xc3c] ;  /* 0x00030f0000047ab9 */ /* 0x000fe40000000800 */
[----:B----4-:R-:W-:-:S13]  /*16ac0*/  ISETP.GE.AND P0, PT, R19, UR4, PT ;  /* 0x0000000413007c0c */ /* 0x010fda000bf06270 */
[----:B------:R-:W-:Y:S05]  /*16ad0*/  @!P0 BRA `(.L_x_4059) ;  /* 0xffffff9c009c8947 */ /* 0x000fea000383ffff */
[----:B------:R-:W-:Y:S05]  /*16ae0*/  BSYNC B8 ;  /* 0x0000000000087941 */ /* 0x000fea0003800000 */
.L_x_3952:
[----:B------:R-:W4:Y:S01]  /*16af0*/  LDL.LU R0, [R1+0x1c] ;  /* 0x00001c0001007983 */ /* 0x000f220000300800 */
[----:B------:R-:W-:Y:S01]  /*16b00*/  BSSY B0, `(.L_x_4060) ;  /* 0x000000b000007945 */ /* 0x000fe20003800000 */
[----:B0-----:R-:W0:Y:S01]  /*16b10*/  S2R R5, SR_CgaCtaId ;  /* 0x0000000000057919 */ /* 0x001e220000008800 */
[----:B----4-:R-:W-:-:S05]  /*16b20*/  VIADD R0, R0, 0x1 ;  /* 0x0000000100007836 */ /* 0x010fca0000000000 */
[----:B-1----:R-:W-:-:S04]  /*16b30*/  LEA.HI R2, R0, R0, RZ, 0x1 ;  /* 0x0000000000027211 */ /* 0x002fc800078f08ff */
[----:B------:R-:W-:Y:S02]  /*16b40*/  LOP3.LUT R3, R2, 0xfffffffe, RZ, 0xc0, !PT ;  /* 0xfffffffe02037812 */ /* 0x000fe400078ec0ff */
[----:B------:R-:W-:-:S03]  /*16b50*/  MOV R2, 0x400 ;  /* 0x0000040000027802 */ /* 0x000fc60000000f00 */
[----:B------:R-:W-:Y:S01]  /*16b60*/  IMAD.IADD R0, R0, 0x1, -R3 ;  /* 0x0000000100007824 */ /* 0x000fe200078e0a03 */
[----:B0-----:R-:W-:-:S04]  /*16b70*/  LEA R4, R5, R2, 0x18 ;  /* 0x0000000205047211 */ /* 0x001fc800078ec0ff */
[----:B------:R-:W-:-:S04]  /*16b80*/  SHF.L.U32 R0, R0, 0x1f, RZ ;  /* 0x0000001f00007819 */ /* 0x000fc800000006ff */
[----:B------:R-:W0:Y:S02]  /*16b90*/  SYNCS.PHASECHK.TRANS64.TRYWAIT P0, [R4+URZ+0x28c20], R0 ;  /* 0x028c2000040075a7 */ /* 0x000e24000800017f */
[----:B0-----:R-:W-:Y:S05]  /*16ba0*/  @!P0 BRA `(.L_x_4061) ;  /* 0x0000003800ac8947 */ /* 0x001fea0003800000 */
.L_x_4193:
[----:B------:R-:W-:Y:S05]  /*16bb0*/  BSYNC B0 ;  /* 0x0000000000007941 */ /* 0x000fea0003800000 */
.L_x_4060:
[----:B------:R-:W-:-:S03]  /*16bc0*/  UMOV UR4, 0xffffffff ;  /* 0xffffffff00047882 */ /* 0x000fc60000000000 */
[----:B------:R-:W-:Y:S05]  /*16bd0*/  BRA.DIV UR4, `(.L_x_4062) ;  /* 0x0000003a04b47947 */ /* 0x000fea000b800000 */
[----:B0-----:R-:W0:Y:S02]  /*16be0*/  S2R R0, SR_TID.X ;  /* 0x0000000000007919 */ /* 0x001e240000002100 */
[----:B0-----:R-:W-:-:S04]  /*16bf0*/  SHF.R.U32.HI R0, RZ, 0x5, R0 ;  /* 0x00000005ff007819 */ /* 0x001fc80000011600 */
[----:B------:R-:W-:-:S05]  /*16c00*/  LOP3.LUT R0, R0, 0x3, RZ, 0xc0, !PT ;  /* 0x0000000300007812 */ /* 0x000fca00078ec0ff */
[----:B------:R0:W1:Y:S02]  /*16c10*/  SHFL.IDX PT, R14, R0, RZ, 0x1f ;  /* 0x00001fff000e7589 */ /* 0x00006400000e0000 */
.L_x_4196:
[----:B-1----:R-:W-:-:S13]  /*16c20*/  ISETP.NE.AND P0, PT, R14, RZ, PT ;  /* 0x000000ff0e00720c */ /* 0x002fda0003f05270 */
[----:B------:R-:W-:Y:S05]  /*16c30*/  @P0 BRA `(.L_x_3814) ;  /* 0x0000000000840947 */ /* 0x000fea0003800000 */
[----:B------:R-:W-:-:S03]  /*16c40*/  UMOV UR4, 0xffffffff ;  /* 0xffffffff00047882 */ /* 0x000fc60000000000 */
[----:B------:R-:W-:Y:S05]  /*16c50*/  BRA.DIV UR4, `(.L_x_4063) ;  /* 0x0000003a04c87947 */ /* 0x000fea000b800000 */
[----:B------:R-:W-:-:S13]  /*16c60*/  ELECT P6, URZ, PT ;  /* 0x00000000003f782f */ /* 0x000fda00038c0000 */
.L_x_4199:
[----:B------:R-:W-:Y:S05]  /*16c70*/  @!P6 BRA `(.L_x_3814) ;  /* 0x000000000074e947 */ /* 0x000fea0003800000 */
[----:B------:R-:W-:-:S04]  /*16c80*/  LOP3.LUT R37, R37, 0x2, RZ, 0xfc, !PT ;  /* 0x0000000225257812 */ /* 0x000fc800078efcff */
[----:B------:R-:W-:-:S13]  /*16c90*/  ISETP.NE.AND P0, PT, R37, 0x3, PT ;  /* 0x000000032500780c */ /* 0x000fda0003f05270 */
[----:B------:R-:W-:Y:S05]  /*16ca0*/  @!P0 BRA `(.L_x_4064) ;  /* 0x0000000000048947 */ /* 0x000fea0003800000 */
[----:B------:R-:W-:Y:S01]  /*16cb0*/  BPT.TRAP 0x1 ;  /* 0x000000040000795c */ /* 0x000fe20000300000 */
.L_x_4064:
[C---:B------:R-:W-:Y:S01]  /*16cc0*/  IMAD R5, R25.reuse, 0x8, R4 ;  /* 0x0000000819057824 */ /* 0x040fe200078e0204 */
[----:B0-----:R-:W-:Y:S01]  /*16cd0*/  SHF.L.U32 R0, R26, 0x1f, RZ ;  /* 0x0000001f1a007819 */ /* 0x001fe200000006ff */
[----:B------:R-:W-:-:S03]  /*16ce0*/  VIADD R25, R25, 0x1 ;  /* 0x0000000119197836 */ /* 0x000fc60000000000 */
[----:B------:R-:W0:Y:S02]  /*16cf0*/  SYNCS.PHASECHK.TRANS64.TRYWAIT P1, [R5+URZ+0x28c40], R0 ;  /* 0x028c4000050075a7 */ /* 0x000e24000802017f */
[----:B------:R-:W-:-:S04]  /*16d00*/  ISETP.NE.AND P2, PT, R25, 0x2, PT ;  /* 0x000000021900780c */ /* 0x000fc80003f45270 */
[----:B------:R-:W-:Y:S01]  /*16d10*/  SEL R3, RZ, 0x1, P2 ;  /* 0x00000001ff037807 */ /* 0x000fe20001000000 */
[----:B0-----:R-:W-:Y:S08]  /*16d20*/  @!P1 BRA `(.L_x_4065) ;  /* 0x0000003800b49947 */ /* 0x001ff00003800000 */
.L_x_4200:
[----:B------:R-:W-:Y:S02]  /*16d30*/  SEL R25, R25, RZ, P2 ;  /* 0x000000ff19197207 */ /* 0x000fe40001000000 */
[----:B------:R-:W-:Y:S01]  /*16d40*/  LOP3.LUT R2, R26, R3, RZ, 0x3c, !PT ;  /* 0x000000031a027212 */ /* 0x000fe200078e3cff */
[----:B------:R-:W-:Y:S06]  /*16d50*/  @!P0 BRA `(.L_x_4066) ;  /* 0x0000000000048947 */ /* 0x000fec0003800000 */
[----:B------:R-:W-:Y:S01]  /*16d60*/  BPT.TRAP 0x1 ;  /* 0x000000040000795c */ /* 0x000fe20000300000 */
.L_x_4066:
[----:B------:R-:W-:Y:S01]  /*16d70*/  IMAD R25, R25, 0x8, R4 ;  /* 0x0000000819197824 */ /* 0x000fe200078e0204 */
[----:B------:R-:W-:-:S04]  /*16d80*/  SHF.L.U32 R2, R2, 0x1f, RZ ;  /* 0x0000001f02027819 */ /* 0x000fc800000006ff */
[----:B------:R-:W1:Y:S02]  /*16d90*/  SYNCS.PHASECHK.TRANS64.TRYWAIT P1, [R25+URZ+0x28c40], R2 ;  /* 0x028c4002190075a7 */ /* 0x000e64000802017f */
[----:B-1----:R-:W-:Y:S05]  /*16da0*/  @!P1 BRA `(.L_x_4067) ;  /* 0x0000003800a89947 */ /* 0x002fea0003800000 */
.L_x_4201:
[----:B------:R-:W-:Y:S05]  /*16db0*/  @!P0 BRA `(.L_x_4068) ;  /* 0x0000000000048947 */ /* 0x000fea0003800000 */
[----:B------:R-:W-:Y:S01]  /*16dc0*/  BPT.TRAP 0x1 ;  /* 0x000000040000795c */ /* 0x000fe20000300000 */
.L_x_4068:
[----:B------:R-:W4:Y:S02]  /*16dd0*/  SYNCS.PHASECHK.TRANS64.TRYWAIT P1, [R5+URZ+0x28c60], R0 ;  /* 0x028c6000050075a7 */ /* 0x000f24000802017f */
[----:B----4-:R-:W-:Y:S05]  /*16de0*/  @!P1 BRA `(.L_x_4069) ;  /* 0x0000003800ac9947 */ /* 0x010fea0003800000 */
.L_x_4202:
[----:B------:R-:W-:Y:S05]  /*16df0*/  @!P0 BRA `(.L_x_4070) ;  /* 0x0000000000048947 */ /* 0x000fea0003800000 */
[----:B------:R-:W-:Y:S01]  /*16e00*/  BPT.TRAP 0x1 ;  /* 0x000000040000795c */ /* 0x000fe20000300000 */
.L_x_4070:
[----:B------:R0:W0:Y:S02]  /*16e10*/  SYNCS.PHASECHK.TRANS64.TRYWAIT P0, [R25+URZ+0x28c60], R2 ;  /* 0x028c6002190075a7 */ /* 0x000024000800017f */
[----:B0-----:R-:W-:Y:S05]  /*16e20*/  @!P0 NANOSLEEP.SYNCS 0x989680 ;  /* 0x009896800000895d */ /* 0x001fea0003900000 */
[----:B------:R-:W0:Y:S02]  /*16e30*/  @!P0 SYNCS.PHASECHK.TRANS64 P0, [R25+URZ+0x28c60], R2 ;  /* 0x028c6002190085a7 */ /* 0x000e24000800007f */
[----:B0-----:R-:W-:Y:S05]  /*16e40*/  @!P0 BRA `(.L_x_4070) ;  /* 0xfffffffc00f08947 */ /* 0x001fea000383ffff */
.L_x_3814:
[----:B------:R-:W-:Y:S05]  /*16e50*/  BSYNC B9 ;  /* 0x0000000000097941 */ /* 0x000fea0003800000 */
.L_x_3811:
[----:B------:R-:W-:Y:S05]  /*16e60*/  EXIT ;  /* 0x000000000000794d */ /* 0x000fea0003800000 */
.L_x_3830:
[----:B0-----:R0:W1:Y:S02]  /*16e70*/  SYNCS.PHASECHK.TRANS64.TRYWAIT P5, [R64+URZ+0x28c90], R75 ;  /* 0x028c904b400075a7 */ /* 0x00106400080a017f */
[----:B-1----:R-:W-:Y:S05]  /*16e80*/  @!P5 NANOSLEEP.SYNCS 0x989680 ;  /* 0x009896800000d95d */ /* 0x002fea0003900000 */
[----:B------:R-:W1:Y:S02]  /*16e90*/  @!P5 SYNCS.PHASECHK.TRANS64 P5, [R64+URZ+0x28c90], R75 ;  /* 0x028c904b4000d5a7 */ /* 0x000e6400080a007f */
[----:B-1----:R-:W-:Y:S05]  /*16ea0*/  @!P5 BRA `(.L_x_3830) ;  /* 0xfffffffc00f0d947 */ /* 0x002fea000383ffff */
[----:B------:R-:W-:Y:S05]  /*16eb0*/  BRA `(.L_x_4071) ;  /* 0xfffffeb800cc7947 */ /* 0x000fea000383ffff */
.L_x_3831:
        /* <DEDUP_REMOVED lines=8> */
.L_x_4073:
[----:B------:R-:W-:Y:S05]  /*16f40*/  BSYNC B1 ;  /* 0x0000000000017941 */ /* 0x000fea0003800000 */
.L_x_4072:
        /* <DEDUP_REMOVED lines=8> */
.L_x_4074:
[----:B------:R-:W-:Y:S05]  /*16fd0*/  BRA `(.L_x_4075) ;  /* 0xfffffeb800987947 */ /* 0x000fea000383ffff */
.L_x_3841:
[----:B0-----:R0:W1:Y:S02]  /*16fe0*/  SYNCS.PHASECHK.TRANS64.TRYWAIT P6, [R64+URZ+0x28c90], R75 ;  /* 0x028c904b400075a7 */ /* 0x00106400080c017f */
[----:B-1----:R-:W-:Y:S05]  /*16ff0*/  @!P6 NANOSLEEP.SYNCS 0x989680 ;  /* 0x009896800000e95d */ /* 0x002fea0003900000 */
[----:B------:R-:W1:Y:S02]  /*17000*/  @!P6 SYNCS.PHASECHK.TRANS64 P6, [R64+URZ+0x28c90], R75 ;  /* 0x028c904b4000e5a7 */ /* 0x000e6400080c007f */
[----:B-1----:R-:W-:Y:S05]  /*17010*/  @!P6 BRA `(.L_x_3841) ;  /* 0xfffffffc00f0e947 */ /* 0x002fea000383ffff */
[----:B------:R-:W-:Y:S05]  /*17020*/  BRA `(.L_x_4076) ;  /* 0xfffffec400207947 */ /* 0x000fea000383ffff */
.L_x_3842:
        /* <DEDUP_REMOVED lines=8> */
.L_x_4078:
[----:B------:R-:W-:Y:S05]  /*170b0*/  BSYNC B1 ;  /* 0x0000000000017941 */ /* 0x000fea0003800000 */
.L_x_4077:
        /* <DEDUP_REMOVED lines=8> */
.L_x_4079:
[----:B------:R-:W-:Y:S01]  /*17140*/  IMAD.MOV.U32 R71, RZ, RZ, R14 ;  /* 0x000000ffff477224 */ /* 0x000fe200078e000e */
[----:B------:R-:W-:Y:S06]  /*17150*/  BRA `(.L_x_4080) ;  /* 0xfffffec000e87947 */ /* 0x000fec000383ffff */
.L_x_3847:
[----:B-1----:R1:W2:Y:S02]  /*17160*/  SYNCS.PHASECHK.TRANS64.TRYWAIT P4, [R64+URZ+0x28c90], R75 ;  /* 0x028c904b400075a7 */ /* 0x0022a4000808017f */
[----:B--2---:R-:W-:Y:S05]  /*17170*/  @!P4 NANOSLEEP.SYNCS 0x989680 ;  /* 0x009896800000c95d */ /* 0x004fea0003900000 */
[----:B------:R-:W2:Y:S02]  /*17180*/  @!P4 SYNCS.PHASECHK.TRANS64 P4, [R64+URZ+0x28c90], R75 ;  /* 0x028c904b4000c5a7 */ /* 0x000ea4000808007f */
[----:B--2---:R-:W-:Y:S05]  /*17190*/  @!P4 BRA `(.L_x_3847) ;  /* 0xfffffffc00f0c947 */ /* 0x004fea000383ffff */
[----:B------:R-:W-:Y:S05]  /*171a0*/  BRA `(.L_x_4081) ;  /* 0xfffffec800e87947 */ /* 0x000fea000383ffff */
.L_x_3848:
[----:B------:R-:W-:Y:S01]  /*171b0*/  BSSY B1, `(.L_x_4082) ;  /* 0x0000007000017945 */ /* 0x000fe20003800000 */
[----:B------:R-:W-:Y:S02]  /*171c0*/  IMAD.MOV.U32 R12, RZ, RZ, RZ ;  /* 0x000000ffff0c7224 */ /* 0x000fe400078e00ff */
[----:B------:R-:W-:Y:S02]  /*171d0*/  IMAD.MOV.U32 R11, RZ, RZ, 0x1c1f ;  /* 0x00001c1fff0b7424 */ /* 0x000fe400078e00ff */
[----:B------:R-:W-:-:S07]  /*171e0*/  IMAD.MOV.U32 R15, RZ, RZ, -0x1 ;  /* 0xffffffffff0f7424 */ /* 0x000fce00078e00ff */
[----:B-1----:R-:W-:Y:S05]  /*171f0*/  WARPSYNC.COLLECTIVE R15, `(.L_x_4083) ;  /* 0x000000000f087348 */ /* 0x002fea0003c00000 */
[----:B------:R0:W2:Y:S02]  /*17200*/  SHFL.IDX P6, R14, R13, R12, R11 ;  /* 0x0000000c0d0e7389 */ /* 0x0000a400000c000b */
[----:B012---:R-:W-:Y:S01]  /*17210*/  ENDCOLLECTIVE ;  /* 0x000000000000791b */ /* 0x007fe20003800000 */
.L_x_4083:
[----:B------:R-:W-:Y:S05]  /*17220*/  BSYNC B1 ;  /* 0x0000000000017941 */ /* 0x000fea0003800000 */
.L_x_4082:
        /* <DEDUP_REMOVED lines=8> */
.L_x_4084:
[----:B------:R-:W-:Y:S05]  /*172b0*/  BRA `(.L_x_4085) ;  /* 0xfffffecc00107947 */ /* 0x000fea000383ffff */
.L_x_3852:
[----:B-1----:R1:W3:Y:S02]  /*172c0*/  SYNCS.PHASECHK.TRANS64.TRYWAIT P3, [R64+URZ+0x28cb0], R75 ;  /* 0x028cb04b400075a7 */ /* 0x0022e4000806017f */
[----:B---3--:R-:W-:Y:S05]  /*172d0*/  @!P3 NANOSLEEP.SYNCS 0x989680 ;  /* 0x009896800000b95d */ /* 0x008fea0003900000 */
[----:B------:R-:W3:Y:S02]  /*172e0*/  @!P3 SYNCS.PHASECHK.TRANS64 P3, [R64+URZ+0x28cb0], R75 ;  /* 0x028cb04b4000b5a7 */ /* 0x000ee4000806007f */
[----:B---3--:R-:W-:Y:S05]  /*172f0*/  @!P3 BRA `(.L_x_3852) ;  /* 0xfffffffc00f0b947 */ /* 0x008fea000383ffff */
[----:B------:R-:W-:Y:S05]  /*17300*/  BRA `(.L_x_4086) ;  /* 0xfffffecc009c7947 */ /* 0x000fea000383ffff */
.L_x_3863:
[----:B0-----:R0:W1:Y:S02]  /*17310*/  SYNCS.PHASECHK.TRANS64.TRYWAIT P1, [R3+URZ+0x28c50], R6 ;  /* 0x028c5006030075a7 */ /* 0x001064000802017f */
[----:B-1----:R-:W-:Y:S05]  /*17320*/  @!P1 NANOSLEEP.SYNCS 0x989680 ;  /* 0x009896800000995d */ /* 0x002fea0003900000 */
[----:B------:R-:W1:Y:S02]  /*17330*/  @!P1 SYNCS.PHASECHK.TRANS64 P1, [R3+URZ+0x28c50], R6 ;  /* 0x028c5006030095a7 */ /* 0x000e64000802007f */
[----:B-1----:R-:W-:Y:S05]  /*17340*/  @!P1 BRA `(.L_x_3863) ;  /* 0xfffffffc00f09947 */ /* 0x002fea000383ffff */
[----:B------:R-:W-:Y:S05]  /*17350*/  BRA `(.L_x_4087) ;  /* 0xfffffedc00787947 */ /* 0x000fea000383ffff */
.L_x_3871:
[----:B-1----:R1:W2:Y:S02]  /*17360*/  SYNCS.PHASECHK.TRANS64.TRYWAIT P1, [R3+URZ+0x28c50], R10 ;  /* 0x028c500a030075a7 */ /* 0x0022a4000802017f */
[----:B--2---:R-:W-:Y:S05]  /*17370*/  @!P1 NANOSLEEP.SYNCS 0x989680 ;  /* 0x009896800000995d */ /* 0x004fea0003900000 */
[----:B------:R-:W2:Y:S02]  /*17380*/  @!P1 SYNCS.PHASECHK.TRANS64 P1, [R3+URZ+0x28c50], R10 ;  /* 0x028c500a030095a7 */ /* 0x000ea4000802007f */
[----:B--2---:R-:W-:Y:S05]  /*17390*/  @!P1 BRA `(.L_x_3871) ;  /* 0xfffffffc00f09947 */ /* 0x004fea000383ffff */
[----:B------:R-:W-:Y:S05]  /*173a0*/  BRA `(.L_x_3870) ;  /* 0xfffffee8009c7947 */ /* 0x000fea000383ffff */
.L_x_3885:
        /* <DEDUP_REMOVED lines=8> */
.L_x_4089:
[----:B------:R-:W-:Y:S05]  /*17430*/  BSYNC B1 ;  /* 0x0000000000017941 */ /* 0x000fea0003800000 */
.L_x_4088:
        /* <DEDUP_REMOVED lines=8> */
.L_x_4090:
[----:B------:R-:W-:Y:S02]  /*174c0*/  IMAD.MOV.U32 R13, RZ, RZ, R29 ;  /* 0x000000ffff0d7224 */ /* 0x000fe400078e001d */
[----:B------:R-:W-:-:S07]  /*174d0*/  IMAD.MOV.U32 R0, RZ, RZ, R14 ;  /* 0x000000ffff007224 */ /* 0x000fce00078e000e */
[----:B------:R-:W-:Y:S05]  /*174e0*/  WARPSYNC.COLLECTIVE R15, `(.L_x_4091) ;  /* 0x000000000f087348 */ /* 0x000fea0003c00000 */
[----:B------:R0:W1:Y:S02]  /*174f0*/  SHFL.IDX P6, R14, R13, R12, R11 ;  /* 0x0000000c0d0e7389 */ /* 0x00006400000c000b */
[----:B01----:R-:W-:Y:S01]  /*17500*/  ENDCOLLECTIVE ;  /* 0x000000000000791b */ /* 0x003fe20003800000 */
.L_x_4091:
[----:B------:R-:W-:Y:S02]  /*17510*/  IMAD.MOV.U32 R13, RZ, RZ, R28 ;  /* 0x000000ffff0d7224 */ /* 0x000fe400078e001c */
[----:B------:R-:W-:-:S07]  /*17520*/  IMAD.MOV.U32 R5, RZ, RZ, R14 ;  /* 0x000000ffff057224 */ /* 0x000fce00078e000e */
[----:B------:R-:W-:Y:S05]  /*17530*/  WARPSYNC.COLLECTIVE R15, `(.L_x_4092) ;  /* 0x000000000f087348 */ /* 0x000fea0003c00000 */
[----:B------:R0:W1:Y:S02]  /*17540*/  SHFL.IDX P6, R14, R13, R12, R11 ;  /* 0x0000000c0d0e7389 */ /* 0x00006400000c000b */
[----:B01----:R-:W-:Y:S01]  /*17550*/  ENDCOLLECTIVE ;  /* 0x000000000000791b */ /* 0x003fe20003800000 */
.L_x_4092:
[----:B------:R-:W-:Y:S05]  /*17560*/  BRA `(.L_x_4093) ;  /* 0xfffffef800d47947 */ /* 0x000fea000383ffff */
.L_x_3889:
[----:B0-----:R0:W1:Y:S02]  /*17570*/  SYNCS.PHASECHK.TRANS64.TRYWAIT P0, [R2+URZ+0x28c00], R29 ;  /* 0x028c001d020075a7 */ /* 0x001064000800017f */
[----:B-1----:R-:W-:Y:S05]  /*17580*/  @!P0 NANOSLEEP.SYNCS 0x989680 ;  /* 0x009896800000895d */ /* 0x002fea0003900000 */
[----:B------:R-:W1:Y:S02]  /*17590*/  @!P0 SYNCS.PHASECHK.TRANS64 P0, [R2+URZ+0x28c00], R29 ;  /* 0x028c001d020085a7 */ /* 0x000e64000800007f */
[----:B-1----:R-:W-:Y:S05]  /*175a0*/  @!P0 BRA `(.L_x_3889) ;  /* 0xfffffffc00f08947 */ /* 0x002fea000383ffff */
[----:B------:R-:W-:Y:S05]  /*175b0*/  BRA `(.L_x_4094) ;  /* 0xfffffefc00e07947 */ /* 0x000fea000383ffff */
.L_x_3897:
        /* <DEDUP_REMOVED lines=8> */
.L_x_4096:
[----:B------:R-:W-:Y:S05]  /*17640*/  BSYNC B1 ;  /* 0x0000000000017941 */ /* 0x000fea0003800000 */
.L_x_4095:
        /* <DEDUP_REMOVED lines=8> */
.L_x_4097:
[----:B------:R-:W-:Y:S02]  /*176d0*/  IMAD.MOV.U32 R13, RZ, RZ, R29 ;  /* 0x000000ffff0d7224 */ /* 0x000fe400078e001d */
[----:B------:R-:W-:-:S07]  /*176e0*/  IMAD.MOV.U32 R3, RZ, RZ, R14 ;  /* 0x000000ffff037224 */ /* 0x000fce00078e000e */
[----:B------:R-:W-:Y:S05]  /*176f0*/  WARPSYNC.COLLECTIVE R15, `(.L_x_4098) ;  /* 0x000000000f087348 */ /* 0x000fea0003c00000 */
[----:B------:R0:W1:Y:S02]  /*17700*/  SHFL.IDX P6, R14, R13, R12, R11 ;  /* 0x0000000c0d0e7389 */ /* 0x00006400000c000b */
[----:B01----:R-:W-:Y:S01]  /*17710*/  ENDCOLLECTIVE ;  /* 0x000000000000791b */ /* 0x003fe20003800000 */
.L_x_4098:
[----:B------:R-:W-:Y:S02]  /*17720*/  IMAD.MOV.U32 R13, RZ, RZ, R28 ;  /* 0x000000ffff0d7224 */ /* 0x000fe400078e001c */
[----:B------:R-:W-:-:S07]  /*17730*/  IMAD.MOV.U32 R20, RZ, RZ, R14 ;  /* 0x000000ffff147224 */ /* 0x000fce00078e000e */
[----:B------:R-:W-:Y:S05]  /*17740*/  WARPSYNC.COLLECTIVE R15, `(.L_x_4099) ;  /* 0x000000000f087348 */ /* 0x000fea0003c00000 */
[----:B------:R0:W1:Y:S02]  /*17750*/  SHFL.IDX P6, R14, R13, R12, R11 ;  /* 0x0000000c0d0e7389 */ /* 0x00006400000c000b */
[----:B01----:R-:W-:Y:S01]  /*17760*/  ENDCOLLECTIVE ;  /* 0x000000000000791b */ /* 0x003fe20003800000 */
.L_x_4099:
[----:B------:R-:W-:Y:S05]  /*17770*/  BRA `(.L_x_4100) ;  /* 0xffffff0800507947 */ /* 0x000fea000383ffff */
.L_x_3901:
[----:B0-----:R0:W1:Y:S02]  /*17780*/  SYNCS.PHASECHK.TRANS64.TRYWAIT P1, [R2+URZ+0x28c00], R27 ;  /* 0x028c001b020075a7 */ /* 0x001064000802017f */
[----:B-1----:R-:W-:Y:S05]  /*17790*/  @!P1 NANOSLEEP.SYNCS 0x989680 ;  /* 0x009896800000995d */ /* 0x002fea0003900000 */
[----:B------:R-:W1:Y:S02]  /*177a0*/  @!P1 SYNCS.PHASECHK.TRANS64 P1, [R2+URZ+0x28c00], R27 ;  /* 0x028c001b020095a7 */ /* 0x000e64000802007f */
[----:B-1----:R-:W-:Y:S05]  /*177b0*/  @!P1 BRA `(.L_x_3901) ;  /* 0xfffffffc00f09947 */ /* 0x002fea000383ffff */
[----:B------:R-:W-:Y:S05]  /*177c0*/  BRA `(.L_x_4101) ;  /* 0xffffff0c00307947 */ /* 0x000fea000383ffff */
.L_x_3907:
[----:B0-----:R0:W1:Y:S02]  /*177d0*/  SYNCS.PHASECHK.TRANS64.TRYWAIT P1, [R14+URZ+0x28c30], R15 ;  /* 0x028c300f0e0075a7 */ /* 0x001064000802017f */
[----:B-1----:R-:W-:Y:S05]  /*177e0*/  @!P1 NANOSLEEP.SYNCS 0x989680 ;  /* 0x009896800000995d */ /* 0x002fea0003900000 */
[----:B------:R-:W1:Y:S02]  /*177f0*/  @!P1 SYNCS.PHASECHK.TRANS64 P1, [R14+URZ+0x28c30], R15 ;  /* 0x028c300f0e0095a7 */ /* 0x000e64000802007f */
[----:B-1----:R-:W-:Y:S05]  /*17800*/  @!P1 BRA `(.L_x_3907) ;  /* 0xfffffffc00f09947 */ /* 0x002fea000383ffff */
[----:B------:R-:W-:Y:S05]  /*17810*/  BRA `(.L_x_3906) ;  /* 0xffffff1800647947 */ /* 0x000fea000383ffff */
.L_x_3913:
[----:B--2---:R2:W3:Y:S02]  /*17820*/  SYNCS.PHASECHK.TRANS64.TRYWAIT P1, [R14+URZ+0x28c50], R15 ;  /* 0x028c500f0e0075a7 */ /* 0x0044e4000802017f */
[----:B---3--:R-:W-:Y:S05]  /*17830*/  @!P1 NANOSLEEP.SYNCS 0x989680 ;  /* 0x009896800000995d */ /* 0x008fea0003900000 */
[----:B------:R-:W3:Y:S02]  /*17840*/  @!P1 SYNCS.PHASECHK.TRANS64 P1, [R14+URZ+0x28c50], R15 ;  /* 0x028c500f0e0095a7 */ /* 0x000ee4000802007f */
[----:B---3--:R-:W-:Y:S05]  /*17850*/  @!P1 BRA `(.L_x_3913) ;  /* 0xfffffffc00f09947 */ /* 0x008fea000383ffff */
[----:B------:R-:W-:Y:S05]  /*17860*/  BRA `(.L_x_3912) ;  /* 0xffffff2800987947 */ /* 0x000fea000383ffff */
.L_x_3921:
[----:B-1----:R1:W2:Y:S02]  /*17870*/  SYNCS.PHASECHK.TRANS64.TRYWAIT P2, [R21+URZ+0x28c30], R14 ;  /* 0x028c300e150075a7 */ /* 0x0022a4000804017f */
[----:B--2---:R-:W-:Y:S05]  /*17880*/  @!P2 NANOSLEEP.SYNCS 0x989680 ;  /* 0x009896800000a95d */ /* 0x004fea0003900000 */
[----:B------:R-:W2:Y:S02]  /*17890*/  @!P2 SYNCS.PHASECHK.TRANS64 P2, [R21+URZ+0x28c30], R14 ;  /* 0x028c300e1500a5a7 */ /* 0x000ea4000804007f */
[----:B--2---:R-:W-:Y:S05]  /*178a0*/  @!P2 BRA `(.L_x_3921) ;  /* 0xfffffffc00f0a947 */ /* 0x004fea000383ffff */
[----:B------:R-:W-:Y:S05]  /*178b0*/  BRA `(.L_x_3920) ;  /* 0xffffff2c00b07947 */ /* 0x000fea000383ffff */
.L_x_3927:
[----:B----4-:R4:W0:Y:S02]  /*178c0*/  SYNCS.PHASECHK.TRANS64.TRYWAIT P2, [R21+URZ+0x28c50], R14 ;  /* 0x028c500e150075a7 */ /* 0x010824000804017f */
[----:B0-----:R-:W-:Y:S05]  /*178d0*/  @!P2 NANOSLEEP.SYNCS 0x989680 ;  /* 0x009896800000a95d */ /* 0x001fea0003900000 */
[----:B------:R-:W0:Y:S02]  /*178e0*/  @!P2 SYNCS.PHASECHK.TRANS64 P2, [R21+URZ+0x28c50], R14 ;  /* 0x028c500e1500a5a7 */ /* 0x000e24000804007f */
[----:B0-----:R-:W-:Y:S05]  /*178f0*/  @!P2 BRA `(.L_x_3927) ;  /* 0xfffffffc00f0a947 */ /* 0x001fea000383ffff */
[----:B------:R-:W-:Y:S05]  /*17900*/  BRA `(.L_x_3926) ;  /* 0xffffff4400107947 */ /* 0x000fea000383ffff */
.L_x_3958:
[----:B0-----:R-:W0:Y:S01]  /*17910*/  S2R R8, SR_TID.X ;  /* 0x0000000000087919 */ /* 0x001e220000002100 */
[----:B------:R-:W-:Y:S01]  /*17920*/  BSSY B1, `(.L_x_4102) ;  /* 0x000000a000017945 */ /* 0x000fe20003800000 */
[----:B------:R-:W-:Y:S02]  /*17930*/  IMAD.MOV.U32 R12, RZ, RZ, RZ ;  /* 0x000000ffff0c7224 */ /* 0x000fe400078e00ff */
[----:B------:R-:W-:Y:S02]  /*17940*/  IMAD.MOV.U32 R11, RZ, RZ, 0x1f ;  /* 0x0000001fff0b7424 */ /* 0x000fe400078e00ff */
[----:B------:R-:W-:Y:S01]  /*17950*/  IMAD.MOV.U32 R15, RZ, RZ, -0x1 ;  /* 0xffffffffff0f7424 */ /* 0x000fe200078e00ff */
[----:B0-----:R-:W-:-:S04]  /*17960*/  SHF.R.U32.HI R8, RZ, 0x5, R8 ;  /* 0x00000005ff087819 */ /* 0x001fc80000011608 */
[----:B------:R-:W-:-:S05]  /*17970*/  LOP3.LUT R8, R8, 0x3, RZ, 0xc0, !PT ;  /* 0x0000000308087812 */ /* 0x000fca00078ec0ff */
[----:B------:R-:W-:-:S07]  /*17980*/  IMAD.MOV.U32 R13, RZ, RZ, R8 ;  /* 0x000000ffff0d7224 */ /* 0x000fce00078e0008 */
[----:B------:R-:W-:Y:S05]  /*17990*/  WARPSYNC.COLLECTIVE R15, `(.L_x_4103) ;  /* 0x000000000f087348 */ /* 0x000fea0003c00000 */
[----:B------:R0:W1:Y:S02]  /*179a0*/  SHFL.IDX P6, R14, R13, R12, R11 ;  /* 0x0000000c0d0e7389 */ /* 0x00006400000c000b */
[----:B01----:R-:W-:Y:S01]  /*179b0*/  ENDCOLLECTIVE ;  /* 0x000000000000791b */ /* 0x003fe20003800000 */
.L_x_4103:
[----:B------:R-:W-:Y:S05]  /*179c0*/  BSYNC B1 ;  /* 0x0000000000017941 */ /* 0x000fea0003800000 */
.L_x_4102:
[----:B------:R-:W-:Y:S05]  /*179d0*/  BRA `(.L_x_4104) ;  /* 0xffffff9400807947 */ /* 0x000fea000383ffff */
.L_x_3960:
[----:B------:R-:W-:Y:S01]  /*179e0*/  BSSY B1, `(.L_x_4105) ;  /* 0x0000006000017945 */ /* 0x000fe20003800000 */
[----:B------:R-:W-:-:S07]  /*179f0*/  IMAD.MOV.U32 R15, RZ, RZ, -0x1 ;  /* 0xffffffffff0f7424 */ /* 0x000fce00078e00ff */
[----:B01----:R-:W-:Y:S05]  /*17a00*/  WARPSYNC.COLLECTIVE R15, `(.L_x_4106) ;  /* 0x000000000f0c7348 */ /* 0x003fea0003c00000 */
[----:B------:R-:W-:Y:S02]  /*17a10*/  ELECT P6, UR62, PT ;  /* 0x00000000003e782f */ /* 0x000fe400038c0000 */
[----:B------:R-:W-:Y:S01]  /*17a20*/  MOV R14, UR62 ;  /* 0x0000003e000e7c02 */ /* 0x000fe20008000f00 */
[----:B01----:R-:W-:Y:S10]  /*17a30*/  ENDCOLLECTIVE ;  /* 0x000000000000791b */ /* 0x003ff40003800000 */
.L_x_4106:
[----:B------:R-:W-:Y:S05]  /*17a40*/  BSYNC B1 ;  /* 0x0000000000017941 */ /* 0x000fea0003800000 */
.L_x_4105:
[----:B------:R-:W-:Y:S05]  /*17a50*/  BRA `(.L_x_3959) ;  /* 0xffffff9400787947 */ /* 0x000fea000383ffff */
.L_x_3962:
[----:B-1----:R1:W2:Y:S02]  /*17a60*/  SYNCS.PHASECHK.TRANS64.TRYWAIT P0, [R23+URZ+0x28c20], R3 ;  /* 0x028c2003170075a7 */ /* 0x0022a4000800017f */
[----:B--2---:R-:W-:Y:S05]  /*17a70*/  @!P0 NANOSLEEP.SYNCS 0x989680 ;  /* 0x009896800000895d */ /* 0x004fea0003900000 */
[----:B------:R-:W2:Y:S02]  /*17a80*/  @!P0 SYNCS.PHASECHK.TRANS64 P0, [R23+URZ+0x28c20], R3 ;  /* 0x028c2003170085a7 */ /* 0x000ea4000800007f */
[----:B--2---:R-:W-:Y:S05]  /*17a90*/  @!P0 BRA `(.L_x_3962) ;  /* 0xfffffffc00f08947 */ /* 0x004fea000383ffff */
[----:B------:R-:W-:Y:S05]  /*17aa0*/  BRA `(.L_x_4107) ;  /* 0xffffff9400887947 */ /* 0x000fea000383ffff */
.L_x_3966:
[----:B-1----:R1:W2:Y:S02]  /*17ab0*/  SYNCS.PHASECHK.TRANS64.TRYWAIT P0, [R3+URZ+0x28ca0], R6 ;  /* 0x028ca006030075a7 */ /* 0x0022a4000800017f */
[----:B--2---:R-:W-:Y:S05]  /*17ac0*/  @!P0 NANOSLEEP.SYNCS 0x989680 ;  /* 0x009896800000895d */ /* 0x004fea0003900000 */
[----:B------:R-:W2:Y:S02]  /*17ad0*/  @!P0 SYNCS.PHASECHK.TRANS64 P0, [R3+URZ+0x28ca0], R6 ;  /* 0x028ca006030085a7 */ /* 0x000ea4000800007f */
[----:B--2---:R-:W-:Y:S05]  /*17ae0*/  @!P0 BRA `(.L_x_3966) ;  /* 0xfffffffc00f08947 */ /* 0x004fea000383ffff */
[----:B------:R-:W-:Y:S05]  /*17af0*/  BRA `(.L_x_4108) ;  /* 0xffffff9400a07947 */ /* 0x000fea000383ffff */
.L_x_3971:
[----:B0-----:R0:W2:Y:S02]  /*17b00*/  SYNCS.PHASECHK.TRANS64.TRYWAIT P0, [R3+URZ+0x28cc0], R6 ;  /* 0x028cc006030075a7 */ /* 0x0010a4000800017f */
[----:B--2---:R-:W-:Y:S05]  /*17b10*/  @!P0 NANOSLEEP.SYNCS 0x989680 ;  /* 0x009896800000895d */ /* 0x004fea0003900000 */
[----:B------:R-:W2:Y:S02]  /*17b20*/  @!P0 SYNCS.PHASECHK.TRANS64 P0, [R3+URZ+0x28cc0], R6 ;  /* 0x028cc006030085a7 */ /* 0x000ea4000800007f */
[----:B--2---:R-:W-:Y:S05]  /*17b30*/  @!P0 BRA `(.L_x_3971) ;  /* 0xfffffffc00f08947 */ /* 0x004fea000383ffff */
[----:B------:R-:W-:Y:S05]  /*17b40*/  BRA `(.L_x_4109) ;  /* 0xffffff98001c7947 */ /* 0x000fea000383ffff */
.L_x_3985:
[----:B-1----:R1:W2:Y:S02]  /*17b50*/  SYNCS.PHASECHK.TRANS64.TRYWAIT P1, [R6+URZ+0x28ca0], R2 ;  /* 0x028ca002060075a7 */ /* 0x0022a4000802017f */
[----:B--2---:R-:W-:Y:S05]  /*17b60*/  @!P1 NANOSLEEP.SYNCS 0x989680 ;  /* 0x009896800000995d */ /* 0x004fea0003900000 */
[----:B------:R-:W2:Y:S02]  /*17b70*/  @!P1 SYNCS.PHASECHK.TRANS64 P1, [R6+URZ+0x28ca0], R2 ;  /* 0x028ca002060095a7 */ /* 0x000ea4000802007f */
[----:B--2---:R-:W-:Y:S05]  /*17b80*/  @!P1 BRA `(.L_x_3985) ;  /* 0xfffffffc00f09947 */ /* 0x004fea000383ffff */
[----:B------:R-:W-:Y:S05]  /*17b90*/  BRA `(.L_x_4110) ;  /* 0xffffffa000807947 */ /* 0x000fea000383ffff */
.L_x_3990:
[----:B0-----:R0:W2:Y:S02]  /*17ba0*/  SYNCS.PHASECHK.TRANS64.TRYWAIT P1, [R6+URZ+0x28cc0], R2 ;  /* 0x028cc002060075a7 */ /* 0x0010a4000802017f */
[----:B--2---:R-:W-:Y:S05]  /*17bb0*/  @!P1 NANOSLEEP.SYNCS 0x989680 ;  /* 0x009896800000995d */ /* 0x004fea0003900000 */
[----:B------:R-:W2:Y:S02]  /*17bc0*/  @!P1 SYNCS.PHASECHK.TRANS64 P1, [R6+URZ+0x28cc0], R2 ;  /* 0x028cc002060095a7 */ /* 0x000ea4000802007f */
[----:B--2---:R-:W-:Y:S05]  /*17bd0*/  @!P1 BRA `(.L_x_3990) ;  /* 0xfffffffc00f09947 */ /* 0x004fea000383ffff */
[----:B------:R-:W-:Y:S05]  /*17be0*/  BRA `(.L_x_4111) ;  /* 0xffffffa000f87947 */ /* 0x000fea000383ffff */
.L_x_4010:
[----:B------:R-:W0:Y:S01]  /*17bf0*/  S2R R11, SR_TID.X ;  /* 0x00000000000b7919 */ /* 0x000e220000002100 */
[----:B------:R-:W-:Y:S01]  /*17c00*/  BSSY B0, `(.L_x_4112) ;  /* 0x000000a000007945 */ /* 0x000fe20003800000 */
[----:B------:R-:W-:Y:S02]  /*17c10*/  IMAD.MOV.U32 R12, RZ, RZ, RZ ;  /* 0x000000ffff0c7224 */ /* 0x000fe400078e00ff */
[----:B------:R-:W-:Y:S01]  /*17c20*/  IMAD.MOV.U32 R15, RZ, RZ, -0x1 ;  /* 0xffffffffff0f7424 */ /* 0x000fe200078e00ff */
[----:B0-----:R-:W-:-:S04]  /*17c30*/  SHF.R.U32.HI R11, RZ, 0x5, R11 ;  /* 0x00000005ff0b7819 */ /* 0x001fc8000001160b */
[----:B------:R-:W-:-:S05]  /*17c40*/  LOP3.LUT R11, R11, 0x3, RZ, 0xc0, !PT ;  /* 0x000000030b0b7812 */ /* 0x000fca00078ec0ff */
[----:B------:R-:W-:Y:S02]  /*17c50*/  IMAD.MOV.U32 R13, RZ, RZ, R11 ;  /* 0x000000ffff0d7224 */ /* 0x000fe400078e000b */
[----:B------:R-:W-:-:S07]  /*17c60*/  IMAD.MOV.U32 R11, RZ, RZ, 0x1f ;  /* 0x0000001fff0b7424 */ /* 0x000fce00078e00ff */
[----:B-----5:R-:W-:Y:S05]  /*17c70*/  WARPSYNC.COLLECTIVE R15, `(.L_x_4113) ;  /* 0x000000000f087348 */ /* 0x020fea0003c00000 */
[----:B------:R0:W1:Y:S02]  /*17c80*/  SHFL.IDX P6, R14, R13, R12, R11 ;  /* 0x0000000c0d0e7389 */ /* 0x00006400000c000b */
[----:B01---5:R-:W-:Y:S01]  /*17c90*/  ENDCOLLECTIVE ;  /* 0x000000000000791b */ /* 0x023fe20003800000 */
.L_x_4113:
[----:B------:R-:W-:Y:S05]  /*17ca0*/  BSYNC B0 ;  /* 0x0000000000007941 */ /* 0x000fea0003800000 */
.L_x_4112:
[----:B------:R-:W-:Y:S05]  /*17cb0*/  BRA `(.L_x_4114) ;  /* 0xffffffb400f07947 */ /* 0x000fea000383ffff */
.L_x_4013:
[----:B0-----:R0:W1:Y:S02]  /*17cc0*/  SYNCS.PHASECHK.TRANS64.TRYWAIT P0, [R27+URZ+0x28c40], R0 ;  /* 0x028c40001b0075a7 */ /* 0x001064000800017f */
[----:B-1----:R-:W-:Y:S05]  /*17cd0*/  @!P0 NANOSLEEP.SYNCS 0x989680 ;  /* 0x009896800000895d */ /* 0x002fea0003900000 */
[----:B------:R-:W1:Y:S02]  /*17ce0*/  @!P0 SYNCS.PHASECHK.TRANS64 P0, [R27+URZ+0x28c40], R0 ;  /* 0x028c40001b0085a7 */ /* 0x000e64000800007f */
[----:B-1----:R-:W-:Y:S05]  /*17cf0*/  @!P0 BRA `(.L_x_4013) ;  /* 0xfffffffc00f08947 */ /* 0x002fea000383ffff */
[----:B------:R-:W-:Y:S05]  /*17d00*/  BRA `(.L_x_4115) ;  /* 0xffffffb800207947 */ /* 0x000fea000383ffff */
.L_x_4014:
        /* <DEDUP_REMOVED lines=8> */
.L_x_4117:
[----:B------:R-:W-:Y:S05]  /*17d90*/  BSYNC B0 ;  /* 0x0000000000007941 */ /* 0x000fea0003800000 */
.L_x_4116:
        /* <DEDUP_REMOVED lines=9> */
.L_x_4118:
[----:B------:R-:W-:Y:S01]  /*17e30*/  IMAD.MOV.U32 R13, RZ, RZ, R4 ;  /* 0x000000ffff0d7224 */ /* 0x000fe200078e0004 */
[----:B------:R-:W-:Y:S01]  /*17e40*/  MOV R12, 0x1 ;  /* 0x00000001000c7802 */ /* 0x000fe20000000f00 */
[----:B------:R-:W-:-:S07]  /*17e50*/  IMAD.MOV.U32 R3, RZ, RZ, R14 ;  /* 0x000000ffff037224 */ /* 0x000fce00078e000e */
[----:B------:R-:W-:Y:S05]  /*17e60*/  WARPSYNC.COLLECTIVE R15, `(.L_x_4119) ;  /* 0x000000000f087348 */ /* 0x000fea0003c00000 */
[----:B------:R0:W1:Y:S02]  /*17e70*/  SHFL.IDX P6, R14, R13, R12, R11 ;  /* 0x0000000c0d0e7389 */ /* 0x00006400000c000b */
[----:B01----:R-:W-:Y:S01]  /*17e80*/  ENDCOLLECTIVE ;  /* 0x000000000000791b */ /* 0x003fe20003800000 */
.L_x_4119:
        /* <DEDUP_REMOVED lines=15> */
.L_x_4120:
[----:B------:R-:W-:Y:S02]  /*17f80*/  @P0 IMAD R6, R5, 0x2, R23 ;  /* 0x0000000205060824 */ /* 0x000fe400078e0217 */
[----:B------:R-:W-:Y:S02]  /*17f90*/  IMAD.MOV.U32 R13, RZ, RZ, R4 ;  /* 0x000000ffff0d7224 */ /* 0x000fe400078e0004 */
[----:B------:R-:W-:Y:S02]  /*17fa0*/  IMAD.MOV.U32 R12, RZ, RZ, 0x2 ;  /* 0x00000002ff0c7424 */ /* 0x000fe400078e00ff */
[----:B------:R-:W-:-:S07]  /*17fb0*/  IMAD.MOV.U32 R3, RZ, RZ, R14 ;  /* 0x000000ffff037224 */ /* 0x000fce00078e000e */
[----:B------:R-:W-:Y:S05]  /*17fc0*/  WARPSYNC.COLLECTIVE R15, `(.L_x_4121) ;  /* 0x000000000f087348 */ /* 0x000fea0003c00000 */
[----:B------:R0:W1:Y:S02]  /*17fd0*/  SHFL.IDX P6, R14, R13, R12, R11 ;  /* 0x0000000c0d0e7389 */ /* 0x00006400000c000b */
[----:B01----:R-:W-:Y:S01]  /*17fe0*/  ENDCOLLECTIVE ;  /* 0x000000000000791b */ /* 0x003fe20003800000 */
.L_x_4121:
        /* <DEDUP_REMOVED lines=15> */
.L_x_4122:
[----:B------:R-:W-:Y:S02]  /*180e0*/  @P0 IMAD R6, R5, 0x2, R23 ;  /* 0x0000000205060824 */ /* 0x000fe400078e0217 */
[----:B------:R-:W-:Y:S02]  /*180f0*/  IMAD.MOV.U32 R13, RZ, RZ, R4 ;  /* 0x000000ffff0d7224 */ /* 0x000fe400078e0004 */
[----:B------:R-:W-:Y:S02]  /*18100*/  IMAD.MOV.U32 R12, RZ, RZ, 0x3 ;  /* 0x00000003ff0c7424 */ /* 0x000fe400078e00ff */
[----:B------:R-:W-:-:S07]  /*18110*/  IMAD.MOV.U32 R3, RZ, RZ, R14 ;  /* 0x000000ffff037224 */ /* 0x000fce00078e000e */
[----:B------:R-:W-:Y:S05]  /*18120*/  WARPSYNC.COLLECTIVE R15, `(.L_x_4123) ;  /* 0x000000000f087348 */ /* 0x000fea0003c00000 */
[----:B------:R0:W1:Y:S02]  /*18130*/  SHFL.IDX P6, R14, R13, R12, R11 ;  /* 0x0000000c0d0e7389 */ /* 0x00006400000c000b */
[----:B01----:R-:W-:Y:S01]  /*18140*/  ENDCOLLECTIVE ;  /* 0x000000000000791b */ /* 0x003fe20003800000 */
.L_x_4123:
        /* <DEDUP_REMOVED lines=10> */
.L_x_4124:
[----:B------:R-:W-:Y:S01]  /*181f0*/  @!PT LDS RZ, [RZ] ;  /* 0x00000000fffff984 */ /* 0x000fe20000000800 */
[----:B------:R-:W-:Y:S01]  /*18200*/  @!PT LDS RZ, [RZ] ;  /* 0x00000000fffff984 */ /* 0x000fe20000000800 */
[----:B------:R-:W-:Y:S01]  /*18210*/  @!PT LDS RZ, [RZ] ;  /* 0x00000000fffff984 */ /* 0x000fe20000000800 */
[----:B------:R0:W-:Y:S01]  /*18220*/  @P0 LDGSTS.E.BYPASS.LTC128B.128 [R6+0x23400], desc[UR40][R2.64], !P2 ;  /* 0x2340000002060fae */ /* 0x0001e2000d101d68 */
[----:B------:R-:W-:Y:S01]  /*18230*/  IMAD.MOV.U32 R0, RZ, RZ, R14 ;  /* 0x000000ffff007224 */ /* 0x000fe200078e000e */
[----:B------:R-:W-:Y:S06]  /*18240*/  BRA `(.L_x_4125) ;  /* 0xffffffb400e47947 */ /* 0x000fec000383ffff */
.L_x_4019:
[----:B------:R-:W-:Y:S02]  /*18250*/  IMAD.MOV.U32 R13, RZ, RZ, R2 ;  /* 0x000000ffff0d7224 */ /* 0x000fe400078e0002 */
[----:B------:R-:W-:Y:S02]  /*18260*/  IMAD.MOV.U32 R12, RZ, RZ, RZ ;  /* 0x000000ffff0c7224 */ /* 0x000fe400078e00ff */
[----:B------:R-:W-:Y:S02]  /*18270*/  IMAD.MOV.U32 R11, RZ, RZ, 0x181f ;  /* 0x0000181fff0b7424 */ /* 0x000fe400078e00ff */
[----:B------:R-:W-:Y:S02]  /*18280*/  IMAD.MOV.U32 R15, RZ, RZ, -0x1 ;  /* 0xffffffffff0f7424 */ /* 0x000fe400078e00ff */
[----:B-----5:R-:W-:Y:S02]  /*18290*/  IMAD R3, R20, R7, RZ ;  /* 0x0000000714037224 */ /* 0x020fe400078e02ff */
[----:B------:R-:W-:-:S07]  /*182a0*/  IMAD R17, R17, 0x40, R10 ;  /* 0x0000004011117824 */ /* 0x000fce00078e020a */
[----:B------:R-:W-:Y:S05]  /*182b0*/  WARPSYNC.COLLECTIVE R15, `(.L_x_4126) ;  /* 0x000000000f087348 */ /* 0x000fea0003c00000 */
[----:B------:R0:W1:Y:S02]  /*182c0*/  SHFL.IDX P6, R14, R13, R12, R11 ;  /* 0x0000000c0d0e7389 */ /* 0x00006400000c000b */
[----:B01----:R-:W-:Y:S01]  /*182d0*/  ENDCOLLECTIVE ;  /* 0x000000000000791b */ /* 0x003fe20003800000 */
.L_x_4126:
[C---:B------:R-:W-:Y:S01]  /*182e0*/  VIADD R6, R17.reuse, 0x10 ;  /* 0x0000001011067836 */ /* 0x040fe20000000000 */
[----:B------:R-:W-:Y:S01]  /*182f0*/  ISETP.GE.AND P0, PT, R17, R3, PT ;  /* 0x000000031100720c */ /* 0x000fe20003f06270 */
[----:B------:R-:W-:Y:S02]  /*18300*/  IMAD.MOV.U32 R13, RZ, RZ, R0 ;  /* 0x000000ffff0d7224 */ /* 0x000fe400078e0000 */
[----:B------:R-:W-:-:S10]  /*18310*/  IMAD.MOV.U32 R4, RZ, RZ, R14 ;  /* 0x000000ffff047224 */ /* 0x000fd400078e000e */
[----:B------:R-:W-:Y:S05]  /*18320*/  WARPSYNC.COLLECTIVE R15, `(.L_x_4127) ;  /* 0x000000000f087348 */ /* 0x000fea0003c00000 */
[----:B------:R0:W1:Y:S02]  /*18330*/  SHFL.IDX P6, R14, R13, R12, R11 ;  /* 0x0000000c0d0e7389 */ /* 0x00006400000c000b */
[----:B01----:R-:W-:Y:S01]  /*18340*/  ENDCOLLECTIVE ;  /* 0x000000000000791b */ /* 0x003fe20003800000 */
.L_x_4127:
[----:B------:R-:W-:Y:S02]  /*18350*/  IMAD.MOV.U32 R13, RZ, RZ, R2 ;  /* 0x000000ffff0d7224 */ /* 0x000fe400078e0002 */
[----:B------:R-:W-:Y:S02]  /*18360*/  IMAD.MOV.U32 R12, RZ, RZ, 0x1 ;  /* 0x00000001ff0c7424 */ /* 0x000fe400078e00ff */
[----:B------:R-:W-:-:S07]  /*18370*/  IMAD.MOV.U32 R5, RZ, RZ, R14 ;  /* 0x000000ffff057224 */ /* 0x000fce00078e000e */
[----:B------:R-:W-:Y:S05]  /*18380*/  WARPSYNC.COLLECTIVE R15, `(.L_x_4128) ;  /* 0x000000000f087348 */ /* 0x000fea0003c00000 */
[----:B------:R0:W1:Y:S02]  /*18390*/  SHFL.IDX P6, R14, R13, R12, R11 ;  /* 0x0000000c0d0e7389 */ /* 0x00006400000c000b */
[----:B01----:R-:W-:Y:S01]  /*183a0*/  ENDCOLLECTIVE ;  /* 0x000000000000791b */ /* 0x003fe20003800000 */
.L_x_4128:
        /* <DEDUP_REMOVED lines=15> */
.L_x_4129:
[----:B------:R-:W-:Y:S02]  /*184a0*/  IMAD.MOV.U32 R13, RZ, RZ, R2 ;  /* 0x000000ffff0d7224 */ /* 0x000fe400078e0002 */
[----:B------:R-:W-:Y:S02]  /*184b0*/  IMAD.MOV.U32 R12, RZ, RZ, 0x2 ;  /* 0x00000002ff0c7424 */ /* 0x000fe400078e00ff */
[----:B------:R-:W-:-:S07]  /*184c0*/  IMAD.MOV.U32 R5, RZ, RZ, R14 ;  /* 0x000000ffff057224 */ /* 0x000fce00078e000e */
[----:B------:R-:W-:Y:S05]  /*184d0*/  WARPSYNC.COLLECTIVE R15, `(.L_x_4130) ;  /* 0x000000000f087348 */ /* 0x000fea0003c00000 */
[----:B------:R0:W1:Y:S02]  /*184e0*/  SHFL.IDX P6, R14, R13, R12, R11 ;  /* 0x0000000c0d0e7389 */ /* 0x00006400000c000b */
[----:B01----:R-:W-:Y:S01]  /*184f0*/  ENDCOLLECTIVE ;  /* 0x000000000000791b */ /* 0x003fe20003800000 */
.L_x_4130:
        /* <DEDUP_REMOVED lines=16> */
.L_x_4131:
[----:B------:R-:W-:Y:S02]  /*18600*/  IMAD.MOV.U32 R13, RZ, RZ, R2 ;  /* 0x000000ffff0d7224 */ /* 0x000fe400078e0002 */
[----:B------:R-:W-:Y:S02]  /*18610*/  IMAD.MOV.U32 R12, RZ, RZ, 0x3 ;  /* 0x00000003ff0c7424 */ /* 0x000fe400078e00ff */
[----:B------:R-:W-:-:S07]  /*18620*/  IMAD.MOV.U32 R5, RZ, RZ, R14 ;  /* 0x000000ffff057224 */ /* 0x000fce00078e000e */
[----:B------:R-:W-:Y:S05]  /*18630*/  WARPSYNC.COLLECTIVE R15, `(.L_x_4132) ;  /* 0x000000000f087348 */ /* 0x000fea0003c00000 */
[----:B------:R0:W1:Y:S02]  /*18640*/  SHFL.IDX P6, R14, R13, R12, R11 ;  /* 0x0000000c0d0e7389 */ /* 0x00006400000c000b */
[----:B01----:R-:W-:Y:S01]  /*18650*/  ENDCOLLECTIVE ;  /* 0x000000000000791b */ /* 0x003fe20003800000 */
.L_x_4132:
        /* <DEDUP_REMOVED lines=10> */
[----:B0-----:R-:W-:-:S07]  /*18700*/  IMAD.MOV.U32 R4, RZ, RZ, R14 ;  /* 0x000000ffff047224 */ /* 0x001fce00078e000e */
[----:B------:R-:W-:Y:S05]  /*18710*/  WARPSYNC.COLLECTIVE R15, `(.L_x_4133) ;  /* 0x000000000f087348 */ /* 0x000fea0003c00000 */
[----:B------:R0:W1:Y:S02]  /*18720*/  SHFL.IDX P6, R14, R13, R12, R11 ;  /* 0x0000000c0d0e7389 */ /* 0x00006400000c000b */
[----:B01----:R-:W-:Y:S01]  /*18730*/  ENDCOLLECTIVE ;  /* 0x000000000000791b */ /* 0x003fe20003800000 */
.L_x_4133:
[----:B------:R-:W-:Y:S01]  /*18740*/  IMAD.MOV.U32 R0, RZ, RZ, R14 ;  /* 0x000000ffff007224 */ /* 0x000fe200078e000e */
[----:B------:R-:W-:Y:S06]  /*18750*/  BRA `(.L_x_4134) ;  /* 0xffffffbc00147947 */ /* 0x000fec000383ffff */
.L_x_4022:
[----:B0-----:R0:W1:Y:S02]  /*18760*/  SYNCS.PHASECHK.TRANS64.TRYWAIT P0, [R23+URZ+0x28c20], R0 ;  /* 0x028c2000170075a7 */ /* 0x001064000800017f */
[----:B-1----:R-:W-:Y:S05]  /*18770*/  @!P0 NANOSLEEP.SYNCS 0x989680 ;  /* 0x009896800000895d */ /* 0x002fea0003900000 */
[----:B------:R-:W1:Y:S02]  /*18780*/  @!P0 SYNCS.PHASECHK.TRANS64 P0, [R23+URZ+0x28c20], R0 ;  /* 0x028c2000170085a7 */ /* 0x000e64000800007f */
[----:B-1----:R-:W-:Y:S05]  /*18790*/  @!P0 BRA `(.L_x_4022) ;  /* 0xfffffffc00f08947 */ /* 0x002fea000383ffff */
[----:B------:R-:W-:Y:S05]  /*187a0*/  BRA `(.L_x_4135) ;  /* 0xffffffbc00707947 */ /* 0x000fea000383ffff */
.L_x_4025:
[----:B0-----:R0:W1:Y:S02]  /*187b0*/  SYNCS.PHASECHK.TRANS64.TRYWAIT P0, [R27+URZ+0x28c60], R0 ;  /* 0x028c60001b0075a7 */ /* 0x001064000800017f */
[----:B-1----:R-:W-:Y:S05]  /*187c0*/  @!P0 NANOSLEEP.SYNCS 0x989680 ;  /* 0x009896800000895d */ /* 0x002fea0003900000 */
[----:B------:R-:W1:Y:S02]  /*187d0*/  @!P0 SYNCS.PHASECHK.TRANS64 P0, [R27+URZ+0x28c60], R0 ;  /* 0x028c60001b0085a7 */ /* 0x000e64000800007f */
[----:B-1----:R-:W-:Y:S05]  /*187e0*/  @!P0 BRA `(.L_x_4025) ;  /* 0xfffffffc00f08947 */ /* 0x002fea000383ffff */
[----:B------:R-:W-:Y:S05]  /*187f0*/  BRA `(.L_x_4136) ;  /* 0xffffffbc00807947 */ /* 0x000fea000383ffff */
.L_x_4026:
        /* <DEDUP_REMOVED lines=8> */
.L_x_4138:
[----:B------:R-:W-:Y:S05]  /*18880*/  BSYNC B0 ;  /* 0x0000000000007941 */ /* 0x000fea0003800000 */
.L_x_4137:
[----:B------:R0:W5:Y:S01]  /*18890*/  LDL R8, [R1+0x10] ;  /* 0x0000100001087983 */ /* 0x0001620000100800 */
[----:B------:R-:W-:Y:S01]  /*188a0*/  IMAD.MOV.U32 R13, RZ, RZ, R5 ;  /* 0x000000ffff0d7224 */ /* 0x000fe200078e0005 */
[----:B------:R-:W-:Y:S01]  /*188b0*/  MOV R3, R14 ;  /* 0x0000000e00037202 */ /* 0x000fe20000000f00 */
[----:B------:R-:W-:Y:S01]  /*188c0*/  IMAD.MOV.U32 R12, RZ, RZ, RZ ;  /* 0x000000ffff0c7224 */ /* 0x000fe200078e00ff */
[----:B------:R-:W1:Y:S01]  /*188d0*/  S2R R7, SR_TID.X ;  /* 0x0000000000077919 */ /* 0x000e620000002100 */
[----:B------:R-:W-:Y:S01]  /*188e0*/  IMAD.MOV.U32 R11, RZ, RZ, 0x181f ;  /* 0x0000181fff0b7424 */ /* 0x000fe200078e00ff */
[C---:B------:R-:W-:Y:S01]  /*188f0*/  LOP3.LUT P5, RZ, R32.reuse, 0x2, RZ, 0xc0, !PT ;  /* 0x0000000220ff7812 */ /* 0x040fe200078ac0ff */
[----:B------:R-:W-:Y:S01]  /*18900*/  IMAD.MOV.U32 R15, RZ, RZ, -0x1 ;  /* 0xffffffffff0f7424 */ /* 0x000fe200078e00ff */
[----:B------:R-:W-:Y:S01]  /*18910*/  LOP3.LUT P4, RZ, R32, 0x4, RZ, 0xc0, !PT ;  /* 0x0000000420ff7812 */ /* 0x000fe2000788c0ff */
[----:B------:R-:W-:Y:S01]  /*18920*/  IMAD R4, R4, 0x2, R23 ;  /* 0x0000000204047824 */ /* 0x000fe200078e0217 */
[----:B0-----:R-:W-:-:S13]  /*18930*/  LOP3.LUT P3, RZ, R32, 0x8, RZ, 0xc0, !PT ;  /* 0x0000000820ff7812 */ /* 0x001fda000786c0ff */
[----:B-1---5:R-:W-:Y:S05]  /*18940*/  WARPSYNC.COLLECTIVE R15, `(.L_x_4139) ;  /* 0x000000000f087348 */ /* 0x022fea0003c00000 */
[----:B------:R0:W2:Y:S02]  /*18950*/  SHFL.IDX P6, R14, R13, R12, R11 ;  /* 0x0000000c0d0e7389 */ /* 0x0000a400000c000b */
[----:B012--5:R-:W-:Y:S01]  /*18960*/  ENDCOLLECTIVE ;  /* 0x000000000000791b */ /* 0x027fe20003800000 */
.L_x_4139:
[----:B------:R-:W-:Y:S02]  /*18970*/  LOP3.LUT R22, R22, 0xfffffdff, RZ, 0xc0, !PT ;  /* 0xfffffdff16167812 */ /* 0x000fe400078ec0ff */
[----:B------:R-:W-:Y:S01]  /*18980*/  LOP3.LUT P2, RZ, R32, 0x10, RZ, 0xc0, !PT ;  /* 0x0000001020ff7812 */ /* 0x000fe2000784c0ff */
[----:B------:R-:W-:Y:S02]  /*18990*/  IMAD.MOV.U32 R13, RZ, RZ, R6 ;  /* 0x000000ffff0d7224 */ /* 0x000fe400078e0006 */
[----:B------:R-:W-:Y:S02]  /*189a0*/  IMAD.MOV.U32 R12, RZ, RZ, 0x1 ;  /* 0x00000001ff0c7424 */ /* 0x000fe400078e00ff */
[----:B------:R-:W-:Y:S02]  /*189b0*/  IMAD.SHL.U32 R7, R7, 0x8, RZ ;  /* 0x0000000807077824 */ /* 0x000fe400078e00ff */
[----:B------:R-:W-:-:S03]  /*189c0*/  IMAD.MOV.U32 R2, RZ, RZ, R14 ;  /* 0x000000ffff027224 */ /* 0x000fc600078e000e */
        /* <DEDUP_REMOVED lines=35> */
.L_x_4140:
[----:B------:R-:W-:Y:S02]  /*18c00*/  IMAD.MOV.U32 R13, RZ, RZ, R5 ;  /* 0x000000ffff0d7224 */ /* 0x000fe400078e0005 */
[----:B------:R-:W-:-:S07]  /*18c10*/  IMAD.MOV.U32 R3, RZ, RZ, R14 ;  /* 0x000000ffff037224 */ /* 0x000fce00078e000e */
[----:B------:R-:W-:Y:S05]  /*18c20*/  WARPSYNC.COLLECTIVE R15, `(.L_x_4141) ;  /* 0x000000000f087348 */ /* 0x000fea0003c00000 */
[----:B------:R0:W1:Y:S02]  /*18c30*/  SHFL.IDX P6, R14, R13, R12, R11 ;  /* 0x0000000c0d0e7389 */ /* 0x00006400000c000b */
[----:B01----:R-:W-:Y:S01]  /*18c40*/  ENDCOLLECTIVE ;  /* 0x000000000000791b */ /* 0x003fe20003800000 */
.L_x_4141:
        /* <DEDUP_REMOVED lines=29> */
.L_x_4142:
[----:B------:R-:W-:Y:S02]  /*18e20*/  IMAD.MOV.U32 R13, RZ, RZ, R5 ;  /* 0x000000ffff0d7224 */ /* 0x000fe400078e0005 */
[----:B------:R-:W-:-:S07]  /*18e30*/  IMAD.MOV.U32 R7, RZ, RZ, R14 ;  /* 0x000000ffff077224 */ /* 0x000fce00078e000e */
[----:B------:R-:W-:Y:S05]  /*18e40*/  WARPSYNC.COLLECTIVE R15, `(.L_x_4143) ;  /* 0x000000000f087348 */ /* 0x000fea0003c00000 */
[----:B------:R0:W1:Y:S02]  /*18e50*/  SHFL.IDX P6, R14, R13, R12, R11 ;  /* 0x0000000c0d0e7389 */ /* 0x00006400000c000b */
[----:B01----:R-:W-:Y:S01]  /*18e60*/  ENDCOLLECTIVE ;  /* 0x000000000000791b */ /* 0x003fe20003800000 */
.L_x_4143:
        /* <DEDUP_REMOVED lines=29> */
.L_x_4144:
[----:B------:R-:W-:Y:S02]  /*19040*/  IMAD.MOV.U32 R13, RZ, RZ, R5 ;  /* 0x000000ffff0d7224 */ /* 0x000fe400078e0005 */
[----:B------:R-:W-:-:S07]  /*19050*/  IMAD.MOV.U32 R6, RZ, RZ, R14 ;  /* 0x000000ffff067224 */ /* 0x000fce00078e000e */
[----:B------:R-:W-:Y:S05]  /*19060*/  WARPSYNC.COLLECTIVE R15, `(.L_x_4145) ;  /* 0x000000000f087348 */ /* 0x000fea0003c00000 */
[----:B------:R0:W1:Y:S02]  /*19070*/  SHFL.IDX P6, R14, R13, R12, R11 ;  /* 0x0000000c0d0e7389 */ /* 0x00006400000c000b */
[----:B01----:R-:W-:Y:S01]  /*19080*/  ENDCOLLECTIVE ;  /* 0x000000000000791b */ /* 0x003fe20003800000 */
.L_x_4145:
[----:B------:R-:W-:Y:S01]  /*19090*/  IMAD.MOV.U32 R2, RZ, RZ, R14 ;  /* 0x000000ffff027224 */ /* 0x000fe200078e000e */
[----:B------:R-:W-:Y:S06]  /*190a0*/  BRA `(.L_x_4146) ;  /* 0xffffffbc00187947 */ /* 0x000fec000383ffff */
.L_x_4033:
[----:B0-----:R0:W1:Y:S02]  /*190b0*/  SYNCS.PHASECHK.TRANS64.TRYWAIT P0, [R6+URZ+0x28c40], R17 ;  /* 0x028c4011060075a7 */ /* 0x001064000800017f */
[----:B-1----:R-:W-:Y:S05]  /*190c0*/  @!P0 NANOSLEEP.SYNCS 0x989680 ;  /* 0x009896800000895d */ /* 0x002fea0003900000 */
[----:B------:R-:W1:Y:S02]  /*190d0*/  @!P0 SYNCS.PHASECHK.TRANS64 P0, [R6+URZ+0x28c40], R17 ;  /* 0x028c4011060085a7 */ /* 0x000e64000800007f */
[----:B-1----:R-:W-:Y:S05]  /*190e0*/  @!P0 BRA `(.L_x_4033) ;  /* 0xfffffffc00f08947 */ /* 0x002fea000383ffff */
[----:B------:R-:W-:Y:S05]  /*190f0*/  BRA `(.L_x_4147) ;  /* 0xffffffc000ac7947 */ /* 0x000fea000383ffff */
.L_x_4034:
        /* <DEDUP_REMOVED lines=8> */
.L_x_4149:
[----:B------:R-:W-:Y:S05]  /*19180*/  BSYNC B1 ;  /* 0x0000000000017941 */ /* 0x000fea0003800000 */
.L_x_4148:
        /* <DEDUP_REMOVED lines=9> */
.L_x_4150:
[----:B------:R-:W-:Y:S02]  /*19220*/  IMAD.MOV.U32 R13, RZ, RZ, R27 ;  /* 0x000000ffff0d7224 */ /* 0x000fe400078e001b */
[----:B------:R-:W-:Y:S02]  /*19230*/  IMAD.MOV.U32 R12, RZ, RZ, 0x1 ;  /* 0x00000001ff0c7424 */ /* 0x000fe400078e00ff */
[----:B------:R-:W-:-:S07]  /*19240*/  IMAD.MOV.U32 R2, RZ, RZ, R14 ;  /* 0x000000ffff027224 */ /* 0x000fce00078e000e */
[----:B------:R-:W-:Y:S05]  /*19250*/  WARPSYNC.COLLECTIVE R15, `(.L_x_4151) ;  /* 0x000000000f087348 */ /* 0x000fea0003c00000 */
[----:B------:R0:W1:Y:S02]  /*19260*/  SHFL.IDX P6, R14, R13, R12, R11 ;  /* 0x0000000c0d0e7389 */ /* 0x00006400000c000b */
[----:B01----:R-:W-:Y:S01]  /*19270*/  ENDCOLLECTIVE ;  /* 0x000000000000791b */ /* 0x003fe20003800000 */
.L_x_4151:
        /* <DEDUP_REMOVED lines=11> */
.L_x_4152:
[----:B------:R-:W-:Y:S02]  /*19330*/  IMAD.MOV.U32 R13, RZ, RZ, R27 ;  /* 0x000000ffff0d7224 */ /* 0x000fe400078e001b */
[----:B------:R-:W-:Y:S02]  /*19340*/  IMAD.MOV.U32 R12, RZ, RZ, 0x2 ;  /* 0x00000002ff0c7424 */ /* 0x000fe400078e00ff */
[----:B------:R-:W-:-:S07]  /*19350*/  IMAD.MOV.U32 R2, RZ, RZ, R14 ;  /* 0x000000ffff027224 */ /* 0x000fce00078e000e */
[----:B------:R-:W-:Y:S05]  /*19360*/  WARPSYNC.COLLECTIVE R15, `(.L_x_4153) ;  /* 0x000000000f087348 */ /* 0x000fea0003c00000 */
[----:B------:R0:W1:Y:S02]  /*19370*/  SHFL.IDX P6, R14, R13, R12, R11 ;  /* 0x0000000c0d0e7389 */ /* 0x00006400000c000b */
[----:B01----:R-:W-:Y:S01]  /*19380*/  ENDCOLLECTIVE ;  /* 0x000000000000791b */ /* 0x003fe20003800000 */
.L_x_4153:
        /* <DEDUP_REMOVED lines=11> */
.L_x_4154:
[----:B------:R-:W-:Y:S02]  /*19440*/  IMAD.MOV.U32 R13, RZ, RZ, R27 ;  /* 0x000000ffff0d7224 */ /* 0x000fe400078e001b */
[----:B------:R-:W-:Y:S02]  /*19450*/  IMAD.MOV.U32 R12, RZ, RZ, 0x3 ;  /* 0x00000003ff0c7424 */ /* 0x000fe400078e00ff */
[----:B------:R-:W-:-:S07]  /*19460*/  IMAD.MOV.U32 R2, RZ, RZ, R14 ;  /* 0x000000ffff027224 */ /* 0x000fce00078e000e */
[----:B------:R-:W-:Y:S05]  /*19470*/  WARPSYNC.COLLECTIVE R15, `(.L_x_4155) ;  /* 0x000000000f087348 */ /* 0x000fea0003c00000 */
[----:B------:R0:W1:Y:S02]  /*19480*/  SHFL.IDX P6, R14, R13, R12, R11 ;  /* 0x0000000c0d0e7389 */ /* 0x00006400000c000b */
[----:B01----:R-:W-:Y:S01]  /*19490*/  ENDCOLLECTIVE ;  /* 0x000000000000791b */ /* 0x003fe20003800000 */
.L_x_4155:
        /* <DEDUP_REMOVED lines=11> */
.L_x_4156:
[----:B------:R-:W-:Y:S01]  /*19550*/  IMAD.MOV.U32 R2, RZ, RZ, R14 ;  /* 0x000000ffff027224 */ /* 0x000fe200078e000e */
[----:B------:R-:W-:Y:S06]  /*19560*/  BRA `(.L_x_4157) ;  /* 0xffffffc0003c7947 */ /* 0x000fec000383ffff */
.L_x_4039:
[----:B---3--:R3:W4:Y:S02]  /*19570*/  SYNCS.PHASECHK.TRANS64.TRYWAIT P0, [R6+URZ+0x28c60], R17 ;  /* 0x028c6011060075a7 */ /* 0x008724000800017f */
[----:B----4-:R-:W-:Y:S05]  /*19580*/  @!P0 NANOSLEEP.SYNCS 0x989680 ;  /* 0x009896800000895d */ /* 0x010fea0003900000 */
[----:B------:R-:W4:Y:S02]  /*19590*/  @!P0 SYNCS.PHASECHK.TRANS64 P0, [R6+URZ+0x28c60], R17 ;  /* 0x028c6011060085a7 */ /* 0x000f24000800007f */
[----:B----4-:R-:W-:Y:S05]  /*195a0*/  @!P0 BRA `(.L_x_4039) ;  /* 0xfffffffc00f08947 */ /* 0x010fea000383ffff */
[----:B------:R-:W-:Y:S05]  /*195b0*/  BRA `(.L_x_4158) ;  /* 0xffffffc0008c7947 */ /* 0x000fea000383ffff */
.L_x_4040:
        /* <DEDUP_REMOVED lines=8> */
.L_x_4160:
[----:B------:R-:W-:Y:S05]  /*19640*/  BSYNC B1 ;  /* 0x0000000000017941 */ /* 0x000fea0003800000 */
.L_x_4159:
[----:B------:R-:W-:Y:S01]  /*19650*/  IMAD.MOV.U32 R13, RZ, RZ, R9 ;  /* 0x000000ffff0d7224 */ /* 0x000fe200078e0009 */
[C---:B------:R-:W-:Y:S01]  /*19660*/  LOP3.LUT P2, RZ, R22.reuse, 0x40, RZ, 0xc0, !PT ;  /* 0x0000004016ff7812 */ /* 0x040fe2000784c0ff */
[----:B------:R-:W-:Y:S01]  /*19670*/  IMAD.MOV.U32 R12, RZ, RZ, RZ ;  /* 0x000000ffff0c7224 */ /* 0x000fe200078e00ff */
[C---:B------:R-:W-:Y:S01]  /*19680*/  LOP3.LUT P1, RZ, R22.reuse, 0x20, RZ, 0xc0, !PT ;  /* 0x0000002016ff7812 */ /* 0x040fe2000782c0ff */
[----:B------:R-:W-:Y:S01]  /*19690*/  IMAD.MOV.U32 R11, RZ, RZ, 0x181f ;  /* 0x0000181fff0b7424 */ /* 0x000fe200078e00ff */
[----:B------:R-:W-:Y:S01]  /*196a0*/  LOP3.LUT R22, R22, 0xffffdfff, RZ, 0xc0, !PT ;  /* 0xffffdfff16167812 */ /* 0x000fe200078ec0ff */
[----:B------:R-:W-:Y:S02]  /*196b0*/  IMAD.MOV.U32 R15, RZ, RZ, -0x1 ;  /* 0xffffffffff0f7424 */ /* 0x000fe400078e00ff */
[----:B------:R-:W-:Y:S01]  /*196c0*/  IMAD.MOV.U32 R3, RZ, RZ, R14 ;  /* 0x000000ffff037224 */ /* 0x000fe200078e000e */
[----:B------:R-:W-:Y:S01]  /*196d0*/  @P3 LOP3.LUT R22, R22, 0x2000, RZ, 0xfc, !PT ;  /* 0x0000200016163812 */ /* 0x000fe200078efcff */
[----:B------:R-:W-:-:S07]  /*196e0*/  IMAD R17, R17, 0x2, R23 ;  /* 0x0000000211117824 */ /* 0x000fce00078e0217 */
[----:B------:R-:W-:Y:S05]  /*196f0*/  WARPSYNC.COLLECTIVE R15, `(.L_x_4161) ;  /* 0x000000000f087348 */ /* 0x000fea0003c00000 */
[----:B------:R0:W1:Y:S02]  /*19700*/  SHFL.IDX P6, R14, R13, R12, R11 ;  /* 0x0000000c0d0e7389 */ /* 0x00006400000c000b */
[----:B01----:R-:W-:Y:S01]  /*19710*/  ENDCOLLECTIVE ;  /* 0x000000000000791b */ /* 0x003fe20003800000 */
.L_x_4161:
[C---:B------:R-:W-:Y:S01]  /*19720*/  LOP3.LUT P3, RZ, R22.reuse, 0x10, RZ, 0xc0, !PT ;  /* 0x0000001016ff7812 */ /* 0x040fe2000786c0ff */
[----:B------:R-:W-:Y:S02]  /*19730*/  IMAD.MOV.U32 R13, RZ, RZ, R10 ;  /* 0x000000ffff0d7224 */ /* 0x000fe400078e000a */
[----:B------:R-:W-:Y:S02]  /*19740*/  IMAD.MOV.U32 R12, RZ, RZ, 0x1 ;  /* 0x00000001ff0c7424 */ /* 0x000fe400078e00ff */
[----:B------:R-:W-:Y:S01]  /*19750*/  IMAD.MOV.U32 R2, RZ, RZ, R14 ;  /* 0x000000ffff027224 */ /* 0x000fe200078e000e */
[C---:B------:R-:W-:Y:S02]  /*19760*/  LOP3.LUT P6, RZ, R22.reuse, 0x80, RZ, 0xc0, !PT ;  /* 0x0000008016ff7812 */ /* 0x040fe400078cc0ff */
[----:B------:R-:W-:Y:S02]  /*19770*/  LOP3.LUT R22, R22, 0xffff7fff, RZ, 0xc0, !PT ;  /* 0xffff7fff16167812 */ /* 0x000fe400078ec0ff */
[----:B------:R-:W-:-:S03]  /*19780*/  IADD3 R2, P0, R2, R0, RZ ;  /* 0x0000000002027210 */ /* 0x000fc60007f1e0ff */
[----:B------:R-:W-:Y:S02]  /*19790*/  @P3 LOP3.LUT R22, R22, 0x8000, RZ, 0xfc, !PT ;  /* 0x0000800016163812 */ /* 0x000fe400078efcff */
        /* <DEDUP_REMOVED lines=9> */
.L_x_4162:
        /* <DEDUP_REMOVED lines=16> */
.L_x_4163:
        /* <DEDUP_REMOVED lines=19> */
.L_x_4164:
        /* <DEDUP_REMOVED lines=14> */
.L_x_4165:
        /* <DEDUP_REMOVED lines=16> */
.L_x_4166:
        /* <DEDUP_REMOVED lines=14> */
.L_x_4167:
[----:B------:R-:W-:Y:S05]  /*19d20*/  BRA `(.L_x_4168) ;  /* 0xffffffbc00f87947 */ /* 0x000fea000383ffff */
.L_x_4048:
[----:B------:R-:W-:Y:S01]  /*19d30*/  BSSY B0, `(.L_x_4169) ;  /* 0x0000008000007945 */ /* 0x000fe20003800000 */
[----:B------:R-:W-:Y:S02]  /*19d40*/  IMAD.MOV.U32 R13, RZ, RZ, R16 ;  /* 0x000000ffff0d7224 */ /* 0x000fe400078e0010 */
[----:B------:R-:W-:Y:S02]  /*19d50*/  IMAD.MOV.U32 R12, RZ, RZ, RZ ;  /* 0x000000ffff0c7224 */ /* 0x000fe400078e00ff */
[----:B------:R-:W-:Y:S02]  /*19d60*/  IMAD.MOV.U32 R11, RZ, RZ, 0x1f ;  /* 0x0000001fff0b7424 */ /* 0x000fe400078e00ff */
[----:B------:R-:W-:-:S07]  /*19d70*/  IMAD.MOV.U32 R15, RZ, RZ, -0x1 ;  /* 0xffffffffff0f7424 */ /* 0x000fce00078e00ff */
[----:B-123--:R-:W-:Y:S05]  /*19d80*/  WARPSYNC.COLLECTIVE R15, `(.L_x_4170) ;  /* 0x000000000f087348 */ /* 0x00efea0003c00000 */
[----:B------:R0:W4:Y:S02]  /*19d90*/  SHFL.IDX P6, R14, R13, R12, R11 ;  /* 0x0000000c0d0e7389 */ /* 0x00012400000c000b */
[----:B01234-:R-:W-:Y:S01]  /*19da0*/  ENDCOLLECTIVE ;  /* 0x000000000000791b */ /* 0x01ffe20003800000 */
.L_x_4170:
[----:B------:R-:W-:Y:S05]  /*19db0*/  BSYNC B0 ;  /* 0x0000000000007941 */ /* 0x000fea0003800000 */
.L_x_4169:
        /* <DEDUP_REMOVED lines=9> */
.L_x_4171:
[----:B------:R-:W-:Y:S02]  /*19e50*/  ULDC UR4, c[0x0][0xc3c] ;  /* 0x00030f0000047ab9 */ /* 0x000fe40000000800 */
[----:B------:R-:W-:-:S13]  /*19e60*/  ISETP.GE.OR P1, PT, R5, UR4, !P0 ;  /* 0x0000000405007c0c */ /* 0x000fda000c726670 */
[----:B------:R-:W0:Y:S01]  /*19e70*/  @!P1 LDC.64 R2, c[0x0][0xc80] ;  /* 0x00032000ff029b82 */ /* 0x000e220000000a00 */
[----:B------:R-:W-:Y:S02]  /*19e80*/  IMAD.MOV.U32 R11, RZ, RZ, RZ ;  /* 0x000000ffff0b7224 */ /* 0x000fe400078e00ff */
[----:B------:R-:W-:Y:S02]  /*19e90*/  IMAD.MOV.U32 R4, RZ, RZ, R14 ;  /* 0x000000ffff047224 */ /* 0x000fe400078e000e */
[----:B0-----:R-:W-:-:S06]  /*19ea0*/  @!P1 IMAD.WIDE R2, R5, 0x4, R2 ;  /* 0x0000000405029825 */ /* 0x001fcc00078e0202 */
[----:B------:R0:W2:Y:S01]  /*19eb0*/  @!P1 LDG.E R3, desc[UR40][R2.64] ;  /* 0x0000002802039981 */ /* 0x0000a2000c1e1900 */
[C---:B------:R-:W-:Y:S02]  /*19ec0*/  ISETP.GE.U32.AND P2, PT, R8.reuse, 0x2, PT ;  /* 0x000000020800780c */ /* 0x040fe40003f46070 */
[C---:B------:R-:W-:Y:S02]  /*19ed0*/  ISETP.GE.U32.AND P3, PT, R8.reuse, 0x4, PT ;  /* 0x000000040800780c */ /* 0x040fe40003f66070 */
[C---:B------:R-:W-:Y:S02]  /*19ee0*/  ISETP.GE.U32.AND P4, PT, R8.reuse, 0x8, PT ;  /* 0x000000080800780c */ /* 0x040fe40003f86070 */
[C---:B------:R-:W-:Y:S01]  /*19ef0*/  ISETP.GE.U32.AND P5, PT, R8.reuse, 0x10, PT ;  /* 0x000000100800780c */ /* 0x040fe20003fa6070 */
[----:B0-----:R-:W-:Y:S02]  /*19f00*/  IMAD.MOV.U32 R2, RZ, RZ, RZ ;  /* 0x000000ffff027224 */ /* 0x001fe400078e00ff */
[----:B--2---:R-:W-:Y:S01]  /*19f10*/  @!P1 IMAD.MOV.U32 R2, RZ, RZ, R3 ;  /* 0x000000ffff029224 */ /* 0x004fe200078e0003 */
[----:B------:R-:W-:-:S03]  /*19f20*/  ISETP.NE.AND P1, PT, R8, RZ, PT ;  /* 0x000000ff0800720c */ /* 0x000fc60003f25270 */
[----:B------:R-:W-:-:S10]  /*19f30*/  IMAD.MOV.U32 R13, RZ, RZ, R2 ;  /* 0x000000ffff0d7224 */ /* 0x000fd400078e0002 */
[----:B------:R-:W-:Y:S05]  /*19f40*/  WARPSYNC.COLLECTIVE R15, `(.L_x_4172) ;  /* 0x000000000f087348 */ /* 0x000fea0003c00000 */
[----:B------:R0:W1:Y:S02]  /*19f50*/  SHFL.UP P6, R14, R13, R12, R11 ;  /* 0x0400000c0d0e7389 */ /* 0x00006400000c000b */
[----:B01----:R-:W-:Y:S01]  /*19f60*/  ENDCOLLECTIVE ;  /* 0x000000000000791b */ /* 0x003fe20003800000 */
.L_x_4172:
[----:B------:R-:W-:Y:S01]  /*19f70*/  IMAD.MOV.U32 R12, RZ, RZ, 0x2 ;  /* 0x00000002ff0c7424 */ /* 0x000fe200078e00ff */
[----:B------:R-:W-:-:S05]  /*19f80*/  SEL R5, R14, RZ, P1 ;  /* 0x000000ff0e057207 */ /* 0x000fca0000800000 */
[----:B------:R-:W-:-:S04]  /*19f90*/  IMAD.IADD R5, R2, 0x1, R5 ;  /* 0x0000000102057824 */ /* 0x000fc800078e0205 */
[----:B------:R-:W-:-:S07]  /*19fa0*/  IMAD.MOV.U32 R13, RZ, RZ, R5 ;  /* 0x000000ffff0d7224 */ /* 0x000fce00078e0005 */
[----:B------:R-:W-:Y:S05]  /*19fb0*/  WARPSYNC.COLLECTIVE R15, `(.L_x_4173) ;  /* 0x000000000f087348 */ /* 0x000fea0003c00000 */
[----:B------:R0:W1:Y:S02]  /*19fc0*/  SHFL.UP P6, R14, R13, R12, R11 ;  /* 0x0400000c0d0e7389 */ /* 0x00006400000c000b */
[----:B01----:R-:W-:Y:S01]  /*19fd0*/  ENDCOLLECTIVE ;  /* 0x000000000000791b */ /* 0x003fe20003800000 */
.L_x_4173:
[----:B------:R-:W-:Y:S01]  /*19fe0*/  IMAD.MOV.U32 R12, RZ, RZ, 0x4 ;  /* 0x00000004ff0c7424 */ /* 0x000fe200078e00ff */
[----:B------:R-:W-:-:S04]  /*19ff0*/  SEL R6, R14, RZ, P2 ;  /* 0x000000ff0e067207 */ /* 0x000fc80001000000 */
[----:B------:R-:W-:-:S05]  /*1a000*/  IADD3 R6, R5, R6, RZ ;  /* 0x0000000605067210 */ /* 0x000fca0007ffe0ff */
[----:B------:R-:W-:-:S07]  /*1a010*/  IMAD.MOV.U32 R13, RZ, RZ, R6 ;  /* 0x000000ffff0d7224 */ /* 0x000fce00078e0006 */
[----:B------:R-:W-:Y:S05]  /*1a020*/  WARPSYNC.COLLECTIVE R15, `(.L_x_4174) ;  /* 0x000000000f087348 */ /* 0x000fea0003c00000 */
[----:B------:R0:W1:Y:S02]  /*1a030*/  SHFL.UP P6, R14, R13, R12, R11 ;  /* 0x0400000c0d0e7389 */ /* 0x00006400000c000b */
[----:B01----:R-:W-:Y:S01]  /*1a040*/  ENDCOLLECTIVE ;  /* 0x000000000000791b */ /* 0x003fe20003800000 */
.L_x_4174:
[----:B------:R-:W-:Y:S01]  /*1a050*/  IMAD.MOV.U32 R12, RZ, RZ, 0x8 ;  /* 0x00000008ff0c7424 */ /* 0x000fe200078e00ff */
[----:B------:R-:W-:-:S05]  /*1a060*/  SEL R7, R14, RZ, P3 ;  /* 0x000000ff0e077207 */ /* 0x000fca0001800000 */
[----:B------:R-:W-:-:S04]  /*1a070*/  IMAD.IADD R7, R6, 0x1, R7 ;  /* 0x0000000106077824 */ /* 0x000fc800078e0207 */
[----:B------:R-:W-:-:S07]  /*1a080*/  IMAD.MOV.U32 R13, RZ, RZ, R7 ;  /* 0x000000ffff0d7224 */ /* 0x000fce00078e0007 */
[----:B------:R-:W-:Y:S05]  /*1a090*/  WARPSYNC.COLLECTIVE R15, `(.L_x_4175) ;  /* 0x000000000f087348 */ /* 0x000fea0003c00000 */
[----:B------:R0:W1:Y:S02]  /*1a0a0*/  SHFL.UP P6, R14, R13, R12, R11 ;  /* 0x0400000c0d0e7389 */ /* 0x00006400000c000b */
[----:B01----:R-:W-:Y:S01]  /*1a0b0*/  ENDCOLLECTIVE ;  /* 0x000000000000791b */ /* 0x003fe20003800000 */
.L_x_4175:
[----:B------:R-:W-:Y:S01]  /*1a0c0*/  IMAD.MOV.U32 R12, RZ, RZ, 0x10 ;  /* 0x00000010ff0c7424 */ /* 0x000fe200078e00ff */
[----:B------:R-:W-:-:S05]  /*1a0d0*/  SEL R14, R14, RZ, P4 ;  /* 0x000000ff0e0e7207 */ /* 0x000fca0002000000 */
[----:B------:R-:W-:-:S04]  /*1a0e0*/  IMAD.IADD R5, R7, 0x1, R14 ;  /* 0x0000000107057824 */ /* 0x000fc800078e020e */
[----:B------:R-:W-:-:S07]  /*1a0f0*/  IMAD.MOV.U32 R13, RZ, RZ, R5 ;  /* 0x000000ffff0d7224 */ /* 0x000fce00078e0005 */
[----:B------:R-:W-:Y:S05]  /*1a100*/  WARPSYNC.COLLECTIVE R15, `(.L_x_4176) ;  /* 0x000000000f087348 */ /* 0x000fea0003c00000 */
[----:B------:R0:W1:Y:S02]  /*1a110*/  SHFL.UP P6, R14, R13, R12, R11 ;  /* 0x0400000c0d0e7389 */ /* 0x00006400000c000b */
[----:B01----:R-:W-:Y:S01]  /*1a120*/  ENDCOLLECTIVE ;  /* 0x000000000000791b */ /* 0x003fe20003800000 */
.L_x_4176:
        /* <DEDUP_REMOVED lines=8> */
.L_x_4177:
[----:B------:R-:W-:Y:S05]  /*1a1b0*/  BRA `(.L_x_4178) ;  /* 0xffffffc0008c7947 */ /* 0x000fea000383ffff */
.L_x_4053:
        /* <DEDUP_REMOVED lines=8> */
.L_x_4180:
[----:B------:R-:W-:Y:S05]  /*1a240*/  BSYNC B0 ;  /* 0x0000000000007941 */ /* 0x000fea0003800000 */
.L_x_4179:
        /* <DEDUP_REMOVED lines=8> */
.L_x_4181:
[----:B------:R-:W-:Y:S01]  /*1a2d0*/  IMAD.MOV.U32 R12, RZ, RZ, 0x4 ;  /* 0x00000004ff0c7424 */ /* 0x000fe200078e00ff */
[----:B------:R-:W-:-:S05]  /*1a2e0*/  SEL R14, R14, RZ, P2 ;  /* 0x000000ff0e0e7207 */ /* 0x000fca0001000000 */
[----:B------:R-:W-:-:S04]  /*1a2f0*/  IMAD.IADD R3, R13, 0x1, R14 ;  /* 0x000000010d037824 */ /* 0x000fc800078e020e */
[----:B------:R-:W-:-:S07]  /*1a300*/  IMAD.MOV.U32 R13, RZ, RZ, R3 ;  /* 0x000000ffff0d7224 */ /* 0x000fce00078e0003 */
[----:B------:R-:W-:Y:S05]  /*1a310*/  WARPSYNC.COLLECTIVE R15, `(.L_x_4182) ;  /* 0x000000000f087348 */ /* 0x000fea0003c00000 */
[----:B------:R0:W1:Y:S02]  /*1a320*/  SHFL.UP P6, R14, R13, R12, R11 ;  /* 0x0400000c0d0e7389 */ /* 0x00006400000c000b */
[----:B01----:R-:W-:Y:S01]  /*1a330*/  ENDCOLLECTIVE ;  /* 0x000000000000791b */ /* 0x003fe20003800000 */
.L_x_4182:
[----:B------:R-:W-:Y:S01]  /*1a340*/  IMAD.MOV.U32 R12, RZ, RZ, 0x8 ;  /* 0x00000008ff0c7424 */ /* 0x000fe200078e00ff */
[----:B------:R-:W-:-:S05]  /*1a350*/  SEL R14, R14, RZ, P3 ;  /* 0x000000ff0e0e7207 */ /* 0x000fca0001800000 */
[----:B------:R-:W-:-:S04]  /*1a360*/  IMAD.IADD R5, R3, 0x1, R14 ;  /* 0x0000000103057824 */ /* 0x000fc800078e020e */
[----:B------:R-:W-:-:S07]  /*1a370*/  IMAD.MOV.U32 R13, RZ, RZ, R5 ;  /* 0x000000ffff0d7224 */ /* 0x000fce00078e0005 */
[----:B------:R-:W-:Y:S05]  /*1a380*/  WARPSYNC.COLLECTIVE R15, `(.L_x_4183) ;  /* 0x000000000f087348 */ /* 0x000fea0003c00000 */
[----:B------:R0:W1:Y:S02]  /*1a390*/  SHFL.UP P6, R14, R13, R12, R11 ;  /* 0x0400000c0d0e7389 */ /* 0x00006400000c000b */
[----:B01----:R-:W-:Y:S01]  /*1a3a0*/  ENDCOLLECTIVE ;  /* 0x000000000000791b */ /* 0x003fe20003800000 */
.L_x_4183:
[----:B------:R-:W-:Y:S01]  /*1a3b0*/  IMAD.MOV.U32 R12, RZ, RZ, 0x10 ;  /* 0x00000010ff0c7424 */ /* 0x000fe200078e00ff */
[----:B------:R-:W-:-:S05]  /*1a3c0*/  SEL R6, R14, RZ, P4 ;  /* 0x000000ff0e067207 */ /* 0x000fca0002000000 */
[----:B------:R-:W-:-:S04]  /*1a3d0*/  IMAD.IADD R6, R5, 0x1, R6 ;  /* 0x0000000105067824 */ /* 0x000fc800078e0206 */
[----:B------:R-:W-:-:S07]  /*1a3e0*/  IMAD.MOV.U32 R13, RZ, RZ, R6 ;  /* 0x000000ffff0d7224 */ /* 0x000fce00078e0006 */
[----:B------:R-:W-:Y:S05]  /*1a3f0*/  WARPSYNC.COLLECTIVE R15, `(.L_x_4184) ;  /* 0x000000000f087348 */ /* 0x000fea0003c00000 */
[----:B------:R0:W1:Y:S02]  /*1a400*/  SHFL.UP P6, R14, R13, R12, R11 ;  /* 0x0400000c0d0e7389 */ /* 0x00006400000c000b */
[----:B01----:R-:W-:Y:S01]  /*1a410*/  ENDCOLLECTIVE ;  /* 0x000000000000791b */ /* 0x003fe20003800000 */
.L_x_4184:
        /* <DEDUP_REMOVED lines=8> */
.L_x_4185:
[----:B------:R-:W-:Y:S05]  /*1a4a0*/  BRA `(.L_x_4186) ;  /* 0xffffffc0006c7947 */ /* 0x000fea000383ffff */
.L_x_4055:
[----:B------:R-:W-:Y:S01]  /*1a4b0*/  BSSY B0, `(.L_x_4187) ;  /* 0x0000006000007945 */ /* 0x000fe20003800000 */
[----:B------:R-:W-:Y:S01]  /*1a4c0*/  PLOP3.LUT P6, PT, P6, PT, PT, 0x8, 0x0 ;  /* 0x000000000000781c */ /* 0x000fe200037ce170 */
[----:B------:R-:W-:-:S12]  /*1a4d0*/  IMAD.MOV.U32 R15, RZ, RZ, -0x1 ;  /* 0xffffffffff0f7424 */ /* 0x000fd800078e00ff */
[----:B0-----:R-:W-:Y:S05]  /*1a4e0*/  WARPSYNC.COLLECTIVE R15, `(.L_x_4188) ;  /* 0x000000000f087348 */ /* 0x001fea0003c00000 */
[----:B------:R-:W-:Y:S01]  /*1a4f0*/  VOTE.ANY R14, PT, P6 ;  /* 0x00000000000e7806 */ /* 0x000fe200030e0100 */
[----:B0-----:R-:W-:Y:S06]  /*1a500*/  ENDCOLLECTIVE ;  /* 0x000000000000791b */ /* 0x001fec0003800000 */
.L_x_4188:
[----:B------:R-:W-:Y:S05]  /*1a510*/  BSYNC B0 ;  /* 0x0000000000007941 */ /* 0x000fea0003800000 */
.L_x_4187:
        /* <DEDUP_REMOVED lines=9> */
.L_x_4189:
[----:B------:R-:W-:Y:S01]  /*1a5b0*/  IMAD.MOV.U32 R17, RZ, RZ, R14 ;  /* 0x000000ffff117224 */ /* 0x000fe200078e000e */
[----:B------:R-:W-:Y:S06]  /*1a5c0*/  BRA `(.L_x_4190) ;  /* 0xffffffc0005c7947 */ /* 0x000fec000383ffff */
.L_x_4057:
[----:B------:R-:W-:Y:S01]  /*1a5d0*/  BSSY B0, `(.L_x_4191) ;  /* 0x0000007000007945 */ /* 0x000fe20003800000 */
[----:B------:R-:W-:Y:S02]  /*1a5e0*/  IMAD.MOV.U32 R13, RZ, RZ, R3 ;  /* 0x000000ffff0d7224 */ /* 0x000fe400078e0003 */
[----:B------:R-:W-:Y:S02]  /*1a5f0*/  IMAD.MOV.U32 R11, RZ, RZ, 0x1f ;  /* 0x0000001fff0b7424 */ /* 0x000fe400078e00ff */
[----:B------:R-:W-:-:S07]  /*1a600*/  IMAD.MOV.U32 R15, RZ, RZ, -0x1 ;  /* 0xffffffffff0f7424 */ /* 0x000fce00078e00ff */
[----:B012---:R-:W-:Y:S05]  /*1a610*/  WARPSYNC.COLLECTIVE R15, `(.L_x_4192) ;  /* 0x000000000f087348 */ /* 0x007fea0003c00000 */
[----:B------:R3:W4:Y:S02]  /*1a620*/  SHFL.IDX P6, R14, R13, R12, R11 ;  /* 0x0000000c0d0e7389 */ /* 0x00072400000c000b */
[----:B01234-:R-:W-:Y:S01]  /*1a630*/  ENDCOLLECTIVE ;  /* 0x000000000000791b */ /* 0x01ffe20003800000 */
.L_x_4192:
[----:B------:R-:W-:Y:S05]  /*1a640*/  BSYNC B0 ;  /* 0x0000000000007941 */ /* 0x000fea0003800000 */
.L_x_4191:
[----:B------:R-:W-:Y:S05]  /*1a650*/  BRA `(.L_x_4056) ;  /* 0xffffffc000547947 */ /* 0x000fea000383ffff */
.L_x_4061:
[----:B0-----:R0:W1:Y:S02]  /*1a660*/  SYNCS.PHASECHK.TRANS64.TRYWAIT P0, [R4+URZ+0x28c20], R0 ;  /* 0x028c2000040075a7 */ /* 0x001064000800017f */
[----:B-1----:R-:W-:Y:S05]  /*1a670*/  @!P0 NANOSLEEP.SYNCS 0x989680 ;  /* 0x009896800000895d */ /* 0x002fea0003900000 */
[----:B------:R-:W1:Y:S02]  /*1a680*/  @!P0 SYNCS.PHASECHK.TRANS64 P0, [R4+URZ+0x28c20], R0 ;  /* 0x028c2000040085a7 */ /* 0x000e64000800007f */
[----:B-1----:R-:W-:Y:S05]  /*1a690*/  @!P0 BRA `(.L_x_4061) ;  /* 0xfffffffc00f08947 */ /* 0x002fea000383ffff */
[----:B------:R-:W-:Y:S05]  /*1a6a0*/  BRA `(.L_x_4193) ;  /* 0xffffffc400407947 */ /* 0x000fea000383ffff */
.L_x_4062:
        /* <DEDUP_REMOVED lines=8> */
[----:B0-23--:R-:W-:Y:S05]  /*1a730*/  WARPSYNC.COLLECTIVE R15, `(.L_x_4195) ;  /* 0x000000000f087348 */ /* 0x00dfea0003c00000 */
[----:B------:R1:W4:Y:S02]  /*1a740*/  SHFL.IDX P6, R14, R13, R12, R11 ;  /* 0x0000000c0d0e7389 */ /* 0x00032400000c000b */
[----:B01234-:R-:W-:Y:S01]  /*1a750*/  ENDCOLLECTIVE ;  /* 0x000000000000791b */ /* 0x01ffe20003800000 */
.L_x_4195:
[----:B------:R-:W-:Y:S05]  /*1a760*/  BSYNC B0 ;  /* 0x0000000000007941 */ /* 0x000fea0003800000 */
.L_x_4194:
[----:B------:R-:W-:Y:S05]  /*1a770*/  BRA `(.L_x_4196) ;  /* 0xffffffc400287947 */ /* 0x000fea000383ffff */
.L_x_4063:
[----:B------:R-:W-:Y:S01]  /*1a780*/  BSSY B0, `(.L_x_4197) ;  /* 0x0000006000007945 */ /* 0x000fe20003800000 */
[----:B------:R-:W-:-:S07]  /*1a790*/  IMAD.MOV.U32 R15, RZ, RZ, -0x1 ;  /* 0xffffffffff0f7424 */ /* 0x000fce00078e00ff */
[----:B0-23--:R-:W-:Y:S05]  /*1a7a0*/  WARPSYNC.COLLECTIVE R15, `(.L_x_4198) ;  /* 0x000000000f0c7348 */ /* 0x00dfea0003c00000 */
[----:B------:R-:W-:Y:S02]  /*1a7b0*/  ELECT P6, UR62, PT ;  /* 0x00000000003e782f */ /* 0x000fe400038c0000 */
[----:B------:R-:W-:Y:S01]  /*1a7c0*/  MOV R14, UR62 ;  /* 0x0000003e000e7c02 */ /* 0x000fe20008000f00 */
[----:B0-23--:R-:W-:Y:S10]  /*1a7d0*/  ENDCOLLECTIVE ;  /* 0x000000000000791b */ /* 0x00dff40003800000 */
.L_x_4198:
[----:B------:R-:W-:Y:S05]  /*1a7e0*/  BSYNC B0 ;  /* 0x0000000000007941 */ /* 0x000fea0003800000 */
.L_x_4197:
[----:B------:R-:W-:Y:S05]  /*1a7f0*/  BRA `(.L_x_4199) ;  /* 0xffffffc4001c7947 */ /* 0x000fea000383ffff */
.L_x_4065:
[----:B0-----:R0:W1:Y:S02]  /*1a800*/  SYNCS.PHASECHK.TRANS64.TRYWAIT P1, [R5+URZ+0x28c40], R0 ;  /* 0x028c4000050075a7 */ /* 0x001064000802017f */
[----:B-1----:R-:W-:Y:S05]  /*1a810*/  @!P1 NANOSLEEP.SYNCS 0x989680 ;  /* 0x009896800000995d */ /* 0x002fea0003900000 */
[----:B------:R-:W1:Y:S02]  /*1a820*/  @!P1 SYNCS.PHASECHK.TRANS64 P1, [R5+URZ+0x28c40], R0 ;  /* 0x028c4000050095a7 */ /* 0x000e64000802007f */
[----:B-1----:R-:W-:Y:S05]  /*1a830*/  @!P1 BRA `(.L_x_4065) ;  /* 0xfffffffc00f09947 */ /* 0x002fea000383ffff */
[----:B------:R-:W-:Y:S05]  /*1a840*/  BRA `(.L_x_4200) ;  /* 0xffffffc400387947 */ /* 0x000fea000383ffff */
.L_x_4067:
[----:B-1----:R1:W4:Y:S02]  /*1a850*/  SYNCS.PHASECHK.TRANS64.TRYWAIT P1, [R25+URZ+0x28c40], R2 ;  /* 0x028c4002190075a7 */ /* 0x002324000802017f */
[----:B----4-:R-:W-:Y:S05]  /*1a860*/  @!P1 NANOSLEEP.SYNCS 0x989680 ;  /* 0x009896800000995d */ /* 0x010fea0003900000 */
[----:B------:R-:W4:Y:S02]  /*1a870*/  @!P1 SYNCS.PHASECHK.TRANS64 P1, [R25+URZ+0x28c40], R2 ;  /* 0x028c4002190095a7 */ /* 0x000f24000802007f */
[----:B----4-:R-:W-:Y:S05]  /*1a880*/  @!P1 BRA `(.L_x_4067) ;  /* 0xfffffffc00f09947 */ /* 0x010fea000383ffff */
[----:B------:R-:W-:Y:S05]  /*1a890*/  BRA `(.L_x_4201) ;  /* 0xffffffc400447947 */ /* 0x000fea000383ffff */
.L_x_4069:
[----:B----4-:R4:W0:Y:S02]  /*1a8a0*/  SYNCS.PHASECHK.TRANS64.TRYWAIT P1, [R5+URZ+0x28c60], R0 ;  /* 0x028c6000050075a7 */ /* 0x010824000802017f */
[----:B0-----:R-:W-:Y:S05]  /*1a8b0*/  @!P1 NANOSLEEP.SYNCS 0x989680 ;  /* 0x009896800000995d */ /* 0x001fea0003900000 */
[----:B------:R-:W0:Y:S02]  /*1a8c0*/  @!P1 SYNCS.PHASECHK.TRANS64 P1, [R5+URZ+0x28c60], R0 ;  /* 0x028c6000050095a7 */ /* 0x000e24000802007f */
[----:B0-----:R-:W-:Y:S05]  /*1a8d0*/  @!P1 BRA `(.L_x_4069) ;  /* 0xfffffffc00f09947 */ /* 0x001fea000383ffff */
[----:B------:R-:W-:Y:S05]  /*1a8e0*/  BRA `(.L_x_4202) ;  /* 0xffffffc400407947 */ /* 0x000fea000383ffff */
.L_x_4203:
        /* <DEDUP_REMOVED lines=9> */
.L_x_15533:


//--------------------- .text._ZN7cutlass13device_kernelIN5flash11enable_sm90INS1_16FlashAttnFwdSm90INS1_25CollectiveMainloopFwdSm90ILi2EN4cute5tupleIJNS5_1CILi1EEES8_S8_EEENS6_IJNS7_ILi64EEESA_SA_EEELi512ENS_10bfloat16_tEfNS_4arch4Sm90ELb0ELb0ELb0ELb1ELb1ELb0ELb1ELb0ELb0ELb1ELb0ELb0EEENS1_21CollectiveEpilogueFwdINS6_IJSA_NS7_ILi512EEESA_EEES9_SC_SE_Li256ELb1ELb1ELb0ELb0EEENS1_36VarlenDynamicPersistentTileSchedulerILi64ELi64ELi256ELi128ELb0ELb1ELb1ELb0ELb1ELb1EEEEEEEEEvNT_6ParamsE --------------------------
	.section	.text._ZN7cutlass13device_kernelIN5flash11enable_sm90INS1_16FlashAttnFwdSm90INS1_25CollectiveMainloopFwdSm90ILi2EN4cute5tupleIJNS5_1CILi1EEES8_S8_EEENS6_IJNS7_ILi64EEESA_SA_EEELi512ENS_10bfloat16_tEfNS_4arch4Sm90ELb0ELb0ELb0ELb1ELb1ELb0ELb1ELb0ELb0ELb1ELb0ELb0EEENS1_21CollectiveEpilogueFwdINS6_IJSA_NS7_ILi512EEESA_EEES9_SC_SE_Li256ELb1ELb1ELb0ELb0EEENS1_36VarlenDynamicPersistentTileSchedulerILi64ELi64ELi256ELi128ELb0ELb1ELb1ELb0ELb1ELb1EEEEEEEEEvNT_6ParamsE,"ax",@progbits
	.align	128
.text._ZN7cutlass13device_kernelIN5flash11enable_sm90INS1_16FlashAttnFwdSm90INS1_25CollectiveMainloopFwdSm90ILi2EN4cute5tupleIJNS5_1CILi1EEES8_S8_EEENS6_IJNS7_ILi64EEESA_SA_EEELi512ENS_10bfloat16_tEfNS_4arch4Sm90ELb0ELb0ELb0ELb1ELb1ELb0ELb1ELb0ELb0ELb1ELb0ELb0EEENS1_21CollectiveEpilogueFwdINS6_IJSA_NS7_ILi512EEESA_EEES9_SC_SE_Li256ELb1ELb1ELb0ELb0EEENS1_36VarlenDynamicPersistentTileSchedulerILi64ELi64ELi256ELi128ELb0ELb1ELb1ELb0ELb1ELb1EEEEEEEEEvNT_6ParamsE:
        .type           _ZN7cutlass13device_kernelIN5flash11enable_sm90INS1_16FlashAttnFwdSm90INS1_25CollectiveMainloopFwdSm90ILi2EN4cute5tupleIJNS5_1CILi1EEES8_S8_EEENS6_IJNS7_ILi64EEESA_SA_EEELi512ENS_10bfloat16_tEfNS_4arch4Sm90ELb0ELb0ELb0ELb1ELb1ELb0ELb1ELb0ELb0ELb1ELb0ELb0EEENS1_21CollectiveEpilogueFwdINS6_IJSA_NS7_ILi512EEESA_EEES9_SC_SE_Li256ELb1ELb1ELb0ELb0EEENS1_36VarlenDynamicPersistentTileSchedulerILi64ELi64ELi256ELi128ELb0ELb1ELb1ELb0ELb1ELb1EEEEEEEEEvNT_6ParamsE,@function
        .size           _ZN7cutlass13device_kernelIN5flash11enable_sm90INS1_16FlashAttnFwdSm90INS1_25CollectiveMainloopFwdSm90ILi2EN4cute5tupleIJNS5_1CILi1EEES8_S8_EEENS6_IJNS7_ILi64EEESA_SA_EEELi512ENS_10bfloat16_tEfNS_4arch4Sm90ELb0ELb0ELb0ELb1ELb1ELb0ELb1ELb0ELb0ELb1ELb0ELb0EEENS1_21CollectiveEpilogueFwdINS6_IJSA_NS7_ILi512EEESA_EEES9_SC_SE_Li256ELb1ELb1ELb0ELb0EEENS1_36VarlenDynamicPersistentTileSchedulerILi64ELi64ELi256ELi128ELb0ELb1ELb1ELb0ELb1ELb1EEEEEEEEEvNT_6ParamsE,(.L_x_15534 - _ZN7cutlass13device_kernelIN5flash11enable_sm90INS1_16FlashAttnFwdSm90INS1_25CollectiveMainloopFwdSm90ILi2EN4cute5tupleIJNS5_1CILi1EEES8_S8_EEENS6_IJNS7_ILi64EEESA_SA_EEELi512ENS_10bfloat16_tEfNS_4arch4Sm90ELb0ELb0ELb0ELb1ELb1ELb0ELb1ELb0ELb0ELb1ELb0ELb0EEENS1_21CollectiveEpilogueFwdINS6_IJSA_NS7_ILi512EEESA_EEES9_SC_SE_Li256ELb1ELb1ELb0ELb0EEENS1_36VarlenDynamicPersistentTileSchedulerILi64ELi64ELi256ELi128ELb0ELb1ELb1ELb0ELb1ELb1EEEEEEEEEvNT_6ParamsE)
        .other          _ZN7cutlass13device_kernelIN5flash11enable_sm90INS1_16FlashAttnFwdSm90INS1_25CollectiveMainloopFwdSm90ILi2EN4cute5tupleIJNS5_1CILi1EEES8_S8_EEENS6_IJNS7_ILi64EEESA_SA_EEELi512ENS_10bfloat16_tEfNS_4arch4Sm90ELb0ELb0ELb0ELb1ELb1ELb0ELb1ELb0ELb0ELb1ELb0ELb0EEENS1_21CollectiveEpilogueFwdINS6_IJSA_NS7_ILi512EEESA_EEES9_SC_SE_Li256ELb1ELb1ELb0ELb0EEENS1_36VarlenDynamicPersistentTileSchedulerILi64ELi64ELi256ELi128ELb0ELb1ELb1ELb0ELb1ELb1EEEEEEEEEvNT_6ParamsE,@"STO_CUDA_ENTRY STV_DEFAULT"
_ZN7cutlass13device_kernelIN5flash11enable_sm90INS1_16FlashAttnFwdSm90INS1_25CollectiveMainloopFwdSm90ILi2EN4cute5tupleIJNS5_1CILi1EEES8_S8_EEENS6_IJNS7_ILi64EEESA_SA_EEELi512ENS_10bfloat16_tEfNS_4arch4Sm90ELb0ELb0ELb0ELb1ELb1ELb0ELb1ELb0ELb0ELb1ELb0ELb0EEENS1_21CollectiveEpilogueFwdINS6_IJSA_NS7_ILi512EEESA_EEES9_SC_SE_Li256ELb1ELb1ELb0ELb0EEENS1_36VarlenDynamicPersistentTileSchedulerILi64ELi64ELi256ELi128ELb0ELb1ELb1ELb0ELb1ELb1EEEEEEEEEvNT_6ParamsE:
        /* <DEDUP_REMOVED lines=11> */
[----:B------:R-:W-:-:S11]  /*00b0*/  ISETP.NE.AND P1, PT, R2, RZ, PT ;  /* 0x000000ff0200720c */ /* 0x000fd60003f25270 */
[----:B------:R-:W-:Y:S01]  /*00c0*/  VOTEU.ALL UP0, P0 ;  /* 0x00000000003f7886 */ /* 0x000fe20000000000 */
[----:B------:R-:W-:Y:S01]  /*00d0*/  VOTEU.ALL UP1, P0 ;  /* 0x00000000003f7886 */ /* 0x000fe20000020000 */
[----:B------:R-:W-:-:S03]  /*00e0*/  VOTEU.ALL UP2, P0 ;  /* 0x00000000003f7886 */ /* 0x000fc60000040000 */
[----:B------:R-:W0:Y:S01]  /*00f0*/  @!UP0 S2UR UR8, SR_CgaCtaId ;  /* 0x00000000000889c3 */ /* 0x000e220000008800 */
[----:B------:R-:W-:Y:S01]  /*0100*/  @!UP0 UMOV UR6, 0x400 ;  /* 0x0000040000068882 */ /* 0x000fe20000000000 */
[----:B------:R-:W-:-:S04]  /*0110*/  @!UP0 UIADD3 UR4, -UR4, 0x100000, URZ ;  /* 0x0010000004048890 */ /* 0x000fc8000fffe13f */
[----:B------:R-:W-:Y:S02]  /*0120*/  @!UP0 USHF.L.U32 UR5, UR4, 0xb, URZ ;  /* 0x0000000b04058899 */ /* 0x000fe4000800063f */
[----:B------:R-:W-:Y:S02]  /*0130*/  @!UP0 USHF.L.U32 UR4, UR4, 0x1, URZ ;  /* 0x0000000104048899 */ /* 0x000fe4000800063f */
[----:B0-----:R-:W-:Y:S02]  /*0140*/  @!UP0 ULEA UR8, UR8, UR6, 0x18 ;  /* 0x0000000608088291 */ /* 0x001fe4000f8ec03f */
[----:B------:R-:W-:-:S04]  /*0150*/  @!UP0 UIADD3 UR6, -UR7, 0x100000, URZ ;  /* 0x0010000007068890 */ /* 0x000fc8000fffe13f */
[----:B------:R-:W-:Y:S02]  /*0160*/  @!UP0 USHF.L.U32 UR7, UR6, 0xb, URZ ;  /* 0x0000000b06078899 */ /* 0x000fe4000800063f */
[----:B------:R-:W-:Y:S01]  /*0170*/  @!UP0 USHF.L.U32 UR6, UR6, 0x1, URZ ;  /* 0x0000000106068899 */ /* 0x000fe2000800063f */
[----:B------:R-:W-:-:S05]  /*0180*/  VOTEU.ALL UP0, P0 ;  /* 0x00000000003f7886 */ /* 0x000fca0000000000 */
[----:B------:R0:W2:Y:S01]  /*0190*/  @!UP0 SYNCS.EXCH.64 URZ, [UR8+0x38800], UR4 ;  /* 0x03880004083f85b2 */ /* 0x0000a20008000100 */
[----:B------:R0:W3:Y:S05]  /*01a0*/  @!UP1 SYNCS.EXCH.64 URZ, [UR8+0x38810], UR4 ;  /* 0x03881004083f95b2 */ /* 0x0000ea0008000100 */
[----:B------:R0:W4:Y:S02]  /*01b0*/  @!UP2 SYNCS.EXCH.64 URZ, [UR8+0x38820], UR6 ;  /* 0x03882006083fa5b2 */ /* 0x0001240008000100 */
        /* <DEDUP_REMOVED lines=11> */
[----:B------:R0:W0:Y:S01]  /*0270*/  SYNCS.EXCH.64 URZ, [UR6+0x38840], UR4 ;  /* 0x03884004063f75b2 */ /* 0x0000220008000100 */
[----:B------:R0:W0:Y:S01]  /*0280*/  SYNCS.EXCH.64 URZ, [UR6+0x38838], UR4 ;  /* 0x03883804063f75b2 */ /* 0x0000220008000100 */
[----:B------:R0:W0:Y:S01]  /*0290*/  SYNCS.EXCH.64 URZ, [UR6+0x38848], UR4 ;  /* 0x03884804063f75b2 */ /* 0x0000220008000100 */
[----:B------:R-:W-:Y:S01]  /*02a0*/  NOP ;  /* 0x0000000000007918 */ /* 0x000fe20000000000 */
.L_x_4204:
        /* <DEDUP_REMOVED lines=22> */
.L_x_4205:
        /* <DEDUP_REMOVED lines=18> */
.L_x_4206:
        /* <DEDUP_REMOVED lines=22> */
.L_x_4207:
        /* <DEDUP_REMOVED lines=23> */
.L_x_4208:
        /* <DEDUP_REMOVED lines=8> */
.L_x_4210:
        /* <DEDUP_REMOVED lines=23> */
[----:B------:R-:W-:Y:S01]  /*09f0*/  IMAD.MOV.U32 R196, RZ, RZ, RZ ;  /* 0x000000ffffc47224 */ /* 0x000fe200078e00ff */
[----:B------:R-:W-:Y:S01]  /*0a00*/  SHF.R.S32.HI R3, RZ, 0x1f, R202 ;  /* 0x0000001fff037819 */ /* 0x000fe200000114ca */
[----:B------:R-:W-:Y:S01]  /*0a10*/  ULOP3.LUT UR41, UR38, 0x1, URZ, 0xfc, !UPT ;  /* 0x0000000126297892 */ /* 0x000fe2000f8efc3f */
[----:B------:R-:W-:Y:S02]  /*0a20*/  UMOV UR36, URZ ;  /* 0x0000003f00247c82 */ /* 0x000fe40008000000 */
[CC--:B------:R-:W-:Y:S02]  /*0a30*/  LEA.HI R2, R3.reuse, R202.reuse, RZ, 0x4 ;  /* 0x000000ca03027211 */ /* 0x0c0fe400078f20ff */
[----:B------:R-:W-:-:S02]  /*0a40*/  LEA.HI R4, R3, R202, RZ, 0x5 ;  /* 0x000000ca03047211 */ /* 0x000fc400078f28ff */
[----:B------:R-:W-:Y:S02]  /*0a50*/  SHF.R.S32.HI R5, RZ, 0x4, R2 ;  /* 0x00000004ff057819 */ /* 0x000fe40000011402 */
[C---:B------:R-:W-:Y:S02]  /*0a60*/  LOP3.LUT R7, R2.reuse, 0xfffffff0, RZ, 0xc0, !PT ;  /* 0xfffffff002077812 */ /* 0x040fe400078ec0ff */
[----:B------:R-:W-:Y:S02]  /*0a70*/  LEA.HI R0, R2, R5, RZ, 0x1 ;  /* 0x0000000502007211 */ /* 0x000fe400078f08ff */
[--C-:B------:R-:W-:Y:S01]  /*0a80*/  SHF.R.S32.HI R11, RZ, 0x5, R4.reuse ;  /* 0x00000005ff0b7819 */ /* 0x100fe20000011404 */
[----:B------:R-:W-:Y:S01]  /*0a90*/  IMAD.IADD R6, R202, 0x1, -R7 ;  /* 0x00000001ca067824 */ /* 0x000fe200078e0a07 */
[----:B------:R-:W-:Y:S02]  /*0aa0*/  LOP3.LUT R0, R0, 0x1ffffffe, RZ, 0xc0, !PT ;  /* 0x1ffffffe00007812 */ /* 0x000fe400078ec0ff */
[----:B------:R-:W-:-:S02]  /*0ab0*/  SHF.R.S32.HI R4, RZ, 0x1f, R4 ;  /* 0x0000001fff047819 */ /* 0x000fc40000011404 */
[----:B------:R-:W-:Y:S01]  /*0ac0*/  SHF.R.S32.HI R7, RZ, 0x1f, R6 ;  /* 0x0000001fff077819 */ /* 0x000fe20000011406 */
[----:B------:R-:W-:Y:S01]  /*0ad0*/  IMAD.IADD R8, R5, 0x1, -R0 ;  /* 0x0000000105087824 */ /* 0x000fe200078e0a00 */
[CC--:B------:R-:W-:Y:S02]  /*0ae0*/  LEA.HI R5, R3.reuse, R202.reuse, RZ, 0x2 ;  /* 0x000000ca03057211 */ /* 0x0c0fe400078f10ff */
[----:B------:R-:W-:Y:S02]  /*0af0*/  LEA.HI R0, R3, R202, RZ, 0x7 ;  /* 0x000000ca03007211 */ /* 0x000fe400078f38ff */
[----:B------:R-:W-:Y:S02]  /*0b00*/  LOP3.LUT R9, R5, 0xfffffffc, RZ, 0xc0, !PT ;  /* 0xfffffffc05097812 */ /* 0x000fe400078ec0ff */
[----:B------:R-:W-:Y:S02]  /*0b10*/  LOP3.LUT R5, R0, 0xffffff80, RZ, 0xc0, !PT ;  /* 0xffffff8000057812 */ /* 0x000fe400078ec0ff */
[----:B------:R-:W-:Y:S01]  /*0b20*/  LEA.HI R4, R4, R11, RZ, 0x2 ;  /* 0x0000000b04047211 */ /* 0x000fe200078f10ff */
[C---:B------:R-:W-:Y:S01]  /*0b30*/  IMAD.IADD R12, R202.reuse, 0x1, -R9 ;  /* 0x00000001ca0c7824 */ /* 0x040fe200078e0a09 */
[----:B------:R-:W-:Y:S01]  /*0b40*/  SHF.R.S32.HI R197, RZ, 0x7, R0 ;  /* 0x00000007ffc57819 */ /* 0x000fe20000011400 */
[----:B------:R-:W-:Y:S01]  /*0b50*/  IMAD.IADD R5, R202, 0x1, -R5 ;  /* 0x00000001ca057824 */ /* 0x000fe200078e0a05 */
[----:B------:R-:W-:-:S02]  /*0b60*/  LOP3.LUT R4, R4, 0x3ffffc, RZ, 0xc0, !PT ;  /* 0x003ffffc04047812 */ /* 0x000fc400078ec0ff */
[----:B------:R-:W-:Y:S01]  /*0b70*/  LEA.HI R9, R12, R12, RZ, 0x1 ;  /* 0x0000000c0c097211 */ /* 0x000fe200078f08ff */
[----:B------:R-:W-:Y:S01]  /*0b80*/  IMAD R15, R197, 0x100, R6 ;  /* 0x00000100c50f7824 */ /* 0x000fe200078e0206 */
[----:B------:R-:W-:Y:S01]  /*0b90*/  SHF.R.S32.HI R2, RZ, 0x1f, R5 ;  /* 0x0000001fff027819 */ /* 0x000fe20000011405 */
[----:B------:R-:W-:Y:S01]  /*0ba0*/  IMAD.IADD R10, R11, 0x1, -R4 ;  /* 0x000000010b0a7824 */ /* 0x000fe200078e0a04 */
[----:B------:R-:W-:Y:S02]  /*0bb0*/  LEA.HI R7, R7, R6, RZ, 0x3 ;  /* 0x0000000607077211 */ /* 0x000fe400078f18ff */
[----:B------:R-:W-:Y:S01]  /*0bc0*/  LEA.HI R4, R2, R5, RZ, 0x2 ;  /* 0x0000000502047211 */ /* 0x000fe200078f10ff */
[----:B------:R-:W-:Y:S01]  /*0bd0*/  IMAD R16, R10, 0x10, R15 ;  /* 0x000000100a107824 */ /* 0x000fe200078e020f */
[----:B------:R-:W-:Y:S02]  /*0be0*/  LOP3.LUT R13, R9, 0x1ffffffe, RZ, 0xc0, !PT ;  /* 0x1ffffffe090d7812 */ /* 0x000fe400078ec0ff */
[----:B------:R-:W-:-:S02]  /*0bf0*/  LOP3.LUT R9, R7, 0xfffffff8, RZ, 0xc0, !PT ;  /* 0xfffffff807097812 */ /* 0x000fc400078ec0ff */
[----:B------:R-:W-:Y:S01]  /*0c00*/  LOP3.LUT R10, R4, 0x7ffffffc, RZ, 0xc0, !PT ;  /* 0x7ffffffc040a7812 */ /* 0x000fe200078ec0ff */
[----:B------:R-:W-:Y:S01]  /*0c10*/  IMAD.IADD R200, R12, 0x1, -R13 ;  /* 0x000000010cc87824 */ /* 0x000fe200078e0a0d */
[----:B------:R-:W-:Y:S01]  /*0c20*/  LEA.HI R3, R3, R202, RZ, 0x3 ;  /* 0x000000ca03037211 */ /* 0x000fe200078f18ff */
[----:B------:R-:W-:Y:S01]  /*0c30*/  IMAD.IADD R9, R6, 0x1, -R9 ;  /* 0x0000000106097824 */ /* 0x000fe200078e0a09 */
[----:B------:R-:W-:Y:S01]  /*0c40*/  LEA.HI R6, R2, R5, RZ, 0x5 ;  /* 0x0000000502067211 */ /* 0x000fe200078f28ff */
[----:B------:R-:W-:Y:S01]  /*0c50*/  IMAD.IADD R18, R5, 0x1, -R10 ;  /* 0x0000000105127824 */ /* 0x000fe200078e0a0a */
[--C-:B------:R-:W-:Y:S01]  /*0c60*/  SHF.R.S32.HI R2, RZ, 0x2, R4.reuse ;  /* 0x00000002ff027819 */ /* 0x100fe20000011404 */
[----:B------:R-:W-:Y:S01]  /*0c70*/  IMAD.SHL.U32 R10, R7, 0x40, RZ ;  /* 0x00000040070a7824 */ /* 0x000fe200078e00ff */
[----:B------:R-:W-:Y:S01]  /*0c80*/  SHF.R.S32.HI R5, RZ, 0x1f, R4 ;  /* 0x0000001fff057819 */ /* 0x000fe20000011404 */
[----:B------:R-:W-:Y:S01]  /*0c90*/  IMAD.SHL.U32 R4, R9, 0x40, RZ ;  /* 0x0000004009047824 */ /* 0x000fe200078e00ff */
[----:B------:R-:W-:Y:S01]  /*0ca0*/  SHF.R.S32.HI R6, RZ, 0x5, R6 ;  /* 0x00000005ff067819 */ /* 0x000fe20000011406 */
[----:B------:R-:W-:Y:S01]  /*0cb0*/  IMAD.SHL.U32 R7, R8, 0x8, RZ ;  /* 0x0000000808077824 */ /* 0x000fe200078e00ff */
[----:B------:R-:W-:Y:S01]  /*0cc0*/  LEA.HI R5, R5, R2, RZ, 0x3 ;  /* 0x0000000205057211 */ /* 0x000fe200078f18ff */
[----:B------:R-:W-:Y:S01]  /*0cd0*/  IMAD.SHL.U32 R18, R18, 0x2, RZ ;  /* 0x0000000212127824 */ /* 0x000fe200078e00ff */
[----:B------:R-:W-:Y:S01]  /*0ce0*/  LOP3.LUT R4, R4, 0x1c0, RZ, 0xc0, !PT ;  /* 0x000001c004047812 */ /* 0x000fe200078ec0ff */
[----:B------:R-:W-:Y:S01]  /*0cf0*/  IMAD.U32 R201, R16, 0x40, R7 ;  /* 0x0000004010c97824 */ /* 0x000fe200078e0007 */
[----:B------:R-:W-:-:S02]  /*0d00*/  LOP3.LUT R5, R5, 0xfffffff8, RZ, 0xc0, !PT ;  /* 0xfffffff805057812 */ /* 0x000fc400078ec0ff */
[----:B------:R-:W-:Y:S02]  /*0d10*/  LOP3.LUT R7, R4, 0x8, R7, 0xf8, !PT ;  /* 0x0000000804077812 */ /* 0x000fe400078ef807 */
[----:B------:R-:W-:Y:S01]  /*0d20*/  LOP3.LUT R10, R10, 0x7ffffe00, RZ, 0xc0, !PT ;  /* 0x7ffffe000a0a7812 */ /* 0x000fe200078ec0ff */
[----:B------:R-:W-:Y:S01]  /*0d30*/  IMAD.IADD R5, R2, 0x1, -R5 ;  /* 0x0000000102057824 */ /* 0x000fe200078e0a05 */
[----:B------:R-:W-:Y:S01]  /*0d40*/  SHF.R.U32.HI R4, RZ, 0x3, R4 ;  /* 0x00000003ff047819 */ /* 0x000fe20000011604 */
[----:B------:R-:W-:Y:S01]  /*0d50*/  IMAD.MOV.U32 R2, RZ, RZ, RZ ;  /* 0x000000ffff027224 */ /* 0x000fe200078e00ff */
[----:B------:R-:W-:Y:S01]  /*0d60*/  R2P PR, R9, 0x6 ;  /* 0x0000000609007804 */ /* 0x000fe20000000000 */
[----:B------:R-:W-:Y:S01]  /*0d70*/  IMAD R10, R11, 0x400, R10 ;  /* 0x000004000b0a7824 */ /* 0x000fe200078e020a */
[----:B------:R-:W-:Y:S01]  /*0d80*/  LOP3.LUT R7, R7, R4, RZ, 0x3c, !PT ;  /* 0x0000000407077212 */ /* 0x000fe200078e3cff */
[----:B------:R-:W-:Y:S01]  /*0d90*/  IMAD R17, R6, 0x10, R5 ;  /* 0x0000001006117824 */ /* 0x000fe200078e0205 */
[----:B------:R-:W-:Y:S01]  /*0da0*/  LOP3.LUT R5, R3, 0xfffffff8, RZ, 0xc0, !PT ;  /* 0xfffffff803057812 */ /* 0x000fe200078ec0ff */
[----:B------:R-:W-:Y:S01]  /*0db0*/  IMAD.MOV.U32 R6, RZ, RZ, R14 ;  /* 0x000000ffff067224 */ /* 0x000fe200078e000e */
[----:B------:R-:W-:Y:S01]  /*0dc0*/  LEA.HI R0, R0, R197, RZ, 0x1 ;  /* 0x000000c500007211 */ /* 0x000fe200078f08ff */
[----:B------:R-:W-:Y:S01]  /*0dd0*/  IMAD.IADD R7, R10, 0x1, R7 ;  /* 0x000000010a077824 */ /* 0x000fe200078e0207 */
[----:B------:R-:W-:Y:S01]  /*0de0*/  SEL R184, R184, 0xffffffe0, !P1 ;  /* 0xffffffe0b8b87807 */ /* 0x000fe20004800000 */
[----:B------:R-:W-:Y:S01]  /*0df0*/  IMAD.IADD R194, R202, 0x1, -R5 ;  /* 0x00000001cac27824 */ /* 0x000fe200078e0a05 */
[----:B------:R-:W-:Y:S01]  /*0e00*/  LOP3.LUT R0, R0, 0xfffffe, RZ, 0xc0, !PT ;  /* 0x00fffffe00007812 */ /* 0x000fe200078ec0ff */
[----:B------:R-:W-:Y:S01]  /*0e10*/  IMAD R200, R200, 0x8, R17 ;  /* 0x00000008c8c87824 */ /* 0x000fe200078e0211 */
[----:B------:R-:W-:Y:S01]  /*0e20*/  LEA R22, R7, UR40, 0x1 ;  /* 0x0000002807167c11 */ /* 0x000fe2000f8e08ff */
[----:B------:R-:W-:Y:S01]  /*0e30*/  IMAD.SHL.U32 R16, R194, 0x8, RZ ;  /* 0x00000008c2107824 */ /* 0x000fe200078e00ff */
[----:B------:R-:W-:Y:S01]  /*0e40*/  SHF.R.S32.HI R195, RZ, 0x3, R3 ;  /* 0x00000003ffc37819 */ /* 0x000fe20000011403 */
[----:B------:R-:W-:-:S02]  /*0e50*/  IMAD.IADD R0, R197, 0x1, -R0 ;  /* 0x00000001c5007824 */ /* 0x000fc400078e0a00 */
[----:B------:R-:W-:Y:S02]  /*0e60*/  VIADD R185, R22, 0x36400 ;  /* 0x0003640016b97836 */ /* 0x000fe40000000000 */
[C---:B------:R-:W-:Y:S02]  /*0e70*/  VIADD R192, R16.reuse, 0x40 ;  /* 0x0000004010c07836 */ /* 0x040fe40000000000 */
[C---:B------:R-:W-:Y:S02]  /*0e80*/  VIADD R191, R16.reuse, 0x80 ;  /* 0x0000008010bf7836 */ /* 0x040fe40000000000 */
[C---:B------:R-:W-:Y:S01]  /*0e90*/  VIADD R190, R16.reuse, 0xc0 ;  /* 0x000000c010be7836 */ /* 0x040fe20000000000 */
[----:B------:R-:W-:Y:S01]  /*0ea0*/  SHF.R.S32.HI R209, RZ, 0x1f, R192 ;  /* 0x0000001fffd17819 */ /* 0x000fe200000114c0 */
[C---:B------:R-:W-:Y:S01]  /*0eb0*/  VIADD R189, R16.reuse, 0x100 ;  /* 0x0000010010bd7836 */ /* 0x040fe20000000000 */
[----:B------:R-:W-:Y:S01]  /*0ec0*/  SHF.R.S32.HI R208, RZ, 0x1f, R191 ;  /* 0x0000001fffd07819 */ /* 0x000fe200000114bf */
[C---:B------:R-:W-:Y:S01]  /*0ed0*/  VIADD R188, R16.reuse, 0x140 ;  /* 0x0000014010bc7836 */ /* 0x040fe20000000000 */
[----:B------:R-:W-:Y:S01]  /*0ee0*/  SHF.R.S32.HI R207, RZ, 0x1f, R190 ;  /* 0x0000001fffcf7819 */ /* 0x000fe200000114be */
[C---:B------:R-:W-:Y:S01]  /*0ef0*/  VIADD R199, R16.reuse, 0x180 ;  /* 0x0000018010c77836 */ /* 0x040fe20000000000 */
[----:B------:R-:W-:Y:S01]  /*0f00*/  SHF.R.S32.HI R206, RZ, 0x1f, R189 ;  /* 0x0000001fffce7819 */ /* 0x000fe200000114bd */
[----:B------:R-:W-:Y:S01]  /*0f10*/  VIADD R198, R16, 0x1c0 ;  /* 0x000001c010c67836 */ /* 0x000fe20000000000 */
[----:B------:R-:W-:Y:S01]  /*0f20*/  SHF.R.S32.HI R205, RZ, 0x1f, R188 ;  /* 0x0000001fffcd7819 */ /* 0x000fe200000114bc */
[----:B------:R-:W-:Y:S01]  /*0f30*/  VIADD R23, R22, 0x36440 ;  /* 0x0003644016177836 */ /* 0x000fe20000000000 */
[----:B------:R-:W-:Y:S01]  /*0f40*/  SHF.R.S32.HI R204, RZ, 0x1f, R199 ;  /* 0x0000001fffcc7819 */ /* 0x000fe200000114c7 */
[C---:B------:R-:W-:Y:S01]  /*0f50*/  @P2 VIADD R23, R185.reuse, 0xffffffc0 ;  /* 0xffffffc0b9172836 */ /* 0x040fe20000000000 */
[----:B------:R-:W-:Y:S01]  /*0f60*/  SHF.R.S32.HI R203, RZ, 0x1f, R198 ;  /* 0x0000001fffcb7819 */ /* 0x000fe200000114c6 */
[----:B------:R-:W-:-:S02]  /*0f70*/  IMAD.IADD R185, R185, 0x1, R184 ;  /* 0x00000001b9b97824 */ /* 0x000fc400078e02b8 */
[----:B------:R-:W-:Y:S02]  /*0f80*/  IMAD.SHL.U32 R19, R0, 0x100, RZ ;  /* 0x0000010000137824 */ /* 0x000fe400078e00ff */
[----:B------:R-:W-:-:S07]  /*0f90*/  IMAD.IADD R184, R184, 0x1, R23 ;  /* 0x00000001b8b87824 */ /* 0x000fce00078e0217 */
.L_x_4255:
[----:B------:R-:W-:Y:S01]  /*0fa0*/  ULDC.64 UR6, c[0x0][0xd88] ;  /* 0x0003620000067ab9 */ /* 0x000fe20000000a00 */
[----:B0-----:R-:W-:Y:S01]  /*0fb0*/  IMAD.MOV.U32 R3, RZ, RZ, RZ ;  /* 0x000000ffff037224 */ /* 0x001fe200078e00ff */
[----:B------:R-:W-:Y:S01]  /*0fc0*/  UIMAD.WIDE UR6, UR5, 0x4, UR6 ;  /* 0x00000004050678a5 */ /* 0x000fe2000f8e0206 */
[----:B------:R-:W-:Y:S02]  /*0fd0*/  ULDC.64 UR8, c[0x0][0xb18] ;  /* 0x0002c60000087ab9 */ /* 0x000fe40000000a00 */
[----:B------:R-:W-:-:S03]  /*0fe0*/  ULDC UR5, c[0x0][0x424] ;  /* 0x0001090000057ab9 */ /* 0x000fc60000000800 */
[----:B------:R-:W-:Y:S02]  /*0ff0*/  IMAD.U32 R186, RZ, RZ, UR6 ;  /* 0x00000006ffba7e24 */ /* 0x000fe4000f8e00ff */
[----:B------:R-:W-:Y:S01]  /*1000*/  IMAD.U32 R187, RZ, RZ, UR7 ;  /* 0x00000007ffbb7e24 */ /* 0x000fe2000f8e00ff */
[----:B------:R-:W-:-:S04]  /*1010*/  ULDC.64 UR6, c[0x0][0xb20] ;  /* 0x0002c80000067ab9 */ /* 0x000fc80000000a00 */
[----:B--2---:R-:W2:Y:S01]  /*1020*/  LDG.E R186, desc[UR44][R186.64] ;  /* 0x0000002cbaba7981 */ /* 0x004ea2000c1e1900 */
[----:B------:R-:W-:-:S04]  /*1030*/  ISETP.NE.U32.AND P0, PT, RZ, UR6, PT ;  /* 0x00000006ff007c0c */ /* 0x000fc8000bf05070 */
[----:B------:R-:W-:Y:S02]  /*1040*/  ISETP.NE.AND.EX P0, PT, RZ, UR7, PT, P0 ;  /* 0x00000007ff007c0c */ /* 0x000fe4000bf05300 */
[----:B--2---:R-:W-:-:S11]  /*1050*/  SHF.R.S32.HI R193, RZ, 0x1f, R186 ;  /* 0x0000001fffc17819 */ /* 0x004fd600000114ba */
[----:B----4-:R-:W-:-:S04]  /*1060*/  @P0 LEA R4, P1, R186, UR6, 0x2 ;  /* 0x00000006ba040c11 */ /* 0x010fc8000f8210ff */
[----:B------:R-:W-:Y:S01]  /*1070*/  @P0 LEA.HI.X R5, R186, UR7, R193, 0x2, P1 ;  /* 0x00000007ba050c11 */ /* 0x000fe200088f14c1 */
[----:B------:R-:W-:-:S04]  /*1080*/  ULDC.64 UR6, c[0x0][0x418] ;  /* 0x0001060000067ab9 */ /* 0x000fc80000000a00 */
[----:B------:R0:W5:Y:S01]  /*1090*/  @P0 LDG.E R3, desc[UR44][R4.64] ;  /* 0x0000002c04030981 */ /* 0x000162000c1e1900 */
[----:B------:R-:W-:Y:S01]  /*10a0*/  ISETP.NE.U32.AND P0, PT, RZ, UR8, PT ;  /* 0x00000008ff007c0c */ /* 0x000fe2000bf05070 */
[----:B------:R-:W-:-:S03]  /*10b0*/  UISETP.NE.U32.AND UP0, UPT, UR6, URZ, UPT ;  /* 0x0000003f0600728c */ /* 0x000fc6000bf05070 */
[----:B------:R-:W-:Y:S01]  /*10c0*/  ISETP.NE.AND.EX P0, PT, RZ, UR9, PT, P0 ;  /* 0x00000009ff007c0c */ /* 0x000fe2000bf05300 */
[----:B------:R-:W-:Y:S01]  /*10d0*/  UISETP.NE.AND.EX UP0, UPT, UR7, URZ, UPT, UP0 ;  /* 0x0000003f0700728c */ /* 0x000fe2000bf05300 */
[----:B------:R-:W-:-:S03]  /*10e0*/  ULDC UR6, c[0x0][0x2f0] ;  /* 0x0000bc0000067ab9 */ /* 0x000fc60000000800 */
[----:B------:R-:W-:-:S04]  /*10f0*/  USEL UR5, UR5, 0x1, UP0 ;  /* 0x0000000105057887 */ /* 0x000fc80008000000 */
[----:B------:R-:W-:-:S04]  /*1100*/  UIMAD UR5, UR5, UR6, URZ ;  /* 0x00000006050572a4 */ /* 0x000fc8000f8e023f */
[C---:B0-----:R-:W-:Y:S02]  /*1110*/  @P0 LEA R4, P1, R186.reuse, UR8, 0x2 ;  /* 0x00000008ba040c11 */ /* 0x041fe4000f8210ff */
[----:B------:R-:W-:Y:S02]  /*1120*/  IMAD.U32 R168, RZ, RZ, UR5 ;  /* 0x00000005ffa87e24 */ /* 0x000fe4000f8e00ff */
[----:B------:R-:W-:-:S05]  /*1130*/  @P0 LEA.HI.X R5, R186, UR9, R193, 0x2, P1 ;  /* 0x00000009ba050c11 */ /* 0x000fca00088f14c1 */
[----:B------:R0:W5:Y:S01]  /*1140*/  @P0 LDG.E R168, desc[UR44][R4.64] ;  /* 0x0000002c04a80981 */ /* 0x000162000c1e1900 */
[----:B------:R-:W-:Y:S01]  /*1150*/  UMOV UR42, UR4 ;  /* 0x00000004002a7c82 */ /* 0x000fe20008000000 */
[----:B-1-3--:R-:W-:Y:S05]  /*1160*/  @P0 BRA `(.L_x_4211) ;  /* 0x0000000000240947 */ /* 0x00afea0003800000 */
        /* <DEDUP_REMOVED lines=9> */
.L_x_4211:
[----:B------:R-:W-:Y:S01]  /*1200*/  UISETP.NE.AND UP0, UPT, UR37, 0x1, UPT ;  /* 0x000000012500788c */ /* 0x000fe2000bf05270 */
[----:B-----5:R-:W-:Y:S01]  /*1210*/  IMAD.IADD R168, R168, 0x1, -R3 ;  /* 0x00000001a8a87824 */ /* 0x020fe200078e0a03 */
[----:B------:R-:W-:Y:S01]  /*1220*/  CS2R R164, SRZ ;  /* 0x0000000000a47805 */ /* 0x000fe2000001ff00 */
[----:B------:R-:W-:Y:S01]  /*1230*/  IMAD.MOV.U32 R187, RZ, RZ, R6 ;  /* 0x000000ffffbb7224 */ /* 0x000fe200078e0006 */
[----:B------:R-:W-:Y:S01]  /*1240*/  CS2R R150, SRZ ;  /* 0x0000000000967805 */ /* 0x000fe2000001ff00 */
[----:B------:R-:W-:Y:S01]  /*1250*/  VIADD R0, R168, 0x3f ;  /* 0x0000003fa8007836 */ /* 0x000fe20000000000 */
[----:B------:R-:W-:Y:S02]  /*1260*/  PLOP3.LUT P0, PT, PT, PT, UP0, 0x80, 0x0 ;  /* 0x000000000000781c */ /* 0x000fe40003f0f008 */
[----:B------:R-:W-:Y:S02]  /*1270*/  CS2R R148, SRZ ;  /* 0x0000000000947805 */ /* 0x000fe4000001ff00 */
[----:B------:R-:W-:-:S02]  /*1280*/  CS2R R146, SRZ ;  /* 0x0000000000927805 */ /* 0x000fc4000001ff00 */
[----:B------:R-:W-:Y:S02]  /*1290*/  CS2R R144, SRZ ;  /* 0x0000000000907805 */ /* 0x000fe4000001ff00 */
[----:B------:R-:W-:Y:S02]  /*12a0*/  SHF.R.S32.HI R3, RZ, 0x1f, R0 ;  /* 0x0000001fff037819 */ /* 0x000fe40000011400 */
[----:B------:R-:W-:Y:S02]  /*12b0*/  CS2R R142, SRZ ;  /* 0x00000000008e7805 */ /* 0x000fe4000001ff00 */
[----:B------:R-:W-:Y:S02]  /*12c0*/  CS2R R140, SRZ ;  /* 0x00000000008c7805 */ /* 0x000fe4000001ff00 */
[----:B------:R-:W-:Y:S02]  /*12d0*/  CS2R R138, SRZ ;  /* 0x00000000008a7805 */ /* 0x000fe4000001ff00 */
[----:B------:R-:W-:Y:S01]  /*12e0*/  LEA.HI R3, R3, R0, RZ, 0x6 ;  /* 0x0000000003037211 */ /* 0x000fe200078f30ff */
        /* <DEDUP_REMOVED lines=54> */
[----:B------:R-:W-:Y:S01]  /*1650*/  IMAD.MOV.U32 R31, RZ, RZ, RZ ;  /* 0x000000ffff1f7224 */ /* 0x000fe200078e00ff */
[----:B------:R-:W-:Y:S02]  /*1660*/  CS2R R10, SRZ ;  /* 0x00000000000a7805 */ /* 0x000fe4000001ff00 */
[----:B------:R-:W-:Y:S01]  /*1670*/  CS2R R174, SRZ ;  /* 0x0000000000ae7805 */ /* 0x000fe2000001ff00 */
[----:B------:R-:W-:Y:S01]  /*1680*/  IMAD.MOV.U32 R27, RZ, RZ, RZ ;  /* 0x000000ffff1b7224 */ /* 0x000fe200078e00ff */
[----:B------:R-:W-:-:S02]  /*1690*/  CS2R R8, SRZ ;  /* 0x0000000000087805 */ /* 0x000fc4000001ff00 */
[----:B------:R-:W-:Y:S01]  /*16a0*/  SHF.R.S32.HI R176, RZ, 0x6, R3 ;  /* 0x00000006ffb07819 */ /* 0x000fe20000011403 */
[----:B------:R-:W-:Y:S06]  /*16b0*/  @!P0 BRA `(.L_x_4212) ;  /* 0x0000001400d88947 */ /* 0x000fec0003800000 */
[----:B------:R-:W-:Y:S02]  /*16c0*/  ISETP.GE.AND P1, PT, R168, 0x1, PT ;  /* 0x00000001a800780c */ /* 0x000fe40003f26270 */
[----:B------:R-:W-:-:S11]  /*16d0*/  PLOP3.LUT P0, PT, PT, PT, PT, 0x80, 0x0 ;  /* 0x000000000000781c */ /* 0x000fd60003f0f070 */
[----:B------:R-:W-:Y:S05]  /*16e0*/  @!P1 BRA `(.L_x_4213) ;  /* 0x0000007000c89947 */ /* 0x000fea0003800000 */
[----:B------:R-:W1:Y:S01]  /*16f0*/  SHFL.IDX PT, R3, R197, RZ, 0x1f ;  /* 0x00001fffc5037589 */ /* 0x000e6200000e0000 */
[----:B------:R-:W-:Y:S01]  /*1700*/  UMOV UR7, 0x40000040 ;  /* 0x4000004000077882 */ /* 0x000fe20000000000 */
[----:B------:R-:W-:Y:S01]  /*1710*/  UMOV UR13, 0x40000040 ;  /* 0x40000040000d7882 */ /* 0x000fe20000000000 */
[----:B------:R-:W-:Y:S01]  /*1720*/  UMOV UR15, 0x40000040 ;  /* 0x40000040000f7882 */ /* 0x000fe20000000000 */
[----:B------:R-:W-:Y:S01]  /*1730*/  BAR.SYNC.DEFER_BLOCKING 0xe, 0x100 ;  /* 0x0384000000007b1d */ /* 0x000fe20000010000 */
[----:B------:R-:W-:-:S05]  /*1740*/  UISETP.NE.AND UP0, UPT, UR41, 0x3, UPT ;  /* 0x000000032900788c */ /* 0x000fca000bf05270 */
[----:B------:R-:W-:Y:S01]  /*1750*/  UMOV UR17, 0x40000040 ;  /* 0x4000004000117882 */ /* 0x000fe20000000000 */
[----:B------:R-:W-:Y:S01]  /*1760*/  UMOV UR19, 0x40000040 ;  /* 0x4000004000137882 */ /* 0x000fe20000000000 */
[----:B------:R-:W-:Y:S01]  /*1770*/  UMOV UR9, 0x40000040 ;  /* 0x4000004000097882 */ /* 0x000fe20000000000 */
[----:B------:R-:W-:Y:S01]  /*1780*/  UMOV UR11, 0x40000040 ;  /* 0x40000040000b7882 */ /* 0x000fe20000000000 */
[----:B------:R-:W-:Y:S02]  /*1790*/  PLOP3.LUT P1, PT, PT, PT, UP0, 0x80, 0x0 ;  /* 0x000000000000781c */ /* 0x000fe40003f2f008 */
[----:B-1----:R-:W-:Y:S01]  /*17a0*/  R2UR UR4, R3 ;  /* 0x00000000030472ca */ /* 0x002fe200000e0000 */
        /* <DEDUP_REMOVED lines=15> */
[----:B------:R-:W-:Y:S01]  /*18a0*/  ULEA UR6, UR36, UR20, 0xc ;  /* 0x0000001424067291 */ /* 0x000fe2000f8e603f */
[----:B------:R-:W-:Y:S01]  /*18b0*/  UMOV UR5, 0x40000040 ;  /* 0x4000004000057882 */ /* 0x000fe20000000000 */
[----:B------:R-:W-:Y:S02]  /*18c0*/  UIADD3 UR8, UR4, 0x6, URZ ;  /* 0x0000000604087890 */ /* 0x000fe4000fffe03f */
[----:B------:R-:W-:Y:S02]  /*18d0*/  UIADD3 UR14, UR6, 0x80, URZ ;  /* 0x00000080060e7890 */ /* 0x000fe4000fffe03f */
[----:B------:R-:W-:-:S03]  /*18e0*/  UIADD3 UR18, UR6, 0x100, URZ ;  /* 0x0000010006127890 */ /* 0x000fc6000fffe03f */
[----:B------:R-:W-:Y:S01]  /*18f0*/  HGMMA.64x256x16.F32.BF16 R24, gdesc[UR4].tnspB, RZ, !UPT, gsb0 ;  /* 0x43e00000041879f0 */ /* 0x000fe2000c0018ff */
[----:B------:R-:W-:Y:S02]  /*1900*/  UIADD3 UR10, UR6, 0x180, URZ ;  /* 0x00000180060a7890 */ /* 0x000fe4000fffe03f */
        /* <DEDUP_REMOVED lines=16> */
.L_x_4214:
[----:B------:R-:W-:Y:S01]  /*1a10*/  ULEA UR6, UR36, UR40, 0x3 ;  /* 0x0000002824067291 */ /* 0x000fe2000f8e183f */
[----:B------:R-:W-:-:S03]  /*1a20*/  ISETP.GE.AND P0, PT, R168, 0x41, PT ;  /* 0x00000041a800780c */ /* 0x000fc60003f06270 */
[----:B------:R-:W-:-:S04]  /*1a30*/  UIADD3 UR6, UR6, 0x38860, URZ ;  /* 0x0003886006067890 */ /* 0x000fc8000fffe03f */
[----:B------:R-:W-:-:S09]  /*1a40*/  UPRMT UR6, UR39, 0x654, UR6 ;  /* 0x0000065427067896 */ /* 0x000fd20008000006 */
[----:B------:R-:W-:Y:S01]  /*1a50*/  SYNCS.ARRIVE.TRANS64.RED.A1T0 RZ, [UR6], RZ ;  /* 0x000000ffffff79a7 */ /* 0x000fe20008100406 */
[----:B------:R-:W-:Y:S05]  /*1a60*/  @!P0 BRA `(.L_x_4215) ;  /* 0x0000000800b48947 */ /* 0x000fea0003800000 */
[----:B------:R-:W-:-:S07]  /*1a70*/  VIADD R176, R176, 0xfffffffe ;  /* 0xfffffffeb0b07836 */ /* 0x000fce0000000000 */
.L_x_4217:
[----:B------:R-:W-:Y:S01]  /*1a80*/  BAR.SYNC.DEFER_BLOCKING 0xe, 0x100 ;  /* 0x0384000000007b1d */ /* 0x000fe20000010000 */
[----:B0-----:R-:W-:Y:S01]  /*1a90*/  IMAD.U32 R4, RZ, RZ, UR36 ;  /* 0x00000024ff047e24 */ /* 0x001fe2000f8e00ff */
        /* <DEDUP_REMOVED lines=146> */
[----:B------:R-:W-:Y:S01]  /*23c0*/  HGMMA.64x256x16.F32.BF16 R24, gdesc[UR4].tnspB, R24, gsb0 ;  /* 0x43e00000041879f0 */ /* 0x000fe20008001818 */
[----:B------:R-:W-:-:S06]  /*23d0*/  USEL UR6, URZ, 0x1, UP0 ;  /* 0x000000013f067887 */ /* 0x000fcc0008000000 */
[----:B------:R-:W-:Y:S01]  /*23e0*/  LOP3.LUT R2, R2, UR6, RZ, 0x3c, !PT ;  /* 0x0000000602027c12 */ /* 0x000fe2000f8e3cff */
[----:B------:R-:W-:Y:S02]  /*23f0*/  WARPGROUP.DEPBAR.LE gsb0, 0x0 ;  /* 0x00008000000079c5 */ /* 0x000fe40000010000 */
[----:B------:R-:W-:-:S15]  /*2400*/  WARPGROUP.ARRIVE ;  /* 0x00000000000079c5 */ /* 0x000fde0000000000 */
[----:B------:R-:W-:-:S03]  /*2410*/  NOP ;  /* 0x0000000000007918 */ /* 0x000fc60000000000 */
        /* <DEDUP_REMOVED lines=13> */
.L_x_4216:
[----:B------:R-:W-:-:S04]  /*24f0*/  ULEA UR6, UR36, UR40, 0x3 ;  /* 0x0000002824067291 */ /* 0x000fc8000f8e183f */
[----:B------:R-:W-:-:S04]  /*2500*/  UIADD3 UR6, UR6, 0x38860, URZ ;  /* 0x0003886006067890 */ /* 0x000fc8000fffe03f */
[----:B------:R-:W-:-:S09]  /*2510*/  UPRMT UR6, UR39, 0x654, UR6 ;  /* 0x0000065427067896 */ /* 0x000fd20008000006 */
[----:B------:R-:W-:Y:S01]  /*2520*/  SYNCS.ARRIVE.TRANS64.RED.A1T0 RZ, [UR6], RZ ;  /* 0x000000ffffff79a7 */ /* 0x000fe20008100406 */
[----:B------:R-:W-:Y:S05]  /*2530*/  @P0 BRA `(.L_x_4217) ;  /* 0xfffffff400500947 */ /* 0x000fea000383ffff */
.L_x_4215:
[----:B------:R-:W-:Y:S01]  /*2540*/  BAR.SYNC.DEFER_BLOCKING 0xe, 0x100 ;  /* 0x0384000000007b1d */ /* 0x000fe20000010000 */
[----:B0-----:R-:W-:Y:S01]  /*2550*/  IMAD.U32 R4, RZ, RZ, UR36 ;  /* 0x00000024ff047e24 */ /* 0x001fe2000f8e00ff */
[----:B------:R-:W-:Y:S01]  /*2560*/  UIADD3 UR36, UR36, 0x1, URZ ;  /* 0x0000000124247890 */ /* 0x000fe2000fffe03f */
[----:B------:R-:W-:Y:S02]  /*2570*/  PLOP3.LUT P0, PT, PT, PT, PT, 0x8, 0x0 ;  /* 0x000000000000781c */ /* 0x000fe40003f0e170 */
        /* <DEDUP_REMOVED lines=138> */
.L_x_4212:
[----:B------:R-:W-:Y:S02]  /*2e20*/  ISETP.GE.AND P1, PT, R168, 0x1, PT ;  /* 0x00000001a800780c */ /* 0x000fe40003f26270 */
[----:B------:R-:W-:-:S11]  /*2e30*/  PLOP3.LUT P0, PT, PT, PT, PT, 0x80, 0x0 ;  /* 0x000000000000781c */ /* 0x000fd60003f0f070 */
[----:B------:R-:W-:Y:S05]  /*2e40*/  @!P1 BRA `(.L_x_4213) ;  /* 0x0000005800f09947 */ /* 0x000fea0003800000 */
[----:B------:R-:W1:Y:S02]  /*2e50*/  SHFL.IDX PT, R0, R197, RZ, 0x1f ;  /* 0x00001fffc5007589 */ /* 0x000e6400000e0000 */
[----:B-1----:R-:W-:-:S13]  /*2e60*/  R2UR UR4, R0 ;  /* 0x00000000000472ca */ /* 0x002fda00000e0000 */
        /* <DEDUP_REMOVED lines=14> */
[----:B0-----:R-:W-:Y:S01]  /*2f50*/  IMAD.U32 R4, RZ, RZ, UR4 ;  /* 0x00000004ff047e24 */ /* 0x001fe2000f8e00ff */
        /* <DEDUP_REMOVED lines=12> */
.L_x_4218:
[----:B------:R-:W-:-:S04]  /*3020*/  LEA.HI R0, R196, R196, RZ, 0x1 ;  /* 0x000000c4c4007211 */ /* 0x000fc800078f08ff */
[----:B------:R-:W-:Y:S01]  /*3030*/  LOP3.LUT R3, R0, 0xfffffffe, RZ, 0xc0, !PT ;  /* 0xfffffffe00037812 */ /* 0x000fe200078ec0ff */
[----:B------:R-:W-:-:S04]  /*3040*/  IMAD.U32 R0, RZ, RZ, UR41 ;  /* 0x00000029ff007e24 */ /* 0x000fc8000f8e00ff */
[----:B------:R-:W-:Y:S01]  /*3050*/  IMAD.IADD R3, R196, 0x1, -R3 ;  /* 0x00000001c4037824 */ /* 0x000fe200078e0a03 */
[----:B------:R-:W-:-:S04]  /*3060*/  ISETP.NE.AND P0, PT, R0, 0x3, PT ;  /* 0x000000030000780c */ /* 0x000fc80003f05270 */
[----:B------:R-:W-:-:S04]  /*3070*/  SHF.L.U32 R3, R3, 0x1f, RZ ;  /* 0x0000001f03037819 */ /* 0x000fc800000006ff */
[----:B------:R-:W1:Y:S02]  /*3080*/  SYNCS.PHASECHK.TRANS64.TRYWAIT P1, [UR40+0x38800], R3 ;  /* 0x03880003ff0075a7 */ /* 0x000e640008020168 */
[----:B-1----:R-:W-:Y:S05]  /*3090*/  @!P1 BRA `(.L_x_4219) ;  /* 0x000000e800a89947 */ /* 0x002fea0003800000 */
.L_x_4346:
[----:B------:R-:W-:Y:S05]  /*30a0*/  @!P0 BRA `(.L_x_4220) ;  /* 0x0000000000048947 */ /* 0x000fea0003800000 */
[----:B------:R-:W-:Y:S01]  /*30b0*/  BPT.TRAP 0x1 ;  /* 0x000000040000795c */ /* 0x000fe20000300000 */
.L_x_4220:
[----:B------:R-:W-:Y:S01]  /*30c0*/  IMAD.U32 R7, RZ, RZ, UR36 ;  /* 0x00000024ff077e24 */ /* 0x000fe2000f8e00ff */
[----:B0-----:R-:W-:-:S04]  /*30d0*/  SHF.L.U32 R4, R2, 0x1f, RZ ;  /* 0x0000001f02047819 */ /* 0x001fc800000006ff */
[----:B------:R-:W-:-:S04]  /*30e0*/  LEA R7, R7, UR40, 0x3 ;  /* 0x0000002807077c11 */ /* 0x000fc8000f8e18ff */
[----:B------:R0:W2:Y:S01]  /*30f0*/  SYNCS.PHASECHK.TRANS64.TRYWAIT P1, [R7+URZ+0x38830], R4 ;  /* 0x03883004070075a7 */ /* 0x0000a2000802017f */
[----:B------:R-:W-:Y:S05]  /*3100*/  @!P0 BRA `(.L_x_4221) ;  /* 0x0000000000048947 */ /* 0x000fea0003800000 */
[----:B------:R-:W-:Y:S01]  /*3110*/  BPT.TRAP 0x1 ;  /* 0x000000040000795c */ /* 0x000fe20000300000 */
.L_x_4221:
[----:B--2---:R-:W-:Y:S05]  /*3120*/  @P1 BRA `(.L_x_4222) ;  /* 0x0000000000081947 */ /* 0x004fea0003800000 */
[----:B------:R-:W2:Y:S02]  /*3130*/  SYNCS.PHASECHK.TRANS64.TRYWAIT P1, [R7+URZ+0x38830], R4 ;  /* 0x03883004070075a7 */ /* 0x000ea4000802017f */
[----:B--2---:R-:W-:Y:S05]  /*3140*/  @!P1 BRA `(.L_x_4223) ;  /* 0x000000e800949947 */ /* 0x004fea0003800000 */
.L_x_4222:
[----:B------:R-:W-:-:S04]  /*3150*/  UIADD3 UR4, UR40, 0x22400, URZ ;  /* 0x0002240028047890 */ /* 0x000fc8000fffe03f */
[----:B------:R-:W-:-:S04]  /*3160*/  USHF.R.U32.HI UR4, URZ, 0x4, UR4 ;  /* 0x000000043f047899 */ /* 0x000fc80008011604 */
[----:B------:R-:W-:-:S06]  /*3170*/  ULOP3.LUT UR4, UR4, 0x3fff, URZ, 0xc0, !UPT ;  /* 0x00003fff04047892 */ /* 0x000fcc000f8ec03f */
[----:B-1----:R-:W-:Y:S01]  /*3180*/  IMAD.U32 R0, RZ, RZ, UR4 ;  /* 0x00000004ff007e24 */ /* 0x002fe2000f8e00ff */
        /* <DEDUP_REMOVED lines=34> */
[----:B------:R-:W1:Y:S02]  /*33b0*/  SYNCS.PHASECHK.TRANS64.TRYWAIT P1, [UR40+0x38810], R3 ;  /* 0x03881003ff0075a7 */ /* 0x000e640008020168 */
[----:B-1----:R-:W-:Y:S05]  /*33c0*/  @!P1 BRA `(.L_x_4224) ;  /* 0x000000e800089947 */ /* 0x002fea0003800000 */
.L_x_4347:
[----:B------:R-:W-:Y:S05]  /*33d0*/  @!P0 BRA `(.L_x_4225) ;  /* 0x0000000000048947 */ /* 0x000fea0003800000 */
[----:B------:R-:W-:Y:S01]  /*33e0*/  BPT.TRAP 0x1 ;  /* 0x000000040000795c */ /* 0x000fe20000300000 */
.L_x_4225:
[----:B------:R3:W4:Y:S01]  /*33f0*/  SYNCS.PHASECHK.TRANS64.TRYWAIT P1, [R7+URZ+0x38850], R4 ;  /* 0x03885004070075a7 */ /* 0x000722000802017f */
[----:B------:R-:W-:Y:S05]  /*3400*/  @!P0 BRA `(.L_x_4226) ;  /* 0x0000000000048947 */ /* 0x000fea0003800000 */
[----:B------:R-:W-:Y:S01]  /*3410*/  BPT.TRAP 0x1 ;  /* 0x000000040000795c */ /* 0x000fe20000300000 */
.L_x_4226:
[----:B----4-:R-:W-:Y:S05]  /*3420*/  @P1 BRA `(.L_x_4227) ;  /* 0x0000000000081947 */ /* 0x010fea0003800000 */
[----:B------:R-:W4:Y:S02]  /*3430*/  SYNCS.PHASECHK.TRANS64.TRYWAIT P1, [R7+URZ+0x38850], R4 ;  /* 0x03885004070075a7 */ /* 0x000f24000802017f */
[----:B----4-:R-:W-:Y:S05]  /*3440*/  @!P1 BRA `(.L_x_4228) ;  /* 0x000000e800009947 */ /* 0x010fea0003800000 */
.L_x_4227:
[----:B------:R-:W-:Y:S01]  /*3450*/  UIADD3 UR4, UR40, 0x400, URZ ;  /* 0x0000040028047890 */ /* 0x000fe2000fffe03f */
[----:B------:R-:W-:Y:S01]  /*3460*/  WARPGROUP.ARRIVE ;  /* 0x00000000000079c5 */ /* 0x000fe20000000000 */
[----:B------:R-:W-:-:S05]  /*3470*/  UIADD3 UR5, UR40, 0x26400, URZ ;  /* 0x0002640028057890 */ /* 0x000fca000fffe03f */
[----:B-1----:R-:W1:Y:S01]  /*3480*/  S2R R3, SR_TID.X ;  /* 0x0000000000037919 */ /* 0x002e620000002100 */
        /* <DEDUP_REMOVED lines=18> */
[----:B-1----:R-:W-:-:S06]  /*35b0*/  SHF.R.U32.HI R3, RZ, 0x7, R3 ;  /* 0x00000007ff037819 */ /* 0x002fcc0000011603 */
[----:B------:R-:W1:Y:S02]  /*35c0*/  SHFL.IDX PT, R3, R3, RZ, 0x1f ;  /* 0x00001fff03037589 */ /* 0x000e6400000e0000 */
[----:B-1----:R-:W-:-:S13]  /*35d0*/  R2UR UR7, R3 ;  /* 0x00000000030772ca */ /* 0x002fda00000e0000 */
        /* <DEDUP_REMOVED lines=251> */
.L_x_4229:
[----:B------:R-:W-:Y:S01]  /*4590*/  IMAD R3, R176, -0x40, R168 ;  /* 0xffffffc0b0037824 */ /* 0x000fe200078e02a8 */
[----:B------:R-:W-:Y:S01]  /*45a0*/  ULDC UR18, c[0x0][0xa80] ;  /* 0x0002a00000127ab9 */ /* 0x000fe20000000800 */
[----:B------:R-:W-:Y:S01]  /*45b0*/  R2UR UR5, R7 ;  /* 0x00000000070572ca */ /* 0x000fe200000e0000 */
[----:B------:R-:W-:Y:S02]  /*45c0*/  ULOP3.LUT UR43, UR43, 0x2000000, URZ, 0xfc, !UPT ;  /* 0x020000002b2b7892 */ /* 0x000fe4000f8efc3f */
[----:B------:R-:W-:Y:S01]  /*45d0*/  IADD3 R3, -R18, 0x40, R3 ;  /* 0x0000004012037810 */ /* 0x000fe20007ffe103 */
[----:B------:R-:W-:Y:S01]  /*45e0*/  UMOV UR11, 0x40000040 ;  /* 0x40000040000b7882 */ /* 0x000fe20000000000 */
[----:B------:R-:W-:Y:S02]  /*45f0*/  ULEA UR10, UR36, UR43, 0xc ;  /* 0x0000002b240a7291 */ /* 0x000fe4000f8e603f */
[C---:B------:R-:W-:Y:S01]  /*4600*/  ISETP.GT.AND P5, PT, R3.reuse, RZ, PT ;  /* 0x000000ff0300720c */ /* 0x040fe20003fa4270 */
[----:B------:R-:W-:Y:S01]  /*4610*/  UMOV UR15, 0x40000040 ;  /* 0x40000040000f7882 */ /* 0x000fe20000000000 */
[C---:B------:R-:W-:Y:S01]  /*4620*/  ISETP.GT.AND P4, PT, R3.reuse, 0x1, PT ;  /* 0x000000010300780c */ /* 0x040fe20003f84270 */
[----:B------:R-:W-:Y:S01]  /*4630*/  UIADD3 UR14, UR10, 0x80, URZ ;  /* 0x000000800a0e7890 */ /* 0x000fe2000fffe03f */
[----:B------:R-:W-:-:S02]  /*4640*/  ISETP.GT.AND P3, PT, R3, 0x8, PT ;  /* 0x000000080300780c */ /* 0x000fc40003f64270 */
[----:B------:R-:W-:Y:S01]  /*4650*/  FSEL R24, R24, -INF , P5 ;  /* 0xff80000018187808 */ /* 0x000fe20002800000 */
[----:B------:R-:W-:Y:S01]  /*4660*/  UIADD3 UR5, UR5, 0x38840, URZ ;  /* 0x0003884005057890 */ /* 0x000fe2000fffe03f */
[----:B------:R-:W-:Y:S02]  /*4670*/  FSEL R25, R25, -INF , P4 ;  /* 0xff80000019197808 */ /* 0x000fe40002000000 */
[C---:B------:R-:W-:Y:S01]  /*4680*/  ISETP.GT.AND P2, PT, R3.reuse, 0x9, PT ;  /* 0x000000090300780c */ /* 0x040fe20003f44270 */
[----:B------:R-:W-:Y:S01]  /*4690*/  UPRMT UR5, UR39, 0x654, UR5 ;  /* 0x0000065427057896 */ /* 0x000fe20008000005 */
[----:B------:R-:W-:Y:S02]  /*46a0*/  FSEL R28, R28, -INF , P3 ;  /* 0xff8000001c1c7808 */ /* 0x000fe40001800000 */
[----:B------:R-:W-:Y:S02]  /*46b0*/  FMNMX.FTZ R5, R24, R25, !PT ;  /* 0x0000001918057209 */ /* 0x000fe40007810000 */
[----:B------:R-:W-:-:S02]  /*46c0*/  ISETP.GT.AND P1, PT, R3, 0x10, PT ;  /* 0x000000100300780c */ /* 0x000fc40003f24270 */
[----:B------:R-:W-:Y:S02]  /*46d0*/  FSEL R29, R29, -INF , P2 ;  /* 0xff8000001d1d7808 */ /* 0x000fe40001000000 */
[----:B0-234-:R-:W-:Y:S01]  /*46e0*/  FMNMX.FTZ R4, R28, R5, !PT ;  /* 0x000000051c047209 */ /* 0x01dfe20007810000 */
[----:B------:R-:W-:Y:S01]  /*46f0*/  SYNCS.ARRIVE.TRANS64.RED.A1T0 RZ, [UR5], RZ ;  /* 0x000000ffffff79a7 */ /* 0x000fe20008100405 */
        /* <DEDUP_REMOVED lines=40> */
[----:B------:R-:W-:Y:S01]  /*4980*/  BAR.SYNC.DEFER_BLOCKING 0xf, 0x100 ;  /* 0x03c4000000007b1d */ /* 0x000fe20000010000 */
[----:B------:R-:W-:-:S02]  /*4990*/  ISETP.GT.AND P2, PT, R3, 0x39, PT ;  /* 0x000000390300780c */ /* 0x000fc40003f44270 */
[----:B------:R-:W-:Y:S02]  /*49a0*/  FSEL R52, R52, -INF , P3 ;  /* 0xff80000034347808 */ /* 0x000fe40001800000 */
[----:B------:R-:W-:Y:S02]  /*49b0*/  FMNMX.FTZ R3, R49, R4, !PT ;  /* 0x0000000431037209 */ /* 0x000fe40007810000 */
[----:B------:R-:W-:Y:S02]  /*49c0*/  FSEL R53, R53, -INF , P2 ;  /* 0xff80000035357808 */ /* 0x000fe40001000000 */
[----:B------:R-:W-:Y:S02]  /*49d0*/  FMNMX.FTZ R4, R52, R3, !PT ;  /* 0x0000000334047209 */ /* 0x000fe40007810000 */
[----:B------:R-:W-:Y:S02]  /*49e0*/  FSEL R46, R46, -INF , P1 ;  /* 0xff8000002e2e7808 */ /* 0x000fe40000800000 */
[----:B------:R-:W-:-:S02]  /*49f0*/  FMNMX.FTZ R6, R53, R4, !PT ;  /* 0x0000000435067209 */ /* 0x000fc40007810000 */
[----:B------:R-:W-:Y:S02]  /*4a00*/  FSEL R47, R47, -INF , P6 ;  /* 0xff8000002f2f7808 */ /* 0x000fe40003000000 */
[----:B------:R-:W-:Y:S01]  /*4a10*/  FSEL R50, R50, -INF , P5 ;  /* 0xff80000032327808 */ /* 0x000fe20002800000 */
[----:B------:R-:W0:Y:S01]  /*4a20*/  SHFL.BFLY PT, R3, R6, 0x2, 0x1f ;  /* 0x0c401f0006037f89 */ /* 0x000e2200000e0000 */
[----:B------:R-:W-:Y:S02]  /*4a30*/  FSEL R51, R51, -INF , P4 ;  /* 0xff80000033337808 */ /* 0x000fe40002000000 */
[----:B------:R-:W-:Y:S02]  /*4a40*/  FSEL R54, R54, -INF , P3 ;  /* 0xff80000036367808 */ /* 0x000fe40001800000 */
[----:B------:R-:W-:Y:S02]  /*4a50*/  FSEL R55, R55, -INF , P2 ;  /* 0xff80000037377808 */ /* 0x000fe40001000000 */
[----:B0-----:R-:W-:-:S02]  /*4a60*/  FMNMX.FTZ R8, R6, R3, !PT ;  /* 0x0000000306087209 */ /* 0x001fc40007810000 */
[----:B------:R-:W-:-:S03]  /*4a70*/  FMNMX.FTZ R3, R26, R27, !PT ;  /* 0x0000001b1a037209 */ /* 0x000fc60007810000 */
[----:B------:R-:W0:Y:S01]  /*4a80*/  SHFL.BFLY PT, R5, R8, 0x1, 0x1f ;  /* 0x0c201f0008057f89 */ /* 0x000e2200000e0000 */
        /* <DEDUP_REMOVED lines=32> */
[----:B------:R-:W-:Y:S01]  /*4c90*/  FFMA.FTZ R172, R53, UR18, -R56 ;  /* 0x0000001235ac7c23 */ /* 0x000fe20008010838 */
[----:B------:R-:W-:Y:S02]  /*4ca0*/  MUFU.EX2 R5, R5 ;  /* 0x0000000500057308 */ /* 0x000fe40000000800 */
[----:B------:R-:W0:Y:S06]  /*4cb0*/  SHFL.BFLY PT, R15, R4, 0x2, 0x1f ;  /* 0x0c401f00040f7f89 */ /* 0x000e2c00000e0000 */
[----:B------:R-:W1:Y:S08]  /*4cc0*/  MUFU.EX2 R6, R6 ;  /* 0x0000000600067308 */ /* 0x000e700000000800 */
[----:B------:R-:W-:Y:S08]  /*4cd0*/  MUFU.EX2 R8, R8 ;  /* 0x0000000800087308 */ /* 0x000ff00000000800 */
[----:B------:R-:W2:Y:S01]  /*4ce0*/  MUFU.EX2 R9, R9 ;  /* 0x0000000900097308 */ /* 0x000ea20000000800 */
[----:B-1----:R-:W-:Y:S01]  /*4cf0*/  F2FP.BF16.F32.PACK_AB R152, R6, R5 ;  /* 0x000000050698723e */ /* 0x002fe200000010ff */
[----:B------:R-:W-:Y:S01]  /*4d00*/  FADD.FTZ R5, R5, R6 ;  /* 0x0000000605057221 */ /* 0x000fe20000010000 */
[----:B0-----:R-:W-:Y:S01]  /*4d10*/  FMNMX.FTZ R24, R4, R15, !PT ;  /* 0x0000000f04187209 */ /* 0x001fe20007810000 */
[----:B------:R-:W-:-:S04]  /*4d20*/  FFMA.FTZ R15, R41, UR18, -R56 ;  /* 0x00000012290f7c23 */ /* 0x000fc80008010838 */
[----:B------:R-:W0:Y:S01]  /*4d30*/  SHFL.BFLY PT, R25, R24, 0x1, 0x1f ;  /* 0x0c201f0018197f89 */ /* 0x000e2200000e0000 */
[----:B------:R-:W-:Y:S08]  /*4d40*/  MUFU.EX2 R10, R10 ;  /* 0x0000000a000a7308 */ /* 0x000ff00000000800 */
[----:B------:R-:W1:Y:S01]  /*4d50*/  MUFU.EX2 R11, R11 ;  /* 0x0000000b000b7308 */ /* 0x000e620000000800 */
[----:B--2---:R-:W-:Y:S01]  /*4d60*/  F2FP.BF16.F32.PACK_AB R154, R9, R8 ;  /* 0x00000008099a723e */ /* 0x004fe200000010ff */
[----:B------:R-:W-:-:S04]  /*4d70*/  FADD.FTZ R8, R8, R5 ;  /* 0x0000000508087221 */ /* 0x000fc80000010000 */
[----:B------:R-:W-:Y:S02]  /*4d80*/  FADD.FTZ R9, R9, R8 ;  /* 0x0000000809097221 */ /* 0x000fe40000010000 */
[----:B------:R-:W-:Y:S01]  /*4d90*/  MUFU.EX2 R12, R12 ;  /* 0x0000000c000c7308 */ /* 0x000fe20000000800 */
[----:B0-----:R-:W-:-:S07]  /*4da0*/  FMNMX.FTZ R4, R24, R25, !PT ;  /* 0x0000001918047209 */ /* 0x001fce0007810000 */
[----:B------:R-:W0:Y:S01]  /*4db0*/  MUFU.EX2 R13, R13 ;  /* 0x0000000d000d7308 */ /* 0x000e220000000800 */
[C---:B-1----:R-:W-:Y:S01]  /*4dc0*/  F2FP.BF16.F32.PACK_AB R156, R11.reuse, R10 ;  /* 0x0000000a0b9c723e */ /* 0x042fe200000010ff */
[----:B------:R-:W-:Y:S01]  /*4dd0*/  FADD.FTZ R10, R10, R9 ;  /* 0x000000090a0a7221 */ /* 0x000fe20000010000 */
[C---:B------:R-:W-:Y:S01]  /*4de0*/  FSETP.NEU.FTZ.AND P1, PT, R4.reuse, -INF , PT ;  /* 0xff8000000400780b */ /* 0x040fe20003f3d000 */
[----:B------:R-:W-:Y:S02]  /*4df0*/  FMUL.FTZ R24, R4, UR18 ;  /* 0x0000001204187c20 */ /* 0x000fe40008410000 */
[----:B------:R-:W-:Y:S02]  /*4e00*/  FADD.FTZ R11, R11, R10 ;  /* 0x0000000a0b0b7221 */ /* 0x000fe40000010000 */
[----:B------:R-:W-:Y:S01]  /*4e10*/  MUFU.EX2 R14, R14 ;  /* 0x0000000e000e7308 */ /* 0x000fe20000000800 */
[----:B------:R-:W-:-:S05]  /*4e20*/  FSEL R24, R24, RZ, P1 ;  /* 0x000000ff18187208 */ /* 0x000fca0000800000 */
[--C-:B------:R-:W-:Y:S01]  /*4e30*/  FFMA.FTZ R173, R26, UR18, -R24.reuse ;  /* 0x000000121aad7c23 */ /* 0x100fe20008010818 */
        /* <DEDUP_REMOVED lines=14> */
[----:B------:R-:W-:Y:S01]  /*4f20*/  FFMA.FTZ R216, R55, UR18, -R24 ;  /* 0x0000001237d87c23 */ /* 0x000fe20008010818 */
[----:B------:R-:W-:Y:S01]  /*4f30*/  MUFU.EX2 R173, R173 ;  /* 0x000000ad00ad7308 */ /* 0x000fe20000000800 */
[----:B0-----:R-:W-:Y:S01]  /*4f40*/  F2FP.BF16.F32.PACK_AB R158, R13, R12 ;  /* 0x0000000c0d9e723e */ /* 0x001fe200000010ff */
[----:B------:R-:W-:-:S04]  /*4f50*/  FADD.FTZ R12, R12, R11 ;  /* 0x0000000b0c0c7221 */ /* 0x000fc80000010000 */
[----:B------:R-:W-:Y:S02]  /*4f60*/  FADD.FTZ R13, R13, R12 ;  /* 0x0000000c0d0d7221 */ /* 0x000fe40000010000 */
[----:B------:R-:W0:Y:S08]  /*4f70*/  MUFU.EX2 R174, R174 ;  /* 0x000000ae00ae7308 */ /* 0x000e300000000800 */
        /* <DEDUP_REMOVED lines=15> */
[----:B------:R-:W0:Y:S08]  /*5070*/  MUFU.EX2 R15, R15 ;  /* 0x0000000f000f7308 */ /* 0x000e300000000800 */
[----:B------:R-:W-:Y:S01]  /*5080*/  MUFU.EX2 R20, R20 ;  /* 0x0000001400147308 */ /* 0x000fe20000000800 */
[----:B--2---:R-:W-:Y:S01]  /*5090*/  F2FP.BF16.F32.PACK_AB R159, R182, R179 ;  /* 0x000000b3b69f723e */ /* 0x004fe200000010ff */
[----:B------:R-:W-:-:S04]  /*50a0*/  FADD.FTZ R179, R179, R180 ;  /* 0x000000b4b3b37221 */ /* 0x000fc80000010000 */
[----:B------:R1:W-:Y:S01]  /*50b0*/  STSM.16.M88.4 [R185], R156 ;  /* 0x0000009cb9007844 */ /* 0x0003e20000000200 */
[----:B------:R-:W-:Y:S01]  /*50c0*/  FADD.FTZ R182, R182, R179 ;  /* 0x000000b3b6b67221 */ /* 0x000fe20000010000 */
        /* <DEDUP_REMOVED lines=20> */
[----:B------:R-:W2:Y:S08]  /*5210*/  MUFU.EX2 R171, R171 ;  /* 0x000000ab00ab7308 */ /* 0x000eb00000000800 */
[----:B------:R-:W3:Y:S01]  /*5220*/  MUFU.EX2 R172, R172 ;  /* 0x000000ac00ac7308 */ /* 0x000ee20000000800 */
[----:B0-----:R-:W-:Y:S01]  /*5230*/  F2FP.BF16.F32.PACK_AB R164, R170, R169 ;  /* 0x000000a9aaa4723e */ /* 0x001fe200000010ff */
[----:B------:R-:W-:-:S04]  /*5240*/  FADD.FTZ R169, R169, R20 ;  /* 0x00000014a9a97221 */ /* 0x000fc80000010000 */
[----:B------:R-:W-:Y:S02]  /*5250*/  FADD.FTZ R170, R170, R169 ;  /* 0x000000a9aaaa7221 */ /* 0x000fe40000010000 */
[----:B------:R-:W-:Y:S02]  /*5260*/  MUFU.EX2 R211, R211 ;  /* 0x000000d300d37308 */ /* 0x000fe40000000800 */
[----:B--2---:R-:W-:-:S06]  /*5270*/  FADD.FTZ R5, R171, R170 ;  /* 0x000000aaab057221 */ /* 0x004fcc0000010000 */
[----:B------:R-:W0:Y:S01]  /*5280*/  MUFU.EX2 R214, R214 ;  /* 0x000000d600d67308 */ /* 0x000e220000000800 */
[C---:B---3--:R-:W-:Y:S01]  /*5290*/  F2FP.BF16.F32.PACK_AB R166, R172.reuse, R171 ;  /* 0x000000abaca6723e */ /* 0x048fe200000010ff */
[----:B------:R-:W-:-:S06]  /*52a0*/  FADD.FTZ R5, R172, R5 ;  /* 0x00000005ac057221 */ /* 0x000fcc0000010000 */
[----:B------:R-:W-:Y:S08]  /*52b0*/  MUFU.EX2 R213, R213 ;  /* 0x000000d500d57308 */ /* 0x000ff00000000800 */
[----:B------:R-:W2:Y:S01]  /*52c0*/  MUFU.EX2 R216, R216 ;  /* 0x000000d800d87308 */ /* 0x000ea20000000800 */
[----:B0-----:R-:W-:Y:S01]  /*52d0*/  F2FP.BF16.F32.PACK_AB R165, R214, R211 ;  /* 0x000000d3d6a5723e */ /* 0x001fe200000010ff */
[----:B------:R-:W-:-:S04]  /*52e0*/  FADD.FTZ R211, R211, R212 ;  /* 0x000000d4d3d37221 */ /* 0x000fc80000010000 */
[----:B------:R-:W-:Y:S01]  /*52f0*/  FADD.FTZ R214, R214, R211 ;  /* 0x000000d3d6d67221 */ /* 0x000fe20000010000 */
[----:B--2---:R-:W-:-:S03]  /*5300*/  F2FP.BF16.F32.PACK_AB R167, R216, R213 ;  /* 0x000000d5d8a7723e */ /* 0x004fc600000010ff */
[----:B------:R-:W-:Y:S02]  /*5310*/  FADD.FTZ R213, R213, R214 ;  /* 0x000000d6d5d57221 */ /* 0x000fe40000010000 */
[----:B------:R1:W-:Y:S01]  /*5320*/  STSM.16.M88.4 [R184], R164 ;  /* 0x000000a4b8007844 */ /* 0x0003e20000000200 */
[----:B------:R-:W-:Y:S01]  /*5330*/  WARPGROUP.ARRIVE ;  /* 0x00000000000079c5 */ /* 0x000fe20000000000 */
[----:B------:R-:W-:-:S05]  /*5340*/  FADD.FTZ R6, R216, R213 ;  /* 0x000000d5d8067221 */ /* 0x000fca0000010000 */
        /* <DEDUP_REMOVED lines=24> */
.L_x_4230:
        /* <DEDUP_REMOVED lines=10> */
.L_x_4242:
        /* <DEDUP_REMOVED lines=9> */
.L_x_4232:
[----:B------:R-:W-:Y:S01]  /*5600*/  ULEA UR5, UR36, UR40, 0x3 ;  /* 0x0000002824057291 */ /* 0x000fe2000f8e183f */
[----:B------:R-:W-:-:S08]  /*5610*/  SHF.L.U32 R3, R2, 0x1f, RZ ;  /* 0x0000001f02037819 */ /* 0x000fd000000006ff */
[----:B------:R0:W1:Y:S01]  /*5620*/  SYNCS.PHASECHK.TRANS64.TRYWAIT P2, [UR5+0x38830], R3 ;  /* 0x03883003ff0075a7 */ /* 0x0000620008040145 */
[----:B------:R-:W-:Y:S05]  /*5630*/  @!P0 BRA `(.L_x_4233) ;  /* 0x0000000000048947 */ /* 0x000fea0003800000 */
[----:B------:R-:W-:Y:S01]  /*5640*/  BPT.TRAP 0x1 ;  /* 0x000000040000795c */ /* 0x000fe20000300000 */
.L_x_4233:
[----:B-1----:R-:W-:Y:S05]  /*5650*/  @P2 BRA `(.L_x_4234) ;  /* 0x0000000000082947 */ /* 0x002fea0003800000 */
[----:B------:R-:W1:Y:S02]  /*5660*/  SYNCS.PHASECHK.TRANS64.TRYWAIT P2, [UR5+0x38830], R3 ;  /* 0x03883003ff0075a7 */ /* 0x000e640008040145 */
[----:B-1----:R-:W-:Y:S05]  /*5670*/  @!P2 BRA `(.L_x_4235) ;  /* 0x000000c40088a947 */ /* 0x002fea0003800000 */
.L_x_4234:
        /* <DEDUP_REMOVED lines=28> */
.L_x_4236:
[----:B------:R2:W3:Y:S01]  /*5840*/  SYNCS.PHASECHK.TRANS64.TRYWAIT P2, [UR5+0x38850], R3 ;  /* 0x03885003ff0075a7 */ /* 0x0004e20008040145 */
[----:B------:R-:W-:Y:S05]  /*5850*/  @!P0 BRA `(.L_x_4237) ;  /* 0x0000000000048947 */ /* 0x000fea0003800000 */
[----:B------:R-:W-:Y:S01]  /*5860*/  BPT.TRAP 0x1 ;  /* 0x000000040000795c */ /* 0x000fe20000300000 */
.L_x_4237:
[----:B---3--:R-:W-:Y:S05]  /*5870*/  @P2 BRA `(.L_x_4238) ;  /* 0x0000000000082947 */ /* 0x008fea0003800000 */
[----:B------:R-:W3:Y:S02]  /*5880*/  SYNCS.PHASECHK.TRANS64.TRYWAIT P2, [UR5+0x38850], R3 ;  /* 0x03885003ff0075a7 */ /* 0x000ee40008040145 */
[----:B---3--:R-:W-:Y:S05]  /*5890*/  @!P2 BRA `(.L_x_4239) ;  /* 0x000000c40018a947 */ /* 0x008fea0003800000 */
.L_x_4238:
        /* <DEDUP_REMOVED lines=17> */
[----:B------:R-:W-:Y:S01]  /*59b0*/  UIADD3 UR22, UR10, 0x2, URZ ;  /* 0x000000020a167890 */ /* 0x000fe2000fffe03f */
[----:B------:R-:W-:Y:S01]  /*59c0*/  UMOV UR20, UR18 ;  /* 0x0000001200147c82 */ /* 0x000fe20008000000 */
[----:B------:R-:W-:Y:S01]  /*59d0*/  UMOV UR21, 0x40000040 ;  /* 0x4000004000157882 */ /* 0x000fe20000000000 */
[----:B------:R-:W-:Y:S01]  /*59e0*/  UMOV UR23, 0x40000040 ;  /* 0x4000004000177882 */ /* 0x000fe20000000000 */
[----:B------:R-:W-:Y:S01]  /*59f0*/  UIADD3 UR18, UR10, 0x800, URZ ;  /* 0x000008000a127890 */ /* 0x000fe2000fffe03f */
        /* <DEDUP_REMOVED lines=254> */
.L_x_4240:
[----:B------:R-:W-:Y:S01]  /*69e0*/  FMNMX.FTZ R4, R152, R8, !PT ;  /* 0x0000000898047209 */ /* 0x000fe20007810000 */
[----:B------:R-:W-:Y:S01]  /*69f0*/  ULDC UR18, c[0x0][0xa80] ;  /* 0x0002a00000127ab9 */ /* 0x000fe20000000800 */
[----:B------:R-:W-:Y:S02]  /*6a00*/  UIADD3 UR10, UR5, 0x38840, URZ ;  /* 0x00038840050a7890 */ /* 0x000fe4000fffe03f */
[----:B------:R-:W-:Y:S01]  /*6a10*/  FMNMX.FTZ R3, R153, R4, !PT ;  /* 0x0000000499037209 */ /* 0x000fe20007810000 */
[----:B------:R-:W-:Y:S02]  /*6a20*/  ULEA UR14, UR36, UR43, 0xc ;  /* 0x0000002b240e7291 */ /* 0x000fe4000f8e603f */
[----:B------:R-:W-:Y:S01]  /*6a30*/  UPRMT UR10, UR39, 0x654, UR10 ;  /* 0x00000654270a7896 */ /* 0x000fe2000800000a */
[----:B------:R-:W-:Y:S01]  /*6a40*/  FMNMX.FTZ R4, R156, R3, !PT ;  /* 0x000000039c047209 */ /* 0x000fe20007810000 */
[----:B------:R-:W-:Y:S01]  /*6a50*/  UMOV UR15, 0x40000040 ;  /* 0x40000040000f7882 */ /* 0x000fe20000000000 */
[----:B------:R-:W-:-:S02]  /*6a60*/  UMOV UR11, 0x40000040 ;  /* 0x40000040000b7882 */ /* 0x000fc40000000000 */
[----:B------:R-:W-:-:S04]  /*6a70*/  FMNMX.FTZ R3, R157, R4, !PT ;  /* 0x000000049d037209 */ /* 0x000fc80007810000 */
[----:B------:R-:W-:Y:S01]  /*6a80*/  FMNMX.FTZ R4, R160, R3, !PT ;  /* 0x00000003a0047209 */ /* 0x000fe20007810000 */
[----:B------:R-:W-:Y:S01]  /*6a90*/  SYNCS.ARRIVE.TRANS64.RED.A1T0 RZ, [UR10], RZ ;  /* 0x000000ffffff79a7 */ /* 0x000fe2000810040a */
[----:B------:R-:W-:Y:S02]  /*6aa0*/  UIADD3 UR10, UR14, 0x80, URZ ;  /* 0x000000800e0a7890 */ /* 0x000fe4000fffe03f */
        /* <DEDUP_REMOVED lines=41> */
[----:B------:R-:W-:Y:S01]  /*6d40*/  FMUL.FTZ R8, R8, UR18 ;  /* 0x0000001208087c20 */ /* 0x000fe20008410000 */
[--C-:B------:R-:W-:Y:S01]  /*6d50*/  FFMA.FTZ R11, R156, UR18, -R210.reuse ;  /* 0x000000129c0b7c23 */ /* 0x100fe200080108d2 */
[--C-:B------:R-:W-:Y:S01]  /*6d60*/  FFMA.FTZ R12, R157, UR18, -R210.reuse ;  /* 0x000000129d0c7c23 */ /* 0x100fe200080108d2 */
[----:B------:R-:W-:Y:S01]  /*6d70*/  FMNMX.FTZ R4, R182, R13, !PT ;  /* 0x0000000db6047209 */ /* 0x000fe20007810000 */
[--C-:B------:R-:W-:Y:S01]  /*6d80*/  FFMA.FTZ R13, R160, UR18, -R210.reuse ;  /* 0x00000012a00d7c23 */ /* 0x100fe200080108d2 */
[--C-:B------:R-:W-:Y:S01]  /*6d90*/  FFMA.FTZ R14, R161, UR18, -R210.reuse ;  /* 0x00000012a10e7c23 */ /* 0x100fe200080108d2 */
[----:B------:R-:W0:Y:S01]  /*6da0*/  MUFU.EX2 R8, R8 ;  /* 0x0000000800087308 */ /* 0x000e220000000800 */
[----:B------:R-:W-:Y:S01]  /*6db0*/  FMNMX.FTZ R4, R183, R4, !PT ;  /* 0x00000004b7047209 */ /* 0x000fe20007810000 */
[--C-:B------:R-:W-:Y:S01]  /*6dc0*/  FFMA.FTZ R15, R164, UR18, -R210.reuse ;  /* 0x00000012a40f7c23 */ /* 0x100fe200080108d2 */
[----:B------:R-:W-:-:S03]  /*6dd0*/  FFMA.FTZ R20, R165, UR18, -R210 ;  /* 0x00000012a5147c23 */ /* 0x000fc600080108d2 */
[----:B------:R-:W1:Y:S02]  /*6de0*/  SHFL.BFLY PT, R153, R4, 0x2, 0x1f ;  /* 0x0c401f0004997f89 */ /* 0x000e6400000e0000 */
[----:B------:R-:W-:Y:S08]  /*6df0*/  MUFU.EX2 R9, R9 ;  /* 0x0000000900097308 */ /* 0x000ff00000000800 */
[----:B------:R-:W-:Y:S01]  /*6e00*/  MUFU.EX2 R10, R10 ;  /* 0x0000000a000a7308 */ /* 0x000fe20000000800 */
[-C--:B0-----:R-:W-:Y:S01]  /*6e10*/  FMUL.FTZ R24, R24, R8.reuse ;  /* 0x0000000818187220 */ /* 0x081fe20000410000 */
        /* <DEDUP_REMOVED lines=12> */
[----:B-1----:R-:W-:Y:S01]  /*6ee0*/  FMNMX.FTZ R153, R4, R153, !PT ;  /* 0x0000009904997209 */ /* 0x002fe20007810000 */
[-C--:B------:R-:W-:Y:S01]  /*6ef0*/  FMUL.FTZ R48, R48, R8.reuse ;  /* 0x0000000830307220 */ /* 0x080fe20000410000 */
[----:B------:R-:W-:Y:S01]  /*6f00*/  MUFU.EX2 R12, R12 ;  /* 0x0000000c000c7308 */ /* 0x000fe20000000800 */
[-C--:B------:R-:W-:Y:S01]  /*6f10*/  FMUL.FTZ R49, R49, R8.reuse ;  /* 0x0000000831317220 */ /* 0x080fe20000410000 */
[-C--:B------:R-:W-:Y:S01]  /*6f20*/  FMUL.FTZ R52, R52, R8.reuse ;  /* 0x0000000834347220 */ /* 0x080fe20000410000 */
[----:B------:R-:W0:Y:S01]  /*6f30*/  SHFL.BFLY PT, R4, R153, 0x1, 0x1f ;  /* 0x0c201f0099047f89 */ /* 0x000e2200000e0000 */
        /* <DEDUP_REMOVED lines=22> */
[----:B------:R-:W-:Y:S01]  /*70a0*/  FMUL.FTZ R92, R92, R8 ;  /* 0x000000085c5c7220 */ /* 0x000fe20000410000 */
[----:B0-----:R-:W-:Y:S01]  /*70b0*/  FMNMX.FTZ R4, R153, R4, !PT ;  /* 0x0000000499047209 */ /* 0x001fe20007810000 */
[----:B------:R-:W-:-:S02]  /*70c0*/  IMAD.MOV R153, RZ, RZ, -R19 ;  /* 0x000000ffff997224 */ /* 0x000fc400078e0a13 */
[-C--:B------:R-:W-:Y:S01]  /*70d0*/  FMUL.FTZ R93, R93, R8.reuse ;  /* 0x000000085d5d7220 */ /* 0x080fe20000410000 */
[-C--:B------:R-:W-:Y:S01]  /*70e0*/  FMUL.FTZ R96, R96, R8.reuse ;  /* 0x0000000860607220 */ /* 0x080fe20000410000 */
[-C--:B------:R-:W-:Y:S01]  /*70f0*/  FMUL.FTZ R97, R97, R8.reuse ;  /* 0x0000000861617220 */ /* 0x080fe20000410000 */
[----:B------:R-:W-:Y:S01]  /*7100*/  FADD.FTZ R152, -R4, R211 ;  /* 0x000000d304987221 */ /* 0x000fe20000010100 */
[----:B------:R-:W-:Y:S01]  /*7110*/  ISETP.NE.AND P2, PT, R18, R153, PT ;  /* 0x000000991200720c */ /* 0x000fe20003f45270 */
[----:B------:R-:W-:Y:S01]  /*7120*/  MUFU.EX2 R20, R20 ;  /* 0x0000001400147308 */ /* 0x000fe20000000800 */
[----:B-1----:R-:W-:Y:S01]  /*7130*/  F2FP.BF16.F32.PACK_AB R156, R14, R13 ;  /* 0x0000000d0e9c723e */ /* 0x002fe200000010ff */
[----:B------:R-:W-:Y:S01]  /*7140*/  FMUL.FTZ R181, R152, UR18 ;  /* 0x0000001298b57c20 */ /* 0x000fe20008410000 */
[----:B------:R-:W-:Y:S01]  /*7150*/  FMUL.FTZ R152, R4, UR18 ;  /* 0x0000001204987c20 */ /* 0x000fe20008410000 */
[-C--:B------:R-:W-:Y:S01]  /*7160*/  FMUL.FTZ R100, R100, R8.reuse ;  /* 0x0000000864647220 */ /* 0x080fe20000410000 */
[-C--:B------:R-:W-:Y:S01]  /*7170*/  FMUL.FTZ R101, R101, R8.reuse ;  /* 0x0000000865657220 */ /* 0x080fe20000410000 */
[----:B------:R-:W-:Y:S01]  /*7180*/  FMUL.FTZ R104, R104, R8 ;  /* 0x0000000868687220 */ /* 0x000fe20000410000 */
[----:B------:R-:W-:Y:S01]  /*7190*/  FFMA.FTZ R210, R154, UR18, -R152 ;  /* 0x000000129ad27c23 */ /* 0x000fe20008010898 */
[----:B------:R-:W0:Y:S01]  /*71a0*/  MUFU.EX2 R181, R181 ;  /* 0x000000b500b57308 */ /* 0x000e220000000800 */
[----:B------:R-:W-:-:S02]  /*71b0*/  IMAD.U32 R154, RZ, RZ, UR7 ;  /* 0x00000007ff9a7e24 */ /* 0x000fc4000f8e00ff */
[--C-:B------:R-:W-:Y:S01]  /*71c0*/  FFMA.FTZ R211, R155, UR18, -R152.reuse ;  /* 0x000000129bd37c23 */ /* 0x100fe20008010898 */
[--C-:B------:R-:W-:Y:S01]  /*71d0*/  FFMA.FTZ R212, R158, UR18, -R152.reuse ;  /* 0x000000129ed47c23 */ /* 0x100fe20008010898 */
[--C-:B------:R-:W-:Y:S01]  /*71e0*/  FFMA.FTZ R213, R159, UR18, -R152.reuse ;  /* 0x000000129fd57c23 */ /* 0x100fe20008010898 */
[----:B------:R-:W-:Y:S02]  /*71f0*/  @!P2 IMAD R153, R154, 0x40, R17 ;  /* 0x000000409a99a824 */ /* 0x000fe400078e0211 */
[--C-:B------:R-:W-:Y:S01]  /*7200*/  FFMA.FTZ R214, R162, UR18, -R152.reuse ;  /* 0x00000012a2d67c23 */ /* 0x100fe20008010898 */
[--C-:B------:R-:W-:Y:S01]  /*7210*/  FFMA.FTZ R215, R163, UR18, -R152.reuse ;  /* 0x00000012a3d77c23 */ /* 0x100fe20008010898 */
[--C-:B------:R-:W-:Y:S01]  /*7220*/  FFMA.FTZ R216, R166, UR18, -R152.reuse ;  /* 0x00000012a6d87c23 */ /* 0x100fe20008010898 */
[--C-:B------:R-:W-:Y:S01]  /*7230*/  FFMA.FTZ R217, R167, UR18, -R152.reuse ;  /* 0x00000012a7d97c23 */ /* 0x100fe20008010898 */
[----:B------:R-:W-:Y:S01]  /*7240*/  @!P2 LEA R153, R153, UR40, 0x2 ;  /* 0x000000289999ac11 */ /* 0x000fe2000f8e10ff */
        /* <DEDUP_REMOVED lines=17> */
[----:B------:R-:W0:Y:S01]  /*7360*/  MUFU.EX2 R211, R211 ;  /* 0x000000d300d37308 */ /* 0x000e220000000800 */
        /* <DEDUP_REMOVED lines=60> */
[----:B------:R-:W-:Y:S01]  /*7730*/  FMUL.FTZ R117, R117, R8 ;  /* 0x0000000875757220 */ /* 0x000fe20000410000 */
        /* <DEDUP_REMOVED lines=39> */
[----:B------:R-:W-:Y:S01]  /*79b0*/  FMUL.FTZ R149, R149, R8 ;  /* 0x0000000895957220 */ /* 0x000fe20000410000 */
[-C--:B------:R-:W-:Y:S01]  /*79c0*/  FMUL.FTZ R150, R150, R181.reuse ;  /* 0x000000b596967220 */ /* 0x080fe20000410000 */
[----:B------:R-:W-:Y:S01]  /*79d0*/  FMUL.FTZ R151, R151, R181 ;  /* 0x000000b597977220 */ /* 0x000fe20000410000 */
[----:B------:R-:W-:Y:S01]  /*79e0*/  MUFU.EX2 R174, R174 ;  /* 0x000000ae00ae7308 */ /* 0x000fe20000000800 */
[----:B------:R1:W-:Y:S01]  /*79f0*/  STSM.16.M88.4 [R22+0x36400], R152 ;  /* 0x0364009816007844 */ /* 0x0003e20000000200 */
[----:B------:R-:W-:Y:S01]  /*7a00*/  FFMA.FTZ R5, R8, R5, R9 ;  /* 0x0000000508057223 */ /* 0x000fe20000010009 */
[----:B------:R-:W-:-:S02]  /*7a10*/  FFMA.FTZ R6, R181, R6, R210 ;  /* 0x00000006b5067223 */ /* 0x000fc400000100d2 */
[----:B------:R1:W-:Y:S01]  /*7a20*/  STSM.16.M88.4 [R185], R156 ;  /* 0x0000009cb9007844 */ /* 0x0003e20000000200 */
[----:B------:R-:W-:Y:S01]  /*7a30*/  FADD.FTZ R10, R10, R5 ;  /* 0x000000050a0a7221 */ /* 0x000fe20000010000 */
        /* <DEDUP_REMOVED lines=31> */
[----:B------:R-:W-:-:S04]  /*7c30*/  FADD.FTZ R173, R173, R172 ;  /* 0x000000acadad7221 */ /* 0x000fc80000010000 */
[----:B------:R-:W-:Y:S01]  /*7c40*/  FADD.FTZ R176, R176, R173 ;  /* 0x000000adb0b07221 */ /* 0x000fe20000010000 */
[----:B------:R-:W0:Y:S01]  /*7c50*/  MUFU.EX2 R179, R179 ;  /* 0x000000b300b37308 */ /* 0x000e220000000800 */
[----:B--2---:R-:W-:Y:S02]  /*7c60*/  F2FP.BF16.F32.PACK_AB R166, R180, R177 ;  /* 0x000000b1b4a6723e */ /* 0x004fe400000010ff */
[----:B------:R-:W-:-:S04]  /*7c70*/  FADD.FTZ R5, R177, R176 ;  /* 0x000000b0b1057221 */ /* 0x000fc80000010000 */
[----:B------:R-:W-:Y:S01]  /*7c80*/  FADD.FTZ R5, R180, R5 ;  /* 0x00000005b4057221 */ /* 0x000fe20000010000 */
[----:B------:R-:W2:Y:S08]  /*7c90*/  MUFU.EX2 R182, R182 ;  /* 0x000000b600b67308 */ /* 0x000eb00000000800 */
[----:B------:R-:W3:Y:S01]  /*7ca0*/  MUFU.EX2 R183, R183 ;  /* 0x000000b700b77308 */ /* 0x000ee20000000800 */
[----:B0-----:R-:W-:Y:S01]  /*7cb0*/  F2FP.BF16.F32.PACK_AB R165, R179, R178 ;  /* 0x000000b2b3a5723e */ /* 0x001fe200000010ff */
[----:B------:R-:W-:-:S04]  /*7cc0*/  FADD.FTZ R178, R178, R175 ;  /* 0x000000afb2b27221 */ /* 0x000fc80000010000 */
[----:B------:R-:W-:-:S04]  /*7cd0*/  FADD.FTZ R179, R179, R178 ;  /* 0x000000b2b3b37221 */ /* 0x000fc80000010000 */
[----:B--2---:R-:W-:Y:S01]  /*7ce0*/  FADD.FTZ R6, R182, R179 ;  /* 0x000000b3b6067221 */ /* 0x004fe20000010000 */
[----:B---3--:R-:W-:-:S03]  /*7cf0*/  F2FP.BF16.F32.PACK_AB R167, R183, R182 ;  /* 0x000000b6b7a7723e */ /* 0x008fc600000010ff */
[----:B------:R-:W-:Y:S02]  /*7d00*/  FADD.FTZ R6, R183, R6 ;  /* 0x00000006b7067221 */ /* 0x000fe40000010000 */
[----:B------:R1:W-:Y:S01]  /*7d10*/  STSM.16.M88.4 [R184], R164 ;  /* 0x000000a4b8007844 */ /* 0x0003e20000000200 */
[----:B------:R-:W-:-:S06]  /*7d20*/  WARPGROUP.ARRIVE ;  /* 0x00000000000079c5 */ /* 0x000fcc0000000000 */
        /* <DEDUP_REMOVED lines=28> */
.L_x_4241:
[----:B------:R-:W-:Y:S01]  /*7ef0*/  UIADD3 UR5, UR5, 0x38860, URZ ;  /* 0x0003886005057890 */ /* 0x000fe2000fffe03f */
[----:B------:R-:W-:Y:S01]  /*7f00*/  IMAD.MOV.U32 R211, RZ, RZ, R4 ;  /* 0x000000ffffd37224 */ /* 0x000fe200078e0004 */
[----:B------:R-:W-:Y:S01]  /*7f10*/  UMOV UR7, UR36 ;  /* 0x0000002400077c82 */ /* 0x000fe20008000000 */
[----:B------:R-:W-:Y:S01]  /*7f20*/  IMAD.MOV.U32 R8, RZ, RZ, R3 ;  /* 0x000000ffff087224 */ /* 0x000fe200078e0003 */
[----:B------:R-:W-:-:S09]  /*7f30*/  UPRMT UR5, UR39, 0x654, UR5 ;  /* 0x0000065427057896 */ /* 0x000fd20008000005 */
[----:B------:R-:W-:Y:S01]  /*7f40*/  SYNCS.ARRIVE.TRANS64.RED.A1T0 RZ, [UR5], RZ ;  /* 0x000000ffffff79a7 */ /* 0x000fe20008100405 */
[----:B------:R-:W-:Y:S05]  /*7f50*/  @P1 BRA `(.L_x_4242) ;  /* 0xffffffd400841947 */ /* 0x000fea000383ffff */
.L_x_4231:
[----:B------:R-:W0:Y:S01]  /*7f60*/  SHFL.BFLY PT, R0, R5, 0x2, 0x1f ;  /* 0x0c401f0005007f89 */ /* 0x000e2200000e0000 */
[----:B------:R-:W-:Y:S02]  /*7f70*/  IMAD.U32 R11, RZ, RZ, UR18 ;  /* 0x00000012ff0b7e24 */ /* 0x000fe4000f8e00ff */
[----:B------:R-:W-:Y:S01]  /*7f80*/  IMAD.MOV.U32 R165, RZ, RZ, -0x800000 ;  /* 0xff800000ffa57424 */ /* 0x000fe200078e00ff */
[----:B------:R-:W1:Y:S01]  /*7f90*/  SHFL.BFLY PT, R9, R6, 0x2, 0x1f ;  /* 0x0c401f0006097f89 */ /* 0x000e6200000e0000 */
[----:B------:R-:W-:Y:S01]  /*7fa0*/  VIADD R196, R196, 0x1 ;  /* 0x00000001c4c47836 */ /* 0x000fe20000000000 */
[----:B------:R-:W-:Y:S08]  /*7fb0*/  BAR.ARV 0x8, 0x100 ;  /* 0x0204000000007b1d */ /* 0x000ff00000002000 */
[----:B------:R-:W-:Y:S01]  /*7fc0*/  BAR.SYNC.DEFER_BLOCKING 0xf, 0x100 ;  /* 0x03c4000000007b1d */ /* 0x000fe20000010000 */
[----:B0-----:R-:W-:Y:S01]  /*7fd0*/  FADD.FTZ R8, R0, R5 ;  /* 0x0000000500087221 */ /* 0x001fe20000010000 */
[----:B------:R-:W-:-:S02]  /*7fe0*/  IMAD.MOV.U32 R0, RZ, RZ, RZ ;  /* 0x000000ffff007224 */ /* 0x000fc400078e00ff */
[----:B------:R-:W-:Y:S02]  /*7ff0*/  IMAD.MOV.U32 R5, RZ, RZ, RZ ;  /* 0x000000ffff057224 */ /* 0x000fe400078e00ff */
[----:B-1----:R-:W-:Y:S01]  /*8000*/  FADD.FTZ R9, R9, R6 ;  /* 0x0000000609097221 */ /* 0x002fe20000010000 */
[----:B------:R-:W0:Y:S01]  /*8010*/  SHFL.BFLY PT, R7, R8, 0x1, 0x1f ;  /* 0x0c201f0008077f89 */ /* 0x000e2200000e0000 */
[----:B------:R-:W-:Y:S01]  /*8020*/  IMAD.U32 R6, RZ, RZ, UR36 ;  /* 0x00000024ff067e24 */ /* 0x000fe2000f8e00ff */
[----:B------:R-:W-:Y:S02]  /*8030*/  UIADD3 UR36, UR36, 0x1, URZ ;  /* 0x0000000124247890 */ /* 0x000fe4000fffe03f */
[----:B------:R-:W1:Y:S02]  /*8040*/  SHFL.BFLY PT, R10, R9, 0x1, 0x1f ;  /* 0x0c201f00090a7f89 */ /* 0x000e6400000e0000 */
[----:B------:R-:W-:-:S04]  /*8050*/  UISETP.NE.AND UP0, UPT, UR36, 0x2, UPT ;  /* 0x000000022400788c */ /* 0x000fc8000bf05270 */
[----:B------:R-:W-:Y:S02]  /*8060*/  USEL UR4, URZ, 0x1, UP0 ;  /* 0x000000013f047887 */ /* 0x000fe40008000000 */
[----:B------:R-:W-:-:S04]  /*8070*/  USEL UR36, UR36, URZ, UP0 ;  /* 0x0000003f24247287 */ /* 0x000fc80008000000 */
[----:B------:R-:W-:Y:S01]  /*8080*/  LOP3.LUT R2, R2, UR4, RZ, 0x3c, !PT ;  /* 0x0000000402027c12 */ /* 0x000fe2000f8e3cff */
[----:B0-----:R-:W-:Y:S01]  /*8090*/  FADD.FTZ R20, R8, R7 ;  /* 0x0000000708147221 */ /* 0x001fe20000010000 */
[----:B------:R-:W-:-:S04]  /*80a0*/  IMAD.MOV R7, RZ, RZ, -R19 ;  /* 0x000000ffff077224 */ /* 0x000fc800078e0a13 */
[----:B------:R-:W-:Y:S02]  /*80b0*/  FSETP.NE.FTZ.AND P1, PT, R20, RZ, PT ;  /* 0x000000ff1400720b */ /* 0x000fe40003f35000 */
[----:B------:R-:W-:Y:S01]  /*80c0*/  ISETP.NE.AND P0, PT, R18, R7, PT ;  /* 0x000000071200720c */ /* 0x000fe20003f05270 */
[----:B-1----:R-:W-:Y:S01]  /*80d0*/  FADD.FTZ R7, R9, R10 ;  /* 0x0000000a09077221 */ /* 0x002fe20000010000 */
[----:B------:R-:W-:-:S04]  /*80e0*/  IMAD.U32 R9, RZ, RZ, UR18 ;  /* 0x00000012ff097e24 */ /* 0x000fc8000f8e00ff */
[----:B------:R-:W-:-:S05]  /*80f0*/  FSETP.NE.FTZ.AND P2, PT, R7, RZ, PT ;  /* 0x000000ff0700720b */ /* 0x000fca0003f55000 */
[----:B------:R-:W0:Y:S02]  /*8100*/  @P1 MUFU.RCP R0, R20 ;  /* 0x0000001400001308 */ /* 0x000e240000001000 */
[----:B------:R-:W-:-:S05]  /*8110*/  @!P0 IMAD R6, R6, 0x40, R17 ;  /* 0x0000004006068824 */ /* 0x000fca00078e0211 */
[----:B------:R-:W-:Y:S01]  /*8120*/  @!P0 LEA R6, R6, UR40, 0x2 ;  /* 0x0000002806068c11 */ /* 0x000fe2000f8e10ff */
[----:B------:R-:W1:Y:S08]  /*8130*/  @P2 MUFU.RCP R5, R7 ;  /* 0x0000000700052308 */ /* 0x000e700000001000 */
[----:B------:R-:W2:Y:S01]  /*8140*/  @P1 MUFU.LG2 R20, R20 ;  /* 0x0000001400141308 */ /* 0x000ea20000000c00 */
[----:B0-----:R-:W-:Y:S01]  /*8150*/  @!P0 STS [R6+0x38400], R0 ;  /* 0x0384000006008388 */ /* 0x001fe20000000800 */
[-C--:B------:R-:W-:Y:S01]  /*8160*/  FMUL.FTZ R169, R37, R0.reuse ;  /* 0x0000000025a97220 */ /* 0x080fe20000410000 */
[-C--:B------:R-:W-:Y:S01]  /*8170*/  FMUL.FTZ R175, R24, R0.reuse ;  /* 0x0000000018af7220 */ /* 0x080fe20000410000 */
[-C--:B------:R-:W-:Y:S01]  /*8180*/  FMUL.FTZ R174, R28, R0.reuse ;  /* 0x000000001cae7220 */ /* 0x080fe20000410000 */
[-C--:B------:R-:W-:Y:S01]  /*8190*/  FMUL.FTZ R173, R32, R0.reuse ;  /* 0x0000000020ad7220 */ /* 0x080fe20000410000 */
[-C--:B------:R-:W-:Y:S01]  /*81a0*/  FMUL.FTZ R8, R25, R0.reuse ;  /* 0x0000000019087220 */ /* 0x080fe20000410000 */
[-C--:B------:R-:W-:Y:S01]  /*81b0*/  FMUL.FTZ R10, R29, R0.reuse ;  /* 0x000000001d0a7220 */ /* 0x080fe20000410000 */
[----:B------:R0:W3:Y:S01]  /*81c0*/  @P2 MUFU.LG2 R21, R7 ;  /* 0x0000000700152308 */ /* 0x0000e20000000c00 */
        /* <DEDUP_REMOVED lines=8> */
[----:B--2---:R-:W-:Y:S01]  /*8250*/  @P1 FMUL.FTZ R37, R20, 0.69314718246459960938 ;  /* 0x3f31721814251820 */ /* 0x004fe20000410000 */
[----:B0-----:R-:W-:Y:S01]  /*8260*/  @P2 FMUL.FTZ R7, R11, 0.69314718246459960938 ;  /* 0x3f3172180b072820 */ /* 0x001fe20000410000 */
[----:B-1----:R-:W-:Y:S01]  /*8270*/  @P1 FMUL.FTZ R6, R9, 0.69314718246459960938 ;  /* 0x3f31721809061820 */ /* 0x002fe20000410000 */
[-C--:B------:R-:W-:Y:S01]  /*8280*/  FMUL.FTZ R24, R49, R0.reuse ;  /* 0x0000000031187220 */ /* 0x080fe20000410000 */
[-C--:B------:R-:W-:Y:S01]  /*8290*/  FMUL.FTZ R164, R52, R0.reuse ;  /* 0x0000000034a47220 */ /* 0x080fe20000410000 */
[-C--:B------:R-:W-:Y:S01]  /*82a0*/  FMUL.FTZ R160, R53, R0.reuse ;  /* 0x0000000035a07220 */ /* 0x080fe20000410000 */
[-C--:B------:R-:W-:Y:S01]  /*82b0*/  FMUL.FTZ R163, R56, R0.reuse ;  /* 0x0000000038a37220 */ /* 0x080fe20000410000 */
[-C--:B------:R-:W-:Y:S01]  /*82c0*/  FMUL.FTZ R28, R57, R0.reuse ;  /* 0x00000000391c7220 */ /* 0x080fe20000410000 */
        /* <DEDUP_REMOVED lines=47> */
[----:B------:R-:W-:-:S02]  /*85c0*/  IMAD.MOV.U32 R0, RZ, RZ, -0x800000 ;  /* 0xff800000ff007424 */ /* 0x000fc400078e00ff */
        /* <DEDUP_REMOVED lines=68> */
.L_x_4213:
[----:B------:R-:W1:Y:S08]  /*8a10*/  S2UR UR39, SR_CgaCtaId ;  /* 0x00000000002779c3 */ /* 0x000e700000008800 */
[----:B------:R-:W-:Y:S06]  /*8a20*/  BAR.SYNC.DEFER_BLOCKING 0x5, 0x180 ;  /* 0x0146000000007b1d */ /* 0x000fec0000010000 */
[----:B------:R-:W-:Y:S01]  /*8a30*/  UMOV UR40, 0x400 ;  /* 0x0000040000287882 */ /* 0x000fe20000000000 */
[----:B------:R-:W-:Y:S01]  /*8a40*/  BSSY B0, `(.L_x_4243) ;  /* 0x00002e1000007945 */ /* 0x000fe20003800000 */
[----:B-1----:R-:W-:-:S09]  /*8a50*/  ULEA UR40, UR39, UR40, 0x18 ;  /* 0x0000002827287291 */ /* 0x002fd2000f8ec03f */
[----:B0-----:R-:W0:Y:S02]  /*8a60*/  LDS.128 R4, [UR40+0x388d0] ;  /* 0x0388d028ff047984 */ /* 0x001e240008000c00 */
[----:B0-----:R-:W-:Y:S02]  /*8a70*/  R2UR UR4, R5 ;  /* 0x00000000050472ca */ /* 0x001fe400000e0000 */
        /* <DEDUP_REMOVED lines=23> */
[----:B------:R-:W-:Y:S01]  /*8bf0*/  ULDC.64 UR6, c[0x0][0xd08] ;  /* 0x0003420000067ab9 */ /* 0x000fe20000000a00 */
[----:B------:R-:W-:Y:S01]  /*8c00*/  F2FP.BF16.F32.PACK_AB R33, R67, R33 ;  /* 0x000000214321723e */ /* 0x000fe200000010ff */
[----:B------:R-:W-:Y:S01]  /*8c10*/  IMAD.WIDE R122, R201, 0x2, R176 ;  /* 0x00000002c97a7825 */ /* 0x000fe200078e02b0 */
[----:B------:R-:W-:-:S02]  /*8c20*/  F2FP.BF16.F32.PACK_AB R73, R75, R74 ;  /* 0x0000004a4b49723e */ /* 0x000fc400000010ff */
[----:B------:R-:W-:Y:S02]  /*8c30*/  F2FP.BF16.F32.PACK_AB R80, R81, R80 ;  /* 0x000000505150723e */ /* 0x000fe400000010ff */
[C---:B------:R-:W-:Y:S02]  /*8c40*/  IADD3 R179, P1, R122.reuse, 0x20, RZ ;  /* 0x000000207ab37810 */ /* 0x040fe40007f3e0ff */
[----:B------:R-:W-:Y:S02]  /*8c50*/  IADD3 R211, P3, R122, 0x2000, RZ ;  /* 0x000020007ad37810 */ /* 0x000fe40007f7e0ff */
[----:B------:R-:W-:Y:S01]  /*8c60*/  LOP3.LUT R20, R179, 0x380, RZ, 0xc0, !PT ;  /* 0x00000380b3147812 */ /* 0x000fe200078ec0ff */
[--C-:B------:R-:W-:Y:S01]  /*8c70*/  IMAD.X R21, RZ, RZ, R123.reuse, P1 ;  /* 0x000000ffff157224 */ /* 0x100fe200008e067b */
[----:B------:R-:W-:Y:S01]  /*8c80*/  LOP3.LUT R44, R211, 0x380, RZ, 0xc0, !PT ;  /* 0x00000380d32c7812 */ /* 0x000fe200078ec0ff */
[----:B------:R-:W-:Y:S01]  /*8c90*/  IMAD.X R45, RZ, RZ, R123, P3 ;  /* 0x000000ffff2d7224 */ /* 0x000fe200018e067b */
[----:B------:R-:W-:-:S02]  /*8ca0*/  SHF.R.U64 R20, R20, 0x3, RZ ;  /* 0x0000000314147819 */ /* 0x000fc400000012ff */
[----:B------:R-:W-:Y:S02]  /*8cb0*/  IADD3 R48, P6, R122, 0x2020, RZ ;  /* 0x000020207a307810 */ /* 0x000fe40007fde0ff */
[----:B------:R-:W-:Y:S02]  /*8cc0*/  SHF.R.U64 R44, R44, 0x3, RZ ;  /* 0x000000032c2c7819 */ /* 0x000fe400000012ff */
[C---:B------:R-:W-:Y:S01]  /*8cd0*/  IADD3 R60, P1, R122.reuse, 0x4000, RZ ;  /* 0x000040007a3c7810 */ /* 0x040fe20007f3e0ff */
[--C-:B------:R-:W-:Y:S01]  /*8ce0*/  IMAD.X R49, RZ, RZ, R123.reuse, P6 ;  /* 0x000000ffff317224 */ /* 0x100fe200030e067b */
[C---:B------:R-:W-:Y:S02]  /*8cf0*/  IADD3 R181, P0, R122.reuse, 0x40, RZ ;  /* 0x000000407ab57810 */ /* 0x040fe40007f1e0ff */
[----:B------:R-:W-:Y:S01]  /*8d00*/  IADD3 R183, P4, R122, 0x60, RZ ;  /* 0x000000607ab77810 */ /* 0x000fe20007f9e0ff */
[--C-:B------:R-:W-:Y:S01]  /*8d10*/  IMAD.X R61, RZ, RZ, R123.reuse, P1 ;  /* 0x000000ffff3d7224 */ /* 0x100fe200008e067b */
[----:B------:R-:W-:Y:S01]  /*8d20*/  LOP3.LUT R20, R20, R179, RZ, 0x3c, !PT ;  /* 0x000000b314147212 */ /* 0x000fe200078e3cff */
[--C-:B------:R-:W-:Y:S01]  /*8d30*/  IMAD.X R37, RZ, RZ, R123.reuse, P0 ;  /* 0x000000ffff257224 */ /* 0x100fe200000e067b */
[----:B------:R-:W-:Y:S01]  /*8d40*/  LOP3.LUT R44, R44, R211, RZ, 0x3c, !PT ;  /* 0x000000d32c2c7212 */ /* 0x000fe200078e3cff */
[----:B------:R-:W-:Y:S01]  /*8d50*/  IMAD.X R41, RZ, RZ, R123, P4 ;  /* 0x000000ffff297224 */ /* 0x000fe200020e067b */
[----:B------:R-:W-:-:S02]  /*8d60*/  LOP3.LUT R179, R48, 0x380, RZ, 0xc0, !PT ;  /* 0x0000038030b37812 */ /* 0x000fc400078ec0ff */
[----:B------:R-:W-:Y:S02]  /*8d70*/  LOP3.LUT R211, R60, 0x380, RZ, 0xc0, !PT ;  /* 0x000003803cd37812 */ /* 0x000fe400078ec0ff */
[----:B------:R-:W-:Y:S02]  /*8d80*/  LOP3.LUT R40, R183, 0x380, RZ, 0xc0, !PT ;  /* 0x00000380b7287812 */ /* 0x000fe400078ec0ff */
[----:B------:R-:W-:Y:S02]  /*8d90*/  LOP3.LUT R36, R181, 0x380, RZ, 0xc0, !PT ;  /* 0x00000380b5247812 */ /* 0x000fe400078ec0ff */
[----:B------:R-:W-:Y:S02]  /*8da0*/  SHF.R.U64 R179, R179, 0x3, RZ ;  /* 0x00000003b3b37819 */ /* 0x000fe400000012ff */
[----:B------:R-:W-:Y:S02]  /*8db0*/  IADD3 R26, P0, R122, 0x4020, RZ ;  /* 0x000040207a1a7810 */ /* 0x000fe40007f1e0ff */
[----:B------:R-:W-:-:S02]  /*8dc0*/  SHF.R.U64 R211, R211, 0x3, RZ ;  /* 0x00000003d3d37819 */ /* 0x000fc400000012ff */
[C---:B------:R-:W-:Y:S01]  /*8dd0*/  IADD3 R30, P6, R122.reuse, 0x6000, RZ ;  /* 0x000060007a1e7810 */ /* 0x040fe20007fde0ff */
[--C-:B------:R-:W-:Y:S01]  /*8de0*/  IMAD.X R99, RZ, RZ, R123.reuse, P0 ;  /* 0x000000ffff637224 */ /* 0x100fe200000e067b */
[C---:B------:R-:W-:Y:S02]  /*8df0*/  LOP3.LUT R5, R122.reuse, 0x380, RZ, 0xc0, !PT ;  /* 0x000003807a057812 */ /* 0x040fe400078ec0ff */
[C---:B------:R-:W-:Y:S01]  /*8e00*/  IADD3 R52, P5, R122.reuse, 0x2040, RZ ;  /* 0x000020407a347810 */ /* 0x040fe20007fbe0ff */
[--C-:B------:R-:W-:Y:S01]  /*8e10*/  IMAD.X R111, RZ, RZ, R123.reuse, P6 ;  /* 0x000000ffff6f7224 */ /* 0x100fe200030e067b */
[----:B------:R-:W-:Y:S02]  /*8e20*/  IADD3 R56, P2, R122, 0x2060, RZ ;  /* 0x000020607a387810 */ /* 0x000fe40007f5e0ff */
[----:B------:R-:W-:Y:S01]  /*8e30*/  SHF.R.U64 R40, R40, 0x3, RZ ;  /* 0x0000000328287819 */ /* 0x000fe200000012ff */
[--C-:B------:R-:W-:Y:S01]  /*8e40*/  IMAD.X R53, RZ, RZ, R123.reuse, P5 ;  /* 0x000000ffff357224 */ /* 0x100fe200028e067b */
[----:B------:R-:W-:Y:S01]  /*8e50*/  SHF.R.U64 R36, R36, 0x3, RZ ;  /* 0x0000000324247819 */ /* 0x000fe200000012ff */
[----:B------:R-:W-:Y:S01]  /*8e60*/  IMAD.X R57, RZ, RZ, R123, P2 ;  /* 0x000000ffff397224 */ /* 0x000fe200010e067b */
[----:B------:R-:W-:-:S02]  /*8e70*/  LOP3.LUT R48, R179, R48, RZ, 0x3c, !PT ;  /* 0x00000030b3307212 */ /* 0x000fc400078e3cff */
[----:B------:R-:W-:Y:S02]  /*8e80*/  LOP3.LUT R60, R211, R60, RZ, 0x3c, !PT ;  /* 0x0000003cd33c7212 */ /* 0x000fe400078e3cff */
[----:B------:R-:W-:Y:S02]  /*8e90*/  LOP3.LUT R179, R26, 0x380, RZ, 0xc0, !PT ;  /* 0x000003801ab37812 */ /* 0x000fe400078ec0ff */
[----:B------:R-:W-:Y:S02]  /*8ea0*/  IADD3 R4, P1, R122, 0x6060, RZ ;  /* 0x000060607a047810 */ /* 0x000fe40007f3e0ff */
[----:B------:R-:W-:Y:S02]  /*8eb0*/  LOP3.LUT R211, R30, 0x380, RZ, 0xc0, !PT ;  /* 0x000003801ed37812 */ /* 0x000fe400078ec0ff */
[----:B------:R-:W-:Y:S02]  /*8ec0*/  SHF.R.U64 R5, R5, 0x3, RZ ;  /* 0x0000000305057819 */ /* 0x000fe400000012ff */
[----:B------:R-:W-:-:S02]  /*8ed0*/  LOP3.LUT R40, R40, R183, RZ, 0x3c, !PT ;  /* 0x000000b728287212 */ /* 0x000fc400078e3cff */
[----:B------:R-:W-:Y:S02]  /*8ee0*/  LOP3.LUT R36, R36, R181, RZ, 0x3c, !PT ;  /* 0x000000b524247212 */ /* 0x000fe400078e3cff */
[----:B------:R-:W-:Y:S02]  /*8ef0*/  LOP3.LUT R183, R56, 0x380, RZ, 0xc0, !PT ;  /* 0x0000038038b77812 */ /* 0x000fe400078ec0ff */
[C---:B------:R-:W-:Y:S02]  /*8f00*/  IADD3 R102, P4, R122.reuse, 0x4040, RZ ;  /* 0x000040407a667810 */ /* 0x040fe40007f9e0ff */
[C---:B------:R-:W-:Y:S02]  /*8f10*/  IADD3 R106, P3, R122.reuse, 0x4060, RZ ;  /* 0x000040607a6a7810 */ /* 0x040fe40007f7e0ff */
[C---:B------:R-:W-:Y:S01]  /*8f20*/  IADD3 R3, P5, R122.reuse, 0x6020, RZ ;  /* 0x000060207a037810 */ /* 0x040fe20007fbe0ff */
[--C-:B------:R-:W-:Y:S01]  /*8f30*/  IMAD.X R103, RZ, RZ, R123.reuse, P4 ;  /* 0x000000ffff677224 */ /* 0x100fe200020e067b */
[----:B------:R-:W-:Y:S01]  /*8f40*/  IADD3 R7, P2, R122, 0x6040, RZ ;  /* 0x000060407a077810 */ /* 0x000fe20007f5e0ff */
[--C-:B------:R-:W-:Y:S01]  /*8f50*/  IMAD.X R107, RZ, RZ, R123.reuse, P3 ;  /* 0x000000ffff6b7224 */ /* 0x100fe200018e067b */
[----:B------:R-:W-:Y:S01]  /*8f60*/  LOP3.LUT R181, R52, 0x380, RZ, 0xc0, !PT ;  /* 0x0000038034b57812 */ /* 0x000fe200078ec0ff */
[--C-:B------:R-:W-:Y:S01]  /*8f70*/  IMAD.X R115, RZ, RZ, R123.reuse, P5 ;  /* 0x000000ffff737224 */ /* 0x100fe200028e067b */
[----:B------:R-:W-:Y:S01]  /*8f80*/  SHF.R.U64 R179, R179, 0x3, RZ ;  /* 0x00000003b3b37819 */ /* 0x000fe200000012ff */
[----:B------:R-:W-:Y:S01]  /*8f90*/  IMAD.X R119, RZ, RZ, R123, P2 ;  /* 0x000000ffff777224 */ /* 0x000fe200010e067b */
[----:B------:R-:W-:-:S02]  /*8fa0*/  SHF.R.U64 R211, R211, 0x3, RZ ;  /* 0x00000003d3d37819 */ /* 0x000fc400000012ff */
[----:B------:R-:W-:Y:S02]  /*8fb0*/  LOP3.LUT R27, R4, 0x380, RZ, 0xc0, !PT ;  /* 0x00000380041b7812 */ /* 0x000fe400078ec0ff */
[----:B------:R-:W-:Y:S01]  /*8fc0*/  LOP3.LUT R122, R5, R122, RZ, 0x3c, !PT ;  /* 0x0000007a057a7212 */ /* 0x000fe200078e3cff */
[----:B------:R-:W-:Y:S01]  /*8fd0*/  IMAD.X R5, RZ, RZ, R123, P1 ;  /* 0x000000ffff057224 */ /* 0x000fe200008e067b */
[----:B------:R-:W-:Y:S02]  /*8fe0*/  SHF.R.U64 R183, R183, 0x3, RZ ;  /* 0x00000003b7b77819 */ /* 0x000fe400000012ff */
[----:B------:R-:W-:Y:S02]  /*8ff0*/  SHF.R.U64 R181, R181, 0x3, RZ ;  /* 0x00000003b5b57819 */ /* 0x000fe400000012ff */
[----:B------:R-:W-:Y:S02]  /*9000*/  LOP3.LUT R98, R179, R26, RZ, 0x3c, !PT ;  /* 0x0000001ab3627212 */ /* 0x000fe400078e3cff */
[----:B------:R-:W-:-:S02]  /*9010*/  LOP3.LUT R110, R211, R30, RZ, 0x3c, !PT ;  /* 0x0000001ed36e7212 */ /* 0x000fc400078e3cff */
[----:B------:R-:W-:Y:S02]  /*9020*/  LOP3.LUT R26, R3, 0x380, RZ, 0xc0, !PT ;  /* 0x00000380031a7812 */ /* 0x000fe400078ec0ff */
[----:B------:R-:W-:Y:S02]  /*9030*/  SHF.R.U64 R27, R27, 0x3, RZ ;  /* 0x000000031b1b7819 */ /* 0x000fe400000012ff */
[----:B------:R-:W-:Y:S02]  /*9040*/  MOV R123, R122 ;  /* 0x0000007a007b7202 */ /* 0x000fe40000000f00 */
[----:B------:R-:W-:Y:S02]  /*9050*/  LOP3.LUT R30, R7, 0x380, RZ, 0xc0, !PT ;  /* 0x00000380071e7812 */ /* 0x000fe400078ec0ff */
[----:B------:R-:W-:Y:S01]  /*9060*/  LOP3.LUT R56, R183, R56, RZ, 0x3c, !PT ;  /* 0x00000038b7387212 */ /* 0x000fe200078e3cff */
[----:B------:R0:W-:Y:S01]  /*9070*/  STSM.16.M88.4 [R123], R8 ;  /* 0x000000087b007844 */ /* 0x0001e20000000200 */
[----:B------:R-:W-:-:S02]  /*9080*/  LOP3.LUT R52, R181, R52, RZ, 0x3c, !PT ;  /* 0x00000034b5347212 */ /* 0x000fc400078e3cff */
[----:B------:R-:W-:Y:S02]  /*9090*/  LOP3.LUT R183, R106, 0x380, RZ, 0xc0, !PT ;  /* 0x000003806ab77812 */ /* 0x000fe400078ec0ff */
[----:B------:R-:W-:Y:S02]  /*90a0*/  LOP3.LUT R181, R102, 0x380, RZ, 0xc0, !PT ;  /* 0x0000038066b57812 */ /* 0x000fe400078ec0ff */
[----:B------:R-:W-:Y:S02]  /*90b0*/  SHF.R.U64 R26, R26, 0x3, RZ ;  /* 0x000000031a1a7819 */ /* 0x000fe400000012ff */
[----:B------:R-:W-:Y:S02]  /*90c0*/  LOP3.LUT R4, R27, R4, RZ, 0x3c, !PT ;  /* 0x000000041b047212 */ /* 0x000fe400078e3cff */
[----:B------:R-:W-:Y:S02]  /*90d0*/  SHF.R.U64 R30, R30, 0x3, RZ ;  /* 0x000000031e1e7819 */ /* 0x000fe400000012ff */
[----:B------:R-:W-:-:S02]  /*90e0*/  SHF.R.U64 R183, R183, 0x3, RZ ;  /* 0x00000003b7b77819 */ /* 0x000fc400000012ff */
[----:B------:R-:W-:Y:S02]  /*90f0*/  MOV R122, R20 ;  /* 0x00000014007a7202 */ /* 0x000fe40000000f00 */
[----:B0-----:R-:W-:Y:S02]  /*9100*/  F2FP.BF16.F32.PACK_AB R8, R171, R173 ;  /* 0x000000adab08723e */ /* 0x001fe400000010ff */
[----:B------:R-:W-:Y:S02]  /*9110*/  F2FP.BF16.F32.PACK_AB R9, R35, R34 ;  /* 0x000000222309723e */ /* 0x000fe400000010ff */
[----:B------:R-:W-:Y:S02]  /*9120*/  F2FP.BF16.F32.PACK_AB R10, R169, R172 ;  /* 0x000000aca90a723e */ /* 0x000fe400000010ff */
[----:B------:R-:W-:Y:S02]  /*9130*/  F2FP.BF16.F32.PACK_AB R11, R39, R38 ;  /* 0x00000026270b723e */ /* 0x000fe400000010ff */
[----:B------:R-:W-:-:S02]  /*9140*/  SHF.R.U64 R181, R181, 0x3, RZ ;  /* 0x00000003b5b57819 */ /* 0x000fc400000012ff */
[----:B------:R-:W-:Y:S01]  /*9150*/  LOP3.LUT R114, R26, R3, RZ, 0x3c, !PT ;  /* 0x000000031a727212 */ /* 0x000fe200078e3cff */
[----:B------:R0:W-:Y:S01]  /*9160*/  STSM.16.M88.4 [R122], R8 ;  /* 0x000000087a007844 */ /* 0x0001e20000000200 */
[----:B------:R-:W-:Y:S02]  /*9170*/  MOV R36, R36 ;  /* 0x0000002400247202 */ /* 0x000fe40000000f00 */
[----:B------:R-:W-:Y:S02]  /*9180*/  LOP3.LUT R118, R30, R7, RZ, 0x3c, !PT ;  /* 0x000000071e767212 */ /* 0x000fe400078e3cff */
[----:B------:R-:W-:Y:S01]  /*9190*/  MOV R40, R40 ;  /* 0x0000002800287202 */ /* 0x000fe20000000f00 */
[----:B------:R-:W-:Y:S01]  /*91a0*/  STSM.16.M88.4 [R36], R12 ;  /* 0x0000000c24007844 */ /* 0x000fe20000000200 */
[----:B------:R-:W-:Y:S02]  /*91b0*/  F2FP.BF16.F32.PACK_AB R26, R160, R164 ;  /* 0x000000a4a01a723e */ /* 0x000fe400000010ff */
[----:B------:R-:W-:-:S02]  /*91c0*/  F2FP.BF16.F32.PACK_AB R27, R55, R54 ;  /* 0x00000036371b723e */ /* 0x000fc400000010ff */
[----:B------:R-:W-:Y:S02]  /*91d0*/  MOV R21, R4 ;  /* 0x0000000400157202 */ /* 0x000fe40000000f00 */
[----:B------:R-:W-:Y:S01]  /*91e0*/  MOV R44, R44 ;  /* 0x0000002c002c7202 */ /* 0x000fe20000000f00 */
[----:B------:R-:W1:Y:S01]  /*91f0*/  LDC.64 R4, c[0x0][0xd00] ;  /* 0x00034000ff047b82 */ /* 0x000e620000000a00 */
[----:B------:R-:W-:Y:S01]  /*9200*/  F2FP.BF16.F32.PACK_AB R30, R32, R158 ;  /* 0x0000009e201e723e */ /* 0x000fe200000010ff */
[----:B------:R-:W-:Y:S01]  /*9210*/  STSM.16.M88.4 [R40], R24 ;  /* 0x0000001828007844 */ /* 0x000fe20000000200 */
[----:B------:R-:W-:Y:S02]  /*9220*/  LOP3.LUT R106, R183, R106, RZ, 0x3c, !PT ;  /* 0x0000006ab76a7212 */ /* 0x000fe400078e3cff */
[----:B------:R-:W-:Y:S01]  /*9230*/  MOV R48, R48 ;  /* 0x0000003000307202 */ /* 0x000fe20000000f00 */
[----:B------:R-:W-:Y:S01]  /*9240*/  STSM.16.M88.4 [R44], R28 ;  /* 0x0000001c2c007844 */ /* 0x000fe20000000200 */
[----:B------:R-:W-:Y:S01]  /*9250*/  F2FP.BF16.F32.PACK_AB R32, R65, R152 ;  /* 0x000000984120723e */ /* 0x000fe200000010ff */
[----:B0-----:R-:W0:Y:S01]  /*9260*/  LDC.64 R8, c[0x0][0xd00] ;  /* 0x00034000ff087b82 */ /* 0x001e220000000a00 */
[----:B------:R-:W-:-:S02]  /*9270*/  F2FP.BF16.F32.PACK_AB R34, R69, R68 ;  /* 0x000000444522723e */ /* 0x000fc400000010ff */
[----:B------:R-:W-:Y:S02]  /*9280*/  F2FP.BF16.F32.PACK_AB R35, R71, R70 ;  /* 0x000000464723723e */ /* 0x000fe400000010ff */
[----:B------:R-:W-:Y:S02]  /*9290*/  LOP3.LUT R102, R181, R102, RZ, 0x3c, !PT ;  /* 0x00000066b5667212 */ /* 0x000fe400078e3cff */
[----:B------:R-:W-:Y:S01]  /*92a0*/  MOV R52, R52 ;  /* 0x0000003400347202 */ /* 0x000fe20000000f00 */
[----:B------:R-:W-:Y:S01]  /*92b0*/  STSM.16.M88.4 [R48], R32 ;  /* 0x0000002030007844 */ /* 0x000fe20000000200 */
[----:B------:R-:W-:Y:S02]  /*92c0*/  F2FP.BF16.F32.PACK_AB R74, R77, R76 ;  /* 0x0000004c4d4a723e */ /* 0x000fe400000010ff */
[----:B------:R-:W-:Y:S02]  /*92d0*/  F2FP.BF16.F32.PACK_AB R75, R79, R78 ;  /* 0x0000004e4f4b723e */ /* 0x000fe400000010ff */
[----:B------:R-:W-:-:S02]  /*92e0*/  F2FP.BF16.F32.PACK_AB R81, R83, R82 ;  /* 0x000000525351723e */ /* 0x000fc400000010ff */
[----:B------:R-:W-:Y:S01]  /*92f0*/  F2FP.BF16.F32.PACK_AB R88, R89, R88 ;  /* 0x000000585958723e */ /* 0x000fe200000010ff */
[----:B------:R-:W-:Y:S01]  /*9300*/  STSM.16.M88.4 [R52], R72 ;  /* 0x0000004834007844 */ /* 0x000fe20000000200 */
[----:B------:R-:W-:Y:S02]  /*9310*/  MOV R56, R56 ;  /* 0x0000003800387202 */ /* 0x000fe40000000f00 */
[----:B------:R-:W-:Y:S02]  /*9320*/  F2FP.BF16.F32.PACK_AB R82, R85, R84 ;  /* 0x000000545552723e */ /* 0x000fe400000010ff */
[----:B------:R-:W-:Y:S02]  /*9330*/  F2FP.BF16.F32.PACK_AB R83, R87, R86 ;  /* 0x000000565753723e */ /* 0x000fe400000010ff */
[----:B------:R-:W-:Y:S01]  /*9340*/  F2FP.BF16.F32.PACK_AB R89, R91, R90 ;  /* 0x0000005a5b59723e */ /* 0x000fe200000010ff */
[----:B0-----:R-:W-:Y:S01]  /*9350*/  IMAD.WIDE R8, R186, 0x4, R8 ;  /* 0x00000004ba087825 */ /* 0x001fe200078e0208 */
[----:B------:R-:W-:Y:S01]  /*9360*/  MOV R60, R60 ;  /* 0x0000003c003c7202 */ /* 0x000fe20000000f00 */
[----:B------:R-:W-:Y:S01]  /*9370*/  STSM.16.M88.4 [R56], R80 ;  /* 0x0000005038007844 */ /* 0x000fe20000000200 */
[----:B------:R-:W-:-:S02]  /*9380*/  MOV R7, R98 ;  /* 0x0000006200077202 */ /* 0x000fc40000000f00 */
[----:B------:R-:W-:Y:S02]  /*9390*/  F2FP.BF16.F32.PACK_AB R90, R93, R92 ;  /* 0x0000005c5d5a723e */ /* 0x000fe400000010ff */
[----:B------:R-:W-:Y:S02]  /*93a0*/  F2FP.BF16.F32.PACK_AB R91, R95, R94 ;  /* 0x0000005e5f5b723e */ /* 0x000fe400000010ff */
[----:B------:R-:W-:Y:S02]  /*93b0*/  F2FP.BF16.F32.PACK_AB R96, R97, R96 ;  /* 0x000000606160723e */ /* 0x000fe400000010ff */
[----:B------:R-:W-:Y:S01]  /*93c0*/  MOV R20, R106 ;  /* 0x0000006a00147202 */ /* 0x000fe20000000f00 */
[----:B------:R-:W-:Y:S01]  /*93d0*/  STSM.16.M88.4 [R60], R88 ;  /* 0x000000583c007844 */ /* 0x000fe20000000200 */
[----:B------:R-:W-:Y:S02]  /*93e0*/  F2FP.BF16.F32.PACK_AB R97, R46, R42 ;  /* 0x0000002a2e61723e */ /* 0x000fe400000010ff */
[----:B------:R-:W-:-:S02]  /*93f0*/  F2FP.BF16.F32.PACK_AB R98, R101, R100 ;  /* 0x000000646562723e */ /* 0x000fc400000010ff */
[----:B------:R-:W-:Y:S02]  /*9400*/  F2FP.BF16.F32.PACK_AB R99, R58, R50 ;  /* 0x000000323a63723e */ /* 0x000fe400000010ff */
[----:B------:R-:W-:Y:S02]  /*9410*/  F2FP.BF16.F32.PACK_AB R104, R105, R104 ;  /* 0x000000686968723e */ /* 0x000fe400000010ff */
[----:B------:R-:W-:Y:S01]  /*9420*/  MOV R102, R102 ;  /* 0x0000006600667202 */ /* 0x000fe20000000f00 */
[----:B------:R-:W-:Y:S01]  /*9430*/  STSM.16.M88.4 [R7], R96 ;  /* 0x0000006007007844 */ /* 0x000fe20000000200 */
[----:B------:R-:W-:Y:S02]  /*9440*/  MOV R3, R114 ;  /* 0x0000007200037202 */ /* 0x000fe40000000f00 */
[----:B------:R-:W-:Y:S02]  /*9450*/  F2FP.BF16.F32.PACK_AB R105, R66, R64 ;  /* 0x000000404269723e */ /* 0x000fe400000010ff */
[----:B------:R-:W-:-:S02]  /*9460*/  F2FP.BF16.F32.PACK_AB R106, R109, R108 ;  /* 0x0000006c6d6a723e */ /* 0x000fc400000010ff */
[----:B------:R-:W-:Y:S02]  /*9470*/  F2FP.BF16.F32.PACK_AB R107, R154, R153 ;  /* 0x000000999a6b723e */ /* 0x000fe400000010ff */
[----:B------:R-:W-:Y:S02]  /*9480*/  F2FP.BF16.F32.PACK_AB R112, R113, R112 ;  /* 0x000000707170723e */ /* 0x000fe400000010ff */
[----:B------:R-:W-:Y:S01]  /*9490*/  F2FP.BF16.F32.PACK_AB R113, R156, R155 ;  /* 0x0000009b9c71723e */ /* 0x000fe200000010ff */
        /* <DEDUP_REMOVED lines=9> */
[----:B------:R-:W-:Y:S02]  /*9530*/  F2FP.BF16.F32.PACK_AB R123, R127, R126 ;  /* 0x0000007e7f7b723e */ /* 0x000fe400000010ff */
[----:B------:R-:W-:-:S02]  /*9540*/  F2FP.BF16.F32.PACK_AB R129, R131, R130 ;  /* 0x000000828381723e */ /* 0x000fc400000010ff */
[----:B------:R-:W-:Y:S01]  /*9550*/  F2FP.BF16.F32.PACK_AB R136, R137, R136 ;  /* 0x000000888988723e */ /* 0x000fe200000010ff */
[----:B------:R-:W-:Y:S01]  /*9560*/  STSM.16.M88.4 [R110], R120 ;  /* 0x000000786e007844 */ /* 0x000fe20000000200 */
[----:B------:R-:W-:Y:S02]  /*9570*/  F2FP.BF16.F32.PACK_AB R130, R133, R132 ;  /* 0x000000848582723e */ /* 0x000fe400000010ff */
[----:B------:R-:W-:Y:S02]  /*9580*/  F2FP.BF16.F32.PACK_AB R131, R135, R134 ;  /* 0x000000868783723e */ /* 0x000fe400000010ff */
[----:B------:R-:W-:Y:S02]  /*9590*/  F2FP.BF16.F32.PACK_AB R137, R139, R138 ;  /* 0x0000008a8b89723e */ /* 0x000fe400000010ff */
[----:B------:R-:W-:Y:S01]  /*95a0*/  F2FP.BF16.F32.PACK_AB R144, R145, R144 ;  /* 0x000000909190723e */ /* 0x000fe200000010ff */
[----:B------:R0:W-:Y:S01]  /*95b0*/  STSM.16.M88.4 [R3], R128 ;  /* 0x0000008003007844 */ /* 0x0001e20000000200 */
[----:B------:R-:W-:-:S02]  /*95c0*/  MOV R118, R118 ;  /* 0x0000007600767202 */ /* 0x000fc40000000f00 */
[----:B------:R-:W-:Y:S02]  /*95d0*/  F2FP.BF16.F32.PACK_AB R138, R141, R140 ;  /* 0x0000008c8d8a723e */ /* 0x000fe400000010ff */
[----:B------:R-:W-:Y:S02]  /*95e0*/  F2FP.BF16.F32.PACK_AB R139, R143, R142 ;  /* 0x0000008e8f8b723e */ /* 0x000fe400000010ff */
[----:B------:R-:W-:Y:S02]  /*95f0*/  F2FP.BF16.F32.PACK_AB R145, R147, R146 ;  /* 0x000000929391723e */ /* 0x000fe400000010ff */
[----:B------:R-:W-:Y:S01]  /*9600*/  F2FP.BF16.F32.PACK_AB R146, R149, R148 ;  /* 0x000000949592723e */ /* 0x000fe200000010ff */
[----:B------:R2:W-:Y:S01]  /*9610*/  STSM.16.M88.4 [R118], R136 ;  /* 0x0000008876007844 */ /* 0x0005e20000000200 */
[----:B------:R-:W-:Y:S02]  /*9620*/  F2FP.BF16.F32.PACK_AB R147, R151, R150 ;  /* 0x000000969793723e */ /* 0x000fe400000010ff */
[----:B------:R-:W-:-:S02]  /*9630*/  ISETP.NE.U32.AND P6, PT, RZ, UR6, PT ;  /* 0x00000006ff007c0c */ /* 0x000fc4000bfc5070 */
[----:B-1----:R-:W-:Y:S01]  /*9640*/  ISETP.NE.U32.AND P0, PT, R4, RZ, PT ;  /* 0x000000ff0400720c */ /* 0x002fe20003f05070 */
[----:B------:R2:W-:Y:S01]  /*9650*/  STSM.16.M88.4 [R21], R144 ;  /* 0x0000009015007844 */ /* 0x0005e20000000200 */
[----:B------:R-:W-:Y:S01]  /*9660*/  BAR.SYNC.DEFER_BLOCKING 0x1, 0x100 ;  /* 0x0044000000007b1d */ /* 0x000fe20000010000 */
[----:B------:R-:W-:Y:S01]  /*9670*/  ISETP.NE.AND.EX P6, PT, RZ, UR7, PT, P6 ;  /* 0x00000007ff007c0c */ /* 0x000fe2000bfc5360 */
[----:B------:R-:W-:Y:S01]  /*9680*/  IMAD.MOV.U32 R4, RZ, RZ, RZ ;  /* 0x000000ffff047224 */ /* 0x000fe200078e00ff */
[----:B------:R-:W-:-:S11]  /*9690*/  ISETP.NE.AND.EX P0, PT, R5, RZ, PT, P0 ;  /* 0x000000ff0500720c */ /* 0x000fd60003f05300 */
[C---:B------:R-:W-:Y:S01]  /*96a0*/  @P6 LEA R10, P4, R186.reuse, UR6, 0x2 ;  /* 0x00000006ba0a6c11 */ /* 0x040fe2000f8810ff */
[----:B------:R-:W-:Y:S02]  /*96b0*/  ULDC UR6, c[0x0][0xb88] ;  /* 0x0002e20000067ab9 */ /* 0x000fe40000000800 */
[----:B0-----:R-:W-:Y:S01]  /*96c0*/  IMAD.U32 R3, RZ, RZ, UR6 ;  /* 0x00000006ff037e24 */ /* 0x001fe2000f8e00ff */
[----:B------:R-:W-:Y:S01]  /*96d0*/  @P6 LEA.HI.X R11, R186, UR7, R193, 0x2, P4 ;  /* 0x00000007ba0b6c11 */ /* 0x000fe2000a0f14c1 */
[----:B------:R2:W5:Y:S01]  /*96e0*/  @P0 LDG.E R4, desc[UR44][R8.64] ;  /* 0x0000002c08040981 */ /* 0x000562000c1e1900 */
[----:B------:R-:W-:-:S03]  /*96f0*/  IMAD R5, R195, 0x40, R16 ;  /* 0x00000040c3057824 */ /* 0x000fc600078e0210 */
[----:B------:R2:W5:Y:S01]  /*9700*/  @P6 LDG.E R3, desc[UR44][R10.64] ;  /* 0x0000002c0a036981 */ /* 0x000562000c1e1900 */
        /* <DEDUP_REMOVED lines=46> */
[----:B--2---:R-:W-:Y:S06]  /*99f0*/  @P6 BRA `(.L_x_4245) ;  /* 0x0000000000106947 */ /* 0x004fec0003800000 */
[----:B------:R-:W-:Y:S05]  /*9a00*/  @!P0 BRA `(.L_x_4245) ;  /* 0x00000000000c8947 */ /* 0x000fea0003800000 */
[----:B------:R-:W2:Y:S04]  /*9a10*/  LDG.E R10, desc[UR44][R8.64] ;  /* 0x0000002c080a7981 */ /* 0x000ea8000c1e1900 */
[----:B-----5:R-:W2:Y:S02]  /*9a20*/  LDG.E R3, desc[UR44][R8.64+0x4] ;  /* 0x0000042c08037981 */ /* 0x020ea4000c1e1900 */
[----:B--2---:R-:W-:-:S07]  /*9a30*/  IMAD.IADD R3, R3, 0x1, -R10 ;  /* 0x0000000103037824 */ /* 0x004fce00078e0a0a */
.L_x_4245:
[----:B------:R-:W-:Y:S01]  /*9a40*/  ISETP.NE.AND P6, PT, R5, RZ, PT ;  /* 0x000000ff0500720c */ /* 0x000fe20003fc5270 */
[--C-:B------:R-:W-:Y:S01]  /*9a50*/  IMAD.X R57, RZ, RZ, R177.reuse, P5 ;  /* 0x000000ffff397224 */ /* 0x100fe200028e06b1 */
[----:B------:R-:W0:Y:S01]  /*9a60*/  SHFL.IDX PT, R5, R197, RZ, 0x1f ;  /* 0x00001fffc5057589 */ /* 0x000e2200000e0000 */
[--C-:B------:R-:W-:Y:S01]  /*9a70*/  IMAD.X R41, RZ, RZ, R177.reuse, P1 ;  /* 0x000000ffff297224 */ /* 0x100fe200008e06b1 */
[C---:B------:R-:W-:Y:S01]  /*9a80*/  IADD3 R65, P1, R176.reuse, 0xc000, RZ ;  /* 0x0000c000b0417810 */ /* 0x040fe20007f3e0ff */
[--C-:B------:R-:W-:Y:S01]  /*9a90*/  IMAD.X R37, RZ, RZ, R177.reuse, P6 ;  /* 0x000000ffff257224 */ /* 0x100fe200030e06b1 */
[C---:B------:R-:W-:Y:S01]  /*9aa0*/  IADD3 R61, P6, R176.reuse, 0xb000, RZ ;  /* 0x0000b000b03d7810 */ /* 0x040fe20007fde0ff */
[--C-:B------:R-:W-:Y:S01]  /*9ab0*/  IMAD.X R45, RZ, RZ, R177.reuse, P2 ;  /* 0x000000ffff2d7224 */ /* 0x100fe200010e06b1 */
[C---:B------:R-:W-:Y:S01]  /*9ac0*/  IADD3 R69, P2, R176.reuse, 0xd000, RZ ;  /* 0x0000d000b0457810 */ /* 0x040fe20007f5e0ff */
[--C-:B------:R-:W-:Y:S01]  /*9ad0*/  IMAD.X R49, RZ, RZ, R177.reuse, P3 ;  /* 0x000000ffff317224 */ /* 0x100fe200018e06b1 */
[C---:B------:R-:W-:Y:S01]  /*9ae0*/  IADD3 R73, P3, R176.reuse, 0xe000, RZ ;  /* 0x0000e000b0497810 */ /* 0x040fe20007f7e0ff */
[----:B------:R-:W-:Y:S01]  /*9af0*/  IMAD.X R53, RZ, RZ, R177, P4 ;  /* 0x000000ffff357224 */ /* 0x000fe200020e06b1 */
[----:B------:R-:W-:-:S02]  /*9b00*/  IADD3 R8, P4, R176, 0xf000, RZ ;  /* 0x0000f000b0087810 */ /* 0x000fc40007f9e0ff */
[----:B------:R-:W-:Y:S02]  /*9b10*/  LOP3.LUT R60, R61, 0x380, RZ, 0xc0, !PT ;  /* 0x000003803d3c7812 */ /* 0x000fe400078ec0ff */
[----:B------:R-:W-:Y:S01]  /*9b20*/  LOP3.LUT R64, R65, 0x380, RZ, 0xc0, !PT ;  /* 0x0000038041407812 */ /* 0x000fe200078ec0ff */
[----:B------:R-:W-:Y:S01]  /*9b30*/  IMAD.X R77, RZ, RZ, R177, P4 ;  /* 0x000000ffff4d7224 */ /* 0x000fe200020e06b1 */
[----:B------:R-:W-:Y:S02]  /*9b40*/  LOP3.LUT R68, R69, 0x380, RZ, 0xc0, !PT ;  /* 0x0000038045447812 */ /* 0x000fe400078ec0ff */
[----:B------:R-:W-:Y:S02]  /*9b50*/  LOP3.LUT R72, R73, 0x380, RZ, 0xc0, !PT ;  /* 0x0000038049487812 */ /* 0x000fe400078ec0ff */
[----:B------:R-:W-:Y:S02]  /*9b60*/  LOP3.LUT R7, R176, 0x380, RZ, 0xc0, !PT ;  /* 0x00000380b0077812 */ /* 0x000fe400078ec0ff */
[----:B------:R-:W-:-:S02]  /*9b70*/  SHF.R.U64 R60, R60, 0x3, RZ ;  /* 0x000000033c3c7819 */ /* 0x000fc400000012ff */
[----:B0-----:R-:W-:Y:S02]  /*9b80*/  ISETP.NE.AND P5, PT, R5, RZ, PT ;  /* 0x000000ff0500720c */ /* 0x001fe40003fa5270 */
[----:B------:R-:W-:Y:S02]  /*9b90*/  LOP3.LUT R5, R8, 0x380, RZ, 0xc0, !PT ;  /* 0x0000038008057812 */ /* 0x000fe400078ec0ff */
[----:B------:R-:W-:Y:S02]  /*9ba0*/  SHF.R.U64 R64, R64, 0x3, RZ ;  /* 0x0000000340407819 */ /* 0x000fe400000012ff */
[----:B------:R-:W-:Y:S02]  /*9bb0*/  SHF.R.U64 R68, R68, 0x3, RZ ;  /* 0x0000000344447819 */ /* 0x000fe400000012ff */
[----:B------:R-:W-:Y:S02]  /*9bc0*/  SHF.R.U64 R72, R72, 0x3, RZ ;  /* 0x0000000348487819 */ /* 0x000fe400000012ff */
[----:B------:R-:W-:-:S02]  /*9bd0*/  SHF.R.U64 R7, R7, 0x3, RZ ;  /* 0x0000000307077819 */ /* 0x000fc400000012ff */
        /* <DEDUP_REMOVED lines=9> */
[----:B------:R-:W-:-:S02]  /*9c70*/  LOP3.LUT R176, R7, R176, RZ, 0x3c, !PT ;  /* 0x000000b007b07212 */ /* 0x000fc400078e3cff */
[----:B------:R-:W-:Y:S02]  /*9c80*/  LOP3.LUT R76, R5, R8, RZ, 0x3c, !PT ;  /* 0x00000008054c7212 */ /* 0x000fe400078e3cff */
[----:B------:R-:W-:Y:S02]  /*9c90*/  SHF.R.S32.HI R80, RZ, 0x1f, R187 ;  /* 0x0000001fff507819 */ /* 0x000fe400000114bb */
[----:B------:R-:W-:Y:S02]  /*9ca0*/  SEL R81, R186, RZ, !P0 ;  /* 0x000000ffba517207 */ /* 0x000fe40004000000 */
[----:B------:R-:W-:Y:S02]  /*9cb0*/  SEL R193, R193, RZ, !P0 ;  /* 0x000000ffc1c17207 */ /* 0x000fe40004000000 */
[----:B-----5:R-:W-:Y:S01]  /*9cc0*/  SHF.R.S32.HI R21, RZ, 0x1f, R4 ;  /* 0x0000001fff157819 */ /* 0x020fe20000011404 */
[----:B------:R-:W-:Y:S06]  /*9cd0*/  @P5 BRA `(.L_x_4246) ;  /* 0x0000000000bc5947 */ /* 0x000fec0003800000 */
[----:B------:R-:W0:Y:S01]  /*9ce0*/  LDC R14, c[0x0][0xce8] ;  /* 0x00033a00ff0e7b82 */ /* 0x000e220000000800 */
[----:B------:R-:W-:Y:S01]  /*9cf0*/  IMAD.U32 R5, RZ, RZ, UR42 ;  /* 0x0000002aff057e24 */ /* 0x000fe2000f8e00ff */
[----:B------:R-:W-:Y:S02]  /*9d00*/  ULDC.64 UR6, c[0x0][0xc90] ;  /* 0x0003240000067ab9 */ /* 0x000fe40000000a00 */
[----:B------:R-:W-:Y:S02]  /*9d10*/  IMAD R10, R80, UR6, RZ ;  /* 0x00000006500a7c24 */ /* 0x000fe4000f8e02ff */
[----:B------:R-:W-:Y:S02]  /*9d20*/  IMAD R26, R5, 0x40, R200 ;  /* 0x00000040051a7824 */ /* 0x000fe400078e02c8 */
[----:B------:R-:W-:Y:S02]  /*9d30*/  IMAD.MOV.U32 R5, RZ, RZ, R21 ;  /* 0x000000ffff057224 */ /* 0x000fe400078e0015 */
[----:B------:R-:W-:-:S02]  /*9d40*/  IMAD R11, R187, UR7, R10 ;  /* 0x00000007bb0b7c24 */ /* 0x000fc4000f8e020a */
[----:B------:R-:W-:Y:S01]  /*9d50*/  IMAD.WIDE.U32 R8, R187, UR6, R4 ;  /* 0x00000006bb087c25 */ /* 0x000fe2000f8e0004 */
[----:B------:R-:W-:-:S03]  /*9d60*/  ULDC.64 UR6, c[0x0][0xc98] ;  /* 0x0003260000067ab9 */ /* 0x000fc60000000a00 */
[----:B------:R-:W-:Y:S02]  /*9d70*/  IMAD.MOV.U32 R5, RZ, RZ, R26 ;  /* 0x000000ffff057224 */ /* 0x000fe400078e001a */
[----:B------:R-:W-:Y:S02]  /*9d80*/  IMAD.IADD R9, R9, 0x1, R11 ;  /* 0x0000000109097824 */ /* 0x000fe400078e020b */
[----:B------:R-:W-:Y:S02]  /*9d90*/  IMAD R10, R193, UR6, RZ ;  /* 0x00000006c10a7c24 */ /* 0x000fe4000f8e02ff */
[----:B------:R-:W-:Y:S01]  /*9da0*/  IMAD.WIDE.U32 R8, R81, UR6, R8 ;  /* 0x0000000651087c25 */ /* 0x000fe2000f8e0008 */
[----:B0-----:R-:W-:-:S03]  /*9db0*/  ISETP.NE.AND P0, PT, R14, 0x1, PT ;  /* 0x000000010e00780c */ /* 0x001fc60003f05270 */
[----:B------:R-:W-:Y:S01]  /*9dc0*/  IMAD R10, R81, UR7, R10 ;  /* 0x00000007510a7c24 */ /* 0x000fe2000f8e020a */
[----:B------:R-:W-:-:S09]  /*9dd0*/  ULDC.64 UR6, c[0x0][0xc88] ;  /* 0x0003220000067ab9 */ /* 0x000fd20000000a00 */
[----:B------:R-:W0:Y:S08]  /*9de0*/  @P0 LDC R7, c[0x0][0xcec] ;  /* 0x00033b00ff070b82 */ /* 0x000e300000000800 */
[----:B------:R-:W1:Y:S01]  /*9df0*/  @P0 LDC R20, c[0x0][0xcf0] ;  /* 0x00033c00ff140b82 */ /* 0x000e620000000800 */
[----:B0-----:R-:W-:-:S05]  /*9e00*/  @P0 IMAD.HI.U32 R7, R26, R7, RZ ;  /* 0x000000071a070227 */ /* 0x001fca00078e00ff */
[----:B-1----:R-:W-:Y:S01]  /*9e10*/  @P0 SHF.R.U32.HI R5, RZ, R20, R7 ;  /* 0x00000014ff050219 */ /* 0x002fe20000011607 */
[----:B------:R-:W-:-:S03]  /*9e20*/  IMAD.U32 R20, RZ, RZ, UR42 ;  /* 0x0000002aff147e24 */ /* 0x000fc6000f8e00ff */
[--C-:B------:R-:W-:Y:S01]  /*9e30*/  SHF.R.S32.HI R11, RZ, 0x1f, R5.reuse ;  /* 0x0000001fff0b7819 */ /* 0x100fe20000011405 */
[----:B------:R-:W-:Y:S01]  /*9e40*/  IMAD.MOV R7, RZ, RZ, -R5 ;  /* 0x000000ffff077224 */ /* 0x000fe200078e0a05 */
[----:B------:R-:W-:Y:S01]  /*9e50*/  IADD3 R8, P0, R5, R8, RZ ;  /* 0x0000000805087210 */ /* 0x000fe20007f1e0ff */
[----:B------:R-:W-:Y:S02]  /*9e60*/  IMAD R27, R20, 0x40, R17 ;  /* 0x00000040141b7824 */ /* 0x000fe400078e0211 */
[----:B------:R-:W-:Y:S01]  /*9e70*/  IMAD R7, R14, R7, R26 ;  /* 0x000000070e077224 */ /* 0x000fe200078e021a */
[----:B------:R-:W-:Y:S01]  /*9e80*/  IADD3.X R9, R11, R9, R10, P0, !PT ;  /* 0x000000090b097210 */ /* 0x000fe200007fe40a */
[----:B------:R-:W-:-:S03]  /*9e90*/  IMAD R14, R3, R14, RZ ;  /* 0x0000000e030e7224 */ /* 0x000fc600078e02ff */
[----:B------:R-:W-:Y:S01]  /*9ea0*/  SHF.R.S32.HI R5, RZ, 0x1f, R7 ;  /* 0x0000001fff057819 */ /* 0x000fe20000011407 */
[----:B------:R-:W-:-:S04]  /*9eb0*/  IMAD.WIDE.U32 R8, R7, UR6, R8 ;  /* 0x0000000607087c25 */ /* 0x000fc8000f8e0008 */
[----:B------:R-:W-:-:S04]  /*9ec0*/  IMAD R10, R5, UR6, RZ ;  /* 0x00000006050a7c24 */ /* 0x000fc8000f8e02ff */
[----:B------:R-:W-:Y:S01]  /*9ed0*/  IMAD R5, R7, UR7, R10 ;  /* 0x0000000707057c24 */ /* 0x000fe2000f8e020a */
[----:B------:R-:W-:Y:S02]  /*9ee0*/  ULDC.64 UR6, c[0x0][0xc50] ;  /* 0x0003140000067ab9 */ /* 0x000fe40000000a00 */
[----:B------:R-:W-:Y:S01]  /*9ef0*/  LEA R7, P0, R8, UR6, 0x2 ;  /* 0x0000000608077c11 */ /* 0x000fe2000f8010ff */
[----:B------:R-:W-:-:S04]  /*9f00*/  IMAD.IADD R5, R9, 0x1, R5 ;  /* 0x0000000109057824 */ /* 0x000fc800078e0205 */
[----:B------:R-:W-:Y:S01]  /*9f10*/  SHFL.IDX PT, R10, R7, 0x1, 0x1c1f ;  /* 0x003c1f00070a7f89 */ /* 0x000fe200000e0000 */
[----:B------:R-:W-:Y:S01]  /*9f20*/  LEA.HI.X R15, R8, UR7, R5, 0x2, P0 ;  /* 0x00000007080f7c11 */ /* 0x000fe200080f1405 */
[----:B------:R-:W-:Y:S02]  /*9f30*/  IMAD.MOV R5, RZ, RZ, -R19 ;  /* 0x000000ffff057224 */ /* 0x000fe400078e0a13 */
[----:B------:R-:W-:Y:S03]  /*9f40*/  SHFL.IDX PT, R8, R7, RZ, 0x1c1f ;  /* 0x001c1fff07087589 */ /* 0x000fe600000e0000 */
[----:B------:R-:W-:Y:S01]  /*9f50*/  ISETP.NE.AND P0, PT, R18, R5, PT ;  /* 0x000000051200720c */ /* 0x000fe20003f05270 */
[----:B------:R-:W0:Y:S01]  /*9f60*/  SHFL.IDX PT, R9, R15, RZ, 0x1c1f ;  /* 0x001c1fff0f097589 */ /* 0x000e2200000e0000 */
[C---:B------:R-:W-:Y:S02]  /*9f70*/  VIADD R5, R27.reuse, 0x8 ;  /* 0x000000081b057836 */ /* 0x040fe40000000000 */
[-C--:B------:R-:W-:Y:S01]  /*9f80*/  ISETP.GE.OR P1, PT, R27, R14.reuse, P0 ;  /* 0x0000000e1b00720c */ /* 0x080fe20000726670 */
[----:B------:R-:W1:Y:S02]  /*9f90*/  SHFL.IDX PT, R11, R15, 0x1, 0x1c1f ;  /* 0x003c1f000f0b7f89 */ /* 0x000e6400000e0000 */
[----:B------:R-:W-:-:S10]  /*9fa0*/  ISETP.GE.OR P0, PT, R5, R14, P0 ;  /* 0x0000000e0500720c */ /* 0x000fd40000706670 */
[----:B0-----:R0:W-:Y:S04]  /*9fb0*/  @!P1 ST.E desc[UR44][R8.64], R0 ;  /* 0x0000000008009985 */ /* 0x0011e8000c10192c */
[----:B-1----:R0:W-:Y:S02]  /*9fc0*/  @!P0 ST.E desc[UR44][R10.64], R165 ;  /* 0x000000a50a008985 */ /* 0x0021e4000c10192c */
.L_x_4246:
[----:B------:R-:W1:Y:S01]  /*9fd0*/  LDC R84, c[0x0][0xce8] ;  /* 0x00033a00ff547b82 */ /* 0x000e620000000800 */
[----:B------:R-:W-:Y:S01]  /*9fe0*/  ULDC UR10, c[0x0][0xbc8] ;  /* 0x0002f200000a7ab9 */ /* 0x000fe20000000800 */
[----:B------:R-:W-:Y:S01]  /*9ff0*/  ULDC.64 UR6, c[0x0][0xba0] ;  /* 0x0002e80000067ab9 */ /* 0x000fe20000000a00 */
[----:B------:R-:W-:Y:S01]  /*a000*/  ISETP.GE.AND P0, PT, R192, UR10, PT ;  /* 0x0000000ac0007c0c */ /* 0x000fe2000bf06270 */
[----:B------:R-:W-:Y:S01]  /*a010*/  IMAD.U32 R87, RZ, RZ, UR42 ;  /* 0x0000002aff577e24 */ /* 0x000fe2000f8e00ff */
[----:B------:R-:W-:Y:S01]  /*a020*/  ISETP.GE.AND P1, PT, R16, UR10, PT ;  /* 0x0000000a10007c0c */ /* 0x000fe2000bf26270 */
[----:B0-----:R0:W5:Y:S01]  /*a030*/  LD.E.128 R8, desc[UR44][R176.64] ;  /* 0x0000002cb0087980 */ /* 0x001162000c101d00 */
[----:B------:R-:W-:-:S03]  /*a040*/  SEL R7, RZ, 0xffffffff, P0 ;  /* 0xffffffffff077807 */ /* 0x000fc60000000000 */
[----:B------:R-:W5:Y:S01]  /*a050*/  LD.E.128 R12, desc[UR44][R12.64] ;  /* 0x0000002c0c0c7980 */ /* 0x000f62000c101d00 */
[----:B------:R-:W-:Y:S01]  /*a060*/  SEL R0, RZ, 0x1, P1 ;  /* 0x00000001ff007807 */ /* 0x000fe20000800000 */
[----:B------:R-:W-:Y:S01]  /*a070*/  IMAD.SHL.U32 R7, R7, 0x2, RZ ;  /* 0x0000000207077824 */ /* 0x000fe200078e00ff */
[----:B------:R-:W-:Y:S01]  /*a080*/  ULDC.64 UR8, c[0x0][0xb80] ;  /* 0x0002e00000087ab9 */ /* 0x000fe20000000a00 */
[----:B------:R-:W5:Y:S04]  /*a090*/  LD.E.128 R24, desc[UR44][R24.64] ;  /* 0x0000002c18187980 */ /* 0x000f68000c101d00 */
[----:B------:R-:W5:Y:S04]  /*a0a0*/  LD.E.128 R28, desc[UR44][R28.64] ;  /* 0x0000002c1c1c7980 */ /* 0x000f68000c101d00 */
[----:B------:R-:W5:Y:S01]  /*a0b0*/  LD.E.128 R32, desc[UR44][R32.64] ;  /* 0x0000002c20207980 */ /* 0x000f62000c101d00 */
[----:B-1----:R-:W-:-:S02]  /*a0c0*/  ISETP.NE.AND P2, PT, R84, 0x1, PT ;  /* 0x000000015400780c */ /* 0x002fc40003f45270 */
[----:B------:R-:W-:Y:S01]  /*a0d0*/  ISETP.GE.AND P0, PT, R191, UR10, PT ;  /* 0x0000000abf007c0c */ /* 0x000fe2000bf06270 */
[----:B------:R-:W-:Y:S01]  /*a0e0*/  IMAD R5, R21, UR6, RZ ;  /* 0x0000000615057c24 */ /* 0x000fe2000f8e02ff */
[----:B------:R-:W-:Y:S01]  /*a0f0*/  LOP3.LUT R0, R7, 0x2, R0, 0xe2, !PT ;  /* 0x0000000207007812 */ /* 0x000fe200078ee200 */
[----:B------:R-:W5:Y:S01]  /*a100*/  LD.E.128 R36, desc[UR44][R36.64] ;  /* 0x0000002c24247980 */ /* 0x000f62000c101d00 */
[----:B------:R-:W-:-:S03]  /*a110*/  SEL R7, RZ, 0xffffffff, P0 ;  /* 0xffffffffff077807 */ /* 0x000fc60000000000 */
[----:B------:R-:W5:Y:S04]  /*a120*/  LD.E.128 R40, desc[UR44][R40.64] ;  /* 0x0000002c28287980 */ /* 0x000f68000c101d00 */
[----:B------:R-:W1:Y:S01]  /*a130*/  @P2 LDC R83, c[0x0][0xcec] ;  /* 0x00033b00ff532b82 */ /* 0x000e620000000800 */
[C---:B------:R-:W-:Y:S01]  /*a140*/  IMAD R21, R4.reuse, UR7, R5 ;  /* 0x0000000704157c24 */ /* 0x040fe2000f8e0205 */
[----:B------:R-:W5:Y:S01]  /*a150*/  LD.E.128 R44, desc[UR44][R44.64] ;  /* 0x0000002c2c2c7980 */ /* 0x000f62000c101d00 */
[----:B------:R-:W-:Y:S01]  /*a160*/  IMAD.WIDE.U32 R4, R4, UR6, RZ ;  /* 0x0000000604047c25 */ /* 0x000fe2000f8e00ff */
[----:B------:R-:W-:Y:S02]  /*a170*/  ULDC.64 UR6, c[0x0][0xbe8] ;  /* 0x0002fa0000067ab9 */ /* 0x000fe40000000a00 */
[----:B------:R-:W5:Y:S02]  /*a180*/  LD.E.128 R48, desc[UR44][R48.64] ;  /* 0x0000002c30307980 */ /* 0x000f64000c101d00 */
[----:B------:R-:W2:Y:S01]  /*a190*/  @P2 LDC R85, c[0x0][0xcf0] ;  /* 0x00033c00ff552b82 */ /* 0x000ea20000000800 */
[----:B------:R-:W-:Y:S01]  /*a1a0*/  IMAD.SHL.U32 R7, R7, 0x4, RZ ;  /* 0x0000000407077824 */ /* 0x000fe200078e00ff */
[----:B------:R-:W-:Y:S01]  /*a1b0*/  ISETP.GE.AND P0, PT, R190, UR10, PT ;  /* 0x0000000abe007c0c */ /* 0x000fe2000bf06270 */
[----:B------:R-:W-:Y:S01]  /*a1c0*/  IMAD R20, R80, UR6, RZ ;  /* 0x0000000650147c24 */ /* 0x000fe2000f8e02ff */
[----:B------:R-:W5:Y:S01]  /*a1d0*/  LD.E.128 R52, desc[UR44][R52.64] ;  /* 0x0000002c34347980 */ /* 0x000f62000c101d00 */
[----:B------:R-:W-:Y:S01]  /*a1e0*/  IMAD.IADD R5, R5, 0x1, R21 ;  /* 0x0000000105057824 */ /* 0x000fe200078e0215 */
[----:B------:R-:W-:Y:S01]  /*a1f0*/  LOP3.LUT R7, R7, 0x4, R0, 0xe2, !PT ;  /* 0x0000000407077812 */ /* 0x000fe200078ee200 */
[----:B------:R-:W-:Y:S01]  /*a200*/  IMAD R21, R187, UR7, R20 ;  /* 0x00000007bb157c24 */ /* 0x000fe2000f8e0214 */
[----:B------:R-:W-:Y:S01]  /*a210*/  SEL R20, RZ, 0xffffffff, P0 ;  /* 0xffffffffff147807 */ /* 0x000fe20000000000 */
[----:B------:R-:W-:Y:S01]  /*a220*/  IMAD R0, R194, 0x20, R195 ;  /* 0x00000020c2007824 */ /* 0x000fe200078e02c3 */
[----:B------:R-:W-:Y:S01]  /*a230*/  ISETP.GE.AND P0, PT, R189, UR10, PT ;  /* 0x0000000abd007c0c */ /* 0x000fe2000bf06270 */
[----:B------:R-:W-:Y:S01]  /*a240*/  IMAD.WIDE.U32 R4, R187, UR6, R4 ;  /* 0x00000006bb047c25 */ /* 0x000fe2000f8e0004 */
[----:B------:R-:W-:Y:S01]  /*a250*/  ULDC.64 UR6, c[0x0][0xbf0] ;  /* 0x0002fc0000067ab9 */ /* 0x000fe20000000a00 */
[----:B------:R-:W5:Y:S02]  /*a260*/  LD.E.128 R56, desc[UR44][R56.64] ;  /* 0x0000002c38387980 */ /* 0x000f64000c101d00 */
[----:B------:R-:W-:-:S02]  /*a270*/  IMAD R82, R87, 0x40, R0 ;  /* 0x0000004057527824 */ /* 0x000fc400078e0200 */
[----:B------:R-:W-:Y:S01]  /*a280*/  IMAD.IADD R5, R5, 0x1, R21 ;  /* 0x0000000105057824 */ /* 0x000fe200078e0215 */
[----:B------:R-:W-:Y:S01]  /*a290*/  SEL R21, RZ, 0xffffffff, P0 ;  /* 0xffffffffff157807 */ /* 0x000fe20000000000 */
[----:B------:R-:W-:Y:S01]  /*a2a0*/  IMAD.SHL.U32 R20, R20, 0x8, RZ ;  /* 0x0000000814147824 */ /* 0x000fe200078e00ff */
[----:B------:R-:W5:Y:S01]  /*a2b0*/  LD.E.128 R60, desc[UR44][R60.64] ;  /* 0x0000002c3c3c7980 */ /* 0x000f62000c101d00 */
[----:B------:R-:W-:Y:S02]  /*a2c0*/  IMAD R80, R193, UR6, RZ ;  /* 0x00000006c1507c24 */ /* 0x000fe4000f8e02ff */
[----:B-1----:R-:W-:Y:S01]  /*a2d0*/  @P2 IMAD.HI.U32 R0, R82, R83, RZ ;  /* 0x0000005352002227 */ /* 0x002fe200078e00ff */
[----:B------:R-:W-:Y:S01]  /*a2e0*/  LOP3.LUT R20, R20, 0x8, R7, 0xe2, !PT ;  /* 0x0000000814147812 */ /* 0x000fe200078ee207 */
[----:B------:R-:W5:Y:S02]  /*a2f0*/  LD.E.128 R64, desc[UR44][R64.64] ;  /* 0x0000002c40407980 */ /* 0x000f64000c101d00 */
[----:B------:R-:W-:-:S02]  /*a300*/  IMAD.SHL.U32 R83, R21, 0x10, RZ ;  /* 0x0000001015537824 */ /* 0x000fc400078e00ff */
[----:B------:R-:W-:Y:S01]  /*a310*/  IMAD.MOV.U32 R7, RZ, RZ, R82 ;  /* 0x000000ffff077224 */ /* 0x000fe200078e0052 */
[----:B--2---:R-:W-:Y:S01]  /*a320*/  @P2 SHF.R.U32.HI R7, RZ, R85, R0 ;  /* 0x00000055ff072219 */ /* 0x004fe20000011600 */
[C---:B------:R-:W-:Y:S01]  /*a330*/  IMAD R21, R81.reuse, UR7, R80 ;  /* 0x0000000751157c24 */ /* 0x040fe2000f8e0250 */
[----:B------:R-:W5:Y:S01]  /*a340*/  LD.E.128 R68, desc[UR44][R68.64] ;  /* 0x0000002c44447980 */ /* 0x000f62000c101d00 */
[----:B------:R-:W-:Y:S01]  /*a350*/  IMAD.WIDE.U32 R4, R81, UR6, R4 ;  /* 0x0000000651047c25 */ /* 0x000fe2000f8e0004 */
[----:B------:R-:W-:Y:S01]  /*a360*/  ISETP.GE.AND P0, PT, R188, UR10, PT ;  /* 0x0000000abc007c0c */ /* 0x000fe2000bf06270 */
[----:B------:R-:W-:Y:S01]  /*a370*/  ULDC.64 UR6, c[0x0][0xbe0] ;  /* 0x0002f80000067ab9 */ /* 0x000fe20000000a00 */
[----:B------:R-:W5:Y:S01]  /*a380*/  LD.E.128 R72, desc[UR44][R72.64] ;  /* 0x0000002c48487980 */ /* 0x000f62000c101d00 */
[----:B------:R-:W-:Y:S01]  /*a390*/  IMAD.IADD R5, R5, 0x1, R21 ;  /* 0x0000000105057824 */ /* 0x000fe200078e0215 */
[--C-:B------:R-:W-:Y:S01]  /*a3a0*/  SHF.R.S32.HI R21, RZ, 0x1f, R7.reuse ;  /* 0x0000001fff157819 */ /* 0x100fe20000011407 */
[----:B------:R-:W-:Y:S01]  /*a3b0*/  IMAD.MOV R81, RZ, RZ, -R7 ;  /* 0x000000ffff517224 */ /* 0x000fe200078e0a07 */
[----:B------:R-:W-:Y:S01]  /*a3c0*/  SEL R0, RZ, 0xffffffff, P0 ;  /* 0xffffffffff007807 */ /* 0x000fe20000000000 */
[----:B------:R-:W5:Y:S01]  /*a3d0*/  LD.E.128 R76, desc[UR44][R76.64] ;  /* 0x0000002c4c4c7980 */ /* 0x000f62000c101d00 */
[----:B------:R-:W-:Y:S01]  /*a3e0*/  LOP3.LUT R20, R83, 0x10, R20, 0xe2, !PT ;  /* 0x0000001053147812 */ /* 0x000fe200078ee214 */
[----:B------:R-:W-:Y:S01]  /*a3f0*/  IMAD R80, R21, UR6, RZ ;  /* 0x0000000615507c24 */ /* 0x000fe2000f8e02ff */
[----:B------:R-:W-:Y:S01]  /*a400*/  ISETP.GE.AND P0, PT, R199, UR10, PT ;  /* 0x0000000ac7007c0c */ /* 0x000fe2000bf06270 */
[----:B------:R-:W-:Y:S01]  /*a410*/  IMAD R21, R84, R81, R82 ;  /* 0x0000005154157224 */ /* 0x000fe200078e0252 */
[----:B------:R-:W-:Y:S01]  /*a420*/  @!PT LDS RZ, [RZ] ;  /* 0x00000000fffff984 */ /* 0x000fe20000000800 */
[----:B------:R-:W-:Y:S01]  /*a430*/  @!PT LDS RZ, [RZ] ;  /* 0x00000000fffff984 */ /* 0x000fe20000000800 */
[----:B------:R-:W-:Y:S01]  /*a440*/  @!PT LDS RZ, [RZ] ;  /* 0x00000000fffff984 */ /* 0x000fe20000000800 */
[----:B------:R-:W-:Y:S01]  /*a450*/  @!PT LDS RZ, [RZ] ;  /* 0x00000000fffff984 */ /* 0x000fe20000000800 */
[----:B------:R1:W-:Y:S06]  /*a460*/  MEMBAR.ALL.CTA ;  /* 0x0000000000007992 */ /* 0x0003ec0000008000 */
[----:B-1----:R-:W1:Y:S01]  /*a470*/  FENCE.VIEW.ASYNC.S ;  /* 0x00000000000073c6 */ /* 0x002e620000000000 */
[----:B------:R-:W-:Y:S01]  /*a480*/  IMAD.SHL.U32 R83, R0, 0x20, RZ ;  /* 0x0000002000537824 */ /* 0x000fe200078e00ff */
[----:B------:R-:W-:Y:S01]  /*a490*/  BSSY B1, `(.L_x_4247) ;  /* 0x000003b000017945 */ /* 0x000fe20003800000 */
[C---:B------:R-:W-:Y:S01]  /*a4a0*/  IMAD R81, R7.reuse, UR7, R80 ;  /* 0x0000000707517c24 */ /* 0x040fe2000f8e0250 */
[----:B------:R-:W-:Y:S01]  /*a4b0*/  SHF.R.S32.HI R0, RZ, 0x1f, R21 ;  /* 0x0000001fff007819 */ /* 0x000fe20000011415 */
[----:B------:R-:W-:Y:S01]  /*a4c0*/  IMAD.WIDE.U32 R4, R7, UR6, R4 ;  /* 0x0000000607047c25 */ /* 0x000fe2000f8e0004 */
[----:B------:R-:W-:Y:S01]  /*a4d0*/  ULDC.64 UR6, c[0x0][0xbd8] ;  /* 0x0002f60000067ab9 */ /* 0x000fe20000000a00 */
[----:B------:R-:W-:-:S02]  /*a4e0*/  SEL R7, RZ, 0x40, P0 ;  /* 0x00000040ff077807 */ /* 0x000fc40000000000 */
[----:B------:R-:W-:Y:S01]  /*a4f0*/  IMAD.U32 R88, RZ, RZ, UR42 ;  /* 0x0000002aff587e24 */ /* 0x000fe2000f8e00ff */
[----:B------:R-:W-:Y:S01]  /*a500*/  ISETP.GE.AND P0, PT, R198, UR10, PT ;  /* 0x0000000ac6007c0c */ /* 0x000fe2000bf06270 */
[----:B------:R-:W-:Y:S01]  /*a510*/  IMAD.IADD R5, R5, 0x1, R81 ;  /* 0x0000000105057824 */ /* 0x000fe200078e0251 */
[----:B------:R-:W-:Y:S01]  /*a520*/  LOP3.LUT R20, R83, 0x20, R20, 0xe2, !PT ;  /* 0x0000002053147812 */ /* 0x000fe200078ee214 */
[----:B------:R-:W-:Y:S02]  /*a530*/  IMAD R0, R0, UR6, RZ ;  /* 0x0000000600007c24 */ /* 0x000fe4000f8e02ff */
[----:B------:R-:W-:Y:S01]  /*a540*/  IMAD R89, R3, R84, RZ ;  /* 0x0000005403597224 */ /* 0x000fe200078e02ff */
[----:B------:R-:W-:Y:S01]  /*a550*/  LOP3.LUT R7, R20, R7, RZ, 0xfc, !PT ;  /* 0x0000000714077212 */ /* 0x000fe200078efcff */
[----:B------:R-:W-:Y:S02]  /*a560*/  IMAD R88, R88, 0x40, R195 ;  /* 0x0000004058587824 */ /* 0x000fe400078e02c3 */
[C---:B------:R-:W-:Y:S01]  /*a570*/  IMAD R3, R21.reuse, UR7, R0 ;  /* 0x0000000715037c24 */ /* 0x040fe2000f8e0200 */
[----:B------:R-:W-:Y:S01]  /*a580*/  SEL R0, RZ, 0x80, P0 ;  /* 0x00000080ff007807 */ /* 0x000fe20000000000 */
[----:B------:R-:W-:Y:S01]  /*a590*/  IMAD.WIDE.U32 R4, R21, UR6, R4 ;  /* 0x0000000615047c25 */ /* 0x000fe2000f8e0004 */
[----:B------:R-:W-:Y:S01]  /*a5a0*/  UIADD3 UR6, UR40, 0x38820, URZ ;  /* 0x0003882028067890 */ /* 0x000fe2000fffe03f */
[----:B------:R-:W-:-:S02]  /*a5b0*/  ISETP.GE.AND P0, PT, R88, R89, PT ;  /* 0x000000595800720c */ /* 0x000fc40003f06270 */
[----:B------:R-:W-:Y:S01]  /*a5c0*/  IMAD.IADD R3, R5, 0x1, R3 ;  /* 0x0000000105037824 */ /* 0x000fe200078e0203 */
[----:B------:R-:W-:Y:S01]  /*a5d0*/  UPRMT UR6, URZ, 0x654, UR6 ;  /* 0x000006543f067896 */ /* 0x000fe20008000006 */
[C---:B------:R-:W-:Y:S02]  /*a5e0*/  LEA R86, P1, R4.reuse, UR8, 0x1 ;  /* 0x0000000804567c11 */ /* 0x040fe4000f8208ff */
[----:B------:R-:W-:Y:S02]  /*a5f0*/  LOP3.LUT R0, R7, R0, RZ, 0xfc, !PT ;  /* 0x0000000007007212 */ /* 0x000fe400078efcff */
[----:B------:R-:W-:Y:S01]  /*a600*/  LEA.HI.X R87, R4, UR9, R3, 0x1, P1 ;  /* 0x0000000904577c11 */ /* 0x000fe200088f0c03 */
[----:B-1----:R0:W1:Y:S03]  /*a610*/  SHFL.IDX PT, R20, R86, RZ, 0x181f ;  /* 0x00181fff56147589 */ /* 0x00206600000e0000 */
[----:B------:R-:W-:Y:S01]  /*a620*/  SYNCS.ARRIVE.TRANS64.RED.A1T0 RZ, [UR6], RZ ;  /* 0x000000ffffff79a7 */ /* 0x000fe20008100406 */
[----:B------:R0:W2:Y:S01]  /*a630*/  SHFL.IDX PT, R21, R87, RZ, 0x181f ;  /* 0x00181fff57157589 */ /* 0x0000a200000e0000 */
[----:B------:R-:W-:Y:S05]  /*a640*/  @P0 BRA `(.L_x_4248) ;  /* 0x00000000007c0947 */ /* 0x000fea0003800000 */
        /* <DEDUP_REMOVED lines=31> */
.L_x_4248:
[----:B------:R-:W-:Y:S05]  /*a840*/  BSYNC B1 ;  /* 0x0000000000017941 */ /* 0x000fea0003800000 */
.L_x_4247:
[----:B------:R-:W-:Y:S01]  /*a850*/  VIADD R3, R88, 0x20 ;  /* 0x0000002058037836 */ /* 0x000fe20000000000 */
[----:B---3-5:R4:W3:Y:S04]  /*a860*/  SHFL.IDX PT, R9, R87, 0x1, 0x181f ;  /* 0x00381f0057097f89 */ /* 0x0288e800000e0000 */
        /* <DEDUP_REMOVED lines=10> */
[----:B-1----:R-:W-:Y:S01]  /*a910*/  @!P3 LEA R20, P6, R191, R8, 0x1 ;  /* 0x00000008bf14b211 */ /* 0x002fe200078c08ff */
[----:B------:R0:W-:Y:S01]  /*a920*/  @!P0 ST.E.128 desc[UR44][R4.64], R12 ;  /* 0x0000000c04008985 */ /* 0x0001e2000c101d2c */
[----:B------:R-:W-:Y:S02]  /*a930*/  ISETP.GE.AND P0, PT, R188, UR10, PT ;  /* 0x0000000abc007c0c */ /* 0x000fe4000bf06270 */
[----:B------:R-:W-:Y:S02]  /*a940*/  @!P5 LEA.HI.X R11, R192, R9, R209, 0x1, P4 ;  /* 0x00000009c00bd211 */ /* 0x000fe400020f0cd1 */
[----:B------:R-:W-:-:S02]  /*a950*/  LOP3.LUT P4, RZ, R7, 0x40, RZ, 0xc0, !PT ;  /* 0x0000004007ff7812 */ /* 0x000fc4000788c0ff */
[----:B--2---:R-:W-:Y:S01]  /*a960*/  @!P3 LEA.HI.X R21, R191, R9, R208, 0x1, P6 ;  /* 0x00000009bf15b211 */ /* 0x004fe200030f0cd0 */
        /* <DEDUP_REMOVED lines=20> */
.L_x_4244:
[----:B------:R-:W0:Y:S01]  /*aab0*/  LDC.64 R8, c[0x0][0xd00] ;  /* 0x00034000ff087b82 */ /* 0x000e220000000a00 */
[C---:B------:R-:W-:Y:S01]  /*aac0*/  IMAD.SHL.U32 R5, R186.reuse, 0x4, RZ ;  /* 0x00000004ba057824 */ /* 0x040fe200078e00ff */
[----:B------:R-:W-:Y:S01]  /*aad0*/  SHF.L.U64.HI R0, R186, 0x2, R193 ;  /* 0x00000002ba007819 */ /* 0x000fe200000102c1 */
[----:B------:R-:W-:Y:S01]  /*aae0*/  ULDC.64 UR6, c[0x0][0xd08] ;  /* 0x0003420000067ab9 */ /* 0x000fe20000000a00 */
[----:B------:R-:W-:-:S04]  /*aaf0*/  IMAD.MOV.U32 R3, RZ, RZ, RZ ;  /* 0x000000ffff037224 */ /* 0x000fc800078e00ff */
[----:B------:R-:W1:Y:S01]  /*ab00*/  LDC R25, c[0x0][0xce8] ;  /* 0x00033a00ff197b82 */ /* 0x000e620000000800 */
[----:B0-----:R-:W-:Y:S02]  /*ab10*/  ISETP.NE.U32.AND P0, PT, R8, RZ, PT ;  /* 0x000000ff0800720c */ /* 0x001fe40003f05070 */
        /* <DEDUP_REMOVED lines=11> */
[----:B------:R-:W-:Y:S01]  /*abd0*/  ISETP.GE.AND P2, PT, R202, 0x40, PT ;  /* 0x00000040ca00780c */ /* 0x000fe20003f46270 */
[----:B-1----:R-:W-:-:S12]  /*abe0*/  @P1 BRA `(.L_x_4250) ;  /* 0x0000000000101947 */ /* 0x002fd80003800000 */
[----:B------:R-:W-:Y:S05]  /*abf0*/  @!P0 BRA `(.L_x_4250) ;  /* 0x00000000000c8947 */ /* 0x000fea0003800000 */
[----:B0-----:R-:W2:Y:S04]  /*ac00*/  LDG.E R5, desc[UR44][R8.64] ;  /* 0x0000002c08057981 */ /* 0x001ea8000c1e1900 */
[----:B-----5:R-:W2:Y:S02]  /*ac10*/  LDG.E R0, desc[UR44][R8.64+0x4] ;  /* 0x0000042c08007981 */ /* 0x020ea4000c1e1900 */
[----:B--2---:R-:W-:-:S07]  /*ac20*/  IMAD.IADD R0, R0, 0x1, -R5 ;  /* 0x0000000100007824 */ /* 0x004fce00078e0a05 */
.L_x_4250:
[----:B------:R-:W-:Y:S01]  /*ac30*/  BSSY B1, `(.L_x_4251) ;  /* 0x000002f000017945 */ /* 0x000fe20003800000 */
[----:B------:R-:W-:Y:S02]  /*ac40*/  SHF.R.S32.HI R13, RZ, 0x1f, R187 ;  /* 0x0000001fff0d7819 */ /* 0x000fe400000114bb */
[----:B------:R-:W-:Y:S02]  /*ac50*/  SEL R15, R186, RZ, !P0 ;  /* 0x000000ffba0f7207 */ /* 0x000fe40004000000 */
[----:B------:R-:W-:Y:S02]  /*ac60*/  SEL R193, R193, RZ, !P0 ;  /* 0x000000ffc1c17207 */ /* 0x000fe40004000000 */
[----:B-----5:R-:W-:Y:S01]  /*ac70*/  SHF.R.S32.HI R12, RZ, 0x1f, R3 ;  /* 0x0000001fff0c7819 */ /* 0x020fe20000011403 */
[----:B------:R-:W-:Y:S06]  /*ac80*/  @P2 BRA `(.L_x_4252) ;  /* 0x0000000000a42947 */ /* 0x000fec0003800000 */
[----:B0-----:R-:W0:Y:S01]  /*ac90*/  S2R R5, SR_TID.X ;  /* 0x0000000000057919 */ /* 0x001e220000002100 */
[----:B------:R-:W1:Y:S01]  /*aca0*/  LDC R11, c[0x0][0xce8] ;  /* 0x00033a00ff0b7b82 */ /* 0x000e620000000800 */
[----:B------:R-:W-:-:S04]  /*acb0*/  IMAD.U32 R4, RZ, RZ, UR42 ;  /* 0x0000002aff047e24 */ /* 0x000fc8000f8e00ff */
[----:B0-----:R-:W-:Y:S02]  /*acc0*/  IMAD R4, R4, 0x40, R5 ;  /* 0x0000004004047824 */ /* 0x001fe400078e0205 */
[----:B-1----:R-:W-:Y:S02]  /*acd0*/  IMAD R5, R0, R11, RZ ;  /* 0x0000000b00057224 */ /* 0x002fe400078e02ff */
        /* <DEDUP_REMOVED lines=11> */
[----:B------:R-:W1:Y:S01]  /*ad90*/  @P0 LDC R21, c[0x0][0xcf0] ;  /* 0x00033c00ff150b82 */ /* 0x000e620000000800 */
[----:B0-----:R-:W-:-:S04]  /*ada0*/  @P0 IMAD.HI.U32 R8, R14, R9, RZ ;  /* 0x000000090e080227 */ /* 0x001fc800078e00ff */
[----:B------:R-:W-:Y:S01]  /*adb0*/  IMAD R9, R187, UR7, R10 ;  /* 0x00000007bb097c24 */ /* 0x000fe2000f8e020a */
[----:B------:R-:W-:Y:S01]  /*adc0*/  ULDC.64 UR6, c[0x0][0xc98] ;  /* 0x0003260000067ab9 */ /* 0x000fe20000000a00 */
[----:B-1----:R-:W-:Y:S02]  /*add0*/  @P0 SHF.R.U32.HI R7, RZ, R21, R8 ;  /* 0x00000015ff070219 */ /* 0x002fe40000011608 */
        /* <DEDUP_REMOVED lines=20> */
.L_x_4252:
[----:B------:R-:W-:Y:S05]  /*af20*/  BSYNC B1 ;  /* 0x0000000000017941 */ /* 0x000fea0003800000 */
.L_x_4251:
[----:B------:R-:W-:Y:S01]  /*af30*/  ISETP.NE.AND P0, PT, R25, 0x1, PT ;  /* 0x000000011900780c */ /* 0x000fe20003f05270 */
[----:B------:R-:W-:Y:S01]  /*af40*/  ULDC.64 UR6, c[0x0][0xba0] ;  /* 0x0002e80000067ab9 */ /* 0x000fe20000000a00 */
[----:B------:R-:W-:Y:S01]  /*af50*/  ULDC UR8, c[0x0][0xbc8] ;  /* 0x0002f20000087ab9 */ /* 0x000fe20000000800 */
[----:B01----:R-:W-:Y:S01]  /*af60*/  IMAD R8, R12, UR6, RZ ;  /* 0x000000060c087c24 */ /* 0x003fe2000f8e02ff */
[----:B------:R-:W-:Y:S01]  /*af70*/  ISETP.GE.AND P1, PT, R192, UR8, PT ;  /* 0x00000008c0007c0c */ /* 0x000fe2000bf26270 */
[C---:B------:R-:W-:Y:S01]  /*af80*/  IMAD.WIDE.U32 R4, R3.reuse, UR6, RZ ;  /* 0x0000000603047c25 */ /* 0x040fe2000f8e00ff */
[----:B------:R-:W-:Y:S01]  /*af90*/  ISETP.GE.AND P2, PT, R16, UR8, PT ;  /* 0x0000000810007c0c */ /* 0x000fe2000bf46270 */
[----:B------:R-:W-:Y:S01]  /*afa0*/  BSSY B1, `(.L_x_4253) ;  /* 0x0000066000017945 */ /* 0x000fe20003800000 */
[----:B------:R-:W-:Y:S01]  /*afb0*/  SEL R9, RZ, 0xffffffff, P1 ;  /* 0xffffffffff097807 */ /* 0x000fe20000800000 */
[----:B------:R-:W-:Y:S01]  /*afc0*/  IMAD R3, R3, UR7, R8 ;  /* 0x0000000703037c24 */ /* 0x000fe2000f8e0208 */
[----:B------:R-:W-:Y:S01]  /*afd0*/  ULDC.64 UR6, c[0x0][0xbe8] ;  /* 0x0002fa0000067ab9 */ /* 0x000fe20000000a00 */
[----:B------:R-:W-:Y:S01]  /*afe0*/  IMAD R7, R194, 0x20, R195 ;  /* 0x00000020c2077824 */ /* 0x000fe200078e02c3 */
[----:B------:R-:W-:Y:S01]  /*aff0*/  ISETP.GE.AND P1, PT, R191, UR8, PT ;  /* 0x00000008bf007c0c */ /* 0x000fe2000bf26270 */
[----:B------:R-:W0:Y:S01]  /*b000*/  @P0 LDC R11, c[0x0][0xcec] ;  /* 0x00033b00ff0b0b82 */ /* 0x000e220000000800 */
[----:B------:R-:W-:-:S02]  /*b010*/  IMAD.U32 R10, RZ, RZ, UR42 ;  /* 0x0000002aff0a7e24 */ /* 0x000fc4000f8e00ff */
[----:B------:R-:W-:Y:S02]  /*b020*/  IMAD R8, R13, UR6, RZ ;  /* 0x000000060d087c24 */ /* 0x000fe4000f8e02ff */
[----:B------:R-:W-:Y:S01]  /*b030*/  IMAD.IADD R5, R5, 0x1, R3 ;  /* 0x0000000105057824 */ /* 0x000fe200078e0203 */
[----:B------:R-:W-:Y:S01]  /*b040*/  LEA R10, R10, R7, 0x6 ;  /* 0x000000070a0a7211 */ /* 0x000fe200078e30ff */
[----:B------:R-:W-:Y:S01]  /*b050*/  IMAD R3, R187, UR7, R8 ;  /* 0x00000007bb037c24 */ /* 0x000fe2000f8e0208 */
[----:B------:R-:W1:Y:S01]  /*b060*/  @P0 LDC R12, c[0x0][0xcf0] ;  /* 0x00033c00ff0c0b82 */ /* 0x000e620000000800 */
[----:B------:R-:W-:Y:S01]  /*b070*/  SEL R7, RZ, 0xffffffff, P1 ;  /* 0xffffffffff077807 */ /* 0x000fe20000800000 */
[----:B------:R-:W-:Y:S01]  /*b080*/  IMAD.SHL.U32 R9, R9, 0x2, RZ ;  /* 0x0000000209097824 */ /* 0x000fe200078e00ff */
[----:B------:R-:W-:Y:S01]  /*b090*/  SEL R8, RZ, 0x1, P2 ;  /* 0x00000001ff087807 */ /* 0x000fe20001000000 */
[----:B------:R-:W-:Y:S01]  /*b0a0*/  IMAD.WIDE.U32 R4, R187, UR6, R4 ;  /* 0x00000006bb047c25 */ /* 0x000fe2000f8e0004 */
[----:B------:R-:W-:Y:S01]  /*b0b0*/  ULDC.64 UR6, c[0x0][0xbf0] ;  /* 0x0002fc0000067ab9 */ /* 0x000fe20000000a00 */
[----:B------:R-:W-:-:S02]  /*b0c0*/  ISETP.GE.AND P1, PT, R190, UR8, PT ;  /* 0x00000008be007c0c */ /* 0x000fc4000bf26270 */
[----:B------:R-:W-:Y:S01]  /*b0d0*/  IMAD.SHL.U32 R7, R7, 0x4, RZ ;  /* 0x0000000407077824 */ /* 0x000fe200078e00ff */
[----:B------:R-:W-:Y:S01]  /*b0e0*/  LOP3.LUT R8, R9, 0x2, R8, 0xe2, !PT ;  /* 0x0000000209087812 */ /* 0x000fe200078ee208 */
[----:B------:R-:W-:Y:S01]  /*b0f0*/  IMAD.IADD R5, R5, 0x1, R3 ;  /* 0x0000000105057824 */ /* 0x000fe200078e0203 */
[----:B------:R-:W-:Y:S01]  /*b100*/  SEL R13, RZ, 0xffffffff, P1 ;  /* 0xffffffffff0d7807 */ /* 0x000fe20000800000 */
[----:B------:R-:W-:Y:S01]  /*b110*/  IMAD R3, R193, UR6, RZ ;  /* 0x00000006c1037c24 */ /* 0x000fe2000f8e02ff */
[----:B------:R-:W-:Y:S01]  /*b120*/  LOP3.LUT R8, R7, 0x4, R8, 0xe2, !PT ;  /* 0x0000000407087812 */ /* 0x000fe200078ee208 */
[----:B------:R-:W-:Y:S01]  /*b130*/  IMAD.WIDE.U32 R4, R15, UR6, R4 ;  /* 0x000000060f047c25 */ /* 0x000fe2000f8e0004 */
[----:B------:R-:W-:-:S03]  /*b140*/  ISETP.GE.AND P2, PT, R198, UR8, PT ;  /* 0x00000008c6007c0c */ /* 0x000fc6000bf46270 */
[----:B0-----:R-:W-:-:S04]  /*b150*/  @P0 IMAD.HI.U32 R7, R10, R11, RZ ;  /* 0x0000000b0a070227 */ /* 0x001fc800078e00ff */
[----:B------:R-:W-:Y:S01]  /*b160*/  IMAD R9, R15, UR7, R3 ;  /* 0x000000070f097c24 */ /* 0x000fe2000f8e0203 */
[----:B------:R-:W-:Y:S01]  /*b170*/  ULDC.64 UR6, c[0x0][0xbe0] ;  /* 0x0002f80000067ab9 */ /* 0x000fe20000000a00 */
[----:B------:R-:W-:Y:S01]  /*b180*/  IMAD.MOV.U32 R3, RZ, RZ, R10 ;  /* 0x000000ffff037224 */ /* 0x000fe200078e000a */
[----:B-1----:R-:W-:Y:S01]  /*b190*/  @P0 SHF.R.U32.HI R3, RZ, R12, R7 ;  /* 0x0000000cff030219 */ /* 0x002fe20000011607 */
[----:B------:R-:W-:Y:S01]  /*b1a0*/  IMAD.SHL.U32 R11, R13, 0x8, RZ ;  /* 0x000000080d0b7824 */ /* 0x000fe200078e00ff */
[----:B------:R-:W-:Y:S01]  /*b1b0*/  ISETP.GE.AND P0, PT, R189, UR8, PT ;  /* 0x00000008bd007c0c */ /* 0x000fe2000bf06270 */
[----:B------:R-:W-:Y:S01]  /*b1c0*/  IMAD.IADD R5, R5, 0x1, R9 ;  /* 0x0000000105057824 */ /* 0x000fe200078e0209 */
[--C-:B------:R-:W-:Y:S01]  /*b1d0*/  SHF.R.S32.HI R7, RZ, 0x1f, R3.reuse ;  /* 0x0000001fff077819 */ /* 0x100fe20000011403 */
[----:B------:R-:W-:Y:S01]  /*b1e0*/  IMAD.MOV R9, RZ, RZ, -R3 ;  /* 0x000000ffff097224 */ /* 0x000fe200078e0a03 */
[----:B------:R-:W-:Y:S01]  /*b1f0*/  LOP3.LUT R11, R11, 0x8, R8, 0xe2, !PT ;  /* 0x000000080b0b7812 */ /* 0x000fe200078ee208 */
[----:B------:R-:W-:Y:S01]  /*b200*/  IMAD.WIDE.U32 R4, R3, UR6, R4 ;  /* 0x0000000603047c25 */ /* 0x000fe2000f8e0004 */
[----:B------:R-:W-:-:S02]  /*b210*/  SEL R12, RZ, 0xffffffff, P0 ;  /* 0xffffffffff0c7807 */ /* 0x000fc40000000000 */
[----:B------:R-:W-:Y:S01]  /*b220*/  ISETP.GE.AND P0, PT, R188, UR8, PT ;  /* 0x00000008bc007c0c */ /* 0x000fe2000bf06270 */
[----:B------:R-:W-:Y:S02]  /*b230*/  IMAD R8, R7, UR6, RZ ;  /* 0x0000000607087c24 */ /* 0x000fe4000f8e02ff */
[----:B------:R-:W-:Y:S01]  /*b240*/  IMAD R7, R25, R9, R10 ;  /* 0x0000000919077224 */ /* 0x000fe200078e020a */
[----:B------:R-:W-:Y:S01]  /*b250*/  SEL R10, RZ, 0xffffffff, P0 ;  /* 0xffffffffff0a7807 */ /* 0x000fe20000000000 */
[----:B------:R-:W-:Y:S01]  /*b260*/  IMAD R9, R3, UR7, R8 ;  /* 0x0000000703097c24 */ /* 0x000fe2000f8e0208 */
[----:B------:R-:W-:Y:S01]  /*b270*/  ULDC.64 UR6, c[0x0][0xbd8] ;  /* 0x0002f60000067ab9 */ /* 0x000fe20000000a00 */
[----:B------:R-:W-:Y:S01]  /*b280*/  IMAD.U32 R26, RZ, RZ, UR42 ;  /* 0x0000002aff1a7e24 */ /* 0x000fe2000f8e00ff */
[----:B------:R-:W-:Y:S01]  /*b290*/  SHF.R.S32.HI R3, RZ, 0x1f, R7 ;  /* 0x0000001fff037819 */ /* 0x000fe20000011407 */
[----:B------:R-:W-:Y:S01]  /*b2a0*/  IMAD R27, R0, R25, RZ ;  /* 0x00000019001b7224 */ /* 0x000fe200078e02ff */
[----:B------:R-:W-:Y:S01]  /*b2b0*/  ISETP.GE.AND P0, PT, R199, UR8, PT ;  /* 0x00000008c7007c0c */ /* 0x000fe2000bf06270 */
[----:B------:R-:W-:-:S02]  /*b2c0*/  IMAD.IADD R5, R5, 0x1, R9 ;  /* 0x0000000105057824 */ /* 0x000fc400078e0209 */
[----:B------:R-:W-:Y:S02]  /*b2d0*/  IMAD R0, R3, UR6, RZ ;  /* 0x0000000603007c24 */ /* 0x000fe4000f8e02ff */
[----:B------:R-:W-:Y:S02]  /*b2e0*/  IMAD R26, R26, 0x40, R195 ;  /* 0x000000401a1a7824 */ /* 0x000fe400078e02c3 */
[----:B------:R-:W-:Y:S02]  /*b2f0*/  IMAD.SHL.U32 R12, R12, 0x10, RZ ;  /* 0x000000100c0c7824 */ /* 0x000fe400078e00ff */
[C---:B------:R-:W-:Y:S01]  /*b300*/  IMAD R3, R7.reuse, UR7, R0 ;  /* 0x0000000707037c24 */ /* 0x040fe2000f8e0200 */
[----:B------:R-:W-:Y:S01]  /*b310*/  SEL R0, RZ, 0x40, P0 ;  /* 0x00000040ff007807 */ /* 0x000fe20000000000 */
[----:B------:R-:W-:Y:S01]  /*b320*/  IMAD.WIDE.U32 R4, R7, UR6, R4 ;  /* 0x0000000607047c25 */ /* 0x000fe2000f8e0004 */
[----:B------:R-:W-:Y:S01]  /*b330*/  ISETP.GE.AND P0, PT, R26, R27, PT ;  /* 0x0000001b1a00720c */ /* 0x000fe20003f06270 */
[----:B------:R-:W-:Y:S01]  /*b340*/  ULDC.64 UR6, c[0x0][0xb80] ;  /* 0x0002e00000067ab9 */ /* 0x000fe20000000a00 */
[----:B------:R-:W-:Y:S01]  /*b350*/  LOP3.LUT R11, R12, 0x10, R11, 0xe2, !PT ;  /* 0x000000100c0b7812 */ /* 0x000fe200078ee20b */
[----:B------:R-:W-:Y:S01]  /*b360*/  IMAD.SHL.U32 R10, R10, 0x20, RZ ;  /* 0x000000200a0a7824 */ /* 0x000fe200078e00ff */
[----:B------:R-:W-:Y:S01]  /*b370*/  LEA R7, P1, R4, UR6, 0x1 ;  /* 0x0000000604077c11 */ /* 0x000fe2000f8208ff */
[----:B------:R-:W-:Y:S01]  /*b380*/  IMAD.IADD R3, R5, 0x1, R3 ;  /* 0x0000000105037824 */ /* 0x000fe200078e0203 */
[----:B------:R-:W-:-:S02]  /*b390*/  SEL R5, RZ, 0x80, P2 ;  /* 0x00000080ff057807 */ /* 0x000fc40001000000 */
[----:B------:R-:W-:Y:S01]  /*b3a0*/  LOP3.LUT R11, R10, 0x20, R11, 0xe2, !PT ;  /* 0x000000200a0b7812 */ /* 0x000fe200078ee20b */
[----:B------:R0:W1:Y:S01]  /*b3b0*/  SHFL.IDX PT, R8, R7, RZ, 0x181f ;  /* 0x00181fff07087589 */ /* 0x00006200000e0000 */
[----:B------:R-:W-:Y:S02]  /*b3c0*/  LEA.HI.X R3, R4, UR7, R3, 0x1, P1 ;  /* 0x0000000704037c11 */ /* 0x000fe400088f0c03 */
[----:B------:R-:W-:-:S03]  /*b3d0*/  LOP3.LUT R24, R11, R0, RZ, 0xfc, !PT ;  /* 0x000000000b187212 */ /* 0x000fc600078efcff */
        /* <DEDUP_REMOVED lines=34> */
.L_x_4254:
[----:B------:R-:W-:Y:S05]  /*b600*/  BSYNC B1 ;  /* 0x0000000000017941 */ /* 0x000fea0003800000 */
.L_x_4253:
        /* <DEDUP_REMOVED lines=10> */
[-C--:B-1----:R-:W-:Y:S02]  /*b6b0*/  @!P2 LEA R10, P0, R192, R8.reuse, 0x1 ;  /* 0x00000008c00aa211 */ /* 0x082fe400078008ff */
        /* <DEDUP_REMOVED lines=25> */
.L_x_4249:
[----:B------:R-:W-:Y:S05]  /*b850*/  BSYNC B0 ;  /* 0x0000000000007941 */ /* 0x000fea0003800000 */
.L_x_4243:
[----:B------:R-:W-:Y:S02]  /*b860*/  ULDC UR6, c[0x0][0xd3c] ;  /* 0x00034f0000067ab9 */ /* 0x000fe40000000800 */
[----:B------:R-:W-:-:S06]  /*b870*/  UISETP.GE.AND UP0, UPT, UR5, UR6, UPT ;  /* 0x000000060500728c */ /* 0x000fcc000bf06270 */
[----:B------:R-:W-:-:S13]  /*b880*/  PLOP3.LUT P0, PT, PT, PT, UP0, 0x80, 0x0 ;  /* 0x000000000000781c */ /* 0x000fda0003f0f008 */
[----:B------:R-:W-:Y:S05]  /*b890*/  @!P0 BRA `(.L_x_4255) ;  /* 0xffffff5400c08947 */ /* 0x000fea000383ffff */
[----:B------:R-:W-:Y:S05]  /*b8a0*/  EXIT ;  /* 0x000000000000794d */ /* 0x000fea0003800000 */
.L_x_4209:
        /* <DEDUP_REMOVED lines=16> */
.L_x_4256:
        /* <DEDUP_REMOVED lines=40> */
.L_x_4262:
        /* <DEDUP_REMOVED lines=12> */
.L_x_4261:
[----:B------:R-:W-:Y:S05]  /*bcf0*/  BSYNC B0 ;  /* 0x0000000000007941 */ /* 0x000fea0003800000 */
.L_x_4260:
        /* <DEDUP_REMOVED lines=21> */
.L_x_4258:
        /* <DEDUP_REMOVED lines=15> */
.L_x_4263:
        /* <DEDUP_REMOVED lines=28> */
.L_x_4259:
[----:B------:R-:W-:Y:S01]  /*c100*/  ULDC UR4, c[0x0][0xd3c] ;  /* 0x00034f0000047ab9 */ /* 0x000fe20000000800 */
[----:B------:R-:W-:Y:S02]  /*c110*/  IMAD.MOV.U32 R17, RZ, RZ, RZ ;  /* 0x000000ffff117224 */ /* 0x000fe400078e00ff */
[----:B------:R-:W-:Y:S02]  /*c120*/  IMAD.U32 R16, RZ, RZ, UR6 ;  /* 0x00000006ff107e24 */ /* 0x000fe4000f8e00ff */
[----:B------:R-:W-:Y:S02]  /*c130*/  IMAD.MOV.U32 R18, RZ, RZ, RZ ;  /* 0x000000ffff127224 */ /* 0x000fe400078e00ff */
[----:B------:R-:W-:-:S07]  /*c140*/  IMAD.U32 R19, RZ, RZ, UR4 ;  /* 0x00000004ff137e24 */ /* 0x000fce000f8e00ff */
.L_x_4264:
[----:B------:R-:W-:-:S13]  /*c150*/  ISETP.NE.AND P0, PT, R5, RZ, PT ;  /* 0x000000ff0500720c */ /* 0x000fda0003f05270 */
[----:B------:R-:W0:Y:S01]  /*c160*/  @!P0 S2R R3, SR_CgaCtaId ;  /* 0x0000000000038919 */ /* 0x000e220000008800 */
[----:B------:R-:W-:-:S04]  /*c170*/  @!P0 MOV R0, 0x400 ;  /* 0x0000040000008802 */ /* 0x000fc80000000f00 */
[----:B0-----:R-:W-:-:S05]  /*c180*/  @!P0 LEA R0, R3, R0, 0x18 ;  /* 0x0000000003008211 */ /* 0x001fca00078ec0ff */
[----:B------:R1:W-:Y:S01]  /*c190*/  @!P0 STS.128 [R0+0x388d0], R16 ;  /* 0x0388d01000008388 */ /* 0x0003e20000000c00 */
[----:B------:R-:W-:Y:S06]  /*c1a0*/  BAR.ARV 0x5, 0x180 ;  /* 0x0146000000007b1d */ /* 0x000fec0000002000 */
.L_x_4257:
        /* <DEDUP_REMOVED lines=18> */
[----:B-1----:R-:W-:-:S05]  /*c2d0*/  IMAD.SHL.U32 R0, R5, 0x8, RZ ;  /* 0x0000000805007824 */ /* 0x002fca00078e00ff */
[----:B------:R-:W-:-:S04]  /*c2e0*/  LOP3.LUT R2, R0, 0x1f8, RZ, 0xc0, !PT ;  /* 0x000001f800027812 */ /* 0x000fc800078ec0ff */
[----:B------:R-:W-:Y:S01]  /*c2f0*/  LOP3.LUT R3, R2, 0x38, R5, 0x78, !PT ;  /* 0x0000003802037812 */ /* 0x000fe200078e7805 */
[----:B------:R-:W-:Y:S01]  /*c300*/  IMAD.SHL.U32 R2, R5, 0x10, RZ ;  /* 0x0000001005027824 */ /* 0x000fe200078e00ff */
[----:B------:R-:W-:Y:S02]  /*c310*/  SHF.R.U32.HI R5, RZ, 0x3, R4 ;  /* 0x00000003ff057819 */ /* 0x000fe40000011604 */
[----:B------:R-:W-:Y:S02]  /*c320*/  LOP3.LUT R4, R0, 0x38, RZ, 0xc0, !PT ;  /* 0x0000003800047812 */ /* 0x000fe400078ec0ff */
[----:B------:R-:W-:Y:S02]  /*c330*/  LOP3.LUT R34, R3, 0x200, R0, 0xf8, !PT ;  /* 0x0000020003227812 */ /* 0x000fe400078ef800 */
[----:B------:R-:W-:Y:S02]  /*c340*/  LOP3.LUT R2, R5, 0x70, R2, 0xf8, !PT ;  /* 0x0000007005027812 */ /* 0x000fe400078ef802 */
[----:B------:R-:W-:Y:S01]  /*c350*/  LOP3.LUT R0, R4, 0x40, RZ, 0xfc, !PT ;  /* 0x0000004004007812 */ /* 0x000fe200078efcff */
[----:B------:R-:W-:Y:S01]  /*c360*/  IMAD R25, R34, 0x2, R23 ;  /* 0x0000000222197824 */ /* 0x000fe200078e0217 */
[----:B------:R-:W-:-:S02]  /*c370*/  LOP3.LUT R3, R4, 0x80, RZ, 0xfc, !PT ;  /* 0x0000008004037812 */ /* 0x000fc400078efcff */
[C---:B------:R-:W-:Y:S02]  /*c380*/  LOP3.LUT R2, R4.reuse, 0xc0, RZ, 0xfc, !PT ;  /* 0x000000c004027812 */ /* 0x040fe400078efcff */
[C---:B------:R-:W-:Y:S02]  /*c390*/  LOP3.LUT R0, R4.reuse, 0x100, RZ, 0xfc, !PT ;  /* 0x0000010004007812 */ /* 0x040fe400078efcff */
[C---:B------:R-:W-:Y:S02]  /*c3a0*/  LOP3.LUT R3, R4.reuse, 0x140, RZ, 0xfc, !PT ;  /* 0x0000014004037812 */ /* 0x040fe400078efcff */
[C---:B------:R-:W-:Y:S02]  /*c3b0*/  LOP3.LUT R2, R4.reuse, 0x180, RZ, 0xfc, !PT ;  /* 0x0000018004027812 */ /* 0x040fe400078efcff */
[----:B---3--:R-:W-:-:S07]  /*c3c0*/  LOP3.LUT R0, R4, 0x1c0, RZ, 0xfc, !PT ;  /* 0x000001c004007812 */ /* 0x008fce00078efcff */
.L_x_4332:
[----:B------:R-:W0:Y:S02]  /*c3d0*/  LDC.64 R2, c[0x0][0xd88] ;  /* 0x00036200ff027b82 */ /* 0x000e240000000a00 */
[----:B0-----:R-:W-:-:S05]  /*c3e0*/  IMAD.WIDE R2, R19, 0x4, R2 ;  /* 0x0000000413027825 */ /* 0x001fca00078e0202 */
[----:B--2---:R-:W2:Y:S01]  /*c3f0*/  LDG.E R35, desc[UR44][R2.64] ;  /* 0x0000002c02237981 */ /* 0x004ea2000c1e1900 */
        /* <DEDUP_REMOVED lines=36> */
[----:B---34-:R-:W-:Y:S05]  /*c640*/  @P0 BRA `(.L_x_4266) ;  /* 0x0000000000200947 */ /* 0x018fea0003800000 */
        /* <DEDUP_REMOVED lines=8> */
.L_x_4266:
        /* <DEDUP_REMOVED lines=9> */
.L_x_4267:
[----:B------:R-:W-:Y:S02]  /*c760*/  ULDC.64 UR4, c[0x0][0xb00] ;  /* 0x0002c00000047ab9 */ /* 0x000fe40000000a00 */
[----:B------:R-:W-:-:S04]  /*c770*/  ISETP.NE.U32.AND P0, PT, RZ, UR4, PT ;  /* 0x00000004ff007c0c */ /* 0x000fc8000bf05070 */
[----:B------:R-:W-:-:S13]  /*c780*/  ISETP.NE.AND.EX P0, PT, RZ, UR5, PT, P0 ;  /* 0x00000005ff007c0c */ /* 0x000fda000bf05300 */
[----:B------:R-:W-:Y:S05]  /*c790*/  @!P0 BRA `(.L_x_4268) ;  /* 0x0000000000148947 */ /* 0x000fea0003800000 */
[----:B-1----:R-:W1:Y:S02]  /*c7a0*/  LDC.64 R2, c[0x0][0xb00] ;  /* 0x0002c000ff027b82 */ /* 0x002e640000000a00 */
[----:B-1----:R-:W-:-:S05]  /*c7b0*/  IMAD.WIDE R2, R29, 0x4, R2 ;  /* 0x000000041d027825 */ /* 0x002fca00078e0202 */
[----:B------:R-:W3:Y:S04]  /*c7c0*/  LDG.E R7, desc[UR44][R2.64] ;  /* 0x0000002c02077981 */ /* 0x000ee8000c1e1900 */
[----:B0-2---:R-:W3:Y:S02]  /*c7d0*/  LDG.E R0, desc[UR44][R2.64+0x4] ;  /* 0x0000042c02007981 */ /* 0x005ee4000c1e1900 */
[----:B---3--:R-:W-:-:S07]  /*c7e0*/  IMAD.IADD R7, R0, 0x1, -R7 ;  /* 0x0000000100077824 */ /* 0x008fce00078e0a07 */
.L_x_4268:
[----:B-----5:R-:W-:Y:S01]  /*c7f0*/  IMAD.IADD R33, R7, 0x1, -R32 ;  /* 0x0000000107217824 */ /* 0x020fe200078e0a20 */
[----:B------:R-:W-:Y:S03]  /*c800*/  BSSY B7, `(.L_x_4269) ;  /* 0x000045a000077945 */ /* 0x000fe60003800000 */
[C---:B012---:R-:W-:Y:S01]  /*c810*/  VIADD R0, R33.reuse, 0x3f ;  /* 0x0000003f21007836 */ /* 0x047fe20000000000 */
[----:B------:R0:W-:Y:S01]  /*c820*/  STL [R1+0x4], R33 ;  /* 0x0000042101007387 */ /* 0x0001e20000100800 */
[----:B------:R-:W-:-:S03]  /*c830*/  ISETP.GT.AND P0, PT, R33, RZ, PT ;  /* 0x000000ff2100720c */ /* 0x000fc60003f04270 */
[----:B------:R-:W-:-:S04]  /*c840*/  SHF.R.S32.HI R3, RZ, 0x1f, R0 ;  /* 0x0000001fff037819 */ /* 0x000fc80000011400 */
        /* <DEDUP_REMOVED lines=11> */
[----:B0-----:R-:W1:Y:S02]  /*c900*/  FLO.U32 R0, UR4 ;  /* 0x0000000400007d00 */ /* 0x001e6400080e0000 */
[----:B-1----:R-:W-:-:S06]  /*c910*/  ISETP.EQ.U32.AND P0, PT, R0, R5, PT ;  /* 0x000000050000720c */ /* 0x002fcc0003f02070 */
        /* <DEDUP_REMOVED lines=8> */
.L_x_4270:
[----:B0-----:R-:W-:Y:S01]  /*c9a0*/  VIADD R0, R23, 0x22400 ;  /* 0x0002240017007836 */ /* 0x001fe20000000000 */
        /* <DEDUP_REMOVED lines=19> */
.L_x_4273:
[----:B------:R-:W-:Y:S05]  /*cae0*/  BSYNC B6 ;  /* 0x0000000000067941 */ /* 0x000fea0003800000 */
.L_x_4272:
        /* <DEDUP_REMOVED lines=20> */
.L_x_4276:
        /* <DEDUP_REMOVED lines=15> */
.L_x_4275:
[----:B------:R-:W-:Y:S05]  /*cd20*/  BSYNC B6 ;  /* 0x0000000000067941 */ /* 0x000fea0003800000 */
.L_x_4274:
[----:B------:R-:W2:Y:S01]  /*cd30*/  LDL R5, [R1+0x28] ;  /* 0x0000280001057983 */ /* 0x000ea20000100800 */
[----:B------:R-:W-:Y:S01]  /*cd40*/  ULDC.64 UR4, c[0x0][0xaf0] ;  /* 0x0002bc0000047ab9 */ /* 0x000fe20000000a00 */
[----:B------:R-:W0:Y:S01]  /*cd50*/  LDC R20, c[0x0][0x430] ;  /* 0x00010c00ff147b82 */ /* 0x000e220000000800 */
[----:B------:R-:W-:Y:S01]  /*cd60*/  ISETP.NE.U32.AND P0, PT, RZ, UR4, PT ;  /* 0x00000004ff007c0c */ /* 0x000fe2000bf05070 */
[----:B------:R-:W1:Y:S03]  /*cd70*/  S2R R21, SR_TID.X ;  /* 0x0000000000157919 */ /* 0x000e660000002100 */
[----:B------:R-:W-:Y:S01]  /*cd80*/  ISETP.NE.AND.EX P0, PT, RZ, UR5, PT, P0 ;  /* 0x00000005ff007c0c */ /* 0x000fe2000bf05300 */
[----:B------:R-:W3:-:S12]  /*cd90*/  S2R R4, SR_TID.X ;  /* 0x0000000000047919 */ /* 0x000ed80000002100 */
        /* <DEDUP_REMOVED lines=8> */
[----:B------:R-:W-:-:S04]  /*ce20*/  LOP3.LUT R21, R21, 0x38, RZ, 0xc0, !PT ;  /* 0x0000003815157812 */ /* 0x000fc800078ec0ff */
[C---:B------:R-:W-:Y:S02]  /*ce30*/  LOP3.LUT R0, R21.reuse, 0x40, RZ, 0xfc, !PT ;  /* 0x0000004015007812 */ /* 0x040fe400078efcff */
[----:B------:R-:W-:Y:S02]  /*ce40*/  LOP3.LUT R31, R21, 0x180, RZ, 0xfc, !PT ;  /* 0x00000180151f7812 */ /* 0x000fe400078efcff */
[----:B------:R-:W1:Y:S01]  /*ce50*/  S2R R21, SR_TID.X ;  /* 0x0000000000157919 */ /* 0x000e620000002100 */
[----:B------:R-:W-:Y:S02]  /*ce60*/  ISETP.GE.AND P0, PT, R0, UR4, PT ;  /* 0x0000000400007c0c */ /* 0x000fe4000bf06270 */
[----:B------:R-:W-:Y:S02]  /*ce70*/  ISETP.GE.AND P1, PT, R31, UR4, PT ;  /* 0x000000041f007c0c */ /* 0x000fe4000bf26270 */
[----:B------:R-:W-:-:S04]  /*ce80*/  LOP3.LUT R30, R30, 0x38, RZ, 0xc0, !PT ;  /* 0x000000381e1e7812 */ /* 0x000fc800078ec0ff */
[C---:B------:R-:W-:Y:S02]  /*ce90*/  ISETP.GE.AND P2, PT, R30.reuse, UR4, PT ;  /* 0x000000041e007c0c */ /* 0x040fe4000bf46270 */
[----:B------:R-:W-:-:S03]  /*cea0*/  LOP3.LUT R30, R30, 0x140, RZ, 0xfc, !PT ;  /* 0x000001401e1e7812 */ /* 0x000fc600078efcff */
        /* <DEDUP_REMOVED lines=9> */
[----:B------:R-:W-:Y:S02]  /*cf40*/  LOP3.LUT R0, R31, 0x80, RZ, 0xfc, !PT ;  /* 0x000000801f007812 */ /* 0x000fe400078efcff */
[----:B------:R-:W-:Y:S02]  /*cf50*/  LOP3.LUT R21, R21, 0xc0, RZ, 0xfc, !PT ;  /* 0x000000c015157812 */ /* 0x000fe400078efcff */
[----:B------:R-:W-:Y:S02]  /*cf60*/  ISETP.GE.AND P5, PT, R0, UR4, PT ;  /* 0x0000000400007c0c */ /* 0x000fe4000bfa6270 */
[----:B------:R-:W-:-:S02]  /*cf70*/  ISETP.GE.AND P4, PT, R21, UR4, PT ;  /* 0x0000000415007c0c */ /* 0x000fc4000bf86270 */
[----:B------:R-:W1:Y:S01]  /*cf80*/  S2R R21, SR_TID.X ;  /* 0x0000000000157919 */ /* 0x000e620000002100 */
[----:B------:R-:W-:Y:S02]  /*cf90*/  LOP3.LUT R31, R31, 0x1c0, RZ, 0xfc, !PT ;  /* 0x000001c01f1f7812 */ /* 0x000fe400078efcff */
[----:B------:R-:W-:Y:S02]  /*cfa0*/  SEL R0, RZ, 0x40, P1 ;  /* 0x00000040ff007807 */ /* 0x000fe40000800000 */
[----:B------:R-:W-:Y:S01]  /*cfb0*/  ISETP.GE.AND P0, PT, R31, UR4, PT ;  /* 0x000000041f007c0c */ /* 0x000fe2000bf06270 */
[C---:B------:R-:W-:Y:S01]  /*cfc0*/  IMAD.SHL.U32 R31, R4.reuse, 0x8, RZ ;  /* 0x00000008041f7824 */ /* 0x040fe200078e00ff */
[----:B------:R-:W-:Y:S02]  /*cfd0*/  LOP3.LUT R4, R4, 0x7f, RZ, 0xc0, !PT ;  /* 0x0000007f04047812 */ /* 0x000fe400078ec0ff */
[----:B------:R-:W-:Y:S02]  /*cfe0*/  @P5 LOP3.LUT R22, R22, 0x20, RZ, 0xfc, !PT ;  /* 0x0000002016165812 */ /* 0x000fe400078efcff */
[----:B------:R-:W-:-:S02]  /*cff0*/  LOP3.LUT R31, R31, 0x38, RZ, 0xc0, !PT ;  /* 0x000000381f1f7812 */ /* 0x000fc400078ec0ff */
[----:B------:R-:W-:-:S04]  /*d000*/  LOP3.LUT R22, R22, 0xffffffef, RZ, 0xc0, !PT ;  /* 0xffffffef16167812 */ /* 0x000fc800078ec0ff */
[----:B------:R-:W-:-:S04]  /*d010*/  @P4 LOP3.LUT R22, R22, 0x10, RZ, 0xfc, !PT ;  /* 0x0000001016164812 */ /* 0x000fc800078efcff */
[----:B------:R-:W-:-:S04]  /*d020*/  LOP3.LUT R22, R22, 0xfffffffb, RZ, 0xc0, !PT ;  /* 0xfffffffb16167812 */ /* 0x000fc800078ec0ff */
[----:B------:R-:W-:Y:S01]  /*d030*/  LOP3.LUT R22, R22, 0xfffffff7, RZ, 0xc0, !PT ;  /* 0xfffffff716167812 */ /* 0x000fe200078ec0ff */
[----:B-1----:R-:W-:Y:S01]  /*d040*/  IMAD.SHL.U32 R9, R21, 0x10, RZ ;  /* 0x0000001015097824 */ /* 0x002fe200078e00ff */
[----:B--2---:R-:W-:Y:S02]  /*d050*/  LEA R27, R5, 0xffffffc0, 0x6 ;  /* 0xffffffc0051b7811 */ /* 0x004fe400078e30ff */
[----:B------:R-:W-:Y:S02]  /*d060*/  SHF.R.U32.HI R5, RZ, 0x3, R4 ;  /* 0x00000003ff057819 */ /* 0x000fe40000011604 */
[----:B------:R-:W-:Y:S02]  /*d070*/  LOP3.LUT R4, R31, 0x100, RZ, 0xfc, !PT ;  /* 0x000001001f047812 */ /* 0x000fe400078efcff */
[----:B------:R-:W-:Y:S02]  /*d080*/  LOP3.LUT R9, R5, 0x70, R9, 0xf8, !PT ;  /* 0x0000007005097812 */ /* 0x000fe400078ef809 */
[----:B------:R-:W-:-:S02]  /*d090*/  ISETP.GE.AND P3, PT, R4, UR4, PT ;  /* 0x0000000404007c0c */ /* 0x000fc4000bf66270 */
[----:B------:R-:W-:Y:S01]  /*d0a0*/  SEL R31, RZ, 0x80, P0 ;  /* 0x00000080ff1f7807 */ /* 0x000fe20000000000 */
[----:B------:R-:W-:-:S10]  /*d0b0*/  IMAD.IADD R6, R9, 0x1, R27 ;  /* 0x0000000109067824 */ /* 0x000fd400078e021b */
[----:B------:R-:W-:-:S04]  /*d0c0*/  @P3 LOP3.LUT R22, R22, 0x8, RZ, 0xfc, !PT ;  /* 0x0000000816163812 */ /* 0x000fc800078efcff */
[----:B------:R-:W-:Y:S01]  /*d0d0*/  @P2 LOP3.LUT R22, R22, 0x4, RZ, 0xfc, !PT ;  /* 0x0000000416162812 */ /* 0x000fe200078efcff */
[----:B0---4-:R-:W-:Y:S06]  /*d0e0*/  BRA.DIV UR5, `(.L_x_4277) ;  /* 0x0000004e051c7947 */ /* 0x011fec000b800000 */
.L_x_4350:
[----:B------:R-:W-:Y:S01]  /*d0f0*/  ISETP.NE.AND P1, PT, R20, 0x1, PT ;  /* 0x000000011400780c */ /* 0x000fe20003f25270 */
[----:B------:R-:W-:Y:S01]  /*d100*/  IMAD.MOV.U32 R37, RZ, RZ, RZ ;  /* 0x000000ffff257224 */ /* 0x000fe200078e00ff */
[C---:B------:R-:W-:Y:S01]  /*d110*/  ISETP.GE.AND P0, PT, R6.reuse, R33, PT ;  /* 0x000000210600720c */ /* 0x040fe20003f06270 */
[----:B------:R-:W-:Y:S01]  /*d120*/  IMAD.IADD R6, R6, 0x1, R32 ;  /* 0x0000000106067824 */ /* 0x000fe200078e0220 */
[----:B-----5:R-:W-:Y:S02]  /*d130*/  SHF.R.S32.HI R33, RZ, 0x1f, R29 ;  /* 0x0000001fff217819 */ /* 0x020fe4000001141d */
[----:B------:R-:W-:Y:S01]  /*d140*/  ISETP.GT.U32.OR P0, PT, R9, 0x3f, P0 ;  /* 0x0000003f0900780c */ /* 0x000fe20000704470 */
[----:B------:R-:W-:Y:S01]  /*d150*/  IMAD.MOV.U32 R7, RZ, RZ, R6 ;  /* 0x000000ffff077224 */ /* 0x000fe200078e0006 */
[C---:B------:R-:W-:Y:S02]  /*d160*/  LOP3.LUT P6, RZ, R22.reuse, 0x400, RZ, 0xc0, !PT ;  /* 0x0000040016ff7812 */ /* 0x040fe400078cc0ff */
[----:B------:R-:W-:-:S03]  /*d170*/  LOP3.LUT R22, R22, 0xffffdfff, RZ, 0xc0, !PT ;  /* 0xffffdfff16167812 */ /* 0x000fc600078ec0ff */
[----:B------:R-:W0:Y:S01]  /*d180*/  @P1 LDC R3, c[0x0][0x434] ;  /* 0x00010d00ff031b82 */ /* 0x000e220000000800 */
[----:B------:R-:W-:-:S07]  /*d190*/  @P1 LOP3.LUT R22, R22, 0x2000, RZ, 0xfc, !PT ;  /* 0x0000200016161812 */ /* 0x000fce00078efcff */
        /* <DEDUP_REMOVED lines=30> */
[----:B------:R-:W-:Y:S01]  /*d380*/  IMAD.U32 R2, RZ, RZ, UR36 ;  /* 0x00000024ff027e24 */ /* 0x000fe2000f8e00ff */
[----:B------:R-:W-:Y:S01]  /*d390*/  LOP3.LUT R31, R10, R31, RZ, 0xfc, !PT ;  /* 0x0000001f0a1f7212 */ /* 0x000fe200078efcff */
[----:B------:R-:W-:Y:S01]  /*d3a0*/  IMAD R0, R20, R0, R6 ;  /* 0x0000000014007224 */ /* 0x000fe200078e0206 */
[----:B------:R0:W-:Y:S02]  /*d3b0*/  STL [R1+0x24], R10 ;  /* 0x0000240a01007387 */ /* 0x0001e40000100800 */
[----:B------:R-:W-:Y:S02]  /*d3c0*/  ISETP.NE.AND P0, PT, R2, 0x3, PT ;  /* 0x000000030200780c */ /* 0x000fe40003f05270 */
[----:B------:R0:W-:Y:S11]  /*d3d0*/  STL [R1], R0 ;  /* 0x0000000001007387 */ /* 0x0001f60000100800 */
[----:B------:R-:W-:-:S04]  /*d3e0*/  @P0 LOP3.LUT R22, R22, 0x1000, RZ, 0xfc, !PT ;  /* 0x0000100016160812 */ /* 0x000fc800078efcff */
[----:B------:R-:W-:-:S04]  /*d3f0*/  LOP3.LUT R22, R22, 0xfffffffe, RZ, 0xc0, !PT ;  /* 0xfffffffe16167812 */ /* 0x000fc800078ec0ff */
[----:B------:R-:W-:Y:S01]  /*d400*/  @P1 LOP3.LUT R22, R22, 0x1, RZ, 0xfc, !PT ;  /* 0x0000000116161812 */ /* 0x000fe200078efcff */
[----:B0-----:R-:W-:Y:S06]  /*d410*/  @!P0 BRA `(.L_x_4278) ;  /* 0x0000000000048947 */ /* 0x001fec0003800000 */
[----:B------:R-:W-:Y:S01]  /*d420*/  BPT.TRAP 0x1 ;  /* 0x000000040000795c */ /* 0x000fe20000300000 */
.L_x_4278:
[----:B------:R-:W-:Y:S01]  /*d430*/  IMAD R30, R24, 0x8, R23 ;  /* 0x00000008181e7824 */ /* 0x000fe200078e0217 */
[----:B------:R-:W-:Y:S01]  /*d440*/  SHF.L.U32 R0, R26, 0x1f, RZ ;  /* 0x0000001f1a007819 */ /* 0x000fe200000006ff */
[----:B------:R-:W-:Y:S03]  /*d450*/  BSSY B0, `(.L_x_4279) ;  /* 0x0000003000007945 */ /* 0x000fe60003800000 */
[----:B------:R-:W0:Y:S02]  /*d460*/  SYNCS.PHASECHK.TRANS64.TRYWAIT P0, [R30+URZ+0x38840], R0 ;  /* 0x038840001e0075a7 */ /* 0x000e24000800017f */
[----:B0-----:R-:W-:Y:S05]  /*d470*/  @!P0 BRA `(.L_x_4280) ;  /* 0x0000004800688947 */ /* 0x001fea0003800000 */
.L_x_4351:
[----:B------:R-:W-:Y:S05]  /*d480*/  BSYNC B0 ;  /* 0x0000000000007941 */ /* 0x000fea0003800000 */
.L_x_4279:
[----:B------:R-:W0:Y:S01]  /*d490*/  LDL R2, [R1] ;  /* 0x0000000001027983 */ /* 0x000e220000100800 */
[----:B------:R-:W-:-:S03]  /*d4a0*/  ULDC.64 UR4, c[0x0][0x300] ;  /* 0x0000c00000047ab9 */ /* 0x000fc60000000a00 */
[----:B------:R-:W2:Y:S01]  /*d4b0*/  LDL R7, [R1+0x4] ;  /* 0x0000040001077983 */ /* 0x000ea20000100800 */
[----:B-----5:R-:W-:Y:S02]  /*d4c0*/  SHF.R.S32.HI R4, RZ, 0x1f, R37 ;  /* 0x0000001fff047819 */ /* 0x020fe40000011425 */
        /* <DEDUP_REMOVED lines=19> */
[----:B0-----:R-:W-:Y:S02]  /*d600*/  LOP3.LUT R5, R4, 0x7f, RZ, 0xc0, !PT ;  /* 0x0000007f04057812 */ /* 0x001fe400078ec0ff */
[----:B------:R-:W-:Y:S01]  /*d610*/  IMAD.IADD R4, R3, 0x1, R0 ;  /* 0x0000000103047824 */ /* 0x000fe200078e0200 */
[C---:B------:R-:W-:Y:S01]  /*d620*/  LEA R0, P0, R2.reuse, UR4, 0x1 ;  /* 0x0000000402007c11 */ /* 0x040fe2000f8008ff */
[----:B------:R-:W-:Y:S01]  /*d630*/  ULDC UR4, c[0x0][0x2f4] ;  /* 0x0000bd0000047ab9 */ /* 0x000fe20000000800 */
[----:B------:R-:W-:Y:S02]  /*d640*/  SHF.R.U32.HI R6, RZ, 0x3, R5 ;  /* 0x00000003ff067819 */ /* 0x000fe40000011605 */
[----:B------:R-:W0:Y:S01]  /*d650*/  S2R R5, SR_TID.X ;  /* 0x0000000000057919 */ /* 0x000e220000002100 */
[----:B------:R-:W-:Y:S01]  /*d660*/  LEA.HI.X R4, R2, UR5, R4, 0x1, P0 ;  /* 0x0000000502047c11 */ /* 0x000fe200080f0c04 */
[----:B------:R-:W-:Y:S01]  /*d670*/  UMOV UR5, 0xffffffff ;  /* 0xffffffff00057882 */ /* 0x000fe20000000000 */
[----:B--2---:R-:W-:-:S04]  /*d680*/  IADD3 R27, -R6, R7, -R27 ;  /* 0x00000007061b7210 */ /* 0x004fc80007ffe91b */
        /* <DEDUP_REMOVED lines=39> */
.L_x_4361:
        /* <DEDUP_REMOVED lines=10> */
.L_x_4282:
        /* <DEDUP_REMOVED lines=11> */
.L_x_4283:
[----:B------:R1:W5:Y:S01]  /*da50*/  LDL.LU R0, [R1+0xc] ;  /* 0x00000c0001007983 */ /* 0x0003620000300800 */
[----:B------:R-:W-:Y:S01]  /*da60*/  LOP3.LUT P0, RZ, R22, 0x40, RZ, 0xc0, !PT ;  /* 0x0000004016ff7812 */ /* 0x000fe2000780c0ff */
[----:B------:R1:W-:-:S12]  /*da70*/  SYNCS.ARRIVE.TRANS64.A1T0 RZ, [R30+URZ+0x38830], RZ ;  /* 0x038830ff1eff79a7 */ /* 0x0003d8000810003f */
[----:B------:R-:W-:Y:S05]  /*da80*/  WARPSYNC.ALL ;  /* 0x0000000000007948 */ /* 0x000fea0003800000 */
[----:B0-----:R-:W-:Y:S01]  /*da90*/  SEL R2, R35, RZ, !P0 ;  /* 0x000000ff23027207 */ /* 0x001fe20004000000 */
[----:B------:R-:W-:Y:S04]  /*daa0*/  BSSY B6, `(.L_x_4284) ;  /* 0x000001a000067945 */ /* 0x000fe80003800000 */
[----:B------:R0:W-:Y:S01]  /*dab0*/  STL [R1+0x8], R2 ;  /* 0x0000080201007387 */ /* 0x0001e20000100800 */
[----:B------:R-:W-:Y:S01]  /*dac0*/  BAR.SYNC.DEFER_BLOCKING 0x8, 0x100 ;  /* 0x0204000000007b1d */ /* 0x000fe20000010000 */
[----:B-----5:R-:W-:Y:S01]  /*dad0*/  SEL R35, R0, RZ, !P0 ;  /* 0x000000ff00237207 */ /* 0x020fe20004000000 */
[----:B------:R-:W-:-:S04]  /*dae0*/  VIADD R0, R23, 0x20400 ;  /* 0x0002040017007836 */ /* 0x000fc80000000000 */
[----:B------:R0:W-:Y:S01]  /*daf0*/  STL [R1+0x14], R35 ;  /* 0x0000142301007387 */ /* 0x0001e20000100800 */
[----:B------:R-:W-:Y:S02]  /*db00*/  LOP3.LUT P0, RZ, R0, 0x3ff, RZ, 0xc0, !PT ;  /* 0x000003ff00ff7812 */ /* 0x000fe4000780c0ff */
[----:B------:R-:W-:-:S05]  /*db10*/  SHF.R.S32.HI R0, RZ, 0x1f, R36 ;  /* 0x0000001fff007819 */ /* 0x000fca0000011424 */
[----:B------:R0:W-:Y:S06]  /*db20*/  STL [R1+0xc], R0 ;  /* 0x00000c0001007387 */ /* 0x0001ec0000100800 */
        /* <DEDUP_REMOVED lines=17> */
.L_x_4285:
[----:B------:R-:W-:Y:S05]  /*dc40*/  BSYNC B6 ;  /* 0x0000000000067941 */ /* 0x000fea0003800000 */
.L_x_4284:
[----:B------:R-:W2:Y:S01]  /*dc50*/  LDL R4, [R1+0xc] ;  /* 0x00000c0001047983 */ /* 0x000ea20000100800 */
[----:B------:R-:W3:Y:S01]  /*dc60*/  LDC R10, c[0x0][0x448] ;  /* 0x00011200ff0a7b82 */ /* 0x000ee20000000800 */
[----:B0-----:R-:W0:Y:S01]  /*dc70*/  S2R R2, SR_TID.X ;  /* 0x0000000000027919 */ /* 0x001e220000002100 */
[----:B------:R-:W-:Y:S01]  /*dc80*/  IMAD.MOV.U32 R21, RZ, RZ, R35 ;  /* 0x000000ffff157224 */ /* 0x000fe200078e0023 */
[----:B------:R-:W-:Y:S01]  /*dc90*/  ULDC.64 UR4, c[0x0][0x298] ;  /* 0x0000a60000047ab9 */ /* 0x000fe20000000a00 */
[----:B------:R-:W4:Y:S04]  /*dca0*/  LDL R20, [R1+0x8] ;  /* 0x0000080001147983 */ /* 0x000f280000100800 */
[----:B------:R0:W5:Y:S01]  /*dcb0*/  LDL R9, [R1+0x10] ;  /* 0x0000100001097983 */ /* 0x0001620000100800 */
[----:B------:R-:W1:Y:S01]  /*dcc0*/  S2R R35, SR_TID.X ;  /* 0x0000000000237919 */ /* 0x000e620000002100 */
[----:B---3--:R-:W-:-:S02]  /*dcd0*/  ISETP.NE.AND P0, PT, R10, 0x1, PT ;  /* 0x000000010a00780c */ /* 0x008fc40003f05270 */
[----:B0-----:R-:W-:-:S11]  /*dce0*/  LOP3.LUT R2, R2, 0x7f, RZ, 0xc0, !PT ;  /* 0x0000007f02027812 */ /* 0x001fd600078ec0ff */
[----:B------:R-:W0:Y:S01]  /*dcf0*/  @P0 LDC R3, c[0x0][0x44c] ;  /* 0x00011300ff030b82 */ /* 0x000e220000000800 */
[----:B------:R-:W-:Y:S01]  /*dd00*/  SHF.R.U32.HI R2, RZ, 0x3, R2 ;  /* 0x00000003ff027819 */ /* 0x000fe20000011602 */
[----:B-1----:R-:W-:-:S05]  /*dd10*/  IMAD.SHL.U32 R35, R35, 0x10, RZ ;  /* 0x0000001023237824 */ /* 0x002fca00078e00ff */
[----:B------:R-:W-:Y:S02]  /*dd20*/  LOP3.LUT R35, R2, 0x70, R35, 0xf8, !PT ;  /* 0x0000007002237812 */ /* 0x000fe400078ef823 */
[----:B------:R-:W1:Y:S03]  /*dd30*/  @P0 LDC R2, c[0x0][0x450] ;  /* 0x00011400ff020b82 */ /* 0x000e660000000800 */
[----:B------:R-:W-:-:S04]  /*dd40*/  IMAD R35, R17, 0x40, R35 ;  /* 0x0000004011237824 */ /* 0x000fc800078e0223 */
[----:B0-----:R-:W-:-:S04]  /*dd50*/  @P0 IMAD.HI.U32 R3, R35, R3, RZ ;  /* 0x0000000323030227 */ /* 0x001fc800078e00ff */
[----:B------:R-:W-:Y:S01]  /*dd60*/  IMAD.MOV.U32 R0, RZ, RZ, R35 ;  /* 0x000000ffff007224 */ /* 0x000fe200078e0023 */
[----:B-1----:R-:W-:Y:S01]  /*dd70*/  @P0 SHF.R.U32.HI R0, RZ, R2, R3 ;  /* 0x00000002ff000219 */ /* 0x002fe20000011603 */
[----:B------:R-:W-:Y:S01]  /*dd80*/  IMAD.WIDE.U32 R2, R36, UR4, RZ ;  /* 0x0000000424027c25 */ /* 0x000fe2000f8e00ff */
[----:B------:R-:W0:Y:S01]  /*dd90*/  S2R R5, SR_TID.X ;  /* 0x0000000000057919 */ /* 0x000e220000002100 */
[----:B------:R-:W-:-:S04]  /*dda0*/  LOP3.LUT R22, R22, 0xfffff7ff, RZ, 0xc0, !PT ;  /* 0xfffff7ff16167812 */ /* 0x000fc800078ec0ff */
[----:B------:R-:W-:Y:S01]  /*ddb0*/  @P0 LOP3.LUT R22, R22, 0x800, RZ, 0xfc, !PT ;  /* 0x0000080016160812 */ /* 0x000fe200078efcff */
[----:B0-----:R-:W-:-:S05]  /*ddc0*/  IMAD.SHL.U32 R7, R5, 0x8, RZ ;  /* 0x0000000805077824 */ /* 0x001fca00078e00ff */
[----:B------:R-:W-:Y:S01]  /*ddd0*/  LOP3.LUT R7, R7, 0x38, RZ, 0xc0, !PT ;  /* 0x0000003807077812 */ /* 0x000fe200078ec0ff */
[----:B--2---:R-:W-:-:S04]  /*dde0*/  IMAD R4, R4, UR4, RZ ;  /* 0x0000000404047c24 */ /* 0x004fc8000f8e02ff */
        /* <DEDUP_REMOVED lines=9> */
[----:B----4-:R-:W-:-:S04]  /*de80*/  IMAD.WIDE.U32 R2, R20, UR4, R2 ;  /* 0x0000000414027c25 */ /* 0x010fc8000f8e0002 */
[----:B------:R-:W-:Y:S01]  /*de90*/  IMAD R4, R20, UR5, R4 ;  /* 0x0000000514047c24 */ /* 0x000fe2000f8e0204 */
[----:B------:R-:W-:-:S03]  /*dea0*/  ULDC.64 UR4, c[0x0][0x2d0] ;  /* 0x0000b40000047ab9 */ /* 0x000fc60000000a00 */
[----:B------:R-:W-:Y:S01]  /*deb0*/  IMAD.IADD R3, R3, 0x1, R4 ;  /* 0x0000000103037824 */ /* 0x000fe200078e0204 */
[----:B------:R-:W-:-:S05]  /*dec0*/  SHF.R.S32.HI R4, RZ, 0x1f, R0 ;  /* 0x0000001fff047819 */ /* 0x000fca0000011400 */
[----:B------:R-:W-:Y:S02]  /*ded0*/  IMAD R4, R4, UR4, RZ ;  /* 0x0000000404047c24 */ /* 0x000fe4000f8e02ff */
[----:B------:R-:W-:-:S04]  /*dee0*/  IMAD.WIDE.U32 R2, R0, UR4, R2 ;  /* 0x0000000400027c25 */ /* 0x000fc8000f8e0002 */
[----:B------:R-:W-:Y:S01]  /*def0*/  IMAD R4, R0, UR5, R4 ;  /* 0x0000000500047c24 */ /* 0x000fe2000f8e0204 */
[----:B------:R-:W-:Y:S01]  /*df00*/  ULDC.64 UR4, c[0x0][0x2c8] ;  /* 0x0000b20000047ab9 */ /* 0x000fe20000000a00 */
[----:B------:R-:W-:-:S04]  /*df10*/  IMAD.MOV R0, RZ, RZ, -R0 ;  /* 0x000000ffff007224 */ /* 0x000fc800078e0a00 */
[----:B------:R-:W-:Y:S02]  /*df20*/  IMAD R0, R10, R0, R35 ;  /* 0x000000000a007224 */ /* 0x000fe400078e0223 */
[----:B------:R-:W-:-:S03]  /*df30*/  IMAD.IADD R3, R3, 0x1, R4 ;  /* 0x0000000103037824 */ /* 0x000fc600078e0204 */
[----:B------:R-:W-:Y:S01]  /*df40*/  SHF.R.S32.HI R4, RZ, 0x1f, R0 ;  /* 0x0000001fff047819 */ /* 0x000fe20000011400 */
[----:B------:R-:W-:-:S04]  /*df50*/  IMAD.WIDE.U32 R2, R0, UR4, R2 ;  /* 0x0000000400027c25 */ /* 0x000fc8000f8e0002 */
[----:B------:R-:W-:-:S04]  /*df60*/  IMAD R4, R4, UR4, RZ ;  /* 0x0000000404047c24 */ /* 0x000fc8000f8e02ff */
[----:B------:R-:W-:Y:S01]  /*df70*/  IMAD R4, R0, UR5, R4 ;  /* 0x0000000500047c24 */ /* 0x000fe2000f8e0204 */
[----:B------:R-:W-:Y:S02]  /*df80*/  ULDC.64 UR4, c[0x0][0x280] ;  /* 0x0000a00000047ab9 */ /* 0x000fe40000000a00 */
[----:B------:R-:W-:Y:S01]  /*df90*/  LEA R0, P0, R2, UR4, 0x1 ;  /* 0x0000000402007c11 */ /* 0x000fe2000f8008ff */
[----:B------:R-:W-:Y:S01]  /*dfa0*/  IMAD.IADD R3, R3, 0x1, R4 ;  /* 0x0000000103037824 */ /* 0x000fe200078e0204 */
[----:B------:R-:W-:Y:S01]  /*dfb0*/  ULDC UR4, c[0x0][0x2b8] ;  /* 0x0000ae0000047ab9 */ /* 0x000fe20000000800 */
[----:B------:R-:W-:-:S03]  /*dfc0*/  LOP3.LUT R20, R5, 0x7f, RZ, 0xc0, !PT ;  /* 0x0000007f05147812 */ /* 0x000fc600078ec0ff */
[----:B------:R-:W-:Y:S01]  /*dfd0*/  LEA.HI.X R2, R2, UR5, R3, 0x1, P0 ;  /* 0x0000000502027c11 */ /* 0x000fe200080f0c03 */
[----:B------:R-:W-:Y:S01]  /*dfe0*/  UMOV UR5, 0xffffffff ;  /* 0xffffffff00057882 */ /* 0x000fe20000000000 */
[----:B------:R-:W-:Y:S02]  /*dff0*/  ISETP.GE.AND P0, PT, R7, UR4, PT ;  /* 0x0000000407007c0c */ /* 0x000fe4000bf06270 */
[----:B------:R-:W-:Y:S01]  /*e000*/  SHF.R.U32.HI R8, RZ, 0x3, R20 ;  /* 0x00000003ff087819 */ /* 0x000fe20000011614 */
[----:B------:R-:W-:Y:S10]  /*e010*/  BRA.DIV UR5, `(.L_x_4286) ;  /* 0x0000004205e47947 */ /* 0x000ff4000b800000 */
[----:B------:R-:W0:Y:S01]  /*e020*/  SHFL.IDX PT, R5, R0, RZ, 0x181f ;  /* 0x00181fff00057589 */ /* 0x000e2200000e0000 */
[----:B-----5:R-:W-:Y:S01]  /*e030*/  IMAD R3, R9, R10, RZ ;  /* 0x0000000a09037224 */ /* 0x020fe200078e02ff */
[----:B------:R-:W-:Y:S01]  /*e040*/  LOP3.LUT R22, R22, 0xfffffeff, RZ, 0xc0, !PT ;  /* 0xfffffeff16167812 */ /* 0x000fe200078ec0ff */
[----:B------:R-:W-:Y:S01]  /*e050*/  IMAD R17, R17, 0x40, R8 ;  /* 0x0000004011117824 */ /* 0x000fe200078e0208 */
[----:B------:R-:W1:Y:S04]  /*e060*/  SHFL.IDX PT, R4, R2, RZ, 0x181f ;  /* 0x00181fff02047589 */ /* 0x000e6800000e0000 */
[----:B------:R-:W-:-:S13]  /*e070*/  ISETP.GE.AND P2, PT, R17, R3, PT ;  /* 0x000000031100720c */ /* 0x000fda0003f46270 */
[----:B------:R-:W-:Y:S02]  /*e080*/  @P2 LOP3.LUT R22, R22, 0x100, RZ, 0xfc, !PT ;  /* 0x0000010016162812 */ /* 0x000fe400078efcff */
[----:B0-----:R-:W-:Y:S02]  /*e090*/  @!P2 LEA R5, P1, R7, R5, 0x1 ;  /* 0x000000050705a211 */ /* 0x001fe400078208ff */
[----:B------:R-:W-:-:S03]  /*e0a0*/  LOP3.LUT R22, R22, 0xffffff7f, RZ, 0xc0, !PT ;  /* 0xffffff7f16167812 */ /* 0x000fc600078ec0ff */
        /* <DEDUP_REMOVED lines=10> */
[----:B------:R-:W-:-:S04]  /*e150*/  @P2 LOP3.LUT R22, R22, 0x80, RZ, 0xfc, !PT ;  /* 0x0000008016162812 */ /* 0x000fc800078efcff */
[----:B------:R-:W-:Y:S02]  /*e160*/  LOP3.LUT R22, R22, 0xffffffbf, RZ, 0xc0, !PT ;  /* 0xffffffbf16167812 */ /* 0x000fe400078ec0ff */
        /* <DEDUP_REMOVED lines=11> */
[----:B------:R-:W-:-:S02]  /*e220*/  @P2 LOP3.LUT R22, R22, 0x40, RZ, 0xfc, !PT ;  /* 0x0000004016162812 */ /* 0x000fc400078efcff */
[----:B0-----:R-:W-:-:S05]  /*e230*/  @!P2 LEA R5, P1, R7, R5, 0x1 ;  /* 0x000000050705a211 */ /* 0x001fca00078208ff */
[----:B-1----:R-:W-:-:S05]  /*e240*/  @!P2 IMAD.X R4, RZ, RZ, R4, P1 ;  /* 0x000000ffff04a224 */ /* 0x002fca00008e0604 */
[----:B------:R-:W-:-:S04]  /*e250*/  @!P2 LOP3.LUT R5, R5, R4, RZ, 0x3c, !PT ;  /* 0x000000040505a212 */ /* 0x000fc800078e3cff */
[----:B------:R-:W-:-:S04]  /*e260*/  @!P2 LOP3.LUT R4, R5, R4, RZ, 0x3c, !PT ;  /* 0x000000040504a212 */ /* 0x000fc800078e3cff */
[----:B------:R-:W-:-:S05]  /*e270*/  @!P2 LOP3.LUT R5, R5, R4, RZ, 0x3c, !PT ;  /* 0x000000040505a212 */ /* 0x000fca00078e3cff */
[----:B------:R0:W-:Y:S04]  /*e280*/  @!P2 LDGSTS.E.BYPASS.LTC128B.128 [R25+0x21400], desc[UR44][R4.64], !P0 ;  /* 0x214000000419afae */ /* 0x0001e8000c101d6c */
[----:B0-----:R0:W1:Y:S02]  /*e290*/  SHFL.IDX PT, R4, R2, 0x3, 0x181f ;  /* 0x00781f0002047f89 */ /* 0x00106400000e0000 */
.L_x_4370:
[----:B------:R-:W-:Y:S01]  /*e2a0*/  VIADD R17, R17, 0x30 ;  /* 0x0000003011117836 */ /* 0x000fe20000000000 */
[----:B------:R-:W-:-:S04]  /*e2b0*/  LOP3.LUT R22, R22, 0xfffeffff, RZ, 0xc0, !PT ;  /* 0xfffeffff16167812 */ /* 0x000fc800078ec0ff */
[----:B------:R-:W-:-:S13]  /*e2c0*/  ISETP.GE.AND P2, PT, R17, R3, PT ;  /* 0x000000031100720c */ /* 0x000fda0003f46270 */
[----:B0-----:R-:W-:Y:S02]  /*e2d0*/  @!P2 LEA R2, P1, R7, R0, 0x1 ;  /* 0x000000000702a211 */ /* 0x001fe400078208ff */
[----:B------:R-:W-:-:S03]  /*e2e0*/  @P2 LOP3.LUT R22, R22, 0x10000, RZ, 0xfc, !PT ;  /* 0x0001000016162812 */ /* 0x000fc600078efcff */
[----:B-1----:R-:W-:-:S05]  /*e2f0*/  @!P2 IMAD.X R3, RZ, RZ, R4, P1 ;  /* 0x000000ffff03a224 */ /* 0x002fca00008e0604 */
[----:B------:R-:W-:Y:S01]  /*e300*/  @!PT LDS RZ, [RZ] ;  /* 0x00000000fffff984 */ /* 0x000fe20000000800 */
[----:B------:R-:W-:Y:S01]  /*e310*/  @!PT LDS RZ, [RZ] ;  /* 0x00000000fffff984 */ /* 0x000fe20000000800 */
[----:B------:R-:W-:Y:S01]  /*e320*/  @!PT LDS RZ, [RZ] ;  /* 0x00000000fffff984 */ /* 0x000fe20000000800 */
[----:B------:R0:W-:Y:S01]  /*e330*/  @!P2 LDGSTS.E.BYPASS.LTC128B.128 [R25+0x21c00], desc[UR44][R2.64], !P0 ;  /* 0x21c000000219afae */ /* 0x0001e2000c101d6c */
[----:B------:R-:W-:Y:S01]  /*e340*/  PLOP3.LUT P0, PT, PT, PT, PT, 0x80, 0x0 ;  /* 0x000000000000781c */ /* 0x000fe20003f0f070 */
[----:B------:R-:W-:-:S12]  /*e350*/  NOP ;  /* 0x0000000000007918 */ /* 0x000fd80000000000 */
.L_x_4287:
[----:B------:R-:W-:Y:S02]  /*e360*/  PLOP3.LUT P1, PT, P1, P0, PT, 0xa2, 0x0 ;  /* 0x000000000000781c */ /* 0x000fe40000f21472 */
[----:B------:R-:W-:-:S08]  /*e370*/  @P0 R2UR P1, UR4, R23 ;  /* 0x00000000170402ca */ /* 0x000fd00000020000 */
[----:B------:R-:W-:-:S05]  /*e380*/  @P0 PLOP3.LUT P0, PT, P1, PT, PT, 0x80, 0x0 ;  /* 0x000000000000081c */ /* 0x000fca0000f0f070 */
[----:B------:R-:W-:Y:S01]  /*e390*/  @!P1 SYNCS.ARRIVE.TRANS64.RED.A0T1 RZ, [UR4+0x38800], RZ ;  /* 0x038800ffffff99a7 */ /* 0x000fe20008200404 */
[----:B------:R-:W-:Y:S07]  /*e3a0*/  @!P1 ARRIVES.LDGSTSBAR.64.TRANSCNT [UR4+0x38800] ;  /* 0x03880000ff0099b0 */ /* 0x000fee0008000a84 */
[----:B------:R-:W-:Y:S05]  /*e3b0*/  @P0 BRA.U.ANY `(.L_x_4287) ;  /* 0xfffffffd00e80947 */ /* 0x000fea000393ffff */
[----:B------:R-:W-:Y:S01]  /*e3c0*/  NOP ;  /* 0x0000000000007918 */ /* 0x000fe20000000000 */
[----:B------:R-:W-:Y:S01]  /*e3d0*/  VIADD R0, R23, 0x26400 ;  /* 0x0002640017007836 */ /* 0x000fe20000000000 */
[----:B------:R1:W-:Y:S01]  /*e3e0*/  SYNCS.ARRIVE.TRANS64.A1T0 RZ, [R23+URZ+0x38800], RZ ;  /* 0x038800ff17ff79a7 */ /* 0x0003e2000810003f */
[----:B------:R-:W-:Y:S03]  /*e3f0*/  BSSY B6, `(.L_x_4288) ;  /* 0x0000013000067945 */ /* 0x000fe60003800000 */
[----:B------:R-:W-:-:S13]  /*e400*/  LOP3.LUT P0, RZ, R0, 0x3ff, RZ, 0xc0, !PT ;  /* 0x000003ff00ff7812 */ /* 0x000fda000780c0ff */
[----:B-1----:R-:W-:Y:S05]  /*e410*/  @!P0 BRA `(.L_x_4289) ;  /* 0x0000000000408947 */ /* 0x002fea0003800000 */
        /* <DEDUP_REMOVED lines=16> */
.L_x_4289:
[----:B------:R-:W-:Y:S05]  /*e520*/  BSYNC B6 ;  /* 0x0000000000067941 */ /* 0x000fea0003800000 */
.L_x_4288:
[----:B------:R-:W2:Y:S01]  /*e530*/  LDL.LU R21, [R1+0xc] ;  /* 0x00000c0001157983 */ /* 0x000ea20000300800 */
[----:B0-----:R-:W0:Y:S01]  /*e540*/  LDC R2, c[0x0][0x448] ;  /* 0x00011200ff027b82 */ /* 0x001e220000000800 */
[----:B------:R-:W-:Y:S02]  /*e550*/  ULDC.64 UR4, c[0x0][0x398] ;  /* 0x0000e60000047ab9 */ /* 0x000fe40000000a00 */
[----:B------:R-:W3:Y:S04]  /*e560*/  LDL.LU R20, [R1+0x14] ;  /* 0x0000140001147983 */ /* 0x000ee80000300800 */
[----:B------:R-:W4:Y:S01]  /*e570*/  LDL.LU R17, [R1+0x8] ;  /* 0x0000080001117983 */ /* 0x000f220000300800 */
[----:B0-----:R-:W-:-:S13]  /*e580*/  ISETP.NE.AND P6, PT, R2, 0x1, PT ;  /* 0x000000010200780c */ /* 0x001fda0003fc5270 */
[----:B------:R-:W0:Y:S08]  /*e590*/  @P6 LDC R3, c[0x0][0x44c] ;  /* 0x00011300ff036b82 */ /* 0x000e300000000800 */
[----:B------:R-:W1:Y:S01]  /*e5a0*/  @P6 LDC R2, c[0x0][0x450] ;  /* 0x00011400ff026b82 */ /* 0x000e620000000800 */
[----:B------:R-:W-:Y:S01]  /*e5b0*/  IMAD.MOV.U32 R0, RZ, RZ, R35 ;  /* 0x000000ffff007224 */ /* 0x000fe200078e0023 */
[----:B------:R-:W5:Y:S01]  /*e5c0*/  S2R R7, SR_TID.X ;  /* 0x0000000000077919 */ /* 0x000f620000002100 */
[----:B0-----:R-:W-:-:S05]  /*e5d0*/  @P6 IMAD.HI.U32 R3, R35, R3, RZ ;  /* 0x0000000323036227 */ /* 0x001fca00078e00ff */
[----:B-1----:R-:W-:Y:S01]  /*e5e0*/  @P6 SHF.R.U32.HI R0, RZ, R2, R3 ;  /* 0x00000002ff006219 */ /* 0x002fe20000011603 */
[----:B------:R-:W-:Y:S01]  /*e5f0*/  IMAD.WIDE.U32 R2, R36, UR4, RZ ;  /* 0x0000000424027c25 */ /* 0x000fe2000f8e00ff */
[----:B------:R-:W0:Y:S02]  /*e600*/  S2R R10, SR_TID.X ;  /* 0x00000000000a7919 */ /* 0x000e240000002100 */
[----:B------:R-:W-:Y:S01]  /*e610*/  SHF.R.S32.HI R5, RZ, 0x1f, R0 ;  /* 0x0000001fff057819 */ /* 0x000fe20000011400 */
[----:B------:R-:W1:Y:S01]  /*e620*/  S2R R9, SR_TID.X ;  /* 0x0000000000097919 */ /* 0x000e620000002100 */
[----:B------:R-:W-:Y:S01]  /*e630*/  LOP3.LUT R22, R22, 0xfffff7ff, RZ, 0xc0, !PT ;  /* 0xfffff7ff16167812 */ /* 0x000fe200078ec0ff */
[----:B-1----:R-:W-:-:S05]  /*e640*/  IMAD.SHL.U32 R8, R9, 0x8, RZ ;  /* 0x0000000809087824 */ /* 0x002fca00078e00ff */
        /* <DEDUP_REMOVED lines=10> */
[----:B---3--:R-:W-:Y:S02]  /*e6f0*/  IMAD R4, R20, UR4, RZ ;  /* 0x0000000414047c24 */ /* 0x008fe4000f8e02ff */
[----:B----4-:R-:W-:Y:S01]  /*e700*/  IMAD.WIDE.U32 R2, R17, UR4, R2 ;  /* 0x0000000411027c25 */ /* 0x010fe2000f8e0002 */
        /* <DEDUP_REMOVED lines=10> */
[----:B------:R-:W-:Y:S01]  /*e7b0*/  ULDC.64 UR4, c[0x0][0x3c8] ;  /* 0x0000f20000047ab9 */ /* 0x000fe20000000a00 */
[----:B-----5:R-:W-:Y:S02]  /*e7c0*/  IMAD.SHL.U32 R20, R7, 0x8, RZ ;  /* 0x0000000807147824 */ /* 0x020fe400078e00ff */
[----:B------:R-:W-:Y:S02]  /*e7d0*/  IMAD.IADD R3, R3, 0x1, R5 ;  /* 0x0000000103037824 */ /* 0x000fe400078e0205 */
[----:B------:R-:W-:Y:S01]  /*e7e0*/  IMAD R0, R0, UR4, RZ ;  /* 0x0000000400007c24 */ /* 0x000fe2000f8e02ff */
[----:B------:R-:W-:Y:S01]  /*e7f0*/  LOP3.LUT R20, R20, 0x38, RZ, 0xc0, !PT ;  /* 0x0000003814147812 */ /* 0x000fe200078ec0ff */
[----:B------:R-:W-:-:S04]  /*e800*/  IMAD.WIDE.U32 R2, R4, UR4, R2 ;  /* 0x0000000404027c25 */ /* 0x000fc8000f8e0002 */
[----:B------:R-:W-:Y:S01]  /*e810*/  IMAD R0, R4, UR5, R0 ;  /* 0x0000000504007c24 */ /* 0x000fe2000f8e0200 */
[----:B------:R-:W-:Y:S01]  /*e820*/  ULDC.64 UR4, c[0x0][0x390] ;  /* 0x0000e40000047ab9 */ /* 0x000fe20000000a00 */
[----:B------:R-:W-:Y:S01]  /*e830*/  IMAD.SHL.U32 R17, R7, 0x8, RZ ;  /* 0x0000000807117824 */ /* 0x000fe200078e00ff */
[----:B------:R-:W-:Y:S01]  /*e840*/  LOP3.LUT R7, R20, 0x80, RZ, 0xfc, !PT ;  /* 0x0000008014077812 */ /* 0x000fe200078efcff */
[----:B------:R-:W-:Y:S01]  /*e850*/  IMAD.IADD R6, R3, 0x1, R0 ;  /* 0x0000000103067824 */ /* 0x000fe200078e0200 */
[----:B------:R-:W-:Y:S01]  /*e860*/  LEA R0, P0, R2, UR4, 0x1 ;  /* 0x0000000402007c11 */ /* 0x000fe2000f8008ff */
[----:B------:R-:W-:Y:S01]  /*e870*/  ULDC UR4, c[0x0][0x3b8] ;  /* 0x0000ee0000047ab9 */ /* 0x000fe20000000800 */
[----:B------:R-:W-:Y:S02]  /*e880*/  LOP3.LUT R17, R17, 0x38, RZ, 0xc0, !PT ;  /* 0x0000003811117812 */ /* 0x000fe400078ec0ff */
[----:B------:R-:W-:Y:S02]  /*e890*/  ISETP.GE.AND P4, PT, R7, UR4, PT ;  /* 0x0000000407007c0c */ /* 0x000fe4000bf86270 */
[----:B------:R-:W-:Y:S01]  /*e8a0*/  LOP3.LUT R7, R17, 0x40, RZ, 0xfc, !PT ;  /* 0x0000004011077812 */ /* 0x000fe200078efcff */
[----:B0-----:R-:W-:-:S05]  /*e8b0*/  IMAD.SHL.U32 R17, R10, 0x8, RZ ;  /* 0x000000080a117824 */ /* 0x001fca00078e00ff */
[----:B------:R-:W-:Y:S02]  /*e8c0*/  LOP3.LUT R17, R17, 0x38, RZ, 0xc0, !PT ;  /* 0x0000003811117812 */ /* 0x000fe400078ec0ff */
[----:B------:R-:W-:Y:S02]  /*e8d0*/  ISETP.GE.AND P5, PT, R7, UR4, PT ;  /* 0x0000000407007c0c */ /* 0x000fe4000bfa6270 */
[----:B------:R-:W-:Y:S01]  /*e8e0*/  LOP3.LUT R7, R17, 0x100, RZ, 0xfc, !PT ;  /* 0x0000010011077812 */ /* 0x000fe200078efcff */
[----:B------:R-:W-:Y:S01]  /*e8f0*/  IMAD.SHL.U32 R17, R10, 0x8, RZ ;  /* 0x000000080a117824 */ /* 0x000fe200078e00ff */
[----:B------:R-:W-:-:S04]  /*e900*/  ISETP.GE.AND P1, PT, R8, UR4, PT ;  /* 0x0000000408007c0c */ /* 0x000fc8000bf26270 */
[----:B------:R-:W-:Y:S01]  /*e910*/  LOP3.LUT R17, R17, 0x38, RZ, 0xc0, !PT ;  /* 0x0000003811117812 */ /* 0x000fe200078ec0ff */
[----:B------:R-:W-:Y:S01]  /*e920*/  IMAD.SHL.U32 R20, R9, 0x8, RZ ;  /* 0x0000000809147824 */ /* 0x000fe200078e00ff */
[----:B------:R-:W-:Y:S02]  /*e930*/  ISETP.GE.AND P2, PT, R7, UR4, PT ;  /* 0x0000000407007c0c */ /* 0x000fe4000bf46270 */
[----:B------:R-:W-:Y:S01]  /*e940*/  LOP3.LUT R7, R17, 0xc0, RZ, 0xfc, !PT ;  /* 0x000000c011077812 */ /* 0x000fe200078efcff */
[----:B------:R-:W-:Y:S01]  /*e950*/  IMAD.SHL.U32 R17, R9, 0x8, RZ ;  /* 0x0000000809117824 */ /* 0x000fe200078e00ff */
[----:B------:R-:W-:Y:S02]  /*e960*/  LOP3.LUT R20, R20, 0x38, RZ, 0xc0, !PT ;  /* 0x0000003814147812 */ /* 0x000fe400078ec0ff */
[----:B------:R-:W-:Y:S02]  /*e970*/  LEA.HI.X R6, R2, UR5, R6, 0x1, P0 ;  /* 0x0000000502067c11 */ /* 0x000fe400080f0c06 */
[----:B------:R-:W-:-:S02]  /*e980*/  LOP3.LUT R17, R17, 0x38, RZ, 0xc0, !PT ;  /* 0x0000003811117812 */ /* 0x000fc400078ec0ff */
[----:B------:R-:W-:Y:S02]  /*e990*/  SEL R2, RZ, 0x1, P1 ;  /* 0x00000001ff027807 */ /* 0x000fe40000800000 */
[----:B------:R-:W-:Y:S02]  /*e9a0*/  SEL R3, RZ, 0x4, P4 ;  /* 0x00000004ff037807 */ /* 0x000fe40002000000 */
[----:B------:R-:W-:Y:S02]  /*e9b0*/  SEL R4, RZ, 0x2, P5 ;  /* 0x00000002ff047807 */ /* 0x000fe40002800000 */
[----:B------:R-:W-:Y:S02]  /*e9c0*/  ISETP.GE.AND P3, PT, R7, UR4, PT ;  /* 0x0000000407007c0c */ /* 0x000fe4000bf66270 */
[----:B------:R-:W-:Y:S02]  /*e9d0*/  LOP3.LUT R7, R20, 0x180, RZ, 0xfc, !PT ;  /* 0x0000018014077812 */ /* 0x000fe400078efcff */
[----:B------:R-:W-:-:S02]  /*e9e0*/  LOP3.LUT R9, R17, 0x140, RZ, 0xfc, !PT ;  /* 0x0000014011097812 */ /* 0x000fc400078efcff */
[----:B------:R-:W-:Y:S02]  /*e9f0*/  IADD3 R2, R3, R4, R2 ;  /* 0x0000000403027210 */ /* 0x000fe40007ffe002 */
[----:B------:R-:W-:Y:S02]  /*ea00*/  SEL R3, RZ, 0x10, P2 ;  /* 0x00000010ff037807 */ /* 0x000fe40001000000 */
[----:B------:R-:W-:Y:S02]  /*ea10*/  SEL R4, RZ, 0x8, P3 ;  /* 0x00000008ff047807 */ /* 0x000fe40001800000 */
[----:B------:R-:W-:Y:S02]  /*ea20*/  @P1 LOP3.LUT R22, R22, 0x800, RZ, 0xfc, !PT ;  /* 0x0000080016161812 */ /* 0x000fe400078efcff */
[----:B------:R-:W-:Y:S02]  /*ea30*/  ISETP.GE.AND P0, PT, R7, UR4, PT ;  /* 0x0000000407007c0c */ /* 0x000fe4000bf06270 */
[----:B------:R-:W-:-:S02]  /*ea40*/  LOP3.LUT R7, R17, 0x1c0, RZ, 0xfc, !PT ;  /* 0x000001c011077812 */ /* 0x000fc400078efcff */
[----:B------:R-:W-:Y:S02]  /*ea50*/  ISETP.GE.AND P1, PT, R9, UR4, PT ;  /* 0x0000000409007c0c */ /* 0x000fe4000bf26270 */
[----:B------:R-:W-:Y:S02]  /*ea60*/  IADD3 R4, R3, R2, R4 ;  /* 0x0000000203047210 */ /* 0x000fe40007ffe004 */
[----:B------:R-:W-:Y:S02]  /*ea70*/  SEL R2, RZ, 0x40, P0 ;  /* 0x00000040ff027807 */ /* 0x000fe40000000000 */
[----:B------:R-:W-:Y:S02]  /*ea80*/  SEL R3, RZ, 0x20, P1 ;  /* 0x00000020ff037807 */ /* 0x000fe40000800000 */
[----:B------:R-:W-:Y:S01]  /*ea90*/  ISETP.GE.AND P0, PT, R7, UR4, PT ;  /* 0x0000000407007c0c */ /* 0x000fe2000bf06270 */
[----:B------:R-:W-:Y:S01]  /*eaa0*/  UMOV UR4, 0xffffffff ;  /* 0xffffffff00047882 */ /* 0x000fe20000000000 */
[----:B------:R-:W-:-:S02]  /*eab0*/  IADD3 R4, R2, R4, R3 ;  /* 0x0000000402047210 */ /* 0x000fc40007ffe003 */
[----:B------:R-:W-:-:S05]  /*eac0*/  SEL R5, RZ, 0x80, P0 ;  /* 0x00000080ff057807 */ /* 0x000fca0000000000 */
[----:B------:R-:W-:Y:S01]  /*ead0*/  IMAD.IADD R5, R4, 0x1, R5 ;  /* 0x0000000104057824 */ /* 0x000fe200078e0205 */
[----:B------:R-:W-:Y:S06]  /*eae0*/  BRA.DIV UR4, `(.L_x_4290) ;  /* 0x0000003e048c7947 */ /* 0x000fec000b800000 */
[C---:B------:R-:W-:Y:S01]  /*eaf0*/  LOP3.LUT P6, RZ, R22.reuse, 0x40, RZ, 0xc0, !PT ;  /* 0x0000004016ff7812 */ /* 0x040fe200078cc0ff */
[----:B------:R-:W0:Y:S01]  /*eb00*/  SHFL.IDX PT, R3, R0, RZ, 0x181f ;  /* 0x00181fff00037589 */ /* 0x000e2200000e0000 */
[----:B------:R-:W-:-:S03]  /*eb10*/  LOP3.LUT R22, R22, 0xffbfffff, RZ, 0xc0, !PT ;  /* 0xffbfffff16167812 */ /* 0x000fc600078ec0ff */
[----:B------:R-:W1:Y:S08]  /*eb20*/  SHFL.IDX PT, R2, R6, RZ, 0x181f ;  /* 0x00181fff06027589 */ /* 0x000e7000000e0000 */
[----:B------:R-:W-:-:S04]  /*eb30*/  @P6 LOP3.LUT R22, R22, 0x400000, RZ, 0xfc, !PT ;  /* 0x0040000016166812 */ /* 0x000fc800078efcff */
[C---:B------:R-:W-:Y:S02]  /*eb40*/  LOP3.LUT P6, RZ, R22.reuse, 0x80, RZ, 0xc0, !PT ;  /* 0x0000008016ff7812 */ /* 0x040fe400078cc0ff */
[----:B------:R-:W-:-:S11]  /*eb50*/  LOP3.LUT R22, R22, 0xff7fffff, RZ, 0xc0, !PT ;  /* 0xff7fffff16167812 */ /* 0x000fd600078ec0ff */
[----:B------:R-:W-:-:S04]  /*eb60*/  @P6 LOP3.LUT R22, R22, 0x800000, RZ, 0xfc, !PT ;  /* 0x0080000016166812 */ /* 0x000fc800078efcff */
[----:B------:R-:W-:-:S13]  /*eb70*/  LOP3.LUT P6, RZ, R22, 0x100, RZ, 0xc0, !PT ;  /* 0x0000010016ff7812 */ /* 0x000fda00078cc0ff */
[----:B0-----:R-:W-:Y:S02]  /*eb80*/  @!P6 LEA R3, P0, R8, R3, 0x1 ;  /* 0x000000030803e211 */ /* 0x001fe400078008ff */
[----:B------:R-:W-:-:S03]  /*eb90*/  @!P6 LOP3.LUT R7, R4, 0x40, RZ, 0xc0, !PT ;  /* 0x000000400407e812 */ /* 0x000fc600078ec0ff */
[----:B-1----:R-:W-:Y:S01]  /*eba0*/  @!P6 IMAD.X R2, RZ, RZ, R2, P0 ;  /* 0x000000ffff02e224 */ /* 0x002fe200000e0602 */
[----:B------:R-:W-:Y:S02]  /*ebb0*/  LOP3.LUT P0, RZ, R22, 0x800, RZ, 0xc0, !PT ;  /* 0x0000080016ff7812 */ /* 0x000fe4000780c0ff */
[----:B------:R-:W-:Y:S02]  /*ebc0*/  @!P6 SHF.R.U32.HI R7, RZ, 0x2, R7 ;  /* 0x00000002ff07e819 */ /* 0x000fe40000011607 */
[----:B------:R-:W-:-:S04]  /*ebd0*/  @!P6 LOP3.LUT R3, R3, R2, RZ, 0x3c, !PT ;  /* 0x000000020303e212 */ /* 0x000fc800078e3cff */
[----:B------:R-:W-:-:S04]  /*ebe0*/  @!P6 LOP3.LUT R2, R3, R2, RZ, 0x3c, !PT ;  /* 0x000000020302e212 */ /* 0x000fc800078e3cff */
[----:B------:R-:W-:-:S05]  /*ebf0*/  @!P6 LOP3.LUT R3, R3, R2, RZ, 0x3c, !PT ;  /* 0x000000020303e212 */ /* 0x000fca00078e3cff */
[----:B------:R-:W-:Y:S01]  /*ec00*/  @!PT LDS RZ, [RZ] ;  /* 0x00000000fffff984 */ /* 0x000fe20000000800 */
[----:B------:R-:W-:Y:S01]  /*ec10*/  @!P6 LDGSTS.E.BYPASS.LTC128B.128 [R25+0x26400], desc[UR44][R2.64], !P0 ;  /* 0x264000000219efae */ /* 0x000fe2000c101d6c */
[----:B------:R-:W-:Y:S02]  /*ec20*/  @!P6 ISETP.NE.U32.AND P0, PT, R7, RZ, PT ;  /* 0x000000ff0700e20c */ /* 0x000fe40003f05070 */
[----:B------:R-:W-:Y:S01]  /*ec30*/  @!P6 LOP3.LUT R7, R5, 0x80, RZ, 0xc0, !PT ;  /* 0x000000800507e812 */ /* 0x000fe200078ec0ff */
[----:B------:R-:W-:Y:S03]  /*ec40*/  @!P6 LDGSTS.E.BYPASS.LTC128B.128 [R25+0x28400], desc[UR44][R2.64+0x80], !P5 ;  /* 0x284000800219efae */ /* 0x000fe6000e901d6c */
[----:B------:R-:W-:Y:S01]  /*ec50*/  @!P6 SHF.R.U32.HI R7, RZ, 0x3, R7 ;  /* 0x00000003ff07e819 */ /* 0x000fe20000011607 */
[----:B------:R-:W-:Y:S04]  /*ec60*/  @!P6 LDGSTS.E.BYPASS.LTC128B.128 [R25+0x2a400], desc[UR44][R2.64+0x100], !P4 ;  /* 0x2a4001000219efae */ /* 0x000fe8000e101d6c */
[----:B------:R-:W-:Y:S04]  /*ec70*/  @!P6 LDGSTS.E.BYPASS.LTC128B.128 [R25+0x2c400], desc[UR44][R2.64+0x180], !P3 ;  /* 0x2c4001800219efae */ /* 0x000fe8000d901d6c */
[----:B------:R-:W-:Y:S04]  /*ec80*/  @!P6 LDGSTS.E.BYPASS.LTC128B.128 [R25+0x2e400], desc[UR44][R2.64+0x200], !P2 ;  /* 0x2e4002000219efae */ /* 0x000fe8000d101d6c */
[----:B------:R-:W-:Y:S04]  /*ec90*/  @!P6 LDGSTS.E.BYPASS.LTC128B.128 [R25+0x30400], desc[UR44][R2.64+0x280], !P1 ;  /* 0x304002800219efae */ /* 0x000fe8000c901d6c */
[----:B------:R-:W-:Y:S01]  /*eca0*/  @!P6 LDGSTS.E.BYPASS.LTC128B.128 [R25+0x32400], desc[UR44][R2.64+0x300], P0 ;  /* 0x324003000219efae */ /* 0x000fe20008101d6c */
[----:B------:R-:W-:-:S03]  /*ecb0*/  @!P6 ISETP.NE.U32.AND P0, PT, R7, RZ, PT ;  /* 0x000000ff0700e20c */ /* 0x000fc60003f05070 */
[----:B------:R-:W-:Y:S10]  /*ecc0*/  SHFL.IDX PT, R7, R6, 0x1, 0x181f ;  /* 0x00381f0006077f89 */ /* 0x000ff400000e0000 */
[----:B------:R0:W-:Y:S01]  /*ecd0*/  @!P6 LDGSTS.E.BYPASS.LTC128B.128 [R25+0x34400], desc[UR44][R2.64+0x380], P0 ;  /* 0x344003800219efae */ /* 0x0001e20008101d6c */
[----:B------:R-:W-:-:S03]  /*ece0*/  LOP3.LUT P6, RZ, R22, 0x800000, RZ, 0xc0, !PT ;  /* 0x0080000016ff7812 */ /* 0x000fc600078cc0ff */
[----:B0-----:R-:W0:Y:S10]  /*ecf0*/  SHFL.IDX PT, R2, R0, 0x1, 0x181f ;  /* 0x00381f0000027f89 */ /* 0x001e3400000e0000 */
[----:B0-----:R-:W-:-:S05]  /*ed00*/  @!P6 LEA R2, P0, R8, R2, 0x1 ;  /* 0x000000020802e211 */ /* 0x001fca00078008ff */
[----:B------:R-:W-:Y:S01]  /*ed10*/  @!P6 IMAD.X R3, RZ, RZ, R7, P0 ;  /* 0x000000ffff03e224 */ /* 0x000fe200000e0607 */
[----:B------:R-:W-:Y:S02]  /*ed20*/  LOP3.LUT P0, RZ, R22, 0x800, RZ, 0xc0, !PT ;  /* 0x0000080016ff7812 */ /* 0x000fe4000780c0ff */
[----:B------:R-:W-:-:S04]  /*ed30*/  @!P6 LOP3.LUT R7, R4, 0x40, RZ, 0xc0, !PT ;  /* 0x000000400407e812 */ /* 0x000fc800078ec0ff */
[----:B------:R-:W-:-:S07]  /*ed40*/  @!P6 SHF.R.U32.HI R7, RZ, 0x2, R7 ;  /* 0x00000002ff07e819 */ /* 0x000fce0000011607 */
        /* <DEDUP_REMOVED lines=11> */
[----:B------:R-:W-:Y:S04]  /*ee00*/  SHFL.IDX PT, R7, R6, 0x2, 0x181f ;  /* 0x00581f0006077f89 */ /* 0x000fe800000e0000 */
[----:B------:R-:W-:Y:S06]  /*ee10*/  SHFL.IDX PT, R6, R6, 0x3, 0x181f ;  /* 0x00781f0006067f89 */ /* 0x000fec00000e0000 */
[----:B------:R0:W-:Y:S01]  /*ee20*/  @!P6 LDGSTS.E.BYPASS.LTC128B.128 [R25+0x34c00], desc[UR44][R2.64+0x380], P0 ;  /* 0x34c003800219efae */ /* 0x0001e20008101d6c */
[----:B------:R-:W-:-:S03]  /*ee30*/  LOP3.LUT P6, RZ, R22, 0x400000, RZ, 0xc0, !PT ;  /* 0x0040000016ff7812 */ /* 0x000fc600078cc0ff */
[----:B0-----:R-:W0:Y:S04]  /*ee40*/  SHFL.IDX PT, R2, R0, 0x2, 0x181f ;  /* 0x00581f0000027f89 */ /* 0x001e2800000e0000 */
[----:B------:R-:W1:Y:S06]  /*ee50*/  SHFL.IDX PT, R0, R0, 0x3, 0x181f ;  /* 0x00781f0000007f89 */ /* 0x000e6c00000e0000 */
[----:B0-----:R-:W-:-:S05]  /*ee60*/  @!P6 LEA R2, P0, R8, R2, 0x1 ;  /* 0x000000020802e211 */ /* 0x001fca00078008ff */
[----:B------:R-:W-:Y:S01]  /*ee70*/  @!P6 IMAD.X R3, RZ, RZ, R7, P0 ;  /* 0x000000ffff03e224 */ /* 0x000fe200000e0607 */
[----:B------:R-:W-:Y:S02]  /*ee80*/  LOP3.LUT P0, RZ, R22, 0x800, RZ, 0xc0, !PT ;  /* 0x0000080016ff7812 */ /* 0x000fe4000780c0ff */
[----:B------:R-:W-:-:S04]  /*ee90*/  @!P6 LOP3.LUT R7, R4, 0x40, RZ, 0xc0, !PT ;  /* 0x000000400407e812 */ /* 0x000fc800078ec0ff */
[----:B------:R-:W-:-:S07]  /*eea0*/  @!P6 SHF.R.U32.HI R7, RZ, 0x2, R7 ;  /* 0x00000002ff07e819 */ /* 0x000fce0000011607 */
[----:B------:R0:W-:Y:S01]  /*eeb0*/  @!P6 LDGSTS.E.BYPASS.LTC128B.128 [R25+0x27400], desc[UR44][R2.64], !P0 ;  /* 0x274000000219efae */ /* 0x0001e2000c101d6c */
[----:B------:R-:W-:Y:S02]  /*eec0*/  @!P6 ISETP.NE.U32.AND P0, PT, R7, RZ, PT ;  /* 0x000000ff0700e20c */ /* 0x000fe40003f05070 */
[----:B------:R-:W-:Y:S01]  /*eed0*/  @!P6 LOP3.LUT R7, R5, 0x80, RZ, 0xc0, !PT ;  /* 0x000000800507e812 */ /* 0x000fe200078ec0ff */
[----:B------:R0:W-:Y:S03]  /*eee0*/  @!P6 LDGSTS.E.BYPASS.LTC128B.128 [R25+0x29400], desc[UR44][R2.64+0x80], !P5 ;  /* 0x294000800219efae */ /* 0x0001e6000e901d6c */
[----:B------:R-:W-:Y:S01]  /*eef0*/  @!P6 SHF.R.U32.HI R7, RZ, 0x3, R7 ;  /* 0x00000003ff07e819 */ /* 0x000fe20000011607 */
[----:B------:R0:W-:Y:S04]  /*ef00*/  @!P6 LDGSTS.E.BYPASS.LTC128B.128 [R25+0x2b400], desc[UR44][R2.64+0x100], !P4 ;  /* 0x2b4001000219efae */ /* 0x0001e8000e101d6c */
[----:B------:R0:W-:Y:S04]  /*ef10*/  @!P6 LDGSTS.E.BYPASS.LTC128B.128 [R25+0x2d400], desc[UR44][R2.64+0x180], !P3 ;  /* 0x2d4001800219efae */ /* 0x0001e8000d901d6c */
[----:B------:R0:W-:Y:S04]  /*ef20*/  @!P6 LDGSTS.E.BYPASS.LTC128B.128 [R25+0x2f400], desc[UR44][R2.64+0x200], !P2 ;  /* 0x2f4002000219efae */ /* 0x0001e8000d101d6c */
[----:B------:R0:W-:Y:S04]  /*ef30*/  @!P6 LDGSTS.E.BYPASS.LTC128B.128 [R25+0x31400], desc[UR44][R2.64+0x280], !P1 ;  /* 0x314002800219efae */ /* 0x0001e8000c901d6c */
[----:B------:R0:W-:Y:S01]  /*ef40*/  @!P6 LDGSTS.E.BYPASS.LTC128B.128 [R25+0x33400], desc[UR44][R2.64+0x300], P0 ;  /* 0x334003000219efae */ /* 0x0001e20008101d6c */
[----:B------:R-:W-:-:S13]  /*ef50*/  @!P6 ISETP.NE.U32.AND P0, PT, R7, RZ, PT ;  /* 0x000000ff0700e20c */ /* 0x000fda0003f05070 */
[----:B-1----:R0:W-:Y:S02]  /*ef60*/  @!P6 LDGSTS.E.BYPASS.LTC128B.128 [R25+0x35400], desc[UR44][R2.64+0x380], P0 ;  /* 0x354003800219efae */ /* 0x0021e40008101d6c */
.L_x_4380:
[----:B------:R-:W-:Y:S01]  /*ef70*/  LOP3.LUT P0, RZ, R22, 0x10000, RZ, 0xc0, !PT ;  /* 0x0001000016ff7812 */ /* 0x000fe2000780c0ff */
[----:B------:R-:W-:-:S12]  /*ef80*/  BSSY B0, `(.L_x_4291) ;  /* 0x0000016000007945 */ /* 0x000fd80003800000 */
[----:B------:R-:W-:Y:S05]  /*ef90*/  @P0 BRA `(.L_x_4292) ;  /* 0x0000000000500947 */ /* 0x000fea0003800000 */
[----:B------:R-:W-:Y:S02]  /*efa0*/  LOP3.LUT R4, R4, 0x40, RZ, 0xc0, !PT ;  /* 0x0000004004047812 */ /* 0x000fe400078ec0ff */
[----:B------:R-:W-:Y:S02]  /*efb0*/  LOP3.LUT P6, RZ, R22, 0x800, RZ, 0xc0, !PT ;  /* 0x0000080016ff7812 */ /* 0x000fe400078cc0ff */
[----:B0-----:R-:W-:Y:S02]  /*efc0*/  LEA R2, P0, R8, R0, 0x1 ;  /* 0x0000000008027211 */ /* 0x001fe400078008ff */
[----:B------:R-:W-:Y:S02]  /*efd0*/  SHF.R.U32.HI R4, RZ, 0x2, R4 ;  /* 0x00000002ff047819 */ /* 0x000fe40000011604 */
[----:B------:R-:W-:Y:S01]  /*efe0*/  LOP3.LUT R5, R5, 0x80, RZ, 0xc0, !PT ;  /* 0x0000008005057812 */ /* 0x000fe200078ec0ff */
[----:B------:R-:W-:Y:S01]  /*eff0*/  IMAD.X R3, RZ, RZ, R6, P0 ;  /* 0x000000ffff037224 */ /* 0x000fe200000e0606 */
[----:B------:R-:W-:-:S02]  /*f000*/  ISETP.NE.U32.AND P0, PT, R4, RZ, PT ;  /* 0x000000ff0400720c */ /* 0x000fc40003f05070 */
[----:B------:R-:W-:-:S03]  /*f010*/  SHF.R.U32.HI R5, RZ, 0x3, R5 ;  /* 0x00000003ff057819 */ /* 0x000fc60000011605 */
[----:B------:R-:W-:Y:S01]  /*f020*/  @!PT LDS RZ, [RZ] ;  /* 0x00000000fffff984 */ /* 0x000fe20000000800 */
[----:B------:R-:W-:Y:S01]  /*f030*/  @!PT LDS RZ, [RZ] ;  /* 0x00000000fffff984 */ /* 0x000fe20000000800 */
[----:B------:R-:W-:Y:S01]  /*f040*/  @!PT LDS RZ, [RZ] ;  /* 0x00000000fffff984 */ /* 0x000fe20000000800 */
[----:B------:R1:W-:Y:S04]  /*f050*/  LDGSTS.E.BYPASS.LTC128B.128 [R25+0x27c00], desc[UR44][R2.64], !P6 ;  /* 0x27c0000002197fae */ /* 0x0003e8000f101d6c */
[----:B------:R1:W-:Y:S04]  /*f060*/  LDGSTS.E.BYPASS.LTC128B.128 [R25+0x29c00], desc[UR44][R2.64+0x80], !P5 ;  /* 0x29c0008002197fae */ /* 0x0003e8000e901d6c */
[----:B------:R1:W-:Y:S04]  /*f070*/  LDGSTS.E.BYPASS.LTC128B.128 [R25+0x2bc00], desc[UR44][R2.64+0x100], !P4 ;  /* 0x2bc0010002197fae */ /* 0x0003e8000e101d6c */
[----:B------:R1:W-:Y:S04]  /*f080*/  LDGSTS.E.BYPASS.LTC128B.128 [R25+0x2dc00], desc[UR44][R2.64+0x180], !P3 ;  /* 0x2dc0018002197fae */ /* 0x0003e8000d901d6c */
[----:B------:R1:W-:Y:S04]  /*f090*/  LDGSTS.E.BYPASS.LTC128B.128 [R25+0x2fc00], desc[UR44][R2.64+0x200], !P2 ;  /* 0x2fc0020002197fae */ /* 0x0003e8000d101d6c */
[----:B------:R1:W-:Y:S04]  /*f0a0*/  LDGSTS.E.BYPASS.LTC128B.128 [R25+0x31c00], desc[UR44][R2.64+0x280], !P1 ;  /* 0x31c0028002197fae */ /* 0x0003e8000c901d6c */
[----:B------:R1:W-:Y:S01]  /*f0b0*/  LDGSTS.E.BYPASS.LTC128B.128 [R25+0x33c00], desc[UR44][R2.64+0x300], P0 ;  /* 0x33c0030002197fae */ /* 0x0003e20008101d6c */
[----:B------:R-:W-:-:S13]  /*f0c0*/  ISETP.NE.U32.AND P0, PT, R5, RZ, PT ;  /* 0x000000ff0500720c */ /* 0x000fda0003f05070 */
[----:B------:R1:W-:Y:S02]  /*f0d0*/  LDGSTS.E.BYPASS.LTC128B.128 [R25+0x35c00], desc[UR44][R2.64+0x380], P0 ;  /* 0x35c0038002197fae */ /* 0x0003e40008101d6c */
.L_x_4292:
[----:B------:R-:W-:Y:S05]  /*f0e0*/  BSYNC B0 ;  /* 0x0000000000007941 */ /* 0x000fea0003800000 */
.L_x_4291:
[----:B------:R-:W-:Y:S01]  /*f0f0*/  NOP ;  /* 0x0000000000007918 */ /* 0x000fe20000000000 */
[----:B------:R-:W-:-:S13]  /*f100*/  PLOP3.LUT P0, PT, PT, PT, PT, 0x80, 0x0 ;  /* 0x000000000000781c */ /* 0x000fda0003f0f070 */
.L_x_4293:
[----:B------:R-:W-:Y:S02]  /*f110*/  PLOP3.LUT P1, PT, P1, P0, PT, 0xa2, 0x0 ;  /* 0x000000000000781c */ /* 0x000fe40000f21472 */
[----:B------:R-:W-:-:S08]  /*f120*/  @P0 R2UR P1, UR4, R23 ;  /* 0x00000000170402ca */ /* 0x000fd00000020000 */
[----:B------:R-:W-:-:S05]  /*f130*/  @P0 PLOP3.LUT P0, PT, P1, PT, PT, 0x80, 0x0 ;  /* 0x000000000000081c */ /* 0x000fca0000f0f070 */
[----:B------:R-:W-:Y:S01]  /*f140*/  @!P1 SYNCS.ARRIVE.TRANS64.RED.A0T1 RZ, [UR4+0x38810], RZ ;  /* 0x038810ffffff99a7 */ /* 0x000fe20008200404 */
[----:B------:R-:W-:Y:S07]  /*f150*/  @!P1 ARRIVES.LDGSTSBAR.64.TRANSCNT [UR4+0x38810] ;  /* 0x03881000ff0099b0 */ /* 0x000fee0008000a84 */
[----:B------:R-:W-:Y:S05]  /*f160*/  @P0 BRA.U.ANY `(.L_x_4293) ;  /* 0xfffffffd00e80947 */ /* 0x000fea000393ffff */
[----:B01----:R-:W2:Y:S02]  /*f170*/  LDL.LU R2, [R1+0x20] ;  /* 0x0000200001027983 */ /* 0x003ea40000300800 */
        /* <DEDUP_REMOVED lines=11> */
.L_x_4381:
[----:B------:R-:W-:Y:S05]  /*f230*/  BSYNC B0 ;  /* 0x0000000000007941 */ /* 0x000fea0003800000 */
.L_x_4294:
[----:B------:R-:W-:-:S05]  /*f240*/  IMAD.U32 R2, RZ, RZ, UR36 ;  /* 0x00000024ff027e24 */ /* 0x000fca000f8e00ff */
[----:B------:R-:W-:-:S13]  /*f250*/  ISETP.NE.AND P0, PT, R2, 0x3, PT ;  /* 0x000000030200780c */ /* 0x000fda0003f05270 */
[----:B------:R-:W-:Y:S05]  /*f260*/  @!P0 BRA `(.L_x_4296) ;  /* 0x0000000000048947 */ /* 0x000fea0003800000 */
[----:B------:R-:W-:Y:S01]  /*f270*/  BPT.TRAP 0x1 ;  /* 0x000000040000795c */ /* 0x000fe20000300000 */
.L_x_4296:
[----:B0-----:R-:W-:Y:S01]  /*f280*/  SHF.L.U32 R0, R26, 0x1f, RZ ;  /* 0x0000001f1a007819 */ /* 0x001fe200000006ff */
[----:B------:R-:W-:Y:S03]  /*f290*/  BSSY B0, `(.L_x_4297) ;  /* 0x0000003000007945 */ /* 0x000fe60003800000 */
[----:B------:R-:W0:Y:S02]  /*f2a0*/  SYNCS.PHASECHK.TRANS64.TRYWAIT P0, [R30+URZ+0x38860], R0 ;  /* 0x038860001e0075a7 */ /* 0x000e24000800017f */
[----:B0-----:R-:W-:Y:S05]  /*f2b0*/  @!P0 BRA `(.L_x_4298) ;  /* 0x0000004000688947 */ /* 0x001fea0003800000 */
.L_x_4382:
[----:B------:R-:W-:Y:S05]  /*f2c0*/  BSYNC B0 ;  /* 0x0000000000007941 */ /* 0x000fea0003800000 */
.L_x_4297:
        /* <DEDUP_REMOVED lines=26> */
[C---:B------:R-:W-:Y:S01]  /*f470*/  LOP3.LUT P5, RZ, R31.reuse, 0x2, RZ, 0xc0, !PT ;  /* 0x000000021fff7812 */ /* 0x040fe200078ac0ff */
[----:B------:R-:W1:Y:S01]  /*f480*/  SHFL.IDX PT, R2, R4, RZ, 0x181f ;  /* 0x00181fff04027589 */ /* 0x000e6200000e0000 */
[C---:B------:R-:W-:Y:S02]  /*f490*/  LOP3.LUT P4, RZ, R31.reuse, 0x4, RZ, 0xc0, !PT ;  /* 0x000000041fff7812 */ /* 0x040fe4000788c0ff */
[C---:B------:R-:W-:Y:S02]  /*f4a0*/  LOP3.LUT P3, RZ, R31.reuse, 0x8, RZ, 0xc0, !PT ;  /* 0x000000081fff7812 */ /* 0x040fe4000786c0ff */
[----:B------:R-:W-:Y:S02]  /*f4b0*/  LOP3.LUT P2, RZ, R31, 0x10, RZ, 0xc0, !PT ;  /* 0x000000101fff7812 */ /* 0x000fe4000784c0ff */
[----:B------:R-:W-:Y:S01]  /*f4c0*/  LOP3.LUT R22, R22, 0xffffffbf, RZ, 0xc0, !PT ;  /* 0xffffffbf16167812 */ /* 0x000fe200078ec0ff */
[----:B0-----:R-:W-:-:S02]  /*f4d0*/  IMAD.SHL.U32 R7, R3, 0x8, RZ ;  /* 0x0000000803077824 */ /* 0x001fc400078e00ff */
[----:B------:R-:W0:Y:S03]  /*f4e0*/  SHFL.IDX PT, R3, R6, RZ, 0x181f ;  /* 0x00181fff06037589 */ /* 0x000e2600000e0000 */
[----:B------:R-:W-:-:S05]  /*f4f0*/  LOP3.LUT R7, R7, 0x38, RZ, 0xc0, !PT ;  /* 0x0000003807077812 */ /* 0x000fca00078ec0ff */
[----:B------:R-:W-:Y:S01]  /*f500*/  IMAD.SHL.U32 R0, R7, 0x2, RZ ;  /* 0x0000000207007824 */ /* 0x000fe200078e00ff */
[----:B------:R-:W-:-:S04]  /*f510*/  LOP3.LUT R7, R31, 0x1, RZ, 0xc0, !PT ;  /* 0x000000011f077812 */ /* 0x000fc800078ec0ff */
[----:B-1----:R-:W-:Y:S02]  /*f520*/  IADD3 R2, P0, R2, R0, RZ ;  /* 0x0000000002027210 */ /* 0x002fe40007f1e0ff */
[----:B------:R-:W-:Y:S02]  /*f530*/  ISETP.NE.U32.AND P1, PT, R7, 0x1, PT ;  /* 0x000000010700780c */ /* 0x000fe40003f25070 */
[----:B------:R-:W-:Y:S01]  /*f540*/  PRMT R7, R31, 0x8880, RZ ;  /* 0x000088801f077816 */ /* 0x000fe200000000ff */
[----:B0-----:R-:W-:Y:S01]  /*f550*/  IMAD.X R3, RZ, RZ, R3, P0 ;  /* 0x000000ffff037224 */ /* 0x001fe200000e0603 */
[----:B------:R-:W-:-:S09]  /*f560*/  ISETP.LT.OR P0, PT, R27, 0x1, P1 ;  /* 0x000000011b00780c */ /* 0x000fd20000f01670 */
[----:B------:R-:W-:Y:S02]  /*f570*/  @P1 LOP3.LUT R22, R22, 0x40, RZ, 0xfc, !PT ;  /* 0x0000004016161812 */ /* 0x000fe400078efcff */
[----:B------:R-:W-:Y:S02]  /*f580*/  LOP3.LUT P1, RZ, R31, 0x20, RZ, 0xc0, !PT ;  /* 0x000000201fff7812 */ /* 0x000fe4000782c0ff */
[----:B------:R-:W-:Y:S01]  /*f590*/  LOP3.LUT R22, R22, 0xffffff7f, RZ, 0xc0, !PT ;  /* 0xffffff7f16167812 */ /* 0x000fe200078ec0ff */
        /* <DEDUP_REMOVED lines=65> */
.L_x_4392:
        /* <DEDUP_REMOVED lines=34> */
.L_x_4300:
        /* <DEDUP_REMOVED lines=11> */
.L_x_4301:
[----:B------:R-:W2:Y:S01]  /*fc80*/  LDL.LU R2, [R1+0x4] ;  /* 0x0000040001027983 */ /* 0x000ea20000300800 */
[----:B------:R1:W-:Y:S01]  /*fc90*/  SYNCS.ARRIVE.TRANS64.A1T0 RZ, [R30+URZ+0x38850], RZ ;  /* 0x038850ff1eff79a7 */ /* 0x0003e2000810003f */
[----:B------:R-:W-:Y:S01]  /*fca0*/  BSSY B0, `(.L_x_4302) ;  /* 0x00000f8000007945 */ /* 0x000fe20003800000 */
[----:B--2---:R-:W-:-:S13]  /*fcb0*/  ISETP.GE.AND P0, PT, R2, 0x41, PT ;  /* 0x000000410200780c */ /* 0x004fda0003f06270 */
[----:B-1----:R-:W-:Y:S05]  /*fcc0*/  @!P0 BRA `(.L_x_4303) ;  /* 0x0000000c00d48947 */ /* 0x002fea0003800000 */
[----:B------:R-:W2:Y:S04]  /*fcd0*/  LDL.LU R2, [R1+0x24] ;  /* 0x0000240001027983 */ /* 0x000ea80000300800 */
[----:B------:R-:W3:Y:S01]  /*fce0*/  LDL.LU R3, [R1+0x28] ;  /* 0x0000280001037983 */ /* 0x000ee20000300800 */
[----:B------:R-:W-:-:S04]  /*fcf0*/  LOP3.LUT R30, R31, 0x80, RZ, 0xc0, !PT ;  /* 0x000000801f1e7812 */ /* 0x000fc800078ec0ff */
[----:B------:R-:W-:Y:S02]  /*fd00*/  SHF.R.U32.HI R30, RZ, 0x3, R30 ;  /* 0x00000003ff1e7819 */ /* 0x000fe4000001161e */
[----:B--2---:R-:W-:Y:S01]  /*fd10*/  LOP3.LUT R2, R2, 0x40, RZ, 0xc0, !PT ;  /* 0x0000004002027812 */ /* 0x004fe200078ec0ff */
[----:B---3--:R-:W-:-:S03]  /*fd20*/  VIADD R7, R3, 0xfffffffe ;  /* 0xfffffffe03077836 */ /* 0x008fc60000000000 */
[----:B------:R-:W-:-:S07]  /*fd30*/  SHF.R.U32.HI R31, RZ, 0x2, R2 ;  /* 0x00000002ff1f7819 */ /* 0x000fce0000011602 */
.L_x_4316:
[----:B-1----:R-:W1:Y:S01]  /*fd40*/  S2R R2, SR_TID.X ;  /* 0x0000000000027919 */ /* 0x002e620000002100 */
[----:B0-----:R-:W0:Y:S01]  /*fd50*/  LDC R4, c[0x0][0x430] ;  /* 0x00010c00ff047b82 */ /* 0x001e220000000800 */
[----:B--23--:R-:W-:Y:S01]  /*fd60*/  IMAD R6, R7, 0x40, R32 ;  /* 0x0000004007067824 */ /* 0x00cfe200078e0220 */
[----:B------:R-:W-:Y:S05]  /*fd70*/  YIELD ;  /* 0x0000000000007946 */ /* 0x000fea0003800000 */
[----:B------:R-:W2:Y:S01]  /*fd80*/  S2R R3, SR_TID.X ;  /* 0x0000000000037919 */ /* 0x000ea20000002100 */
[----:B------:R-:W-:Y:S01]  /*fd90*/  IMAD.U32 R11, RZ, RZ, UR36 ;  /* 0x00000024ff0b7e24 */ /* 0x000fe2000f8e00ff */
[----:B------:R-:W-:Y:S01]  /*fda0*/  ULDC UR4, c[0x0][0x430] ;  /* 0x00010c0000047ab9 */ /* 0x000fe20000000800 */
[----:B------:R-:W-:Y:S01]  /*fdb0*/  VIADD R24, R24, 0x1 ;  /* 0x0000000118187836 */ /* 0x000fe20000000000 */
[----:B0-----:R-:W-:-:S02]  /*fdc0*/  ISETP.NE.AND P0, PT, R4, 0x1, PT ;  /* 0x000000010400780c */ /* 0x001fc40003f05270 */
[----:B-1----:R-:W-:-:S04]  /*fdd0*/  LOP3.LUT R2, R2, 0x7f, RZ, 0xc0, !PT ;  /* 0x0000007f02027812 */ /* 0x002fc800078ec0ff */
[----:B------:R-:W-:Y:S01]  /*fde0*/  SHF.R.U32.HI R2, RZ, 0x3, R2 ;  /* 0x00000003ff027819 */ /* 0x000fe20000011602 */
[----:B--2---:R-:W-:-:S06]  /*fdf0*/  IMAD.SHL.U32 R4, R3, 0x10, RZ ;  /* 0x0000001003047824 */ /* 0x004fcc00078e00ff */
[----:B------:R-:W0:Y:S01]  /*fe00*/  @P0 LDC R3, c[0x0][0x434] ;  /* 0x00010d00ff030b82 */ /* 0x000e220000000800 */
[----:B------:R-:W-:-:S04]  /*fe10*/  LOP3.LUT R4, R2, 0x70, R4, 0xf8, !PT ;  /* 0x0000007002047812 */ /* 0x000fc800078ef804 */
[----:B------:R-:W-:-:S03]  /*fe20*/  ISETP.GT.U32.AND P1, PT, R4, 0x3f, PT ;  /* 0x0000003f0400780c */ /* 0x000fc60003f24070 */
[----:B------:R-:W1:Y:S01]  /*fe30*/  @P0 LDC R2, c[0x0][0x438] ;  /* 0x00010e00ff020b82 */ /* 0x000e620000000800 */
[----:B------:R-:W-:-:S04]  /*fe40*/  IMAD.IADD R6, R4, 0x1, R6 ;  /* 0x0000000104067824 */ /* 0x000fc800078e0206 */
[----:B------:R-:W-:-:S05]  /*fe50*/  IMAD.MOV.U32 R10, RZ, RZ, R6 ;  /* 0x000000ffff0a7224 */ /* 0x000fca00078e0006 */
[----:B------:R-:W2:Y:S01]  /*fe60*/  @!P1 LDC.64 R4, c[0x0][0x428] ;  /* 0x00010a00ff049b82 */ /* 0x000ea20000000a00 */
[----:B0-----:R-:W-:-:S07]  /*fe70*/  @P0 IMAD.HI.U32 R3, R6, R3, RZ ;  /* 0x0000000306030227 */ /* 0x001fce00078e00ff */
[----:B------:R-:W0:Y:S01]  /*fe80*/  @!P1 LDC.64 R8, c[0x0][0x418] ;  /* 0x00010600ff089b82 */ /* 0x000e220000000a00 */
[----:B-1----:R-:W-:-:S04]  /*fe90*/  @P0 SHF.R.U32.HI R10, RZ, R2, R3 ;  /* 0x00000002ff0a0219 */ /* 0x002fc80000011603 */
[--C-:B------:R-:W-:Y:S01]  /*fea0*/  @!P1 SHF.R.S32.HI R3, RZ, 0x1f, R10.reuse ;  /* 0x0000001fff039819 */ /* 0x100fe2000001140a */
[----:B------:R-:W-:-:S04]  /*feb0*/  @!P1 IMAD.MOV.U32 R2, RZ, RZ, R10 ;  /* 0x000000ffff029224 */ /* 0x000fc800078e000a */
[----:B--2---:R-:W-:-:S04]  /*fec0*/  @!P1 IMAD.WIDE.U32 R2, R29, R4, R2 ;  /* 0x000000041d029225 */ /* 0x004fc800078e0002 */
[----:B------:R-:W-:-:S04]  /*fed0*/  @!P1 IMAD R4, R33, R4, RZ ;  /* 0x0000000421049224 */ /* 0x000fc800078e02ff */
[----:B------:R-:W-:Y:S01]  /*fee0*/  @!P1 IMAD R5, R29, R5, R4 ;  /* 0x000000051d059224 */ /* 0x000fe200078e0204 */
[----:B0-----:R-:W-:Y:S01]  /*fef0*/  @!P1 LEA R8, P0, R2, R8, 0x2 ;  /* 0x0000000802089211 */ /* 0x001fe200078010ff */
        /* <DEDUP_REMOVED lines=16> */
.L_x_4304:
[----:B------:R-:W-:Y:S01]  /*10000*/  IMAD R6, R24, 0x8, R23 ;  /* 0x0000000818067824 */ /* 0x000fe200078e0217 */
[----:B------:R-:W-:Y:S01]  /*10010*/  SHF.L.U32 R17, R26, 0x1f, RZ ;  /* 0x0000001f1a117819 */ /* 0x000fe200000006ff */
[----:B------:R-:W-:Y:S01]  /*10020*/  BSSY B1, `(.L_x_4305) ;  /* 0x0000004000017945 */ /* 0x000fe20003800000 */
[----:B------:R-:W-:Y:S02]  /*10030*/  SHF.R.S32.HI R9, RZ, 0x1f, R5 ;  /* 0x0000001fff097819 */ /* 0x000fe40000011405 */
[----:B------:R-:W0:Y:S02]  /*10040*/  SYNCS.PHASECHK.TRANS64.TRYWAIT P0, [R6+URZ+0x38840], R17 ;  /* 0x03884011060075a7 */ /* 0x000e24000800017f */
[----:B0-----:R-:W-:Y:S05]  /*10050*/  @!P0 BRA `(.L_x_4306) ;  /* 0x0000003c003c8947 */ /* 0x001fea0003800000 */
.L_x_4393:
[----:B------:R-:W-:Y:S05]  /*10060*/  BSYNC B1 ;  /* 0x0000000000017941 */ /* 0x000fea0003800000 */
.L_x_4305:
        /* <DEDUP_REMOVED lines=42> */
.L_x_4403:
        /* <DEDUP_REMOVED lines=8> */
.L_x_4308:
[----:B------:R-:W-:Y:S02]  /*10390*/  PLOP3.LUT P1, PT, P1, P0, PT, 0xa2, 0x0 ;  /* 0x000000000000781c */ /* 0x000fe40000f21472 */
[----:B------:R-:W-:-:S08]  /*103a0*/  @P0 R2UR P1, UR4, R6 ;  /* 0x00000000060402ca */ /* 0x000fd00000020000 */
[----:B------:R-:W-:-:S05]  /*103b0*/  @P0 PLOP3.LUT P0, PT, P1, PT, PT, 0x80, 0x0 ;  /* 0x000000000000081c */ /* 0x000fca0000f0f070 */
[----:B------:R-:W-:Y:S01]  /*103c0*/  @!P1 SYNCS.ARRIVE.TRANS64.RED.A0T1 RZ, [UR4+0x38830], RZ ;  /* 0x038830ffffff99a7 */ /* 0x000fe20008200404 */
[----:B------:R-:W-:Y:S07]  /*103d0*/  @!P1 ARRIVES.LDGSTSBAR.64.TRANSCNT [UR4+0x38830] ;  /* 0x03883000ff0099b0 */ /* 0x000fee0008000a84 */
[----:B------:R-:W-:Y:S05]  /*103e0*/  @P0 BRA.U.ANY `(.L_x_4308) ;  /* 0xfffffffd00e80947 */ /* 0x000fea000393ffff */
[----:B------:R-:W-:Y:S01]  /*103f0*/  NOP ;  /* 0x0000000000007918 */ /* 0x000fe20000000000 */
[----:B--2---:R-:W-:-:S05]  /*10400*/  IMAD.U32 R2, RZ, RZ, UR36 ;  /* 0x00000024ff027e24 */ /* 0x004fca000f8e00ff */
[----:B------:R-:W-:-:S13]  /*10410*/  ISETP.NE.AND P2, PT, R2, 0x3, PT ;  /* 0x000000030200780c */ /* 0x000fda0003f45270 */
[----:B------:R-:W-:Y:S05]  /*10420*/  @!P2 BRA `(.L_x_4309) ;  /* 0x000000000004a947 */ /* 0x000fea0003800000 */
[----:B------:R-:W-:Y:S01]  /*10430*/  BPT.TRAP 0x1 ;  /* 0x000000040000795c */ /* 0x000fe20000300000 */
.L_x_4309:
[----:B------:R2:W-:Y:S01]  /*10440*/  SYNCS.ARRIVE.TRANS64.A1T0 RZ, [R6+URZ+0x38830], RZ ;  /* 0x038830ff06ff79a7 */ /* 0x0005e2000810003f */
[----:B------:R-:W-:Y:S05]  /*10450*/  @!P2 BRA `(.L_x_4310) ;  /* 0x000000000004a947 */ /* 0x000fea0003800000 */
[----:B------:R-:W-:Y:S01]  /*10460*/  BPT.TRAP 0x1 ;  /* 0x000000040000795c */ /* 0x000fe20000300000 */
.L_x_4310:
[----:B------:R-:W3:Y:S01]  /*10470*/  SYNCS.PHASECHK.TRANS64.TRYWAIT P0, [R6+URZ+0x38860], R17 ;  /* 0x03886011060075a7 */ /* 0x000ee2000800017f */
[----:B------:R-:W-:Y:S04]  /*10480*/  BSSY B1, `(.L_x_4311) ;  /* 0x0000002000017945 */ /* 0x000fe80003800000 */
[----:B---3--:R-:W-:Y:S05]  /*10490*/  @!P0 BRA `(.L_x_4312) ;  /* 0x0000003c005c8947 */ /* 0x008fea0003800000 */
.L_x_4404:
[----:B------:R-:W-:Y:S05]  /*104a0*/  BSYNC B1 ;  /* 0x0000000000017941 */ /* 0x000fea0003800000 */
.L_x_4311:
        /* <DEDUP_REMOVED lines=81> */
.L_x_4414:
        /* <DEDUP_REMOVED lines=25> */
.L_x_4314:
        /* <DEDUP_REMOVED lines=11> */
.L_x_4315:
[----:B------:R3:W-:Y:S01]  /*10c00*/  SYNCS.ARRIVE.TRANS64.A1T0 RZ, [R6+URZ+0x38850], RZ ;  /* 0x038850ff06ff79a7 */ /* 0x0007e2000810003f */
[----:B------:R-:W-:Y:S05]  /*10c10*/  @P3 BRA `(.L_x_4316) ;  /* 0xfffffff000483947 */ /* 0x000fea000383ffff */
.L_x_4303:
[----:B------:R-:W-:Y:S05]  /*10c20*/  BSYNC B0 ;  /* 0x0000000000007941 */ /* 0x000fea0003800000 */
.L_x_4302:
        /* <DEDUP_REMOVED lines=21> */
.L_x_4318:
[----:B------:R-:W-:Y:S05]  /*10d80*/  BSYNC B0 ;  /* 0x0000000000007941 */ /* 0x000fea0003800000 */
.L_x_4317:
[----:B------:R-:W-:-:S07]  /*10d90*/  SEL R24, R24, RZ, P0 ;  /* 0x000000ff18187207 */ /* 0x000fce0000000000 */
.L_x_4271:
[----:B------:R-:W-:Y:S05]  /*10da0*/  BSYNC B7 ;  /* 0x0000000000077941 */ /* 0x000fea0003800000 */
.L_x_4269:
        /* <DEDUP_REMOVED lines=11> */
.L_x_4319:
        /* <DEDUP_REMOVED lines=10> */
[----:B------:R-:W4:Y:S01]  /*10f00*/  @!P1 LDG.E R2, desc[UR44][R2.64] ;  /* 0x0000002c02029981 */ /* 0x000f22000c1e1900 */
[----:B------:R-:W-:Y:S01]  /*10f10*/  IMAD.MOV.U32 R5, RZ, RZ, RZ ;  /* 0x000000ffff057224 */ /* 0x000fe200078e00ff */
[C---:B------:R-:W-:Y:S02]  /*10f20*/  ISETP.GE.U32.AND P2, PT, R8.reuse, 0x2, PT ;  /* 0x000000020800780c */ /* 0x040fe40003f46070 */
[C---:B------:R-:W-:Y:S01]  /*10f30*/  ISETP.GE.U32.AND P3, PT, R8.reuse, 0x4, PT ;  /* 0x000000040800780c */ /* 0x040fe20003f66070 */
[----:B------:R-:W-:Y:S01]  /*10f40*/  SHFL.IDX PT, R0, R16, RZ, 0x1f ;  /* 0x00001fff10007589 */ /* 0x000fe200000e0000 */
[C---:B------:R-:W-:Y:S02]  /*10f50*/  ISETP.GE.U32.AND P4, PT, R8.reuse, 0x8, PT ;  /* 0x000000080800780c */ /* 0x040fe40003f86070 */
[C---:B------:R-:W-:Y:S01]  /*10f60*/  ISETP.GE.U32.AND P5, PT, R8.reuse, 0x10, PT ;  /* 0x000000100800780c */ /* 0x040fe20003fa6070 */
[----:B------:R-:W-:Y:S01]  /*10f70*/  SHFL.IDX PT, R4, R16, 0x1, 0x1f ;  /* 0x00201f0010047f89 */ /* 0x000fe200000e0000 */
        /* <DEDUP_REMOVED lines=18> */
.L_x_4424:
[----:B------:R-:W-:Y:S02]  /*110a0*/  ULDC UR4, c[0x0][0xd38] ;  /* 0x00034e0000047ab9 */ /* 0x000fe40000000800 */
[----:B------:R-:W-:-:S04]  /*110b0*/  IMAD.U32 R7, RZ, RZ, UR4 ;  /* 0x00000004ff077e24 */ /* 0x000fc8000f8e00ff */
[----:B--2---:R-:W-:-:S04]  /*110c0*/  IMAD R14, R14, R7, RZ ;  /* 0x000000070e0e7224 */ /* 0x004fc800078e02ff */
[----:B------:R-:W-:-:S05]  /*110d0*/  IMAD.IADD R9, R4, 0x1, R14 ;  /* 0x0000000104097824 */ /* 0x000fca00078e020e */
[----:B------:R-:W-:-:S13]  /*110e0*/  ISETP.GT.AND P6, PT, R9, R0, PT ;  /* 0x000000000900720c */ /* 0x000fda0003fc4270 */
[----:B------:R-:W-:Y:S05]  /*110f0*/  @P6 BRA `(.L_x_4322) ;  /* 0x00000000009c6947 */ /* 0x000fea0003800000 */
.L_x_4327:
        /* <DEDUP_REMOVED lines=14> */
.L_x_4325:
[----:B------:R-:W-:Y:S05]  /*111e0*/  BSYNC B0 ;  /* 0x0000000000007941 */ /* 0x000fea0003800000 */
.L_x_4324:
        /* <DEDUP_REMOVED lines=18> */
.L_x_4432:
[----:B------:R-:W-:Y:S02]  /*11310*/  ULDC UR4, c[0x0][0xd38] ;  /* 0x00034e0000047ab9 */ /* 0x000fe40000000800 */
[----:B------:R-:W-:-:S04]  /*11320*/  IMAD.U32 R7, RZ, RZ, UR4 ;  /* 0x00000004ff077e24 */ /* 0x000fc8000f8e00ff */
[----:B--2---:R-:W-:-:S04]  /*11330*/  IMAD R14, R14, R7, RZ ;  /* 0x000000070e0e7224 */ /* 0x004fc800078e02ff */
[----:B------:R-:W-:-:S05]  /*11340*/  IMAD.IADD R9, R14, 0x1, R9 ;  /* 0x000000010e097824 */ /* 0x000fca00078e0209 */
[----:B------:R-:W-:-:S13]  /*11350*/  ISETP.GT.AND P6, PT, R9, R0, PT ;  /* 0x000000000900720c */ /* 0x000fda0003fc4270 */
[----:B------:R-:W-:Y:S05]  /*11360*/  @!P6 BRA `(.L_x_4327) ;  /* 0xfffffffc0064e947 */ /* 0x000fea000383ffff */
.L_x_4322:
        /* <DEDUP_REMOVED lines=8> */
.L_x_4436:
[----:B------:R-:W-:Y:S01]  /*113f0*/  ISETP.NE.AND P0, PT, R3, RZ, PT ;  /* 0x000000ff0300720c */ /* 0x000fe20003f05270 */
[----:B------:R-:W-:-:S12]  /*11400*/  IMAD.MOV.U32 R14, RZ, RZ, RZ ;  /* 0x000000ffff0e7224 */ /* 0x000fd800078e00ff */
[----:B------:R-:W-:Y:S05]  /*11410*/  @!P0 BRA `(.L_x_4329) ;  /* 0x0000000000108947 */ /* 0x000fea0003800000 */
[----:B------:R-:W-:Y:S01]  /*11420*/  UMOV UR4, 0xffffffff ;  /* 0xffffffff00047882 */ /* 0x000fe20000000000 */
[----:B------:R-:W-:Y:S02]  /*11430*/  VIADD R12, R4, 0xffffffff ;  /* 0xffffffff040c7836 */ /* 0x000fe40000000000 */
[----:B------:R-:W-:Y:S05]  /*11440*/  BRA.DIV UR4, `(.L_x_4330) ;  /* 0x0000003e04887947 */ /* 0x000fea000b800000 */
[----:B------:R4:W0:Y:S02]  /*11450*/  SHFL.IDX PT, R14, R2, R12, 0x1f ;  /* 0x00001f0c020e7589 */ /* 0x00082400000e0000 */
.L_x_4329:
[----:B---3--:R-:W-:Y:S01]  /*11460*/  IABS R6, R5 ;  /* 0x0000000500067213 */ /* 0x008fe20000000000 */
[----:B0-----:R-:W-:Y:S02]  /*11470*/  IMAD R16, R14, R7, R16 ;  /* 0x000000070e107224 */ /* 0x001fe400078e0210 */
[----:B------:R-:W-:Y:S01]  /*11480*/  IMAD.IADD R19, R4, 0x1, R19 ;  /* 0x0000000104137824 */ /* 0x000fe200078e0213 */
[----:B------:R-:W0:Y:S01]  /*11490*/  I2F.RP R8, R6 ;  /* 0x0000000600087306 */ /* 0x000e220000209400 */
[----:B------:R-:W-:-:S05]  /*114a0*/  IMAD.IADD R10, R0, 0x1, -R16 ;  /* 0x00000001000a7824 */ /* 0x000fca00078e0a10 */
[----:B------:R-:W-:Y:S02]  /*114b0*/  IABS R0, R10 ;  /* 0x0000000a00007213 */ /* 0x000fe40000000000 */
[----:B0-----:R-:W4:Y:S02]  /*114c0*/  MUFU.RCP R8, R8 ;  /* 0x0000000800087308 */ /* 0x001f240000001000 */
[----:B----4-:R-:W-:-:S06]  /*114d0*/  VIADD R2, R8, 0xffffffe ;  /* 0x0ffffffe08027836 */ /* 0x010fcc0000000000 */
[----:B------:R0:W3:Y:S02]  /*114e0*/  F2I.FTZ.U32.TRUNC.NTZ R3, R2 ;  /* 0x0000000200037305 */ /* 0x0000e4000021f000 */
[----:B0-----:R-:W-:Y:S02]  /*114f0*/  IMAD.MOV.U32 R2, RZ, RZ, RZ ;  /* 0x000000ffff027224 */ /* 0x001fe400078e00ff */
[----:B---3--:R-:W-:-:S04]  /*11500*/  IMAD.MOV R7, RZ, RZ, -R3 ;  /* 0x000000ffff077224 */ /* 0x008fc800078e0a03 */
        /* <DEDUP_REMOVED lines=13> */
[----:B------:R-:W-:-:S05]  /*115e0*/  @P0 IADD3 R3, R3, 0x1, RZ ;  /* 0x0000000103030810 */ /* 0x000fca0007ffe0ff */
[----:B------:R-:W-:Y:S01]  /*115f0*/  @!P2 IMAD.MOV R3, RZ, RZ, -R3 ;  /* 0x000000ffff03a224 */ /* 0x000fe200078e0a03 */
[----:B------:R-:W-:-:S05]  /*11600*/  @!P1 LOP3.LUT R3, RZ, R5, RZ, 0x33, !PT ;  /* 0x00000005ff039212 */ /* 0x000fca00078e33ff */
[--C-:B------:R-:W-:Y:S02]  /*11610*/  IMAD.MOV R0, RZ, RZ, -R3.reuse ;  /* 0x000000ffff007224 */ /* 0x100fe400078e0a03 */
[----:B------:R-:W-:Y:S02]  /*11620*/  IMAD.MOV.U32 R18, RZ, RZ, R3 ;  /* 0x000000ffff127224 */ /* 0x000fe400078e0003 */
[----:B------:R-:W-:Y:S01]  /*11630*/  IMAD R17, R5, R0, R10 ;  /* 0x0000000005117224 */ /* 0x000fe200078e020a */
[----:B------:R-:W-:Y:S06]  /*11640*/  BRA `(.L_x_4331) ;  /* 0x00000000001c7947 */ /* 0x000fec0003800000 */
.L_x_4323:
[----:B------:R-:W-:Y:S01]  /*11650*/  UMOV UR4, URZ ;  /* 0x0000003f00047c82 */ /* 0x000fe20008000000 */
[----:B------:R-:W-:Y:S01]  /*11660*/  UMOV UR5, URZ ;  /* 0x0000003f00057c82 */ /* 0x000fe20008000000 */
[----:B------:R-:W-:Y:S01]  /*11670*/  ULDC UR6, c[0x0][0xd3c] ;  /* 0x00034f0000067ab9 */ /* 0x000fe20000000800 */
[----:B------:R-:W-:Y:S02]  /*11680*/  IMAD.MOV.U32 R16, RZ, RZ, R0 ;  /* 0x000000ffff107224 */ /* 0x000fe400078e0000 */
[----:B------:R-:W-:Y:S02]  /*11690*/  IMAD.U32 R17, RZ, RZ, UR4 ;  /* 0x00000004ff117e24 */ /* 0x000fe4000f8e00ff */
[----:B------:R-:W-:Y:S02]  /*116a0*/  IMAD.U32 R18, RZ, RZ, UR5 ;  /* 0x00000005ff127e24 */ /* 0x000fe4000f8e00ff */
[----:B------:R-:W-:-:S07]  /*116b0*/  IMAD.U32 R19, RZ, RZ, UR6 ;  /* 0x00000006ff137e24 */ /* 0x000fce000f8e00ff */
.L_x_4331:
        /* <DEDUP_REMOVED lines=10> */
.L_x_4320:
[----:B------:R-:W-:Y:S02]  /*11760*/  ULDC UR4, c[0x0][0xd3c] ;  /* 0x00034f0000047ab9 */ /* 0x000fe40000000800 */
[----:B0-----:R-:W-:-:S13]  /*11770*/  ISETP.GE.AND P0, PT, R19, UR4, PT ;  /* 0x0000000413007c0c */ /* 0x001fda000bf06270 */
[----:B------:R-:W-:Y:S05]  /*11780*/  @!P0 BRA `(.L_x_4332) ;  /* 0xffffffac00108947 */ /* 0x000fea000383ffff */
[----:B------:R-:W-:Y:S05]  /*11790*/  BSYNC B8 ;  /* 0x0000000000087941 */ /* 0x000fea0003800000 */
.L_x_4265:
        /* <DEDUP_REMOVED lines=12> */
.L_x_4439:
[----:B------:R-:W-:Y:S05]  /*11860*/  BSYNC B0 ;  /* 0x0000000000007941 */ /* 0x000fea0003800000 */
.L_x_4333:
[----:B------:R-:W-:-:S03]  /*11870*/  UMOV UR4, 0xffffffff ;  /* 0xffffffff00047882 */ /* 0x000fc60000000000 */
[----:B------:R-:W-:Y:S05]  /*11880*/  BRA.DIV UR4, `(.L_x_4335) ;  /* 0x0000003a04b07947 */ /* 0x000fea000b800000 */
[----:B0-----:R-:W0:Y:S02]  /*11890*/  S2R R0, SR_TID.X ;  /* 0x0000000000007919 */ /* 0x001e240000002100 */
[----:B0-----:R-:W-:-:S04]  /*118a0*/  SHF.R.U32.HI R0, RZ, 0x5, R0 ;  /* 0x00000005ff007819 */ /* 0x001fc80000011600 */
[----:B------:R-:W-:-:S05]  /*118b0*/  LOP3.LUT R0, R0, 0x3, RZ, 0xc0, !PT ;  /* 0x0000000300007812 */ /* 0x000fca00078ec0ff */
[----:B------:R0:W1:Y:S02]  /*118c0*/  SHFL.IDX PT, R14, R0, RZ, 0x1f ;  /* 0x00001fff000e7589 */ /* 0x00006400000e0000 */
.L_x_4442:
[----:B-1----:R-:W-:Y:S01]  /*118d0*/  ISETP.NE.AND P0, PT, R14, RZ, PT ;  /* 0x000000ff0e00720c */ /* 0x002fe20003f05270 */
[----:B------:R-:W-:-:S12]  /*118e0*/  BSSY B0, `(.L_x_4336) ;  /* 0x0000024000007945 */ /* 0x000fd80003800000 */
[----:B------:R-:W-:Y:S05]  /*118f0*/  @P0 BRA `(.L_x_4337) ;  /* 0x0000000000880947 */ /* 0x000fea0003800000 */
[----:B------:R-:W-:-:S03]  /*11900*/  UMOV UR4, 0xffffffff ;  /* 0xffffffff00047882 */ /* 0x000fc60000000000 */
[----:B------:R-:W-:Y:S05]  /*11910*/  BRA.DIV UR4, `(.L_x_4338) ;  /* 0x0000003a04c07947 */ /* 0x000fea000b800000 */
[----:B------:R-:W-:-:S13]  /*11920*/  ELECT P6, URZ, PT ;  /* 0x00000000003f782f */ /* 0x000fda00038c0000 */
.L_x_4445:
[----:B------:R-:W-:Y:S05]  /*11930*/  @!P6 BRA `(.L_x_4337) ;  /* 0x000000000078e947 */ /* 0x000fea0003800000 */
[----:B------:R-:W-:-:S06]  /*11940*/  ULOP3.LUT UR4, UR38, 0x2, URZ, 0xfc, !UPT ;  /* 0x0000000226047892 */ /* 0x000fcc000f8efc3f */
[----:B0-----:R-:W-:-:S05]  /*11950*/  IMAD.U32 R0, RZ, RZ, UR4 ;  /* 0x00000004ff007e24 */ /* 0x001fca000f8e00ff */
[----:B------:R-:W-:-:S13]  /*11960*/  ISETP.NE.AND P0, PT, R0, 0x3, PT ;  /* 0x000000030000780c */ /* 0x000fda0003f05270 */
[----:B------:R-:W-:Y:S05]  /*11970*/  @!P0 BRA `(.L_x_4339) ;  /* 0x0000000000048947 */ /* 0x000fea0003800000 */
[----:B------:R-:W-:Y:S01]  /*11980*/  BPT.TRAP 0x1 ;  /* 0x000000040000795c */ /* 0x000fe20000300000 */
.L_x_4339:
[----:B------:R-:W-:Y:S01]  /*11990*/  IMAD R5, R24, 0x8, R7 ;  /* 0x0000000818057824 */ /* 0x000fe200078e0207 */
[----:B------:R-:W-:Y:S01]  /*119a0*/  SHF.L.U32 R0, R26, 0x1f, RZ ;  /* 0x0000001f1a007819 */ /* 0x000fe200000006ff */
[----:B------:R-:W-:-:S03]  /*119b0*/  VIADD R24, R24, 0x1 ;  /* 0x0000000118187836 */ /* 0x000fc60000000000 */
[----:B------:R-:W0:Y:S02]  /*119c0*/  SYNCS.PHASECHK.TRANS64.TRYWAIT P1, [R5+URZ+0x38840], R0 ;  /* 0x03884000050075a7 */ /* 0x000e24000802017f */
[----:B------:R-:W-:-:S04]  /*119d0*/  ISETP.NE.AND P2, PT, R24, 0x2, PT ;  /* 0x000000021800780c */ /* 0x000fc80003f45270 */
[----:B------:R-:W-:Y:S01]  /*119e0*/  SEL R3, RZ, 0x1, P2 ;  /* 0x00000001ff037807 */ /* 0x000fe20001000000 */
[----:B0-----:R-:W-:Y:S08]  /*119f0*/  @!P1 BRA `(.L_x_4340) ;  /* 0x0000003800a89947 */ /* 0x001ff00003800000 */
.L_x_4446:
[----:B------:R-:W-:Y:S02]  /*11a00*/  SEL R24, R24, RZ, P2 ;  /* 0x000000ff18187207 */ /* 0x000fe40001000000 */
[----:B------:R-:W-:Y:S01]  /*11a10*/  LOP3.LUT R2, R26, R3, RZ, 0x3c, !PT ;  /* 0x000000031a027212 */ /* 0x000fe200078e3cff */
[----:B------:R-:W-:Y:S06]  /*11a20*/  @!P0 BRA `(.L_x_4341) ;  /* 0x0000000000048947 */ /* 0x000fec0003800000 */
[----:B------:R-:W-:Y:S01]  /*11a30*/  BPT.TRAP 0x1 ;  /* 0x000000040000795c */ /* 0x000fe20000300000 */
.L_x_4341:
[----:B------:R-:W-:Y:S01]  /*11a40*/  IMAD R3, R24, 0x8, R7 ;  /* 0x0000000818037824 */ /* 0x000fe200078e0207 */
[----:B------:R-:W-:-:S04]  /*11a50*/  SHF.L.U32 R2, R2, 0x1f, RZ ;  /* 0x0000001f02027819 */ /* 0x000fc800000006ff */
[----:B------:R-:W1:Y:S02]  /*11a60*/  SYNCS.PHASECHK.TRANS64.TRYWAIT P1, [R3+URZ+0x38840], R2 ;  /* 0x03884002030075a7 */ /* 0x000e64000802017f */
[----:B-1----:R-:W-:Y:S05]  /*11a70*/  @!P1 BRA `(.L_x_4342) ;  /* 0x00000038009c9947 */ /* 0x002fea0003800000 */
.L_x_4447:
[----:B------:R-:W-:Y:S05]  /*11a80*/  @!P0 BRA `(.L_x_4343) ;  /* 0x0000000000048947 */ /* 0x000fea0003800000 */
[----:B------:R-:W-:Y:S01]  /*11a90*/  BPT.TRAP 0x1 ;  /* 0x000000040000795c */ /* 0x000fe20000300000 */
.L_x_4343:
[----:B------:R-:W5:Y:S02]  /*11aa0*/  SYNCS.PHASECHK.TRANS64.TRYWAIT P1, [R5+URZ+0x38860], R0 ;  /* 0x03886000050075a7 */ /* 0x000f64000802017f */
[----:B-----5:R-:W-:Y:S05]  /*11ab0*/  @!P1 BRA `(.L_x_4344) ;  /* 0x0000003800a09947 */ /* 0x020fea0003800000 */
.L_x_4448:
[----:B------:R-:W-:Y:S05]  /*11ac0*/  @!P0 BRA `(.L_x_4345) ;  /* 0x0000000000048947 */ /* 0x000fea0003800000 */
[----:B------:R-:W-:Y:S01]  /*11ad0*/  BPT.TRAP 0x1 ;  /* 0x000000040000795c */ /* 0x000fe20000300000 */
.L_x_4345:
[----:B------:R0:W0:Y:S02]  /*11ae0*/  SYNCS.PHASECHK.TRANS64.TRYWAIT P0, [R3+URZ+0x38860], R2 ;  /* 0x03886002030075a7 */ /* 0x000024000800017f */
[----:B0-----:R-:W-:Y:S05]  /*11af0*/  @!P0 NANOSLEEP.SYNCS 0x989680 ;  /* 0x009896800000895d */ /* 0x001fea0003900000 */
[----:B------:R-:W0:Y:S02]  /*11b00*/  @!P0 SYNCS.PHASECHK.TRANS64 P0, [R3+URZ+0x38860], R2 ;  /* 0x03886002030085a7 */ /* 0x000e24000800007f */
[----:B0-----:R-:W-:Y:S05]  /*11b10*/  @!P0 BRA `(.L_x_4345) ;  /* 0xfffffffc00f08947 */ /* 0x001fea000383ffff */
.L_x_4337:
[----:B------:R-:W-:Y:S05]  /*11b20*/  BSYNC B0 ;  /* 0x0000000000007941 */ /* 0x000fea0003800000 */
.L_x_4336:
[----:B------:R-:W-:Y:S05]  /*11b30*/  EXIT ;  /* 0x000000000000794d */ /* 0x000fea0003800000 */
.L_x_4219:
[----:B-1----:R-:W-:-:S04]  /*11b40*/  IMAD.U32 R0, RZ, RZ, UR40 ;  /* 0x00000028ff007e24 */ /* 0x002fc8000f8e00ff */
[----:B------:R1:W2:Y:S03]  /*11b50*/  SYNCS.PHASECHK.TRANS64.TRYWAIT P1, [R0+URZ+0x38800], R3 ;  /* 0x03880003000075a7 */ /* 0x0002a6000802017f */
[----:B--2---:R-:W-:Y:S05]  /*11b60*/  @!P1 NANOSLEEP.SYNCS 0x989680 ;  /* 0x009896800000995d */ /* 0x004fea0003900000 */
[----:B------:R-:W2:Y:S02]  /*11b70*/  @!P1 SYNCS.PHASECHK.TRANS64 P1, [R0+URZ+0x38800], R3 ;  /* 0x03880003000095a7 */ /* 0x000ea4000802007f */
[----:B--2---:R-:W-:Y:S05]  /*11b80*/  @!P1 BRA `(.L_x_4219) ;  /* 0xfffffffc00ec9947 */ /* 0x004fea000383ffff */
[----:B------:R-:W-:Y:S05]  /*11b90*/  BRA `(.L_x_4346) ;  /* 0xffffff1400407947 */ /* 0x000fea000383ffff */
.L_x_4223:
[----:B--2---:R2:W3:Y:S02]  /*11ba0*/  SYNCS.PHASECHK.TRANS64.TRYWAIT P1, [R7+URZ+0x38830], R4 ;  /* 0x03883004070075a7 */ /* 0x0044e4000802017f */
[----:B---3--:R-:W-:Y:S05]  /*11bb0*/  @!P1 NANOSLEEP.SYNCS 0x989680 ;  /* 0x009896800000995d */ /* 0x008fea0003900000 */
[----:B------:R-:W3:Y:S02]  /*11bc0*/  @!P1 SYNCS.PHASECHK.TRANS64 P1, [R7+URZ+0x38830], R4 ;  /* 0x03883004070095a7 */ /* 0x000ee4000802007f */
[----:B---3--:R-:W-:Y:S05]  /*11bd0*/  @!P1 BRA `(.L_x_4223) ;  /* 0xfffffffc00f09947 */ /* 0x008fea000383ffff */
[----:B------:R-:W-:Y:S05]  /*11be0*/  BRA `(.L_x_4222) ;  /* 0xffffff1400587947 */ /* 0x000fea000383ffff */
.L_x_4224:
[----:B-1----:R-:W-:-:S04]  /*11bf0*/  IMAD.U32 R6, RZ, RZ, UR40 ;  /* 0x00000028ff067e24 */ /* 0x002fc8000f8e00ff */
[----:B------:R1:W3:Y:S03]  /*11c00*/  SYNCS.PHASECHK.TRANS64.TRYWAIT P1, [R6+URZ+0x38810], R3 ;  /* 0x03881003060075a7 */ /* 0x0002e6000802017f */
[----:B---3--:R-:W-:Y:S05]  /*11c10*/  @!P1 NANOSLEEP.SYNCS 0x989680 ;  /* 0x009896800000995d */ /* 0x008fea0003900000 */
[----:B------:R-:W3:Y:S02]  /*11c20*/  @!P1 SYNCS.PHASECHK.TRANS64 P1, [R6+URZ+0x38810], R3 ;  /* 0x03881003060095a7 */ /* 0x000ee4000802007f */
[----:B---3--:R-:W-:Y:S05]  /*11c30*/  @!P1 BRA `(.L_x_4224) ;  /* 0xfffffffc00ec9947 */ /* 0x008fea000383ffff */
[----:B------:R-:W-:Y:S05]  /*11c40*/  BRA `(.L_x_4347) ;  /* 0xffffff1400e07947 */ /* 0x000fea000383ffff */
.L_x_4228:
[----:B----4-:R4:W0:Y:S02]  /*11c50*/  SYNCS.PHASECHK.TRANS64.TRYWAIT P1, [R7+URZ+0x38850], R4 ;  /* 0x03885004070075a7 */ /* 0x010824000802017f */
[----:B0-----:R-:W-:Y:S05]  /*11c60*/  @!P1 NANOSLEEP.SYNCS 0x989680 ;  /* 0x009896800000995d */ /* 0x001fea0003900000 */
[----:B------:R-:W0:Y:S02]  /*11c70*/  @!P1 SYNCS.PHASECHK.TRANS64 P1, [R7+URZ+0x38850], R4 ;  /* 0x03885004070095a7 */ /* 0x000e24000802007f */
[----:B0-----:R-:W-:Y:S05]  /*11c80*/  @!P1 BRA `(.L_x_4228) ;  /* 0xfffffffc00f09947 */ /* 0x001fea000383ffff */
[----:B------:R-:W-:Y:S05]  /*11c90*/  BRA `(.L_x_4227) ;  /* 0xffffff1400ec7947 */ /* 0x000fea000383ffff */
.L_x_4235:
[----:B-1----:R-:W-:-:S04]  /*11ca0*/  IMAD.U32 R4, RZ, RZ, UR5 ;  /* 0x00000005ff047e24 */ /* 0x002fc8000f8e00ff */
[----:B------:R1:W2:Y:S03]  /*11cb0*/  SYNCS.PHASECHK.TRANS64.TRYWAIT P2, [R4+URZ+0x38830], R3 ;  /* 0x03883003040075a7 */ /* 0x0002a6000804017f */
[----:B--2---:R-:W-:Y:S05]  /*11cc0*/  @!P2 NANOSLEEP.SYNCS 0x989680 ;  /* 0x009896800000a95d */ /* 0x004fea0003900000 */
[----:B------:R-:W2:Y:S02]  /*11cd0*/  @!P2 SYNCS.PHASECHK.TRANS64 P2, [R4+URZ+0x38830], R3 ;  /* 0x038830030400a5a7 */ /* 0x000ea4000804007f */
[----:B--2---:R-:W-:Y:S05]  /*11ce0*/  @!P2 BRA `(.L_x_4235) ;  /* 0xfffffffc00eca947 */ /* 0x004fea000383ffff */
[----:B------:R-:W-:Y:S05]  /*11cf0*/  BRA `(.L_x_4234) ;  /* 0xffffff3800607947 */ /* 0x000fea000383ffff */
.L_x_4239:
[----:B-1----:R-:W-:-:S04]  /*11d00*/  IMAD.U32 R4, RZ, RZ, UR5 ;  /* 0x00000005ff047e24 */ /* 0x002fc8000f8e00ff */
[----:B------:R1:W3:Y:S03]  /*11d10*/  SYNCS.PHASECHK.TRANS64.TRYWAIT P2, [R4+URZ+0x38850], R3 ;  /* 0x03885003040075a7 */ /* 0x0002e6000804017f */
[----:B---3--:R-:W-:Y:S05]  /*11d20*/  @!P2 NANOSLEEP.SYNCS 0x989680 ;  /* 0x009896800000a95d */ /* 0x008fea0003900000 */
[----:B------:R-:W3:Y:S02]  /*11d30*/  @!P2 SYNCS.PHASECHK.TRANS64 P2, [R4+URZ+0x38850], R3 ;  /* 0x038850030400a5a7 */ /* 0x000ee4000804007f */
[----:B---3--:R-:W-:Y:S05]  /*11d40*/  @!P2 BRA `(.L_x_4239) ;  /* 0xfffffffc00eca947 */ /* 0x008fea000383ffff */
[----:B------:R-:W-:Y:S05]  /*11d50*/  BRA `(.L_x_4238) ;  /* 0xffffff3800d07947 */ /* 0x000fea000383ffff */
.L_x_4277:
        /* <DEDUP_REMOVED lines=10> */
.L_x_4349:
[----:B------:R-:W-:Y:S05]  /*11e00*/  BSYNC B0 ;  /* 0x0000000000007941 */ /* 0x000fea0003800000 */
.L_x_4348:
[----:B------:R-:W-:Y:S05]  /*11e10*/  BRA `(.L_x_4350) ;  /* 0xffffffb000b47947 */ /* 0x000fea000383ffff */
.L_x_4280:
[----:B0-----:R0:W1:Y:S02]  /*11e20*/  SYNCS.PHASECHK.TRANS64.TRYWAIT P0, [R30+URZ+0x38840], R0 ;  /* 0x038840001e0075a7 */ /* 0x001064000800017f */
[----:B-1----:R-:W-:Y:S05]  /*11e30*/  @!P0 NANOSLEEP.SYNCS 0x989680 ;  /* 0x009896800000895d */ /* 0x002fea0003900000 */
[----:B------:R-:W1:Y:S02]  /*11e40*/  @!P0 SYNCS.PHASECHK.TRANS64 P0, [R30+URZ+0x38840], R0 ;  /* 0x038840001e0085a7 */ /* 0x000e64000800007f */
[----:B-1----:R-:W-:Y:S05]  /*11e50*/  @!P0 BRA `(.L_x_4280) ;  /* 0xfffffffc00f08947 */ /* 0x002fea000383ffff */
[----:B------:R-:W-:Y:S05]  /*11e60*/  BRA `(.L_x_4351) ;  /* 0xffffffb400847947 */ /* 0x000fea000383ffff */
.L_x_4281:
        /* <DEDUP_REMOVED lines=8> */
.L_x_4353:
[----:B------:R-:W-:Y:S05]  /*11ef0*/  BSYNC B0 ;  /* 0x0000000000007941 */ /* 0x000fea0003800000 */
.L_x_4352:
        /* <DEDUP_REMOVED lines=9> */
.L_x_4354:
[----:B------:R-:W-:Y:S02]  /*11f90*/  IMAD.MOV.U32 R13, RZ, RZ, R4 ;  /* 0x000000ffff0d7224 */ /* 0x000fe400078e0004 */
[----:B------:R-:W-:Y:S02]  /*11fa0*/  IMAD.MOV.U32 R12, RZ, RZ, 0x1 ;  /* 0x00000001ff0c7424 */ /* 0x000fe400078e00ff */
[----:B------:R-:W-:-:S07]  /*11fb0*/  IMAD.MOV.U32 R3, RZ, RZ, R14 ;  /* 0x000000ffff037224 */ /* 0x000fce00078e000e */
[----:B------:R-:W-:Y:S05]  /*11fc0*/  WARPSYNC.COLLECTIVE R15, `(.L_x_4355) ;  /* 0x000000000f087348 */ /* 0x000fea0003c00000 */
[----:B------:R0:W1:Y:S02]  /*11fd0*/  SHFL.IDX P6, R14, R13, R12, R11 ;  /* 0x0000000c0d0e7389 */ /* 0x00006400000c000b */
[----:B01----:R-:W-:Y:S01]  /*11fe0*/  ENDCOLLECTIVE ;  /* 0x000000000000791b */ /* 0x003fe20003800000 */
.L_x_4355:
        /* <DEDUP_REMOVED lines=15> */
.L_x_4356:
[----:B------:R-:W-:Y:S02]  /*120e0*/  @P0 IMAD R6, R5, 0x2, R23 ;  /* 0x0000000205060824 */ /* 0x000fe400078e0217 */
[----:B------:R-:W-:Y:S02]  /*120f0*/  IMAD.MOV.U32 R13, RZ, RZ, R4 ;  /* 0x000000ffff0d7224 */ /* 0x000fe400078e0004 */
[----:B------:R-:W-:Y:S02]  /*12100*/  IMAD.MOV.U32 R12, RZ, RZ, 0x2 ;  /* 0x00000002ff0c7424 */ /* 0x000fe400078e00ff */
[----:B------:R-:W-:-:S07]  /*12110*/  IMAD.MOV.U32 R3, RZ, RZ, R14 ;  /* 0x000000ffff037224 */ /* 0x000fce00078e000e */
[----:B------:R-:W-:Y:S05]  /*12120*/  WARPSYNC.COLLECTIVE R15, `(.L_x_4357) ;  /* 0x000000000f087348 */ /* 0x000fea0003c00000 */
[----:B------:R0:W1:Y:S02]  /*12130*/  SHFL.IDX P6, R14, R13, R12, R11 ;  /* 0x0000000c0d0e7389 */ /* 0x00006400000c000b */
[----:B01----:R-:W-:Y:S01]  /*12140*/  ENDCOLLECTIVE ;  /* 0x000000000000791b */ /* 0x003fe20003800000 */
.L_x_4357:
        /* <DEDUP_REMOVED lines=15> */
.L_x_4358:
[----:B------:R-:W-:Y:S02]  /*12240*/  @P0 IMAD R6, R5, 0x2, R23 ;  /* 0x0000000205060824 */ /* 0x000fe400078e0217 */
[----:B------:R-:W-:Y:S02]  /*12250*/  IMAD.MOV.U32 R13, RZ, RZ, R4 ;  /* 0x000000ffff0d7224 */ /* 0x000fe400078e0004 */
[----:B------:R-:W-:Y:S02]  /*12260*/  IMAD.MOV.U32 R12, RZ, RZ, 0x3 ;  /* 0x00000003ff0c7424 */ /* 0x000fe400078e00ff */
[----:B------:R-:W-:-:S07]  /*12270*/  IMAD.MOV.U32 R3, RZ, RZ, R14 ;  /* 0x000000ffff037224 */ /* 0x000fce00078e000e */
[----:B------:R-:W-:Y:S05]  /*12280*/  WARPSYNC.COLLECTIVE R15, `(.L_x_4359) ;  /* 0x000000000f087348 */ /* 0x000fea0003c00000 */
[----:B------:R0:W1:Y:S02]  /*12290*/  SHFL.IDX P6, R14, R13, R12, R11 ;  /* 0x0000000c0d0e7389 */ /* 0x00006400000c000b */
[----:B01----:R-:W-:Y:S01]  /*122a0*/  ENDCOLLECTIVE ;  /* 0x000000000000791b */ /* 0x003fe20003800000 */
.L_x_4359:
        /* <DEDUP_REMOVED lines=10> */
.L_x_4360:
[----:B------:R-:W-:Y:S01]  /*12350*/  @!PT LDS RZ, [RZ] ;  /* 0x00000000fffff984 */ /* 0x000fe20000000800 */
[----:B------:R-:W-:Y:S01]  /*12360*/  @!PT LDS RZ, [RZ] ;  /* 0x00000000fffff984 */ /* 0x000fe20000000800 */
[----:B------:R-:W-:Y:S01]  /*12370*/  @!PT LDS RZ, [RZ] ;  /* 0x00000000fffff984 */ /* 0x000fe20000000800 */
[----:B------:R0:W-:Y:S01]  /*12380*/  @P0 LDGSTS.E.BYPASS.LTC128B.128 [R6+0x23400], desc[UR44][R2.64], !P2 ;  /* 0x2340000002060fae */ /* 0x0001e2000d101d6c */
[----:B------:R-:W-:Y:S01]  /*12390*/  IMAD.MOV.U32 R0, RZ, RZ, R14 ;  /* 0x000000ffff007224 */ /* 0x000fe200078e000e */
[----:B------:R-:W-:Y:S06]  /*123a0*/  BRA `(.L_x_4361) ;  /* 0xffffffb400547947 */ /* 0x000fec000383ffff */
.L_x_4286:
[----:B------:R-:W-:Y:S01]  /*123b0*/  IMAD.MOV.U32 R13, RZ, RZ, R2 ;  /* 0x000000ffff0d7224 */ /* 0x000fe200078e0002 */
[----:B------:R-:W-:Y:S01]  /*123c0*/  LOP3.LUT R22, R22, 0xfffffeff, RZ, 0xc0, !PT ;  /* 0xfffffeff16167812 */ /* 0x000fe200078ec0ff */
        /* <DEDUP_REMOVED lines=8> */
.L_x_4362:
[C---:B------:R-:W-:Y:S01]  /*12450*/  VIADD R6, R17.reuse, 0x10 ;  /* 0x0000001011067836 */ /* 0x040fe20000000000 */
[----:B------:R-:W-:Y:S01]  /*12460*/  ISETP.GE.AND P2, PT, R17, R3, PT ;  /* 0x000000031100720c */ /* 0x000fe20003f46270 */
[----:B------:R-:W-:-:S12]  /*12470*/  IMAD.MOV.U32 R13, RZ, RZ, R0 ;  /* 0x000000ffff0d7224 */ /* 0x000fd800078e0000 */
[----:B------:R-:W-:-:S04]  /*12480*/  @P2 LOP3.LUT R22, R22, 0x100, RZ, 0xfc, !PT ;  /* 0x0000010016162812 */ /* 0x000fc800078efcff */
[----:B------:R-:W-:Y:S01]  /*12490*/  LOP3.LUT R22, R22, 0xffffff7f, RZ, 0xc0, !PT ;  /* 0xffffff7f16167812 */ /* 0x000fe200078ec0ff */
[----:B------:R-:W-:-:S07]  /*124a0*/  IMAD.MOV.U32 R4, RZ, RZ, R14 ;  /* 0x000000ffff047224 */ /* 0x000fce00078e000e */
[----:B------:R-:W-:Y:S05]  /*124b0*/  WARPSYNC.COLLECTIVE R15, `(.L_x_4363) ;  /* 0x000000000f087348 */ /* 0x000fea0003c00000 */
[----:B------:R0:W1:Y:S02]  /*124c0*/  SHFL.IDX P6, R14, R13, R12, R11 ;  /* 0x0000000c0d0e7389 */ /* 0x00006400000c000b */
[----:B01----:R-:W-:Y:S01]  /*124d0*/  ENDCOLLECTIVE ;  /* 0x000000000000791b */ /* 0x003fe20003800000 */
.L_x_4363:
[----:B------:R-:W-:Y:S02]  /*124e0*/  IMAD.MOV.U32 R13, RZ, RZ, R2 ;  /* 0x000000ffff0d7224 */ /* 0x000fe400078e0002 */
[----:B------:R-:W-:Y:S02]  /*124f0*/  IMAD.MOV.U32 R12, RZ, RZ, 0x1 ;  /* 0x00000001ff0c7424 */ /* 0x000fe400078e00ff */
[----:B------:R-:W-:-:S07]  /*12500*/  IMAD.MOV.U32 R5, RZ, RZ, R14 ;  /* 0x000000ffff057224 */ /* 0x000fce00078e000e */
[----:B------:R-:W-:Y:S05]  /*12510*/  WARPSYNC.COLLECTIVE R15, `(.L_x_4364) ;  /* 0x000000000f087348 */ /* 0x000fea0003c00000 */
[----:B------:R0:W1:Y:S02]  /*12520*/  SHFL.IDX P6, R14, R13, R12, R11 ;  /* 0x0000000c0d0e7389 */ /* 0x00006400000c000b */
[----:B01----:R-:W-:Y:S01]  /*12530*/  ENDCOLLECTIVE ;  /* 0x000000000000791b */ /* 0x003fe20003800000 */
.L_x_4364:
        /* <DEDUP_REMOVED lines=15> */
.L_x_4365:
        /* <DEDUP_REMOVED lines=8> */
.L_x_4366:
        /* <DEDUP_REMOVED lines=16> */
.L_x_4367:
[----:B------:R-:W-:Y:S01]  /*127b0*/  @P2 LOP3.LUT R22, R22, 0x40, RZ, 0xfc, !PT ;  /* 0x0000004016162812 */ /* 0x000fe200078efcff */
[----:B------:R-:W-:Y:S02]  /*127c0*/  IMAD.MOV.U32 R13, RZ, RZ, R2 ;  /* 0x000000ffff0d7224 */ /* 0x000fe400078e0002 */
[----:B------:R-:W-:Y:S02]  /*127d0*/  IMAD.MOV.U32 R12, RZ, RZ, 0x3 ;  /* 0x00000003ff0c7424 */ /* 0x000fe400078e00ff */
[----:B------:R-:W-:-:S07]  /*127e0*/  IMAD.MOV.U32 R5, RZ, RZ, R14 ;  /* 0x000000ffff057224 */ /* 0x000fce00078e000e */
[----:B------:R-:W-:Y:S05]  /*127f0*/  WARPSYNC.COLLECTIVE R15, `(.L_x_4368) ;  /* 0x000000000f087348 */ /* 0x000fea0003c00000 */
[----:B------:R0:W1:Y:S02]  /*12800*/  SHFL.IDX P6, R14, R13, R12, R11 ;  /* 0x0000000c0d0e7389 */ /* 0x00006400000c000b */
[----:B01----:R-:W-:Y:S01]  /*12810*/  ENDCOLLECTIVE ;  /* 0x000000000000791b */ /* 0x003fe20003800000 */
.L_x_4368:
        /* <DEDUP_REMOVED lines=14> */
.L_x_4369:
[----:B------:R-:W-:Y:S01]  /*12900*/  IMAD.MOV.U32 R0, RZ, RZ, R14 ;  /* 0x000000ffff007224 */ /* 0x000fe200078e000e */
[----:B------:R-:W-:Y:S06]  /*12910*/  BRA `(.L_x_4370) ;  /* 0xffffffb800607947 */ /* 0x000fec000383ffff */
.L_x_4290:
[----:B------:R-:W-:Y:S01]  /*12920*/  LOP3.LUT R22, R22, 0xff7fffff, RZ, 0xc0, !PT ;  /* 0xff7fffff16167812 */ /* 0x000fe200078ec0ff */
[----:B------:R-:W-:Y:S01]  /*12930*/  BSSY B0, `(.L_x_4371) ;  /* 0x000002e000007945 */ /* 0x000fe20003800000 */
[----:B------:R-:W-:Y:S02]  /*12940*/  IMAD.MOV.U32 R13, RZ, RZ, R6 ;  /* 0x000000ffff0d7224 */ /* 0x000fe400078e0006 */
[----:B------:R-:W-:Y:S01]  /*12950*/  @P2 LOP3.LUT R22, R22, 0x800000, RZ, 0xfc, !PT ;  /* 0x0080000016162812 */ /* 0x000fe200078efcff */
[----:B------:R-:W-:Y:S02]  /*12960*/  IMAD.MOV.U32 R12, RZ, RZ, RZ ;  /* 0x000000ffff0c7224 */ /* 0x000fe400078e00ff */
[----:B------:R-:W-:Y:S01]  /*12970*/  IMAD.MOV.U32 R11, RZ, RZ, 0x181f ;  /* 0x0000181fff0b7424 */ /* 0x000fe200078e00ff */
[----:B------:R-:W-:Y:S01]  /*12980*/  LOP3.LUT R22, R22, 0xffbfffff, RZ, 0xc0, !PT ;  /* 0xffbfffff16167812 */ /* 0x000fe200078ec0ff */
[----:B------:R-:W-:-:S03]  /*12990*/  IMAD.MOV.U32 R15, RZ, RZ, -0x1 ;  /* 0xffffffffff0f7424 */ /* 0x000fc600078e00ff */
[----:B------:R-:W-:-:S04]  /*129a0*/  @P1 LOP3.LUT R22, R22, 0x400000, RZ, 0xfc, !PT ;  /* 0x0040000016161812 */ /* 0x000fc800078efcff */
[C---:B------:R-:W-:Y:S02]  /*129b0*/  LOP3.LUT P1, RZ, R22.reuse, 0x100, RZ, 0xc0, !PT ;  /* 0x0000010016ff7812 */ /* 0x040fe4000782c0ff */
[C---:B------:R-:W-:Y:S02]  /*129c0*/  LOP3.LUT P0, RZ, R22.reuse, 0x80, RZ, 0xc0, !PT ;  /* 0x0000008016ff7812 */ /* 0x040fe4000780c0ff */
[C---:B------:R-:W-:Y:S02]  /*129d0*/  LOP3.LUT P6, RZ, R22.reuse, 0x40, RZ, 0xc0, !PT ;  /* 0x0000004016ff7812 */ /* 0x040fe400078cc0ff */
[----:B------:R-:W-:-:S07]  /*129e0*/  LOP3.LUT R22, R22, 0xffff7fff, RZ, 0xc0, !PT ;  /* 0xffff7fff16167812 */ /* 0x000fce00078ec0ff */
[----:B------:R-:W-:-:S04]  /*129f0*/  @!P1 LOP3.LUT R7, R4, 0x40, RZ, 0xc0, !PT ;  /* 0x0000004004079812 */ /* 0x000fc800078ec0ff */
[----:B------:R-:W-:-:S04]  /*12a00*/  @!P1 SHF.R.U32.HI R7, RZ, 0x2, R7 ;  /* 0x00000002ff079819 */ /* 0x000fc80000011607 */
[----:B------:R-:W-:Y:S02]  /*12a10*/  @!P1 ISETP.NE.U32.AND P2, PT, R7, RZ, PT ;  /* 0x000000ff0700920c */ /* 0x000fe40003f45070 */
[----:B------:R-:W-:-:S04]  /*12a20*/  @!P1 LOP3.LUT R7, R5, 0x80, RZ, 0xc0, !PT ;  /* 0x0000008005079812 */ /* 0x000fc800078ec0ff */
[----:B------:R-:W-:-:S04]  /*12a30*/  @!P1 SHF.R.U32.HI R7, RZ, 0x3, R7 ;  /* 0x00000003ff079819 */ /* 0x000fc80000011607 */
[----:B------:R-:W-:Y:S02]  /*12a40*/  @!P1 ISETP.NE.U32.AND P1, PT, R7, RZ, PT ;  /* 0x000000ff0700920c */ /* 0x000fe40003f25070 */
[----:B------:R-:W-:Y:S02]  /*12a50*/  @!P0 LOP3.LUT R7, R4, 0x40, RZ, 0xc0, !PT ;  /* 0x0000004004078812 */ /* 0x000fe400078ec0ff */
[----:B------:R-:W-:Y:S02]  /*12a60*/  @P2 LOP3.LUT R22, R22, 0x8000, RZ, 0xfc, !PT ;  /* 0x0000800016162812 */ /* 0x000fe400078efcff */
[----:B------:R-:W-:Y:S02]  /*12a70*/  @!P0 SHF.R.U32.HI R7, RZ, 0x2, R7 ;  /* 0x00000002ff078819 */ /* 0x000fe40000011607 */
[C---:B------:R-:W-:Y:S02]  /*12a80*/  LOP3.LUT P2, RZ, R22.reuse, 0x800000, RZ, 0xc0, !PT ;  /* 0x0080000016ff7812 */ /* 0x040fe4000784c0ff */
[----:B------:R-:W-:-:S04]  /*12a90*/  LOP3.LUT R22, R22, 0xffffbfff, RZ, 0xc0, !PT ;  /* 0xffffbfff16167812 */ /* 0x000fc800078ec0ff */
[----:B------:R-:W-:Y:S02]  /*12aa0*/  @P1 LOP3.LUT R22, R22, 0x4000, RZ, 0xfc, !PT ;  /* 0x0000400016161812 */ /* 0x000fe400078efcff */
[----:B------:R-:W-:Y:S02]  /*12ab0*/  @!P0 ISETP.NE.U32.AND P1, PT, R7, RZ, PT ;  /* 0x000000ff0700820c */ /* 0x000fe40003f25070 */
[----:B------:R-:W-:Y:S02]  /*12ac0*/  @!P0 LOP3.LUT R7, R5, 0x80, RZ, 0xc0, !PT ;  /* 0x0000008005078812 */ /* 0x000fe400078ec0ff */
[----:B------:R-:W-:Y:S02]  /*12ad0*/  LOP3.LUT R22, R22, 0xfffbffff, RZ, 0xc0, !PT ;  /* 0xfffbffff16167812 */ /* 0x000fe400078ec0ff */
        /* <DEDUP_REMOVED lines=11> */
[----:B------:R-:W-:-:S07]  /*12b90*/  @!P6 SHF.R.U32.HI R7, RZ, 0x3, R7 ;  /* 0x00000003ff07e819 */ /* 0x000fce0000011607 */
[----:B------:R-:W-:Y:S02]  /*12ba0*/  @P0 LOP3.LUT R22, R22, 0x100000, RZ, 0xfc, !PT ;  /* 0x0010000016160812 */ /* 0x000fe400078efcff */
[----:B------:R-:W-:Y:S02]  /*12bb0*/  @!P6 ISETP.NE.U32.AND P0, PT, R7, RZ, PT ;  /* 0x000000ff0700e20c */ /* 0x000fe40003f05070 */
[----:B------:R-:W-:-:S11]  /*12bc0*/  LOP3.LUT R22, R22, 0xfff7ffff, RZ, 0xc0, !PT ;  /* 0xfff7ffff16167812 */ /* 0x000fd600078ec0ff */
[----:B------:R-:W-:-:S07]  /*12bd0*/  @P0 LOP3.LUT R22, R22, 0x80000, RZ, 0xfc, !PT ;  /* 0x0008000016160812 */ /* 0x000fce00078efcff */
[----:B------:R-:W-:Y:S05]  /*12be0*/  WARPSYNC.COLLECTIVE R15, `(.L_x_4372) ;  /* 0x000000000f087348 */ /* 0x000fea0003c00000 */
[----:B------:R0:W1:Y:S02]  /*12bf0*/  SHFL.IDX P6, R14, R13, R12, R11 ;  /* 0x0000000c0d0e7389 */ /* 0x00006400000c000b */
[----:B01----:R-:W-:Y:S01]  /*12c00*/  ENDCOLLECTIVE ;  /* 0x000000000000791b */ /* 0x003fe20003800000 */
.L_x_4372:
[----:B------:R-:W-:Y:S05]  /*12c10*/  BSYNC B0 ;  /* 0x0000000000007941 */ /* 0x000fea0003800000 */
.L_x_4371:
[----:B------:R-:W-:Y:S01]  /*12c20*/  IMAD.MOV.U32 R13, RZ, RZ, R0 ;  /* 0x000000ffff0d7224 */ /* 0x000fe200078e0000 */
[----:B------:R-:W-:Y:S01]  /*12c30*/  LOP3.LUT R22, R22, 0xbfffffff, RZ, 0xc0, !PT ;  /* 0xbfffffff16167812 */ /* 0x000fe200078ec0ff */
[----:B------:R-:W-:Y:S02]  /*12c40*/  IMAD.MOV.U32 R12, RZ, RZ, RZ ;  /* 0x000000ffff0c7224 */ /* 0x000fe400078e00ff */
[----:B------:R-:W-:Y:S01]  /*12c50*/  IMAD.MOV.U32 R11, RZ, RZ, 0x181f ;  /* 0x0000181fff0b7424 */ /* 0x000fe200078e00ff */
[----:B------:R-:W-:Y:S01]  /*12c60*/  @P2 LOP3.LUT R22, R22, 0x40000000, RZ, 0xfc, !PT ;  /* 0x4000000016162812 */ /* 0x000fe200078efcff */
[----:B------:R-:W-:Y:S02]  /*12c70*/  IMAD.MOV.U32 R15, RZ, RZ, -0x1 ;  /* 0xffffffffff0f7424 */ /* 0x000fe400078e00ff */
[----:B------:R-:W-:Y:S01]  /*12c80*/  IMAD.MOV.U32 R2, RZ, RZ, R14 ;  /* 0x000000ffff027224 */ /* 0x000fe200078e000e */
[----:B------:R-:W-:-:S13]  /*12c90*/  LOP3.LUT P2, RZ, R22, 0x100, RZ, 0xc0, !PT ;  /* 0x0000010016ff7812 */ /* 0x000fda000784c0ff */
[----:B------:R-:W-:Y:S05]  /*12ca0*/  WARPSYNC.COLLECTIVE R15, `(.L_x_4373) ;  /* 0x000000000f087348 */ /* 0x000fea0003c00000 */
[----:B------:R0:W1:Y:S02]  /*12cb0*/  SHFL.IDX P6, R14, R13, R12, R11 ;  /* 0x0000000c0d0e7389 */ /* 0x00006400000c000b */
[----:B01----:R-:W-:Y:S01]  /*12cc0*/  ENDCOLLECTIVE ;  /* 0x000000000000791b */ /* 0x003fe20003800000 */
.L_x_4373:
[----:B------:R-:W-:-:S04]  /*12cd0*/  LOP3.LUT R22, R22, 0xdfffffff, RZ, 0xc0, !PT ;  /* 0xdfffffff16167812 */ /* 0x000fc800078ec0ff */
[----:B------:R-:W-:-:S04]  /*12ce0*/  @P1 LOP3.LUT R22, R22, 0x20000000, RZ, 0xfc, !PT ;  /* 0x2000000016161812 */ /* 0x000fc800078efcff */
[C---:B------:R-:W-:Y:S01]  /*12cf0*/  LOP3.LUT P1, RZ, R22.reuse, 0x800, RZ, 0xc0, !PT ;  /* 0x0000080016ff7812 */ /* 0x040fe2000782c0ff */
[----:B------:R-:W-:Y:S02]  /*12d00*/  IMAD.MOV.U32 R13, RZ, RZ, R6 ;  /* 0x000000ffff0d7224 */ /* 0x000fe400078e0006 */
[----:B------:R-:W-:Y:S01]  /*12d10*/  IMAD.MOV.U32 R12, RZ, RZ, 0x1 ;  /* 0x00000001ff0c7424 */ /* 0x000fe200078e00ff */
[C---:B------:R-:W-:Y:S01]  /*12d20*/  LOP3.LUT P6, RZ, R22.reuse, 0x4000, RZ, 0xc0, !PT ;  /* 0x0000400016ff7812 */ /* 0x040fe200078cc0ff */
[----:B------:R-:W-:Y:S01]  /*12d30*/  IMAD.MOV.U32 R3, RZ, RZ, R14 ;  /* 0x000000ffff037224 */ /* 0x000fe200078e000e */
[----:B------:R-:W-:-:S04]  /*12d40*/  LOP3.LUT R22, R22, 0xefffffff, RZ, 0xc0, !PT ;  /* 0xefffffff16167812 */ /* 0x000fc800078ec0ff */
[----:B------:R-:W-:-:S05]  /*12d50*/  @!P2 LEA R3, P0, R8, R3, 0x1 ;  /* 0x000000030803a211 */ /* 0x000fca00078008ff */
[----:B------:R-:W-:Y:S02]  /*12d60*/  @!P2 IMAD.X R2, RZ, RZ, R2, P0 ;  /* 0x000000ffff02a224 */ /* 0x000fe400000e0602 */
[----:B------:R-:W-:-:S04]  /*12d70*/  @P6 LOP3.LUT R22, R22, 0x10000000, RZ, 0xfc, !PT ;  /* 0x1000000016166812 */ /* 0x000fc800078efcff */
[C---:B------:R-:W-:Y:S02]  /*12d80*/  LOP3.LUT P0, RZ, R22.reuse, 0x100, RZ, 0xc0, !PT ;  /* 0x0000010016ff7812 */ /* 0x040fe4000780c0ff */
[C---:B------:R-:W-:Y:S02]  /*12d90*/  LOP3.LUT P6, RZ, R22.reuse, 0x8000, RZ, 0xc0, !PT ;  /* 0x0000800016ff7812 */ /* 0x040fe400078cc0ff */
[----:B------:R-:W-:-:S09]  /*12da0*/  LOP3.LUT P2, RZ, R22, 0x40000000, RZ, 0xc0, !PT ;  /* 0x4000000016ff7812 */ /* 0x000fd2000784c0ff */
[----:B------:R-:W-:-:S04]  /*12db0*/  @!P0 LOP3.LUT R3, R3, R2, RZ, 0x3c, !PT ;  /* 0x0000000203038212 */ /* 0x000fc800078e3cff */
[----:B------:R-:W-:-:S04]  /*12dc0*/  @!P0 LOP3.LUT R2, R3, R2, RZ, 0x3c, !PT ;  /* 0x0000000203028212 */ /* 0x000fc800078e3cff */
[----:B------:R-:W-:-:S05]  /*12dd0*/  @!P0 LOP3.LUT R3, R3, R2, RZ, 0x3c, !PT ;  /* 0x0000000203038212 */ /* 0x000fca00078e3cff */
[----:B------:R-:W-:Y:S01]  /*12de0*/  @!PT LDS RZ, [RZ] ;  /* 0x00000000fffff984 */ /* 0x000fe20000000800 */
[----:B------:R-:W-:Y:S01]  /*12df0*/  @!PT LDS RZ, [RZ] ;  /* 0x00000000fffff984 */ /* 0x000fe20000000800 */
[----:B------:R-:W-:Y:S01]  /*12e00*/  @!PT LDS RZ, [RZ] ;  /* 0x00000000fffff984 */ /* 0x000fe20000000800 */
[----:B------:R0:W-:Y:S01]  /*12e10*/  @!P0 LDGSTS.E.BYPASS.LTC128B.128 [R25+0x26400], desc[UR44][R2.64], !P1 ;  /* 0x2640000002198fae */ /* 0x0001e2000c901d6c */
[C---:B------:R-:W-:Y:S02]  /*12e20*/  LOP3.LUT P1, RZ, R22.reuse, 0x20000000, RZ, 0xc0, !PT ;  /* 0x2000000016ff7812 */ /* 0x040fe4000782c0ff */
[----:B------:R-:W-:Y:S01]  /*12e30*/  LOP3.LUT R22, R22, 0xfbffffff, RZ, 0xc0, !PT ;  /* 0xfbffffff16167812 */ /* 0x000fe200078ec0ff */
[----:B------:R0:W-:Y:S03]  /*12e40*/  @!P0 LDGSTS.E.BYPASS.LTC128B.128 [R25+0x28400], desc[UR44][R2.64+0x80], !P5 ;  /* 0x2840008002198fae */ /* 0x0001e6000e901d6c */
[----:B------:R-:W-:Y:S01]  /*12e50*/  @P5 LOP3.LUT R22, R22, 0x4000000, RZ, 0xfc, !PT ;  /* 0x0400000016165812 */ /* 0x000fe200078efcff */
[----:B------:R0:W-:Y:S03]  /*12e60*/  @!P0 LDGSTS.E.BYPASS.LTC128B.128 [R25+0x2a400], desc[UR44][R2.64+0x100], !P4 ;  /* 0x2a40010002198fae */ /* 0x0001e6000e101d6c */
[C---:B------:R-:W-:Y:S01]  /*12e70*/  LOP3.LUT P5, RZ, R22.reuse, 0x800, RZ, 0xc0, !PT ;  /* 0x0000080016ff7812 */ /* 0x040fe200078ac0ff */
[----:B------:R0:W-:Y:S01]  /*12e80*/  @!P0 LDGSTS.E.BYPASS.LTC128B.128 [R25+0x2c400], desc[UR44][R2.64+0x180], !P3 ;  /* 0x2c40018002198fae */ /* 0x0001e2000d901d6c */
[----:B------:R-:W-:-:S03]  /*12e90*/  LOP3.LUT R22, R22, 0xf7ffffff, RZ, 0xc0, !PT ;  /* 0xf7ffffff16167812 */ /* 0x000fc600078ec0ff */
[----:B------:R0:W-:Y:S04]  /*12ea0*/  @!P0 LDGSTS.E.BYPASS.LTC128B.128 [R25+0x2e400], desc[UR44][R2.64+0x200], !P2 ;  /* 0x2e40020002198fae */ /* 0x0001e8000d101d6c */
[----:B------:R0:W-:Y:S04]  /*12eb0*/  @!P0 LDGSTS.E.BYPASS.LTC128B.128 [R25+0x30400], desc[UR44][R2.64+0x280], !P1 ;  /* 0x3040028002198fae */ /* 0x0001e8000c901d6c */
[----:B------:R-:W-:Y:S01]  /*12ec0*/  @P5 LOP3.LUT R22, R22, 0x8000000, RZ, 0xfc, !PT ;  /* 0x0800000016165812 */ /* 0x000fe200078efcff */
[----:B------:R0:W-:Y:S03]  /*12ed0*/  @!P0 LDGSTS.E.BYPASS.LTC128B.128 [R25+0x32400], desc[UR44][R2.64+0x300], P6 ;  /* 0x3240030002198fae */ /* 0x0001e6000b101d6c */
[----:B------:R-:W-:-:S02]  /*12ee0*/  LOP3.LUT P6, RZ, R22, 0x10000000, RZ, 0xc0, !PT ;  /* 0x1000000016ff7812 */ /* 0x000fc400078cc0ff */
[----:B------:R-:W-:-:S11]  /*12ef0*/  LOP3.LUT P5, RZ, R22, 0x80, RZ, 0xc0, !PT ;  /* 0x0000008016ff7812 */ /* 0x000fd600078ac0ff */
[----:B------:R0:W-:Y:S02]  /*12f00*/  @!P0 LDGSTS.E.BYPASS.LTC128B.128 [R25+0x34400], desc[UR44][R2.64+0x380], P6 ;  /* 0x3440038002198fae */ /* 0x0001e4000b101d6c */
[----:B0-----:R-:W-:Y:S05]  /*12f10*/  WARPSYNC.COLLECTIVE R15, `(.L_x_4374) ;  /* 0x000000000f087348 */ /* 0x001fea0003c00000 */
[----:B------:R1:W2:Y:S02]  /*12f20*/  SHFL.IDX P6, R14, R13, R12, R11 ;  /* 0x0000000c0d0e7389 */ /* 0x0002a400000c000b */
[----:B012---:R-:W-:Y:S01]  /*12f30*/  ENDCOLLECTIVE ;  /* 0x000000000000791b */ /* 0x007fe20003800000 */
.L_x_4374:
[----:B------:R-:W-:Y:S02]  /*12f40*/  IMAD.MOV.U32 R13, RZ, RZ, R0 ;  /* 0x000000ffff0d7224 */ /* 0x000fe400078e0000 */
[----:B------:R-:W-:-:S07]  /*12f50*/  IMAD.MOV.U32 R7, RZ, RZ, R14 ;  /* 0x000000ffff077224 */ /* 0x000fce00078e000e */
[----:B------:R-:W-:Y:S05]  /*12f60*/  WARPSYNC.COLLECTIVE R15, `(.L_x_4375) ;  /* 0x000000000f087348 */ /* 0x000fea0003c00000 */
[----:B------:R0:W1:Y:S02]  /*12f70*/  SHFL.IDX P6, R14, R13, R12, R11 ;  /* 0x0000000c0d0e7389 */ /* 0x00006400000c000b */
[----:B01----:R-:W-:Y:S01]  /*12f80*/  ENDCOLLECTIVE ;  /* 0x000000000000791b */ /* 0x003fe20003800000 */
.L_x_4375:
        /* <DEDUP_REMOVED lines=10> */
[----:B------:R-:W-:-:S11]  /*13030*/  LOP3.LUT P6, RZ, R22, 0x40000, RZ, 0xc0, !PT ;  /* 0x0004000016ff7812 */ /* 0x000fd600078cc0ff */
[----:B------:R-:W-:Y:S01]  /*13040*/  @!PT LDS RZ, [RZ] ;  /* 0x00000000fffff984 */ /* 0x000fe20000000800 */
[----:B------:R-:W-:Y:S01]  /*13050*/  @!PT LDS RZ, [RZ] ;  /* 0x00000000fffff984 */ /* 0x000fe20000000800 */
[----:B------:R-:W-:Y:S01]  /*13060*/  @!PT LDS RZ, [RZ] ;  /* 0x00000000fffff984 */ /* 0x000fe20000000800 */
[----:B------:R0:W-:Y:S01]  /*13070*/  @!P0 LDGSTS.E.BYPASS.LTC128B.128 [R25+0x26c00], desc[UR44][R2.64], !P5 ;  /* 0x26c0000002198fae */ /* 0x0001e2000e901d6c */
[C---:B------:R-:W-:Y:S02]  /*13080*/  LOP3.LUT P5, RZ, R22.reuse, 0x4000000, RZ, 0xc0, !PT ;  /* 0x0400000016ff7812 */ /* 0x040fe400078ac0ff */
[----:B------:R-:W-:-:S11]  /*13090*/  LOP3.LUT R22, R22, 0xff7fffff, RZ, 0xc0, !PT ;  /* 0xff7fffff16167812 */ /* 0x000fd600078ec0ff */
        /* <DEDUP_REMOVED lines=8> */
[----:B------:R0:W-:Y:S03]  /*13120*/  @!P0 LDGSTS.E.BYPASS.LTC128B.128 [R25+0x30c00], desc[UR44][R2.64+0x280], !P1 ;  /* 0x30c0028002198fae */ /* 0x0001e6000c901d6c */
[C---:B------:R-:W-:Y:S01]  /*13130*/  LOP3.LUT P5, RZ, R22.reuse, 0x40, RZ, 0xc0, !PT ;  /* 0x0000004016ff7812 */ /* 0x040fe200078ac0ff */
[----:B------:R0:W-:Y:S01]  /*13140*/  @!P0 LDGSTS.E.BYPASS.LTC128B.128 [R25+0x32c00], desc[UR44][R2.64+0x300], P6 ;  /* 0x32c0030002198fae */ /* 0x0001e2000b101d6c */
[----:B------:R-:W-:-:S13]  /*13150*/  LOP3.LUT P6, RZ, R22, 0x2000000, RZ, 0xc0, !PT ;  /* 0x0200000016ff7812 */ /* 0x000fda00078cc0ff */
[----:B------:R0:W-:Y:S02]  /*13160*/  @!P0 LDGSTS.E.BYPASS.LTC128B.128 [R25+0x34c00], desc[UR44][R2.64+0x380], P6 ;  /* 0x34c0038002198fae */ /* 0x0001e4000b101d6c */
[----:B0-----:R-:W-:Y:S05]  /*13170*/  WARPSYNC.COLLECTIVE R15, `(.L_x_4376) ;  /* 0x000000000f087348 */ /* 0x001fea0003c00000 */
[----:B------:R1:W2:Y:S02]  /*13180*/  SHFL.IDX P6, R14, R13, R12, R11 ;  /* 0x0000000c0d0e7389 */ /* 0x0002a400000c000b */
[----:B012---:R-:W-:Y:S01]  /*13190*/  ENDCOLLECTIVE ;  /* 0x000000000000791b */ /* 0x007fe20003800000 */
.L_x_4376:
[----:B------:R-:W-:Y:S02]  /*131a0*/  IMAD.MOV.U32 R13, RZ, RZ, R0 ;  /* 0x000000ffff0d7224 */ /* 0x000fe400078e0000 */
[----:B------:R-:W-:-:S07]  /*131b0*/  IMAD.MOV.U32 R7, RZ, RZ, R14 ;  /* 0x000000ffff077224 */ /* 0x000fce00078e000e */
[----:B------:R-:W-:Y:S05]  /*131c0*/  WARPSYNC.COLLECTIVE R15, `(.L_x_4377) ;  /* 0x000000000f087348 */ /* 0x000fea0003c00000 */
[----:B------:R0:W1:Y:S02]  /*131d0*/  SHFL.IDX P6, R14, R13, R12, R11 ;  /* 0x0000000c0d0e7389 */ /* 0x00006400000c000b */
[----:B01----:R-:W-:Y:S01]  /*131e0*/  ENDCOLLECTIVE ;  /* 0x000000000000791b */ /* 0x003fe20003800000 */
.L_x_4377:
        /* <DEDUP_REMOVED lines=15> */
[----:B------:R-:W-:-:S13]  /*132e0*/  LOP3.LUT P5, RZ, R22, 0x800000, RZ, 0xc0, !PT ;  /* 0x0080000016ff7812 */ /* 0x000fda00078ac0ff */
[----:B------:R0:W-:Y:S04]  /*132f0*/  @!P0 LDGSTS.E.BYPASS.LTC128B.128 [R25+0x29400], desc[UR44][R2.64+0x80], !P5 ;  /* 0x2940008002198fae */ /* 0x0001e8000e901d6c */
[----:B------:R0:W-:Y:S04]  /*13300*/  @!P0 LDGSTS.E.BYPASS.LTC128B.128 [R25+0x2b400], desc[UR44][R2.64+0x100], !P4 ;  /* 0x2b40010002198fae */ /* 0x0001e8000e101d6c */
[----:B------:R0:W-:Y:S04]  /*13310*/  @!P0 LDGSTS.E.BYPASS.LTC128B.128 [R25+0x2d400], desc[UR44][R2.64+0x180], !P3 ;  /* 0x2d40018002198fae */ /* 0x0001e8000d901d6c */
[----:B------:R0:W-:Y:S04]  /*13320*/  @!P0 LDGSTS.E.BYPASS.LTC128B.128 [R25+0x2f400], desc[UR44][R2.64+0x200], !P2 ;  /* 0x2f40020002198fae */ /* 0x0001e8000d101d6c */
[----:B------:R0:W-:Y:S04]  /*13330*/  @!P0 LDGSTS.E.BYPASS.LTC128B.128 [R25+0x31400], desc[UR44][R2.64+0x280], !P1 ;  /* 0x3140028002198fae */ /* 0x0001e8000c901d6c */
[----:B------:R0:W-:Y:S01]  /*13340*/  @!P0 LDGSTS.E.BYPASS.LTC128B.128 [R25+0x33400], desc[UR44][R2.64+0x300], P6 ;  /* 0x3340030002198fae */ /* 0x0001e2000b101d6c */
[----:B------:R-:W-:-:S13]  /*13350*/  LOP3.LUT P6, RZ, R22, 0x400000, RZ, 0xc0, !PT ;  /* 0x0040000016ff7812 */ /* 0x000fda00078cc0ff */
[----:B------:R0:W-:Y:S02]  /*13360*/  @!P0 LDGSTS.E.BYPASS.LTC128B.128 [R25+0x35400], desc[UR44][R2.64+0x380], P6 ;  /* 0x3540038002198fae */ /* 0x0001e4000b101d6c */
[----:B0-----:R-:W-:Y:S05]  /*13370*/  WARPSYNC.COLLECTIVE R15, `(.L_x_4378) ;  /* 0x000000000f087348 */ /* 0x001fea0003c00000 */
[----:B------:R1:W2:Y:S02]  /*13380*/  SHFL.IDX P6, R14, R13, R12, R11 ;  /* 0x0000000c0d0e7389 */ /* 0x0002a400000c000b */
[----:B012---:R-:W-:Y:S01]  /*13390*/  ENDCOLLECTIVE ;  /* 0x000000000000791b */ /* 0x007fe20003800000 */
.L_x_4378:
[----:B------:R-:W-:Y:S02]  /*133a0*/  IMAD.MOV.U32 R13, RZ, RZ, R0 ;  /* 0x000000ffff0d7224 */ /* 0x000fe400078e0000 */
[----:B------:R-:W-:-:S07]  /*133b0*/  IMAD.MOV.U32 R6, RZ, RZ, R14 ;  /* 0x000000ffff067224 */ /* 0x000fce00078e000e */
[----:B------:R-:W-:Y:S05]  /*133c0*/  WARPSYNC.COLLECTIVE R15, `(.L_x_4379) ;  /* 0x000000000f087348 */ /* 0x000fea0003c00000 */
[----:B------:R0:W1:Y:S02]  /*133d0*/  SHFL.IDX P6, R14, R13, R12, R11 ;  /* 0x0000000c0d0e7389 */ /* 0x00006400000c000b */
[----:B01----:R-:W-:Y:S01]  /*133e0*/  ENDCOLLECTIVE ;  /* 0x000000000000791b */ /* 0x003fe20003800000 */
.L_x_4379:
[----:B------:R-:W-:Y:S01]  /*133f0*/  IMAD.MOV.U32 R0, RZ, RZ, R14 ;  /* 0x000000ffff007224 */ /* 0x000fe200078e000e */
[----:B------:R-:W-:Y:S06]  /*13400*/  BRA `(.L_x_4380) ;  /* 0xffffffb800d87947 */ /* 0x000fec000383ffff */
.L_x_4295:
[----:B0-----:R0:W1:Y:S02]  /*13410*/  SYNCS.PHASECHK.TRANS64.TRYWAIT P0, [R23+URZ+0x38820], R0 ;  /* 0x03882000170075a7 */ /* 0x001064000800017f */
[----:B-1----:R-:W-:Y:S05]  /*13420*/  @!P0 NANOSLEEP.SYNCS 0x989680 ;  /* 0x009896800000895d */ /* 0x002fea0003900000 */
[----:B------:R-:W1:Y:S02]  /*13430*/  @!P0 SYNCS.PHASECHK.TRANS64 P0, [R23+URZ+0x38820], R0 ;  /* 0x03882000170085a7 */ /* 0x000e64000800007f */
[----:B-1----:R-:W-:Y:S05]  /*13440*/  @!P0 BRA `(.L_x_4295) ;  /* 0xfffffffc00f08947 */ /* 0x002fea000383ffff */
[----:B------:R-:W-:Y:S05]  /*13450*/  BRA `(.L_x_4381) ;  /* 0xffffffbc00747947 */ /* 0x000fea000383ffff */
.L_x_4298:
[----:B0-----:R0:W1:Y:S02]  /*13460*/  SYNCS.PHASECHK.TRANS64.TRYWAIT P0, [R30+URZ+0x38860], R0 ;  /* 0x038860001e0075a7 */ /* 0x001064000800017f */
[----:B-1----:R-:W-:Y:S05]  /*13470*/  @!P0 NANOSLEEP.SYNCS 0x989680 ;  /* 0x009896800000895d */ /* 0x002fea0003900000 */
[----:B------:R-:W1:Y:S02]  /*13480*/  @!P0 SYNCS.PHASECHK.TRANS64 P0, [R30+URZ+0x38860], R0 ;  /* 0x038860001e0085a7 */ /* 0x000e64000800007f */
[----:B-1----:R-:W-:Y:S05]  /*13490*/  @!P0 BRA `(.L_x_4298) ;  /* 0xfffffffc00f08947 */ /* 0x002fea000383ffff */
[----:B------:R-:W-:Y:S05]  /*134a0*/  BRA `(.L_x_4382) ;  /* 0xffffffbc00847947 */ /* 0x000fea000383ffff */
.L_x_4299:
        /* <DEDUP_REMOVED lines=8> */
.L_x_4384:
[----:B------:R-:W-:Y:S05]  /*13530*/  BSYNC B0 ;  /* 0x0000000000007941 */ /* 0x000fea0003800000 */
.L_x_4383:
[----:B------:R-:W0:Y:S01]  /*13540*/  S2R R7, SR_TID.X ;  /* 0x0000000000077919 */ /* 0x000e220000002100 */
[----:B------:R-:W-:Y:S01]  /*13550*/  IMAD.MOV.U32 R13, RZ, RZ, R4 ;  /* 0x000000ffff0d7224 */ /* 0x000fe200078e0004 */
[C---:B------:R-:W-:Y:S01]  /*13560*/  LOP3.LUT P5, RZ, R31.reuse, 0x2, RZ, 0xc0, !PT ;  /* 0x000000021fff7812 */ /* 0x040fe200078ac0ff */
[----:B------:R-:W-:Y:S01]  /*13570*/  IMAD.MOV.U32 R12, RZ, RZ, RZ ;  /* 0x000000ffff0c7224 */ /* 0x000fe200078e00ff */
[C---:B------:R-:W-:Y:S01]  /*13580*/  LOP3.LUT P4, RZ, R31.reuse, 0x4, RZ, 0xc0, !PT ;  /* 0x000000041fff7812 */ /* 0x040fe2000788c0ff */
[----:B------:R-:W-:Y:S01]  /*13590*/  IMAD.MOV.U32 R11, RZ, RZ, 0x181f ;  /* 0x0000181fff0b7424 */ /* 0x000fe200078e00ff */
[C---:B------:R-:W-:Y:S01]  /*135a0*/  LOP3.LUT P3, RZ, R31.reuse, 0x8, RZ, 0xc0, !PT ;  /* 0x000000081fff7812 */ /* 0x040fe2000786c0ff */
[----:B------:R-:W-:Y:S01]  /*135b0*/  IMAD.MOV.U32 R15, RZ, RZ, -0x1 ;  /* 0xffffffffff0f7424 */ /* 0x000fe200078e00ff */
[----:B------:R-:W-:Y:S01]  /*135c0*/  LOP3.LUT P2, RZ, R31, 0x10, RZ, 0xc0, !PT ;  /* 0x000000101fff7812 */ /* 0x000fe2000784c0ff */
[----:B------:R-:W-:Y:S01]  /*135d0*/  IMAD.MOV.U32 R3, RZ, RZ, R14 ;  /* 0x000000ffff037224 */ /* 0x000fe200078e000e */
[----:B------:R-:W-:Y:S01]  /*135e0*/  LOP3.LUT R22, R22, 0xffffffbf, RZ, 0xc0, !PT ;  /* 0xffffffbf16167812 */ /* 0x000fe200078ec0ff */
[----:B------:R-:W-:-:S10]  /*135f0*/  IMAD R5, R5, 0x2, R23 ;  /* 0x0000000205057824 */ /* 0x000fd400078e0217 */
[----:B0-----:R-:W-:Y:S05]  /*13600*/  WARPSYNC.COLLECTIVE R15, `(.L_x_4385) ;  /* 0x000000000f087348 */ /* 0x001fea0003c00000 */
[----:B------:R1:W2:Y:S02]  /*13610*/  SHFL.IDX P6, R14, R13, R12, R11 ;  /* 0x0000000c0d0e7389 */ /* 0x0002a400000c000b */
[----:B012---:R-:W-:Y:S01]  /*13620*/  ENDCOLLECTIVE ;  /* 0x000000000000791b */ /* 0x007fe20003800000 */
.L_x_4385:
        /* <DEDUP_REMOVED lines=8> */
[----:B------:R-:W-:Y:S02]  /*136b0*/  ISETP.NE.U32.AND P1, PT, R7, 0x1, PT ;  /* 0x000000010700780c */ /* 0x000fe40003f25070 */
[----:B------:R-:W-:Y:S01]  /*136c0*/  PRMT R7, R31, 0x8880, RZ ;  /* 0x000088801f077816 */ /* 0x000fe200000000ff */
        /* <DEDUP_REMOVED lines=8> */
[----:B------:R-:W-:Y:S02]  /*13750*/  ISETP.LT.OR P0, PT, R27, 0x1, !P5 ;  /* 0x000000011b00780c */ /* 0x000fe40006f01670 */
[----:B------:R-:W-:-:S11]  /*13760*/  LOP3.LUT R22, R22, 0xffffff7f, RZ, 0xc0, !PT ;  /* 0xffffff7f16167812 */ /* 0x000fd600078ec0ff */
        /* <DEDUP_REMOVED lines=10> */
[----:B------:R-:W-:-:S13]  /*13810*/  ISETP.LT.OR P6, PT, R27, 0x1, !P0 ;  /* 0x000000011b00780c */ /* 0x000fda00047c1670 */
[----:B------:R0:W-:Y:S01]  /*13820*/  LDGSTS.E.BYPASS.LTC128B.128 [R5+0xc400], desc[UR44][R2.64+0x300], !P6 ;  /* 0x0c40030002057fae */ /* 0x0001e2000f101d6c */
[----:B------:R-:W-:-:S13]  /*13830*/  ISETP.GT.AND P6, PT, R7, -0x1, PT ;  /* 0xffffffff0700780c */ /* 0x000fda0003fc4270 */
[----:B------:R-:W-:Y:S02]  /*13840*/  @P6 LOP3.LUT R22, R22, 0x80, RZ, 0xfc, !PT ;  /* 0x0000008016166812 */ /* 0x000fe400078efcff */
[----:B------:R-:W-:-:S13]  /*13850*/  ISETP.LT.OR P6, PT, R27, 0x1, P6 ;  /* 0x000000011b00780c */ /* 0x000fda00037c1670 */
[----:B------:R0:W-:Y:S02]  /*13860*/  LDGSTS.E.BYPASS.LTC128B.128 [R5+0xe400], desc[UR44][R2.64+0x380], !P6 ;  /* 0x0e40038002057fae */ /* 0x0001e4000f101d6c */
[----:B0-----:R-:W-:Y:S05]  /*13870*/  WARPSYNC.COLLECTIVE R15, `(.L_x_4386) ;  /* 0x000000000f087348 */ /* 0x001fea0003c00000 */
[----:B------:R1:W2:Y:S02]  /*13880*/  SHFL.IDX P6, R14, R13, R12, R11 ;  /* 0x0000000c0d0e7389 */ /* 0x0002a400000c000b */
[----:B012---:R-:W-:Y:S01]  /*13890*/  ENDCOLLECTIVE ;  /* 0x000000000000791b */ /* 0x007fe20003800000 */
.L_x_4386:
[----:B------:R-:W-:Y:S02]  /*138a0*/  IMAD.MOV.U32 R13, RZ, RZ, R4 ;  /* 0x000000ffff0d7224 */ /* 0x000fe400078e0004 */
[----:B------:R-:W-:-:S07]  /*138b0*/  IMAD.MOV.U32 R3, RZ, RZ, R14 ;  /* 0x000000ffff037224 */ /* 0x000fce00078e000e */
[----:B------:R-:W-:Y:S05]  /*138c0*/  WARPSYNC.COLLECTIVE R15, `(.L_x_4387) ;  /* 0x000000000f087348 */ /* 0x000fea0003c00000 */
[----:B------:R0:W1:Y:S02]  /*138d0*/  SHFL.IDX P6, R14, R13, R12, R11 ;  /* 0x0000000c0d0e7389 */ /* 0x00006400000c000b */
[----:B01----:R-:W-:Y:S01]  /*138e0*/  ENDCOLLECTIVE ;  /* 0x000000000000791b */ /* 0x003fe20003800000 */
.L_x_4387:
        /* <DEDUP_REMOVED lines=29> */
.L_x_4388:
[----:B------:R-:W-:Y:S01]  /*13ac0*/  IMAD.MOV.U32 R13, RZ, RZ, R4 ;  /* 0x000000ffff0d7224 */ /* 0x000fe200078e0004 */
[----:B------:R-:W-:-:S07]  /*13ad0*/  MOV R7, R14 ;  /* 0x0000000e00077202 */ /* 0x000fce0000000f00 */
[----:B------:R-:W-:Y:S05]  /*13ae0*/  WARPSYNC.COLLECTIVE R15, `(.L_x_4389) ;  /* 0x000000000f087348 */ /* 0x000fea0003c00000 */
[----:B------:R0:W1:Y:S02]  /*13af0*/  SHFL.IDX P6, R14, R13, R12, R11 ;  /* 0x0000000c0d0e7389 */ /* 0x00006400000c000b */
[----:B01----:R-:W-:Y:S01]  /*13b00*/  ENDCOLLECTIVE ;  /* 0x000000000000791b */ /* 0x003fe20003800000 */
.L_x_4389:
        /* <DEDUP_REMOVED lines=29> */
.L_x_4390:
[----:B------:R-:W-:Y:S02]  /*13ce0*/  IMAD.MOV.U32 R13, RZ, RZ, R4 ;  /* 0x000000ffff0d7224 */ /* 0x000fe400078e0004 */
[----:B------:R-:W-:-:S07]  /*13cf0*/  IMAD.MOV.U32 R6, RZ, RZ, R14 ;  /* 0x000000ffff067224 */ /* 0x000fce00078e000e */
[----:B------:R-:W-:Y:S05]  /*13d00*/  WARPSYNC.COLLECTIVE R15, `(.L_x_4391) ;  /* 0x000000000f087348 */ /* 0x000fea0003c00000 */
[----:B------:R0:W1:Y:S02]  /*13d10*/  SHFL.IDX P6, R14, R13, R12, R11 ;  /* 0x0000000c0d0e7389 */ /* 0x00006400000c000b */
[----:B01----:R-:W-:Y:S01]  /*13d20*/  ENDCOLLECTIVE ;  /* 0x000000000000791b */ /* 0x003fe20003800000 */
.L_x_4391:
[----:B------:R-:W-:Y:S01]  /*13d30*/  IMAD.MOV.U32 R2, RZ, RZ, R14 ;  /* 0x000000ffff027224 */ /* 0x000fe200078e000e */
[----:B------:R-:W-:Y:S06]  /*13d40*/  BRA `(.L_x_4392) ;  /* 0xffffffbc00187947 */ /* 0x000fec000383ffff */
.L_x_4306:
[----:B0-----:R0:W1:Y:S02]  /*13d50*/  SYNCS.PHASECHK.TRANS64.TRYWAIT P0, [R6+URZ+0x38840], R17 ;  /* 0x03884011060075a7 */ /* 0x001064000800017f */
[----:B-1----:R-:W-:Y:S05]  /*13d60*/  @!P0 NANOSLEEP.SYNCS 0x989680 ;  /* 0x009896800000895d */ /* 0x002fea0003900000 */
[----:B------:R-:W1:Y:S02]  /*13d70*/  @!P0 SYNCS.PHASECHK.TRANS64 P0, [R6+URZ+0x38840], R17 ;  /* 0x03884011060085a7 */ /* 0x000e64000800007f */
[----:B-1----:R-:W-:Y:S05]  /*13d80*/  @!P0 BRA `(.L_x_4306) ;  /* 0xfffffffc00f08947 */ /* 0x002fea000383ffff */
[----:B------:R-:W-:Y:S05]  /*13d90*/  BRA `(.L_x_4393) ;  /* 0xffffffc000b07947 */ /* 0x000fea000383ffff */
.L_x_4307:
        /* <DEDUP_REMOVED lines=8> */
.L_x_4395:
[----:B------:R-:W-:Y:S05]  /*13e20*/  BSYNC B1 ;  /* 0x0000000000017941 */ /* 0x000fea0003800000 */
.L_x_4394:
        /* <DEDUP_REMOVED lines=9> */
.L_x_4396:
[----:B------:R-:W-:Y:S02]  /*13ec0*/  IMAD.MOV.U32 R13, RZ, RZ, R27 ;  /* 0x000000ffff0d7224 */ /* 0x000fe400078e001b */
[----:B------:R-:W-:Y:S02]  /*13ed0*/  IMAD.MOV.U32 R12, RZ, RZ, 0x1 ;  /* 0x00000001ff0c7424 */ /* 0x000fe400078e00ff */
[----:B------:R-:W-:-:S07]  /*13ee0*/  IMAD.MOV.U32 R2, RZ, RZ, R14 ;  /* 0x000000ffff027224 */ /* 0x000fce00078e000e */
[----:B------:R-:W-:Y:S05]  /*13ef0*/  WARPSYNC.COLLECTIVE R15, `(.L_x_4397) ;  /* 0x000000000f087348 */ /* 0x000fea0003c00000 */
[----:B------:R0:W1:Y:S02]  /*13f00*/  SHFL.IDX P6, R14, R13, R12, R11 ;  /* 0x0000000c0d0e7389 */ /* 0x00006400000c000b */
[----:B01----:R-:W-:Y:S01]  /*13f10*/  ENDCOLLECTIVE ;  /* 0x000000000000791b */ /* 0x003fe20003800000 */
.L_x_4397:
        /* <DEDUP_REMOVED lines=11> */
.L_x_4398:
[----:B------:R-:W-:Y:S02]  /*13fd0*/  IMAD.MOV.U32 R13, RZ, RZ, R27 ;  /* 0x000000ffff0d7224 */ /* 0x000fe400078e001b */
[----:B------:R-:W-:Y:S02]  /*13fe0*/  IMAD.MOV.U32 R12, RZ, RZ, 0x2 ;  /* 0x00000002ff0c7424 */ /* 0x000fe400078e00ff */
[----:B------:R-:W-:-:S07]  /*13ff0*/  IMAD.MOV.U32 R2, RZ, RZ, R14 ;  /* 0x000000ffff027224 */ /* 0x000fce00078e000e */
[----:B------:R-:W-:Y:S05]  /*14000*/  WARPSYNC.COLLECTIVE R15, `(.L_x_4399) ;  /* 0x000000000f087348 */ /* 0x000fea0003c00000 */
[----:B------:R0:W1:Y:S02]  /*14010*/  SHFL.IDX P6, R14, R13, R12, R11 ;  /* 0x0000000c0d0e7389 */ /* 0x00006400000c000b */
[----:B01----:R-:W-:Y:S01]  /*14020*/  ENDCOLLECTIVE ;  /* 0x000000000000791b */ /* 0x003fe20003800000 */
.L_x_4399:
        /* <DEDUP_REMOVED lines=11> */
.L_x_4400:
[----:B------:R-:W-:Y:S02]  /*140e0*/  IMAD.MOV.U32 R13, RZ, RZ, R27 ;  /* 0x000000ffff0d7224 */ /* 0x000fe400078e001b */
[----:B------:R-:W-:Y:S02]  /*140f0*/  IMAD.MOV.U32 R12, RZ, RZ, 0x3 ;  /* 0x00000003ff0c7424 */ /* 0x000fe400078e00ff */
[----:B------:R-:W-:-:S07]  /*14100*/  IMAD.MOV.U32 R2, RZ, RZ, R14 ;  /* 0x000000ffff027224 */ /* 0x000fce00078e000e */
[----:B------:R-:W-:Y:S05]  /*14110*/  WARPSYNC.COLLECTIVE R15, `(.L_x_4401) ;  /* 0x000000000f087348 */ /* 0x000fea0003c00000 */
[----:B------:R0:W1:Y:S02]  /*14120*/  SHFL.IDX P6, R14, R13, R12, R11 ;  /* 0x0000000c0d0e7389 */ /* 0x00006400000c000b */
[----:B01----:R-:W-:Y:S01]  /*14130*/  ENDCOLLECTIVE ;  /* 0x000000000000791b */ /* 0x003fe20003800000 */
.L_x_4401:
        /* <DEDUP_REMOVED lines=11> */
.L_x_4402:
[----:B------:R-:W-:Y:S01]  /*141f0*/  IMAD.MOV.U32 R2, RZ, RZ, R14 ;  /* 0x000000ffff027224 */ /* 0x000fe200078e000e */
[----:B------:R-:W-:Y:S06]  /*14200*/  BRA `(.L_x_4403) ;  /* 0xffffffc000407947 */ /* 0x000fec000383ffff */
.L_x_4312:
[----:B---3--:R3:W4:Y:S02]  /*14210*/  SYNCS.PHASECHK.TRANS64.TRYWAIT P0, [R6+URZ+0x38860], R17 ;  /* 0x03886011060075a7 */ /* 0x008724000800017f */
[----:B----4-:R-:W-:Y:S05]  /*14220*/  @!P0 NANOSLEEP.SYNCS 0x989680 ;  /* 0x009896800000895d */ /* 0x010fea0003900000 */
[----:B------:R-:W4:Y:S02]  /*14230*/  @!P0 SYNCS.PHASECHK.TRANS64 P0, [R6+URZ+0x38860], R17 ;  /* 0x03886011060085a7 */ /* 0x000f24000800007f */
[----:B----4-:R-:W-:Y:S05]  /*14240*/  @!P0 BRA `(.L_x_4312) ;  /* 0xfffffffc00f08947 */ /* 0x010fea000383ffff */
[----:B------:R-:W-:Y:S05]  /*14250*/  BRA `(.L_x_4404) ;  /* 0xffffffc000907947 */ /* 0x000fea000383ffff */
.L_x_4313:
        /* <DEDUP_REMOVED lines=8> */
.L_x_4406:
[----:B------:R-:W-:Y:S05]  /*142e0*/  BSYNC B1 ;  /* 0x0000000000017941 */ /* 0x000fea0003800000 */
.L_x_4405:
        /* <DEDUP_REMOVED lines=13> */
.L_x_4407:
        /* <DEDUP_REMOVED lines=17> */
.L_x_4408:
        /* <DEDUP_REMOVED lines=16> */
.L_x_4409:
        /* <DEDUP_REMOVED lines=19> */
.L_x_4410:
        /* <DEDUP_REMOVED lines=14> */
.L_x_4411:
        /* <DEDUP_REMOVED lines=16> */
.L_x_4412:
        /* <DEDUP_REMOVED lines=14> */
.L_x_4413:
[----:B------:R-:W-:Y:S05]  /*149c0*/  BRA `(.L_x_4414) ;  /* 0xffffffbc00fc7947 */ /* 0x000fea000383ffff */
.L_x_4321:
        /* <DEDUP_REMOVED lines=8> */
.L_x_4416:
[----:B------:R-:W-:Y:S05]  /*14a50*/  BSYNC B0 ;  /* 0x0000000000007941 */ /* 0x000fea0003800000 */
.L_x_4415:
        /* <DEDUP_REMOVED lines=9> */
.L_x_4417:
        /* <DEDUP_REMOVED lines=18> */
.L_x_4418:
[----:B------:R-:W-:Y:S01]  /*14c10*/  IMAD.MOV.U32 R12, RZ, RZ, 0x2 ;  /* 0x00000002ff0c7424 */ /* 0x000fe200078e00ff */
[----:B------:R-:W-:-:S05]  /*14c20*/  SEL R6, R14, RZ, P1 ;  /* 0x000000ff0e067207 */ /* 0x000fca0000800000 */
[----:B------:R-:W-:-:S04]  /*14c30*/  IMAD.IADD R6, R5, 0x1, R6 ;  /* 0x0000000105067824 */ /* 0x000fc800078e0206 */
[----:B------:R-:W-:-:S07]  /*14c40*/  IMAD.MOV.U32 R13, RZ, RZ, R6 ;  /* 0x000000ffff0d7224 */ /* 0x000fce00078e0006 */
[----:B------:R-:W-:Y:S05]  /*14c50*/  WARPSYNC.COLLECTIVE R15, `(.L_x_4419) ;  /* 0x000000000f087348 */ /* 0x000fea0003c00000 */
[----:B------:R0:W1:Y:S02]  /*14c60*/  SHFL.UP P6, R14, R13, R12, R11 ;  /* 0x0400000c0d0e7389 */ /* 0x00006400000c000b */
[----:B01----:R-:W-:Y:S01]  /*14c70*/  ENDCOLLECTIVE ;  /* 0x000000000000791b */ /* 0x003fe20003800000 */
.L_x_4419:
[----:B------:R-:W-:Y:S01]  /*14c80*/  IMAD.MOV.U32 R12, RZ, RZ, 0x4 ;  /* 0x00000004ff0c7424 */ /* 0x000fe200078e00ff */
[----:B------:R-:W-:-:S05]  /*14c90*/  SEL R7, R14, RZ, P2 ;  /* 0x000000ff0e077207 */ /* 0x000fca0001000000 */
[----:B------:R-:W-:-:S04]  /*14ca0*/  IMAD.IADD R7, R6, 0x1, R7 ;  /* 0x0000000106077824 */ /* 0x000fc800078e0207 */
[----:B------:R-:W-:-:S07]  /*14cb0*/  IMAD.MOV.U32 R13, RZ, RZ, R7 ;  /* 0x000000ffff0d7224 */ /* 0x000fce00078e0007 */
[----:B------:R-:W-:Y:S05]  /*14cc0*/  WARPSYNC.COLLECTIVE R15, `(.L_x_4420) ;  /* 0x000000000f087348 */ /* 0x000fea0003c00000 */
[----:B------:R0:W1:Y:S02]  /*14cd0*/  SHFL.UP P6, R14, R13, R12, R11 ;  /* 0x0400000c0d0e7389 */ /* 0x00006400000c000b */
[----:B01----:R-:W-:Y:S01]  /*14ce0*/  ENDCOLLECTIVE ;  /* 0x000000000000791b */ /* 0x003fe20003800000 */
.L_x_4420:
[----:B------:R-:W-:Y:S01]  /*14cf0*/  IMAD.MOV.U32 R12, RZ, RZ, 0x8 ;  /* 0x00000008ff0c7424 */ /* 0x000fe200078e00ff */
[----:B------:R-:W-:-:S05]  /*14d00*/  SEL R2, R14, RZ, P3 ;  /* 0x000000ff0e027207 */ /* 0x000fca0001800000 */
[----:B------:R-:W-:-:S04]  /*14d10*/  IMAD.IADD R2, R7, 0x1, R2 ;  /* 0x0000000107027824 */ /* 0x000fc800078e0202 */
[----:B------:R-:W-:-:S07]  /*14d20*/  IMAD.MOV.U32 R13, RZ, RZ, R2 ;  /* 0x000000ffff0d7224 */ /* 0x000fce00078e0002 */
[----:B------:R-:W-:Y:S05]  /*14d30*/  WARPSYNC.COLLECTIVE R15, `(.L_x_4421) ;  /* 0x000000000f087348 */ /* 0x000fea0003c00000 */
[----:B------:R0:W1:Y:S02]  /*14d40*/  SHFL.UP P6, R14, R13, R12, R11 ;  /* 0x0400000c0d0e7389 */ /* 0x00006400000c000b */
[----:B01----:R-:W-:Y:S01]  /*14d50*/  ENDCOLLECTIVE ;  /* 0x000000000000791b */ /* 0x003fe20003800000 */
.L_x_4421:
[----:B------:R-:W-:Y:S01]  /*14d60*/  IMAD.MOV.U32 R12, RZ, RZ, 0x10 ;  /* 0x00000010ff0c7424 */ /* 0x000fe200078e00ff */
[----:B------:R-:W-:-:S05]  /*14d70*/  SEL R3, R14, RZ, P4 ;  /* 0x000000ff0e037207 */ /* 0x000fca0002000000 */
[----:B------:R-:W-:-:S04]  /*14d80*/  IMAD.IADD R3, R2, 0x1, R3 ;  /* 0x0000000102037824 */ /* 0x000fc800078e0203 */
[----:B------:R-:W-:-:S07]  /*14d90*/  IMAD.MOV.U32 R13, RZ, RZ, R3 ;  /* 0x000000ffff0d7224 */ /* 0x000fce00078e0003 */
[----:B------:R-:W-:Y:S05]  /*14da0*/  WARPSYNC.COLLECTIVE R15, `(.L_x_4422) ;  /* 0x000000000f087348 */ /* 0x000fea0003c00000 */
[----:B------:R0:W1:Y:S02]  /*14db0*/  SHFL.UP P6, R14, R13, R12, R11 ;  /* 0x0400000c0d0e7389 */ /* 0x00006400000c000b */
[----:B01----:R-:W-:Y:S01]  /*14dc0*/  ENDCOLLECTIVE ;  /* 0x000000000000791b */ /* 0x003fe20003800000 */
.L_x_4422:
        /* <DEDUP_REMOVED lines=8> */
.L_x_4423:
[----:B------:R-:W-:Y:S05]  /*14e50*/  BRA `(.L_x_4424) ;  /* 0xffffffc000907947 */ /* 0x000fea000383ffff */
.L_x_4326:
        /* <DEDUP_REMOVED lines=8> */
.L_x_4426:
[----:B------:R-:W-:Y:S05]  /*14ee0*/  BSYNC B0 ;  /* 0x0000000000007941 */ /* 0x000fea0003800000 */
.L_x_4425:
        /* <DEDUP_REMOVED lines=8> */
.L_x_4427:
[----:B------:R-:W-:Y:S01]  /*14f70*/  IMAD.MOV.U32 R12, RZ, RZ, 0x4 ;  /* 0x00000004ff0c7424 */ /* 0x000fe200078e00ff */
[----:B------:R-:W-:-:S05]  /*14f80*/  SEL R2, R14, RZ, P2 ;  /* 0x000000ff0e027207 */ /* 0x000fca0001000000 */
[----:B------:R-:W-:-:S04]  /*14f90*/  IMAD.IADD R2, R13, 0x1, R2 ;  /* 0x000000010d027824 */ /* 0x000fc800078e0202 */
[----:B------:R-:W-:-:S07]  /*14fa0*/  IMAD.MOV.U32 R13, RZ, RZ, R2 ;  /* 0x000000ffff0d7224 */ /* 0x000fce00078e0002 */
[----:B------:R-:W-:Y:S05]  /*14fb0*/  WARPSYNC.COLLECTIVE R15, `(.L_x_4428) ;  /* 0x000000000f087348 */ /* 0x000fea0003c00000 */
[----:B------:R0:W1:Y:S02]  /*14fc0*/  SHFL.UP P6, R14, R13, R12, R11 ;  /* 0x0400000c0d0e7389 */ /* 0x00006400000c000b */
[----:B01----:R-:W-:Y:S01]  /*14fd0*/  ENDCOLLECTIVE ;  /* 0x000000000000791b */ /* 0x003fe20003800000 */
.L_x_4428:
[----:B------:R-:W-:Y:S01]  /*14fe0*/  IMAD.MOV.U32 R12, RZ, RZ, 0x8 ;  /* 0x00000008ff0c7424 */ /* 0x000fe200078e00ff */
[----:B------:R-:W-:-:S05]  /*14ff0*/  SEL R3, R14, RZ, P3 ;  /* 0x000000ff0e037207 */ /* 0x000fca0001800000 */
[----:B------:R-:W-:-:S04]  /*15000*/  IMAD.IADD R3, R2, 0x1, R3 ;  /* 0x0000000102037824 */ /* 0x000fc800078e0203 */
[----:B------:R-:W-:-:S07]  /*15010*/  IMAD.MOV.U32 R13, RZ, RZ, R3 ;  /* 0x000000ffff0d7224 */ /* 0x000fce00078e0003 */
[----:B------:R-:W-:Y:S05]  /*15020*/  WARPSYNC.COLLECTIVE R15, `(.L_x_4429) ;  /* 0x000000000f087348 */ /* 0x000fea0003c00000 */
[----:B------:R0:W1:Y:S02]  /*15030*/  SHFL.UP P6, R14, R13, R12, R11 ;  /* 0x0400000c0d0e7389 */ /* 0x00006400000c000b */
[----:B01----:R-:W-:Y:S01]  /*15040*/  ENDCOLLECTIVE ;  /* 0x000000000000791b */ /* 0x003fe20003800000 */
.L_x_4429:
[----:B------:R-:W-:Y:S01]  /*15050*/  IMAD.MOV.U32 R12, RZ, RZ, 0x10 ;  /* 0x00000010ff0c7424 */ /* 0x000fe200078e00ff */
[----:B------:R-:W-:-:S05]  /*15060*/  SEL R4, R14, RZ, P4 ;  /* 0x000000ff0e047207 */ /* 0x000fca0002000000 */
[----:B------:R-:W-:-:S04]  /*15070*/  IMAD.IADD R4, R3, 0x1, R4 ;  /* 0x0000000103047824 */ /* 0x000fc800078e0204 */
[----:B------:R-:W-:-:S07]  /*15080*/  IMAD.MOV.U32 R13, RZ, RZ, R4 ;  /* 0x000000ffff0d7224 */ /* 0x000fce00078e0004 */
[----:B------:R-:W-:Y:S05]  /*15090*/  WARPSYNC.COLLECTIVE R15, `(.L_x_4430) ;  /* 0x000000000f087348 */ /* 0x000fea0003c00000 */
[----:B------:R0:W1:Y:S02]  /*150a0*/  SHFL.UP P6, R14, R13, R12, R11 ;  /* 0x0400000c0d0e7389 */ /* 0x00006400000c000b */
[----:B01----:R-:W-:Y:S01]  /*150b0*/  ENDCOLLECTIVE ;  /* 0x000000000000791b */ /* 0x003fe20003800000 */
.L_x_4430:
        /* <DEDUP_REMOVED lines=8> */
.L_x_4431:
[----:B------:R-:W-:Y:S05]  /*15140*/  BRA `(.L_x_4432) ;  /* 0xffffffc000707947 */ /* 0x000fea000383ffff */
.L_x_4328:
[----:B------:R-:W-:Y:S01]  /*15150*/  BSSY B0, `(.L_x_4433) ;  /* 0x0000006000007945 */ /* 0x000fe20003800000 */
[----:B------:R-:W-:Y:S01]  /*15160*/  PLOP3.LUT P6, PT, P6, PT, PT, 0x8, 0x0 ;  /* 0x000000000000781c */ /* 0x000fe200037ce170 */
[----:B------:R-:W-:-:S12]  /*15170*/  IMAD.MOV.U32 R15, RZ, RZ, -0x1 ;  /* 0xffffffffff0f7424 */ /* 0x000fd800078e00ff */
[----:B01----:R-:W-:Y:S05]  /*15180*/  WARPSYNC.COLLECTIVE R15, `(.L_x_4434) ;  /* 0x000000000f087348 */ /* 0x003fea0003c00000 */
[----:B------:R-:W-:Y:S01]  /*15190*/  VOTE.ANY R14, PT, P6 ;  /* 0x00000000000e7806 */ /* 0x000fe200030e0100 */
[----:B01----:R-:W-:Y:S06]  /*151a0*/  ENDCOLLECTIVE ;  /* 0x000000000000791b */ /* 0x003fec0003800000 */
.L_x_4434:
[----:B------:R-:W-:Y:S05]  /*151b0*/  BSYNC B0 ;  /* 0x0000000000007941 */ /* 0x000fea0003800000 */
.L_x_4433:
        /* <DEDUP_REMOVED lines=9> */
.L_x_4435:
[----:B------:R-:W-:Y:S01]  /*15250*/  IMAD.MOV.U32 R5, RZ, RZ, R14 ;  /* 0x000000ffff057224 */ /* 0x000fe200078e000e */
[----:B------:R-:W-:Y:S06]  /*15260*/  BRA `(.L_x_4436) ;  /* 0xffffffc000607947 */ /* 0x000fec000383ffff */
.L_x_4330:
[----:B------:R-:W-:Y:S01]  /*15270*/  BSSY B0, `(.L_x_4437) ;  /* 0x0000007000007945 */ /* 0x000fe20003800000 */
[----:B------:R-:W-:Y:S02]  /*15280*/  IMAD.MOV.U32 R13, RZ, RZ, R2 ;  /* 0x000000ffff0d7224 */ /* 0x000fe400078e0002 */
[----:B------:R-:W-:Y:S02]  /*15290*/  IMAD.MOV.U32 R11, RZ, RZ, 0x1f ;  /* 0x0000001fff0b7424 */ /* 0x000fe400078e00ff */
[----:B------:R-:W-:-:S07]  /*152a0*/  IMAD.MOV.U32 R15, RZ, RZ, -0x1 ;  /* 0xffffffffff0f7424 */ /* 0x000fce00078e00ff */
[----:B0123--:R-:W-:Y:S05]  /*152b0*/  WARPSYNC.COLLECTIVE R15, `(.L_x_4438) ;  /* 0x000000000f087348 */ /* 0x00ffea0003c00000 */
[----:B------:R4:W0:Y:S02]  /*152c0*/  SHFL.IDX P6, R14, R13, R12, R11 ;  /* 0x0000000c0d0e7389 */ /* 0x00082400000c000b */
[----:B01234-:R-:W-:Y:S01]  /*152d0*/  ENDCOLLECTIVE ;  /* 0x000000000000791b */ /* 0x01ffe20003800000 */
.L_x_4438:
[----:B------:R-:W-:Y:S05]  /*152e0*/  BSYNC B0 ;  /* 0x0000000000007941 */ /* 0x000fea0003800000 */
.L_x_4437:
[----:B------:R-:W-:Y:S05]  /*152f0*/  BRA `(.L_x_4329) ;  /* 0xffffffc000587947 */ /* 0x000fea000383ffff */
.L_x_4334:
[----:B0-----:R0:W1:Y:S02]  /*15300*/  SYNCS.PHASECHK.TRANS64.TRYWAIT P0, [R7+URZ+0x38820], R0 ;  /* 0x03882000070075a7 */ /* 0x001064000800017f */
[----:B-1----:R-:W-:Y:S05]  /*15310*/  @!P0 NANOSLEEP.SYNCS 0x989680 ;  /* 0x009896800000895d */ /* 0x002fea0003900000 */
[----:B------:R-:W1:Y:S02]  /*15320*/  @!P0 SYNCS.PHASECHK.TRANS64 P0, [R7+URZ+0x38820], R0 ;  /* 0x03882000070085a7 */ /* 0x000e64000800007f */
[----:B-1----:R-:W-:Y:S05]  /*15330*/  @!P0 BRA `(.L_x_4334) ;  /* 0xfffffffc00f08947 */ /* 0x002fea000383ffff */
[----:B------:R-:W-:Y:S05]  /*15340*/  BRA `(.L_x_4439) ;  /* 0xffffffc400447947 */ /* 0x000fea000383ffff */
.L_x_4335:
        /* <DEDUP_REMOVED lines=11> */
.L_x_4441:
[----:B------:R-:W-:Y:S05]  /*15400*/  BSYNC B0 ;  /* 0x0000000000007941 */ /* 0x000fea0003800000 */
.L_x_4440:
[----:B------:R-:W-:Y:S05]  /*15410*/  BRA `(.L_x_4442) ;  /* 0xffffffc4002c7947 */ /* 0x000fea000383ffff */
.L_x_4338:
[----:B------:R-:W-:Y:S01]  /*15420*/  BSSY B1, `(.L_x_4443) ;  /* 0x0000006000017945 */ /* 0x000fe20003800000 */
[----:B------:R-:W-:-:S07]  /*15430*/  IMAD.MOV.U32 R15, RZ, RZ, -0x1 ;  /* 0xffffffffff0f7424 */ /* 0x000fce00078e00ff */
[----:B0-234-:R-:W-:Y:S05]  /*15440*/  WARPSYNC.COLLECTIVE R15, `(.L_x_4444) ;  /* 0x000000000f0c7348 */ /* 0x01dfea0003c00000 */
[----:B------:R-:W-:Y:S02]  /*15450*/  ELECT P6, UR62, PT ;  /* 0x00000000003e782f */ /* 0x000fe400038c0000 */
[----:B------:R-:W-:Y:S01]  /*15460*/  MOV R14, UR62 ;  /* 0x0000003e000e7c02 */ /* 0x000fe20008000f00 */
[----:B0-234-:R-:W-:Y:S10]  /*15470*/  ENDCOLLECTIVE ;  /* 0x000000000000791b */ /* 0x01dff40003800000 */
.L_x_4444:
[----:B------:R-:W-:Y:S05]  /*15480*/  BSYNC B1 ;  /* 0x0000000000017941 */ /* 0x000fea0003800000 */
.L_x_4443:
[----:B------:R-:W-:Y:S05]  /*15490*/  BRA `(.L_x_4445) ;  /* 0xffffffc400247947 */ /* 0x000fea000383ffff */
.L_x_4340:
[----:B0-----:R0:W1:Y:S02]  /*154a0*/  SYNCS.PHASECHK.TRANS64.TRYWAIT P1, [R5+URZ+0x38840], R0 ;  /* 0x03884000050075a7 */ /* 0x001064000802017f */
[----:B-1----:R-:W-:Y:S05]  /*154b0*/  @!P1 NANOSLEEP.SYNCS 0x989680 ;  /* 0x009896800000995d */ /* 0x002fea0003900000 */
[----:B------:R-:W1:Y:S02]  /*154c0*/  @!P1 SYNCS.PHASECHK.TRANS64 P1, [R5+URZ+0x38840], R0 ;  /* 0x03884000050095a7 */ /* 0x000e64000802007f */
[----:B-1----:R-:W-:Y:S05]  /*154d0*/  @!P1 BRA `(.L_x_4340) ;  /* 0xfffffffc00f09947 */ /* 0x002fea000383ffff */
[----:B------:R-:W-:Y:S05]  /*154e0*/  BRA `(.L_x_4446) ;  /* 0xffffffc400447947 */ /* 0x000fea000383ffff */
.L_x_4342:
[----:B-1----:R1:W0:Y:S02]  /*154f0*/  SYNCS.PHASECHK.TRANS64.TRYWAIT P1, [R3+URZ+0x38840], R2 ;  /* 0x03884002030075a7 */ /* 0x002224000802017f */
[----:B0-----:R-:W-:Y:S05]  /*15500*/  @!P1 NANOSLEEP.SYNCS 0x989680 ;  /* 0x009896800000995d */ /* 0x001fea0003900000 */
[----:B------:R-:W0:Y:S02]  /*15510*/  @!P1 SYNCS.PHASECHK.TRANS64 P1, [R3+URZ+0x38840], R2 ;  /* 0x03884002030095a7 */ /* 0x000e24000802007f */
[----:B0-----:R-:W-:Y:S05]  /*15520*/  @!P1 BRA `(.L_x_4342) ;  /* 0xfffffffc00f09947 */ /* 0x001fea000383ffff */
[----:B------:R-:W-:Y:S05]  /*15530*/  BRA `(.L_x_4447) ;  /* 0xffffffc400507947 */ /* 0x000fea000383ffff */
.L_x_4344:
[----:B------:R0:W0:Y:S02]  /*15540*/  SYNCS.PHASECHK.TRANS64.TRYWAIT P1, [R5+URZ+0x38860], R0 ;  /* 0x03886000050075a7 */ /* 0x000024000802017f */
[----:B0-----:R-:W-:Y:S05]  /*15550*/  @!P1 NANOSLEEP.SYNCS 0x989680 ;  /* 0x009896800000995d */ /* 0x001fea0003900000 */
[----:B------:R-:W0:Y:S02]  /*15560*/  @!P1 SYNCS.PHASECHK.TRANS64 P1, [R5+URZ+0x38860], R0 ;  /* 0x03886000050095a7 */ /* 0x000e24000802007f */
[----:B0-----:R-:W-:Y:S05]  /*15570*/  @!P1 BRA `(.L_x_4344) ;  /* 0xfffffffc00f09947 */ /* 0x001fea000383ffff */
[----:B------:R-:W-:Y:S05]  /*15580*/  BRA `(.L_x_4448) ;  /* 0xffffffc4004c7947 */ /* 0x000fea000383ffff */
.L_x_4449:
        /* <DEDUP_REMOVED lines=15> */
.L_x_15534:


//--------------------- .text._ZN7cutlass13device_kernelIN5flash11enable_sm90INS1_16FlashAttnFwdSm90INS1_25CollectiveMainloopFwdSm90ILi2EN4cute5tupleIJNS5_1CILi1EEES8_S8_EEENS6_IJNS7_ILi64EEESA_SA_EEELi512ENS_10bfloat16_tEfNS_4arch4Sm90ELb0ELb0ELb0ELb1ELb1ELb1ELb1ELb0ELb0ELb1ELb0ELb0EEENS1_21CollectiveEpilogueFwdINS6_IJSA_NS7_ILi512EEESA_EEES9_SC_SE_Li256ELb1ELb1ELb0ELb0EEENS1_36VarlenDynamicPersistentTileSchedulerILi64ELi64ELi256ELi128ELb0ELb1ELb1ELb0ELb1ELb1EEEEEEEEEvNT_6ParamsE --------------------------
	.section	.text._ZN7cutlass13device_kernelIN5flash11enable_sm90INS1_16FlashAttnFwdSm90INS1_25CollectiveMainloopFwdSm90ILi2EN4cute5tupleIJNS5_1CILi1EEES8_S8_EEENS6_IJNS7_ILi64EEESA_SA_EEELi512ENS_10bfloat16_tEfNS_4arch4Sm90ELb0ELb0ELb0ELb1ELb1ELb1ELb1ELb0ELb0ELb1ELb0ELb0EEENS1_21CollectiveEpilogueFwdINS6_IJSA_NS7_ILi512EEESA_EEES9_SC_SE_Li256ELb1ELb1ELb0ELb0EEENS1_36VarlenDynamicPersistentTileSchedulerILi64ELi64ELi256ELi128ELb0ELb1ELb1ELb0ELb1ELb1EEEEEEEEEvNT_6ParamsE,"ax",@progbits
	.align	128
.text._ZN7cutlass13device_kernelIN5flash11enable_sm90INS1_16FlashAttnFwdSm90INS1_25CollectiveMainloopFwdSm90ILi2EN4cute5tupleIJNS5_1CILi1EEES8_S8_EEENS6_IJNS7_ILi64EEESA_SA_EEELi512ENS_10bfloat16_tEfNS_4arch4Sm90ELb0ELb0ELb0ELb1ELb1ELb1ELb1ELb0ELb0ELb1ELb0ELb0EEENS1_21CollectiveEpilogueFwdINS6_IJSA_NS7_ILi512EEESA_EEES9_SC_SE_Li256ELb1ELb1ELb0ELb0EEENS1_36VarlenDynamicPersistentTileSchedulerILi64ELi64ELi256ELi128ELb0ELb1ELb1ELb0ELb1ELb1EEEEEEEEEvNT_6ParamsE:
        .type           _ZN7cutlass13device_kernelIN5flash11enable_sm90INS1_16FlashAttnFwdSm90INS1_25CollectiveMainloopFwdSm90ILi2EN4cute5tupleIJNS5_1CILi1EEES8_S8_EEENS6_IJNS7_ILi64EEESA_SA_EEELi512ENS_10bfloat16_tEfNS_4arch4Sm90ELb0ELb0ELb0ELb1ELb1ELb1ELb1ELb0ELb0ELb1ELb0ELb0EEENS1_21CollectiveEpilogueFwdINS6_IJSA_NS7_ILi512EEESA_EEES9_SC_SE_Li256ELb1ELb1ELb0ELb0EEENS1_36VarlenDynamicPersistentTileSchedulerILi64ELi64ELi256ELi128ELb0ELb1ELb1ELb0ELb1ELb1EEEEEEEEEvNT_6ParamsE,@function
        .size           _ZN7cutlass13device_kernelIN5flash11enable_sm90INS1_16FlashAttnFwdSm90INS1_25CollectiveMainloopFwdSm90ILi2EN4cute5tupleIJNS5_1CILi1EEES8_S8_EEENS6_IJNS7_ILi64EEESA_SA_EEELi512ENS_10bfloat16_tEfNS_4arch4Sm90ELb0ELb0ELb0ELb1ELb1ELb1ELb1ELb0ELb0ELb1ELb0ELb0EEENS1_21CollectiveEpilogueFwdINS6_IJSA_NS7_ILi512EEESA_EEES9_SC_SE_Li256ELb1ELb1ELb0ELb0EEENS1_36VarlenDynamicPersistentTileSchedulerILi64ELi64ELi256ELi128ELb0ELb1ELb1ELb0ELb1ELb1EEEEEEEEEvNT_6ParamsE,(.L_x_15535 - _ZN7cutlass13device_kernelIN5flash11enable_sm90INS1_16FlashAttnFwdSm90INS1_25CollectiveMainloopFwdSm90ILi2EN4cute5tupleIJNS5_1CILi1EEES8_S8_EEENS6_IJNS7_ILi64EEESA_SA_EEELi512ENS_10bfloat16_tEfNS_4arch4Sm90ELb0ELb0ELb0ELb1ELb1ELb1ELb1ELb0ELb0ELb1ELb0ELb0EEENS1_21CollectiveEpilogueFwdINS6_IJSA_NS7_ILi512EEESA_EEES9_SC_SE_Li256ELb1ELb1ELb0ELb0EEENS1_36VarlenDynamicPersistentTileSchedulerILi64ELi64ELi256ELi128ELb0ELb1ELb1ELb0ELb1ELb1EEEEEEEEEvNT_6ParamsE)
        .other          _ZN7cutlass13device_kernelIN5flash11enable_sm90INS1_16FlashAttnFwdSm90INS1_25CollectiveMainloopFwdSm90ILi2EN4cute5tupleIJNS5_1CILi1EEES8_S8_EEENS6_IJNS7_ILi64EEESA_SA_EEELi512ENS_10bfloat16_tEfNS_4arch4Sm90ELb0ELb0ELb0ELb1ELb1ELb1ELb1ELb0ELb0ELb1ELb0ELb0EEENS1_21CollectiveEpilogueFwdINS6_IJSA_NS7_ILi512EEESA_EEES9_SC_SE_Li256ELb1ELb1ELb0ELb0EEENS1_36VarlenDynamicPersistentTileSchedulerILi64ELi64ELi256ELi128ELb0ELb1ELb1ELb0ELb1ELb1EEEEEEEEEvNT_6ParamsE,@"STO_CUDA_ENTRY STV_DEFAULT"
_ZN7cutlass13device_kernelIN5flash11enable_sm90INS1_16FlashAttnFwdSm90INS1_25CollectiveMainloopFwdSm90ILi2EN4cute5tupleIJNS5_1CILi1EEES8_S8_EEENS6_IJNS7_ILi64EEESA_SA_EEELi512ENS_10bfloat16_tEfNS_4arch4Sm90ELb0ELb0ELb0ELb1ELb1ELb1ELb1ELb0ELb0ELb1ELb0ELb0EEENS1_21CollectiveEpilogueFwdINS6_IJSA_NS7_ILi512EEESA_EEES9_SC_SE_Li256ELb1ELb1ELb0ELb0EEENS1_36VarlenDynamicPersistentTileSchedulerILi64ELi64ELi256ELi128ELb0ELb1ELb1ELb0ELb1ELb1EEEEEEEEEvNT_6ParamsE:
        /* <DEDUP_REMOVED lines=17> */
.L_x_4451:
[----:B------:R-:W-:Y:S05]  /*0110*/  BSYNC B0 ;  /* 0x0000000000007941 */ /* 0x000fea0003800000 */
.L_x_4450:
        /* <DEDUP_REMOVED lines=12> */
[----:B------:R-:W-:Y:S01]  /*01e0*/  VOTEU.ANY UP2, P0 ;  /* 0x00000000003f7886 */ /* 0x000fe20000040100 */
        /* <DEDUP_REMOVED lines=8> */
[----:B-1----:R0:W1:Y:S01]  /*0270*/  @UP0 SYNCS.EXCH.64 URZ, [UR8+0x38800], UR4 ;  /* 0x03880004083f05b2 */ /* 0x0020620008000100 */
[----:B------:R0:W2:Y:S05]  /*0280*/  @UP1 SYNCS.EXCH.64 URZ, [UR8+0x38810], UR4 ;  /* 0x03881004083f15b2 */ /* 0x0000aa0008000100 */
[----:B------:R0:W3:Y:S02]  /*0290*/  @UP2 SYNCS.EXCH.64 URZ, [UR8+0x38820], UR6 ;  /* 0x03882006083f25b2 */ /* 0x0000e40008000100 */
        /* <DEDUP_REMOVED lines=15> */
.L_x_4452:
        /* <DEDUP_REMOVED lines=22> */
.L_x_4453:
        /* <DEDUP_REMOVED lines=18> */
.L_x_4454:
        /* <DEDUP_REMOVED lines=22> */
.L_x_4455:
        /* <DEDUP_REMOVED lines=22> */
.L_x_4456:
[----:B------:R-:W-:Y:S01]  /*08d0*/  IMAD.MOV.U32 R3, RZ, RZ, 0x1 ;  /* 0x00000001ff037424 */ /* 0x000fe200078e00ff */
[----:B------:R-:W-:Y:S01]  /*08e0*/  ISETP.NE.AND P0, PT, R4, RZ, PT ;  /* 0x000000ff0400720c */ /* 0x000fe20003f05270 */
[----:B------:R-:W-:Y:S01]  /*08f0*/  NOP ;  /* 0x0000000000007918 */ /* 0x000fe20000000000 */
[----:B------:R-:W-:Y:S01]  /*0900*/  ULDC.64 UR40, c[0x0][0x208] ;  /* 0x0000820000287ab9 */ /* 0x000fe20000000a00 */
[----:B------:R-:W-:Y:S01]  /*0910*/  BSSY B9, `(.L_x_4457) ;  /* 0x0001a66000097945 */ /* 0x000fe20003800000 */
[----:B------:R-:W-:-:S05]  /*0920*/  SEL R3, R3, 0x2, !P0 ;  /* 0x0000000203037807 */ /* 0x000fca0004000000 */
[----:B------:R0:W-:Y:S02]  /*0930*/  STL [R1+0x8], R3 ;  /* 0x0000080301007387 */ /* 0x0001e40000100800 */
[----:B01234-:R-:W-:Y:S06]  /*0940*/  BAR.SYNC.DEFER_BLOCKING 0x0 ;  /* 0x0000000000007b1d */ /* 0x01ffec0000010000 */
[----:B------:R-:W-:Y:S05]  /*0950*/  @!P0 BRA `(.L_x_4458) ;  /* 0x00000124009c8947 */ /* 0x000fea0003800000 */
.L_x_4459:
        /* <DEDUP_REMOVED lines=19> */
[----:B------:R-:W2:Y:S01]  /*0a90*/  LDL.LU R18, [R1+0x8] ;  /* 0x0000080001127983 */ /* 0x000ea20000300800 */
[----:B------:R-:W-:Y:S01]  /*0aa0*/  VIADD R19, R0, 0xffffff80 ;  /* 0xffffff8000137836 */ /* 0x000fe20000000000 */
[----:B------:R-:W-:Y:S01]  /*0ab0*/  CS2R R22, SRZ ;  /* 0x0000000000167805 */ /* 0x000fe2000001ff00 */
[----:B------:R-:W-:Y:S02]  /*0ac0*/  IMAD.MOV.U32 R227, RZ, RZ, 0x20 ;  /* 0x00000020ffe37424 */ /* 0x000fe400078e00ff */
[----:B------:R-:W-:Y:S01]  /*0ad0*/  IMAD.MOV.U32 R186, RZ, RZ, RZ ;  /* 0x000000ffffba7224 */ /* 0x000fe200078e00ff */
[----:B------:R-:W-:-:S04]  /*0ae0*/  SHF.R.S32.HI R0, RZ, 0x1f, R19 ;  /* 0x0000001fff007819 */ /* 0x000fc80000011413 */
        /* <DEDUP_REMOVED lines=15> */
[----:B------:R-:W-:Y:S02]  /*0be0*/  LOP3.LUT R14, R7, 0x1ffffffe, RZ, 0xc0, !PT ;  /* 0x1ffffffe070e7812 */ /* 0x000fe400078ec0ff */
[----:B------:R-:W-:Y:S02]  /*0bf0*/  LEA.HI R13, R13, R222, RZ, 0x2 ;  /* 0x000000de0d0d7211 */ /* 0x000fe400078f10ff */
[----:B------:R-:W-:Y:S01]  /*0c00*/  SHF.R.S32.HI R7, RZ, 0x2, R6 ;  /* 0x00000002ff077819 */ /* 0x000fe20000011406 */
[----:B------:R-:W-:Y:S01]  /*0c10*/  IMAD.IADD R14, R11, 0x1, -R14 ;  /* 0x000000010b0e7824 */ /* 0x000fe200078e0a0e */
[----:B------:R-:W-:Y:S02]  /*0c20*/  SHF.R.S32.HI R8, RZ, 0x1f, R6 ;  /* 0x0000001fff087819 */ /* 0x000fe40000011406 */
[----:B------:R-:W-:Y:S01]  /*0c30*/  SHF.R.S32.HI R15, RZ, 0x7, R3 ;  /* 0x00000007ff0f7819 */ /* 0x000fe20000011403 */
[----:B------:R-:W-:Y:S01]  /*0c40*/  IMAD.SHL.U32 R14, R14, 0x8, RZ ;  /* 0x000000080e0e7824 */ /* 0x000fe200078e00ff */
[----:B------:R-:W-:-:S02]  /*0c50*/  LOP3.LUT R13, R13, 0x3ffffc, RZ, 0xc0, !PT ;  /* 0x003ffffc0d0d7812 */ /* 0x000fc400078ec0ff */
[----:B------:R-:W-:Y:S01]  /*0c60*/  LEA.HI R8, R8, R7, RZ, 0x3 ;  /* 0x0000000708087211 */ /* 0x000fe200078f18ff */
[----:B------:R-:W-:Y:S01]  /*0c70*/  IMAD R16, R15, 0x100, R9 ;  /* 0x000001000f107824 */ /* 0x000fe200078e0209 */
[----:B------:R-:W-:Y:S01]  /*0c80*/  LOP3.LUT R12, R10, 0xfffffff8, RZ, 0xc0, !PT ;  /* 0xfffffff80a0c7812 */ /* 0x000fe200078ec0ff */
[----:B------:R-:W-:Y:S01]  /*0c90*/  IMAD.IADD R13, R222, 0x1, -R13 ;  /* 0x00000001de0d7824 */ /* 0x000fe200078e0a0d */
[----:B------:R-:W-:Y:S01]  /*0ca0*/  LOP3.LUT R8, R8, 0xfffffff8, RZ, 0xc0, !PT ;  /* 0xfffffff808087812 */ /* 0x000fe200078ec0ff */
[----:B------:R-:W-:Y:S01]  /*0cb0*/  IMAD.SHL.U32 R10, R10, 0x40, RZ ;  /* 0x000000400a0a7824 */ /* 0x000fe200078e00ff */
[----:B------:R-:W-:Y:S01]  /*0cc0*/  LEA.HI R5, R5, R4, RZ, 0x5 ;  /* 0x0000000405057211 */ /* 0x000fe200078f28ff */
[----:B------:R-:W-:Y:S01]  /*0cd0*/  IMAD.IADD R12, R9, 0x1, -R12 ;  /* 0x00000001090c7824 */ /* 0x000fe200078e0a0c */
[----:B------:R-:W-:Y:S01]  /*0ce0*/  LOP3.LUT R11, R6, 0x7ffffffc, RZ, 0xc0, !PT ;  /* 0x7ffffffc060b7812 */ /* 0x000fe200078ec0ff */
[----:B------:R-:W-:Y:S01]  /*0cf0*/  IMAD R13, R13, 0x10, R16 ;  /* 0x000000100d0d7824 */ /* 0x000fe200078e0210 */
[----:B------:R-:W-:Y:S01]  /*0d00*/  SHF.R.S32.HI R5, RZ, 0x5, R5 ;  /* 0x00000005ff057819 */ /* 0x000fe20000011405 */
[----:B------:R-:W-:Y:S01]  /*0d10*/  IMAD.IADD R8, R7, 0x1, -R8 ;  /* 0x0000000107087824 */ /* 0x000fe200078e0a08 */
[----:B------:R-:W-:Y:S01]  /*0d20*/  LEA.HI R3, R3, R15, RZ, 0x1 ;  /* 0x0000000f03037211 */ /* 0x000fe200078f08ff */
[----:B------:R-:W-:Y:S01]  /*0d30*/  IMAD.IADD R11, R4, 0x1, -R11 ;  /* 0x00000001040b7824 */ /* 0x000fe200078e0a0b */
[-C--:B------:R-:W-:Y:S01]  /*0d40*/  LEA.HI R4, R0, R19.reuse, RZ, 0x3 ;  /* 0x0000001300047211 */ /* 0x080fe200078f18ff */
[----:B------:R-:W-:Y:S01]  /*0d50*/  IMAD.SHL.U32 R9, R12, 0x40, RZ ;  /* 0x000000400c097824 */ /* 0x000fe200078e00ff */
[----:B------:R-:W-:Y:S01]  /*0d60*/  LEA.HI R0, R0, R19, RZ, 0x2 ;  /* 0x0000001300007211 */ /* 0x000fe200078f10ff */
[----:B------:R-:W-:Y:S01]  /*0d70*/  IMAD.U32 R7, R13, 0x40, R14 ;  /* 0x000000400d077824 */ /* 0x000fe200078e000e */
[----:B------:R-:W-:Y:S01]  /*0d80*/  LOP3.LUT R3, R3, 0xfffffe, RZ, 0xc0, !PT ;  /* 0x00fffffe03037812 */ /* 0x000fe200078ec0ff */
[----:B------:R-:W-:Y:S01]  /*0d90*/  IMAD R194, R5, 0x10, R8 ;  /* 0x0000001005c27824 */ /* 0x000fe200078e0208 */
[----:B------:R-:W-:Y:S01]  /*0da0*/  SHF.R.S32.HI R5, RZ, 0x3, R4 ;  /* 0x00000003ff057819 */ /* 0x000fe20000011404 */
[----:B------:R-:W-:Y:S01]  /*0db0*/  IMAD.SHL.U32 R223, R11, 0x2, RZ ;  /* 0x000000020bdf7824 */ /* 0x000fe200078e00ff */
[----:B------:R-:W-:Y:S01]  /*0dc0*/  LOP3.LUT R4, R4, 0xfffffff8, RZ, 0xc0, !PT ;  /* 0xfffffff804047812 */ /* 0x000fe200078ec0ff */
[----:B------:R0:W-:Y:S01]  /*0dd0*/  STL [R1+0x78], R7 ;  /* 0x0000780701007387 */ /* 0x0001e20000100800 */
[----:B------:R-:W-:Y:S01]  /*0de0*/  LOP3.LUT R9, R9, 0x1c0, RZ, 0xc0, !PT ;  /* 0x000001c009097812 */ /* 0x000fe200078ec0ff */
[----:B------:R-:W-:Y:S01]  /*0df0*/  IMAD.IADD R3, R15, 0x1, -R3 ;  /* 0x000000010f037824 */ /* 0x000fe200078e0a03 */
[----:B------:R-:W-:Y:S01]  /*0e00*/  SHF.R.S32.HI R187, RZ, 0x2, R0 ;  /* 0x00000002ffbb7819 */ /* 0x000fe20000011400 */
[----:B------:R-:W-:Y:S01]  /*0e10*/  STL [R1+0x54], RZ ;  /* 0x000054ff01007387 */ /* 0x000fe20000100800 */
[----:B------:R-:W-:Y:S01]  /*0e20*/  LOP3.LUT R14, R9, 0x8, R14, 0xf8, !PT ;  /* 0x00000008090e7812 */ /* 0x000fe200078ef80e */
[----:B------:R-:W-:Y:S01]  /*0e30*/  IMAD.SHL.U32 R224, R3, 0x100, RZ ;  /* 0x0000010003e07824 */ /* 0x000fe200078e00ff */
[----:B------:R-:W-:-:S02]  /*0e40*/  SHF.R.S32.HI R6, RZ, 0x1f, R0 ;  /* 0x0000001fff067819 */ /* 0x000fc40000011400 */
[----:B------:R-:W-:Y:S02]  /*0e50*/  SHF.R.U32.HI R9, RZ, 0x3, R9 ;  /* 0x00000003ff097819 */ /* 0x000fe40000011609 */
[----:B0-----:R-:W-:Y:S01]  /*0e60*/  LOP3.LUT R7, R10, 0x7ffffe00, RZ, 0xc0, !PT ;  /* 0x7ffffe000a077812 */ /* 0x001fe200078ec0ff */
[C---:B------:R-:W-:Y:S01]  /*0e70*/  IMAD.IADD R10, R19.reuse, 0x1, -R4 ;  /* 0x00000001130a7824 */ /* 0x040fe200078e0a04 */
[----:B------:R-:W-:Y:S02]  /*0e80*/  LOP3.LUT R0, R0, 0xfffffffc, RZ, 0xc0, !PT ;  /* 0xfffffffc00007812 */ /* 0x000fe400078ec0ff */
[----:B------:R-:W-:Y:S01]  /*0e90*/  LOP3.LUT R14, R14, R9, RZ, 0x3c, !PT ;  /* 0x000000090e0e7212 */ /* 0x000fe200078e3cff */
[----:B------:R-:W-:Y:S01]  /*0ea0*/  IMAD.SHL.U32 R192, R10, 0x8, RZ ;  /* 0x000000080ac07824 */ /* 0x000fe200078e00ff */
[----:B------:R-:W-:Y:S01]  /*0eb0*/  LEA.HI R6, R6, R187, RZ, 0x3 ;  /* 0x000000bb06067211 */ /* 0x000fe200078f18ff */
[----:B------:R-:W-:Y:S01]  /*0ec0*/  IMAD.IADD R8, R19, 0x1, -R0 ;  /* 0x0000000113087824 */ /* 0x000fe200078e0a00 */
[----:B------:R-:W-:Y:S01]  /*0ed0*/  R2P PR, R12, 0x6 ;  /* 0x000000060c007804 */ /* 0x000fe20000000000 */
[----:B------:R-:W-:Y:S01]  /*0ee0*/  VIADD R9, R187, 0x20 ;  /* 0x00000020bb097836 */ /* 0x000fe20000000000 */
[----:B------:R-:W-:Y:S01]  /*0ef0*/  LOP3.LUT R6, R6, 0xfffffff8, RZ, 0xc0, !PT ;  /* 0xfffffff806067812 */ /* 0x000fe200078ec0ff */
[----:B------:R-:W-:Y:S01]  /*0f00*/  VIADD R37, R192, 0x40 ;  /* 0x00000040c0257836 */ /* 0x000fe20000000000 */
[----:B------:R-:W-:Y:S01]  /*0f10*/  LEA.HI R0, R8, R8, RZ, 0x1 ;  /* 0x0000000808007211 */ /* 0x000fe200078f08ff */
[C---:B------:R-:W-:Y:S01]  /*0f20*/  VIADD R36, R192.reuse, 0x80 ;  /* 0x00000080c0247836 */ /* 0x040fe20000000000 */
[----:B------:R-:W-:Y:S01]  /*0f30*/  SHF.R.S32.HI R5, RZ, 0x1f, R9 ;  /* 0x0000001fff057819 */ /* 0x000fe20000011409 */
        /* <DEDUP_REMOVED lines=8> */
[----:B------:R-:W-:Y:S01]  /*0fc0*/  VIADD R33, R192, 0x140 ;  /* 0x00000140c0217836 */ /* 0x000fe20000000000 */
[----:B------:R-:W-:Y:S01]  /*0fd0*/  SHF.R.S32.HI R36, RZ, 0x1f, R35 ;  /* 0x0000001fff247819 */ /* 0x000fe20000011423 */
[----:B------:R-:W-:Y:S01]  /*0fe0*/  IMAD.SHL.U32 R16, R8, 0x8, RZ ;  /* 0x0000000808107824 */ /* 0x000fe200078e00ff */
[----:B------:R-:W-:Y:S01]  /*0ff0*/  SHF.R.S32.HI R35, RZ, 0x1f, R34 ;  /* 0x0000001fff237819 */ /* 0x000fe20000011422 */
[----:B------:R-:W-:Y:S01]  /*1000*/  VIADD R32, R192, 0x180 ;  /* 0x00000180c0207836 */ /* 0x000fe20000000000 */
[----:B------:R-:W-:Y:S01]  /*1010*/  LOP3.LUT R4, R4, 0x1c0, RZ, 0xc0, !PT ;  /* 0x000001c004047812 */ /* 0x000fe200078ec0ff */
[----:B------:R-:W-:Y:S01]  /*1020*/  VIADD R30, R192, 0x1c0 ;  /* 0x000001c0c01e7836 */ /* 0x000fe20000000000 */
[----:B------:R-:W-:Y:S01]  /*1030*/  SHF.R.S32.HI R34, RZ, 0x1f, R33 ;  /* 0x0000001fff227819 */ /* 0x000fe20000011421 */
[----:B------:R-:W-:Y:S01]  /*1040*/  VIADD R193, R184, 0x10 ;  /* 0x00000010b8c17836 */ /* 0x000fe20000000000 */
[----:B------:R-:W-:Y:S01]  /*1050*/  SHF.R.S32.HI R33, RZ, 0x1f, R32 ;  /* 0x0000001fff217819 */ /* 0x000fe20000011420 */
[C---:B------:R-:W-:Y:S01]  /*1060*/  VIADD R215, R16.reuse, 0x60 ;  /* 0x0000006010d77836 */ /* 0x040fe20000000000 */
[----:B------:R-:W-:Y:S01]  /*1070*/  SHF.R.S32.HI R32, RZ, 0x1f, R30 ;  /* 0x0000001fff207819 */ /* 0x000fe2000001141e */
[----:B------:R-:W-:Y:S01]  /*1080*/  VIADD R214, R16, 0x80 ;  /* 0x0000008010d67836 */ /* 0x000fe20000000000 */
[----:B------:R-:W-:Y:S01]  /*1090*/  SHF.R.U32.HI R28, RZ, 0x3, R4 ;  /* 0x00000003ff1c7819 */ /* 0x000fe20000011604 */
[----:B------:R-:W-:Y:S01]  /*10a0*/  IMAD.IADD R3, R8, 0x1, -R0 ;  /* 0x0000000108037824 */ /* 0x000fe200078e0a00 */
[----:B------:R-:W-:Y:S01]  /*10b0*/  LOP3.LUT R0, R4, 0x38, R16, 0xf8, !PT ;  /* 0x0000003804007812 */ /* 0x000fe200078ef810 */
[----:B------:R-:W-:Y:S01]  /*10c0*/  IMAD.SHL.U32 R5, R5, 0x40, RZ ;  /* 0x0000004005057824 */ /* 0x000fe200078e00ff */
[----:B------:R-:W-:Y:S01]  /*10d0*/  SHF.R.S32.HI R4, RZ, 0x1f, R215 ;  /* 0x0000001fff047819 */ /* 0x000fe200000114d7 */
[----:B------:R-:W-:Y:S01]  /*10e0*/  IMAD.SHL.U32 R30, R193, 0x2, RZ ;  /* 0x00000002c11e7824 */ /* 0x000fe200078e00ff */
[----:B------:R-:W-:Y:S01]  /*10f0*/  SHF.R.S32.HI R9, RZ, 0x1f, R214 ;  /* 0x0000001fff097819 */ /* 0x000fe200000114d6 */
[C---:B------:R-:W-:Y:S01]  /*1100*/  VIADD R213, R16.reuse, 0xa0 ;  /* 0x000000a010d57836 */ /* 0x040fe20000000000 */
[----:B------:R-:W-:Y:S01]  /*1110*/  LOP3.LUT R5, R5, 0xfffffe00, RZ, 0xc0, !PT ;  /* 0xfffffe0005057812 */ /* 0x000fe200078ec0ff */
[C---:B------:R-:W-:Y:S01]  /*1120*/  VIADD R212, R16.reuse, 0xc0 ;  /* 0x000000c010d47836 */ /* 0x040fe20000000000 */
[----:B------:R0:W-:Y:S01]  /*1130*/  STL [R1+0x64], R30 ;  /* 0x0000641e01007387 */ /* 0x0001e20000100800 */
[C---:B------:R-:W-:Y:S01]  /*1140*/  VIADD R211, R16.reuse, 0xe0 ;  /* 0x000000e010d37836 */ /* 0x040fe20000000000 */
[----:B------:R-:W-:Y:S01]  /*1150*/  SHF.R.S32.HI R24, RZ, 0x1f, R193 ;  /* 0x0000001fff187819 */ /* 0x000fe200000114c1 */
[----:B------:R-:W-:Y:S01]  /*1160*/  IMAD.IADD R190, R187, 0x1, -R6 ;  /* 0x00000001bbbe7824 */ /* 0x000fe200078e0a06 */
[----:B------:R-:W-:Y:S01]  /*1170*/  SHF.R.S32.HI R6, RZ, 0x1f, R213 ;  /* 0x0000001fff067819 */ /* 0x000fe200000114d5 */
[C---:B------:R-:W-:Y:S01]  /*1180*/  VIADD R210, R16.reuse, 0x100 ;  /* 0x0000010010d27836 */ /* 0x040fe20000000000 */
[----:B------:R-:W-:Y:S01]  /*1190*/  SHF.R.S32.HI R13, RZ, 0x1f, R212 ;  /* 0x0000001fff0d7819 */ /* 0x000fe200000114d4 */
[C---:B------:R-:W-:Y:S01]  /*11a0*/  VIADD R209, R16.reuse, 0x120 ;  /* 0x0000012010d17836 */ /* 0x040fe20000000000 */
[----:B------:R-:W-:Y:S01]  /*11b0*/  SHF.R.S32.HI R8, RZ, 0x1f, R211 ;  /* 0x0000001fff087819 */ /* 0x000fe200000114d3 */
[----:B------:R-:W-:Y:S01]  /*11c0*/  VIADD R208, R16, 0x140 ;  /* 0x0000014010d07836 */ /* 0x000fe20000000000 */
[----:B0-----:R-:W-:Y:S01]  /*11d0*/  SHF.L.U64.HI R30, R215, 0x1, R4 ;  /* 0x00000001d71e7819 */ /* 0x001fe20000010204 */
[----:B------:R-:W-:Y:S01]  /*11e0*/  STL [R1+0x70], R5 ;  /* 0x0000700501007387 */ /* 0x000fe20000100800 */
[----:B------:R-:W-:Y:S01]  /*11f0*/  SHF.L.U64.HI R4, R214, 0x1, R9 ;  /* 0x00000001d6047819 */ /* 0x000fe20000010209 */
[----:B------:R-:W-:Y:S01]  /*1200*/  VIADD R207, R16, 0x160 ;  /* 0x0000016010cf7836 */ /* 0x000fe20000000000 */
[----:B------:R-:W-:Y:S01]  /*1210*/  SHF.L.U64.HI R9, R213, 0x1, R6 ;  /* 0x00000001d5097819 */ /* 0x000fe20000010206 */
[----:B------:R-:W-:Y:S01]  /*1220*/  STL [R1], R30 ;  /* 0x0000001e01007387 */ /* 0x000fe20000100800 */
[----:B------:R-:W-:Y:S01]  /*1230*/  SHF.L.U64.HI R6, R212, 0x1, R13 ;  /* 0x00000001d4067819 */ /* 0x000fe2000001020d */
[----:B------:R-:W-:Y:S01]  /*1240*/  VIADD R206, R16, 0x180 ;  /* 0x0000018010ce7836 */ /* 0x000fe20000000000 */
[----:B------:R-:W-:Y:S01]  /*1250*/  SHF.R.S32.HI R15, RZ, 0x1f, R210 ;  /* 0x0000001fff0f7819 */ /* 0x000fe200000114d2 */
[----:B------:R0:W-:Y:S01]  /*1260*/  STL [R1+0x4], R4 ;  /* 0x0000040401007387 */ /* 0x0001e20000100800 */
[----:B------:R-:W-:Y:S01]  /*1270*/  SHF.R.S32.HI R10, RZ, 0x1f, R209 ;  /* 0x0000001fff0a7819 */ /* 0x000fe200000114d1 */
[----:B------:R-:W-:Y:S01]  /*1280*/  IMAD R7, R222, 0x400, R7 ;  /* 0x00000400de077824 */ /* 0x000fe200078e0207 */
[----:B------:R-:W-:Y:S01]  /*1290*/  SHF.R.S32.HI R21, RZ, 0x1f, R208 ;  /* 0x0000001fff157819 */ /* 0x000fe200000114d0 */
[C---:B------:R-:W-:Y:S01]  /*12a0*/  VIADD R195, R16.reuse, 0x1a0 ;  /* 0x000001a010c37836 */ /* 0x040fe20000000000 */
[----:B------:R-:W-:Y:S01]  /*12b0*/  STL [R1+0x8], R9 ;  /* 0x0000080901007387 */ /* 0x000fe20000100800 */
[----:B------:R-:W-:Y:S01]  /*12c0*/  SHF.R.S32.HI R12, RZ, 0x1f, R207 ;  /* 0x0000001fff0c7819 */ /* 0x000fe200000114cf */
[----:B------:R-:W-:Y:S01]  /*12d0*/  IMAD.IADD R7, R7, 0x1, R14 ;  /* 0x0000000107077824 */ /* 0x000fe200078e020e */
[----:B------:R-:W-:Y:S01]  /*12e0*/  SHF.R.S32.HI R29, RZ, 0x1f, R206 ;  /* 0x0000001fff1d7819 */ /* 0x000fe200000114ce */
[----:B------:R1:W-:Y:S01]  /*12f0*/  STL [R1+0xc], R6 ;  /* 0x00000c0601007387 */ /* 0x0003e20000100800 */
[----:B0-----:R-:W-:Y:S01]  /*1300*/  SHF.L.U64.HI R4, R211, 0x1, R8 ;  /* 0x00000001d3047819 */ /* 0x001fe20000010208 */
[----:B------:R-:W-:Y:S01]  /*1310*/  VIADD R218, R16, 0x1c0 ;  /* 0x000001c010da7836 */ /* 0x000fe20000000000 */
[----:B------:R-:W-:Y:S01]  /*1320*/  SHF.L.U64.HI R8, R210, 0x1, R15 ;  /* 0x00000001d2087819 */ /* 0x000fe2000001020f */
[C---:B------:R-:W-:Y:S01]  /*1330*/  VIADD R217, R16.reuse, 0x1e0 ;  /* 0x000001e010d97836 */ /* 0x040fe20000000000 */
[----:B------:R-:W-:Y:S01]  /*1340*/  SHF.R.S32.HI R14, RZ, 0x1f, R195 ;  /* 0x0000001fff0e7819 */ /* 0x000fe200000114c3 */
[----:B------:R0:W-:Y:S01]  /*1350*/  STL [R1+0x10], R4 ;  /* 0x0000100401007387 */ /* 0x0001e20000100800 */
[----:B------:R-:W-:Y:S01]  /*1360*/  SHF.R.S32.HI R31, RZ, 0x1f, R218 ;  /* 0x0000001fff1f7819 */ /* 0x000fe200000114da */
[----:B------:R-:W-:Y:S01]  /*1370*/  IMAD R225, R7, 0x2, R2 ;  /* 0x0000000207e17824 */ /* 0x000fe200078e0202 */
[----:B------:R-:W-:Y:S01]  /*1380*/  SHF.R.S32.HI R20, RZ, 0x1f, R217 ;  /* 0x0000001fff147819 */ /* 0x000fe200000114d9 */
[----:B------:R3:W-:Y:S01]  /*1390*/  STL [R1+0x14], R8 ;  /* 0x0000140801007387 */ /* 0x0007e20000100800 */
[----:B-1----:R-:W-:Y:S01]  /*13a0*/  SHF.L.U64.HI R6, R209, 0x1, R10 ;  /* 0x00000001d1067819 */ /* 0x002fe2000001020a */
[----:B------:R-:W-:Y:S01]  /*13b0*/  VIADD R216, R16, 0x40 ;  /* 0x0000004010d87836 */ /* 0x000fe20000000000 */
[----:B------:R-:W-:Y:S01]  /*13c0*/  SHF.L.U64.HI R7, R218, 0x1, R31 ;  /* 0x00000001da077819 */ /* 0x000fe2000001021f */
[----:B------:R-:W-:Y:S01]  /*13d0*/  VIADD R228, R225, 0x36400 ;  /* 0x00036400e1e47836 */ /* 0x000fe20000000000 */
[----:B------:R-:W-:Y:S01]  /*13e0*/  LOP3.LUT R5, R5, R0, R28, 0xf6, !PT ;  /* 0x0000000005057212 */ /* 0x000fe200078ef61c */
[----:B------:R1:W-:Y:S01]  /*13f0*/  STL [R1+0x18], R6 ;  /* 0x0000180601007387 */ /* 0x0003e20000100800 */
[----:B0-----:R-:W-:Y:S01]  /*1400*/  SHF.L.U64.HI R4, R208, 0x1, R21 ;  /* 0x00000001d0047819 */ /* 0x001fe20000010215 */
[----:B------:R-:W-:Y:S01]  /*1410*/  IMAD R0, R3, 0x8, R194 ;  /* 0x0000000803007824 */ /* 0x000fe200078e02c2 */
[----:B------:R-:W-:Y:S01]  /*1420*/  SEL R227, R227, 0xffffffe0, !P1 ;  /* 0xffffffe0e3e37807 */ /* 0x000fe20004800000 */
[----:B------:R-:W-:Y:S01]  /*1430*/  VIADD R19, R16, 0x20 ;  /* 0x0000002010137836 */ /* 0x000fe20000000000 */
[----:B---3--:R-:W-:Y:S01]  /*1440*/  SHF.L.U64.HI R8, R207, 0x1, R12 ;  /* 0x00000001cf087819 */ /* 0x008fe2000001020c */
[----:B------:R0:W-:Y:S01]  /*1450*/  STL [R1+0x1c], R4 ;  /* 0x00001c0401007387 */ /* 0x0001e20000100800 */
[----:B------:R-:W-:Y:S01]  /*1460*/  VIADD R226, R225, 0x36440 ;  /* 0x00036440e1e27836 */ /* 0x000fe20000000000 */
[----:B------:R-:W-:Y:S01]  /*1470*/  SHF.R.S32.HI R229, RZ, 0x1f, R216 ;  /* 0x0000001fffe57819 */ /* 0x000fe200000114d8 */
[----:B------:R-:W-:Y:S01]  /*1480*/  @P2 VIADD R226, R228, 0xffffffc0 ;  /* 0xffffffc0e4e22836 */ /* 0x000fe20000000000 */
[----:B-1----:R-:W-:Y:S01]  /*1490*/  SHF.L.U64.HI R6, R206, 0x1, R29 ;  /* 0x00000001ce067819 */ /* 0x002fe2000001021d */
[----:B------:R-:W-:Y:S01]  /*14a0*/  STL [R1+0x20], R8 ;  /* 0x0000200801007387 */ /* 0x000fe20000100800 */
[----:B------:R-:W-:Y:S01]  /*14b0*/  IMAD.IADD R228, R228, 0x1, R227 ;  /* 0x00000001e4e47824 */ /* 0x000fe200078e02e3 */
[----:B------:R-:W-:Y:S01]  /*14c0*/  SHF.R.S32.HI R17, RZ, 0x1f, R16 ;  /* 0x0000001fff117819 */ /* 0x000fe20000011410 */
[----:B------:R-:W-:Y:S01]  /*14d0*/  IMAD.IADD R227, R227, 0x1, R226 ;  /* 0x00000001e3e37824 */ /* 0x000fe200078e02e2 */
[----:B------:R1:W-:Y:S01]  /*14e0*/  STL [R1+0x24], R6 ;  /* 0x0000240601007387 */ /* 0x0003e20000100800 */
[----:B0-----:R-:W-:-:S02]  /*14f0*/  SHF.L.U64.HI R4, R195, 0x1, R14 ;  /* 0x00000001c3047819 */ /* 0x001fc4000001020e */
[----:B------:R-:W-:Y:S02]  /*1500*/  SHF.R.S32.HI R191, RZ, 0x1f, R19 ;  /* 0x0000001fffbf7819 */ /* 0x000fe40000011413 */
[----:B------:R-:W-:Y:S01]  /*1510*/  SHF.L.U64.HI R229, R216, 0x1, R229 ;  /* 0x00000001d8e57819 */ /* 0x000fe200000102e5 */
[----:B------:R0:W-:Y:S01]  /*1520*/  STL [R1+0x28], R4 ;  /* 0x0000280401007387 */ /* 0x0001e20000100800 */
[----:B-1----:R-:W-:-:S03]  /*1530*/  SHF.L.U64.HI R6, R217, 0x1, R20 ;  /* 0x00000001d9067819 */ /* 0x002fc60000010214 */
[----:B------:R-:W-:Y:S04]  /*1540*/  STL [R1+0x2c], R7 ;  /* 0x00002c0701007387 */ /* 0x000fe80000100800 */
[----:B------:R-:W-:Y:S01]  /*1550*/  STL [R1+0x30], R6 ;  /* 0x0000300601007387 */ /* 0x000fe20000100800 */
[----:B0-----:R-:W-:-:S05]  /*1560*/  SHF.L.U64.HI R4, R193, 0x1, R24 ;  /* 0x00000001c1047819 */ /* 0x001fca0000010218 */
[----:B------:R0:W-:Y:S02]  /*1570*/  STL [R1+0x60], R4 ;  /* 0x0000600401007387 */ /* 0x0001e40000100800 */
[----:B0-----:R-:W-:-:S05]  /*1580*/  IMAD R4, R5, 0x2, R2 ;  /* 0x0000000205047824 */ /* 0x001fca00078e0202 */
[----:B------:R0:W-:Y:S04]  /*1590*/  STL [R1+0x68], R4 ;  /* 0x0000680401007387 */ /* 0x0001e80000100800 */
[----:B------:R0:W-:Y:S01]  /*15a0*/  STL [R1+0x74], R0 ;  /* 0x0000740001007387 */ /* 0x0001e20000100800 */
[----:B--2---:R-:W-:Y:S01]  /*15b0*/  LOP3.LUT R188, R18, 0x1, RZ, 0xfc, !PT ;  /* 0x0000000112bc7812 */ /* 0x004fe200078efcff */
[----:B0-----:R-:W-:-:S07]  /*15c0*/  IMAD.MOV.U32 R18, RZ, RZ, RZ ;  /* 0x000000ffff127224 */ /* 0x001fce00078e00ff */
.L_x_4581:
        /* <DEDUP_REMOVED lines=56> */
.L_x_4461:
[----:B------:R-:W-:Y:S02]  /*1950*/  IMAD.U32 R40, RZ, RZ, UR5 ;  /* 0x00000005ff287e24 */ /* 0x000fe4000f8e00ff */
[----:B------:R-:W-:Y:S01]  /*1960*/  IMAD.U32 R28, RZ, RZ, UR4 ;  /* 0x00000004ff1c7e24 */ /* 0x000fe2000f8e00ff */
[----:B------:R-:W-:Y:S06]  /*1970*/  @!P2 BRA `(.L_x_4462) ;  /* 0x000000000010a947 */ /* 0x000fec0003800000 */
[----:B-1----:R-:W-:-:S04]  /*1980*/  IADD3 R4, P0, R31, UR8, RZ ;  /* 0x000000081f047c10 */ /* 0x002fc8000ff1e0ff */
[----:B------:R-:W-:-:S05]  /*1990*/  IADD3.X R5, R30, UR9, RZ, P0, !PT ;  /* 0x000000091e057c10 */ /* 0x000fca00087fe4ff */
[----:B------:R0:W5:Y:S01]  /*19a0*/  LDG.E R28, desc[UR40][R4.64] ;  /* 0x00000028041c7981 */ /* 0x000162000c1e1900 */
[----:B------:R-:W-:Y:S05]  /*19b0*/  BRA `(.L_x_4463) ;  /* 0x0000000000107947 */ /* 0x000fea0003800000 */
.L_x_4462:
[----:B------:R-:W-:Y:S05]  /*19c0*/  @!P0 BRA `(.L_x_4463) ;  /* 0x00000000000c8947 */ /* 0x000fea0003800000 */
[----:B-1----:R-:W2:Y:S04]  /*19d0*/  LDG.E R5, desc[UR40][R8.64] ;  /* 0x0000002808057981 */ /* 0x002ea8000c1e1900 */
[----:B------:R-:W2:Y:S02]  /*19e0*/  LDG.E R28, desc[UR40][R8.64+0x4] ;  /* 0x00000428081c7981 */ /* 0x000ea4000c1e1900 */
[----:B--2---:R-:W-:-:S07]  /*19f0*/  IMAD.IADD R28, R28, 0x1, -R5 ;  /* 0x000000011c1c7824 */ /* 0x004fce00078e0a05 */
.L_x_4463:
        /* <DEDUP_REMOVED lines=55> */
.L_x_4466:
[----:B------:R-:W-:Y:S05]  /*1d70*/  BSYNC B6 ;  /* 0x0000000000067941 */ /* 0x000fea0003800000 */
.L_x_4465:
        /* <DEDUP_REMOVED lines=20> */
.L_x_4468:
[----:B------:R-:W-:Y:S05]  /*1ec0*/  BSYNC B6 ;  /* 0x0000000000067941 */ /* 0x000fea0003800000 */
.L_x_4467:
[----:B------:R-:W-:Y:S01]  /*1ed0*/  ULDC.64 UR4, c[0x0][0xaf0] ;  /* 0x0002bc0000047ab9 */ /* 0x000fe20000000a00 */
[----:B------:R-:W0:Y:S01]  /*1ee0*/  LDC R51, c[0x0][0x3f4] ;  /* 0x0000fd00ff337b82 */ /* 0x000e220000000800 */
[----:B------:R-:W-:-:S04]  /*1ef0*/  ISETP.NE.U32.AND P0, PT, RZ, UR4, PT ;  /* 0x00000004ff007c0c */ /* 0x000fc8000bf05070 */
[----:B------:R-:W-:-:S03]  /*1f00*/  ISETP.NE.AND.EX P0, PT, RZ, UR5, PT, P0 ;  /* 0x00000005ff007c0c */ /* 0x000fc6000bf05300 */
[----:B------:R-:W1:Y:S08]  /*1f10*/  LDC.64 R4, c[0x0][0x3f8] ;  /* 0x0000fe00ff047b82 */ /* 0x000e700000000a00 */
[----:B------:R-:W2:Y:S02]  /*1f20*/  LDC.64 R46, c[0x0][0x408] ;  /* 0x00010200ff2e7b82 */ /* 0x000ea40000000a00 */
[----:B------:R-:W-:-:S02]  /*1f30*/  @P0 IADD3 R6, P1, R31, UR4, RZ ;  /* 0x000000041f060c10 */ /* 0x000fc4000ff3e0ff */
[----:B------:R-:W-:Y:S01]  /*1f40*/  SHF.R.S32.HI R3, RZ, 0x1f, R187 ;  /* 0x0000001fff037819 */ /* 0x000fe200000114bb */
[----:B------:R-:W3:Y:S01]  /*1f50*/  S2R R12, SR_TID.X ;  /* 0x00000000000c7919 */ /* 0x000ee20000002100 */
[----:B------:R-:W-:Y:S02]  /*1f60*/  @P0 IADD3.X R7, R30, UR5, RZ, P1, !PT ;  /* 0x000000051e070c10 */ /* 0x000fe40008ffe4ff */
[--C-:B------:R-:W-:Y:S01]  /*1f70*/  SHF.R.S32.HI R185, RZ, 0x1f, R184.reuse ;  /* 0x0000001fffb97819 */ /* 0x100fe200000114b8 */
[----:B------:R-:W-:Y:S01]  /*1f80*/  IMAD.SHL.U32 R44, R190, 0x40, RZ ;  /* 0x00000040be2c7824 */ /* 0x000fe200078e00ff */
[----:B------:R-:W-:Y:S01]  /*1f90*/  ULDC UR4, c[0x0][0x2f4] ;  /* 0x0000bd0000047ab9 */ /* 0x000fe20000000800 */
[----:B------:R4:W3:Y:S01]  /*1fa0*/  @P0 LDG.E R41, desc[UR40][R6.64] ;  /* 0x0000002806290981 */ /* 0x0008e2000c1e1900 */
[----:B0-----:R-:W-:Y:S02]  /*1fb0*/  ISETP.GE.AND P0, PT, R16, R51, PT ;  /* 0x000000331000720c */ /* 0x001fe40003f06270 */
[----:B------:R-:W-:Y:S01]  /*1fc0*/  LOP3.LUT R44, R44, 0x1c0, RZ, 0xc0, !PT ;  /* 0x000001c02c2c7812 */ /* 0x000fe200078ec0ff */
[----:B------:R-:W0:Y:S01]  /*1fd0*/  S2R R30, SR_TID.X ;  /* 0x00000000001e7919 */ /* 0x000e220000002100 */
[-C--:B-1----:R-:W-:Y:S01]  /*1fe0*/  IMAD R0, R3, R4.reuse, RZ ;  /* 0x0000000403007224 */ /* 0x082fe200078e02ff */
[----:B------:R-:W-:Y:S01]  /*1ff0*/  SHF.L.U64.HI R42, R4, 0x6, R5 ;  /* 0x00000006042a7819 */ /* 0x000fe20000010205 */
[----:B------:R-:W-:Y:S01]  /*2000*/  IMAD.WIDE.U32 R20, R187, R4, R184 ;  /* 0x00000004bb147225 */ /* 0x000fe200078e00b8 */
[----:B------:R-:W-:-:S02]  /*2010*/  ISETP.GE.AND P2, PT, R16, UR4, PT ;  /* 0x0000000410007c0c */ /* 0x000fc4000bf46270 */
[----:B----45:R-:W-:Y:S01]  /*2020*/  SHF.R.S32.HI R7, RZ, 0x1f, R27 ;  /* 0x0000001fff077819 */ /* 0x030fe2000001141b */
[----:B------:R-:W-:Y:S01]  /*2030*/  IMAD R9, R187, R5, R0 ;  /* 0x00000005bb097224 */ /* 0x000fe200078e0200 */
[----:B------:R-:W-:Y:S01]  /*2040*/  SHF.R.S32.HI R48, RZ, 0x1f, R26 ;  /* 0x0000001fff307819 */ /* 0x000fe2000001141a */
[----:B--2---:R-:W-:Y:S01]  /*2050*/  IMAD R8, R3, R46, RZ ;  /* 0x0000002e03087224 */ /* 0x004fe200078e02ff */
[----:B------:R-:W-:Y:S01]  /*2060*/  SEL R3, R51, RZ, P0 ;  /* 0x000000ff33037207 */ /* 0x000fe20000000000 */
[----:B------:R-:W-:Y:S01]  /*2070*/  IMAD.WIDE.U32 R32, R187, R4, R16 ;  /* 0x00000004bb207225 */ /* 0x000fe200078e0010 */
[----:B------:R-:W-:Y:S02]  /*2080*/  SHF.L.U64.HI R45, R46, 0x6, R47 ;  /* 0x000000062e2d7819 */ /* 0x000fe4000001022f */
[----:B------:R-:W-:Y:S01]  /*2090*/  ISETP.GE.AND P1, PT, R19, UR4, PT ;  /* 0x0000000413007c0c */ /* 0x000fe2000bf26270 */
[----:B------:R-:W-:Y:S01]  /*20a0*/  IMAD.IADD R3, R16, 0x1, R3 ;  /* 0x0000000110037824 */ /* 0x000fe200078e0203 */
[----:B------:R-:W-:Y:S01]  /*20b0*/  P2R R63, PR, RZ, 0x4 ;  /* 0x00000004ff3f7803 */ /* 0x000fe20000000000 */
[----:B------:R-:W-:-:S02]  /*20c0*/  IMAD.IADD R21, R21, 0x1, R9 ;  /* 0x0000000115157824 */ /* 0x000fc400078e0209 */
[----:B------:R-:W-:Y:S01]  /*20d0*/  IMAD.IADD R33, R9, 0x1, R33 ;  /* 0x0000000109217824 */ /* 0x000fe200078e0221 */
[----:B------:R-:W-:Y:S01]  /*20e0*/  SHF.R.S32.HI R6, RZ, 0x1f, R3 ;  /* 0x0000001fff067819 */ /* 0x000fe20000011403 */
[----:B------:R-:W-:Y:S01]  /*20f0*/  IMAD R11, R187, R47, R8 ;  /* 0x0000002fbb0b7224 */ /* 0x000fe200078e0208 */
[----:B---3--:R-:W-:Y:S01]  /*2100*/  SHF.R.U32.HI R12, RZ, 0x7, R12 ;  /* 0x00000007ff0c7819 */ /* 0x008fe2000001160c */
[C---:B------:R-:W-:Y:S01]  /*2110*/  IMAD R8, R7.reuse, R4, RZ ;  /* 0x0000000407087224 */ /* 0x040fe200078e02ff */
[----:B------:R-:W-:Y:S01]  /*2120*/  LEA.HI R3, R6, R3, RZ, 0x3 ;  /* 0x0000000306037211 */ /* 0x000fe200078f18ff */
[----:B------:R-:W-:Y:S02]  /*2130*/  IMAD R6, R7, R46, RZ ;  /* 0x0000002e07067224 */ /* 0x000fe400078e02ff */
[----:B------:R-:W-:Y:S01]  /*2140*/  IMAD.WIDE.U32 R20, R27, R4, R20 ;  /* 0x000000041b147225 */ /* 0x000fe200078e0014 */
[----:B------:R-:W-:-:S03]  /*2150*/  LOP3.LUT R56, R3, 0xfffffff8, RZ, 0xc0, !PT ;  /* 0xfffffff803387812 */ /* 0x000fc600078ec0ff */
[----:B------:R-:W-:Y:S01]  /*2160*/  IMAD.WIDE.U32 R32, R27, R4, R32 ;  /* 0x000000041b207225 */ /* 0x000fe200078e0020 */
[----:B------:R-:W-:-:S03]  /*2170*/  SHF.R.S32.HI R61, RZ, 0x1f, R56 ;  /* 0x0000001fff3d7819 */ /* 0x000fc60000011438 */
[----:B0-----:R-:W-:Y:S02]  /*2180*/  VIADD R30, R30, 0xffffff80 ;  /* 0xffffff801e1e7836 */ /* 0x001fe40000000000 */
[----:B------:R-:W-:Y:S01]  /*2190*/  IMAD.SHL.U32 R43, R4, 0x40, RZ ;  /* 0x00000040042b7824 */ /* 0x000fe200078e00ff */
[----:B------:R-:W-:Y:S01]  /*21a0*/  LOP3.LUT R4, R44, 0x18, R16, 0xf8, !PT ;  /* 0x000000182c047812 */ /* 0x000fe200078ef810 */
[----:B------:R-:W-:Y:S01]  /*21b0*/  IMAD R57, R27, R47, R6 ;  /* 0x0000002f1b397224 */ /* 0x000fe200078e0206 */
[----:B------:R-:W-:Y:S01]  /*21c0*/  SHF.R.S32.HI R10, RZ, 0x1f, R30 ;  /* 0x0000001fff0a7819 */ /* 0x000fe2000001141e */
[C---:B------:R-:W-:Y:S01]  /*21d0*/  IMAD.WIDE.U32 R34, R187.reuse, R46, R184 ;  /* 0x0000002ebb227225 */ /* 0x040fe200078e00b8 */
[----:B------:R-:W-:Y:S02]  /*21e0*/  SHF.R.U32.HI R47, RZ, 0x3, R44 ;  /* 0x00000003ff2f7819 */ /* 0x000fe4000001162c */
[----:B------:R-:W-:Y:S01]  /*21f0*/  LEA.HI R10, R10, R30, RZ, 0x2 ;  /* 0x0000001e0a0a7211 */ /* 0x000fe200078f10ff */
[----:B------:R-:W-:-:S03]  /*2200*/  IMAD.WIDE.U32 R36, R187, R46, R16 ;  /* 0x0000002ebb247225 */ /* 0x000fc600078e0010 */
[----:B------:R-:W-:Y:S01]  /*2210*/  LOP3.LUT R10, R10, 0xfffffffc, RZ, 0xc0, !PT ;  /* 0xfffffffc0a0a7812 */ /* 0x000fe200078ec0ff */
[----:B------:R-:W-:Y:S01]  /*2220*/  IMAD R9, R27, R5, R8 ;  /* 0x000000051b097224 */ /* 0x000fe200078e0208 */
[-C--:B------:R-:W-:Y:S01]  /*2230*/  LOP3.LUT R5, R4, R47.reuse, RZ, 0x3c, !PT ;  /* 0x0000002f04057212 */ /* 0x080fe200078e3cff */
[----:B------:R-:W-:Y:S01]  /*2240*/  IMAD.IADD R35, R35, 0x1, R11 ;  /* 0x0000000123237824 */ /* 0x000fe200078e020b */
[----:B------:R-:W-:Y:S01]  /*2250*/  LOP3.LUT R4, R44, 0x38, R3, 0xf8, !PT ;  /* 0x000000382c047812 */ /* 0x000fe200078ef803 */
[----:B------:R-:W-:Y:S02]  /*2260*/  IMAD.IADD R37, R11, 0x1, R37 ;  /* 0x000000010b257824 */ /* 0x000fe400078e0225 */
[----:B------:R-:W-:Y:S01]  /*2270*/  IMAD R52, R222, 0x200, R5 ;  /* 0x00000200de347824 */ /* 0x000fe200078e0205 */
[----:B------:R-:W-:Y:S01]  /*2280*/  LOP3.LUT R5, R4, R47, RZ, 0x3c, !PT ;  /* 0x0000002f04057212 */ /* 0x000fe200078e3cff */
[----:B------:R-:W-:-:S04]  /*2290*/  IMAD.WIDE.U32 R34, R27, R46, R34 ;  /* 0x0000002e1b227225 */ /* 0x000fc800078e0022 */
[----:B------:R-:W-:-:S04]  /*22a0*/  IMAD.WIDE.U32 R36, R27, R46, R36 ;  /* 0x0000002e1b247225 */ /* 0x000fc800078e0024 */
[----:B------:R-:W-:Y:S02]  /*22b0*/  IMAD.IADD R10, R30, 0x1, -R10 ;  /* 0x000000011e0a7824 */ /* 0x000fe400078e0a0a */
[----:B------:R-:W-:Y:S02]  /*22c0*/  IMAD.IADD R55, R35, 0x1, R57 ;  /* 0x0000000123377824 */ /* 0x000fe400078e0239 */
[----:B------:R-:W-:Y:S02]  /*22d0*/  IMAD.IADD R0, R29, 0x1, R28 ;  /* 0x000000011d007824 */ /* 0x000fe400078e021c */
[----:B------:R-:W-:Y:S02]  /*22e0*/  IMAD.SHL.U32 R46, R46, 0x40, RZ ;  /* 0x000000402e2e7824 */ /* 0x000fe400078e00ff */
[----:B------:R-:W-:Y:S02]  /*22f0*/  VIADD R49, R12, 0x8 ;  /* 0x000000080c317836 */ /* 0x000fe40000000000 */
[----:B------:R-:W-:-:S02]  /*2300*/  IMAD R50, R10, 0x40, R187 ;  /* 0x000000400a327824 */ /* 0x000fc400078e02bb */
[----:B------:R-:W-:Y:S02]  /*2310*/  IMAD.SHL.U32 R51, R51, 0x2, RZ ;  /* 0x0000000233337824 */ /* 0x000fe400078e00ff */
[----:B------:R-:W-:Y:S02]  /*2320*/  IMAD.IADD R53, R21, 0x1, R9 ;  /* 0x0000000115357824 */ /* 0x000fe400078e0209 */
[----:B------:R-:W-:Y:S02]  /*2330*/  IMAD.IADD R54, R9, 0x1, R33 ;  /* 0x0000000109367824 */ /* 0x000fe400078e0221 */
[----:B------:R-:W-:Y:S02]  /*2340*/  IMAD.IADD R57, R57, 0x1, R37 ;  /* 0x0000000139397824 */ /* 0x000fe400078e0225 */
[----:B------:R-:W-:Y:S01]  /*2350*/  IMAD R62, R222, 0x200, R5 ;  /* 0x00000200de3e7824 */ /* 0x000fe200078e0205 */
[----:B------:R-:W-:-:S07]  /*2360*/  SHF.R.S32.HI R60, RZ, 0x1f, R41 ;  /* 0x0000001fff3c7819 */ /* 0x000fce0000011429 */
.L_x_4501:
        /* <DEDUP_REMOVED lines=93> */
.L_x_4473:
[----:B------:R-:W-:Y:S05]  /*2940*/  BSYNC B1 ;  /* 0x0000000000017941 */ /* 0x000fea0003800000 */
.L_x_4472:
        /* <DEDUP_REMOVED lines=17> */
.L_x_4474:
[----:B------:R-:W-:Y:S01]  /*2a60*/  IMAD R64, R22, 0x8, R2 ;  /* 0x0000000816407824 */ /* 0x000fe200078e0202 */
[----:B------:R-:W-:Y:S01]  /*2a70*/  SHF.L.U32 R75, R186, 0x1f, RZ ;  /* 0x0000001fba4b7819 */ /* 0x000fe200000006ff */
[----:B------:R-:W-:Y:S03]  /*2a80*/  BSSY B1, `(.L_x_4475) ;  /* 0x0000003000017945 */ /* 0x000fe60003800000 */
[----:B------:R-:W0:Y:S02]  /*2a90*/  SYNCS.PHASECHK.TRANS64.TRYWAIT P5, [R64+URZ+0x38890], R75 ;  /* 0x0388904b400075a7 */ /* 0x000e2400080a017f */
[----:B0-----:R-:W-:Y:S05]  /*2aa0*/  @!P5 BRA `(.L_x_4476) ;  /* 0x000001840038d947 */ /* 0x001fea0003800000 */
.L_x_4716:
[----:B------:R-:W-:Y:S05]  /*2ab0*/  BSYNC B1 ;  /* 0x0000000000017941 */ /* 0x000fea0003800000 */
.L_x_4475:
[----:B------:R-:W-:-:S03]  /*2ac0*/  UMOV UR4, 0xffffffff ;  /* 0xffffffff00047882 */ /* 0x000fc60000000000 */
[----:B------:R-:W-:Y:S05]  /*2ad0*/  BRA.DIV UR4, `(.L_x_4477) ;  /* 0x0000018604407947 */ /* 0x000fea000b800000 */
[----:B------:R-:W1:Y:S04]  /*2ae0*/  SHFL.IDX PT, R70, R70, RZ, 0x1c1f ;  /* 0x001c1fff46467589 */ /* 0x000e6800000e0000 */
[----:B------:R2:W3:Y:S02]  /*2af0*/  SHFL.IDX PT, R14, R71, RZ, 0x1c1f ;  /* 0x001c1fff470e7589 */ /* 0x0004e400000e0000 */
.L_x_4720:
        /* <DEDUP_REMOVED lines=21> */
[----:B------:R-:W-:Y:S01]  /*2c50*/  LOP3.LUT R30, R7, 0xffff0000, RZ, 0xc0, !PT ;  /* 0xffff0000071e7812 */ /* 0x000fe200078ec0ff */
[C---:B------:R-:W-:Y:S01]  /*2c60*/  IMAD.U32 R6, R5.reuse, 0x10000, RZ ;  /* 0x0001000005067824 */ /* 0x040fe200078e00ff */
[----:B------:R-:W-:Y:S01]  /*2c70*/  PRMT R31, R78, 0x5432, R74 ;  /* 0x000054324e1f7816 */ /* 0x000fe2000000004a */
[----:B------:R-:W-:Y:S01]  /*2c80*/  IMAD.U32 R78, R76, 0x10000, RZ ;  /* 0x000100004c4e7824 */ /* 0x000fe200078e00ff */
[----:B------:R-:W-:Y:S01]  /*2c90*/  LOP3.LUT R7, R5, 0xffff0000, RZ, 0xc0, !PT ;  /* 0xffff000005077812 */ /* 0x000fe200078ec0ff */
[----:B------:R-:W-:Y:S01]  /*2ca0*/  IMAD.U32 R5, R4, 0x10000, RZ ;  /* 0x0001000004057824 */ /* 0x000fe200078e00ff */
[----:B------:R-:W-:Y:S01]  /*2cb0*/  LOP3.LUT R74, R72, 0xffff0000, RZ, 0xc0, !PT ;  /* 0xffff0000484a7812 */ /* 0x000fe200078ec0ff */
[----:B------:R-:W-:Y:S01]  /*2cc0*/  FMUL.FTZ R81, R13, R78 ;  /* 0x0000004e0d517220 */ /* 0x000fe20000410000 */
[----:B------:R-:W-:Y:S01]  /*2cd0*/  LOP3.LUT R58, R31, 0xffff0000, RZ, 0xc0, !PT ;  /* 0xffff00001f3a7812 */ /* 0x000fe200078ec0ff */
[-C--:B------:R-:W-:Y:S01]  /*2ce0*/  FMUL.FTZ R13, R13, R71.reuse ;  /* 0x000000470d0d7220 */ /* 0x080fe20000410000 */
[----:B------:R-:W-:Y:S01]  /*2cf0*/  LOP3.LUT R76, R76, 0xffff0000, RZ, 0xc0, !PT ;  /* 0xffff00004c4c7812 */ /* 0x000fe200078ec0ff */
[----:B------:R-:W-:Y:S01]  /*2d00*/  FMUL.FTZ R79, R7, R74 ;  /* 0x0000004a074f7220 */ /* 0x000fe20000410000 */
        /* <DEDUP_REMOVED lines=23> */
.L_x_4482:
[----:B------:R-:W-:Y:S05]  /*2e80*/  BSYNC B2 ;  /* 0x0000000000027941 */ /* 0x000fea0003800000 */
.L_x_4481:
[----:B0-----:R4:W-:Y:S02]  /*2e90*/  ST.E.128 desc[UR40][R10.64], R4 ;  /* 0x000000040a007985 */ /* 0x0019e4000c101d28 */
.L_x_4480:
[----:B------:R-:W-:Y:S05]  /*2ea0*/  BSYNC B1 ;  /* 0x0000000000017941 */ /* 0x000fea0003800000 */
.L_x_4479:
        /* <DEDUP_REMOVED lines=58> */
.L_x_4484:
[----:B------:R-:W-:Y:S05]  /*3250*/  BSYNC B1 ;  /* 0x0000000000017941 */ /* 0x000fea0003800000 */
.L_x_4483:
[----:B-1----:R1:W-:Y:S01]  /*3260*/  ST.E.128 desc[UR40][R10.64], R4 ;  /* 0x000000040a007985 */ /* 0x0023e2000c101d28 */
[----:B------:R-:W-:Y:S05]  /*3270*/  BRA `(.L_x_4478) ;  /* 0x0000000c00987947 */ /* 0x000fea0003800000 */
.L_x_4471:
        /* <DEDUP_REMOVED lines=42> */
.L_x_4485:
[----:B------:R-:W-:Y:S01]  /*3520*/  IMAD R64, R22, 0x8, R2 ;  /* 0x0000000816407824 */ /* 0x000fe200078e0202 */
[----:B------:R-:W-:Y:S01]  /*3530*/  SHF.L.U32 R75, R186, 0x1f, RZ ;  /* 0x0000001fba4b7819 */ /* 0x000fe200000006ff */
[----:B------:R-:W-:Y:S03]  /*3540*/  BSSY B1, `(.L_x_4486) ;  /* 0x0000003000017945 */ /* 0x000fe60003800000 */
[----:B------:R-:W0:Y:S02]  /*3550*/  SYNCS.PHASECHK.TRANS64.TRYWAIT P6, [R64+URZ+0x38890], R75 ;  /* 0x0388904b400075a7 */ /* 0x000e2400080c017f */
[----:B0-----:R-:W-:Y:S05]  /*3560*/  @!P6 BRA `(.L_x_4487) ;  /* 0x0000017800e4e947 */ /* 0x001fea0003800000 */
.L_x_4721:
[----:B------:R-:W-:Y:S05]  /*3570*/  BSYNC B1 ;  /* 0x0000000000017941 */ /* 0x000fea0003800000 */
.L_x_4486:
[----:B------:R-:W-:-:S03]  /*3580*/  UMOV UR4, 0xffffffff ;  /* 0xffffffff00047882 */ /* 0x000fc60000000000 */
[----:B------:R-:W-:Y:S05]  /*3590*/  BRA.DIV UR4, `(.L_x_4488) ;  /* 0x0000017a04ec7947 */ /* 0x000fea000b800000 */
[----:B------:R-:W1:Y:S04]  /*35a0*/  SHFL.IDX PT, R70, R70, RZ, 0x1c1f ;  /* 0x001c1fff46467589 */ /* 0x000e6800000e0000 */
[----:B------:R-:W2:Y:S02]  /*35b0*/  SHFL.IDX PT, R71, R71, RZ, 0x1c1f ;  /* 0x001c1fff47477589 */ /* 0x000ea400000e0000 */
.L_x_4725:
        /* <DEDUP_REMOVED lines=10> */
[----:B------:R-:W-:-:S04]  /*3660*/  SHF.R.S32.HI R8, RZ, 0x4, R9 ;  /* 0x00000004ff087819 */ /* 0x000fc80000011409 */
[----:B------:R-:W-:-:S05]  /*3670*/  LEA.HI.SX32 R8, R3, R8, 0x1d ;  /* 0x0000000803087211 */ /* 0x000fca00078feaff */
[----:B------:R-:W-:-:S05]  /*3680*/  IMAD.SHL.U32 R77, R8, 0x8, RZ ;  /* 0x00000008084d7824 */ /* 0x000fca00078e00ff */
[----:B------:R-:W-:-:S04]  /*3690*/  LOP3.LUT R8, R44, 0x38, R77, 0xf8, !PT ;  /* 0x000000382c087812 */ /* 0x000fc800078ef84d */
[----:B------:R-:W-:-:S05]  /*36a0*/  LOP3.LUT R9, R8, R47, RZ, 0x3c, !PT ;  /* 0x0000002f08097212 */ /* 0x000fca00078e3cff */
[----:B------:R-:W-:Y:S02]  /*36b0*/  IMAD R8, R222, 0x200, R9 ;  /* 0x00000200de087824 */ /* 0x000fe400078e0209 */
[----:B------:R-:W-:Y:S02]  /*36c0*/  IMAD.IADD R9, R62, 0x1, R73 ;  /* 0x000000013e097824 */ /* 0x000fe400078e0249 */
[----:B------:R-:W-:Y:S02]  /*36d0*/  IMAD.IADD R73, R73, 0x1, R8 ;  /* 0x0000000149497824 */ /* 0x000fe400078e0208 */
[--C-:B------:R-:W-:Y:S02]  /*36e0*/  IMAD R9, R9, 0x2, R2.reuse ;  /* 0x0000000209097824 */ /* 0x100fe400078e0202 */
[----:B------:R-:W-:-:S04]  /*36f0*/  IMAD R73, R73, 0x2, R2 ;  /* 0x0000000249497824 */ /* 0x000fc800078e0202 */
[----:B------:R-:W1:Y:S04]  /*3700*/  LDS.128 R8, [R9+0x22400] ;  /* 0x0224000009087984 */ /* 0x000e680000000c00 */
        /* <DEDUP_REMOVED lines=25> */
[----:B------:R-:W-:Y:S01]  /*38a0*/  LOP3.LUT R82, R81, 0xffff0000, RZ, 0xc0, !PT ;  /* 0xffff000051527812 */ /* 0x000fe200078ec0ff */
[C---:B------:R-:W-:Y:S01]  /*38b0*/  FMUL.FTZ R81, R28.reuse, R79 ;  /* 0x0000004f1c517220 */ /* 0x040fe20000410000 */
[----:B------:R-:W-:Y:S01]  /*38c0*/  PRMT R78, R87, 0x5432, R78 ;  /* 0x00005432574e7816 */ /* 0x000fe2000000004e */
[-C--:B------:R-:W-:Y:S01]  /*38d0*/  FMUL.FTZ R87, R28, R83.reuse ;  /* 0x000000531c577220 */ /* 0x080fe20000410000 */
[----:B------:R-:W-:Y:S01]  /*38e0*/  LOP3.LUT R7, R9, 0xffff0000, RZ, 0xc0, !PT ;  /* 0xffff000009077812 */ /* 0x000fe200078ec0ff */
[----:B------:R-:W-:Y:S01]  /*38f0*/  FFMA.FTZ R81, R6, R83, R81 ;  /* 0x0000005306517223 */ /* 0x000fe20000010051 */
[----:B------:R-:W-:Y:S01]  /*3900*/  PRMT R80, R86, 0x5432, R80 ;  /* 0x0000543256507816 */ /* 0x000fe20000000050 */
[----:B------:R-:W-:Y:S01]  /*3910*/  FMUL.FTZ R86, R29, R82 ;  /* 0x000000521d567220 */ /* 0x000fe20000410000 */
[----:B------:R-:W-:Y:S01]  /*3920*/  LOP3.LUT R74, R74, 0xffff0000, RZ, 0xc0, !PT ;  /* 0xffff00004a4a7812 */ /* 0x000fe200078ec0ff */
[----:B------:R-:W-:Y:S01]  /*3930*/  FFMA.FTZ R87, R6, R79, -R87 ;  /* 0x0000004f06577223 */ /* 0x000fe20000010857 */
[----:B------:R-:W-:Y:S01]  /*3940*/  IMAD.U32 R28, R85, 0x10000, RZ ;  /* 0x00010000551c7824 */ /* 0x000fe200078e00ff */
[----:B------:R-:W-:Y:S01]  /*3950*/  LOP3.LUT R31, R15, 0xffff0000, RZ, 0xc0, !PT ;  /* 0xffff00000f1f7812 */ /* 0x000fe200078ec0ff */
[----:B------:R-:W-:-:S02]  /*3960*/  IMAD.U32 R6, R78, 0x10000, RZ ;  /* 0x000100004e067824 */ /* 0x000fc400078e00ff */
[-C--:B------:R-:W-:Y:S01]  /*3970*/  FMUL.FTZ R88, R29, R74.reuse ;  /* 0x0000004a1d587220 */ /* 0x080fe20000410000 */
[----:B------:R-:W-:Y:S01]  /*3980*/  FFMA.FTZ R86, R7, R74, -R86 ;  /* 0x0000004a07567223 */ /* 0x000fe20000010856 */
[----:B------:R-:W-:Y:S01]  /*3990*/  LOP3.LUT R74, R85, 0xffff0000, RZ, 0xc0, !PT ;  /* 0xffff0000554a7812 */ /* 0x000fe200078ec0ff */
[----:B------:R-:W-:Y:S02]  /*39a0*/  IMAD.U32 R9, R11, 0x10000, RZ ;  /* 0x000100000b097824 */ /* 0x000fe400078e00ff */
        /* <DEDUP_REMOVED lines=52> */
.L_x_4490:
[----:B------:R-:W-:Y:S05]  /*3cf0*/  BSYNC B1 ;  /* 0x0000000000017941 */ /* 0x000fea0003800000 */
.L_x_4489:
        /* <DEDUP_REMOVED lines=8> */
.L_x_4470:
[----:B------:R-:W-:-:S13]  /*3d80*/  ISETP.NE.AND P3, PT, R188, 0x3, PT ;  /* 0x00000003bc00780c */ /* 0x000fda0003f65270 */
[----:B------:R-:W-:Y:S05]  /*3d90*/  @!P3 BRA `(.L_x_4491) ;  /* 0x000000000004b947 */ /* 0x000fea0003800000 */
[----:B------:R-:W-:Y:S01]  /*3da0*/  BPT.TRAP 0x1 ;  /* 0x000000040000795c */ /* 0x000fe20000300000 */
.L_x_4491:
[----:B------:R-:W-:Y:S01]  /*3db0*/  IMAD R64, R22, 0x8, R2 ;  /* 0x0000000816407824 */ /* 0x000fe200078e0202 */
[----:B------:R-:W-:Y:S01]  /*3dc0*/  SHF.L.U32 R75, R186, 0x1f, RZ ;  /* 0x0000001fba4b7819 */ /* 0x000fe200000006ff */
[----:B------:R-:W-:Y:S01]  /*3dd0*/  BSSY B1, `(.L_x_4492) ;  /* 0x0000004000017945 */ /* 0x000fe20003800000 */
[----:B------:R-:W-:Y:S02]  /*3de0*/  SHF.R.S32.HI R68, RZ, 0x1f, R66 ;  /* 0x0000001fff447819 */ /* 0x000fe40000011442 */
[----:B------:R-:W1:Y:S02]  /*3df0*/  SYNCS.PHASECHK.TRANS64.TRYWAIT P4, [R64+URZ+0x38890], R75 ;  /* 0x0388904b400075a7 */ /* 0x000e64000808017f */
[----:B-1----:R-:W-:Y:S05]  /*3e00*/  @!P4 BRA `(.L_x_4493) ;  /* 0x00000174001cc947 */ /* 0x002fea0003800000 */
.L_x_4726:
[----:B------:R-:W-:Y:S05]  /*3e10*/  BSYNC B1 ;  /* 0x0000000000017941 */ /* 0x000fea0003800000 */
.L_x_4492:
        /* <DEDUP_REMOVED lines=26> */
.L_x_4730:
        /* <DEDUP_REMOVED lines=18> */
.L_x_4478:
[----:B------:R-:W-:Y:S05]  /*40e0*/  BSYNC B0 ;  /* 0x0000000000007941 */ /* 0x000fea0003800000 */
.L_x_4469:
        /* <DEDUP_REMOVED lines=17> */
.L_x_4496:
[----:B------:R-:W-:Y:S05]  /*4200*/  BSYNC B0 ;  /* 0x0000000000007941 */ /* 0x000fea0003800000 */
.L_x_4495:
[----:B------:R-:W1:Y:S01]  /*4210*/  SYNCS.PHASECHK.TRANS64.TRYWAIT P3, [R64+URZ+0x388b0], R75 ;  /* 0x0388b04b400075a7 */ /* 0x000e62000806017f */
[----:B------:R-:W-:Y:S04]  /*4220*/  BSSY B0, `(.L_x_4497) ;  /* 0x0000002000007945 */ /* 0x000fe80003800000 */
[----:B-1----:R-:W-:Y:S05]  /*4230*/  @!P3 BRA `(.L_x_4498) ;  /* 0x000001700068b947 */ /* 0x002fea0003800000 */
.L_x_4731:
[----:B------:R-:W-:Y:S05]  /*4240*/  BSYNC B0 ;  /* 0x0000000000007941 */ /* 0x000fea0003800000 */
.L_x_4497:
        /* <DEDUP_REMOVED lines=23> */
[----:B------:R-:W3:Y:S01]  /*43c0*/  LDL R31, [R1] ;  /* 0x00000000011f7983 */ /* 0x000ee20000100800 */
[----:B------:R-:W-:-:S03]  /*43d0*/  ULDC UR4, c[0x0][0x320] ;  /* 0x0000c80000047ab9 */ /* 0x000fc60000000800 */
[----:B------:R-:W4:Y:S04]  /*43e0*/  LDL R30, [R1+0x4] ;  /* 0x00000400011e7983 */ /* 0x000f280000100800 */
[----:B------:R-:W5:Y:S04]  /*43f0*/  LDL R29, [R1+0x8] ;  /* 0x00000800011d7983 */ /* 0x000f680000100800 */
[----:B------:R-:W5:Y:S01]  /*4400*/  LDL R28, [R1+0xc] ;  /* 0x00000c00011c7983 */ /* 0x000f620000100800 */
[----:B------:R-:W-:Y:S01]  /*4410*/  ISETP.GE.AND P5, PT, R16, UR4, PT ;  /* 0x0000000410007c0c */ /* 0x000fe2000bfa6270 */
[----:B------:R-:W-:-:S02]  /*4420*/  IMAD R9, R22, 0x8000, R52 ;  /* 0x0000800016097824 */ /* 0x000fc400078e0234 */
[----:B------:R-:W5:Y:S02]  /*4430*/  LDL R15, [R1+0x10] ;  /* 0x00001000010f7983 */ /* 0x000f640000100800 */
[C---:B------:R-:W-:Y:S01]  /*4440*/  IMAD R12, R9.reuse, 0x2, R2 ;  /* 0x00000002090c7824 */ /* 0x040fe200078e0202 */
[----:B------:R-:W-:Y:S01]  /*4450*/  LOP3.LUT P3, RZ, R190, 0x4, RZ, 0xc0, !PT ;  /* 0x00000004beff7812 */ /* 0x000fe2000786c0ff */
[----:B------:R-:W5:Y:S01]  /*4460*/  LDL R14, [R1+0x14] ;  /* 0x00001400010e7983 */ /* 0x000f620000100800 */
[----:B------:R-:W-:-:S03]  /*4470*/  VIADD R13, R9, 0x20 ;  /* 0x00000020090d7836 */ /* 0x000fc60000000000 */
[----:B------:R-:W5:Y:S04]  /*4480*/  LDL R58, [R1+0x18] ;  /* 0x00001800013a7983 */ /* 0x000f680000100800 */
[----:B------:R-:W1:Y:S04]  /*4490*/  @!P5 LDS.128 R4, [R12+0x400] ;  /* 0x000400000c04d984 */ /* 0x000e680000000c00 */
        /* <DEDUP_REMOVED lines=19> */
[C---:B------:R-:W-:Y:S01]  /*45d0*/  ISETP.GE.AND P5, PT, R214.reuse, UR4, PT ;  /* 0x00000004d6007c0c */ /* 0x040fe2000bfa6270 */
[----:B------:R-:W2:Y:S04]  /*45e0*/  LDL R31, [R1+0x1c] ;  /* 0x00001c00011f7983 */ /* 0x000ea80000100800 */
[----:B-1----:R0:W-:Y:S08]  /*45f0*/  @!P3 ST.E.128 desc[UR40][R8.64], R4 ;  /* 0x000000040800b985 */ /* 0x0021f0000c101d28 */
[----:B------:R-:W1:Y:S01]  /*4600*/  @!P5 LDS.128 R4, [R12+0x4400] ;  /* 0x004400000c04d984 */ /* 0x000e620000000c00 */
[----:B0-----:R-:W-:-:S05]  /*4610*/  @!P5 LEA R8, P3, R214, R11, 0x1 ;  /* 0x0000000bd608d211 */ /* 0x001fca00078608ff */
[----:B----4-:R-:W-:Y:S02]  /*4620*/  @!P5 IMAD.X R9, R10, 0x1, R30, P3 ;  /* 0x000000010a09d824 */ /* 0x010fe400018e061e */
[----:B------:R-:W3:Y:S01]  /*4630*/  LDL R30, [R1+0x20] ;  /* 0x00002000011e7983 */ /* 0x000ee20000100800 */
[----:B------:R-:W-:-:S03]  /*4640*/  ISETP.GE.AND P3, PT, R213, UR4, PT ;  /* 0x00000004d5007c0c */ /* 0x000fc6000bf66270 */
[----:B-1----:R0:W-:Y:S10]  /*4650*/  @!P5 ST.E.128 desc[UR40][R8.64], R4 ;  /* 0x000000040800d985 */ /* 0x0021f4000c101d28 */
[----:B------:R-:W1:Y:S01]  /*4660*/  @!P3 LDS.128 R4, [R13+0x4400] ;  /* 0x004400000d04b984 */ /* 0x000e620000000c00 */
[----:B0-----:R-:W-:-:S05]  /*4670*/  @!P3 LEA R8, P5, R213, R11, 0x1 ;  /* 0x0000000bd508b211 */ /* 0x001fca00078a08ff */
[----:B-----5:R-:W-:Y:S02]  /*4680*/  @!P3 IMAD.X R9, R10, 0x1, R29, P5 ;  /* 0x000000010a09b824 */ /* 0x020fe400028e061d */
[----:B------:R-:W4:Y:S01]  /*4690*/  LDL R29, [R1+0x24] ;  /* 0x00002400011d7983 */ /* 0x000f220000100800 */
[----:B------:R-:W-:-:S03]  /*46a0*/  ISETP.GE.AND P5, PT, R212, UR4, PT ;  /* 0x00000004d4007c0c */ /* 0x000fc6000bfa6270 */
[----:B-1----:R0:W-:Y:S10]  /*46b0*/  @!P3 ST.E.128 desc[UR40][R8.64], R4 ;  /* 0x000000040800b985 */ /* 0x0021f4000c101d28 */
[----:B------:R-:W1:Y:S01]  /*46c0*/  @!P5 LDS.128 R4, [R12+0x6400] ;  /* 0x006400000c04d984 */ /* 0x000e620000000c00 */
[----:B0-----:R-:W-:-:S05]  /*46d0*/  @!P5 LEA R8, P3, R212, R11, 0x1 ;  /* 0x0000000bd408d211 */ /* 0x001fca00078608ff */
[----:B------:R-:W-:Y:S02]  /*46e0*/  @!P5 IMAD.X R9, R10, 0x1, R28, P3 ;  /* 0x000000010a09d824 */ /* 0x000fe400018e061c */
[----:B------:R-:W5:Y:S01]  /*46f0*/  LDL R28, [R1+0x28] ;  /* 0x00002800011c7983 */ /* 0x000f620000100800 */
        /* <DEDUP_REMOVED lines=21> */
[----:B--2---:R-:W-:Y:S01]  /*4850*/  @!P5 IMAD.X R9, R10, 0x1, R31, P3 ;  /* 0x000000010a09d824 */ /* 0x004fe200018e061f */
        /* <DEDUP_REMOVED lines=26> */
.L_x_4500:
[----:B------:R-:W-:Y:S05]  /*4a00*/  BSYNC B0 ;  /* 0x0000000000007941 */ /* 0x000fea0003800000 */
.L_x_4499:
        /* <DEDUP_REMOVED lines=17> */
.L_x_4464:
[----:B------:R-:W3:Y:S01]  /*4b20*/  LDL R4, [R1+0x6c] ;  /* 0x00006c0001047983 */ /* 0x000ee20000100800 */
[----:B------:R-:W-:Y:S01]  /*4b30*/  BSSY B0, `(.L_x_4502) ;  /* 0x0000046000007945 */ /* 0x000fe20003800000 */
[----:B------:R-:W-:Y:S01]  /*4b40*/  CS2R R160, SRZ ;  /* 0x0000000000a07805 */ /* 0x000fe2000001ff00 */
[----:B------:R-:W-:Y:S01]  /*4b50*/  IMAD.MOV.U32 R162, RZ, RZ, RZ ;  /* 0x000000ffffa27224 */ /* 0x000fe200078e00ff */
        /* <DEDUP_REMOVED lines=67> */
.L_x_4503:
[----:B------:R-:W-:Y:S05]  /*4f90*/  BSYNC B0 ;  /* 0x0000000000007941 */ /* 0x000fea0003800000 */
.L_x_4502:
[----:B------:R-:W-:Y:S01]  /*4fa0*/  BSSY B7, `(.L_x_4504) ;  /* 0x0000ad3000077945 */ /* 0x000fe20003800000 */
[----:B--2---:R-:W-:Y:S01]  /*4fb0*/  IMAD.MOV.U32 R10, RZ, RZ, RZ ;  /* 0x000000ffff0a7224 */ /* 0x004fe200078e00ff */
[----:B------:R-:W-:Y:S01]  /*4fc0*/  CS2R R8, SRZ ;  /* 0x0000000000087805 */ /* 0x000fe2000001ff00 */
[----:B------:R-:W-:Y:S01]  /*4fd0*/  IMAD.MOV.U32 R36, RZ, RZ, RZ ;  /* 0x000000ffff247224 */ /* 0x000fe200078e00ff */
[----:B------:R-:W-:Y:S01]  /*4fe0*/  CS2R R6, SRZ ;  /* 0x0000000000067805 */ /* 0x000fe2000001ff00 */
[----:B------:R-:W-:Y:S01]  /*4ff0*/  IMAD.MOV.U32 R35, RZ, RZ, RZ ;  /* 0x000000ffff237224 */ /* 0x000fe200078e00ff */
[----:B------:R-:W-:Y:S01]  /*5000*/  CS2R R4, SRZ ;  /* 0x0000000000047805 */ /* 0x000fe2000001ff00 */
[----:B------:R-:W-:Y:S02]  /*5010*/  IMAD.MOV.U32 R32, RZ, RZ, RZ ;  /* 0x000000ffff207224 */ /* 0x000fe400078e00ff */
[----:B------:R-:W-:Y:S02]  /*5020*/  IMAD.MOV.U32 R31, RZ, RZ, RZ ;  /* 0x000000ffff1f7224 */ /* 0x000fe400078e00ff */
[----:B------:R-:W-:-:S02]  /*5030*/  IMAD.MOV.U32 R152, RZ, RZ, RZ ;  /* 0x000000ffff987224 */ /* 0x000fc400078e00ff */
[----:B------:R-:W-:Y:S02]  /*5040*/  IMAD.MOV.U32 R154, RZ, RZ, RZ ;  /* 0x000000ffff9a7224 */ /* 0x000fe400078e00ff */
[----:B------:R-:W-:Y:S01]  /*5050*/  IMAD.MOV.U32 R0, RZ, RZ, RZ ;  /* 0x000000ffff007224 */ /* 0x000fe200078e00ff */
[----:B------:R-:W-:Y:S06]  /*5060*/  @!P0 BRA `(.L_x_4505) ;  /* 0x0000001800688947 */ /* 0x000fec0003800000 */
[----:B------:R-:W-:Y:S02]  /*5070*/  ISETP.GE.AND P1, PT, R169, 0x1, PT ;  /* 0x00000001a900780c */ /* 0x000fe40003f26270 */
[----:B------:R-:W-:-:S11]  /*5080*/  PLOP3.LUT P0, PT, PT, PT, PT, 0x80, 0x0 ;  /* 0x000000000000781c */ /* 0x000fd60003f0f070 */
[----:B------:R-:W-:Y:S05]  /*5090*/  @!P1 BRA `(.L_x_4506) ;  /* 0x000000ac000c9947 */ /* 0x000fea0003800000 */
[----:B------:R-:W0:Y:S01]  /*50a0*/  S2R R20, SR_TID.X ;  /* 0x0000000000147919 */ /* 0x000e220000002100 */
[----:B------:R-:W-:Y:S01]  /*50b0*/  IMAD.MOV.U32 R5, RZ, RZ, 0x40000040 ;  /* 0x40000040ff057424 */ /* 0x000fe200078e00ff */
[----:B------:R-:W-:Y:S01]  /*50c0*/  BAR.SYNC.DEFER_BLOCKING 0xe, 0x100 ;  /* 0x0384000000007b1d */ /* 0x000fe20000010000 */
[----:B------:R-:W-:-:S03]  /*50d0*/  IMAD.MOV.U32 R7, RZ, RZ, 0x40000040 ;  /* 0x40000040ff077424 */ /* 0x000fc600078e00ff */
[----:B------:R-:W-:Y:S01]  /*50e0*/  R2UR UR5, R5 ;  /* 0x00000000050572ca */ /* 0x000fe200000e0000 */
[----:B------:R-:W-:Y:S01]  /*50f0*/  IMAD.MOV.U32 R11, RZ, RZ, 0x40000040 ;  /* 0x40000040ff0b7424 */ /* 0x000fe200078e00ff */
[----:B------:R-:W-:Y:S01]  /*5100*/  ISETP.NE.AND P2, PT, R188, 0x3, PT ;  /* 0x00000003bc00780c */ /* 0x000fe20003f45270 */
[----:B------:R-:W-:Y:S01]  /*5110*/  IMAD.MOV.U32 R9, RZ, RZ, 0x40000040 ;  /* 0x40000040ff097424 */ /* 0x000fe200078e00ff */
[----:B------:R-:W-:Y:S01]  /*5120*/  R2UR UR7, R7 ;  /* 0x00000000070772ca */ /* 0x000fe200000e0000 */
[----:B------:R-:W-:Y:S01]  /*5130*/  IMAD.MOV.U32 R7, RZ, RZ, 0x40000040 ;  /* 0x40000040ff077424 */ /* 0x000fe200078e00ff */
[----:B------:R-:W-:Y:S01]  /*5140*/  R2UR UR15, R11 ;  /* 0x000000000b0f72ca */ /* 0x000fe200000e0000 */
[----:B------:R-:W-:Y:S01]  /*5150*/  IMAD.MOV.U32 R11, RZ, RZ, 0x40000040 ;  /* 0x40000040ff0b7424 */ /* 0x000fe200078e00ff */
[----:B------:R-:W-:Y:S01]  /*5160*/  R2UR UR11, R9 ;  /* 0x00000000090b72ca */ /* 0x000fe200000e0000 */
[----:B------:R-:W-:-:S03]  /*5170*/  IMAD.MOV.U32 R9, RZ, RZ, 0x40000040 ;  /* 0x40000040ff097424 */ /* 0x000fc600078e00ff */
[----:B------:R-:W-:Y:S02]  /*5180*/  R2UR UR9, R11 ;  /* 0x000000000b0972ca */ /* 0x000fe400000e0000 */
[----:B------:R-:W-:Y:S01]  /*5190*/  R2UR UR13, R9 ;  /* 0x00000000090d72ca */ /* 0x000fe200000e0000 */
[----:B-----5:R-:W-:Y:S01]  /*51a0*/  WARPGROUP.ARRIVE ;  /* 0x00000000000079c5 */ /* 0x020fe20000000000 */
        /* <DEDUP_REMOVED lines=10> */
[----:B------:R-:W-:Y:S01]  /*5250*/  SHF.R.U32.HI R4, RZ, 0x4, R0 ;  /* 0x00000004ff047819 */ /* 0x000fe20000011600 */
[----:B------:R-:W-:-:S03]  /*5260*/  VIADD R3, R3, 0x400 ;  /* 0x0000040003037836 */ /* 0x000fc60000000000 */
[----:B------:R-:W-:Y:S02]  /*5270*/  LOP3.LUT R4, R4, 0x3fff, RZ, 0xc0, !PT ;  /* 0x00003fff04047812 */ /* 0x000fe400078ec0ff */
[----:B------:R-:W-:Y:S02]  /*5280*/  SHF.R.U32.HI R3, RZ, 0x4, R3 ;  /* 0x00000004ff037819 */ /* 0x000fe40000011603 */
[----:B------:R-:W-:Y:S02]  /*5290*/  LOP3.LUT R4, R4, 0x10000, RZ, 0xfc, !PT ;  /* 0x0001000004047812 */ /* 0x000fe400078efcff */
[----:B------:R-:W-:Y:S02]  /*52a0*/  LOP3.LUT R0, R3, 0x3fff, RZ, 0xc0, !PT ;  /* 0x00003fff03007812 */ /* 0x000fe400078ec0ff */
[----:B------:R-:W-:Y:S02]  /*52b0*/  R2UR UR4, R4 ;  /* 0x00000000040472ca */ /* 0x000fe400000e0000 */
[----:B------:R-:W-:-:S05]  /*52c0*/  LOP3.LUT R0, R0, 0x2000000, RZ, 0xfc, !PT ;  /* 0x0200000000007812 */ /* 0x000fca00078efcff */
[----:B------:R-:W-:-:S04]  /*52d0*/  IMAD R6, R18, 0x1000, R0 ;  /* 0x0000100012067824 */ /* 0x000fc800078e0200 */
[C---:B------:R-:W-:Y:S01]  /*52e0*/  VIADD R10, R6.reuse, 0x100 ;  /* 0x00000100060a7836 */ /* 0x040fe20000000000 */
[C---:B------:R-:W-:Y:S01]  /*52f0*/  R2UR UR6, R6.reuse ;  /* 0x00000000060672ca */ /* 0x040fe200000e0000 */
[C---:B------:R-:W-:Y:S02]  /*5300*/  VIADD R8, R6.reuse, 0x80 ;  /* 0x0000008006087836 */ /* 0x040fe40000000000 */
[----:B------:R-:W-:Y:S01]  /*5310*/  VIADD R6, R6, 0x180 ;  /* 0x0000018006067836 */ /* 0x000fe20000000000 */
[----:B------:R-:W-:Y:S01]  /*5320*/  R2UR UR14, R10 ;  /* 0x000000000a0e72ca */ /* 0x000fe200000e0000 */
[----:B------:R-:W-:Y:S01]  /*5330*/  VIADD R10, R4, 0x2 ;  /* 0x00000002040a7836 */ /* 0x000fe20000000000 */
[----:B------:R-:W-:Y:S01]  /*5340*/  R2UR UR10, R8 ;  /* 0x00000000080a72ca */ /* 0x000fe200000e0000 */
[----:B------:R-:W-:-:S03]  /*5350*/  VIADD R8, R4, 0x4 ;  /* 0x0000000404087836 */ /* 0x000fc60000000000 */
[----:B------:R-:W-:Y:S02]  /*5360*/  R2UR UR8, R10 ;  /* 0x000000000a0872ca */ /* 0x000fe400000e0000 */
[----:B------:R-:W-:Y:S01]  /*5370*/  R2UR UR12, R8 ;  /* 0x00000000080c72ca */ /* 0x000fe200000e0000 */
[----:B------:R-:W-:Y:S01]  /*5380*/  HGMMA.64x256x16.F32.BF16 R24, gdesc[UR4].tnspB, RZ, !UPT, gsb0 ;  /* 0x43e00000041879f0 */ /* 0x000fe2000c0018ff */
[----:B------:R-:W-:Y:S01]  /*5390*/  R2UR UR6, R6 ;  /* 0x00000000060672ca */ /* 0x000fe200000e0000 */
[----:B------:R-:W-:Y:S01]  /*53a0*/  VIADD R6, R4, 0x6 ;  /* 0x0000000604067836 */ /* 0x000fe20000000000 */
[----:B------:R-:W-:Y:S01]  /*53b0*/  R2UR UR7, R7 ;  /* 0x00000000070772ca */ /* 0x000fe200000e0000 */
[----:B------:R-:W-:-:S03]  /*53c0*/  IMAD.MOV.U32 R7, RZ, RZ, 0x40000040 ;  /* 0x40000040ff077424 */ /* 0x000fc600078e00ff */
[----:B------:R-:W-:Y:S02]  /*53d0*/  R2UR UR4, R6 ;  /* 0x00000000060472ca */ /* 0x000fe400000e0000 */
[----:B------:R-:W-:Y:S01]  /*53e0*/  R2UR UR5, R7 ;  /* 0x00000000070572ca */ /* 0x000fe200000e0000 */
        /* <DEDUP_REMOVED lines=16> */
.L_x_4507:
[----:B------:R-:W-:Y:S01]  /*54f0*/  IMAD R3, R18, 0x8, R2 ;  /* 0x0000000812037824 */ /* 0x000fe200078e0202 */
[----:B------:R-:W-:Y:S01]  /*5500*/  ISETP.GE.AND P0, PT, R169, 0x41, PT ;  /* 0x00000041a900780c */ /* 0x000fe20003f06270 */
[----:B------:R-:W-:Y:S02]  /*5510*/  BSSY B0, `(.L_x_4508) ;  /* 0x00000c2000007945 */ /* 0x000fe40003800000 */
[----:B------:R-:W-:-:S05]  /*5520*/  VIADD R3, R3, 0x38860 ;  /* 0x0003886003037836 */ /* 0x000fca0000000000 */
[----:B------:R-:W-:-:S04]  /*5530*/  PRMT R3, R189, 0x654, R3 ;  /* 0x00000654bd037816 */ /* 0x000fc80000000003 */
[----:B------:R0:W-:Y:S01]  /*5540*/  SYNCS.ARRIVE.TRANS64.RED.A1T0 RZ, [R3+URZ], RZ ;  /* 0x000000ff03ff79a7 */ /* 0x0001e2000810043f */
[----:B------:R-:W-:Y:S05]  /*5550*/  @!P0 BRA `(.L_x_4509) ;  /* 0x0000000800f48947 */ /* 0x000fea0003800000 */
[----:B------:R-:W-:-:S07]  /*5560*/  VIADD R170, R170, 0xfffffffe ;  /* 0xfffffffeaaaa7836 */ /* 0x000fce0000000000 */
.L_x_4511:
[----:B------:R-:W-:Y:S01]  /*5570*/  BAR.SYNC.DEFER_BLOCKING 0xe, 0x100 ;  /* 0x0384000000007b1d */ /* 0x000fe20000010000 */
[----:B01----:R-:W-:Y:S01]  /*5580*/  IMAD R3, R18, 0x40, R194 ;  /* 0x0000004012037824 */ /* 0x003fe200078e02c2 */
[----:B------:R-:W-:Y:S01]  /*5590*/  R2UR UR4, R4 ;  /* 0x00000000040472ca */ /* 0x000fe200000e0000 */
[----:B------:R-:W-:Y:S01]  /*55a0*/  VIADD R18, R18, 0x1 ;  /* 0x0000000112127836 */ /* 0x000fe20000000000 */
[----:B------:R-:W-:Y:S01]  /*55b0*/  R2UR UR5, R5 ;  /* 0x00000000050572ca */ /* 0x000fe200000e0000 */
[----:B------:R-:W-:Y:S02]  /*55c0*/  IMAD R3, R3, 0x4, R2 ;  /* 0x0000000403037824 */ /* 0x000fe400078e0202 */
[----:B------:R-:W-:Y:S01]  /*55d0*/  IMAD.MOV.U32 R13, RZ, RZ, 0x40000040 ;  /* 0x40000040ff0d7424 */ /* 0x000fe200078e00ff */
[----:B------:R-:W-:Y:S01]  /*55e0*/  ISETP.NE.AND P0, PT, R18, 0x2, PT ;  /* 0x000000021200780c */ /* 0x000fe20003f05270 */
[----:B------:R-:W-:-:S03]  /*55f0*/  IMAD.MOV.U32 R15, RZ, RZ, 0x40000040 ;  /* 0x40000040ff0f7424 */ /* 0x000fc600078e00ff */
[----:B------:R-:W-:Y:S02]  /*5600*/  SEL R18, R18, RZ, P0 ;  /* 0x000000ff12127207 */ /* 0x000fe40000000000 */
[----:B------:R-:W-:Y:S01]  /*5610*/  R2UR UR7, R13 ;  /* 0x000000000d0772ca */ /* 0x000fe200000e0000 */
[----:B------:R-:W-:Y:S01]  /*5620*/  IMAD.MOV.U32 R13, RZ, RZ, 0x40000040 ;  /* 0x40000040ff0d7424 */ /* 0x000fe200078e00ff */
        /* <DEDUP_REMOVED lines=66> */
[----:B------:R-:W-:-:S02]  /*5a50*/  IMAD R12, R18, 0x1000, R0 ;  /* 0x00001000120c7824 */ /* 0x000fc400078e0200 */
[-C--:B-1----:R-:W-:Y:S01]  /*5a60*/  FMUL.FTZ R26, R26, R3.reuse ;  /* 0x000000031a1a7220 */ /* 0x082fe20000410000 */
[-C--:B------:R-:W-:Y:S01]  /*5a70*/  FMUL.FTZ R27, R27, R3.reuse ;  /* 0x000000031b1b7220 */ /* 0x080fe20000410000 */
[-C--:B------:R-:W-:Y:S01]  /*5a80*/  FMUL.FTZ R30, R30, R3.reuse ;  /* 0x000000031e1e7220 */ /* 0x080fe20000410000 */
[-C--:B------:R-:W-:Y:S01]  /*5a90*/  FMUL.FTZ R31, R31, R3.reuse ;  /* 0x000000031f1f7220 */ /* 0x080fe20000410000 */
[----:B------:R-:W-:Y:S01]  /*5aa0*/  R2UR UR6, R12 ;  /* 0x000000000c0672ca */ /* 0x000fe200000e0000 */
        /* <DEDUP_REMOVED lines=60> */
[----:B------:R-:W-:-:S02]  /*5e70*/  VIADD R14, R12, 0x80 ;  /* 0x000000800c0e7836 */ /* 0x000fc40000000000 */
[----:B------:R-:W-:Y:S02]  /*5e80*/  IMAD.MOV.U32 R3, RZ, RZ, R170 ;  /* 0x000000ffff037224 */ /* 0x000fe400078e00aa */
[----:B------:R-:W-:Y:S01]  /*5e90*/  VIADD R170, R170, 0xffffffff ;  /* 0xffffffffaaaa7836 */ /* 0x000fe20000000000 */
[----:B------:R-:W-:Y:S02]  /*5ea0*/  WARPGROUP.ARRIVE ;  /* 0x00000000000079c5 */ /* 0x000fe40000000000 */
[----:B------:R-:W-:Y:S02]  /*5eb0*/  ISETP.GT.AND P1, PT, R3, RZ, PT ;  /* 0x000000ff0300720c */ /* 0x000fe40003f24270 */
[----:B------:R-:W-:Y:S02]  /*5ec0*/  SEL R3, RZ, 0x1, P0 ;  /* 0x00000001ff037807 */ /* 0x000fe40000000000 */
[----:B------:R-:W-:Y:S01]  /*5ed0*/  HGMMA.64x256x16.F32.BF16 R24, gdesc[UR4].tnspB, R24, gsb0 ;  /* 0x43e00000041879f0 */ /* 0x000fe20008001818 */
[----:B------:R-:W-:Y:S01]  /*5ee0*/  R2UR UR6, R14 ;  /* 0x000000000e0672ca */ /* 0x000fe200000e0000 */
[----:B------:R-:W-:Y:S01]  /*5ef0*/  VIADD R14, R12, 0x100 ;  /* 0x000001000c0e7836 */ /* 0x000fe20000000000 */
[----:B------:R-:W-:Y:S01]  /*5f00*/  R2UR UR7, R15 ;  /* 0x000000000f0772ca */ /* 0x000fe200000e0000 */
[----:B------:R-:W-:Y:S01]  /*5f10*/  IMAD.MOV.U32 R15, RZ, RZ, 0x40000040 ;  /* 0x40000040ff0f7424 */ /* 0x000fe200078e00ff */
[----:B------:R-:W-:Y:S01]  /*5f20*/  R2UR UR4, R10 ;  /* 0x000000000a0472ca */ /* 0x000fe200000e0000 */
[----:B------:R-:W-:Y:S01]  /*5f30*/  VIADD R12, R12, 0x180 ;  /* 0x000001800c0c7836 */ /* 0x000fe20000000000 */
[----:B------:R-:W-:-:S02]  /*5f40*/  R2UR UR5, R11 ;  /* 0x000000000b0572ca */ /* 0x000fc400000e0000 */
[----:B------:R-:W-:Y:S01]  /*5f50*/  LOP3.LUT R23, R23, R3, RZ, 0x3c, !PT ;  /* 0x0000000317177212 */ /* 0x000fe200078e3cff */
[----:B------:R-:W-:Y:S02]  /*5f60*/  WARPGROUP.DEPBAR.LE gsb0, 0x0 ;  /* 0x00008000000079c5 */ /* 0x000fe40000010000 */
[----:B------:R-:W-:-:S15]  /*5f70*/  WARPGROUP.ARRIVE ;  /* 0x00000000000079c5 */ /* 0x000fde0000000000 */
[----:B------:R-:W-:-:S01]  /*5f80*/  NOP ;  /* 0x0000000000007918 */ /* 0x000fc20000000000 */
[----:B------:R-:W-:Y:S01]  /*5f90*/  HGMMA.64x256x16.F32.BF16 R24, gdesc[UR4].tnspB, R24, gsb0 ;  /* 0x43e00000041879f0 */ /* 0x000fe20008001818 */
[----:B------:R-:W-:Y:S02]  /*5fa0*/  R2UR UR6, R14 ;  /* 0x000000000e0672ca */ /* 0x000fe400000e0000 */
[----:B------:R-:W-:Y:S02]  /*5fb0*/  R2UR UR7, R15 ;  /* 0x000000000f0772ca */ /* 0x000fe400000e0000 */
[----:B------:R-:W-:Y:S02]  /*5fc0*/  R2UR UR4, R8 ;  /* 0x00000000080472ca */ /* 0x000fe400000e0000 */
[----:B------:R-:W-:Y:S01]  /*5fd0*/  R2UR UR5, R9 ;  /* 0x00000000090572ca */ /* 0x000fe200000e0000 */
[----:B------:R-:W-:Y:S02]  /*5fe0*/  WARPGROUP.DEPBAR.LE gsb0, 0x0 ;  /* 0x00008000000079c5 */ /* 0x000fe40000010000 */
[----:B------:R-:W-:-:S15]  /*5ff0*/  WARPGROUP.ARRIVE ;  /* 0x00000000000079c5 */ /* 0x000fde0000000000 */
[----:B------:R-:W-:-:S03]  /*6000*/  NOP ;  /* 0x0000000000007918 */ /* 0x000fc60000000000 */
        /* <DEDUP_REMOVED lines=8> */
[----:B------:R-:W-:Y:S03]  /*6090*/  HGMMA.64x256x16.F32.BF16 R24, gdesc[UR4].tnspB, R24, gsb0 ;  /* 0x43e00000041879f0 */ /* 0x000fe60008001818 */
[----:B------:R-:W-:Y:S02]  /*60a0*/  WARPGROUP.DEPBAR.LE gsb0, 0x0 ;  /* 0x00008000000079c5 */ /* 0x000fe40000010000 */
[----:B------:R-:W-:Y:S06]  /*60b0*/  BAR.ARV 0xf, 0x100 ;  /* 0x03c4000000007b1d */ /* 0x000fec0000002000 */
[----:B------:R-:W-:Y:S05]  /*60c0*/  @!P2 BRA `(.L_x_4510) ;  /* 0x000000000004a947 */ /* 0x000fea0003800000 */
[----:B------:R-:W-:Y:S01]  /*60d0*/  BPT.TRAP 0x1 ;  /* 0x000000040000795c */ /* 0x000fe20000300000 */
.L_x_4510:
[----:B------:R-:W-:-:S04]  /*60e0*/  IMAD R3, R18, 0x8, R2 ;  /* 0x0000000812037824 */ /* 0x000fc800078e0202 */
[----:B------:R-:W-:-:S05]  /*60f0*/  VIADD R3, R3, 0x38860 ;  /* 0x0003886003037836 */ /* 0x000fca0000000000 */
[----:B------:R-:W-:-:S04]  /*6100*/  PRMT R3, R189, 0x654, R3 ;  /* 0x00000654bd037816 */ /* 0x000fc80000000003 */
[----:B------:R1:W-:Y:S01]  /*6110*/  SYNCS.ARRIVE.TRANS64.RED.A1T0 RZ, [R3+URZ], RZ ;  /* 0x000000ff03ff79a7 */ /* 0x0003e2000810043f */
[----:B------:R-:W-:Y:S05]  /*6120*/  @P1 BRA `(.L_x_4511) ;  /* 0xfffffff400101947 */ /* 0x000fea000383ffff */
.L_x_4509:
[----:B------:R-:W-:Y:S05]  /*6130*/  BSYNC B0 ;  /* 0x0000000000007941 */ /* 0x000fea0003800000 */
.L_x_4508:
[----:B------:R-:W-:Y:S01]  /*6140*/  BAR.SYNC.DEFER_BLOCKING 0xe, 0x100 ;  /* 0x0384000000007b1d */ /* 0x000fe20000010000 */
[C---:B01----:R-:W-:Y:S01]  /*6150*/  IMAD R3, R18.reuse, 0x40, R194 ;  /* 0x0000004012037824 */ /* 0x043fe200078e02c2 */
[----:B------:R-:W-:Y:S01]  /*6160*/  PLOP3.LUT P0, PT, PT, PT, PT, 0x8, 0x0 ;  /* 0x000000000000781c */ /* 0x000fe20003f0e170 */
[----:B------:R-:W-:Y:S02]  /*6170*/  VIADD R18, R18, 0x1 ;  /* 0x0000000112127836 */ /* 0x000fe40000000000 */
[----:B------:R-:W-:-:S03]  /*6180*/  IMAD R3, R3, 0x4, R2 ;  /* 0x0000000403037824 */ /* 0x000fc600078e0202 */
[----:B------:R-:W-:-:S04]  /*6190*/  ISETP.NE.AND P1, PT, R18, 0x2, PT ;  /* 0x000000021200780c */ /* 0x000fc80003f25270 */
[----:B------:R-:W-:Y:S01]  /*61a0*/  SEL R18, R18, RZ, P1 ;  /* 0x000000ff12127207 */ /* 0x000fe20000800000 */
        /* <DEDUP_REMOVED lines=130> */
[----:B------:R-:W-:-:S04]  /*69d0*/  SEL R2, RZ, 0x1, P1 ;  /* 0x00000001ff027807 */ /* 0x000fc80000800000 */
[----:B------:R-:W-:Y:S01]  /*69e0*/  LOP3.LUT R23, R23, R2, RZ, 0x3c, !PT ;  /* 0x0000000217177212 */ /* 0x000fe200078e3cff */
[----:B------:R-:W-:Y:S06]  /*69f0*/  BAR.ARV 0xf, 0x100 ;  /* 0x03c4000000007b1d */ /* 0x000fec0000002000 */
[----:B------:R-:W-:Y:S05]  /*6a00*/  BRA `(.L_x_4506) ;  /* 0x0000009000b07947 */ /* 0x000fea0003800000 */
.L_x_4505:
        /* <DEDUP_REMOVED lines=36> */
.L_x_4513:
[----:B------:R-:W-:Y:S05]  /*6c50*/  BSYNC B6 ;  /* 0x0000000000067941 */ /* 0x000fea0003800000 */
.L_x_4512:
        /* <DEDUP_REMOVED lines=13> */
.L_x_4517:
[----:B-1----:R1:W2:Y:S02]  /*6d30*/  SYNCS.PHASECHK.TRANS64.TRYWAIT P0, [R2+URZ+0x38800], R3 ;  /* 0x03880003020075a7 */ /* 0x0022a4000800017f */
[----:B--2---:R-:W-:Y:S05]  /*6d40*/  @!P0 NANOSLEEP.SYNCS 0x989680 ;  /* 0x009896800000895d */ /* 0x004fea0003900000 */
[----:B------:R-:W2:Y:S02]  /*6d50*/  @!P0 SYNCS.PHASECHK.TRANS64 P0, [R2+URZ+0x38800], R3 ;  /* 0x03880003020085a7 */ /* 0x000ea4000800007f */
[----:B--2---:R-:W-:Y:S05]  /*6d60*/  @!P0 BRA `(.L_x_4517) ;  /* 0xfffffffc00f08947 */ /* 0x004fea000383ffff */
.L_x_4516:
[----:B------:R-:W-:Y:S05]  /*6d70*/  BSYNC B0 ;  /* 0x0000000000007941 */ /* 0x000fea0003800000 */
.L_x_4515:
[----:B------:R-:W-:Y:S05]  /*6d80*/  BRA `(.L_x_4518) ;  /* 0x0000002000b87947 */ /* 0x000fea0003800000 */
.L_x_4514:
[----:B-----5:R-:W-:Y:S01]  /*6d90*/  SHF.R.S32.HI R0, RZ, 0x1f, R27 ;  /* 0x0000001fff007819 */ /* 0x020fe2000001141b */
[----:B------:R-:W-:Y:S01]  /*6da0*/  VIADD R3, R2, 0x20400 ;  /* 0x0002040002037836 */ /* 0x000fe20000000000 */
[----:B------:R-:W-:Y:S01]  /*6db0*/  ULDC.64 UR4, c[0x0][0x3f8] ;  /* 0x0000fe0000047ab9 */ /* 0x000fe20000000a00 */
[----:B------:R-:W-:Y:S01]  /*6dc0*/  ULDC.64 UR6, c[0x0][0x408] ;  /* 0x0001020000067ab9 */ /* 0x000fe20000000a00 */
[----:B------:R-:W-:Y:S01]  /*6dd0*/  IMAD.WIDE.U32 R4, R27, UR4, RZ ;  /* 0x000000041b047c25 */ /* 0x000fe2000f8e00ff */
[----:B------:R-:W-:Y:S01]  /*6de0*/  BSSY B6, `(.L_x_4519) ;  /* 0x0000020000067945 */ /* 0x000fe20003800000 */
[----:B------:R-:W-:Y:S02]  /*6df0*/  LOP3.LUT P0, RZ, R3, 0x3ff, RZ, 0xc0, !PT ;  /* 0x000003ff03ff7812 */ /* 0x000fe4000780c0ff */
[C---:B------:R-:W-:Y:S02]  /*6e00*/  IMAD R6, R0.reuse, UR4, RZ ;  /* 0x0000000400067c24 */ /* 0x040fe4000f8e02ff */
[----:B------:R-:W-:-:S02]  /*6e10*/  IMAD R0, R0, UR6, RZ ;  /* 0x0000000600007c24 */ /* 0x000fc4000f8e02ff */
[C---:B------:R-:W-:Y:S01]  /*6e20*/  IMAD R3, R27.reuse, UR5, R6 ;  /* 0x000000051b037c24 */ /* 0x040fe2000f8e0206 */
[----:B------:R-:W-:Y:S01]  /*6e30*/  ULDC.64 UR4, c[0x0][0x3e8] ;  /* 0x0000fa0000047ab9 */ /* 0x000fe20000000a00 */
[----:B------:R-:W-:Y:S01]  /*6e40*/  IMAD.WIDE.U32 R6, R27, UR6, RZ ;  /* 0x000000061b067c25 */ /* 0x000fe2000f8e00ff */
[----:B------:R-:W-:-:S03]  /*6e50*/  LEA R26, P1, R4, UR4, 0x1 ;  /* 0x00000004041a7c11 */ /* 0x000fc6000f8208ff */
[----:B------:R-:W-:Y:S01]  /*6e60*/  IMAD R29, R27, UR7, R0 ;  /* 0x000000071b1d7c24 */ /* 0x000fe2000f8e0200 */
[----:B------:R-:W-:Y:S01]  /*6e70*/  ULDC.64 UR6, c[0x0][0x400] ;  /* 0x0001000000067ab9 */ /* 0x000fe20000000a00 */
[----:B------:R-:W-:Y:S01]  /*6e80*/  IMAD.IADD R27, R3, 0x1, R5 ;  /* 0x00000001031b7824 */ /* 0x000fe200078e0205 */
[----:B------:R-:W-:Y:S01]  /*6e90*/  LEA R28, P2, R6, UR6, 0x1 ;  /* 0x00000006061c7c11 */ /* 0x000fe2000f8408ff */
[----:B------:R-:W-:-:S03]  /*6ea0*/  IMAD.IADD R29, R29, 0x1, R7 ;  /* 0x000000011d1d7824 */ /* 0x000fc600078e0207 */
[----:B------:R-:W-:Y:S02]  /*6eb0*/  LEA.HI.X R27, R4, UR5, R27, 0x1, P1 ;  /* 0x00000005041b7c11 */ /* 0x000fe400088f0c1b */
[----:B------:R-:W-:Y:S01]  /*6ec0*/  LEA.HI.X R29, R6, UR7, R29, 0x1, P2 ;  /* 0x00000007061d7c11 */ /* 0x000fe200090f0c1d */
        /* <DEDUP_REMOVED lines=17> */
.L_x_4520:
[----:B------:R-:W-:Y:S05]  /*6fe0*/  BSYNC B6 ;  /* 0x0000000000067941 */ /* 0x000fea0003800000 */
.L_x_4519:
        /* <DEDUP_REMOVED lines=11> */
.L_x_4737:
[----:B------:R-:W5:Y:S01]  /*70a0*/  LDL R7, [R1+0x54] ;  /* 0x0000540001077983 */ /* 0x000f620000100800 */
[----:B------:R-:W-:Y:S01]  /*70b0*/  ULDC UR4, c[0x0][0x448] ;  /* 0x0001120000047ab9 */ /* 0x000fe20000000800 */
[----:B------:R-:W-:Y:S01]  /*70c0*/  BSSY B1, `(.L_x_4524) ;  /* 0x0000022000017945 */ /* 0x000fe20003800000 */
[----:B------:R-:W-:Y:S01]  /*70d0*/  IMAD R24, R24, UR4, RZ ;  /* 0x0000000418187c24 */ /* 0x000fe2000f8e02ff */
        /* <DEDUP_REMOVED lines=8> */
[----:B------:R-:W-:Y:S01]  /*7160*/  IMAD.IADD R12, R7, 0x1, -R6 ;  /* 0x00000001070c7824 */ /* 0x000fe200078e0a06 */
[----:B------:R-:W-:-:S04]  /*7170*/  CS2R R6, SRZ ;  /* 0x0000000000067805 */ /* 0x000fc8000001ff00 */
[----:B------:R-:W-:Y:S01]  /*7180*/  SHF.L.U32 R13, R12, 0x1f, RZ ;  /* 0x0000001f0c0d7819 */ /* 0x000fe200000006ff */
        /* <DEDUP_REMOVED lines=10> */
[----:B0-----:R-:W-:Y:S01]  /*7230*/  @!P2 IMAD.WIDE R26, R184, 0x2, R8 ;  /* 0x00000002b81aa825 */ /* 0x001fe200078e0208 */
        /* <DEDUP_REMOVED lines=10> */
.L_x_4525:
[----:B------:R-:W-:Y:S05]  /*72e0*/  BSYNC B1 ;  /* 0x0000000000017941 */ /* 0x000fea0003800000 */
.L_x_4524:
[----:B------:R-:W4:Y:S01]  /*72f0*/  SYNCS.PHASECHK.TRANS64.TRYWAIT P0, [R2+URZ+0x38800], R13 ;  /* 0x0388000d020075a7 */ /* 0x000f22000800017f */
[----:B-1----:R-:W-:Y:S01]  /*7300*/  LOP3.LUT R3, R31, 0x18, R16, 0xf8, !PT ;  /* 0x000000181f037812 */ /* 0x002fe200078ef810 */
[----:B--2---:R-:W-:Y:S01]  /*7310*/  IMAD R0, R25, -0x40, R24 ;  /* 0xffffffc019007824 */ /* 0x004fe200078e0218 */
[----:B0-----:R-:W-:Y:S01]  /*7320*/  SHF.R.U32.HI R4, RZ, 0x3, R31 ;  /* 0x00000003ff047819 */ /* 0x001fe2000001161f */
[----:B---3-5:R-:W-:Y:S01]  /*7330*/  IMAD.MOV.U32 R5, RZ, RZ, R20 ;  /* 0x000000ffff057224 */ /* 0x028fe200078e0014 */
[----:B------:R-:W-:Y:S01]  /*7340*/  SHF.R.U64 R26, R10, 0x10, R11 ;  /* 0x000000100a1a7819 */ /* 0x000fe2000000120b */
[--C-:B----4-:R-:W-:Y:S01]  /*7350*/  IMAD.MOV.U32 R14, RZ, RZ, R21.reuse ;  /* 0x000000ffff0e7224 */ /* 0x110fe200078e0015 */
[----:B------:R-:W-:Y:S01]  /*7360*/  LOP3.LUT R29, R3, R4, RZ, 0x3c, !PT ;  /* 0x00000004031d7212 */ /* 0x000fe200078e3cff */
[----:B------:R-:W-:Y:S01]  /*7370*/  IMAD.MOV.U32 R3, RZ, RZ, R10 ;  /* 0x000000ffff037224 */ /* 0x000fe200078e000a */
[----:B------:R-:W-:Y:S01]  /*7380*/  SHF.R.U64 R28, R20, 0x10, R21 ;  /* 0x00000010141c7819 */ /* 0x000fe20000001215 */
[----:B------:R-:W-:Y:S01]  /*7390*/  IMAD.MOV.U32 R4, RZ, RZ, R11 ;  /* 0x000000ffff047224 */ /* 0x000fe200078e000b */
[----:B------:R-:W-:Y:S01]  /*73a0*/  SHF.R.U32.HI R27, RZ, 0x10, R21 ;  /* 0x00000010ff1b7819 */ /* 0x000fe20000011615 */
[----:B------:R-:W-:Y:S01]  /*73b0*/  IMAD R29, R222, 0x200, R29 ;  /* 0x00000200de1d7824 */ /* 0x000fe200078e021d */
[----:B------:R-:W-:Y:S01]  /*73c0*/  SHF.R.U32.HI R25, RZ, 0x10, R11 ;  /* 0x00000010ff197819 */ /* 0x000fe2000001160b */
[----:B------:R-:W-:Y:S01]  /*73d0*/  IMAD.MOV.U32 R15, RZ, RZ, R6 ;  /* 0x000000ffff0f7224 */ /* 0x000fe200078e0006 */
[--C-:B------:R-:W-:Y:S01]  /*73e0*/  SHF.R.U64 R24, R6, 0x10, R7.reuse ;  /* 0x0000001006187819 */ /* 0x100fe20000001207 */
[--C-:B------:R-:W-:Y:S01]  /*73f0*/  IMAD.MOV.U32 R20, RZ, RZ, R7.reuse ;  /* 0x000000ffff147224 */ /* 0x100fe200078e0007 */
[----:B------:R-:W-:Y:S01]  /*7400*/  SHF.R.U32.HI R21, RZ, 0x10, R7 ;  /* 0x00000010ff157819 */ /* 0x000fe20000011607 */
[----:B------:R-:W-:Y:S01]  /*7410*/  IMAD.MOV.U32 R11, RZ, RZ, R8 ;  /* 0x000000ffff0b7224 */ /* 0x000fe200078e0008 */
[----:B------:R-:W-:Y:S01]  /*7420*/  VIMNMX R36, R0, 0x40, PT ;  /* 0x0000004000247848 */ /* 0x000fe20003fe0100 */
[----:B------:R-:W-:Y:S01]  /*7430*/  IMAD R10, R29, 0x2, R2 ;  /* 0x000000021d0a7824 */ /* 0x000fe200078e0202 */
[--C-:B------:R-:W-:Y:S01]  /*7440*/  SHF.R.U64 R8, R8, 0x10, R9.reuse ;  /* 0x0000001008087819 */ /* 0x100fe20000001209 */
[--C-:B------:R-:W-:Y:S01]  /*7450*/  IMAD.MOV.U32 R6, RZ, RZ, R9.reuse ;  /* 0x000000ffff067224 */ /* 0x100fe200078e0009 */
[----:B------:R-:W-:Y:S01]  /*7460*/  SHF.R.U32.HI R7, RZ, 0x10, R9 ;  /* 0x00000010ff077819 */ /* 0x000fe20000011609 */
[----:B------:R-:W-:Y:S01]  /*7470*/  BSSY B1, `(.L_x_4526) ;  /* 0x000000b000017945 */ /* 0x000fe20003800000 */
[----:B------:R-:W-:Y:S01]  /*7480*/  PRMT R9, R3, 0x5410, R26 ;  /* 0x0000541003097816 */ /* 0x000fe2000000001a */
[----:B------:R-:W-:Y:S01]  /*7490*/  VIADD R0, R10, 0x20440 ;  /* 0x000204400a007836 */ /* 0x000fe20000000000 */
[----:B------:R-:W-:Y:S01]  /*74a0*/  PRMT R3, R4, 0x5410, R25 ;  /* 0x0000541004037816 */ /* 0x000fe20000000019 */
[----:B------:R-:W-:Y:S01]  /*74b0*/  VIADD R4, R10, 0x20400 ;  /* 0x000204000a047836 */ /* 0x000fe20000000000 */
[----:B------:R-:W-:-:S02]  /*74c0*/  PRMT R31, R5, 0x5410, R28 ;  /* 0x00005410051f7816 */ /* 0x000fc4000000001c */
[----:B------:R-:W-:Y:S02]  /*74d0*/  LOP3.LUT P2, RZ, R190, 0x4, RZ, 0xc0, !PT ;  /* 0x00000004beff7812 */ /* 0x000fe4000784c0ff */
[----:B------:R-:W-:Y:S02]  /*74e0*/  ISETP.GE.AND P1, PT, R187, R36, PT ;  /* 0x00000024bb00720c */ /* 0x000fe40003f26270 */
[----:B------:R-:W-:Y:S02]  /*74f0*/  PRMT R32, R14, 0x5410, R27 ;  /* 0x000054100e207816 */ /* 0x000fe4000000001b */
[----:B------:R-:W-:Y:S01]  /*7500*/  PRMT R33, R15, 0x5410, R24 ;  /* 0x000054100f217816 */ /* 0x000fe20000000018 */
[----:B------:R-:W-:Y:S08]  /*7510*/  @!P0 BRA `(.L_x_4527) ;  /* 0x0000014000348947 */ /* 0x000ff00003800000 */
.L_x_4738:
[----:B------:R-:W-:Y:S05]  /*7520*/  BSYNC B1 ;  /* 0x0000000000017941 */ /* 0x000fea0003800000 */
.L_x_4526:
        /* <DEDUP_REMOVED lines=11> */
[----:B------:R-:W0:Y:S01]  /*75e0*/  LDS.128 R4, [R10+0x20400] ;  /* 0x020400000a047984 */ /* 0x000e220000000c00 */
[----:B------:R-:W-:Y:S01]  /*75f0*/  IMAD.U32 R25, R33, 0x10000, RZ ;  /* 0x0001000021197824 */ /* 0x000fe200078e00ff */
        /* <DEDUP_REMOVED lines=13> */
[----:B------:R-:W-:Y:S01]  /*76d0*/  FFMA.FTZ R28, R13, R21, -R28 ;  /* 0x000000150d1c7223 */ /* 0x000fe2000001081c */
[-C--:B------:R-:W-:Y:S01]  /*76e0*/  FMUL.FTZ R29, R5, R24.reuse ;  /* 0x00000018051d7220 */ /* 0x080fe20000410000 */
[----:B------:R-:W-:Y:S01]  /*76f0*/  LOP3.LUT R7, R7, 0xffff0000, RZ, 0xc0, !PT ;  /* 0xffff000007077812 */ /* 0x000fe200078ec0ff */
[----:B------:R-:W-:Y:S01]  /*7700*/  FFMA.FTZ R25, R13, R25, R4 ;  /* 0x000000190d197223 */ /* 0x000fe20000010004 */
        /* <DEDUP_REMOVED lines=19> */
.L_x_4531:
[----:B------:R-:W-:Y:S05]  /*7840*/  BSYNC B2 ;  /* 0x0000000000027941 */ /* 0x000fea0003800000 */
.L_x_4530:
[----:B------:R-:W-:Y:S05]  /*7850*/  @P1 BRA `(.L_x_4529) ;  /* 0x0000000000981947 */ /* 0x000fea0003800000 */
[----:B-1----:R-:W0:Y:S01]  /*7860*/  LDS.128 R4, [R0] ;  /* 0x0000000000047984 */ /* 0x002e220000000c00 */
        /* <DEDUP_REMOVED lines=37> */
.L_x_4529:
[----:B------:R-:W-:Y:S05]  /*7ac0*/  BSYNC B1 ;  /* 0x0000000000017941 */ /* 0x000fea0003800000 */
.L_x_4528:
        /* <DEDUP_REMOVED lines=8> */
[----:B------:R-:W0:Y:S01]  /*7b50*/  LDS.128 R4, [R10+0x21400] ;  /* 0x021400000a047984 */ /* 0x000e220000000c00 */
[C---:B------:R-:W-:Y:S01]  /*7b60*/  IMAD.U32 R27, R33.reuse, 0x10000, RZ ;  /* 0x00010000211b7824 */ /* 0x040fe200078e00ff */
[----:B------:R-:W-:Y:S01]  /*7b70*/  LOP3.LUT R30, R33, 0xffff0000, RZ, 0xc0, !PT ;  /* 0xffff0000211e7812 */ /* 0x000fe200078ec0ff */
        /* <DEDUP_REMOVED lines=12> */
[C---:B------:R-:W-:Y:S01]  /*7c40*/  IMAD.U32 R20, R7.reuse, 0x10000, RZ ;  /* 0x0001000007147824 */ /* 0x040fe200078e00ff */
[----:B------:R-:W-:Y:S01]  /*7c50*/  LOP3.LUT R7, R7, 0xffff0000, RZ, 0xc0, !PT ;  /* 0xffff000007077812 */ /* 0x000fe200078ec0ff */
[-C--:B------:R-:W-:Y:S01]  /*7c60*/  FFMA.FTZ R4, R25, R13.reuse, -R24 ;  /* 0x0000000d19047223 */ /* 0x080fe20000010818 */
[----:B------:R-:W-:Y:S01]  /*7c70*/  FFMA.FTZ R13, R27, R13, R26 ;  /* 0x0000000d1b0d7223 */ /* 0x000fe2000001001a */
[----:B------:R-:W-:Y:S01]  /*7c80*/  FMUL.FTZ R21, R30, R5 ;  /* 0x000000051e157220 */ /* 0x000fe20000410000 */
[----:B------:R-:W-:-:S02]  /*7c90*/  IMAD.U32 R27, R32, 0x10000, RZ ;  /* 0x00010000201b7824 */ /* 0x000fc400078e00ff */
[----:B------:R-:W-:Y:S01]  /*7ca0*/  FMUL.FTZ R25, R28, R5 ;  /* 0x000000051c197220 */ /* 0x000fe20000410000 */
[----:B------:R-:W-:Y:S01]  /*7cb0*/  LOP3.LUT R32, R32, 0xffff0000, RZ, 0xc0, !PT ;  /* 0xffff000020207812 */ /* 0x000fe200078ec0ff */
[----:B------:R-:W-:Y:S01]  /*7cc0*/  FFMA.FTZ R5, R28, R14, -R21 ;  /* 0x0000000e1c057223 */ /* 0x000fe20000010815 */
[----:B------:R-:W-:Y:S01]  /*7cd0*/  FMUL.FTZ R24, R29, R6 ;  /* 0x000000061d187220 */ /* 0x000fe20000410000 */
[----:B------:R-:W-:Y:S01]  /*7ce0*/  FFMA.FTZ R14, R30, R14, R25 ;  /* 0x0000000e1e0e7223 */ /* 0x000fe20000010019 */
        /* <DEDUP_REMOVED lines=12> */
.L_x_4534:
[----:B------:R-:W-:Y:S05]  /*7db0*/  BSYNC B1 ;  /* 0x0000000000017941 */ /* 0x000fea0003800000 */
.L_x_4533:
[----:B------:R-:W-:Y:S05]  /*7dc0*/  @P1 BRA `(.L_x_4532) ;  /* 0x0000001000841947 */ /* 0x000fea0003800000 */
[----:B-1----:R-:W1:Y:S01]  /*7dd0*/  LDS.128 R4, [R0+0x1000] ;  /* 0x0010000000047984 */ /* 0x002e620000000c00 */
[----:B------:R-:W-:Y:S01]  /*7de0*/  IMAD.U32 R20, R9, 0x10000, RZ ;  /* 0x0001000009147824 */ /* 0x000fe200078e00ff */
[C---:B------:R-:W-:Y:S01]  /*7df0*/  LOP3.LUT R27, R11.reuse, 0xffff0000, RZ, 0xc0, !PT ;  /* 0xffff00000b1b7812 */ /* 0x040fe200078ec0ff */
[----:B------:R-:W-:Y:S01]  /*7e00*/  IMAD.U32 R24, R11, 0x10000, RZ ;  /* 0x000100000b187824 */ /* 0x000fe200078e00ff */
[----:B------:R-:W-:Y:S02]  /*7e10*/  LOP3.LUT R25, R9, 0xffff0000, RZ, 0xc0, !PT ;  /* 0xffff000009197812 */ /* 0x000fe400078ec0ff */
[----:B------:R-:W-:Y:S01]  /*7e20*/  LOP3.LUT R29, R8, 0xffff0000, RZ, 0xc0, !PT ;  /* 0xffff0000081d7812 */ /* 0x000fe200078ec0ff */
[C---:B-1----:R-:W-:Y:S01]  /*7e30*/  IMAD.U32 R10, R4.reuse, 0x10000, RZ ;  /* 0x00010000040a7824 */ /* 0x042fe200078e00ff */
[----:B------:R-:W-:Y:S01]  /*7e40*/  LOP3.LUT R4, R4, 0xffff0000, RZ, 0xc0, !PT ;  /* 0xffff000004047812 */ /* 0x000fe200078ec0ff */
[C---:B0-----:R-:W-:Y:S01]  /*7e50*/  IMAD.U32 R13, R5.reuse, 0x10000, RZ ;  /* 0x00010000050d7824 */ /* 0x041fe200078e00ff */
        /* <DEDUP_REMOVED lines=10> */
[-C--:B------:R-:W-:Y:S01]  /*7f00*/  FFMA.FTZ R5, R25, R13.reuse, -R14 ;  /* 0x0000000d19057223 */ /* 0x080fe2000001080e */
[----:B------:R-:W-:Y:S01]  /*7f10*/  IMAD.U32 R15, R3, 0x10000, RZ ;  /* 0x00010000030f7824 */ /* 0x000fe200078e00ff */
[----:B------:R-:W-:Y:S01]  /*7f20*/  LOP3.LUT R7, R7, 0xffff0000, RZ, 0xc0, !PT ;  /* 0xffff000007077812 */ /* 0x000fe200078ec0ff */
[----:B------:R-:W-:Y:S01]  /*7f30*/  IMAD.U32 R25, R8, 0x10000, RZ ;  /* 0x0001000008197824 */ /* 0x000fe200078e00ff */
[----:B------:R-:W-:Y:S01]  /*7f40*/  LOP3.LUT R3, R3, 0xffff0000, RZ, 0xc0, !PT ;  /* 0xffff000003037812 */ /* 0x000fe200078ec0ff */
[-C--:B------:R-:W-:Y:S01]  /*7f50*/  FMUL.FTZ R14, R15, R6.reuse ;  /* 0x000000060f0e7220 */ /* 0x080fe20000410000 */
[----:B------:R-:W-:Y:S01]  /*7f60*/  FFMA.FTZ R10, R27, R13, R10 ;  /* 0x0000000d1b0a7223 */ /* 0x000fe2000001000a */
[----:B------:R-:W-:Y:S01]  /*7f70*/  FMUL.FTZ R8, R25, R6 ;  /* 0x0000000619087220 */ /* 0x000fe20000410000 */
[-C--:B------:R-:W-:Y:S01]  /*7f80*/  FMUL.FTZ R20, R29, R7.reuse ;  /* 0x000000071d147220 */ /* 0x080fe20000410000 */
[----:B------:R-:W-:Y:S01]  /*7f90*/  FMUL.FTZ R24, R3, R7 ;  /* 0x0000000703187220 */ /* 0x000fe20000410000 */
[----:B------:R-:W-:Y:S01]  /*7fa0*/  F2FP.BF16.F32.PACK_AB R4, R21, R4 ;  /* 0x000000041504723e */ /* 0x000fe200000010ff */
[-C--:B------:R-:W-:Y:S01]  /*7fb0*/  FFMA.FTZ R6, R15, R9.reuse, -R8 ;  /* 0x000000090f067223 */ /* 0x080fe20000010808 */
[----:B------:R-:W-:Y:S01]  /*7fc0*/  FFMA.FTZ R9, R25, R9, R14 ;  /* 0x0000000919097223 */ /* 0x000fe2000001000e */
[-C--:B------:R-:W-:Y:S01]  /*7fd0*/  FFMA.FTZ R7, R3, R11.reuse, -R20 ;  /* 0x0000000b03077223 */ /* 0x080fe20000010814 */
[----:B------:R-:W-:Y:S01]  /*7fe0*/  FFMA.FTZ R24, R29, R11, R24 ;  /* 0x0000000b1d187223 */ /* 0x000fe20000010018 */
[----:B------:R-:W-:-:S02]  /*7ff0*/  F2FP.BF16.F32.PACK_AB R5, R10, R5 ;  /* 0x000000050a05723e */ /* 0x000fc400000010ff */
[----:B------:R-:W-:Y:S02]  /*8000*/  F2FP.BF16.F32.PACK_AB R6, R9, R6 ;  /* 0x000000060906723e */ /* 0x000fe400000010ff */
[----:B------:R-:W-:-:S05]  /*8010*/  F2FP.BF16.F32.PACK_AB R7, R24, R7 ;  /* 0x000000071807723e */ /* 0x000fca00000010ff */
[----:B------:R2:W-:Y:S01]  /*8020*/  STS.128 [R0+0x1000], R4 ;  /* 0x0010000400007388 */ /* 0x0005e20000000c00 */
[----:B------:R-:W-:Y:S05]  /*8030*/  BRA `(.L_x_4532) ;  /* 0x0000000c00e87947 */ /* 0x000fea0003800000 */
.L_x_4522:
[----:B------:R-:W-:-:S03]  /*8040*/  UMOV UR4, 0xffffffff ;  /* 0xffffffff00047882 */ /* 0x000fc60000000000 */
[----:B------:R-:W-:Y:S05]  /*8050*/  BRA.DIV UR4, `(.L_x_4535) ;  /* 0x0000013604787947 */ /* 0x000fea000b800000 */
[----:B------:R0:W1:Y:S04]  /*8060*/  SHFL.IDX PT, R0, R27, RZ, 0x1c1f ;  /* 0x001c1fff1b007589 */ /* 0x00006800000e0000 */
[----:B------:R0:W2:Y:S04]  /*8070*/  SHFL.IDX PT, R3, R26, RZ, 0x1c1f ;  /* 0x001c1fff1a037589 */ /* 0x0000a800000e0000 */
[----:B------:R0:W3:Y:S04]  /*8080*/  SHFL.IDX PT, R20, R29, RZ, 0x1c1f ;  /* 0x001c1fff1d147589 */ /* 0x0000e800000e0000 */
[----:B------:R0:W4:Y:S02]  /*8090*/  SHFL.IDX PT, R14, R28, RZ, 0x1c1f ;  /* 0x001c1fff1c0e7589 */ /* 0x00012400000e0000 */
.L_x_4744:
[----:B------:R-:W5:Y:S01]  /*80a0*/  LDL R6, [R1+0x54] ;  /* 0x0000540001067983 */ /* 0x000f620000100800 */
[----:B------:R-:W-:Y:S01]  /*80b0*/  ULDC UR4, c[0x0][0x448] ;  /* 0x0001120000047ab9 */ /* 0x000fe20000000800 */
[----:B0-----:R-:W0:Y:S01]  /*80c0*/  LDC R27, c[0x0][0x3f4] ;  /* 0x0000fd00ff1b7b82 */ /* 0x001e220000000800 */
[----:B------:R-:W-:Y:S01]  /*80d0*/  IMAD R24, R24, UR4, RZ ;  /* 0x0000000418187c24 */ /* 0x000fe2000f8e02ff */
        /* <DEDUP_REMOVED lines=10> */
[----:B0-----:R-:W-:Y:S06]  /*8180*/  @P0 BRA `(.L_x_4537) ;  /* 0x0000000000300947 */ /* 0x001fec0003800000 */
[----:B------:R-:W-:Y:S01]  /*8190*/  ULDC UR4, c[0x0][0x3f4] ;  /* 0x0000fd0000047ab9 */ /* 0x000fe20000000800 */
[C---:B------:R-:W-:Y:S01]  /*81a0*/  IMAD.SHL.U32 R15, R16.reuse, 0x2, RZ ;  /* 0x00000002100f7824 */ /* 0x040fe200078e00ff */
[C---:B------:R-:W-:Y:S02]  /*81b0*/  ISETP.GE.AND P2, PT, R16.reuse, UR4, PT ;  /* 0x0000000410007c0c */ /* 0x040fe4000bf46270 */
[----:B------:R-:W-:Y:S02]  /*81c0*/  SHF.L.U64.HI R5, R16, 0x1, R17 ;  /* 0x0000000110057819 */ /* 0x000fe40000010211 */
[-C--:B--2---:R-:W-:Y:S02]  /*81d0*/  IADD3 R28, P0, R3, R15.reuse, RZ ;  /* 0x0000000f031c7210 */ /* 0x084fe40007f1e0ff */
[----:B----4-:R-:W-:-:S03]  /*81e0*/  IADD3 R14, P1, R14, R15, RZ ;  /* 0x0000000f0e0e7210 */ /* 0x010fc60007f3e0ff */
[--C-:B-1----:R-:W-:Y:S02]  /*81f0*/  IMAD.X R29, R0, 0x1, R5.reuse, P0 ;  /* 0x00000001001d7824 */ /* 0x102fe400000e0605 */
[----:B---3--:R-:W-:Y:S01]  /*8200*/  IMAD.X R15, R20, 0x1, R5, P1 ;  /* 0x00000001140f7824 */ /* 0x008fe200008e0605 */
[----:B------:R-:W-:Y:S01]  /*8210*/  CS2R R4, SRZ ;  /* 0x0000000000047805 */ /* 0x000fe2000001ff00 */
[----:B------:R-:W-:Y:S06]  /*8220*/  @P2 BRA `(.L_x_4537) ;  /* 0x0000000000082947 */ /* 0x000fec0003800000 */
[----:B------:R0:W5:Y:S04]  /*8230*/  LD.E.128 R4, desc[UR40][R28.64] ;  /* 0x000000281c047980 */ /* 0x000168000c101d00 */
[----:B------:R0:W5:Y:S02]  /*8240*/  LD.E.128 R8, desc[UR40][R14.64] ;  /* 0x000000280e087980 */ /* 0x000164000c101d00 */
.L_x_4537:
[----:B------:R-:W-:Y:S05]  /*8250*/  BSYNC B1 ;  /* 0x0000000000017941 */ /* 0x000fea0003800000 */
.L_x_4536:
[----:B------:R-:W4:Y:S01]  /*8260*/  SYNCS.PHASECHK.TRANS64.TRYWAIT P1, [R2+URZ+0x38800], R31 ;  /* 0x0388001f020075a7 */ /* 0x000f22000802017f */
[----:B-1----:R-:W-:Y:S01]  /*8270*/  IMAD R0, R25, -0x40, R24 ;  /* 0xffffffc019007824 */ /* 0x002fe200078e0218 */
[----:B-----5:R-:W-:Y:S01]  /*8280*/  SHF.R.U64 R25, R8, 0x10, R9 ;  /* 0x0000001008197819 */ /* 0x020fe20000001209 */
[----:B------:R-:W-:Y:S01]  /*8290*/  IMAD.MOV.U32 R24, RZ, RZ, R8 ;  /* 0x000000ffff187224 */ /* 0x000fe200078e0008 */
[----:B------:R-:W-:Y:S01]  /*82a0*/  SHF.R.U64 R26, R6, 0x10, R7 ;  /* 0x00000010061a7819 */ /* 0x000fe20000001207 */
[----:B--2---:R-:W-:Y:S01]  /*82b0*/  IMAD.MOV.U32 R3, RZ, RZ, R6 ;  /* 0x000000ffff037224 */ /* 0x004fe200078e0006 */
[----:B------:R-:W-:Y:S01]  /*82c0*/  VIMNMX R8, R0, 0x40, PT ;  /* 0x0000004000087848 */ /* 0x000fe20003fe0100 */
[----:B------:R-:W-:Y:S01]  /*82d0*/  IMAD.MOV.U32 R21, RZ, RZ, R4 ;  /* 0x000000ffff157224 */ /* 0x000fe200078e0004 */
[--C-:B0-----:R-:W-:Y:S01]  /*82e0*/  SHF.R.U64 R28, R4, 0x10, R5.reuse ;  /* 0x00000010041c7819 */ /* 0x101fe20000001205 */
[--C-:B---3--:R-:W-:Y:S01]  /*82f0*/  IMAD.MOV.U32 R20, RZ, RZ, R5.reuse ;  /* 0x000000ffff147224 */ /* 0x108fe200078e0005 */
[----:B------:R-:W-:Y:S01]  /*8300*/  SHF.R.U32.HI R29, RZ, 0x10, R5 ;  /* 0x00000010ff1d7819 */ /* 0x000fe20000011605 */
[--C-:B------:R-:W-:Y:S01]  /*8310*/  IMAD.MOV.U32 R15, RZ, RZ, R7.reuse ;  /* 0x000000ffff0f7224 */ /* 0x100fe200078e0007 */
[----:B------:R-:W-:Y:S01]  /*8320*/  SHF.R.U32.HI R6, RZ, 0x10, R7 ;  /* 0x00000010ff067819 */ /* 0x000fe20000011607 */
[--C-:B------:R-:W-:Y:S01]  /*8330*/  IMAD.MOV.U32 R13, RZ, RZ, R9.reuse ;  /* 0x000000ffff0d7224 */ /* 0x100fe200078e0009 */
[----:B------:R-:W-:Y:S01]  /*8340*/  ISETP.GE.AND P0, PT, R16, R27, PT ;  /* 0x0000001b1000720c */ /* 0x000fe20003f06270 */
[----:B----4-:R-:W-:Y:S01]  /*8350*/  IMAD.MOV.U32 R14, RZ, RZ, R10 ;  /* 0x000000ffff0e7224 */ /* 0x010fe200078e000a */
[----:B------:R-:W-:Y:S01]  /*8360*/  SHF.R.U32.HI R4, RZ, 0x10, R9 ;  /* 0x00000010ff047819 */ /* 0x000fe20000011609 */
[--C-:B------:R-:W-:Y:S01]  /*8370*/  IMAD.MOV.U32 R0, RZ, RZ, R11.reuse ;  /* 0x000000ffff007224 */ /* 0x100fe200078e000b */
[--C-:B------:R-:W-:Y:S01]  /*8380*/  SHF.R.U64 R7, R10, 0x10, R11.reuse ;  /* 0x000000100a077819 */ /* 0x100fe2000000120b */
[C---:B------:R-:W-:Y:S01]  /*8390*/  VIADD R30, R187.reuse, 0x20 ;  /* 0x00000020bb1e7836 */ /* 0x040fe20000000000 */
[----:B------:R-:W-:Y:S01]  /*83a0*/  SHF.R.U32.HI R5, RZ, 0x10, R11 ;  /* 0x00000010ff057819 */ /* 0x000fe2000001160b */
[----:B------:R-:W-:Y:S01]  /*83b0*/  BSSY B1, `(.L_x_4538) ;  /* 0x000000c000017945 */ /* 0x000fe20003800000 */
[----:B------:R-:W-:-:S02]  /*83c0*/  ISETP.GE.OR P2, PT, R187, R8, P0 ;  /* 0x00000008bb00720c */ /* 0x000fc40000746670 */
[----:B------:R-:W-:Y:S02]  /*83d0*/  PRMT R21, R21, 0x5410, R28 ;  /* 0x0000541015157816 */ /* 0x000fe4000000001c */
[----:B------:R-:W-:Y:S02]  /*83e0*/  ISETP.GE.OR P0, PT, R30, R8, P0 ;  /* 0x000000081e00720c */ /* 0x000fe40000706670 */
[----:B------:R-:W-:Y:S02]  /*83f0*/  PRMT R20, R20, 0x5410, R29 ;  /* 0x0000541014147816 */ /* 0x000fe4000000001d */
[----:B------:R-:W-:Y:S02]  /*8400*/  PRMT R3, R3, 0x5410, R26 ;  /* 0x0000541003037816 */ /* 0x000fe4000000001a */
[----:B------:R-:W-:Y:S02]  /*8410*/  PRMT R15, R15, 0x5410, R6 ;  /* 0x000054100f0f7816 */ /* 0x000fe40000000006 */
[----:B------:R-:W-:-:S02]  /*8420*/  PRMT R24, R24, 0x5410, R25 ;  /* 0x0000541018187816 */ /* 0x000fc40000000019 */
[----:B------:R-:W-:Y:S02]  /*8430*/  PRMT R13, R13, 0x5410, R4 ;  /* 0x000054100d0d7816 */ /* 0x000fe40000000004 */
[----:B------:R-:W-:Y:S02]  /*8440*/  PRMT R14, R14, 0x5410, R7 ;  /* 0x000054100e0e7816 */ /* 0x000fe40000000007 */
[----:B------:R-:W-:Y:S01]  /*8450*/  PRMT R0, R0, 0x5410, R5 ;  /* 0x0000541000007816 */ /* 0x000fe20000000005 */
[----:B------:R-:W-:Y:S06]  /*8460*/  @!P1 BRA `(.L_x_4539) ;  /* 0x0000013000e49947 */ /* 0x000fec0003800000 */
.L_x_4745:
[----:B------:R-:W-:Y:S05]  /*8470*/  BSYNC B1 ;  /* 0x0000000000017941 */ /* 0x000fea0003800000 */
.L_x_4538:
[----:B------:R-:W-:Y:S04]  /*8480*/  BSSY B1, `(.L_x_4540) ;  /* 0x000005a000017945 */ /* 0x000fe80003800000 */
[----:B------:R-:W-:Y:S05]  /*8490*/  @P2 BRA `(.L_x_4541) ;  /* 0x0000000400602947 */ /* 0x000fea0003800000 */
[----:B------:R-:W-:Y:S01]  /*84a0*/  IMAD.SHL.U32 R4, R190, 0x40, RZ ;  /* 0x00000040be047824 */ /* 0x000fe200078e00ff */
[----:B------:R-:W-:Y:S01]  /*84b0*/  LOP3.LUT R37, R24, 0xffff0000, RZ, 0xc0, !PT ;  /* 0xffff000018257812 */ /* 0x000fe200078ec0ff */
[----:B------:R-:W-:Y:S01]  /*84c0*/  IMAD.IADD R6, R16, 0x1, R27 ;  /* 0x0000000110067824 */ /* 0x000fe200078e021b */
[C---:B------:R-:W-:Y:S01]  /*84d0*/  LOP3.LUT R35, R21.reuse, 0xffff0000, RZ, 0xc0, !PT ;  /* 0xffff000015237812 */ /* 0x040fe200078ec0ff */
[----:B------:R-:W-:Y:S01]  /*84e0*/  IMAD.U32 R36, R24, 0x10000, RZ ;  /* 0x0001000018247824 */ /* 0x000fe200078e00ff */
[----:B------:R-:W-:Y:S01]  /*84f0*/  LOP3.LUT R7, R4, 0x1c0, RZ, 0xc0, !PT ;  /* 0x000001c004077812 */ /* 0x000fe200078ec0ff */
[----:B------:R-:W-:Y:S02]  /*8500*/  IMAD.U32 R34, R21, 0x10000, RZ ;  /* 0x0001000015227824 */ /* 0x000fe400078e00ff */
[----:B------:R-:W-:Y:S01]  /*8510*/  IMAD.U32 R39, R14, 0x10000, RZ ;  /* 0x000100000e277824 */ /* 0x000fe200078e00ff */
[----:B------:R-:W-:Y:S02]  /*8520*/  SHF.R.U32.HI R9, RZ, 0x3, R7 ;  /* 0x00000003ff097819 */ /* 0x000fe40000011607 */
[----:B------:R-:W-:-:S02]  /*8530*/  LOP3.LUT R6, R7, 0x38, R6, 0xf8, !PT ;  /* 0x0000003807067812 */ /* 0x000fc400078ef806 */
        /* <DEDUP_REMOVED lines=11> */
[C---:B------:R-:W-:Y:S01]  /*85f0*/  IMAD.U32 R32, R10.reuse, 0x10000, RZ ;  /* 0x000100000a207824 */ /* 0x040fe200078e00ff */
[----:B------:R-:W-:Y:S01]  /*8600*/  LOP3.LUT R10, R10, 0xffff0000, RZ, 0xc0, !PT ;  /* 0xffff00000a0a7812 */ /* 0x000fe200078ec0ff */
[----:B------:R-:W-:Y:S01]  /*8610*/  FMUL.FTZ R38, R30, R36 ;  /* 0x000000241e267220 */ /* 0x000fe20000410000 */
[----:B--2---:R-:W-:-:S02]  /*8620*/  IMAD.U32 R25, R4, 0x10000, RZ ;  /* 0x0001000004197824 */ /* 0x004fc400078e00ff */
[-C--:B------:R-:W-:Y:S01]  /*8630*/  FMUL.FTZ R30, R30, R34.reuse ;  /* 0x000000221e1e7220 */ /* 0x080fe20000410000 */
[----:B------:R-:W-:Y:S01]  /*8640*/  LOP3.LUT R4, R4, 0xffff0000, RZ, 0xc0, !PT ;  /* 0xffff000004047812 */ /* 0x000fe200078ec0ff */
[----:B------:R-:W-:Y:S01]  /*8650*/  FMUL.FTZ R41, R8, R37 ;  /* 0x0000002508297220 */ /* 0x000fe20000410000 */
[C---:B------:R-:W-:Y:S01]  /*8660*/  FFMA.FTZ R38, R25.reuse, R34, -R38 ;  /* 0x0000002219267223 */ /* 0x040fe20000010826 */
[----:B------:R-:W-:Y:S01]  /*8670*/  FFMA.FTZ R30, R25, R36, R30 ;  /* 0x00000024191e7223 */ /* 0x000fe2000001001e */
[C---:B------:R-:W-:Y:S02]  /*8680*/  IMAD.U32 R25, R3.reuse, 0x10000, RZ ;  /* 0x0001000003197824 */ /* 0x040fe400078e00ff */
[----:B------:R-:W-:Y:S01]  /*8690*/  FMUL.FTZ R45, R32, R39 ;  /* 0x00000027202d7220 */ /* 0x000fe20000410000 */
[----:B------:R-:W-:Y:S02]  /*86a0*/  IMAD.U32 R28, R6, 0x10000, RZ ;  /* 0x00010000061c7824 */ /* 0x000fe400078e00ff */
[-C--:B------:R-:W-:Y:S01]  /*86b0*/  FMUL.FTZ R43, R8, R35.reuse ;  /* 0x00000023082b7220 */ /* 0x080fe20000410000 */
[----:B------:R-:W-:Y:S01]  /*86c0*/  FFMA.FTZ R41, R4, R35, -R41 ;  /* 0x0000002304297223 */ /* 0x000fe20000010829 */
[----:B------:R-:W-:Y:S01]  /*86d0*/  LOP3.LUT R35, R14, 0xffff0000, RZ, 0xc0, !PT ;  /* 0xffff00000e237812 */ /* 0x000fe200078ec0ff */
[-C--:B------:R-:W-:Y:S01]  /*86e0*/  FMUL.FTZ R32, R32, R25.reuse ;  /* 0x0000001920207220 */ /* 0x080fe20000410000 */
[----:B------:R-:W-:Y:S01]  /*86f0*/  FFMA.FTZ R45, R28, R25, -R45 ;  /* 0x000000191c2d7223 */ /* 0x000fe2000001082d */
[----:B------:R-:W-:Y:S01]  /*8700*/  LOP3.LUT R25, R3, 0xffff0000, RZ, 0xc0, !PT ;  /* 0xffff000003197812 */ /* 0x000fe200078ec0ff */
[----:B------:R-:W-:Y:S01]  /*8710*/  FFMA.FTZ R43, R4, R37, R43 ;  /* 0x00000025042b7223 */ /* 0x000fe2000001002b */
[----:B------:R-:W-:Y:S01]  /*8720*/  LOP3.LUT R6, R6, 0xffff0000, RZ, 0xc0, !PT ;  /* 0xffff000006067812 */ /* 0x000fe200078ec0ff */
[----:B------:R-:W-:Y:S01]  /*8730*/  FFMA.FTZ R39, R28, R39, R32 ;  /* 0x000000271c277223 */ /* 0x000fe20000010020 */
[----:B------:R-:W-:Y:S01]  /*8740*/  FMUL.FTZ R37, R10, R35 ;  /* 0x000000230a257220 */ /* 0x000fe20000410000 */
[----:B0-----:R-:W-:-:S02]  /*8750*/  IMAD.U32 R31, R9, 0x10000, RZ ;  /* 0x00010000091f7824 */ /* 0x001fc400078e00ff */
[-C--:B------:R-:W-:Y:S01]  /*8760*/  FMUL.FTZ R47, R10, R25.reuse ;  /* 0x000000190a2f7220 */ /* 0x080fe20000410000 */
[----:B------:R-:W-:Y:S02]  /*8770*/  IMAD.U32 R28, R13, 0x10000, RZ ;  /* 0x000100000d1c7824 */ /* 0x000fe400078e00ff */
[----:B------:R-:W-:Y:S01]  /*8780*/  FFMA.FTZ R34, R6, R25, -R37 ;  /* 0x0000001906227223 */ /* 0x000fe20000010825 */
[----:B------:R-:W-:Y:S02]  /*8790*/  IMAD.U32 R4, R20, 0x10000, RZ ;  /* 0x0001000014047824 */ /* 0x000fe400078e00ff */
[----:B------:R-:W-:Y:S01]  /*87a0*/  FFMA.FTZ R36, R6, R35, R47 ;  /* 0x0000002306247223 */ /* 0x000fe2000001002f */
[----:B------:R-:W-:Y:S02]  /*87b0*/  IMAD.U32 R33, R11, 0x10000, RZ ;  /* 0x000100000b217824 */ /* 0x000fe400078e00ff */
[----:B------:R-:W-:Y:S01]  /*87c0*/  FMUL.FTZ R25, R31, R28 ;  /* 0x0000001c1f197220 */ /* 0x000fe20000410000 */
[----:B------:R-:W-:-:S02]  /*87d0*/  IMAD.U32 R10, R0, 0x10000, RZ ;  /* 0x00010000000a7824 */ /* 0x000fc400078e00ff */
[----:B------:R-:W-:Y:S01]  /*87e0*/  FMUL.FTZ R31, R31, R4 ;  /* 0x000000041f1f7220 */ /* 0x000fe20000410000 */
[----:B------:R-:W-:Y:S01]  /*87f0*/  IMAD.U32 R26, R5, 0x10000, RZ ;  /* 0x00010000051a7824 */ /* 0x000fe200078e00ff */
[----:B------:R-:W-:Y:S01]  /*8800*/  LOP3.LUT R9, R9, 0xffff0000, RZ, 0xc0, !PT ;  /* 0xffff000009097812 */ /* 0x000fe200078ec0ff */
[----:B------:R-:W-:Y:S02]  /*8810*/  IMAD.U32 R8, R15, 0x10000, RZ ;  /* 0x000100000f087824 */ /* 0x000fe400078e00ff */
[----:B------:R-:W-:Y:S01]  /*8820*/  FMUL.FTZ R6, R33, R10 ;  /* 0x0000000a21067220 */ /* 0x000fe20000410000 */
[----:B------:R-:W-:Y:S02]  /*8830*/  IMAD.U32 R29, R7, 0x10000, RZ ;  /* 0x00010000071d7824 */ /* 0x000fe400078e00ff */
[C---:B------:R-:W-:Y:S01]  /*8840*/  FFMA.FTZ R31, R26.reuse, R28, R31 ;  /* 0x0000001c1a1f7223 */ /* 0x040fe2000001001f */
[----:B------:R-:W-:Y:S01]  /*8850*/  FMUL.FTZ R28, R33, R8 ;  /* 0x00000008211c7220 */ /* 0x000fe20000410000 */
[----:B------:R-:W-:Y:S01]  /*8860*/  FFMA.FTZ R25, R26, R4, -R25 ;  /* 0x000000041a197223 */ /* 0x000fe20000010819 */
[----:B------:R-:W-:Y:S01]  /*8870*/  FFMA.FTZ R33, R29, R8, -R6 ;  /* 0x000000081d217223 */ /* 0x000fe20000010806 */
[----:B------:R-:W-:Y:S01]  /*8880*/  LOP3.LUT R11, R11, 0xffff0000, RZ, 0xc0, !PT ;  /* 0xffff00000b0b7812 */ /* 0x000fe200078ec0ff */
[----:B------:R-:W-:Y:S01]  /*8890*/  FFMA.FTZ R29, R29, R10, R28 ;  /* 0x0000000a1d1d7223 */ /* 0x000fe2000001001c */
[----:B------:R-:W-:-:S02]  /*88a0*/  LOP3.LUT R8, R13, 0xffff0000, RZ, 0xc0, !PT ;  /* 0xffff00000d087812 */ /* 0x000fc400078ec0ff */
[----:B------:R-:W-:Y:S02]  /*88b0*/  LOP3.LUT R26, R0, 0xffff0000, RZ, 0xc0, !PT ;  /* 0xffff0000001a7812 */ /* 0x000fe400078ec0ff */
[----:B------:R-:W-:Y:S01]  /*88c0*/  LOP3.LUT R4, R20, 0xffff0000, RZ, 0xc0, !PT ;  /* 0xffff000014047812 */ /* 0x000fe200078ec0ff */
[----:B------:R-:W-:Y:S01]  /*88d0*/  FMUL.FTZ R10, R9, R8 ;  /* 0x00000008090a7220 */ /* 0x000fe20000410000 */
[----:B------:R-:W-:Y:S01]  /*88e0*/  LOP3.LUT R6, R15, 0xffff0000, RZ, 0xc0, !PT ;  /* 0xffff00000f067812 */ /* 0x000fe200078ec0ff */
[----:B------:R-:W-:Y:S01]  /*88f0*/  FMUL.FTZ R40, R11, R26 ;  /* 0x0000001a0b287220 */ /* 0x000fe20000410000 */
[----:B------:R-:W-:Y:S01]  /*8900*/  LOP3.LUT R5, R5, 0xffff0000, RZ, 0xc0, !PT ;  /* 0xffff000005057812 */ /* 0x000fe200078ec0ff */
[----:B------:R-:W-:Y:S01]  /*8910*/  FMUL.FTZ R9, R9, R4 ;  /* 0x0000000409097220 */ /* 0x000fe20000410000 */
[----:B------:R-:W-:Y:S01]  /*8920*/  LOP3.LUT R7, R7, 0xffff0000, RZ, 0xc0, !PT ;  /* 0xffff000007077812 */ /* 0x000fe200078ec0ff */
[----:B------:R-:W-:Y:S02]  /*8930*/  FMUL.FTZ R11, R11, R6 ;  /* 0x000000060b0b7220 */ /* 0x000fe40000410000 */
        /* <DEDUP_REMOVED lines=14> */
.L_x_4541:
[----:B------:R-:W-:Y:S05]  /*8a20*/  BSYNC B1 ;  /* 0x0000000000017941 */ /* 0x000fea0003800000 */
.L_x_4540:
        /* <DEDUP_REMOVED lines=13> */
[C---:B------:R-:W-:Y:S01]  /*8b00*/  IMAD.U32 R36, R24.reuse, 0x10000, RZ ;  /* 0x0001000018247824 */ /* 0x040fe200078e00ff */
[----:B------:R-:W-:Y:S01]  /*8b10*/  LOP3.LUT R38, R24, 0xffff0000, RZ, 0xc0, !PT ;  /* 0xffff000018267812 */ /* 0x000fe200078ec0ff */
[C---:B------:R-:W-:Y:S01]  /*8b20*/  IMAD.U32 R34, R21.reuse, 0x10000, RZ ;  /* 0x0001000015227824 */ /* 0x040fe200078e00ff */
[----:B------:R-:W-:Y:S01]  /*8b30*/  LOP3.LUT R24, R21, 0xffff0000, RZ, 0xc0, !PT ;  /* 0xffff000015187812 */ /* 0x000fe200078ec0ff */
[C---:B------:R-:W-:Y:S02]  /*8b40*/  IMAD.U32 R43, R13.reuse, 0x10000, RZ ;  /* 0x000100000d2b7824 */ /* 0x040fe400078e00ff */
[----:B------:R-:W-:Y:S01]  /*8b50*/  IMAD.U32 R41, R20, 0x10000, RZ ;  /* 0x0001000014297824 */ /* 0x000fe200078e00ff */
[----:B------:R-:W-:Y:S01]  /*8b60*/  LOP3.LUT R13, R13, 0xffff0000, RZ, 0xc0, !PT ;  /* 0xffff00000d0d7812 */ /* 0x000fe200078ec0ff */
[----:B--2---:R-:W-:-:S04]  /*8b70*/  IMAD.IADD R9, R5, 0x1, R4 ;  /* 0x0000000105097824 */ /* 0x004fc800078e0204 */
[----:B------:R-:W-:Y:S01]  /*8b80*/  IMAD R25, R9, 0x2, R2 ;  /* 0x0000000209197824 */ /* 0x000fe200078e0202 */
[----:B---3--:R-:W1:Y:S04]  /*8b90*/  LDS.128 R4, [R40+0x20400] ;  /* 0x0204000028047984 */ /* 0x008e680000000c00 */
[----:B------:R-:W2:Y:S01]  /*8ba0*/  LDS.128 R8, [R25+0x20400] ;  /* 0x0204000019087984 */ /* 0x000ea20000000c00 */
[----:B-1----:R-:W-:Y:S02]  /*8bb0*/  IMAD.U32 R26, R4, 0x10000, RZ ;  /* 0x00010000041a7824 */ /* 0x002fe400078e00ff */
[C---:B--2---:R-:W-:Y:S01]  /*8bc0*/  IMAD.U32 R30, R8.reuse, 0x10000, RZ ;  /* 0x00010000081e7824 */ /* 0x044fe200078e00ff */
[----:B------:R-:W-:Y:S02]  /*8bd0*/  LOP3.LUT R8, R8, 0xffff0000, RZ, 0xc0, !PT ;  /* 0xffff000008087812 */ /* 0x000fe400078ec0ff */
[----:B------:R-:W-:Y:S01]  /*8be0*/  LOP3.LUT R4, R4, 0xffff0000, RZ, 0xc0, !PT ;  /* 0xffff000004047812 */ /* 0x000fe200078ec0ff */
[-C--:B------:R-:W-:Y:S01]  /*8bf0*/  FMUL.FTZ R35, R36, R30.reuse ;  /* 0x0000001e24237220 */ /* 0x080fe20000410000 */
[----:B------:R-:W-:Y:S01]  /*8c00*/  FMUL.FTZ R37, R34, R30 ;  /* 0x0000001e22257220 */ /* 0x000fe20000410000 */
[-C--:B------:R-:W-:Y:S01]  /*8c10*/  FMUL.FTZ R21, R38, R8.reuse ;  /* 0x0000000826157220 */ /* 0x080fe20000410000 */
[----:B------:R-:W-:Y:S01]  /*8c20*/  FMUL.FTZ R39, R24, R8 ;  /* 0x0000000818277220 */ /* 0x000fe20000410000 */
[----:B0-----:R-:W-:-:S02]  /*8c30*/  IMAD.U32 R31, R9, 0x10000, RZ ;  /* 0x00010000091f7824 */ /* 0x001fc400078e00ff */
[----:B------:R-:W-:Y:S01]  /*8c40*/  FFMA.FTZ R35, R34, R26, -R35 ;  /* 0x0000001a22237223 */ /* 0x000fe20000010823 */
[----:B------:R-:W-:Y:S01]  /*8c50*/  FFMA.FTZ R8, R24, R4, -R21 ;  /* 0x0000000418087223 */ /* 0x000fe20000010815 */
[----:B------:R-:W-:Y:S02]  /*8c60*/  IMAD.U32 R32, R10, 0x10000, RZ ;  /* 0x000100000a207824 */ /* 0x000fe400078e00ff */
[----:B------:R-:W-:Y:S01]  /*8c70*/  FFMA.FTZ R37, R36, R26, R37 ;  /* 0x0000001a24257223 */ /* 0x000fe20000010025 */
[----:B------:R-:W-:Y:S01]  /*8c80*/  FFMA.FTZ R24, R38, R4, R39 ;  /* 0x0000000426187223 */ /* 0x000fe20000010027 */
[----:B------:R-:W-:Y:S01]  /*8c90*/  IMAD.U32 R27, R5, 0x10000, RZ ;  /* 0x00010000051b7824 */ /* 0x000fe200078e00ff */
[----:B------:R-:W-:Y:S01]  /*8ca0*/  LOP3.LUT R10, R10, 0xffff0000, RZ, 0xc0, !PT ;  /* 0xffff00000a0a7812 */ /* 0x000fe200078ec0ff */
[-C--:B------:R-:W-:Y:S01]  /*8cb0*/  FMUL.FTZ R26, R43, R31.reuse ;  /* 0x0000001f2b1a7220 */ /* 0x080fe20000410000 */
[----:B------:R-:W-:Y:S01]  /*8cc0*/  FMUL.FTZ R30, R41, R31 ;  /* 0x0000001f291e7220 */ /* 0x000fe20000410000 */
[C---:B------:R-:W-:Y:S01]  /*8cd0*/  LOP3.LUT R34, R3.reuse, 0xffff0000, RZ, 0xc0, !PT ;  /* 0xffff000003227812 */ /* 0x040fe200078ec0ff */
[C---:B------:R-:W-:Y:S01]  /*8ce0*/  IMAD.U32 R36, R14.reuse, 0x10000, RZ ;  /* 0x000100000e247824 */ /* 0x040fe200078e00ff */
[----:B------:R-:W-:Y:S01]  /*8cf0*/  LOP3.LUT R38, R14, 0xffff0000, RZ, 0xc0, !PT ;  /* 0xffff00000e267812 */ /* 0x000fe200078ec0ff */
[C---:B------:R-:W-:Y:S01]  /*8d00*/  IMAD.U32 R28, R6.reuse, 0x10000, RZ ;  /* 0x00010000061c7824 */ /* 0x040fe200078e00ff */
[----:B------:R-:W-:Y:S01]  /*8d10*/  LOP3.LUT R6, R6, 0xffff0000, RZ, 0xc0, !PT ;  /* 0xffff000006067812 */ /* 0x000fe200078ec0ff */
[----:B------:R-:W-:-:S02]  /*8d20*/  IMAD.U32 R4, R3, 0x10000, RZ ;  /* 0x0001000003047824 */ /* 0x000fc400078e00ff */
[-C--:B------:R-:W-:Y:S01]  /*8d30*/  FFMA.FTZ R26, R41, R27.reuse, -R26 ;  /* 0x0000001b291a7223 */ /* 0x080fe2000001081a */
[----:B------:R-:W-:Y:S01]  /*8d40*/  FFMA.FTZ R30, R43, R27, R30 ;  /* 0x0000001b2b1e7223 */ /* 0x000fe2000001001e */
[----:B------:R-:W-:Y:S01]  /*8d50*/  FMUL.FTZ R21, R36, R32 ;  /* 0x0000002024157220 */ /* 0x000fe20000410000 */
[-C--:B------:R-:W-:Y:S01]  /*8d60*/  FMUL.FTZ R27, R38, R10.reuse ;  /* 0x0000000a261b7220 */ /* 0x080fe20000410000 */
[----:B------:R-:W-:Y:S01]  /*8d70*/  FMUL.FTZ R31, R34, R10 ;  /* 0x0000000a221f7220 */ /* 0x000fe20000410000 */
[----:B------:R-:W-:Y:S02]  /*8d80*/  IMAD.U32 R33, R11, 0x10000, RZ ;  /* 0x000100000b217824 */ /* 0x000fe400078e00ff */
[----:B------:R-:W-:Y:S01]  /*8d90*/  FMUL.FTZ R3, R4, R32 ;  /* 0x0000002004037220 */ /* 0x000fe20000410000 */
[----:B------:R-:W-:Y:S02]  /*8da0*/  IMAD.U32 R41, R0, 0x10000, RZ ;  /* 0x0001000000297824 */ /* 0x000fe400078e00ff */
[----:B------:R-:W-:-:S02]  /*8db0*/  IMAD.U32 R39, R15, 0x10000, RZ ;  /* 0x000100000f277824 */ /* 0x000fc400078e00ff */
[----:B------:R-:W-:Y:S01]  /*8dc0*/  FFMA.FTZ R21, R4, R28, -R21 ;  /* 0x0000001c04157223 */ /* 0x000fe20000010815 */
[-C--:B------:R-:W-:Y:S01]  /*8dd0*/  FFMA.FTZ R14, R34, R6.reuse, -R27 ;  /* 0x00000006220e7223 */ /* 0x080fe2000001081b */
[----:B------:R-:W-:Y:S01]  /*8de0*/  FFMA.FTZ R31, R38, R6, R31 ;  /* 0x00000006261f7223 */ /* 0x000fe2000001001f */
[----:B------:R-:W-:Y:S01]  /*8df0*/  IMAD.U32 R29, R7, 0x10000, RZ ;  /* 0x00010000071d7824 */ /* 0x000fe200078e00ff */
[----:B------:R-:W-:Y:S01]  /*8e00*/  LOP3.LUT R9, R9, 0xffff0000, RZ, 0xc0, !PT ;  /* 0xffff000009097812 */ /* 0x000fe200078ec0ff */
[-C--:B------:R-:W-:Y:S01]  /*8e10*/  FMUL.FTZ R4, R41, R33.reuse ;  /* 0x0000002129047220 */ /* 0x080fe20000410000 */
[----:B------:R-:W-:Y:S01]  /*8e20*/  FMUL.FTZ R6, R39, R33 ;  /* 0x0000002127067220 */ /* 0x000fe20000410000 */
[----:B------:R-:W-:Y:S01]  /*8e30*/  LOP3.LUT R11, R11, 0xffff0000, RZ, 0xc0, !PT ;  /* 0xffff00000b0b7812 */ /* 0x000fe200078ec0ff */
[----:B------:R-:W-:Y:S01]  /*8e40*/  FFMA.FTZ R10, R36, R28, R3 ;  /* 0x0000001c240a7223 */ /* 0x000fe20000010003 */
[----:B------:R-:W-:Y:S02]  /*8e50*/  LOP3.LUT R33, R0, 0xffff0000, RZ, 0xc0, !PT ;  /* 0xffff000000217812 */ /* 0x000fe400078ec0ff */
[----:B------:R-:W-:-:S02]  /*8e60*/  LOP3.LUT R3, R20, 0xffff0000, RZ, 0xc0, !PT ;  /* 0xffff000014037812 */ /* 0x000fc400078ec0ff */
[----:B------:R-:W-:Y:S01]  /*8e70*/  LOP3.LUT R15, R15, 0xffff0000, RZ, 0xc0, !PT ;  /* 0xffff00000f0f7812 */ /* 0x000fe200078ec0ff */
[-C--:B------:R-:W-:Y:S01]  /*8e80*/  FFMA.FTZ R27, R39, R29.reuse, -R4 ;  /* 0x0000001d271b7223 */ /* 0x080fe20000010804 */
[----:B------:R-:W-:Y:S01]  /*8e90*/  LOP3.LUT R5, R5, 0xffff0000, RZ, 0xc0, !PT ;  /* 0xffff000005057812 */ /* 0x000fe200078ec0ff */
[----:B------:R-:W-:Y:S01]  /*8ea0*/  FFMA.FTZ R29, R41, R29, R6 ;  /* 0x0000001d291d7223 */ /* 0x000fe20000010006 */
[----:B------:R-:W-:Y:S01]  /*8eb0*/  LOP3.LUT R7, R7, 0xffff0000, RZ, 0xc0, !PT ;  /* 0xffff000007077812 */ /* 0x000fe200078ec0ff */
        /* <DEDUP_REMOVED lines=18> */
.L_x_4532:
[----:B------:R-:W-:Y:S05]  /*8fe0*/  BSYNC B0 ;  /* 0x0000000000007941 */ /* 0x000fea0003800000 */
.L_x_4521:
        /* <DEDUP_REMOVED lines=8> */
.L_x_4518:
[----:B------:R-:W-:-:S13]  /*9070*/  ISETP.NE.AND P0, PT, R188, 0x3, PT ;  /* 0x00000003bc00780c */ /* 0x000fda0003f05270 */
[----:B------:R-:W-:Y:S05]  /*9080*/  @!P0 BRA `(.L_x_4542) ;  /* 0x0000000000048947 */ /* 0x000fea0003800000 */
[----:B------:R-:W-:Y:S01]  /*9090*/  BPT.TRAP 0x1 ;  /* 0x000000040000795c */ /* 0x000fe20000300000 */
.L_x_4542:
[----:B0-----:R-:W-:Y:S01]  /*90a0*/  IMAD R13, R18, 0x8, R2 ;  /* 0x00000008120d7824 */ /* 0x001fe200078e0202 */
[----:B------:R-:W-:-:S04]  /*90b0*/  SHF.L.U32 R20, R23, 0x1f, RZ ;  /* 0x0000001f17147819 */ /* 0x000fc800000006ff */
[----:B------:R0:W4:Y:S01]  /*90c0*/  SYNCS.PHASECHK.TRANS64.TRYWAIT P1, [R13+URZ+0x38830], R20 ;  /* 0x038830140d0075a7 */ /* 0x000122000802017f */
[----:B------:R-:W-:Y:S05]  /*90d0*/  @!P0 BRA `(.L_x_4543) ;  /* 0x0000000000048947 */ /* 0x000fea0003800000 */
[----:B------:R-:W-:Y:S01]  /*90e0*/  BPT.TRAP 0x1 ;  /* 0x000000040000795c */ /* 0x000fe20000300000 */
.L_x_4543:
[C---:B--2---:R-:W-:Y:S02]  /*90f0*/  VIADD R0, R2.reuse, 0x22400 ;  /* 0x0002240002007836 */ /* 0x044fe40000000000 */
[----:B-1----:R-:W-:-:S03]  /*9100*/  VIADD R3, R2, 0x20400 ;  /* 0x0002040002037836 */ /* 0x002fc60000000000 */
[----:B------:R-:W-:Y:S02]  /*9110*/  SHF.R.U32.HI R0, RZ, 0x4, R0 ;  /* 0x00000004ff007819 */ /* 0x000fe40000011600 */
[----:B------:R-:W-:Y:S02]  /*9120*/  SHF.R.U32.HI R3, RZ, 0x4, R3 ;  /* 0x00000004ff037819 */ /* 0x000fe40000011603 */
[----:B------:R-:W-:Y:S02]  /*9130*/  LOP3.LUT R0, R0, 0x3fff, RZ, 0xc0, !PT ;  /* 0x00003fff00007812 */ /* 0x000fe400078ec0ff */
[----:B------:R-:W-:Y:S02]  /*9140*/  LOP3.LUT R3, R3, 0x3fff, RZ, 0xc0, !PT ;  /* 0x00003fff03037812 */ /* 0x000fe400078ec0ff */
[----:B------:R-:W-:Y:S01]  /*9150*/  LOP3.LUT R220, R0, 0x10000, RZ, 0xfc, !PT ;  /* 0x0001000000dc7812 */ /* 0x000fe200078efcff */
[----:B----4-:R-:W-:Y:S06]  /*9160*/  @P1 BRA `(.L_x_4544) ;  /* 0x0000000000081947 */ /* 0x010fec0003800000 */
[----:B------:R-:W1:Y:S02]  /*9170*/  SYNCS.PHASECHK.TRANS64.TRYWAIT P1, [R13+URZ+0x38830], R20 ;  /* 0x038830140d0075a7 */ /* 0x000e64000802017f */
[----:B-1----:R-:W-:Y:S05]  /*9180*/  @!P1 BRA `(.L_x_4545) ;  /* 0x0000012400b09947 */ /* 0x002fea0003800000 */
.L_x_4544:
[----:B---3--:R-:W-:Y:S01]  /*9190*/  IMAD R10, R18, 0x200, R220 ;  /* 0x00000200120a7824 */ /* 0x008fe200078e02dc */
[----:B------:R-:W-:Y:S01]  /*91a0*/  LOP3.LUT R8, R3, 0x10000, RZ, 0xfc, !PT ;  /* 0x0001000003087812 */ /* 0x000fe200078efcff */
[----:B------:R-:W-:Y:S01]  /*91b0*/  IMAD.MOV.U32 R9, RZ, RZ, 0x40000040 ;  /* 0x40000040ff097424 */ /* 0x000fe200078e00ff */
[----:B------:R-:W-:Y:S05]  /*91c0*/  WARPSYNC.ALL ;  /* 0x0000000000007948 */ /* 0x000fea0003800000 */
[----:B------:R-:W-:Y:S01]  /*91d0*/  IMAD.MOV.U32 R11, RZ, RZ, 0x40000040 ;  /* 0x40000040ff0b7424 */ /* 0x000fe200078e00ff */
[C---:B------:R-:W-:Y:S01]  /*91e0*/  R2UR UR4, R8.reuse ;  /* 0x00000000080472ca */ /* 0x040fe200000e0000 */
[----:B-----5:R-:W-:Y:S01]  /*91f0*/  WARPGROUP.ARRIVE ;  /* 0x00000000000079c5 */ /* 0x020fe20000000000 */
[----:B------:R-:W-:Y:S01]  /*9200*/  R2UR UR5, R9 ;  /* 0x00000000090572ca */ /* 0x000fe200000e0000 */
[----:B------:R-:W-:Y:S01]  /*9210*/  VIADD R4, R8, 0x2 ;  /* 0x0000000208047836 */ /* 0x000fe20000000000 */
[C---:B------:R-:W-:Y:S01]  /*9220*/  R2UR UR6, R10.reuse ;  /* 0x000000000a0672ca */ /* 0x040fe200000e0000 */
[----:B------:R-:W-:Y:S01]  /*9230*/  VIADD R6, R10, 0x2 ;  /* 0x000000020a067836 */ /* 0x000fe20000000000 */
[----:B------:R-:W-:Y:S01]  /*9240*/  R2UR UR7, R11 ;  /* 0x000000000b0772ca */ /* 0x000fe200000e0000 */
[----:B------:R-:W-:Y:S01]  /*9250*/  IMAD.MOV.U32 R5, RZ, RZ, 0x40000040 ;  /* 0x40000040ff057424 */ /* 0x000fe200078e00ff */
[----:B------:R-:W-:Y:S01]  /*9260*/  SHF.L.U32 R3, R12, 0x1f, RZ ;  /* 0x0000001f0c037819 */ /* 0x000fe200000006ff */
[----:B------:R-:W-:Y:S01]  /*9270*/  IMAD.MOV.U32 R7, RZ, RZ, 0x40000040 ;  /* 0x40000040ff077424 */ /* 0x000fe200078e00ff */
[----:B------:R-:W-:Y:S01]  /*9280*/  BSSY B0, `(.L_x_4546) ;  /* 0x0000022000007945 */ /* 0x000fe20003800000 */
[----:B------:R-:W-:-:S02]  /*9290*/  VIADD R14, R10, 0x4 ;  /* 0x000000040a0e7836 */ /* 0x000fc40000000000 */
[----:B------:R-:W-:Y:S02]  /*92a0*/  IMAD.MOV.U32 R15, RZ, RZ, 0x40000040 ;  /* 0x40000040ff0f7424 */ /* 0x000fe400078e00ff */
[----:B------:R-:W-:Y:S02]  /*92b0*/  VIADD R10, R10, 0x6 ;  /* 0x000000060a0a7836 */ /* 0x000fe40000000000 */
[----:B------:R-:W-:Y:S02]  /*92c0*/  IMAD.MOV.U32 R9, RZ, RZ, 0x40000040 ;  /* 0x40000040ff097424 */ /* 0x000fe400078e00ff */
[----:B------:R-:W-:Y:S01]  /*92d0*/  HGMMA.64x64x16.F32.BF16 R24, gdesc[UR4], RZ, !UPT, gsb0 ;  /* 0x00e00000041879f0 */ /* 0x000fe2000c0018ff */
[----:B------:R-:W-:Y:S01]  /*92e0*/  R2UR UR4, R4 ;  /* 0x00000000040472ca */ /* 0x000fe200000e0000 */
[----:B------:R-:W-:Y:S01]  /*92f0*/  IMAD.MOV.U32 R11, RZ, RZ, 0x40000040 ;  /* 0x40000040ff0b7424 */ /* 0x000fe200078e00ff */
[----:B------:R-:W-:Y:S02]  /*9300*/  R2UR UR5, R5 ;  /* 0x00000000050572ca */ /* 0x000fe400000e0000 */
[----:B------:R-:W-:Y:S01]  /*9310*/  R2UR UR6, R6 ;  /* 0x00000000060672ca */ /* 0x000fe200000e0000 */
[----:B------:R-:W-:Y:S01]  /*9320*/  VIADD R6, R8, 0x4 ;  /* 0x0000000408067836 */ /* 0x000fe20000000000 */
[----:B------:R-:W-:Y:S01]  /*9330*/  R2UR UR7, R7 ;  /* 0x00000000070772ca */ /* 0x000fe200000e0000 */
[----:B------:R-:W-:-:S02]  /*9340*/  IMAD.MOV.U32 R7, RZ, RZ, 0x40000040 ;  /* 0x40000040ff077424 */ /* 0x000fc400078e00ff */
        /* <DEDUP_REMOVED lines=19> */
[----:B------:R-:W2:Y:S02]  /*9480*/  SYNCS.PHASECHK.TRANS64.TRYWAIT P1, [R2+URZ+0x38810], R3 ;  /* 0x03881003020075a7 */ /* 0x000ea4000802017f */
[----:B--2---:R-:W-:Y:S05]  /*9490*/  @!P1 BRA `(.L_x_4547) ;  /* 0x0000012400009947 */ /* 0x004fea0003800000 */
.L_x_4746:
[----:B------:R-:W-:Y:S05]  /*94a0*/  BSYNC B0 ;  /* 0x0000000000007941 */ /* 0x000fea0003800000 */
.L_x_4546:
[----:B------:R-:W-:Y:S05]  /*94b0*/  @!P0 BRA `(.L_x_4548) ;  /* 0x0000000000048947 */ /* 0x000fea0003800000 */
[----:B------:R-:W-:Y:S01]  /*94c0*/  BPT.TRAP 0x1 ;  /* 0x000000040000795c */ /* 0x000fe20000300000 */
.L_x_4548:
[----:B------:R3:W4:Y:S01]  /*94d0*/  SYNCS.PHASECHK.TRANS64.TRYWAIT P1, [R13+URZ+0x38850], R20 ;  /* 0x038850140d0075a7 */ /* 0x000722000802017f */
[----:B------:R-:W-:Y:S05]  /*94e0*/  @!P0 BRA `(.L_x_4549) ;  /* 0x0000000000048947 */ /* 0x000fea0003800000 */
[----:B------:R-:W-:Y:S01]  /*94f0*/  BPT.TRAP 0x1 ;  /* 0x000000040000795c */ /* 0x000fe20000300000 */
.L_x_4549:
[C---:B------:R-:W-:Y:S02]  /*9500*/  VIADD R0, R2.reuse, 0x400 ;  /* 0x0000040002007836 */ /* 0x040fe40000000000 */
[----:B--2---:R-:W-:-:S03]  /*9510*/  VIADD R3, R2, 0x26400 ;  /* 0x0002640002037836 */ /* 0x004fc60000000000 */
[----:B------:R-:W-:Y:S02]  /*9520*/  SHF.R.U32.HI R0, RZ, 0x4, R0 ;  /* 0x00000004ff007819 */ /* 0x000fe40000011600 */
[----:B------:R-:W-:Y:S02]  /*9530*/  SHF.R.U32.HI R3, RZ, 0x4, R3 ;  /* 0x00000004ff037819 */ /* 0x000fe40000011603 */
[----:B------:R-:W-:Y:S02]  /*9540*/  LOP3.LUT R0, R0, 0x3fff, RZ, 0xc0, !PT ;  /* 0x00003fff00007812 */ /* 0x000fe400078ec0ff */
[----:B------:R-:W-:Y:S02]  /*9550*/  LOP3.LUT R3, R3, 0x3fff, RZ, 0xc0, !PT ;  /* 0x00003fff03037812 */ /* 0x000fe400078ec0ff */
[----:B------:R-:W-:Y:S01]  /*9560*/  LOP3.LUT R221, R0, 0x10000, RZ, 0xfc, !PT ;  /* 0x0001000000dd7812 */ /* 0x000fe200078efcff */
[----:B----4-:R-:W-:Y:S06]  /*9570*/  @P1 BRA `(.L_x_4550) ;  /* 0x0000000000081947 */ /* 0x010fec0003800000 */
[----:B------:R-:W2:Y:S02]  /*9580*/  SYNCS.PHASECHK.TRANS64.TRYWAIT P1, [R13+URZ+0x38850], R20 ;  /* 0x038850140d0075a7 */ /* 0x000ea4000802017f */
[----:B--2---:R-:W-:Y:S05]  /*9590*/  @!P1 BRA `(.L_x_4551) ;  /* 0x0000012000d49947 */ /* 0x004fea0003800000 */
.L_x_4550:
[----:B------:R-:W-:Y:S01]  /*95a0*/  LOP3.LUT R0, R3, 0x10000, RZ, 0xfc, !PT ;  /* 0x0001000003007812 */ /* 0x000fe200078efcff */
[----:B------:R-:W-:Y:S01]  /*95b0*/  IMAD R10, R18, 0x1000, R221 ;  /* 0x00001000120a7824 */ /* 0x000fe200078e02dd */
[----:B------:R-:W-:Y:S05]  /*95c0*/  WARPSYNC.ALL ;  /* 0x0000000000007948 */ /* 0x000fea0003800000 */
[----:B------:R-:W-:Y:S01]  /*95d0*/  IMAD.MOV.U32 R14, RZ, RZ, R0 ;  /* 0x000000ffff0e7224 */ /* 0x000fe200078e0000 */
[----:B------:R-:W-:Y:S01]  /*95e0*/  R2UR UR6, R10 ;  /* 0x000000000a0672ca */ /* 0x000fe200000e0000 */
[----:B------:R-:W-:Y:S01]  /*95f0*/  IMAD.MOV.U32 R15, RZ, RZ, 0x40000040 ;  /* 0x40000040ff0f7424 */ /* 0x000fe200078e00ff */
[----:B------:R-:W-:Y:S01]  /*9600*/  WARPGROUP.ARRIVE ;  /* 0x00000000000079c5 */ /* 0x000fe20000000000 */
[----:B------:R-:W-:Y:S01]  /*9610*/  IMAD.MOV.U32 R11, RZ, RZ, 0x40000040 ;  /* 0x40000040ff0b7424 */ /* 0x000fe200078e00ff */
[----:B------:R-:W-:Y:S01]  /*9620*/  R2UR UR4, R14 ;  /* 0x000000000e0472ca */ /* 0x000fe200000e0000 */
[----:B------:R-:W-:Y:S01]  /*9630*/  VIADD R14, R0, 0x2 ;  /* 0x00000002000e7836 */ /* 0x000fe20000000000 */
[----:B------:R-:W-:Y:S01]  /*9640*/  R2UR UR5, R15 ;  /* 0x000000000f0572ca */ /* 0x000fe200000e0000 */
[----:B0123--:R-:W-:Y:S01]  /*9650*/  VIADD R20, R10, 0x2 ;  /* 0x000000020a147836 */ /* 0x00ffe20000000000 */
[----:B------:R-:W-:Y:S01]  /*9660*/  R2UR UR7, R11 ;  /* 0x000000000b0772ca */ /* 0x000fe200000e0000 */
[----:B------:R-:W-:Y:S01]  /*9670*/  IMAD.MOV.U32 R15, RZ, RZ, 0x40000040 ;  /* 0x40000040ff0f7424 */ /* 0x000fe200078e00ff */
[----:B------:R-:W0:Y:S01]  /*9680*/  S2R R12, SR_TID.X ;  /* 0x00000000000c7919 */ /* 0x000e220000002100 */
[----:B------:R-:W-:-:S02]  /*9690*/  IMAD.MOV.U32 R21, RZ, RZ, 0x40000040 ;  /* 0x40000040ff157424 */ /* 0x000fc400078e00ff */
[----:B------:R-:W-:Y:S02]  /*96a0*/  VIADD R56, R10, 0x800 ;  /* 0x000008000a387836 */ /* 0x000fe40000000000 */
[----:B------:R-:W-:-:S06]  /*96b0*/  IMAD.MOV.U32 R57, RZ, RZ, 0x4 ;  /* 0x00000004ff397424 */ /* 0x000fcc00078e00ff */
[----:B------:R-:W-:Y:S01]  /*96c0*/  HGMMA.64x64x16.F32.BF16 R24, gdesc[UR4], R24, gsb0 ;  /* 0x00e00000041879f0 */ /* 0x000fe20008001818 */
[----:B------:R-:W-:Y:S01]  /*96d0*/  R2UR UR4, R14 ;  /* 0x000000000e0472ca */ /* 0x000fe200000e0000 */
[----:B------:R-:W-:Y:S01]  /*96e0*/  VIADD R14, R0, 0x4 ;  /* 0x00000004000e7836 */ /* 0x000fe20000000000 */
[----:B------:R-:W-:Y:S01]  /*96f0*/  R2UR UR5, R15 ;  /* 0x000000000f0572ca */ /* 0x000fe200000e0000 */
[----:B------:R-:W-:Y:S01]  /*9700*/  IMAD.MOV.U32 R15, RZ, RZ, 0x40000040 ;  /* 0x40000040ff0f7424 */ /* 0x000fe200078e00ff */
[----:B------:R-:W-:Y:S01]  /*9710*/  R2UR UR6, R20 ;  /* 0x00000000140672ca */ /* 0x000fe200000e0000 */
[----:B------:R-:W-:Y:S01]  /*9720*/  VIADD R20, R10, 0x4 ;  /* 0x000000040a147836 */ /* 0x000fe20000000000 */
[----:B------:R-:W-:Y:S01]  /*9730*/  R2UR UR7, R21 ;  /* 0x00000000150772ca */ /* 0x000fe200000e0000 */
[----:B------:R-:W-:Y:S01]  /*9740*/  IMAD.MOV.U32 R21, RZ, RZ, 0x40000040 ;  /* 0x40000040ff157424 */ /* 0x000fe200078e00ff */
[----:B0-----:R-:W-:-:S05]  /*9750*/  SHF.R.U32.HI R12, RZ, 0x7, R12 ;  /* 0x00000007ff0c7819 */ /* 0x001fca000001160c */
[----:B------:R0:W1:Y:S02]  /*9760*/  SHFL.IDX PT, R3, R12, RZ, 0x1f ;  /* 0x00001fff0c037589 */ /* 0x00006400000e0000 */
[----:B0-----:R-:W-:Y:S01]  /*9770*/  VIADD R12, R0, 0x800 ;  /* 0x00000800000c7836 */ /* 0x001fe20000000000 */
[----:B-1----:R-:W-:-:S04]  /*9780*/  ISETP.GT.AND P1, PT, R3, 0x7f, PT ;  /* 0x0000007f0300780c */ /* 0x002fc80003f24270 */
[----:B------:R-:W-:Y:S02]  /*9790*/  SEL R3, RZ, 0x2, !P1 ;  /* 0x00000002ff037807 */ /* 0x000fe40004800000 */
[C---:B------:R-:W-:Y:S02]  /*97a0*/  SEL R11, R57.reuse, 0x2, P1 ;  /* 0x00000002390b7807 */ /* 0x040fe40000800000 */
[----:B------:R-:W-:Y:S01]  /*97b0*/  SEL R57, R57, 0x6, !P1 ;  /* 0x0000000639397807 */ /* 0x000fe20004800000 */
[----:B------:R-:W-:Y:S02]  /*97c0*/  WARPGROUP.DEPBAR.LE gsb0, 0x0 ;  /* 0x00008000000079c5 */ /* 0x000fe40000010000 */
[----:B------:R-:W-:-:S06]  /*97d0*/  WARPGROUP.ARRIVE ;  /* 0x00000000000079c5 */ /* 0x000fcc0000000000 */
        /* <DEDUP_REMOVED lines=9> */
[----:B------:R-:W-:Y:S02]  /*9870*/  WARPGROUP.DEPBAR.LE gsb0, 0x0 ;  /* 0x00008000000079c5 */ /* 0x000fe40000010000 */
[----:B------:R-:W-:-:S09]  /*9880*/  WARPGROUP.ARRIVE ;  /* 0x00000000000079c5 */ /* 0x000fd20000000000 */
        /* <DEDUP_REMOVED lines=134> */
[----:B------:R-:W-:Y:S01]  /*a0f0*/  IMAD.IADD R14, R3, 0x1, R56 ;  /* 0x00000001030e7824 */ /* 0x000fe200078e0238 */
[----:B------:R-:W-:Y:S01]  /*a100*/  R2UR UR5, R15 ;  /* 0x000000000f0572ca */ /* 0x000fe200000e0000 */
[----:B------:R-:W-:Y:S01]  /*a110*/  IMAD.MOV.U32 R15, RZ, RZ, 0x40000040 ;  /* 0x40000040ff0f7424 */ /* 0x000fe200078e00ff */
[----:B------:R-:W-:Y:S01]  /*a120*/  R2UR UR6, R20 ;  /* 0x00000000140672ca */ /* 0x000fe200000e0000 */
[----:B------:R-:W-:Y:S01]  /*a130*/  IMAD.IADD R20, R3, 0x1, R12 ;  /* 0x0000000103147824 */ /* 0x000fe200078e020c */
[----:B------:R-:W-:Y:S01]  /*a140*/  R2UR UR7, R21 ;  /* 0x00000000150772ca */ /* 0x000fe200000e0000 */
[----:B------:R-:W-:Y:S01]  /*a150*/  IMAD.MOV.U32 R21, RZ, RZ, 0x40000040 ;  /* 0x40000040ff157424 */ /* 0x000fe200078e00ff */
[----:B------:R-:W-:Y:S02]  /*a160*/  WARPGROUP.DEPBAR.LE gsb0, 0x0 ;  /* 0x00008000000079c5 */ /* 0x000fe40000010000 */
[----:B------:R-:W-:-:S09]  /*a170*/  WARPGROUP.ARRIVE ;  /* 0x00000000000079c5 */ /* 0x000fd20000000000 */
[----:B------:R-:W-:Y:S01]  /*a180*/  HGMMA.64x64x16.F32.BF16 R24, gdesc[UR4], R24, gsb0 ;  /* 0x00e00000041879f0 */ /* 0x000fe20008001818 */
[----:B------:R-:W-:Y:S01]  /*a190*/  R2UR UR6, R14 ;  /* 0x000000000e0672ca */ /* 0x000fe200000e0000 */
[--C-:B------:R-:W-:Y:S01]  /*a1a0*/  IMAD.IADD R14, R56, 0x1, R11.reuse ;  /* 0x00000001380e7824 */ /* 0x100fe200078e020b */
        /* <DEDUP_REMOVED lines=16> */
[----:B------:R-:W-:Y:S02]  /*a2b0*/  IMAD.MOV.U32 R21, RZ, RZ, 0x40000040 ;  /* 0x40000040ff157424 */ /* 0x000fe400078e00ff */
[----:B------:R-:W-:-:S02]  /*a2c0*/  IMAD.MOV.U32 R12, RZ, RZ, 0x28 ;  /* 0x00000028ff0c7424 */ /* 0x000fc400078e00ff */
[----:B------:R-:W-:-:S03]  /*a2d0*/  VIADD R56, R10, 0xa00 ;  /* 0x00000a000a387836 */ /* 0x000fc60000000000 */
[----:B------:R-:W-:Y:S01]  /*a2e0*/  SEL R12, R12, 0x26, P1 ;  /* 0x000000260c0c7807 */ /* 0x000fe20000800000 */
[----:B------:R-:W-:Y:S02]  /*a2f0*/  WARPGROUP.DEPBAR.LE gsb0, 0x0 ;  /* 0x00008000000079c5 */ /* 0x000fe40000010000 */
[----:B------:R-:W-:-:S06]  /*a300*/  WARPGROUP.ARRIVE ;  /* 0x00000000000079c5 */ /* 0x000fcc0000000000 */
[----:B------:R-:W-:Y:S01]  /*a310*/  HGMMA.64x64x16.F32.BF16 R24, gdesc[UR4], R24, gsb0 ;  /* 0x00e00000041879f0 */ /* 0x000fe20008001818 */
[----:B------:R-:W-:Y:S01]  /*a320*/  R2UR UR4, R14 ;  /* 0x000000000e0472ca */ /* 0x000fe200000e0000 */
[----:B------:R-:W-:Y:S01]  /*a330*/  IMAD.MOV.U32 R14, RZ, RZ, 0xa00 ;  /* 0x00000a00ff0e7424 */ /* 0x000fe200078e00ff */
[----:B------:R-:W-:Y:S01]  /*a340*/  R2UR UR5, R15 ;  /* 0x000000000f0572ca */ /* 0x000fe200000e0000 */
[----:B------:R-:W-:Y:S01]  /*a350*/  IMAD.MOV.U32 R15, RZ, RZ, 0x40000040 ;  /* 0x40000040ff0f7424 */ /* 0x000fe200078e00ff */
[----:B------:R-:W-:Y:S02]  /*a360*/  R2UR UR6, R20 ;  /* 0x00000000140672ca */ /* 0x000fe400000e0000 */
[----:B------:R-:W-:Y:S02]  /*a370*/  R2UR UR7, R21 ;  /* 0x00000000150772ca */ /* 0x000fe400000e0000 */
[----:B------:R-:W-:Y:S02]  /*a380*/  SEL R14, R14, 0x980, P1 ;  /* 0x000009800e0e7807 */ /* 0x000fe40000800000 */
[----:B------:R-:W-:Y:S01]  /*a390*/  LOP3.LUT R21, R12, 0x6, RZ, 0xc0, !PT ;  /* 0x000000060c157812 */ /* 0x000fe200078ec0ff */
[----:B------:R-:W-:Y:S01]  /*a3a0*/  VIADD R12, R0, 0xa00 ;  /* 0x00000a00000c7836 */ /* 0x000fe20000000000 */
[----:B------:R-:W-:-:S04]  /*a3b0*/  LOP3.LUT R20, R14, 0xa00, RZ, 0xc0, !PT ;  /* 0x00000a000e147812 */ /* 0x000fc800078ec0ff */
[CC--:B------:R-:W-:Y:S02]  /*a3c0*/  IADD3 R14, R21.reuse, R20.reuse, R0 ;  /* 0x00000014150e7210 */ /* 0x0c0fe40007ffe000 */
[----:B------:R-:W-:Y:S01]  /*a3d0*/  IADD3 R20, R21, R20, R10 ;  /* 0x0000001415147210 */ /* 0x000fe20007ffe00a */
[----:B------:R-:W-:Y:S01]  /*a3e0*/  IMAD.MOV.U32 R21, RZ, RZ, 0x40000040 ;  /* 0x40000040ff157424 */ /* 0x000fe200078e00ff */
[----:B------:R-:W-:Y:S02]  /*a3f0*/  WARPGROUP.DEPBAR.LE gsb0, 0x0 ;  /* 0x00008000000079c5 */ /* 0x000fe40000010000 */
[----:B------:R-:W-:-:S06]  /*a400*/  WARPGROUP.ARRIVE ;  /* 0x00000000000079c5 */ /* 0x000fcc0000000000 */
        /* <DEDUP_REMOVED lines=113> */
[----:B------:R-:W-:-:S05]  /*ab20*/  IMAD.MOV.U32 R3, RZ, RZ, 0x40 ;  /* 0x00000040ff037424 */ /* 0x000fca00078e00ff */
[----:B------:R-:W-:-:S04]  /*ab30*/  SEL R3, R3, 0x3e, P1 ;  /* 0x0000003e03037807 */ /* 0x000fc80000800000 */
[----:B------:R-:W-:Y:S01]  /*ab40*/  LOP3.LUT R3, R3, 0x6, RZ, 0xc0, !PT ;  /* 0x0000000603037812 */ /* 0x000fe200078ec0ff */
        /* <DEDUP_REMOVED lines=13> */
[----:B------:R-:W-:-:S04]  /*ac20*/  LOP3.LUT R11, R11, 0x1e00, RZ, 0xc0, !PT ;  /* 0x00001e000b0b7812 */ /* 0x000fc800078ec0ff */
[----:B------:R-:W-:Y:S01]  /*ac30*/  IADD3 R10, R3, R11, R10 ;  /* 0x0000000b030a7210 */ /* 0x000fe20007ffe00a */
        /* <DEDUP_REMOVED lines=14> */
[----:B------:R-:W-:Y:S02]  /*ad20*/  R2UR UR4, R14 ;  /* 0x000000000e0472ca */ /* 0x000fe400000e0000 */
[----:B------:R-:W-:Y:S01]  /*ad30*/  R2UR UR5, R15 ;  /* 0x000000000f0572ca */ /* 0x000fe200000e0000 */
[----:B------:R-:W-:Y:S01]  /*ad40*/  IMAD.MOV.U32 R15, RZ, RZ, 0x40000040 ;  /* 0x40000040ff0f7424 */ /* 0x000fe200078e00ff */
[----:B------:R-:W-:Y:S02]  /*ad50*/  R2UR UR6, R20 ;  /* 0x00000000140672ca */ /* 0x000fe400000e0000 */
[----:B------:R-:W-:Y:S02]  /*ad60*/  R2UR UR7, R21 ;  /* 0x00000000150772ca */ /* 0x000fe400000e0000 */
[----:B------:R-:W-:Y:S01]  /*ad70*/  IADD3 R14, R3, R11, R0 ;  /* 0x0000000b030e7210 */ /* 0x000fe20007ffe000 */
[----:B------:R-:W-:Y:S01]  /*ad80*/  IMAD.MOV.U32 R11, RZ, RZ, 0x40000040 ;  /* 0x40000040ff0b7424 */ /* 0x000fe200078e00ff */
[----:B------:R-:W-:-:S02]  /*ad90*/  WARPGROUP.DEPBAR.LE gsb0, 0x0 ;  /* 0x00008000000079c5 */ /* 0x000fc40000010000 */
        /* <DEDUP_REMOVED lines=12> */
.L_x_4552:
[----:B------:R-:W-:Y:S01]  /*ae60*/  IMAD R10, R170, -0x40, R169 ;  /* 0xffffffc0aa0a7824 */ /* 0x000fe200078e02a9 */
[----:B------:R-:W-:Y:S01]  /*ae70*/  ULDC UR4, c[0x0][0xa80] ;  /* 0x0002a00000047ab9 */ /* 0x000fe20000000800 */
[----:B------:R-:W-:-:S03]  /*ae80*/  LOP3.LUT R219, R219, 0x2000000, RZ, 0xfc, !PT ;  /* 0x02000000dbdb7812 */ /* 0x000fc600078efcff */
        /* <DEDUP_REMOVED lines=57> */
[----:B------:R-:W-:Y:S02]  /*b220*/  FSEL R46, R46, -INF , P1 ;  /* 0xff8000002e2e7808 */ /* 0x000fe40000800000 */
        /* <DEDUP_REMOVED lines=10> */
[----:B------:R-:W-:-:S04]  /*b2d0*/  FMNMX.FTZ R3, R14, R3, !PT ;  /* 0x000000030e037209 */ /* 0x000fc80007810000 */
[----:B------:R-:W-:Y:S01]  /*b2e0*/  FMNMX.FTZ R11, R38, R3, !PT ;  /* 0x00000003260b7209 */ /* 0x000fe20007810000 */
[----:B------:R-:W-:-:S03]  /*b2f0*/  IMAD.U32 R3, RZ, RZ, UR4 ;  /* 0x00000004ff037e24 */ /* 0x000fc6000f8e00ff */
[----:B------:R-:W-:Y:S02]  /*b300*/  FMNMX.FTZ R11, R40, R11, !PT ;  /* 0x0000000b280b7209 */ /* 0x000fe40007810000 */
[----:B0-----:R-:W-:Y:S02]  /*b310*/  FMNMX.FTZ R21, R15, R10, !PT ;  /* 0x0000000a0f157209 */ /* 0x001fe40007810000 */
[----:B------:R-:W-:-:S03]  /*b320*/  FMNMX.FTZ R11, R42, R11, !PT ;  /* 0x0000000b2a0b7209 */ /* 0x000fc60007810000 */
[----:B------:R-:W0:Y:S01]  /*b330*/  SHFL.BFLY PT, R10, R21, 0x1, 0x1f ;  /* 0x0c201f00150a7f89 */ /* 0x000e2200000e0000 */
[----:B------:R-:W-:-:S04]  /*b340*/  FMNMX.FTZ R11, R20, R11, !PT ;  /* 0x0000000b140b7209 */ /* 0x000fc80007810000 */
[----:B------:R-:W-:-:S04]  /*b350*/  FMNMX.FTZ R11, R46, R11, !PT ;  /* 0x0000000b2e0b7209 */ /* 0x000fc80007810000 */
[----:B------:R-:W-:-:S04]  /*b360*/  FMNMX.FTZ R11, R48, R11, !PT ;  /* 0x0000000b300b7209 */ /* 0x000fc80007810000 */
[----:B------:R-:W-:Y:S02]  /*b370*/  FMNMX.FTZ R11, R50, R11, !PT ;  /* 0x0000000b320b7209 */ /* 0x000fe40007810000 */
[----:B0-----:R-:W-:-:S04]  /*b380*/  FMNMX.FTZ R10, R21, R10, !PT ;  /* 0x0000000a150a7209 */ /* 0x001fc80007810000 */
[C---:B------:R-:W-:Y:S01]  /*b390*/  FSETP.NEU.FTZ.AND P1, PT, R10.reuse, -INF , PT ;  /* 0xff8000000a00780b */ /* 0x040fe20003f3d000 */
[----:B------:R-:W-:-:S05]  /*b3a0*/  FMUL.FTZ R15, R10, R3 ;  /* 0x000000030a0f7220 */ /* 0x000fca0000410000 */
[----:B------:R-:W-:-:S05]  /*b3b0*/  FSEL R21, R15, RZ, P1 ;  /* 0x000000ff0f157208 */ /* 0x000fca0000800000 */
[-CC-:B------:R-:W-:Y:S01]  /*b3c0*/  FFMA.FTZ R152, R24, R3.reuse, -R21.reuse ;  /* 0x0000000318987223 */ /* 0x180fe20000010815 */
[----:B------:R-:W-:Y:S01]  /*b3d0*/  FSEL R24, R51, -INF , P4 ;  /* 0xff80000033187808 */ /* 0x000fe20002000000 */
        /* <DEDUP_REMOVED lines=15> */
[-CC-:B------:R-:W-:Y:S01]  /*b4d0*/  FFMA.FTZ R70, R70, R3.reuse, -R21.reuse ;  /* 0x0000000346467223 */ /* 0x180fe20000010815 */
[----:B------:R-:W1:Y:S01]  /*b4e0*/  SHFL.BFLY PT, R28, R15, 0x2, 0x1f ;  /* 0x0c401f000f1c7f89 */ /* 0x000e6200000e0000 */
[----:B------:R-:W-:-:S03]  /*b4f0*/  FFMA.FTZ R166, R52, R3, -R21 ;  /* 0x0000000334a67223 */ /* 0x000fc60000010815 */
[----:B------:R2:W-:Y:S01]  /*b500*/  MUFU.EX2 R154, R29 ;  /* 0x0000001d009a7308 */ /* 0x0005e20000000800 */
[----:B0-----:R-:W-:-:S07]  /*b510*/  FFMA.FTZ R25, R64, R3, -R21 ;  /* 0x0000000340197223 */ /* 0x001fce0000010815 */
[----:B------:R-:W-:Y:S01]  /*b520*/  MUFU.EX2 R33, R56 ;  /* 0x0000003800217308 */ /* 0x000fe20000000800 */
[-CC-:B--2---:R-:W-:Y:S01]  /*b530*/  FFMA.FTZ R29, R66, R3.reuse, -R21.reuse ;  /* 0x00000003421d7223 */ /* 0x184fe20000010815 */
[----:B------:R-:W-:-:S06]  /*b540*/  FFMA.FTZ R21, R74, R3, -R21 ;  /* 0x000000034a157223 */ /* 0x000fcc0000010815 */
[----:B------:R-:W-:Y:S01]  /*b550*/  MUFU.EX2 R32, R32 ;  /* 0x0000002000207308 */ /* 0x000fe20000000800 */
[----:B-1----:R-:W-:-:S07]  /*b560*/  FMNMX.FTZ R28, R15, R28, !PT ;  /* 0x0000001c0f1c7209 */ /* 0x002fce0007810000 */
[----:B------:R-:W0:Y:S01]  /*b570*/  MUFU.EX2 R35, R58 ;  /* 0x0000003a00237308 */ /* 0x000e220000000800 */
[----:B------:R-:W1:Y:S07]  /*b580*/  SHFL.BFLY PT, R15, R28, 0x1, 0x1f ;  /* 0x0c201f001c0f7f89 */ /* 0x000e6e00000e0000 */
[----:B------:R-:W-:Y:S08]  /*b590*/  MUFU.EX2 R158, R158 ;  /* 0x0000009e009e7308 */ /* 0x000ff00000000800 */
[----:B------:R-:W-:Y:S01]  /*b5a0*/  MUFU.EX2 R11, R11 ;  /* 0x0000000b000b7308 */ /* 0x000fe20000000800 */
[----:B0-----:R-:W-:-:S07]  /*b5b0*/  F2FP.BF16.F32.PACK_AB R156, R35, R32 ;  /* 0x00000020239c723e */ /* 0x001fce00000010ff */
[----:B------:R0:W-:Y:S01]  /*b5c0*/  MUFU.EX2 R39, R21 ;  /* 0x0000001500277308 */ /* 0x0001e20000000800 */
[----:B-1----:R-:W-:-:S04]  /*b5d0*/  FMNMX.FTZ R168, R28, R15, !PT ;  /* 0x0000000f1ca87209 */ /* 0x002fc80007810000 */
[C---:B------:R-:W-:Y:S01]  /*b5e0*/  FSETP.NEU.FTZ.AND P1, PT, R168.reuse, -INF , PT ;  /* 0xff800000a800780b */ /* 0x040fe20003f3d000 */
[----:B------:R-:W-:Y:S02]  /*b5f0*/  FMUL.FTZ R15, R168, R3 ;  /* 0x00000003a80f7220 */ /* 0x000fe40000410000 */
[----:B------:R-:W-:Y:S01]  /*b600*/  MUFU.EX2 R160, R160 ;  /* 0x000000a000a07308 */ /* 0x000fe20000000800 */
[----:B0-----:R-:W-:Y:S02]  /*b610*/  IMAD.MOV.U32 R21, RZ, RZ, 0x40000040 ;  /* 0x40000040ff157424 */ /* 0x001fe400078e00ff */
[----:B------:R-:W-:-:S03]  /*b620*/  FSEL R15, R15, RZ, P1 ;  /* 0x000000ff0f0f7208 */ /* 0x000fc60000800000 */
[----:B------:R-:W-:Y:S02]  /*b630*/  R2UR UR11, R21 ;  /* 0x00000000150b72ca */ /* 0x000fe400000e0000 */
[-CC-:B------:R-:W-:Y:S01]  /*b640*/  FFMA.FTZ R26, R26, R3.reuse, -R15.reuse ;  /* 0x000000031a1a7223 */ /* 0x180fe2000001080f */
[-CC-:B------:R-:W-:Y:S01]  /*b650*/  FFMA.FTZ R27, R27, R3.reuse, -R15.reuse ;  /* 0x000000031b1b7223 */ /* 0x180fe2000001080f */
[-CC-:B------:R-:W-:Y:S01]  /*b660*/  FFMA.FTZ R30, R30, R3.reuse, -R15.reuse ;  /* 0x000000031e1e7223 */ /* 0x180fe2000001080f */
[-CC-:B------:R-:W-:Y:S01]  /*b670*/  FFMA.FTZ R28, R12, R3.reuse, -R15.reuse ;  /* 0x000000030c1c7223 */ /* 0x180fe2000001080f */
[----:B------:R-:W-:Y:S02]  /*b680*/  VIADD R12, R13, 0x38840 ;  /* 0x000388400d0c7836 */ /* 0x000fe40000000000 */
[-CC-:B------:R-:W-:Y:S01]  /*b690*/  FFMA.FTZ R34, R34, R3.reuse, -R15.reuse ;  /* 0x0000000322227223 */ /* 0x180fe2000001080f */
[----:B------:R-:W-:Y:S01]  /*b6a0*/  MUFU.EX2 R26, R26 ;  /* 0x0000001a001a7308 */ /* 0x000fe20000000800 */
[-CC-:B------:R-:W-:Y:S01]  /*b6b0*/  FFMA.FTZ R14, R14, R3.reuse, -R15.reuse ;  /* 0x000000030e0e7223 */ /* 0x180fe2000001080f */
[-CC-:B------:R-:W-:Y:S01]  /*b6c0*/  FFMA.FTZ R38, R38, R3.reuse, -R15.reuse ;  /* 0x0000000326267223 */ /* 0x180fe2000001080f */
[----:B------:R-:W-:Y:S01]  /*b6d0*/  PRMT R12, R189, 0x654, R12 ;  /* 0x00000654bd0c7816 */ /* 0x000fe2000000000c */
[-CC-:B------:R-:W-:Y:S01]  /*b6e0*/  FFMA.FTZ R40, R40, R3.reuse, -R15.reuse ;  /* 0x0000000328287223 */ /* 0x180fe2000001080f */
[-CC-:B------:R-:W-:Y:S01]  /*b6f0*/  FFMA.FTZ R42, R42, R3.reuse, -R15.reuse ;  /* 0x000000032a2a7223 */ /* 0x180fe2000001080f */
[-CC-:B------:R-:W-:Y:S01]  /*b700*/  FFMA.FTZ R46, R46, R3.reuse, -R15.reuse ;  /* 0x000000032e2e7223 */ /* 0x180fe2000001080f */
[----:B------:R0:W-:Y:S01]  /*b710*/  SYNCS.ARRIVE.TRANS64.RED.A1T0 RZ, [R12+URZ], RZ ;  /* 0x000000ff0cff79a7 */ /* 0x0001e2000810043f */
[----:B------:R-:W1:Y:S01]  /*b720*/  MUFU.EX2 R27, R27 ;  /* 0x0000001b001b7308 */ /* 0x000e620000000800 */
[-CC-:B------:R-:W-:Y:S01]  /*b730*/  FFMA.FTZ R48, R48, R3.reuse, -R15.reuse ;  /* 0x0000000330307223 */ /* 0x180fe2000001080f */
[-CC-:B------:R-:W-:Y:S01]  /*b740*/  FFMA.FTZ R50, R50, R3.reuse, -R15.reuse ;  /* 0x0000000332327223 */ /* 0x180fe2000001080f */
[-CC-:B------:R-:W-:Y:S01]  /*b750*/  FFMA.FTZ R24, R24, R3.reuse, -R15.reuse ;  /* 0x0000000318187223 */ /* 0x180fe2000001080f */
[-CC-:B------:R-:W-:Y:S01]  /*b760*/  FFMA.FTZ R54, R54, R3.reuse, -R15.reuse ;  /* 0x0000000336367223 */ /* 0x180fe2000001080f */
[-CC-:B------:R-:W-:Y:S01]  /*b770*/  FFMA.FTZ R72, R72, R3.reuse, -R15.reuse ;  /* 0x0000000348487223 */ /* 0x180fe2000001080f */
[----:B------:R-:W-:Y:S01]  /*b780*/  R2UR UR15, R21 ;  /* 0x00000000150f72ca */ /* 0x000fe200000e0000 */
[----:B0-----:R-:W-:Y:S01]  /*b790*/  FFMA.FTZ R12, R20, R3, -R15 ;  /* 0x00000003140c7223 */ /* 0x001fe2000001080f */
[----:B------:R-:W0:Y:S01]  /*b7a0*/  MUFU.EX2 R30, R30 ;  /* 0x0000001e001e7308 */ /* 0x000e220000000800 */
[----:B------:R-:W-:-:S05]  /*b7b0*/  IMAD.MOV.U32 R15, RZ, RZ, 0x40000040 ;  /* 0x40000040ff0f7424 */ /* 0x000fca00078e00ff */
[----:B------:R-:W-:Y:S01]  /*b7c0*/  R2UR UR7, R15 ;  /* 0x000000000f0772ca */ /* 0x000fe200000e0000 */
[----:B------:R-:W-:Y:S01]  /*b7d0*/  FADD.FTZ R15, R152, R31 ;  /* 0x0000001f980f7221 */ /* 0x000fe20000010000 */
[----:B------:R0:W2:Y:S01]  /*b7e0*/  MUFU.EX2 R155, R28 ;  /* 0x0000001c009b7308 */ /* 0x0000a20000000800 */
[----:B-1----:R-:W-:Y:S01]  /*b7f0*/  FADD.FTZ R41, R26, R27 ;  /* 0x0000001b1a297221 */ /* 0x002fe20000010000 */
[----:B------:R-:W-:Y:S02]  /*b800*/  F2FP.BF16.F32.PACK_AB R152, R31, R152 ;  /* 0x000000981f98723e */ /* 0x000fe400000010ff */
[----:B------:R-:W-:-:S04]  /*b810*/  F2FP.BF16.F32.PACK_AB R153, R27, R26 ;  /* 0x0000001a1b99723e */ /* 0x000fc800000010ff */
[----:B------:R-:W1:Y:S01]  /*b820*/  MUFU.EX2 R34, R34 ;  /* 0x0000002200227308 */ /* 0x000e620000000800 */
[----:B0-----:R-:W-:-:S07]  /*b830*/  FADD.FTZ R28, R30, R41 ;  /* 0x000000291e1c7221 */ /* 0x001fce0000010000 */
[----:B------:R0:W3:Y:S01]  /*b840*/  MUFU.EX2 R157, R14 ;  /* 0x0000000e009d7308 */ /* 0x0000e20000000800 */
[C---:B--2---:R-:W-:Y:S01]  /*b850*/  FADD.FTZ R41, R155.reuse, R28 ;  /* 0x0000001c9b297221 */ /* 0x044fe20000010000 */
[----:B------:R-:W-:-:S06]  /*b860*/  F2FP.BF16.F32.PACK_AB R155, R155, R30 ;  /* 0x0000001e9b9b723e */ /* 0x000fcc00000010ff */
[----:B------:R2:W-:Y:S01]  /*b870*/  MUFU.EX2 R161, R12 ;  /* 0x0000000c00a17308 */ /* 0x0005e20000000800 */
[----:B0-----:R-:W-:Y:S02]  /*b880*/  IMAD R14, R18, 0x1000, R219 ;  /* 0x00001000120e7824 */ /* 0x001fe400078e02db */
[----:B-1----:R-:W-:Y:S02]  /*b890*/  FADD.FTZ R28, R34, R41 ;  /* 0x00000029221c7221 */ /* 0x002fe40000010000 */
[C---:B------:R-:W-:Y:S01]  /*b8a0*/  VIADD R20, R14.reuse, 0x80 ;  /* 0x000000800e147836 */ /* 0x040fe20000000000 */
[----:B------:R-:W-:Y:S02]  /*b8b0*/  R2UR UR6, R14 ;  /* 0x000000000e0672ca */ /* 0x000fe400000e0000 */
[----:B------:R-:W0:Y:S01]  /*b8c0*/  MUFU.EX2 R38, R38 ;  /* 0x0000002600267308 */ /* 0x000e220000000800 */
[----:B--2---:R-:W-:Y:S01]  /*b8d0*/  FADD.FTZ R12, R154, R15 ;  /* 0x0000000f9a0c7221 */ /* 0x004fe20000010000 */
[----:B------:R-:W-:Y:S01]  /*b8e0*/  R2UR UR10, R20 ;  /* 0x00000000140a72ca */ /* 0x000fe200000e0000 */
[----:B------:R-:W-:-:S02]  /*b8f0*/  VIADD R20, R14, 0x100 ;  /* 0x000001000e147836 */ /* 0x000fc40000000000 */
[----:B---3--:R-:W-:Y:S01]  /*b900*/  FADD.FTZ R41, R157, R28 ;  /* 0x0000001c9d297221 */ /* 0x008fe20000010000 */
[C---:B------:R-:W-:Y:S01]  /*b910*/  FADD.FTZ R15, R33.reuse, R12 ;  /* 0x0000000c210f7221 */ /* 0x040fe20000010000 */
[----:B------:R-:W-:Y:S01]  /*b920*/  VIADD R14, R14, 0x180 ;  /* 0x000001800e0e7836 */ /* 0x000fe20000000000 */
[----:B------:R-:W-:Y:S01]  /*b930*/  F2FP.BF16.F32.PACK_AB R154, R33, R154 ;  /* 0x0000009a219a723e */ /* 0x000fe200000010ff */
[----:B------:R-:W1:Y:S01]  /*b940*/  MUFU.EX2 R159, R40 ;  /* 0x00000028009f7308 */ /* 0x000e620000000800 */
[----:B------:R-:W-:Y:S01]  /*b950*/  FADD.FTZ R12, R32, R15 ;  /* 0x0000000f200c7221 */ /* 0x000fe20000010000 */
[----:B------:R-:W-:Y:S01]  /*b960*/  IMAD.MOV.U32 R15, RZ, RZ, 0x40000040 ;  /* 0x40000040ff0f7424 */ /* 0x000fe200078e00ff */
[----:B------:R-:W-:Y:S01]  /*b970*/  R2UR UR18, R14 ;  /* 0x000000000e1272ca */ /* 0x000fe200000e0000 */
[----:B------:R-:W-:Y:S01]  /*b980*/  BAR.SYNC.DEFER_BLOCKING 0xf, 0x100 ;  /* 0x03c4000000007b1d */ /* 0x000fe20000010000 */
[----:B------:R-:W-:Y:S01]  /*b990*/  FADD.FTZ R21, R35, R12 ;  /* 0x0000000c23157221 */ /* 0x000fe20000010000 */
[----:B------:R-:W-:-:S02]  /*b9a0*/  F2FP.BF16.F32.PACK_AB R157, R157, R34 ;  /* 0x000000229d9d723e */ /* 0x000fc400000010ff */
[----:B------:R-:W-:Y:S01]  /*b9b0*/  R2UR UR19, R15 ;  /* 0x000000000f1372ca */ /* 0x000fe200000e0000 */
[----:B------:R-:W-:Y:S01]  /*b9c0*/  FADD.FTZ R12, R158, R21 ;  /* 0x000000159e0c7221 */ /* 0x000fe20000010000 */
[----:B------:R-:W2:Y:S01]  /*b9d0*/  MUFU.EX2 R42, R42 ;  /* 0x0000002a002a7308 */ /* 0x000ea20000000800 */
[----:B0-----:R-:W-:Y:S01]  /*b9e0*/  FADD.FTZ R14, R38, R41 ;  /* 0x00000029260e7221 */ /* 0x001fe20000010000 */
[C---:B------:R-:W-:Y:S01]  /*b9f0*/  F2FP.BF16.F32.PACK_AB R158, R11.reuse, R158 ;  /* 0x0000009e0b9e723e */ /* 0x040fe200000010ff */
[----:B------:R-:W-:Y:S01]  /*ba00*/  FADD.FTZ R15, R11, R12 ;  /* 0x0000000c0b0f7221 */ /* 0x000fe20000010000 */
[----:B------:R-:W-:Y:S01]  /*ba10*/  R2UR UR14, R20 ;  /* 0x00000000140e72ca */ /* 0x000fe200000e0000 */
[----:B-1----:R-:W-:-:S03]  /*ba20*/  FADD.FTZ R21, R159, R14 ;  /* 0x0000000e9f157221 */ /* 0x002fc60000010000 */
[----:B------:R-:W0:Y:S01]  /*ba30*/  MUFU.EX2 R25, R25 ;  /* 0x0000001900197308 */ /* 0x000e220000000800 */
[----:B------:R-:W-:Y:S01]  /*ba40*/  FADD.FTZ R12, R160, R15 ;  /* 0x0000000fa00c7221 */ /* 0x000fe20000010000 */
[----:B------:R-:W-:-:S06]  /*ba50*/  F2FP.BF16.F32.PACK_AB R159, R159, R38 ;  /* 0x000000269f9f723e */ /* 0x000fcc00000010ff */
[----:B------:R-:W1:Y:S01]  /*ba60*/  MUFU.EX2 R162, R162 ;  /* 0x000000a200a27308 */ /* 0x000e620000000800 */
[----:B--2---:R-:W-:Y:S01]  /*ba70*/  FADD.FTZ R14, R42, R21 ;  /* 0x000000152a0e7221 */ /* 0x004fe20000010000 */
[----:B------:R2:W-:Y:S03]  /*ba80*/  STSM.16.M88.4 [R225+0x36400], R152 ;  /* 0x03640098e1007844 */ /* 0x0005e60000000200 */
[C---:B------:R-:W-:Y:S01]  /*ba90*/  FADD.FTZ R21, R161.reuse, R14 ;  /* 0x0000000ea1157221 */ /* 0x040fe20000010000 */
[----:B------:R-:W-:Y:S01]  /*baa0*/  F2FP.BF16.F32.PACK_AB R161, R161, R42 ;  /* 0x0000002aa1a1723e */ /* 0x000fe200000010ff */
[----:B------:R2:W-:Y:S01]  /*bab0*/  STSM.16.M88.4 [R228], R156 ;  /* 0x0000009ce4007844 */ /* 0x0005e20000000200 */
[----:B------:R-:W3:Y:S01]  /*bac0*/  MUFU.EX2 R46, R46 ;  /* 0x0000002e002e7308 */ /* 0x000ee20000000800 */
[C---:B0-----:R-:W-:Y:S01]  /*bad0*/  FADD.FTZ R15, R25.reuse, R12 ;  /* 0x0000000c190f7221 */ /* 0x041fe20000010000 */
[----:B------:R-:W-:-:S06]  /*bae0*/  F2FP.BF16.F32.PACK_AB R160, R25, R160 ;  /* 0x000000a019a0723e */ /* 0x000fcc00000010ff */
[----:B------:R-:W0:Y:S01]  /*baf0*/  MUFU.EX2 R29, R29 ;  /* 0x0000001d001d7308 */ /* 0x000e220000000800 */
[----:B-1----:R-:W-:-:S07]  /*bb00*/  FADD.FTZ R12, R162, R15 ;  /* 0x0000000fa20c7221 */ /* 0x002fce0000010000 */
[----:B------:R-:W1:Y:S01]  /*bb10*/  MUFU.EX2 R163, R48 ;  /* 0x0000003000a37308 */ /* 0x000e620000000800 */
[----:B---3--:R-:W-:-:S07]  /*bb20*/  FADD.FTZ R14, R46, R21 ;  /* 0x000000152e0e7221 */ /* 0x008fce0000010000 */
[----:B------:R-:W3:Y:S01]  /*bb30*/  MUFU.EX2 R164, R164 ;  /* 0x000000a400a47308 */ /* 0x000ee20000000800 */
[C---:B0-----:R-:W-:Y:S01]  /*bb40*/  FADD.FTZ R11, R29.reuse, R12 ;  /* 0x0000000c1d0b7221 */ /* 0x041fe20000010000 */
[----:B------:R-:W-:-:S06]  /*bb50*/  F2FP.BF16.F32.PACK_AB R162, R29, R162 ;  /* 0x000000a21da2723e */ /* 0x000fcc00000010ff */
[----:B------:R-:W0:Y:S01]  /*bb60*/  MUFU.EX2 R50, R50 ;  /* 0x0000003200327308 */ /* 0x000e220000000800 */
[C---:B-1----:R-:W-:Y:S01]  /*bb70*/  FADD.FTZ R15, R163.reuse, R14 ;  /* 0x0000000ea30f7221 */ /* 0x042fe20000010000 */
[----:B------:R-:W-:-:S05]  /*bb80*/  F2FP.BF16.F32.PACK_AB R163, R163, R46 ;  /* 0x0000002ea3a3723e */ /* 0x000fca00000010ff */
[----:B------:R2:W-:Y:S01]  /*bb90*/  STSM.16.M88.4 [R226], R160 ;  /* 0x000000a0e2007844 */ /* 0x0005e20000000200 */
[----:B------:R-:W1:Y:S01]  /*bba0*/  MUFU.EX2 R37, R70 ;  /* 0x0000004600257308 */ /* 0x000e620000000800 */
[----:B---3--:R-:W-:-:S07]  /*bbb0*/  FADD.FTZ R12, R164, R11 ;  /* 0x0000000ba40c7221 */ /* 0x008fce0000010000 */
[----:B------:R-:W3:Y:S01]  /*bbc0*/  MUFU.EX2 R165, R24 ;  /* 0x0000001800a57308 */ /* 0x000ee20000000800 */
[----:B0-----:R-:W-:-:S07]  /*bbd0*/  FADD.FTZ R14, R50, R15 ;  /* 0x0000000f320e7221 */ /* 0x001fce0000010000 */
[----:B------:R-:W0:Y:S01]  /*bbe0*/  MUFU.EX2 R166, R166 ;  /* 0x000000a600a67308 */ /* 0x000e220000000800 */
[C---:B-1----:R-:W-:Y:S01]  /*bbf0*/  FADD.FTZ R11, R37.reuse, R12 ;  /* 0x0000000c250b7221 */ /* 0x042fe20000010000 */
[----:B------:R-:W-:-:S06]  /*bc00*/  F2FP.BF16.F32.PACK_AB R164, R37, R164 ;  /* 0x000000a425a4723e */ /* 0x000fcc00000010ff */
[----:B------:R-:W1:Y:S01]  /*bc10*/  MUFU.EX2 R54, R54 ;  /* 0x0000003600367308 */ /* 0x000e620000000800 */
[C---:B---3--:R-:W-:Y:S01]  /*bc20*/  FADD.FTZ R15, R165.reuse, R14 ;  /* 0x0000000ea50f7221 */ /* 0x048fe20000010000 */
[----:B------:R-:W-:-:S06]  /*bc30*/  F2FP.BF16.F32.PACK_AB R165, R165, R50 ;  /* 0x00000032a5a5723e */ /* 0x000fcc00000010ff */
[----:B------:R-:W3:Y:S01]  /*bc40*/  MUFU.EX2 R167, R72 ;  /* 0x0000004800a77308 */ /* 0x000ee20000000800 */
[----:B0-----:R-:W-:Y:S01]  /*bc50*/  FADD.FTZ R12, R166, R11 ;  /* 0x0000000ba60c7221 */ /* 0x001fe20000010000 */
[----:B------:R-:W-:-:S03]  /*bc60*/  F2FP.BF16.F32.PACK_AB R166, R39, R166 ;  /* 0x000000a627a6723e */ /* 0x000fc600000010ff */
[----:B------:R-:W-:Y:S01]  /*bc70*/  FADD.FTZ R11, R39, R12 ;  /* 0x0000000c270b7221 */ /* 0x000fe20000010000 */
[----:B-1----:R-:W-:-:S04]  /*bc80*/  FADD.FTZ R14, R54, R15 ;  /* 0x0000000f360e7221 */ /* 0x002fc80000010000 */
[C---:B---3--:R-:W-:Y:S01]  /*bc90*/  FADD.FTZ R12, R167.reuse, R14 ;  /* 0x0000000ea70c7221 */ /* 0x048fe20000010000 */
[----:B------:R-:W-:-:S05]  /*bca0*/  F2FP.BF16.F32.PACK_AB R167, R167, R54 ;  /* 0x00000036a7a7723e */ /* 0x000fca00000010ff */
[----:B------:R2:W-:Y:S01]  /*bcb0*/  STSM.16.M88.4 [R227], R164 ;  /* 0x000000a4e3007844 */ /* 0x0005e20000000200 */
        /* <DEDUP_REMOVED lines=23> */
[----:B--2---:R-:W-:Y:S05]  /*be30*/  @!P0 BRA `(.L_x_4553) ;  /* 0x0000000000048947 */ /* 0x004fea0003800000 */
[----:B------:R-:W-:Y:S01]  /*be40*/  BPT.TRAP 0x1 ;  /* 0x000000040000795c */ /* 0x000fe20000300000 */
.L_x_4553:
[----:B------:R-:W-:Y:S01]  /*be50*/  ISETP.GE.AND P1, PT, R169, 0x41, PT ;  /* 0x00000041a900780c */ /* 0x000fe20003f26270 */
[----:B------:R-:W-:Y:S01]  /*be60*/  VIADD R13, R13, 0x38860 ;  /* 0x000388600d0d7836 */ /* 0x000fe20000000000 */
[----:B------:R-:W-:Y:S01]  /*be70*/  ULDC UR36, c[0x0][0xa80] ;  /* 0x0002a00000247ab9 */ /* 0x000fe20000000800 */
[----:B------:R-:W-:Y:S03]  /*be80*/  BSSY B0, `(.L_x_4554) ;  /* 0x000033a000007945 */ /* 0x000fe60003800000 */
[----:B------:R-:W-:-:S04]  /*be90*/  PRMT R13, R189, 0x654, R13 ;  /* 0x00000654bd0d7816 */ /* 0x000fc8000000000d */
[----:B------:R0:W-:Y:S03]  /*bea0*/  SYNCS.ARRIVE.TRANS64.RED.A1T0 RZ, [R13+URZ], RZ ;  /* 0x000000ff0dff79a7 */ /* 0x0001e6000810043f */
[----:B------:R-:W-:Y:S05]  /*beb0*/  @!P1 BRA `(.L_x_4555) ;  /* 0x0000003000d89947 */ /* 0x000fea0003800000 */
[----:B0-----:R-:W-:Y:S02]  /*bec0*/  VIADD R13, R170, 0xfffffffe ;  /* 0xfffffffeaa0d7836 */ /* 0x001fe40000000000 */
[----:B------:R-:W-:Y:S02]  /*bed0*/  IMAD.MOV.U32 R15, RZ, RZ, R168 ;  /* 0x000000ffff0f7224 */ /* 0x000fe400078e00a8 */
[----:B------:R-:W-:Y:S02]  /*bee0*/  IMAD.MOV.U32 R21, RZ, RZ, R10 ;  /* 0x000000ffff157224 */ /* 0x000fe400078e000a */
[----:B------:R-:W-:-:S07]  /*bef0*/  IMAD.MOV.U32 R20, RZ, RZ, R18 ;  /* 0x000000ffff147224 */ /* 0x000fce00078e0012 */
.L_x_4568:
[----:B------:R-:W-:Y:S02]  /*bf00*/  VIADD R18, R20, 0x1 ;  /* 0x0000000114127836 */ /* 0x000fe40000000000 */
[----:B------:R-:W-:Y:S02]  /*bf10*/  IMAD.MOV.U32 R3, RZ, RZ, R13 ;  /* 0x000000ffff037224 */ /* 0x000fe400078e000d */
[----:B------:R-:W-:Y:S01]  /*bf20*/  VIADD R13, R13, 0xffffffff ;  /* 0xffffffff0d0d7836 */ /* 0x000fe20000000000 */
[C---:B------:R-:W-:Y:S02]  /*bf30*/  ISETP.NE.AND P2, PT, R18.reuse, 0x2, PT ;  /* 0x000000021200780c */ /* 0x040fe40003f45270 */
[----:B------:R-:W-:Y:S02]  /*bf40*/  ISETP.GT.AND P1, PT, R3, RZ, PT ;  /* 0x000000ff0300720c */ /* 0x000fe40003f24270 */
[----:B------:R-:W-:Y:S02]  /*bf50*/  SEL R3, RZ, 0x1, P2 ;  /* 0x00000001ff037807 */ /* 0x000fe40001000000 */
[----:B------:R-:W-:-:S02]  /*bf60*/  SEL R18, R18, RZ, P2 ;  /* 0x000000ff12127207 */ /* 0x000fc40001000000 */
[----:B------:R-:W-:Y:S01]  /*bf70*/  LOP3.LUT R23, R23, R3, RZ, 0x3c, !PT ;  /* 0x0000000317177212 */ /* 0x000fe200078e3cff */
[----:B-1----:R-:W-:Y:S06]  /*bf80*/  @!P0 BRA `(.L_x_4556) ;  /* 0x0000000000048947 */ /* 0x002fec0003800000 */
[----:B------:R-:W-:Y:S01]  /*bf90*/  BPT.TRAP 0x1 ;  /* 0x000000040000795c */ /* 0x000fe20000300000 */
.L_x_4556:
[----:B------:R-:W-:Y:S01]  /*bfa0*/  IMAD R14, R18, 0x8, R2 ;  /* 0x00000008120e7824 */ /* 0x000fe200078e0202 */
[----:B------:R-:W-:-:S04]  /*bfb0*/  SHF.L.U32 R3, R23, 0x1f, RZ ;  /* 0x0000001f17037819 */ /* 0x000fc800000006ff */
[----:B------:R0:W1:Y:S01]  /*bfc0*/  SYNCS.PHASECHK.TRANS64.TRYWAIT P2, [R14+URZ+0x38830], R3 ;  /* 0x038830030e0075a7 */ /* 0x000062000804017f */
[----:B------:R-:W-:Y:S05]  /*bfd0*/  @!P0 BRA `(.L_x_4557) ;  /* 0x0000000000048947 */ /* 0x000fea0003800000 */
[----:B------:R-:W-:Y:S01]  /*bfe0*/  BPT.TRAP 0x1 ;  /* 0x000000040000795c */ /* 0x000fe20000300000 */
.L_x_4557:
[----:B------:R-:W-:Y:S01]  /*bff0*/  VIADD R10, R2, 0x20400 ;  /* 0x00020400020a7836 */ /* 0x000fe20000000000 */
[----:B------:R-:W-:Y:S01]  /*c000*/  BSSY B1, `(.L_x_4558) ;  /* 0x0000009000017945 */ /* 0x000fe20003800000 */
[----:B------:R-:W-:Y:S02]  /*c010*/  IMAD R156, R18, 0x200, R220 ;  /* 0x00000200129c7824 */ /* 0x000fe400078e02dc */
[----:B------:R-:W-:Y:S01]  /*c020*/  IMAD.MOV.U32 R157, RZ, RZ, 0x40000040 ;  /* 0x40000040ff9d7424 */ /* 0x000fe200078e00ff */
[----:B------:R-:W-:-:S04]  /*c030*/  SHF.R.U32.HI R10, RZ, 0x4, R10 ;  /* 0x00000004ff0a7819 */ /* 0x000fc8000001160a */
[----:B------:R-:W-:-:S04]  /*c040*/  LOP3.LUT R10, R10, 0x3fff, RZ, 0xc0, !PT ;  /* 0x00003fff0a0a7812 */ /* 0x000fc800078ec0ff */
[----:B------:R-:W-:Y:S01]  /*c050*/  LOP3.LUT R152, R10, 0x10000, RZ, 0xfc, !PT ;  /* 0x000100000a987812 */ /* 0x000fe200078efcff */
[----:B-1----:R-:W-:Y:S06]  /*c060*/  @P2 BRA `(.L_x_4559) ;  /* 0x0000000000082947 */ /* 0x002fec0003800000 */
[----:B------:R-:W1:Y:S02]  /*c070*/  SYNCS.PHASECHK.TRANS64.TRYWAIT P2, [R14+URZ+0x38830], R3 ;  /* 0x038830030e0075a7 */ /* 0x000e64000804017f */
[----:B-1----:R-:W-:Y:S05]  /*c080*/  @!P2 BRA `(.L_x_4560) ;  /* 0x000000f8002ca947 */ /* 0x002fea0003800000 */
.L_x_4559:
[----:B------:R-:W-:Y:S05]  /*c090*/  BSYNC B1 ;  /* 0x0000000000017941 */ /* 0x000fea0003800000 */
.L_x_4558:
        /* <DEDUP_REMOVED lines=36> */
.L_x_4561:
[----:B------:R2:W3:Y:S01]  /*c2e0*/  SYNCS.PHASECHK.TRANS64.TRYWAIT P2, [R14+URZ+0x38850], R3 ;  /* 0x038850030e0075a7 */ /* 0x0004e2000804017f */
[----:B------:R-:W-:Y:S05]  /*c2f0*/  @!P0 BRA `(.L_x_4562) ;  /* 0x0000000000048947 */ /* 0x000fea0003800000 */
[----:B------:R-:W-:Y:S01]  /*c300*/  BPT.TRAP 0x1 ;  /* 0x000000040000795c */ /* 0x000fe20000300000 */
.L_x_4562:
[----:B------:R-:W-:Y:S01]  /*c310*/  VIADD R10, R2, 0x26400 ;  /* 0x00026400020a7836 */ /* 0x000fe20000000000 */
[----:B------:R-:W-:Y:S04]  /*c320*/  BSSY B1, `(.L_x_4563) ;  /* 0x0000005000017945 */ /* 0x000fe80003800000 */
[----:B------:R-:W-:Y:S01]  /*c330*/  SHF.R.U32.HI R10, RZ, 0x4, R10 ;  /* 0x00000004ff0a7819 */ /* 0x000fe2000001160a */
[----:B---3--:R-:W-:Y:S06]  /*c340*/  @P2 BRA `(.L_x_4564) ;  /* 0x0000000000082947 */ /* 0x008fec0003800000 */
[----:B------:R-:W3:Y:S02]  /*c350*/  SYNCS.PHASECHK.TRANS64.TRYWAIT P2, [R14+URZ+0x38850], R3 ;  /* 0x038850030e0075a7 */ /* 0x000ee4000804017f */
[----:B---3--:R-:W-:Y:S05]  /*c360*/  @!P2 BRA `(.L_x_4565) ;  /* 0x000000f40088a947 */ /* 0x008fea0003800000 */
.L_x_4564:
[----:B------:R-:W-:Y:S05]  /*c370*/  BSYNC B1 ;  /* 0x0000000000017941 */ /* 0x000fea0003800000 */
.L_x_4563:
[----:B0123--:R-:W-:Y:S01]  /*c380*/  LOP3.LUT R3, R10, 0x3fff, RZ, 0xc0, !PT ;  /* 0x00003fff0a037812 */ /* 0x00ffe200078ec0ff */
[C---:B------:R-:W-:Y:S01]  /*c390*/  VIADD R198, R0.reuse, 0x2 ;  /* 0x0000000200c67836 */ /* 0x040fe20000000000 */
[----:B------:R-:W-:Y:S01]  /*c3a0*/  WARPGROUP.ARRIVE ;  /* 0x00000000000079c5 */ /* 0x000fe20000000000 */
[----:B------:R-:W-:-:S05]  /*c3b0*/  VIADD R200, R0, 0x6 ;  /* 0x0000000600c87836 */ /* 0x000fca0000000000 */
[----:B------:R-:W0:Y:S01]  /*c3c0*/  S2R R10, SR_TID.X ;  /* 0x00000000000a7919 */ /* 0x000e220000002100 */
[----:B------:R-:W-:Y:S01]  /*c3d0*/  VIADD R202, R0, 0x4 ;  /* 0x0000000400ca7836 */ /* 0x000fe20000000000 */
[----:B------:R-:W-:Y:S01]  /*c3e0*/  LOP3.LUT R0, R3, 0x10000, RZ, 0xfc, !PT ;  /* 0x0001000003007812 */ /* 0x000fe200078efcff */
[----:B------:R-:W-:Y:S02]  /*c3f0*/  IMAD R196, R18, 0x1000, R221 ;  /* 0x0000100012c47824 */ /* 0x000fe400078e02dd */
[----:B------:R-:W-:Y:S02]  /*c400*/  IMAD.MOV.U32 R197, RZ, RZ, 0x40000040 ;  /* 0x40000040ffc57424 */ /* 0x000fe400078e00ff */
[----:B------:R-:W-:Y:S01]  /*c410*/  IMAD.MOV.U32 R204, RZ, RZ, R0 ;  /* 0x000000ffffcc7224 */ /* 0x000fe200078e0000 */
[----:B------:R-:W-:Y:S01]  /*c420*/  R2UR UR6, R196 ;  /* 0x00000000c40672ca */ /* 0x000fe200000e0000 */
[----:B------:R-:W-:Y:S01]  /*c430*/  IMAD.MOV.U32 R205, RZ, RZ, 0x40000040 ;  /* 0x40000040ffcd7424 */ /* 0x000fe200078e00ff */
[----:B------:R-:W-:Y:S01]  /*c440*/  R2UR UR7, R197 ;  /* 0x00000000c50772ca */ /* 0x000fe200000e0000 */
[----:B------:R-:W-:Y:S01]  /*c450*/  IMAD.MOV.U32 R199, RZ, RZ, 0x40000040 ;  /* 0x40000040ffc77424 */ /* 0x000fe200078e00ff */
[----:B------:R-:W-:Y:S01]  /*c460*/  R2UR UR4, R204 ;  /* 0x00000000cc0472ca */ /* 0x000fe200000e0000 */
[----:B------:R-:W-:Y:S01]  /*c470*/  IMAD.MOV.U32 R203, RZ, RZ, 0x40000040 ;  /* 0x40000040ffcb7424 */ /* 0x000fe200078e00ff */
[----:B------:R-:W-:Y:S01]  /*c480*/  R2UR UR5, R205 ;  /* 0x00000000cd0572ca */ /* 0x000fe200000e0000 */
[----:B------:R-:W-:-:S12]  /*c490*/  IMAD.MOV.U32 R201, RZ, RZ, 0x40000040 ;  /* 0x40000040ffc97424 */ /* 0x000fd800078e00ff */
[----:B------:R-:W-:Y:S01]  /*c4a0*/  HGMMA.64x64x16.F32.BF16 R152, gdesc[UR4], R152, gsb0 ;  /* 0x00e00000049879f0 */ /* 0x000fe20008001898 */
[----:B------:R-:W-:Y:S01]  /*c4b0*/  R2UR UR4, R198 ;  /* 0x00000000c60472ca */ /* 0x000fe200000e0000 */
[----:B------:R-:W-:Y:S01]  /*c4c0*/  VIADD R198, R196, 0x2 ;  /* 0x00000002c4c67836 */ /* 0x000fe20000000000 */
[----:B------:R-:W-:Y:S01]  /*c4d0*/  R2UR UR5, R199 ;  /* 0x00000000c70572ca */ /* 0x000fe200000e0000 */
[----:B------:R-:W-:Y:S01]  /*c4e0*/  IMAD.MOV.U32 R199, RZ, RZ, 0x40000040 ;  /* 0x40000040ffc77424 */ /* 0x000fe200078e00ff */
[----:B0-----:R-:W-:Y:S02]  /*c4f0*/  SHF.R.U32.HI R10, RZ, 0x7, R10 ;  /* 0x00000007ff0a7819 */ /* 0x001fe4000001160a */
[----:B------:R-:W-:Y:S01]  /*c500*/  R2UR UR6, R198 ;  /* 0x00000000c60672ca */ /* 0x000fe200000e0000 */
[----:B------:R-:W-:Y:S01]  /*c510*/  VIADD R198, R196, 0x4 ;  /* 0x00000004c4c67836 */ /* 0x000fe20000000000 */
[----:B------:R-:W-:Y:S01]  /*c520*/  R2UR UR7, R199 ;  /* 0x00000000c70772ca */ /* 0x000fe200000e0000 */
[----:B------:R-:W-:Y:S01]  /*c530*/  IMAD.MOV.U32 R199, RZ, RZ, 0x40000040 ;  /* 0x40000040ffc77424 */ /* 0x000fe200078e00ff */
[----:B------:R0:W1:Y:S02]  /*c540*/  SHFL.IDX PT, R3, R10, RZ, 0x1f ;  /* 0x00001fff0a037589 */ /* 0x00006400000e0000 */
[----:B0-----:R-:W-:Y:S01]  /*c550*/  IMAD.MOV.U32 R10, RZ, RZ, 0x4 ;  /* 0x00000004ff0a7424 */ /* 0x001fe200078e00ff */
[----:B-1----:R-:W-:-:S04]  /*c560*/  ISETP.GT.AND P2, PT, R3, 0x7f, PT ;  /* 0x0000007f0300780c */ /* 0x002fc80003f44270 */
[----:B------:R-:W-:Y:S02]  /*c570*/  SEL R3, RZ, 0x2, !P2 ;  /* 0x00000002ff037807 */ /* 0x000fe40005000000 */
[C---:B------:R-:W-:Y:S02]  /*c580*/  SEL R197, R10.reuse, 0x2, P2 ;  /* 0x000000020ac57807 */ /* 0x040fe40001000000 */
[----:B------:R-:W-:Y:S01]  /*c590*/  SEL R10, R10, 0x6, !P2 ;  /* 0x000000060a0a7807 */ /* 0x000fe20005000000 */
[----:B------:R-:W-:Y:S02]  /*c5a0*/  WARPGROUP.DEPBAR.LE gsb0, 0x0 ;  /* 0x00008000000079c5 */ /* 0x000fe40000010000 */
[----:B------:R-:W-:-:S06]  /*c5b0*/  WARPGROUP.ARRIVE ;  /* 0x00000000000079c5 */ /* 0x000fcc0000000000 */
[----:B------:R-:W-:Y:S01]  /*c5c0*/  HGMMA.64x64x16.F32.BF16 R152, gdesc[UR4], R152, gsb0 ;  /* 0x00e00000049879f0 */ /* 0x000fe20008001898 */
[----:B------:R-:W-:Y:S02]  /*c5d0*/  R2UR UR4, R202 ;  /* 0x00000000ca0472ca */ /* 0x000fe400000e0000 */
[----:B------:R-:W-:Y:S02]  /*c5e0*/  R2UR UR5, R203 ;  /* 0x00000000cb0572ca */ /* 0x000fe400000e0000 */
        /* <DEDUP_REMOVED lines=10> */
[----:B------:R-:W-:Y:S01]  /*c690*/  VIADD R201, R0, 0x800 ;  /* 0x0000080000c97836 */ /* 0x000fe20000000000 */
        /* <DEDUP_REMOVED lines=10> */
[----:B------:R-:W-:-:S03]  /*c740*/  IMAD.MOV.U32 R199, RZ, RZ, 0x40000040 ;  /* 0x40000040ffc77424 */ /* 0x000fc600078e00ff */
        /* <DEDUP_REMOVED lines=156> */
[----:B------:R-:W-:Y:S02]  /*d110*/  IMAD.MOV.U32 R199, RZ, RZ, 0x40000040 ;  /* 0x40000040ffc77424 */ /* 0x000fe400078e00ff */
[----:B------:R-:W-:Y:S01]  /*d120*/  IMAD.MOV.U32 R200, RZ, RZ, 0x28 ;  /* 0x00000028ffc87424 */ /* 0x000fe200078e00ff */
[----:B------:R-:W-:Y:S02]  /*d130*/  R2UR UR6, R198 ;  /* 0x00000000c60672ca */ /* 0x000fe400000e0000 */
[----:B------:R-:W-:Y:S01]  /*d140*/  R2UR UR7, R199 ;  /* 0x00000000c70772ca */ /* 0x000fe200000e0000 */
[----:B------:R-:W-:Y:S01]  /*d150*/  IMAD.MOV.U32 R199, RZ, RZ, 0x40000040 ;  /* 0x40000040ffc77424 */ /* 0x000fe200078e00ff */
[----:B------:R-:W-:-:S04]  /*d160*/  SEL R200, R200, 0x26, P2 ;  /* 0x00000026c8c87807 */ /* 0x000fc80001000000 */
[----:B------:R-:W-:-:S04]  /*d170*/  LOP3.LUT R200, R200, 0x6, RZ, 0xc0, !PT ;  /* 0x00000006c8c87812 */ /* 0x000fc800078ec0ff */
[CC--:B------:R-:W-:Y:S02]  /*d180*/  IADD3 R198, R200.reuse, R201.reuse, R0 ;  /* 0x000000c9c8c67210 */ /* 0x0c0fe40007ffe000 */
[----:B------:R-:W-:Y:S01]  /*d190*/  IADD3 R200, R200, R201, R196 ;  /* 0x000000c9c8c87210 */ /* 0x000fe20007ffe0c4 */
[----:B------:R-:W-:Y:S01]  /*d1a0*/  IMAD.MOV.U32 R201, RZ, RZ, 0x40000040 ;  /* 0x40000040ffc97424 */ /* 0x000fe200078e00ff */
[----:B------:R-:W-:Y:S02]  /*d1b0*/  WARPGROUP.DEPBAR.LE gsb0, 0x0 ;  /* 0x00008000000079c5 */ /* 0x000fe40000010000 */
[----:B------:R-:W-:-:S06]  /*d1c0*/  WARPGROUP.ARRIVE ;  /* 0x00000000000079c5 */ /* 0x000fcc0000000000 */
[----:B------:R-:W-:Y:S01]  /*d1d0*/  HGMMA.64x64x16.F32.BF16 R152, gdesc[UR4], R152, gsb0 ;  /* 0x00e00000049879f0 */ /* 0x000fe20008001898 */
[----:B------:R-:W-:Y:S02]  /*d1e0*/  R2UR UR4, R198 ;  /* 0x00000000c60472ca */ /* 0x000fe400000e0000 */
[----:B------:R-:W-:Y:S01]  /*d1f0*/  R2UR UR5, R199 ;  /* 0x00000000c70572ca */ /* 0x000fe200000e0000 */
[----:B------:R-:W-:Y:S01]  /*d200*/  IMAD.MOV.U32 R199, RZ, RZ, 0x40000040 ;  /* 0x40000040ffc77424 */ /* 0x000fe200078e00ff */
[----:B------:R-:W-:Y:S01]  /*d210*/  R2UR UR6, R200 ;  /* 0x00000000c80672ca */ /* 0x000fe200000e0000 */
[----:B------:R-:W-:Y:S01]  /*d220*/  VIADD R200, R0, 0xa00 ;  /* 0x00000a0000c87836 */ /* 0x000fe20000000000 */
[----:B------:R-:W-:Y:S01]  /*d230*/  R2UR UR7, R201 ;  /* 0x00000000c90772ca */ /* 0x000fe200000e0000 */
[----:B------:R-:W-:Y:S02]  /*d240*/  VIADD R201, R196, 0xa00 ;  /* 0x00000a00c4c97836 */ /* 0x000fe40000000000 */
[----:B------:R-:W-:Y:S01]  /*d250*/  IMAD.IADD R198, R200, 0x1, R3 ;  /* 0x00000001c8c67824 */ /* 0x000fe200078e0203 */
[----:B------:R-:W-:-:S02]  /*d260*/  WARPGROUP.DEPBAR.LE gsb0, 0x0 ;  /* 0x00008000000079c5 */ /* 0x000fc40000010000 */
[----:B------:R-:W-:-:S07]  /*d270*/  WARPGROUP.ARRIVE ;  /* 0x00000000000079c5 */ /* 0x000fce0000000000 */
        /* <DEDUP_REMOVED lines=108> */
[----:B------:R-:W-:Y:S02]  /*d940*/  IMAD.MOV.U32 R199, RZ, RZ, 0x40000040 ;  /* 0x40000040ffc77424 */ /* 0x000fe400078e00ff */
[----:B------:R-:W-:Y:S01]  /*d950*/  IMAD.MOV.U32 R3, RZ, RZ, 0x1000 ;  /* 0x00001000ff037424 */ /* 0x000fe200078e00ff */
[----:B------:R-:W-:Y:S01]  /*d960*/  R2UR UR4, R198 ;  /* 0x00000000c60472ca */ /* 0x000fe200000e0000 */
[----:B------:R-:W-:Y:S01]  /*d970*/  IMAD.IADD R198, R201, 0x1, R197 ;  /* 0x00000001c9c67824 */ /* 0x000fe200078e02c5 */
[----:B------:R-:W-:Y:S01]  /*d980*/  R2UR UR5, R199 ;  /* 0x00000000c70572ca */ /* 0x000fe200000e0000 */
[----:B------:R-:W-:Y:S01]  /*d990*/  IMAD.MOV.U32 R199, RZ, RZ, 0x40000040 ;  /* 0x40000040ffc77424 */ /* 0x000fe200078e00ff */
[----:B------:R-:W-:-:S04]  /*d9a0*/  SEL R3, R3, 0xf80, P2 ;  /* 0x00000f8003037807 */ /* 0x000fc80001000000 */
[----:B------:R-:W-:Y:S01]  /*d9b0*/  LOP3.LUT R3, R3, 0x1e00, RZ, 0xc0, !PT ;  /* 0x00001e0003037812 */ /* 0x000fe200078ec0ff */
[----:B------:R-:W-:Y:S02]  /*d9c0*/  WARPGROUP.DEPBAR.LE gsb0, 0x0 ;  /* 0x00008000000079c5 */ /* 0x000fe40000010000 */
[----:B------:R-:W-:-:S06]  /*d9d0*/  WARPGROUP.ARRIVE ;  /* 0x00000000000079c5 */ /* 0x000fcc0000000000 */
[----:B------:R-:W-:Y:S01]  /*d9e0*/  HGMMA.64x64x16.F32.BF16 R152, gdesc[UR4], R152, gsb0 ;  /* 0x00e00000049879f0 */ /* 0x000fe20008001898 */
[----:B------:R-:W-:Y:S01]  /*d9f0*/  R2UR UR4, R198 ;  /* 0x00000000c60472ca */ /* 0x000fe200000e0000 */
[--C-:B------:R-:W-:Y:S01]  /*da00*/  IMAD.IADD R198, R197, 0x1, R200.reuse ;  /* 0x00000001c5c67824 */ /* 0x100fe200078e02c8 */
[----:B------:R-:W-:Y:S01]  /*da10*/  R2UR UR5, R199 ;  /* 0x00000000c70572ca */ /* 0x000fe200000e0000 */
[----:B------:R-:W-:Y:S02]  /*da20*/  IMAD.MOV.U32 R199, RZ, RZ, 0x40000040 ;  /* 0x40000040ffc77424 */ /* 0x000fe400078e00ff */
[----:B------:R-:W-:Y:S01]  /*da30*/  IMAD.IADD R200, R10, 0x1, R200 ;  /* 0x000000010ac87824 */ /* 0x000fe200078e02c8 */
[----:B------:R-:W-:Y:S01]  /*da40*/  R2UR UR6, R198 ;  /* 0x00000000c60672ca */ /* 0x000fe200000e0000 */
[----:B------:R-:W-:Y:S01]  /*da50*/  IMAD.IADD R198, R201, 0x1, R10 ;  /* 0x00000001c9c67824 */ /* 0x000fe200078e020a */
[----:B------:R-:W-:Y:S01]  /*da60*/  R2UR UR7, R199 ;  /* 0x00000000c70772ca */ /* 0x000fe200000e0000 */
[----:B------:R-:W-:-:S02]  /*da70*/  IMAD.MOV.U32 R199, RZ, RZ, 0x40000040 ;  /* 0x40000040ffc77424 */ /* 0x000fc400078e00ff */
        /* <DEDUP_REMOVED lines=28> */
.L_x_4566:
        /* <DEDUP_REMOVED lines=17> */
[----:B0-----:R-:W-:-:S05]  /*dd50*/  FMNMX.FTZ R10, R3, R10, !PT ;  /* 0x0000000a030a7209 */ /* 0x001fca0007810000 */
[----:B------:R-:W0:Y:S02]  /*dd60*/  SHFL.BFLY PT, R3, R10, 0x1, 0x1f ;  /* 0x0c201f000a037f89 */ /* 0x000e2400000e0000 */
[----:B0-----:R-:W-:Y:S01]  /*dd70*/  FMNMX.FTZ R10, R10, R3, !PT ;  /* 0x000000030a0a7209 */ /* 0x001fe20007810000 */
[----:B------:R-:W-:-:S04]  /*dd80*/  IMAD.U32 R3, RZ, RZ, UR36 ;  /* 0x00000024ff037e24 */ /* 0x000fc8000f8e00ff */
[C---:B------:R-:W-:Y:S01]  /*dd90*/  FMUL.FTZ R196, R10.reuse, R3 ;  /* 0x000000030ac47220 */ /* 0x040fe20000410000 */
[----:B------:R-:W-:-:S03]  /*dda0*/  FADD.FTZ R197, -R10, R21 ;  /* 0x000000150ac57221 */ /* 0x000fc60000010100 */
        /* <DEDUP_REMOVED lines=18> */
[----:B------:R-:W-:-:S05]  /*ded0*/  FFMA.FTZ R181, R181, R3, -R196 ;  /* 0x00000003b5b57223 */ /* 0x000fca00000108c4 */
[----:B------:R-:W1:Y:S08]  /*dee0*/  MUFU.EX2 R153, R153 ;  /* 0x0000009900997308 */ /* 0x000e700000000800 */
[----:B------:R-:W2:Y:S01]  /*def0*/  MUFU.EX2 R156, R156 ;  /* 0x0000009c009c7308 */ /* 0x000ea20000000800 */
[----:B0-----:R-:W-:Y:S01]  /*df00*/  FFMA.FTZ R11, R157, R11, R152 ;  /* 0x0000000b9d0b7223 */ /* 0x001fe20000010098 */
[-C--:B------:R-:W-:Y:S01]  /*df10*/  FMUL.FTZ R24, R24, R157.reuse ;  /* 0x0000009d18187220 */ /* 0x080fe20000410000 */
[-C--:B------:R-:W-:Y:S01]  /*df20*/  FMUL.FTZ R25, R25, R157.reuse ;  /* 0x0000009d19197220 */ /* 0x080fe20000410000 */
[-C--:B------:R-:W-:Y:S01]  /*df30*/  FMUL.FTZ R28, R28, R157.reuse ;  /* 0x0000009d1c1c7220 */ /* 0x080fe20000410000 */
[-C--:B------:R-:W-:Y:S01]  /*df40*/  FMUL.FTZ R29, R29, R157.reuse ;  /* 0x0000009d1d1d7220 */ /* 0x080fe20000410000 */
[-C--:B------:R-:W-:Y:S01]  /*df50*/  FMUL.FTZ R32, R32, R157.reuse ;  /* 0x0000009d20207220 */ /* 0x080fe20000410000 */
[----:B------:R-:W-:Y:S01]  /*df60*/  FMUL.FTZ R33, R33, R157 ;  /* 0x0000009d21217220 */ /* 0x000fe20000410000 */
[----:B------:R-:W0:Y:S01]  /*df70*/  MUFU.EX2 R196, R21 ;  /* 0x0000001500c47308 */ /* 0x000e220000000800 */
[C---:B-1----:R-:W-:Y:S01]  /*df80*/  FADD.FTZ R11, R153.reuse, R11 ;  /* 0x0000000b990b7221 */ /* 0x042fe20000010000 */
[----:B------:R-:W-:Y:S01]  /*df90*/  F2FP.BF16.F32.PACK_AB R152, R153, R152 ;  /* 0x000000989998723e */ /* 0x000fe200000010ff */
[----:B------:R-:W-:-:S02]  /*dfa0*/  IMAD.MOV R153, RZ, RZ, -R224 ;  /* 0x000000ffff997224 */ /* 0x000fc400078e0ae0 */
[-C--:B------:R-:W-:Y:S01]  /*dfb0*/  FMUL.FTZ R36, R36, R157.reuse ;  /* 0x0000009d24247220 */ /* 0x080fe20000410000 */
[-C--:B------:R-:W-:Y:S01]  /*dfc0*/  FMUL.FTZ R37, R37, R157.reuse ;  /* 0x0000009d25257220 */ /* 0x080fe20000410000 */
[-C--:B------:R-:W-:Y:S01]  /*dfd0*/  FMUL.FTZ R40, R40, R157.reuse ;  /* 0x0000009d28287220 */ /* 0x080fe20000410000 */
[----:B------:R-:W-:Y:S01]  /*dfe0*/  FMUL.FTZ R41, R41, R157 ;  /* 0x0000009d29297220 */ /* 0x000fe20000410000 */
[----:B------:R-:W-:Y:S01]  /*dff0*/  ISETP.NE.AND P2, PT, R223, R153, PT ;  /* 0x00000099df00720c */ /* 0x000fe20003f45270 */
[----:B------:R-:W-:Y:S01]  /*e000*/  VIADD R153, R14, 0x38840 ;  /* 0x000388400e997836 */ /* 0x000fe20000000000 */
[----:B------:R-:W1:Y:S01]  /*e010*/  MUFU.EX2 R160, R160 ;  /* 0x000000a000a07308 */ /* 0x000e620000000800 */
[----:B--2---:R-:W-:Y:S01]  /*e020*/  FADD.FTZ R11, R156, R11 ;  /* 0x0000000b9c0b7221 */ /* 0x004fe20000010000 */
[-C--:B------:R-:W-:Y:S01]  /*e030*/  FMUL.FTZ R44, R44, R157.reuse ;  /* 0x0000009d2c2c7220 */ /* 0x080fe20000410000 */
[-C--:B------:R-:W-:Y:S01]  /*e040*/  FMUL.FTZ R45, R45, R157.reuse ;  /* 0x0000009d2d2d7220 */ /* 0x080fe20000410000 */
[----:B------:R-:W-:Y:S01]  /*e050*/  PRMT R153, R189, 0x654, R153 ;  /* 0x00000654bd997816 */ /* 0x000fe20000000099 */
[-C--:B------:R-:W-:Y:S01]  /*e060*/  FMUL.FTZ R48, R48, R157.reuse ;  /* 0x0000009d30307220 */ /* 0x080fe20000410000 */
[-C--:B------:R-:W-:Y:S01]  /*e070*/  FMUL.FTZ R49, R49, R157.reuse ;  /* 0x0000009d31317220 */ /* 0x080fe20000410000 */
[----:B0-----:R-:W-:Y:S01]  /*e080*/  FADD.FTZ R11, R196, R11 ;  /* 0x0000000bc40b7221 */ /* 0x001fe20000010000 */
[----:B------:R0:W-:Y:S01]  /*e090*/  SYNCS.ARRIVE.TRANS64.RED.A1T0 RZ, [R153+URZ], RZ ;  /* 0x000000ff99ff79a7 */ /* 0x0001e2000810043f */
[----:B------:R-:W2:Y:S01]  /*e0a0*/  MUFU.EX2 R161, R161 ;  /* 0x000000a100a17308 */ /* 0x000ea20000000800 */
[----:B------:R-:W-:Y:S01]  /*e0b0*/  FMUL.FTZ R52, R52, R157 ;  /* 0x0000009d34347220 */ /* 0x000fe20000410000 */
[----:B------:R-:W-:-:S02]  /*e0c0*/  @!P2 IMAD R20, R20, 0x40, R194 ;  /* 0x000000401414a824 */ /* 0x000fc400078e02c2 */
[-C--:B------:R-:W-:Y:S01]  /*e0d0*/  FMUL.FTZ R53, R53, R157.reuse ;  /* 0x0000009d35357220 */ /* 0x080fe20000410000 */
[-C--:B------:R-:W-:Y:S01]  /*e0e0*/  FMUL.FTZ R56, R56, R157.reuse ;  /* 0x0000009d38387220 */ /* 0x080fe20000410000 */
[----:B------:R-:W-:Y:S01]  /*e0f0*/  FMUL.FTZ R57, R57, R157 ;  /* 0x0000009d39397220 */ /* 0x000fe20000410000 */
[----:B------:R-:W-:Y:S01]  /*e100*/  @!P2 IMAD R20, R20, 0x4, R2 ;  /* 0x000000041414a824 */ /* 0x000fe200078e0202 */
[----:B0-----:R-:W-:Y:S01]  /*e110*/  FMNMX.FTZ R153, R154, R15, !PT ;  /* 0x0000000f9a997209 */ /* 0x001fe20007810000 */
[----:B------:R-:W0:Y:S01]  /*e120*/  MUFU.EX2 R164, R164 ;  /* 0x000000a400a47308 */ /* 0x000e220000000800 */
[----:B-1----:R-:W-:Y:S01]  /*e130*/  FADD.FTZ R11, R160, R11 ;  /* 0x0000000ba00b7221 */ /* 0x002fe20000010000 */
[----:B------:R-:W-:Y:S01]  /*e140*/  FMUL.FTZ R60, R60, R157 ;  /* 0x0000009d3c3c7220 */ /* 0x000fe20000410000 */
[----:B------:R-:W-:Y:S01]  /*e150*/  FMNMX.FTZ R153, R155, R153, !PT ;  /* 0x000000999b997209 */ /* 0x000fe20007810000 */
[----:B------:R-:W-:Y:S01]  /*e160*/  @!P2 STS [R20+0x38400], R157 ;  /* 0x0384009d1400a388 */ /* 0x000fe20000000800 */
[-C--:B------:R-:W-:Y:S01]  /*e170*/  FMUL.FTZ R61, R61, R157.reuse ;  /* 0x0000009d3d3d7220 */ /* 0x080fe20000410000 */
[----:B------:R-:W-:Y:S01]  /*e180*/  FMUL.FTZ R64, R64, R157 ;  /* 0x0000009d40407220 */ /* 0x000fe20000410000 */
[----:B------:R-:W-:Y:S01]  /*e190*/  FMNMX.FTZ R153, R158, R153, !PT ;  /* 0x000000999e997209 */ /* 0x000fe20007810000 */
[----:B------:R-:W1:Y:S01]  /*e1a0*/  MUFU.EX2 R197, R197 ;  /* 0x000000c500c57308 */ /* 0x000e620000000800 */
[----:B--2---:R-:W-:Y:S01]  /*e1b0*/  FADD.FTZ R11, R161, R11 ;  /* 0x0000000ba10b7221 */ /* 0x004fe20000010000 */
[----:B------:R-:W-:Y:S01]  /*e1c0*/  FMUL.FTZ R65, R65, R157 ;  /* 0x0000009d41417220 */ /* 0x000fe20000410000 */
[----:B------:R-:W-:Y:S01]  /*e1d0*/  FMNMX.FTZ R153, R159, R153, !PT ;  /* 0x000000999f997209 */ /* 0x000fe20007810000 */
[-C--:B------:R-:W-:Y:S01]  /*e1e0*/  FMUL.FTZ R68, R68, R157.reuse ;  /* 0x0000009d44447220 */ /* 0x080fe20000410000 */
[-C--:B------:R-:W-:Y:S01]  /*e1f0*/  FMUL.FTZ R69, R69, R157.reuse ;  /* 0x0000009d45457220 */ /* 0x080fe20000410000 */
[----:B------:R-:W-:Y:S01]  /*e200*/  FMUL.FTZ R72, R72, R157 ;  /* 0x0000009d48487220 */ /* 0x000fe20000410000 */
[----:B------:R-:W-:Y:S01]  /*e210*/  FMNMX.FTZ R153, R162, R153, !PT ;  /* 0x00000099a2997209 */ /* 0x000fe20007810000 */
[----:B------:R-:W2:Y:S01]  /*e220*/  MUFU.EX2 R165, R165 ;  /* 0x000000a500a57308 */ /* 0x000ea20000000800 */
[----:B0-----:R-:W-:Y:S01]  /*e230*/  FADD.FTZ R11, R164, R11 ;  /* 0x0000000ba40b7221 */ /* 0x001fe20000010000 */
[----:B------:R-:W-:Y:S01]  /*e240*/  FMUL.FTZ R73, R73, R157 ;  /* 0x0000009d49497220 */ /* 0x000fe20000410000 */
[----:B------:R-:W-:Y:S01]  /*e250*/  FMNMX.FTZ R153, R163, R153, !PT ;  /* 0x00000099a3997209 */ /* 0x000fe20007810000 */
[-C--:B------:R-:W-:Y:S01]  /*e260*/  FMUL.FTZ R76, R76, R157.reuse ;  /* 0x0000009d4c4c7220 */ /* 0x080fe20000410000 */
[-C--:B------:R-:W-:Y:S01]  /*e270*/  FMUL.FTZ R77, R77, R157.reuse ;  /* 0x0000009d4d4d7220 */ /* 0x080fe20000410000 */
[----:B------:R-:W-:Y:S01]  /*e280*/  FMUL.FTZ R80, R80, R157 ;  /* 0x0000009d50507220 */ /* 0x000fe20000410000 */
[----:B------:R-:W-:Y:S01]  /*e290*/  FMNMX.FTZ R153, R166, R153, !PT ;  /* 0x00000099a6997209 */ /* 0x000fe20007810000 */
[----:B------:R-:W0:Y:S01]  /*e2a0*/  MUFU.EX2 R169, R169 ;  /* 0x000000a900a97308 */ /* 0x000e220000000800 */
[----:B-1----:R-:W-:Y:S01]  /*e2b0*/  FADD.FTZ R11, R197, R11 ;  /* 0x0000000bc50b7221 */ /* 0x002fe20000010000 */
[----:B------:R-:W-:Y:S01]  /*e2c0*/  FMUL.FTZ R81, R81, R157 ;  /* 0x0000009d51517220 */ /* 0x000fe20000410000 */
[----:B------:R-:W-:Y:S01]  /*e2d0*/  FMNMX.FTZ R153, R167, R153, !PT ;  /* 0x00000099a7997209 */ /* 0x000fe20007810000 */
[-C--:B------:R-:W-:Y:S01]  /*e2e0*/  FMUL.FTZ R84, R84, R157.reuse ;  /* 0x0000009d54547220 */ /* 0x080fe20000410000 */
        /* <DEDUP_REMOVED lines=33> */
[-C--:B------:R-:W-:Y:S01]  /*e500*/  FMUL.FTZ R120, R120, R157.reuse ;  /* 0x0000009d78787220 */ /* 0x080fe20000410000 */
[-C--:B------:R-:W-:Y:S01]  /*e510*/  FMUL.FTZ R121, R121, R157.reuse ;  /* 0x0000009d79797220 */ /* 0x080fe20000410000 */
[----:B------:R-:W2:Y:S01]  /*e520*/  SHFL.BFLY PT, R153, R168, 0x2, 0x1f ;  /* 0x0c401f00a8997f89 */ /* 0x000ea200000e0000 */
[----:B------:R-:W-:Y:S01]  /*e530*/  MUFU.EX2 R199, R181 ;  /* 0x000000b500c77308 */ /* 0x000fe20000000800 */
[----:B0-----:R-:W-:Y:S01]  /*e540*/  FADD.FTZ R11, R176, R11 ;  /* 0x0000000bb00b7221 */ /* 0x001fe20000010000 */
[-C--:B------:R-:W-:Y:S01]  /*e550*/  FMUL.FTZ R124, R124, R157.reuse ;  /* 0x0000009d7c7c7220 */ /* 0x080fe20000410000 */
[-C--:B------:R-:W-:Y:S01]  /*e560*/  FMUL.FTZ R125, R125, R157.reuse ;  /* 0x0000009d7d7d7220 */ /* 0x080fe20000410000 */
[-C--:B------:R-:W-:Y:S01]  /*e570*/  FMUL.FTZ R128, R128, R157.reuse ;  /* 0x0000009d80807220 */ /* 0x080fe20000410000 */
[-C--:B------:R-:W-:Y:S01]  /*e580*/  FMUL.FTZ R129, R129, R157.reuse ;  /* 0x0000009d81817220 */ /* 0x080fe20000410000 */
[-C--:B------:R-:W-:Y:S01]  /*e590*/  FMUL.FTZ R132, R132, R157.reuse ;  /* 0x0000009d84847220 */ /* 0x080fe20000410000 */
[-C--:B------:R-:W-:Y:S01]  /*e5a0*/  FMUL.FTZ R133, R133, R157.reuse ;  /* 0x0000009d85857220 */ /* 0x080fe20000410000 */
[----:B-1----:R-:W-:Y:S01]  /*e5b0*/  FADD.FTZ R11, R177, R11 ;  /* 0x0000000bb10b7221 */ /* 0x002fe20000010000 */
        /* <DEDUP_REMOVED lines=8> */
[----:B--2---:R-:W-:-:S05]  /*e640*/  FMNMX.FTZ R168, R168, R153, !PT ;  /* 0x00000099a8a87209 */ /* 0x004fca0007810000 */
[----:B------:R-:W0:Y:S02]  /*e650*/  SHFL.BFLY PT, R153, R168, 0x1, 0x1f ;  /* 0x0c201f00a8997f89 */ /* 0x000e2400000e0000 */
[----:B0-----:R-:W-:-:S05]  /*e660*/  FMNMX.FTZ R168, R168, R153, !PT ;  /* 0x00000099a8a87209 */ /* 0x001fca0007810000 */
[----:B------:R-:W-:-:S04]  /*e670*/  FADD.FTZ R15, -R168, R15 ;  /* 0x0000000fa80f7221 */ /* 0x000fc80000010100 */
[----:B------:R-:W-:-:S06]  /*e680*/  FMUL.FTZ R15, R15, R3 ;  /* 0x000000030f0f7220 */ /* 0x000fcc0000410000 */
[----:B------:R-:W0:Y:S02]  /*e690*/  MUFU.EX2 R15, R15 ;  /* 0x0000000f000f7308 */ /* 0x000e240000000800 */
[----:B0-----:R0:W-:Y:S01]  /*e6a0*/  @!P2 STS [R20+0x38420], R15 ;  /* 0x0384200f1400a388 */ /* 0x0011e20000000800 */
        /* <DEDUP_REMOVED lines=9> */
[----:B0-----:R-:W-:Y:S01]  /*e740*/  FMUL.FTZ R20, R168, R3 ;  /* 0x00000003a8147220 */ /* 0x001fe20000410000 */
        /* <DEDUP_REMOVED lines=20> */
[----:B------:R-:W-:Y:S01]  /*e890*/  FFMA.FTZ R163, R179, R3, -R20 ;  /* 0x00000003b3a37223 */ /* 0x000fe20000010814 */
[----:B------:R-:W-:-:S02]  /*e8a0*/  IMAD R20, R18, 0x1000, R219 ;  /* 0x0000100012147824 */ /* 0x000fc400078e02db */
[-C--:B------:R-:W-:Y:S01]  /*e8b0*/  FMUL.FTZ R50, R50, R15.reuse ;  /* 0x0000000f32327220 */ /* 0x080fe20000410000 */
[-C--:B------:R-:W-:Y:S01]  /*e8c0*/  FMUL.FTZ R51, R51, R15.reuse ;  /* 0x0000000f33337220 */ /* 0x080fe20000410000 */
[-C--:B------:R-:W-:Y:S01]  /*e8d0*/  FMUL.FTZ R54, R54, R15.reuse ;  /* 0x0000000f36367220 */ /* 0x080fe20000410000 */
[----:B------:R-:W2:Y:S01]  /*e8e0*/  MUFU.EX2 R166, R180 ;  /* 0x000000b400a67308 */ /* 0x000ea20000000800 */
[----:B0-----:R-:W-:Y:S01]  /*e8f0*/  FFMA.FTZ R12, R15, R12, R21 ;  /* 0x0000000c0f0c7223 */ /* 0x001fe20000010015 */
[----:B------:R-:W-:Y:S01]  /*e900*/  R2UR UR6, R20 ;  /* 0x00000000140672ca */ /* 0x000fe200000e0000 */
[-C--:B------:R-:W-:Y:S01]  /*e910*/  FMUL.FTZ R55, R55, R15.reuse ;  /* 0x0000000f37377220 */ /* 0x080fe20000410000 */
[-C--:B------:R-:W-:Y:S01]  /*e920*/  FMUL.FTZ R58, R58, R15.reuse ;  /* 0x0000000f3a3a7220 */ /* 0x080fe20000410000 */
[-C--:B------:R-:W-:Y:S01]  /*e930*/  FMUL.FTZ R59, R59, R15.reuse ;  /* 0x0000000f3b3b7220 */ /* 0x080fe20000410000 */
[-C--:B------:R-:W-:Y:S01]  /*e940*/  FMUL.FTZ R62, R62, R15.reuse ;  /* 0x0000000f3e3e7220 */ /* 0x080fe20000410000 */
[----:B------:R-:W-:Y:S01]  /*e950*/  FMUL.FTZ R63, R63, R15 ;  /* 0x0000000f3f3f7220 */ /* 0x000fe20000410000 */
[----:B------:R0:W-:Y:S01]  /*e960*/  MUFU.EX2 R180, R154 ;  /* 0x0000009a00b47308 */ /* 0x0001e20000000800 */
[C---:B-1----:R-:W-:Y:S01]  /*e970*/  FADD.FTZ R12, R153.reuse, R12 ;  /* 0x0000000c990c7221 */ /* 0x042fe20000010000 */
[----:B------:R-:W-:Y:S01]  /*e980*/  F2FP.BF16.F32.PACK_AB R153, R153, R21 ;  /* 0x000000159999723e */ /* 0x000fe200000010ff */
[----:B------:R-:W-:-:S02]  /*e990*/  IMAD.MOV.U32 R21, RZ, RZ, 0x40000040 ;  /* 0x40000040ff157424 */ /* 0x000fc400078e00ff */
[-C--:B------:R-:W-:Y:S01]  /*e9a0*/  FMUL.FTZ R66, R66, R15.reuse ;  /* 0x0000000f42427220 */ /* 0x080fe20000410000 */
[-C--:B------:R-:W-:Y:S01]  /*e9b0*/  FMUL.FTZ R67, R67, R15.reuse ;  /* 0x0000000f43437220 */ /* 0x080fe20000410000 */
[-C--:B------:R-:W-:Y:S01]  /*e9c0*/  FMUL.FTZ R70, R70, R15.reuse ;  /* 0x0000000f46467220 */ /* 0x080fe20000410000 */
[-C--:B------:R-:W-:Y:S01]  /*e9d0*/  FMUL.FTZ R71, R71, R15.reuse ;  /* 0x0000000f47477220 */ /* 0x080fe20000410000 */
[----:B------:R-:W-:Y:S01]  /*e9e0*/  MUFU.EX2 R170, R200 ;  /* 0x000000c800aa7308 */ /* 0x000fe20000000800 */
[----:B0-----:R-:W-:Y:S01]  /*e9f0*/  F2FP.BF16.F32.PACK_AB R154, R196, R156 ;  /* 0x0000009cc49a723e */ /* 0x001fe200000010ff */
[----:B--2---:R-:W-:Y:S01]  /*ea00*/  FADD.FTZ R11, R166, R11 ;  /* 0x0000000ba60b7221 */ /* 0x004fe20000010000 */
[----:B------:R-:W-:Y:S01]  /*ea10*/  F2FP.BF16.F32.PACK_AB R156, R161, R160 ;  /* 0x000000a0a19c723e */ /* 0x000fe200000010ff */
[----:B------:R-:W-:Y:S01]  /*ea20*/  FMUL.FTZ R74, R74, R15 ;  /* 0x0000000f4a4a7220 */ /* 0x000fe20000410000 */
[----:B------:R-:W-:Y:S01]  /*ea30*/  F2FP.BF16.F32.PACK_AB R160, R169, R165 ;  /* 0x000000a5a9a0723e */ /* 0x000fe200000010ff */
[-C--:B------:R-:W-:Y:S01]  /*ea40*/  FMUL.FTZ R75, R75, R15.reuse ;  /* 0x0000000f4b4b7220 */ /* 0x080fe20000410000 */
[----:B------:R-:W-:Y:S01]  /*ea50*/  R2UR UR7, R21 ;  /* 0x00000000150772ca */ /* 0x000fe200000e0000 */
[----:B------:R-:W-:Y:S01]  /*ea60*/  MUFU.EX2 R171, R201 ;  /* 0x000000c900ab7308 */ /* 0x000fe20000000800 */
[----:B------:R-:W-:Y:S01]  /*ea70*/  F2FP.BF16.F32.PACK_AB R166, R199, R166 ;  /* 0x000000a6c7a6723e */ /* 0x000fe200000010ff */
[-C--:B------:R-:W-:Y:S01]  /*ea80*/  FMUL.FTZ R78, R78, R15.reuse ;  /* 0x0000000f4e4e7220 */ /* 0x080fe20000410000 */
[-C--:B------:R-:W-:Y:S01]  /*ea90*/  FMUL.FTZ R79, R79, R15.reuse ;  /* 0x0000000f4f4f7220 */ /* 0x080fe20000410000 */
[-C--:B------:R-:W-:Y:S01]  /*eaa0*/  FMUL.FTZ R82, R82, R15.reuse ;  /* 0x0000000f52527220 */ /* 0x080fe20000410000 */
[-C--:B------:R-:W-:Y:S01]  /*eab0*/  FMUL.FTZ R83, R83, R15.reuse ;  /* 0x0000000f53537220 */ /* 0x080fe20000410000 */
[-C--:B------:R-:W-:Y:S01]  /*eac0*/  FMUL.FTZ R86, R86, R15.reuse ;  /* 0x0000000f56567220 */ /* 0x080fe20000410000 */
[-C--:B------:R-:W-:Y:S01]  /*ead0*/  FMUL.FTZ R87, R87, R15.reuse ;  /* 0x0000000f57577220 */ /* 0x080fe20000410000 */
[----:B------:R0:W1:Y:S01]  /*eae0*/  MUFU.EX2 R181, R158 ;  /* 0x0000009e00b57308 */ /* 0x0000620000000800 */
        /* <DEDUP_REMOVED lines=10> */
[----:B------:R-:W-:Y:S01]  /*eb90*/  F2FP.BF16.F32.PACK_AB R164, R177, R176 ;  /* 0x000000b0b1a4723e */ /* 0x000fe200000010ff */
        /* <DEDUP_REMOVED lines=20> */
[----:B------:R-:W2:Y:S01]  /*ece0*/  MUFU.EX2 R179, R167 ;  /* 0x000000a700b37308 */ /* 0x000ea20000000800 */
[----:B0-----:R-:W-:Y:S01]  /*ecf0*/  F2FP.BF16.F32.PACK_AB R157, R175, R174 ;  /* 0x000000aeaf9d723e */ /* 0x001fe200000010ff */
[-C--:B------:R-:W-:Y:S01]  /*ed00*/  FMUL.FTZ R139, R139, R15.reuse ;  /* 0x0000000f8b8b7220 */ /* 0x080fe20000410000 */
[-C--:B------:R-:W-:Y:S01]  /*ed10*/  FMUL.FTZ R142, R142, R15.reuse ;  /* 0x0000000f8e8e7220 */ /* 0x080fe20000410000 */
[-C--:B------:R-:W-:Y:S01]  /*ed20*/  FMUL.FTZ R143, R143, R15.reuse ;  /* 0x0000000f8f8f7220 */ /* 0x080fe20000410000 */
[-C--:B------:R-:W-:Y:S01]  /*ed30*/  FMUL.FTZ R146, R146, R15.reuse ;  /* 0x0000000f92927220 */ /* 0x080fe20000410000 */
[-C--:B------:R-:W-:Y:S01]  /*ed40*/  FMUL.FTZ R147, R147, R15.reuse ;  /* 0x0000000f93937220 */ /* 0x080fe20000410000 */
[-C--:B------:R-:W-:Y:S01]  /*ed50*/  FMUL.FTZ R150, R150, R15.reuse ;  /* 0x0000000f96967220 */ /* 0x080fe20000410000 */
[----:B------:R0:W-:Y:S01]  /*ed60*/  MUFU.EX2 R169, R162 ;  /* 0x000000a200a97308 */ /* 0x0001e20000000800 */
[----:B------:R-:W-:Y:S01]  /*ed70*/  FMUL.FTZ R151, R151, R15 ;  /* 0x0000000f97977220 */ /* 0x000fe20000410000 */
[----:B------:R-:W-:-:S02]  /*ed80*/  IMAD.MOV.U32 R21, RZ, RZ, 0x40000040 ;  /* 0x40000040ff157424 */ /* 0x000fc400078e00ff */
[----:B------:R-:W-:Y:S01]  /*ed90*/  FADD.FTZ R12, R170, R12 ;  /* 0x0000000caa0c7221 */ /* 0x000fe20000010000 */
[----:B------:R-:W-:-:S03]  /*eda0*/  FADD.FTZ R11, R199, R11 ;  /* 0x0000000bc70b7221 */ /* 0x000fc60000010000 */
[----:B------:R-:W-:Y:S01]  /*edb0*/  FADD.FTZ R12, R171, R12 ;  /* 0x0000000cab0c7221 */ /* 0x000fe20000010000 */
[----:B------:R3:W-:Y:S01]  /*edc0*/  MUFU.EX2 R196, R155 ;  /* 0x0000009b00c47308 */ /* 0x0007e20000000800 */
[----:B0-----:R-:W-:Y:S02]  /*edd0*/  F2FP.BF16.F32.PACK_AB R162, R173, R172 ;  /* 0x000000acada2723e */ /* 0x001fe400000010ff */
[----:B------:R-:W-:-:S04]  /*ede0*/  FADD.FTZ R12, R174, R12 ;  /* 0x0000000cae0c7221 */ /* 0x000fc80000010000 */
[----:B------:R-:W-:Y:S01]  /*edf0*/  FADD.FTZ R12, R175, R12 ;  /* 0x0000000caf0c7221 */ /* 0x000fe20000010000 */
[----:B------:R0:W4:Y:S01]  /*ee00*/  MUFU.EX2 R197, R159 ;  /* 0x0000009f00c57308 */ /* 0x0001220000000800 */
[----:B---3--:R-:W-:Y:S01]  /*ee10*/  F2FP.BF16.F32.PACK_AB R155, R171, R170 ;  /* 0x000000aaab9b723e */ /* 0x008fe200000010ff */
[----:B------:R-:W-:Y:S01]  /*ee20*/  BAR.SYNC.DEFER_BLOCKING 0xf, 0x100 ;  /* 0x03c4000000007b1d */ /* 0x000fe20000010000 */
[----:B-1----:R-:W-:-:S04]  /*ee30*/  FADD.FTZ R12, R178, R12 ;  /* 0x0000000cb20c7221 */ /* 0x002fc80000010000 */
[C---:B--2---:R-:W-:Y:S01]  /*ee40*/  FADD.FTZ R12, R179.reuse, R12 ;  /* 0x0000000cb30c7221 */ /* 0x044fe20000010000 */
[----:B------:R4:W1:Y:S01]  /*ee50*/  MUFU.EX2 R172, R163 ;  /* 0x000000a300ac7308 */ /* 0x0008620000000800 */
[----:B0-----:R-:W-:Y:S02]  /*ee60*/  F2FP.BF16.F32.PACK_AB R159, R179, R178 ;  /* 0x000000b2b39f723e */ /* 0x001fe400000010ff */
[----:B------:R-:W-:-:S04]  /*ee70*/  FADD.FTZ R12, R180, R12 ;  /* 0x0000000cb40c7221 */ /* 0x000fc80000010000 */
[----:B------:R-:W-:Y:S01]  /*ee80*/  FADD.FTZ R12, R181, R12 ;  /* 0x0000000cb50c7221 */ /* 0x000fe20000010000 */
[----:B------:R-:W0:Y:S01]  /*ee90*/  MUFU.EX2 R182, R182 ;  /* 0x000000b600b67308 */ /* 0x000e220000000800 */
[----:B----4-:R-:W-:Y:S02]  /*eea0*/  F2FP.BF16.F32.PACK_AB R163, R197, R196 ;  /* 0x000000c4c5a3723e */ /* 0x010fe400000010ff */
[----:B------:R-:W-:-:S04]  /*eeb0*/  FADD.FTZ R12, R196, R12 ;  /* 0x0000000cc40c7221 */ /* 0x000fc80000010000 */
[----:B------:R-:W-:Y:S01]  /*eec0*/  FADD.FTZ R12, R197, R12 ;  /* 0x0000000cc50c7221 */ /* 0x000fe20000010000 */
[----:B------:R-:W2:Y:S01]  /*eed0*/  MUFU.EX2 R183, R183 ;  /* 0x000000b700b77308 */ /* 0x000ea20000000800 */
[----:B-1----:R-:W-:Y:S01]  /*eee0*/  F2FP.BF16.F32.PACK_AB R165, R172, R169 ;  /* 0x000000a9aca5723e */ /* 0x002fe200000010ff */
[----:B------:R1:W-:Y:S01]  /*eef0*/  STSM.16.M88.4 [R225+0x36400], R152 ;  /* 0x03640098e1007844 */ /* 0x0003e20000000200 */
[----:B------:R-:W-:-:S03]  /*ef00*/  FADD.FTZ R12, R169, R12 ;  /* 0x0000000ca90c7221 */ /* 0x000fc60000010000 */
[----:B------:R3:W-:Y:S01]  /*ef10*/  STSM.16.M88.4 [R228], R156 ;  /* 0x0000009ce4007844 */ /* 0x0007e20000000200 */
[----:B------:R-:W-:-:S03]  /*ef20*/  FADD.FTZ R12, R172, R12 ;  /* 0x0000000cac0c7221 */ /* 0x000fc60000010000 */
[----:B------:R3:W-:Y:S01]  /*ef30*/  STSM.16.M88.4 [R226], R160 ;  /* 0x000000a0e2007844 */ /* 0x0007e20000000200 */
[----:B0-----:R-:W-:Y:S01]  /*ef40*/  FADD.FTZ R12, R182, R12 ;  /* 0x0000000cb60c7221 */ /* 0x001fe20000010000 */
[----:B--2---:R-:W-:-:S03]  /*ef50*/  F2FP.BF16.F32.PACK_AB R167, R183, R182 ;  /* 0x000000b6b7a7723e */ /* 0x004fc600000010ff */
[----:B------:R-:W-:Y:S02]  /*ef60*/  FADD.FTZ R12, R183, R12 ;  /* 0x0000000cb70c7221 */ /* 0x000fe40000010000 */
[----:B------:R3:W-:Y:S01]  /*ef70*/  STSM.16.M88.4 [R227], R164 ;  /* 0x000000a4e3007844 */ /* 0x0007e20000000200 */
[----:B------:R-:W-:-:S06]  /*ef80*/  WARPGROUP.ARRIVE ;  /* 0x00000000000079c5 */ /* 0x000fcc0000000000 */
[----:B------:R-:W-:Y:S03]  /*ef90*/  HGMMA.64x256x16.F32.BF16 R24, R152, gdesc[UR4].tnspB, R24, gsb0 ;  /* 0x43e0000498187df0 */ /* 0x000fe60008001818 */
[----:B------:R-:W-:Y:S02]  /*efa0*/  WARPGROUP.DEPBAR.LE gsb0, 0x0 ;  /* 0x00008000000079c5 */ /* 0x000fe40000010000 */
[----:B-1----:R-:W-:Y:S01]  /*efb0*/  VIADD R152, R20, 0x80 ;  /* 0x0000008014987836 */ /* 0x002fe20000000000 */
[----:B------:R-:W-:Y:S01]  /*efc0*/  WARPGROUP.ARRIVE ;  /* 0x00000000000079c5 */ /* 0x000fe20000000000 */
[----:B------:R-:W-:-:S03]  /*efd0*/  IMAD.MOV.U32 R153, RZ, RZ, 0x40000040 ;  /* 0x40000040ff997424 */ /* 0x000fc600078e00ff */
[----:B------:R-:W-:Y:S01]  /*efe0*/  R2UR UR6, R152 ;  /* 0x00000000980672ca */ /* 0x000fe200000e0000 */
[C---:B------:R-:W-:Y:S01]  /*eff0*/  VIADD R152, R20.reuse, 0x100 ;  /* 0x0000010014987836 */ /* 0x040fe20000000000 */
[----:B------:R-:W-:Y:S01]  /*f000*/  R2UR UR7, R153 ;  /* 0x00000000990772ca */ /* 0x000fe200000e0000 */
[----:B------:R-:W-:Y:S02]  /*f010*/  IMAD.MOV.U32 R153, RZ, RZ, 0x40000040 ;  /* 0x40000040ff997424 */ /* 0x000fe400078e00ff */
[----:B------:R-:W-:-:S13]  /*f020*/  VIADD R20, R20, 0x180 ;  /* 0x0000018014147836 */ /* 0x000fda0000000000 */
[----:B------:R-:W-:Y:S01]  /*f030*/  HGMMA.64x256x16.F32.BF16 R24, R156, gdesc[UR4].tnspB, R24, gsb0 ;  /* 0x43e000049c187df0 */ /* 0x000fe20008001818 */
[----:B------:R-:W-:Y:S02]  /*f040*/  R2UR UR6, R152 ;  /* 0x00000000980672ca */ /* 0x000fe400000e0000 */
[----:B------:R-:W-:Y:S01]  /*f050*/  R2UR UR7, R153 ;  /* 0x00000000990772ca */ /* 0x000fe200000e0000 */
[----:B------:R-:W-:Y:S02]  /*f060*/  WARPGROUP.DEPBAR.LE gsb0, 0x0 ;  /* 0x00008000000079c5 */ /* 0x000fe40000010000 */
[----:B------:R-:W-:-:S15]  /*f070*/  WARPGROUP.ARRIVE ;  /* 0x00000000000079c5 */ /* 0x000fde0000000000 */
[----:B------:R-:W-:-:S07]  /*f080*/  NOP ;  /* 0x0000000000007918 */ /* 0x000fce0000000000 */
        /* <DEDUP_REMOVED lines=16> */
[----:B---3--:R-:W-:Y:S05]  /*f190*/  @!P0 BRA `(.L_x_4567) ;  /* 0x0000000000048947 */ /* 0x008fea0003800000 */
[----:B------:R-:W-:Y:S01]  /*f1a0*/  BPT.TRAP 0x1 ;  /* 0x000000040000795c */ /* 0x000fe20000300000 */
.L_x_4567:
[----:B------:R-:W-:Y:S02]  /*f1b0*/  VIADD R14, R14, 0x38860 ;  /* 0x000388600e0e7836 */ /* 0x000fe40000000000 */
[----:B------:R-:W-:Y:S02]  /*f1c0*/  IMAD.MOV.U32 R15, RZ, RZ, R168 ;  /* 0x000000ffff0f7224 */ /* 0x000fe400078e00a8 */
[----:B------:R-:W-:Y:S01]  /*f1d0*/  IMAD.MOV.U32 R21, RZ, RZ, R10 ;  /* 0x000000ffff157224 */ /* 0x000fe200078e000a */
[----:B------:R-:W-:Y:S01]  /*f1e0*/  PRMT R14, R189, 0x654, R14 ;  /* 0x00000654bd0e7816 */ /* 0x000fe2000000000e */
[----:B------:R-:W-:-:S03]  /*f1f0*/  IMAD.MOV.U32 R20, RZ, RZ, R18 ;  /* 0x000000ffff147224 */ /* 0x000fc600078e0012 */
[----:B------:R1:W-:Y:S01]  /*f200*/  SYNCS.ARRIVE.TRANS64.RED.A1T0 RZ, [R14+URZ], RZ ;  /* 0x000000ff0eff79a7 */ /* 0x0003e2000810043f */
[----:B------:R-:W-:Y:S05]  /*f210*/  @P1 BRA `(.L_x_4568) ;  /* 0xffffffcc00381947 */ /* 0x000fea000383ffff */
.L_x_4555:
[----:B------:R-:W-:Y:S05]  /*f220*/  BSYNC B0 ;  /* 0x0000000000007941 */ /* 0x000fea0003800000 */
.L_x_4554:
[----:B------:R-:W2:Y:S01]  /*f230*/  LDL.LU R163, [R1+0x54] ;  /* 0x0000540001a37983 */ /* 0x000ea20000300800 */
[----:B------:R-:W-:Y:S02]  /*f240*/  IMAD.MOV.U32 R161, RZ, RZ, -0x800000 ;  /* 0xff800000ffa17424 */ /* 0x000fe400078e00ff */
[----:B------:R-:W-:Y:S01]  /*f250*/  IMAD.MOV.U32 R162, RZ, RZ, -0x800000 ;  /* 0xff800000ffa27424 */ /* 0x000fe200078e00ff */
[----:B------:R-:W3:Y:S04]  /*f260*/  SHFL.BFLY PT, R5, R12, 0x2, 0x1f ;  /* 0x0c401f000c057f89 */ /* 0x000ee800000e0000 */
[----:B------:R-:W4:Y:S01]  /*f270*/  SHFL.BFLY PT, R0, R11, 0x2, 0x1f ;  /* 0x0c401f000b007f89 */ /* 0x000f2200000e0000 */
[----:B---3--:R-:W-:Y:S01]  /*f280*/  FADD.FTZ R4, R5, R12 ;  /* 0x0000000c05047221 */ /* 0x008fe20000010000 */
[----:B----4-:R-:W-:-:S04]  /*f290*/  FADD.FTZ R0, R0, R11 ;  /* 0x0000000b00007221 */ /* 0x010fc80000010000 */
[----:B------:R-:W3:Y:S04]  /*f2a0*/  SHFL.BFLY PT, R7, R4, 0x1, 0x1f ;  /* 0x0c201f0004077f89 */ /* 0x000ee800000e0000 */
[----:B------:R-:W4:Y:S01]  /*f2b0*/  SHFL.BFLY PT, R5, R0, 0x1, 0x1f ;  /* 0x0c201f0000057f89 */ /* 0x000f2200000e0000 */
[----:B---3--:R-:W-:Y:S01]  /*f2c0*/  FADD.FTZ R7, R4, R7 ;  /* 0x0000000704077221 */ /* 0x008fe20000010000 */
[----:B----4-:R-:W-:Y:S01]  /*f2d0*/  FADD.FTZ R5, R0, R5 ;  /* 0x0000000500057221 */ /* 0x010fe20000010000 */
[----:B------:R-:W-:Y:S08]  /*f2e0*/  BAR.ARV 0x8, 0x100 ;  /* 0x0204000000007b1d */ /* 0x000ff00000002000 */
[----:B------:R-:W-:Y:S01]  /*f2f0*/  BAR.SYNC.DEFER_BLOCKING 0xf, 0x100 ;  /* 0x03c4000000007b1d */ /* 0x000fe20000010000 */
[----:B------:R-:W-:-:S02]  /*f300*/  FSETP.NE.FTZ.AND P1, PT, R7, RZ, PT ;  /* 0x000000ff0700720b */ /* 0x000fc40003f35000 */
[----:B------:R-:W-:-:S11]  /*f310*/  FSETP.NE.FTZ.AND P0, PT, R5, RZ, PT ;  /* 0x000000ff0500720b */ /* 0x000fd60003f15000 */
[----:B------:R-:W3:Y:S01]  /*f320*/  @P1 MUFU.LG2 R8, R7 ;  /* 0x0000000700081308 */ /* 0x000ee20000000c00 */
[C---:B------:R-:W-:Y:S01]  /*f330*/  @P1 FMUL.FTZ R0, R3.reuse, 0.69314718246459960938 ;  /* 0x3f31721803001820 */ /* 0x040fe20000410000 */
[----:B------:R-:W-:-:S06]  /*f340*/  @P0 FMUL.FTZ R9, R3, 0.69314718246459960938 ;  /* 0x3f31721803090820 */ /* 0x000fcc0000410000 */
[----:B------:R-:W4:Y:S01]  /*f350*/  @P0 MUFU.LG2 R6, R5 ;  /* 0x0000000500060308 */ /* 0x000f220000000c00 */
[----:B---3--:R-:W-:-:S04]  /*f360*/  @P1 FMUL.FTZ R3, R8, 0.69314718246459960938 ;  /* 0x3f31721808031820 */ /* 0x008fc80000410000 */
[----:B------:R-:W-:Y:S01]  /*f370*/  @P1 FFMA.FTZ R161, R0, R168, R3 ;  /* 0x000000a800a11223 */ /* 0x000fe20000010003 */
[----:B------:R-:W-:Y:S02]  /*f380*/  IMAD.MOV R0, RZ, RZ, -R224 ;  /* 0x000000ffff007224 */ /* 0x000fe400078e0ae0 */
[----:B------:R-:W-:Y:S02]  /*f390*/  IMAD.MOV.U32 R3, RZ, RZ, RZ ;  /* 0x000000ffff037224 */ /* 0x000fe400078e00ff */
[----:B----4-:R-:W-:Y:S01]  /*f3a0*/  @P0 FMUL.FTZ R6, R6, 0.69314718246459960938 ;  /* 0x3f31721806060820 */ /* 0x010fe20000410000 */
[----:B------:R-:W-:Y:S01]  /*f3b0*/  ISETP.NE.AND P2, PT, R223, R0, PT ;  /* 0x00000000df00720c */ /* 0x000fe20003f45270 */
[----:B------:R-:W-:Y:S02]  /*f3c0*/  IMAD.MOV.U32 R0, RZ, RZ, RZ ;  /* 0x000000ffff007224 */ /* 0x000fe400078e00ff */
[----:B------:R-:W-:Y:S01]  /*f3d0*/  @P0 FFMA.FTZ R162, R9, R10, R6 ;  /* 0x0000000a09a20223 */ /* 0x000fe20000010006 */
[----:B------:R-:W3:Y:S08]  /*f3e0*/  @P1 MUFU.RCP R3, R7 ;  /* 0x0000000700031308 */ /* 0x000ef00000001000 */
[----:B------:R3:W4:Y:S01]  /*f3f0*/  @P0 MUFU.RCP R0, R5 ;  /* 0x0000000500000308 */ /* 0x0007220000001000 */
[----:B------:R-:W-:Y:S01]  /*f400*/  PLOP3.LUT P0, PT, PT, PT, PT, 0x8, 0x0 ;  /* 0x000000000000781c */ /* 0x000fe20003f0e170 */
[----:B------:R-:W-:-:S02]  /*f410*/  @!P2 IMAD R9, R18, 0x40, R194 ;  /* 0x000000401209a824 */ /* 0x000fc400078e02c2 */
[----:B------:R-:W-:Y:S02]  /*f420*/  VIADD R18, R18, 0x1 ;  /* 0x0000000112127836 */ /* 0x000fe40000000000 */
[----:B------:R-:W-:-:S03]  /*f430*/  @!P2 IMAD R9, R9, 0x4, R2 ;  /* 0x000000040909a824 */ /* 0x000fc600078e0202 */
[----:B------:R-:W-:Y:S01]  /*f440*/  ISETP.NE.AND P1, PT, R18, 0x2, PT ;  /* 0x000000021200780c */ /* 0x000fe20003f25270 */
[-C--:B---3--:R-:W-:Y:S01]  /*f450*/  FMUL.FTZ R5, R26, R3.reuse ;  /* 0x000000031a057220 */ /* 0x088fe20000410000 */
[----:B------:R-:W-:Y:S01]  /*f460*/  @!P2 STS [R9+0x38420], R3 ;  /* 0x038420030900a388 */ /* 0x000fe20000000800 */
[-C--:B------:R-:W-:Y:S01]  /*f470*/  FMUL.FTZ R7, R30, R3.reuse ;  /* 0x000000031e077220 */ /* 0x080fe20000410000 */
[----:B------:R-:W-:Y:S01]  /*f480*/  SEL R2, RZ, 0x1, P1 ;  /* 0x00000001ff027807 */ /* 0x000fe20000800000 */
[-C--:B------:R-:W-:Y:S01]  /*f490*/  FMUL.FTZ R31, R31, R3.reuse ;  /* 0x000000031f1f7220 */ /* 0x080fe20000410000 */
[-C--:B------:R-:W-:Y:S01]  /*f4a0*/  FMUL.FTZ R35, R35, R3.reuse ;  /* 0x0000000323237220 */ /* 0x080fe20000410000 */
[-C--:B------:R-:W-:Y:S01]  /*f4b0*/  FMUL.FTZ R11, R38, R3.reuse ;  /* 0x00000003260b7220 */ /* 0x080fe20000410000 */
[----:B----4-:R3:W-:Y:S01]  /*f4c0*/  @!P2 STS [R9+0x38400], R0 ;  /* 0x038400000900a388 */ /* 0x0107e20000000800 */
        /* <DEDUP_REMOVED lines=125> */
[----:B--2---:R-:W-:-:S05]  /*fca0*/  VIADD R163, R163, 0x1 ;  /* 0x00000001a3a37836 */ /* 0x004fca0000000000 */
[----:B------:R0:W-:Y:S01]  /*fcb0*/  STL [R1+0x54], R163 ;  /* 0x000054a301007387 */ /* 0x0001e20000100800 */
[----:B------:R-:W-:Y:S06]  /*fcc0*/  BAR.ARV 0xe, 0x100 ;  /* 0x0384000000007b1d */ /* 0x000fec0000002000 */
.L_x_4506:
[----:B------:R-:W-:Y:S05]  /*fcd0*/  BSYNC B7 ;  /* 0x0000000000077941 */ /* 0x000fea0003800000 */
.L_x_4504:
        /* <DEDUP_REMOVED lines=10> */
[----:B------:R-:W4:Y:S01]  /*fd80*/  S2R R3, SR_SWINHI ;  /* 0x0000000000037919 */ /* 0x000f220000002f00 */
[----:B------:R-:W-:Y:S01]  /*fd90*/  F2FP.BF16.F32.PACK_AB R7, R31, R7 ;  /* 0x000000071f07723e */ /* 0x000fe200000010ff */
[----:B------:R-:W-:Y:S01]  /*fda0*/  ULDC.64 UR4, c[0x0][0xd00] ;  /* 0x0003400000047ab9 */ /* 0x000fe20000000a00 */
[----:B------:R-:W-:Y:S01]  /*fdb0*/  F2FP.BF16.F32.PACK_AB R4, R4, R6 ;  /* 0x000000060404723e */ /* 0x000fe200000010ff */
[----:B------:R-:W2:Y:S01]  /*fdc0*/  LDL.LU R70, [R1+0x38] ;  /* 0x0000380001467983 */ /* 0x000ea20000300800 */
[----:B------:R-:W-:-:S03]  /*fdd0*/  F2FP.BF16.F32.PACK_AB R5, R0, R5 ;  /* 0x000000050005723e */ /* 0x000fc600000010ff */
[----:B------:R-:W2:Y:S01]  /*fde0*/  LDL.LU R66, [R1+0x3c] ;  /* 0x00003c0001427983 */ /* 0x000ea20000300800 */
[----:B------:R-:W-:Y:S02]  /*fdf0*/  F2FP.BF16.F32.PACK_AB R6, R152, R154 ;  /* 0x0000009a9806723e */ /* 0x000fe400000010ff */
[----:B------:R-:W-:Y:S02]  /*fe00*/  MOV R20, R2 ;  /* 0x0000000200147202 */ /* 0x000fe40000000f00 */
[----:B----4-:R-:W-:Y:S02]  /*fe10*/  MOV R21, R3 ;  /* 0x0000000300157202 */ /* 0x010fe40000000f00 */
        /* <DEDUP_REMOVED lines=18> */
[----:B------:R-:W-:Y:S02]  /*ff40*/  IADD3 R3, P0, R44, 0x20, RZ ;  /* 0x000000202c037810 */ /* 0x000fe40007f1e0ff */
[----:B------:R-:W-:-:S05]  /*ff50*/  MOV R30, R30 ;  /* 0x0000001e001e7202 */ /* 0x000fca0000000f00 */
[----:B------:R3:W-:Y:S01]  /*ff60*/  STSM.16.M88.4 [R30], R4 ;  /* 0x000000041e007844 */ /* 0x0007e20000000200 */
[----:B------:R-:W-:Y:S01]  /*ff70*/  LOP3.LUT R0, R3, 0x380, RZ, 0xc0, !PT ;  /* 0x0000038003007812 */ /* 0x000fe200078ec0ff */
[----:B---3--:R-:W-:Y:S01]  /*ff80*/  IMAD.X R5, RZ, RZ, R45, P0 ;  /* 0x000000ffff057224 */ /* 0x008fe200000e062d */
        /* <DEDUP_REMOVED lines=41> */
[C---:B---3--:R-:W-:Y:S02]  /*10220*/  IADD3 R9, P0, R44.reuse, 0x4020, RZ ;  /* 0x000040202c097810 */ /* 0x048fe40007f1e0ff */
[C---:B------:R-:W-:Y:S02]  /*10230*/  IADD3 R11, P2, R44.reuse, 0x6000, RZ ;  /* 0x000060002c0b7810 */ /* 0x040fe40007f5e0ff */
[C---:B----4-:R-:W-:Y:S02]  /*10240*/  IADD3 R6, P6, R44.reuse, 0x6020, RZ ;  /* 0x000060202c067810 */ /* 0x050fe40007fde0ff */
        /* <DEDUP_REMOVED lines=38> */
[----:B--2---:R-:W-:Y:S02]  /*104b0*/  MOV R24, R8 ;  /* 0x0000000800187202 */ /* 0x004fe40000000f00 */
        /* <DEDUP_REMOVED lines=13> */
[----:B------:R-:W-:Y:S02]  /*10590*/  F2FP.BF16.F32.PACK_AB R14, R69, R68 ;  /* 0x00000044450e723e */ /* 0x000fe400000010ff */
[----:B------:R-:W-:Y:S02]  /*105a0*/  MOV R47, R34 ;  /* 0x00000022002f7202 */ /* 0x000fe40000000f00 */
[----:B------:R-:W-:Y:S02]  /*105b0*/  F2FP.BF16.F32.PACK_AB R28, R73, R72 ;  /* 0x00000048491c723e */ /* 0x000fe400000010ff */
[----:B------:R-:W-:-:S02]  /*105c0*/  F2FP.BF16.F32.PACK_AB R30, R77, R76 ;  /* 0x0000004c4d1e723e */ /* 0x000fc400000010ff */
[----:B------:R-:W-:Y:S01]  /*105d0*/  F2FP.BF16.F32.PACK_AB R31, R79, R78 ;  /* 0x0000004e4f1f723e */ /* 0x000fe200000010ff */
[----:B------:R-:W-:Y:S01]  /*105e0*/  STSM.16.M88.4 [R56], R4 ;  /* 0x0000000438007844 */ /* 0x000fe20000000200 */
[----:B------:R-:W-:Y:S02]  /*105f0*/  F2FP.BF16.F32.PACK_AB R34, R85, R84 ;  /* 0x000000545522723e */ /* 0x000fe400000010ff */
        /* <DEDUP_REMOVED lines=10> */
[----:B--2---:R-:W-:Y:S02]  /*106a0*/  F2FP.BF16.F32.PACK_AB R38, R93, R92 ;  /* 0x0000005c5d26723e */ /* 0x004fe400000010ff */
[----:B------:R-:W-:Y:S02]  /*106b0*/  F2FP.BF16.F32.PACK_AB R4, R105, R104 ;  /* 0x000000686904723e */ /* 0x000fe400000010ff */
[----:B------:R-:W-:Y:S02]  /*106c0*/  F2FP.BF16.F32.PACK_AB R5, R107, R106 ;  /* 0x0000006a6b05723e */ /* 0x000fe400000010ff */
[----:B---3--:R-:W-:-:S02]  /*106d0*/  F2FP.BF16.F32.PACK_AB R36, R89, R88 ;  /* 0x000000585924723e */ /* 0x008fc400000010ff */
[----:B------:R-:W-:Y:S02]  /*106e0*/  F2FP.BF16.F32.PACK_AB R6, R109, R108 ;  /* 0x0000006c6d06723e */ /* 0x000fe400000010ff */
[----:B----4-:R-:W-:Y:S02]  /*106f0*/  F2FP.BF16.F32.PACK_AB R39, R95, R94 ;  /* 0x0000005e5f27723e */ /* 0x010fe400000010ff */
        /* <DEDUP_REMOVED lines=20> */
[----:B--2---:R-:W-:Y:S02]  /*10840*/  IADD3 R8, P1, R70, UR4, RZ ;  /* 0x0000000446087c10 */ /* 0x004fe4000ff3e0ff */
        /* <DEDUP_REMOVED lines=19> */
[----:B--2---:R-:W-:Y:S01]  /*10980*/  @P6 IADD3 R4, P4, R70, UR4, RZ ;  /* 0x0000000446046c10 */ /* 0x004fe2000ff9e0ff */
[----:B------:R-:W-:-:S02]  /*10990*/  ULDC UR4, c[0x0][0xb88] ;  /* 0x0002e20000047ab9 */ /* 0x000fc40000000800 */
[----:B------:R-:W-:Y:S01]  /*109a0*/  IMAD.U32 R0, RZ, RZ, UR4 ;  /* 0x00000004ff007e24 */ /* 0x000fe2000f8e00ff */
[----:B------:R-:W-:Y:S01]  /*109b0*/  @P6 IADD3.X R5, R66, UR5, RZ, P4, !PT ;  /* 0x0000000542056c10 */ /* 0x000fe2000a7fe4ff */
[----:B------:R2:W5:Y:S04]  /*109c0*/  @P0 LDG.E R24, desc[UR40][R8.64] ;  /* 0x0000002808180981 */ /* 0x000568000c1e1900 */
[----:B------:R2:W5:Y:S01]  /*109d0*/  @P6 LDG.E R0, desc[UR40][R4.64] ;  /* 0x0000002804006981 */ /* 0x000562000c1e1900 */
[----:B------:R-:W3:Y:S02]  /*109e0*/  S2R R90, SR_TID.X ;  /* 0x00000000005a7919 */ /* 0x000ee40000002100 */
[----:B---3--:R-:W-:-:S05]  /*109f0*/  VIADD R90, R90, 0xffffff80 ;  /* 0xffffff805a5a7836 */ /* 0x008fca0000000000 */
        /* <DEDUP_REMOVED lines=55> */
.L_x_4571:
[----:B------:R-:W2:Y:S01]  /*10d70*/  LDL.LU R8, [R1+0x40] ;  /* 0x0000400001087983 */ /* 0x000ea20000300800 */
[----:B------:R-:W-:-:S03]  /*10d80*/  ISETP.NE.AND P6, PT, R6, RZ, PT ;  /* 0x000000ff0600720c */ /* 0x000fc60003fc5270 */
[----:B------:R-:W3:Y:S01]  /*10d90*/  LDL.LU R7, [R1+0x5c] ;  /* 0x00005c0001077983 */ /* 0x000ee20000300800 */
[----:B------:R-:W4:Y:S01]  /*10da0*/  S2R R4, SR_TID.X ;  /* 0x0000000000047919 */ /* 0x000f220000002100 */
[--C-:B------:R-:W-:Y:S02]  /*10db0*/  IMAD.X R57, RZ, RZ, R21.reuse, P5 ;  /* 0x000000ffff397224 */ /* 0x100fe400028e0615 */
[----:B------:R-:W-:Y:S01]  /*10dc0*/  IMAD.X R37, RZ, RZ, R21, P6 ;  /* 0x000000ffff257224 */ /* 0x000fe200030e0615 */
[----:B------:R-:W3:Y:S04]  /*10dd0*/  LDL R82, [R1+0x34] ;  /* 0x0000340001527983 */ /* 0x000ee80000100800 */
[----:B------:R0:W5:Y:S01]  /*10de0*/  LDL R84, [R1+0x58] ;  /* 0x0000580001547983 */ /* 0x0001620000100800 */
[----:B----4-:R-:W-:-:S05]  /*10df0*/  VIADD R4, R4, 0xffffff80 ;  /* 0xffffff8004047836 */ /* 0x010fca0000000000 */
[----:B------:R-:W-:-:S04]  /*10e00*/  SHF.R.S32.HI R3, RZ, 0x1f, R4 ;  /* 0x0000001fff037819 */ /* 0x000fc80000011404 */
[----:B------:R-:W-:-:S04]  /*10e10*/  LEA.HI R3, R3, R4, RZ, 0x7 ;  /* 0x0000000403037211 */ /* 0x000fc800078f38ff */
[----:B------:R-:W-:-:S06]  /*10e20*/  SHF.R.S32.HI R3, RZ, 0x7, R3 ;  /* 0x00000007ff037819 */ /* 0x000fcc0000011403 */
[----:B------:R-:W4:Y:S01]  /*10e30*/  SHFL.IDX PT, R3, R3, RZ, 0x1f ;  /* 0x00001fff03037589 */ /* 0x000f2200000e0000 */
        /* <DEDUP_REMOVED lines=13> */
[----:B----4-:R-:W-:Y:S02]  /*10f10*/  ISETP.NE.AND P5, PT, R3, RZ, PT ;  /* 0x000000ff0300720c */ /* 0x010fe40003fa5270 */
        /* <DEDUP_REMOVED lines=18> */
[----:B------:R-:W-:Y:S01]  /*11040*/  IMAD.MOV.U32 R5, RZ, RZ, R21 ;  /* 0x000000ffff057224 */ /* 0x000fe200078e0015 */
[----:B------:R-:W-:-:S02]  /*11050*/  LOP3.LUT R76, R3, R6, RZ, 0x3c, !PT ;  /* 0x00000006034c7212 */ /* 0x000fc400078e3cff */
[----:B-----5:R-:W-:Y:S02]  /*11060*/  SHF.R.S32.HI R21, RZ, 0x1f, R24 ;  /* 0x0000001fff157819 */ /* 0x020fe40000011418 */
[----:B--2---:R-:W-:Y:S02]  /*11070*/  SEL R3, R8, RZ, !P0 ;  /* 0x000000ff08037207 */ /* 0x004fe40004000000 */
[----:B---3--:R-:W-:Y:S02]  /*11080*/  SEL R80, R7, RZ, !P0 ;  /* 0x000000ff07507207 */ /* 0x008fe40004000000 */
[----:B------:R-:W-:Y:S01]  /*11090*/  SHF.R.S32.HI R81, RZ, 0x1f, R82 ;  /* 0x0000001fff517819 */ /* 0x000fe20000011452 */
[----:B0-----:R-:W-:Y:S06]  /*110a0*/  @P5 BRA `(.L_x_4572) ;  /* 0x0000000000bc5947 */ /* 0x001fec0003800000 */
[----:B------:R-:W2:Y:S01]  /*110b0*/  LDL R7, [R1+0x74] ;  /* 0x0000740001077983 */ /* 0x000ea20000100800 */
[----:B------:R-:W0:Y:S01]  /*110c0*/  LDC R35, c[0x0][0xce8] ;  /* 0x00033a00ff237b82 */ /* 0x000e220000000800 */
[----:B------:R-:W-:Y:S01]  /*110d0*/  ULDC.64 UR4, c[0x0][0xc90] ;  /* 0x0003240000047ab9 */ /* 0x000fe20000000a00 */
[----:B------:R-:W-:Y:S02]  /*110e0*/  IMAD.MOV.U32 R6, RZ, RZ, R24 ;  /* 0x000000ffff067224 */ /* 0x000fe400078e0018 */
[----:B------:R-:W-:Y:S02]  /*110f0*/  IMAD R8, R81, UR4, RZ ;  /* 0x0000000451087c24 */ /* 0x000fe4000f8e02ff */
[----:B------:R-:W-:Y:S02]  /*11100*/  IMAD R30, R84, 0x40, R194 ;  /* 0x00000040541e7824 */ /* 0x000fe400078e02c2 */
[----:B------:R-:W-:Y:S01]  /*11110*/  IMAD R15, R82, UR5, R8 ;  /* 0x00000005520f7c24 */ /* 0x000fe2000f8e0208 */
[----:B0-----:R-:W-:-:S13]  /*11120*/  ISETP.NE.AND P0, PT, R35, 0x1, PT ;  /* 0x000000012300780c */ /* 0x001fda0003f05270 */
[----:B------:R-:W0:Y:S08]  /*11130*/  @P0 LDC R9, c[0x0][0xcec] ;  /* 0x00033b00ff090b82 */ /* 0x000e300000000800 */
[----:B------:R-:W3:Y:S01]  /*11140*/  @P0 LDC R31, c[0x0][0xcf0] ;  /* 0x00033c00ff1f0b82 */ /* 0x000ee20000000800 */
[----:B--2---:R-:W-:Y:S02]  /*11150*/  IMAD R20, R84, 0x40, R7 ;  /* 0x0000004054147824 */ /* 0x004fe400078e0207 */
[----:B------:R-:W-:-:S02]  /*11160*/  IMAD.MOV.U32 R7, RZ, RZ, R21 ;  /* 0x000000ffff077224 */ /* 0x000fc400078e0015 */
[----:B0-----:R-:W-:-:S04]  /*11170*/  @P0 IMAD.HI.U32 R8, R20, R9, RZ ;  /* 0x0000000914080227 */ /* 0x001fc800078e00ff */
[----:B------:R-:W-:Y:S01]  /*11180*/  IMAD.MOV.U32 R9, RZ, RZ, R20 ;  /* 0x000000ffff097224 */ /* 0x000fe200078e0014 */
[----:B---3--:R-:W-:Y:S01]  /*11190*/  @P0 SHF.R.U32.HI R9, RZ, R31, R8 ;  /* 0x0000001fff090219 */ /* 0x008fe20000011608 */
[----:B------:R-:W-:Y:S01]  /*111a0*/  IMAD.WIDE.U32 R6, R82, UR4, R6 ;  /* 0x0000000452067c25 */ /* 0x000fe2000f8e0006 */
[----:B------:R-:W-:Y:S02]  /*111b0*/  ULDC.64 UR4, c[0x0][0xc98] ;  /* 0x0003260000047ab9 */ /* 0x000fe40000000a00 */
[----:B------:R-:W-:Y:S01]  /*111c0*/  SHF.R.S32.HI R31, RZ, 0x1f, R9 ;  /* 0x0000001fff1f7819 */ /* 0x000fe20000011409 */
[----:B------:R-:W-:Y:S02]  /*111d0*/  IMAD.IADD R7, R7, 0x1, R15 ;  /* 0x0000000107077824 */ /* 0x000fe400078e020f */
[----:B------:R-:W-:Y:S02]  /*111e0*/  IMAD.MOV R14, RZ, RZ, -R9 ;  /* 0x000000ffff0e7224 */ /* 0x000fe400078e0a09 */
[----:B------:R-:W-:-:S02]  /*111f0*/  IMAD R8, R80, UR4, RZ ;  /* 0x0000000450087c24 */ /* 0x000fc4000f8e02ff */
[----:B------:R-:W-:-:S04]  /*11200*/  IMAD.WIDE.U32 R6, R3, UR4, R6 ;  /* 0x0000000403067c25 */ /* 0x000fc8000f8e0006 */
[----:B------:R-:W-:Y:S01]  /*11210*/  IMAD R15, R35, R14, R20 ;  /* 0x0000000e230f7224 */ /* 0x000fe200078e0214 */
[----:B------:R-:W-:Y:S01]  /*11220*/  IADD3 R6, P0, R9, R6, RZ ;  /* 0x0000000609067210 */ /* 0x000fe20007f1e0ff */
[----:B------:R-:W-:Y:S01]  /*11230*/  IMAD R14, R3, UR5, R8 ;  /* 0x00000005030e7c24 */ /* 0x000fe2000f8e0208 */
[----:B------:R-:W-:Y:S01]  /*11240*/  ULDC.64 UR4, c[0x0][0xc88] ;  /* 0x0003220000047ab9 */ /* 0x000fe20000000a00 */
[----:B------:R-:W-:Y:S01]  /*11250*/  IMAD R35, R0, R35, RZ ;  /* 0x0000002300237224 */ /* 0x000fe200078e02ff */
[----:B------:R-:W-:Y:S02]  /*11260*/  SHF.R.S32.HI R8, RZ, 0x1f, R15 ;  /* 0x0000001fff087819 */ /* 0x000fe4000001140f */
[----:B------:R-:W-:Y:S01]  /*11270*/  IADD3.X R7, R31, R7, R14, P0, !PT ;  /* 0x000000071f077210 */ /* 0x000fe200007fe40e */
[----:B------:R-:W-:Y:S02]  /*11280*/  IMAD.MOV R14, RZ, RZ, -R224 ;  /* 0x000000ffff0e7224 */ /* 0x000fe400078e0ae0 */
[----:B------:R-:W-:-:S02]  /*11290*/  IMAD R8, R8, UR4, RZ ;  /* 0x0000000408087c24 */ /* 0x000fc4000f8e02ff */
[----:B------:R-:W-:-:S04]  /*112a0*/  IMAD.WIDE.U32 R6, R15, UR4, R6 ;  /* 0x000000040f067c25 */ /* 0x000fc8000f8e0006 */
[----:B------:R-:W-:Y:S01]  /*112b0*/  IMAD R15, R15, UR5, R8 ;  /* 0x000000050f0f7c24 */ /* 0x000fe2000f8e0208 */
[----:B------:R-:W-:-:S03]  /*112c0*/  ULDC.64 UR4, c[0x0][0xc50] ;  /* 0x0003140000047ab9 */ /* 0x000fc60000000a00 */
[----:B------:R-:W-:Y:S01]  /*112d0*/  IMAD.IADD R7, R7, 0x1, R15 ;  /* 0x0000000107077824 */ /* 0x000fe200078e020f */
[----:B------:R-:W-:-:S04]  /*112e0*/  LEA R15, P0, R6, UR4, 0x2 ;  /* 0x00000004060f7c11 */ /* 0x000fc8000f8010ff */
[----:B------:R-:W-:Y:S01]  /*112f0*/  LEA.HI.X R20, R6, UR5, R7, 0x2, P0 ;  /* 0x0000000506147c11 */ /* 0x000fe200080f1407 */
[----:B------:R-:W-:Y:S01]  /*11300*/  SHFL.IDX PT, R8, R15, 0x1, 0x1c1f ;  /* 0x003c1f000f087f89 */ /* 0x000fe200000e0000 */
[----:B------:R-:W-:Y:S01]  /*11310*/  ISETP.NE.AND P0, PT, R223, R14, PT ;  /* 0x0000000edf00720c */ /* 0x000fe20003f05270 */
[C---:B------:R-:W-:Y:S02]  /*11320*/  VIADD R14, R30.reuse, 0x8 ;  /* 0x000000081e0e7836 */ /* 0x040fe40000000000 */
[----:B------:R-:W-:Y:S01]  /*11330*/  SHFL.IDX PT, R6, R15, RZ, 0x1c1f ;  /* 0x001c1fff0f067589 */ /* 0x000fe200000e0000 */
[-C--:B------:R-:W-:Y:S02]  /*11340*/  ISETP.GE.OR P1, PT, R30, R35.reuse, P0 ;  /* 0x000000231e00720c */ /* 0x080fe40000726670 */
[----:B------:R-:W-:Y:S01]  /*11350*/  ISETP.GE.OR P0, PT, R14, R35, P0 ;  /* 0x000000230e00720c */ /* 0x000fe20000706670 */
[----:B------:R-:W0:Y:S04]  /*11360*/  SHFL.IDX PT, R7, R20, RZ, 0x1c1f ;  /* 0x001c1fff14077589 */ /* 0x000e2800000e0000 */
[----:B------:R-:W2:Y:S06]  /*11370*/  SHFL.IDX PT, R9, R20, 0x1, 0x1c1f ;  /* 0x003c1f0014097f89 */ /* 0x000eac00000e0000 */
[----:B0-----:R0:W-:Y:S04]  /*11380*/  @!P1 ST.E desc[UR40][R6.64], R162 ;  /* 0x000000a206009985 */ /* 0x0011e8000c101928 */
[----:B--2---:R0:W-:Y:S02]  /*11390*/  @!P0 ST.E desc[UR40][R8.64], R161 ;  /* 0x000000a108008985 */ /* 0x0041e4000c101928 */
.L_x_4572:
[----:B------:R-:W2:Y:S01]  /*113a0*/  LDC R87, c[0x0][0xce8] ;  /* 0x00033a00ff577b82 */ /* 0x000ea20000000800 */
[----:B------:R-:W-:Y:S01]  /*113b0*/  ULDC.64 UR4, c[0x0][0xba0] ;  /* 0x0002e80000047ab9 */ /* 0x000fe20000000a00 */
[----:B0-----:R-:W5:Y:S01]  /*113c0*/  LD.E.128 R4, desc[UR40][R4.64] ;  /* 0x0000002804047980 */ /* 0x001f62000c101d00 */
[----:B------:R-:W-:-:S03]  /*113d0*/  IMAD R21, R21, UR4, RZ ;  /* 0x0000000415157c24 */ /* 0x000fc6000f8e02ff */
[----:B------:R-:W5:Y:S01]  /*113e0*/  LD.E.128 R8, desc[UR40][R10.64] ;  /* 0x000000280a087980 */ /* 0x000f62000c101d00 */
[C---:B------:R-:W-:Y:S01]  /*113f0*/  IMAD R83, R24.reuse, UR5, R21 ;  /* 0x0000000518537c24 */ /* 0x040fe2000f8e0215 */
[----:B------:R-:W0:Y:S01]  /*11400*/  LDC R85, c[0x0][0xbc8] ;  /* 0x0002f200ff557b82 */ /* 0x000e220000000800 */
[----:B------:R-:W-:Y:S01]  /*11410*/  IMAD.WIDE.U32 R20, R24, UR4, RZ ;  /* 0x0000000418147c25 */ /* 0x000fe2000f8e00ff */
[----:B------:R-:W-:Y:S01]  /*11420*/  ULDC.64 UR4, c[0x0][0xbe8] ;  /* 0x0002fa0000047ab9 */ /* 0x000fe20000000a00 */
[----:B------:R-:W5:Y:S02]  /*11430*/  LD.E.128 R12, desc[UR40][R12.64] ;  /* 0x000000280c0c7980 */ /* 0x000f64000c101d00 */
[----:B------:R-:W-:Y:S02]  /*11440*/  IMAD.IADD R21, R21, 0x1, R83 ;  /* 0x0000000115157824 */ /* 0x000fe400078e0253 */
[----:B------:R-:W-:Y:S01]  /*11450*/  IMAD R81, R81, UR4, RZ ;  /* 0x0000000451517c24 */ /* 0x000fe2000f8e02ff */
[----:B------:R-:W5:Y:S04]  /*11460*/  LD.E.128 R28, desc[UR40][R28.64] ;  /* 0x000000281c1c7980 */ /* 0x000f68000c101d00 */
[----:B------:R-:W5:Y:S01]  /*11470*/  LD.E.128 R32, desc[UR40][R32.64] ;  /* 0x0000002820207980 */ /* 0x000f62000c101d00 */
[----:B--2---:R-:W-:Y:S01]  /*11480*/  ISETP.NE.AND P1, PT, R87, 0x1, PT ;  /* 0x000000015700780c */ /* 0x004fe20003f25270 */
[----:B------:R-:W-:-:S02]  /*11490*/  IMAD R81, R82, UR5, R81 ;  /* 0x0000000552517c24 */ /* 0x000fc4000f8e0251 */
[----:B------:R-:W5:Y:S01]  /*114a0*/  LD.E.128 R36, desc[UR40][R36.64] ;  /* 0x0000002824247980 */ /* 0x000f62000c101d00 */
[----:B------:R-:W-:Y:S01]  /*114b0*/  IMAD.WIDE.U32 R20, R82, UR4, R20 ;  /* 0x0000000452147c25 */ /* 0x000fe2000f8e0014 */
[----:B------:R-:W-:Y:S01]  /*114c0*/  SHF.R.S32.HI R82, RZ, 0x1f, R90 ;  /* 0x0000001fff527819 */ /* 0x000fe2000001145a */
[----:B------:R-:W-:Y:S01]  /*114d0*/  ULDC.64 UR4, c[0x0][0xbf0] ;  /* 0x0002fc0000047ab9 */ /* 0x000fe20000000a00 */
[----:B------:R-:W5:Y:S02]  /*114e0*/  LD.E.128 R40, desc[UR40][R40.64] ;  /* 0x0000002828287980 */ /* 0x000f64000c101d00 */
[----:B------:R-:W-:Y:S02]  /*114f0*/  LEA.HI R82, R82, R90, RZ, 0x3 ;  /* 0x0000005a52527211 */ /* 0x000fe400078f18ff */
[----:B------:R-:W5:Y:S02]  /*11500*/  LD.E.128 R44, desc[UR40][R44.64] ;  /* 0x000000282c2c7980 */ /* 0x000f64000c101d00 */
[----:B------:R-:W2:Y:S01]  /*11510*/  @P1 LDC R83, c[0x0][0xcec] ;  /* 0x00033b00ff531b82 */ /* 0x000ea20000000800 */
[----:B------:R-:W-:Y:S01]  /*11520*/  LOP3.LUT R82, R82, 0xfffffff8, RZ, 0xc0, !PT ;  /* 0xfffffff852527812 */ /* 0x000fe200078ec0ff */
[----:B------:R-:W5:Y:S04]  /*11530*/  LD.E.128 R48, desc[UR40][R48.64] ;  /* 0x0000002830307980 */ /* 0x000f68000c101d00 */
[----:B------:R-:W5:Y:S02]  /*11540*/  LD.E.128 R52, desc[UR40][R52.64] ;  /* 0x0000002834347980 */ /* 0x000f64000c101d00 */
[----:B------:R-:W3:Y:S01]  /*11550*/  @P1 LDC R89, c[0x0][0xcf0] ;  /* 0x00033c00ff591b82 */ /* 0x000ee20000000800 */
[----:B------:R-:W-:Y:S01]  /*11560*/  IMAD.IADD R82, R90, 0x1, -R82 ;  /* 0x000000015a527824 */ /* 0x000fe200078e0a52 */
[----:B------:R-:W5:Y:S03]  /*11570*/  LD.E.128 R56, desc[UR40][R56.64] ;  /* 0x0000002838387980 */ /* 0x000f66000c101d00 */
[----:B------:R-:W-:Y:S01]  /*11580*/  IMAD R24, R82, 0x20, R98 ;  /* 0x0000002052187824 */ /* 0x000fe200078e0262 */
[----:B------:R-:W5:Y:S01]  /*11590*/  LD.E.128 R60, desc[UR40][R60.64] ;  /* 0x000000283c3c7980 */ /* 0x000f62000c101d00 */
[----:B------:R-:W-:-:S02]  /*115a0*/  VIADD R101, R192, 0x40 ;  /* 0x00000040c0657836 */ /* 0x000fc40000000000 */
[----:B------:R-:W-:Y:S01]  /*115b0*/  IMAD R82, R84, 0x40, R24 ;  /* 0x0000004054527824 */ /* 0x000fe200078e0218 */
[----:B------:R-:W5:Y:S01]  /*115c0*/  LD.E.128 R64, desc[UR40][R64.64] ;  /* 0x0000002840407980 */ /* 0x000f62000c101d00 */
[----:B------:R-:W-:Y:S01]  /*115d0*/  IMAD.IADD R21, R21, 0x1, R81 ;  /* 0x0000000115157824 */ /* 0x000fe200078e0251 */
[----:B0-----:R-:W-:Y:S01]  /*115e0*/  ISETP.GE.AND P0, PT, R101, R85, PT ;  /* 0x000000556500720c */ /* 0x001fe20003f06270 */
[----:B------:R-:W-:Y:S01]  /*115f0*/  IMAD R80, R80, UR4, RZ ;  /* 0x0000000450507c24 */ /* 0x000fe2000f8e02ff */
[----:B------:R-:W5:Y:S01]  /*11600*/  LD.E.128 R68, desc[UR40][R68.64] ;  /* 0x0000002844447980 */ /* 0x000f62000c101d00 */
[----:B------:R-:W-:Y:S02]  /*11610*/  VIADD R99, R192, 0x80 ;  /* 0x00000080c0637836 */ /* 0x000fe40000000000 */
[----:B--2---:R-:W-:Y:S01]  /*11620*/  @P1 IMAD.HI.U32 R24, R82, R83, RZ ;  /* 0x0000005352181227 */ /* 0x004fe200078e00ff */
[----:B------:R-:W5:Y:S03]  /*11630*/  LD.E.128 R72, desc[UR40][R72.64] ;  /* 0x0000002848487980 */ /* 0x000f66000c101d00 */
[C---:B------:R-:W-:Y:S01]  /*11640*/  IMAD R81, R3.reuse, UR5, R80 ;  /* 0x0000000503517c24 */ /* 0x040fe2000f8e0250 */
        /* <DEDUP_REMOVED lines=33> */
[----:B------:R-:W-:Y:S01]  /*11860*/  ISETP.GE.AND P0, PT, R93, R85, PT ;  /* 0x000000555d00720c */ /* 0x000fe20003f06270 */
[----:B------:R-:W-:Y:S01]  /*11870*/  IMAD.WIDE.U32 R20, R3, UR4, R20 ;  /* 0x0000000403147c25 */ /* 0x000fe2000f8e0014 */
[----:B------:R-:W-:Y:S01]  /*11880*/  LOP3.LUT R24, R83, 0x8, R24, 0xe2, !PT ;  /* 0x0000000853187812 */ /* 0x000fe200078ee218 */
[----:B------:R-:W-:Y:S02]  /*11890*/  BSSY B1, `(.L_x_4573) ;  /* 0x000004f000017945 */ /* 0x000fe40003800000 */
[----:B------:R-:W-:Y:S01]  /*118a0*/  IMAD.SHL.U32 R89, R80, 0x10, RZ ;  /* 0x0000001050597824 */ /* 0x000fe200078e00ff */
[----:B------:R-:W-:Y:S01]  /*118b0*/  SHF.R.S32.HI R80, RZ, 0x1f, R81 ;  /* 0x0000001fff507819 */ /* 0x000fe20000011451 */
[----:B------:R-:W-:Y:S01]  /*118c0*/  IMAD R83, R3, UR5, R82 ;  /* 0x0000000503537c24 */ /* 0x000fe2000f8e0252 */
[----:B------:R-:W-:Y:S01]  /*118d0*/  ULDC.64 UR4, c[0x0][0xbd8] ;  /* 0x0002f60000047ab9 */ /* 0x000fe20000000a00 */
[----:B------:R-:W-:Y:S01]  /*118e0*/  IMAD R88, R0, R87, RZ ;  /* 0x0000005700587224 */ /* 0x000fe200078e02ff */
[----:B------:R-:W-:Y:S01]  /*118f0*/  SEL R3, RZ, 0xffffffff, P0 ;  /* 0xffffffffff037807 */ /* 0x000fe20000000000 */
[----:B------:R-:W-:Y:S01]  /*11900*/  IMAD.IADD R21, R21, 0x1, R83 ;  /* 0x0000000115157824 */ /* 0x000fe200078e0253 */
[----:B------:R-:W-:Y:S01]  /*11910*/  LOP3.LUT R24, R89, 0x10, R24, 0xe2, !PT ;  /* 0x0000001059187812 */ /* 0x000fe200078ee218 */
[----:B------:R-:W-:-:S02]  /*11920*/  IMAD R80, R80, UR4, RZ ;  /* 0x0000000450507c24 */ /* 0x000fc4000f8e02ff */
[----:B------:R-:W-:Y:S02]  /*11930*/  IMAD R87, R84, 0x40, R98 ;  /* 0x0000004054577824 */ /* 0x000fe400078e0262 */
[----:B------:R-:W-:Y:S02]  /*11940*/  VIADD R91, R192, 0x180 ;  /* 0x00000180c05b7836 */ /* 0x000fe40000000000 */
[----:B------:R-:W-:Y:S01]  /*11950*/  IMAD R83, R81, UR5, R80 ;  /* 0x0000000551537c24 */ /* 0x000fe2000f8e0250 */
[----:B------:R-:W-:Y:S01]  /*11960*/  ISETP.GE.AND P1, PT, R87, R88, PT ;  /* 0x000000585700720c */ /* 0x000fe20003f26270 */
[----:B------:R-:W-:Y:S01]  /*11970*/  IMAD.WIDE.U32 R20, R81, UR4, R20 ;  /* 0x0000000451147c25 */ /* 0x000fe2000f8e0014 */
[----:B------:R-:W-:Y:S01]  /*11980*/  ULDC.64 UR4, c[0x0][0xb80] ;  /* 0x0002e00000047ab9 */ /* 0x000fe20000000a00 */
[----:B------:R-:W-:Y:S02]  /*11990*/  ISETP.GE.AND P0, PT, R91, R85, PT ;  /* 0x000000555b00720c */ /* 0x000fe40003f06270 */
[----:B------:R-:W-:Y:S01]  /*119a0*/  IMAD.SHL.U32 R3, R3, 0x20, RZ ;  /* 0x0000002003037824 */ /* 0x000fe200078e00ff */
[----:B------:R-:W-:Y:S01]  /*119b0*/  LEA R84, P2, R20, UR4, 0x1 ;  /* 0x0000000414547c11 */ /* 0x000fe2000f8408ff */
[----:B------:R-:W-:-:S02]  /*119c0*/  VIADD R90, R192, 0x1c0 ;  /* 0x000001c0c05a7836 */ /* 0x000fc40000000000 */
[----:B------:R-:W-:Y:S01]  /*119d0*/  IMAD.IADD R21, R21, 0x1, R83 ;  /* 0x0000000115157824 */ /* 0x000fe200078e0253 */
[----:B------:R-:W-:Y:S01]  /*119e0*/  LOP3.LUT R24, R3, 0x20, R24, 0xe2, !PT ;  /* 0x0000002003187812 */ /* 0x000fe200078ee218 */
[----:B------:R-:W-:Y:S01]  /*119f0*/  VIADD R0, R2, 0x38820 ;  /* 0x0003882002007836 */ /* 0x000fe20000000000 */
[----:B------:R-:W-:Y:S01]  /*11a00*/  SEL R3, RZ, 0x40, P0 ;  /* 0x00000040ff037807 */ /* 0x000fe20000000000 */
[----:B------:R-:W-:Y:S01]  /*11a10*/  VIADD R89, R192, 0x1c0 ;  /* 0x000001c0c0597836 */ /* 0x000fe20000000000 */
[----:B------:R-:W-:Y:S01]  /*11a20*/  ISETP.GE.AND P0, PT, R90, R85, PT ;  /* 0x000000555a00720c */ /* 0x000fe20003f06270 */
[----:B------:R-:W-:Y:S01]  /*11a30*/  VIADD R92, R192, 0x180 ;  /* 0x00000180c05c7836 */ /* 0x000fe20000000000 */
[----:B------:R-:W-:Y:S01]  /*11a40*/  LEA.HI.X R86, R20, UR5, R21, 0x1, P2 ;  /* 0x0000000514567c11 */ /* 0x000fe200090f0c15 */
[C---:B------:R-:W-:Y:S01]  /*11a50*/  VIADD R94, R192.reuse, 0x140 ;  /* 0x00000140c05e7836 */ /* 0x040fe20000000000 */
[----:B------:R-:W-:Y:S01]  /*11a60*/  PRMT R0, RZ, 0x654, R0 ;  /* 0x00000654ff007816 */ /* 0x000fe20000000000 */
[----:B------:R-:W-:Y:S01]  /*11a70*/  VIADD R96, R192, 0x100 ;  /* 0x00000100c0607836 */ /* 0x000fe20000000000 */
[----:B------:R-:W-:Y:S01]  /*11a80*/  LOP3.LUT R3, R24, R3, RZ, 0xfc, !PT ;  /* 0x0000000318037212 */ /* 0x000fe200078efcff */
[C---:B------:R-:W-:Y:S01]  /*11a90*/  VIADD R98, R192.reuse, 0xc0 ;  /* 0x000000c0c0627836 */ /* 0x040fe20000000000 */
[----:B------:R-:W-:Y:S01]  /*11aa0*/  SEL R24, RZ, 0x80, P0 ;  /* 0x00000080ff187807 */ /* 0x000fe20000000000 */
[C---:B------:R-:W-:Y:S01]  /*11ab0*/  VIADD R100, R192.reuse, 0x80 ;  /* 0x00000080c0647836 */ /* 0x040fe20000000000 */
[----:B0-----:R0:W-:Y:S01]  /*11ac0*/  SYNCS.ARRIVE.TRANS64.RED.A1T0 RZ, [R0+URZ], RZ ;  /* 0x000000ff00ff79a7 */ /* 0x0011e2000810043f */
[----:B------:R-:W-:Y:S01]  /*11ad0*/  VIADD R102, R192, 0x40 ;  /* 0x00000040c0667836 */ /* 0x000fe20000000000 */
[----:B------:R0:W2:Y:S01]  /*11ae0*/  SHFL.IDX PT, R20, R84, RZ, 0x181f ;  /* 0x00181fff54147589 */ /* 0x0000a200000e0000 */
[----:B------:R-:W-:-:S02]  /*11af0*/  LOP3.LUT R24, R3, R24, RZ, 0xfc, !PT ;  /* 0x0000001803187212 */ /* 0x000fc400078efcff */
[----:B------:R-:W-:Y:S01]  /*11b00*/  SHF.R.S32.HI R89, RZ, 0x1f, R89 ;  /* 0x0000001fff597819 */ /* 0x000fe20000011459 */
[----:B------:R0:W3:Y:S01]  /*11b10*/  SHFL.IDX PT, R21, R86, RZ, 0x181f ;  /* 0x00181fff56157589 */ /* 0x0000e200000e0000 */
[----:B------:R-:W-:Y:S02]  /*11b20*/  SHF.R.S32.HI R92, RZ, 0x1f, R92 ;  /* 0x0000001fff5c7819 */ /* 0x000fe4000001145c */
[----:B------:R-:W-:Y:S02]  /*11b30*/  SHF.R.S32.HI R94, RZ, 0x1f, R94 ;  /* 0x0000001fff5e7819 */ /* 0x000fe4000001145e */
[----:B------:R-:W-:Y:S02]  /*11b40*/  SHF.R.S32.HI R96, RZ, 0x1f, R96 ;  /* 0x0000001fff607819 */ /* 0x000fe40000011460 */
[----:B------:R-:W-:Y:S02]  /*11b50*/  SHF.R.S32.HI R98, RZ, 0x1f, R98 ;  /* 0x0000001fff627819 */ /* 0x000fe40000011462 */
[----:B------:R-:W-:-:S02]  /*11b60*/  SHF.R.S32.HI R100, RZ, 0x1f, R100 ;  /* 0x0000001fff647819 */ /* 0x000fc40000011464 */
        /* <DEDUP_REMOVED lines=33> */
.L_x_4574:
[----:B------:R-:W-:Y:S05]  /*11d80*/  BSYNC B1 ;  /* 0x0000000000017941 */ /* 0x000fea0003800000 */
.L_x_4573:
        /* <DEDUP_REMOVED lines=38> */
.L_x_4570:
        /* <DEDUP_REMOVED lines=26> */
.L_x_4576:
        /* <DEDUP_REMOVED lines=12> */
[----:B--2---:R-:W-:Y:S02]  /*12250*/  IMAD R5, R0, R11, RZ ;  /* 0x0000000b00057224 */ /* 0x004fe400078e02ff */
[----:B0-----:R-:W-:-:S04]  /*12260*/  IMAD R4, R20, 0x40, R4 ;  /* 0x0000004014047824 */ /* 0x001fc800078e0204 */
        /* <DEDUP_REMOVED lines=36> */
.L_x_4578:
[----:B------:R-:W-:Y:S05]  /*124b0*/  BSYNC B1 ;  /* 0x0000000000017941 */ /* 0x000fea0003800000 */
.L_x_4577:
        /* <DEDUP_REMOVED lines=135> */
.L_x_4580:
[----:B------:R-:W-:Y:S05]  /*12d30*/  BSYNC B1 ;  /* 0x0000000000017941 */ /* 0x000fea0003800000 */
.L_x_4579:
        /* <DEDUP_REMOVED lines=36> */
.L_x_4575:
[----:B------:R-:W-:Y:S05]  /*12f80*/  BSYNC B0 ;  /* 0x0000000000007941 */ /* 0x000fea0003800000 */
.L_x_4569:
[----:B------:R-:W-:Y:S02]  /*12f90*/  ULDC UR4, c[0x0][0xd3c] ;  /* 0x00034f0000047ab9 */ /* 0x000fe40000000800 */
[----:B------:R-:W-:-:S13]  /*12fa0*/  ISETP.GE.AND P0, PT, R27, UR4, PT ;  /* 0x000000041b007c0c */ /* 0x000fda000bf06270 */
[----:B------:R-:W-:Y:S05]  /*12fb0*/  @!P0 BRA `(.L_x_4581) ;  /* 0xfffffee400848947 */ /* 0x000fea000383ffff */
[----:B------:R-:W-:Y:S05]  /*12fc0*/  BRA `(.L_x_4460) ;  /* 0x0000007c00e87947 */ /* 0x000fea0003800000 */
.L_x_4458:
        /* <DEDUP_REMOVED lines=16> */
.L_x_4582:
        /* <DEDUP_REMOVED lines=41> */
.L_x_4588:
        /* <DEDUP_REMOVED lines=12> */
.L_x_4587:
[----:B------:R-:W-:Y:S05]  /*13420*/  BSYNC B0 ;  /* 0x0000000000007941 */ /* 0x000fea0003800000 */
.L_x_4586:
        /* <DEDUP_REMOVED lines=21> */
.L_x_4584:
        /* <DEDUP_REMOVED lines=15> */
.L_x_4589:
        /* <DEDUP_REMOVED lines=28> */
.L_x_4585:
[----:B------:R-:W-:Y:S02]  /*13830*/  IMAD.MOV.U32 R17, RZ, RZ, RZ ;  /* 0x000000ffff117224 */ /* 0x000fe400078e00ff */
[----:B------:R-:W-:Y:S02]  /*13840*/  IMAD.U32 R16, RZ, RZ, UR6 ;  /* 0x00000006ff107e24 */ /* 0x000fe4000f8e00ff */
[----:B------:R-:W-:-:S07]  /*13850*/  IMAD.MOV.U32 R18, RZ, RZ, RZ ;  /* 0x000000ffff127224 */ /* 0x000fce00078e00ff */
.L_x_4590:
[----:B------:R-:W-:-:S13]  /*13860*/  ISETP.NE.AND P0, PT, R5, RZ, PT ;  /* 0x000000ff0500720c */ /* 0x000fda0003f05270 */
[----:B------:R-:W0:Y:S01]  /*13870*/  @!P0 S2R R3, SR_CgaCtaId ;  /* 0x0000000000038919 */ /* 0x000e220000008800 */
[----:B------:R-:W-:-:S04]  /*13880*/  @!P0 MOV R2, 0x400 ;  /* 0x0000040000028802 */ /* 0x000fc80000000f00 */
[----:B0-----:R-:W-:-:S05]  /*13890*/  @!P0 LEA R2, R3, R2, 0x18 ;  /* 0x0000000203028211 */ /* 0x001fca00078ec0ff */
[----:B------:R1:W-:Y:S01]  /*138a0*/  @!P0 STS.128 [R2+0x388d0], R16 ;  /* 0x0388d01002008388 */ /* 0x0003e20000000c00 */
[----:B------:R-:W-:Y:S06]  /*138b0*/  BAR.ARV 0x5, 0x180 ;  /* 0x0146000000007b1d */ /* 0x000fec0000002000 */
.L_x_4583:
[----:B------:R2:W-:Y:S01]  /*138c0*/  STL [R1+0x28], RZ ;  /* 0x000028ff01007387 */ /* 0x0005e20000100800 */
[----:B------:R-:W-:Y:S01]  /*138d0*/  ULDC UR4, c[0x0][0xd3c] ;  /* 0x00034f0000047ab9 */ /* 0x000fe20000000800 */
[----:B------:R-:W-:Y:S01]  /*138e0*/  IMAD.MOV.U32 R28, RZ, RZ, 0x1 ;  /* 0x00000001ff1c7424 */ /* 0x000fe200078e00ff */
[----:B0-----:R-:W-:Y:S01]  /*138f0*/  ISETP.GE.AND P0, PT, R19, UR4, PT ;  /* 0x0000000413007c0c */ /* 0x001fe2000bf06270 */
[----:B------:R-:W-:-:S12]  /*13900*/  IMAD.MOV.U32 R25, RZ, RZ, RZ ;  /* 0x000000ffff197224 */ /* 0x000fd800078e00ff */
[----:B--2---:R-:W-:Y:S05]  /*13910*/  @P0 BRA `(.L_x_4591) ;  /* 0x0000007000b80947 */ /* 0x004fea0003800000 */
[----:B------:R-:W2:Y:S01]  /*13920*/  LDL R4, [R1+0x8] ;  /* 0x0000080001047983 */ /* 0x000ea20000100800 */
[----:B------:R-:W0:Y:S01]  /*13930*/  S2UR UR5, SR_CgaCtaId ;  /* 0x00000000000579c3 */ /* 0x000e220000008800 */
[C---:B-1----:R-:W-:Y:S01]  /*13940*/  IMAD.SHL.U32 R2, R0.reuse, 0x8, RZ ;  /* 0x0000000800027824 */ /* 0x042fe200078e00ff */
[----:B------:R-:W-:Y:S01]  /*13950*/  LOP3.LUT R5, R0, 0x7f, RZ, 0xc0, !PT ;  /* 0x0000007f00057812 */ /* 0x000fe200078ec0ff */
[----:B------:R-:W-:Y:S01]  /*13960*/  UMOV UR4, 0x400 ;  /* 0x0000040000047882 */ /* 0x000fe20000000000 */
[----:B------:R-:W-:Y:S01]  /*13970*/  BSSY B8, `(.L_x_4591) ;  /* 0x0000728000087945 */ /* 0x000fe20003800000 */
[----:B------:R-:W-:Y:S01]  /*13980*/  IMAD.MOV.U32 R29, RZ, RZ, 0x1 ;  /* 0x00000001ff1d7424 */ /* 0x000fe200078e00ff */
[C---:B------:R-:W-:Y:S01]  /*13990*/  LOP3.LUT R3, R2.reuse, 0x1f8, RZ, 0xc0, !PT ;  /* 0x000001f802037812 */ /* 0x040fe200078ec0ff */
[----:B------:R-:W-:Y:S01]  /*139a0*/  IMAD.SHL.U32 R36, R5, 0x8, RZ ;  /* 0x0000000805247824 */ /* 0x000fe200078e00ff */
[----:B------:R-:W-:Y:S02]  /*139b0*/  LOP3.LUT R2, R2, 0x38, RZ, 0xc0, !PT ;  /* 0x0000003802027812 */ /* 0x000fe400078ec0ff */
[----:B------:R-:W-:-:S02]  /*139c0*/  CS2R R24, SRZ ;  /* 0x0000000000187805 */ /* 0x000fc4000001ff00 */
[----:B------:R-:W-:Y:S01]  /*139d0*/  LOP3.LUT R3, R3, 0x38, R0, 0x78, !PT ;  /* 0x0000003803037812 */ /* 0x000fe200078e7800 */
[----:B------:R-:W-:Y:S01]  /*139e0*/  IMAD.SHL.U32 R0, R0, 0x10, RZ ;  /* 0x0000001000007824 */ /* 0x000fe200078e00ff */
[----:B------:R-:W-:Y:S01]  /*139f0*/  ULDC.64 UR38, c[0x0][0x198] ;  /* 0x0000660000267ab9 */ /* 0x000fe20000000a00 */
[----:B------:R-:W-:Y:S01]  /*13a00*/  IMAD.MOV.U32 R28, RZ, RZ, 0x1 ;  /* 0x00000001ff1c7424 */ /* 0x000fe200078e00ff */
[----:B------:R-:W-:Y:S01]  /*13a10*/  LOP3.LUT R36, R3, 0x200, R36, 0xf8, !PT ;  /* 0x0000020003247812 */ /* 0x000fe200078ef824 */
[----:B------:R-:W-:Y:S01]  /*13a20*/  ULDC UR36, c[0x0][0xc] ;  /* 0x0000030000247ab9 */ /* 0x000fe20000000800 */
[----:B------:R-:W-:-:S04]  /*13a30*/  SHF.R.U32.HI R3, RZ, 0x3, R5 ;  /* 0x00000003ff037819 */ /* 0x000fc80000011605 */
[----:B------:R-:W-:Y:S02]  /*13a40*/  LOP3.LUT R3, R3, 0x70, R0, 0xf8, !PT ;  /* 0x0000007003037812 */ /* 0x000fe400078ef800 */
[C---:B------:R-:W-:Y:S01]  /*13a50*/  LOP3.LUT R0, R2.reuse, 0x40, RZ, 0xfc, !PT ;  /* 0x0000004002007812 */ /* 0x040fe200078efcff */
[----:B0-----:R-:W-:Y:S01]  /*13a60*/  ULEA UR4, UR5, UR4, 0x18 ;  /* 0x0000000405047291 */ /* 0x001fe2000f8ec03f */
[C---:B------:R-:W-:Y:S02]  /*13a70*/  LOP3.LUT R3, R2.reuse, 0xc0, RZ, 0xfc, !PT ;  /* 0x000000c002037812 */ /* 0x040fe400078efcff */
[C---:B------:R-:W-:Y:S02]  /*13a80*/  LOP3.LUT R0, R2.reuse, 0x100, RZ, 0xfc, !PT ;  /* 0x0000010002007812 */ /* 0x040fe400078efcff */
[C---:B------:R-:W-:Y:S01]  /*13a90*/  LOP3.LUT R3, R2.reuse, 0x180, RZ, 0xfc, !PT ;  /* 0x0000018002037812 */ /* 0x040fe200078efcff */
[----:B------:R-:W-:Y:S01]  /*13aa0*/  IMAD.U32 R23, RZ, RZ, UR4 ;  /* 0x00000004ff177e24 */ /* 0x000fe2000f8e00ff */
[----:B------:R-:W-:-:S03]  /*13ab0*/  LOP3.LUT R0, R2, 0x1c0, RZ, 0xfc, !PT ;  /* 0x000001c002007812 */ /* 0x000fc600078efcff */
[----:B------:R-:W-:Y:S01]  /*13ac0*/  IMAD R26, R36, 0x2, R23 ;  /* 0x00000002241a7824 */ /* 0x000fe200078e0217 */
[----:B--2---:R-:W-:-:S05]  /*13ad0*/  LOP3.LUT R4, R4, 0x2, RZ, 0xfc, !PT ;  /* 0x0000000204047812 */ /* 0x004fca00078efcff */
[----:B------:R0:W-:Y:S04]  /*13ae0*/  STL [R1+0x50], R4 ;  /* 0x0000500401007387 */ /* 0x0001e80000100800 */
[----:B------:R1:W-:Y:S01]  /*13af0*/  STL [R1+0x28], RZ ;  /* 0x000028ff01007387 */ /* 0x0003e20000100800 */
[C---:B0-----:R-:W-:Y:S02]  /*13b00*/  LOP3.LUT R4, R2.reuse, 0x80, RZ, 0xfc, !PT ;  /* 0x0000008002047812 */ /* 0x041fe400078efcff */
[----:B-1----:R-:W-:-:S07]  /*13b10*/  LOP3.LUT R4, R2, 0x140, RZ, 0xfc, !PT ;  /* 0x0000014002047812 */ /* 0x002fce00078efcff */
.L_x_4704:
[----:B0-----:R-:W0:Y:S02]  /*13b20*/  LDC.64 R2, c[0x0][0xd88] ;  /* 0x00036200ff027b82 */ /* 0x001e240000000a00 */
[----:B0-----:R-:W-:-:S05]  /*13b30*/  IMAD.WIDE R2, R19, 0x4, R2 ;  /* 0x0000000413027825 */ /* 0x001fca00078e0202 */
[----:B--2---:R-:W2:Y:S01]  /*13b40*/  LDG.E R37, desc[UR40][R2.64] ;  /* 0x0000002802257981 */ /* 0x004ea2000c1e1900 */
[----:B------:R-:W-:Y:S05]  /*13b50*/  YIELD ;  /* 0x0000000000007946 */ /* 0x000fea0003800000 */
[----:B------:R-:W-:Y:S01]  /*13b60*/  ULDC.64 UR4, c[0x0][0xb20] ;  /* 0x0002c80000047ab9 */ /* 0x000fe20000000a00 */
[----:B------:R-:W-:Y:S01]  /*13b70*/  IMAD.MOV.U32 R34, RZ, RZ, RZ ;  /* 0x000000ffff227224 */ /* 0x000fe200078e00ff */
[----:B------:R-:W-:Y:S01]  /*13b80*/  ISETP.NE.U32.AND P0, PT, RZ, UR4, PT ;  /* 0x00000004ff007c0c */ /* 0x000fe2000bf05070 */
[----:B---3--:R-:W-:Y:S01]  /*13b90*/  IMAD.MOV.U32 R6, RZ, RZ, RZ ;  /* 0x000000ffff067224 */ /* 0x008fe200078e00ff */
[----:B------:R-:W-:Y:S01]  /*13ba0*/  ULDC.64 UR8, c[0x0][0xb10] ;  /* 0x0002c40000087ab9 */ /* 0x000fe20000000a00 */
[----:B------:R-:W-:Y:S01]  /*13bb0*/  ULDC.64 UR6, c[0x0][0xb08] ;  /* 0x0002c20000067ab9 */ /* 0x000fe20000000a00 */
[----:B------:R-:W-:-:S02]  /*13bc0*/  ISETP.NE.AND.EX P0, PT, RZ, UR5, PT, P0 ;  /* 0x00000005ff007c0c */ /* 0x000fc4000bf05300 */
        /* <DEDUP_REMOVED lines=24> */
[----:B--2---:R0:W-:Y:S02]  /*13d50*/  STL [R1], R6 ;  /* 0x0000000601007387 */ /* 0x0041e40000100800 */
        /* <DEDUP_REMOVED lines=19> */
.L_x_4592:
        /* <DEDUP_REMOVED lines=9> */
.L_x_4593:
        /* <DEDUP_REMOVED lines=9> */
.L_x_4594:
        /* <DEDUP_REMOVED lines=9> */
[----:B------:R-:W-:Y:S01]  /*14040*/  LEA.HI R4, R3, R2, RZ, 0x6 ;  /* 0x0000000203047211 */ /* 0x000fe200078f30ff */
[----:B------:R-:W-:-:S03]  /*14050*/  IMAD.MOV R2, RZ, RZ, -R7 ;  /* 0x000000ffff027224 */ /* 0x000fc600078e0a07 */
        /* <DEDUP_REMOVED lines=21> */
.L_x_4749:
[----:B--2---:R-:W-:Y:S02]  /*141b0*/  ISETP.NE.AND P0, PT, R14, RZ, PT ;  /* 0x000000ff0e00720c */ /* 0x004fe40003f05270 */
[----:B------:R-:W-:-:S11]  /*141c0*/  PLOP3.LUT P6, PT, PT, PT, PT, 0x8, 0x0 ;  /* 0x000000000000781c */ /* 0x000fd60003fce170 */
[----:B------:R-:W-:Y:S05]  /*141d0*/  @P0 BRA `(.L_x_4598) ;  /* 0x00000000000c0947 */ /* 0x000fea0003800000 */
[----:B------:R-:W-:-:S03]  /*141e0*/  UMOV UR4, 0xffffffff ;  /* 0xffffffff00047882 */ /* 0x000fc60000000000 */
[----:B------:R-:W-:Y:S05]  /*141f0*/  BRA.DIV UR4, `(.L_x_4599) ;  /* 0x0000007a042c7947 */ /* 0x000fea000b800000 */
[----:B------:R-:W-:-:S13]  /*14200*/  ELECT P6, URZ, PT ;  /* 0x00000000003f782f */ /* 0x000fda00038c0000 */
.L_x_4598:
        /* <DEDUP_REMOVED lines=9> */
.L_x_4752:
[----:B------:R-:W-:Y:S05]  /*142a0*/  BSYNC B1 ;  /* 0x0000000000017941 */ /* 0x000fea0003800000 */
.L_x_4600:
        /* <DEDUP_REMOVED lines=10> */
.L_x_4753:
[----:B------:R-:W-:Y:S05]  /*14350*/  BSYNC B2 ;  /* 0x0000000000027941 */ /* 0x000fea0003800000 */
.L_x_4604:
        /* <DEDUP_REMOVED lines=9> */
.L_x_4607:
[----:B------:R-:W-:Y:S05]  /*143f0*/  BSYNC B2 ;  /* 0x0000000000027941 */ /* 0x000fea0003800000 */
.L_x_4606:
        /* <DEDUP_REMOVED lines=12> */
.L_x_4608:
        /* <DEDUP_REMOVED lines=13> */
.L_x_4754:
[----:B------:R-:W-:Y:S05]  /*14590*/  BSYNC B2 ;  /* 0x0000000000027941 */ /* 0x000fea0003800000 */
.L_x_4609:
        /* <DEDUP_REMOVED lines=11> */
.L_x_4612:
[----:B------:R-:W-:Y:S05]  /*14650*/  BSYNC B2 ;  /* 0x0000000000027941 */ /* 0x000fea0003800000 */
.L_x_4611:
        /* <DEDUP_REMOVED lines=9> */
.L_x_4613:
        /* <DEDUP_REMOVED lines=15> */
.L_x_4614:
        /* <DEDUP_REMOVED lines=15> */
.L_x_4615:
        /* <DEDUP_REMOVED lines=15> */
.L_x_4616:
        /* <DEDUP_REMOVED lines=15> */
.L_x_4617:
        /* <DEDUP_REMOVED lines=15> */
.L_x_4618:
        /* <DEDUP_REMOVED lines=15> */
.L_x_4619:
        /* <DEDUP_REMOVED lines=15> */
.L_x_4620:
        /* <DEDUP_REMOVED lines=10> */
.L_x_4603:
[----:B------:R-:W-:Y:S05]  /*14e20*/  BSYNC B1 ;  /* 0x0000000000017941 */ /* 0x000fea0003800000 */
.L_x_4602:
        /* <DEDUP_REMOVED lines=9> */
.L_x_4640:
        /* <DEDUP_REMOVED lines=11> */
.L_x_4755:
[----:B------:R-:W-:Y:S05]  /*14f70*/  BSYNC B2 ;  /* 0x0000000000027941 */ /* 0x000fea0003800000 */
.L_x_4623:
        /* <DEDUP_REMOVED lines=9> */
.L_x_4626:
[----:B------:R-:W-:Y:S05]  /*15010*/  BSYNC B2 ;  /* 0x0000000000027941 */ /* 0x000fea0003800000 */
.L_x_4625:
        /* <DEDUP_REMOVED lines=11> */
.L_x_4627:
        /* <DEDUP_REMOVED lines=13> */
.L_x_4756:
[----:B------:R-:W-:Y:S05]  /*151a0*/  BSYNC B2 ;  /* 0x0000000000027941 */ /* 0x000fea0003800000 */
.L_x_4628:
        /* <DEDUP_REMOVED lines=11> */
.L_x_4631:
[----:B------:R-:W-:Y:S05]  /*15260*/  BSYNC B2 ;  /* 0x0000000000027941 */ /* 0x000fea0003800000 */
.L_x_4630:
        /* <DEDUP_REMOVED lines=9> */
.L_x_4632:
        /* <DEDUP_REMOVED lines=15> */
.L_x_4633:
        /* <DEDUP_REMOVED lines=15> */
.L_x_4634:
        /* <DEDUP_REMOVED lines=15> */
.L_x_4635:
        /* <DEDUP_REMOVED lines=15> */
.L_x_4636:
        /* <DEDUP_REMOVED lines=15> */
.L_x_4637:
        /* <DEDUP_REMOVED lines=15> */
.L_x_4638:
        /* <DEDUP_REMOVED lines=15> */
.L_x_4639:
        /* <DEDUP_REMOVED lines=10> */
.L_x_4622:
[----:B------:R-:W-:Y:S05]  /*15a30*/  BSYNC B1 ;  /* 0x0000000000017941 */ /* 0x000fea0003800000 */
.L_x_4621:
        /* <DEDUP_REMOVED lines=8> */
.L_x_4596:
[----:B------:R-:W-:Y:S05]  /*15ac0*/  BSYNC B0 ;  /* 0x0000000000007941 */ /* 0x000fea0003800000 */
.L_x_4595:
        /* <DEDUP_REMOVED lines=23> */
.L_x_4642:
        /* <DEDUP_REMOVED lines=20> */
.L_x_4645:
[----:B------:R-:W-:Y:S05]  /*15d80*/  BSYNC B6 ;  /* 0x0000000000067941 */ /* 0x000fea0003800000 */
.L_x_4644:
        /* <DEDUP_REMOVED lines=20> */
.L_x_4648:
        /* <DEDUP_REMOVED lines=15> */
.L_x_4647:
[----:B------:R-:W-:Y:S05]  /*15fc0*/  BSYNC B6 ;  /* 0x0000000000067941 */ /* 0x000fea0003800000 */
.L_x_4646:
[----:B------:R-:W-:Y:S01]  /*15fd0*/  ULDC.64 UR4, c[0x0][0xaf0] ;  /* 0x0002bc0000047ab9 */ /* 0x000fe20000000a00 */
[----:B------:R-:W2:Y:S01]  /*15fe0*/  S2R R20, SR_TID.X ;  /* 0x0000000000147919 */ /* 0x000ea20000002100 */
[----:B------:R-:W-:Y:S01]  /*15ff0*/  ISETP.NE.U32.AND P0, PT, RZ, UR4, PT ;  /* 0x00000004ff007c0c */ /* 0x000fe2000bf05070 */
[----:B------:R-:W3:Y:S03]  /*16000*/  LDC R10, c[0x0][0x430] ;  /* 0x00010c00ff0a7b82 */ /* 0x000ee60000000800 */
[----:B------:R-:W-:-:S13]  /*16010*/  ISETP.NE.AND.EX P0, PT, RZ, UR5, PT, P0 ;  /* 0x00000005ff007c0c */ /* 0x000fda000bf05300 */
[----:B------:R-:W-:Y:S01]  /*16020*/  @P0 IADD3 R2, P1, R27, UR4, RZ ;  /* 0x000000041b020c10 */ /* 0x000fe2000ff3e0ff */
[----:B------:R-:W4:Y:S01]  /*16030*/  S2R R11, SR_TID.X ;  /* 0x00000000000b7919 */ /* 0x000f220000002100 */
[----:B------:R-:W-:Y:S02]  /*16040*/  ULDC UR4, c[0x0][0x320] ;  /* 0x0000c80000047ab9 */ /* 0x000fe40000000800 */
[----:B-1----:R-:W-:-:S05]  /*16050*/  @P0 IADD3.X R3, R30, UR5, RZ, P1, !PT ;  /* 0x000000051e030c10 */ /* 0x002fca0008ffe4ff */
[----:B------:R1:W5:Y:S01]  /*16060*/  @P0 LDG.E R32, desc[UR40][R2.64] ;  /* 0x0000002802200981 */ /* 0x000362000c1e1900 */
[----:B--2---:R-:W-:-:S04]  /*16070*/  LOP3.LUT R20, R20, 0x7f, RZ, 0xc0, !PT ;  /* 0x0000007f14147812 */ /* 0x004fc800078ec0ff */
[----:B------:R-:W-:Y:S02]  /*16080*/  SHF.R.U32.HI R21, RZ, 0x3, R20 ;  /* 0x00000003ff157819 */ /* 0x000fe40000011614 */
[----:B------:R-:W2:Y:S02]  /*16090*/  S2R R20, SR_TID.X ;  /* 0x0000000000147919 */ /* 0x000ea40000002100 */
[----:B--2---:R-:W-:-:S05]  /*160a0*/  IMAD.SHL.U32 R20, R20, 0x10, RZ ;  /* 0x0000001014147824 */ /* 0x004fca00078e00ff */
[----:B------:R-:W-:Y:S02]  /*160b0*/  LOP3.LUT R20, R21, 0x70, R20, 0xf8, !PT ;  /* 0x0000007015147812 */ /* 0x000fe400078ef814 */
[----:B------:R-:W2:Y:S01]  /*160c0*/  S2R R21, SR_TID.X ;  /* 0x0000000000157919 */ /* 0x000ea20000002100 */
[----:B---3--:R-:W-:Y:S01]  /*160d0*/  ISETP.NE.AND P1, PT, R10, 0x1, PT ;  /* 0x000000010a00780c */ /* 0x008fe20003f25270 */
[----:B------:R-:W-:-:S12]  /*160e0*/  VIADD R31, R31, 0xffffffc0 ;  /* 0xffffffc01f1f7836 */ /* 0x000fd80000000000 */
[----:B-1----:R-:W1:Y:S01]  /*160f0*/  @P1 LDC R3, c[0x0][0x434] ;  /* 0x00010d00ff031b82 */ /* 0x002e620000000800 */
[----:B--2---:R-:W-:-:S07]  /*16100*/  IMAD.SHL.U32 R21, R21, 0x8, RZ ;  /* 0x0000000815157824 */ /* 0x004fce00078e00ff */
[----:B------:R-:W2:Y:S01]  /*16110*/  @P1 LDC R2, c[0x0][0x438] ;  /* 0x00010e00ff021b82 */ /* 0x000ea20000000800 */
[----:B------:R-:W-:-:S04]  /*16120*/  LOP3.LUT R21, R21, 0x38, RZ, 0xc0, !PT ;  /* 0x0000003815157812 */ /* 0x000fc800078ec0ff */
[----:B------:R-:W-:-:S04]  /*16130*/  LOP3.LUT R21, R21, 0x40, RZ, 0xfc, !PT ;  /* 0x0000004015157812 */ /* 0x000fc800078efcff */
[----:B------:R-:W-:Y:S02]  /*16140*/  ISETP.GE.AND P2, PT, R21, UR4, PT ;  /* 0x0000000415007c0c */ /* 0x000fe4000bf46270 */
[----:B------:R-:W3:Y:S01]  /*16150*/  S2R R21, SR_TID.X ;  /* 0x0000000000157919 */ /* 0x000ee20000002100 */
[----:B------:R-:W-:-:S05]  /*16160*/  IMAD.IADD R4, R20, 0x1, R31 ;  /* 0x0000000114047824 */ /* 0x000fca00078e021f */
[C---:B------:R-:W-:Y:S01]  /*16170*/  ISETP.GE.AND P0, PT, R4.reuse, R35, PT ;  /* 0x000000230400720c */ /* 0x040fe20003f06270 */
[----:B------:R-:W-:Y:S02]  /*16180*/  IMAD.IADD R0, R4, 0x1, R34 ;  /* 0x0000000104007824 */ /* 0x000fe400078e0222 */
[----:B----4-:R-:W-:Y:S01]  /*16190*/  IMAD.SHL.U32 R11, R11, 0x8, RZ ;  /* 0x000000080b0b7824 */ /* 0x010fe200078e00ff */
[----:B------:R-:W-:Y:S01]  /*161a0*/  ISETP.GT.U32.OR P0, PT, R20, 0x3f, P0 ;  /* 0x0000003f1400780c */ /* 0x000fe20000704470 */
[----:B-1----:R-:W-:-:S03]  /*161b0*/  @P1 IMAD.HI.U32 R3, R0, R3, RZ ;  /* 0x0000000300031227 */ /* 0x002fc600078e00ff */
[----:B------:R-:W-:Y:S01]  /*161c0*/  LOP3.LUT R11, R11, 0x38, RZ, 0xc0, !PT ;  /* 0x000000380b0b7812 */ /* 0x000fe200078ec0ff */
[----:B0-----:R-:W-:Y:S01]  /*161d0*/  IMAD.MOV.U32 R8, RZ, RZ, R0 ;  /* 0x000000ffff087224 */ /* 0x001fe200078e0000 */
[----:B--2---:R-:W-:Y:S02]  /*161e0*/  @P1 SHF.R.U32.HI R8, RZ, R2, R3 ;  /* 0x00000002ff081219 */ /* 0x004fe40000011603 */
[----:B------:R-:W-:Y:S02]  /*161f0*/  ISETP.GE.AND P1, PT, R11, UR4, PT ;  /* 0x000000040b007c0c */ /* 0x000fe4000bf26270 */
[----:B------:R-:W-:Y:S02]  /*16200*/  LOP3.LUT R22, R22, 0xffffffbf, RZ, 0xc0, !PT ;  /* 0xffffffbf16167812 */ /* 0x000fe400078ec0ff */
[----:B------:R-:W-:Y:S01]  /*16210*/  SEL R9, RZ, 0xffffffff, P2 ;  /* 0xffffffffff097807 */ /* 0x000fe20001000000 */
[----:B------:R-:W0:Y:S01]  /*16220*/  @!P0 LDC.64 R2, c[0x0][0x428] ;  /* 0x00010a00ff028b82 */ /* 0x000e220000000a00 */
[----:B------:R-:W-:Y:S01]  /*16230*/  @P2 LOP3.LUT R22, R22, 0x40, RZ, 0xfc, !PT ;  /* 0x0000004016162812 */ /* 0x000fe200078efcff */
[----:B---3--:R-:W-:Y:S01]  /*16240*/  IMAD.SHL.U32 R21, R21, 0x8, RZ ;  /* 0x0000000815157824 */ /* 0x008fe200078e00ff */
[----:B------:R-:W-:Y:S01]  /*16250*/  SEL R4, RZ, 0x1, P1 ;  /* 0x00000001ff047807 */ /* 0x000fe20000800000 */
[----:B------:R-:W-:-:S03]  /*16260*/  IMAD.SHL.U32 R9, R9, 0x2, RZ ;  /* 0x0000000209097824 */ /* 0x000fc600078e00ff */
[----:B------:R-:W-:Y:S02]  /*16270*/  LOP3.LUT R21, R21, 0x38, RZ, 0xc0, !PT ;  /* 0x0000003815157812 */ /* 0x000fe400078ec0ff */
[----:B------:R-:W-:Y:S02]  /*16280*/  LOP3.LUT R22, R22, 0xffffff7f, RZ, 0xc0, !PT ;  /* 0xffffff7f16167812 */ /* 0x000fe400078ec0ff */
[C---:B------:R-:W-:Y:S02]  /*16290*/  LOP3.LUT R33, R21.reuse, 0x80, RZ, 0xfc, !PT ;  /* 0x0000008015217812 */ /* 0x040fe400078efcff */
[----:B------:R-:W-:Y:S02]  /*162a0*/  LOP3.LUT R21, R21, 0xc0, RZ, 0xfc, !PT ;  /* 0x000000c015157812 */ /* 0x000fe400078efcff */
[----:B------:R-:W-:Y:S02]  /*162b0*/  @P1 LOP3.LUT R22, R22, 0x80, RZ, 0xfc, !PT ;  /* 0x0000008016161812 */ /* 0x000fe400078efcff */
[----:B------:R-:W-:-:S02]  /*162c0*/  LOP3.LUT R9, R9, 0x2, R4, 0xe2, !PT ;  /* 0x0000000209097812 */ /* 0x000fc400078ee204 */
[----:B------:R-:W-:Y:S01]  /*162d0*/  ISETP.GE.AND P2, PT, R33, UR4, PT ;  /* 0x0000000421007c0c */ /* 0x000fe2000bf46270 */
[----:B------:R-:W1:Y:S01]  /*162e0*/  @!P0 LDC.64 R4, c[0x0][0x418] ;  /* 0x00010600ff048b82 */ /* 0x000e620000000a00 */
[----:B------:R-:W-:Y:S02]  /*162f0*/  ISETP.GE.AND P1, PT, R21, UR4, PT ;  /* 0x0000000415007c0c */ /* 0x000fe4000bf26270 */
[----:B------:R-:W-:Y:S02]  /*16300*/  SEL R6, RZ, 0x4, P2 ;  /* 0x00000004ff067807 */ /* 0x000fe40001000000 */
[----:B------:R-:W-:-:S04]  /*16310*/  SEL R7, RZ, 0x8, P1 ;  /* 0x00000008ff077807 */ /* 0x000fc80000800000 */
[----:B------:R-:W-:Y:S01]  /*16320*/  LOP3.LUT R9, R7, R9, R6, 0xfe, !PT ;  /* 0x0000000907097212 */ /* 0x000fe200078efe06 */
[--C-:B------:R-:W-:Y:S01]  /*16330*/  @!P0 IMAD.MOV.U32 R6, RZ, RZ, R8.reuse ;  /* 0x000000ffff068224 */ /* 0x100fe200078e0008 */
[----:B------:R-:W-:Y:S02]  /*16340*/  @!P0 SHF.R.S32.HI R7, RZ, 0x1f, R8 ;  /* 0x0000001fff078819 */ /* 0x000fe40000011408 */
[----:B------:R-:W-:-:S04]  /*16350*/  LOP3.LUT R22, R22, 0xffffffdf, RZ, 0xc0, !PT ;  /* 0xffffffdf16167812 */ /* 0x000fc800078ec0ff */
[----:B------:R-:W-:-:S04]  /*16360*/  @P2 LOP3.LUT R22, R22, 0x20, RZ, 0xfc, !PT ;  /* 0x0000002016162812 */ /* 0x000fc800078efcff */
[----:B------:R-:W-:-:S04]  /*16370*/  LOP3.LUT R22, R22, 0xffffffef, RZ, 0xc0, !PT ;  /* 0xffffffef16167812 */ /* 0x000fc800078ec0ff */
[----:B------:R-:W-:Y:S02]  /*16380*/  @P1 LOP3.LUT R22, R22, 0x10, RZ, 0xfc, !PT ;  /* 0x0000001016161812 */ /* 0x000fe400078efcff */
[----:B-----5:R-:W-:Y:S01]  /*16390*/  SHF.R.S32.HI R35, RZ, 0x1f, R32 ;  /* 0x0000001fff237819 */ /* 0x020fe20000011420 */
[----:B0-----:R-:W-:-:S04]  /*163a0*/  @!P0 IMAD.WIDE.U32 R6, R32, R2, R6 ;  /* 0x0000000220068225 */ /* 0x001fc800078e0006 */
[----:B------:R-:W-:-:S04]  /*163b0*/  @!P0 IMAD R2, R35, R2, RZ ;  /* 0x0000000223028224 */ /* 0x000fc800078e02ff */
[----:B------:R-:W-:Y:S01]  /*163c0*/  @!P0 IMAD R3, R32, R3, R2 ;  /* 0x0000000320038224 */ /* 0x000fe200078e0202 */
[----:B-1----:R-:W-:-:S03]  /*163d0*/  @!P0 LEA R4, P1, R6, R4, 0x2 ;  /* 0x0000000406048211 */ /* 0x002fc600078210ff */
[----:B------:R-:W-:Y:S02]  /*163e0*/  @!P0 IMAD.IADD R3, R7, 0x1, R3 ;  /* 0x0000000107038824 */ /* 0x000fe400078e0203 */
[----:B------:R-:W-:-:S03]  /*163f0*/  IMAD.MOV.U32 R2, RZ, RZ, RZ ;  /* 0x000000ffff027224 */ /* 0x000fc600078e00ff */
[----:B------:R-:W-:-:S05]  /*16400*/  @!P0 LEA.HI.X R5, R6, R5, R3, 0x2, P1 ;  /* 0x0000000506058211 */ /* 0x000fca00008f1403 */
[----:B------:R0:W2:Y:S01]  /*16410*/  @!P0 LDG.E R2, desc[UR40][R4.64] ;  /* 0x0000002804028981 */ /* 0x0000a2000c1e1900 */
[----:B------:R-:W1:Y:S01]  /*16420*/  S2R R33, SR_TID.X ;  /* 0x0000000000217919 */ /* 0x000e620000002100 */
[----:B------:R-:W3:Y:S01]  /*16430*/  S2R R21, SR_TID.X ;  /* 0x0000000000157919 */ /* 0x000ee20000002100 */
[----:B-1----:R-:W-:Y:S02]  /*16440*/  IMAD.SHL.U32 R33, R33, 0x8, RZ ;  /* 0x0000000821217824 */ /* 0x002fe400078e00ff */
[----:B---3--:R-:W-:-:S03]  /*16450*/  IMAD.SHL.U32 R21, R21, 0x8, RZ ;  /* 0x0000000815157824 */ /* 0x008fc600078e00ff */
[----:B------:R-:W-:-:S04]  /*16460*/  LOP3.LUT R33, R33, 0x38, RZ, 0xc0, !PT ;  /* 0x0000003821217812 */ /* 0x000fc800078ec0ff */
[----:B------:R-:W-:Y:S02]  /*16470*/  LOP3.LUT R12, R33, 0x180, RZ, 0xfc, !PT ;  /* 0x00000180210c7812 */ /* 0x000fe400078efcff */
[----:B------:R-:W-:Y:S02]  /*16480*/  LOP3.LUT R21, R21, 0x38, RZ, 0xc0, !PT ;  /* 0x0000003815157812 */ /* 0x000fe400078ec0ff */
[----:B------:R-:W-:Y:S02]  /*16490*/  ISETP.GE.AND P0, PT, R12, UR4, PT ;  /* 0x000000040c007c0c */ /* 0x000fe4000bf06270 */
[C---:B------:R-:W-:Y:S02]  /*164a0*/  LOP3.LUT R13, R21.reuse, 0x100, RZ, 0xfc, !PT ;  /* 0x00000100150d7812 */ /* 0x040fe400078efcff */
[----:B------:R-:W-:Y:S02]  /*164b0*/  LOP3.LUT R12, R21, 0x140, RZ, 0xfc, !PT ;  /* 0x00000140150c7812 */ /* 0x000fe400078efcff */
[----:B------:R-:W-:-:S02]  /*164c0*/  ISETP.GE.AND P3, PT, R13, UR4, PT ;  /* 0x000000040d007c0c */ /* 0x000fc4000bf66270 */
[----:B------:R-:W-:Y:S02]  /*164d0*/  ISETP.GE.AND P2, PT, R12, UR4, PT ;  /* 0x000000040c007c0c */ /* 0x000fe4000bf46270 */
[----:B------:R-:W-:Y:S02]  /*164e0*/  SEL R3, RZ, 0x10, P3 ;  /* 0x00000010ff037807 */ /* 0x000fe40001800000 */
[----:B0-----:R-:W-:-:S04]  /*164f0*/  SEL R4, RZ, 0x20, P2 ;  /* 0x00000020ff047807 */ /* 0x001fc80001000000 */
[----:B------:R-:W-:Y:S02]  /*16500*/  LOP3.LUT R3, R4, R9, R3, 0xfe, !PT ;  /* 0x0000000904037212 */ /* 0x000fe400078efe03 */
[----:B------:R-:W-:Y:S02]  /*16510*/  LOP3.LUT R14, R21, 0x1c0, RZ, 0xfc, !PT ;  /* 0x000001c0150e7812 */ /* 0x000fe400078efcff */
[----:B------:R-:W-:-:S04]  /*16520*/  LOP3.LUT R22, R22, 0xfffffff7, RZ, 0xc0, !PT ;  /* 0xfffffff716167812 */ /* 0x000fc800078ec0ff */
[----:B------:R-:W-:-:S04]  /*16530*/  @P3 LOP3.LUT R22, R22, 0x8, RZ, 0xfc, !PT ;  /* 0x0000000816163812 */ /* 0x000fc800078efcff */
[----:B------:R-:W-:Y:S01]  /*16540*/  LOP3.LUT R22, R22, 0xfffffffb, RZ, 0xc0, !PT ;  /* 0xfffffffb16167812 */ /* 0x000fe200078ec0ff */
[----:B------:R-:W-:-:S03]  /*16550*/  UMOV UR5, 0xffffffff ;  /* 0xffffffff00057882 */ /* 0x000fc60000000000 */
[----:B------:R-:W-:-:S04]  /*16560*/  @P2 LOP3.LUT R22, R22, 0x4, RZ, 0xfc, !PT ;  /* 0x0000000416162812 */ /* 0x000fc800078efcff */
[----:B------:R-:W-:Y:S01]  /*16570*/  LOP3.LUT R22, R22, 0xfffffffd, RZ, 0xc0, !PT ;  /* 0xfffffffd16167812 */ /* 0x000fe200078ec0ff */
[----:B--2---:R0:W-:Y:S02]  /*16580*/  STL [R1+0x4], R2 ;  /* 0x0000040201007387 */ /* 0x0041e40000100800 */
[----:B0-----:R-:W-:-:S04]  /*16590*/  SEL R2, RZ, 0x40, P0 ;  /* 0x00000040ff027807 */ /* 0x001fc80000000000 */
[----:B------:R-:W-:Y:S01]  /*165a0*/  LOP3.LUT R5, R3, R2, RZ, 0xfc, !PT ;  /* 0x0000000203057212 */ /* 0x000fe200078efcff */
[----:B------:R-:W-:-:S04]  /*165b0*/  IMAD.MOV R2, RZ, RZ, -R8 ;  /* 0x000000ffff027224 */ /* 0x000fc800078e0a08 */
[----:B------:R-:W-:Y:S01]  /*165c0*/  IMAD R0, R10, R2, R0 ;  /* 0x000000020a007224 */ /* 0x000fe200078e0200 */
[----:B------:R0:W-:Y:S01]  /*165d0*/  STL [R1+0x48], R5 ;  /* 0x0000480501007387 */ /* 0x0001e20000100800 */
[----:B------:R-:W-:Y:S01]  /*165e0*/  ISETP.GE.AND P0, PT, R14, UR4, PT ;  /* 0x000000040e007c0c */ /* 0x000fe2000bf06270 */
[----:B------:R-:W-:Y:S02]  /*165f0*/  ULDC UR4, c[0x0][0x2f4] ;  /* 0x0000bd0000047ab9 */ /* 0x000fe40000000800 */
[----:B------:R0:W-:Y:S01]  /*16600*/  STL [R1+0xc], R0 ;  /* 0x00000c0001007387 */ /* 0x0001e20000100800 */
[----:B------:R-:W-:Y:S02]  /*16610*/  SEL R33, RZ, 0x80, P0 ;  /* 0x00000080ff217807 */ /* 0x000fe40000000000 */
[----:B------:R-:W-:-:S13]  /*16620*/  ISETP.GE.AND P0, PT, R11, UR4, PT ;  /* 0x000000040b007c0c */ /* 0x000fda000bf06270 */
[----:B------:R-:W-:Y:S01]  /*16630*/  @P0 LOP3.LUT R22, R22, 0x2, RZ, 0xfc, !PT ;  /* 0x0000000216160812 */ /* 0x000fe200078efcff */
[----:B0-----:R-:W-:Y:S06]  /*16640*/  BRA.DIV UR5, `(.L_x_4649) ;  /* 0x00000056059c7947 */ /* 0x001fec000b800000 */
.L_x_4759:
[----:B------:R-:W2:Y:S01]  /*16650*/  LDL R0, [R1+0x50] ;  /* 0x0000500001007983 */ /* 0x000ea20000100800 */
[----:B------:R-:W-:Y:S02]  /*16660*/  ISETP.GT.U32.AND P1, PT, R20, 0x3f, PT ;  /* 0x0000003f1400780c */ /* 0x000fe40003f24070 */
[----:B------:R-:W-:Y:S02]  /*16670*/  LOP3.LUT R22, R22, 0xfffffeff, RZ, 0xc0, !PT ;  /* 0xfffffeff16167812 */ /* 0x000fe400078ec0ff */
[----:B------:R-:W-:Y:S02]  /*16680*/  LOP3.LUT R33, R5, R33, RZ, 0xfc, !PT ;  /* 0x0000002105217212 */ /* 0x000fe400078efcff */
[----:B------:R-:W-:Y:S02]  /*16690*/  LOP3.LUT R22, R22, 0xfffffffe, RZ, 0xc0, !PT ;  /* 0xfffffffe16167812 */ /* 0x000fe400078ec0ff */
[----:B------:R-:W-:-:S05]  /*166a0*/  SHF.R.S32.HI R30, RZ, 0x1f, R18 ;  /* 0x0000001fff1e7819 */ /* 0x000fca0000011412 */
[----:B------:R-:W-:Y:S02]  /*166b0*/  @P1 LOP3.LUT R22, R22, 0x1, RZ, 0xfc, !PT ;  /* 0x0000000116161812 */ /* 0x000fe400078efcff */
[----:B--2---:R-:W-:-:S13]  /*166c0*/  ISETP.NE.AND P0, PT, R0, 0x3, PT ;  /* 0x000000030000780c */ /* 0x004fda0003f05270 */
[----:B------:R-:W-:Y:S01]  /*166d0*/  @P0 LOP3.LUT R22, R22, 0x100, RZ, 0xfc, !PT ;  /* 0x0000010016160812 */ /* 0x000fe200078efcff */
[----:B------:R-:W-:Y:S06]  /*166e0*/  @!P0 BRA `(.L_x_4650) ;  /* 0x0000000000048947 */ /* 0x000fec0003800000 */
[----:B------:R-:W-:Y:S01]  /*166f0*/  BPT.TRAP 0x1 ;  /* 0x000000040000795c */ /* 0x000fe20000300000 */
.L_x_4650:
[----:B------:R-:W-:Y:S01]  /*16700*/  IMAD R27, R25, 0x8, R23 ;  /* 0x00000008191b7824 */ /* 0x000fe200078e0217 */
[----:B------:R-:W-:Y:S01]  /*16710*/  SHF.L.U32 R0, R28, 0x1f, RZ ;  /* 0x0000001f1c007819 */ /* 0x000fe200000006ff */
[----:B------:R-:W-:Y:S03]  /*16720*/  BSSY B0, `(.L_x_4651) ;  /* 0x0000003000007945 */ /* 0x000fe60003800000 */
[----:B------:R-:W0:Y:S02]  /*16730*/  SYNCS.PHASECHK.TRANS64.TRYWAIT P0, [R27+URZ+0x38840], R0 ;  /* 0x038840001b0075a7 */ /* 0x000e24000800017f */
[----:B0-----:R-:W-:Y:S05]  /*16740*/  @!P0 BRA `(.L_x_4652) ;  /* 0x0000005400908947 */ /* 0x001fea0003800000 */
.L_x_4760:
[----:B------:R-:W-:Y:S05]  /*16750*/  BSYNC B0 ;  /* 0x0000000000007941 */ /* 0x000fea0003800000 */
.L_x_4651:
[----:B------:R-:W0:Y:S01]  /*16760*/  LDL R2, [R1+0xc] ;  /* 0x00000c0001027983 */ /* 0x000e220000100800 */
[----:B------:R-:W-:-:S03]  /*16770*/  ULDC.64 UR4, c[0x0][0x300] ;  /* 0x0000c00000047ab9 */ /* 0x000fc60000000a00 */
[----:B------:R-:W2:Y:S04]  /*16780*/  LDL R4, [R1+0x4] ;  /* 0x0000040001047983 */ /* 0x000ea80000100800 */
[----:B------:R-:W3:Y:S01]  /*16790*/  LDL R6, [R1+0x10] ;  /* 0x0000100001067983 */ /* 0x000ee20000100800 */
[----:B------:R-:W-:Y:S01]  /*167a0*/  LOP3.LUT P2, RZ, R22, 0x2, RZ, 0xc0, !PT ;  /* 0x0000000216ff7812 */ /* 0x000fe2000784c0ff */
[----:B------:R-:W1:Y:S02]  /*167b0*/  S2R R7, SR_TID.X ;  /* 0x0000000000077919 */ /* 0x000e640000002100 */
[----:B-1----:R-:W-:-:S05]  /*167c0*/  IMAD.SHL.U32 R7, R7, 0x8, RZ ;  /* 0x0000000807077824 */ /* 0x002fca00078e00ff */
[----:B------:R-:W-:Y:S02]  /*167d0*/  LOP3.LUT R7, R7, 0x38, RZ, 0xc0, !PT ;  /* 0x0000003807077812 */ /* 0x000fe400078ec0ff */
[----:B0-----:R-:W-:Y:S02]  /*167e0*/  SHF.R.S32.HI R0, RZ, 0x1f, R2 ;  /* 0x0000001fff007819 */ /* 0x001fe40000011402 */
[----:B--2---:R-:W-:-:S03]  /*167f0*/  SHF.R.S32.HI R5, RZ, 0x1f, R4 ;  /* 0x0000001fff057819 */ /* 0x004fc60000011404 */
        /* <DEDUP_REMOVED lines=10> */
[----:B------:R-:W-:Y:S01]  /*168a0*/  ULDC.64 UR4, c[0x0][0x308] ;  /* 0x0000c20000047ab9 */ /* 0x000fe20000000a00 */
[----:B------:R-:W0:Y:S02]  /*168b0*/  S2R R4, SR_TID.X ;  /* 0x0000000000047919 */ /* 0x000e240000002100 */
[----:B------:R-:W-:Y:S02]  /*168c0*/  IMAD.IADD R3, R3, 0x1, R0 ;  /* 0x0000000103037824 */ /* 0x000fe400078e0200 */
[----:B------:R-:W-:Y:S02]  /*168d0*/  IMAD R0, R30, UR4, RZ ;  /* 0x000000041e007c24 */ /* 0x000fe4000f8e02ff */
[----:B------:R-:W-:-:S04]  /*168e0*/  IMAD.WIDE.U32 R2, R18, UR4, R2 ;  /* 0x0000000412027c25 */ /* 0x000fc8000f8e0002 */
[----:B------:R-:W-:Y:S01]  /*168f0*/  IMAD R0, R18, UR5, R0 ;  /* 0x0000000512007c24 */ /* 0x000fe2000f8e0200 */
[----:B------:R-:W-:Y:S01]  /*16900*/  ULDC.64 UR4, c[0x0][0x2e8] ;  /* 0x0000ba0000047ab9 */ /* 0x000fe20000000a00 */
[----:B0-----:R-:W-:-:S04]  /*16910*/  LOP3.LUT R4, R4, 0x7f, RZ, 0xc0, !PT ;  /* 0x0000007f04047812 */ /* 0x001fc800078ec0ff */
[----:B-1----:R-:W-:Y:S01]  /*16920*/  SHF.R.U32.HI R5, RZ, 0x3, R4 ;  /* 0x00000003ff057819 */ /* 0x002fe20000011604 */
[----:B------:R-:W-:Y:S01]  /*16930*/  IMAD.IADD R4, R3, 0x1, R0 ;  /* 0x0000000103047824 */ /* 0x000fe200078e0200 */
[C---:B------:R-:W-:Y:S01]  /*16940*/  LEA R0, P0, R2.reuse, UR4, 0x1 ;  /* 0x0000000402007c11 */ /* 0x040fe2000f8008ff */
[----:B------:R-:W-:Y:S01]  /*16950*/  UMOV UR4, 0xffffffff ;  /* 0xffffffff00047882 */ /* 0x000fe20000000000 */
[----:B---3--:R-:W-:Y:S01]  /*16960*/  IADD3 R31, -R5, R6, -R31 ;  /* 0x00000006051f7210 */ /* 0x008fe20007ffe91f */
[----:B------:R-:W-:Y:S01]  /*16970*/  IMAD R5, R25, 0x1000, R36 ;  /* 0x0000100019057824 */ /* 0x000fe200078e0224 */
[----:B------:R-:W-:Y:S02]  /*16980*/  LEA.HI.X R4, R2, UR5, R4, 0x1, P0 ;  /* 0x0000000502047c11 */ /* 0x000fe400080f0c04 */
[----:B------:R-:W-:Y:S01]  /*16990*/  ISETP.GE.AND P0, PT, R31, 0x1, PT ;  /* 0x000000011f00780c */ /* 0x000fe20003f06270 */
[----:B------:R-:W-:-:S12]  /*169a0*/  BRA.DIV UR4, `(.L_x_4653) ;  /* 0x00000056040c7947 */ /* 0x000fd8000b800000 */
        /* <DEDUP_REMOVED lines=32> */
.L_x_4770:
        /* <DEDUP_REMOVED lines=10> */
.L_x_4654:
        /* <DEDUP_REMOVED lines=11> */
.L_x_4655:
[----:B------:R1:W5:Y:S01]  /*16d00*/  LDL.LU R0, [R1+0x20] ;  /* 0x0000200001007983 */ /* 0x0003620000300800 */
[----:B------:R1:W-:Y:S03]  /*16d10*/  SYNCS.ARRIVE.TRANS64.A1T0 RZ, [R27+URZ+0x38830], RZ ;  /* 0x038830ff1bff79a7 */ /* 0x0003e6000810003f */
[----:B0-----:R1:W5:Y:S02]  /*16d20*/  LDL R2, [R1] ;  /* 0x0000000001027983 */ /* 0x0013640000100800 */
[----:B------:R-:W-:Y:S05]  /*16d30*/  WARPSYNC.ALL ;  /* 0x0000000000007948 */ /* 0x000fea0003800000 */
[----:B------:R-:W-:Y:S01]  /*16d40*/  ULDC.64 UR4, c[0x0][0xaf8] ;  /* 0x0002be0000047ab9 */ /* 0x000fe20000000a00 */
[----:B------:R-:W-:Y:S01]  /*16d50*/  BSSY B6, `(.L_x_4656) ;  /* 0x000001d000067945 */ /* 0x000fe20003800000 */
[----:B------:R-:W-:Y:S01]  /*16d60*/  BAR.SYNC.DEFER_BLOCKING 0x8, 0x100 ;  /* 0x0204000000007b1d */ /* 0x000fe20000010000 */
[----:B------:R-:W-:-:S04]  /*16d70*/  ISETP.NE.U32.AND P0, PT, RZ, UR4, PT ;  /* 0x00000004ff007c0c */ /* 0x000fc8000bf05070 */
[----:B------:R-:W-:-:S04]  /*16d80*/  ISETP.NE.AND.EX P0, PT, RZ, UR5, PT, P0 ;  /* 0x00000005ff007c0c */ /* 0x000fc8000bf05300 */
[----:B------:R-:W-:-:S05]  /*16d90*/  SEL R4, R37, RZ, !P0 ;  /* 0x000000ff25047207 */ /* 0x000fca0004000000 */
[----:B------:R0:W-:Y:S01]  /*16da0*/  STL [R1+0x14], R4 ;  /* 0x0000140401007387 */ /* 0x0001e20000100800 */
[----:B-----5:R-:W-:Y:S01]  /*16db0*/  SEL R3, R0, RZ, !P0 ;  /* 0x000000ff00037207 */ /* 0x020fe20004000000 */
[----:B------:R-:W-:-:S04]  /*16dc0*/  VIADD R0, R23, 0x20400 ;  /* 0x0002040017007836 */ /* 0x000fc80000000000 */
[----:B------:R0:W-:Y:S01]  /*16dd0*/  STL [R1+0x30], R3 ;  /* 0x0000300301007387 */ /* 0x0001e20000100800 */
[----:B------:R-:W-:Y:S02]  /*16de0*/  LOP3.LUT P0, RZ, R0, 0x3ff, RZ, 0xc0, !PT ;  /* 0x000003ff00ff7812 */ /* 0x000fe4000780c0ff */
[----:B------:R-:W-:-:S05]  /*16df0*/  SHF.R.S32.HI R0, RZ, 0x1f, R2 ;  /* 0x0000001fff007819 */ /* 0x000fca0000011402 */
[----:B------:R0:W-:Y:S06]  /*16e00*/  STL [R1+0x2c], R0 ;  /* 0x00002c0001007387 */ /* 0x0001ec0000100800 */
        /* <DEDUP_REMOVED lines=17> */
.L_x_4657:
[----:B------:R-:W-:Y:S05]  /*16f20*/  BSYNC B6 ;  /* 0x0000000000067941 */ /* 0x000fea0003800000 */
.L_x_4656:
[----:B------:R-:W2:Y:S01]  /*16f30*/  LDL R20, [R1+0x30] ;  /* 0x0000300001147983 */ /* 0x000ea20000100800 */
[----:B------:R-:W3:Y:S01]  /*16f40*/  LDC R6, c[0x0][0x448] ;  /* 0x00011200ff067b82 */ /* 0x000ee20000000800 */
[----:B------:R-:W-:Y:S02]  /*16f50*/  ULDC.64 UR4, c[0x0][0x298] ;  /* 0x0000a60000047ab9 */ /* 0x000fe40000000a00 */
[----:B0-----:R-:W4:Y:S04]  /*16f60*/  LDL R4, [R1+0x2c] ;  /* 0x00002c0001047983 */ /* 0x001f280000100800 */
[----:B------:R-:W4:Y:S04]  /*16f70*/  LDL R5, [R1] ;  /* 0x0000000001057983 */ /* 0x000f280000100800 */
[----:B------:R0:W5:Y:S01]  /*16f80*/  LDL R9, [R1+0x1c] ;  /* 0x00001c0001097983 */ /* 0x0001620000100800 */
[----:B------:R-:W1:Y:S01]  /*16f90*/  S2R R2, SR_TID.X ;  /* 0x0000000000027919 */ /* 0x000e620000002100 */
[----:B------:R-:W0:Y:S01]  /*16fa0*/  S2R R0, SR_TID.X ;  /* 0x0000000000007919 */ /* 0x000e220000002100 */
[----:B---3--:R-:W-:-:S13]  /*16fb0*/  ISETP.NE.AND P0, PT, R6, 0x1, PT ;  /* 0x000000010600780c */ /* 0x008fda0003f05270 */
[----:B------:R-:W3:Y:S01]  /*16fc0*/  @P0 LDC R3, c[0x0][0x450] ;  /* 0x00011400ff030b82 */ /* 0x000ee20000000800 */
[----:B-1----:R-:W-:-:S04]  /*16fd0*/  LOP3.LUT R2, R2, 0x7f, RZ, 0xc0, !PT ;  /* 0x0000007f02027812 */ /* 0x002fc800078ec0ff */
[----:B------:R-:W-:Y:S01]  /*16fe0*/  SHF.R.U32.HI R2, RZ, 0x3, R2 ;  /* 0x00000003ff027819 */ /* 0x000fe20000011602 */
[----:B0-----:R-:W-:Y:S02]  /*16ff0*/  IMAD.SHL.U32 R0, R0, 0x10, RZ ;  /* 0x0000001000007824 */ /* 0x001fe400078e00ff */
[----:B--2---:R-:W-:Y:S02]  /*17000*/  IMAD.MOV.U32 R21, RZ, RZ, R20 ;  /* 0x000000ffff157224 */ /* 0x004fe400078e0014 */
[----:B------:R-:W2:Y:S01]  /*17010*/  LDL R20, [R1+0x14] ;  /* 0x0000140001147983 */ /* 0x000ea20000100800 */
[----:B------:R-:W-:Y:S02]  /*17020*/  LOP3.LUT R0, R2, 0x70, R0, 0xf8, !PT ;  /* 0x0000007002007812 */ /* 0x000fe400078ef800 */
[----:B------:R-:W0:Y:S03]  /*17030*/  @P0 LDC R2, c[0x0][0x44c] ;  /* 0x00011300ff020b82 */ /* 0x000e260000000800 */
[----:B------:R-:W-:-:S02]  /*17040*/  IMAD R37, R17, 0x40, R0 ;  /* 0x0000004011257824 */ /* 0x000fc400078e0200 */
[----:B----4-:R-:W-:Y:S02]  /*17050*/  IMAD R4, R4, UR4, RZ ;  /* 0x0000000404047c24 */ /* 0x010fe4000f8e02ff */
[----:B------:R-:W-:Y:S02]  /*17060*/  IMAD.MOV.U32 R0, RZ, RZ, R37 ;  /* 0x000000ffff007224 */ /* 0x000fe400078e0025 */
[----:B------:R-:W-:Y:S02]  /*17070*/  IMAD R4, R5, UR5, R4 ;  /* 0x0000000505047c24 */ /* 0x000fe4000f8e0204 */
[----:B0-----:R-:W-:-:S05]  /*17080*/  @P0 IMAD.HI.U32 R2, R37, R2, RZ ;  /* 0x0000000225020227 */ /* 0x001fca00078e00ff */
[----:B---3--:R-:W-:Y:S01]  /*17090*/  @P0 SHF.R.U32.HI R0, RZ, R3, R2 ;  /* 0x00000003ff000219 */ /* 0x008fe20000011602 */
        /* <DEDUP_REMOVED lines=8> */
[----:B------:R-:W-:Y:S01]  /*17120*/  IMAD R4, R21, UR4, RZ ;  /* 0x0000000415047c24 */ /* 0x000fe2000f8e02ff */
[----:B------:R-:W0:Y:S02]  /*17130*/  S2R R7, SR_TID.X ;  /* 0x0000000000077919 */ /* 0x000e240000002100 */
[----:B0-----:R-:W-:-:S05]  /*17140*/  IMAD.SHL.U32 R7, R7, 0x8, RZ ;  /* 0x0000000807077824 */ /* 0x001fca00078e00ff */
[----:B------:R-:W-:Y:S01]  /*17150*/  LOP3.LUT R7, R7, 0x38, RZ, 0xc0, !PT ;  /* 0x0000003807077812 */ /* 0x000fe200078ec0ff */
[C---:B--2---:R-:W-:Y:S02]  /*17160*/  IMAD R4, R20.reuse, UR5, R4 ;  /* 0x0000000514047c24 */ /* 0x044fe4000f8e0204 */
[----:B------:R-:W-:Y:S01]  /*17170*/  IMAD.WIDE.U32 R2, R20, UR4, R2 ;  /* 0x0000000414027c25 */ /* 0x000fe2000f8e0002 */
[----:B------:R-:W-:-:S03]  /*17180*/  ULDC.64 UR4, c[0x0][0x2d0] ;  /* 0x0000b40000047ab9 */ /* 0x000fc60000000a00 */
[----:B------:R-:W-:Y:S01]  /*17190*/  IMAD.IADD R3, R3, 0x1, R4 ;  /* 0x0000000103037824 */ /* 0x000fe200078e0204 */
[----:B------:R-:W-:Y:S01]  /*171a0*/  SHF.R.S32.HI R4, RZ, 0x1f, R0 ;  /* 0x0000001fff047819 */ /* 0x000fe20000011400 */
[----:B------:R-:W0:Y:S04]  /*171b0*/  S2R R20, SR_TID.X ;  /* 0x0000000000147919 */ /* 0x000e280000002100 */
        /* <DEDUP_REMOVED lines=15> */
[----:B0-----:R-:W-:-:S03]  /*172b0*/  LOP3.LUT R20, R20, 0x7f, RZ, 0xc0, !PT ;  /* 0x0000007f14147812 */ /* 0x001fc600078ec0ff */
[----:B------:R-:W-:Y:S01]  /*172c0*/  LEA.HI.X R3, R2, UR5, R3, 0x1, P0 ;  /* 0x0000000502037c11 */ /* 0x000fe200080f0c03 */
[----:B------:R-:W-:Y:S01]  /*172d0*/  UMOV UR5, 0xffffffff ;  /* 0xffffffff00057882 */ /* 0x000fe20000000000 */
[----:B------:R-:W-:Y:S02]  /*172e0*/  ISETP.GE.AND P1, PT, R7, UR4, PT ;  /* 0x0000000407007c0c */ /* 0x000fe4000bf26270 */
[----:B------:R-:W-:Y:S01]  /*172f0*/  SHF.R.U32.HI R8, RZ, 0x3, R20 ;  /* 0x00000003ff087819 */ /* 0x000fe20000011614 */
[----:B------:R-:W-:Y:S10]  /*17300*/  BRA.DIV UR5, `(.L_x_4658) ;  /* 0x0000005205047947 */ /* 0x000ff4000b800000 */
[----:B------:R-:W0:Y:S01]  /*17310*/  SHFL.IDX PT, R4, R0, RZ, 0x181f ;  /* 0x00181fff00047589 */ /* 0x000e2200000e0000 */
[----:B-----5:R-:W-:Y:S02]  /*17320*/  IMAD R2, R9, R6, RZ ;  /* 0x0000000609027224 */ /* 0x020fe400078e02ff */
[----:B------:R-:W-:Y:S01]  /*17330*/  IMAD R17, R17, 0x40, R8 ;  /* 0x0000004011117824 */ /* 0x000fe200078e0208 */
[----:B------:R-:W1:Y:S03]  /*17340*/  SHFL.IDX PT, R5, R3, RZ, 0x181f ;  /* 0x00181fff03057589 */ /* 0x000e6600000e0000 */
[C---:B------:R-:W-:Y:S01]  /*17350*/  VIADD R6, R17.reuse, 0x10 ;  /* 0x0000001011067836 */ /* 0x040fe20000000000 */
[C---:B------:R-:W-:Y:S01]  /*17360*/  ISETP.GE.AND P0, PT, R17.reuse, R2, PT ;  /* 0x000000021100720c */ /* 0x040fe20003f06270 */
[----:B------:R-:W-:-:S03]  /*17370*/  VIADD R8, R17, 0x20 ;  /* 0x0000002011087836 */ /* 0x000fc60000000000 */
[----:B------:R-:W-:Y:S04]  /*17380*/  STL [R1+0x20], R6 ;  /* 0x0000200601007387 */ /* 0x000fe80000100800 */
[----:B------:R-:W-:Y:S05]  /*17390*/  STL [R1+0x24], R8 ;  /* 0x0000240801007387 */ /* 0x000fea0000100800 */
[----:B0-----:R-:W-:-:S05]  /*173a0*/  @!P0 LEA R4, P2, R7, R4, 0x1 ;  /* 0x0000000407048211 */ /* 0x001fca00078408ff */
[----:B-1----:R-:W-:-:S05]  /*173b0*/  @!P0 IMAD.X R5, RZ, RZ, R5, P2 ;  /* 0x000000ffff058224 */ /* 0x002fca00010e0605 */
[----:B------:R-:W-:Y:S01]  /*173c0*/  @!PT LDS RZ, [RZ] ;  /* 0x00000000fffff984 */ /* 0x000fe20000000800 */
[----:B------:R0:W-:Y:S01]  /*173d0*/  @!P0 LDGSTS.E.BYPASS.LTC128B.128 [R26+0x20400], desc[UR40][R4.64], !P1 ;  /* 0x20400000041a8fae */ /* 0x0001e2000c901d68 */
[----:B------:R-:W-:-:S03]  /*173e0*/  ISETP.GE.AND P0, PT, R6, R2, PT ;  /* 0x000000020600720c */ /* 0x000fc60003f06270 */
[----:B------:R-:W-:Y:S04]  /*173f0*/  SHFL.IDX PT, R6, R3, 0x2, 0x181f ;  /* 0x00581f0003067f89 */ /* 0x000fe800000e0000 */
[----:B0-----:R-:W0:Y:S04]  /*17400*/  SHFL.IDX PT, R5, R0, 0x1, 0x181f ;  /* 0x00381f0000057f89 */ /* 0x001e2800000e0000 */
[----:B------:R-:W1:Y:S04]  /*17410*/  SHFL.IDX PT, R4, R3, 0x1, 0x181f ;  /* 0x00381f0003047f89 */ /* 0x000e6800000e0000 */
[----:B------:R-:W-:Y:S01]  /*17420*/  SHFL.IDX PT, R3, R3, 0x3, 0x181f ;  /* 0x00781f0003037f89 */ /* 0x000fe200000e0000 */
[----:B0-----:R-:W-:-:S05]  /*17430*/  @!P0 LEA R5, P2, R7, R5, 0x1 ;  /* 0x0000000507058211 */ /* 0x001fca00078408ff */
[----:B-1----:R-:W-:-:S05]  /*17440*/  @!P0 IMAD.X R4, RZ, RZ, R4, P2 ;  /* 0x000000ffff048224 */ /* 0x002fca00010e0604 */
[----:B------:R-:W-:-:S04]  /*17450*/  @!P0 LOP3.LUT R5, R5, R4, RZ, 0x3c, !PT ;  /* 0x0000000405058212 */ /* 0x000fc800078e3cff */
[----:B------:R-:W-:-:S04]  /*17460*/  @!P0 LOP3.LUT R4, R5, R4, RZ, 0x3c, !PT ;  /* 0x0000000405048212 */ /* 0x000fc800078e3cff */
[----:B------:R-:W-:-:S05]  /*17470*/  @!P0 LOP3.LUT R5, R5, R4, RZ, 0x3c, !PT ;  /* 0x0000000405058212 */ /* 0x000fca00078e3cff */
[----:B------:R0:W-:Y:S01]  /*17480*/  @!P0 LDGSTS.E.BYPASS.LTC128B.128 [R26+0x20c00], desc[UR40][R4.64], !P1 ;  /* 0x20c00000041a8fae */ /* 0x0001e2000c901d68 */
[----:B------:R-:W-:-:S03]  /*17490*/  ISETP.GE.AND P0, PT, R8, R2, PT ;  /* 0x000000020800720c */ /* 0x000fc60003f06270 */
[----:B0-----:R-:W0:Y:S04]  /*174a0*/  SHFL.IDX PT, R4, R0, 0x2, 0x181f ;  /* 0x00581f0000047f89 */ /* 0x001e2800000e0000 */
[----:B------:R-:W1:Y:S06]  /*174b0*/  SHFL.IDX PT, R0, R0, 0x3, 0x181f ;  /* 0x00781f0000007f89 */ /* 0x000e6c00000e0000 */
[----:B0-----:R-:W-:-:S05]  /*174c0*/  @!P0 LEA R5, P2, R7, R4, 0x1 ;  /* 0x0000000407058211 */ /* 0x001fca00078408ff */
[----:B------:R-:W-:-:S05]  /*174d0*/  @!P0 IMAD.X R4, RZ, RZ, R6, P2 ;  /* 0x000000ffff048224 */ /* 0x000fca00010e0606 */
[----:B------:R-:W-:-:S04]  /*174e0*/  @!P0 LOP3.LUT R5, R5, R4, RZ, 0x3c, !PT ;  /* 0x0000000405058212 */ /* 0x000fc800078e3cff */
[----:B------:R-:W-:-:S04]  /*174f0*/  @!P0 LOP3.LUT R4, R5, R4, RZ, 0x3c, !PT ;  /* 0x0000000405048212 */ /* 0x000fc800078e3cff */
[----:B------:R-:W-:-:S05]  /*17500*/  @!P0 LOP3.LUT R5, R5, R4, RZ, 0x3c, !PT ;  /* 0x0000000405058212 */ /* 0x000fca00078e3cff */
[----:B-1----:R2:W-:Y:S02]  /*17510*/  @!P0 LDGSTS.E.BYPASS.LTC128B.128 [R26+0x21400], desc[UR40][R4.64], !P1 ;  /* 0x21400000041a8fae */ /* 0x0025e4000c901d68 */
.L_x_4779:
[----:B0-2---:R-:W-:-:S05]  /*17520*/  VIADD R4, R17, 0x30 ;  /* 0x0000003011047836 */ /* 0x005fca0000000000 */
[----:B------:R-:W-:Y:S01]  /*17530*/  ISETP.GE.AND P0, PT, R4, R2, PT ;  /* 0x000000020400720c */ /* 0x000fe20003f06270 */
[----:B------:R0:W-:-:S12]  /*17540*/  STL [R1+0x34], R4 ;  /* 0x0000340401007387 */ /* 0x0001d80000100800 */
[----:B------:R-:W-:-:S05]  /*17550*/  @!P0 LEA R2, P2, R7, R0, 0x1 ;  /* 0x0000000007028211 */ /* 0x000fca00078408ff */
[----:B------:R-:W-:-:S05]  /*17560*/  @!P0 IMAD.X R3, RZ, RZ, R3, P2 ;  /* 0x000000ffff038224 */ /* 0x000fca00010e0603 */
[----:B------:R-:W-:Y:S01]  /*17570*/  @!PT LDS RZ, [RZ] ;  /* 0x00000000fffff984 */ /* 0x000fe20000000800 */
[----:B------:R-:W-:Y:S01]  /*17580*/  @!PT LDS RZ, [RZ] ;  /* 0x00000000fffff984 */ /* 0x000fe20000000800 */
[----:B------:R-:W-:Y:S01]  /*17590*/  @!PT LDS RZ, [RZ] ;  /* 0x00000000fffff984 */ /* 0x000fe20000000800 */
[----:B------:R0:W-:Y:S01]  /*175a0*/  @!P0 LDGSTS.E.BYPASS.LTC128B.128 [R26+0x21c00], desc[UR40][R2.64], !P1 ;  /* 0x21c00000021a8fae */ /* 0x0001e2000c901d68 */
[----:B------:R-:W-:Y:S01]  /*175b0*/  PLOP3.LUT P0, PT, PT, PT, PT, 0x80, 0x0 ;  /* 0x000000000000781c */ /* 0x000fe20003f0f070 */
[----:B------:R-:W-:-:S12]  /*175c0*/  NOP ;  /* 0x0000000000007918 */ /* 0x000fd80000000000 */
.L_x_4659:
        /* <DEDUP_REMOVED lines=28> */
.L_x_4661:
[----:B------:R-:W-:Y:S05]  /*17790*/  BSYNC B6 ;  /* 0x0000000000067941 */ /* 0x000fea0003800000 */
.L_x_4660:
[----:B------:R-:W2:Y:S01]  /*177a0*/  LDL.LU R0, [R1+0x2c] ;  /* 0x00002c0001007983 */ /* 0x000ea20000300800 */
[----:B------:R-:W1:Y:S01]  /*177b0*/  LDC R6, c[0x0][0x448] ;  /* 0x00011200ff067b82 */ /* 0x000e620000000800 */
[----:B------:R-:W-:Y:S02]  /*177c0*/  ULDC.64 UR4, c[0x0][0x398] ;  /* 0x0000e60000047ab9 */ /* 0x000fe40000000a00 */
[----:B0-----:R-:W3:Y:S04]  /*177d0*/  LDL.LU R2, [R1] ;  /* 0x0000000001027983 */ /* 0x001ee80000300800 */
[----:B------:R-:W4:Y:S04]  /*177e0*/  LDL.LU R21, [R1+0x30] ;  /* 0x0000300001157983 */ /* 0x000f280000300800 */
[----:B------:R-:W5:Y:S01]  /*177f0*/  LDL.LU R20, [R1+0x14] ;  /* 0x0000140001147983 */ /* 0x000f620000300800 */
[----:B------:R-:W-:Y:S01]  /*17800*/  IMAD.MOV.U32 R4, RZ, RZ, R37 ;  /* 0x000000ffff047224 */ /* 0x000fe200078e0025 */
[----:B------:R-:W-:Y:S01]  /*17810*/  LOP3.LUT R22, R22, 0xfffff7ff, RZ, 0xc0, !PT ;  /* 0xfffff7ff16167812 */ /* 0x000fe200078ec0ff */
[----:B------:R-:W0:Y:S01]  /*17820*/  S2R R8, SR_TID.X ;  /* 0x0000000000087919 */ /* 0x000e220000002100 */
[----:B-1----:R-:W-:-:S13]  /*17830*/  ISETP.NE.AND P0, PT, R6, 0x1, PT ;  /* 0x000000010600780c */ /* 0x002fda0003f05270 */
[----:B------:R-:W1:Y:S01]  /*17840*/  @P0 LDC R5, c[0x0][0x450] ;  /* 0x00011400ff050b82 */ /* 0x000e620000000800 */
[----:B0-----:R-:W-:-:S05]  /*17850*/  IMAD.SHL.U32 R8, R8, 0x8, RZ ;  /* 0x0000000808087824 */ /* 0x001fca00078e00ff */
[----:B------:R-:W-:-:S04]  /*17860*/  LOP3.LUT R8, R8, 0x38, RZ, 0xc0, !PT ;  /* 0x0000003808087812 */ /* 0x000fc800078ec0ff */
[----:B------:R-:W-:Y:S01]  /*17870*/  LOP3.LUT R8, R8, 0xc0, RZ, 0xfc, !PT ;  /* 0x000000c008087812 */ /* 0x000fe200078efcff */
[----:B--2---:R-:W-:-:S04]  /*17880*/  IMAD R0, R0, UR4, RZ ;  /* 0x0000000400007c24 */ /* 0x004fc8000f8e02ff */
[C---:B---3--:R-:W-:Y:S02]  /*17890*/  IMAD R0, R2.reuse, UR5, R0 ;  /* 0x0000000502007c24 */ /* 0x048fe4000f8e0200 */
        /* <DEDUP_REMOVED lines=8> */
[----:B----4-:R-:W-:Y:S02]  /*17920*/  IMAD R0, R21, UR4, RZ ;  /* 0x0000000415007c24 */ /* 0x010fe4000f8e02ff */
[C---:B-----5:R-:W-:Y:S01]  /*17930*/  IMAD.WIDE.U32 R2, R20.reuse, UR4, R2 ;  /* 0x0000000414027c25 */ /* 0x060fe2000f8e0002 */
[----:B------:R-:W0:Y:S03]  /*17940*/  S2R R21, SR_TID.X ;  /* 0x0000000000157919 */ /* 0x000e260000002100 */
[----:B------:R-:W-:Y:S01]  /*17950*/  IMAD R0, R20, UR5, R0 ;  /* 0x0000000514007c24 */ /* 0x000fe2000f8e0200 */
[----:B------:R-:W-:Y:S01]  /*17960*/  ULDC.64 UR4, c[0x0][0x3d0] ;  /* 0x0000f40000047ab9 */ /* 0x000fe20000000a00 */
[----:B------:R-:W2:Y:S02]  /*17970*/  S2R R20, SR_TID.X ;  /* 0x0000000000147919 */ /* 0x000ea40000002100 */
[----:B------:R-:W-:-:S02]  /*17980*/  IMAD.IADD R3, R3, 0x1, R0 ;  /* 0x0000000103037824 */ /* 0x000fc400078e0200 */
[----:B------:R-:W3:Y:S01]  /*17990*/  @P0 LDC R0, c[0x0][0x44c] ;  /* 0x00011300ff000b82 */ /* 0x000ee20000000800 */
[----:B0-----:R-:W-:Y:S02]  /*179a0*/  IMAD.SHL.U32 R21, R21, 0x8, RZ ;  /* 0x0000000815157824 */ /* 0x001fe400078e00ff */
[----:B---3--:R-:W-:-:S03]  /*179b0*/  @P0 IMAD.HI.U32 R0, R37, R0, RZ ;  /* 0x0000000025000227 */ /* 0x008fc600078e00ff */
[----:B------:R-:W-:Y:S01]  /*179c0*/  LOP3.LUT R21, R21, 0x38, RZ, 0xc0, !PT ;  /* 0x0000003815157812 */ /* 0x000fe200078ec0ff */
[----:B--2---:R-:W-:Y:S01]  /*179d0*/  IMAD.SHL.U32 R20, R20, 0x8, RZ ;  /* 0x0000000814147824 */ /* 0x004fe200078e00ff */
[----:B-1----:R-:W-:Y:S02]  /*179e0*/  @P0 SHF.R.U32.HI R4, RZ, R5, R0 ;  /* 0x00000005ff040219 */ /* 0x002fe40000011600 */
[----:B------:R-:W-:Y:S02]  /*179f0*/  LOP3.LUT R7, R21, 0x80, RZ, 0xfc, !PT ;  /* 0x0000008015077812 */ /* 0x000fe400078efcff */
[--C-:B------:R-:W-:Y:S01]  /*17a00*/  SHF.R.S32.HI R5, RZ, 0x1f, R4.reuse ;  /* 0x0000001fff057819 */ /* 0x100fe20000011404 */
[----:B------:R-:W-:Y:S01]  /*17a10*/  IMAD.MOV R0, RZ, RZ, -R4 ;  /* 0x000000ffff007224 */ /* 0x000fe200078e0a04 */
[----:B------:R-:W0:Y:S01]  /*17a20*/  S2R R21, SR_TID.X ;  /* 0x0000000000157919 */ /* 0x000e220000002100 */
[----:B------:R-:W-:Y:S01]  /*17a30*/  IMAD.WIDE.U32 R2, R4, UR4, R2 ;  /* 0x0000000404027c25 */ /* 0x000fe2000f8e0002 */
[----:B------:R-:W-:-:S03]  /*17a40*/  LOP3.LUT R20, R20, 0x38, RZ, 0xc0, !PT ;  /* 0x0000003814147812 */ /* 0x000fc600078ec0ff */
[----:B------:R-:W-:Y:S02]  /*17a50*/  IMAD R0, R6, R0, R37 ;  /* 0x0000000006007224 */ /* 0x000fe400078e0225 */
        /* <DEDUP_REMOVED lines=11> */
[----:B------:R-:W-:Y:S02]  /*17b10*/  ULDC UR4, c[0x0][0x3b8] ;  /* 0x0000ee0000047ab9 */ /* 0x000fe40000000800 */
[----:B------:R-:W-:Y:S02]  /*17b20*/  ISETP.GE.AND P1, PT, R20, UR4, PT ;  /* 0x0000000414007c0c */ /* 0x000fe4000bf26270 */
[----:B------:R-:W-:Y:S01]  /*17b30*/  LEA.HI.X R4, R2, UR5, R4, 0x1, P0 ;  /* 0x0000000502047c11 */ /* 0x000fe200080f0c04 */
[----:B0-----:R-:W-:Y:S01]  /*17b40*/  IMAD.SHL.U32 R21, R21, 0x8, RZ ;  /* 0x0000000815157824 */ /* 0x001fe200078e00ff */
[----:B------:R-:W-:-:S02]  /*17b50*/  ISETP.GE.AND P0, PT, R7, UR4, PT ;  /* 0x0000000407007c0c */ /* 0x000fc4000bf06270 */
[----:B------:R-:W0:Y:S01]  /*17b60*/  S2R R7, SR_TID.X ;  /* 0x0000000000077919 */ /* 0x000e220000002100 */
[----:B------:R-:W-:Y:S02]  /*17b70*/  SEL R0, RZ, 0x1, P1 ;  /* 0x00000001ff007807 */ /* 0x000fe40000800000 */
[----:B------:R-:W-:Y:S02]  /*17b80*/  LOP3.LUT R21, R21, 0x38, RZ, 0xc0, !PT ;  /* 0x0000003815157812 */ /* 0x000fe400078ec0ff */
[----:B------:R-:W-:Y:S02]  /*17b90*/  SEL R2, RZ, 0x4, P0 ;  /* 0x00000004ff027807 */ /* 0x000fe40000000000 */
[----:B------:R-:W-:Y:S02]  /*17ba0*/  @P1 LOP3.LUT R22, R22, 0x800, RZ, 0xfc, !PT ;  /* 0x0000080016161812 */ /* 0x000fe400078efcff */
[----:B------:R-:W-:Y:S02]  /*17bb0*/  ISETP.GE.AND P5, PT, R8, UR4, PT ;  /* 0x0000000408007c0c */ /* 0x000fe4000bfa6270 */
[----:B------:R-:W-:-:S04]  /*17bc0*/  LOP3.LUT R22, R22, 0xfffffdff, RZ, 0xc0, !PT ;  /* 0xfffffdff16167812 */ /* 0x000fc800078ec0ff */
[----:B------:R-:W-:-:S04]  /*17bd0*/  @P0 LOP3.LUT R22, R22, 0x200, RZ, 0xfc, !PT ;  /* 0x0000020016160812 */ /* 0x000fc800078efcff */
[----:B------:R-:W-:Y:S01]  /*17be0*/  LOP3.LUT R22, R22, 0xfffffbff, RZ, 0xc0, !PT ;  /* 0xfffffbff16167812 */ /* 0x000fe200078ec0ff */
[----:B0-----:R-:W-:-:S05]  /*17bf0*/  IMAD.SHL.U32 R7, R7, 0x8, RZ ;  /* 0x0000000807077824 */ /* 0x001fca00078e00ff */
[----:B------:R-:W-:-:S04]  /*17c00*/  LOP3.LUT R7, R7, 0x38, RZ, 0xc0, !PT ;  /* 0x0000003807077812 */ /* 0x000fc800078ec0ff */
[----:B------:R-:W-:-:S04]  /*17c10*/  LOP3.LUT R7, R7, 0x40, RZ, 0xfc, !PT ;  /* 0x0000004007077812 */ /* 0x000fc800078efcff */
[----:B------:R-:W-:Y:S02]  /*17c20*/  ISETP.GE.AND P0, PT, R7, UR4, PT ;  /* 0x0000000407007c0c */ /* 0x000fe4000bf06270 */
[----:B------:R-:W-:Y:S02]  /*17c30*/  LOP3.LUT R7, R21, 0x100, RZ, 0xfc, !PT ;  /* 0x0000010015077812 */ /* 0x000fe400078efcff */
[----:B------:R-:W0:Y:S01]  /*17c40*/  S2R R21, SR_TID.X ;  /* 0x0000000000157919 */ /* 0x000e220000002100 */
[----:B------:R-:W-:Y:S02]  /*17c50*/  SEL R3, RZ, 0x2, P0 ;  /* 0x00000002ff037807 */ /* 0x000fe40000000000 */
[----:B------:R-:W-:Y:S02]  /*17c60*/  ISETP.GE.AND P4, PT, R7, UR4, PT ;  /* 0x0000000407007c0c */ /* 0x000fe4000bf86270 */
[----:B------:R-:W1:Y:S01]  /*17c70*/  S2R R7, SR_TID.X ;  /* 0x0000000000077919 */ /* 0x000e620000002100 */
[----:B------:R-:W-:-:S02]  /*17c80*/  IADD3 R0, R2, R3, R0 ;  /* 0x0000000302007210 */ /* 0x000fc40007ffe000 */
[----:B------:R-:W-:Y:S02]  /*17c90*/  SEL R2, RZ, 0x10, P4 ;  /* 0x00000010ff027807 */ /* 0x000fe40002000000 */
[----:B------:R-:W-:Y:S02]  /*17ca0*/  @P0 LOP3.LUT R22, R22, 0x400, RZ, 0xfc, !PT ;  /* 0x0000040016160812 */ /* 0x000fe400078efcff */
[----:B------:R-:W-:-:S04]  /*17cb0*/  SEL R3, RZ, 0x8, P5 ;  /* 0x00000008ff037807 */ /* 0x000fc80002800000 */
[----:B------:R-:W-:Y:S01]  /*17cc0*/  IADD3 R0, R2, R0, R3 ;  /* 0x0000000002007210 */ /* 0x000fe20007ffe003 */
[----:B0-----:R-:W-:Y:S02]  /*17cd0*/  IMAD.SHL.U32 R21, R21, 0x8, RZ ;  /* 0x0000000815157824 */ /* 0x001fe400078e00ff */
[----:B-1----:R-:W-:-:S03]  /*17ce0*/  IMAD.SHL.U32 R7, R7, 0x8, RZ ;  /* 0x0000000807077824 */ /* 0x002fc600078e00ff */
[----:B------:R-:W-:Y:S02]  /*17cf0*/  LOP3.LUT R21, R21, 0x38, RZ, 0xc0, !PT ;  /* 0x0000003815157812 */ /* 0x000fe400078ec0ff */
[----:B------:R-:W-:Y:S02]  /*17d00*/  LOP3.LUT R7, R7, 0x38, RZ, 0xc0, !PT ;  /* 0x0000003807077812 */ /* 0x000fe400078ec0ff */
[----:B------:R-:W-:Y:S02]  /*17d10*/  LOP3.LUT R8, R21, 0x140, RZ, 0xfc, !PT ;  /* 0x0000014015087812 */ /* 0x000fe400078efcff */
[----:B------:R-:W-:Y:S02]  /*17d20*/  LOP3.LUT R7, R7, 0x180, RZ, 0xfc, !PT ;  /* 0x0000018007077812 */ /* 0x000fe400078efcff */
[----:B------:R-:W-:Y:S02]  /*17d30*/  ISETP.GE.AND P3, PT, R8, UR4, PT ;  /* 0x0000000408007c0c */ /* 0x000fe4000bf66270 */
[----:B------:R-:W-:-:S02]  /*17d40*/  ISETP.GE.AND P0, PT, R7, UR4, PT ;  /* 0x0000000407007c0c */ /* 0x000fc4000bf06270 */
[----:B------:R-:W-:Y:S02]  /*17d50*/  LOP3.LUT R7, R21, 0x1c0, RZ, 0xfc, !PT ;  /* 0x000001c015077812 */ /* 0x000fe400078efcff */
[----:B------:R-:W-:Y:S02]  /*17d60*/  SEL R2, RZ, 0x40, P0 ;  /* 0x00000040ff027807 */ /* 0x000fe40000000000 */
[----:B------:R-:W-:Y:S02]  /*17d70*/  SEL R3, RZ, 0x20, P3 ;  /* 0x00000020ff037807 */ /* 0x000fe40001800000 */
[----:B------:R-:W-:Y:S01]  /*17d80*/  ISETP.GE.AND P0, PT, R7, UR4, PT ;  /* 0x0000000407007c0c */ /* 0x000fe2000bf06270 */
[----:B------:R-:W-:Y:S01]  /*17d90*/  UMOV UR4, 0xffffffff ;  /* 0xffffffff00047882 */ /* 0x000fe20000000000 */
[----:B------:R-:W-:Y:S02]  /*17da0*/  IADD3 R0, R2, R0, R3 ;  /* 0x0000000002007210 */ /* 0x000fe40007ffe003 */
[----:B------:R-:W-:-:S05]  /*17db0*/  SEL R7, RZ, 0x80, P0 ;  /* 0x00000080ff077807 */ /* 0x000fca0000000000 */
[----:B------:R-:W-:Y:S01]  /*17dc0*/  IMAD.IADD R7, R0, 0x1, R7 ;  /* 0x0000000100077824 */ /* 0x000fe200078e0207 */
[----:B------:R-:W-:Y:S06]  /*17dd0*/  BRA.DIV UR4, `(.L_x_4662) ;  /* 0x0000004a04907947 */ /* 0x000fec000b800000 */
[----:B------:R-:W2:Y:S04]  /*17de0*/  LDL.LU R9, [R1+0x1c] ;  /* 0x00001c0001097983 */ /* 0x000ea80000300800 */
[----:B------:R-:W3:Y:S04]  /*17df0*/  LDL.LU R3, [R1+0x24] ;  /* 0x0000240001037983 */ /* 0x000ee80000300800 */
[----:B------:R-:W4:Y:S01]  /*17e00*/  LDL.LU R8, [R1+0x20] ;  /* 0x0000200001087983 */ /* 0x000f220000300800 */
[----:B------:R-:W-:-:S03]  /*17e10*/  LOP3.LUT R22, R22, 0xffbfffff, RZ, 0xc0, !PT ;  /* 0xffbfffff16167812 */ /* 0x000fc600078ec0ff */
[----:B------:R-:W-:Y:S01]  /*17e20*/  SHFL.IDX PT, R14, R5, 0x2, 0x181f ;  /* 0x00581f00050e7f89 */ /* 0x000fe200000e0000 */
[----:B------:R-:W-:-:S04]  /*17e30*/  @P4 LOP3.LUT R22, R22, 0x400000, RZ, 0xfc, !PT ;  /* 0x0040000016164812 */ /* 0x000fc800078efcff */
[C---:B------:R-:W-:Y:S02]  /*17e40*/  LOP3.LUT P4, RZ, R22.reuse, 0x800, RZ, 0xc0, !PT ;  /* 0x0000080016ff7812 */ /* 0x040fe4000788c0ff */
[----:B------:R-:W-:-:S04]  /*17e50*/  LOP3.LUT R22, R22, 0xffdfffff, RZ, 0xc0, !PT ;  /* 0xffdfffff16167812 */ /* 0x000fc800078ec0ff */
[----:B------:R-:W-:-:S04]  /*17e60*/  @P3 LOP3.LUT R22, R22, 0x200000, RZ, 0xfc, !PT ;  /* 0x0020000016163812 */ /* 0x000fc800078efcff */
[----:B------:R-:W-:Y:S01]  /*17e70*/  LOP3.LUT P3, RZ, R22, 0x400, RZ, 0xc0, !PT ;  /* 0x0000040016ff7812 */ /* 0x000fe2000786c0ff */
[----:B--2---:R-:W-:Y:S02]  /*17e80*/  IMAD R6, R9, R6, RZ ;  /* 0x0000000609067224 */ /* 0x004fe400078e02ff */
[----:B---3--:R-:W-:-:S03]  /*17e90*/  IMAD.MOV.U32 R9, RZ, RZ, R3 ;  /* 0x000000ffff097224 */ /* 0x008fc600078e0003 */
[----:B------:R-:W-:Y:S01]  /*17ea0*/  ISETP.GE.AND P0, PT, R17, R6, PT ;  /* 0x000000061100720c */ /* 0x000fe20003f06270 */
[----:B------:R-:W0:-:S12]  /*17eb0*/  SHFL.IDX PT, R3, R5, RZ, 0x181f ;  /* 0x00181fff05037589 */ /* 0x000e1800000e0000 */
[----:B------:R-:W-:-:S04]  /*17ec0*/  @!P0 LOP3.LUT R2, R0, 0x40, RZ, 0xc0, !PT ;  /* 0x0000004000028812 */ /* 0x000fc800078ec0ff */
[----:B------:R-:W-:-:S04]  /*17ed0*/  @!P0 SHF.R.U32.HI R2, RZ, 0x2, R2 ;  /* 0x00000002ff028819 */ /* 0x000fc80000011602 */
[----:B------:R-:W-:Y:S02]  /*17ee0*/  @!P0 ISETP.NE.U32.AND P2, PT, R2, RZ, PT ;  /* 0x000000ff0200820c */ /* 0x000fe40003f45070 */
[----:B------:R-:W-:Y:S02]  /*17ef0*/  @!P0 LOP3.LUT R2, R7, 0x80, RZ, 0xc0, !PT ;  /* 0x0000008007028812 */ /* 0x000fe400078ec0ff */
[----:B0-----:R-:W-:Y:S02]  /*17f00*/  @!P0 LEA R3, P6, R20, R3, 0x1 ;  /* 0x0000000314038211 */ /* 0x001fe400078c08ff */
[----:B------:R-:W-:-:S04]  /*17f10*/  @!P0 SHF.R.U32.HI R2, RZ, 0x3, R2 ;  /* 0x00000003ff028819 */ /* 0x000fc80000011602 */
[----:B------:R-:W-:Y:S02]  /*17f20*/  @!P0 ISETP.NE.U32.AND P1, PT, R2, RZ, PT ;  /* 0x000000ff0200820c */ /* 0x000fe40003f25070 */
[----:B------:R-:W0:Y:S02]  /*17f30*/  SHFL.IDX PT, R2, R4, RZ, 0x181f ;  /* 0x00181fff04027589 */ /* 0x000e2400000e0000 */
[----:B0-----:R-:W-:Y:S01]  /*17f40*/  @!P0 IMAD.X R2, RZ, RZ, R2, P6 ;  /* 0x000000ffff028224 */ /* 0x001fe200030e0602 */
[----:B------:R-:W-:-:S04]  /*17f50*/  LOP3.LUT P6, RZ, R22, 0x200, RZ, 0xc0, !PT ;  /* 0x0000020016ff7812 */ /* 0x000fc800078cc0ff */
[----:B------:R-:W-:-:S04]  /*17f60*/  @!P0 LOP3.LUT R3, R3, R2, RZ, 0x3c, !PT ;  /* 0x0000000203038212 */ /* 0x000fc800078e3cff */
[----:B------:R-:W-:-:S04]  /*17f70*/  @!P0 LOP3.LUT R2, R3, R2, RZ, 0x3c, !PT ;  /* 0x0000000203028212 */ /* 0x000fc800078e3cff */
[----:B------:R-:W-:-:S05]  /*17f80*/  @!P0 LOP3.LUT R3, R3, R2, RZ, 0x3c, !PT ;  /* 0x0000000203038212 */ /* 0x000fca00078e3cff */
[----:B------:R-:W-:Y:S01]  /*17f90*/  @!P0 LDGSTS.E.BYPASS.LTC128B.128 [R26+0x26400], desc[UR40][R2.64], !P4 ;  /* 0x26400000021a8fae */ /* 0x000fe2000e101d68 */
[----:B------:R-:W-:-:S03]  /*17fa0*/  LOP3.LUT P4, RZ, R22, 0x400000, RZ, 0xc0, !PT ;  /* 0x0040000016ff7812 */ /* 0x000fc6000788c0ff */
[----:B------:R-:W-:Y:S01]  /*17fb0*/  @!P0 LDGSTS.E.BYPASS.LTC128B.128 [R26+0x28400], desc[UR40][R2.64+0x80], !P3 ;  /* 0x28400080021a8fae */ /* 0x000fe2000d901d68 */
[C---:B------:R-:W-:Y:S02]  /*17fc0*/  LOP3.LUT P3, RZ, R22.reuse, 0x200000, RZ, 0xc0, !PT ;  /* 0x0020000016ff7812 */ /* 0x040fe4000786c0ff */
[----:B------:R-:W-:Y:S01]  /*17fd0*/  LOP3.LUT R22, R22, 0xffefffff, RZ, 0xc0, !PT ;  /* 0xffefffff16167812 */ /* 0x000fe200078ec0ff */
[----:B------:R-:W-:Y:S03]  /*17fe0*/  @!P0 LDGSTS.E.BYPASS.LTC128B.128 [R26+0x2a400], desc[UR40][R2.64+0x100], !P6 ;  /* 0x2a400100021a8fae */ /* 0x000fe6000f101d68 */
[----:B------:R-:W-:Y:S01]  /*17ff0*/  @P6 LOP3.LUT R22, R22, 0x100000, RZ, 0xfc, !PT ;  /* 0x0010000016166812 */ /* 0x000fe200078efcff */
[----:B------:R-:W-:Y:S03]  /*18000*/  @!P0 LDGSTS.E.BYPASS.LTC128B.128 [R26+0x2c400], desc[UR40][R2.64+0x180], !P5 ;  /* 0x2c400180021a8fae */ /* 0x000fe6000e901d68 */
[C---:B------:R-:W-:Y:S01]  /*18010*/  LOP3.LUT P6, RZ, R22.reuse, 0x800, RZ, 0xc0, !PT ;  /* 0x0000080016ff7812 */ /* 0x040fe200078cc0ff */
[----:B------:R-:W-:Y:S01]  /*18020*/  @!P0 LDGSTS.E.BYPASS.LTC128B.128 [R26+0x2e400], desc[UR40][R2.64+0x200], !P4 ;  /* 0x2e400200021a8fae */ /* 0x000fe2000e101d68 */
[----:B------:R-:W-:-:S03]  /*18030*/  LOP3.LUT R22, R22, 0xffff7fff, RZ, 0xc0, !PT ;  /* 0xffff7fff16167812 */ /* 0x000fc600078ec0ff */
[----:B------:R-:W-:Y:S04]  /*18040*/  @!P0 LDGSTS.E.BYPASS.LTC128B.128 [R26+0x30400], desc[UR40][R2.64+0x280], !P3 ;  /* 0x30400280021a8fae */ /* 0x000fe8000d901d68 */
[----:B------:R-:W-:Y:S04]  /*18050*/  @!P0 LDGSTS.E.BYPASS.LTC128B.128 [R26+0x32400], desc[UR40][R2.64+0x300], P2 ;  /* 0x32400300021a8fae */ /* 0x000fe80009101d68 */
[----:B------:R0:W-:Y:S01]  /*18060*/  @!P0 LDGSTS.E.BYPASS.LTC128B.128 [R26+0x34400], desc[UR40][R2.64+0x380], P1 ;  /* 0x34400380021a8fae */ /* 0x0001e20008901d68 */
[----:B----4-:R-:W-:-:S03]  /*18070*/  ISETP.GE.AND P0, PT, R8, R6, PT ;  /* 0x000000060800720c */ /* 0x010fc60003f06270 */
[----:B------:R-:W-:Y:S10]  /*18080*/  SHFL.IDX PT, R8, R4, 0x2, 0x181f ;  /* 0x00581f0004087f89 */ /* 0x000ff400000e0000 */
[----:B0-----:R-:W-:-:S02]  /*18090*/  @!P0 LOP3.LUT R3, R0, 0x40, RZ, 0xc0, !PT ;  /* 0x0000004000038812 */ /* 0x001fc400078ec0ff */
[----:B------:R-:W-:Y:S02]  /*180a0*/  @!P0 LOP3.LUT R2, R7, 0x80, RZ, 0xc0, !PT ;  /* 0x0000008007028812 */ /* 0x000fe400078ec0ff */
[----:B------:R-:W-:Y:S02]  /*180b0*/  @!P0 SHF.R.U32.HI R3, RZ, 0x2, R3 ;  /* 0x00000002ff038819 */ /* 0x000fe40000011603 */
[----:B------:R-:W-:Y:S02]  /*180c0*/  @!P0 SHF.R.U32.HI R2, RZ, 0x3, R2 ;  /* 0x00000003ff028819 */ /* 0x000fe40000011602 */
[----:B------:R-:W-:Y:S02]  /*180d0*/  @!P0 ISETP.NE.U32.AND P2, PT, R3, RZ, PT ;  /* 0x000000ff0300820c */ /* 0x000fe40003f45070 */
[----:B------:R-:W0:Y:S01]  /*180e0*/  SHFL.IDX PT, R3, R5, 0x1, 0x181f ;  /* 0x00381f0005037f89 */ /* 0x000e2200000e0000 */
[----:B------:R-:W-:-:S03]  /*180f0*/  @!P0 ISETP.NE.U32.AND P1, PT, R2, RZ, PT ;  /* 0x000000ff0200820c */ /* 0x000fc60003f25070 */
[----:B------:R-:W1:Y:S04]  /*18100*/  SHFL.IDX PT, R2, R4, 0x1, 0x181f ;  /* 0x00381f0004027f89 */ /* 0x000e6800000e0000 */
[----:B------:R-:W2:Y:S03]  /*18110*/  SHFL.IDX PT, R4, R4, 0x3, 0x181f ;  /* 0x00781f0004047f89 */ /* 0x000ea600000e0000 */
[----:B------:R-:W-:-:S04]  /*18120*/  @P2 LOP3.LUT R22, R22, 0x8000, RZ, 0xfc, !PT ;  /* 0x0000800016162812 */ /* 0x000fc800078efcff */
[----:B------:R-:W-:-:S04]  /*18130*/  LOP3.LUT R22, R22, 0xfff7ffff, RZ, 0xc0, !PT ;  /* 0xfff7ffff16167812 */ /* 0x000fc800078ec0ff */
[----:B------:R-:W-:-:S04]  /*18140*/  @P1 LOP3.LUT R22, R22, 0x80000, RZ, 0xfc, !PT ;  /* 0x0008000016161812 */ /* 0x000fc800078efcff */
[----:B------:R-:W-:Y:S02]  /*18150*/  LOP3.LUT P1, RZ, R22, 0x8000, RZ, 0xc0, !PT ;  /* 0x0000800016ff7812 */ /* 0x000fe4000782c0ff */
[----:B0-----:R-:W-:-:S05]  /*18160*/  @!P0 LEA R3, P2, R20, R3, 0x1 ;  /* 0x0000000314038211 */ /* 0x001fca00078408ff */
[----:B-1----:R-:W-:Y:S01]  /*18170*/  @!P0 IMAD.X R2, RZ, RZ, R2, P2 ;  /* 0x000000ffff028224 */ /* 0x002fe200010e0602 */
[----:B------:R-:W-:-:S04]  /*18180*/  LOP3.LUT P2, RZ, R22, 0x400, RZ, 0xc0, !PT ;  /* 0x0000040016ff7812 */ /* 0x000fc8000784c0ff */
[----:B------:R-:W-:-:S04]  /*18190*/  @!P0 LOP3.LUT R3, R3, R2, RZ, 0x3c, !PT ;  /* 0x0000000203038212 */ /* 0x000fc800078e3cff */
[----:B------:R-:W-:-:S04]  /*181a0*/  @!P0 LOP3.LUT R2, R3, R2, RZ, 0x3c, !PT ;  /* 0x0000000203028212 */ /* 0x000fc800078e3cff */
[----:B------:R-:W-:-:S05]  /*181b0*/  @!P0 LOP3.LUT R3, R3, R2, RZ, 0x3c, !PT ;  /* 0x0000000203038212 */ /* 0x000fca00078e3cff */
[----:B------:R-:W-:Y:S01]  /*181c0*/  @!P0 LDGSTS.E.BYPASS.LTC128B.128 [R26+0x26c00], desc[UR40][R2.64], !P6 ;  /* 0x26c00000021a8fae */ /* 0x000fe2000f101d68 */
[----:B------:R-:W-:-:S03]  /*181d0*/  LOP3.LUT P6, RZ, R22, 0x100000, RZ, 0xc0, !PT ;  /* 0x0010000016ff7812 */ /* 0x000fc600078cc0ff */
[----:B------:R-:W-:Y:S10]  /*181e0*/  @!P0 LDGSTS.E.BYPASS.LTC128B.128 [R26+0x28c00], desc[UR40][R2.64+0x80], !P2 ;  /* 0x28c00080021a8fae */ /* 0x000ff4000d101d68 */
[----:B------:R-:W-:Y:S04]  /*181f0*/  @!P0 LDGSTS.E.BYPASS.LTC128B.128 [R26+0x2ac00], desc[UR40][R2.64+0x100], !P6 ;  /* 0x2ac00100021a8fae */ /* 0x000fe8000f101d68 */
[----:B------:R-:W-:Y:S04]  /*18200*/  @!P0 LDGSTS.E.BYPASS.LTC128B.128 [R26+0x2cc00], desc[UR40][R2.64+0x180], !P5 ;  /* 0x2cc00180021a8fae */ /* 0x000fe8000e901d68 */
[----:B------:R-:W-:Y:S04]  /*18210*/  @!P0 LDGSTS.E.BYPASS.LTC128B.128 [R26+0x2ec00], desc[UR40][R2.64+0x200], !P4 ;  /* 0x2ec00200021a8fae */ /* 0x000fe8000e101d68 */
[----:B------:R-:W-:Y:S04]  /*18220*/  @!P0 LDGSTS.E.BYPASS.LTC128B.128 [R26+0x30c00], desc[UR40][R2.64+0x280], !P3 ;  /* 0x30c00280021a8fae */ /* 0x000fe8000d901d68 */
[----:B------:R-:W-:Y:S01]  /*18230*/  @!P0 LDGSTS.E.BYPASS.LTC128B.128 [R26+0x32c00], desc[UR40][R2.64+0x300], P1 ;  /* 0x32c00300021a8fae */ /* 0x000fe20008901d68 */
[----:B------:R-:W-:-:S13]  /*18240*/  LOP3.LUT P1, RZ, R22, 0x80000, RZ, 0xc0, !PT ;  /* 0x0008000016ff7812 */ /* 0x000fda000782c0ff */
[----:B------:R0:W-:Y:S01]  /*18250*/  @!P0 LDGSTS.E.BYPASS.LTC128B.128 [R26+0x34c00], desc[UR40][R2.64+0x380], P1 ;  /* 0x34c00380021a8fae */ /* 0x0001e20008901d68 */
[----:B------:R-:W-:-:S13]  /*18260*/  ISETP.GE.AND P0, PT, R9, R6, PT ;  /* 0x000000060900720c */ /* 0x000fda0003f06270 */
[----:B------:R-:W-:-:S05]  /*18270*/  @!P0 LEA R9, P1, R20, R14, 0x1 ;  /* 0x0000000e14098211 */ /* 0x000fca00078208ff */
[----:B------:R-:W-:Y:S01]  /*18280*/  @!P0 IMAD.X R10, RZ, RZ, R8, P1 ;  /* 0x000000ffff0a8224 */ /* 0x000fe200008e0608 */
[----:B------:R-:W-:Y:S01]  /*18290*/  LOP3.LUT P1, RZ, R22, 0x800, RZ, 0xc0, !PT ;  /* 0x0000080016ff7812 */ /* 0x000fe2000782c0ff */
[----:B0-----:R-:W-:Y:S01]  /*182a0*/  @!P0 IMAD.MOV.U32 R2, RZ, RZ, R9 ;  /* 0x000000ffff028224 */ /* 0x001fe200078e0009 */
[----:B------:R-:W-:Y:S01]  /*182b0*/  @!P0 LOP3.LUT R8, R0, 0x40, RZ, 0xc0, !PT ;  /* 0x0000004000088812 */ /* 0x000fe200078ec0ff */
[----:B------:R-:W-:-:S03]  /*182c0*/  @!P0 IMAD.MOV.U32 R3, RZ, RZ, R10 ;  /* 0x000000ffff038224 */ /* 0x000fc600078e000a */
        /* <DEDUP_REMOVED lines=11> */
[----:B------:R-:W-:-:S13]  /*18380*/  @!P0 ISETP.NE.U32.AND P1, PT, R8, RZ, PT ;  /* 0x000000ff0800820c */ /* 0x000fda0003f25070 */
[----:B------:R0:W-:Y:S04]  /*18390*/  @!P0 LDGSTS.E.BYPASS.LTC128B.128 [R26+0x35400], desc[UR40][R2.64+0x380], P1 ;  /* 0x35400380021a8fae */ /* 0x0001e80008901d68 */
[----:B0-2---:R0:W1:Y:S02]  /*183a0*/  SHFL.IDX PT, R2, R5, 0x3, 0x181f ;  /* 0x00781f0005027f89 */ /* 0x00506400000e0000 */
.L_x_4789:
[----:B------:R-:W2:Y:S01]  /*183b0*/  LDL.LU R3, [R1+0x34] ;  /* 0x0000340001037983 */ /* 0x000ea20000300800 */
[----:B------:R-:W-:Y:S01]  /*183c0*/  BSSY B0, `(.L_x_4663) ;  /* 0x0000019000007945 */ /* 0x000fe20003800000 */
[----:B--2---:R-:W-:-:S13]  /*183d0*/  ISETP.GE.AND P0, PT, R3, R6, PT ;  /* 0x000000060300720c */ /* 0x004fda0003f06270 */
[----:B------:R-:W-:Y:S05]  /*183e0*/  @P0 BRA `(.L_x_4664) ;  /* 0x0000000000580947 */ /* 0x000fea0003800000 */
[----:B------:R-:W-:Y:S02]  /*183f0*/  LOP3.LUT R0, R0, 0x40, RZ, 0xc0, !PT ;  /* 0x0000004000007812 */ /* 0x000fe400078ec0ff */
[----:B------:R-:W-:Y:S02]  /*18400*/  LOP3.LUT P6, RZ, R22, 0x800, RZ, 0xc0, !PT ;  /* 0x0000080016ff7812 */ /* 0x000fe400078cc0ff */
[----:B-1----:R-:W-:Y:S02]  /*18410*/  LEA R2, P0, R20, R2, 0x1 ;  /* 0x0000000214027211 */ /* 0x002fe400078008ff */
[C---:B------:R-:W-:Y:S02]  /*18420*/  LOP3.LUT P2, RZ, R22.reuse, 0x400, RZ, 0xc0, !PT ;  /* 0x0000040016ff7812 */ /* 0x040fe4000784c0ff */
[----:B------:R-:W-:Y:S01]  /*18430*/  LOP3.LUT P1, RZ, R22, 0x200, RZ, 0xc0, !PT ;  /* 0x0000020016ff7812 */ /* 0x000fe2000782c0ff */
[----:B------:R-:W-:Y:S01]  /*18440*/  IMAD.X R3, RZ, RZ, R4, P0 ;  /* 0x000000ffff037224 */ /* 0x000fe200000e0604 */
[----:B------:R-:W-:-:S02]  /*18450*/  SHF.R.U32.HI R0, RZ, 0x2, R0 ;  /* 0x00000002ff007819 */ /* 0x000fc40000011600 */
[----:B------:R-:W-:Y:S02]  /*18460*/  LOP3.LUT R7, R7, 0x80, RZ, 0xc0, !PT ;  /* 0x0000008007077812 */ /* 0x000fe400078ec0ff */
[----:B------:R-:W-:Y:S01]  /*18470*/  ISETP.NE.U32.AND P0, PT, R0, RZ, PT ;  /* 0x000000ff0000720c */ /* 0x000fe20003f05070 */
[----:B------:R-:W-:Y:S01]  /*18480*/  @!PT LDS RZ, [RZ] ;  /* 0x00000000fffff984 */ /* 0x000fe20000000800 */
[----:B------:R-:W-:Y:S01]  /*18490*/  @!PT LDS RZ, [RZ] ;  /* 0x00000000fffff984 */ /* 0x000fe20000000800 */
[----:B------:R-:W-:Y:S01]  /*184a0*/  @!PT LDS RZ, [RZ] ;  /* 0x00000000fffff984 */ /* 0x000fe20000000800 */
[----:B------:R2:W-:Y:S01]  /*184b0*/  LDGSTS.E.BYPASS.LTC128B.128 [R26+0x27c00], desc[UR40][R2.64], !P6 ;  /* 0x27c00000021a7fae */ /* 0x0005e2000f101d68 */
[----:B------:R-:W-:-:S03]  /*184c0*/  SHF.R.U32.HI R7, RZ, 0x3, R7 ;  /* 0x00000003ff077819 */ /* 0x000fc60000011607 */
        /* <DEDUP_REMOVED lines=8> */
.L_x_4664:
[----:B------:R-:W-:Y:S05]  /*18550*/  BSYNC B0 ;  /* 0x0000000000007941 */ /* 0x000fea0003800000 */
.L_x_4663:
[----:B------:R-:W-:Y:S01]  /*18560*/  NOP ;  /* 0x0000000000007918 */ /* 0x000fe20000000000 */
[----:B------:R-:W-:-:S13]  /*18570*/  PLOP3.LUT P0, PT, PT, PT, PT, 0x80, 0x0 ;  /* 0x000000000000781c */ /* 0x000fda0003f0f070 */
.L_x_4665:
[----:B------:R-:W-:Y:S02]  /*18580*/  PLOP3.LUT P1, PT, P1, P0, PT, 0xa2, 0x0 ;  /* 0x000000000000781c */ /* 0x000fe40000f21472 */
[----:B------:R-:W-:-:S08]  /*18590*/  @P0 R2UR P1, UR4, R23 ;  /* 0x00000000170402ca */ /* 0x000fd00000020000 */
[----:B------:R-:W-:-:S05]  /*185a0*/  @P0 PLOP3.LUT P0, PT, P1, PT, PT, 0x80, 0x0 ;  /* 0x000000000000081c */ /* 0x000fca0000f0f070 */
[----:B------:R-:W-:Y:S01]  /*185b0*/  @!P1 SYNCS.ARRIVE.TRANS64.RED.A0T1 RZ, [UR4+0x38810], RZ ;  /* 0x038810ffffff99a7 */ /* 0x000fe20008200404 */
[----:B------:R-:W-:Y:S07]  /*185c0*/  @!P1 ARRIVES.LDGSTSBAR.64.TRANSCNT [UR4+0x38810] ;  /* 0x03881000ff0099b0 */ /* 0x000fee0008000a84 */
[----:B------:R-:W-:Y:S05]  /*185d0*/  @P0 BRA.U.ANY `(.L_x_4665) ;  /* 0xfffffffd00e80947 */ /* 0x000fea000393ffff */
[----:B-12---:R-:W2:Y:S02]  /*185e0*/  LDL.LU R2, [R1+0x28] ;  /* 0x0000280001027983 */ /* 0x006ea40000300800 */
        /* <DEDUP_REMOVED lines=9> */
[----:B------:R-:W2:Y:S03]  /*18680*/  SYNCS.PHASECHK.TRANS64.TRYWAIT P0, [R23+URZ+0x38820], R0 ;  /* 0x03882000170075a7 */ /* 0x000ea6000800017f */
[----:B-12---:R-:W-:Y:S05]  /*18690*/  @!P0 BRA `(.L_x_4667) ;  /* 0x0000004c00208947 */ /* 0x006fea0003800000 */
.L_x_4790:
[----:B------:R-:W-:Y:S05]  /*186a0*/  BSYNC B0 ;  /* 0x0000000000007941 */ /* 0x000fea0003800000 */
.L_x_4666:
[----:B------:R-:W2:Y:S02]  /*186b0*/  LDL R2, [R1+0x50] ;  /* 0x0000500001027983 */ /* 0x000ea40000100800 */
[----:B--2---:R-:W-:-:S13]  /*186c0*/  ISETP.NE.AND P0, PT, R2, 0x3, PT ;  /* 0x000000030200780c */ /* 0x004fda0003f05270 */
[----:B------:R-:W-:Y:S05]  /*186d0*/  @!P0 BRA `(.L_x_4668) ;  /* 0x0000000000048947 */ /* 0x000fea0003800000 */
[----:B------:R-:W-:Y:S01]  /*186e0*/  BPT.TRAP 0x1 ;  /* 0x000000040000795c */ /* 0x000fe20000300000 */
.L_x_4668:
[----:B-1----:R-:W-:Y:S01]  /*186f0*/  SHF.L.U32 R0, R28, 0x1f, RZ ;  /* 0x0000001f1c007819 */ /* 0x002fe200000006ff */
[----:B------:R-:W-:Y:S03]  /*18700*/  BSSY B0, `(.L_x_4669) ;  /* 0x0000003000007945 */ /* 0x000fe60003800000 */
[----:B------:R-:W1:Y:S02]  /*18710*/  SYNCS.PHASECHK.TRANS64.TRYWAIT P0, [R27+URZ+0x38860], R0 ;  /* 0x038860001b0075a7 */ /* 0x000e64000800017f */
[----:B-1----:R-:W-:Y:S05]  /*18720*/  @!P0 BRA `(.L_x_4670) ;  /* 0x0000004c00108947 */ /* 0x002fea0003800000 */
.L_x_4791:
[----:B------:R-:W-:Y:S05]  /*18730*/  BSYNC B0 ;  /* 0x0000000000007941 */ /* 0x000fea0003800000 */
.L_x_4669:
[----:B------:R-:W1:Y:S01]  /*18740*/  LDL.LU R3, [R1+0x3c] ;  /* 0x00003c0001037983 */ /* 0x000e620000300800 */
[----:B------:R-:W-:-:S03]  /*18750*/  ULDC.64 UR4, c[0x0][0x328] ;  /* 0x0000ca0000047ab9 */ /* 0x000fc60000000a00 */
[----:B------:R-:W2:Y:S04]  /*18760*/  LDL.LU R2, [R1+0xc] ;  /* 0x00000c0001027983 */ /* 0x000ea80000300800 */
[----:B0-----:R-:W3:Y:S04]  /*18770*/  LDL.LU R5, [R1+0x44] ;  /* 0x0000440001057983 */ /* 0x001ee80000300800 */
[----:B------:R-:W4:Y:S01]  /*18780*/  LDL.LU R4, [R1+0x4] ;  /* 0x0000040001047983 */ /* 0x000f220000300800 */
[----:B-1----:R-:W-:-:S04]  /*18790*/  IMAD R0, R3, UR4, RZ ;  /* 0x0000000403007c24 */ /* 0x002fc8000f8e02ff */
[C---:B--2---:R-:W-:Y:S02]  /*187a0*/  IMAD R0, R2.reuse, UR5, R0 ;  /* 0x0000000502007c24 */ /* 0x044fe4000f8e0200 */
[----:B------:R-:W-:Y:S01]  /*187b0*/  IMAD.WIDE.U32 R2, R2, UR4, RZ ;  /* 0x0000000402027c25 */ /* 0x000fe2000f8e00ff */
[----:B------:R-:W-:-:S03]  /*187c0*/  ULDC.64 UR4, c[0x0][0x338] ;  /* 0x0000ce0000047ab9 */ /* 0x000fc60000000a00 */
[----:B------:R-:W-:Y:S02]  /*187d0*/  IMAD.IADD R3, R3, 0x1, R0 ;  /* 0x0000000103037824 */ /* 0x000fe400078e0200 */
[----:B---3--:R-:W-:Y:S02]  /*187e0*/  IMAD R0, R5, UR4, RZ ;  /* 0x0000000405007c24 */ /* 0x008fe4000f8e02ff */
[----:B----4-:R-:W-:-:S04]  /*187f0*/  IMAD.WIDE.U32 R2, R4, UR4, R2 ;  /* 0x0000000404027c25 */ /* 0x010fc8000f8e0002 */
        /* <DEDUP_REMOVED lines=18> */
[C---:B------:R-:W-:Y:S01]  /*18920*/  LOP3.LUT P3, RZ, R33.reuse, 0x8, RZ, 0xc0, !PT ;  /* 0x0000000821ff7812 */ /* 0x040fe2000786c0ff */
[----:B------:R-:W2:Y:S01]  /*18930*/  SHFL.IDX PT, R3, R6, RZ, 0x181f ;  /* 0x00181fff06037589 */ /* 0x000ea200000e0000 */
[----:B------:R-:W-:Y:S02]  /*18940*/  LOP3.LUT P2, RZ, R33, 0x10, RZ, 0xc0, !PT ;  /* 0x0000001021ff7812 */ /* 0x000fe4000784c0ff */
[----:B------:R-:W-:Y:S01]  /*18950*/  LOP3.LUT R22, R22, 0xfffffdff, RZ, 0xc0, !PT ;  /* 0xfffffdff16167812 */ /* 0x000fe200078ec0ff */
[----:B0-----:R-:W-:-:S05]  /*18960*/  IMAD.SHL.U32 R7, R7, 0x8, RZ ;  /* 0x0000000807077824 */ /* 0x001fca00078e00ff */
[----:B------:R-:W-:-:S05]  /*18970*/  LOP3.LUT R7, R7, 0x38, RZ, 0xc0, !PT ;  /* 0x0000003807077812 */ /* 0x000fca00078ec0ff */
[----:B------:R-:W-:Y:S01]  /*18980*/  IMAD.SHL.U32 R0, R7, 0x2, RZ ;  /* 0x0000000207007824 */ /* 0x000fe200078e00ff */
[----:B------:R-:W-:-:S04]  /*18990*/  LOP3.LUT R7, R33, 0x1, RZ, 0xc0, !PT ;  /* 0x0000000121077812 */ /* 0x000fc800078ec0ff */
[----:B-1----:R-:W-:Y:S02]  /*189a0*/  IADD3 R2, P0, R2, R0, RZ ;  /* 0x0000000002027210 */ /* 0x002fe40007f1e0ff */
[----:B------:R-:W-:Y:S02]  /*189b0*/  ISETP.NE.U32.AND P1, PT, R7, 0x1, PT ;  /* 0x000000010700780c */ /* 0x000fe40003f25070 */
[----:B------:R-:W-:Y:S01]  /*189c0*/  PRMT R7, R33, 0x8880, RZ ;  /* 0x0000888021077816 */ /* 0x000fe200000000ff */
[----:B--2---:R-:W-:Y:S01]  /*189d0*/  IMAD.X R3, RZ, RZ, R3, P0 ;  /* 0x000000ffff037224 */ /* 0x004fe200000e0603 */
[----:B------:R-:W-:-:S09]  /*189e0*/  ISETP.LT.OR P0, PT, R31, 0x1, P1 ;  /* 0x000000011f00780c */ /* 0x000fd20000f01670 */
[----:B------:R-:W-:Y:S02]  /*189f0*/  @P1 LOP3.LUT R22, R22, 0x200, RZ, 0xfc, !PT ;  /* 0x0000020016161812 */ /* 0x000fe400078efcff */
[----:B------:R-:W-:Y:S02]  /*18a00*/  LOP3.LUT P1, RZ, R33, 0x20, RZ, 0xc0, !PT ;  /* 0x0000002021ff7812 */ /* 0x000fe4000782c0ff */
[----:B------:R-:W-:Y:S01]  /*18a10*/  @!PT LDS RZ, [RZ] ;  /* 0x00000000fffff984 */ /* 0x000fe20000000800 */
[----:B------:R-:W-:Y:S01]  /*18a20*/  LDGSTS.E.BYPASS.LTC128B.128 [R4+0x400], desc[UR40][R2.64], !P0 ;  /* 0x0040000002047fae */ /* 0x000fe2000c101d68 */
[----:B------:R-:W-:Y:S02]  /*18a30*/  ISETP.LT.OR P0, PT, R31, 0x1, !P5 ;  /* 0x000000011f00780c */ /* 0x000fe40006f01670 */
[----:B------:R-:W-:-:S11]  /*18a40*/  LOP3.LUT R22, R22, 0xfffffbff, RZ, 0xc0, !PT ;  /* 0xfffffbff16167812 */ /* 0x000fd600078ec0ff */
        /* <DEDUP_REMOVED lines=62> */
.L_x_4801:
        /* <DEDUP_REMOVED lines=34> */
.L_x_4672:
        /* <DEDUP_REMOVED lines=11> */
.L_x_4673:
        /* <DEDUP_REMOVED lines=9> */
[----:B--2---:R-:W-:Y:S02]  /*19190*/  LOP3.LUT R2, R2, 0x40, RZ, 0xc0, !PT ;  /* 0x0000004002027812 */ /* 0x004fe400078ec0ff */
[----:B---3--:R-:W-:Y:S02]  /*191a0*/  LEA.HI.SX32 R7, R3, 0xfffffffe, 0x1a ;  /* 0xfffffffe03077811 */ /* 0x008fe400078fd2ff */
[----:B------:R-:W-:-:S07]  /*191b0*/  SHF.R.U32.HI R33, RZ, 0x2, R2 ;  /* 0x00000002ff217819 */ /* 0x000fce0000011602 */
.L_x_4688:
[----:B--2---:R-:W2:Y:S01]  /*191c0*/  LDL R10, [R1+0x50] ;  /* 0x00005000010a7983 */ /* 0x004ea20000100800 */
[----:B0-----:R-:W0:Y:S01]  /*191d0*/  LDC R5, c[0x0][0x430] ;  /* 0x00010c00ff057b82 */ /* 0x001e220000000800 */
[----:B-1----:R-:W1:Y:S01]  /*191e0*/  S2R R2, SR_TID.X ;  /* 0x0000000000027919 */ /* 0x002e620000002100 */
[----:B---3--:R-:W3:Y:S01]  /*191f0*/  S2R R8, SR_TID.X ;  /* 0x0000000000087919 */ /* 0x008ee20000002100 */
[----:B0-----:R-:W-:Y:S02]  /*19200*/  ISETP.NE.AND P0, PT, R5, 0x1, PT ;  /* 0x000000010500780c */ /* 0x001fe40003f05270 */
[----:B-1----:R-:W-:-:S11]  /*19210*/  LOP3.LUT R2, R2, 0x7f, RZ, 0xc0, !PT ;  /* 0x0000007f02027812 */ /* 0x002fd600078ec0ff */
[----:B------:R-:W0:Y:S01]  /*19220*/  @P0 LDC R6, c[0x0][0x434] ;  /* 0x00010d00ff060b82 */ /* 0x000e220000000800 */
[----:B---3--:R-:W-:Y:S01]  /*19230*/  IMAD.SHL.U32 R8, R8, 0x10, RZ ;  /* 0x0000001008087824 */ /* 0x008fe200078e00ff */
[----:B------:R-:W-:-:S04]  /*19240*/  SHF.R.U32.HI R2, RZ, 0x3, R2 ;  /* 0x00000003ff027819 */ /* 0x000fc80000011602 */
[----:B------:R-:W-:Y:S02]  /*19250*/  LOP3.LUT R8, R2, 0x70, R8, 0xf8, !PT ;  /* 0x0000007002087812 */ /* 0x000fe400078ef808 */
[----:B------:R-:W1:Y:S02]  /*19260*/  @P0 LDC R3, c[0x0][0x438] ;  /* 0x00010e00ff030b82 */ /* 0x000e640000000800 */
[----:B------:R-:W-:Y:S01]  /*19270*/  ISETP.GT.U32.AND P1, PT, R8, 0x3f, PT ;  /* 0x0000003f0800780c */ /* 0x000fe20003f24070 */
[----:B------:R-:W-:-:S04]  /*19280*/  IMAD R4, R7, 0x40, R34 ;  /* 0x0000004007047824 */ /* 0x000fc800078e0222 */
[----:B------:R-:W-:-:S08]  /*19290*/  IMAD.IADD R4, R8, 0x1, R4 ;  /* 0x0000000108047824 */ /* 0x000fd000078e0204 */
[----:B------:R-:W3:Y:S01]  /*192a0*/  @!P1 LDC.64 R8, c[0x0][0x428] ;  /* 0x00010a00ff089b82 */ /* 0x000ee20000000a00 */
[----:B0-----:R-:W-:-:S04]  /*192b0*/  @P0 IMAD.HI.U32 R6, R4, R6, RZ ;  /* 0x0000000604060227 */ /* 0x001fc800078e00ff */
[----:B------:R-:W-:Y:S01]  /*192c0*/  IMAD.MOV.U32 R2, RZ, RZ, R4 ;  /* 0x000000ffff027224 */ /* 0x000fe200078e0004 */
[----:B-1----:R-:W-:-:S05]  /*192d0*/  @P0 SHF.R.U32.HI R2, RZ, R3, R6 ;  /* 0x00000003ff020219 */ /* 0x002fca0000011606 */
[----:B------:R-:W-:-:S04]  /*192e0*/  IMAD.MOV R3, RZ, RZ, -R2 ;  /* 0x000000ffff037224 */ /* 0x000fc800078e0a02 */
[----:B------:R-:W-:Y:S01]  /*192f0*/  IMAD R5, R5, R3, R4 ;  /* 0x0000000305057224 */ /* 0x000fe200078e0204 */
[--C-:B------:R-:W-:Y:S01]  /*19300*/  @!P1 SHF.R.S32.HI R3, RZ, 0x1f, R2.reuse ;  /* 0x0000001fff039819 */ /* 0x100fe20000011402 */
[-C--:B---3--:R-:W-:Y:S02]  /*19310*/  @!P1 IMAD R4, R35, R8.reuse, RZ ;  /* 0x0000000823049224 */ /* 0x088fe400078e02ff */
[----:B------:R-:W-:-:S04]  /*19320*/  @!P1 IMAD.WIDE.U32 R2, R32, R8, R2 ;  /* 0x0000000820029225 */ /* 0x000fc800078e0002 */
[----:B------:R-:W-:Y:S02]  /*19330*/  @!P1 IMAD R4, R32, R9, R4 ;  /* 0x0000000920049224 */ /* 0x000fe400078e0204 */
[----:B------:R-:W0:Y:S02]  /*19340*/  @!P1 LDC.64 R8, c[0x0][0x418] ;  /* 0x00010600ff089b82 */ /* 0x000e240000000a00 */
[----:B------:R-:W-:Y:S02]  /*19350*/  @!P1 IMAD.IADD R3, R4, 0x1, R3 ;  /* 0x0000000104039824 */ /* 0x000fe400078e0203 */
[----:B------:R-:W-:Y:S02]  /*19360*/  IMAD.MOV.U32 R4, RZ, RZ, RZ ;  /* 0x000000ffff047224 */ /* 0x000fe400078e00ff */
[----:B------:R-:W-:Y:S01]  /*19370*/  VIADD R25, R25, 0x1 ;  /* 0x0000000119197836 */ /* 0x000fe20000000000 */
[----:B0-----:R-:W-:-:S04]  /*19380*/  @!P1 LEA R8, P0, R2, R8, 0x2 ;  /* 0x0000000802089211 */ /* 0x001fc800078010ff */
[----:B------:R-:W-:Y:S02]  /*19390*/  @!P1 LEA.HI.X R9, R2, R9, R3, 0x2, P0 ;  /* 0x0000000902099211 */ /* 0x000fe400000f1403 */
[----:B------:R-:W-:-:S03]  /*193a0*/  ISETP.NE.AND P0, PT, R25, 0x2, PT ;  /* 0x000000021900780c */ /* 0x000fc60003f05270 */
[----:B------:R0:W5:Y:S01]  /*193b0*/  @!P1 LDG.E R4, desc[UR40][R8.64] ;  /* 0x0000002808049981 */ /* 0x000162000c1e1900 */
[----:B------:R-:W-:Y:S01]  /*193c0*/  SEL R2, RZ, 0x1, P0 ;  /* 0x00000001ff027807 */ /* 0x000fe20000000000 */
[----:B------:R-:W-:Y:S05]  /*193d0*/  YIELD ;  /* 0x0000000000007946 */ /* 0x000fea0003800000 */
[----:B------:R-:W-:Y:S01]  /*193e0*/  LOP3.LUT R28, R28, R2, RZ, 0x3c, !PT ;  /* 0x000000021c1c7212 */ /* 0x000fe200078e3cff */
[----:B------:R-:W-:Y:S01]  /*193f0*/  IMAD.MOV.U32 R2, RZ, RZ, R7 ;  /* 0x000000ffff027224 */ /* 0x000fe200078e0007 */
[----:B------:R-:W-:Y:S01]  /*19400*/  SEL R25, R25, RZ, P0 ;  /* 0x000000ff19197207 */ /* 0x000fe20000000000 */
[----:B------:R-:W-:-:S03]  /*19410*/  VIADD R7, R7, 0xffffffff ;  /* 0xffffffff07077836 */ /* 0x000fc60000000000 */
[----:B------:R-:W-:Y:S02]  /*19420*/  ISETP.GT.AND P3, PT, R2, RZ, PT ;  /* 0x000000ff0200720c */ /* 0x000fe40003f64270 */
[----:B--2---:R-:W-:-:S13]  /*19430*/  ISETP.NE.AND P1, PT, R10, 0x3, PT ;  /* 0x000000030a00780c */ /* 0x004fda0003f25270 */
[----:B0-----:R-:W-:Y:S05]  /*19440*/  @!P1 BRA `(.L_x_4676) ;  /* 0x0000000000049947 */ /* 0x001fea0003800000 */
[----:B------:R-:W-:Y:S01]  /*19450*/  BPT.TRAP 0x1 ;  /* 0x000000040000795c */ /* 0x000fe20000300000 */
.L_x_4676:
[----:B------:R-:W-:Y:S01]  /*19460*/  IMAD R6, R25, 0x8, R23 ;  /* 0x0000000819067824 */ /* 0x000fe200078e0217 */
[----:B------:R-:W-:Y:S01]  /*19470*/  SHF.L.U32 R21, R28, 0x1f, RZ ;  /* 0x0000001f1c157819 */ /* 0x000fe200000006ff */
[----:B------:R-:W-:Y:S01]  /*19480*/  BSSY B1, `(.L_x_4677) ;  /* 0x0000004000017945 */ /* 0x000fe20003800000 */
[----:B------:R-:W-:Y:S02]  /*19490*/  SHF.R.S32.HI R9, RZ, 0x1f, R5 ;  /* 0x0000001fff097819 */ /* 0x000fe40000011405 */
[----:B------:R-:W0:Y:S02]  /*194a0*/  SYNCS.PHASECHK.TRANS64.TRYWAIT P0, [R6+URZ+0x38840], R21 ;  /* 0x03884015060075a7 */ /* 0x000e24000800017f */
[----:B0-----:R-:W-:Y:S05]  /*194b0*/  @!P0 BRA `(.L_x_4678) ;  /* 0x0000004400e88947 */ /* 0x001fea0003800000 */
.L_x_4802:
[----:B------:R-:W-:Y:S05]  /*194c0*/  BSYNC B1 ;  /* 0x0000000000017941 */ /* 0x000fea0003800000 */
.L_x_4677:
        /* <DEDUP_REMOVED lines=42> */
.L_x_4812:
        /* <DEDUP_REMOVED lines=8> */
.L_x_4680:
[----:B------:R-:W-:Y:S02]  /*197f0*/  PLOP3.LUT P1, PT, P1, P0, PT, 0xa2, 0x0 ;  /* 0x000000000000781c */ /* 0x000fe40000f21472 */
[----:B------:R-:W-:-:S08]  /*19800*/  @P0 R2UR P1, UR4, R6 ;  /* 0x00000000060402ca */ /* 0x000fd00000020000 */
[----:B------:R-:W-:-:S05]  /*19810*/  @P0 PLOP3.LUT P0, PT, P1, PT, PT, 0x80, 0x0 ;  /* 0x000000000000081c */ /* 0x000fca0000f0f070 */
[----:B------:R-:W-:Y:S01]  /*19820*/  @!P1 SYNCS.ARRIVE.TRANS64.RED.A0T1 RZ, [UR4+0x38830], RZ ;  /* 0x038830ffffff99a7 */ /* 0x000fe20008200404 */
[----:B------:R-:W-:Y:S07]  /*19830*/  @!P1 ARRIVES.LDGSTSBAR.64.TRANSCNT [UR4+0x38830] ;  /* 0x03883000ff0099b0 */ /* 0x000fee0008000a84 */
[----:B------:R-:W-:Y:S05]  /*19840*/  @P0 BRA.U.ANY `(.L_x_4680) ;  /* 0xfffffffd00e80947 */ /* 0x000fea000393ffff */
[----:B------:R-:W-:Y:S01]  /*19850*/  NOP ;  /* 0x0000000000007918 */ /* 0x000fe20000000000 */
[----:B--2---:R-:W2:Y:S02]  /*19860*/  LDL R2, [R1+0x50] ;  /* 0x0000500001027983 */ /* 0x004ea40000100800 */
[----:B--2---:R-:W-:-:S13]  /*19870*/  ISETP.NE.AND P2, PT, R2, 0x3, PT ;  /* 0x000000030200780c */ /* 0x004fda0003f45270 */
[----:B------:R-:W-:Y:S05]  /*19880*/  @!P2 BRA `(.L_x_4681) ;  /* 0x000000000004a947 */ /* 0x000fea0003800000 */
[----:B------:R-:W-:Y:S01]  /*19890*/  BPT.TRAP 0x1 ;  /* 0x000000040000795c */ /* 0x000fe20000300000 */
.L_x_4681:
[----:B------:R2:W-:Y:S01]  /*198a0*/  SYNCS.ARRIVE.TRANS64.A1T0 RZ, [R6+URZ+0x38830], RZ ;  /* 0x038830ff06ff79a7 */ /* 0x0005e2000810003f */
[----:B------:R-:W-:Y:S05]  /*198b0*/  @!P2 BRA `(.L_x_4682) ;  /* 0x000000000004a947 */ /* 0x000fea0003800000 */
[----:B------:R-:W-:Y:S01]  /*198c0*/  BPT.TRAP 0x1 ;  /* 0x000000040000795c */ /* 0x000fe20000300000 */
.L_x_4682:
[----:B------:R-:W3:Y:S01]  /*198d0*/  SYNCS.PHASECHK.TRANS64.TRYWAIT P0, [R6+URZ+0x38860], R21 ;  /* 0x03886015060075a7 */ /* 0x000ee2000800017f */
[----:B------:R-:W-:Y:S04]  /*198e0*/  BSSY B1, `(.L_x_4683) ;  /* 0x0000002000017945 */ /* 0x000fe80003800000 */
[----:B---3--:R-:W-:Y:S05]  /*198f0*/  @!P0 BRA `(.L_x_4684) ;  /* 0x0000004800088947 */ /* 0x008fea0003800000 */
.L_x_4813:
[----:B------:R-:W-:Y:S05]  /*19900*/  BSYNC B1 ;  /* 0x0000000000017941 */ /* 0x000fea0003800000 */
.L_x_4683:
[----:B------:R-:W-:Y:S01]  /*19910*/  ULDC.64 UR4, c[0x0][0x328] ;  /* 0x0000ca0000047ab9 */ /* 0x000fe20000000a00 */
[C---:B------:R-:W-:Y:S01]  /*19920*/  LOP3.LUT P5, RZ, R22.reuse, 0x8, RZ, 0xc0, !PT ;  /* 0x0000000816ff7812 */ /* 0x040fe200078ac0ff */
[----:B------:R-:W-:Y:S01]  /*19930*/  IMAD R9, R9, UR4, RZ ;  /* 0x0000000409097c24 */ /* 0x000fe2000f8e02ff */
[----:B------:R-:W-:Y:S01]  /*19940*/  LOP3.LUT P4, RZ, R22, 0x4, RZ, 0xc0, !PT ;  /* 0x0000000416ff7812 */ /* 0x000fe2000788c0ff */
[----:B------:R-:W-:-:S04]  /*19950*/  IMAD.WIDE.U32 R2, R5, UR4, RZ ;  /* 0x0000000405027c25 */ /* 0x000fc8000f8e00ff */
[----:B------:R-:W-:Y:S01]  /*19960*/  IMAD R9, R5, UR5, R9 ;  /* 0x0000000505097c24 */ /* 0x000fe2000f8e0209 */
[----:B------:R-:W-:Y:S01]  /*19970*/  ULDC.64 UR4, c[0x0][0x338] ;  /* 0x0000ce0000047ab9 */ /* 0x000fe20000000a00 */
[----:B-1----:R-:W-:Y:S02]  /*19980*/  IMAD R17, R25, 0x7000, R8 ;  /* 0x0000700019117824 */ /* 0x002fe400078e0208 */
        /* <DEDUP_REMOVED lines=15> */
[----:B------:R-:W1:Y:S01]  /*19a80*/  SHFL.IDX PT, R2, R9, RZ, 0x181f ;  /* 0x00181fff09027589 */ /* 0x000e6200000e0000 */
[C---:B------:R-:W-:Y:S01]  /*19a90*/  LOP3.LUT P1, RZ, R22.reuse, 0x80, RZ, 0xc0, !PT ;  /* 0x0000008016ff7812 */ /* 0x040fe2000782c0ff */
[----:B------:R-:W-:Y:S01]  /*19aa0*/  IMAD R17, R17, 0x2, R23 ;  /* 0x0000000211117824 */ /* 0x000fe200078e0217 */
[C---:B------:R-:W-:Y:S01]  /*19ab0*/  LOP3.LUT P2, RZ, R22.reuse, 0x40, RZ, 0xc0, !PT ;  /* 0x0000004016ff7812 */ /* 0x040fe2000784c0ff */
[----:B------:R-:W4:Y:S01]  /*19ac0*/  SHFL.IDX PT, R3, R10, RZ, 0x181f ;  /* 0x00181fff0a037589 */ /* 0x000f2200000e0000 */
[----:B------:R-:W-:-:S03]  /*19ad0*/  LOP3.LUT R22, R22, 0xfff7ffff, RZ, 0xc0, !PT ;  /* 0xfff7ffff16167812 */ /* 0x000fc600078ec0ff */
[----:B------:R-:W5:Y:S01]  /*19ae0*/  SHFL.IDX PT, R14, R9, 0x1, 0x181f ;  /* 0x00381f00090e7f89 */ /* 0x000f6200000e0000 */
[----:B------:R-:W-:-:S03]  /*19af0*/  @P3 LOP3.LUT R22, R22, 0x80000, RZ, 0xfc, !PT ;  /* 0x0008000016163812 */ /* 0x000fc600078efcff */
[----:B------:R-:W0:Y:S01]  /*19b00*/  SHFL.IDX PT, R5, R10, 0x1, 0x181f ;  /* 0x00381f000a057f89 */ /* 0x000e2200000e0000 */
[C---:B------:R-:W-:Y:S02]  /*19b10*/  LOP3.LUT P3, RZ, R22.reuse, 0x20, RZ, 0xc0, !PT ;  /* 0x0000002016ff7812 */ /* 0x040fe4000786c0ff */
[C---:B------:R-:W-:Y:S01]  /*19b20*/  LOP3.LUT P6, RZ, R22.reuse, 0x10, RZ, 0xc0, !PT ;  /* 0x0000001016ff7812 */ /* 0x040fe200078cc0ff */
[----:B------:R-:W-:Y:S01]  /*19b30*/  SHFL.IDX PT, R8, R10, 0x2, 0x181f ;  /* 0x00581f000a087f89 */ /* 0x000fe200000e0000 */
[----:B------:R-:W-:-:S03]  /*19b40*/  LOP3.LUT R22, R22, 0xffdfffff, RZ, 0xc0, !PT ;  /* 0xffdfffff16167812 */ /* 0x000fc600078ec0ff */
[----:B------:R-:W-:Y:S01]  /*19b50*/  SHFL.IDX PT, R10, R10, 0x3, 0x181f ;  /* 0x00781f000a0a7f89 */ /* 0x000fe200000e0000 */
[----:B-1----:R-:W-:-:S05]  /*19b60*/  IADD3 R2, P0, R2, R0, RZ ;  /* 0x0000000002027210 */ /* 0x002fca0007f1e0ff */
[----:B------:R-:W-:Y:S01]  /*19b70*/  @P3 LOP3.LUT R22, R22, 0x200000, RZ, 0xfc, !PT ;  /* 0x0020000016163812 */ /* 0x000fe200078efcff */
[----:B----4-:R-:W-:Y:S01]  /*19b80*/  IMAD.X R3, RZ, RZ, R3, P0 ;  /* 0x000000ffff037224 */ /* 0x010fe200000e0603 */
[----:B------:R-:W-:-:S04]  /*19b90*/  ISETP.NE.U32.AND P0, PT, R33, RZ, PT ;  /* 0x000000ff2100720c */ /* 0x000fc80003f05070 */
[----:B------:R-:W-:Y:S01]  /*19ba0*/  LDGSTS.E.BYPASS.LTC128B.128 [R17+0x400], desc[UR40][R2.64], !P1 ;  /* 0x0040000002117fae */ /* 0x000fe2000c901d68 */
[----:B------:R-:W-:-:S03]  /*19bb0*/  ISETP.NE.U32.AND P1, PT, R31, RZ, PT ;  /* 0x000000ff1f00720c */ /* 0x000fc60003f25070 */
[----:B------:R-:W-:Y:S01]  /*19bc0*/  LDGSTS.E.BYPASS.LTC128B.128 [R17+0x2400], desc[UR40][R2.64+0x80], !P2 ;  /* 0x0240008002117fae */ /* 0x000fe2000d101d68 */
[----:B-----5:R-:W-:-:S03]  /*19bd0*/  IADD3 R4, P2, R14, R0, RZ ;  /* 0x000000000e047210 */ /* 0x020fc60007f5e0ff */
[----:B------:R-:W-:Y:S01]  /*19be0*/  LDGSTS.E.BYPASS.LTC128B.128 [R17+0x4400], desc[UR40][R2.64+0x100], !P3 ;  /* 0x0440010002117fae */ /* 0x000fe2000d901d68 */
[C---:B------:R-:W-:Y:S01]  /*19bf0*/  LOP3.LUT P3, RZ, R22.reuse, 0x80, RZ, 0xc0, !PT ;  /* 0x0000008016ff7812 */ /* 0x040fe2000786c0ff */
[----:B0-----:R-:W-:Y:S01]  /*19c00*/  IMAD.X R5, RZ, RZ, R5, P2 ;  /* 0x000000ffff057224 */ /* 0x001fe200010e0605 */
        /* <DEDUP_REMOVED lines=33> */
.L_x_4823:
[----:B------:R-:W-:Y:S02]  /*19e20*/  LOP3.LUT R22, R22, 0xffefffff, RZ, 0xc0, !PT ;  /* 0xffefffff16167812 */ /* 0x000fe400078ec0ff */
[----:B-1----:R-:W-:Y:S02]  /*19e30*/  IADD3 R2, P2, R14, R0, RZ ;  /* 0x000000000e027210 */ /* 0x002fe40007f5e0ff */
        /* <DEDUP_REMOVED lines=23> */
.L_x_4686:
[----:B------:R-:W-:Y:S02]  /*19fb0*/  PLOP3.LUT P1, PT, P1, P0, PT, 0xa2, 0x0 ;  /* 0x000000000000781c */ /* 0x000fe40000f21472 */
[----:B------:R-:W-:-:S08]  /*19fc0*/  @P0 R2UR P1, UR4, R6 ;  /* 0x00000000060402ca */ /* 0x000fd00000020000 */
[----:B------:R-:W-:-:S05]  /*19fd0*/  @P0 PLOP3.LUT P0, PT, P1, PT, PT, 0x80, 0x0 ;  /* 0x000000000000081c */ /* 0x000fca0000f0f070 */
[----:B------:R-:W-:Y:S01]  /*19fe0*/  @!P1 SYNCS.ARRIVE.TRANS64.RED.A0T1 RZ, [UR4+0x38850], RZ ;  /* 0x038850ffffff99a7 */ /* 0x000fe20008200404 */
[----:B------:R-:W-:Y:S07]  /*19ff0*/  @!P1 ARRIVES.LDGSTSBAR.64.TRANSCNT [UR4+0x38850] ;  /* 0x03885000ff0099b0 */ /* 0x000fee0008000a84 */
[----:B------:R-:W-:Y:S05]  /*1a000*/  @P0 BRA.U.ANY `(.L_x_4686) ;  /* 0xfffffffd00e80947 */ /* 0x000fea000393ffff */
[----:B------:R-:W-:Y:S01]  /*1a010*/  NOP ;  /* 0x0000000000007918 */ /* 0x000fe20000000000 */
[----:B0-----:R-:W4:Y:S02]  /*1a020*/  LDL R2, [R1+0x50] ;  /* 0x0000500001027983 */ /* 0x001f240000100800 */
[----:B----4-:R-:W-:-:S13]  /*1a030*/  ISETP.NE.AND P2, PT, R2, 0x3, PT ;  /* 0x000000030200780c */ /* 0x010fda0003f45270 */
[----:B------:R-:W-:Y:S05]  /*1a040*/  @!P2 BRA `(.L_x_4687) ;  /* 0x000000000004a947 */ /* 0x000fea0003800000 */
[----:B------:R-:W-:Y:S01]  /*1a050*/  BPT.TRAP 0x1 ;  /* 0x000000040000795c */ /* 0x000fe20000300000 */
.L_x_4687:
[----:B------:R1:W-:Y:S01]  /*1a060*/  SYNCS.ARRIVE.TRANS64.A1T0 RZ, [R6+URZ+0x38850], RZ ;  /* 0x038850ff06ff79a7 */ /* 0x0003e2000810003f */
[----:B------:R-:W-:Y:S05]  /*1a070*/  @P3 BRA `(.L_x_4688) ;  /* 0xfffffff000503947 */ /* 0x000fea000383ffff */
.L_x_4675:
[----:B------:R-:W-:Y:S05]  /*1a080*/  BSYNC B0 ;  /* 0x0000000000007941 */ /* 0x000fea0003800000 */
.L_x_4674:
        /* <DEDUP_REMOVED lines=21> */
.L_x_4690:
[----:B------:R-:W-:Y:S05]  /*1a1e0*/  BSYNC B0 ;  /* 0x0000000000007941 */ /* 0x000fea0003800000 */
.L_x_4689:
[----:B------:R-:W-:-:S07]  /*1a1f0*/  SEL R25, R25, RZ, P0 ;  /* 0x000000ff19197207 */ /* 0x000fce0000000000 */
.L_x_4643:
[----:B------:R-:W-:Y:S05]  /*1a200*/  BSYNC B7 ;  /* 0x0000000000077941 */ /* 0x000fea0003800000 */
.L_x_4641:
        /* <DEDUP_REMOVED lines=11> */
.L_x_4691:
        /* <DEDUP_REMOVED lines=36> */
.L_x_4833:
[----:B------:R-:W-:Y:S02]  /*1a500*/  ULDC UR4, c[0x0][0xd38] ;  /* 0x00034e0000047ab9 */ /* 0x000fe40000000800 */
[----:B------:R-:W-:-:S04]  /*1a510*/  IMAD.U32 R16, RZ, RZ, UR4 ;  /* 0x00000004ff107e24 */ /* 0x000fc8000f8e00ff */
[----:B-1----:R-:W-:-:S04]  /*1a520*/  IMAD R5, R14, R16, RZ ;  /* 0x000000100e057224 */ /* 0x002fc800078e02ff */
[----:B------:R-:W-:-:S05]  /*1a530*/  IMAD.IADD R4, R4, 0x1, R5 ;  /* 0x0000000104047824 */ /* 0x000fca00078e0205 */
[----:B------:R-:W-:-:S13]  /*1a540*/  ISETP.GT.AND P6, PT, R4, R0, PT ;  /* 0x000000000400720c */ /* 0x000fda0003fc4270 */
[----:B------:R-:W-:Y:S05]  /*1a550*/  @P6 BRA `(.L_x_4694) ;  /* 0x00000000009c6947 */ /* 0x000fea0003800000 */
.L_x_4699:
        /* <DEDUP_REMOVED lines=14> */
.L_x_4697:
[----:B------:R-:W-:Y:S05]  /*1a640*/  BSYNC B0 ;  /* 0x0000000000007941 */ /* 0x000fea0003800000 */
.L_x_4696:
        /* <DEDUP_REMOVED lines=18> */
.L_x_4841:
[----:B------:R-:W-:Y:S02]  /*1a770*/  ULDC UR4, c[0x0][0xd38] ;  /* 0x00034e0000047ab9 */ /* 0x000fe40000000800 */
[----:B------:R-:W-:-:S04]  /*1a780*/  IMAD.U32 R16, RZ, RZ, UR4 ;  /* 0x00000004ff107e24 */ /* 0x000fc8000f8e00ff */
[----:B-1----:R-:W-:-:S04]  /*1a790*/  IMAD R5, R14, R16, RZ ;  /* 0x000000100e057224 */ /* 0x002fc800078e02ff */
[----:B------:R-:W-:-:S05]  /*1a7a0*/  IMAD.IADD R4, R5, 0x1, R4 ;  /* 0x0000000105047824 */ /* 0x000fca00078e0204 */
[----:B------:R-:W-:-:S13]  /*1a7b0*/  ISETP.GT.AND P6, PT, R4, R0, PT ;  /* 0x000000000400720c */ /* 0x000fda0003fc4270 */
[----:B------:R-:W-:Y:S05]  /*1a7c0*/  @!P6 BRA `(.L_x_4699) ;  /* 0xfffffffc0064e947 */ /* 0x000fea000383ffff */
.L_x_4694:
        /* <DEDUP_REMOVED lines=8> */
.L_x_4845:
[----:B------:R-:W-:Y:S01]  /*1a850*/  ISETP.NE.AND P0, PT, R6, RZ, PT ;  /* 0x000000ff0600720c */ /* 0x000fe20003f05270 */
[----:B------:R-:W-:-:S12]  /*1a860*/  IMAD.MOV.U32 R14, RZ, RZ, RZ ;  /* 0x000000ffff0e7224 */ /* 0x000fd800078e00ff */
[----:B------:R-:W-:Y:S05]  /*1a870*/  @!P0 BRA `(.L_x_4701) ;  /* 0x0000000000108947 */ /* 0x000fea0003800000 */
[----:B------:R-:W-:Y:S01]  /*1a880*/  UMOV UR4, 0xffffffff ;  /* 0xffffffff00047882 */ /* 0x000fe20000000000 */
[----:B------:R-:W-:Y:S02]  /*1a890*/  VIADD R12, R4, 0xffffffff ;  /* 0xffffffff040c7836 */ /* 0x000fe40000000000 */
[----:B------:R-:W-:Y:S05]  /*1a8a0*/  BRA.DIV UR4, `(.L_x_4702) ;  /* 0x0000004a04347947 */ /* 0x000fea000b800000 */
[----:B------:R3:W4:Y:S02]  /*1a8b0*/  SHFL.IDX PT, R14, R3, R12, 0x1f ;  /* 0x00001f0c030e7589 */ /* 0x00072400000e0000 */
.L_x_4701:
        /* <DEDUP_REMOVED lines=31> */
.L_x_4695:
[----:B------:R-:W-:Y:S01]  /*1aab0*/  UMOV UR4, URZ ;  /* 0x0000003f00047c82 */ /* 0x000fe20008000000 */
[----:B------:R-:W-:Y:S01]  /*1aac0*/  UMOV UR5, URZ ;  /* 0x0000003f00057c82 */ /* 0x000fe20008000000 */
[----:B------:R-:W-:Y:S01]  /*1aad0*/  ULDC UR6, c[0x0][0xd3c] ;  /* 0x00034f0000067ab9 */ /* 0x000fe20000000800 */
[----:B------:R-:W-:Y:S02]  /*1aae0*/  IMAD.MOV.U32 R16, RZ, RZ, R0 ;  /* 0x000000ffff107224 */ /* 0x000fe400078e0000 */
[----:B------:R-:W-:Y:S02]  /*1aaf0*/  IMAD.U32 R17, RZ, RZ, UR4 ;  /* 0x00000004ff117e24 */ /* 0x000fe4000f8e00ff */
[----:B------:R-:W-:Y:S02]  /*1ab00*/  IMAD.U32 R18, RZ, RZ, UR5 ;  /* 0x00000005ff127e24 */ /* 0x000fe4000f8e00ff */
[----:B------:R-:W-:-:S07]  /*1ab10*/  IMAD.U32 R19, RZ, RZ, UR6 ;  /* 0x00000006ff137e24 */ /* 0x000fce000f8e00ff */
.L_x_4703:
        /* <DEDUP_REMOVED lines=10> */
.L_x_4692:
[----:B------:R-:W-:Y:S02]  /*1abc0*/  ULDC UR4, c[0x0][0xd3c] ;  /* 0x00034f0000047ab9 */ /* 0x000fe40000000800 */
[----:B----4-:R-:W-:-:S13]  /*1abd0*/  ISETP.GE.AND P0, PT, R19, UR4, PT ;  /* 0x0000000413007c0c */ /* 0x010fda000bf06270 */
[----:B------:R-:W-:Y:S05]  /*1abe0*/  @!P0 BRA `(.L_x_4704) ;  /* 0xffffff8c00cc8947 */ /* 0x000fea000383ffff */
[----:B------:R-:W-:Y:S05]  /*1abf0*/  BSYNC B8 ;  /* 0x0000000000087941 */ /* 0x000fea0003800000 */
.L_x_4591:
        /* <DEDUP_REMOVED lines=12> */
.L_x_4848:
[----:B------:R-:W-:Y:S05]  /*1acc0*/  BSYNC B0 ;  /* 0x0000000000007941 */ /* 0x000fea0003800000 */
.L_x_4705:
[----:B------:R-:W-:-:S03]  /*1acd0*/  UMOV UR4, 0xffffffff ;  /* 0xffffffff00047882 */ /* 0x000fc60000000000 */
[----:B------:R-:W-:Y:S05]  /*1ace0*/  BRA.DIV UR4, `(.L_x_4707) ;  /* 0x00000046045c7947 */ /* 0x000fea000b800000 */
[----:B0-----:R-:W0:Y:S02]  /*1acf0*/  S2R R0, SR_TID.X ;  /* 0x0000000000007919 */ /* 0x001e240000002100 */
[----:B0-----:R-:W-:-:S04]  /*1ad00*/  SHF.R.U32.HI R0, RZ, 0x5, R0 ;  /* 0x00000005ff007819 */ /* 0x001fc80000011600 */
[----:B------:R-:W-:-:S05]  /*1ad10*/  LOP3.LUT R0, R0, 0x3, RZ, 0xc0, !PT ;  /* 0x0000000300007812 */ /* 0x000fca00078ec0ff */
[----:B------:R0:W1:Y:S02]  /*1ad20*/  SHFL.IDX PT, R14, R0, RZ, 0x1f ;  /* 0x00001fff000e7589 */ /* 0x00006400000e0000 */
.L_x_4851:
[----:B-1----:R-:W-:-:S13]  /*1ad30*/  ISETP.NE.AND P0, PT, R14, RZ, PT ;  /* 0x000000ff0e00720c */ /* 0x002fda0003f05270 */
[----:B------:R-:W-:Y:S05]  /*1ad40*/  @P0 BRA `(.L_x_4460) ;  /* 0x0000000000880947 */ /* 0x000fea0003800000 */
[----:B------:R-:W-:-:S03]  /*1ad50*/  UMOV UR4, 0xffffffff ;  /* 0xffffffff00047882 */ /* 0x000fc60000000000 */
[----:B------:R-:W-:Y:S05]  /*1ad60*/  BRA.DIV UR4, `(.L_x_4708) ;  /* 0x0000004604707947 */ /* 0x000fea000b800000 */
[----:B------:R-:W-:-:S13]  /*1ad70*/  ELECT P6, URZ, PT ;  /* 0x00000000003f782f */ /* 0x000fda00038c0000 */
.L_x_4854:
[----:B------:R-:W-:Y:S05]  /*1ad80*/  @!P6 BRA `(.L_x_4460) ;  /* 0x000000000078e947 */ /* 0x000fea0003800000 */
[----:B0-----:R-:W4:Y:S02]  /*1ad90*/  LDL.LU R0, [R1+0x8] ;  /* 0x0000080001007983 */ /* 0x001f240000300800 */
[----:B----4-:R-:W-:-:S04]  /*1ada0*/  LOP3.LUT R0, R0, 0x2, RZ, 0xfc, !PT ;  /* 0x0000000200007812 */ /* 0x010fc800078efcff */
[----:B------:R-:W-:-:S13]  /*1adb0*/  ISETP.NE.AND P0, PT, R0, 0x3, PT ;  /* 0x000000030000780c */ /* 0x000fda0003f05270 */
[----:B------:R-:W-:Y:S05]  /*1adc0*/  @!P0 BRA `(.L_x_4709) ;  /* 0x0000000000048947 */ /* 0x000fea0003800000 */
[----:B------:R-:W-:Y:S01]  /*1add0*/  BPT.TRAP 0x1 ;  /* 0x000000040000795c */ /* 0x000fe20000300000 */
.L_x_4709:
[C---:B------:R-:W-:Y:S01]  /*1ade0*/  IMAD R5, R25.reuse, 0x8, R4 ;  /* 0x0000000819057824 */ /* 0x040fe200078e0204 */
[----:B------:R-:W-:Y:S01]  /*1adf0*/  SHF.L.U32 R0, R28, 0x1f, RZ ;  /* 0x0000001f1c007819 */ /* 0x000fe200000006ff */
[----:B------:R-:W-:-:S03]  /*1ae00*/  VIADD R25, R25, 0x1 ;  /* 0x0000000119197836 */ /* 0x000fc60000000000 */
[----:B------:R-:W0:Y:S02]  /*1ae10*/  SYNCS.PHASECHK.TRANS64.TRYWAIT P1, [R5+URZ+0x38840], R0 ;  /* 0x03884000050075a7 */ /* 0x000e24000802017f */
[----:B------:R-:W-:-:S04]  /*1ae20*/  ISETP.NE.AND P2, PT, R25, 0x2, PT ;  /* 0x000000021900780c */ /* 0x000fc80003f45270 */
[----:B------:R-:W-:Y:S01]  /*1ae30*/  SEL R3, RZ, 0x1, P2 ;  /* 0x00000001ff037807 */ /* 0x000fe20001000000 */
[----:B0-----:R-:W-:Y:S08]  /*1ae40*/  @!P1 BRA `(.L_x_4710) ;  /* 0x0000004400589947 */ /* 0x001ff00003800000 */
.L_x_4855:
[----:B------:R-:W-:Y:S02]  /*1ae50*/  SEL R25, R25, RZ, P2 ;  /* 0x000000ff19197207 */ /* 0x000fe40001000000 */
[----:B------:R-:W-:Y:S01]  /*1ae60*/  LOP3.LUT R2, R28, R3, RZ, 0x3c, !PT ;  /* 0x000000031c027212 */ /* 0x000fe200078e3cff */
[----:B------:R-:W-:Y:S06]  /*1ae70*/  @!P0 BRA `(.L_x_4711) ;  /* 0x0000000000048947 */ /* 0x000fec0003800000 */
[----:B------:R-:W-:Y:S01]  /*1ae80*/  BPT.TRAP 0x1 ;  /* 0x000000040000795c */ /* 0x000fe20000300000 */
.L_x_4711:
[----:B------:R-:W-:Y:S01]  /*1ae90*/  IMAD R25, R25, 0x8, R4 ;  /* 0x0000000819197824 */ /* 0x000fe200078e0204 */
[----:B------:R-:W-:-:S04]  /*1aea0*/  SHF.L.U32 R2, R2, 0x1f, RZ ;  /* 0x0000001f02027819 */ /* 0x000fc800000006ff */
[----:B------:R-:W1:Y:S02]  /*1aeb0*/  SYNCS.PHASECHK.TRANS64.TRYWAIT P1, [R25+URZ+0x38840], R2 ;  /* 0x03884002190075a7 */ /* 0x000e64000802017f */
[----:B-1----:R-:W-:Y:S05]  /*1aec0*/  @!P1 BRA `(.L_x_4712) ;  /* 0x00000044004c9947 */ /* 0x002fea0003800000 */
.L_x_4856:
[----:B------:R-:W-:Y:S05]  /*1aed0*/  @!P0 BRA `(.L_x_4713) ;  /* 0x0000000000048947 */ /* 0x000fea0003800000 */
[----:B------:R-:W-:Y:S01]  /*1aee0*/  BPT.TRAP 0x1 ;  /* 0x000000040000795c */ /* 0x000fe20000300000 */
.L_x_4713:
[----:B------:R-:W4:Y:S02]  /*1aef0*/  SYNCS.PHASECHK.TRANS64.TRYWAIT P1, [R5+URZ+0x38860], R0 ;  /* 0x03886000050075a7 */ /* 0x000f24000802017f */
[----:B----4-:R-:W-:Y:S05]  /*1af00*/  @!P1 BRA `(.L_x_4714) ;  /* 0x0000004400509947 */ /* 0x010fea0003800000 */
.L_x_4857:
[----:B------:R-:W-:Y:S05]  /*1af10*/  @!P0 BRA `(.L_x_4715) ;  /* 0x0000000000048947 */ /* 0x000fea0003800000 */
[----:B------:R-:W-:Y:S01]  /*1af20*/  BPT.TRAP 0x1 ;  /* 0x000000040000795c */ /* 0x000fe20000300000 */
.L_x_4715:
[----:B------:R0:W0:Y:S02]  /*1af30*/  SYNCS.PHASECHK.TRANS64.TRYWAIT P0, [R25+URZ+0x38860], R2 ;  /* 0x03886002190075a7 */ /* 0x000024000800017f */
[----:B0-----:R-:W-:Y:S05]  /*1af40*/  @!P0 NANOSLEEP.SYNCS 0x989680 ;  /* 0x009896800000895d */ /* 0x001fea0003900000 */
[----:B------:R-:W0:Y:S02]  /*1af50*/  @!P0 SYNCS.PHASECHK.TRANS64 P0, [R25+URZ+0x38860], R2 ;  /* 0x03886002190085a7 */ /* 0x000e24000800007f */
[----:B0-----:R-:W-:Y:S05]  /*1af60*/  @!P0 BRA `(.L_x_4715) ;  /* 0xfffffffc00f08947 */ /* 0x001fea000383ffff */
.L_x_4460:
[----:B------:R-:W-:Y:S05]  /*1af70*/  BSYNC B9 ;  /* 0x0000000000097941 */ /* 0x000fea0003800000 */
.L_x_4457:
[----:B------:R-:W-:Y:S05]  /*1af80*/  EXIT ;  /* 0x000000000000794d */ /* 0x000fea0003800000 */
.L_x_4476:
[----:B0-----:R0:W1:Y:S02]  /*1af90*/  SYNCS.PHASECHK.TRANS64.TRYWAIT P5, [R64+URZ+0x38890], R75 ;  /* 0x0388904b400075a7 */ /* 0x00106400080a017f */
[----:B-1----:R-:W-:Y:S05]  /*1afa0*/  @!P5 NANOSLEEP.SYNCS 0x989680 ;  /* 0x009896800000d95d */ /* 0x002fea0003900000 */
[----:B------:R-:W1:Y:S02]  /*1afb0*/  @!P5 SYNCS.PHASECHK.TRANS64 P5, [R64+URZ+0x38890], R75 ;  /* 0x0388904b4000d5a7 */ /* 0x000e6400080a007f */
[----:B-1----:R-:W-:Y:S05]  /*1afc0*/  @!P5 BRA `(.L_x_4476) ;  /* 0xfffffffc00f0d947 */ /* 0x002fea000383ffff */
[----:B------:R-:W-:Y:S05]  /*1afd0*/  BRA `(.L_x_4716) ;  /* 0xfffffe7800b47947 */ /* 0x000fea000383ffff */
.L_x_4477:
        /* <DEDUP_REMOVED lines=8> */
.L_x_4718:
[----:B------:R-:W-:Y:S05]  /*1b060*/  BSYNC B1 ;  /* 0x0000000000017941 */ /* 0x000fea0003800000 */
.L_x_4717:
        /* <DEDUP_REMOVED lines=8> */
.L_x_4719:
[----:B------:R-:W-:Y:S05]  /*1b0f0*/  BRA `(.L_x_4720) ;  /* 0xfffffe7800807947 */ /* 0x000fea000383ffff */
.L_x_4487:
[----:B0-----:R0:W1:Y:S02]  /*1b100*/  SYNCS.PHASECHK.TRANS64.TRYWAIT P6, [R64+URZ+0x38890], R75 ;  /* 0x0388904b400075a7 */ /* 0x00106400080c017f */
[----:B-1----:R-:W-:Y:S05]  /*1b110*/  @!P6 NANOSLEEP.SYNCS 0x989680 ;  /* 0x009896800000e95d */ /* 0x002fea0003900000 */
[----:B------:R-:W1:Y:S02]  /*1b120*/  @!P6 SYNCS.PHASECHK.TRANS64 P6, [R64+URZ+0x38890], R75 ;  /* 0x0388904b4000e5a7 */ /* 0x000e6400080c007f */
[----:B-1----:R-:W-:Y:S05]  /*1b130*/  @!P6 BRA `(.L_x_4487) ;  /* 0xfffffffc00f0e947 */ /* 0x002fea000383ffff */
[----:B------:R-:W-:Y:S05]  /*1b140*/  BRA `(.L_x_4721) ;  /* 0xfffffe8400087947 */ /* 0x000fea000383ffff */
.L_x_4488:
        /* <DEDUP_REMOVED lines=8> */
.L_x_4723:
[----:B------:R-:W-:Y:S05]  /*1b1d0*/  BSYNC B1 ;  /* 0x0000000000017941 */ /* 0x000fea0003800000 */
.L_x_4722:
        /* <DEDUP_REMOVED lines=8> */
.L_x_4724:
[----:B------:R-:W-:Y:S01]  /*1b260*/  IMAD.MOV.U32 R71, RZ, RZ, R14 ;  /* 0x000000ffff477224 */ /* 0x000fe200078e000e */
[----:B------:R-:W-:Y:S06]  /*1b270*/  BRA `(.L_x_4725) ;  /* 0xfffffe8000d07947 */ /* 0x000fec000383ffff */
.L_x_4493:
[----:B-1----:R1:W2:Y:S02]  /*1b280*/  SYNCS.PHASECHK.TRANS64.TRYWAIT P4, [R64+URZ+0x38890], R75 ;  /* 0x0388904b400075a7 */ /* 0x0022a4000808017f */
[----:B--2---:R-:W-:Y:S05]  /*1b290*/  @!P4 NANOSLEEP.SYNCS 0x989680 ;  /* 0x009896800000c95d */ /* 0x004fea0003900000 */
[----:B------:R-:W2:Y:S02]  /*1b2a0*/  @!P4 SYNCS.PHASECHK.TRANS64 P4, [R64+URZ+0x38890], R75 ;  /* 0x0388904b4000c5a7 */ /* 0x000ea4000808007f */
[----:B--2---:R-:W-:Y:S05]  /*1b2b0*/  @!P4 BRA `(.L_x_4493) ;  /* 0xfffffffc00f0c947 */ /* 0x004fea000383ffff */
[----:B------:R-:W-:Y:S05]  /*1b2c0*/  BRA `(.L_x_4726) ;  /* 0xfffffe8800d07947 */ /* 0x000fea000383ffff */
.L_x_4494:
[----:B------:R-:W-:Y:S01]  /*1b2d0*/  BSSY B1, `(.L_x_4727) ;  /* 0x0000007000017945 */ /* 0x000fe20003800000 */
[----:B------:R-:W-:Y:S02]  /*1b2e0*/  IMAD.MOV.U32 R12, RZ, RZ, RZ ;  /* 0x000000ffff0c7224 */ /* 0x000fe400078e00ff */
[----:B------:R-:W-:Y:S02]  /*1b2f0*/  IMAD.MOV.U32 R11, RZ, RZ, 0x1c1f ;  /* 0x00001c1fff0b7424 */ /* 0x000fe400078e00ff */
[----:B------:R-:W-:-:S07]  /*1b300*/  IMAD.MOV.U32 R15, RZ, RZ, -0x1 ;  /* 0xffffffffff0f7424 */ /* 0x000fce00078e00ff */
[----:B-1----:R-:W-:Y:S05]  /*1b310*/  WARPSYNC.COLLECTIVE R15, `(.L_x_4728) ;  /* 0x000000000f087348 */ /* 0x002fea0003c00000 */
[----:B------:R0:W2:Y:S02]  /*1b320*/  SHFL.IDX P6, R14, R13, R12, R11 ;  /* 0x0000000c0d0e7389 */ /* 0x0000a400000c000b */
[----:B012---:R-:W-:Y:S01]  /*1b330*/  ENDCOLLECTIVE ;  /* 0x000000000000791b */ /* 0x007fe20003800000 */
.L_x_4728:
[----:B------:R-:W-:Y:S05]  /*1b340*/  BSYNC B1 ;  /* 0x0000000000017941 */ /* 0x000fea0003800000 */
.L_x_4727:
        /* <DEDUP_REMOVED lines=8> */
.L_x_4729:
[----:B------:R-:W-:Y:S05]  /*1b3d0*/  BRA `(.L_x_4730) ;  /* 0xfffffe8800f87947 */ /* 0x000fea000383ffff */
.L_x_4498:
[----:B-1----:R1:W3:Y:S02]  /*1b3e0*/  SYNCS.PHASECHK.TRANS64.TRYWAIT P3, [R64+URZ+0x388b0], R75 ;  /* 0x0388b04b400075a7 */ /* 0x0022e4000806017f */
[----:B---3--:R-:W-:Y:S05]  /*1b3f0*/  @!P3 NANOSLEEP.SYNCS 0x989680 ;  /* 0x009896800000b95d */ /* 0x008fea0003900000 */
[----:B------:R-:W3:Y:S02]  /*1b400*/  @!P3 SYNCS.PHASECHK.TRANS64 P3, [R64+URZ+0x388b0], R75 ;  /* 0x0388b04b4000b5a7 */ /* 0x000ee4000806007f */
[----:B---3--:R-:W-:Y:S05]  /*1b410*/  @!P3 BRA `(.L_x_4498) ;  /* 0xfffffffc00f0b947 */ /* 0x008fea000383ffff */
[----:B------:R-:W-:Y:S05]  /*1b420*/  BRA `(.L_x_4731) ;  /* 0xfffffe8c00847947 */ /* 0x000fea000383ffff */
.L_x_4523:
        /* <DEDUP_REMOVED lines=8> */
.L_x_4733:
[----:B------:R-:W-:Y:S05]  /*1b4b0*/  BSYNC B1 ;  /* 0x0000000000017941 */ /* 0x000fea0003800000 */
.L_x_4732:
        /* <DEDUP_REMOVED lines=8> */
.L_x_4734:
[----:B------:R-:W-:Y:S02]  /*1b540*/  IMAD.MOV.U32 R13, RZ, RZ, R29 ;  /* 0x000000ffff0d7224 */ /* 0x000fe400078e001d */
[----:B------:R-:W-:-:S07]  /*1b550*/  IMAD.MOV.U32 R0, RZ, RZ, R14 ;  /* 0x000000ffff007224 */ /* 0x000fce00078e000e */
[----:B------:R-:W-:Y:S05]  /*1b560*/  WARPSYNC.COLLECTIVE R15, `(.L_x_4735) ;  /* 0x000000000f087348 */ /* 0x000fea0003c00000 */
[----:B------:R0:W1:Y:S02]  /*1b570*/  SHFL.IDX P6, R14, R13, R12, R11 ;  /* 0x0000000c0d0e7389 */ /* 0x00006400000c000b */
[----:B01----:R-:W-:Y:S01]  /*1b580*/  ENDCOLLECTIVE ;  /* 0x000000000000791b */ /* 0x003fe20003800000 */
.L_x_4735:
[----:B------:R-:W-:Y:S02]  /*1b590*/  IMAD.MOV.U32 R13, RZ, RZ, R28 ;  /* 0x000000ffff0d7224 */ /* 0x000fe400078e001c */
[----:B------:R-:W-:-:S07]  /*1b5a0*/  IMAD.MOV.U32 R5, RZ, RZ, R14 ;  /* 0x000000ffff057224 */ /* 0x000fce00078e000e */
[----:B------:R-:W-:Y:S05]  /*1b5b0*/  WARPSYNC.COLLECTIVE R15, `(.L_x_4736) ;  /* 0x000000000f087348 */ /* 0x000fea0003c00000 */
[----:B------:R0:W1:Y:S02]  /*1b5c0*/  SHFL.IDX P6, R14, R13, R12, R11 ;  /* 0x0000000c0d0e7389 */ /* 0x00006400000c000b */
[----:B01----:R-:W-:Y:S01]  /*1b5d0*/  ENDCOLLECTIVE ;  /* 0x000000000000791b */ /* 0x003fe20003800000 */
.L_x_4736:
[----:B------:R-:W-:Y:S05]  /*1b5e0*/  BRA `(.L_x_4737) ;  /* 0xfffffeb800ac7947 */ /* 0x000fea000383ffff */
.L_x_4527:
[----:B0-----:R0:W1:Y:S02]  /*1b5f0*/  SYNCS.PHASECHK.TRANS64.TRYWAIT P0, [R2+URZ+0x38800], R13 ;  /* 0x0388000d020075a7 */ /* 0x001064000800017f */
[----:B-1----:R-:W-:Y:S05]  /*1b600*/  @!P0 NANOSLEEP.SYNCS 0x989680 ;  /* 0x009896800000895d */ /* 0x002fea0003900000 */
[----:B------:R-:W1:Y:S02]  /*1b610*/  @!P0 SYNCS.PHASECHK.TRANS64 P0, [R2+URZ+0x38800], R13 ;  /* 0x0388000d020085a7 */ /* 0x000e64000800007f */
[----:B-1----:R-:W-:Y:S05]  /*1b620*/  @!P0 BRA `(.L_x_4527) ;  /* 0xfffffffc00f08947 */ /* 0x002fea000383ffff */
[----:B------:R-:W-:Y:S05]  /*1b630*/  BRA `(.L_x_4738) ;  /* 0xfffffebc00b87947 */ /* 0x000fea000383ffff */
.L_x_4535:
        /* <DEDUP_REMOVED lines=8> */
.L_x_4740:
[----:B------:R-:W-:Y:S05]  /*1b6c0*/  BSYNC B1 ;  /* 0x0000000000017941 */ /* 0x000fea0003800000 */
.L_x_4739:
        /* <DEDUP_REMOVED lines=8> */
.L_x_4741:
[----:B------:R-:W-:Y:S02]  /*1b750*/  IMAD.MOV.U32 R13, RZ, RZ, R29 ;  /* 0x000000ffff0d7224 */ /* 0x000fe400078e001d */
[----:B------:R-:W-:-:S07]  /*1b760*/  IMAD.MOV.U32 R3, RZ, RZ, R14 ;  /* 0x000000ffff037224 */ /* 0x000fce00078e000e */
[----:B------:R-:W-:Y:S05]  /*1b770*/  WARPSYNC.COLLECTIVE R15, `(.L_x_4742) ;  /* 0x000000000f087348 */ /* 0x000fea0003c00000 */
[----:B------:R0:W1:Y:S02]  /*1b780*/  SHFL.IDX P6, R14, R13, R12, R11 ;  /* 0x0000000c0d0e7389 */ /* 0x00006400000c000b */
[----:B01----:R-:W-:Y:S01]  /*1b790*/  ENDCOLLECTIVE ;  /* 0x000000000000791b */ /* 0x003fe20003800000 */
.L_x_4742:
[----:B------:R-:W-:Y:S02]  /*1b7a0*/  IMAD.MOV.U32 R13, RZ, RZ, R28 ;  /* 0x000000ffff0d7224 */ /* 0x000fe400078e001c */
[----:B------:R-:W-:-:S07]  /*1b7b0*/  IMAD.MOV.U32 R20, RZ, RZ, R14 ;  /* 0x000000ffff147224 */ /* 0x000fce00078e000e */
[----:B------:R-:W-:Y:S05]  /*1b7c0*/  WARPSYNC.COLLECTIVE R15, `(.L_x_4743) ;  /* 0x000000000f087348 */ /* 0x000fea0003c00000 */
[----:B------:R0:W1:Y:S02]  /*1b7d0*/  SHFL.IDX P6, R14, R13, R12, R11 ;  /* 0x0000000c0d0e7389 */ /* 0x00006400000c000b */
[----:B01----:R-:W-:Y:S01]  /*1b7e0*/  ENDCOLLECTIVE ;  /* 0x000000000000791b */ /* 0x003fe20003800000 */
.L_x_4743:
[----:B------:R-:W-:Y:S05]  /*1b7f0*/  BRA `(.L_x_4744) ;  /* 0xfffffec800287947 */ /* 0x000fea000383ffff */
.L_x_4539:
[----:B0-----:R0:W1:Y:S02]  /*1b800*/  SYNCS.PHASECHK.TRANS64.TRYWAIT P1, [R2+URZ+0x38800], R31 ;  /* 0x0388001f020075a7 */ /* 0x001064000802017f */
[----:B-1----:R-:W-:Y:S05]  /*1b810*/  @!P1 NANOSLEEP.SYNCS 0x989680 ;  /* 0x009896800000995d */ /* 0x002fea0003900000 */
[----:B------:R-:W1:Y:S02]  /*1b820*/  @!P1 SYNCS.PHASECHK.TRANS64 P1, [R2+URZ+0x38800], R31 ;  /* 0x0388001f020095a7 */ /* 0x000e64000802007f */
[----:B-1----:R-:W-:Y:S05]  /*1b830*/  @!P1 BRA `(.L_x_4539) ;  /* 0xfffffffc00f09947 */ /* 0x002fea000383ffff */
[----:B------:R-:W-:Y:S05]  /*1b840*/  BRA `(.L_x_4745) ;  /* 0xfffffecc00087947 */ /* 0x000fea000383ffff */
.L_x_4545:
[----:B-1----:R1:W2:Y:S02]  /*1b850*/  SYNCS.PHASECHK.TRANS64.TRYWAIT P1, [R13+URZ+0x38830], R20 ;  /* 0x038830140d0075a7 */ /* 0x0022a4000802017f */
[----:B--2---:R-:W-:Y:S05]  /*1b860*/  @!P1 NANOSLEEP.SYNCS 0x989680 ;  /* 0x009896800000995d */ /* 0x004fea0003900000 */
[----:B------:R-:W2:Y:S02]  /*1b870*/  @!P1 SYNCS.PHASECHK.TRANS64 P1, [R13+URZ+0x38830], R20 ;  /* 0x038830140d0095a7 */ /* 0x000ea4000802007f */
[----:B--2---:R-:W-:Y:S05]  /*1b880*/  @!P1 BRA `(.L_x_4545) ;  /* 0xfffffffc00f09947 */ /* 0x004fea000383ffff */
[----:B------:R-:W-:Y:S05]  /*1b890*/  BRA `(.L_x_4544) ;  /* 0xfffffed8003c7947 */ /* 0x000fea000383ffff */
.L_x_4547:
[----:B--2---:R2:W3:Y:S02]  /*1b8a0*/  SYNCS.PHASECHK.TRANS64.TRYWAIT P1, [R2+URZ+0x38810], R3 ;  /* 0x03881003020075a7 */ /* 0x0044e4000802017f */
[----:B---3--:R-:W-:Y:S05]  /*1b8b0*/  @!P1 NANOSLEEP.SYNCS 0x989680 ;  /* 0x009896800000995d */ /* 0x008fea0003900000 */
[----:B------:R-:W3:Y:S02]  /*1b8c0*/  @!P1 SYNCS.PHASECHK.TRANS64 P1, [R2+URZ+0x38810], R3 ;  /* 0x03881003020095a7 */ /* 0x000ee4000802007f */
[----:B---3--:R-:W-:Y:S05]  /*1b8d0*/  @!P1 BRA `(.L_x_4547) ;  /* 0xfffffffc00f09947 */ /* 0x008fea000383ffff */
[----:B------:R-:W-:Y:S05]  /*1b8e0*/  BRA `(.L_x_4746) ;  /* 0xfffffed800ec7947 */ /* 0x000fea000383ffff */
.L_x_4551:
[----:B--2---:R2:W4:Y:S02]  /*1b8f0*/  SYNCS.PHASECHK.TRANS64.TRYWAIT P1, [R13+URZ+0x38850], R20 ;  /* 0x038850140d0075a7 */ /* 0x004524000802017f */
[----:B----4-:R-:W-:Y:S05]  /*1b900*/  @!P1 NANOSLEEP.SYNCS 0x989680 ;  /* 0x009896800000995d */ /* 0x010fea0003900000 */
[----:B------:R-:W4:Y:S02]  /*1b910*/  @!P1 SYNCS.PHASECHK.TRANS64 P1, [R13+URZ+0x38850], R20 ;  /* 0x038850140d0095a7 */ /* 0x000f24000802007f */
[----:B----4-:R-:W-:Y:S05]  /*1b920*/  @!P1 BRA `(.L_x_4551) ;  /* 0xfffffffc00f09947 */ /* 0x010fea000383ffff */
[----:B------:R-:W-:Y:S05]  /*1b930*/  BRA `(.L_x_4550) ;  /* 0xfffffedc00187947 */ /* 0x000fea000383ffff */
.L_x_4560:
[----:B-1----:R1:W2:Y:S02]  /*1b940*/  SYNCS.PHASECHK.TRANS64.TRYWAIT P2, [R14+URZ+0x38830], R3 ;  /* 0x038830030e0075a7 */ /* 0x0022a4000804017f */
[----:B--2---:R-:W-:Y:S05]  /*1b950*/  @!P2 NANOSLEEP.SYNCS 0x989680 ;  /* 0x009896800000a95d */ /* 0x004fea0003900000 */
[----:B------:R-:W2:Y:S02]  /*1b960*/  @!P2 SYNCS.PHASECHK.TRANS64 P2, [R14+URZ+0x38830], R3 ;  /* 0x038830030e00a5a7 */ /* 0x000ea4000804007f */
[----:B--2---:R-:W-:Y:S05]  /*1b970*/  @!P2 BRA `(.L_x_4560) ;  /* 0xfffffffc00f0a947 */ /* 0x004fea000383ffff */
[----:B------:R-:W-:Y:S05]  /*1b980*/  BRA `(.L_x_4559) ;  /* 0xffffff0400c07947 */ /* 0x000fea000383ffff */
.L_x_4565:
[----:B---3--:R3:W4:Y:S02]  /*1b990*/  SYNCS.PHASECHK.TRANS64.TRYWAIT P2, [R14+URZ+0x38850], R3 ;  /* 0x038850030e0075a7 */ /* 0x008724000804017f */
[----:B----4-:R-:W-:Y:S05]  /*1b9a0*/  @!P2 NANOSLEEP.SYNCS 0x989680 ;  /* 0x009896800000a95d */ /* 0x010fea0003900000 */
[----:B------:R-:W4:Y:S02]  /*1b9b0*/  @!P2 SYNCS.PHASECHK.TRANS64 P2, [R14+URZ+0x38850], R3 ;  /* 0x038850030e00a5a7 */ /* 0x000f24000804007f */
[----:B----4-:R-:W-:Y:S05]  /*1b9c0*/  @!P2 BRA `(.L_x_4565) ;  /* 0xfffffffc00f0a947 */ /* 0x010fea000383ffff */
[----:B------:R-:W-:Y:S05]  /*1b9d0*/  BRA `(.L_x_4564) ;  /* 0xffffff0800647947 */ /* 0x000fea000383ffff */
.L_x_4597:
        /* <DEDUP_REMOVED lines=11> */
.L_x_4748:
[----:B------:R-:W-:Y:S05]  /*1ba90*/  BSYNC B1 ;  /* 0x0000000000017941 */ /* 0x000fea0003800000 */
.L_x_4747:
[----:B------:R-:W-:Y:S05]  /*1baa0*/  BRA `(.L_x_4749) ;  /* 0xffffff8400c07947 */ /* 0x000fea000383ffff */
.L_x_4599:
[----:B------:R-:W-:Y:S01]  /*1bab0*/  BSSY B1, `(.L_x_4750) ;  /* 0x0000006000017945 */ /* 0x000fe20003800000 */
[----:B------:R-:W-:-:S07]  /*1bac0*/  IMAD.MOV.U32 R15, RZ, RZ, -0x1 ;  /* 0xffffffffff0f7424 */ /* 0x000fce00078e00ff */
[----:B01----:R-:W-:Y:S05]  /*1bad0*/  WARPSYNC.COLLECTIVE R15, `(.L_x_4751) ;  /* 0x000000000f0c7348 */ /* 0x003fea0003c00000 */
[----:B------:R-:W-:Y:S02]  /*1bae0*/  ELECT P6, UR62, PT ;  /* 0x00000000003e782f */ /* 0x000fe400038c0000 */
[----:B------:R-:W-:Y:S01]  /*1baf0*/  MOV R14, UR62 ;  /* 0x0000003e000e7c02 */ /* 0x000fe20008000f00 */
[----:B01----:R-:W-:Y:S10]  /*1bb00*/  ENDCOLLECTIVE ;  /* 0x000000000000791b */ /* 0x003ff40003800000 */
.L_x_4751:
[----:B------:R-:W-:Y:S05]  /*1bb10*/  BSYNC B1 ;  /* 0x0000000000017941 */ /* 0x000fea0003800000 */
.L_x_4750:
[----:B------:R-:W-:Y:S05]  /*1bb20*/  BRA `(.L_x_4598) ;  /* 0xffffff8400b87947 */ /* 0x000fea000383ffff */
.L_x_4601:
[----:B-1----:R1:W2:Y:S02]  /*1bb30*/  SYNCS.PHASECHK.TRANS64.TRYWAIT P0, [R23+URZ+0x38820], R3 ;  /* 0x03882003170075a7 */ /* 0x0022a4000800017f */
[----:B--2---:R-:W-:Y:S05]  /*1bb40*/  @!P0 NANOSLEEP.SYNCS 0x989680 ;  /* 0x009896800000895d */ /* 0x004fea0003900000 */
[----:B------:R-:W2:Y:S02]  /*1bb50*/  @!P0 SYNCS.PHASECHK.TRANS64 P0, [R23+URZ+0x38820], R3 ;  /* 0x03882003170085a7 */ /* 0x000ea4000800007f */
[----:B--2---:R-:W-:Y:S05]  /*1bb60*/  @!P0 BRA `(.L_x_4601) ;  /* 0xfffffffc00f08947 */ /* 0x004fea000383ffff */
[----:B------:R-:W-:Y:S05]  /*1bb70*/  BRA `(.L_x_4752) ;  /* 0xffffff8400c87947 */ /* 0x000fea000383ffff */
.L_x_4605:
[----:B-1----:R1:W2:Y:S02]  /*1bb80*/  SYNCS.PHASECHK.TRANS64.TRYWAIT P0, [R3+URZ+0x388a0], R6 ;  /* 0x0388a006030075a7 */ /* 0x0022a4000800017f */
[----:B--2---:R-:W-:Y:S05]  /*1bb90*/  @!P0 NANOSLEEP.SYNCS 0x989680 ;  /* 0x009896800000895d */ /* 0x004fea0003900000 */
[----:B------:R-:W2:Y:S02]  /*1bba0*/  @!P0 SYNCS.PHASECHK.TRANS64 P0, [R3+URZ+0x388a0], R6 ;  /* 0x0388a006030085a7 */ /* 0x000ea4000800007f */
[----:B--2---:R-:W-:Y:S05]  /*1bbb0*/  @!P0 BRA `(.L_x_4605) ;  /* 0xfffffffc00f08947 */ /* 0x004fea000383ffff */
[----:B------:R-:W-:Y:S05]  /*1bbc0*/  BRA `(.L_x_4753) ;  /* 0xffffff8400e07947 */ /* 0x000fea000383ffff */
.L_x_4610:
[----:B0-----:R0:W2:Y:S02]  /*1bbd0*/  SYNCS.PHASECHK.TRANS64.TRYWAIT P0, [R3+URZ+0x388c0], R6 ;  /* 0x0388c006030075a7 */ /* 0x0010a4000800017f */
[----:B--2---:R-:W-:Y:S05]  /*1bbe0*/  @!P0 NANOSLEEP.SYNCS 0x989680 ;  /* 0x009896800000895d */ /* 0x004fea0003900000 */
[----:B------:R-:W2:Y:S02]  /*1bbf0*/  @!P0 SYNCS.PHASECHK.TRANS64 P0, [R3+URZ+0x388c0], R6 ;  /* 0x0388c006030085a7 */ /* 0x000ea4000800007f */
[----:B--2---:R-:W-:Y:S05]  /*1bc00*/  @!P0 BRA `(.L_x_4610) ;  /* 0xfffffffc00f08947 */ /* 0x004fea000383ffff */
[----:B------:R-:W-:Y:S05]  /*1bc10*/  BRA `(.L_x_4754) ;  /* 0xffffff88005c7947 */ /* 0x000fea000383ffff */
.L_x_4624:
[----:B-1----:R1:W2:Y:S02]  /*1bc20*/  SYNCS.PHASECHK.TRANS64.TRYWAIT P1, [R6+URZ+0x388a0], R2 ;  /* 0x0388a002060075a7 */ /* 0x0022a4000802017f */
[----:B--2---:R-:W-:Y:S05]  /*1bc30*/  @!P1 NANOSLEEP.SYNCS 0x989680 ;  /* 0x009896800000995d */ /* 0x004fea0003900000 */
[----:B------:R-:W2:Y:S02]  /*1bc40*/  @!P1 SYNCS.PHASECHK.TRANS64 P1, [R6+URZ+0x388a0], R2 ;  /* 0x0388a002060095a7 */ /* 0x000ea4000802007f */
[----:B--2---:R-:W-:Y:S05]  /*1bc50*/  @!P1 BRA `(.L_x_4624) ;  /* 0xfffffffc00f09947 */ /* 0x004fea000383ffff */
[----:B------:R-:W-:Y:S05]  /*1bc60*/  BRA `(.L_x_4755) ;  /* 0xffffff9000c07947 */ /* 0x000fea000383ffff */
.L_x_4629:
[----:B0-----:R0:W2:Y:S02]  /*1bc70*/  SYNCS.PHASECHK.TRANS64.TRYWAIT P1, [R6+URZ+0x388c0], R2 ;  /* 0x0388c002060075a7 */ /* 0x0010a4000802017f */
[----:B--2---:R-:W-:Y:S05]  /*1bc80*/  @!P1 NANOSLEEP.SYNCS 0x989680 ;  /* 0x009896800000995d */ /* 0x004fea0003900000 */
[----:B------:R-:W2:Y:S02]  /*1bc90*/  @!P1 SYNCS.PHASECHK.TRANS64 P1, [R6+URZ+0x388c0], R2 ;  /* 0x0388c002060095a7 */ /* 0x000ea4000802007f */
[----:B--2---:R-:W-:Y:S05]  /*1bca0*/  @!P1 BRA `(.L_x_4629) ;  /* 0xfffffffc00f09947 */ /* 0x004fea000383ffff */
[----:B------:R-:W-:Y:S05]  /*1bcb0*/  BRA `(.L_x_4756) ;  /* 0xffffff9400387947 */ /* 0x000fea000383ffff */
.L_x_4649:
        /* <DEDUP_REMOVED lines=8> */
[----:B------:R-:W-:Y:S05]  /*1bd40*/  WARPSYNC.COLLECTIVE R15, `(.L_x_4758) ;  /* 0x000000000f087348 */ /* 0x000fea0003c00000 */
[----:B------:R0:W1:Y:S02]  /*1bd50*/  SHFL.IDX P6, R14, R13, R12, R11 ;  /* 0x0000000c0d0e7389 */ /* 0x00006400000c000b */
[----:B01----:R-:W-:Y:S01]  /*1bd60*/  ENDCOLLECTIVE ;  /* 0x000000000000791b */ /* 0x003fe20003800000 */
.L_x_4758:
[----:B------:R-:W-:Y:S05]  /*1bd70*/  BSYNC B0 ;  /* 0x0000000000007941 */ /* 0x000fea0003800000 */
.L_x_4757:
[----:B------:R-:W-:Y:S05]  /*1bd80*/  BRA `(.L_x_4759) ;  /* 0xffffffa800307947 */ /* 0x000fea000383ffff */
.L_x_4652:
[----:B0-----:R0:W1:Y:S02]  /*1bd90*/  SYNCS.PHASECHK.TRANS64.TRYWAIT P0, [R27+URZ+0x38840], R0 ;  /* 0x038840001b0075a7 */ /* 0x001064000800017f */
[----:B-1----:R-:W-:Y:S05]  /*1bda0*/  @!P0 NANOSLEEP.SYNCS 0x989680 ;  /* 0x009896800000895d */ /* 0x002fea0003900000 */
[----:B------:R-:W1:Y:S02]  /*1bdb0*/  @!P0 SYNCS.PHASECHK.TRANS64 P0, [R27+URZ+0x38840], R0 ;  /* 0x038840001b0085a7 */ /* 0x000e64000800007f */
[----:B-1----:R-:W-:Y:S05]  /*1bdc0*/  @!P0 BRA `(.L_x_4652) ;  /* 0xfffffffc00f08947 */ /* 0x002fea000383ffff */
[----:B------:R-:W-:Y:S05]  /*1bdd0*/  BRA `(.L_x_4760) ;  /* 0xffffffa8005c7947 */ /* 0x000fea000383ffff */
.L_x_4653:
        /* <DEDUP_REMOVED lines=8> */
.L_x_4762:
[----:B------:R-:W-:Y:S05]  /*1be60*/  BSYNC B0 ;  /* 0x0000000000007941 */ /* 0x000fea0003800000 */
.L_x_4761:
        /* <DEDUP_REMOVED lines=9> */
.L_x_4763:
[----:B------:R-:W-:Y:S02]  /*1bf00*/  IMAD.MOV.U32 R13, RZ, RZ, R4 ;  /* 0x000000ffff0d7224 */ /* 0x000fe400078e0004 */
[----:B------:R-:W-:Y:S02]  /*1bf10*/  IMAD.MOV.U32 R12, RZ, RZ, 0x1 ;  /* 0x00000001ff0c7424 */ /* 0x000fe400078e00ff */
[----:B------:R-:W-:-:S07]  /*1bf20*/  IMAD.MOV.U32 R3, RZ, RZ, R14 ;  /* 0x000000ffff037224 */ /* 0x000fce00078e000e */
[----:B------:R-:W-:Y:S05]  /*1bf30*/  WARPSYNC.COLLECTIVE R15, `(.L_x_4764) ;  /* 0x000000000f087348 */ /* 0x000fea0003c00000 */
[----:B------:R0:W1:Y:S02]  /*1bf40*/  SHFL.IDX P6, R14, R13, R12, R11 ;  /* 0x0000000c0d0e7389 */ /* 0x00006400000c000b */
[----:B01----:R-:W-:Y:S01]  /*1bf50*/  ENDCOLLECTIVE ;  /* 0x000000000000791b */ /* 0x003fe20003800000 */
.L_x_4764:
        /* <DEDUP_REMOVED lines=15> */
.L_x_4765:
[----:B------:R-:W-:Y:S02]  /*1c050*/  @P0 IMAD R6, R5, 0x2, R23 ;  /* 0x0000000205060824 */ /* 0x000fe400078e0217 */
[----:B------:R-:W-:Y:S02]  /*1c060*/  IMAD.MOV.U32 R13, RZ, RZ, R4 ;  /* 0x000000ffff0d7224 */ /* 0x000fe400078e0004 */
[----:B------:R-:W-:Y:S02]  /*1c070*/  IMAD.MOV.U32 R12, RZ, RZ, 0x2 ;  /* 0x00000002ff0c7424 */ /* 0x000fe400078e00ff */
[----:B------:R-:W-:-:S07]  /*1c080*/  IMAD.MOV.U32 R3, RZ, RZ, R14 ;  /* 0x000000ffff037224 */ /* 0x000fce00078e000e */
[----:B------:R-:W-:Y:S05]  /*1c090*/  WARPSYNC.COLLECTIVE R15, `(.L_x_4766) ;  /* 0x000000000f087348 */ /* 0x000fea0003c00000 */
[----:B------:R0:W1:Y:S02]  /*1c0a0*/  SHFL.IDX P6, R14, R13, R12, R11 ;  /* 0x0000000c0d0e7389 */ /* 0x00006400000c000b */
[----:B01----:R-:W-:Y:S01]  /*1c0b0*/  ENDCOLLECTIVE ;  /* 0x000000000000791b */ /* 0x003fe20003800000 */
.L_x_4766:
        /* <DEDUP_REMOVED lines=15> */
.L_x_4767:
[----:B------:R-:W-:Y:S02]  /*1c1b0*/  @P0 IMAD R6, R5, 0x2, R23 ;  /* 0x0000000205060824 */ /* 0x000fe400078e0217 */
[----:B------:R-:W-:Y:S02]  /*1c1c0*/  IMAD.MOV.U32 R13, RZ, RZ, R4 ;  /* 0x000000ffff0d7224 */ /* 0x000fe400078e0004 */
[----:B------:R-:W-:Y:S02]  /*1c1d0*/  IMAD.MOV.U32 R12, RZ, RZ, 0x3 ;  /* 0x00000003ff0c7424 */ /* 0x000fe400078e00ff */
[----:B------:R-:W-:-:S07]  /*1c1e0*/  IMAD.MOV.U32 R3, RZ, RZ, R14 ;  /* 0x000000ffff037224 */ /* 0x000fce00078e000e */
[----:B------:R-:W-:Y:S05]  /*1c1f0*/  WARPSYNC.COLLECTIVE R15, `(.L_x_4768) ;  /* 0x000000000f087348 */ /* 0x000fea0003c00000 */
[----:B------:R0:W1:Y:S02]  /*1c200*/  SHFL.IDX P6, R14, R13, R12, R11 ;  /* 0x0000000c0d0e7389 */ /* 0x00006400000c000b */
[----:B01----:R-:W-:Y:S01]  /*1c210*/  ENDCOLLECTIVE ;  /* 0x000000000000791b */ /* 0x003fe20003800000 */
.L_x_4768:
        /* <DEDUP_REMOVED lines=10> */
.L_x_4769:
[----:B------:R-:W-:Y:S01]  /*1c2c0*/  @!PT LDS RZ, [RZ] ;  /* 0x00000000fffff984 */ /* 0x000fe20000000800 */
[----:B------:R-:W-:Y:S01]  /*1c2d0*/  @!PT LDS RZ, [RZ] ;  /* 0x00000000fffff984 */ /* 0x000fe20000000800 */
[----:B------:R-:W-:Y:S01]  /*1c2e0*/  @!PT LDS RZ, [RZ] ;  /* 0x00000000fffff984 */ /* 0x000fe20000000800 */
[----:B------:R1:W-:Y:S01]  /*1c2f0*/  @P0 LDGSTS.E.BYPASS.LTC128B.128 [R6+0x23400], desc[UR40][R2.64], !P2 ;  /* 0x2340000002060fae */ /* 0x0003e2000d101d68 */
[----:B------:R-:W-:Y:S01]  /*1c300*/  IMAD.MOV.U32 R0, RZ, RZ, R14 ;  /* 0x000000ffff007224 */ /* 0x000fe200078e000e */
[----:B------:R-:W-:Y:S06]  /*1c310*/  BRA `(.L_x_4770) ;  /* 0xffffffa800247947 */ /* 0x000fec000383ffff */
.L_x_4658:
        /* <DEDUP_REMOVED lines=9> */
.L_x_4771:
[C---:B------:R-:W-:Y:S01]  /*1c3b0*/  VIADD R10, R17.reuse, 0x10 ;  /* 0x00000010110a7836 */ /* 0x040fe20000000000 */
[C---:B------:R-:W-:Y:S01]  /*1c3c0*/  ISETP.GE.AND P0, PT, R17.reuse, R2, PT ;  /* 0x000000021100720c */ /* 0x040fe20003f06270 */
[----:B------:R-:W-:-:S03]  /*1c3d0*/  VIADD R8, R17, 0x20 ;  /* 0x0000002011087836 */ /* 0x000fc60000000000 */
[----:B------:R0:W-:Y:S04]  /*1c3e0*/  STL [R1+0x20], R10 ;  /* 0x0000200a01007387 */ /* 0x0001e80000100800 */
[----:B------:R0:W-:Y:S01]  /*1c3f0*/  STL [R1+0x24], R8 ;  /* 0x0000240801007387 */ /* 0x0001e20000100800 */
[----:B------:R-:W-:Y:S02]  /*1c400*/  IMAD.MOV.U32 R13, RZ, RZ, R0 ;  /* 0x000000ffff0d7224 */ /* 0x000fe400078e0000 */
[----:B------:R-:W-:-:S07]  /*1c410*/  IMAD.MOV.U32 R5, RZ, RZ, R14 ;  /* 0x000000ffff057224 */ /* 0x000fce00078e000e */
[----:B0-----:R-:W-:Y:S05]  /*1c420*/  WARPSYNC.COLLECTIVE R15, `(.L_x_4772) ;  /* 0x000000000f087348 */ /* 0x001fea0003c00000 */
[----:B------:R1:W2:Y:S02]  /*1c430*/  SHFL.IDX P6, R14, R13, R12, R11 ;  /* 0x0000000c0d0e7389 */ /* 0x0002a400000c000b */
[----:B012---:R-:W-:Y:S01]  /*1c440*/  ENDCOLLECTIVE ;  /* 0x000000000000791b */ /* 0x007fe20003800000 */
.L_x_4772:
[----:B------:R-:W-:Y:S02]  /*1c450*/  IMAD.MOV.U32 R13, RZ, RZ, R3 ;  /* 0x000000ffff0d7224 */ /* 0x000fe400078e0003 */
[----:B------:R-:W-:Y:S02]  /*1c460*/  IMAD.MOV.U32 R12, RZ, RZ, 0x1 ;  /* 0x00000001ff0c7424 */ /* 0x000fe400078e00ff */
[----:B------:R-:W-:-:S07]  /*1c470*/  IMAD.MOV.U32 R4, RZ, RZ, R14 ;  /* 0x000000ffff047224 */ /* 0x000fce00078e000e */
[----:B------:R-:W-:Y:S05]  /*1c480*/  WARPSYNC.COLLECTIVE R15, `(.L_x_4773) ;  /* 0x000000000f087348 */ /* 0x000fea0003c00000 */
[----:B------:R0:W1:Y:S02]  /*1c490*/  SHFL.IDX P6, R14, R13, R12, R11 ;  /* 0x0000000c0d0e7389 */ /* 0x00006400000c000b */
[----:B01----:R-:W-:Y:S01]  /*1c4a0*/  ENDCOLLECTIVE ;  /* 0x000000000000791b */ /* 0x003fe20003800000 */
.L_x_4773:
[----:B------:R-:W-:-:S05]  /*1c4b0*/  @!P0 LEA R4, P2, R7, R4, 0x1 ;  /* 0x0000000407048211 */ /* 0x000fca00078408ff */
[----:B------:R-:W-:-:S05]  /*1c4c0*/  @!P0 IMAD.X R5, RZ, RZ, R5, P2 ;  /* 0x000000ffff058224 */ /* 0x000fca00010e0605 */
[----:B------:R-:W-:Y:S01]  /*1c4d0*/  @!PT LDS RZ, [RZ] ;  /* 0x00000000fffff984 */ /* 0x000fe20000000800 */
[----:B------:R-:W-:Y:S01]  /*1c4e0*/  @!PT LDS RZ, [RZ] ;  /* 0x00000000fffff984 */ /* 0x000fe20000000800 */
[----:B------:R-:W-:Y:S01]  /*1c4f0*/  @!PT LDS RZ, [RZ] ;  /* 0x00000000fffff984 */ /* 0x000fe20000000800 */
[----:B------:R0:W-:Y:S01]  /*1c500*/  @!P0 LDGSTS.E.BYPASS.LTC128B.128 [R26+0x20400], desc[UR40][R4.64], !P1 ;  /* 0x20400000041a8fae */ /* 0x0001e2000c901d68 */
[----:B------:R-:W-:Y:S01]  /*1c510*/  IMAD.MOV.U32 R13, RZ, RZ, R0 ;  /* 0x000000ffff0d7224 */ /* 0x000fe200078e0000 */
[----:B------:R-:W-:Y:S01]  /*1c520*/  ISETP.GE.AND P0, PT, R10, R2, PT ;  /* 0x000000020a00720c */ /* 0x000fe20003f06270 */
[----:B0-----:R-:W-:-:S12]  /*1c530*/  IMAD.MOV.U32 R4, RZ, RZ, R14 ;  /* 0x000000ffff047224 */ /* 0x001fd800078e000e */
[----:B------:R-:W-:Y:S05]  /*1c540*/  WARPSYNC.COLLECTIVE R15, `(.L_x_4774) ;  /* 0x000000000f087348 */ /* 0x000fea0003c00000 */
[----:B------:R0:W1:Y:S02]  /*1c550*/  SHFL.IDX P6, R14, R13, R12, R11 ;  /* 0x0000000c0d0e7389 */ /* 0x00006400000c000b */
[----:B01----:R-:W-:Y:S01]  /*1c560*/  ENDCOLLECTIVE ;  /* 0x000000000000791b */ /* 0x003fe20003800000 */
.L_x_4774:
[----:B------:R-:W-:Y:S02]  /*1c570*/  IMAD.MOV.U32 R13, RZ, RZ, R3 ;  /* 0x000000ffff0d7224 */ /* 0x000fe400078e0003 */
[----:B------:R-:W-:Y:S02]  /*1c580*/  IMAD.MOV.U32 R12, RZ, RZ, 0x2 ;  /* 0x00000002ff0c7424 */ /* 0x000fe400078e00ff */
[----:B------:R-:W-:-:S07]  /*1c590*/  IMAD.MOV.U32 R5, RZ, RZ, R14 ;  /* 0x000000ffff057224 */ /* 0x000fce00078e000e */
[----:B------:R-:W-:Y:S05]  /*1c5a0*/  WARPSYNC.COLLECTIVE R15, `(.L_x_4775) ;  /* 0x000000000f087348 */ /* 0x000fea0003c00000 */
[----:B------:R0:W1:Y:S02]  /*1c5b0*/  SHFL.IDX P6, R14, R13, R12, R11 ;  /* 0x0000000c0d0e7389 */ /* 0x00006400000c000b */
[----:B01----:R-:W-:Y:S01]  /*1c5c0*/  ENDCOLLECTIVE ;  /* 0x000000000000791b */ /* 0x003fe20003800000 */
.L_x_4775:
        /* <DEDUP_REMOVED lines=10> */
.L_x_4776:
[----:B------:R-:W-:Y:S01]  /*1c670*/  @!PT LDS RZ, [RZ] ;  /* 0x00000000fffff984 */ /* 0x000fe20000000800 */
[----:B------:R-:W-:Y:S01]  /*1c680*/  @!PT LDS RZ, [RZ] ;  /* 0x00000000fffff984 */ /* 0x000fe20000000800 */
[----:B------:R-:W-:Y:S01]  /*1c690*/  @!PT LDS RZ, [RZ] ;  /* 0x00000000fffff984 */ /* 0x000fe20000000800 */
[----:B------:R0:W-:Y:S01]  /*1c6a0*/  @!P0 LDGSTS.E.BYPASS.LTC128B.128 [R26+0x20c00], desc[UR40][R4.64], !P1 ;  /* 0x20c00000041a8fae */ /* 0x0001e2000c901d68 */
[----:B------:R-:W-:Y:S01]  /*1c6b0*/  ISETP.GE.AND P0, PT, R8, R2, PT ;  /* 0x000000020800720c */ /* 0x000fe20003f06270 */
[----:B------:R-:W-:Y:S02]  /*1c6c0*/  IMAD.MOV.U32 R13, RZ, RZ, R3 ;  /* 0x000000ffff0d7224 */ /* 0x000fe400078e0003 */
[----:B------:R-:W-:Y:S02]  /*1c6d0*/  IMAD.MOV.U32 R12, RZ, RZ, 0x3 ;  /* 0x00000003ff0c7424 */ /* 0x000fe400078e00ff */
[----:B0-----:R-:W-:-:S08]  /*1c6e0*/  IMAD.MOV.U32 R4, RZ, RZ, R14 ;  /* 0x000000ffff047224 */ /* 0x001fd000078e000e */
[----:B------:R-:W-:Y:S05]  /*1c6f0*/  WARPSYNC.COLLECTIVE R15, `(.L_x_4777) ;  /* 0x000000000f087348 */ /* 0x000fea0003c00000 */
[----:B------:R0:W1:Y:S02]  /*1c700*/  SHFL.IDX P6, R14, R13, R12, R11 ;  /* 0x0000000c0d0e7389 */ /* 0x00006400000c000b */
[----:B01----:R-:W-:Y:S01]  /*1c710*/  ENDCOLLECTIVE ;  /* 0x000000000000791b */ /* 0x003fe20003800000 */
.L_x_4777:
        /* <DEDUP_REMOVED lines=10> */
.L_x_4778:
[----:B------:R-:W-:Y:S01]  /*1c7c0*/  @!PT LDS RZ, [RZ] ;  /* 0x00000000fffff984 */ /* 0x000fe20000000800 */
[----:B------:R-:W-:Y:S01]  /*1c7d0*/  @!PT LDS RZ, [RZ] ;  /* 0x00000000fffff984 */ /* 0x000fe20000000800 */
[----:B------:R-:W-:Y:S01]  /*1c7e0*/  @!PT LDS RZ, [RZ] ;  /* 0x00000000fffff984 */ /* 0x000fe20000000800 */
[----:B------:R0:W-:Y:S01]  /*1c7f0*/  @!P0 LDGSTS.E.BYPASS.LTC128B.128 [R26+0x21400], desc[UR40][R4.64], !P1 ;  /* 0x21400000041a8fae */ /* 0x0001e2000c901d68 */
[----:B------:R-:W-:Y:S01]  /*1c800*/  IMAD.MOV.U32 R0, RZ, RZ, R14 ;  /* 0x000000ffff007224 */ /* 0x000fe200078e000e */
[----:B------:R-:W-:Y:S06]  /*1c810*/  BRA `(.L_x_4779) ;  /* 0xffffffac00407947 */ /* 0x000fec000383ffff */
.L_x_4662:
[----:B------:R-:W2:Y:S04]  /*1c820*/  LDL.LU R10, [R1+0x1c] ;  /* 0x00001c00010a7983 */ /* 0x000ea80000300800 */
[----:B------:R-:W3:Y:S04]  /*1c830*/  LDL.LU R9, [R1+0x20] ;  /* 0x0000200001097983 */ /* 0x000ee80000300800 */
[----:B------:R-:W4:Y:S01]  /*1c840*/  LDL.LU R8, [R1+0x24] ;  /* 0x0000240001087983 */ /* 0x000f220000300800 */
[----:B------:R-:W-:Y:S01]  /*1c850*/  LOP3.LUT R22, R22, 0xffffdfff, RZ, 0xc0, !PT ;  /* 0xffffdfff16167812 */ /* 0x000fe200078ec0ff */
[----:B------:R-:W-:Y:S01]  /*1c860*/  BSSY B0, `(.L_x_4780) ;  /* 0x0000029000007945 */ /* 0x000fe20003800000 */
[----:B------:R-:W-:-:S02]  /*1c870*/  IMAD.MOV.U32 R13, RZ, RZ, R4 ;  /* 0x000000ffff0d7224 */ /* 0x000fc400078e0004 */
[----:B------:R-:W-:Y:S02]  /*1c880*/  IMAD.MOV.U32 R12, RZ, RZ, RZ ;  /* 0x000000ffff0c7224 */ /* 0x000fe400078e00ff */
[----:B------:R-:W-:Y:S02]  /*1c890*/  IMAD.MOV.U32 R11, RZ, RZ, 0x181f ;  /* 0x0000181fff0b7424 */ /* 0x000fe400078e00ff */
[----:B------:R-:W-:Y:S02]  /*1c8a0*/  IMAD.MOV.U32 R15, RZ, RZ, -0x1 ;  /* 0xffffffffff0f7424 */ /* 0x000fe400078e00ff */
[----:B--2---:R-:W-:-:S05]  /*1c8b0*/  IMAD R6, R10, R6, RZ ;  /* 0x000000060a067224 */ /* 0x004fca00078e02ff */
[-C--:B------:R-:W-:Y:S02]  /*1c8c0*/  ISETP.GE.AND P2, PT, R17, R6.reuse, PT ;  /* 0x000000061100720c */ /* 0x080fe40003f46270 */
[-C--:B---3--:R-:W-:Y:S02]  /*1c8d0*/  ISETP.GE.AND P1, PT, R9, R6.reuse, PT ;  /* 0x000000060900720c */ /* 0x088fe40003f26270 */
[----:B----4-:R-:W-:-:S09]  /*1c8e0*/  ISETP.GE.AND P0, PT, R8, R6, PT ;  /* 0x000000060800720c */ /* 0x010fd20003f06270 */
[C---:B------:R-:W-:Y:S02]  /*1c8f0*/  @!P2 LOP3.LUT R2, R0.reuse, 0x40, RZ, 0xc0, !PT ;  /* 0x000000400002a812 */ /* 0x040fe400078ec0ff */
[----:B------:R-:W-:Y:S02]  /*1c900*/  @!P1 LOP3.LUT R3, R0, 0x40, RZ, 0xc0, !PT ;  /* 0x0000004000039812 */ /* 0x000fe400078ec0ff */
[----:B------:R-:W-:Y:S02]  /*1c910*/  @!P2 SHF.R.U32.HI R2, RZ, 0x2, R2 ;  /* 0x00000002ff02a819 */ /* 0x000fe40000011602 */
[----:B------:R-:W-:Y:S02]  /*1c920*/  @!P1 SHF.R.U32.HI R3, RZ, 0x2, R3 ;  /* 0x00000002ff039819 */ /* 0x000fe40000011603 */
[----:B------:R-:W-:Y:S02]  /*1c930*/  @!P2 ISETP.NE.U32.AND P6, PT, R2, RZ, PT ;  /* 0x000000ff0200a20c */ /* 0x000fe40003fc5070 */
[----:B------:R-:W-:-:S02]  /*1c940*/  @!P2 LOP3.LUT R2, R7, 0x80, RZ, 0xc0, !PT ;  /* 0x000000800702a812 */ /* 0x000fc400078ec0ff */
[----:B------:R-:W-:Y:S02]  /*1c950*/  @!P0 LOP3.LUT R8, R0, 0x40, RZ, 0xc0, !PT ;  /* 0x0000004000088812 */ /* 0x000fe400078ec0ff */
[----:B------:R-:W-:Y:S02]  /*1c960*/  @!P2 SHF.R.U32.HI R2, RZ, 0x3, R2 ;  /* 0x00000003ff02a819 */ /* 0x000fe40000011602 */
[----:B------:R-:W-:-:S05]  /*1c970*/  @!P0 SHF.R.U32.HI R8, RZ, 0x2, R8 ;  /* 0x00000002ff088819 */ /* 0x000fca0000011608 */
[----:B------:R-:W-:Y:S02]  /*1c980*/  @P6 LOP3.LUT R22, R22, 0x2000, RZ, 0xfc, !PT ;  /* 0x0000200016166812 */ /* 0x000fe400078efcff */
[----:B------:R-:W-:Y:S02]  /*1c990*/  @!P2 ISETP.NE.U32.AND P6, PT, R2, RZ, PT ;  /* 0x000000ff0200a20c */ /* 0x000fe40003fc5070 */
[----:B------:R-:W-:Y:S02]  /*1c9a0*/  LOP3.LUT R22, R22, 0xffffefff, RZ, 0xc0, !PT ;  /* 0xffffefff16167812 */ /* 0x000fe400078ec0ff */
[----:B------:R-:W-:-:S04]  /*1c9b0*/  @!P1 LOP3.LUT R2, R7, 0x80, RZ, 0xc0, !PT ;  /* 0x0000008007029812 */ /* 0x000fc800078ec0ff */
[----:B------:R-:W-:-:S05]  /*1c9c0*/  @!P1 SHF.R.U32.HI R2, RZ, 0x3, R2 ;  /* 0x00000003ff029819 */ /* 0x000fca0000011602 */
[----:B------:R-:W-:Y:S02]  /*1c9d0*/  @P6 LOP3.LUT R22, R22, 0x1000, RZ, 0xfc, !PT ;  /* 0x0000100016166812 */ /* 0x000fe400078efcff */
[----:B------:R-:W-:Y:S02]  /*1c9e0*/  @!P1 ISETP.NE.U32.AND P6, PT, R3, RZ, PT ;  /* 0x000000ff0300920c */ /* 0x000fe40003fc5070 */
[----:B------:R-:W-:-:S11]  /*1c9f0*/  LOP3.LUT R22, R22, 0xffff7fff, RZ, 0xc0, !PT ;  /* 0xffff7fff16167812 */ /* 0x000fd600078ec0ff */
[----:B------:R-:W-:Y:S02]  /*1ca00*/  @P6 LOP3.LUT R22, R22, 0x8000, RZ, 0xfc, !PT ;  /* 0x0000800016166812 */ /* 0x000fe400078efcff */
[----:B------:R-:W-:Y:S02]  /*1ca10*/  @!P1 ISETP.NE.U32.AND P6, PT, R2, RZ, PT ;  /* 0x000000ff0200920c */ /* 0x000fe40003fc5070 */
[----:B------:R-:W-:-:S11]  /*1ca20*/  LOP3.LUT R22, R22, 0xffffbfff, RZ, 0xc0, !PT ;  /* 0xffffbfff16167812 */ /* 0x000fd600078ec0ff */
        /* <DEDUP_REMOVED lines=12> */
.L_x_4781:
[----:B------:R-:W-:Y:S05]  /*1caf0*/  BSYNC B0 ;  /* 0x0000000000007941 */ /* 0x000fea0003800000 */
.L_x_4780:
        /* <DEDUP_REMOVED lines=11> */
.L_x_4782:
[----:B------:R-:W-:-:S04]  /*1cbb0*/  LOP3.LUT R22, R22, 0xfdffffff, RZ, 0xc0, !PT ;  /* 0xfdffffff16167812 */ /* 0x000fc800078ec0ff */
[----:B------:R-:W-:-:S04]  /*1cbc0*/  @P3 LOP3.LUT R22, R22, 0x2000000, RZ, 0xfc, !PT ;  /* 0x0200000016163812 */ /* 0x000fc800078efcff */
[C---:B------:R-:W-:Y:S02]  /*1cbd0*/  LOP3.LUT P3, RZ, R22.reuse, 0x400, RZ, 0xc0, !PT ;  /* 0x0000040016ff7812 */ /* 0x040fe4000786c0ff */
[----:B------:R-:W-:Y:S01]  /*1cbe0*/  LOP3.LUT R22, R22, 0xfeffffff, RZ, 0xc0, !PT ;  /* 0xfeffffff16167812 */ /* 0x000fe200078ec0ff */
[----:B------:R-:W-:-:S03]  /*1cbf0*/  IMAD.MOV.U32 R13, RZ, RZ, R4 ;  /* 0x000000ffff0d7224 */ /* 0x000fc600078e0004 */
[----:B------:R-:W-:Y:S01]  /*1cc00*/  @P1 LOP3.LUT R22, R22, 0x1000000, RZ, 0xfc, !PT ;  /* 0x0100000016161812 */ /* 0x000fe200078efcff */
[----:B------:R-:W-:-:S03]  /*1cc10*/  IMAD.MOV.U32 R12, RZ, RZ, 0x1 ;  /* 0x00000001ff0c7424 */ /* 0x000fc600078e00ff */
[C---:B------:R-:W-:Y:S02]  /*1cc20*/  LOP3.LUT P1, RZ, R22.reuse, 0x200, RZ, 0xc0, !PT ;  /* 0x0000020016ff7812 */ /* 0x040fe4000782c0ff */
[----:B------:R-:W-:Y:S01]  /*1cc30*/  LOP3.LUT R22, R22, 0xffdfffff, RZ, 0xc0, !PT ;  /* 0xffdfffff16167812 */ /* 0x000fe200078ec0ff */
[----:B------:R-:W-:-:S03]  /*1cc40*/  IMAD.MOV.U32 R3, RZ, RZ, R14 ;  /* 0x000000ffff037224 */ /* 0x000fc600078e000e */
[----:B------:R-:W-:Y:S02]  /*1cc50*/  @P0 LOP3.LUT R22, R22, 0x200000, RZ, 0xfc, !PT ;  /* 0x0020000016160812 */ /* 0x000fe400078efcff */
[----:B------:R-:W-:Y:S02]  /*1cc60*/  @!P2 LEA R3, P6, R20, R3, 0x1 ;  /* 0x000000031403a211 */ /* 0x000fe400078c08ff */
[----:B------:R-:W-:-:S03]  /*1cc70*/  LOP3.LUT P0, RZ, R22, 0x2000, RZ, 0xc0, !PT ;  /* 0x0000200016ff7812 */ /* 0x000fc6000780c0ff */
        /* <DEDUP_REMOVED lines=9> */
[----:B------:R-:W-:-:S03]  /*1cd10*/  LOP3.LUT P4, RZ, R22, 0x4000000, RZ, 0xc0, !PT ;  /* 0x0400000016ff7812 */ /* 0x000fc6000788c0ff */
[----:B------:R0:W-:Y:S01]  /*1cd20*/  @!P2 LDGSTS.E.BYPASS.LTC128B.128 [R26+0x28400], desc[UR40][R2.64+0x80], !P3 ;  /* 0x28400080021aafae */ /* 0x0001e2000d901d68 */
[----:B------:R-:W-:-:S03]  /*1cd30*/  LOP3.LUT P3, RZ, R22, 0x2000000, RZ, 0xc0, !PT ;  /* 0x0200000016ff7812 */ /* 0x000fc6000786c0ff */
        /* <DEDUP_REMOVED lines=9> */
[----:B------:R0:W-:Y:S04]  /*1cdd0*/  @!P2 LDGSTS.E.BYPASS.LTC128B.128 [R26+0x32400], desc[UR40][R2.64+0x300], P0 ;  /* 0x32400300021aafae */ /* 0x0001e80008101d68 */
[----:B------:R0:W-:Y:S04]  /*1cde0*/  @!P2 LDGSTS.E.BYPASS.LTC128B.128 [R26+0x34400], desc[UR40][R2.64+0x380], P6 ;  /* 0x34400380021aafae */ /* 0x0001e8000b101d68 */
[----:B0-----:R-:W-:Y:S05]  /*1cdf0*/  WARPSYNC.COLLECTIVE R15, `(.L_x_4783) ;  /* 0x000000000f087348 */ /* 0x001fea0003c00000 */
[----:B------:R1:W2:Y:S02]  /*1ce00*/  SHFL.IDX P6, R14, R13, R12, R11 ;  /* 0x0000000c0d0e7389 */ /* 0x0002a400000c000b */
[----:B012---:R-:W-:Y:S01]  /*1ce10*/  ENDCOLLECTIVE ;  /* 0x000000000000791b */ /* 0x007fe20003800000 */
.L_x_4783:
[----:B------:R-:W-:-:S04]  /*1ce20*/  @P5 LOP3.LUT R22, R22, 0x800000, RZ, 0xfc, !PT ;  /* 0x0080000016165812 */ /* 0x000fc800078efcff */
[C---:B------:R-:W-:Y:S02]  /*1ce30*/  LOP3.LUT P5, RZ, R22.reuse, 0x800, RZ, 0xc0, !PT ;  /* 0x0000080016ff7812 */ /* 0x040fe400078ac0ff */
[----:B------:R-:W-:Y:S01]  /*1ce40*/  LOP3.LUT P0, RZ, R22, 0x8000, RZ, 0xc0, !PT ;  /* 0x0000800016ff7812 */ /* 0x000fe2000780c0ff */
[----:B------:R-:W-:Y:S02]  /*1ce50*/  IMAD.MOV.U32 R13, RZ, RZ, R5 ;  /* 0x000000ffff0d7224 */ /* 0x000fe400078e0005 */
[----:B------:R-:W-:-:S10]  /*1ce60*/  IMAD.MOV.U32 R2, RZ, RZ, R14 ;  /* 0x000000ffff027224 */ /* 0x000fd400078e000e */
[----:B------:R-:W-:Y:S05]  /*1ce70*/  WARPSYNC.COLLECTIVE R15, `(.L_x_4784) ;  /* 0x000000000f087348 */ /* 0x000fea0003c00000 */
[----:B------:R0:W1:Y:S02]  /*1ce80*/  SHFL.IDX P6, R14, R13, R12, R11 ;  /* 0x0000000c0d0e7389 */ /* 0x00006400000c000b */
[----:B01----:R-:W-:Y:S01]  /*1ce90*/  ENDCOLLECTIVE ;  /* 0x000000000000791b */ /* 0x003fe20003800000 */
.L_x_4784:
[----:B------:R-:W-:Y:S02]  /*1cea0*/  IMAD.MOV.U32 R13, RZ, RZ, R4 ;  /* 0x000000ffff0d7224 */ /* 0x000fe400078e0004 */
[----:B------:R-:W-:Y:S02]  /*1ceb0*/  IMAD.MOV.U32 R12, RZ, RZ, 0x2 ;  /* 0x00000002ff0c7424 */ /* 0x000fe400078e00ff */
[----:B------:R-:W-:Y:S01]  /*1cec0*/  IMAD.MOV.U32 R3, RZ, RZ, R14 ;  /* 0x000000ffff037224 */ /* 0x000fe200078e000e */
[----:B------:R-:W-:-:S04]  /*1ced0*/  LOP3.LUT P6, RZ, R22, 0x4000, RZ, 0xc0, !PT ;  /* 0x0000400016ff7812 */ /* 0x000fc800078cc0ff */
[----:B------:R-:W-:-:S05]  /*1cee0*/  @!P1 LEA R3, P2, R20, R3, 0x1 ;  /* 0x0000000314039211 */ /* 0x000fca00078408ff */
[----:B------:R-:W-:Y:S01]  /*1cef0*/  @!P1 IMAD.X R2, RZ, RZ, R2, P2 ;  /* 0x000000ffff029224 */ /* 0x000fe200010e0602 */
[C---:B------:R-:W-:Y:S02]  /*1cf00*/  LOP3.LUT P2, RZ, R22.reuse, 0x10000, RZ, 0xc0, !PT ;  /* 0x0001000016ff7812 */ /* 0x040fe4000784c0ff */
[----:B------:R-:W-:Y:S02]  /*1cf10*/  LOP3.LUT R22, R22, 0xfff7ffff, RZ, 0xc0, !PT ;  /* 0xfff7ffff16167812 */ /* 0x000fe400078ec0ff */
[----:B------:R-:W-:-:S04]  /*1cf20*/  @!P1 LOP3.LUT R3, R3, R2, RZ, 0x3c, !PT ;  /* 0x0000000203039212 */ /* 0x000fc800078e3cff */
[----:B------:R-:W-:-:S04]  /*1cf30*/  @!P1 LOP3.LUT R2, R3, R2, RZ, 0x3c, !PT ;  /* 0x0000000203029212 */ /* 0x000fc800078e3cff */
[----:B------:R-:W-:Y:S02]  /*1cf40*/  @!P1 LOP3.LUT R3, R3, R2, RZ, 0x3c, !PT ;  /* 0x0000000203039212 */ /* 0x000fe400078e3cff */
[----:B------:R-:W-:-:S03]  /*1cf50*/  @P2 LOP3.LUT R22, R22, 0x80000, RZ, 0xfc, !PT ;  /* 0x0008000016162812 */ /* 0x000fc600078efcff */
[----:B------:R-:W-:Y:S01]  /*1cf60*/  @!PT LDS RZ, [RZ] ;  /* 0x00000000fffff984 */ /* 0x000fe20000000800 */
[----:B------:R-:W-:Y:S01]  /*1cf70*/  @!PT LDS RZ, [RZ] ;  /* 0x00000000fffff984 */ /* 0x000fe20000000800 */
[----:B------:R-:W-:Y:S01]  /*1cf80*/  @!PT LDS RZ, [RZ] ;  /* 0x00000000fffff984 */ /* 0x000fe20000000800 */
[----:B------:R0:W-:Y:S01]  /*1cf90*/  @!P1 LDGSTS.E.BYPASS.LTC128B.128 [R26+0x26c00], desc[UR40][R2.64], !P5 ;  /* 0x26c00000021a9fae */ /* 0x0001e2000e901d68 */
[C---:B------:R-:W-:Y:S02]  /*1cfa0*/  LOP3.LUT P2, RZ, R22.reuse, 0x400, RZ, 0xc0, !PT ;  /* 0x0000040016ff7812 */ /* 0x040fe4000784c0ff */
[C---:B------:R-:W-:Y:S02]  /*1cfb0*/  LOP3.LUT P5, RZ, R22.reuse, 0x800000, RZ, 0xc0, !PT ;  /* 0x0080000016ff7812 */ /* 0x040fe400078ac0ff */
[----:B------:R-:W-:-:S09]  /*1cfc0*/  LOP3.LUT R22, R22, 0xffefffff, RZ, 0xc0, !PT ;  /* 0xffefffff16167812 */ /* 0x000fd200078ec0ff */
[----:B------:R-:W-:Y:S01]  /*1cfd0*/  @P2 LOP3.LUT R22, R22, 0x100000, RZ, 0xfc, !PT ;  /* 0x0010000016162812 */ /* 0x000fe200078efcff */
[----:B------:R0:W-:Y:S03]  /*1cfe0*/  @!P1 LDGSTS.E.BYPASS.LTC128B.128 [R26+0x28c00], desc[UR40][R2.64+0x80], !P2 ;  /* 0x28c00080021a9fae */ /* 0x0001e6000d101d68 */
[C---:B------:R-:W-:Y:S01]  /*1cff0*/  LOP3.LUT P2, RZ, R22.reuse, 0x800, RZ, 0xc0, !PT ;  /* 0x0000080016ff7812 */ /* 0x040fe2000784c0ff */
[----:B------:R0:W-:Y:S01]  /*1d000*/  @!P1 LDGSTS.E.BYPASS.LTC128B.128 [R26+0x2ac00], desc[UR40][R2.64+0x100], !P5 ;  /* 0x2ac00100021a9fae */ /* 0x0001e2000e901d68 */
[----:B------:R-:W-:-:S13]  /*1d010*/  LOP3.LUT P5, RZ, R22, 0x400000, RZ, 0xc0, !PT ;  /* 0x0040000016ff7812 */ /* 0x000fda00078ac0ff */
[----:B------:R0:W-:Y:S04]  /*1d020*/  @!P1 LDGSTS.E.BYPASS.LTC128B.128 [R26+0x2cc00], desc[UR40][R2.64+0x180], !P5 ;  /* 0x2cc00180021a9fae */ /* 0x0001e8000e901d68 */
[----:B------:R0:W-:Y:S04]  /*1d030*/  @!P1 LDGSTS.E.BYPASS.LTC128B.128 [R26+0x2ec00], desc[UR40][R2.64+0x200], !P4 ;  /* 0x2ec00200021a9fae */ /* 0x0001e8000e101d68 */
[----:B------:R0:W-:Y:S04]  /*1d040*/  @!P1 LDGSTS.E.BYPASS.LTC128B.128 [R26+0x30c00], desc[UR40][R2.64+0x280], !P3 ;  /* 0x30c00280021a9fae */ /* 0x0001e8000d901d68 */
[----:B------:R0:W-:Y:S01]  /*1d050*/  @!P1 LDGSTS.E.BYPASS.LTC128B.128 [R26+0x32c00], desc[UR40][R2.64+0x300], P0 ;  /* 0x32c00300021a9fae */ /* 0x0001e20008101d68 */
[----:B------:R-:W-:-:S03]  /*1d060*/  LOP3.LUT P0, RZ, R22, 0x200000, RZ, 0xc0, !PT ;  /* 0x0020000016ff7812 */ /* 0x000fc6000780c0ff */
[----:B------:R0:W-:Y:S10]  /*1d070*/  @!P1 LDGSTS.E.BYPASS.LTC128B.128 [R26+0x34c00], desc[UR40][R2.64+0x380], P6 ;  /* 0x34c00380021a9fae */ /* 0x0001f4000b101d68 */
[----:B0-----:R-:W-:Y:S05]  /*1d080*/  WARPSYNC.COLLECTIVE R15, `(.L_x_4785) ;  /* 0x000000000f087348 */ /* 0x001fea0003c00000 */
[----:B------:R1:W2:Y:S02]  /*1d090*/  SHFL.IDX P6, R14, R13, R12, R11 ;  /* 0x0000000c0d0e7389 */ /* 0x0002a400000c000b */
[----:B012---:R-:W-:Y:S01]  /*1d0a0*/  ENDCOLLECTIVE ;  /* 0x000000000000791b */ /* 0x007fe20003800000 */
.L_x_4785:
[----:B------:R-:W-:Y:S02]  /*1d0b0*/  IMAD.MOV.U32 R13, RZ, RZ, R5 ;  /* 0x000000ffff0d7224 */ /* 0x000fe400078e0005 */
[----:B------:R-:W-:-:S07]  /*1d0c0*/  IMAD.MOV.U32 R8, RZ, RZ, R14 ;  /* 0x000000ffff087224 */ /* 0x000fce00078e000e */
[----:B------:R-:W-:Y:S05]  /*1d0d0*/  WARPSYNC.COLLECTIVE R15, `(.L_x_4786) ;  /* 0x000000000f087348 */ /* 0x000fea0003c00000 */
[----:B------:R0:W1:Y:S02]  /*1d0e0*/  SHFL.IDX P6, R14, R13, R12, R11 ;  /* 0x0000000c0d0e7389 */ /* 0x00006400000c000b */
[----:B01----:R-:W-:Y:S01]  /*1d0f0*/  ENDCOLLECTIVE ;  /* 0x000000000000791b */ /* 0x003fe20003800000 */
.L_x_4786:
[----:B------:R-:W-:Y:S02]  /*1d100*/  IMAD.MOV.U32 R13, RZ, RZ, R4 ;  /* 0x000000ffff0d7224 */ /* 0x000fe400078e0004 */
[----:B------:R-:W-:Y:S01]  /*1d110*/  IMAD.MOV.U32 R12, RZ, RZ, 0x3 ;  /* 0x00000003ff0c7424 */ /* 0x000fe200078e00ff */
[----:B------:R-:W-:Y:S02]  /*1d120*/  @!P0 LEA R9, P1, R20, R14, 0x1 ;  /* 0x0000000e14098211 */ /* 0x000fe400078208ff */
[----:B------:R-:W-:-:S03]  /*1d130*/  LOP3.LUT P6, RZ, R22, 0x20000, RZ, 0xc0, !PT ;  /* 0x0002000016ff7812 */ /* 0x000fc600078cc0ff */
[----:B------:R-:W-:Y:S01]  /*1d140*/  @!P0 IMAD.X R10, RZ, RZ, R8, P1 ;  /* 0x000000ffff0a8224 */ /* 0x000fe200008e0608 */
[----:B------:R-:W-:Y:S01]  /*1d150*/  LOP3.LUT P1, RZ, R22, 0x200, RZ, 0xc0, !PT ;  /* 0x0000020016ff7812 */ /* 0x000fe2000782c0ff */
[----:B------:R-:W-:Y:S02]  /*1d160*/  @!P0 IMAD.MOV.U32 R2, RZ, RZ, R9 ;  /* 0x000000ffff028224 */ /* 0x000fe400078e0009 */
[----:B------:R-:W-:-:S05]  /*1d170*/  @!P0 IMAD.MOV.U32 R3, RZ, RZ, R10 ;  /* 0x000000ffff038224 */ /* 0x000fca00078e000a */
[----:B------:R-:W-:Y:S01]  /*1d180*/  @!PT LDS RZ, [RZ] ;  /* 0x00000000fffff984 */ /* 0x000fe20000000800 */
[----:B------:R-:W-:Y:S01]  /*1d190*/  @!PT LDS RZ, [RZ] ;  /* 0x00000000fffff984 */ /* 0x000fe20000000800 */
[----:B------:R-:W-:Y:S01]  /*1d1a0*/  @!PT LDS RZ, [RZ] ;  /* 0x00000000fffff984 */ /* 0x000fe20000000800 */
[----:B------:R0:W-:Y:S01]  /*1d1b0*/  @!P0 LDGSTS.E.BYPASS.LTC128B.128 [R26+0x27400], desc[UR40][R2.64], !P2 ;  /* 0x27400000021a8fae */ /* 0x0001e2000d101d68 */
[----:B------:R-:W-:-:S13]  /*1d1c0*/  LOP3.LUT P2, RZ, R22, 0x100000, RZ, 0xc0, !PT ;  /* 0x0010000016ff7812 */ /* 0x000fda000784c0ff */
[----:B------:R0:W-:Y:S01]  /*1d1d0*/  @!P0 LDGSTS.E.BYPASS.LTC128B.128 [R26+0x29400], desc[UR40][R2.64+0x80], !P2 ;  /* 0x29400080021a8fae */ /* 0x0001e2000d101d68 */
[----:B------:R-:W-:-:S03]  /*1d1e0*/  LOP3.LUT P2, RZ, R22, 0x80000, RZ, 0xc0, !PT ;  /* 0x0008000016ff7812 */ /* 0x000fc6000784c0ff */
[----:B------:R0:W-:Y:S04]  /*1d1f0*/  @!P0 LDGSTS.E.BYPASS.LTC128B.128 [R26+0x2b400], desc[UR40][R2.64+0x100], !P1 ;  /* 0x2b400100021a8fae */ /* 0x0001e8000c901d68 */
[----:B------:R0:W-:Y:S04]  /*1d200*/  @!P0 LDGSTS.E.BYPASS.LTC128B.128 [R26+0x2d400], desc[UR40][R2.64+0x180], !P5 ;  /* 0x2d400180021a8fae */ /* 0x0001e8000e901d68 */
[----:B------:R0:W-:Y:S04]  /*1d210*/  @!P0 LDGSTS.E.BYPASS.LTC128B.128 [R26+0x2f400], desc[UR40][R2.64+0x200], !P4 ;  /* 0x2f400200021a8fae */ /* 0x0001e8000e101d68 */
[----:B------:R0:W-:Y:S04]  /*1d220*/  @!P0 LDGSTS.E.BYPASS.LTC128B.128 [R26+0x31400], desc[UR40][R2.64+0x280], !P3 ;  /* 0x31400280021a8fae */ /* 0x0001e8000d901d68 */
[----:B------:R0:W-:Y:S02]  /*1d230*/  @!P0 LDGSTS.E.BYPASS.LTC128B.128 [R26+0x33400], desc[UR40][R2.64+0x300], P6 ;  /* 0x33400300021a8fae */ /* 0x0001e4000b101d68 */
[----:B0-----:R-:W-:Y:S05]  /*1d240*/  WARPSYNC.COLLECTIVE R15, `(.L_x_4787) ;  /* 0x000000000f087348 */ /* 0x001fea0003c00000 */
[----:B------:R1:W2:Y:S02]  /*1d250*/  SHFL.IDX P6, R14, R13, R12, R11 ;  /* 0x0000000c0d0e7389 */ /* 0x0002a400000c000b */
[----:B012---:R-:W-:Y:S01]  /*1d260*/  ENDCOLLECTIVE ;  /* 0x000000000000791b */ /* 0x007fe20003800000 */
.L_x_4787:
[----:B------:R-:W-:Y:S01]  /*1d270*/  @!PT LDS RZ, [RZ] ;  /* 0x00000000fffff984 */ /* 0x000fe20000000800 */
[----:B------:R-:W-:Y:S01]  /*1d280*/  @!PT LDS RZ, [RZ] ;  /* 0x00000000fffff984 */ /* 0x000fe20000000800 */
[----:B------:R-:W-:Y:S01]  /*1d290*/  @!PT LDS RZ, [RZ] ;  /* 0x00000000fffff984 */ /* 0x000fe20000000800 */
[----:B------:R0:W-:Y:S01]  /*1d2a0*/  @!P0 LDGSTS.E.BYPASS.LTC128B.128 [R26+0x35400], desc[UR40][R2.64+0x380], P2 ;  /* 0x35400380021a8fae */ /* 0x0001e20009101d68 */
[----:B------:R-:W-:Y:S02]  /*1d2b0*/  IMAD.MOV.U32 R13, RZ, RZ, R5 ;  /* 0x000000ffff0d7224 */ /* 0x000fe400078e0005 */
[----:B------:R-:W-:-:S07]  /*1d2c0*/  IMAD.MOV.U32 R4, RZ, RZ, R14 ;  /* 0x000000ffff047224 */ /* 0x000fce00078e000e */
[----:B0-----:R-:W-:Y:S05]  /*1d2d0*/  WARPSYNC.COLLECTIVE R15, `(.L_x_4788) ;  /* 0x000000000f087348 */ /* 0x001fea0003c00000 */
[----:B------:R1:W2:Y:S02]  /*1d2e0*/  SHFL.IDX P6, R14, R13, R12, R11 ;  /* 0x0000000c0d0e7389 */ /* 0x0002a400000c000b */
[----:B012---:R-:W-:Y:S01]  /*1d2f0*/  ENDCOLLECTIVE ;  /* 0x000000000000791b */ /* 0x007fe20003800000 */
.L_x_4788:
[----:B------:R-:W-:Y:S01]  /*1d300*/  IMAD.MOV.U32 R2, RZ, RZ, R14 ;  /* 0x000000ffff027224 */ /* 0x000fe200078e000e */
[----:B------:R-:W-:Y:S06]  /*1d310*/  BRA `(.L_x_4789) ;  /* 0xffffffb000247947 */ /* 0x000fec000383ffff */
.L_x_4667:
[----:B-1----:R1:W2:Y:S02]  /*1d320*/  SYNCS.PHASECHK.TRANS64.TRYWAIT P0, [R23+URZ+0x38820], R0 ;  /* 0x03882000170075a7 */ /* 0x0022a4000800017f */
[----:B--2---:R-:W-:Y:S05]  /*1d330*/  @!P0 NANOSLEEP.SYNCS 0x989680 ;  /* 0x009896800000895d */ /* 0x004fea0003900000 */
[----:B------:R-:W2:Y:S02]  /*1d340*/  @!P0 SYNCS.PHASECHK.TRANS64 P0, [R23+URZ+0x38820], R0 ;  /* 0x03882000170085a7 */ /* 0x000ea4000800007f */
[----:B--2---:R-:W-:Y:S05]  /*1d350*/  @!P0 BRA `(.L_x_4667) ;  /* 0xfffffffc00f08947 */ /* 0x004fea000383ffff */
[----:B------:R-:W-:Y:S05]  /*1d360*/  BRA `(.L_x_4790) ;  /* 0xffffffb000cc7947 */ /* 0x000fea000383ffff */
.L_x_4670:
[----:B-1----:R1:W2:Y:S02]  /*1d370*/  SYNCS.PHASECHK.TRANS64.TRYWAIT P0, [R27+URZ+0x38860], R0 ;  /* 0x038860001b0075a7 */ /* 0x0022a4000800017f */
[----:B--2---:R-:W-:Y:S05]  /*1d380*/  @!P0 NANOSLEEP.SYNCS 0x989680 ;  /* 0x009896800000895d */ /* 0x004fea0003900000 */
[----:B------:R-:W2:Y:S02]  /*1d390*/  @!P0 SYNCS.PHASECHK.TRANS64 P0, [R27+URZ+0x38860], R0 ;  /* 0x038860001b0085a7 */ /* 0x000ea4000800007f */
[----:B--2---:R-:W-:Y:S05]  /*1d3a0*/  @!P0 BRA `(.L_x_4670) ;  /* 0xfffffffc00f08947 */ /* 0x004fea000383ffff */
[----:B------:R-:W-:Y:S05]  /*1d3b0*/  BRA `(.L_x_4791) ;  /* 0xffffffb000dc7947 */ /* 0x000fea000383ffff */
.L_x_4671:
        /* <DEDUP_REMOVED lines=8> */
.L_x_4793:
[----:B------:R-:W-:Y:S05]  /*1d440*/  BSYNC B0 ;  /* 0x0000000000007941 */ /* 0x000fea0003800000 */
.L_x_4792:
        /* <DEDUP_REMOVED lines=15> */
.L_x_4794:
        /* <DEDUP_REMOVED lines=39> */
.L_x_4795:
[----:B------:R-:W-:Y:S02]  /*1d7b0*/  IMAD.MOV.U32 R13, RZ, RZ, R5 ;  /* 0x000000ffff0d7224 */ /* 0x000fe400078e0005 */
[----:B------:R-:W-:-:S07]  /*1d7c0*/  IMAD.MOV.U32 R3, RZ, RZ, R14 ;  /* 0x000000ffff037224 */ /* 0x000fce00078e000e */
[----:B------:R-:W-:Y:S05]  /*1d7d0*/  WARPSYNC.COLLECTIVE R15, `(.L_x_4796) ;  /* 0x000000000f087348 */ /* 0x000fea0003c00000 */
[----:B------:R0:W1:Y:S02]  /*1d7e0*/  SHFL.IDX P6, R14, R13, R12, R11 ;  /* 0x0000000c0d0e7389 */ /* 0x00006400000c000b */
[----:B01----:R-:W-:Y:S01]  /*1d7f0*/  ENDCOLLECTIVE ;  /* 0x000000000000791b */ /* 0x003fe20003800000 */
.L_x_4796:
        /* <DEDUP_REMOVED lines=29> */
.L_x_4797:
[----:B------:R-:W-:Y:S02]  /*1d9d0*/  IMAD.MOV.U32 R13, RZ, RZ, R5 ;  /* 0x000000ffff0d7224 */ /* 0x000fe400078e0005 */
[----:B------:R-:W-:-:S07]  /*1d9e0*/  IMAD.MOV.U32 R7, RZ, RZ, R14 ;  /* 0x000000ffff077224 */ /* 0x000fce00078e000e */
[----:B------:R-:W-:Y:S05]  /*1d9f0*/  WARPSYNC.COLLECTIVE R15, `(.L_x_4798) ;  /* 0x000000000f087348 */ /* 0x000fea0003c00000 */
[----:B------:R0:W1:Y:S02]  /*1da00*/  SHFL.IDX P6, R14, R13, R12, R11 ;  /* 0x0000000c0d0e7389 */ /* 0x00006400000c000b */
[----:B01----:R-:W-:Y:S01]  /*1da10*/  ENDCOLLECTIVE ;  /* 0x000000000000791b */ /* 0x003fe20003800000 */
.L_x_4798:
        /* <DEDUP_REMOVED lines=29> */
.L_x_4799:
[----:B------:R-:W-:Y:S02]  /*1dbf0*/  IMAD.MOV.U32 R13, RZ, RZ, R5 ;  /* 0x000000ffff0d7224 */ /* 0x000fe400078e0005 */
[----:B------:R-:W-:-:S07]  /*1dc00*/  IMAD.MOV.U32 R6, RZ, RZ, R14 ;  /* 0x000000ffff067224 */ /* 0x000fce00078e000e */
[----:B------:R-:W-:Y:S05]  /*1dc10*/  WARPSYNC.COLLECTIVE R15, `(.L_x_4800) ;  /* 0x000000000f087348 */ /* 0x000fea0003c00000 */
[----:B------:R0:W1:Y:S02]  /*1dc20*/  SHFL.IDX P6, R14, R13, R12, R11 ;  /* 0x0000000c0d0e7389 */ /* 0x00006400000c000b */
[----:B01----:R-:W-:Y:S01]  /*1dc30*/  ENDCOLLECTIVE ;  /* 0x000000000000791b */ /* 0x003fe20003800000 */
.L_x_4800:
[----:B------:R-:W-:Y:S01]  /*1dc40*/  IMAD.MOV.U32 R2, RZ, RZ, R14 ;  /* 0x000000ffff027224 */ /* 0x000fe200078e000e */
[----:B------:R-:W-:Y:S06]  /*1dc50*/  BRA `(.L_x_4801) ;  /* 0xffffffb000747947 */ /* 0x000fec000383ffff */
.L_x_4678:
[----:B0-----:R0:W1:Y:S02]  /*1dc60*/  SYNCS.PHASECHK.TRANS64.TRYWAIT P0, [R6+URZ+0x38840], R21 ;  /* 0x03884015060075a7 */ /* 0x001064000800017f */
[----:B-1----:R-:W-:Y:S05]  /*1dc70*/  @!P0 NANOSLEEP.SYNCS 0x989680 ;  /* 0x009896800000895d */ /* 0x002fea0003900000 */
[----:B------:R-:W1:Y:S02]  /*1dc80*/  @!P0 SYNCS.PHASECHK.TRANS64 P0, [R6+URZ+0x38840], R21 ;  /* 0x03884015060085a7 */ /* 0x000e64000800007f */
[----:B-1----:R-:W-:Y:S05]  /*1dc90*/  @!P0 BRA `(.L_x_4678) ;  /* 0xfffffffc00f08947 */ /* 0x002fea000383ffff */
[----:B------:R-:W-:Y:S05]  /*1dca0*/  BRA `(.L_x_4802) ;  /* 0xffffffb800047947 */ /* 0x000fea000383ffff */
.L_x_4679:
        /* <DEDUP_REMOVED lines=8> */
.L_x_4804:
[----:B------:R-:W-:Y:S05]  /*1dd30*/  BSYNC B1 ;  /* 0x0000000000017941 */ /* 0x000fea0003800000 */
.L_x_4803:
        /* <DEDUP_REMOVED lines=9> */
.L_x_4805:
[----:B------:R-:W-:Y:S02]  /*1ddd0*/  IMAD.MOV.U32 R13, RZ, RZ, R27 ;  /* 0x000000ffff0d7224 */ /* 0x000fe400078e001b */
[----:B------:R-:W-:Y:S02]  /*1dde0*/  IMAD.MOV.U32 R12, RZ, RZ, 0x1 ;  /* 0x00000001ff0c7424 */ /* 0x000fe400078e00ff */
[----:B------:R-:W-:-:S07]  /*1ddf0*/  IMAD.MOV.U32 R2, RZ, RZ, R14 ;  /* 0x000000ffff027224 */ /* 0x000fce00078e000e */
[----:B------:R-:W-:Y:S05]  /*1de00*/  WARPSYNC.COLLECTIVE R15, `(.L_x_4806) ;  /* 0x000000000f087348 */ /* 0x000fea0003c00000 */
[----:B------:R0:W1:Y:S02]  /*1de10*/  SHFL.IDX P6, R14, R13, R12, R11 ;  /* 0x0000000c0d0e7389 */ /* 0x00006400000c000b */
[----:B01----:R-:W-:Y:S01]  /*1de20*/  ENDCOLLECTIVE ;  /* 0x000000000000791b */ /* 0x003fe20003800000 */
.L_x_4806:
        /* <DEDUP_REMOVED lines=11> */
.L_x_4807:
[----:B------:R-:W-:Y:S02]  /*1dee0*/  IMAD.MOV.U32 R13, RZ, RZ, R27 ;  /* 0x000000ffff0d7224 */ /* 0x000fe400078e001b */
[----:B------:R-:W-:Y:S02]  /*1def0*/  IMAD.MOV.U32 R12, RZ, RZ, 0x2 ;  /* 0x00000002ff0c7424 */ /* 0x000fe400078e00ff */
[----:B------:R-:W-:-:S07]  /*1df00*/  IMAD.MOV.U32 R2, RZ, RZ, R14 ;  /* 0x000000ffff027224 */ /* 0x000fce00078e000e */
[----:B------:R-:W-:Y:S05]  /*1df10*/  WARPSYNC.COLLECTIVE R15, `(.L_x_4808) ;  /* 0x000000000f087348 */ /* 0x000fea0003c00000 */
[----:B------:R0:W1:Y:S02]  /*1df20*/  SHFL.IDX P6, R14, R13, R12, R11 ;  /* 0x0000000c0d0e7389 */ /* 0x00006400000c000b */
[----:B01----:R-:W-:Y:S01]  /*1df30*/  ENDCOLLECTIVE ;  /* 0x000000000000791b */ /* 0x003fe20003800000 */
.L_x_4808:
        /* <DEDUP_REMOVED lines=11> */
.L_x_4809:
[----:B------:R-:W-:Y:S02]  /*1dff0*/  IMAD.MOV.U32 R13, RZ, RZ, R27 ;  /* 0x000000ffff0d7224 */ /* 0x000fe400078e001b */
[----:B------:R-:W-:Y:S02]  /*1e000*/  IMAD.MOV.U32 R12, RZ, RZ, 0x3 ;  /* 0x00000003ff0c7424 */ /* 0x000fe400078e00ff */
[----:B------:R-:W-:-:S07]  /*1e010*/  IMAD.MOV.U32 R2, RZ, RZ, R14 ;  /* 0x000000ffff027224 */ /* 0x000fce00078e000e */
[----:B------:R-:W-:Y:S05]  /*1e020*/  WARPSYNC.COLLECTIVE R15, `(.L_x_4810) ;  /* 0x000000000f087348 */ /* 0x000fea0003c00000 */
[----:B------:R0:W1:Y:S02]  /*1e030*/  SHFL.IDX P6, R14, R13, R12, R11 ;  /* 0x0000000c0d0e7389 */ /* 0x00006400000c000b */
[----:B01----:R-:W-:Y:S01]  /*1e040*/  ENDCOLLECTIVE ;  /* 0x000000000000791b */ /* 0x003fe20003800000 */
.L_x_4810:
        /* <DEDUP_REMOVED lines=11> */
.L_x_4811:
[----:B------:R-:W-:Y:S01]  /*1e100*/  IMAD.MOV.U32 R2, RZ, RZ, R14 ;  /* 0x000000ffff027224 */ /* 0x000fe200078e000e */
[----:B------:R-:W-:Y:S06]  /*1e110*/  BRA `(.L_x_4812) ;  /* 0xffffffb400947947 */ /* 0x000fec000383ffff */
.L_x_4684:
[----:B---3--:R3:W4:Y:S02]  /*1e120*/  SYNCS.PHASECHK.TRANS64.TRYWAIT P0, [R6+URZ+0x38860], R21 ;  /* 0x03886015060075a7 */ /* 0x008724000800017f */
[----:B----4-:R-:W-:Y:S05]  /*1e130*/  @!P0 NANOSLEEP.SYNCS 0x989680 ;  /* 0x009896800000895d */ /* 0x010fea0003900000 */
[----:B------:R-:W4:Y:S02]  /*1e140*/  @!P0 SYNCS.PHASECHK.TRANS64 P0, [R6+URZ+0x38860], R21 ;  /* 0x03886015060085a7 */ /* 0x000f24000800007f */
[----:B----4-:R-:W-:Y:S05]  /*1e150*/  @!P0 BRA `(.L_x_4684) ;  /* 0xfffffffc00f08947 */ /* 0x010fea000383ffff */
[----:B------:R-:W-:Y:S05]  /*1e160*/  BRA `(.L_x_4813) ;  /* 0xffffffb400e47947 */ /* 0x000fea000383ffff */
.L_x_4685:
[----:B------:R-:W-:Y:S01]  /*1e170*/  BSSY B1, `(.L_x_4814) ;  /* 0x0000008000017945 */ /* 0x000fe20003800000 */
[----:B------:R-:W-:Y:S02]  /*1e180*/  IMAD.MOV.U32 R13, RZ, RZ, R10 ;  /* 0x000000ffff0d7224 */ /* 0x000fe400078e000a */
[----:B------:R-:W-:Y:S02]  /*1e190*/  IMAD.MOV.U32 R12, RZ, RZ, RZ ;  /* 0x000000ffff0c7224 */ /* 0x000fe400078e00ff */
[----:B------:R-:W-:Y:S02]  /*1e1a0*/  IMAD.MOV.U32 R11, RZ, RZ, 0x181f ;  /* 0x0000181fff0b7424 */ /* 0x000fe400078e00ff */
[----:B------:R-:W-:-:S07]  /*1e1b0*/  IMAD.MOV.U32 R15, RZ, RZ, -0x1 ;  /* 0xffffffffff0f7424 */ /* 0x000fce00078e00ff */
[----:B0-23--:R-:W-:Y:S05]  /*1e1c0*/  WARPSYNC.COLLECTIVE R15, `(.L_x_4815) ;  /* 0x000000000f087348 */ /* 0x00dfea0003c00000 */
[----:B------:R1:W4:Y:S02]  /*1e1d0*/  SHFL.IDX P6, R14, R13, R12, R11 ;  /* 0x0000000c0d0e7389 */ /* 0x00032400000c000b */
[----:B01234-:R-:W-:Y:S01]  /*1e1e0*/  ENDCOLLECTIVE ;  /* 0x000000000000791b */ /* 0x01ffe20003800000 */
.L_x_4815:
[----:B------:R-:W-:Y:S05]  /*1e1f0*/  BSYNC B1 ;  /* 0x0000000000017941 */ /* 0x000fea0003800000 */
.L_x_4814:
        /* <DEDUP_REMOVED lines=13> */
.L_x_4816:
        /* <DEDUP_REMOVED lines=17> */
.L_x_4817:
        /* <DEDUP_REMOVED lines=16> */
.L_x_4818:
        /* <DEDUP_REMOVED lines=19> */
.L_x_4819:
        /* <DEDUP_REMOVED lines=14> */
.L_x_4820:
        /* <DEDUP_REMOVED lines=16> */
.L_x_4821:
        /* <DEDUP_REMOVED lines=14> */
.L_x_4822:
[----:B------:R-:W-:Y:S05]  /*1e8d0*/  BRA `(.L_x_4823) ;  /* 0xffffffb400507947 */ /* 0x000fea000383ffff */
.L_x_4693:
        /* <DEDUP_REMOVED lines=8> */
.L_x_4825:
[----:B------:R-:W-:Y:S05]  /*1e960*/  BSYNC B0 ;  /* 0x0000000000007941 */ /* 0x000fea0003800000 */
.L_x_4824:
        /* <DEDUP_REMOVED lines=9> */
.L_x_4826:
        /* <DEDUP_REMOVED lines=18> */
.L_x_4827:
[----:B------:R-:W-:Y:S01]  /*1eb20*/  IMAD.MOV.U32 R12, RZ, RZ, 0x2 ;  /* 0x00000002ff0c7424 */ /* 0x000fe200078e00ff */
[----:B------:R-:W-:-:S05]  /*1eb30*/  SEL R5, R14, RZ, P1 ;  /* 0x000000ff0e057207 */ /* 0x000fca0000800000 */
[----:B------:R-:W-:-:S04]  /*1eb40*/  IMAD.IADD R5, R2, 0x1, R5 ;  /* 0x0000000102057824 */ /* 0x000fc800078e0205 */
[----:B------:R-:W-:-:S07]  /*1eb50*/  IMAD.MOV.U32 R13, RZ, RZ, R5 ;  /* 0x000000ffff0d7224 */ /* 0x000fce00078e0005 */
[----:B------:R-:W-:Y:S05]  /*1eb60*/  WARPSYNC.COLLECTIVE R15, `(.L_x_4828) ;  /* 0x000000000f087348 */ /* 0x000fea0003c00000 */
[----:B------:R0:W1:Y:S02]  /*1eb70*/  SHFL.UP P6, R14, R13, R12, R11 ;  /* 0x0400000c0d0e7389 */ /* 0x00006400000c000b */
[----:B01----:R-:W-:Y:S01]  /*1eb80*/  ENDCOLLECTIVE ;  /* 0x000000000000791b */ /* 0x003fe20003800000 */
.L_x_4828:
[----:B------:R-:W-:Y:S01]  /*1eb90*/  IMAD.MOV.U32 R12, RZ, RZ, 0x4 ;  /* 0x00000004ff0c7424 */ /* 0x000fe200078e00ff */
[----:B------:R-:W-:-:S05]  /*1eba0*/  SEL R6, R14, RZ, P2 ;  /* 0x000000ff0e067207 */ /* 0x000fca0001000000 */
[----:B------:R-:W-:-:S04]  /*1ebb0*/  IMAD.IADD R6, R5, 0x1, R6 ;  /* 0x0000000105067824 */ /* 0x000fc800078e0206 */
[----:B------:R-:W-:-:S07]  /*1ebc0*/  IMAD.MOV.U32 R13, RZ, RZ, R6 ;  /* 0x000000ffff0d7224 */ /* 0x000fce00078e0006 */
[----:B------:R-:W-:Y:S05]  /*1ebd0*/  WARPSYNC.COLLECTIVE R15, `(.L_x_4829) ;  /* 0x000000000f087348 */ /* 0x000fea0003c00000 */
[----:B------:R0:W1:Y:S02]  /*1ebe0*/  SHFL.UP P6, R14, R13, R12, R11 ;  /* 0x0400000c0d0e7389 */ /* 0x00006400000c000b */
[----:B01----:R-:W-:Y:S01]  /*1ebf0*/  ENDCOLLECTIVE ;  /* 0x000000000000791b */ /* 0x003fe20003800000 */
.L_x_4829:
[----:B------:R-:W-:Y:S01]  /*1ec00*/  IMAD.MOV.U32 R12, RZ, RZ, 0x8 ;  /* 0x00000008ff0c7424 */ /* 0x000fe200078e00ff */
[----:B------:R-:W-:-:S05]  /*1ec10*/  SEL R7, R14, RZ, P3 ;  /* 0x000000ff0e077207 */ /* 0x000fca0001800000 */
[----:B------:R-:W-:-:S04]  /*1ec20*/  IMAD.IADD R7, R6, 0x1, R7 ;  /* 0x0000000106077824 */ /* 0x000fc800078e0207 */
[----:B------:R-:W-:-:S07]  /*1ec30*/  IMAD.MOV.U32 R13, RZ, RZ, R7 ;  /* 0x000000ffff0d7224 */ /* 0x000fce00078e0007 */
[----:B------:R-:W-:Y:S05]  /*1ec40*/  WARPSYNC.COLLECTIVE R15, `(.L_x_4830) ;  /* 0x000000000f087348 */ /* 0x000fea0003c00000 */
[----:B------:R0:W1:Y:S02]  /*1ec50*/  SHFL.UP P6, R14, R13, R12, R11 ;  /* 0x0400000c0d0e7389 */ /* 0x00006400000c000b */
[----:B01----:R-:W-:Y:S01]  /*1ec60*/  ENDCOLLECTIVE ;  /* 0x000000000000791b */ /* 0x003fe20003800000 */
.L_x_4830:
[----:B------:R-:W-:Y:S01]  /*1ec70*/  IMAD.MOV.U32 R12, RZ, RZ, 0x10 ;  /* 0x00000010ff0c7424 */ /* 0x000fe200078e00ff */
[----:B------:R-:W-:-:S05]  /*1ec80*/  SEL R14, R14, RZ, P4 ;  /* 0x000000ff0e0e7207 */ /* 0x000fca0002000000 */
[----:B------:R-:W-:-:S04]  /*1ec90*/  IMAD.IADD R5, R7, 0x1, R14 ;  /* 0x0000000107057824 */ /* 0x000fc800078e020e */
[----:B------:R-:W-:-:S07]  /*1eca0*/  IMAD.MOV.U32 R13, RZ, RZ, R5 ;  /* 0x000000ffff0d7224 */ /* 0x000fce00078e0005 */
[----:B------:R-:W-:Y:S05]  /*1ecb0*/  WARPSYNC.COLLECTIVE R15, `(.L_x_4831) ;  /* 0x000000000f087348 */ /* 0x000fea0003c00000 */
[----:B------:R0:W1:Y:S02]  /*1ecc0*/  SHFL.UP P6, R14, R13, R12, R11 ;  /* 0x0400000c0d0e7389 */ /* 0x00006400000c000b */
[----:B01----:R-:W-:Y:S01]  /*1ecd0*/  ENDCOLLECTIVE ;  /* 0x000000000000791b */ /* 0x003fe20003800000 */
.L_x_4831:
        /* <DEDUP_REMOVED lines=8> */
.L_x_4832:
[----:B------:R-:W-:Y:S05]  /*1ed60*/  BRA `(.L_x_4833) ;  /* 0xffffffb400e47947 */ /* 0x000fea000383ffff */
.L_x_4698:
        /* <DEDUP_REMOVED lines=8> */
.L_x_4835:
[----:B------:R-:W-:Y:S05]  /*1edf0*/  BSYNC B0 ;  /* 0x0000000000007941 */ /* 0x000fea0003800000 */
.L_x_4834:
        /* <DEDUP_REMOVED lines=8> */
.L_x_4836:
[----:B------:R-:W-:Y:S01]  /*1ee80*/  IMAD.MOV.U32 R12, RZ, RZ, 0x4 ;  /* 0x00000004ff0c7424 */ /* 0x000fe200078e00ff */
[----:B------:R-:W-:-:S05]  /*1ee90*/  SEL R14, R14, RZ, P2 ;  /* 0x000000ff0e0e7207 */ /* 0x000fca0001000000 */
[----:B------:R-:W-:-:S04]  /*1eea0*/  IMAD.IADD R3, R13, 0x1, R14 ;  /* 0x000000010d037824 */ /* 0x000fc800078e020e */
[----:B------:R-:W-:-:S07]  /*1eeb0*/  IMAD.MOV.U32 R13, RZ, RZ, R3 ;  /* 0x000000ffff0d7224 */ /* 0x000fce00078e0003 */
[----:B------:R-:W-:Y:S05]  /*1eec0*/  WARPSYNC.COLLECTIVE R15, `(.L_x_4837) ;  /* 0x000000000f087348 */ /* 0x000fea0003c00000 */
[----:B------:R0:W1:Y:S02]  /*1eed0*/  SHFL.UP P6, R14, R13, R12, R11 ;  /* 0x0400000c0d0e7389 */ /* 0x00006400000c000b */
[----:B01----:R-:W-:Y:S01]  /*1eee0*/  ENDCOLLECTIVE ;  /* 0x000000000000791b */ /* 0x003fe20003800000 */
.L_x_4837:
[----:B------:R-:W-:Y:S01]  /*1eef0*/  IMAD.MOV.U32 R12, RZ, RZ, 0x8 ;  /* 0x00000008ff0c7424 */ /* 0x000fe200078e00ff */
[----:B------:R-:W-:-:S05]  /*1ef00*/  SEL R14, R14, RZ, P3 ;  /* 0x000000ff0e0e7207 */ /* 0x000fca0001800000 */
[----:B------:R-:W-:-:S04]  /*1ef10*/  IMAD.IADD R5, R3, 0x1, R14 ;  /* 0x0000000103057824 */ /* 0x000fc800078e020e */
[----:B------:R-:W-:-:S07]  /*1ef20*/  IMAD.MOV.U32 R13, RZ, RZ, R5 ;  /* 0x000000ffff0d7224 */ /* 0x000fce00078e0005 */
[----:B------:R-:W-:Y:S05]  /*1ef30*/  WARPSYNC.COLLECTIVE R15, `(.L_x_4838) ;  /* 0x000000000f087348 */ /* 0x000fea0003c00000 */
[----:B------:R0:W1:Y:S02]  /*1ef40*/  SHFL.UP P6, R14, R13, R12, R11 ;  /* 0x0400000c0d0e7389 */ /* 0x00006400000c000b */
[----:B01----:R-:W-:Y:S01]  /*1ef50*/  ENDCOLLECTIVE ;  /* 0x000000000000791b */ /* 0x003fe20003800000 */
.L_x_4838:
[----:B------:R-:W-:Y:S01]  /*1ef60*/  IMAD.MOV.U32 R12, RZ, RZ, 0x10 ;  /* 0x00000010ff0c7424 */ /* 0x000fe200078e00ff */
[----:B------:R-:W-:-:S05]  /*1ef70*/  SEL R6, R14, RZ, P4 ;  /* 0x000000ff0e067207 */ /* 0x000fca0002000000 */
[----:B------:R-:W-:-:S04]  /*1ef80*/  IMAD.IADD R6, R5, 0x1, R6 ;  /* 0x0000000105067824 */ /* 0x000fc800078e0206 */
[----:B------:R-:W-:-:S07]  /*1ef90*/  IMAD.MOV.U32 R13, RZ, RZ, R6 ;  /* 0x000000ffff0d7224 */ /* 0x000fce00078e0006 */
[----:B------:R-:W-:Y:S05]  /*1efa0*/  WARPSYNC.COLLECTIVE R15, `(.L_x_4839) ;  /* 0x000000000f087348 */ /* 0x000fea0003c00000 */
[----:B------:R0:W1:Y:S02]  /*1efb0*/  SHFL.UP P6, R14, R13, R12, R11 ;  /* 0x0400000c0d0e7389 */ /* 0x00006400000c000b */
[----:B01----:R-:W-:Y:S01]  /*1efc0*/  ENDCOLLECTIVE ;  /* 0x000000000000791b */ /* 0x003fe20003800000 */
.L_x_4839:
        /* <DEDUP_REMOVED lines=8> */
.L_x_4840:
[----:B------:R-:W-:Y:S05]  /*1f050*/  BRA `(.L_x_4841) ;  /* 0xffffffb400c47947 */ /* 0x000fea000383ffff */
.L_x_4700:
[----:B------:R-:W-:Y:S01]  /*1f060*/  BSSY B0, `(.L_x_4842) ;  /* 0x0000006000007945 */ /* 0x000fe20003800000 */
[----:B------:R-:W-:Y:S01]  /*1f070*/  PLOP3.LUT P6, PT, P6, PT, PT, 0x8, 0x0 ;  /* 0x000000000000781c */ /* 0x000fe200037ce170 */
[----:B------:R-:W-:-:S12]  /*1f080*/  IMAD.MOV.U32 R15, RZ, RZ, -0x1 ;  /* 0xffffffffff0f7424 */ /* 0x000fd800078e00ff */
[----:B0-----:R-:W-:Y:S05]  /*1f090*/  WARPSYNC.COLLECTIVE R15, `(.L_x_4843) ;  /* 0x000000000f087348 */ /* 0x001fea0003c00000 */
[----:B------:R-:W-:Y:S01]  /*1f0a0*/  VOTE.ANY R14, PT, P6 ;  /* 0x00000000000e7806 */ /* 0x000fe200030e0100 */
[----:B0-----:R-:W-:Y:S06]  /*1f0b0*/  ENDCOLLECTIVE ;  /* 0x000000000000791b */ /* 0x001fec0003800000 */
.L_x_4843:
[----:B------:R-:W-:Y:S05]  /*1f0c0*/  BSYNC B0 ;  /* 0x0000000000007941 */ /* 0x000fea0003800000 */
.L_x_4842:
        /* <DEDUP_REMOVED lines=9> */
.L_x_4844:
[----:B------:R-:W-:Y:S01]  /*1f160*/  IMAD.MOV.U32 R17, RZ, RZ, R14 ;  /* 0x000000ffff117224 */ /* 0x000fe200078e000e */
[----:B------:R-:W-:Y:S06]  /*1f170*/  BRA `(.L_x_4845) ;  /* 0xffffffb400b47947 */ /* 0x000fec000383ffff */
.L_x_4702:
[----:B------:R-:W-:Y:S01]  /*1f180*/  BSSY B0, `(.L_x_4846) ;  /* 0x0000007000007945 */ /* 0x000fe20003800000 */
[----:B------:R-:W-:Y:S02]  /*1f190*/  IMAD.MOV.U32 R13, RZ, RZ, R3 ;  /* 0x000000ffff0d7224 */ /* 0x000fe400078e0003 */
[----:B------:R-:W-:Y:S02]  /*1f1a0*/  IMAD.MOV.U32 R11, RZ, RZ, 0x1f ;  /* 0x0000001fff0b7424 */ /* 0x000fe400078e00ff */
[----:B------:R-:W-:-:S07]  /*1f1b0*/  IMAD.MOV.U32 R15, RZ, RZ, -0x1 ;  /* 0xffffffffff0f7424 */ /* 0x000fce00078e00ff */
[----:B012---:R-:W-:Y:S05]  /*1f1c0*/  WARPSYNC.COLLECTIVE R15, `(.L_x_4847) ;  /* 0x000000000f087348 */ /* 0x007fea0003c00000 */
[----:B------:R3:W4:Y:S02]  /*1f1d0*/  SHFL.IDX P6, R14, R13, R12, R11 ;  /* 0x0000000c0d0e7389 */ /* 0x00072400000c000b */
[----:B01234-:R-:W-:Y:S01]  /*1f1e0*/  ENDCOLLECTIVE ;  /* 0x000000000000791b */ /* 0x01ffe20003800000 */
.L_x_4847:
[----:B------:R-:W-:Y:S05]  /*1f1f0*/  BSYNC B0 ;  /* 0x0000000000007941 */ /* 0x000fea0003800000 */
.L_x_4846:
[----:B------:R-:W-:Y:S05]  /*1f200*/  BRA `(.L_x_4701) ;  /* 0xffffffb400ac7947 */ /* 0x000fea000383ffff */
.L_x_4706:
[----:B0-----:R0:W1:Y:S02]  /*1f210*/  SYNCS.PHASECHK.TRANS64.TRYWAIT P0, [R4+URZ+0x38820], R0 ;  /* 0x03882000040075a7 */ /* 0x001064000800017f */
[----:B-1----:R-:W-:Y:S05]  /*1f220*/  @!P0 NANOSLEEP.SYNCS 0x989680 ;  /* 0x009896800000895d */ /* 0x002fea0003900000 */
[----:B------:R-:W1:Y:S02]  /*1f230*/  @!P0 SYNCS.PHASECHK.TRANS64 P0, [R4+URZ+0x38820], R0 ;  /* 0x03882000040085a7 */ /* 0x000e64000800007f */
[----:B-1----:R-:W-:Y:S05]  /*1f240*/  @!P0 BRA `(.L_x_4706) ;  /* 0xfffffffc00f08947 */ /* 0x002fea000383ffff */
[----:B------:R-:W-:Y:S05]  /*1f250*/  BRA `(.L_x_4848) ;  /* 0xffffffb800987947 */ /* 0x000fea000383ffff */
.L_x_4707:
        /* <DEDUP_REMOVED lines=11> */
.L_x_4850:
[----:B------:R-:W-:Y:S05]  /*1f310*/  BSYNC B0 ;  /* 0x0000000000007941 */ /* 0x000fea0003800000 */
.L_x_4849:
[----:B------:R-:W-:Y:S05]  /*1f320*/  BRA `(.L_x_4851) ;  /* 0xffffffb800807947 */ /* 0x000fea000383ffff */
.L_x_4708:
[----:B------:R-:W-:Y:S01]  /*1f330*/  BSSY B0, `(.L_x_4852) ;  /* 0x0000006000007945 */ /* 0x000fe20003800000 */
[----:B------:R-:W-:-:S07]  /*1f340*/  IMAD.MOV.U32 R15, RZ, RZ, -0x1 ;  /* 0xffffffffff0f7424 */ /* 0x000fce00078e00ff */
[----:B0-23--:R-:W-:Y:S05]  /*1f350*/  WARPSYNC.COLLECTIVE R15, `(.L_x_4853) ;  /* 0x000000000f0c7348 */ /* 0x00dfea0003c00000 */
[----:B------:R-:W-:Y:S02]  /*1f360*/  ELECT P6, UR62, PT ;  /* 0x00000000003e782f */ /* 0x000fe400038c0000 */
[----:B------:R-:W-:Y:S01]  /*1f370*/  MOV R14, UR62 ;  /* 0x0000003e000e7c02 */ /* 0x000fe20008000f00 */
[----:B0-23--:R-:W-:Y:S10]  /*1f380*/  ENDCOLLECTIVE ;  /* 0x000000000000791b */ /* 0x00dff40003800000 */
.L_x_4853:
[----:B------:R-:W-:Y:S05]  /*1f390*/  BSYNC B0 ;  /* 0x0000000000007941 */ /* 0x000fea0003800000 */
.L_x_4852:
[----:B------:R-:W-:Y:S05]  /*1f3a0*/  BRA `(.L_x_4854) ;  /* 0xffffffb800747947 */ /* 0x000fea000383ffff */
.L_x_4710:
[----:B0-----:R0:W1:Y:S02]  /*1f3b0*/  SYNCS.PHASECHK.TRANS64.TRYWAIT P1, [R5+URZ+0x38840], R0 ;  /* 0x03884000050075a7 */ /* 0x001064000802017f */
[----:B-1----:R-:W-:Y:S05]  /*1f3c0*/  @!P1 NANOSLEEP.SYNCS 0x989680 ;  /* 0x009896800000995d */ /* 0x002fea0003900000 */
[----:B------:R-:W1:Y:S02]  /*1f3d0*/  @!P1 SYNCS.PHASECHK.TRANS64 P1, [R5+URZ+0x38840], R0 ;  /* 0x03884000050095a7 */ /* 0x000e64000802007f */
[----:B-1----:R-:W-:Y:S05]  /*1f3e0*/  @!P1 BRA `(.L_x_4710) ;  /* 0xfffffffc00f09947 */ /* 0x002fea000383ffff */
[----:B------:R-:W-:Y:S05]  /*1f3f0*/  BRA `(.L_x_4855) ;  /* 0xffffffb800947947 */ /* 0x000fea000383ffff */
.L_x_4712:
[----:B-1----:R1:W4:Y:S02]  /*1f400*/  SYNCS.PHASECHK.TRANS64.TRYWAIT P1, [R25+URZ+0x38840], R2 ;  /* 0x03884002190075a7 */ /* 0x002324000802017f */
[----:B----4-:R-:W-:Y:S05]  /*1f410*/  @!P1 NANOSLEEP.SYNCS 0x989680 ;  /* 0x009896800000995d */ /* 0x010fea0003900000 */
[----:B------:R-:W4:Y:S02]  /*1f420*/  @!P1 SYNCS.PHASECHK.TRANS64 P1, [R25+URZ+0x38840], R2 ;  /* 0x03884002190095a7 */ /* 0x000f24000802007f */
[----:B----4-:R-:W-:Y:S05]  /*1f430*/  @!P1 BRA `(.L_x_4712) ;  /* 0xfffffffc00f09947 */ /* 0x010fea000383ffff */
[----:B------:R-:W-:Y:S05]  /*1f440*/  BRA `(.L_x_4856) ;  /* 0xffffffb800a07947 */ /* 0x000fea000383ffff */
.L_x_4714:
[----:B----4-:R4:W0:Y:S02]  /*1f450*/  SYNCS.PHASECHK.TRANS64.TRYWAIT P1, [R5+URZ+0x38860], R0 ;  /* 0x03886000050075a7 */ /* 0x010824000802017f */
[----:B0-----:R-:W-:Y:S05]  /*1f460*/  @!P1 NANOSLEEP.SYNCS 0x989680 ;  /* 0x009896800000995d */ /* 0x001fea0003900000 */
[----:B------:R-:W0:Y:S02]  /*1f470*/  @!P1 SYNCS.PHASECHK.TRANS64 P1, [R5+URZ+0x38860], R0 ;  /* 0x03886000050095a7 */ /* 0x000e24000802007f */
[----:B0-----:R-:W-:Y:S05]  /*1f480*/  @!P1 BRA `(.L_x_4714) ;  /* 0xfffffffc00f09947 */ /* 0x001fea000383ffff */
[----:B------:R-:W-:Y:S05]  /*1f490*/  BRA `(.L_x_4857) ;  /* 0xffffffb8009c7947 */ /* 0x000fea000383ffff */
.L_x_4858:
        /* <DEDUP_REMOVED lines=14> */
.L_x_15535:


//--------------------- .text._ZN7cutlass13device_kernelIN5flash11enable_sm90INS1_16FlashAttnFwdSm90INS1_25CollectiveMainloopFwdSm90ILi2EN4cute5tupleIJNS5_1CILi1EEES8_S8_EEENS6_IJNS7_ILi64EEESA_SA_EEELi512ENS_10bfloat16_tEfNS_4arch4Sm90ELb0ELb1ELb0ELb0ELb1ELb0ELb0ELb0ELb0ELb1ELb0ELb0EEENS1_21CollectiveEpilogueFwdINS6_IJSA_NS7_ILi512EEESA_EEES9_SC_SE_Li256ELb0ELb1ELb0ELb0EEENS1_30DynamicPersistentTileSchedulerILi256ELi128ELb0ELb1ELb1EEEEEEEEEvNT_6ParamsE --------------------------
	.section	.text._ZN7cutlass13device_kernelIN5flash11enable_sm90INS1_16FlashAttnFwdSm90INS1_25CollectiveMainloopFwdSm90ILi2EN4cute5tupleIJNS5_1CILi1EEES8_S8_EEENS6_IJNS7_ILi64EEESA_SA_EEELi512ENS_10bfloat16_tEfNS_4arch4Sm90ELb0ELb1ELb0ELb0ELb1ELb0ELb0ELb0ELb0ELb1ELb0ELb0EEENS1_21CollectiveEpilogueFwdINS6_IJSA_NS7_ILi512EEESA_EEES9_SC_SE_Li256ELb0ELb1ELb0ELb0EEENS1_30DynamicPersistentTileSchedulerILi256ELi128ELb0ELb1ELb1EEEEEEEEEvNT_6ParamsE,"ax",@progbits
	.align	128
.text._ZN7cutlass13device_kernelIN5flash11enable_sm90INS1_16FlashAttnFwdSm90INS1_25CollectiveMainloopFwdSm90ILi2EN4cute5tupleIJNS5_1CILi1EEES8_S8_EEENS6_IJNS7_ILi64EEESA_SA_EEELi512ENS_10bfloat16_tEfNS_4arch4Sm90ELb0ELb1ELb0ELb0ELb1ELb0ELb0ELb0ELb0ELb1ELb0ELb0EEENS1_21CollectiveEpilogueFwdINS6_IJSA_NS7_ILi512EEESA_EEES9_SC_SE_Li256ELb0ELb1ELb0ELb0EEENS1_30DynamicPersistentTileSchedulerILi256ELi128ELb0ELb1ELb1EEEEEEEEEvNT_6ParamsE:
        .type           _ZN7cutlass13device_kernelIN5flash11enable_sm90INS1_16FlashAttnFwdSm90INS1_25CollectiveMainloopFwdSm90ILi2EN4cute5tupleIJNS5_1CILi1EEES8_S8_EEENS6_IJNS7_ILi64EEESA_SA_EEELi512ENS_10bfloat16_tEfNS_4arch4Sm90ELb0ELb1ELb0ELb0ELb1ELb0ELb0ELb0ELb0ELb1ELb0ELb0EEENS1_21CollectiveEpilogueFwdINS6_IJSA_NS7_ILi512EEESA_EEES9_SC_SE_Li256ELb0ELb1ELb0ELb0EEENS1_30DynamicPersistentTileSchedulerILi256ELi128ELb0ELb1ELb1EEEEEEEEEvNT_6ParamsE,@function
        .size           _ZN7cutlass13device_kernelIN5flash11enable_sm90INS1_16FlashAttnFwdSm90INS1_25CollectiveMainloopFwdSm90ILi2EN4cute5tupleIJNS5_1CILi1EEES8_S8_EEENS6_IJNS7_ILi64EEESA_SA_EEELi512ENS_10bfloat16_tEfNS_4arch4Sm90ELb0ELb1ELb0ELb0ELb1ELb0ELb0ELb0ELb0ELb1ELb0ELb0EEENS1_21CollectiveEpilogueFwdINS6_IJSA_NS7_ILi512EEESA_EEES9_SC_SE_Li256ELb0ELb1ELb0ELb0EEENS1_30DynamicPersistentTileSchedulerILi256ELi128ELb0ELb1ELb1EEEEEEEEEvNT_6ParamsE,(.L_x_15536 - _ZN7cutlass13device_kernelIN5flash11enable_sm90INS1_16FlashAttnFwdSm90INS1_25CollectiveMainloopFwdSm90ILi2EN4cute5tupleIJNS5_1CILi1EEES8_S8_EEENS6_IJNS7_ILi64EEESA_SA_EEELi512ENS_10bfloat16_tEfNS_4arch4Sm90ELb0ELb1ELb0ELb0ELb1ELb0ELb0ELb0ELb0ELb1ELb0ELb0EEENS1_21CollectiveEpilogueFwdINS6_IJSA_NS7_ILi512EEESA_EEES9_SC_SE_Li256ELb0ELb1ELb0ELb0EEENS1_30DynamicPersistentTileSchedulerILi256ELi128ELb0ELb1ELb1EEEEEEEEEvNT_6ParamsE)
        .other          _ZN7cutlass13device_kernelIN5flash11enable_sm90INS1_16FlashAttnFwdSm90INS1_25CollectiveMainloopFwdSm90ILi2EN4cute5tupleIJNS5_1CILi1EEES8_S8_EEENS6_IJNS7_ILi64EEESA_SA_EEELi512ENS_10bfloat16_tEfNS_4arch4Sm90ELb0ELb1ELb0ELb0ELb1ELb0ELb0ELb0ELb0ELb1ELb0ELb0EEENS1_21CollectiveEpilogueFwdINS6_IJSA_NS7_ILi512EEESA_EEES9_SC_SE_Li256ELb0ELb1ELb0ELb0EEENS1_30DynamicPersistentTileSchedulerILi256ELi128ELb0ELb1ELb1EEEEEEEEEvNT_6ParamsE,@"STO_CUDA_ENTRY STV_DEFAULT"
_ZN7cutlass13device_kernelIN5flash11enable_sm90INS1_16FlashAttnFwdSm90INS1_25CollectiveMainloopFwdSm90ILi2EN4cute5tupleIJNS5_1CILi1EEES8_S8_EEENS6_IJNS7_ILi64EEESA_SA_EEELi512ENS_10bfloat16_tEfNS_4arch4Sm90ELb0ELb1ELb0ELb0ELb1ELb0ELb0ELb0ELb0ELb1ELb0ELb0EEENS1_21CollectiveEpilogueFwdINS6_IJSA_NS7_ILi512EEESA_EEES9_SC_SE_Li256ELb0ELb1ELb0ELb0EEENS1_30DynamicPersistentTileSchedulerILi256ELi128ELb0ELb1ELb1EEEEEEEEEvNT_6ParamsE:
        /* <DEDUP_REMOVED lines=41> */
.L_x_4859:
        /* <DEDUP_REMOVED lines=22> */
.L_x_4860:
        /* <DEDUP_REMOVED lines=18> */
.L_x_4861:
        /* <DEDUP_REMOVED lines=22> */
.L_x_4862:
        /* <DEDUP_REMOVED lines=23> */
.L_x_4863:
        /* <DEDUP_REMOVED lines=8> */
.L_x_4865:
[----:B------:R-:W-:-:S08]  /*0860*/  NOP ;  /* 0x0000000000007918 */ /* 0x000fd00000000000 */
[----:B------:R-:W0:Y:S02]  /*0870*/  USETMAXREG.TRY_ALLOC.CTAPOOL UP0, 0xe8 ;  /* 0x000000e8000079c8 */ /* 0x000e240008000600 */
[----:B0-----:R-:W-:-:S13]  /*0880*/  PLOP3.LUT P0, PT, PT, PT, UP0, 0x80, 0x0 ;  /* 0x000000000000781c */ /* 0x001fda0003f0f008 */
[----:B------:R-:W-:Y:S05]  /*0890*/  @!P0 BRA `(.L_x_4865) ;  /* 0xfffffffc00f08947 */ /* 0x000fea000383ffff */
[----:B------:R-:W-:Y:S01]  /*08a0*/  LOP3.LUT R2, R0, 0xffffff80, RZ, 0xc0, !PT ;  /* 0xffffff8000027812 */ /* 0x000fe200078ec0ff */
[----:B------:R-:W0:Y:S08]  /*08b0*/  S2UR UR4, SR_CTAID.X ;  /* 0x00000000000479c3 */ /* 0x000e300000002500 */
[----:B------:R-:W-:Y:S06]  /*08c0*/  BAR.ARV 0x4, 0x180 ;  /* 0x0106000000007b1d */ /* 0x000fec0000002000 */
[----:B------:R-:W-:-:S02]  /*08d0*/  ISETP.NE.AND P0, PT, R2, 0x80, PT ;  /* 0x000000800200780c */ /* 0x000fc40003f05270 */
[----:B------:R-:W0:Y:S11]  /*08e0*/  LDC R2, c[0x0][0xc38] ;  /* 0x00030e00ff027b82 */ /* 0x000e360000000800 */
        /* <DEDUP_REMOVED lines=17> */
[CC--:B------:R-:W-:Y:S02]  /*0a00*/  LEA.HI R6, R3.reuse, R0.reuse, RZ, 0x7 ;  /* 0x0000000003067211 */ /* 0x0c0fe400078f38ff */
[----:B------:R-:W-:Y:S02]  /*0a10*/  LEA.HI R212, R3, R0, RZ, 0x3 ;  /* 0x0000000003d47211 */ /* 0x000fe400078f18ff */
[----:B------:R-:W-:Y:S02]  /*0a20*/  LOP3.LUT R11, R7, 0xfffffffc, RZ, 0xc0, !PT ;  /* 0xfffffffc070b7812 */ /* 0x000fe400078ec0ff */
[----:B------:R-:W-:Y:S02]  /*0a30*/  SHF.R.S32.HI R7, RZ, 0x4, R2 ;  /* 0x00000004ff077819 */ /* 0x000fe40000011402 */
[----:B------:R-:W-:Y:S01]  /*0a40*/  LOP3.LUT R3, R2, 0xfffffff0, RZ, 0xc0, !PT ;  /* 0xfffffff002037812 */ /* 0x000fe200078ec0ff */
[----:B------:R-:W-:Y:S01]  /*0a50*/  IMAD.IADD R10, R0, 0x1, -R11 ;  /* 0x00000001000a7824 */ /* 0x000fe200078e0a0b */
[--C-:B------:R-:W-:Y:S01]  /*0a60*/  SHF.R.S32.HI R5, RZ, 0x5, R4.reuse ;  /* 0x00000005ff057819 */ /* 0x100fe20000011404 */
[----:B0-----:R-:W-:Y:S01]  /*0a70*/  ULEA UR42, UR40, UR42, 0x18 ;  /* 0x0000002a282a7291 */ /* 0x001fe2000f8ec03f */
[----:B------:R-:W-:-:S02]  /*0a80*/  SHF.R.S32.HI R8, RZ, 0x1f, R4 ;  /* 0x0000001fff087819 */ /* 0x000fc40000011404 */
[----:B------:R-:W-:Y:S02]  /*0a90*/  LOP3.LUT R9, R6, 0xffffff80, RZ, 0xc0, !PT ;  /* 0xffffff8006097812 */ /* 0x000fe400078ec0ff */
[----:B------:R-:W-:Y:S01]  /*0aa0*/  LEA.HI R4, R2, R7, RZ, 0x1 ;  /* 0x0000000702047211 */ /* 0x000fe200078f08ff */
[----:B------:R-:W-:Y:S01]  /*0ab0*/  IMAD.IADD R2, R0, 0x1, -R3 ;  /* 0x0000000100027824 */ /* 0x000fe200078e0a03 */
[----:B------:R-:W-:Y:S01]  /*0ac0*/  LOP3.LUT R211, R212, 0xfffffff8, RZ, 0xc0, !PT ;  /* 0xfffffff8d4d37812 */ /* 0x000fe200078ec0ff */
[----:B------:R-:W-:Y:S01]  /*0ad0*/  IMAD.IADD R9, R0, 0x1, -R9 ;  /* 0x0000000100097824 */ /* 0x000fe200078e0a09 */
[----:B------:R-:W-:Y:S02]  /*0ae0*/  LEA.HI R8, R8, R5, RZ, 0x2 ;  /* 0x0000000508087211 */ /* 0x000fe400078f10ff */
[----:B------:R-:W-:Y:S01]  /*0af0*/  LOP3.LUT R4, R4, 0x1ffffffe, RZ, 0xc0, !PT ;  /* 0x1ffffffe04047812 */ /* 0x000fe200078ec0ff */
[----:B------:R-:W-:Y:S01]  /*0b00*/  IMAD.IADD R211, R0, 0x1, -R211 ;  /* 0x0000000100d37824 */ /* 0x000fe200078e0ad3 */
[----:B------:R-:W-:-:S02]  /*0b10*/  SHF.R.S32.HI R3, RZ, 0x1f, R2 ;  /* 0x0000001fff037819 */ /* 0x000fc40000011402 */
[----:B------:R-:W-:Y:S01]  /*0b20*/  SHF.R.S32.HI R213, RZ, 0x7, R6 ;  /* 0x00000007ffd57819 */ /* 0x000fe20000011406 */
[----:B------:R-:W-:Y:S01]  /*0b30*/  IMAD.IADD R4, R7, 0x1, -R4 ;  /* 0x0000000107047824 */ /* 0x000fe200078e0a04 */
[----:B------:R-:W-:Y:S01]  /*0b40*/  LOP3.LUT R8, R8, 0x3ffffc, RZ, 0xc0, !PT ;  /* 0x003ffffc08087812 */ /* 0x000fe200078ec0ff */
[----:B------:R-:W-:Y:S01]  /*0b50*/  IMAD.SHL.U32 R184, R211, 0x8, RZ ;  /* 0x00000008d3b87824 */ /* 0x000fe200078e00ff */
[----:B------:R-:W-:Y:S01]  /*0b60*/  SHF.R.S32.HI R0, RZ, 0x1f, R9 ;  /* 0x0000001fff007819 */ /* 0x000fe20000011409 */
[----:B------:R-:W-:Y:S01]  /*0b70*/  IMAD R15, R213, 0x100, R2 ;  /* 0x00000100d50f7824 */ /* 0x000fe200078e0202 */
[----:B------:R-:W-:Y:S01]  /*0b80*/  LEA.HI R11, R10, R10, RZ, 0x1 ;  /* 0x0000000a0a0b7211 */ /* 0x000fe200078f08ff */
[----:B------:R-:W-:Y:S01]  /*0b90*/  IMAD.IADD R8, R5, 0x1, -R8 ;  /* 0x0000000105087824 */ /* 0x000fe200078e0a08 */
[----:B------:R-:W-:Y:S01]  /*0ba0*/  LEA.HI R7, R3, R2, RZ, 0x3 ;  /* 0x0000000203077211 */ /* 0x000fe200078f18ff */
[----:B------:R-:W-:Y:S01]  /*0bb0*/  IMAD.SHL.U32 R4, R4, 0x8, RZ ;  /* 0x0000000804047824 */ /* 0x000fe200078e00ff */
[-C--:B------:R-:W-:Y:S01]  /*0bc0*/  LEA.HI R3, R0, R9.reuse, RZ, 0x2 ;  /* 0x0000000900037211 */ /* 0x080fe200078f10ff */
[----:B------:R-:W-:Y:S01]  /*0bd0*/  IMAD R15, R8, 0x10, R15 ;  /* 0x00000010080f7824 */ /* 0x000fe200078e020f */
[----:B------:R-:W-:Y:S01]  /*0be0*/  LOP3.LUT R13, R11, 0x1ffffffe, RZ, 0xc0, !PT ;  /* 0x1ffffffe0b0d7812 */ /* 0x000fe200078ec0ff */
[C---:B------:R-:W-:Y:S01]  /*0bf0*/  VIADD R190, R184.reuse, 0x40 ;  /* 0x00000040b8be7836 */ /* 0x040fe20000000000 */
[----:B------:R-:W-:Y:S01]  /*0c00*/  LOP3.LUT R11, R7, 0xfffffff8, RZ, 0xc0, !PT ;  /* 0xfffffff8070b7812 */ /* 0x000fe200078ec0ff */
[----:B------:R-:W-:Y:S01]  /*0c10*/  VIADD R189, R184, 0x80 ;  /* 0x00000080b8bd7836 */ /* 0x000fe20000000000 */
[----:B------:R-:W-:Y:S01]  /*0c20*/  LOP3.LUT R8, R3, 0x7ffffffc, RZ, 0xc0, !PT ;  /* 0x7ffffffc03087812 */ /* 0x000fe200078ec0ff */
[----:B------:R-:W-:Y:S01]  /*0c30*/  IMAD.IADD R13, R10, 0x1, -R13 ;  /* 0x000000010a0d7824 */ /* 0x000fe200078e0a0d */
[----:B------:R-:W-:Y:S01]  /*0c40*/  LEA R216, R15, R4, 0x6 ;  /* 0x000000040fd87211 */ /* 0x000fe200078e30ff */
[----:B------:R-:W-:Y:S01]  /*0c50*/  IMAD.IADD R11, R2, 0x1, -R11 ;  /* 0x00000001020b7824 */ /* 0x000fe200078e0a0b */
[----:B------:R-:W-:Y:S01]  /*0c60*/  LEA.HI R2, R0, R9, RZ, 0x5 ;  /* 0x0000000900027211 */ /* 0x000fe200078f28ff */
[----:B------:R-:W-:Y:S01]  /*0c70*/  IMAD.IADD R10, R9, 0x1, -R8 ;  /* 0x00000001090a7824 */ /* 0x000fe200078e0a08 */
[--C-:B------:R-:W-:Y:S01]  /*0c80*/  SHF.R.S32.HI R0, RZ, 0x2, R3.reuse ;  /* 0x00000002ff007819 */ /* 0x100fe20000011403 */
[----:B------:R-:W-:Y:S01]  /*0c90*/  IMAD.SHL.U32 R8, R11, 0x40, RZ ;  /* 0x000000400b087824 */ /* 0x000fe200078e00ff */
[----:B------:R-:W-:Y:S01]  /*0ca0*/  SHF.R.S32.HI R3, RZ, 0x1f, R3 ;  /* 0x0000001fff037819 */ /* 0x000fe20000011403 */
[----:B------:R-:W-:Y:S01]  /*0cb0*/  IMAD.SHL.U32 R9, R7, 0x40, RZ ;  /* 0x0000004007097824 */ /* 0x000fe200078e00ff */
[----:B------:R-:W-:Y:S01]  /*0cc0*/  R2P PR, R11, 0x6 ;  /* 0x000000060b007804 */ /* 0x000fe20000000000 */
[----:B------:R-:W-:Y:S01]  /*0cd0*/  VIADD R188, R184, 0xc0 ;  /* 0x000000c0b8bc7836 */ /* 0x000fe20000000000 */
[----:B------:R-:W-:Y:S01]  /*0ce0*/  LOP3.LUT R7, R8, 0x1c0, RZ, 0xc0, !PT ;  /* 0x000001c008077812 */ /* 0x000fe200078ec0ff */
[C---:B------:R-:W-:Y:S01]  /*0cf0*/  VIADD R187, R184.reuse, 0x100 ;  /* 0x00000100b8bb7836 */ /* 0x040fe20000000000 */
[----:B------:R-:W-:Y:S01]  /*0d00*/  LOP3.LUT R8, R9, 0x7ffffe00, RZ, 0xc0, !PT ;  /* 0x7ffffe0009087812 */ /* 0x000fe200078ec0ff */
[C---:B------:R-:W-:Y:S01]  /*0d10*/  VIADD R186, R184.reuse, 0x140 ;  /* 0x00000140b8ba7836 */ /* 0x040fe20000000000 */
[----:B------:R-:W-:Y:S01]  /*0d20*/  LOP3.LUT R4, R7, 0x8, R4, 0xf8, !PT ;  /* 0x0000000807047812 */ /* 0x000fe200078ef804 */
[C---:B------:R-:W-:Y:S01]  /*0d30*/  VIADD R215, R184.reuse, 0x180 ;  /* 0x00000180b8d77836 */ /* 0x040fe20000000000 */
[----:B------:R-:W-:Y:S01]  /*0d40*/  SHF.R.U32.HI R7, RZ, 0x3, R7 ;  /* 0x00000003ff077819 */ /* 0x000fe20000011607 */
[----:B------:R-:W-:Y:S01]  /*0d50*/  IMAD R8, R5, 0x400, R8 ;  /* 0x0000040005087824 */ /* 0x000fe200078e0208 */
[----:B------:R-:W-:Y:S01]  /*0d60*/  LEA.HI R3, R3, R0, RZ, 0x3 ;  /* 0x0000000003037211 */ /* 0x000fe200078f18ff */
[----:B------:R-:W-:Y:S01]  /*0d70*/  VIADD R214, R184, 0x1c0 ;  /* 0x000001c0b8d67836 */ /* 0x000fe20000000000 */
[----:B------:R-:W-:-:S02]  /*0d80*/  LOP3.LUT R7, R4, R7, RZ, 0x3c, !PT ;  /* 0x0000000704077212 */ /* 0x000fc400078e3cff */
[----:B------:R-:W-:Y:S02]  /*0d90*/  LOP3.LUT R3, R3, 0xfffffff8, RZ, 0xc0, !PT ;  /* 0xfffffff803037812 */ /* 0x000fe400078ec0ff */
[----:B------:R-:W-:Y:S01]  /*0da0*/  LEA.HI R6, R6, R213, RZ, 0x1 ;  /* 0x000000d506067211 */ /* 0x000fe200078f08ff */
[----:B------:R-:W-:Y:S01]  /*0db0*/  IMAD.IADD R7, R8, 0x1, R7 ;  /* 0x0000000108077824 */ /* 0x000fe200078e0207 */
[----:B------:R-:W-:Y:S01]  /*0dc0*/  SHF.R.S32.HI R2, RZ, 0x5, R2 ;  /* 0x00000005ff027819 */ /* 0x000fe20000011402 */
[----:B------:R-:W-:Y:S01]  /*0dd0*/  IMAD.IADD R3, R0, 0x1, -R3 ;  /* 0x0000000100037824 */ /* 0x000fe200078e0a03 */
[----:B------:R-:W-:Y:S02]  /*0de0*/  LOP3.LUT R6, R6, 0xfffffe, RZ, 0xc0, !PT ;  /* 0x00fffffe06067812 */ /* 0x000fe400078ec0ff */
[----:B------:R-:W-:Y:S01]  /*0df0*/  LEA R18, R7, UR42, 0x1 ;  /* 0x0000002a07127c11 */ /* 0x000fe2000f8e08ff */
[----:B------:R-:W-:Y:S01]  /*0e00*/  IMAD R16, R2, 0x10, R3 ;  /* 0x0000001002107824 */ /* 0x000fe200078e0203 */
[----:B------:R-:W-:Y:S01]  /*0e10*/  SEL R22, R22, 0xffffffe0, !P1 ;  /* 0xffffffe016167807 */ /* 0x000fe20004800000 */
[----:B------:R-:W-:Y:S01]  /*0e20*/  IMAD.IADD R6, R213, 0x1, -R6 ;  /* 0x00000001d5067824 */ /* 0x000fe200078e0a06 */
[C---:B------:R-:W-:Y:S01]  /*0e30*/  IADD3 R23, R18.reuse, 0x26800, RZ ;  /* 0x0002680012177810 */ /* 0x040fe20007ffe0ff */
[----:B------:R-:W-:Y:S01]  /*0e40*/  VIADD R19, R18, 0x26840 ;  /* 0x0002684012137836 */ /* 0x000fe20000000000 */
[----:B------:R-:W-:Y:S01]  /*0e50*/  SHF.R.S32.HI R212, RZ, 0x3, R212 ;  /* 0x00000003ffd47819 */ /* 0x000fe200000114d4 */
[----:B------:R-:W-:Y:S01]  /*0e60*/  IMAD.SHL.U32 R17, R6, 0x100, RZ ;  /* 0x0000010006117824 */ /* 0x000fe200078e00ff */
        /* <DEDUP_REMOVED lines=9> */
[----:B------:R-:W-:Y:S01]  /*0f00*/  IMAD.IADD R22, R22, 0x1, R19 ;  /* 0x0000000116167824 */ /* 0x000fe200078e0213 */
[----:B------:R-:W-:-:S02]  /*0f10*/  SHF.R.S32.HI R218, RZ, 0x1f, R215 ;  /* 0x0000001fffda7819 */ /* 0x000fc400000114d7 */
[----:B------:R-:W-:-:S07]  /*0f20*/  SHF.R.S32.HI R217, RZ, 0x1f, R214 ;  /* 0x0000001fffd97819 */ /* 0x000fce00000114d6 */
.L_x_4980:
[----:B------:R-:W-:Y:S01]  /*0f30*/  ULDC UR5, c[0x0][0xc60] ;  /* 0x0003180000057ab9 */ /* 0x000fe20000000800 */
[----:B------:R-:W-:Y:S01]  /*0f40*/  UMOV UR8, UR4 ;  /* 0x0000000400087c82 */ /* 0x000fe20008000000 */
[----:B------:R-:W-:-:S11]  /*0f50*/  UISETP.NE.AND UP0, UPT, UR5, 0x1, UPT ;  /* 0x000000010500788c */ /* 0x000fd6000bf05270 */
        /* <DEDUP_REMOVED lines=9> */
[----:B012345:R-:W-:Y:S05]  /*0ff0*/  @!P0 BRA `(.L_x_4866) ;  /* 0x0000000000208947 */ /* 0x03ffea0003800000 */
        /* <DEDUP_REMOVED lines=8> */
.L_x_4866:
[----:B------:R-:W-:Y:S01]  /*1080*/  ULDC UR7, c[0x0][0xc54] ;  /* 0x0003150000077ab9 */ /* 0x000fe20000000800 */
[----:B------:R-:W-:Y:S01]  /*1090*/  UMOV UR6, UR9 ;  /* 0x0000000900067c82 */ /* 0x000fe20008000000 */
[----:B------:R-:W-:-:S11]  /*10a0*/  UISETP.NE.AND UP0, UPT, UR7, 0x1, UPT ;  /* 0x000000010700788c */ /* 0x000fd6000bf05270 */
[----:B------:R-:W-:Y:S02]  /*10b0*/  @UP0 ULDC.64 UR10, c[0x0][0xc58] ;  /* 0x00031600000a0ab9 */ /* 0x000fe40000000a00 */
[----:B------:R-:W-:-:S04]  /*10c0*/  UIMAD.WIDE.U32 UR4, UR9, UR10, URZ ;  /* 0x0000000a090472a5 */ /* 0x000fc8000f8e003f */
[----:B------:R-:W-:-:S04]  /*10d0*/  @UP0 USHF.R.U32.HI UR6, URZ, UR11, UR5 ;  /* 0x0000000b3f060299 */ /* 0x000fc80008011605 */
[----:B------:R-:W-:-:S12]  /*10e0*/  UIMAD UR4, UR6, UR7, URZ ;  /* 0x00000007060472a4 */ /* 0x000fd8000f8e023f */
.L_x_4867:
[----:B------:R-:W-:Y:S01]  /*10f0*/  ULDC UR45, c[0x0][0xc48] ;  /* 0x00031200002d7ab9 */ /* 0x000fe20000000800 */
[----:B------:R-:W-:Y:S01]  /*1100*/  ULDC.64 UR10, c[0x0][0x418] ;  /* 0x00010600000a7ab9 */ /* 0x000fe20000000a00 */
[----:B------:R-:W-:Y:S02]  /*1110*/  UISETP.NE.AND UP1, UPT, UR45, 0x1, UPT ;  /* 0x000000012d00788c */ /* 0x000fe4000bf25270 */
[----:B------:R-:W-:Y:S02]  /*1120*/  UISETP.NE.U32.AND UP0, UPT, UR10, URZ, UPT ;  /* 0x0000003f0a00728c */ /* 0x000fe4000bf05070 */
[----:B------:R-:W-:Y:S02]  /*1130*/  UIADD3 UR4, UR9, -UR4, URZ ;  /* 0x8000000409047290 */ /* 0x000fe4000fffe03f */
[----:B------:R-:W-:Y:S01]  /*1140*/  UISETP.NE.AND.EX UP0, UPT, UR11, URZ, UPT, UP0 ;  /* 0x0000003f0b00728c */ /* 0x000fe2000bf05300 */
[----:B------:R-:W-:Y:S01]  /*1150*/  ULDC UR7, c[0x0][0xc54] ;  /* 0x0003150000077ab9 */ /* 0x000fe20000000800 */
[----:B------:R-:W-:Y:S01]  /*1160*/  ULDC UR49, c[0x0][0x424] ;  /* 0x0001090000317ab9 */ /* 0x000fe20000000800 */
[----:B------:R-:W-:-:S02]  /*1170*/  UISETP.NE.AND UP2, UPT, UR46, 0x1, UPT ;  /* 0x000000012e00788c */ /* 0x000fc4000bf45270 */
[----:B------:R-:W-:Y:S02]  /*1180*/  ULOP3.LUT UR5, URZ, UR6, URZ, 0x33, !UPT ;  /* 0x000000063f057292 */ /* 0x000fe4000f8e333f */
[----:B------:R-:W-:Y:S02]  /*1190*/  UIMAD UR8, UR8, UR7, UR4 ;  /* 0x00000007080872a4 */ /* 0x000fe4000f8e0204 */
[----:B------:R-:W-:Y:S01]  /*11a0*/  USEL UR49, UR49, 0x1, UP0 ;  /* 0x0000000131317887 */ /* 0x000fe20008000000 */
[----:B------:R-:W-:Y:S01]  /*11b0*/  PLOP3.LUT P0, PT, PT, PT, UP2, 0x80, 0x0 ;  /* 0x000000000000781c */ /* 0x000fe20003f0f028 */
[----:B------:R-:W-:Y:S01]  /*11c0*/  ULDC UR44, c[0x0][0xc3c] ;  /* 0x00030f00002c7ab9 */ /* 0x000fe20000000800 */
[----:B------:R-:W-:Y:S01]  /*11d0*/  ULDC UR6, c[0x0][0x2f0] ;  /* 0x0000bc0000067ab9 */ /* 0x000fe20000000800 */
[----:B------:R-:W-:Y:S01]  /*11e0*/  @UP1 ULDC UR4, c[0x0][0xc4c] ;  /* 0x0003130000041ab9 */ /* 0x000fe20000000800 */
[----:B------:R-:W-:Y:S02]  /*11f0*/  UIADD3 UR44, UR5, UR44, URZ ;  /* 0x0000002c052c7290 */ /* 0x000fe4000fffe03f */
[----:B------:R-:W-:-:S02]  /*1200*/  UIMAD.WIDE.U32 UR4, UR8, UR4, URZ ;  /* 0x00000004080472a5 */ /* 0x000fc4000f8e003f */
[----:B------:R-:W-:Y:S01]  /*1210*/  UIMAD UR7, UR49, UR6, 0x3f ;  /* 0x0000003f310774a4 */ /* 0x000fe2000f8e0206 */
[----:B------:R-:W-:Y:S01]  /*1220*/  @UP1 ULDC UR9, c[0x0][0xc50] ;  /* 0x0003140000091ab9 */ /* 0x000fe20000000800 */
[----:B------:R-:W-:Y:S01]  /*1230*/  UMOV UR43, UR8 ;  /* 0x00000008002b7c82 */ /* 0x000fe20008000000 */
[----:B------:R-:W-:Y:S02]  /*1240*/  @UP1 USHF.R.U32.HI UR43, URZ, UR9, UR5 ;  /* 0x000000093f2b1299 */ /* 0x000fe40008011605 */
[----:B------:R-:W-:Y:S02]  /*1250*/  USHF.R.S32.HI UR4, URZ, 0x1f, UR7 ;  /* 0x0000001f3f047899 */ /* 0x000fe40008011407 */
[----:B------:R-:W-:Y:S02]  /*1260*/  UIADD3 UR5, -UR43, URZ, URZ ;  /* 0x0000003f2b057290 */ /* 0x000fe4000fffe13f */
[----:B------:R-:W-:Y:S02]  /*1270*/  ULEA.HI UR7, UR4, UR7, URZ, 0x6 ;  /* 0x0000000704077291 */ /* 0x000fe4000f8f303f */
[----:B------:R-:W-:-:S02]  /*1280*/  USHF.L.U32 UR44, UR44, 0x6, URZ ;  /* 0x000000062c2c7899 */ /* 0x000fc4000800063f */
[----:B------:R-:W-:Y:S02]  /*1290*/  UIMAD UR45, UR45, UR5, UR8 ;  /* 0x000000052d2d72a4 */ /* 0x000fe4000f8e0208 */
[----:B------:R-:W-:Y:S01]  /*12a0*/  USHF.R.S32.HI UR7, URZ, 0x6, UR7 ;  /* 0x000000063f077899 */ /* 0x000fe20008011407 */
[----:B------:R-:W-:Y:S11]  /*12b0*/  @!P0 BRA `(.L_x_4868) ;  /* 0x0000002000388947 */ /* 0x000ff60003800000 */
[----:B------:R-:W0:Y:S01]  /*12c0*/  LDC R0, c[0x0][0x448] ;  /* 0x00011200ff007b82 */ /* 0x000e220000000800 */
[----:B------:R-:W-:Y:S01]  /*12d0*/  UIADD3 UR8, UR44, 0x3f, URZ ;  /* 0x0000003f2c087890 */ /* 0x000fe2000fffe03f */
[----:B------:R-:W-:Y:S02]  /*12e0*/  ULDC UR5, c[0x0][0x288] ;  /* 0x0000a20000057ab9 */ /* 0x000fe40000000800 */
[----:B------:R-:W-:-:S04]  /*12f0*/  UIADD3 UR4, -UR5, 0x1, URZ ;  /* 0x0000000105047890 */ /* 0x000fc8000fffe13f */
[----:B------:R-:W1:Y:S01]  /*1300*/  LDC.64 R6, c[0x0][0x9e0] ;  /* 0x00027800ff067b82 */ /* 0x000e620000000a00 */
[----:B------:R-:W-:Y:S01]  /*1310*/  UIMAD UR4, UR49, UR6, UR4 ;  /* 0x00000006310472a4 */ /* 0x000fe2000f8e0204 */
[----:B0-----:R-:W-:Y:S01]  /*1320*/  ISETP.NE.AND P1, PT, R0, 0x1, PT ;  /* 0x000000010000780c */ /* 0x001fe20003f25270 */
[----:B------:R-:W-:Y:S01]  /*1330*/  IMAD.U32 R0, RZ, RZ, UR8 ;  /* 0x00000008ff007e24 */ /* 0x000fe2000f8e00ff */
[----:B-1----:R-:W-:-:S11]  /*1340*/  ISETP.GE.AND P2, PT, R7, 0x1, PT ;  /* 0x000000010700780c */ /* 0x002fd60003f46270 */
[----:B------:R-:W0:Y:S08]  /*1350*/  @P1 LDC R3, c[0x0][0x44c] ;  /* 0x00011300ff031b82 */ /* 0x000e300000000800 */
[----:B------:R-:W1:Y:S01]  /*1360*/  @P1 LDC R4, c[0x0][0x450] ;  /* 0x00011400ff041b82 */ /* 0x000e620000000800 */
[----:B0-----:R-:W-:-:S05]  /*1370*/  @P1 IMAD.HI.U32 R3, R3, UR8, RZ ;  /* 0x0000000803031c27 */ /* 0x001fca000f8e00ff */
[----:B-1----:R-:W-:-:S05]  /*1380*/  @P1 SHF.R.U32.HI R0, RZ, R4, R3 ;  /* 0x00000004ff001219 */ /* 0x002fca0000011603 */
[----:B------:R-:W-:-:S04]  /*1390*/  VIADD R9, R0, UR4 ;  /* 0x0000000400097c36 */ /* 0x000fc80008000000 */
        /* <DEDUP_REMOVED lines=12> */
.L_x_4870:
[----:B------:R-:W-:-:S13]  /*1460*/  ISETP.NE.AND P0, PT, R7, 0x1, PT ;  /* 0x000000010700780c */ /* 0x000fda0003f05270 */
[----:B------:R-:W0:Y:S02]  /*1470*/  @P0 LDC.64 R4, c[0x0][0x9e8] ;  /* 0x00027a00ff040b82 */ /* 0x000e240000000a00 */
[----:B0-----:R-:W-:-:S05]  /*1480*/  @P0 IMAD.HI.U32 R4, R3, R4, RZ ;  /* 0x0000000403040227 */ /* 0x001fca00078e00ff */
[----:B------:R-:W-:-:S07]  /*1490*/  @P0 SHF.R.U32.HI R3, RZ, R5, R4 ;  /* 0x00000005ff030219 */ /* 0x000fce0000011604 */
.L_x_4871:
[----:B------:R-:W-:-:S05]  /*14a0*/  IMAD R3, R3, R7, R7 ;  /* 0x0000000703037224 */ /* 0x000fca00078e0207 */
[----:B------:R-:W-:-:S07]  /*14b0*/  VIMNMX R0, R0, R3, PT ;  /* 0x0000000300007248 */ /* 0x000fce0003fe0100 */
.L_x_4869:
[----:B------:R-:W0:Y:S01]  /*14c0*/  @P1 LDC R5, c[0x0][0x44c] ;  /* 0x00011300ff051b82 */ /* 0x000e220000000800 */
[----:B------:R-:W-:Y:S01]  /*14d0*/  VIADD R0, R0, 0x3f ;  /* 0x0000003f00007836 */ /* 0x000fe20000000000 */
[----:B------:R-:W-:Y:S01]  /*14e0*/  UIMAD UR6, UR49, UR6, -UR5 ;  /* 0x00000006310672a4 */ /* 0x000fe2000f8e0a05 */
[----:B------:R-:W-:Y:S01]  /*14f0*/  IMAD.U32 R4, RZ, RZ, UR44 ;  /* 0x0000002cff047e24 */ /* 0x000fe2000f8e00ff */
[----:B------:R-:W-:Y:S02]  /*1500*/  ULDC UR4, c[0x0][0x9dc] ;  /* 0x0002770000047ab9 */ /* 0x000fe40000000800 */
[----:B------:R-:W-:Y:S02]  /*1510*/  SHF.R.S32.HI R3, RZ, 0x1f, R0 ;  /* 0x0000001fff037819 */ /* 0x000fe40000011400 */
[----:B------:R-:W1:Y:S02]  /*1520*/  @P1 LDC R6, c[0x0][0x450] ;  /* 0x00011400ff061b82 */ /* 0x000e640000000800 */
[----:B------:R-:W-:-:S04]  /*1530*/  LEA.HI R3, R3, R0, RZ, 0x6 ;  /* 0x0000000003037211 */ /* 0x000fc800078f30ff */
[----:B------:R-:W-:Y:S01]  /*1540*/  SHF.R.S32.HI R3, RZ, 0x6, R3 ;  /* 0x00000006ff037819 */ /* 0x000fe20000011403 */
[----:B0-----:R-:W-:-:S05]  /*1550*/  @P1 IMAD.HI.U32 R5, R5, UR44, RZ ;  /* 0x0000002c05051c27 */ /* 0x001fca000f8e00ff */
[----:B-1----:R-:W-:-:S05]  /*1560*/  @P1 SHF.R.U32.HI R4, RZ, R6, R5 ;  /* 0x00000006ff041219 */ /* 0x002fca0000011605 */
[----:B------:R-:W-:Y:S01]  /*1570*/  VIADD R0, R4, UR6 ;  /* 0x0000000604007c36 */ /* 0x000fe20008000000 */
[----:B------:R-:W-:-:S03]  /*1580*/  VIMNMX R4, R3, UR7, PT ;  /* 0x0000000703047c48 */ /* 0x000fc6000bfe0100 */
        /* <DEDUP_REMOVED lines=11> */
.L_x_4873:
[----:B------:R-:W-:-:S13]  /*1640*/  ISETP.NE.AND P0, PT, R7, 0x1, PT ;  /* 0x000000010700780c */ /* 0x000fda0003f05270 */
[----:B------:R-:W0:Y:S02]  /*1650*/  @P0 LDC.64 R8, c[0x0][0x9e8] ;  /* 0x00027a00ff080b82 */ /* 0x000e240000000a00 */
[----:B0-----:R-:W-:-:S05]  /*1660*/  @P0 IMAD.HI.U32 R6, R0, R8, RZ ;  /* 0x0000000800060227 */ /* 0x001fca00078e00ff */
[----:B------:R-:W-:-:S07]  /*1670*/  @P0 SHF.R.U32.HI R0, RZ, R9, R6 ;  /* 0x00000009ff000219 */ /* 0x000fce0000011606 */
.L_x_4874:
[----:B------:R-:W-:-:S05]  /*1680*/  IMAD R0, R0, R7, RZ ;  /* 0x0000000700007224 */ /* 0x000fca00078e02ff */
[----:B------:R-:W-:-:S07]  /*1690*/  VIMNMX R3, R3, R0, !PT ;  /* 0x0000000003037248 */ /* 0x000fce0007fe0100 */
.L_x_4872:
[----:B------:R-:W-:Y:S02]  /*16a0*/  SHF.R.S32.HI R6, RZ, 0x1f, R3 ;  /* 0x0000001fff067819 */ /* 0x000fe40000011403 */
[----:B------:R-:W-:Y:S02]  /*16b0*/  CS2R R150, SRZ ;  /* 0x0000000000967805 */ /* 0x000fe4000001ff00 */
[----:B------:R-:W-:Y:S02]  /*16c0*/  PLOP3.LUT P0, PT, PT, PT, PT, 0x80, 0x0 ;  /* 0x000000000000781c */ /* 0x000fe40003f0f070 */
[----:B------:R-:W-:Y:S02]  /*16d0*/  CS2R R148, SRZ ;  /* 0x0000000000947805 */ /* 0x000fe4000001ff00 */
[----:B------:R-:W-:Y:S01]  /*16e0*/  LEA.HI R6, R6, R3, RZ, 0x6 ;  /* 0x0000000306067211 */ /* 0x000fe200078f30ff */
[----:B------:R-:W-:Y:S01]  /*16f0*/  IMAD.MOV.U32 R3, RZ, RZ, RZ ;  /* 0x000000ffff037224 */ /* 0x000fe200078e00ff */
[----:B------:R-:W-:-:S02]  /*1700*/  MOV R0, RZ ;  /* 0x000000ff00007202 */ /* 0x000fc40000000f00 */
[----:B------:R-:W-:Y:S02]  /*1710*/  CS2R R146, SRZ ;  /* 0x0000000000927805 */ /* 0x000fe4000001ff00 */
[----:B------:R-:W-:Y:S02]  /*1720*/  SHF.R.S32.HI R5, RZ, 0x6, R6 ;  /* 0x00000006ff057819 */ /* 0x000fe40000011406 */
[----:B------:R-:W-:Y:S02]  /*1730*/  CS2R R144, SRZ ;  /* 0x0000000000907805 */ /* 0x000fe4000001ff00 */
        /* <DEDUP_REMOVED lines=11> */
[----:B------:R-:W-:Y:S01]  /*17f0*/  CS2R R154, SRZ ;  /* 0x00000000009a7805 */ /* 0x000fe2000001ff00 */
[----:B------:R-:W-:Y:S01]  /*1800*/  IMAD.MOV.U32 R153, RZ, RZ, RZ ;  /* 0x000000ffff997224 */ /* 0x000fe200078e00ff */
        /* <DEDUP_REMOVED lines=49> */
[----:B------:R-:W-:Y:S01]  /*1b20*/  CS2R R26, SRZ ;  /* 0x00000000001a7805 */ /* 0x000fe2000001ff00 */
[----:B------:R-:W-:Y:S01]  /*1b30*/  IMAD.MOV.U32 R210, RZ, RZ, RZ ;  /* 0x000000ffffd27224 */ /* 0x000fe200078e00ff */
[----:B------:R-:W-:Y:S06]  /*1b40*/  @!P1 BRA `(.L_x_4875) ;  /* 0x000000b000c49947 */ /* 0x000fec0003800000 */
        /* <DEDUP_REMOVED lines=14> */
.L_x_4876:
[----:B------:R-:W-:Y:S01]  /*1c30*/  ULEA UR21, UR38, UR42, 0x3 ;  /* 0x0000002a26157291 */ /* 0x000fe2000f8e183f */
[----:B------:R-:W-:-:S05]  /*1c40*/  IMAD.U32 R0, RZ, RZ, UR37 ;  /* 0x00000025ff007e24 */ /* 0x000fca000f8e00ff */
[----:B------:R-:W-:-:S04]  /*1c50*/  SHF.L.U32 R0, R0, 0x1f, RZ ;  /* 0x0000001f00007819 */ /* 0x000fc800000006ff */
[----:B------:R-:W0:Y:S02]  /*1c60*/  SYNCS.PHASECHK.TRANS64.TRYWAIT P1, [UR21+0x28c50], R0 ;  /* 0x028c5000ff0075a7 */ /* 0x000e240008020155 */
[----:B0-----:R-:W-:Y:S05]  /*1c70*/  @!P1 BRA `(.L_x_4877) ;  /* 0x0000012000009947 */ /* 0x001fea0003800000 */
.L_x_5050:
[----:B------:R-:W-:Y:S01]  /*1c80*/  BAR.SYNC.DEFER_BLOCKING 0xe, 0x100 ;  /* 0x0384000000007b1d */ /* 0x000fe20000010000 */
[----:B------:R-:W-:Y:S02]  /*1c90*/  UIADD3 UR4, UR42, 0x26800, URZ ;  /* 0x000268002a047890 */ /* 0x000fe4000fffe03f */
[----:B------:R-:W-:Y:S02]  /*1ca0*/  ULEA UR18, UR38, UR20, 0xc ;  /* 0x0000001426127291 */ /* 0x000fe4000f8e603f */
[----:B------:R-:W-:Y:S01]  /*1cb0*/  USHF.R.U32.HI UR4, URZ, 0x4, UR4 ;  /* 0x000000043f047899 */ /* 0x000fe20008011604 */
[----:B------:R-:W-:Y:S01]  /*1cc0*/  UMOV UR19, 0x40000040 ;  /* 0x4000004000137882 */ /* 0x000fe20000000000 */
[----:B------:R-:W-:Y:S02]  /*1cd0*/  UMOV UR17, 0x40000040 ;  /* 0x4000004000117882 */ /* 0x000fe40000000000 */
[----:B------:R-:W-:Y:S02]  /*1ce0*/  ULOP3.LUT UR4, UR4, 0x3fff, URZ, 0xc0, !UPT ;  /* 0x00003fff04047892 */ /* 0x000fe4000f8ec03f */
[----:B------:R-:W-:-:S02]  /*1cf0*/  UIADD3 UR6, UR18, 0x80, URZ ;  /* 0x0000008012067890 */ /* 0x000fc4000fffe03f */
[----:B------:R-:W-:Y:S01]  /*1d00*/  ULOP3.LUT UR16, UR4, 0x10000, URZ, 0xfc, !UPT ;  /* 0x0001000004107892 */ /* 0x000fe2000f8efc3f */
[----:B------:R-:W-:Y:S01]  /*1d10*/  UMOV UR7, 0x40000040 ;  /* 0x4000004000077882 */ /* 0x000fe20000000000 */
[----:B------:R-:W-:Y:S02]  /*1d20*/  UMOV UR5, 0x40000040 ;  /* 0x4000004000057882 */ /* 0x000fe40000000000 */
[----:B------:R-:W-:Y:S02]  /*1d30*/  UIADD3 UR4, UR16, 0x2, URZ ;  /* 0x0000000210047890 */ /* 0x000fe4000fffe03f */
[----:B------:R-:W-:Y:S02]  /*1d40*/  UIADD3 UR10, UR18, 0x100, URZ ;  /* 0x00000100120a7890 */ /* 0x000fe4000fffe03f */
[----:B------:R-:W-:Y:S01]  /*1d50*/  UIADD3 UR8, UR16, 0x4, URZ ;  /* 0x0000000410087890 */ /* 0x000fe2000fffe03f */
[----:B------:R-:W-:Y:S01]  /*1d60*/  UMOV UR11, 0x40000040 ;  /* 0x40000040000b7882 */ /* 0x000fe20000000000 */
[----:B------:R-:W-:Y:S01]  /*1d70*/  WARPGROUP.ARRIVE ;  /* 0x00000000000079c5 */ /* 0x000fe20000000000 */
[----:B------:R-:W-:Y:S01]  /*1d80*/  UMOV UR9, 0x40000040 ;  /* 0x4000004000097882 */ /* 0x000fe20000000000 */
[----:B------:R-:W-:-:S02]  /*1d90*/  UIADD3 UR14, UR18, 0x180, URZ ;  /* 0x00000180120e7890 */ /* 0x000fc4000fffe03f */
[----:B------:R-:W-:Y:S02]  /*1da0*/  UIADD3 UR12, UR16, 0x6, URZ ;  /* 0x00000006100c7890 */ /* 0x000fe4000fffe03f */
[----:B------:R-:W-:Y:S01]  /*1db0*/  HGMMA.64x256x16.F32.BF16 R24, gdesc[UR16].tnspB, RZ, !UPT, gsb0 ;  /* 0x43e00000101879f0 */ /* 0x000fe2000c0018ff */
[----:B------:R-:W-:Y:S01]  /*1dc0*/  UMOV UR15, 0x40000040 ;  /* 0x40000040000f7882 */ /* 0x000fe20000000000 */
[----:B------:R-:W-:Y:S01]  /*1dd0*/  UMOV UR13, 0x40000040 ;  /* 0x40000040000d7882 */ /* 0x000fe20000000000 */
        /* <DEDUP_REMOVED lines=16> */
.L_x_4878:
[----:B------:R-:W-:Y:S01]  /*1ee0*/  VIADD R4, R4, 0xfffffffe ;  /* 0xfffffffe04047836 */ /* 0x000fe20000000000 */
[----:B------:R-:W-:-:S04]  /*1ef0*/  UIADD3 UR6, UR21, 0x28c60, URZ ;  /* 0x00028c6015067890 */ /* 0x000fc8000fffe03f */
[----:B------:R-:W-:Y:S01]  /*1f00*/  ISETP.GE.AND P1, PT, R4, R5, PT ;  /* 0x000000050400720c */ /* 0x000fe20003f26270 */
[----:B------:R-:W-:-:S09]  /*1f10*/  UPRMT UR6, UR40, 0x654, UR6 ;  /* 0x0000065428067896 */ /* 0x000fd20008000006 */
[----:B------:R-:W-:Y:S03]  /*1f20*/  SYNCS.ARRIVE.TRANS64.RED.A1T0 RZ, [UR6], RZ ;  /* 0x000000ffffff79a7 */ /* 0x000fe60008100406 */
[----:B------:R-:W-:Y:S05]  /*1f30*/  @!P1 BRA `(.L_x_4879) ;  /* 0x0000000800d89947 */ /* 0x000fea0003800000 */
.L_x_4885:
[----:B------:R-:W-:Y:S01]  /*1f40*/  BAR.SYNC.DEFER_BLOCKING 0xe, 0x100 ;  /* 0x0384000000007b1d */ /* 0x000fe20000010000 */
[----:B01----:R-:W-:Y:S01]  /*1f50*/  IMAD.U32 R3, RZ, RZ, UR38 ;  /* 0x00000026ff037e24 */ /* 0x003fe2000f8e00ff */
[----:B------:R-:W-:Y:S01]  /*1f60*/  UIADD3 UR38, UR38, 0x1, URZ ;  /* 0x0000000126267890 */ /* 0x000fe2000fffe03f */
[C---:B------:R-:W-:Y:S01]  /*1f70*/  ISETP.GT.AND P2, PT, R4.reuse, R5, PT ;  /* 0x000000050400720c */ /* 0x040fe20003f44270 */
[----:B------:R-:W-:Y:S02]  /*1f80*/  VIADD R4, R4, 0xffffffff ;  /* 0xffffffff04047836 */ /* 0x000fe40000000000 */
        /* <DEDUP_REMOVED lines=138> */
.L_x_4880:
[----:B------:R-:W-:Y:S01]  /*2830*/  ULEA UR21, UR38, UR42, 0x3 ;  /* 0x0000002a26157291 */ /* 0x000fe2000f8e183f */
[----:B------:R-:W-:-:S05]  /*2840*/  IMAD.U32 R0, RZ, RZ, UR37 ;  /* 0x00000025ff007e24 */ /* 0x000fca000f8e00ff */
[----:B------:R-:W-:-:S04]  /*2850*/  SHF.L.U32 R0, R0, 0x1f, RZ ;  /* 0x0000001f00007819 */ /* 0x000fc800000006ff */
[----:B------:R0:W1:Y:S01]  /*2860*/  SYNCS.PHASECHK.TRANS64.TRYWAIT P1, [UR21+0x28c50], R0 ;  /* 0x028c5000ff0075a7 */ /* 0x0000620008020155 */
[----:B------:R-:W-:Y:S05]  /*2870*/  @!P0 BRA `(.L_x_4881) ;  /* 0x0000000000048947 */ /* 0x000fea0003800000 */
[----:B------:R-:W-:Y:S01]  /*2880*/  BPT.TRAP 0x1 ;  /* 0x000000040000795c */ /* 0x000fe20000300000 */
.L_x_4881:
[----:B-1----:R-:W-:Y:S05]  /*2890*/  @P1 BRA `(.L_x_4882) ;  /* 0x0000000000081947 */ /* 0x002fea0003800000 */
[----:B------:R-:W1:Y:S02]  /*28a0*/  SYNCS.PHASECHK.TRANS64.TRYWAIT P1, [UR21+0x28c50], R0 ;  /* 0x028c5000ff0075a7 */ /* 0x000e640008020155 */
[----:B-1----:R-:W-:Y:S05]  /*28b0*/  @!P1 BRA `(.L_x_4883) ;  /* 0x0000011400089947 */ /* 0x002fea0003800000 */
.L_x_4882:
[----:B------:R-:W-:Y:S01]  /*28c0*/  ULEA UR18, UR38, UR20, 0xc ;  /* 0x0000001426127291 */ /* 0x000fe2000f8e603f */
[----:B------:R-:W-:Y:S01]  /*28d0*/  WARPGROUP.ARRIVE ;  /* 0x00000000000079c5 */ /* 0x000fe20000000000 */
[----:B------:R-:W-:Y:S01]  /*28e0*/  UMOV UR19, 0x40000040 ;  /* 0x4000004000137882 */ /* 0x000fe20000000000 */
[----:B------:R-:W-:Y:S01]  /*28f0*/  UMOV UR7, 0x40000040 ;  /* 0x4000004000077882 */ /* 0x000fe20000000000 */
[----:B------:R-:W-:Y:S02]  /*2900*/  UIADD3 UR6, UR18, 0x80, URZ ;  /* 0x0000008012067890 */ /* 0x000fe4000fffe03f */
[----:B------:R-:W-:Y:S01]  /*2910*/  UIADD3 UR10, UR18, 0x100, URZ ;  /* 0x00000100120a7890 */ /* 0x000fe2000fffe03f */
[----:B------:R-:W-:Y:S02]  /*2920*/  UMOV UR11, 0x40000040 ;  /* 0x40000040000b7882 */ /* 0x000fe40000000000 */
[----:B------:R-:W-:Y:S01]  /*2930*/  HGMMA.64x256x16.F32.BF16 R24, gdesc[UR16].tnspB, R24, gsb0 ;  /* 0x43e00000101879f0 */ /* 0x000fe20008001818 */
[----:B------:R-:W-:Y:S01]  /*2940*/  UIADD3 UR14, UR18, 0x180, URZ ;  /* 0x00000180120e7890 */ /* 0x000fe2000fffe03f */
[----:B------:R-:W-:Y:S01]  /*2950*/  UMOV UR15, 0x40000040 ;  /* 0x40000040000f7882 */ /* 0x000fe20000000000 */
[----:B------:R-:W-:-:S02]  /*2960*/  WARPGROUP.DEPBAR.LE gsb0, 0x0 ;  /* 0x00008000000079c5 */ /* 0x000fc40000010000 */
        /* <DEDUP_REMOVED lines=15> */
.L_x_4884:
[----:B------:R-:W-:-:S04]  /*2a60*/  UIADD3 UR6, UR21, 0x28c60, URZ ;  /* 0x00028c6015067890 */ /* 0x000fc8000fffe03f */
[----:B------:R-:W-:-:S09]  /*2a70*/  UPRMT UR6, UR40, 0x654, UR6 ;  /* 0x0000065428067896 */ /* 0x000fd20008000006 */
[----:B------:R-:W-:Y:S01]  /*2a80*/  SYNCS.ARRIVE.TRANS64.RED.A1T0 RZ, [UR6], RZ ;  /* 0x000000ffffff79a7 */ /* 0x000fe20008100406 */
[----:B------:R-:W-:Y:S05]  /*2a90*/  @P2 BRA `(.L_x_4885) ;  /* 0xfffffff400282947 */ /* 0x000fea000383ffff */
.L_x_4879:
[----:B------:R-:W-:Y:S01]  /*2aa0*/  BAR.SYNC.DEFER_BLOCKING 0xe, 0x100 ;  /* 0x0384000000007b1d */ /* 0x000fe20000010000 */
[----:B01----:R-:W-:Y:S01]  /*2ab0*/  IMAD.U32 R3, RZ, RZ, UR38 ;  /* 0x00000026ff037e24 */ /* 0x003fe2000f8e00ff */
[----:B------:R-:W-:Y:S01]  /*2ac0*/  UIADD3 UR38, UR38, 0x1, URZ ;  /* 0x0000000126267890 */ /* 0x000fe2000fffe03f */
[----:B------:R-:W-:Y:S02]  /*2ad0*/  PLOP3.LUT P0, PT, PT, PT, PT, 0x8, 0x0 ;  /* 0x000000000000781c */ /* 0x000fe40003f0e170 */
        /* <DEDUP_REMOVED lines=136> */
[----:B------:R-:W-:-:S02]  /*3360*/  IMAD.MOV.U32 R0, RZ, RZ, RZ ;  /* 0x000000ffff007224 */ /* 0x000fc400078e00ff */
[----:B------:R-:W-:Y:S01]  /*3370*/  IMAD.MOV.U32 R3, RZ, RZ, RZ ;  /* 0x000000ffff037224 */ /* 0x000fe200078e00ff */
[----:B------:R-:W-:Y:S06]  /*3380*/  BAR.ARV 0xf, 0x100 ;  /* 0x03c4000000007b1d */ /* 0x000fec0000002000 */
[----:B------:R-:W-:Y:S05]  /*3390*/  BRA `(.L_x_4875) ;  /* 0x0000009800b07947 */ /* 0x000fea0003800000 */
.L_x_4868:
[----:B------:R-:W-:Y:S01]  /*33a0*/  ULDC UR4, c[0x0][0x448] ;  /* 0x0001120000047ab9 */ /* 0x000fe20000000800 */
[----:B------:R-:W-:Y:S02]  /*33b0*/  UIADD3 UR10, UR44, 0x3f, URZ ;  /* 0x0000003f2c0a7890 */ /* 0x000fe4000fffe03f */
[----:B------:R-:W-:Y:S01]  /*33c0*/  UISETP.NE.AND UP0, UPT, UR4, 0x1, UPT ;  /* 0x000000010400788c */ /* 0x000fe2000bf05270 */
[----:B------:R-:W-:Y:S02]  /*33d0*/  ULDC UR11, c[0x0][0x288] ;  /* 0x0000a200000b7ab9 */ /* 0x000fe40000000800 */
[----:B------:R-:W-:Y:S01]  /*33e0*/  ULDC.64 UR4, c[0x0][0x9e0] ;  /* 0x0002780000047ab9 */ /* 0x000fe20000000a00 */
[----:B------:R-:W-:Y:S02]  /*33f0*/  UP2UR UR51, UPR, URZ, 0x1 ;  /* 0x000000013f337883 */ /* 0x000fe40008000000 */
[----:B------:R-:W-:-:S04]  /*3400*/  UIADD3 UR12, -UR11, 0x1, URZ ;  /* 0x000000010b0c7890 */ /* 0x000fc8000fffe13f */
[----:B------:R-:W-:Y:S01]  /*3410*/  UIMAD UR12, UR49, UR6, UR12 ;  /* 0x00000006310c72a4 */ /* 0x000fe2000f8e020c */
[----:B------:R-:W-:Y:S01]  /*3420*/  @UP0 ULDC UR8, c[0x0][0x44c] ;  /* 0x0001130000080ab9 */ /* 0x000fe20000000800 */
[----:B------:R-:W-:Y:S01]  /*3430*/  @UP0 ULDC UR13, c[0x0][0x450] ;  /* 0x00011400000d0ab9 */ /* 0x000fe20000000800 */
[----:B------:R-:W-:-:S04]  /*3440*/  UIMAD.WIDE.U32 UR8, UR10, UR8, URZ ;  /* 0x000000080a0872a5 */ /* 0x000fc8000f8e003f */
[----:B------:R-:W-:Y:S02]  /*3450*/  @UP0 USHF.R.U32.HI UR10, URZ, UR13, UR9 ;  /* 0x0000000d3f0a0299 */ /* 0x000fe40008011609 */
[----:B------:R-:W-:Y:S02]  /*3460*/  UISETP.GE.AND UP0, UPT, UR5, 0x1, UPT ;  /* 0x000000010500788c */ /* 0x000fe4000bf06270 */
[----:B------:R-:W-:Y:S02]  /*3470*/  UIADD3 UR10, UR12, UR10, URZ ;  /* 0x0000000a0c0a7290 */ /* 0x000fe4000fffe03f */
[----:B------:R-:W-:Y:S02]  /*3480*/  UP2UR UR50, UPR, URZ, 0x1 ;  /* 0x000000013f327883 */ /* 0x000fe40008000000 */
[----:B------:R-:W-:Y:S01]  /*3490*/  PLOP3.LUT P0, PT, PT, PT, UP0, 0x40, 0x0 ;  /* 0x000000000000781c */ /* 0x000fe20003f0e808 */
[----:B------:R-:W-:-:S06]  /*34a0*/  UIADD3 UR4, UR10, UR4, URZ ;  /* 0x000000040a047290 */ /* 0x000fcc000fffe03f */
[----:B------:R-:W-:-:S06]  /*34b0*/  MOV R0, UR4 ;  /* 0x0000000400007c02 */ /* 0x000fcc0008000f00 */
[----:B------:R-:W-:Y:S05]  /*34c0*/  @P0 BRA `(.L_x_4886) ;  /* 0x0000000000400947 */ /* 0x000fea0003800000 */
        /* <DEDUP_REMOVED lines=10> */
.L_x_4887:
[----:B------:R-:W-:-:S11]  /*3570*/  UISETP.NE.AND UP0, UPT, UR5, 0x1, UPT ;  /* 0x000000010500788c */ /* 0x000fd6000bf05270 */
[----:B------:R-:W-:Y:S02]  /*3580*/  @UP0 ULDC.64 UR12, c[0x0][0x9e8] ;  /* 0x00027a00000c0ab9 */ /* 0x000fe40000000a00 */
[----:B------:R-:W-:-:S04]  /*3590*/  UIMAD.WIDE.U32 UR8, UR4, UR12, URZ ;  /* 0x0000000c040872a5 */ /* 0x000fc8000f8e003f */
[----:B------:R-:W-:-:S12]  /*35a0*/  @UP0 USHF.R.U32.HI UR4, URZ, UR13, UR9 ;  /* 0x0000000d3f040299 */ /* 0x000fd80008011609 */
.L_x_4888:
[----:B------:R-:W-:-:S06]  /*35b0*/  UIMAD UR4, UR4, UR5, UR5 ;  /* 0x00000005040472a4 */ /* 0x000fcc000f8e0205 */
[----:B------:R-:W-:-:S07]  /*35c0*/  VIMNMX R0, R0, UR4, PT ;  /* 0x0000000400007c48 */ /* 0x000fce000bfe0100 */
.L_x_4886:
[----:B------:R-:W-:Y:S01]  /*35d0*/  UISETP.NE.AND UP0, UPT, UR51, URZ, UPT ;  /* 0x0000003f3300728c */ /* 0x000fe2000bf05270 */
[----:B------:R-:W-:Y:S01]  /*35e0*/  VIADD R0, R0, 0x3f ;  /* 0x0000003f00007836 */ /* 0x000fe20000000000 */
[----:B------:R-:W-:Y:S01]  /*35f0*/  UMOV UR4, UR44 ;  /* 0x0000002c00047c82 */ /* 0x000fe20008000000 */
[----:B------:R-:W-:-:S03]  /*3600*/  UIMAD UR6, UR49, UR6, -UR11 ;  /* 0x00000006310672a4 */ /* 0x000fc6000f8e0a0b */
[----:B------:R-:W-:-:S04]  /*3610*/  SHF.R.S32.HI R3, RZ, 0x1f, R0 ;  /* 0x0000001fff037819 */ /* 0x000fc80000011400 */
[----:B------:R-:W-:Y:S01]  /*3620*/  LEA.HI R3, R3, R0, RZ, 0x6 ;  /* 0x0000000003037211 */ /* 0x000fe200078f30ff */
[----:B------:R-:W-:Y:S01]  /*3630*/  @UP0 ULDC UR8, c[0x0][0x44c] ;  /* 0x0001130000080ab9 */ /* 0x000fe20000000800 */
[----:B------:R-:W-:Y:S01]  /*3640*/  @UP0 ULDC UR10, c[0x0][0x450] ;  /* 0x00011400000a0ab9 */ /* 0x000fe20000000800 */
[----:B------:R-:W-:Y:S01]  /*3650*/  UIMAD.WIDE.U32 UR8, UR44, UR8, URZ ;  /* 0x000000082c0872a5 */ /* 0x000fe2000f8e003f */
[----:B------:R-:W-:-:S03]  /*3660*/  SHF.R.S32.HI R3, RZ, 0x6, R3 ;  /* 0x00000006ff037819 */ /* 0x000fc60000011403 */
[----:B------:R-:W-:Y:S01]  /*3670*/  @UP0 USHF.R.U32.HI UR4, URZ, UR10, UR9 ;  /* 0x0000000a3f040299 */ /* 0x000fe20008011609 */
[----:B------:R-:W-:Y:S01]  /*3680*/  VIMNMX R152, R3, UR7, PT ;  /* 0x0000000703987c48 */ /* 0x000fe2000bfe0100 */
[----:B------:R-:W-:Y:S02]  /*3690*/  UISETP.GE.AND UP0, UPT, UR5, 0x1, UPT ;  /* 0x000000010500788c */ /* 0x000fe4000bf06270 */
[----:B------:R-:W-:Y:S01]  /*36a0*/  UIADD3 UR4, UR6, UR4, URZ ;  /* 0x0000000406047290 */ /* 0x000fe2000fffe03f */
[----:B------:R-:W-:-:S03]  /*36b0*/  ULDC UR8, c[0x0][0x9dc] ;  /* 0x0002770000087ab9 */ /* 0x000fc60000000800 */
[----:B------:R-:W-:Y:S01]  /*36c0*/  PLOP3.LUT P0, PT, PT, PT, UP0, 0x40, 0x0 ;  /* 0x000000000000781c */ /* 0x000fe20003f0e808 */
[----:B------:R-:W-:-:S12]  /*36d0*/  UIADD3 UR8, UR4, -UR8, URZ ;  /* 0x8000000804087290 */ /* 0x000fd8000fffe03f */
[----:B------:R-:W-:Y:S05]  /*36e0*/  @P0 BRA `(.L_x_4889) ;  /* 0x0000000000440947 */ /* 0x000fea0003800000 */
        /* <DEDUP_REMOVED lines=10> */
.L_x_4890:
[----:B------:R-:W-:-:S11]  /*3790*/  UISETP.NE.AND UP0, UPT, UR5, 0x1, UPT ;  /* 0x000000010500788c */ /* 0x000fd6000bf05270 */
[----:B------:R-:W-:Y:S02]  /*37a0*/  @UP0 ULDC.64 UR10, c[0x0][0x9e8] ;  /* 0x00027a00000a0ab9 */ /* 0x000fe40000000a00 */
[----:B------:R-:W-:-:S04]  /*37b0*/  UIMAD.WIDE.U32 UR6, UR4, UR10, URZ ;  /* 0x0000000a040672a5 */ /* 0x000fc8000f8e003f */
[----:B------:R-:W-:-:S12]  /*37c0*/  @UP0 USHF.R.U32.HI UR4, URZ, UR11, UR7 ;  /* 0x0000000b3f040299 */ /* 0x000fd80008011607 */
.L_x_4891:
[----:B------:R-:W-:-:S04]  /*37d0*/  UIMAD UR4, UR4, UR5, URZ ;  /* 0x00000005040472a4 */ /* 0x000fc8000f8e023f */
[----:B------:R-:W-:-:S04]  /*37e0*/  UISETP.LT.AND UP0, UPT, UR8, UR4, UPT ;  /* 0x000000040800728c */ /* 0x000fc8000bf01270 */
[----:B------:R-:W-:-:S12]  /*37f0*/  USEL UR8, UR8, UR4, !UP0 ;  /* 0x0000000408087287 */ /* 0x000fd8000c000000 */
.L_x_4889:
[----:B------:R-:W-:Y:S01]  /*3800*/  USHF.R.S32.HI UR4, URZ, 0x1f, UR8 ;  /* 0x0000001f3f047899 */ /* 0x000fe20008011408 */
[----:B------:R-:W-:Y:S01]  /*3810*/  PLOP3.LUT P0, PT, PT, PT, PT, 0x80, 0x0 ;  /* 0x000000000000781c */ /* 0x000fe20003f0f070 */
[----:B------:R-:W-:Y:S01]  /*3820*/  IMAD.MOV.U32 R0, RZ, RZ, RZ ;  /* 0x000000ffff007224 */ /* 0x000fe200078e00ff */
[----:B------:R-:W-:Y:S01]  /*3830*/  CS2R R150, SRZ ;  /* 0x0000000000967805 */ /* 0x000fe2000001ff00 */
[----:B------:R-:W-:Y:S01]  /*3840*/  ULEA.HI UR4, UR4, UR8, URZ, 0x6 ;  /* 0x0000000804047291 */ /* 0x000fe2000f8f303f */
[----:B------:R-:W-:Y:S01]  /*3850*/  IMAD.MOV.U32 R3, RZ, RZ, RZ ;  /* 0x000000ffff037224 */ /* 0x000fe200078e00ff */
[----:B------:R-:W-:Y:S02]  /*3860*/  CS2R R148, SRZ ;  /* 0x0000000000947805 */ /* 0x000fe4000001ff00 */
[----:B------:R-:W-:Y:S01]  /*3870*/  CS2R R146, SRZ ;  /* 0x0000000000927805 */ /* 0x000fe2000001ff00 */
[----:B------:R-:W-:Y:S01]  /*3880*/  USHF.R.S32.HI UR4, URZ, 0x6, UR4 ;  /* 0x000000063f047899 */ /* 0x000fe20008011404 */
[----:B------:R-:W-:-:S02]  /*3890*/  CS2R R144, SRZ ;  /* 0x0000000000907805 */ /* 0x000fc4000001ff00 */
[----:B------:R-:W-:Y:S02]  /*38a0*/  CS2R R164, SRZ ;  /* 0x0000000000a47805 */ /* 0x000fe4000001ff00 */
[----:B------:R-:W-:Y:S01]  /*38b0*/  CS2R R140, SRZ ;  /* 0x00000000008c7805 */ /* 0x000fe2000001ff00 */
[----:B------:R-:W-:Y:S01]  /*38c0*/  UISETP.LT.AND UP0, UPT, URZ, UR4, UPT ;  /* 0x000000043f00728c */ /* 0x000fe2000bf01270 */
[----:B------:R-:W-:Y:S02]  /*38d0*/  CS2R R162, SRZ ;  /* 0x0000000000a27805 */ /* 0x000fe4000001ff00 */
[----:B------:R-:W-:Y:S02]  /*38e0*/  CS2R R136, SRZ ;  /* 0x0000000000887805 */ /* 0x000fe4000001ff00 */
[----:B------:R-:W-:Y:S01]  /*38f0*/  CS2R R160, SRZ ;  /* 0x0000000000a07805 */ /* 0x000fe2000001ff00 */
[----:B------:R-:W-:Y:S01]  /*3900*/  USEL UR47, URZ, UR4, !UP0 ;  /* 0x000000043f2f7287 */ /* 0x000fe2000c000000 */
[----:B------:R-:W-:-:S02]  /*3910*/  CS2R R132, SRZ ;  /* 0x0000000000847805 */ /* 0x000fc4000001ff00 */
[----:B------:R-:W-:Y:S02]  /*3920*/  CS2R R158, SRZ ;  /* 0x00000000009e7805 */ /* 0x000fe4000001ff00 */
[----:B------:R-:W-:Y:S02]  /*3930*/  CS2R R156, SRZ ;  /* 0x00000000009c7805 */ /* 0x000fe4000001ff00 */
[----:B------:R-:W-:Y:S02]  /*3940*/  CS2R R128, SRZ ;  /* 0x0000000000807805 */ /* 0x000fe4000001ff00 */
[----:B------:R-:W-:Y:S02]  /*3950*/  CS2R R154, SRZ ;  /* 0x00000000009a7805 */ /* 0x000fe4000001ff00 */
[----:B------:R-:W-:Y:S01]  /*3960*/  ISETP.GT.AND P1, PT, R152, UR47, PT ;  /* 0x0000002f98007c0c */ /* 0x000fe2000bf24270 */
        /* <DEDUP_REMOVED lines=52> */
[----:B------:R-:W-:Y:S06]  /*3cb0*/  @!P1 BRA `(.L_x_4875) ;  /* 0x0000009000689947 */ /* 0x000fec0003800000 */
        /* <DEDUP_REMOVED lines=11> */
[----:B------:R-:W-:-:S04]  /*3d70*/  ULOP3.LUT UR5, UR5, 0x3fff, URZ, 0xc0, !UPT ;  /* 0x00003fff05057892 */ /* 0x000fc8000f8ec03f */
[----:B------:R-:W-:-:S04]  /*3d80*/  ULOP3.LUT UR48, UR5, 0x2000000, URZ, 0xfc, !UPT ;  /* 0x0200000005307892 */ /* 0x000fc8000f8efc3f */
        /* <DEDUP_REMOVED lines=9> */
[----:B------:R-:W-:Y:S01]  /*3e20*/  MOV R13, RZ ;  /* 0x000000ff000d7202 */ /* 0x000fe20000000f00 */
[----:B------:R-:W-:Y:S02]  /*3e30*/  IMAD.U32 R6, RZ, RZ, UR4 ;  /* 0x00000004ff067e24 */ /* 0x000fe4000f8e00ff */
[----:B------:R-:W-:-:S02]  /*3e40*/  IMAD.U32 R7, RZ, RZ, UR5 ;  /* 0x00000005ff077e24 */ /* 0x000fc4000f8e00ff */
[----:B------:R-:W-:Y:S02]  /*3e50*/  IMAD.U32 R11, RZ, RZ, UR7 ;  /* 0x00000007ff0b7e24 */ /* 0x000fe4000f8e00ff */
[----:B------:R-:W-:Y:S02]  /*3e60*/  IMAD.MOV.U32 R8, RZ, RZ, 0x70 ;  /* 0x00000070ff087424 */ /* 0x000fe400078e00ff */
[----:B0-----:R-:W-:-:S07]  /*3e70*/  IMAD.MOV.U32 R12, RZ, RZ, 0x1 ;  /* 0x00000001ff0c7424 */ /* 0x001fce00078e00ff */
[----:B------:R-:W-:-:S07]  /*3e80*/  LEPC R20, `(.L_x_4892) ;  /* 0x000000001014794e */ /* 0x000fce0000000000 */
[----:B-1----:R-:W-:Y:S05]  /*3e90*/  CALL.ABS.NOINC R14 ;  /* 0x000000000e007343 */ /* 0x002fea0003c00000 */
.L_x_4892:
        /* <DEDUP_REMOVED lines=9> */
.L_x_5051:
[----:B------:R-:W-:Y:S05]  /*3f30*/  @!P0 BRA `(.L_x_4894) ;  /* 0x0000000000048947 */ /* 0x000fea0003800000 */
[----:B------:R-:W-:Y:S01]  /*3f40*/  BPT.TRAP 0x1 ;  /* 0x000000040000795c */ /* 0x000fe20000300000 */
.L_x_4894:
[----:B------:R-:W-:Y:S02]  /*3f50*/  IMAD.U32 R9, RZ, RZ, UR38 ;  /* 0x00000026ff097e24 */ /* 0x000fe4000f8e00ff */
[----:B------:R-:W-:-:S03]  /*3f60*/  IMAD.U32 R10, RZ, RZ, UR37 ;  /* 0x00000025ff0a7e24 */ /* 0x000fc6000f8e00ff */
[----:B------:R-:W-:Y:S02]  /*3f70*/  LEA R9, R9, UR42, 0x3 ;  /* 0x0000002a09097c11 */ /* 0x000fe4000f8e18ff */
[----:B------:R-:W-:-:S04]  /*3f80*/  SHF.L.U32 R10, R10, 0x1f, RZ ;  /* 0x0000001f0a0a7819 */ /* 0x000fc800000006ff */
[----:B------:R1:W2:Y:S01]  /*3f90*/  SYNCS.PHASECHK.TRANS64.TRYWAIT P1, [R9+URZ+0x28c30], R10 ;  /* 0x028c300a090075a7 */ /* 0x0002a2000802017f */
[----:B------:R-:W-:Y:S05]  /*3fa0*/  @!P0 BRA `(.L_x_4895) ;  /* 0x0000000000048947 */ /* 0x000fea0003800000 */
[----:B------:R-:W-:Y:S01]  /*3fb0*/  BPT.TRAP 0x1 ;  /* 0x000000040000795c */ /* 0x000fe20000300000 */
.L_x_4895:
[----:B--2---:R-:W-:Y:S05]  /*3fc0*/  @P1 BRA `(.L_x_4896) ;  /* 0x0000000000081947 */ /* 0x004fea0003800000 */
[----:B------:R-:W2:Y:S02]  /*3fd0*/  SYNCS.PHASECHK.TRANS64.TRYWAIT P1, [R9+URZ+0x28c30], R10 ;  /* 0x028c300a090075a7 */ /* 0x000ea4000802017f */
[----:B--2---:R-:W-:Y:S05]  /*3fe0*/  @!P1 BRA `(.L_x_4897) ;  /* 0x000000fc006c9947 */ /* 0x004fea0003800000 */
.L_x_4896:
        /* <DEDUP_REMOVED lines=40> */
.L_x_4898:
[----:B------:R-:W-:Y:S01]  /*4270*/  UISETP.NE.AND UP1, UPT, UR51, URZ, UPT ;  /* 0x0000003f3300728c */ /* 0x000fe2000bf25270 */
[----:B------:R-:W0:Y:S01]  /*4280*/  LDC R7, c[0x0][0x2f0] ;  /* 0x0000bc00ff077b82 */ /* 0x000e220000000800 */
[----:B------:R-:W-:Y:S01]  /*4290*/  VIADD R3, R185, UR44 ;  /* 0x0000002cb9037c36 */ /* 0x000fe20008000000 */
[----:B------:R-:W-:Y:S01]  /*42a0*/  R2UR UR6, R9 ;  /* 0x00000000090672ca */ /* 0x000fe200000e0000 */
[----:B------:R-:W-:Y:S01]  /*42b0*/  UISETP.NE.AND UP0, UPT, UR50, URZ, UPT ;  /* 0x0000003f3200728c */ /* 0x000fe2000bf05270 */
[----:B------:R-:W-:Y:S01]  /*42c0*/  LEA R12, R152, 0xffffffc0, 0x6 ;  /* 0xffffffc0980c7811 */ /* 0x000fe200078e30ff */
[----:B------:R-:W-:Y:S01]  /*42d0*/  IMAD.MOV.U32 R4, RZ, RZ, R3 ;  /* 0x000000ffff047224 */ /* 0x000fe200078e0003 */
[----:B------:R-:W-:Y:S01]  /*42e0*/  PLOP3.LUT P1, PT, PT, PT, UP1, 0x80, 0x0 ;  /* 0x000000000000781c */ /* 0x000fe20003f2f018 */
[----:B------:R-:W-:Y:S01]  /*42f0*/  ULDC UR11, c[0x0][0x9dc] ;  /* 0x00027700000b7ab9 */ /* 0x000fe20000000800 */
[----:B------:R-:W-:Y:S01]  /*4300*/  PLOP3.LUT P2, PT, PT, PT, UP1, 0x80, 0x0 ;  /* 0x000000000000781c */ /* 0x000fe20003f4f018 */
[----:B------:R-:W3:Y:S01]  /*4310*/  LDC R8, c[0x0][0x288] ;  /* 0x0000a200ff087b82 */ /* 0x000ee20000000800 */
[----:B------:R-:W-:Y:S01]  /*4320*/  @UP1 ULDC UR7, c[0x0][0x44c] ;  /* 0x0001130000071ab9 */ /* 0x000fe20000000800 */
[----:B------:R-:W-:-:S04]  /*4330*/  ULDC UR18, c[0x0][0x9e0] ;  /* 0x0002780000127ab9 */ /* 0x000fc80000000800 */
[----:B------:R-:W-:-:S04]  /*4340*/  UIADD3 UR6, UR6, 0x28c40, URZ ;  /* 0x00028c4006067890 */ /* 0x000fc8000fffe03f */
[----:B------:R-:W-:Y:S01]  /*4350*/  @P1 IMAD.HI.U32 R5, R3, UR7, RZ ;  /* 0x0000000703051c27 */ /* 0x000fe2000f8e00ff */
[----:B------:R-:W-:Y:S01]  /*4360*/  @UP1 ULDC UR7, c[0x0][0x450] ;  /* 0x0001140000071ab9 */ /* 0x000fe20000000800 */
[----:B------:R-:W-:Y:S01]  /*4370*/  UPRMT UR6, UR40, 0x654, UR6 ;  /* 0x0000065428067896 */ /* 0x000fe20008000006 */
[----:B------:R-:W-:Y:S01]  /*4380*/  PLOP3.LUT P1, PT, PT, PT, UP0, 0x40, 0x0 ;  /* 0x000000000000781c */ /* 0x000fe20003f2e808 */
[----:B------:R-:W-:Y:S01]  /*4390*/  IMAD.MOV.U32 R3, RZ, RZ, -0x40 ;  /* 0xffffffc0ff037424 */ /* 0x000fe200078e00ff */
[----:B------:R-:W-:-:S03]  /*43a0*/  @P2 SHF.R.U32.HI R4, RZ, UR7, R5 ;  /* 0x00000007ff042c19 */ /* 0x000fc60008011605 */
[----:B------:R-:W-:Y:S02]  /*43b0*/  IMAD R6, R152, R3, 0x41 ;  /* 0x0000004198067424 */ /* 0x000fe400078e0203 */
[----:B------:R-:W4:Y:S01]  /*43c0*/  SHFL.IDX PT, R56, R4, RZ, 0x1c1f ;  /* 0x001c1fff04387589 */ /* 0x000f2200000e0000 */
[----:B------:R-:W-:Y:S01]  /*43d0*/  SYNCS.ARRIVE.TRANS64.RED.A1T0 RZ, [UR6], RZ ;  /* 0x000000ffffff79a7 */ /* 0x000fe20008100406 */
[C---:B0-----:R-:W-:Y:S01]  /*43e0*/  IMAD R5, R7.reuse, UR49, R6 ;  /* 0x0000003107057c24 */ /* 0x041fe2000f8e0206 */
[----:B------:R-:W-:Y:S01]  /*43f0*/  ULOP3.LUT UR6, URZ, UR11, URZ, 0x33, !UPT ;  /* 0x0000000b3f067292 */ /* 0x000fe2000f8e333f */
[----:B------:R-:W-:Y:S02]  /*4400*/  IMAD R3, R7, UR49, -R12 ;  /* 0x0000003107037c24 */ /* 0x000fe4000f8e0a0c */
[----:B------:R-:W-:Y:S01]  /*4410*/  VIADD R20, R6, 0xffffffff ;  /* 0xffffffff06147836 */ /* 0x000fe20000000000 */
[--C-:B---3--:R-:W-:Y:S01]  /*4420*/  IADD3 R5, R5, -R8, -R2.reuse ;  /* 0x8000000805057210 */ /* 0x108fe20007ffe802 */
[----:B------:R-:W-:-:S04]  /*4430*/  IMAD.IADD R13, R3, 0x1, -R2 ;  /* 0x00000001030d7824 */ /* 0x000fc800078e0a02 */
[C---:B------:R-:W-:Y:S02]  /*4440*/  VIADD R14, R5.reuse, UR18 ;  /* 0x00000012050e7c36 */ /* 0x040fe40008000000 */
[----:B------:R-:W-:-:S03]  /*4450*/  VIADD R15, R5, UR6 ;  /* 0x00000006050f7c36 */ /* 0x000fc60008000000 */
[----:B----4-:R-:W-:Y:S01]  /*4460*/  VIADDMNMX R3, R56, R14, R13, PT ;  /* 0x0000000e38037246 */ /* 0x010fe2000380010d */
[----:B------:R-:W-:Y:S01]  /*4470*/  IMAD.IADD R5, R15, 0x1, R56 ;  /* 0x000000010f057824 */ /* 0x000fe200078e0238 */
[----:B------:R-:W-:Y:S06]  /*4480*/  @P1 BRA `(.L_x_4899) ;  /* 0x0000000000641947 */ /* 0x000fec0003800000 */
[----:B------:R-:W-:Y:S01]  /*4490*/  IMAD R11, R7, UR49, R56 ;  /* 0x00000031070b7c24 */ /* 0x000fe2000f8e0238 */
[----:B------:R-:W-:Y:S03]  /*44a0*/  BSSY B0, `(.L_x_4900) ;  /* 0x0000013000007945 */ /* 0x000fe60003800000 */
[----:B------:R-:W-:-:S05]  /*44b0*/  IMAD.IADD R11, R11, 0x1, -R8 ;  /* 0x000000010b0b7824 */ /* 0x000fca00078e0a08 */
        /* <DEDUP_REMOVED lines=11> */
.L_x_4901:
[----:B------:R-:W-:Y:S02]  /*4570*/  ULDC UR6, c[0x0][0x9e4] ;  /* 0x0002790000067ab9 */ /* 0x000fe40000000800 */
[----:B------:R-:W-:-:S04]  /*4580*/  MOV R21, UR6 ;  /* 0x0000000600157c02 */ /* 0x000fc80008000f00 */
[----:B------:R-:W-:-:S13]  /*4590*/  ISETP.NE.AND P1, PT, R21, 0x1, PT ;  /* 0x000000011500780c */ /* 0x000fda0003f25270 */
[----:B------:R-:W0:Y:S02]  /*45a0*/  @P1 LDC.64 R56, c[0x0][0x9e8] ;  /* 0x00027a00ff381b82 */ /* 0x000e240000000a00 */
[----:B0-----:R-:W-:-:S05]  /*45b0*/  @P1 IMAD.HI.U32 R6, R11, R56, RZ ;  /* 0x000000380b061227 */ /* 0x001fca00078e00ff */
[----:B------:R-:W-:-:S07]  /*45c0*/  @P1 SHF.R.U32.HI R11, RZ, R57, R6 ;  /* 0x00000039ff0b1219 */ /* 0x000fce0000011606 */
.L_x_4902:
[----:B------:R-:W-:Y:S05]  /*45d0*/  BSYNC B0 ;  /* 0x0000000000007941 */ /* 0x000fea0003800000 */
.L_x_4900:
[----:B------:R-:W-:-:S04]  /*45e0*/  IMAD R11, R11, R21, -R12 ;  /* 0x000000150b0b7224 */ /* 0x000fc800078e0a0c */
[----:B------:R-:W-:-:S05]  /*45f0*/  IMAD.IADD R6, R11, 0x1, -R2 ;  /* 0x000000010b067824 */ /* 0x000fca00078e0a02 */
[----:B------:R-:W-:Y:S02]  /*4600*/  VIADDMNMX R3, R6, R21, R3, PT ;  /* 0x0000001506037246 */ /* 0x000fe40003800103 */
[----:B------:R-:W-:-:S07]  /*4610*/  VIMNMX R5, R5, R6, !PT ;  /* 0x0000000605057248 */ /* 0x000fce0007fe0100 */
.L_x_4899:
[C---:B------:R-:W-:Y:S01]  /*4620*/  ISETP.GE.AND P2, PT, R20.reuse, 0x9, PT ;  /* 0x000000091400780c */ /* 0x040fe20003f46270 */
[----:B------:R-:W0:Y:S01]  /*4630*/  SHFL.IDX PT, R4, R4, 0x1, 0x1c1f ;  /* 0x003c1f0004047f89 */ /* 0x000e2200000e0000 */
[C---:B------:R-:W-:Y:S01]  /*4640*/  ISETP.GE.AND P1, PT, R20.reuse, 0x2, PT ;  /* 0x000000021400780c */ /* 0x040fe20003f26270 */
[----:B------:R-:W-:Y:S01]  /*4650*/  UISETP.NE.AND UP0, UPT, UR50, URZ, UPT ;  /* 0x0000003f3200728c */ /* 0x000fe2000bf05270 */
[C---:B------:R-:W-:Y:S02]  /*4660*/  ISETP.GT.AND P3, PT, R5.reuse, 0x8, !P2 ;  /* 0x000000080500780c */ /* 0x040fe40005764270 */
[----:B------:R-:W-:Y:S02]  /*4670*/  ISETP.GT.AND P4, PT, R5, 0x1, !P1 ;  /* 0x000000010500780c */ /* 0x000fe40004f84270 */
[----:B------:R-:W-:Y:S02]  /*4680*/  ISETP.LT.OR P3, PT, R3, 0x9, P3 ;  /* 0x000000090300780c */ /* 0x000fe40001f61670 */
[----:B------:R-:W-:-:S02]  /*4690*/  ISETP.GE.AND P5, PT, R20, 0x11, PT ;  /* 0x000000111400780c */ /* 0x000fc40003fa6270 */
[----:B------:R-:W-:Y:S02]  /*46a0*/  FSEL R57, R28, -INF , !P3 ;  /* 0xff8000001c397808 */ /* 0x000fe40005800000 */
[----:B------:R-:W-:Y:S02]  /*46b0*/  ISETP.LT.OR P4, PT, R3, 0x2, P4 ;  /* 0x000000020300780c */ /* 0x000fe40002781670 */
[----:B------:R-:W-:Y:S02]  /*46c0*/  ISETP.GT.AND P3, PT, R5, 0x10, !P5 ;  /* 0x000000100500780c */ /* 0x000fe40006f64270 */
[----:B------:R-:W-:Y:S02]  /*46d0*/  ISETP.GE.AND P6, PT, R20, 0xa, PT ;  /* 0x0000000a1400780c */ /* 0x000fe40003fc6270 */
[----:B------:R-:W-:Y:S02]  /*46e0*/  FSEL R25, R25, -INF , !P4 ;  /* 0xff80000019197808 */ /* 0x000fe40006000000 */
[----:B------:R-:W-:-:S02]  /*46f0*/  P2R R58, PR, RZ, 0x20 ;  /* 0x00000020ff3a7803 */ /* 0x000fc40000000000 */
[----:B------:R-:W-:Y:S01]  /*4700*/  ISETP.LT.OR P3, PT, R3, 0x11, P3 ;  /* 0x000000110300780c */ /* 0x000fe20001f61670 */
[----:B0-----:R-:W-:Y:S01]  /*4710*/  IMAD.IADD R6, R15, 0x1, R4 ;  /* 0x000000010f067824 */ /* 0x001fe200078e0204 */
[----:B------:R-:W-:Y:S02]  /*4720*/  ISETP.GT.AND P4, PT, R5, 0x9, !P6 ;  /* 0x000000090500780c */ /* 0x000fe40007784270 */
[----:B------:R-:W-:Y:S02]  /*4730*/  ISETP.GE.AND P5, PT, R20, 0x12, PT ;  /* 0x000000121400780c */ /* 0x000fe40003fa6270 */
[----:B------:R-:W-:Y:S02]  /*4740*/  FSEL R59, R32, -INF , !P3 ;  /* 0xff800000203b7808 */ /* 0x000fe40005800000 */
[----:B------:R-:W-:Y:S02]  /*4750*/  ISETP.LT.OR P4, PT, R3, 0xa, P4 ;  /* 0x0000000a0300780c */ /* 0x000fe40002781670 */
[----:B------:R-:W-:-:S02]  /*4760*/  ISETP.GT.AND P3, PT, R5, 0x11, !P5 ;  /* 0x000000110500780c */ /* 0x000fc40006f64270 */
[----:B------:R-:W-:Y:S02]  /*4770*/  FSEL R29, R29, -INF , !P4 ;  /* 0xff8000001d1d7808 */ /* 0x000fe40006000000 */
        /* <DEDUP_REMOVED lines=11> */
[C---:B------:R-:W-:Y:S02]  /*4830*/  ISETP.GE.AND P4, PT, R20.reuse, 0x21, PT ;  /* 0x000000211400780c */ /* 0x040fe40003f86270 */
        /* <DEDUP_REMOVED lines=19> */
[----:B------:R-:W-:Y:S02]  /*4970*/  P2R R28, PR, RZ, 0x20 ;  /* 0x00000020ff1c7803 */ /* 0x000fe40000000000 */
[----:B------:R-:W-:Y:S02]  /*4980*/  FSEL R45, R45, -INF , !P3 ;  /* 0xff8000002d2d7808 */ /* 0x000fe40005800000 */
[----:B------:R-:W-:Y:S02]  /*4990*/  ISETP.GE.AND P3, PT, R20, 0x31, PT ;  /* 0x000000311400780c */ /* 0x000fe40003f66270 */
[----:B------:R-:W-:-:S02]  /*49a0*/  P2R R56, PR, RZ, 0x40 ;  /* 0x00000040ff387803 */ /* 0x000fc40000000000 */
        /* <DEDUP_REMOVED lines=18> */
[----:B------:R-:W-:-:S04]  /*4ad0*/  ISETP.GT.AND P6, PT, R5, 0x39, !P6 ;  /* 0x000000390500780c */ /* 0x000fc800077c4270 */
[----:B------:R-:W-:Y:S02]  /*4ae0*/  ISETP.LT.OR P6, PT, R3, 0x3a, P6 ;  /* 0x0000003a0300780c */ /* 0x000fe400037c1670 */
[----:B------:R-:W-:Y:S02]  /*4af0*/  VIADDMNMX R3, R4, R14, R13, PT ;  /* 0x0000000e04037246 */ /* 0x000fe4000380010d */
[----:B------:R-:W-:Y:S02]  /*4b00*/  FSEL R53, R53, -INF , !P6 ;  /* 0xff80000035357808 */ /* 0x000fe40007000000 */
[----:B------:R-:W-:-:S13]  /*4b10*/  PLOP3.LUT P6, PT, PT, PT, UP0, 0x40, 0x0 ;  /* 0x000000000000781c */ /* 0x000fda0003fce808 */
[----:B------:R-:W-:Y:S05]  /*4b20*/  @P6 BRA `(.L_x_4903) ;  /* 0x0000000000646947 */ /* 0x000fea0003800000 */
        /* <DEDUP_REMOVED lines=14> */
.L_x_4905:
[----:B------:R-:W-:Y:S02]  /*4c10*/  ULDC UR6, c[0x0][0x9e4] ;  /* 0x0002790000067ab9 */ /* 0x000fe40000000800 */
[----:B------:R-:W-:-:S05]  /*4c20*/  IMAD.U32 R14, RZ, RZ, UR6 ;  /* 0x00000006ff0e7e24 */ /* 0x000fca000f8e00ff */
[----:B------:R-:W-:-:S13]  /*4c30*/  ISETP.NE.AND P6, PT, R14, 0x1, PT ;  /* 0x000000010e00780c */ /* 0x000fda0003fc5270 */
[----:B------:R-:W0:Y:S02]  /*4c40*/  @P6 LDC.64 R70, c[0x0][0x9e8] ;  /* 0x00027a00ff466b82 */ /* 0x000e240000000a00 */
[----:B0-----:R-:W-:-:S05]  /*4c50*/  @P6 IMAD.HI.U32 R4, R5, R70, RZ ;  /* 0x0000004605046227 */ /* 0x001fca00078e00ff */
[----:B------:R-:W-:-:S07]  /*4c60*/  @P6 SHF.R.U32.HI R5, RZ, R71, R4 ;  /* 0x00000047ff056219 */ /* 0x000fce0000011604 */
.L_x_4906:
[----:B------:R-:W-:Y:S05]  /*4c70*/  BSYNC B0 ;  /* 0x0000000000007941 */ /* 0x000fea0003800000 */
.L_x_4904:
[----:B------:R-:W-:-:S04]  /*4c80*/  IMAD R5, R5, R14, -R12 ;  /* 0x0000000e05057224 */ /* 0x000fc800078e0a0c */
[----:B------:R-:W-:-:S05]  /*4c90*/  IMAD.IADD R5, R5, 0x1, -R2 ;  /* 0x0000000105057824 */ /* 0x000fca00078e0a02 */
[----:B------:R-:W-:Y:S02]  /*4ca0*/  VIADDMNMX R3, R5, R14, R3, PT ;  /* 0x0000000e05037246 */ /* 0x000fe40003800103 */
[----:B------:R-:W-:-:S07]  /*4cb0*/  VIMNMX R6, R6, R5, !PT ;  /* 0x0000000506067248 */ /* 0x000fce0007fe0100 */
.L_x_4903:
[----:B------:R-:W-:Y:S01]  /*4cc0*/  ISETP.GT.AND P1, PT, R6, 0x1, !P1 ;  /* 0x000000010600780c */ /* 0x000fe20004f24270 */
[----:B------:R-:W-:Y:S01]  /*4cd0*/  ULDC UR10, c[0x0][0x988] ;  /* 0x00026200000a7ab9 */ /* 0x000fe20000000800 */
[----:B------:R-:W-:Y:S01]  /*4ce0*/  FMNMX.FTZ R4, R21, R25, !PT ;  /* 0x0000001915047209 */ /* 0x000fe20007810000 */
[----:B------:R-:W-:Y:S01]  /*4cf0*/  BAR.SYNC.DEFER_BLOCKING 0xf, 0x100 ;  /* 0x03c4000000007b1d */ /* 0x000fe20000010000 */
[----:B------:R-:W-:Y:S02]  /*4d00*/  ISETP.LT.OR P1, PT, R3, 0x2, P1 ;  /* 0x000000020300780c */ /* 0x000fe40000f21670 */
[----:B------:R-:W-:Y:S02]  /*4d10*/  FMNMX.FTZ R4, R57, R4, !PT ;  /* 0x0000000439047209 */ /* 0x000fe40007810000 */
[----:B------:R-:W-:Y:S02]  /*4d20*/  FSEL R27, R27, -INF , !P1 ;  /* 0xff8000001b1b7808 */ /* 0x000fe40004800000 */
[----:B------:R-:W-:-:S02]  /*4d30*/  ISETP.NE.AND P1, PT, R56, RZ, PT ;  /* 0x000000ff3800720c */ /* 0x000fc40003f25270 */
[----:B------:R-:W-:Y:S02]  /*4d40*/  FMNMX.FTZ R4, R29, R4, !PT ;  /* 0x000000041d047209 */ /* 0x000fe40007810000 */
        /* <DEDUP_REMOVED lines=24> */
[----:B------:R-:W-:Y:S02]  /*4ed0*/  ISETP.GT.AND P2, PT, R6, 0x8, !P2 ;  /* 0x000000080600780c */ /* 0x000fe40005744270 */
[----:B------:R-:W-:Y:S02]  /*4ee0*/  FSEL R38, R38, -INF , !P1 ;  /* 0xff80000026267808 */ /* 0x000fe40004800000 */
[----:B------:R-:W-:Y:S02]  /*4ef0*/  ISETP.NE.AND P1, PT, R36, RZ, PT ;  /* 0x000000ff2400720c */ /* 0x000fe40003f25270 */
[----:B------:R-:W-:Y:S02]  /*4f00*/  FMNMX.FTZ R4, R69, R4, !PT ;  /* 0x0000000445047209 */ /* 0x000fe40007810000 */
[----:B------:R-:W-:-:S02]  /*4f10*/  ISETP.GT.AND P1, PT, R6, 0x19, !P1 ;  /* 0x000000190600780c */ /* 0x000fc40004f24270 */
[C---:B------:R-:W-:Y:S02]  /*4f20*/  ISETP.LT.OR P2, PT, R3.reuse, 0x9, P2 ;  /* 0x000000090300780c */ /* 0x040fe40001741670 */
[----:B------:R-:W-:Y:S02]  /*4f30*/  ISETP.LT.OR P1, PT, R3, 0x1a, P1 ;  /* 0x0000001a0300780c */ /* 0x000fe40000f21670 */
[----:B------:R-:W-:Y:S02]  /*4f40*/  FMNMX.FTZ R12, R53, R4, !PT ;  /* 0x00000004350c7209 */ /* 0x000fe40007810000 */
[----:B------:R-:W-:Y:S02]  /*4f50*/  FSEL R39, R39, -INF , !P1 ;  /* 0xff80000027277808 */ /* 0x000fe40004800000 */
[----:B------:R-:W-:Y:S01]  /*4f60*/  ISETP.NE.AND P1, PT, R60, RZ, PT ;  /* 0x000000ff3c00720c */ /* 0x000fe20003f25270 */
[----:B------:R-:W0:Y:S01]  /*4f70*/  SHFL.BFLY PT, R5, R12, 0x2, 0x1f ;  /* 0x0c401f000c057f89 */ /* 0x000e2200000e0000 */
[----:B------:R-:W-:-:S02]  /*4f80*/  FSEL R30, R30, -INF , !P2 ;  /* 0xff8000001e1e7808 */ /* 0x000fc40005000000 */
[----:B------:R-:W-:Y:S02]  /*4f90*/  ISETP.GT.AND P1, PT, R6, 0x20, !P1 ;  /* 0x000000200600780c */ /* 0x000fe40004f24270 */
[----:B------:R-:W-:Y:S02]  /*4fa0*/  ISETP.NE.AND P2, PT, R40, RZ, PT ;  /* 0x000000ff2800720c */ /* 0x000fe40003f45270 */
[----:B------:R-:W-:Y:S02]  /*4fb0*/  ISETP.LT.OR P1, PT, R3, 0x21, P1 ;  /* 0x000000210300780c */ /* 0x000fe40000f21670 */
[----:B------:R-:W-:Y:S02]  /*4fc0*/  ISETP.NE.AND P6, PT, R11, RZ, PT ;  /* 0x000000ff0b00720c */ /* 0x000fe40003fc5270 */
[----:B------:R-:W-:Y:S02]  /*4fd0*/  FSEL R42, R42, -INF , !P1 ;  /* 0xff8000002a2a7808 */ /* 0x000fe40004800000 */
[----:B------:R-:W-:-:S02]  /*4fe0*/  ISETP.GT.AND P1, PT, R6, 0x21, !P2 ;  /* 0x000000210600780c */ /* 0x000fc40005724270 */
[----:B------:R-:W-:Y:S02]  /*4ff0*/  ISETP.NE.AND P2, PT, R44, RZ, PT ;  /* 0x000000ff2c00720c */ /* 0x000fe40003f45270 */
[----:B------:R-:W-:Y:S02]  /*5000*/  ISETP.LT.OR P1, PT, R3, 0x22, P1 ;  /* 0x000000220300780c */ /* 0x000fe40000f21670 */
[C---:B------:R-:W-:Y:S02]  /*5010*/  ISETP.GT.AND P2, PT, R6.reuse, 0x29, !P2 ;  /* 0x000000290600780c */ /* 0x040fe40005744270 */
[----:B------:R-:W-:Y:S02]  /*5020*/  FSEL R43, R43, -INF , !P1 ;  /* 0xff8000002b2b7808 */ /* 0x000fe40004800000 */
[----:B------:R-:W-:Y:S02]  /*5030*/  ISETP.GT.AND P1, PT, R6, RZ, !P6 ;  /* 0x000000ff0600720c */ /* 0x000fe40007724270 */
[----:B0-----:R-:W-:-:S02]  /*5040*/  FMNMX.FTZ R13, R12, R5, !PT ;  /* 0x000000050c0d7209 */ /* 0x001fc40007810000 */
[----:B------:R-:W-:Y:S02]  /*5050*/  ISETP.LT.OR P1, PT, R3, 0x1, P1 ;  /* 0x000000010300780c */ /* 0x000fe40000f21670 */
[----:B------:R-:W-:Y:S01]  /*5060*/  ISETP.GT.AND P3, PT, R6, 0x30, !P3 ;  /* 0x000000300600780c */ /* 0x000fe20005f64270 */
[----:B------:R-:W0:Y:S01]  /*5070*/  SHFL.BFLY PT, R14, R13, 0x1, 0x1f ;  /* 0x0c201f000d0e7f89 */ /* 0x000e2200000e0000 */
        /* <DEDUP_REMOVED lines=9> */
[----:B------:R-:W-:-:S02]  /*5110*/  ISETP.LT.OR P2, PT, R3, 0x2a, P2 ;  /* 0x0000002a0300780c */ /* 0x000fc40001741670 */
[----:B------:R-:W-:Y:S02]  /*5120*/  FMNMX.FTZ R11, R35, R4, !PT ;  /* 0x00000004230b7209 */ /* 0x000fe40007810000 */
[----:B------:R-:W-:Y:S02]  /*5130*/  ISETP.GT.AND P4, PT, R6, 0x31, !P4 ;  /* 0x000000310600780c */ /* 0x000fe40006784270 */
[----:B------:R-:W-:Y:S02]  /*5140*/  FMNMX.FTZ R4, R38, R11, !PT ;  /* 0x0000000b26047209 */ /* 0x000fe40007810000 */
[----:B0-----:R-:W-:Y:S02]  /*5150*/  FMNMX.FTZ R5, R13, R14, !PT ;  /* 0x0000000e0d057209 */ /* 0x001fe40007810000 */
[----:B------:R-:W-:Y:S02]  /*5160*/  FMNMX.FTZ R11, R39, R4, !PT ;  /* 0x00000004270b7209 */ /* 0x000fe40007810000 */
[----:B------:R-:W-:Y:S01]  /*5170*/  ISETP.LT.OR P3, PT, R3, 0x31, P3 ;  /* 0x000000310300780c */ /* 0x000fe20001f61670 */
[----:B------:R-:W-:Y:S01]  /*5180*/  FMUL.FTZ R12, R5, UR10 ;  /* 0x0000000a050c7c20 */ /* 0x000fe20008410000 */
[----:B------:R-:W-:-:S02]  /*5190*/  FMNMX.FTZ R4, R42, R11, !PT ;  /* 0x0000000b2a047209 */ /* 0x000fc40007810000 */
[----:B------:R-:W-:Y:S02]  /*51a0*/  FSEL R47, R47, -INF , !P2 ;  /* 0xff8000002f2f7808 */ /* 0x000fe40005000000 */
[----:B------:R-:W-:Y:S02]  /*51b0*/  FMNMX.FTZ R11, R43, R4, !PT ;  /* 0x000000042b0b7209 */ /* 0x000fe40007810000 */
[----:B------:R-:W-:Y:S02]  /*51c0*/  FSETP.NEU.FTZ.AND P1, PT, R5, -INF , PT ;  /* 0xff8000000500780b */ /* 0x000fe40003f3d000 */
[----:B------:R-:W-:Y:S02]  /*51d0*/  FMNMX.FTZ R4, R46, R11, !PT ;  /* 0x0000000b2e047209 */ /* 0x000fe40007810000 */
[----:B------:R-:W-:Y:S02]  /*51e0*/  ISETP.NE.AND P6, PT, R20, RZ, PT ;  /* 0x000000ff1400720c */ /* 0x000fe40003fc5270 */
[----:B------:R-:W-:-:S02]  /*51f0*/  ISETP.GT.AND P5, PT, R6, 0x38, !P5 ;  /* 0x000000380600780c */ /* 0x000fc40006fa4270 */
[----:B------:R-:W-:Y:S02]  /*5200*/  ISETP.LT.OR P4, PT, R3, 0x32, P4 ;  /* 0x000000320300780c */ /* 0x000fe40002781670 */
[----:B------:R-:W-:Y:S02]  /*5210*/  FSEL R50, R50, -INF , !P3 ;  /* 0xff80000032327808 */ /* 0x000fe40005800000 */
[----:B------:R-:W-:Y:S02]  /*5220*/  FMNMX.FTZ R11, R47, R4, !PT ;  /* 0x000000042f0b7209 */ /* 0x000fe40007810000 */
[----:B------:R-:W-:Y:S02]  /*5230*/  FSEL R12, R12, RZ, P1 ;  /* 0x000000ff0c0c7208 */ /* 0x000fe40000800000 */
[----:B------:R-:W-:Y:S02]  /*5240*/  ISETP.GT.AND P1, PT, R6, 0x39, !P6 ;  /* 0x000000390600780c */ /* 0x000fe40007724270 */
[----:B------:R-:W-:Y:S01]  /*5250*/  ISETP.LT.OR P5, PT, R3, 0x39, P5 ;  /* 0x000000390300780c */ /* 0x000fe20002fa1670 */
[--C-:B------:R-:W-:Y:S01]  /*5260*/  FFMA.FTZ R6, R21, UR10, -R12.reuse ;  /* 0x0000000a15067c23 */ /* 0x100fe2000801080c */
[----:B------:R-:W-:Y:S01]  /*5270*/  FSEL R51, R51, -INF , !P4 ;  /* 0xff80000033337808 */ /* 0x000fe20006000000 */
[--C-:B------:R-:W-:Y:S01]  /*5280*/  FFMA.FTZ R13, R25, UR10, -R12.reuse ;  /* 0x0000000a190d7c23 */ /* 0x100fe2000801080c */
[----:B------:R-:W-:Y:S01]  /*5290*/  FMNMX.FTZ R4, R50, R11, !PT ;  /* 0x0000000b32047209 */ /* 0x000fe20007810000 */
[----:B------:R0:W-:Y:S01]  /*52a0*/  MUFU.EX2 R156, R6 ;  /* 0x00000006009c7308 */ /* 0x0001e20000000800 */
[----:B------:R-:W-:Y:S01]  /*52b0*/  ISETP.LT.OR P1, PT, R3, 0x3a, P1 ;  /* 0x0000003a0300780c */ /* 0x000fe20000f21670 */
[--C-:B------:R-:W-:Y:S01]  /*52c0*/  FFMA.FTZ R11, R29, UR10, -R12.reuse ;  /* 0x0000000a1d0b7c23 */ /* 0x100fe2000801080c */
[----:B------:R-:W-:Y:S01]  /*52d0*/  FSEL R54, R54, -INF , !P5 ;  /* 0xff80000036367808 */ /* 0x000fe20006800000 */
[--C-:B------:R-:W-:Y:S01]  /*52e0*/  FFMA.FTZ R14, R59, UR10, -R12.reuse ;  /* 0x0000000a3b0e7c23 */ /* 0x100fe2000801080c */
[----:B------:R-:W-:Y:S01]  /*52f0*/  FMNMX.FTZ R3, R51, R4, !PT ;  /* 0x0000000433037209 */ /* 0x000fe20007810000 */
[--C-:B------:R-:W-:Y:S01]  /*5300*/  FFMA.FTZ R15, R33, UR10, -R12.reuse ;  /* 0x0000000a210f7c23 */ /* 0x100fe2000801080c */
[----:B------:R-:W-:Y:S01]  /*5310*/  FSEL R55, R55, -INF , !P1 ;  /* 0xff80000037377808 */ /* 0x000fe20004800000 */
[----:B------:R-:W3:Y:S01]  /*5320*/  MUFU.EX2 R13, R13 ;  /* 0x0000000d000d7308 */ /* 0x000ee20000000800 */
[----:B------:R-:W-:Y:S01]  /*5330*/  FMNMX.FTZ R4, R54, R3, !PT ;  /* 0x0000000336047209 */ /* 0x000fe20007810000 */
[--C-:B0-----:R-:W-:Y:S01]  /*5340*/  FFMA.FTZ R6, R57, UR10, -R12.reuse ;  /* 0x0000000a39067c23 */ /* 0x101fe2000801080c */
[--C-:B------:R-:W-:Y:S01]  /*5350*/  FFMA.FTZ R21, R37, UR10, -R12.reuse ;  /* 0x0000000a25157c23 */ /* 0x100fe2000801080c */
[--C-:B------:R-:W-:Y:S01]  /*5360*/  FFMA.FTZ R20, R61, UR10, -R12.reuse ;  /* 0x0000000a3d147c23 */ /* 0x100fe2000801080c */
[----:B------:R-:W-:Y:S01]  /*5370*/  FMNMX.FTZ R4, R55, R4, !PT ;  /* 0x0000000437047209 */ /* 0x000fe20007810000 */
[--C-:B------:R-:W-:Y:S01]  /*5380*/  FFMA.FTZ R24, R63, UR10, -R12.reuse ;  /* 0x0000000a3f187c23 */ /* 0x100fe2000801080c */
[--C-:B------:R-:W-:Y:S01]  /*5390*/  FFMA.FTZ R28, R65, UR10, -R12.reuse ;  /* 0x0000000a411c7c23 */ /* 0x100fe2000801080c */
[----:B------:R-:W0:Y:S01]  /*53a0*/  MUFU.EX2 R158, R6 ;  /* 0x00000006009e7308 */ /* 0x000e220000000800 */
[--C-:B------:R-:W-:Y:S01]  /*53b0*/  FFMA.FTZ R29, R45, UR10, -R12.reuse ;  /* 0x0000000a2d1d7c23 */ /* 0x100fe2000801080c */
[----:B------:R-:W4:Y:S01]  /*53c0*/  SHFL.BFLY PT, R3, R4, 0x2, 0x1f ;  /* 0x0c401f0004037f89 */ /* 0x000f2200000e0000 */
[--C-:B------:R-:W-:Y:S01]  /*53d0*/  FFMA.FTZ R32, R67, UR10, -R12.reuse ;  /* 0x0000000a43207c23 */ /* 0x100fe2000801080c */
[----:B------:R-:W-:-:S04]  /*53e0*/  FFMA.FTZ R33, R49, UR10, -R12 ;  /* 0x0000000a31217c23 */ /* 0x000fc8000801080c */
[----:B------:R-:W5:Y:S01]  /*53f0*/  MUFU.EX2 R11, R11 ;  /* 0x0000000b000b7308 */ /* 0x000f620000000800 */
[----:B---3--:R-:W-:Y:S01]  /*5400*/  FADD.FTZ R37, R156, R13 ;  /* 0x0000000d9c257221 */ /* 0x008fe20000010000 */
[----:B------:R-:W-:-:S06]  /*5410*/  F2FP.BF16.F32.PACK_AB R156, R13, R156 ;  /* 0x0000009c0d9c723e */ /* 0x000fcc00000010ff */
[----:B------:R-:W3:Y:S01]  /*5420*/  MUFU.EX2 R14, R14 ;  /* 0x0000000e000e7308 */ /* 0x000ee20000000800 */
[----:B0-----:R-:W-:-:S07]  /*5430*/  FADD.FTZ R36, R158, R37 ;  /* 0x000000259e247221 */ /* 0x001fce0000010000 */
[----:B------:R-:W0:Y:S01]  /*5440*/  MUFU.EX2 R15, R15 ;  /* 0x0000000f000f7308 */ /* 0x000e220000000800 */
[----:B-----5:R-:W-:Y:S02]  /*5450*/  F2FP.BF16.F32.PACK_AB R158, R11, R158 ;  /* 0x0000009e0b9e723e */ /* 0x020fe400000010ff */
[----:B----4-:R-:W-:Y:S01]  /*5460*/  FMNMX.FTZ R3, R4, R3, !PT ;  /* 0x0000000304037209 */ /* 0x010fe20007810000 */
[----:B------:R-:W-:Y:S01]  /*5470*/  FFMA.FTZ R4, R41, UR10, -R12 ;  /* 0x0000000a29047c23 */ /* 0x000fe2000801080c */
[----:B------:R-:W-:-:S03]  /*5480*/  FADD.FTZ R41, R11, R36 ;  /* 0x000000240b297221 */ /* 0x000fc60000010000 */
[----:B------:R-:W4:Y:S01]  /*5490*/  SHFL.BFLY PT, R6, R3, 0x1, 0x1f ;  /* 0x0c201f0003067f89 */ /* 0x000f2200000e0000 */
[----:B------:R-:W-:Y:S01]  /*54a0*/  MUFU.EX2 R25, R4 ;  /* 0x0000000400197308 */ /* 0x000fe20000000800 */
[----:B---3--:R-:W-:-:S07]  /*54b0*/  FADD.FTZ R40, R14, R41 ;  /* 0x000000290e287221 */ /* 0x008fce0000010000 */
[----:B------:R-:W3:Y:S01]  /*54c0*/  MUFU.EX2 R20, R20 ;  /* 0x0000001400147308 */ /* 0x000ee20000000800 */
[C---:B0-----:R-:W-:Y:S01]  /*54d0*/  FADD.FTZ R41, R15.reuse, R40 ;  /* 0x000000280f297221 */ /* 0x041fe20000010000 */
[----:B------:R-:W-:-:S06]  /*54e0*/  F2FP.BF16.F32.PACK_AB R160, R15, R14 ;  /* 0x0000000e0fa0723e */ /* 0x000fcc00000010ff */
[----:B------:R-:W0:Y:S01]  /*54f0*/  MUFU.EX2 R21, R21 ;  /* 0x0000001500157308 */ /* 0x000e220000000800 */
[----:B----4-:R-:W-:-:S07]  /*5500*/  FMNMX.FTZ R6, R3, R6, !PT ;  /* 0x0000000603067209 */ /* 0x010fce0007810000 */
[----:B------:R-:W4:Y:S01]  /*5510*/  MUFU.EX2 R24, R24 ;  /* 0x0000001800187308 */ /* 0x000f220000000800 */
[----:B---3--:R-:W-:Y:S01]  /*5520*/  FADD.FTZ R40, R20, R41 ;  /* 0x0000002914287221 */ /* 0x008fe20000010000 */
[--C-:B------:R-:W-:Y:S01]  /*5530*/  FFMA.FTZ R3, R69, UR10, -R12.reuse ;  /* 0x0000000a45037c23 */ /* 0x100fe2000801080c */
[C---:B------:R-:W-:Y:S01]  /*5540*/  FSETP.NEU.FTZ.AND P1, PT, R6.reuse, -INF , PT ;  /* 0xff8000000600780b */ /* 0x040fe20003f3d000 */
[----:B------:R-:W-:Y:S01]  /*5550*/  FMUL.FTZ R4, R6, UR10 ;  /* 0x0000000a06047c20 */ /* 0x000fe20008410000 */
[----:B------:R-:W-:-:S03]  /*5560*/  FFMA.FTZ R12, R53, UR10, -R12 ;  /* 0x0000000a350c7c23 */ /* 0x000fc6000801080c */
[----:B------:R-:W-:Y:S01]  /*5570*/  MUFU.EX2 R28, R28 ;  /* 0x0000001c001c7308 */ /* 0x000fe20000000800 */
[----:B------:R-:W-:Y:S02]  /*5580*/  FSEL R4, R4, RZ, P1 ;  /* 0x000000ff04047208 */ /* 0x000fe40000800000 */
[----:B0-----:R-:W-:-:S03]  /*5590*/  F2FP.BF16.F32.PACK_AB R162, R21, R20 ;  /* 0x0000001415a2723e */ /* 0x001fc600000010ff */
        /* <DEDUP_REMOVED lines=14> */
[----:B------:R-:W0:Y:S01]  /*5680*/  MUFU.EX2 R27, R27 ;  /* 0x0000001b001b7308 */ /* 0x000e220000000800 */
[--C-:B------:R-:W-:Y:S01]  /*5690*/  FFMA.FTZ R51, R51, UR10, -R4.reuse ;  /* 0x0000000a33337c23 */ /* 0x100fe20008010804 */
[--C-:B------:R-:W-:Y:S01]  /*56a0*/  FFMA.FTZ R54, R54, UR10, -R4.reuse ;  /* 0x0000000a36367c23 */ /* 0x100fe20008010804 */
[----:B------:R-:W-:Y:S01]  /*56b0*/  FFMA.FTZ R4, R55, UR10, -R4 ;  /* 0x0000000a37047c23 */ /* 0x000fe20008010804 */
[----:B----4-:R-:W-:-:S04]  /*56c0*/  F2FP.BF16.F32.PACK_AB R164, R25, R24 ;  /* 0x0000001819a4723e */ /* 0x010fc800000010ff */
[----:B------:R-:W3:Y:S08]  /*56d0*/  MUFU.EX2 R30, R30 ;  /* 0x0000001e001e7308 */ /* 0x000ef00000000800 */
[----:B------:R-:W4:Y:S01]  /*56e0*/  MUFU.EX2 R31, R31 ;  /* 0x0000001f001f7308 */ /* 0x000f220000000800 */
[----:B0-----:R-:W-:Y:S01]  /*56f0*/  FADD.FTZ R37, R26, R27 ;  /* 0x0000001b1a257221 */ /* 0x001fe20000010000 */
[----:B------:R-:W-:-:S06]  /*5700*/  F2FP.BF16.F32.PACK_AB R157, R27, R26 ;  /* 0x0000001a1b9d723e */ /* 0x000fcc00000010ff */
[----:B------:R-:W0:Y:S01]  /*5710*/  MUFU.EX2 R34, R34 ;  /* 0x0000002200227308 */ /* 0x000e220000000800 */
[----:B---3--:R-:W-:-:S07]  /*5720*/  FADD.FTZ R36, R30, R37 ;  /* 0x000000251e247221 */ /* 0x008fce0000010000 */
[----:B------:R-:W3:Y:S01]  /*5730*/  MUFU.EX2 R35, R35 ;  /* 0x0000002300237308 */ /* 0x000ee20000000800 */
[C---:B----4-:R-:W-:Y:S01]  /*5740*/  FADD.FTZ R37, R31.reuse, R36 ;  /* 0x000000241f257221 */ /* 0x050fe20000010000 */
[----:B------:R-:W-:-:S05]  /*5750*/  F2FP.BF16.F32.PACK_AB R159, R31, R30 ;  /* 0x0000001e1f9f723e */ /* 0x000fca00000010ff */
[----:B------:R4:W-:Y:S01]  /*5760*/  STSM.16.M88.4 [R18+0x26800], R156 ;  /* 0x0268009c12007844 */ /* 0x0009e20000000200 */
[----:B------:R-:W5:Y:S01]  /*5770*/  MUFU.EX2 R38, R38 ;  /* 0x0000002600267308 */ /* 0x000f620000000800 */
[----:B0-----:R-:W-:Y:S01]  /*5780*/  FADD.FTZ R36, R34, R37 ;  /* 0x0000002522247221 */ /* 0x001fe20000010000 */
[----:B------:R-:W-:-:S06]  /*5790*/  FADD.FTZ R37, R21, R40 ;  /* 0x0000002815257221 */ /* 0x000fcc0000010000 */
[----:B------:R-:W0:Y:S01]  /*57a0*/  MUFU.EX2 R39, R39 ;  /* 0x0000002700277308 */ /* 0x000e220000000800 */
[C---:B---3--:R-:W-:Y:S01]  /*57b0*/  FADD.FTZ R13, R35.reuse, R36 ;  /* 0x00000024230d7221 */ /* 0x048fe20000010000 */
[----:B------:R-:W-:Y:S01]  /*57c0*/  FADD.FTZ R36, R24, R37 ;  /* 0x0000002518247221 */ /* 0x000fe20000010000 */
[----:B------:R-:W-:-:S03]  /*57d0*/  F2FP.BF16.F32.PACK_AB R161, R35, R34 ;  /* 0x0000002223a1723e */ /* 0x000fc600000010ff */
[----:B------:R-:W-:Y:S02]  /*57e0*/  FADD.FTZ R15, R25, R36 ;  /* 0x00000024190f7221 */ /* 0x000fe40000010000 */
[----:B------:R-:W3:Y:S01]  /*57f0*/  MUFU.EX2 R42, R42 ;  /* 0x0000002a002a7308 */ /* 0x000ee20000000800 */
[----:B-----5:R-:W-:-:S07]  /*5800*/  FADD.FTZ R14, R38, R13 ;  /* 0x0000000d260e7221 */ /* 0x020fce0000010000 */
[----:B------:R-:W5:Y:S01]  /*5810*/  MUFU.EX2 R43, R43 ;  /* 0x0000002b002b7308 */ /* 0x000f620000000800 */
[C---:B0-----:R-:W-:Y:S01]  /*5820*/  FADD.FTZ R13, R39.reuse, R14 ;  /* 0x0000000e270d7221 */ /* 0x041fe20000010000 */
[----:B------:R-:W-:-:S05]  /*5830*/  F2FP.BF16.F32.PACK_AB R163, R39, R38 ;  /* 0x0000002627a3723e */ /* 0x000fca00000010ff */
[----:B------:R4:W-:Y:S01]  /*5840*/  STSM.16.M88.4 [R23], R160 ;  /* 0x000000a017007844 */ /* 0x0009e20000000200 */
[----:B------:R-:W0:Y:S01]  /*5850*/  MUFU.EX2 R46, R46 ;  /* 0x0000002e002e7308 */ /* 0x000e220000000800 */
[----:B---3--:R-:W-:-:S07]  /*5860*/  FADD.FTZ R14, R42, R13 ;  /* 0x0000000d2a0e7221 */ /* 0x008fce0000010000 */
[----:B------:R-:W3:Y:S01]  /*5870*/  MUFU.EX2 R29, R29 ;  /* 0x0000001d001d7308 */ /* 0x000ee20000000800 */
[C---:B-----5:R-:W-:Y:S01]  /*5880*/  FADD.FTZ R13, R43.reuse, R14 ;  /* 0x0000000e2b0d7221 */ /* 0x060fe20000010000 */
[----:B------:R-:W-:-:S06]  /*5890*/  F2FP.BF16.F32.PACK_AB R165, R43, R42 ;  /* 0x0000002a2ba5723e */ /* 0x000fcc00000010ff */
[----:B------:R-:W5:Y:S01]  /*58a0*/  MUFU.EX2 R47, R47 ;  /* 0x0000002f002f7308 */ /* 0x000f620000000800 */
[----:B0-----:R-:W-:-:S07]  /*58b0*/  FADD.FTZ R14, R46, R13 ;  /* 0x0000000d2e0e7221 */ /* 0x001fce0000010000 */
[----:B------:R-:W-:Y:S01]  /*58c0*/  MUFU.EX2 R32, R32 ;  /* 0x0000002000207308 */ /* 0x000fe20000000800 */
[----:B---3--:R-:W-:-:S07]  /*58d0*/  F2FP.BF16.F32.PACK_AB R166, R29, R28 ;  /* 0x0000001c1da6723e */ /* 0x008fce00000010ff */
[----:B------:R-:W0:Y:S01]  /*58e0*/  MUFU.EX2 R33, R33 ;  /* 0x0000002100217308 */ /* 0x000e220000000800 */
[C---:B-----5:R-:W-:Y:S01]  /*58f0*/  F2FP.BF16.F32.PACK_AB R167, R47.reuse, R46 ;  /* 0x0000002e2fa7723e */ /* 0x060fe200000010ff */
[----:B------:R-:W-:-:S04]  /*5900*/  FADD.FTZ R47, R47, R14 ;  /* 0x0000000e2f2f7221 */ /* 0x000fc80000010000 */
[----:B------:R4:W-:Y:S02]  /*5910*/  STSM.16.M88.4 [R19], R164 ;  /* 0x000000a413007844 */ /* 0x0009e40000000200 */
[----:B------:R-:W-:Y:S08]  /*5920*/  MUFU.EX2 R50, R50 ;  /* 0x0000003200327308 */ /* 0x000ff00000000800 */
[----:B------:R-:W3:Y:S01]  /*5930*/  MUFU.EX2 R51, R51 ;  /* 0x0000003300337308 */ /* 0x000ee20000000800 */
[----:B0-----:R-:W-:-:S07]  /*5940*/  F2FP.BF16.F32.PACK_AB R168, R33, R32 ;  /* 0x0000002021a8723e */ /* 0x001fce00000010ff */
[----:B------:R-:W-:Y:S08]  /*5950*/  MUFU.EX2 R3, R3 ;  /* 0x0000000300037308 */ /* 0x000ff00000000800 */
[----:B------:R-:W0:Y:S01]  /*5960*/  MUFU.EX2 R12, R12 ;  /* 0x0000000c000c7308 */ /* 0x000e220000000800 */
[----:B---3--:R-:W-:Y:S01]  /*5970*/  F2FP.BF16.F32.PACK_AB R169, R51, R50 ;  /* 0x0000003233a9723e */ /* 0x008fe200000010ff */
[----:B------:R-:W-:-:S04]  /*5980*/  FADD.FTZ R50, R50, R47 ;  /* 0x0000002f32327221 */ /* 0x000fc80000010000 */
[----:B------:R-:W-:Y:S02]  /*5990*/  FADD.FTZ R51, R51, R50 ;  /* 0x0000003233337221 */ /* 0x000fe40000010000 */
[----:B------:R-:W3:Y:S08]  /*59a0*/  MUFU.EX2 R54, R54 ;  /* 0x0000003600367308 */ /* 0x000ef00000000800 */
[----:B------:R5:W1:Y:S01]  /*59b0*/  MUFU.EX2 R11, R4 ;  /* 0x00000004000b7308 */ /* 0x000a620000000800 */
[----:B0-----:R-:W-:Y:S01]  /*59c0*/  F2FP.BF16.F32.PACK_AB R170, R12, R3 ;  /* 0x000000030caa723e */ /* 0x001fe200000010ff */
[----:B-----5:R-:W-:-:S04]  /*59d0*/  FADD.FTZ R4, R28, R15 ;  /* 0x0000000f1c047221 */ /* 0x020fc80000010000 */
[----:B------:R-:W-:Y:S01]  /*59e0*/  FADD.FTZ R29, R29, R4 ;  /* 0x000000041d1d7221 */ /* 0x000fe20000010000 */
[----:B---3--:R-:W-:-:S03]  /*59f0*/  FADD.FTZ R4, R54, R51 ;  /* 0x0000003336047221 */ /* 0x008fc60000010000 */
[----:B------:R-:W-:Y:S01]  /*5a00*/  FADD.FTZ R32, R32, R29 ;  /* 0x0000001d20207221 */ /* 0x000fe20000010000 */
[C---:B-1----:R-:W-:Y:S01]  /*5a10*/  F2FP.BF16.F32.PACK_AB R171, R11.reuse, R54 ;  /* 0x000000360bab723e */ /* 0x042fe200000010ff */
[----:B------:R-:W-:Y:S02]  /*5a20*/  FADD.FTZ R4, R11, R4 ;  /* 0x000000040b047221 */ /* 0x000fe40000010000 */
[----:B------:R-:W-:Y:S02]  /*5a30*/  FADD.FTZ R32, R33, R32 ;  /* 0x0000002021207221 */ /* 0x000fe40000010000 */
[----:B------:R4:W-:Y:S02]  /*5a40*/  STSM.16.M88.4 [R22], R168 ;  /* 0x000000a816007844 */ /* 0x0009e40000000200 */
[----:B------:R-:W-:-:S04]  /*5a50*/  FADD.FTZ R3, R3, R32 ;  /* 0x0000002003037221 */ /* 0x000fc80000010000 */
[----:B------:R-:W-:Y:S01]  /*5a60*/  FADD.FTZ R3, R12, R3 ;  /* 0x000000030c037221 */ /* 0x000fe20000010000 */
[----:B------:R-:W-:Y:S06]  /*5a70*/  @!P0 BRA `(.L_x_4907) ;  /* 0x0000000000048947 */ /* 0x000fec0003800000 */
[----:B------:R-:W-:Y:S01]  /*5a80*/  BPT.TRAP 0x1 ;  /* 0x000000040000795c */ /* 0x000fe20000300000 */
.L_x_4907:
[----:B------:R0:W1:Y:S01]  /*5a90*/  SYNCS.PHASECHK.TRANS64.TRYWAIT P1, [R9+URZ+0x28c50], R10 ;  /* 0x028c500a090075a7 */ /* 0x000062000802017f */
[----:B------:R-:W-:Y:S05]  /*5aa0*/  @!P0 BRA `(.L_x_4908) ;  /* 0x0000000000048947 */ /* 0x000fea0003800000 */
[----:B------:R-:W-:Y:S01]  /*5ab0*/  BPT.TRAP 0x1 ;  /* 0x000000040000795c */ /* 0x000fe20000300000 */
.L_x_4908:
[----:B-1----:R-:W-:Y:S05]  /*5ac0*/  @P1 BRA `(.L_x_4909) ;  /* 0x0000000000081947 */ /* 0x002fea0003800000 */
[----:B------:R-:W1:Y:S02]  /*5ad0*/  SYNCS.PHASECHK.TRANS64.TRYWAIT P1, [R9+URZ+0x28c50], R10 ;  /* 0x028c500a090075a7 */ /* 0x000e64000802017f */
[----:B-1----:R-:W-:Y:S05]  /*5ae0*/  @!P1 BRA `(.L_x_4910) ;  /* 0x000000e000c09947 */ /* 0x002fea0003800000 */
.L_x_4909:
        /* <DEDUP_REMOVED lines=34> */
.L_x_4911:
[----:B------:R-:W-:Y:S01]  /*5d10*/  UISETP.NE.AND UP1, UPT, UR51, URZ, UPT ;  /* 0x0000003f3300728c */ /* 0x000fe2000bf25270 */
[----:B------:R-:W-:Y:S01]  /*5d20*/  R2UR UR14, R9 ;  /* 0x00000000090e72ca */ /* 0x000fe200000e0000 */
[----:B------:R-:W-:Y:S01]  /*5d30*/  UISETP.NE.AND UP0, UPT, UR50, URZ, UPT ;  /* 0x0000003f3200728c */ /* 0x000fe2000bf05270 */
[----:B012---:R-:W-:Y:S01]  /*5d40*/  IMAD R9, R7, UR49, -R8 ;  /* 0x0000003107097c24 */ /* 0x007fe2000f8e0a08 */
[----:B------:R-:W-:Y:S01]  /*5d50*/  UMOV UR15, UR44 ;  /* 0x0000002c000f7c82 */ /* 0x000fe20008000000 */
[----:B------:R-:W-:-:S03]  /*5d60*/  VIADD R12, R152, 0xfffffffe ;  /* 0xfffffffe980c7836 */ /* 0x000fc60000000000 */
[----:B------:R-:W-:-:S03]  /*5d70*/  PLOP3.LUT P1, PT, PT, PT, UP0, 0x40, 0x0 ;  /* 0x000000000000781c */ /* 0x000fc60003f2e808 */
[----:B------:R-:W-:Y:S01]  /*5d80*/  @UP1 ULDC UR6, c[0x0][0x44c] ;  /* 0x0001130000061ab9 */ /* 0x000fe20000000800 */
[----:B------:R-:W-:Y:S01]  /*5d90*/  @UP1 ULDC UR19, c[0x0][0x450] ;  /* 0x0001140000131ab9 */ /* 0x000fe20000000800 */
[----:B------:R-:W-:Y:S02]  /*5da0*/  UIMAD.WIDE.U32 UR6, UR44, UR6, URZ ;  /* 0x000000062c0672a5 */ /* 0x000fe4000f8e003f */
[----:B------:R-:W-:Y:S02]  /*5db0*/  UIADD3 UR14, UR14, 0x28c60, URZ ;  /* 0x00028c600e0e7890 */ /* 0x000fe4000fffe03f */
[----:B------:R-:W-:Y:S02]  /*5dc0*/  @UP1 USHF.R.U32.HI UR15, URZ, UR19, UR7 ;  /* 0x000000133f0f1299 */ /* 0x000fe40008011607 */
[----:B------:R-:W-:-:S04]  /*5dd0*/  UPRMT UR14, UR40, 0x654, UR14 ;  /* 0x00000654280e7896 */ /* 0x000fc8000800000e */
[----:B------:R-:W-:-:S04]  /*5de0*/  VIADD R9, R9, UR15 ;  /* 0x0000000f09097c36 */ /* 0x000fc80008000000 */
[----:B------:R-:W-:Y:S01]  /*5df0*/  VIADD R10, R9, UR18 ;  /* 0x00000012090a7c36 */ /* 0x000fe20008000000 */
[----:B------:R-:W-:Y:S04]  /*5e00*/  SYNCS.ARRIVE.TRANS64.RED.A1T0 RZ, [UR14], RZ ;  /* 0x000000ffffff79a7 */ /* 0x000fe8000810040e */
[----:B------:R-:W-:Y:S01]  /*5e10*/  R2UR UR14, R10 ;  /* 0x000000000a0e72ca */ /* 0x000fe200000e0000 */
[----:B------:R-:W-:-:S14]  /*5e20*/  @P1 BRA `(.L_x_4912) ;  /* 0x0000000000541947 */ /* 0x000fdc0003800000 */
[C---:B------:R-:W-:Y:S01]  /*5e30*/  ISETP.GT.AND P1, PT, R9.reuse, RZ, PT ;  /* 0x000000ff0900720c */ /* 0x040fe20003f24270 */
[----:B------:R-:W-:-:S05]  /*5e40*/  VIADD R10, R9, 0xffffffff ;  /* 0xffffffff090a7836 */ /* 0x000fca0000000000 */
[----:B------:R-:W-:-:S07]  /*5e50*/  R2UR UR15, R10 ;  /* 0x000000000a0f72ca */ /* 0x000fce00000e0000 */
[----:B------:R-:W-:Y:S08]  /*5e60*/  @P1 BRA `(.L_x_4913) ;  /* 0x0000000000241947 */ /* 0x000ff00003800000 */
[----:B------:R-:W-:Y:S01]  /*5e70*/  R2UR UR15, R9 ;  /* 0x00000000090f72ca */ /* 0x000fe200000e0000 */
[----:B------:R-:W-:Y:S02]  /*5e80*/  ULDC UR18, c[0x0][0x9e4] ;  /* 0x0002790000127ab9 */ /* 0x000fe40000000800 */
[----:B------:R-:W-:-:S10]  /*5e90*/  UISETP.NE.AND UP0, UPT, UR18, 0x1, UPT ;  /* 0x000000011200788c */ /* 0x000fd4000bf05270 */
[----:B------:R-:W-:Y:S01]  /*5ea0*/  UIADD3 UR15, -UR15, URZ, URZ ;  /* 0x0000003f0f0f7290 */ /* 0x000fe2000fffe13f */
[----:B------:R-:W-:-:S03]  /*5eb0*/  @UP0 ULDC.64 UR20, c[0x0][0x9e8] ;  /* 0x00027a0000140ab9 */ /* 0x000fc60000000a00 */
[----:B------:R-:W-:-:S04]  /*5ec0*/  UIMAD.WIDE.U32 UR6, UR15, UR20, URZ ;  /* 0x000000140f0672a5 */ /* 0x000fc8000f8e003f */
[----:B------:R-:W-:-:S04]  /*5ed0*/  @UP0 USHF.R.U32.HI UR15, URZ, UR21, UR7 ;  /* 0x000000153f0f0299 */ /* 0x000fc80008011607 */
[----:B------:R-:W-:Y:S01]  /*5ee0*/  ULOP3.LUT UR15, URZ, UR15, URZ, 0x33, !UPT ;  /* 0x0000000f3f0f7292 */ /* 0x000fe2000f8e333f */
[----:B------:R-:W-:Y:S11]  /*5ef0*/  BRA `(.L_x_4914) ;  /* 0x0000000000147947 */ /* 0x000ff60003800000 */
.L_x_4913:
[----:B------:R-:W-:Y:S02]  /*5f00*/  ULDC UR18, c[0x0][0x9e4] ;  /* 0x0002790000127ab9 */ /* 0x000fe40000000800 */
[----:B------:R-:W-:-:S11]  /*5f10*/  UISETP.NE.AND UP0, UPT, UR18, 0x1, UPT ;  /* 0x000000011200788c */ /* 0x000fd6000bf05270 */
[----:B------:R-:W-:Y:S02]  /*5f20*/  @UP0 ULDC.64 UR20, c[0x0][0x9e8] ;  /* 0x00027a0000140ab9 */ /* 0x000fe40000000a00 */
[----:B------:R-:W-:-:S04]  /*5f30*/  UIMAD.WIDE.U32 UR6, UR15, UR20, URZ ;  /* 0x000000140f0672a5 */ /* 0x000fc8000f8e003f */
[----:B------:R-:W-:-:S12]  /*5f40*/  @UP0 USHF.R.U32.HI UR15, URZ, UR21, UR7 ;  /* 0x000000153f0f0299 */ /* 0x000fd80008011607 */
.L_x_4914:
[----:B------:R-:W-:-:S04]  /*5f50*/  UIMAD UR15, UR15, UR18, UR18 ;  /* 0x000000120f0f72a4 */ /* 0x000fc8000f8e0212 */
[----:B------:R-:W-:-:S04]  /*5f60*/  UISETP.LT.AND UP0, UPT, UR14, UR15, UPT ;  /* 0x0000000f0e00728c */ /* 0x000fc8000bf01270 */
[----:B------:R-:W-:-:S12]  /*5f70*/  USEL UR14, UR14, UR15, UP0 ;  /* 0x0000000f0e0e7287 */ /* 0x000fd80008000000 */
.L_x_4912:
[----:B------:R-:W-:-:S04]  /*5f80*/  USHF.R.S32.HI UR6, URZ, 0x1f, UR14 ;  /* 0x0000001f3f067899 */ /* 0x000fc8000801140e */
[----:B------:R-:W-:-:S04]  /*5f90*/  ULEA.HI UR6, UR6, UR14, URZ, 0x6 ;  /* 0x0000000e06067291 */ /* 0x000fc8000f8f303f */
[----:B------:R-:W-:-:S04]  /*5fa0*/  USHF.R.S32.HI UR6, URZ, 0x6, UR6 ;  /* 0x000000063f067899 */ /* 0x000fc80008011406 */
[----:B------:R-:W-:-:S04]  /*5fb0*/  UISETP.LT.AND UP0, UPT, UR47, UR6, UPT ;  /* 0x000000062f00728c */ /* 0x000fc8000bf01270 */
[----:B------:R-:W-:-:S06]  /*5fc0*/  USEL UR20, UR47, UR6, !UP0 ;  /* 0x000000062f147287 */ /* 0x000fcc000c000000 */
[----:B------:R-:W-:-:S13]  /*5fd0*/  ISETP.GE.AND P1, PT, R12, UR20, PT ;  /* 0x000000140c007c0c */ /* 0x000fda000bf26270 */
[----:B------:R-:W-:Y:S05]  /*5fe0*/  @!P1 BRA `(.L_x_4915) ;  /* 0x0000002400109947 */ /* 0x000fea0003800000 */
[----:B------:R-:W-:Y:S01]  /*5ff0*/  IMAD.MOV.U32 R13, RZ, RZ, R6 ;  /* 0x000000ffff0d7224 */ /* 0x000fe200078e0006 */
[----:B------:R-:W-:Y:S01]  /*6000*/  UMOV UR26, UR38 ;  /* 0x00000026001a7c82 */ /* 0x000fe20008000000 */
[----:B------:R-:W-:Y:S01]  /*6010*/  IMAD.MOV.U32 R14, RZ, RZ, R5 ;  /* 0x000000ffff0e7224 */ /* 0x000fe200078e0005 */
[----:B------:R-:W-:Y:S01]  /*6020*/  ULDC UR24, c[0x0][0x9e4] ;  /* 0x0002790000187ab9 */ /* 0x000fe20000000800 */
[----:B------:R-:W-:Y:S01]  /*6030*/  ULDC UR22, c[0x0][0x9dc] ;  /* 0x0002770000167ab9 */ /* 0x000fe20000000800 */
[----:B------:R-:W-:Y:S01]  /*6040*/  ULDC UR23, c[0x0][0x988] ;  /* 0x0002620000177ab9 */ /* 0x000fe20000000800 */
[----:B------:R-:W-:-:S05]  /*6050*/  ULDC UR25, c[0x0][0x9e0] ;  /* 0x0002780000197ab9 */ /* 0x000fca0000000800 */
.L_x_4934:
[----:B------:R-:W-:-:S04]  /*6060*/  UIADD3 UR38, UR26, 0x1, URZ ;  /* 0x000000011a267890 */ /* 0x000fc8000fffe03f */
[----:B------:R-:W-:-:S04]  /*6070*/  UISETP.NE.AND UP0, UPT, UR38, 0x2, UPT ;  /* 0x000000022600788c */ /* 0x000fc8000bf05270 */
[----:B------:R-:W-:Y:S02]  /*6080*/  USEL UR6, URZ, 0x1, UP0 ;  /* 0x000000013f067887 */ /* 0x000fe40008000000 */
[----:B------:R-:W-:Y:S02]  /*6090*/  USEL UR38, UR38, URZ, UP0 ;  /* 0x0000003f26267287 */ /* 0x000fe40008000000 */
[----:B------:R-:W-:Y:S01]  /*60a0*/  ULOP3.LUT UR37, UR37, UR6, URZ, 0x3c, !UPT ;  /* 0x0000000625257292 */ /* 0x000fe2000f8e3c3f */
[----:B012---:R-:W-:Y:S11]  /*60b0*/  @!P0 BRA `(.L_x_4916) ;  /* 0x0000000000048947 */ /* 0x007ff60003800000 */
[----:B------:R-:W-:Y:S01]  /*60c0*/  BPT.TRAP 0x1 ;  /* 0x000000040000795c */ /* 0x000fe20000300000 */
.L_x_4916:
[----:B------:R-:W-:Y:S01]  /*60d0*/  ULEA UR21, UR38, UR42, 0x3 ;  /* 0x0000002a26157291 */ /* 0x000fe2000f8e183f */
[----:B------:R-:W-:-:S05]  /*60e0*/  IMAD.U32 R9, RZ, RZ, UR37 ;  /* 0x00000025ff097e24 */ /* 0x000fca000f8e00ff */
[----:B------:R-:W-:-:S04]  /*60f0*/  SHF.L.U32 R9, R9, 0x1f, RZ ;  /* 0x0000001f09097819 */ /* 0x000fc800000006ff */
[----:B------:R0:W1:Y:S01]  /*6100*/  SYNCS.PHASECHK.TRANS64.TRYWAIT P1, [UR21+0x28c30], R9 ;  /* 0x028c3009ff0075a7 */ /* 0x0000620008020155 */
[----:B------:R-:W-:Y:S05]  /*6110*/  @!P0 BRA `(.L_x_4917) ;  /* 0x0000000000048947 */ /* 0x000fea0003800000 */
[----:B------:R-:W-:Y:S01]  /*6120*/  BPT.TRAP 0x1 ;  /* 0x000000040000795c */ /* 0x000fe20000300000 */
.L_x_4917:
[----:B-1----:R-:W-:Y:S05]  /*6130*/  @P1 BRA `(.L_x_4918) ;  /* 0x0000000000081947 */ /* 0x002fea0003800000 */
[----:B------:R-:W1:Y:S02]  /*6140*/  SYNCS.PHASECHK.TRANS64.TRYWAIT P1, [UR21+0x28c30], R9 ;  /* 0x028c3009ff0075a7 */ /* 0x000e640008020155 */
[----:B-1----:R-:W-:Y:S05]  /*6150*/  @!P1 BRA `(.L_x_4919) ;  /* 0x000000dc00389947 */ /* 0x002fea0003800000 */
.L_x_4918:
[----:B------:R-:W-:Y:S01]  /*6160*/  R2UR UR18, R0 ;  /* 0x00000000001272ca */ /* 0x000fe200000e0000 */
[----:B----4-:R-:W-:Y:S01]  /*6170*/  WARPGROUP.ARRIVE ;  /* 0x00000000000079c5 */ /* 0x010fe20000000000 */
[----:B------:R-:W-:Y:S01]  /*6180*/  UMOV UR19, 0x40000040 ;  /* 0x4000004000137882 */ /* 0x000fe20000000000 */
[----:B------:R-:W-:Y:S01]  /*6190*/  UMOV UR7, 0x40000040 ;  /* 0x4000004000077882 */ /* 0x000fe20000000000 */
[----:B------:R-:W-:Y:S01]  /*61a0*/  UMOV UR11, 0x40000040 ;  /* 0x40000040000b7882 */ /* 0x000fe20000000000 */
[----:B------:R-:W-:-:S08]  /*61b0*/  UMOV UR15, 0x40000040 ;  /* 0x40000040000f7882 */ /* 0x000fd00000000000 */
[----:B------:R-:W-:-:S04]  /*61c0*/  ULEA UR18, UR38, UR18, 0x9 ;  /* 0x0000001226127291 */ /* 0x000fc8000f8e483f */
[----:B------:R-:W-:Y:S02]  /*61d0*/  UIADD3 UR6, UR18, 0x2, URZ ;  /* 0x0000000212067890 */ /* 0x000fe4000fffe03f */
[----:B------:R-:W-:Y:S02]  /*61e0*/  UIADD3 UR10, UR18, 0x4, URZ ;  /* 0x00000004120a7890 */ /* 0x000fe4000fffe03f */
[----:B------:R-:W-:Y:S02]  /*61f0*/  UIADD3 UR14, UR18, 0x6, URZ ;  /* 0x00000006120e7890 */ /* 0x000fe4000fffe03f */
        /* <DEDUP_REMOVED lines=13> */
.L_x_4920:
[----:B------:R-:W-:Y:S01]  /*62d0*/  UISETP.NE.AND UP1, UPT, UR51, URZ, UPT ;  /* 0x0000003f3300728c */ /* 0x000fe2000bf25270 */
[----:B-1----:R-:W-:Y:S01]  /*62e0*/  VIADD R6, R185, UR44 ;  /* 0x0000002cb9067c36 */ /* 0x002fe20008000000 */
[----:B------:R-:W1:Y:S01]  /*62f0*/  LDC R7, c[0x0][0x2f0] ;  /* 0x0000bc00ff077b82 */ /* 0x000e620000000800 */
[----:B------:R-:W-:Y:S01]  /*6300*/  UISETP.NE.AND UP0, UPT, UR50, URZ, UPT ;  /* 0x0000003f3200728c */ /* 0x000fe2000bf05270 */
[----:B------:R-:W-:Y:S02]  /*6310*/  UMOV UR11, UR22 ;  /* 0x00000016000b7c82 */ /* 0x000fe40008000000 */
[----:B------:R-:W-:Y:S02]  /*6320*/  PLOP3.LUT P1, PT, PT, PT, UP1, 0x80, 0x0 ;  /* 0x000000000000781c */ /* 0x000fe40003f2f018 */
[----:B------:R-:W-:Y:S02]  /*6330*/  PLOP3.LUT P2, PT, PT, PT, UP1, 0x80, 0x0 ;  /* 0x000000000000781c */ /* 0x000fe40003f4f018 */
[----:B------:R-:W2:Y:S01]  /*6340*/  LDC R8, c[0x0][0x288] ;  /* 0x0000a200ff087b82 */ /* 0x000ea20000000800 */
[----:B------:R-:W-:-:S08]  /*6350*/  @UP1 ULDC UR6, c[0x0][0x44c] ;  /* 0x0001130000061ab9 */ /* 0x000fd00000000800 */
[----:B------:R-:W-:Y:S01]  /*6360*/  @P1 IMAD.HI.U32 R5, R6, UR6, RZ ;  /* 0x0000000606051c27 */ /* 0x000fe2000f8e00ff */
[----:B------:R-:W-:Y:S01]  /*6370*/  @UP1 ULDC UR6, c[0x0][0x450] ;  /* 0x0001140000061ab9 */ /* 0x000fe20000000800 */
[----:B------:R-:W-:-:S03]  /*6380*/  PLOP3.LUT P1, PT, PT, PT, UP0, 0x40, 0x0 ;  /* 0x000000000000781c */ /* 0x000fc60003f2e808 */
[----:B------:R-:W-:Y:S01]  /*6390*/  @P2 SHF.R.U32.HI R6, RZ, UR6, R5 ;  /* 0x00000006ff062c19 */ /* 0x000fe20008011605 */
[----:B------:R-:W-:Y:S01]  /*63a0*/  UIADD3 UR6, UR21, 0x28c40, URZ ;  /* 0x00028c4015067890 */ /* 0x000fe2000fffe03f */
[----:B------:R-:W-:-:S03]  /*63b0*/  IMAD.SHL.U32 R5, R12, 0x40, RZ ;  /* 0x000000400c057824 */ /* 0x000fc600078e00ff */
[----:B------:R-:W3:Y:S01]  /*63c0*/  SHFL.IDX PT, R192, R6, RZ, 0x1c1f ;  /* 0x001c1fff06c07589 */ /* 0x000ee200000e0000 */
[----:B------:R-:W-:Y:S01]  /*63d0*/  UPRMT UR6, UR40, 0x654, UR6 ;  /* 0x0000065428067896 */ /* 0x000fe20008000006 */
[----:B------:R-:W-:-:S05]  /*63e0*/  IADD3 R10, -R2, 0x1, -R5 ;  /* 0x00000001020a7810 */ /* 0x000fca0007ffe905 */
[----:B-1----:R-:W-:-:S03]  /*63f0*/  IMAD R11, R7, UR49, R10 ;  /* 0x00000031070b7c24 */ /* 0x002fc6000f8e020a */
[----:B------:R-:W-:Y:S01]  /*6400*/  SYNCS.ARRIVE.TRANS64.RED.A1T0 RZ, [UR6], RZ ;  /* 0x000000ffffff79a7 */ /* 0x000fe20008100406 */
[----:B------:R-:W-:Y:S01]  /*6410*/  ULOP3.LUT UR6, URZ, UR11, URZ, 0x33, !UPT ;  /* 0x0000000b3f067292 */ /* 0x000fe2000f8e333f */
[----:B--2---:R-:W-:-:S05]  /*6420*/  IADD3 R11, R11, -R8, RZ ;  /* 0x800000080b0b7210 */ /* 0x004fca0007ffe0ff */
[C---:B------:R-:W-:Y:S02]  /*6430*/  VIADD R191, R11.reuse, UR25 ;  /* 0x000000190bbf7c36 */ /* 0x040fe40008000000 */
[----:B------:R-:W-:Y:S02]  /*6440*/  VIADD R193, R11, UR6 ;  /* 0x000000060bc17c36 */ /* 0x000fe40008000000 */
[----:B---3--:R-:W-:Y:S02]  /*6450*/  IMAD.IADD R20, R191, 0x1, R192 ;  /* 0x00000001bf147824 */ /* 0x008fe400078e02c0 */
[----:B------:R-:W-:Y:S01]  /*6460*/  IMAD.IADD R21, R192, 0x1, R193 ;  /* 0x00000001c0157824 */ /* 0x000fe200078e02c1 */
[----:B------:R-:W-:Y:S06]  /*6470*/  @P1 BRA `(.L_x_4921) ;  /* 0x00000000005c1947 */ /* 0x000fec0003800000 */
[----:B------:R-:W-:Y:S01]  /*6480*/  IMAD R11, R7, UR49, R192 ;  /* 0x00000031070b7c24 */ /* 0x000fe2000f8e02c0 */
[----:B------:R-:W-:Y:S03]  /*6490*/  BSSY B0, `(.L_x_4922) ;  /* 0x0000011000007945 */ /* 0x000fe60003800000 */
[----:B------:R-:W-:-:S05]  /*64a0*/  IMAD.IADD R15, R11, 0x1, -R8 ;  /* 0x000000010b0f7824 */ /* 0x000fca00078e0a08 */
[----:B------:R-:W-:-:S13]  /*64b0*/  ISETP.GT.AND P1, PT, R15, -0x1, PT ;  /* 0xffffffff0f00780c */ /* 0x000fda0003f24270 */
[----:B------:R-:W-:Y:S05]  /*64c0*/  @P1 BRA `(.L_x_4923) ;  /* 0x0000000000201947 */ /* 0x000fea0003800000 */
[----:B------:R-:W-:Y:S01]  /*64d0*/  IMAD.U32 R192, RZ, RZ, UR24 ;  /* 0x00000018ffc07e24 */ /* 0x000fe2000f8e00ff */
[----:B------:R-:W-:-:S04]  /*64e0*/  LOP3.LUT R15, RZ, R15, RZ, 0x33, !PT ;  /* 0x0000000fff0f7212 */ /* 0x000fc800078e33ff */
[----:B------:R-:W-:-:S13]  /*64f0*/  ISETP.NE.AND P1, PT, R192, 0x1, PT ;  /* 0x00000001c000780c */ /* 0x000fda0003f25270 */
[----:B------:R-:W1:Y:S02]  /*6500*/  @P1 LDC.64 R10, c[0x0][0x9e8] ;  /* 0x00027a00ff0a1b82 */ /* 0x000e640000000a00 */
[----:B-1----:R-:W-:-:S05]  /*6510*/  @P1 IMAD.HI.U32 R10, R15, R10, RZ ;  /* 0x0000000a0f0a1227 */ /* 0x002fca00078e00ff */
[----:B------:R-:W-:-:S04]  /*6520*/  @P1 SHF.R.U32.HI R15, RZ, R11, R10 ;  /* 0x0000000bff0f1219 */ /* 0x000fc8000001160a */
[----:B------:R-:W-:Y:S01]  /*6530*/  LOP3.LUT R15, RZ, R15, RZ, 0x33, !PT ;  /* 0x0000000fff0f7212 */ /* 0x000fe200078e33ff */
[----:B------:R-:W-:Y:S06]  /*6540*/  BRA `(.L_x_4924) ;  /* 0x0000000000147947 */ /* 0x000fec0003800000 */
.L_x_4923:
[----:B------:R-:W-:-:S05]  /*6550*/  IMAD.U32 R192, RZ, RZ, UR24 ;  /* 0x00000018ffc07e24 */ /* 0x000fca000f8e00ff */
[----:B------:R-:W-:-:S13]  /*6560*/  ISETP.NE.AND P1, PT, R192, 0x1, PT ;  /* 0x00000001c000780c */ /* 0x000fda0003f25270 */
[----:B------:R-:W1:Y:S02]  /*6570*/  @P1 LDC.64 R10, c[0x0][0x9e8] ;  /* 0x00027a00ff0a1b82 */ /* 0x000e640000000a00 */
[----:B-1----:R-:W-:-:S05]  /*6580*/  @P1 IMAD.HI.U32 R10, R15, R10, RZ ;  /* 0x0000000a0f0a1227 */ /* 0x002fca00078e00ff */
[----:B------:R-:W-:-:S07]  /*6590*/  @P1 SHF.R.U32.HI R15, RZ, R11, R10 ;  /* 0x0000000bff0f1219 */ /* 0x000fce000001160a */
.L_x_4924:
[----:B------:R-:W-:Y:S05]  /*65a0*/  BSYNC B0 ;  /* 0x0000000000007941 */ /* 0x000fea0003800000 */
.L_x_4922:
[----:B------:R-:W-:-:S04]  /*65b0*/  IMAD R15, R15, R192, -R5 ;  /* 0x000000c00f0f7224 */ /* 0x000fc800078e0a05 */
[----:B------:R-:W-:-:S05]  /*65c0*/  IMAD.IADD R15, R15, 0x1, -R2 ;  /* 0x000000010f0f7824 */ /* 0x000fca00078e0a02 */
[----:B------:R-:W-:Y:S02]  /*65d0*/  VIADDMNMX R20, R15, R192, R20, PT ;  /* 0x000000c00f147246 */ /* 0x000fe40003800114 */
[----:B------:R-:W-:-:S07]  /*65e0*/  VIMNMX R21, R21, R15, !PT ;  /* 0x0000000f15157248 */ /* 0x000fce0007fe0100 */
.L_x_4921:
[----:B------:R-:W-:Y:S01]  /*65f0*/  ISETP.GT.AND P1, PT, R12, -0x1, PT ;  /* 0xffffffff0c00780c */ /* 0x000fe20003f24270 */
[----:B------:R-:W1:Y:S01]  /*6600*/  SHFL.IDX PT, R10, R6, 0x1, 0x1c1f ;  /* 0x003c1f00060a7f89 */ /* 0x000e6200000e0000 */
[----:B------:R-:W-:Y:S02]  /*6610*/  UISETP.NE.AND UP0, UPT, UR50, URZ, UPT ;  /* 0x0000003f3200728c */ /* 0x000fe4000bf05270 */
[C---:B------:R-:W-:Y:S02]  /*6620*/  ISETP.GT.AND P4, PT, R21.reuse, 0x1, P1 ;  /* 0x000000011500780c */ /* 0x040fe40000f84270 */
[----:B------:R-:W-:Y:S02]  /*6630*/  ISETP.GT.AND P5, PT, R21, RZ, P1 ;  /* 0x000000ff1500720c */ /* 0x000fe40000fa4270 */
[C---:B------:R-:W-:Y:S02]  /*6640*/  ISETP.LT.OR P4, PT, R20.reuse, 0x2, P4 ;  /* 0x000000021400780c */ /* 0x040fe40002781670 */
[----:B------:R-:W-:-:S02]  /*6650*/  ISETP.LT.OR P5, PT, R20, 0x1, P5 ;  /* 0x000000011400780c */ /* 0x000fc40002fa1670 */
[----:B------:R-:W-:Y:S02]  /*6660*/  FSEL R153, R153, -INF , !P4 ;  /* 0xff80000099997808 */ /* 0x000fe40006000000 */
[C---:B------:R-:W-:Y:S02]  /*6670*/  ISETP.GT.AND P4, PT, R21.reuse, 0x18, P1 ;  /* 0x000000181500780c */ /* 0x040fe40000f84270 */
[----:B------:R-:W-:Y:S02]  /*6680*/  FSEL R15, R152, -INF , !P5 ;  /* 0xff800000980f7808 */ /* 0x000fe40006800000 */
[----:B------:R-:W-:Y:S02]  /*6690*/  ISETP.LT.OR P4, PT, R20, 0x19, P4 ;  /* 0x000000191400780c */ /* 0x000fe40002781670 */
[C---:B------:R-:W-:Y:S02]  /*66a0*/  ISETP.GT.AND P6, PT, R21.reuse, 0x8, P1 ;  /* 0x000000081500780c */ /* 0x040fe40000fc4270 */
[----:B------:R-:W-:-:S02]  /*66b0*/  ISETP.GT.AND P2, PT, R21, 0x9, P1 ;  /* 0x000000091500780c */ /* 0x000fc40000f44270 */
[----:B------:R-:W-:Y:S01]  /*66c0*/  ISETP.GT.AND P3, PT, R21, 0x10, P1 ;  /* 0x000000101500780c */ /* 0x000fe20000f64270 */
[----:B-1----:R-:W-:Y:S01]  /*66d0*/  IMAD.IADD R6, R191, 0x1, R10 ;  /* 0x00000001bf067824 */ /* 0x002fe200078e020a */
[C---:B------:R-:W-:Y:S02]  /*66e0*/  ISETP.GT.AND P5, PT, R21.reuse, 0x11, P1 ;  /* 0x000000111500780c */ /* 0x040fe40000fa4270 */
[----:B------:R-:W-:Y:S02]  /*66f0*/  FSEL R164, R164, -INF , !P4 ;  /* 0xff800000a4a47808 */ /* 0x000fe40006000000 */
[----:B------:R-:W-:Y:S02]  /*6700*/  ISETP.GT.AND P4, PT, R21, 0x29, P1 ;  /* 0x000000291500780c */ /* 0x000fe40000f84270 */
[C---:B------:R-:W-:Y:S02]  /*6710*/  ISETP.LT.OR P6, PT, R20.reuse, 0x9, P6 ;  /* 0x000000091400780c */ /* 0x040fe400037c1670 */
[----:B------:R-:W-:-:S02]  /*6720*/  ISETP.LT.OR P2, PT, R20, 0xa, P2 ;  /* 0x0000000a1400780c */ /* 0x000fc40001741670 */
[C---:B------:R-:W-:Y:S02]  /*6730*/  ISETP.LT.OR P3, PT, R20.reuse, 0x11, P3 ;  /* 0x000000111400780c */ /* 0x040fe40001f61670 */
[C---:B------:R-:W-:Y:S02]  /*6740*/  ISETP.LT.OR P5, PT, R20.reuse, 0x12, P5 ;  /* 0x000000121400780c */ /* 0x040fe40002fa1670 */
[----:B------:R-:W-:Y:S02]  /*6750*/  ISETP.LT.OR P4, PT, R20, 0x2a, P4 ;  /* 0x0000002a1400780c */ /* 0x000fe40002781670 */
[----:B------:R-:W-:Y:S02]  /*6760*/  FSEL R156, R156, -INF , !P6 ;  /* 0xff8000009c9c7808 */ /* 0x000fe40007000000 */
[----:B------:R-:W-:Y:S02]  /*6770*/  FSEL R157, R157, -INF , !P2 ;  /* 0xff8000009d9d7808 */ /* 0x000fe40005000000 */
[----:B------:R-:W-:-:S02]  /*6780*/  FSEL R160, R160, -INF , !P3 ;  /* 0xff800000a0a07808 */ /* 0x000fc40005800000 */
[----:B------:R-:W-:Y:S02]  /*6790*/  FSEL R161, R161, -INF , !P5 ;  /* 0xff800000a1a17808 */ /* 0x000fe40006800000 */
[C---:B------:R-:W-:Y:S02]  /*67a0*/  ISETP.GT.AND P6, PT, R21.reuse, 0x19, P1 ;  /* 0x000000191500780c */ /* 0x040fe40000fc4270 */
[C---:B------:R-:W-:Y:S02]  /*67b0*/  ISETP.GT.AND P2, PT, R21.reuse, 0x20, P1 ;  /* 0x000000201500780c */ /* 0x040fe40000f44270 */
[C---:B------:R-:W-:Y:S02]  /*67c0*/  ISETP.GT.AND P3, PT, R21.reuse, 0x21, P1 ;  /* 0x000000211500780c */ /* 0x040fe40000f64270 */
[----:B------:R-:W-:Y:S02]  /*67d0*/  ISETP.GT.AND P5, PT, R21, 0x28, P1 ;  /* 0x000000281500780c */ /* 0x000fe40000fa4270 */
[----:B------:R-:W-:-:S02]  /*67e0*/  FSEL R173, R173, -INF , !P4 ;  /* 0xff800000adad7808 */ /* 0x000fc40006000000 */
[----:B------:R-:W-:Y:S02]  /*67f0*/  PLOP3.LUT P4, PT, PT, PT, UP0, 0x40, 0x0 ;  /* 0x000000000000781c */ /* 0x000fe40003f8e808 */
[C---:B------:R-:W-:Y:S02]  /*6800*/  ISETP.LT.OR P6, PT, R20.reuse, 0x1a, P6 ;  /* 0x0000001a1400780c */ /* 0x040fe400037c1670 */
[C---:B------:R-:W-:Y:S02]  /*6810*/  ISETP.LT.OR P2, PT, R20.reuse, 0x21, P2 ;  /* 0x000000211400780c */ /* 0x040fe40001741670 */
[C---:B------:R-:W-:Y:S02]  /*6820*/  ISETP.LT.OR P3, PT, R20.reuse, 0x22, P3 ;  /* 0x000000221400780c */ /* 0x040fe40001f61670 */
[----:B------:R-:W-:Y:S02]  /*6830*/  ISETP.LT.OR P5, PT, R20, 0x29, P5 ;  /* 0x000000291400780c */ /* 0x000fe40002fa1670 */
[----:B------:R-:W-:-:S02]  /*6840*/  FSEL R165, R165, -INF , !P6 ;  /* 0xff800000a5a57808 */ /* 0x000fc40007000000 */
[----:B------:R-:W-:Y:S02]  /*6850*/  FSEL R168, R168, -INF , !P2 ;  /* 0xff800000a8a87808 */ /* 0x000fe40005000000 */
[----:B------:R-:W-:Y:S02]  /*6860*/  FSEL R169, R169, -INF , !P3 ;  /* 0xff800000a9a97808 */ /* 0x000fe40005800000 */
[----:B------:R-:W-:Y:S02]  /*6870*/  FSEL R172, R172, -INF , !P5 ;  /* 0xff800000acac7808 */ /* 0x000fe40006800000 */
[C---:B------:R-:W-:Y:S02]  /*6880*/  ISETP.GT.AND P6, PT, R21.reuse, 0x30, P1 ;  /* 0x000000301500780c */ /* 0x040fe40000fc4270 */
[C---:B------:R-:W-:Y:S02]  /*6890*/  ISETP.GT.AND P2, PT, R21.reuse, 0x31, P1 ;  /* 0x000000311500780c */ /* 0x040fe40000f44270 */
[----:B------:R-:W-:-:S02]  /*68a0*/  ISETP.GT.AND P3, PT, R21, 0x38, P1 ;  /* 0x000000381500780c */ /* 0x000fc40000f64270 */
[----:B------:R-:W-:Y:S02]  /*68b0*/  ISETP.GT.AND P5, PT, R21, 0x39, P1 ;  /* 0x000000391500780c */ /* 0x000fe40000fa4270 */
[C---:B------:R-:W-:Y:S02]  /*68c0*/  ISETP.LT.OR P6, PT, R20.reuse, 0x31, P6 ;  /* 0x000000311400780c */ /* 0x040fe400037c1670 */
[C---:B------:R-:W-:Y:S02]  /*68d0*/  ISETP.LT.OR P2, PT, R20.reuse, 0x32, P2 ;  /* 0x000000321400780c */ /* 0x040fe40001741670 */
[C---:B------:R-:W-:Y:S02]  /*68e0*/  ISETP.LT.OR P3, PT, R20.reuse, 0x39, P3 ;  /* 0x000000391400780c */ /* 0x040fe40001f61670 */
[----:B------:R-:W-:Y:S01]  /*68f0*/  ISETP.LT.OR P5, PT, R20, 0x3a, P5 ;  /* 0x0000003a1400780c */ /* 0x000fe20002fa1670 */
[----:B------:R-:W-:Y:S01]  /*6900*/  IMAD.IADD R20, R193, 0x1, R10 ;  /* 0x00000001c1147824 */ /* 0x000fe200078e020a */
[----:B------:R-:W-:-:S02]  /*6910*/  FSEL R176, R176, -INF , !P6 ;  /* 0xff800000b0b07808 */ /* 0x000fc40007000000 */
[----:B------:R-:W-:Y:S02]  /*6920*/  FSEL R177, R177, -INF , !P2 ;  /* 0xff800000b1b17808 */ /* 0x000fe40005000000 */
[----:B------:R-:W-:Y:S02]  /*6930*/  FSEL R180, R180, -INF , !P3 ;  /* 0xff800000b4b47808 */ /* 0x000fe40005800000 */
[----:B------:R-:W-:Y:S01]  /*6940*/  FSEL R181, R181, -INF , !P5 ;  /* 0xff800000b5b57808 */ /* 0x000fe20006800000 */
        /* <DEDUP_REMOVED lines=14> */
.L_x_4927:
[----:B------:R-:W-:-:S05]  /*6a30*/  IMAD.U32 R152, RZ, RZ, UR24 ;  /* 0x00000018ff987e24 */ /* 0x000fca000f8e00ff */
[----:B------:R-:W-:-:S13]  /*6a40*/  ISETP.NE.AND P2, PT, R152, 0x1, PT ;  /* 0x000000019800780c */ /* 0x000fda0003f45270 */
[----:B------:R-:W1:Y:S02]  /*6a50*/  @P2 LDC.64 R10, c[0x0][0x9e8] ;  /* 0x00027a00ff0a2b82 */ /* 0x000e640000000a00 */
[----:B-1----:R-:W-:-:S05]  /*6a60*/  @P2 IMAD.HI.U32 R10, R21, R10, RZ ;  /* 0x0000000a150a2227 */ /* 0x002fca00078e00ff */
[----:B------:R-:W-:-:S07]  /*6a70*/  @P2 SHF.R.U32.HI R21, RZ, R11, R10 ;  /* 0x0000000bff152219 */ /* 0x000fce000001160a */
.L_x_4928:
[----:B------:R-:W-:Y:S05]  /*6a80*/  BSYNC B0 ;  /* 0x0000000000007941 */ /* 0x000fea0003800000 */
.L_x_4926:
[----:B------:R-:W-:-:S04]  /*6a90*/  IMAD R5, R21, R152, -R5 ;  /* 0x0000009815057224 */ /* 0x000fc800078e0a05 */
[----:B------:R-:W-:-:S05]  /*6aa0*/  IMAD.IADD R5, R5, 0x1, -R2 ;  /* 0x0000000105057824 */ /* 0x000fca00078e0a02 */
[----:B------:R-:W-:Y:S02]  /*6ab0*/  VIADDMNMX R6, R5, R152, R6, PT ;  /* 0x0000009805067246 */ /* 0x000fe40003800106 */
[----:B------:R-:W-:-:S07]  /*6ac0*/  VIMNMX R20, R20, R5, !PT ;  /* 0x0000000514147248 */ /* 0x000fce0007fe0100 */
.L_x_4925:
[----:B------:R-:W-:Y:S01]  /*6ad0*/  FMNMX.FTZ R10, R15, R14, !PT ;  /* 0x0000000e0f0a7209 */ /* 0x000fe20007810000 */
[----:B------:R-:W-:Y:S01]  /*6ae0*/  UMOV UR10, UR23 ;  /* 0x00000017000a7c82 */ /* 0x000fe20008000000 */
[C---:B------:R-:W-:Y:S02]  /*6af0*/  ISETP.GT.AND P3, PT, R20.reuse, RZ, P1 ;  /* 0x000000ff1400720c */ /* 0x040fe40000f64270 */
[----:B------:R-:W-:Y:S02]  /*6b00*/  FMNMX.FTZ R5, R153, R10, !PT ;  /* 0x0000000a99057209 */ /* 0x000fe40007810000 */
[----:B------:R-:W-:Y:S02]  /*6b10*/  ISETP.GT.AND P4, PT, R20, 0x1, P1 ;  /* 0x000000011400780c */ /* 0x000fe40000f84270 */
[----:B------:R-:W-:Y:S02]  /*6b20*/  FMNMX.FTZ R10, R156, R5, !PT ;  /* 0x000000059c0a7209 */ /* 0x000fe40007810000 */
[----:B------:R-:W-:-:S02]  /*6b30*/  ISETP.LT.OR P3, PT, R6, 0x1, P3 ;  /* 0x000000010600780c */ /* 0x000fc40001f61670 */
[----:B------:R-:W-:Y:S02]  /*6b40*/  FMNMX.FTZ R5, R157, R10, !PT ;  /* 0x0000000a9d057209 */ /* 0x000fe40007810000 */
[----:B------:R-:W-:Y:S02]  /*6b50*/  ISETP.GT.AND P6, PT, R20, 0x8, P1 ;  /* 0x000000081400780c */ /* 0x000fe40000fc4270 */
[----:B------:R-:W-:Y:S02]  /*6b60*/  FMNMX.FTZ R10, R160, R5, !PT ;  /* 0x00000005a00a7209 */ /* 0x000fe40007810000 */
[----:B------:R-:W-:Y:S02]  /*6b70*/  ISETP.LT.OR P4, PT, R6, 0x2, P4 ;  /* 0x000000020600780c */ /* 0x000fe40002781670 */
[----:B------:R-:W-:Y:S02]  /*6b80*/  FMNMX.FTZ R5, R161, R10, !PT ;  /* 0x0000000aa1057209 */ /* 0x000fe40007810000 */
[----:B------:R-:W-:-:S02]  /*6b90*/  FSEL R154, R154, -INF , !P3 ;  /* 0xff8000009a9a7808 */ /* 0x000fc40005800000 */
        /* <DEDUP_REMOVED lines=15> */
[----:B------:R-:W-:Y:S02]  /*6c90*/  FSEL R159, R159, -INF , !P2 ;  /* 0xff8000009f9f7808 */ /* 0x000fe40005000000 */
[----:B------:R-:W-:Y:S02]  /*6ca0*/  FMNMX.FTZ R10, R180, R5, !PT ;  /* 0x00000005b40a7209 */ /* 0x000fe40007810000 */
[----:B------:R-:W-:-:S02]  /*6cb0*/  ISETP.LT.OR P5, PT, R6, 0x11, P5 ;  /* 0x000000110600780c */ /* 0x000fc40002fa1670 */
[----:B------:R-:W-:Y:S02]  /*6cc0*/  FMNMX.FTZ R10, R181, R10, !PT ;  /* 0x0000000ab50a7209 */ /* 0x000fe40007810000 */
[----:B------:R-:W-:Y:S02]  /*6cd0*/  ISETP.GT.AND P6, PT, R20, 0x18, P1 ;  /* 0x000000181400780c */ /* 0x000fe40000fc4270 */
[----:B------:R-:W-:Y:S01]  /*6ce0*/  ISETP.LT.OR P4, PT, R6, 0x12, P4 ;  /* 0x000000120600780c */ /* 0x000fe20002781670 */
[----:B------:R-:W1:Y:S01]  /*6cf0*/  SHFL.BFLY PT, R5, R10, 0x2, 0x1f ;  /* 0x0c401f000a057f89 */ /* 0x000e6200000e0000 */
[----:B------:R-:W-:Y:S02]  /*6d00*/  FSEL R162, R162, -INF , !P5 ;  /* 0xff800000a2a27808 */ /* 0x000fe40006800000 */
[----:B------:R-:W-:Y:S02]  /*6d10*/  ISETP.GT.AND P2, PT, R20, 0x19, P1 ;  /* 0x000000191400780c */ /* 0x000fe40000f44270 */
[----:B------:R-:W-:-:S02]  /*6d20*/  ISETP.LT.OR P6, PT, R6, 0x19, P6 ;  /* 0x000000190600780c */ /* 0x000fc400037c1670 */
[----:B------:R-:W-:Y:S02]  /*6d30*/  FSEL R163, R163, -INF , !P4 ;  /* 0xff800000a3a37808 */ /* 0x000fe40006000000 */
[----:B------:R-:W-:Y:S02]  /*6d40*/  ISETP.GT.AND P3, PT, R20, 0x20, P1 ;  /* 0x000000201400780c */ /* 0x000fe40000f64270 */
[----:B------:R-:W-:Y:S02]  /*6d50*/  FSEL R166, R166, -INF , !P6 ;  /* 0xff800000a6a67808 */ /* 0x000fe40007000000 */
[C---:B------:R-:W-:Y:S02]  /*6d60*/  ISETP.LT.OR P2, PT, R6.reuse, 0x1a, P2 ;  /* 0x0000001a0600780c */ /* 0x040fe40001741670 */
[----:B------:R-:W-:Y:S02]  /*6d70*/  ISETP.LT.OR P3, PT, R6, 0x21, P3 ;  /* 0x000000210600780c */ /* 0x000fe40001f61670 */
[----:B------:R-:W-:-:S02]  /*6d80*/  ISETP.GT.AND P5, PT, R20, 0x21, P1 ;  /* 0x000000211400780c */ /* 0x000fc40000fa4270 */
[----:B------:R-:W-:Y:S02]  /*6d90*/  FSEL R167, R167, -INF , !P2 ;  /* 0xff800000a7a77808 */ /* 0x000fe40005000000 */
[----:B------:R-:W-:Y:S02]  /*6da0*/  FSEL R170, R170, -INF , !P3 ;  /* 0xff800000aaaa7808 */ /* 0x000fe40005800000 */
[----:B------:R-:W-:Y:S02]  /*6db0*/  ISETP.GT.AND P4, PT, R20, 0x28, P1 ;  /* 0x000000281400780c */ /* 0x000fe40000f84270 */
[----:B-1----:R-:W-:Y:S02]  /*6dc0*/  FMNMX.FTZ R11, R10, R5, !PT ;  /* 0x000000050a0b7209 */ /* 0x002fe40007810000 */
[----:B------:R-:W-:Y:S02]  /*6dd0*/  FMNMX.FTZ R10, R154, R13, !PT ;  /* 0x0000000d9a0a7209 */ /* 0x000fe40007810000 */
[----:B------:R-:W-:Y:S01]  /*6de0*/  ISETP.LT.OR P5, PT, R6, 0x22, P5 ;  /* 0x000000220600780c */ /* 0x000fe20002fa1670 */
[----:B------:R-:W1:Y:S01]  /*6df0*/  SHFL.BFLY PT, R152, R11, 0x1, 0x1f ;  /* 0x0c201f000b987f89 */ /* 0x000e6200000e0000 */
[----:B------:R-:W-:-:S02]  /*6e00*/  ISETP.GT.AND P6, PT, R20, 0x29, P1 ;  /* 0x000000291400780c */ /* 0x000fc40000fc4270 */
[----:B------:R-:W-:Y:S02]  /*6e10*/  ISETP.LT.OR P4, PT, R6, 0x29, P4 ;  /* 0x000000290600780c */ /* 0x000fe40002781670 */
[----:B------:R-:W-:Y:S02]  /*6e20*/  FSEL R171, R171, -INF , !P5 ;  /* 0xff800000abab7808 */ /* 0x000fe40006800000 */
[----:B------:R-:W-:Y:S02]  /*6e30*/  ISETP.GT.AND P2, PT, R20, 0x30, P1 ;  /* 0x000000301400780c */ /* 0x000fe40000f44270 */
[----:B------:R-:W-:Y:S02]  /*6e40*/  FSEL R174, R174, -INF , !P4 ;  /* 0xff800000aeae7808 */ /* 0x000fe40006000000 */
[----:B------:R-:W-:Y:S02]  /*6e50*/  ISETP.LT.OR P6, PT, R6, 0x2a, P6 ;  /* 0x0000002a0600780c */ /* 0x000fe400037c1670 */
[----:B------:R-:W-:-:S02]  /*6e60*/  ISETP.GT.AND P5, PT, R20, 0x31, P1 ;  /* 0x000000311400780c */ /* 0x000fc40000fa4270 */
[C---:B------:R-:W-:Y:S02]  /*6e70*/  ISETP.GT.AND P4, PT, R20.reuse, 0x38, P1 ;  /* 0x000000381400780c */ /* 0x040fe40000f84270 */
[----:B------:R-:W-:Y:S02]  /*6e80*/  ISETP.GT.AND P1, PT, R20, 0x39, P1 ;  /* 0x000000391400780c */ /* 0x000fe40000f24270 */
[C---:B------:R-:W-:Y:S02]  /*6e90*/  ISETP.LT.OR P2, PT, R6.reuse, 0x31, P2 ;  /* 0x000000310600780c */ /* 0x040fe40001741670 */
[----:B------:R-:W-:Y:S02]  /*6ea0*/  FSEL R175, R175, -INF , !P6 ;  /* 0xff800000afaf7808 */ /* 0x000fe40007000000 */
[----:B------:R-:W-:Y:S02]  /*6eb0*/  ISETP.LT.OR P5, PT, R6, 0x32, P5 ;  /* 0x000000320600780c */ /* 0x000fe40002fa1670 */
[----:B-1----:R-:W-:-:S02]  /*6ec0*/  FMNMX.FTZ R5, R11, R152, !PT ;  /* 0x000000980b057209 */ /* 0x002fc40007810000 */
[----:B------:R-:W-:Y:S02]  /*6ed0*/  FMNMX.FTZ R11, R155, R10, !PT ;  /* 0x0000000a9b0b7209 */ /* 0x000fe40007810000 */
[C---:B------:R-:W-:Y:S01]  /*6ee0*/  FSETP.NEU.FTZ.AND P3, PT, R5.reuse, -INF , PT ;  /* 0xff8000000500780b */ /* 0x040fe20003f7d000 */
[----:B------:R-:W-:Y:S01]  /*6ef0*/  FMUL.FTZ R21, R5, UR10 ;  /* 0x0000000a05157c20 */ /* 0x000fe20008410000 */
[----:B------:R-:W-:Y:S02]  /*6f00*/  FMNMX.FTZ R10, R158, R11, !PT ;  /* 0x0000000b9e0a7209 */ /* 0x000fe40007810000 */
[----:B------:R-:W-:Y:S02]  /*6f10*/  FSEL R178, R178, -INF , !P2 ;  /* 0xff800000b2b27808 */ /* 0x000fe40005000000 */
[----:B------:R-:W-:Y:S02]  /*6f20*/  FMNMX.FTZ R11, R159, R10, !PT ;  /* 0x0000000a9f0b7209 */ /* 0x000fe40007810000 */
[----:B------:R-:W-:-:S02]  /*6f30*/  ISETP.LT.OR P4, PT, R6, 0x39, P4 ;  /* 0x000000390600780c */ /* 0x000fc40002781670 */
[----:B------:R-:W-:Y:S02]  /*6f40*/  FMNMX.FTZ R10, R162, R11, !PT ;  /* 0x0000000ba20a7209 */ /* 0x000fe40007810000 */
[----:B------:R-:W-:Y:S02]  /*6f50*/  FSEL R179, R179, -INF , !P5 ;  /* 0xff800000b3b37808 */ /* 0x000fe40006800000 */
[----:B------:R-:W-:Y:S02]  /*6f60*/  FMNMX.FTZ R11, R163, R10, !PT ;  /* 0x0000000aa30b7209 */ /* 0x000fe40007810000 */
[----:B------:R-:W-:Y:S02]  /*6f70*/  FSEL R10, R21, RZ, P3 ;  /* 0x000000ff150a7208 */ /* 0x000fe40001800000 */
[----:B------:R-:W-:Y:S02]  /*6f80*/  FMNMX.FTZ R152, R166, R11, !PT ;  /* 0x0000000ba6987209 */ /* 0x000fe40007810000 */
[----:B------:R-:W-:Y:S01]  /*6f90*/  ISETP.LT.OR P1, PT, R6, 0x3a, P1 ;  /* 0x0000003a0600780c */ /* 0x000fe20000f21670 */
[--C-:B------:R-:W-:Y:S01]  /*6fa0*/  FFMA.FTZ R21, R15, UR10, -R10.reuse ;  /* 0x0000000a0f157c23 */ /* 0x100fe2000801080a */
[----:B------:R-:W-:Y:S01]  /*6fb0*/  FMNMX.FTZ R11, R167, R152, !PT ;  /* 0x00000098a70b7209 */ /* 0x000fe20007810000 */
[--C-:B------:R-:W-:Y:S01]  /*6fc0*/  FFMA.FTZ R157, R157, UR10, -R10.reuse ;  /* 0x0000000a9d9d7c23 */ /* 0x100fe2000801080a */
[----:B------:R-:W-:Y:S01]  /*6fd0*/  FSEL R182, R182, -INF , !P4 ;  /* 0xff800000b6b67808 */ /* 0x000fe20006000000 */
[----:B------:R1:W-:Y:S01]  /*6fe0*/  MUFU.EX2 R152, R21 ;  /* 0x0000001500987308 */ /* 0x0003e20000000800 */
[----:B------:R-:W-:Y:S01]  /*6ff0*/  FMNMX.FTZ R192, R170, R11, !PT ;  /* 0x0000000baac07209 */ /* 0x000fe20007810000 */
[--C-:B------:R-:W-:Y:S01]  /*7000*/  FFMA.FTZ R11, R153, UR10, -R10.reuse ;  /* 0x0000000a990b7c23 */ /* 0x100fe2000801080a */
[----:B------:R-:W-:Y:S01]  /*7010*/  FSEL R183, R183, -INF , !P1 ;  /* 0xff800000b7b77808 */ /* 0x000fe20004800000 */
[--C-:B------:R-:W-:Y:S01]  /*7020*/  FFMA.FTZ R153, R164, UR10, -R10.reuse ;  /* 0x0000000aa4997c23 */ /* 0x100fe2000801080a */
[----:B------:R-:W-:Y:S01]  /*7030*/  FMNMX.FTZ R15, R171, R192, !PT ;  /* 0x000000c0ab0f7209 */ /* 0x000fe20007810000 */
[--C-:B------:R-:W-:Y:S01]  /*7040*/  FFMA.FTZ R164, R169, UR10, -R10.reuse ;  /* 0x0000000aa9a47c23 */ /* 0x100fe2000801080a */
[--C-:B------:R-:W-:Y:S01]  /*7050*/  FFMA.FTZ R169, R177, UR10, -R10.reuse ;  /* 0x0000000ab1a97c23 */ /* 0x100fe2000801080a */
[----:B------:R-:W-:Y:S01]  /*7060*/  MUFU.EX2 R11, R11 ;  /* 0x0000000b000b7308 */ /* 0x000fe20000000800 */
[----:B------:R-:W-:Y:S01]  /*7070*/  FMNMX.FTZ R20, R174, R15, !PT ;  /* 0x0000000fae147209 */ /* 0x000fe20007810000 */
[--C-:B------:R-:W-:Y:S01]  /*7080*/  FFMA.FTZ R15, R156, UR10, -R10.reuse ;  /* 0x0000000a9c0f7c23 */ /* 0x100fe2000801080a */
[--C-:B------:R-:W-:Y:S01]  /*7090*/  FFMA.FTZ R156, R160, UR10, -R10.reuse ;  /* 0x0000000aa09c7c23 */ /* 0x100fe2000801080a */
[--C-:B------:R-:W-:Y:S01]  /*70a0*/  FFMA.FTZ R160, R165, UR10, -R10.reuse ;  /* 0x0000000aa5a07c23 */ /* 0x100fe2000801080a */
[----:B-1----:R-:W-:Y:S01]  /*70b0*/  FMNMX.FTZ R21, R175, R20, !PT ;  /* 0x00000014af157209 */ /* 0x002fe20007810000 */
[----:B------:R-:W-:Y:S01]  /*70c0*/  IMAD.MOV R177, RZ, RZ, -R17 ;  /* 0x000000ffffb17224 */ /* 0x000fe200078e0a11 */
[----:B------:R-:W-:Y:S01]  /*70d0*/  FSEL R165, R5, RZ, P3 ;  /* 0x000000ff05a57208 */ /* 0x000fe20001800000 */
[----:B------:R-:W-:Y:S01]  /*70e0*/  MUFU.EX2 R15, R15 ;  /* 0x0000000f000f7308 */ /* 0x000fe20000000800 */
[----:B------:R-:W-:Y:S01]  /*70f0*/  FMNMX.FTZ R20, R178, R21, !PT ;  /* 0x00000015b2147209 */ /* 0x000fe20007810000 */
[----:B------:R-:W-:Y:S01]  /*7100*/  FFMA.FTZ R173, R173, UR10, -R10 ;  /* 0x0000000aadad7c23 */ /* 0x000fe2000801080a */
[----:B------:R-:W-:Y:S01]  /*7110*/  ISETP.NE.AND P1, PT, R2, R177, PT ;  /* 0x000000b10200720c */ /* 0x000fe20003f25270 */
[----:B------:R-:W-:Y:S01]  /*7120*/  FADD.FTZ R165, -R165, R14 ;  /* 0x0000000ea5a57221 */ /* 0x000fe20000010100 */
[----:B------:R-:W-:Y:S01]  /*7130*/  FMNMX.FTZ R21, R179, R20, !PT ;  /* 0x00000014b3157209 */ /* 0x000fe20007810000 */
[----:B------:R-:W-:-:S02]  /*7140*/  FFMA.FTZ R177, R181, UR10, -R10 ;  /* 0x0000000ab5b17c23 */ /* 0x000fc4000801080a */
[----:B------:R-:W-:Y:S01]  /*7150*/  FMUL.FTZ R165, R165, UR10 ;  /* 0x0000000aa5a57c20 */ /* 0x000fe20008410000 */
[----:B------:R-:W-:Y:S01]  /*7160*/  FMNMX.FTZ R6, R182, R21, !PT ;  /* 0x00000015b6067209 */ /* 0x000fe20007810000 */
[----:B------:R-:W-:Y:S01]  /*7170*/  FFMA.FTZ R21, R161, UR10, -R10 ;  /* 0x0000000aa1157c23 */ /* 0x000fe2000801080a */
[----:B------:R1:W-:Y:S02]  /*7180*/  MUFU.EX2 R20, R157 ;  /* 0x0000009d00147308 */ /* 0x0003e40000000800 */
[----:B------:R-:W-:-:S05]  /*7190*/  FMNMX.FTZ R6, R183, R6, !PT ;  /* 0x00000006b7067209 */ /* 0x000fca0007810000 */
[----:B------:R-:W2:Y:S01]  /*71a0*/  SHFL.BFLY PT, R161, R6, 0x2, 0x1f ;  /* 0x0c401f0006a17f89 */ /* 0x000ea200000e0000 */
[----:B------:R-:W3:Y:S01]  /*71b0*/  MUFU.EX2 R165, R165 ;  /* 0x000000a500a57308 */ /* 0x000ee20000000800 */
[--C-:B-1----:R-:W-:Y:S01]  /*71c0*/  FFMA.FTZ R157, R168, UR10, -R10.reuse ;  /* 0x0000000aa89d7c23 */ /* 0x102fe2000801080a */
[----:B------:R-:W-:-:S06]  /*71d0*/  FFMA.FTZ R168, R176, UR10, -R10 ;  /* 0x0000000ab0a87c23 */ /* 0x000fcc000801080a */
[----:B------:R-:W1:Y:S08]  /*71e0*/  MUFU.EX2 R156, R156 ;  /* 0x0000009c009c7308 */ /* 0x000e700000000800 */
[----:B------:R-:W4:Y:S01]  /*71f0*/  MUFU.EX2 R21, R21 ;  /* 0x0000001500157308 */ /* 0x000f220000000800 */
[----:B---3--:R-:W-:Y:S01]  /*7200*/  FFMA.FTZ R176, R165, R3, R152 ;  /* 0x00000003a5b07223 */ /* 0x008fe20000010098 */
[----:B------:R-:W-:Y:S01]  /*7210*/  F2FP.BF16.F32.PACK_AB R152, R11, R152 ;  /* 0x000000980b98723e */ /* 0x000fe200000010ff */
[-C--:B------:R-:W-:Y:S01]  /*7220*/  FMUL.FTZ R24, R24, R165.reuse ;  /* 0x000000a518187220 */ /* 0x080fe20000410000 */
[-C--:B------:R-:W-:Y:S01]  /*7230*/  FMUL.FTZ R25, R25, R165.reuse ;  /* 0x000000a519197220 */ /* 0x080fe20000410000 */
[----:B------:R-:W-:Y:S01]  /*7240*/  FADD.FTZ R176, R11, R176 ;  /* 0x000000b00bb07221 */ /* 0x000fe20000010000 */
[----:B------:R-:W-:Y:S01]  /*7250*/  FMUL.FTZ R28, R28, R165 ;  /* 0x000000a51c1c7220 */ /* 0x000fe20000410000 */
[----:B--2---:R-:W-:Y:S01]  /*7260*/  FMNMX.FTZ R191, R6, R161, !PT ;  /* 0x000000a106bf7209 */ /* 0x004fe20007810000 */
[----:B------:R-:W2:Y:S01]  /*7270*/  MUFU.EX2 R153, R153 ;  /* 0x0000009900997308 */ /* 0x000ea20000000800 */
[----:B------:R-:W-:Y:S01]  /*7280*/  FADD.FTZ R181, R15, R176 ;  /* 0x000000b00fb57221 */ /* 0x000fe20000010000 */
[--C-:B------:R-:W-:Y:S01]  /*7290*/  FFMA.FTZ R161, R172, UR10, -R10.reuse ;  /* 0x0000000aaca17c23 */ /* 0x100fe2000801080a */
[----:B------:R-:W-:Y:S01]  /*72a0*/  FFMA.FTZ R172, R180, UR10, -R10 ;  /* 0x0000000ab4ac7c23 */ /* 0x000fe2000801080a */
[----:B------:R-:W3:Y:S01]  /*72b0*/  SHFL.BFLY PT, R6, R191, 0x1, 0x1f ;  /* 0x0c201f00bf067f89 */ /* 0x000ee200000e0000 */
[----:B------:R-:W-:Y:S01]  /*72c0*/  FADD.FTZ R181, R20, R181 ;  /* 0x000000b514b57221 */ /* 0x000fe20000010000 */
[-C--:B------:R-:W-:Y:S01]  /*72d0*/  FMUL.FTZ R29, R29, R165.reuse ;  /* 0x000000a51d1d7220 */ /* 0x080fe20000410000 */
[-C--:B------:R-:W-:Y:S01]  /*72e0*/  FMUL.FTZ R32, R32, R165.reuse ;  /* 0x000000a520207220 */ /* 0x080fe20000410000 */
[----:B------:R-:W5:Y:S01]  /*72f0*/  MUFU.EX2 R160, R160 ;  /* 0x000000a000a07308 */ /* 0x000f620000000800 */
[----:B-1----:R-:W-:Y:S01]  /*7300*/  FADD.FTZ R180, R156, R181 ;  /* 0x000000b59cb47221 */ /* 0x002fe20000010000 */
[----:B----4-:R-:W-:Y:S01]  /*7310*/  F2FP.BF16.F32.PACK_AB R156, R21, R156 ;  /* 0x0000009c159c723e */ /* 0x010fe200000010ff */
[-C--:B------:R-:W-:Y:S01]  /*7320*/  FMUL.FTZ R33, R33, R165.reuse ;  /* 0x000000a521217220 */ /* 0x080fe20000410000 */
[-C--:B------:R-:W-:Y:S01]  /*7330*/  FMUL.FTZ R36, R36, R165.reuse ;  /* 0x000000a524247220 */ /* 0x080fe20000410000 */
[----:B------:R-:W-:Y:S01]  /*7340*/  FADD.FTZ R180, R21, R180 ;  /* 0x000000b415b47221 */ /* 0x000fe20000010000 */
[-C--:B------:R-:W-:Y:S01]  /*7350*/  FMUL.FTZ R37, R37, R165.reuse ;  /* 0x000000a525257220 */ /* 0x080fe20000410000 */
[-C--:B------:R-:W-:Y:S01]  /*7360*/  FMUL.FTZ R40, R40, R165.reuse ;  /* 0x000000a528287220 */ /* 0x080fe20000410000 */
[----:B------:R-:W1:Y:S01]  /*7370*/  MUFU.EX2 R157, R157 ;  /* 0x0000009d009d7308 */ /* 0x000e620000000800 */
        /* <DEDUP_REMOVED lines=8> */
[-C--:B------:R-:W-:Y:S01]  /*7400*/  FMUL.FTZ R53, R53, R165.reuse ;  /* 0x000000a535357220 */ /* 0x080fe20000410000 */
[-C--:B------:R-:W-:Y:S01]  /*7410*/  FMUL.FTZ R56, R56, R165.reuse ;  /* 0x000000a538387220 */ /* 0x080fe20000410000 */
[-C--:B------:R-:W-:Y:S01]  /*7420*/  FMUL.FTZ R57, R57, R165.reuse ;  /* 0x000000a539397220 */ /* 0x080fe20000410000 */
[----:B---3--:R-:W-:Y:S01]  /*7430*/  FMNMX.FTZ R6, R191, R6, !PT ;  /* 0x00000006bf067209 */ /* 0x008fe20007810000 */
[-C--:B------:R-:W-:Y:S01]  /*7440*/  FMUL.FTZ R60, R60, R165.reuse ;  /* 0x000000a53c3c7220 */ /* 0x080fe20000410000 */
[----:B------:R-:W-:Y:S01]  /*7450*/  MOV R191, UR26 ;  /* 0x0000001a00bf7c02 */ /* 0x000fe20008000f00 */
[-C--:B------:R-:W-:Y:S01]  /*7460*/  FMUL.FTZ R61, R61, R165.reuse ;  /* 0x000000a53d3d7220 */ /* 0x080fe20000410000 */
[C---:B------:R-:W-:Y:S01]  /*7470*/  FSETP.NEU.FTZ.AND P2, PT, R6.reuse, -INF , PT ;  /* 0xff8000000600780b */ /* 0x040fe20003f5d000 */
[----:B------:R-:W-:Y:S01]  /*7480*/  FMUL.FTZ R3, R6, UR10 ;  /* 0x0000000a06037c20 */ /* 0x000fe20008410000 */
[----:B------:R3:W-:Y:S01]  /*7490*/  MUFU.EX2 R14, R173 ;  /* 0x000000ad000e7308 */ /* 0x0007e20000000800 */
[-C--:B------:R-:W-:Y:S01]  /*74a0*/  FMUL.FTZ R64, R64, R165.reuse ;  /* 0x000000a540407220 */ /* 0x080fe20000410000 */
[----:B------:R-:W-:Y:S01]  /*74b0*/  FSEL R10, R6, RZ, P2 ;  /* 0x000000ff060a7208 */ /* 0x000fe20001000000 */
[-C--:B------:R-:W-:Y:S01]  /*74c0*/  FMUL.FTZ R65, R65, R165.reuse ;  /* 0x000000a541417220 */ /* 0x080fe20000410000 */
[----:B------:R-:W-:Y:S01]  /*74d0*/  FSEL R3, R3, RZ, P2 ;  /* 0x000000ff03037208 */ /* 0x000fe20001000000 */
[-C--:B------:R-:W-:Y:S01]  /*74e0*/  FMUL.FTZ R68, R68, R165.reuse ;  /* 0x000000a544447220 */ /* 0x080fe20000410000 */
[----:B------:R-:W-:Y:S01]  /*74f0*/  FMUL.FTZ R69, R69, R165 ;  /* 0x000000a545457220 */ /* 0x000fe20000410000 */
[----:B------:R-:W-:Y:S01]  /*7500*/  FADD.FTZ R10, -R10, R13 ;  /* 0x0000000d0a0a7221 */ /* 0x000fe20000010100 */
[----:B------:R-:W4:Y:S01]  /*7510*/  MUFU.EX2 R161, R161 ;  /* 0x000000a100a17308 */ /* 0x000f220000000800 */
[----:B---3--:R-:W-:Y:S01]  /*7520*/  FFMA.FTZ R173, R154, UR10, -R3 ;  /* 0x0000000a9aad7c23 */ /* 0x008fe20008010803 */
[----:B------:R-:W-:-:S02]  /*7530*/  @!P1 IMAD R154, R191, 0x40, R16 ;  /* 0x00000040bf9a9824 */ /* 0x000fc400078e0210 */
[----:B------:R-:W-:Y:S01]  /*7540*/  FMUL.FTZ R10, R10, UR10 ;  /* 0x0000000a0a0a7c20 */ /* 0x000fe20008410000 */
[--C-:B------:R-:W-:Y:S01]  /*7550*/  FFMA.FTZ R176, R155, UR10, -R3.reuse ;  /* 0x0000000a9bb07c23 */ /* 0x100fe20008010803 */
[--C-:B------:R-:W-:Y:S01]  /*7560*/  FFMA.FTZ R155, R158, UR10, -R3.reuse ;  /* 0x0000000a9e9b7c23 */ /* 0x100fe20008010803 */
[----:B------:R-:W-:Y:S01]  /*7570*/  FFMA.FTZ R159, R159, UR10, -R3 ;  /* 0x0000000a9f9f7c23 */ /* 0x000fe20008010803 */
[----:B------:R-:W-:Y:S01]  /*7580*/  @!P1 LEA R13, R154, UR42, 0x2 ;  /* 0x0000002a9a0d9c11 */ /* 0x000fe2000f8e10ff */
[----:B-----5:R-:W-:Y:S01]  /*7590*/  FADD.FTZ R154, R160, R181 ;  /* 0x000000b5a09a7221 */ /* 0x020fe20000010000 */
[----:B------:R-:W3:Y:S01]  /*75a0*/  MUFU.EX2 R168, R168 ;  /* 0x000000a800a87308 */ /* 0x000ee20000000800 */
[--C-:B------:R-:W-:Y:S01]  /*75b0*/  FFMA.FTZ R180, R162, UR10, -R3.reuse ;  /* 0x0000000aa2b47c23 */ /* 0x100fe20008010803 */
[--C-:B------:R-:W-:Y:S01]  /*75c0*/  FFMA.FTZ R191, R170, UR10, -R3.reuse ;  /* 0x0000000aaabf7c23 */ /* 0x100fe20008010803 */
[----:B-1----:R-:W-:Y:S01]  /*75d0*/  FADD.FTZ R193, R157, R154 ;  /* 0x0000009a9dc17221 */ /* 0x002fe20000010000 */
[--C-:B------:R-:W-:Y:S01]  /*75e0*/  FFMA.FTZ R163, R163, UR10, -R3.reuse ;  /* 0x0000000aa3a37c23 */ /* 0x100fe20008010803 */
[--C-:B------:R-:W-:Y:S01]  /*75f0*/  FFMA.FTZ R181, R166, UR10, -R3.reuse ;  /* 0x0000000aa6b57c23 */ /* 0x100fe20008010803 */
[----:B------:R-:W-:Y:S01]  /*7600*/  FFMA.FTZ R167, R167, UR10, -R3 ;  /* 0x0000000aa7a77c23 */ /* 0x000fe20008010803 */
[----:B--2---:R-:W-:Y:S01]  /*7610*/  FADD.FTZ R154, R164, R193 ;  /* 0x000000c1a49a7221 */ /* 0x004fe20000010000 */
[----:B------:R-:W1:Y:S01]  /*7620*/  MUFU.EX2 R169, R169 ;  /* 0x000000a900a97308 */ /* 0x000e620000000800 */
[--C-:B------:R-:W-:Y:S01]  /*7630*/  FFMA.FTZ R171, R171, UR10, -R3.reuse ;  /* 0x0000000aabab7c23 */ /* 0x100fe20008010803 */
[--C-:B------:R-:W-:Y:S01]  /*7640*/  FFMA.FTZ R174, R174, UR10, -R3.reuse ;  /* 0x0000000aaeae7c23 */ /* 0x100fe20008010803 */
[----:B----4-:R-:W-:Y:S01]  /*7650*/  FADD.FTZ R193, R161, R154 ;  /* 0x0000009aa1c17221 */ /* 0x010fe20000010000 */
[--C-:B------:R-:W-:Y:S01]  /*7660*/  FFMA.FTZ R175, R175, UR10, -R3.reuse ;  /* 0x0000000aafaf7c23 */ /* 0x100fe20008010803 */
[--C-:B------:R-:W-:Y:S01]  /*7670*/  FFMA.FTZ R178, R178, UR10, -R3.reuse ;  /* 0x0000000ab2b27c23 */ /* 0x100fe20008010803 */
[----:B------:R-:W-:Y:S01]  /*7680*/  FFMA.FTZ R179, R179, UR10, -R3 ;  /* 0x0000000ab3b37c23 */ /* 0x000fe20008010803 */
[----:B------:R-:W-:Y:S01]  /*7690*/  FADD.FTZ R193, R14, R193 ;  /* 0x000000c10ec17221 */ /* 0x000fe20000010000 */
[----:B------:R-:W-:Y:S01]  /*76a0*/  MUFU.EX2 R173, R173 ;  /* 0x000000ad00ad7308 */ /* 0x000fe20000000800 */
[--C-:B------:R-:W-:Y:S01]  /*76b0*/  FFMA.FTZ R182, R182, UR10, -R3.reuse ;  /* 0x0000000ab6b67c23 */ /* 0x100fe20008010803 */
[----:B------:R-:W-:Y:S01]  /*76c0*/  FFMA.FTZ R183, R183, UR10, -R3 ;  /* 0x0000000ab7b77c23 */ /* 0x000fe20008010803 */
[----:B---3--:R-:W-:Y:S01]  /*76d0*/  FADD.FTZ R158, R168, R193 ;  /* 0x000000c1a89e7221 */ /* 0x008fe20000010000 */
[----:B------:R-:W-:Y:S01]  /*76e0*/  F2FP.BF16.F32.PACK_AB R162, R14, R161 ;  /* 0x000000a10ea2723e */ /* 0x000fe200000010ff */
[----:B------:R2:W-:Y:S01]  /*76f0*/  @!P1 STS [R13+0x28800], R165 ;  /* 0x028800a50d009388 */ /* 0x0005e20000000800 */
[----:B------:R-:W-:Y:S01]  /*7700*/  F2FP.BF16.F32.PACK_AB R154, R20, R15 ;  /* 0x0000000f149a723e */ /* 0x000fe200000010ff */
[----:B------:R-:W-:Y:S01]  /*7710*/  FMUL.FTZ R72, R72, R165 ;  /* 0x000000a548487220 */ /* 0x000fe20000410000 */
[----:B------:R-:W3:Y:S01]  /*7720*/  MUFU.EX2 R10, R10 ;  /* 0x0000000a000a7308 */ /* 0x000ee20000000800 */
[----:B-1----:R-:W-:Y:S01]  /*7730*/  FADD.FTZ R3, R169, R158 ;  /* 0x0000009ea9037221 */ /* 0x002fe20000010000 */
[----:B------:R-:W-:Y:S01]  /*7740*/  F2FP.BF16.F32.PACK_AB R158, R160, R153 ;  /* 0x00000099a09e723e */ /* 0x000fe200000010ff */
[----:B------:R-:W-:Y:S01]  /*7750*/  FMUL.FTZ R73, R73, R165 ;  /* 0x000000a549497220 */ /* 0x000fe20000410000 */
[----:B------:R-:W-:Y:S01]  /*7760*/  F2FP.BF16.F32.PACK_AB R160, R164, R157 ;  /* 0x0000009da4a0723e */ /* 0x000fe200000010ff */
[-C--:B------:R-:W-:Y:S01]  /*7770*/  FMUL.FTZ R76, R76, R165.reuse ;  /* 0x000000a54c4c7220 */ /* 0x080fe20000410000 */
[----:B------:R-:W-:Y:S01]  /*7780*/  F2FP.BF16.F32.PACK_AB R164, R169, R168 ;  /* 0x000000a8a9a4723e */ /* 0x000fe200000010ff */
        /* <DEDUP_REMOVED lines=9> */
[----:B------:R-:W4:Y:S01]  /*7820*/  MUFU.EX2 R155, R155 ;  /* 0x0000009b009b7308 */ /* 0x000f220000000800 */
[----:B---3--:R-:W-:Y:S01]  /*7830*/  FFMA.FTZ R11, R10, R4, R173 ;  /* 0x000000040a0b7223 */ /* 0x008fe200000100ad */
[----:B------:R3:W-:Y:S01]  /*7840*/  @!P1 STS [R13+0x28820], R10 ;  /* 0x0288200a0d009388 */ /* 0x0007e20000000800 */
[-C--:B------:R-:W-:Y:S01]  /*7850*/  FMUL.FTZ R93, R93, R165.reuse ;  /* 0x000000a55d5d7220 */ /* 0x080fe20000410000 */
[-C--:B------:R-:W-:Y:S01]  /*7860*/  FMUL.FTZ R96, R96, R165.reuse ;  /* 0x000000a560607220 */ /* 0x080fe20000410000 */
[-C--:B------:R-:W-:Y:S01]  /*7870*/  FMUL.FTZ R97, R97, R165.reuse ;  /* 0x000000a561617220 */ /* 0x080fe20000410000 */
[-C--:B------:R-:W-:Y:S01]  /*7880*/  FMUL.FTZ R100, R100, R165.reuse ;  /* 0x000000a564647220 */ /* 0x080fe20000410000 */
[----:B------:R-:W-:Y:S01]  /*7890*/  FMUL.FTZ R101, R101, R165 ;  /* 0x000000a565657220 */ /* 0x000fe20000410000 */
[----:B------:R-:W5:Y:S01]  /*78a0*/  MUFU.EX2 R170, R159 ;  /* 0x0000009f00aa7308 */ /* 0x000f620000000800 */
[C---:B-1----:R-:W-:Y:S01]  /*78b0*/  FADD.FTZ R4, R176.reuse, R11 ;  /* 0x0000000bb0047221 */ /* 0x042fe20000010000 */
[----:B------:R-:W-:Y:S01]  /*78c0*/  F2FP.BF16.F32.PACK_AB R153, R176, R173 ;  /* 0x000000adb099723e */ /* 0x000fe200000010ff */
[-C--:B------:R-:W-:Y:S01]  /*78d0*/  FMUL.FTZ R104, R104, R165.reuse ;  /* 0x000000a568687220 */ /* 0x080fe20000410000 */
[-C--:B------:R-:W-:Y:S01]  /*78e0*/  FMUL.FTZ R105, R105, R165.reuse ;  /* 0x000000a569697220 */ /* 0x080fe20000410000 */
[-C--:B------:R-:W-:Y:S01]  /*78f0*/  FMUL.FTZ R108, R108, R165.reuse ;  /* 0x000000a56c6c7220 */ /* 0x080fe20000410000 */
[-C--:B------:R-:W-:Y:S01]  /*7900*/  FMUL.FTZ R109, R109, R165.reuse ;  /* 0x000000a56d6d7220 */ /* 0x080fe20000410000 */
[-C--:B------:R-:W-:Y:S01]  /*7910*/  FMUL.FTZ R112, R112, R165.reuse ;  /* 0x000000a570707220 */ /* 0x080fe20000410000 */
[----:B------:R-:W1:Y:S01]  /*7920*/  MUFU.EX2 R172, R172 ;  /* 0x000000ac00ac7308 */ /* 0x000e620000000800 */
        /* <DEDUP_REMOVED lines=10> */
[----:B------:R-:W-:Y:S01]  /*79d0*/  BAR.SYNC.DEFER_BLOCKING 0xf, 0x100 ;  /* 0x03c4000000007b1d */ /* 0x000fe20000010000 */
[-C--:B------:R-:W-:Y:S01]  /*79e0*/  FMUL.FTZ R125, R125, R165.reuse ;  /* 0x000000a57d7d7220 */ /* 0x080fe20000410000 */
[-C--:B------:R-:W-:Y:S01]  /*79f0*/  FMUL.FTZ R128, R128, R165.reuse ;  /* 0x000000a580807220 */ /* 0x080fe20000410000 */
[-C--:B------:R-:W-:Y:S01]  /*7a00*/  FMUL.FTZ R129, R129, R165.reuse ;  /* 0x000000a581817220 */ /* 0x080fe20000410000 */
[-C--:B------:R-:W-:Y:S01]  /*7a10*/  FMUL.FTZ R132, R132, R165.reuse ;  /* 0x000000a584847220 */ /* 0x080fe20000410000 */
[-C--:B------:R-:W-:Y:S01]  /*7a20*/  FMUL.FTZ R133, R133, R165.reuse ;  /* 0x000000a585857220 */ /* 0x080fe20000410000 */
[----:B------:R-:W5:Y:S01]  /*7a30*/  MUFU.EX2 R177, R177 ;  /* 0x000000b100b17308 */ /* 0x000f620000000800 */
[----:B-1----:R-:W-:Y:S01]  /*7a40*/  FADD.FTZ R20, R172, R3 ;  /* 0x00000003ac147221 */ /* 0x002fe20000010000 */
[-C--:B------:R-:W-:Y:S01]  /*7a50*/  FMUL.FTZ R136, R136, R165.reuse ;  /* 0x000000a588887220 */ /* 0x080fe20000410000 */
        /* <DEDUP_REMOVED lines=8> */
[----:B------:R-:W-:Y:S01]  /*7ae0*/  FMUL.FTZ R149, R149, R165 ;  /* 0x000000a595957220 */ /* 0x000fe20000410000 */
[-C--:B------:R-:W-:Y:S01]  /*7af0*/  FMUL.FTZ R26, R26, R10.reuse ;  /* 0x0000000a1a1a7220 */ /* 0x080fe20000410000 */
[-C--:B------:R-:W-:Y:S01]  /*7b00*/  FMUL.FTZ R27, R27, R10.reuse ;  /* 0x0000000a1b1b7220 */ /* 0x080fe20000410000 */
[-C--:B------:R-:W-:Y:S01]  /*7b10*/  FMUL.FTZ R30, R30, R10.reuse ;  /* 0x0000000a1e1e7220 */ /* 0x080fe20000410000 */
[----:B------:R-:W-:Y:S01]  /*7b20*/  FMUL.FTZ R31, R31, R10 ;  /* 0x0000000a1f1f7220 */ /* 0x000fe20000410000 */
[----:B------:R-:W4:Y:S01]  /*7b30*/  MUFU.EX2 R159, R181 ;  /* 0x000000b5009f7308 */ /* 0x000f220000000800 */
[C---:B-----5:R-:W-:Y:S01]  /*7b40*/  FADD.FTZ R3, R177.reuse, R20 ;  /* 0x00000014b1037221 */ /* 0x060fe20000010000 */
[----:B------:R-:W-:Y:S01]  /*7b50*/  F2FP.BF16.F32.PACK_AB R166, R177, R172 ;  /* 0x000000acb1a6723e */ /* 0x000fe200000010ff */
[----:B------:R3:W-:Y:S01]  /*7b60*/  STSM.16.M88.4 [R18+0x26800], R152 ;  /* 0x0268009812007844 */ /* 0x0007e20000000200 */
        /* <DEDUP_REMOVED lines=19> */
[-C--:B------:R-:W-:Y:S01]  /*7ca0*/  FMUL.FTZ R62, R62, R10.reuse ;  /* 0x0000000a3e3e7220 */ /* 0x080fe20000410000 */
[----:B------:R-:W4:Y:S01]  /*7cb0*/  MUFU.EX2 R20, R171 ;  /* 0x000000ab00147308 */ /* 0x000f220000000800 */
[C---:B-----5:R-:W-:Y:S01]  /*7cc0*/  FADD.FTZ R168, R14.reuse, R11 ;  /* 0x0000000b0ea87221 */ /* 0x060fe20000010000 */
[----:B------:R-:W-:Y:S01]  /*7cd0*/  F2FP.BF16.F32.PACK_AB R159, R14, R159 ;  /* 0x0000009f0e9f723e */ /* 0x000fe200000010ff */
[-C--:B------:R-:W-:Y:S01]  /*7ce0*/  FMUL.FTZ R63, R63, R10.reuse ;  /* 0x0000000a3f3f7220 */ /* 0x080fe20000410000 */
[-C--:B------:R-:W-:Y:S01]  /*7cf0*/  FMUL.FTZ R66, R66, R10.reuse ;  /* 0x0000000a42427220 */ /* 0x080fe20000410000 */
[-C--:B------:R-:W-:Y:S01]  /*7d00*/  FMUL.FTZ R67, R67, R10.reuse ;  /* 0x0000000a43437220 */ /* 0x080fe20000410000 */
[-C--:B------:R-:W-:Y:S01]  /*7d10*/  FMUL.FTZ R70, R70, R10.reuse ;  /* 0x0000000a46467220 */ /* 0x080fe20000410000 */
[----:B------:R3:W-:Y:S01]  /*7d20*/  STSM.16.M88.4 [R23], R156 ;  /* 0x0000009c17007844 */ /* 0x0007e20000000200 */
        /* <DEDUP_REMOVED lines=17> */
[----:B-----5:R-:W-:Y:S01]  /*7e40*/  FADD.FTZ R11, R163, R168 ;  /* 0x000000a8a30b7221 */ /* 0x020fe20000010000 */
[-C--:B------:R-:W-:Y:S01]  /*7e50*/  FMUL.FTZ R94, R94, R10.reuse ;  /* 0x0000000a5e5e7220 */ /* 0x080fe20000410000 */
[-C--:B------:R-:W-:Y:S01]  /*7e60*/  FMUL.FTZ R95, R95, R10.reuse ;  /* 0x0000000a5f5f7220 */ /* 0x080fe20000410000 */
[-C--:B------:R-:W-:Y:S01]  /*7e70*/  FMUL.FTZ R98, R98, R10.reuse ;  /* 0x0000000a62627220 */ /* 0x080fe20000410000 */
[-C--:B------:R-:W-:Y:S01]  /*7e80*/  FMUL.FTZ R99, R99, R10.reuse ;  /* 0x0000000a63637220 */ /* 0x080fe20000410000 */
[-C--:B------:R-:W-:Y:S01]  /*7e90*/  FMUL.FTZ R102, R102, R10.reuse ;  /* 0x0000000a66667220 */ /* 0x080fe20000410000 */
[-C--:B------:R-:W-:Y:S01]  /*7ea0*/  FMUL.FTZ R103, R103, R10.reuse ;  /* 0x0000000a67677220 */ /* 0x080fe20000410000 */
[----:B------:R-:W5:Y:S01]  /*7eb0*/  MUFU.EX2 R179, R179 ;  /* 0x000000b300b37308 */ /* 0x000f620000000800 */
[C---:B-1----:R-:W-:Y:S01]  /*7ec0*/  FADD.FTZ R11, R4.reuse, R11 ;  /* 0x0000000b040b7221 */ /* 0x042fe20000010000 */
[----:B------:R-:W-:Y:S01]  /*7ed0*/  F2FP.BF16.F32.PACK_AB R163, R4, R163 ;  /* 0x000000a304a3723e */ /* 0x000fe200000010ff */
[-C--:B------:R-:W-:Y:S01]  /*7ee0*/  FMUL.FTZ R106, R106, R10.reuse ;  /* 0x0000000a6a6a7220 */ /* 0x080fe20000410000 */
[-C--:B------:R-:W-:Y:S01]  /*7ef0*/  FMUL.FTZ R107, R107, R10.reuse ;  /* 0x0000000a6b6b7220 */ /* 0x080fe20000410000 */
[-C--:B------:R-:W-:Y:S01]  /*7f00*/  FMUL.FTZ R110, R110, R10.reuse ;  /* 0x0000000a6e6e7220 */ /* 0x080fe20000410000 */
[-C--:B------:R-:W-:Y:S01]  /*7f10*/  FMUL.FTZ R111, R111, R10.reuse ;  /* 0x0000000a6f6f7220 */ /* 0x080fe20000410000 */
[----:B------:R3:W-:Y:S01]  /*7f20*/  STSM.16.M88.4 [R19], R160 ;  /* 0x000000a013007844 */ /* 0x0007e20000000200 */
        /* <DEDUP_REMOVED lines=10> */
[----:B--2---:R-:W-:Y:S01]  /*7fd0*/  F2FP.BF16.F32.PACK_AB R165, R179, R178 ;  /* 0x000000b2b3a5723e */ /* 0x004fe200000010ff */
        /* <DEDUP_REMOVED lines=14> */
[C---:B----4-:R-:W-:Y:S01]  /*80c0*/  F2FP.BF16.F32.PACK_AB R167, R168.reuse, R167 ;  /* 0x000000a7a8a7723e */ /* 0x050fe200000010ff */
[----:B------:R-:W-:Y:S01]  /*80d0*/  FADD.FTZ R4, R168, R11 ;  /* 0x0000000ba8047221 */ /* 0x000fe20000010000 */
[----:B------:R-:W-:-:S03]  /*80e0*/  FMUL.FTZ R151, R151, R10 ;  /* 0x0000000a97977220 */ /* 0x000fc60000410000 */
[----:B------:R3:W-:Y:S01]  /*80f0*/  STSM.16.M88.4 [R22], R164 ;  /* 0x000000a416007844 */ /* 0x0007e20000000200 */
[----:B------:R-:W-:Y:S05]  /*8100*/  @!P0 BRA `(.L_x_4929) ;  /* 0x0000000000048947 */ /* 0x000fea0003800000 */
[----:B------:R-:W-:Y:S01]  /*8110*/  BPT.TRAP 0x1 ;  /* 0x000000040000795c */ /* 0x000fe20000300000 */
.L_x_4929:
[----:B------:R1:W2:Y:S01]  /*8120*/  SYNCS.PHASECHK.TRANS64.TRYWAIT P1, [UR21+0x28c50], R9 ;  /* 0x028c5009ff0075a7 */ /* 0x0002a20008020155 */
[----:B------:R-:W-:Y:S05]  /*8130*/  @!P0 BRA `(.L_x_4930) ;  /* 0x0000000000048947 */ /* 0x000fea0003800000 */
[----:B------:R-:W-:Y:S01]  /*8140*/  BPT.TRAP 0x1 ;  /* 0x000000040000795c */ /* 0x000fe20000300000 */
.L_x_4930:
[----:B--2---:R-:W-:Y:S05]  /*8150*/  @P1 BRA `(.L_x_4931) ;  /* 0x0000000000081947 */ /* 0x004fea0003800000 */
[----:B------:R-:W2:Y:S02]  /*8160*/  SYNCS.PHASECHK.TRANS64.TRYWAIT P1, [UR21+0x28c50], R9 ;  /* 0x028c5009ff0075a7 */ /* 0x000ea40008020155 */
[----:B--2---:R-:W-:Y:S05]  /*8170*/  @!P1 BRA `(.L_x_4932) ;  /* 0x000000bc00489947 */ /* 0x004fea0003800000 */
.L_x_4931:
        /* <DEDUP_REMOVED lines=34> */
.L_x_4933:
[----:B------:R-:W-:Y:S01]  /*83a0*/  UIADD3 UR21, UR21, 0x28c60, URZ ;  /* 0x00028c6015157890 */ /* 0x000fe2000fffe03f */
[C---:B------:R-:W-:Y:S01]  /*83b0*/  ISETP.GT.AND P1, PT, R12.reuse, UR20, PT ;  /* 0x000000140c007c0c */ /* 0x040fe2000bf24270 */
[----:B------:R-:W-:Y:S01]  /*83c0*/  UMOV UR26, UR38 ;  /* 0x00000026001a7c82 */ /* 0x000fe20008000000 */
[----:B------:R-:W-:Y:S01]  /*83d0*/  VIADD R12, R12, 0xffffffff ;  /* 0xffffffff0c0c7836 */ /* 0x000fe20000000000 */
[----:B------:R-:W-:Y:S01]  /*83e0*/  UPRMT UR21, UR40, 0x654, UR21 ;  /* 0x0000065428157896 */ /* 0x000fe20008000015 */
[----:B---3--:R-:W-:Y:S02]  /*83f0*/  IMAD.MOV.U32 R13, RZ, RZ, R6 ;  /* 0x000000ffff0d7224 */ /* 0x008fe400078e0006 */
[----:B------:R-:W-:-:S06]  /*8400*/  IMAD.MOV.U32 R14, RZ, RZ, R5 ;  /* 0x000000ffff0e7224 */ /* 0x000fcc00078e0005 */
[----:B------:R-:W-:Y:S01]  /*8410*/  SYNCS.ARRIVE.TRANS64.RED.A1T0 RZ, [UR21], RZ ;  /* 0x000000ffffff79a7 */ /* 0x000fe20008100415 */
[----:B------:R-:W-:Y:S05]  /*8420*/  @P1 BRA `(.L_x_4934) ;  /* 0xffffffdc000c1947 */ /* 0x000fea000383ffff */
.L_x_4915:
[----:B------:R-:W-:Y:S01]  /*8430*/  UISETP.NE.AND UP1, UPT, UR51, URZ, UPT ;  /* 0x0000003f3300728c */ /* 0x000fe2000bf25270 */
[----:B------:R-:W-:Y:S01]  /*8440*/  IADD3 R8, -R8, 0x1, RZ ;  /* 0x0000000108087810 */ /* 0x000fe20007ffe1ff */
[----:B------:R-:W-:Y:S02]  /*8450*/  UISETP.NE.AND UP0, UPT, UR50, URZ, UPT ;  /* 0x0000003f3200728c */ /* 0x000fe4000bf05270 */
[----:B------:R-:W-:Y:S02]  /*8460*/  UIADD3 UR14, UR44, 0x3f, URZ ;  /* 0x0000003f2c0e7890 */ /* 0x000fe4000fffe03f */
[----:B------:R-:W-:Y:S02]  /*8470*/  IMAD R7, R7, UR49, R8 ;  /* 0x0000003107077c24 */ /* 0x000fe4000f8e0208 */
[----:B------:R-:W-:-:S03]  /*8480*/  PLOP3.LUT P1, PT, PT, PT, UP0, 0x40, 0x0 ;  /* 0x000000000000781c */ /* 0x000fc60003f2e808 */
[----:B------:R-:W-:Y:S01]  /*8490*/  @UP1 ULDC UR6, c[0x0][0x44c] ;  /* 0x0001130000061ab9 */ /* 0x000fe20000000800 */
[----:B------:R-:W-:Y:S01]  /*84a0*/  @UP1 ULDC UR15, c[0x0][0x450] ;  /* 0x00011400000f1ab9 */ /* 0x000fe20000000800 */
[----:B------:R-:W-:-:S04]  /*84b0*/  UIMAD.WIDE.U32 UR6, UR14, UR6, URZ ;  /* 0x000000060e0672a5 */ /* 0x000fc8000f8e003f */
[----:B------:R-:W-:-:S06]  /*84c0*/  @UP1 USHF.R.U32.HI UR14, URZ, UR15, UR7 ;  /* 0x0000000f3f0e1299 */ /* 0x000fcc0008011607 */
[----:B------:R-:W-:-:S04]  /*84d0*/  VIADD R7, R7, UR14 ;  /* 0x0000000e07077c36 */ /* 0x000fc80008000000 */
[----:B------:R-:W-:Y:S01]  /*84e0*/  VIADD R8, R7, -UR11 ;  /* 0x8000000b07087c36 */ /* 0x000fe20008000000 */
[----:B------:R-:W-:Y:S06]  /*84f0*/  @P1 BRA `(.L_x_4935) ;  /* 0x0000000000441947 */ /* 0x000fec0003800000 */
[----:B------:R-:W-:-:S13]  /*8500*/  ISETP.GT.AND P1, PT, R7, -0x1, PT ;  /* 0xffffffff0700780c */ /* 0x000fda0003f24270 */
[----:B------:R-:W-:Y:S05]  /*8510*/  @P1 BRA `(.L_x_4936) ;  /* 0x0000000000201947 */ /* 0x000fea0003800000 */
[----:B------:R-:W3:Y:S01]  /*8520*/  LDC R14, c[0x0][0x9e4] ;  /* 0x00027900ff0e7b82 */ /* 0x000ee20000000800 */
[----:B------:R-:W-:Y:S02]  /*8530*/  LOP3.LUT R7, RZ, R7, RZ, 0x33, !PT ;  /* 0x00000007ff077212 */ /* 0x000fe400078e33ff */
[----:B---3--:R-:W-:-:S13]  /*8540*/  ISETP.NE.AND P1, PT, R14, 0x1, PT ;  /* 0x000000010e00780c */ /* 0x008fda0003f25270 */
[----:B--2---:R-:W2:Y:S02]  /*8550*/  @P1 LDC.64 R10, c[0x0][0x9e8] ;  /* 0x00027a00ff0a1b82 */ /* 0x004ea40000000a00 */
[----:B--2---:R-:W-:-:S05]  /*8560*/  @P1 IMAD.HI.U32 R10, R7, R10, RZ ;  /* 0x0000000a070a1227 */ /* 0x004fca00078e00ff */
[----:B------:R-:W-:-:S04]  /*8570*/  @P1 SHF.R.U32.HI R7, RZ, R11, R10 ;  /* 0x0000000bff071219 */ /* 0x000fc8000001160a */
[----:B------:R-:W-:Y:S01]  /*8580*/  LOP3.LUT R7, RZ, R7, RZ, 0x33, !PT ;  /* 0x00000007ff077212 */ /* 0x000fe200078e33ff */
[----:B------:R-:W-:Y:S06]  /*8590*/  BRA `(.L_x_4937) ;  /* 0x0000000000147947 */ /* 0x000fec0003800000 */
.L_x_4936:
[----:B------:R-:W3:Y:S02]  /*85a0*/  LDC R14, c[0x0][0x9e4] ;  /* 0x00027900ff0e7b82 */ /* 0x000ee40000000800 */
[----:B---3--:R-:W-:-:S13]  /*85b0*/  ISETP.NE.AND P1, PT, R14, 0x1, PT ;  /* 0x000000010e00780c */ /* 0x008fda0003f25270 */
[----:B--2---:R-:W2:Y:S02]  /*85c0*/  @P1 LDC.64 R10, c[0x0][0x9e8] ;  /* 0x00027a00ff0a1b82 */ /* 0x004ea40000000a00 */
[----:B--2---:R-:W-:-:S05]  /*85d0*/  @P1 IMAD.HI.U32 R10, R7, R10, RZ ;  /* 0x0000000a070a1227 */ /* 0x004fca00078e00ff */
[----:B------:R-:W-:-:S07]  /*85e0*/  @P1 SHF.R.U32.HI R7, RZ, R11, R10 ;  /* 0x0000000bff071219 */ /* 0x000fce000001160a */
.L_x_4937:
[----:B------:R-:W-:-:S05]  /*85f0*/  IMAD R7, R7, R14, RZ ;  /* 0x0000000e07077224 */ /* 0x000fca00078e02ff */
[----:B------:R-:W-:-:S07]  /*8600*/  VIMNMX R8, R8, R7, !PT ;  /* 0x0000000708087248 */ /* 0x000fce0007fe0100 */
.L_x_4935:
[----:B------:R-:W-:-:S05]  /*8610*/  VIADD R8, R8, 0x3f ;  /* 0x0000003f08087836 */ /* 0x000fca0000000000 */
[----:B------:R-:W-:-:S04]  /*8620*/  SHF.R.S32.HI R7, RZ, 0x1f, R8 ;  /* 0x0000001fff077819 */ /* 0x000fc80000011408 */
[----:B------:R-:W-:-:S04]  /*8630*/  LEA.HI R7, R7, R8, RZ, 0x6 ;  /* 0x0000000807077211 */ /* 0x000fc800078f30ff */
[----:B------:R-:W-:-:S04]  /*8640*/  SHF.R.S32.HI R7, RZ, 0x6, R7 ;  /* 0x00000006ff077819 */ /* 0x000fc80000011407 */
[----:B------:R-:W-:-:S04]  /*8650*/  VIMNMX R7, R7, UR47, !PT ;  /* 0x0000002f07077c48 */ /* 0x000fc8000ffe0100 */
[----:B------:R-:W-:-:S13]  /*8660*/  ISETP.GE.AND P1, PT, R12, R7, PT ;  /* 0x000000070c00720c */ /* 0x000fda0003f26270 */
[----:B------:R-:W-:Y:S05]  /*8670*/  @!P1 BRA `(.L_x_4938) ;  /* 0x0000001800389947 */ /* 0x000fea0003800000 */
[----:B------:R-:W-:Y:S01]  /*8680*/  IMAD.MOV.U32 R11, RZ, RZ, R6 ;  /* 0x000000ffff0b7224 */ /* 0x000fe200078e0006 */
[----:B------:R-:W-:Y:S01]  /*8690*/  UMOV UR22, UR38 ;  /* 0x0000002600167c82 */ /* 0x000fe20008000000 */
[----:B------:R-:W-:Y:S01]  /*86a0*/  IMAD.MOV.U32 R8, RZ, RZ, R5 ;  /* 0x000000ffff087224 */ /* 0x000fe200078e0005 */
[----:B------:R-:W-:-:S06]  /*86b0*/  ULDC UR20, c[0x0][0x988] ;  /* 0x0002620000147ab9 */ /* 0x000fcc0000000800 */
.L_x_4949:
[----:B------:R-:W-:Y:S01]  /*86c0*/  UIADD3 UR38, UR22, 0x1, URZ ;  /* 0x0000000116267890 */ /* 0x000fe2000fffe03f */
[C---:B------:R-:W-:Y:S01]  /*86d0*/  ISETP.GT.AND P1, PT, R12.reuse, R7, PT ;  /* 0x000000070c00720c */ /* 0x040fe20003f24270 */
[----:B------:R-:W-:Y:S02]  /*86e0*/  VIADD R12, R12, 0xffffffff ;  /* 0xffffffff0c0c7836 */ /* 0x000fe40000000000 */
[----:B------:R-:W-:-:S04]  /*86f0*/  UISETP.NE.AND UP0, UPT, UR38, 0x2, UPT ;  /* 0x000000022600788c */ /* 0x000fc8000bf05270 */
[----:B------:R-:W-:Y:S02]  /*8700*/  USEL UR6, URZ, 0x1, UP0 ;  /* 0x000000013f067887 */ /* 0x000fe40008000000 */
[----:B------:R-:W-:Y:S02]  /*8710*/  USEL UR38, UR38, URZ, UP0 ;  /* 0x0000003f26267287 */ /* 0x000fe40008000000 */
[----:B------:R-:W-:Y:S01]  /*8720*/  ULOP3.LUT UR37, UR37, UR6, URZ, 0x3c, !UPT ;  /* 0x0000000625257292 */ /* 0x000fe2000f8e3c3f */
[----:B---3--:R-:W-:Y:S11]  /*8730*/  @!P0 BRA `(.L_x_4939) ;  /* 0x0000000000048947 */ /* 0x008ff60003800000 */
[----:B------:R-:W-:Y:S01]  /*8740*/  BPT.TRAP 0x1 ;  /* 0x000000040000795c */ /* 0x000fe20000300000 */
.L_x_4939:
[----:B------:R-:W-:Y:S01]  /*8750*/  ULEA UR21, UR38, UR42, 0x3 ;  /* 0x0000002a26157291 */ /* 0x000fe2000f8e183f */
[----:B012---:R-:W-:-:S05]  /*8760*/  IMAD.U32 R9, RZ, RZ, UR37 ;  /* 0x00000025ff097e24 */ /* 0x007fca000f8e00ff */
[----:B------:R-:W-:-:S04]  /*8770*/  SHF.L.U32 R9, R9, 0x1f, RZ ;  /* 0x0000001f09097819 */ /* 0x000fc800000006ff */
[----:B------:R0:W1:Y:S01]  /*8780*/  SYNCS.PHASECHK.TRANS64.TRYWAIT P2, [UR21+0x28c30], R9 ;  /* 0x028c3009ff0075a7 */ /* 0x0000620008040155 */
[----:B------:R-:W-:Y:S05]  /*8790*/  @!P0 BRA `(.L_x_4940) ;  /* 0x0000000000048947 */ /* 0x000fea0003800000 */
[----:B------:R-:W-:Y:S01]  /*87a0*/  BPT.TRAP 0x1 ;  /* 0x000000040000795c */ /* 0x000fe20000300000 */
.L_x_4940:
[----:B-1----:R-:W-:Y:S05]  /*87b0*/  @P2 BRA `(.L_x_4941) ;  /* 0x0000000000082947 */ /* 0x002fea0003800000 */
[----:B------:R-:W1:Y:S02]  /*87c0*/  SYNCS.PHASECHK.TRANS64.TRYWAIT P2, [UR21+0x28c30], R9 ;  /* 0x028c3009ff0075a7 */ /* 0x000e640008040155 */
[----:B-1----:R-:W-:Y:S05]  /*87d0*/  @!P2 BRA `(.L_x_4942) ;  /* 0x000000b400c8a947 */ /* 0x002fea0003800000 */
.L_x_4941:
        /* <DEDUP_REMOVED lines=23> */
.L_x_4943:
[----:B-1----:R-:W-:Y:S01]  /*8950*/  FMNMX.FTZ R6, R152, R8, !PT ;  /* 0x0000000898067209 */ /* 0x002fe20007810000 */
[----:B------:R-:W-:Y:S01]  /*8960*/  UMOV UR10, UR20 ;  /* 0x00000014000a7c82 */ /* 0x000fe20008000000 */
[----:B------:R-:W-:Y:S02]  /*8970*/  UIADD3 UR6, UR21, 0x28c40, URZ ;  /* 0x00028c4015067890 */ /* 0x000fe4000fffe03f */
[----:B------:R-:W-:Y:S02]  /*8980*/  FMNMX.FTZ R5, R153, R6, !PT ;  /* 0x0000000699057209 */ /* 0x000fe40007810000 */
[----:B------:R-:W-:Y:S02]  /*8990*/  UPRMT UR6, UR40, 0x654, UR6 ;  /* 0x0000065428067896 */ /* 0x000fe40008000006 */
[----:B------:R-:W-:-:S04]  /*89a0*/  FMNMX.FTZ R6, R156, R5, !PT ;  /* 0x000000059c067209 */ /* 0x000fc80007810000 */
[----:B------:R-:W-:-:S03]  /*89b0*/  FMNMX.FTZ R5, R157, R6, !PT ;  /* 0x000000069d057209 */ /* 0x000fc60007810000 */
[----:B------:R-:W-:Y:S01]  /*89c0*/  SYNCS.ARRIVE.TRANS64.RED.A1T0 RZ, [UR6], RZ ;  /* 0x000000ffffff79a7 */ /* 0x000fe20008100406 */
        /* <DEDUP_REMOVED lines=13> */
[----:B------:R-:W1:Y:S02]  /*8aa0*/  SHFL.BFLY PT, R5, R10, 0x2, 0x1f ;  /* 0x0c401f000a057f89 */ /* 0x000e6400000e0000 */
[----:B-1----:R-:W-:Y:S02]  /*8ab0*/  FMNMX.FTZ R14, R10, R5, !PT ;  /* 0x000000050a0e7209 */ /* 0x002fe40007810000 */
[----:B------:R-:W-:-:S03]  /*8ac0*/  FMNMX.FTZ R5, R155, R6, !PT ;  /* 0x000000069b057209 */ /* 0x000fc60007810000 */
[----:B------:R-:W1:Y:S01]  /*8ad0*/  SHFL.BFLY PT, R13, R14, 0x1, 0x1f ;  /* 0x0c201f000e0d7f89 */ /* 0x000e6200000e0000 */
[----:B------:R-:W-:-:S04]  /*8ae0*/  FMNMX.FTZ R6, R158, R5, !PT ;  /* 0x000000059e067209 */ /* 0x000fc80007810000 */
[----:B------:R-:W-:-:S04]  /*8af0*/  FMNMX.FTZ R5, R159, R6, !PT ;  /* 0x000000069f057209 */ /* 0x000fc80007810000 */
[----:B------:R-:W-:Y:S02]  /*8b00*/  FMNMX.FTZ R6, R162, R5, !PT ;  /* 0x00000005a2067209 */ /* 0x000fe40007810000 */
[----:B-1----:R-:W-:Y:S02]  /*8b10*/  FMNMX.FTZ R5, R14, R13, !PT ;  /* 0x0000000d0e057209 */ /* 0x002fe40007810000 */
[----:B------:R-:W-:-:S03]  /*8b20*/  FMNMX.FTZ R13, R163, R6, !PT ;  /* 0x00000006a30d7209 */ /* 0x000fc60007810000 */
[C---:B------:R-:W-:Y:S01]  /*8b30*/  FMUL.FTZ R191, R5.reuse, UR10 ;  /* 0x0000000a05bf7c20 */ /* 0x040fe20008410000 */
[----:B------:R-:W-:Y:S01]  /*8b40*/  FMNMX.FTZ R6, R166, R13, !PT ;  /* 0x0000000da6067209 */ /* 0x000fe20007810000 */
[----:B------:R-:W-:Y:S02]  /*8b50*/  FADD.FTZ R8, -R5, R8 ;  /* 0x0000000805087221 */ /* 0x000fe40000010100 */
[--C-:B------:R-:W-:Y:S01]  /*8b60*/  FFMA.FTZ R21, R165, UR10, -R191.reuse ;  /* 0x0000000aa5157c23 */ /* 0x100fe200080108bf */
[----:B------:R-:W-:Y:S01]  /*8b70*/  FMNMX.FTZ R13, R167, R6, !PT ;  /* 0x00000006a70d7209 */ /* 0x000fe20007810000 */
[--C-:B------:R-:W-:Y:S01]  /*8b80*/  FFMA.FTZ R165, R173, UR10, -R191.reuse ;  /* 0x0000000aada57c23 */ /* 0x100fe200080108bf */
[----:B------:R-:W-:Y:S01]  /*8b90*/  FMUL.FTZ R8, R8, UR10 ;  /* 0x0000000a08087c20 */ /* 0x000fe20008410000 */
        /* <DEDUP_REMOVED lines=8> */
[----:B------:R-:W1:Y:S01]  /*8c20*/  MUFU.EX2 R8, R8 ;  /* 0x0000000800087308 */ /* 0x000e620000000800 */
[----:B------:R-:W-:Y:S01]  /*8c30*/  FMNMX.FTZ R6, R174, R15, !PT ;  /* 0x0000000fae067209 */ /* 0x000fe20007810000 */
[--C-:B------:R-:W-:Y:S01]  /*8c40*/  FFMA.FTZ R10, R156, UR10, -R191.reuse ;  /* 0x0000000a9c0a7c23 */ /* 0x100fe200080108bf */
[--C-:B------:R-:W-:Y:S01]  /*8c50*/  FFMA.FTZ R156, R160, UR10, -R191.reuse ;  /* 0x0000000aa09c7c23 */ /* 0x100fe200080108bf */
[--C-:B------:R-:W-:Y:S01]  /*8c60*/  FFMA.FTZ R160, R168, UR10, -R191.reuse ;  /* 0x0000000aa8a07c23 */ /* 0x100fe200080108bf */
[----:B------:R-:W-:Y:S01]  /*8c70*/  FMNMX.FTZ R15, R175, R6, !PT ;  /* 0x00000006af0f7209 */ /* 0x000fe20007810000 */
[--C-:B------:R-:W-:Y:S01]  /*8c80*/  FFMA.FTZ R168, R180, UR10, -R191.reuse ;  /* 0x0000000ab4a87c23 */ /* 0x100fe200080108bf */
[----:B------:R-:W-:Y:S01]  /*8c90*/  FFMA.FTZ R181, R181, UR10, -R191 ;  /* 0x0000000ab5b57c23 */ /* 0x000fe200080108bf */
[----:B------:R-:W2:Y:S01]  /*8ca0*/  MUFU.EX2 R13, R13 ;  /* 0x0000000d000d7308 */ /* 0x000ea20000000800 */
[----:B------:R-:W-:-:S04]  /*8cb0*/  FMNMX.FTZ R6, R178, R15, !PT ;  /* 0x0000000fb2067209 */ /* 0x000fc80007810000 */
[----:B------:R-:W-:-:S03]  /*8cc0*/  FMNMX.FTZ R15, R179, R6, !PT ;  /* 0x00000006b30f7209 */ /* 0x000fc60007810000 */
[----:B------:R-:W3:Y:S01]  /*8cd0*/  MUFU.EX2 R152, R152 ;  /* 0x0000009800987308 */ /* 0x000ee20000000800 */
[----:B------:R-:W-:Y:S01]  /*8ce0*/  FMNMX.FTZ R6, R182, R15, !PT ;  /* 0x0000000fb6067209 */ /* 0x000fe20007810000 */
[--C-:B------:R-:W-:Y:S01]  /*8cf0*/  FFMA.FTZ R15, R161, UR10, -R191.reuse ;  /* 0x0000000aa10f7c23 */ /* 0x100fe200080108bf */
[--C-:B------:R-:W-:Y:S01]  /*8d00*/  FFMA.FTZ R161, R169, UR10, -R191.reuse ;  /* 0x0000000aa9a17c23 */ /* 0x100fe200080108bf */
[----:B------:R-:W-:Y:S01]  /*8d10*/  FFMA.FTZ R169, R177, UR10, -R191 ;  /* 0x0000000ab1a97c23 */ /* 0x000fe200080108bf */
[----:B------:R-:W-:Y:S01]  /*8d20*/  FMNMX.FTZ R6, R183, R6, !PT ;  /* 0x00000006b7067209 */ /* 0x000fe20007810000 */
[-C--:B-1----:R-:W-:Y:S01]  /*8d30*/  FMUL.FTZ R24, R24, R8.reuse ;  /* 0x0000000818187220 */ /* 0x082fe20000410000 */
[-C--:B------:R-:W-:Y:S01]  /*8d40*/  FMUL.FTZ R25, R25, R8.reuse ;  /* 0x0000000819197220 */ /* 0x080fe20000410000 */
[----:B------:R-:W-:Y:S01]  /*8d50*/  MUFU.EX2 R10, R10 ;  /* 0x0000000a000a7308 */ /* 0x000fe20000000800 */
[-C--:B------:R-:W-:Y:S01]  /*8d60*/  FMUL.FTZ R28, R28, R8.reuse ;  /* 0x000000081c1c7220 */ /* 0x080fe20000410000 */
[----:B------:R-:W1:Y:S01]  /*8d70*/  SHFL.BFLY PT, R157, R6, 0x2, 0x1f ;  /* 0x0c401f00069d7f89 */ /* 0x000e6200000e0000 */
        /* <DEDUP_REMOVED lines=23> */
[----:B-1----:R-:W-:Y:S01]  /*8ef0*/  FMNMX.FTZ R157, R6, R157, !PT ;  /* 0x0000009d069d7209 */ /* 0x002fe20007810000 */
[-C--:B------:R-:W-:Y:S01]  /*8f00*/  FMUL.FTZ R69, R69, R8.reuse ;  /* 0x0000000845457220 */ /* 0x080fe20000410000 */
[-C--:B------:R-:W-:Y:S01]  /*8f10*/  FMUL.FTZ R72, R72, R8.reuse ;  /* 0x0000000848487220 */ /* 0x080fe20000410000 */
[-C--:B------:R-:W-:Y:S01]  /*8f20*/  FMUL.FTZ R73, R73, R8.reuse ;  /* 0x0000000849497220 */ /* 0x080fe20000410000 */
[-C--:B------:R-:W-:Y:S01]  /*8f30*/  FMUL.FTZ R76, R76, R8.reuse ;  /* 0x000000084c4c7220 */ /* 0x080fe20000410000 */
[----:B------:R-:W1:Y:S01]  /*8f40*/  SHFL.BFLY PT, R6, R157, 0x1, 0x1f ;  /* 0x0c201f009d067f89 */ /* 0x000e6200000e0000 */
        /* <DEDUP_REMOVED lines=23> */
[----:B-1----:R-:W-:Y:S01]  /*90c0*/  FMNMX.FTZ R6, R157, R6, !PT ;  /* 0x000000069d067209 */ /* 0x002fe20007810000 */
[----:B------:R-:W-:Y:S01]  /*90d0*/  MUFU.EX2 R161, R161 ;  /* 0x000000a100a17308 */ /* 0x000fe20000000800 */
[-C--:B------:R-:W-:Y:S01]  /*90e0*/  FMUL.FTZ R117, R117, R8.reuse ;  /* 0x0000000875757220 */ /* 0x080fe20000410000 */
[-C--:B------:R-:W-:Y:S01]  /*90f0*/  FMUL.FTZ R120, R120, R8.reuse ;  /* 0x0000000878787220 */ /* 0x080fe20000410000 */
[-C--:B------:R-:W-:Y:S01]  /*9100*/  FMUL.FTZ R121, R121, R8.reuse ;  /* 0x0000000879797220 */ /* 0x080fe20000410000 */
[----:B------:R-:W-:Y:S01]  /*9110*/  FADD.FTZ R157, -R6, R11 ;  /* 0x0000000b069d7221 */ /* 0x000fe20000010100 */
[-C--:B------:R-:W-:Y:S01]  /*9120*/  FMUL.FTZ R124, R124, R8.reuse ;  /* 0x000000087c7c7220 */ /* 0x080fe20000410000 */
[-C--:B------:R-:W-:Y:S01]  /*9130*/  FMUL.FTZ R125, R125, R8.reuse ;  /* 0x000000087d7d7220 */ /* 0x080fe20000410000 */
[-C--:B------:R-:W-:Y:S01]  /*9140*/  FMUL.FTZ R128, R128, R8.reuse ;  /* 0x0000000880807220 */ /* 0x080fe20000410000 */
[----:B------:R-:W-:Y:S01]  /*9150*/  FMUL.FTZ R173, R157, UR10 ;  /* 0x0000000a9dad7c20 */ /* 0x000fe20008410000 */
[----:B------:R-:W-:Y:S01]  /*9160*/  FMUL.FTZ R157, R6, UR10 ;  /* 0x0000000a069d7c20 */ /* 0x000fe20008410000 */
[----:B------:R-:W-:Y:S01]  /*9170*/  MUFU.EX2 R20, R20 ;  /* 0x0000001400147308 */ /* 0x000fe20000000800 */
[-C--:B------:R-:W-:Y:S01]  /*9180*/  FMUL.FTZ R129, R129, R8.reuse ;  /* 0x0000000881817220 */ /* 0x080fe20000410000 */
[----:B------:R-:W-:Y:S01]  /*9190*/  FMUL.FTZ R132, R132, R8 ;  /* 0x0000000884847220 */ /* 0x000fe20000410000 */
[--C-:B------:R-:W-:Y:S01]  /*91a0*/  FFMA.FTZ R172, R154, UR10, -R157.reuse ;  /* 0x0000000a9aac7c23 */ /* 0x100fe2000801089d */
[--C-:B------:R-:W-:Y:S01]  /*91b0*/  FFMA.FTZ R176, R163, UR10, -R157.reuse ;  /* 0x0000000aa3b07c23 */ /* 0x100fe2000801089d */
[----:B------:R-:W-:Y:S01]  /*91c0*/  FFMA.FTZ R163, R167, UR10, -R157 ;  /* 0x0000000aa7a37c23 */ /* 0x000fe2000801089d */
[----:B------:R-:W-:-:S02]  /*91d0*/  IMAD.MOV R167, RZ, RZ, -R17 ;  /* 0x000000ffffa77224 */ /* 0x000fc400078e0a11 */
[--C-:B------:R-:W-:Y:S01]  /*91e0*/  FFMA.FTZ R155, R155, UR10, -R157.reuse ;  /* 0x0000000a9b9b7c23 */ /* 0x100fe2000801089d */
[----:B------:R-:W-:Y:S01]  /*91f0*/  MUFU.EX2 R173, R173 ;  /* 0x000000ad00ad7308 */ /* 0x000fe20000000800 */
[--C-:B------:R-:W-:Y:S01]  /*9200*/  FFMA.FTZ R158, R158, UR10, -R157.reuse ;  /* 0x0000000a9e9e7c23 */ /* 0x100fe2000801089d */
[--C-:B------:R-:W-:Y:S01]  /*9210*/  FFMA.FTZ R177, R159, UR10, -R157.reuse ;  /* 0x0000000a9fb17c23 */ /* 0x100fe2000801089d */
[----:B------:R-:W-:Y:S01]  /*9220*/  ISETP.NE.AND P2, PT, R2, R167, PT ;  /* 0x000000a70200720c */ /* 0x000fe20003f45270 */
[--C-:B------:R-:W-:Y:S01]  /*9230*/  FFMA.FTZ R159, R162, UR10, -R157.reuse ;  /* 0x0000000aa29f7c23 */ /* 0x100fe2000801089d */
[--C-:B------:R-:W-:Y:S01]  /*9240*/  FFMA.FTZ R167, R171, UR10, -R157.reuse ;  /* 0x0000000aaba77c23 */ /* 0x100fe2000801089d */
[----:B------:R-:W-:Y:S02]  /*9250*/  IMAD.U32 R171, RZ, RZ, UR22 ;  /* 0x00000016ffab7e24 */ /* 0x000fe4000f8e00ff */
[--C-:B------:R-:W-:Y:S01]  /*9260*/  FFMA.FTZ R162, R166, UR10, -R157.reuse ;  /* 0x0000000aa6a27c23 */ /* 0x100fe2000801089d */
[----:B------:R-:W1:Y:S01]  /*9270*/  MUFU.EX2 R172, R172 ;  /* 0x000000ac00ac7308 */ /* 0x000e620000000800 */
[--C-:B------:R-:W-:Y:S01]  /*9280*/  FFMA.FTZ R166, R170, UR10, -R157.reuse ;  /* 0x0000000aaaa67c23 */ /* 0x100fe2000801089d */
[--C-:B------:R-:W-:Y:S01]  /*9290*/  FFMA.FTZ R179, R179, UR10, -R157.reuse ;  /* 0x0000000ab3b37c23 */ /* 0x100fe2000801089d */
[--C-:B------:R-:W-:Y:S01]  /*92a0*/  FFMA.FTZ R182, R182, UR10, -R157.reuse ;  /* 0x0000000ab6b67c23 */ /* 0x100fe2000801089d */
[----:B------:R-:W-:Y:S01]  /*92b0*/  FFMA.FTZ R183, R183, UR10, -R157 ;  /* 0x0000000ab7b77c23 */ /* 0x000fe2000801089d */
[-C--:B------:R-:W-:Y:S01]  /*92c0*/  FMUL.FTZ R133, R133, R8.reuse ;  /* 0x0000000885857220 */ /* 0x080fe20000410000 */
[-C--:B------:R-:W-:Y:S01]  /*92d0*/  FMUL.FTZ R136, R136, R8.reuse ;  /* 0x0000000888887220 */ /* 0x080fe20000410000 */
[----:B------:R-:W-:Y:S01]  /*92e0*/  FMUL.FTZ R137, R137, R8 ;  /* 0x0000000889897220 */ /* 0x000fe20000410000 */
[----:B------:R-:W4:Y:S01]  /*92f0*/  MUFU.EX2 R155, R155 ;  /* 0x0000009b009b7308 */ /* 0x000f220000000800 */
[----:B------:R-:W-:-:S02]  /*9300*/  @!P2 IMAD R154, R171, 0x40, R16 ;  /* 0x00000040ab9aa824 */ /* 0x000fc400078e0210 */
[----:B--2---:R-:W-:Y:S01]  /*9310*/  FFMA.FTZ R171, R8, R3, R13 ;  /* 0x0000000308ab7223 */ /* 0x004fe2000001000d */
[----:B------:R-:W-:Y:S01]  /*9320*/  FFMA.FTZ R3, R174, UR10, -R157 ;  /* 0x0000000aae037c23 */ /* 0x000fe2000801089d */
[-C--:B------:R-:W-:Y:S01]  /*9330*/  FMUL.FTZ R140, R140, R8.reuse ;  /* 0x000000088c8c7220 */ /* 0x080fe20000410000 */
[----:B------:R-:W-:Y:S01]  /*9340*/  FMUL.FTZ R141, R141, R8 ;  /* 0x000000088d8d7220 */ /* 0x000fe20000410000 */
[C---:B---3--:R-:W-:Y:S01]  /*9350*/  FADD.FTZ R171, R152.reuse, R171 ;  /* 0x000000ab98ab7221 */ /* 0x048fe20000010000 */
[----:B------:R-:W-:Y:S01]  /*9360*/  F2FP.BF16.F32.PACK_AB R152, R152, R13 ;  /* 0x0000000d9898723e */ /* 0x000fe200000010ff */
[----:B------:R-:W2:Y:S01]  /*9370*/  MUFU.EX2 R158, R158 ;  /* 0x0000009e009e7308 */ /* 0x000ea20000000800 */
[----:B-1----:R-:W-:Y:S01]  /*9380*/  FFMA.FTZ R170, R173, R4, R172 ;  /* 0x00000004adaa7223 */ /* 0x002fe200000100ac */
[----:B------:R-:W-:Y:S01]  /*9390*/  FFMA.FTZ R4, R175, UR10, -R157 ;  /* 0x0000000aaf047c23 */ /* 0x000fe2000801089d */
[----:B------:R-:W-:Y:S01]  /*93a0*/  FADD.FTZ R174, R10, R171 ;  /* 0x000000ab0aae7221 */ /* 0x000fe20000010000 */
[-C--:B------:R-:W-:Y:S01]  /*93b0*/  FMUL.FTZ R144, R144, R8.reuse ;  /* 0x0000000890907220 */ /* 0x080fe20000410000 */
[-C--:B------:R-:W-:Y:S01]  /*93c0*/  FMUL.FTZ R145, R145, R8.reuse ;  /* 0x0000000891917220 */ /* 0x080fe20000410000 */
[-C--:B------:R-:W-:Y:S01]  /*93d0*/  FMUL.FTZ R148, R148, R8.reuse ;  /* 0x0000000894947220 */ /* 0x080fe20000410000 */
[----:B------:R-:W-:Y:S01]  /*93e0*/  FADD.FTZ R171, R153, R174 ;  /* 0x000000ae99ab7221 */ /* 0x000fe20000010000 */
[----:B------:R-:W1:Y:S01]  /*93f0*/  MUFU.EX2 R177, R177 ;  /* 0x000000b100b17308 */ /* 0x000e620000000800 */
[----:B----4-:R-:W-:Y:S01]  /*9400*/  FADD.FTZ R175, R155, R170 ;  /* 0x000000aa9baf7221 */ /* 0x010fe20000010000 */
[----:B------:R-:W-:Y:S01]  /*9410*/  FFMA.FTZ R170, R178, UR10, -R157 ;  /* 0x0000000ab2aa7c23 */ /* 0x000fe2000801089d */
[----:B------:R-:W-:Y:S01]  /*9420*/  FADD.FTZ R174, R156, R171 ;  /* 0x000000ab9cae7221 */ /* 0x000fe20000010000 */
[----:B------:R-:W-:Y:S01]  /*9430*/  @!P2 LEA R157, R154, UR42, 0x2 ;  /* 0x0000002a9a9dac11 */ /* 0x000fe2000f8e10ff */
[----:B------:R-:W-:Y:S01]  /*9440*/  FMUL.FTZ R149, R149, R8 ;  /* 0x0000000895957220 */ /* 0x000fe20000410000 */
[C---:B------:R-:W-:Y:S01]  /*9450*/  F2FP.BF16.F32.PACK_AB R156, R15.reuse, R156 ;  /* 0x0000009c0f9c723e */ /* 0x040fe200000010ff */
[-C--:B------:R-:W-:Y:S01]  /*9460*/  FMUL.FTZ R26, R26, R173.reuse ;  /* 0x000000ad1a1a7220 */ /* 0x080fe20000410000 */
[----:B------:R-:W3:Y:S01]  /*9470*/  MUFU.EX2 R159, R159 ;  /* 0x0000009f009f7308 */ /* 0x000ee20000000800 */
[----:B--2---:R-:W-:Y:S01]  /*9480*/  FADD.FTZ R178, R158, R175 ;  /* 0x000000af9eb27221 */ /* 0x004fe20000010000 */
[----:B------:R-:W-:Y:S01]  /*9490*/  FADD.FTZ R175, R15, R174 ;  /* 0x000000ae0faf7221 */ /* 0x000fe20000010000 */
[----:B------:R-:W-:Y:S01]  /*94a0*/  @!P2 STS [R157+0x28800], R8 ;  /* 0x028800089d00a388 */ /* 0x000fe20000000800 */
[-C--:B------:R-:W-:Y:S01]  /*94b0*/  FMUL.FTZ R27, R27, R173.reuse ;  /* 0x000000ad1b1b7220 */ /* 0x080fe20000410000 */
[-C--:B------:R-:W-:Y:S01]  /*94c0*/  FMUL.FTZ R30, R30, R173.reuse ;  /* 0x000000ad1e1e7220 */ /* 0x080fe20000410000 */
[----:B------:R-:W-:Y:S01]  /*94d0*/  FADD.FTZ R154, R14, R175 ;  /* 0x000000af0e9a7221 */ /* 0x000fe20000010000 */
[----:B------:R2:W-:Y:S01]  /*94e0*/  @!P2 STS [R157+0x28820], R173 ;  /* 0x028820ad9d00a388 */ /* 0x0005e20000000800 */
[----:B------:R-:W4:Y:S01]  /*94f0*/  MUFU.EX2 R176, R176 ;  /* 0x000000b000b07308 */ /* 0x000f220000000800 */
[----:B-1----:R-:W-:Y:S01]  /*9500*/  FADD.FTZ R178, R177, R178 ;  /* 0x000000b2b1b27221 */ /* 0x002fe20000010000 */
[----:B------:R-:W-:Y:S01]  /*9510*/  FADD.FTZ R13, R21, R154 ;  /* 0x0000009a150d7221 */ /* 0x000fe20000010000 */
[----:B------:R-:W-:Y:S01]  /*9520*/  F2FP.BF16.F32.PACK_AB R154, R153, R10 ;  /* 0x0000000a999a723e */ /* 0x000fe200000010ff */
[-C--:B------:R-:W-:Y:S01]  /*9530*/  FMUL.FTZ R31, R31, R173.reuse ;  /* 0x000000ad1f1f7220 */ /* 0x080fe20000410000 */
[----:B------:R-:W-:Y:S01]  /*9540*/  F2FP.BF16.F32.PACK_AB R153, R155, R172 ;  /* 0x000000ac9b99723e */ /* 0x000fe200000010ff */
[----:B------:R-:W-:Y:S01]  /*9550*/  FADD.FTZ R10, R160, R13 ;  /* 0x0000000da00a7221 */ /* 0x000fe20000010000 */
[----:B------:R-:W-:Y:S01]  /*9560*/  F2FP.BF16.F32.PACK_AB R155, R177, R158 ;  /* 0x0000009eb19b723e */ /* 0x000fe200000010ff */
[----:B------:R-:W1:Y:S01]  /*9570*/  MUFU.EX2 R162, R162 ;  /* 0x000000a200a27308 */ /* 0x000e620000000800 */
[----:B---3--:R-:W-:Y:S01]  /*9580*/  FADD.FTZ R171, R159, R178 ;  /* 0x000000b29fab7221 */ /* 0x008fe20000010000 */
[----:B------:R-:W-:Y:S01]  /*9590*/  BAR.SYNC.DEFER_BLOCKING 0xf, 0x100 ;  /* 0x03c4000000007b1d */ /* 0x000fe20000010000 */
[----:B------:R-:W-:Y:S01]  /*95a0*/  FADD.FTZ R13, R161, R10 ;  /* 0x0000000aa10d7221 */ /* 0x000fe20000010000 */
[----:B------:R-:W-:Y:S01]  /*95b0*/  F2FP.BF16.F32.PACK_AB R158, R21, R14 ;  /* 0x0000000e159e723e */ /* 0x000fe200000010ff */
[----:B------:R-:W-:Y:S01]  /*95c0*/  FMUL.FTZ R34, R34, R173 ;  /* 0x000000ad22227220 */ /* 0x000fe20000410000 */
[----:B------:R-:W-:Y:S01]  /*95d0*/  F2FP.BF16.F32.PACK_AB R160, R161, R160 ;  /* 0x000000a0a1a0723e */ /* 0x000fe200000010ff */
[----:B------:R-:W-:Y:S01]  /*95e0*/  FADD.FTZ R10, R20, R13 ;  /* 0x0000000d140a7221 */ /* 0x000fe20000010000 */
[----:B------:R-:W3:Y:S01]  /*95f0*/  MUFU.EX2 R163, R163 ;  /* 0x000000a300a37308 */ /* 0x000ee20000000800 */
[C---:B----4-:R-:W-:Y:S01]  /*9600*/  FADD.FTZ R171, R176.reuse, R171 ;  /* 0x000000abb0ab7221 */ /* 0x050fe20000010000 */
[----:B--2---:R-:W-:Y:S01]  /*9610*/  F2FP.BF16.F32.PACK_AB R157, R176, R159 ;  /* 0x0000009fb09d723e */ /* 0x004fe200000010ff */
[-C--:B------:R-:W-:Y:S01]  /*9620*/  FMUL.FTZ R35, R35, R173.reuse ;  /* 0x000000ad23237220 */ /* 0x080fe20000410000 */
[-C--:B------:R-:W-:Y:S01]  /*9630*/  FMUL.FTZ R38, R38, R173.reuse ;  /* 0x000000ad26267220 */ /* 0x080fe20000410000 */
[-C--:B------:R-:W-:Y:S01]  /*9640*/  FMUL.FTZ R39, R39, R173.reuse ;  /* 0x000000ad27277220 */ /* 0x080fe20000410000 */
[-C--:B------:R-:W-:Y:S01]  /*9650*/  FMUL.FTZ R42, R42, R173.reuse ;  /* 0x000000ad2a2a7220 */ /* 0x080fe20000410000 */
[-C--:B------:R-:W-:Y:S01]  /*9660*/  FMUL.FTZ R43, R43, R173.reuse ;  /* 0x000000ad2b2b7220 */ /* 0x080fe20000410000 */
[----:B------:R-:W2:Y:S01]  /*9670*/  MUFU.EX2 R166, R166 ;  /* 0x000000a600a67308 */ /* 0x000ea20000000800 */
        /* <DEDUP_REMOVED lines=40> */
[C---:B--2---:R-:W-:Y:S01]  /*9900*/  FADD.FTZ R15, R165.reuse, R10 ;  /* 0x0000000aa50f7221 */ /* 0x044fe20000010000 */
[----:B------:R-:W-:Y:S01]  /*9910*/  F2FP.BF16.F32.PACK_AB R162, R165, R20 ;  /* 0x00000014a5a2723e */ /* 0x000fe200000010ff */
[-C--:B------:R-:W-:Y:S01]  /*9920*/  FMUL.FTZ R98, R98, R173.reuse ;  /* 0x000000ad62627220 */ /* 0x080fe20000410000 */
[-C--:B------:R-:W-:Y:S01]  /*9930*/  FMUL.FTZ R99, R99, R173.reuse ;  /* 0x000000ad63637220 */ /* 0x080fe20000410000 */
[-C--:B------:R-:W-:Y:S01]  /*9940*/  FMUL.FTZ R102, R102, R173.reuse ;  /* 0x000000ad66667220 */ /* 0x080fe20000410000 */
[-C--:B------:R-:W-:Y:S01]  /*9950*/  FMUL.FTZ R103, R103, R173.reuse ;  /* 0x000000ad67677220 */ /* 0x080fe20000410000 */
[----:B------:R-:W-:Y:S01]  /*9960*/  FMUL.FTZ R106, R106, R173 ;  /* 0x000000ad6a6a7220 */ /* 0x000fe20000410000 */
[----:B------:R-:W2:Y:S01]  /*9970*/  MUFU.EX2 R170, R170 ;  /* 0x000000aa00aa7308 */ /* 0x000ea20000000800 */
        /* <DEDUP_REMOVED lines=34> */
[----:B------:R-:W-:-:S05]  /*9ba0*/  FMUL.FTZ R151, R151, R173 ;  /* 0x000000ad97977220 */ /* 0x000fca0000410000 */
[----:B------:R-:W4:Y:S01]  /*9bb0*/  MUFU.EX2 R182, R182 ;  /* 0x000000b600b67308 */ /* 0x000f220000000800 */
[C---:B--2---:R-:W-:Y:S01]  /*9bc0*/  F2FP.BF16.F32.PACK_AB R166, R11.reuse, R168 ;  /* 0x000000a80ba6723e */ /* 0x044fe200000010ff */
[----:B------:R-:W-:-:S06]  /*9bd0*/  FADD.FTZ R3, R11, R4 ;  /* 0x000000040b037221 */ /* 0x000fcc0000010000 */
[----:B------:R-:W2:Y:S01]  /*9be0*/  MUFU.EX2 R183, R183 ;  /* 0x000000b700b77308 */ /* 0x000ea20000000800 */
[C---:B-1----:R-:W-:Y:S01]  /*9bf0*/  FADD.FTZ R15, R179.reuse, R14 ;  /* 0x0000000eb30f7221 */ /* 0x042fe20000010000 */
[----:B------:R-:W-:-:S03]  /*9c00*/  F2FP.BF16.F32.PACK_AB R165, R179, R170 ;  /* 0x000000aab3a5723e */ /* 0x000fc600000010ff */
[----:B----4-:R-:W-:Y:S01]  /*9c10*/  FADD.FTZ R10, R182, R15 ;  /* 0x0000000fb60a7221 */ /* 0x010fe20000010000 */
[----:B--2---:R-:W-:-:S03]  /*9c20*/  F2FP.BF16.F32.PACK_AB R167, R183, R182 ;  /* 0x000000b6b7a7723e */ /* 0x004fc600000010ff */
[----:B------:R-:W-:Y:S02]  /*9c30*/  FADD.FTZ R4, R183, R10 ;  /* 0x0000000ab7047221 */ /* 0x000fe40000010000 */
[----:B------:R3:W-:Y:S01]  /*9c40*/  STSM.16.M88.4 [R22], R164 ;  /* 0x000000a416007844 */ /* 0x0007e20000000200 */
[----:B------:R-:W-:Y:S05]  /*9c50*/  @!P0 BRA `(.L_x_4944) ;  /* 0x0000000000048947 */ /* 0x000fea0003800000 */
[----:B------:R-:W-:Y:S01]  /*9c60*/  BPT.TRAP 0x1 ;  /* 0x000000040000795c */ /* 0x000fe20000300000 */
.L_x_4944:
[----:B------:R1:W2:Y:S01]  /*9c70*/  SYNCS.PHASECHK.TRANS64.TRYWAIT P2, [UR21+0x28c50], R9 ;  /* 0x028c5009ff0075a7 */ /* 0x0002a20008040155 */
[----:B------:R-:W-:Y:S05]  /*9c80*/  @!P0 BRA `(.L_x_4945) ;  /* 0x0000000000048947 */ /* 0x000fea0003800000 */
[----:B------:R-:W-:Y:S01]  /*9c90*/  BPT.TRAP 0x1 ;  /* 0x000000040000795c */ /* 0x000fe20000300000 */
.L_x_4945:
[----:B--2---:R-:W-:Y:S05]  /*9ca0*/  @P2 BRA `(.L_x_4946) ;  /* 0x0000000000082947 */ /* 0x004fea0003800000 */
[----:B------:R-:W2:Y:S02]  /*9cb0*/  SYNCS.PHASECHK.TRANS64.TRYWAIT P2, [UR21+0x28c50], R9 ;  /* 0x028c5009ff0075a7 */ /* 0x000ea40008040155 */
[----:B--2---:R-:W-:Y:S05]  /*9cc0*/  @!P2 BRA `(.L_x_4947) ;  /* 0x000000a000a4a947 */ /* 0x004fea0003800000 */
.L_x_4946:
        /* <DEDUP_REMOVED lines=34> */
.L_x_4948:
[----:B------:R-:W-:Y:S01]  /*9ef0*/  UIADD3 UR21, UR21, 0x28c60, URZ ;  /* 0x00028c6015157890 */ /* 0x000fe2000fffe03f */
[----:B------:R-:W-:Y:S01]  /*9f00*/  IMAD.MOV.U32 R11, RZ, RZ, R6 ;  /* 0x000000ffff0b7224 */ /* 0x000fe200078e0006 */
[----:B------:R-:W-:Y:S01]  /*9f10*/  UMOV UR22, UR38 ;  /* 0x0000002600167c82 */ /* 0x000fe20008000000 */
[----:B--2---:R-:W-:Y:S01]  /*9f20*/  MOV R8, R5 ;  /* 0x0000000500087202 */ /* 0x004fe20000000f00 */
[----:B------:R-:W-:-:S09]  /*9f30*/  UPRMT UR21, UR40, 0x654, UR21 ;  /* 0x0000065428157896 */ /* 0x000fd20008000015 */
[----:B------:R-:W-:Y:S01]  /*9f40*/  SYNCS.ARRIVE.TRANS64.RED.A1T0 RZ, [UR21], RZ ;  /* 0x000000ffffff79a7 */ /* 0x000fe20008100415 */
[----:B------:R-:W-:Y:S05]  /*9f50*/  @P1 BRA `(.L_x_4949) ;  /* 0xffffffe400d81947 */ /* 0x000fea000383ffff */
.L_x_4938:
[----:B------:R-:W-:-:S13]  /*9f60*/  ISETP.GE.AND P1, PT, R12, UR47, PT ;  /* 0x0000002f0c007c0c */ /* 0x000fda000bf26270 */
[----:B------:R-:W-:Y:S05]  /*9f70*/  @!P1 BRA `(.L_x_4950) ;  /* 0x00000024000c9947 */ /* 0x000fea0003800000 */
[----:B012---:R-:W-:Y:S01]  /*9f80*/  IMAD.MOV.U32 R9, RZ, RZ, R6 ;  /* 0x000000ffff097224 */ /* 0x007fe200078e0006 */
[----:B------:R-:W-:Y:S01]  /*9f90*/  UMOV UR22, UR38 ;  /* 0x0000002600167c82 */ /* 0x000fe20008000000 */
[----:B------:R-:W-:Y:S01]  /*9fa0*/  IMAD.MOV.U32 R10, RZ, RZ, R5 ;  /* 0x000000ffff0a7224 */ /* 0x000fe200078e0005 */
[----:B------:R-:W-:Y:S01]  /*9fb0*/  ULDC UR24, c[0x0][0x9e4] ;  /* 0x0002790000187ab9 */ /* 0x000fe20000000800 */
[----:B------:R-:W-:Y:S01]  /*9fc0*/  ULDC UR25, c[0x0][0x9dc] ;  /* 0x0002770000197ab9 */ /* 0x000fe20000000800 */
[----:B------:R-:W-:Y:S01]  /*9fd0*/  ULDC UR26, c[0x0][0x288] ;  /* 0x0000a200001a7ab9 */ /* 0x000fe20000000800 */
[----:B------:R-:W-:Y:S01]  /*9fe0*/  ULDC UR20, c[0x0][0x988] ;  /* 0x0002620000147ab9 */ /* 0x000fe20000000800 */
[----:B------:R-:W-:-:S05]  /*9ff0*/  ULDC UR23, c[0x0][0x9e0] ;  /* 0x0002780000177ab9 */ /* 0x000fca0000000800 */
.L_x_4969:
[----:B------:R-:W-:-:S04]  /*a000*/  UIADD3 UR38, UR22, 0x1, URZ ;  /* 0x0000000116267890 */ /* 0x000fc8000fffe03f */
[----:B------:R-:W-:-:S04]  /*a010*/  UISETP.NE.AND UP0, UPT, UR38, 0x2, UPT ;  /* 0x000000022600788c */ /* 0x000fc8000bf05270 */
[----:B------:R-:W-:Y:S02]  /*a020*/  USEL UR6, URZ, 0x1, UP0 ;  /* 0x000000013f067887 */ /* 0x000fe40008000000 */
[----:B------:R-:W-:Y:S02]  /*a030*/  USEL UR38, UR38, URZ, UP0 ;  /* 0x0000003f26267287 */ /* 0x000fe40008000000 */
[----:B------:R-:W-:Y:S01]  /*a040*/  ULOP3.LUT UR37, UR37, UR6, URZ, 0x3c, !UPT ;  /* 0x0000000625257292 */ /* 0x000fe2000f8e3c3f */
[----:B-12---:R-:W-:Y:S11]  /*a050*/  @!P0 BRA `(.L_x_4951) ;  /* 0x0000000000048947 */ /* 0x006ff60003800000 */
[----:B------:R-:W-:Y:S01]  /*a060*/  BPT.TRAP 0x1 ;  /* 0x000000040000795c */ /* 0x000fe20000300000 */
.L_x_4951:
[----:B------:R-:W-:Y:S01]  /*a070*/  ULEA UR21, UR38, UR42, 0x3 ;  /* 0x0000002a26157291 */ /* 0x000fe2000f8e183f */
[----:B------:R-:W-:-:S05]  /*a080*/  IMAD.U32 R8, RZ, RZ, UR37 ;  /* 0x00000025ff087e24 */ /* 0x000fca000f8e00ff */
[----:B------:R-:W-:-:S04]  /*a090*/  SHF.L.U32 R8, R8, 0x1f, RZ ;  /* 0x0000001f08087819 */ /* 0x000fc800000006ff */
[----:B------:R0:W1:Y:S01]  /*a0a0*/  SYNCS.PHASECHK.TRANS64.TRYWAIT P1, [UR21+0x28c30], R8 ;  /* 0x028c3008ff0075a7 */ /* 0x0000620008020155 */
[----:B------:R-:W-:Y:S05]  /*a0b0*/  @!P0 BRA `(.L_x_4952) ;  /* 0x0000000000048947 */ /* 0x000fea0003800000 */
[----:B------:R-:W-:Y:S01]  /*a0c0*/  BPT.TRAP 0x1 ;  /* 0x000000040000795c */ /* 0x000fe20000300000 */
.L_x_4952:
[----:B-1----:R-:W-:Y:S05]  /*a0d0*/  @P1 BRA `(.L_x_4953) ;  /* 0x0000000000081947 */ /* 0x002fea0003800000 */
[----:B------:R-:W1:Y:S02]  /*a0e0*/  SYNCS.PHASECHK.TRANS64.TRYWAIT P1, [UR21+0x28c30], R8 ;  /* 0x028c3008ff0075a7 */ /* 0x000e640008020155 */
[----:B-1----:R-:W-:Y:S05]  /*a0f0*/  @!P1 BRA `(.L_x_4954) ;  /* 0x0000009c00b09947 */ /* 0x002fea0003800000 */
.L_x_4953:
[----:B------:R-:W-:Y:S01]  /*a100*/  R2UR UR18, R0 ;  /* 0x00000000001272ca */ /* 0x000fe200000e0000 */
[----:B---34-:R-:W-:Y:S01]  /*a110*/  WARPGROUP.ARRIVE ;  /* 0x00000000000079c5 */ /* 0x018fe20000000000 */
        /* <DEDUP_REMOVED lines=21> */
.L_x_4955:
[----:B------:R-:W-:Y:S01]  /*a270*/  UISETP.NE.AND UP1, UPT, UR51, URZ, UPT ;  /* 0x0000003f3300728c */ /* 0x000fe2000bf25270 */
[----:B------:R-:W-:Y:S01]  /*a280*/  VIADD R14, R185, UR44 ;  /* 0x0000002cb90e7c36 */ /* 0x000fe20008000000 */
[----:B------:R-:W2:Y:S01]  /*a290*/  LDC R13, c[0x0][0x2f0] ;  /* 0x0000bc00ff0d7b82 */ /* 0x000ea20000000800 */
[----:B------:R-:W-:-:S03]  /*a2a0*/  UISETP.NE.AND UP0, UPT, UR50, URZ, UPT ;  /* 0x0000003f3200728c */ /* 0x000fc6000bf05270 */
[----:B------:R-:W-:Y:S02]  /*a2b0*/  PLOP3.LUT P1, PT, PT, PT, UP1, 0x80, 0x0 ;  /* 0x000000000000781c */ /* 0x000fe40003f2f018 */
[----:B------:R-:W-:-:S03]  /*a2c0*/  PLOP3.LUT P2, PT, PT, PT, UP1, 0x80, 0x0 ;  /* 0x000000000000781c */ /* 0x000fc60003f4f018 */
[----:B------:R-:W-:Y:S01]  /*a2d0*/  @UP1 ULDC UR6, c[0x0][0x44c] ;  /* 0x0001130000061ab9 */ /* 0x000fe20000000800 */
[----:B------:R-:W-:-:S07]  /*a2e0*/  @UP1 ULDC UR7, c[0x0][0x450] ;  /* 0x0001140000071ab9 */ /* 0x000fce0000000800 */
[----:B-1----:R-:W-:Y:S01]  /*a2f0*/  @P1 IMAD.HI.U32 R5, R14, UR6, RZ ;  /* 0x000000060e051c27 */ /* 0x002fe2000f8e00ff */
[----:B------:R-:W-:Y:S01]  /*a300*/  UIADD3 UR6, UR21, 0x28c40, URZ ;  /* 0x00028c4015067890 */ /* 0x000fe2000fffe03f */
[----:B------:R-:W-:-:S03]  /*a310*/  PLOP3.LUT P1, PT, PT, PT, UP0, 0x40, 0x0 ;  /* 0x000000000000781c */ /* 0x000fc60003f2e808 */
[----:B------:R-:W-:Y:S01]  /*a320*/  @P2 SHF.R.U32.HI R14, RZ, UR7, R5 ;  /* 0x00000007ff0e2c19 */ /* 0x000fe20008011605 */
[----:B------:R-:W-:Y:S01]  /*a330*/  IMAD.SHL.U32 R5, R12, 0x40, RZ ;  /* 0x000000400c057824 */ /* 0x000fe200078e00ff */
[----:B------:R-:W-:-:S03]  /*a340*/  UPRMT UR6, UR40, 0x654, UR6 ;  /* 0x0000065428067896 */ /* 0x000fc60008000006 */
[----:B------:R-:W1:Y:S01]  /*a350*/  SHFL.IDX PT, R192, R14, RZ, 0x1c1f ;  /* 0x001c1fff0ec07589 */ /* 0x000e6200000e0000 */
[----:B------:R-:W-:-:S05]  /*a360*/  IADD3 R6, -R2, 0x1, -R5 ;  /* 0x0000000102067810 */ /* 0x000fca0007ffe905 */
[----:B--2---:R-:W-:Y:S01]  /*a370*/  IMAD R6, R13, UR49, R6 ;  /* 0x000000310d067c24 */ /* 0x004fe2000f8e0206 */
[----:B------:R-:W-:Y:S01]  /*a380*/  SYNCS.ARRIVE.TRANS64.RED.A1T0 RZ, [UR6], RZ ;  /* 0x000000ffffff79a7 */ /* 0x000fe20008100406 */
[----:B------:R-:W-:Y:S02]  /*a390*/  ULOP3.LUT UR6, URZ, UR25, URZ, 0x33, !UPT ;  /* 0x000000193f067292 */ /* 0x000fe4000f8e333f */
[----:B------:R-:W-:-:S04]  /*a3a0*/  VIADD R6, R6, -UR26 ;  /* 0x8000001a06067c36 */ /* 0x000fc80008000000 */
[C---:B------:R-:W-:Y:S02]  /*a3b0*/  VIADD R21, R6.reuse, UR23 ;  /* 0x0000001706157c36 */ /* 0x040fe40008000000 */
[----:B------:R-:W-:Y:S02]  /*a3c0*/  VIADD R191, R6, UR6 ;  /* 0x0000000606bf7c36 */ /* 0x000fe40008000000 */
[--C-:B-1----:R-:W-:Y:S02]  /*a3d0*/  IMAD.IADD R15, R21, 0x1, R192.reuse ;  /* 0x00000001150f7824 */ /* 0x102fe400078e02c0 */
[----:B------:R-:W-:Y:S01]  /*a3e0*/  IMAD.IADD R20, R191, 0x1, R192 ;  /* 0x00000001bf147824 */ /* 0x000fe200078e02c0 */
[----:B------:R-:W-:Y:S06]  /*a3f0*/  @P1 BRA `(.L_x_4956) ;  /* 0x00000000005c1947 */ /* 0x000fec0003800000 */
[----:B------:R-:W-:Y:S01]  /*a400*/  IMAD R6, R13, UR49, R192 ;  /* 0x000000310d067c24 */ /* 0x000fe2000f8e02c0 */
[----:B------:R-:W-:Y:S03]  /*a410*/  BSSY B0, `(.L_x_4957) ;  /* 0x0000011000007945 */ /* 0x000fe60003800000 */
[----:B------:R-:W-:-:S05]  /*a420*/  VIADD R11, R6, -UR26 ;  /* 0x8000001a060b7c36 */ /* 0x000fca0008000000 */
        /* <DEDUP_REMOVED lines=10> */
.L_x_4958:
[----:B------:R-:W-:-:S05]  /*a4d0*/  IMAD.U32 R192, RZ, RZ, UR24 ;  /* 0x00000018ffc07e24 */ /* 0x000fca000f8e00ff */
[----:B------:R-:W-:-:S13]  /*a4e0*/  ISETP.NE.AND P1, PT, R192, 0x1, PT ;  /* 0x00000001c000780c */ /* 0x000fda0003f25270 */
[----:B------:R-:W1:Y:S02]  /*a4f0*/  @P1 LDC.64 R6, c[0x0][0x9e8] ;  /* 0x00027a00ff061b82 */ /* 0x000e640000000a00 */
[----:B-1----:R-:W-:-:S05]  /*a500*/  @P1 IMAD.HI.U32 R6, R11, R6, RZ ;  /* 0x000000060b061227 */ /* 0x002fca00078e00ff */
[----:B------:R-:W-:-:S07]  /*a510*/  @P1 SHF.R.U32.HI R11, RZ, R7, R6 ;  /* 0x00000007ff0b1219 */ /* 0x000fce0000011606 */
.L_x_4959:
[----:B------:R-:W-:Y:S05]  /*a520*/  BSYNC B0 ;  /* 0x0000000000007941 */ /* 0x000fea0003800000 */
.L_x_4957:
[----:B------:R-:W-:-:S04]  /*a530*/  IMAD R11, R11, R192, -R5 ;  /* 0x000000c00b0b7224 */ /* 0x000fc800078e0a05 */
[----:B------:R-:W-:-:S05]  /*a540*/  IMAD.IADD R11, R11, 0x1, -R2 ;  /* 0x000000010b0b7824 */ /* 0x000fca00078e0a02 */
[----:B------:R-:W-:Y:S02]  /*a550*/  VIADDMNMX R15, R11, R192, R15, PT ;  /* 0x000000c00b0f7246 */ /* 0x000fe4000380010f */
[----:B------:R-:W-:-:S07]  /*a560*/  VIMNMX R20, R20, R11, !PT ;  /* 0x0000000b14147248 */ /* 0x000fce0007fe0100 */
.L_x_4956:
        /* <DEDUP_REMOVED lines=8> */
[----:B------:R-:W-:Y:S02]  /*a5f0*/  ISETP.GT.AND P4, PT, R20, 0x18, P1 ;  /* 0x000000181400780c */ /* 0x000fe40000f84270 */
[----:B------:R-:W-:Y:S02]  /*a600*/  FSEL R11, R152, -INF , !P5 ;  /* 0xff800000980b7808 */ /* 0x000fe40006800000 */
[----:B------:R-:W-:Y:S02]  /*a610*/  ISETP.LT.OR P4, PT, R15, 0x19, P4 ;  /* 0x000000190f00780c */ /* 0x000fe40002781670 */
[C---:B------:R-:W-:Y:S02]  /*a620*/  ISETP.GT.AND P6, PT, R20.reuse, 0x8, P1 ;  /* 0x000000081400780c */ /* 0x040fe40000fc4270 */
[----:B------:R-:W-:-:S02]  /*a630*/  ISETP.GT.AND P2, PT, R20, 0x9, P1 ;  /* 0x000000091400780c */ /* 0x000fc40000f44270 */
[C---:B------:R-:W-:Y:S01]  /*a640*/  ISETP.GT.AND P3, PT, R20.reuse, 0x10, P1 ;  /* 0x000000101400780c */ /* 0x040fe20000f64270 */
[----:B-1----:R-:W-:Y:S01]  /*a650*/  IMAD.IADD R14, R21, 0x1, R6 ;  /* 0x00000001150e7824 */ /* 0x002fe200078e0206 */
[----:B------:R-:W-:Y:S02]  /*a660*/  ISETP.GT.AND P5, PT, R20, 0x11, P1 ;  /* 0x000000111400780c */ /* 0x000fe40000fa4270 */
        /* <DEDUP_REMOVED lines=32> */
[----:B------:R-:W-:Y:S02]  /*a870*/  ISETP.LT.OR P5, PT, R15, 0x3a, P5 ;  /* 0x0000003a0f00780c */ /* 0x000fe40002fa1670 */
[----:B------:R-:W-:-:S02]  /*a880*/  IADD3 R15, R191, R6, RZ ;  /* 0x00000006bf0f7210 */ /* 0x000fc40007ffe0ff */
[----:B------:R-:W-:Y:S02]  /*a890*/  FSEL R176, R176, -INF , !P6 ;  /* 0xff800000b0b07808 */ /* 0x000fe40007000000 */
[----:B------:R-:W-:Y:S02]  /*a8a0*/  FSEL R177, R177, -INF , !P2 ;  /* 0xff800000b1b17808 */ /* 0x000fe40005000000 */
[----:B------:R-:W-:Y:S02]  /*a8b0*/  FSEL R180, R180, -INF , !P3 ;  /* 0xff800000b4b47808 */ /* 0x000fe40005800000 */
[----:B------:R-:W-:Y:S01]  /*a8c0*/  FSEL R181, R181, -INF , !P5 ;  /* 0xff800000b5b57808 */ /* 0x000fe20006800000 */
        /* <DEDUP_REMOVED lines=14> */
.L_x_4962:
[----:B------:R-:W-:-:S05]  /*a9b0*/  IMAD.U32 R20, RZ, RZ, UR24 ;  /* 0x00000018ff147e24 */ /* 0x000fca000f8e00ff */
[----:B------:R-:W-:-:S13]  /*a9c0*/  ISETP.NE.AND P2, PT, R20, 0x1, PT ;  /* 0x000000011400780c */ /* 0x000fda0003f45270 */
[----:B------:R-:W1:Y:S02]  /*a9d0*/  @P2 LDC.64 R6, c[0x0][0x9e8] ;  /* 0x00027a00ff062b82 */ /* 0x000e640000000a00 */
[----:B-1----:R-:W-:-:S05]  /*a9e0*/  @P2 IMAD.HI.U32 R6, R13, R6, RZ ;  /* 0x000000060d062227 */ /* 0x002fca00078e00ff */
[----:B------:R-:W-:-:S07]  /*a9f0*/  @P2 SHF.R.U32.HI R13, RZ, R7, R6 ;  /* 0x00000007ff0d2219 */ /* 0x000fce0000011606 */
.L_x_4963:
[----:B------:R-:W-:Y:S05]  /*aa00*/  BSYNC B0 ;  /* 0x0000000000007941 */ /* 0x000fea0003800000 */
.L_x_4961:
[----:B------:R-:W-:-:S04]  /*aa10*/  IMAD R5, R13, R20, -R5 ;  /* 0x000000140d057224 */ /* 0x000fc800078e0a05 */
[----:B------:R-:W-:-:S05]  /*aa20*/  IMAD.IADD R5, R5, 0x1, -R2 ;  /* 0x0000000105057824 */ /* 0x000fca00078e0a02 */
[----:B------:R-:W-:Y:S02]  /*aa30*/  VIADDMNMX R14, R5, R20, R14, PT ;  /* 0x00000014050e7246 */ /* 0x000fe4000380010e */
[----:B------:R-:W-:-:S07]  /*aa40*/  VIMNMX R15, R15, R5, !PT ;  /* 0x000000050f0f7248 */ /* 0x000fce0007fe0100 */
.L_x_4960:
[----:B------:R-:W-:Y:S01]  /*aa50*/  FMNMX.FTZ R6, R11, R10, !PT ;  /* 0x0000000a0b067209 */ /* 0x000fe20007810000 */
[----:B------:R-:W-:Y:S01]  /*aa60*/  UMOV UR10, UR20 ;  /* 0x00000014000a7c82 */ /* 0x000fe20008000000 */
[----:B------:R-:W-:Y:S02]  /*aa70*/  ISETP.GT.AND P3, PT, R15, RZ, P1 ;  /* 0x000000ff0f00720c */ /* 0x000fe40000f64270 */
        /* <DEDUP_REMOVED lines=29> */
[C---:B------:R-:W-:Y:S02]  /*ac50*/  ISETP.GT.AND P6, PT, R15.reuse, 0x18, P1 ;  /* 0x000000180f00780c */ /* 0x040fe40000fc4270 */
[----:B------:R-:W-:Y:S01]  /*ac60*/  ISETP.LT.OR P4, PT, R14, 0x12, P4 ;  /* 0x000000120e00780c */ /* 0x000fe20002781670 */
[----:B------:R-:W1:Y:S01]  /*ac70*/  SHFL.BFLY PT, R5, R6, 0x2, 0x1f ;  /* 0x0c401f0006057f89 */ /* 0x000e6200000e0000 */
[----:B------:R-:W-:Y:S02]  /*ac80*/  FSEL R162, R162, -INF , !P5 ;  /* 0xff800000a2a27808 */ /* 0x000fe40006800000 */
[----:B------:R-:W-:Y:S02]  /*ac90*/  ISETP.GT.AND P2, PT, R15, 0x19, P1 ;  /* 0x000000190f00780c */ /* 0x000fe40000f44270 */
[----:B------:R-:W-:-:S02]  /*aca0*/  ISETP.LT.OR P6, PT, R14, 0x19, P6 ;  /* 0x000000190e00780c */ /* 0x000fc400037c1670 */
[----:B------:R-:W-:Y:S02]  /*acb0*/  FSEL R163, R163, -INF , !P4 ;  /* 0xff800000a3a37808 */ /* 0x000fe40006000000 */
[C---:B------:R-:W-:Y:S02]  /*acc0*/  ISETP.GT.AND P3, PT, R15.reuse, 0x20, P1 ;  /* 0x000000200f00780c */ /* 0x040fe40000f64270 */
[----:B------:R-:W-:Y:S02]  /*acd0*/  FSEL R166, R166, -INF , !P6 ;  /* 0xff800000a6a67808 */ /* 0x000fe40007000000 */
[C---:B------:R-:W-:Y:S02]  /*ace0*/  ISETP.LT.OR P2, PT, R14.reuse, 0x1a, P2 ;  /* 0x0000001a0e00780c */ /* 0x040fe40001741670 */
[----:B------:R-:W-:Y:S02]  /*acf0*/  ISETP.LT.OR P3, PT, R14, 0x21, P3 ;  /* 0x000000210e00780c */ /* 0x000fe40001f61670 */
[----:B------:R-:W-:-:S02]  /*ad00*/  ISETP.GT.AND P5, PT, R15, 0x21, P1 ;  /* 0x000000210f00780c */ /* 0x000fc40000fa4270 */
[----:B------:R-:W-:Y:S02]  /*ad10*/  FSEL R167, R167, -INF , !P2 ;  /* 0xff800000a7a77808 */ /* 0x000fe40005000000 */
[----:B------:R-:W-:Y:S02]  /*ad20*/  FSEL R170, R170, -INF , !P3 ;  /* 0xff800000aaaa7808 */ /* 0x000fe40005800000 */
[C---:B------:R-:W-:Y:S02]  /*ad30*/  ISETP.GT.AND P4, PT, R15.reuse, 0x28, P1 ;  /* 0x000000280f00780c */ /* 0x040fe40000f84270 */
[----:B-1----:R-:W-:Y:S02]  /*ad40*/  FMNMX.FTZ R7, R6, R5, !PT ;  /* 0x0000000506077209 */ /* 0x002fe40007810000 */
[----:B------:R-:W-:Y:S02]  /*ad50*/  FMNMX.FTZ R6, R154, R9, !PT ;  /* 0x000000099a067209 */ /* 0x000fe40007810000 */
[----:B------:R-:W-:Y:S01]  /*ad60*/  ISETP.LT.OR P5, PT, R14, 0x22, P5 ;  /* 0x000000220e00780c */ /* 0x000fe20002fa1670 */
[----:B------:R-:W1:Y:S01]  /*ad70*/  SHFL.BFLY PT, R20, R7, 0x1, 0x1f ;  /* 0x0c201f0007147f89 */ /* 0x000e6200000e0000 */
[----:B------:R-:W-:-:S02]  /*ad80*/  ISETP.GT.AND P6, PT, R15, 0x29, P1 ;  /* 0x000000290f00780c */ /* 0x000fc40000fc4270 */
[----:B------:R-:W-:Y:S02]  /*ad90*/  ISETP.LT.OR P4, PT, R14, 0x29, P4 ;  /* 0x000000290e00780c */ /* 0x000fe40002781670 */
[----:B------:R-:W-:Y:S02]  /*ada0*/  FSEL R171, R171, -INF , !P5 ;  /* 0xff800000abab7808 */ /* 0x000fe40006800000 */
[C---:B------:R-:W-:Y:S02]  /*adb0*/  ISETP.GT.AND P2, PT, R15.reuse, 0x30, P1 ;  /* 0x000000300f00780c */ /* 0x040fe40000f44270 */
[----:B------:R-:W-:Y:S02]  /*adc0*/  FSEL R174, R174, -INF , !P4 ;  /* 0xff800000aeae7808 */ /* 0x000fe40006000000 */
[----:B------:R-:W-:Y:S02]  /*add0*/  ISETP.LT.OR P6, PT, R14, 0x2a, P6 ;  /* 0x0000002a0e00780c */ /* 0x000fe400037c1670 */
[----:B------:R-:W-:-:S02]  /*ade0*/  ISETP.GT.AND P5, PT, R15, 0x31, P1 ;  /* 0x000000310f00780c */ /* 0x000fc40000fa4270 */
[C---:B------:R-:W-:Y:S02]  /*adf0*/  ISETP.LT.OR P2, PT, R14.reuse, 0x31, P2 ;  /* 0x000000310e00780c */ /* 0x040fe40001741670 */
[----:B------:R-:W-:Y:S02]  /*ae00*/  FSEL R175, R175, -INF , !P6 ;  /* 0xff800000afaf7808 */ /* 0x000fe40007000000 */
[----:B------:R-:W-:Y:S02]  /*ae10*/  ISETP.GT.AND P4, PT, R15, 0x38, P1 ;  /* 0x000000380f00780c */ /* 0x000fe40000f84270 */
[----:B------:R-:W-:Y:S02]  /*ae20*/  ISETP.LT.OR P5, PT, R14, 0x32, P5 ;  /* 0x000000320e00780c */ /* 0x000fe40002fa1670 */
[----:B------:R-:W-:Y:S02]  /*ae30*/  FSEL R178, R178, -INF , !P2 ;  /* 0xff800000b2b27808 */ /* 0x000fe40005000000 */
[----:B-1----:R-:W-:-:S02]  /*ae40*/  FMNMX.FTZ R5, R7, R20, !PT ;  /* 0x0000001407057209 */ /* 0x002fc40007810000 */
[----:B------:R-:W-:Y:S02]  /*ae50*/  FMNMX.FTZ R7, R155, R6, !PT ;  /* 0x000000069b077209 */ /* 0x000fe40007810000 */
[C---:B------:R-:W-:Y:S01]  /*ae60*/  FSETP.NEU.FTZ.AND P3, PT, R5.reuse, -INF , PT ;  /* 0xff8000000500780b */ /* 0x040fe20003f7d000 */
[----:B------:R-:W-:Y:S01]  /*ae70*/  FMUL.FTZ R20, R5, UR10 ;  /* 0x0000000a05147c20 */ /* 0x000fe20008410000 */
[----:B------:R-:W-:Y:S02]  /*ae80*/  FMNMX.FTZ R6, R158, R7, !PT ;  /* 0x000000079e067209 */ /* 0x000fe40007810000 */
[----:B------:R-:W-:Y:S02]  /*ae90*/  ISETP.GT.AND P1, PT, R15, 0x39, P1 ;  /* 0x000000390f00780c */ /* 0x000fe40000f24270 */
[----:B------:R-:W-:Y:S02]  /*aea0*/  FMNMX.FTZ R7, R159, R6, !PT ;  /* 0x000000069f077209 */ /* 0x000fe40007810000 */
[----:B------:R-:W-:-:S02]  /*aeb0*/  FSEL R20, R20, RZ, P3 ;  /* 0x000000ff14147208 */ /* 0x000fc40001800000 */
[----:B------:R-:W-:Y:S02]  /*aec0*/  FMNMX.FTZ R6, R162, R7, !PT ;  /* 0x00000007a2067209 */ /* 0x000fe40007810000 */
[----:B------:R-:W-:Y:S01]  /*aed0*/  ISETP.LT.OR P4, PT, R14, 0x39, P4 ;  /* 0x000000390e00780c */ /* 0x000fe20002781670 */
[--C-:B------:R-:W-:Y:S01]  /*aee0*/  FFMA.FTZ R152, R11, UR10, -R20.reuse ;  /* 0x0000000a0b987c23 */ /* 0x100fe20008010814 */
[----:B------:R-:W-:Y:S01]  /*aef0*/  FMNMX.FTZ R7, R163, R6, !PT ;  /* 0x00000006a3077209 */ /* 0x000fe20007810000 */
[--C-:B------:R-:W-:Y:S01]  /*af00*/  FFMA.FTZ R15, R164, UR10, -R20.reuse ;  /* 0x0000000aa40f7c23 */ /* 0x100fe20008010814 */
[----:B------:R-:W-:Y:S01]  /*af10*/  FSEL R179, R179, -INF , !P5 ;  /* 0xff800000b3b37808 */ /* 0x000fe20006800000 */
[--C-:B------:R-:W-:Y:S01]  /*af20*/  FFMA.FTZ R164, R169, UR10, -R20.reuse ;  /* 0x0000000aa9a47c23 */ /* 0x100fe20008010814 */
[----:B------:R-:W-:Y:S01]  /*af30*/  FMNMX.FTZ R6, R166, R7, !PT ;  /* 0x00000007a6067209 */ /* 0x000fe20007810000 */
[----:B------:R-:W-:Y:S01]  /*af40*/  MUFU.EX2 R152, R152 ;  /* 0x0000009800987308 */ /* 0x000fe20000000800 */
[----:B------:R-:W-:Y:S01]  /*af50*/  ISETP.LT.OR P1, PT, R14, 0x3a, P1 ;  /* 0x0000003a0e00780c */ /* 0x000fe20000f21670 */
[--C-:B------:R-:W-:Y:S01]  /*af60*/  FFMA.FTZ R14, R157, UR10, -R20.reuse ;  /* 0x0000000a9d0e7c23 */ /* 0x100fe20008010814 */
[----:B------:R-:W-:Y:S01]  /*af70*/  FMNMX.FTZ R7, R167, R6, !PT ;  /* 0x00000006a7077209 */ /* 0x000fe20007810000 */
[--C-:B------:R-:W-:Y:S01]  /*af80*/  FFMA.FTZ R173, R173, UR10, -R20.reuse ;  /* 0x0000000aadad7c23 */ /* 0x100fe20008010814 */
[----:B------:R-:W-:Y:S01]  /*af90*/  FSEL R182, R182, -INF , !P4 ;  /* 0xff800000b6b67808 */ /* 0x000fe20006000000 */
[----:B------:R-:W-:Y:S01]  /*afa0*/  IMAD.MOV R169, RZ, RZ, -R17 ;  /* 0x000000ffffa97224 */ /* 0x000fe200078e0a11 */
[----:B------:R-:W-:Y:S01]  /*afb0*/  FMNMX.FTZ R6, R170, R7, !PT ;  /* 0x00000007aa067209 */ /* 0x000fe20007810000 */
[--C-:B------:R-:W-:Y:S01]  /*afc0*/  FFMA.FTZ R7, R153, UR10, -R20.reuse ;  /* 0x0000000a99077c23 */ /* 0x100fe20008010814 */
[----:B------:R-:W-:Y:S01]  /*afd0*/  FSEL R183, R183, -INF , !P1 ;  /* 0xff800000b7b77808 */ /* 0x000fe20004800000 */
[----:B------:R-:W-:Y:S01]  /*afe0*/  MUFU.EX2 R14, R14 ;  /* 0x0000000e000e7308 */ /* 0x000fe20000000800 */
[----:B------:R-:W-:Y:S01]  /*aff0*/  FMNMX.FTZ R11, R171, R6, !PT ;  /* 0x00000006ab0b7209 */ /* 0x000fe20007810000 */
[--C-:B------:R-:W-:Y:S01]  /*b000*/  FFMA.FTZ R21, R168, UR10, -R20.reuse ;  /* 0x0000000aa8157c23 */ /* 0x100fe20008010814 */
[----:B------:R-:W-:Y:S01]  /*b010*/  FSEL R157, R5, RZ, P3 ;  /* 0x000000ff059d7208 */ /* 0x000fe20001800000 */
[--C-:B------:R-:W-:Y:S01]  /*b020*/  FFMA.FTZ R180, R180, UR10, -R20.reuse ;  /* 0x0000000ab4b47c23 */ /* 0x100fe20008010814 */
[----:B------:R-:W-:Y:S01]  /*b030*/  FMNMX.FTZ R6, R174, R11, !PT ;  /* 0x0000000bae067209 */ /* 0x000fe20007810000 */
[--C-:B------:R-:W-:Y:S01]  /*b040*/  FFMA.FTZ R11, R156, UR10, -R20.reuse ;  /* 0x0000000a9c0b7c23 */ /* 0x100fe20008010814 */
[----:B------:R-:W-:Y:S01]  /*b050*/  FFMA.FTZ R156, R160, UR10, -R20 ;  /* 0x0000000aa09c7c23 */ /* 0x000fe20008010814 */
[----:B------:R-:W-:Y:S01]  /*b060*/  FADD.FTZ R157, -R157, R10 ;  /* 0x0000000a9d9d7221 */ /* 0x000fe20000010100 */
[----:B------:R-:W-:Y:S01]  /*b070*/  FMNMX.FTZ R13, R175, R6, !PT ;  /* 0x00000006af0d7209 */ /* 0x000fe20007810000 */
[--C-:B------:R-:W-:Y:S01]  /*b080*/  FFMA.FTZ R160, R165, UR10, -R20.reuse ;  /* 0x0000000aa5a07c23 */ /* 0x100fe20008010814 */
[----:B------:R-:W-:Y:S01]  /*b090*/  MUFU.EX2 R7, R7 ;  /* 0x0000000700077308 */ /* 0x000fe20000000800 */
[----:B------:R-:W-:Y:S01]  /*b0a0*/  FMUL.FTZ R157, R157, UR10 ;  /* 0x0000000a9d9d7c20 */ /* 0x000fe20008410000 */
[----:B------:R-:W-:Y:S01]  /*b0b0*/  FMNMX.FTZ R6, R178, R13, !PT ;  /* 0x0000000db2067209 */ /* 0x000fe20007810000 */
[----:B------:R-:W-:Y:S01]  /*b0c0*/  FFMA.FTZ R168, R177, UR10, -R20 ;  /* 0x0000000ab1a87c23 */ /* 0x000fe20008010814 */
[----:B------:R-:W-:Y:S01]  /*b0d0*/  ISETP.NE.AND P2, PT, R2, R169, PT ;  /* 0x000000a90200720c */ /* 0x000fe20003f45270 */
[----:B------:R-:W-:Y:S01]  /*b0e0*/  IMAD.U32 R177, RZ, RZ, UR22 ;  /* 0x00000016ffb17e24 */ /* 0x000fe2000f8e00ff */
[----:B------:R-:W-:-:S02]  /*b0f0*/  FMNMX.FTZ R13, R179, R6, !PT ;  /* 0x00000006b30d7209 */ /* 0x000fc40007810000 */
[----:B------:R-:W1:Y:S02]  /*b100*/  MUFU.EX2 R157, R157 ;  /* 0x0000009d009d7308 */ /* 0x000e640000000800 */
[----:B------:R-:W-:Y:S01]  /*b110*/  FMNMX.FTZ R6, R182, R13, !PT ;  /* 0x0000000db6067209 */ /* 0x000fe20007810000 */
[--C-:B------:R-:W-:Y:S01]  /*b120*/  FFMA.FTZ R13, R161, UR10, -R20.reuse ;  /* 0x0000000aa10d7c23 */ /* 0x100fe20008010814 */
[----:B------:R-:W-:Y:S02]  /*b130*/  FFMA.FTZ R161, R176, UR10, -R20 ;  /* 0x0000000ab0a17c23 */ /* 0x000fe40008010814 */
[----:B------:R-:W-:Y:S02]  /*b140*/  FMNMX.FTZ R6, R183, R6, !PT ;  /* 0x00000006b7067209 */ /* 0x000fe40007810000 */
[----:B------:R-:W2:Y:S03]  /*b150*/  MUFU.EX2 R11, R11 ;  /* 0x0000000b000b7308 */ /* 0x000ea60000000800 */
[----:B------:R-:W3:Y:S05]  /*b160*/  SHFL.BFLY PT, R153, R6, 0x2, 0x1f ;  /* 0x0c401f0006997f89 */ /* 0x000eea00000e0000 */
[----:B------:R-:W4:Y:S01]  /*b170*/  MUFU.EX2 R156, R156 ;  /* 0x0000009c009c7308 */ /* 0x000f220000000800 */
[----:B-1----:R-:W-:Y:S01]  /*b180*/  FFMA.FTZ R176, R157, R3, R152 ;  /* 0x000000039db07223 */ /* 0x002fe20000010098 */
[----:B------:R-:W-:Y:S01]  /*b190*/  F2FP.BF16.F32.PACK_AB R152, R7, R152 ;  /* 0x000000980798723e */ /* 0x000fe200000010ff */
[-C--:B------:R-:W-:Y:S01]  /*b1a0*/  FMUL.FTZ R24, R24, R157.reuse ;  /* 0x0000009d18187220 */ /* 0x080fe20000410000 */
[-C--:B------:R-:W-:Y:S01]  /*b1b0*/  FMUL.FTZ R25, R25, R157.reuse ;  /* 0x0000009d19197220 */ /* 0x080fe20000410000 */
[----:B------:R-:W-:Y:S01]  /*b1c0*/  FADD.FTZ R176, R7, R176 ;  /* 0x000000b007b07221 */ /* 0x000fe20000010000 */
        /* <DEDUP_REMOVED lines=10> */
[----:B------:R-:W5:Y:S01]  /*b270*/  MUFU.EX2 R15, R15 ;  /* 0x0000000f000f7308 */ /* 0x000f620000000800 */
[-C--:B------:R-:W-:Y:S01]  /*b280*/  FMUL.FTZ R45, R45, R157.reuse ;  /* 0x0000009d2d2d7220 */ /* 0x080fe20000410000 */
[----:B------:R-:W-:Y:S01]  /*b290*/  FMUL.FTZ R48, R48, R157 ;  /* 0x0000009d30307220 */ /* 0x000fe20000410000 */
[----:B---3--:R-:W-:Y:S01]  /*b2a0*/  FMNMX.FTZ R165, R6, R153, !PT ;  /* 0x0000009906a57209 */ /* 0x008fe20007810000 */
[--C-:B------:R-:W-:Y:S01]  /*b2b0*/  FFMA.FTZ R153, R172, UR10, -R20.reuse ;  /* 0x0000000aac997c23 */ /* 0x100fe20008010814 */
[----:B------:R-:W-:Y:S01]  /*b2c0*/  FFMA.FTZ R172, R181, UR10, -R20 ;  /* 0x0000000ab5ac7c23 */ /* 0x000fe20008010814 */
[-C--:B------:R-:W-:Y:S01]  /*b2d0*/  FMUL.FTZ R49, R49, R157.reuse ;  /* 0x0000009d31317220 */ /* 0x080fe20000410000 */
[-C--:B------:R-:W-:Y:S01]  /*b2e0*/  FMUL.FTZ R52, R52, R157.reuse ;  /* 0x0000009d34347220 */ /* 0x080fe20000410000 */
[----:B------:R-:W3:Y:S01]  /*b2f0*/  SHFL.BFLY PT, R6, R165, 0x1, 0x1f ;  /* 0x0c201f00a5067f89 */ /* 0x000ee200000e0000 */
[----:B------:R2:W-:Y:S01]  /*b300*/  MUFU.EX2 R10, R173 ;  /* 0x000000ad000a7308 */ /* 0x0005e20000000800 */
        /* <DEDUP_REMOVED lines=8> */
[----:B--2---:R-:W-:Y:S01]  /*b390*/  FADD.FTZ R173, R11, R176 ;  /* 0x000000b00bad7221 */ /* 0x004fe20000010000 */
[-C--:B------:R-:W-:Y:S01]  /*b3a0*/  FMUL.FTZ R68, R68, R157.reuse ;  /* 0x0000009d44447220 */ /* 0x080fe20000410000 */
[-C--:B------:R-:W-:Y:S01]  /*b3b0*/  FMUL.FTZ R69, R69, R157.reuse ;  /* 0x0000009d45457220 */ /* 0x080fe20000410000 */
[-C--:B------:R-:W-:Y:S01]  /*b3c0*/  FMUL.FTZ R72, R72, R157.reuse ;  /* 0x0000009d48487220 */ /* 0x080fe20000410000 */
[----:B------:R-:W-:Y:S01]  /*b3d0*/  FADD.FTZ R173, R14, R173 ;  /* 0x000000ad0ead7221 */ /* 0x000fe20000010000 */
[-C--:B------:R-:W-:Y:S01]  /*b3e0*/  FMUL.FTZ R73, R73, R157.reuse ;  /* 0x0000009d49497220 */ /* 0x080fe20000410000 */
[-C--:B------:R-:W-:Y:S01]  /*b3f0*/  FMUL.FTZ R76, R76, R157.reuse ;  /* 0x0000009d4c4c7220 */ /* 0x080fe20000410000 */
[----:B------:R-:W2:Y:S01]  /*b400*/  MUFU.EX2 R21, R21 ;  /* 0x0000001500157308 */ /* 0x000ea20000000800 */
[-C--:B------:R-:W-:Y:S01]  /*b410*/  FMUL.FTZ R77, R77, R157.reuse ;  /* 0x0000009d4d4d7220 */ /* 0x080fe20000410000 */
[-C--:B------:R-:W-:Y:S01]  /*b420*/  FMUL.FTZ R80, R80, R157.reuse ;  /* 0x0000009d50507220 */ /* 0x080fe20000410000 */
[-C--:B------:R-:W-:Y:S01]  /*b430*/  FMUL.FTZ R81, R81, R157.reuse ;  /* 0x0000009d51517220 */ /* 0x080fe20000410000 */
[-C--:B------:R-:W-:Y:S01]  /*b440*/  FMUL.FTZ R84, R84, R157.reuse ;  /* 0x0000009d54547220 */ /* 0x080fe20000410000 */
[-C--:B------:R-:W-:Y:S01]  /*b450*/  FMUL.FTZ R85, R85, R157.reuse ;  /* 0x0000009d55557220 */ /* 0x080fe20000410000 */
[-C--:B------:R-:W-:Y:S01]  /*b460*/  FMUL.FTZ R88, R88, R157.reuse ;  /* 0x0000009d58587220 */ /* 0x080fe20000410000 */
[----:B---3--:R-:W-:Y:S01]  /*b470*/  FMNMX.FTZ R6, R165, R6, !PT ;  /* 0x00000006a5067209 */ /* 0x008fe20007810000 */
[----:B------:R-:W3:Y:S01]  /*b480*/  MUFU.EX2 R164, R164 ;  /* 0x000000a400a47308 */ /* 0x000ee20000000800 */
[-C--:B------:R-:W-:Y:S01]  /*b490*/  FMUL.FTZ R89, R89, R157.reuse ;  /* 0x0000009d59597220 */ /* 0x080fe20000410000 */
[-C--:B------:R-:W-:Y:S01]  /*b4a0*/  FMUL.FTZ R92, R92, R157.reuse ;  /* 0x0000009d5c5c7220 */ /* 0x080fe20000410000 */
[C---:B------:R-:W-:Y:S01]  /*b4b0*/  FSETP.NEU.FTZ.AND P1, PT, R6.reuse, -INF , PT ;  /* 0xff8000000600780b */ /* 0x040fe20003f3d000 */
[----:B------:R-:W-:Y:S01]  /*b4c0*/  FMUL.FTZ R3, R6, UR10 ;  /* 0x0000000a06037c20 */ /* 0x000fe20008410000 */
[-C--:B------:R-:W-:Y:S01]  /*b4d0*/  FMUL.FTZ R93, R93, R157.reuse ;  /* 0x0000009d5d5d7220 */ /* 0x080fe20000410000 */
[-C--:B------:R-:W-:Y:S01]  /*b4e0*/  FMUL.FTZ R96, R96, R157.reuse ;  /* 0x0000009d60607220 */ /* 0x080fe20000410000 */
[----:B------:R-:W-:Y:S01]  /*b4f0*/  FSEL R20, R6, RZ, P1 ;  /* 0x000000ff06147208 */ /* 0x000fe20000800000 */
[----:B------:R4:W-:Y:S01]  /*b500*/  MUFU.EX2 R165, R180 ;  /* 0x000000b400a57308 */ /* 0x0009e20000000800 */
[----:B------:R-:W-:Y:S01]  /*b510*/  FSEL R3, R3, RZ, P1 ;  /* 0x000000ff03037208 */ /* 0x000fe20000800000 */
[-C--:B------:R-:W-:Y:S01]  /*b520*/  FMUL.FTZ R97, R97, R157.reuse ;  /* 0x0000009d61617220 */ /* 0x080fe20000410000 */
[-C--:B------:R-:W-:Y:S01]  /*b530*/  FMUL.FTZ R100, R100, R157.reuse ;  /* 0x0000009d64647220 */ /* 0x080fe20000410000 */
[----:B------:R-:W-:Y:S01]  /*b540*/  FADD.FTZ R20, -R20, R9 ;  /* 0x0000000914147221 */ /* 0x000fe20000010100 */
[----:B------:R-:W-:Y:S01]  /*b550*/  FMUL.FTZ R101, R101, R157 ;  /* 0x0000009d65657220 */ /* 0x000fe20000410000 */
[----:B------:R-:W-:Y:S01]  /*b560*/  FFMA.FTZ R169, R154, UR10, -R3 ;  /* 0x0000000a9aa97c23 */ /* 0x000fe20008010803 */
[----:B------:R-:W-:Y:S01]  /*b570*/  @!P2 IMAD R154, R177, 0x40, R16 ;  /* 0x00000040b19aa824 */ /* 0x000fe200078e0210 */
[----:B------:R-:W3:Y:S01]  /*b580*/  MUFU.EX2 R153, R153 ;  /* 0x0000009900997308 */ /* 0x000ee20000000800 */
[----:B----4-:R-:W-:Y:S01]  /*b590*/  FADD.FTZ R180, R156, R173 ;  /* 0x000000ad9cb47221 */ /* 0x010fe20000010000 */
[----:B------:R-:W-:Y:S01]  /*b5a0*/  FMUL.FTZ R20, R20, UR10 ;  /* 0x0000000a14147c20 */ /* 0x000fe20008410000 */
[--C-:B------:R-:W-:Y:S01]  /*b5b0*/  FFMA.FTZ R176, R155, UR10, -R3.reuse ;  /* 0x0000000a9bb07c23 */ /* 0x100fe20008010803 */
[----:B------:R-:W-:Y:S01]  /*b5c0*/  @!P2 LEA R9, R154, UR42, 0x2 ;  /* 0x0000002a9a09ac11 */ /* 0x000fe2000f8e10ff */
[----:B-1----:R-:W-:Y:S01]  /*b5d0*/  FADD.FTZ R180, R13, R180 ;  /* 0x000000b40db47221 */ /* 0x002fe20000010000 */
[--C-:B------:R-:W-:Y:S01]  /*b5e0*/  FFMA.FTZ R155, R158, UR10, -R3.reuse ;  /* 0x0000000a9e9b7c23 */ /* 0x100fe20008010803 */
[--C-:B------:R-:W-:Y:S01]  /*b5f0*/  FFMA.FTZ R159, R159, UR10, -R3.reuse ;  /* 0x0000000a9f9f7c23 */ /* 0x100fe20008010803 */
[----:B------:R-:W1:Y:S01]  /*b600*/  MUFU.EX2 R161, R161 ;  /* 0x000000a100a17308 */ /* 0x000e620000000800 */
[----:B-----5:R-:W-:Y:S01]  /*b610*/  FADD.FTZ R177, R15, R180 ;  /* 0x000000b40fb17221 */ /* 0x020fe20000010000 */
[--C-:B------:R-:W-:Y:S01]  /*b620*/  FFMA.FTZ R173, R162, UR10, -R3.reuse ;  /* 0x0000000aa2ad7c23 */ /* 0x100fe20008010803 */
[--C-:B------:R-:W-:Y:S01]  /*b630*/  FFMA.FTZ R180, R170, UR10, -R3.reuse ;  /* 0x0000000aaab47c23 */ /* 0x100fe20008010803 */
[----:B------:R-:W-:Y:S01]  /*b640*/  FFMA.FTZ R163, R163, UR10, -R3 ;  /* 0x0000000aa3a37c23 */ /* 0x000fe20008010803 */
[----:B0-----:R-:W-:Y:S01]  /*b650*/  FADD.FTZ R154, R160, R177 ;  /* 0x000000b1a09a7221 */ /* 0x001fe20000010000 */
[--C-:B------:R-:W-:Y:S01]  /*b660*/  FFMA.FTZ R177, R166, UR10, -R3.reuse ;  /* 0x0000000aa6b17c23 */ /* 0x100fe20008010803 */
[--C-:B------:R-:W-:Y:S01]  /*b670*/  FFMA.FTZ R167, R167, UR10, -R3.reuse ;  /* 0x0000000aa7a77c23 */ /* 0x100fe20008010803 */
[----:B------:R-:W-:Y:S01]  /*b680*/  MUFU.EX2 R169, R169 ;  /* 0x000000a900a97308 */ /* 0x000fe20000000800 */
[----:B--2---:R-:W-:Y:S01]  /*b690*/  FADD.FTZ R181, R21, R154 ;  /* 0x0000009a15b57221 */ /* 0x004fe20000010000 */
[--C-:B------:R-:W-:Y:S01]  /*b6a0*/  FFMA.FTZ R171, R171, UR10, -R3.reuse ;  /* 0x0000000aabab7c23 */ /* 0x100fe20008010803 */
[--C-:B------:R-:W-:Y:S01]  /*b6b0*/  FFMA.FTZ R174, R174, UR10, -R3.reuse ;  /* 0x0000000aaeae7c23 */ /* 0x100fe20008010803 */
[----:B------:R-:W-:Y:S01]  /*b6c0*/  FFMA.FTZ R175, R175, UR10, -R3 ;  /* 0x0000000aafaf7c23 */ /* 0x000fe20008010803 */
[----:B---3--:R-:W-:Y:S01]  /*b6d0*/  FADD.FTZ R154, R164, R181 ;  /* 0x000000b5a49a7221 */ /* 0x008fe20000010000 */
[--C-:B------:R-:W-:Y:S01]  /*b6e0*/  FFMA.FTZ R178, R178, UR10, -R3.reuse ;  /* 0x0000000ab2b27c23 */ /* 0x100fe20008010803 */
[--C-:B------:R-:W-:Y:S01]  /*b6f0*/  FFMA.FTZ R179, R179, UR10, -R3.reuse ;  /* 0x0000000ab3b37c23 */ /* 0x100fe20008010803 */
[----:B------:R-:W0:Y:S01]  /*b700*/  MUFU.EX2 R20, R20 ;  /* 0x0000001400147308 */ /* 0x000e220000000800 */
[----:B------:R-:W-:Y:S01]  /*b710*/  FADD.FTZ R181, R153, R154 ;  /* 0x0000009a99b57221 */ /* 0x000fe20000010000 */
[--C-:B------:R-:W-:Y:S01]  /*b720*/  FFMA.FTZ R182, R182, UR10, -R3.reuse ;  /* 0x0000000ab6b67c23 */ /* 0x100fe20008010803 */
[----:B------:R-:W-:Y:S01]  /*b730*/  FFMA.FTZ R183, R183, UR10, -R3 ;  /* 0x0000000ab7b77c23 */ /* 0x000fe20008010803 */
[C---:B------:R-:W-:Y:S01]  /*b740*/  F2FP.BF16.F32.PACK_AB R162, R10.reuse, R153 ;  /* 0x000000990aa2723e */ /* 0x040fe200000010ff */
[----:B------:R-:W-:Y:S01]  /*b750*/  FADD.FTZ R154, R10, R181 ;  /* 0x000000b50a9a7221 */ /* 0x000fe20000010000 */
[----:B------:R-:W-:Y:S01]  /*b760*/  F2FP.BF16.F32.PACK_AB R158, R160, R15 ;  /* 0x0000000fa09e723e */ /* 0x000fe200000010ff */
[----:B------:R2:W-:Y:S01]  /*b770*/  @!P2 STS [R9+0x28800], R157 ;  /* 0x0288009d0900a388 */ /* 0x0005e20000000800 */
[----:B------:R-:W3:Y:S01]  /*b780*/  MUFU.EX2 R168, R168 ;  /* 0x000000a800a87308 */ /* 0x000ee20000000800 */
[----:B-1----:R-:W-:Y:S01]  /*b790*/  FADD.FTZ R3, R161, R154 ;  /* 0x0000009aa1037221 */ /* 0x002fe20000010000 */
[----:B------:R-:W-:Y:S01]  /*b7a0*/  F2FP.BF16.F32.PACK_AB R154, R14, R11 ;  /* 0x0000000b0e9a723e */ /* 0x000fe200000010ff */
[----:B------:R-:W-:Y:S01]  /*b7b0*/  FMUL.FTZ R104, R104, R157 ;  /* 0x0000009d68687220 */ /* 0x000fe20000410000 */
[----:B------:R-:W-:Y:S01]  /*b7c0*/  F2FP.BF16.F32.PACK_AB R160, R164, R21 ;  /* 0x00000015a4a0723e */ /* 0x000fe200000010ff */
[-C--:B------:R-:W-:Y:S01]  /*b7d0*/  FMUL.FTZ R105, R105, R157.reuse ;  /* 0x0000009d69697220 */ /* 0x080fe20000410000 */
[-C--:B------:R-:W-:Y:S01]  /*b7e0*/  FMUL.FTZ R108, R108, R157.reuse ;  /* 0x0000009d6c6c7220 */ /* 0x080fe20000410000 */
[-C--:B------:R-:W-:Y:S01]  /*b7f0*/  FMUL.FTZ R109, R109, R157.reuse ;  /* 0x0000009d6d6d7220 */ /* 0x080fe20000410000 */
[----:B------:R-:W1:Y:S01]  /*b800*/  MUFU.EX2 R176, R176 ;  /* 0x000000b000b07308 */ /* 0x000e620000000800 */
[----:B0-----:R-:W-:Y:S01]  /*b810*/  FFMA.FTZ R7, R20, R4, R169 ;  /* 0x0000000414077223 */ /* 0x001fe200000100a9 */
[----:B------:R0:W-:Y:S01]  /*b820*/  @!P2 STS [R9+0x28820], R20 ;  /* 0x028820140900a388 */ /* 0x0001e20000000800 */
[-C--:B------:R-:W-:Y:S01]  /*b830*/  FMUL.FTZ R112, R112, R157.reuse ;  /* 0x0000009d70707220 */ /* 0x080fe20000410000 */
[-C--:B------:R-:W-:Y:S01]  /*b840*/  FMUL.FTZ R113, R113, R157.reuse ;  /* 0x0000009d71717220 */ /* 0x080fe20000410000 */
[-C--:B------:R-:W-:Y:S01]  /*b850*/  FMUL.FTZ R116, R116, R157.reuse ;  /* 0x0000009d74747220 */ /* 0x080fe20000410000 */
[-C--:B------:R-:W-:Y:S01]  /*b860*/  FMUL.FTZ R117, R117, R157.reuse ;  /* 0x0000009d75757220 */ /* 0x080fe20000410000 */
[----:B------:R-:W-:Y:S01]  /*b870*/  FMUL.FTZ R120, R120, R157 ;  /* 0x0000009d78787220 */ /* 0x000fe20000410000 */
[----:B------:R-:W4:Y:S01]  /*b880*/  MUFU.EX2 R155, R155 ;  /* 0x0000009b009b7308 */ /* 0x000f220000000800 */
[C---:B---3--:R-:W-:Y:S01]  /*b890*/  FADD.FTZ R14, R168.reuse, R3 ;  /* 0x00000003a80e7221 */ /* 0x048fe20000010000 */
[----:B------:R-:W-:Y:S01]  /*b8a0*/  F2FP.BF16.F32.PACK_AB R164, R168, R161 ;  /* 0x000000a1a8a4723e */ /* 0x000fe200000010ff */
[-C--:B------:R-:W-:Y:S01]  /*b8b0*/  FMUL.FTZ R121, R121, R157.reuse ;  /* 0x0000009d79797220 */ /* 0x080fe20000410000 */
[-C--:B------:R-:W-:Y:S01]  /*b8c0*/  FMUL.FTZ R124, R124, R157.reuse ;  /* 0x0000009d7c7c7220 */ /* 0x080fe20000410000 */
[----:B------:R-:W-:Y:S01]  /*b8d0*/  FADD.FTZ R3, R165, R14 ;  /* 0x0000000ea5037221 */ /* 0x000fe20000010000 */
[-C--:B------:R-:W-:Y:S01]  /*b8e0*/  FMUL.FTZ R125, R125, R157.reuse ;  /* 0x0000009d7d7d7220 */ /* 0x080fe20000410000 */
[----:B------:R-:W-:Y:S01]  /*b8f0*/  FMUL.FTZ R128, R128, R157 ;  /* 0x0000009d80807220 */ /* 0x000fe20000410000 */
[----:B------:R-:W3:Y:S01]  /*b900*/  MUFU.EX2 R172, R172 ;  /* 0x000000ac00ac7308 */ /* 0x000ee20000000800 */
        /* <DEDUP_REMOVED lines=18> */
[----:B------:R-:W-:Y:S01]  /*ba30*/  FMUL.FTZ R26, R26, R20 ;  /* 0x000000141a1a7220 */ /* 0x000fe20000410000 */
[----:B------:R-:W-:Y:S01]  /*ba40*/  F2FP.BF16.F32.PACK_AB R156, R13, R156 ;  /* 0x0000009c0d9c723e */ /* 0x000fe200000010ff */
[-C--:B------:R-:W-:Y:S01]  /*ba50*/  FMUL.FTZ R27, R27, R20.reuse ;  /* 0x000000141b1b7220 */ /* 0x080fe20000410000 */
[-C--:B------:R-:W-:Y:S01]  /*ba60*/  FMUL.FTZ R30, R30, R20.reuse ;  /* 0x000000141e1e7220 */ /* 0x080fe20000410000 */
[-C--:B------:R-:W-:Y:S01]  /*ba70*/  FMUL.FTZ R31, R31, R20.reuse ;  /* 0x000000141f1f7220 */ /* 0x080fe20000410000 */
[----:B------:R-:W3:Y:S01]  /*ba80*/  MUFU.EX2 R10, R163 ;  /* 0x000000a3000a7308 */ /* 0x000ee20000000800 */
[C---:B-1----:R-:W-:Y:S01]  /*ba90*/  FADD.FTZ R172, R170.reuse, R7 ;  /* 0x00000007aaac7221 */ /* 0x042fe20000010000 */
[----:B------:R-:W-:Y:S01]  /*baa0*/  F2FP.BF16.F32.PACK_AB R155, R170, R155 ;  /* 0x0000009baa9b723e */ /* 0x000fe200000010ff */
[----:B------:R-:W-:Y:S01]  /*bab0*/  BAR.SYNC.DEFER_BLOCKING 0xf, 0x100 ;  /* 0x03c4000000007b1d */ /* 0x000fe20000010000 */
        /* <DEDUP_REMOVED lines=14> */
[C---:B---3--:R-:W-:Y:S01]  /*bba0*/  FADD.FTZ R172, R10.reuse, R7 ;  /* 0x000000070aac7221 */ /* 0x048fe20000010000 */
        /* <DEDUP_REMOVED lines=8> */
[----:B------:R0:W-:Y:S01]  /*bc30*/  STSM.16.M88.4 [R18+0x26800], R152 ;  /* 0x0268009812007844 */ /* 0x0001e20000000200 */
[-C--:B------:R-:W-:Y:S01]  /*bc40*/  FMUL.FTZ R66, R66, R20.reuse ;  /* 0x0000001442427220 */ /* 0x080fe20000410000 */
[-C--:B------:R-:W-:Y:S01]  /*bc50*/  FMUL.FTZ R67, R67, R20.reuse ;  /* 0x0000001443437220 */ /* 0x080fe20000410000 */
[-C--:B------:R-:W-:Y:S01]  /*bc60*/  FMUL.FTZ R70, R70, R20.reuse ;  /* 0x0000001446467220 */ /* 0x080fe20000410000 */
[-C--:B------:R-:W-:Y:S01]  /*bc70*/  FMUL.FTZ R71, R71, R20.reuse ;  /* 0x0000001447477220 */ /* 0x080fe20000410000 */
[-C--:B------:R-:W-:Y:S01]  /*bc80*/  FMUL.FTZ R74, R74, R20.reuse ;  /* 0x000000144a4a7220 */ /* 0x080fe20000410000 */
[----:B------:R-:W1:Y:S01]  /*bc90*/  MUFU.EX2 R168, R171 ;  /* 0x000000ab00a87308 */ /* 0x000e620000000800 */
[----:B----4-:R-:W-:Y:S01]  /*bca0*/  F2FP.BF16.F32.PACK_AB R159, R14, R159 ;  /* 0x0000009f0e9f723e */ /* 0x010fe200000010ff */
[-C--:B------:R-:W-:Y:S01]  /*bcb0*/  FMUL.FTZ R75, R75, R20.reuse ;  /* 0x000000144b4b7220 */ /* 0x080fe20000410000 */
[-C--:B------:R-:W-:Y:S01]  /*bcc0*/  FMUL.FTZ R78, R78, R20.reuse ;  /* 0x000000144e4e7220 */ /* 0x080fe20000410000 */
[-C--:B------:R-:W-:Y:S01]  /*bcd0*/  FMUL.FTZ R79, R79, R20.reuse ;  /* 0x000000144f4f7220 */ /* 0x080fe20000410000 */
[-C--:B------:R-:W-:Y:S01]  /*bce0*/  FMUL.FTZ R82, R82, R20.reuse ;  /* 0x0000001452527220 */ /* 0x080fe20000410000 */
[----:B------:R0:W-:Y:S01]  /*bcf0*/  STSM.16.M88.4 [R23], R156 ;  /* 0x0000009c17007844 */ /* 0x0001e20000000200 */
[-C--:B------:R-:W-:Y:S01]  /*bd00*/  FMUL.FTZ R83, R83, R20.reuse ;  /* 0x0000001453537220 */ /* 0x080fe20000410000 */
[----:B------:R3:W4:Y:S01]  /*bd10*/  MUFU.EX2 R163, R174 ;  /* 0x000000ae00a37308 */ /* 0x0007220000000800 */
        /* <DEDUP_REMOVED lines=8> */
[----:B---3--:R-:W-:Y:S01]  /*bda0*/  FADD.FTZ R174, R14, R7 ;  /* 0x000000070eae7221 */ /* 0x008fe20000010000 */
[-C--:B------:R-:W-:Y:S01]  /*bdb0*/  FMUL.FTZ R99, R99, R20.reuse ;  /* 0x0000001463637220 */ /* 0x080fe20000410000 */
[-C--:B------:R-:W-:Y:S01]  /*bdc0*/  FMUL.FTZ R102, R102, R20.reuse ;  /* 0x0000001466667220 */ /* 0x080fe20000410000 */
[-C--:B------:R-:W-:Y:S01]  /*bdd0*/  FMUL.FTZ R103, R103, R20.reuse ;  /* 0x0000001467677220 */ /* 0x080fe20000410000 */
[----:B--2---:R-:W-:Y:S01]  /*bde0*/  FADD.FTZ R7, R161, R174 ;  /* 0x000000aea1077221 */ /* 0x004fe20000010000 */
[----:B-1----:R-:W-:Y:S01]  /*bdf0*/  F2FP.BF16.F32.PACK_AB R161, R168, R161 ;  /* 0x000000a1a8a1723e */ /* 0x002fe200000010ff */
[-C--:B------:R-:W-:Y:S01]  /*be00*/  FMUL.FTZ R106, R106, R20.reuse ;  /* 0x000000146a6a7220 */ /* 0x080fe20000410000 */
[----:B------:R5:W1:Y:S01]  /*be10*/  MUFU.EX2 R165, R178 ;  /* 0x000000b200a57308 */ /* 0x000a620000000800 */
[----:B------:R-:W-:Y:S01]  /*be20*/  FADD.FTZ R174, R168, R7 ;  /* 0x00000007a8ae7221 */ /* 0x000fe20000010000 */
[-C--:B------:R-:W-:Y:S01]  /*be30*/  FMUL.FTZ R107, R107, R20.reuse ;  /* 0x000000146b6b7220 */ /* 0x080fe20000410000 */
[-C--:B------:R-:W-:Y:S01]  /*be40*/  FMUL.FTZ R110, R110, R20.reuse ;  /* 0x000000146e6e7220 */ /* 0x080fe20000410000 */
[-C--:B------:R-:W-:Y:S01]  /*be50*/  FMUL.FTZ R111, R111, R20.reuse ;  /* 0x000000146f6f7220 */ /* 0x080fe20000410000 */
[----:B----4-:R-:W-:Y:S01]  /*be60*/  FADD.FTZ R7, R163, R174 ;  /* 0x000000aea3077221 */ /* 0x010fe20000010000 */
[-C--:B------:R-:W-:Y:S01]  /*be70*/  FMUL.FTZ R114, R114, R20.reuse ;  /* 0x0000001472727220 */ /* 0x080fe20000410000 */
[-C--:B------:R-:W-:Y:S01]  /*be80*/  FMUL.FTZ R115, R115, R20.reuse ;  /* 0x0000001473737220 */ /* 0x080fe20000410000 */
[----:B------:R-:W2:Y:S01]  /*be90*/  MUFU.EX2 R172, R179 ;  /* 0x000000b300ac7308 */ /* 0x000ea20000000800 */
[C---:B-----5:R-:W-:Y:S01]  /*bea0*/  FADD.FTZ R178, R4.reuse, R7 ;  /* 0x0000000704b27221 */ /* 0x060fe20000010000 */
[----:B------:R-:W-:Y:S01]  /*beb0*/  F2FP.BF16.F32.PACK_AB R163, R4, R163 ;  /* 0x000000a304a3723e */ /* 0x000fe200000010ff */
[-C--:B------:R-:W-:Y:S01]  /*bec0*/  FMUL.FTZ R118, R118, R20.reuse ;  /* 0x0000001476767220 */ /* 0x080fe20000410000 */
[-C--:B------:R-:W-:Y:S01]  /*bed0*/  FMUL.FTZ R119, R119, R20.reuse ;  /* 0x0000001477777220 */ /* 0x080fe20000410000 */
[-C--:B------:R-:W-:Y:S01]  /*bee0*/  FMUL.FTZ R122, R122, R20.reuse ;  /* 0x000000147a7a7220 */ /* 0x080fe20000410000 */
[-C--:B------:R-:W-:Y:S01]  /*bef0*/  FMUL.FTZ R123, R123, R20.reuse ;  /* 0x000000147b7b7220 */ /* 0x080fe20000410000 */
[----:B------:R0:W-:Y:S01]  /*bf00*/  STSM.16.M88.4 [R19], R160 ;  /* 0x000000a013007844 */ /* 0x0001e20000000200 */
[----:B------:R-:W3:Y:S01]  /*bf10*/  MUFU.EX2 R167, R182 ;  /* 0x000000b600a77308 */ /* 0x000ee20000000800 */
        /* <DEDUP_REMOVED lines=8> */
[C---:B--2---:R-:W-:Y:S01]  /*bfa0*/  FADD.FTZ R176, R172.reuse, R7 ;  /* 0x00000007acb07221 */ /* 0x044fe20000010000 */
[----:B------:R-:W-:Y:S01]  /*bfb0*/  F2FP.BF16.F32.PACK_AB R165, R172, R165 ;  /* 0x000000a5aca5723e */ /* 0x000fe200000010ff */
[-C--:B------:R-:W-:Y:S01]  /*bfc0*/  FMUL.FTZ R138, R138, R20.reuse ;  /* 0x000000148a8a7220 */ /* 0x080fe20000410000 */
[-C--:B------:R-:W-:Y:S01]  /*bfd0*/  FMUL.FTZ R139, R139, R20.reuse ;  /* 0x000000148b8b7220 */ /* 0x080fe20000410000 */
[-C--:B------:R-:W-:Y:S01]  /*bfe0*/  FMUL.FTZ R142, R142, R20.reuse ;  /* 0x000000148e8e7220 */ /* 0x080fe20000410000 */
[-C--:B------:R-:W-:Y:S01]  /*bff0*/  FMUL.FTZ R143, R143, R20.reuse ;  /* 0x000000148f8f7220 */ /* 0x080fe20000410000 */
[-C--:B------:R-:W-:Y:S01]  /*c000*/  FMUL.FTZ R146, R146, R20.reuse ;  /* 0x0000001492927220 */ /* 0x080fe20000410000 */
[-C--:B------:R-:W-:Y:S01]  /*c010*/  FMUL.FTZ R147, R147, R20.reuse ;  /* 0x0000001493937220 */ /* 0x080fe20000410000 */
[----:B---3--:R-:W-:Y:S01]  /*c020*/  FADD.FTZ R7, R167, R176 ;  /* 0x000000b0a7077221 */ /* 0x008fe20000010000 */
[-C--:B------:R-:W-:Y:S01]  /*c030*/  FMUL.FTZ R150, R150, R20.reuse ;  /* 0x0000001496967220 */ /* 0x080fe20000410000 */
[----:B------:R-:W-:Y:S01]  /*c040*/  FMUL.FTZ R151, R151, R20 ;  /* 0x0000001497977220 */ /* 0x000fe20000410000 */
[C---:B-1----:R-:W-:Y:S01]  /*c050*/  F2FP.BF16.F32.PACK_AB R167, R174.reuse, R167 ;  /* 0x000000a7aea7723e */ /* 0x042fe200000010ff */
[----:B------:R-:W-:-:S04]  /*c060*/  FADD.FTZ R4, R174, R7 ;  /* 0x00000007ae047221 */ /* 0x000fc80000010000 */
[----:B------:R0:W-:Y:S01]  /*c070*/  STSM.16.M88.4 [R22], R164 ;  /* 0x000000a416007844 */ /* 0x0001e20000000200 */
[----:B------:R-:W-:Y:S05]  /*c080*/  @!P0 BRA `(.L_x_4964) ;  /* 0x0000000000048947 */ /* 0x000fea0003800000 */
[----:B------:R-:W-:Y:S01]  /*c090*/  BPT.TRAP 0x1 ;  /* 0x000000040000795c */ /* 0x000fe20000300000 */
.L_x_4964:
[----:B------:R1:W2:Y:S01]  /*c0a0*/  SYNCS.PHASECHK.TRANS64.TRYWAIT P1, [UR21+0x28c50], R8 ;  /* 0x028c5008ff0075a7 */ /* 0x0002a20008020155 */
[----:B------:R-:W-:Y:S05]  /*c0b0*/  @!P0 BRA `(.L_x_4965) ;  /* 0x0000000000048947 */ /* 0x000fea0003800000 */
[----:B------:R-:W-:Y:S01]  /*c0c0*/  BPT.TRAP 0x1 ;  /* 0x000000040000795c */ /* 0x000fe20000300000 */
.L_x_4965:
[----:B--2---:R-:W-:Y:S05]  /*c0d0*/  @P1 BRA `(.L_x_4966) ;  /* 0x0000000000081947 */ /* 0x004fea0003800000 */
[----:B------:R-:W2:Y:S02]  /*c0e0*/  SYNCS.PHASECHK.TRANS64.TRYWAIT P1, [UR21+0x28c50], R8 ;  /* 0x028c5008ff0075a7 */ /* 0x000ea40008020155 */
[----:B--2---:R-:W-:Y:S05]  /*c0f0*/  @!P1 BRA `(.L_x_4967) ;  /* 0x0000007c00c89947 */ /* 0x004fea0003800000 */
.L_x_4966:
        /* <DEDUP_REMOVED lines=34> */
.L_x_4968:
[----:B------:R-:W-:Y:S01]  /*c320*/  UIADD3 UR21, UR21, 0x28c60, URZ ;  /* 0x00028c6015157890 */ /* 0x000fe2000fffe03f */
[C---:B------:R-:W-:Y:S01]  /*c330*/  ISETP.GT.AND P1, PT, R12.reuse, UR47, PT ;  /* 0x0000002f0c007c0c */ /* 0x040fe2000bf24270 */
[----:B------:R-:W-:Y:S01]  /*c340*/  UMOV UR22, UR38 ;  /* 0x0000002600167c82 */ /* 0x000fe20008000000 */
[----:B------:R-:W-:Y:S01]  /*c350*/  VIADD R12, R12, 0xffffffff ;  /* 0xffffffff0c0c7836 */ /* 0x000fe20000000000 */
[----:B------:R-:W-:Y:S01]  /*c360*/  UPRMT UR21, UR40, 0x654, UR21 ;  /* 0x0000065428157896 */ /* 0x000fe20008000015 */
[----:B0-----:R-:W-:Y:S02]  /*c370*/  IMAD.MOV.U32 R9, RZ, RZ, R6 ;  /* 0x000000ffff097224 */ /* 0x001fe400078e0006 */
[----:B------:R-:W-:-:S06]  /*c380*/  IMAD.MOV.U32 R10, RZ, RZ, R5 ;  /* 0x000000ffff0a7224 */ /* 0x000fcc00078e0005 */
[----:B------:R-:W-:Y:S01]  /*c390*/  SYNCS.ARRIVE.TRANS64.RED.A1T0 RZ, [UR21], RZ ;  /* 0x000000ffffff79a7 */ /* 0x000fe20008100415 */
[----:B------:R-:W-:Y:S05]  /*c3a0*/  @P1 BRA `(.L_x_4969) ;  /* 0xffffffdc00141947 */ /* 0x000fea000383ffff */
.L_x_4950:
[----:B------:R-:W5:Y:S01]  /*c3b0*/  SHFL.BFLY PT, R0, R3, 0x2, 0x1f ;  /* 0x0c401f0003007f89 */ /* 0x000f6200000e0000 */
[----:B------:R-:W-:Y:S01]  /*c3c0*/  IMAD.MOV R13, RZ, RZ, -R17 ;  /* 0x000000ffff0d7224 */ /* 0x000fe200078e0a11 */
[----:B-12---:R-:W-:Y:S01]  /*c3d0*/  MOV R8, UR10 ;  /* 0x0000000a00087c02 */ /* 0x006fe20008000f00 */
[----:B------:R-:W-:Y:S01]  /*c3e0*/  IMAD.U32 R12, RZ, RZ, UR10 ;  /* 0x0000000aff0c7e24 */ /* 0x000fe2000f8e00ff */
[----:B0-----:R-:W0:Y:S01]  /*c3f0*/  SHFL.BFLY PT, R9, R4, 0x2, 0x1f ;  /* 0x0c401f0004097f89 */ /* 0x001e2200000e0000 */
[----:B------:R-:W-:Y:S01]  /*c400*/  UIADD3 UR36, UR36, 0x1, URZ ;  /* 0x0000000124247890 */ /* 0x000fe2000fffe03f */
[----:B------:R-:W-:Y:S08]  /*c410*/  BAR.ARV 0x8, 0x100 ;  /* 0x0204000000007b1d */ /* 0x000ff00000002000 */
[----:B------:R-:W-:Y:S01]  /*c420*/  BAR.SYNC.DEFER_BLOCKING 0xf, 0x100 ;  /* 0x03c4000000007b1d */ /* 0x000fe20000010000 */
[----:B------:R-:W-:Y:S01]  /*c430*/  ISETP.NE.AND P0, PT, R2, R13, PT ;  /* 0x0000000d0200720c */ /* 0x000fe20003f05270 */
[----:B-----5:R-:W-:Y:S01]  /*c440*/  FADD.FTZ R7, R0, R3 ;  /* 0x0000000300077221 */ /* 0x020fe20000010000 */
[----:B------:R-:W-:Y:S01]  /*c450*/  IMAD.U32 R3, RZ, RZ, UR38 ;  /* 0x00000026ff037e24 */ /* 0x000fe2000f8e00ff */
[----:B------:R-:W-:Y:S01]  /*c460*/  UIADD3 UR38, UR38, 0x1, URZ ;  /* 0x0000000126267890 */ /* 0x000fe2000fffe03f */
[----:B0-----:R-:W-:-:S02]  /*c470*/  FADD.FTZ R9, R9, R4 ;  /* 0x0000000409097221 */ /* 0x001fc40000010000 */
[----:B------:R-:W0:Y:S01]  /*c480*/  SHFL.BFLY PT, R0, R7, 0x1, 0x1f ;  /* 0x0c201f0007007f89 */ /* 0x000e2200000e0000 */
[----:B------:R-:W-:Y:S01]  /*c490*/  IMAD.MOV.U32 R4, RZ, RZ, RZ ;  /* 0x000000ffff047224 */ /* 0x000fe200078e00ff */
[----:B------:R-:W-:-:S05]  /*c4a0*/  UISETP.NE.AND UP0, UPT, UR38, 0x2, UPT ;  /* 0x000000022600788c */ /* 0x000fca000bf05270 */
[----:B------:R-:W-:Y:S01]  /*c4b0*/  @!P0 IMAD R3, R3, 0x40, R16 ;  /* 0x0000004003038824 */ /* 0x000fe200078e0210 */
[----:B------:R-:W1:Y:S01]  /*c4c0*/  SHFL.BFLY PT, R10, R9, 0x1, 0x1f ;  /* 0x0c201f00090a7f89 */ /* 0x000e6200000e0000 */
[----:B------:R-:W-:Y:S02]  /*c4d0*/  USEL UR4, URZ, 0x1, UP0 ;  /* 0x000000013f047887 */ /* 0x000fe40008000000 */
[----:B------:R-:W-:Y:S02]  /*c4e0*/  USEL UR38, UR38, URZ, UP0 ;  /* 0x0000003f26267287 */ /* 0x000fe40008000000 */
[----:B------:R-:W-:Y:S01]  /*c4f0*/  ULOP3.LUT UR37, UR37, UR4, URZ, 0x3c, !UPT ;  /* 0x0000000425257292 */ /* 0x000fe2000f8e3c3f */
[----:B0-----:R-:W-:Y:S01]  /*c500*/  FADD.FTZ R11, R7, R0 ;  /* 0x00000000070b7221 */ /* 0x001fe20000010000 */
[----:B------:R-:W-:Y:S02]  /*c510*/  IMAD.MOV.U32 R0, RZ, RZ, RZ ;  /* 0x000000ffff007224 */ /* 0x000fe400078e00ff */
[----:B-1----:R-:W-:-:S02]  /*c520*/  FADD.FTZ R10, R9, R10 ;  /* 0x0000000a090a7221 */ /* 0x002fc40000010000 */
[----:B------:R-:W-:Y:S02]  /*c530*/  FSETP.NE.FTZ.AND P1, PT, R11, RZ, PT ;  /* 0x000000ff0b00720b */ /* 0x000fe40003f35000 */
[----:B------:R-:W-:Y:S01]  /*c540*/  @!P0 LEA R9, R3, UR42, 0x2 ;  /* 0x0000002a03098c11 */ /* 0x000fe2000f8e10ff */
[----:B------:R-:W-:Y:S01]  /*c550*/  IMAD.MOV.U32 R3, RZ, RZ, -0x800000 ;  /* 0xff800000ff037424 */ /* 0x000fe200078e00ff */
[----:B------:R-:W-:-:S09]  /*c560*/  FSETP.NE.FTZ.AND P2, PT, R10, RZ, PT ;  /* 0x000000ff0a00720b */ /* 0x000fd20003f55000 */
[----:B------:R-:W0:Y:S01]  /*c570*/  @P1 MUFU.RCP R0, R11 ;  /* 0x0000000b00001308 */ /* 0x000e220000001000 */
[----:B------:R-:W-:-:S07]  /*c580*/  @P1 FMUL.FTZ R8, R8, 0.69314718246459960938 ;  /* 0x3f31721808081820 */ /* 0x000fce0000410000 */
        /* <DEDUP_REMOVED lines=19> */
[-C--:B------:R-:W-:Y:S01]  /*c6c0*/  FMUL.FTZ R197, R49, R0.reuse ;  /* 0x0000000031c57220 */ /* 0x080fe20000410000 */
[----:B-1----:R-:W-:Y:S01]  /*c6d0*/  @P2 FMUL.FTZ R9, R12, 0.69314718246459960938 ;  /* 0x3f3172180c092820 */ /* 0x002fe20000410000 */
[-C--:B------:R-:W-:Y:S01]  /*c6e0*/  FMUL.FTZ R198, R52, R0.reuse ;  /* 0x0000000034c67220 */ /* 0x080fe20000410000 */
[-C--:B------:R-:W-:Y:S01]  /*c6f0*/  FMUL.FTZ R195, R53, R0.reuse ;  /* 0x0000000035c37220 */ /* 0x080fe20000410000 */
[-C--:B------:R-:W-:Y:S01]  /*c700*/  FMUL.FTZ R196, R56, R0.reuse ;  /* 0x0000000038c47220 */ /* 0x080fe20000410000 */
[-C--:B------:R-:W-:Y:S01]  /*c710*/  FMUL.FTZ R193, R57, R0.reuse ;  /* 0x0000000039c17220 */ /* 0x080fe20000410000 */
[-C--:B------:R-:W-:Y:S01]  /*c720*/  FMUL.FTZ R194, R60, R0.reuse ;  /* 0x000000003cc27220 */ /* 0x080fe20000410000 */
[----:B0-----:R-:W-:Y:S01]  /*c730*/  @P2 FMUL.FTZ R10, R10, 0.69314718246459960938 ;  /* 0x3f3172180a0a2820 */ /* 0x001fe20000410000 */
        /* <DEDUP_REMOVED lines=14> */
[-C--:B----4-:R-:W-:Y:S01]  /*c820*/  FMUL.FTZ R170, R89, R0.reuse ;  /* 0x0000000059aa7220 */ /* 0x090fe20000410000 */
[-C--:B------:R-:W-:Y:S01]  /*c830*/  FMUL.FTZ R171, R92, R0.reuse ;  /* 0x000000005cab7220 */ /* 0x080fe20000410000 */
[-C--:B------:R-:W-:Y:S01]  /*c840*/  FMUL.FTZ R168, R93, R0.reuse ;  /* 0x000000005da87220 */ /* 0x080fe20000410000 */
[-C--:B------:R-:W-:Y:S01]  /*c850*/  FMUL.FTZ R169, R96, R0.reuse ;  /* 0x0000000060a97220 */ /* 0x080fe20000410000 */
        /* <DEDUP_REMOVED lines=27> */
[----:B------:R-:W-:Y:S01]  /*ca10*/  IMAD.MOV.U32 R0, RZ, RZ, -0x800000 ;  /* 0xff800000ff007424 */ /* 0x000fe200078e00ff */
        /* <DEDUP_REMOVED lines=68> */
.L_x_4875:
[----:B------:R-:W0:Y:S08]  /*ce60*/  S2UR UR40, SR_CgaCtaId ;  /* 0x00000000002879c3 */ /* 0x000e300000008800 */
[----:B------:R-:W-:Y:S06]  /*ce70*/  BAR.SYNC.DEFER_BLOCKING 0x5, 0x180 ;  /* 0x0146000000007b1d */ /* 0x000fec0000010000 */
[----:B------:R-:W-:Y:S01]  /*ce80*/  UMOV UR42, 0x400 ;  /* 0x00000400002a7882 */ /* 0x000fe20000000000 */
[----:B------:R-:W-:Y:S01]  /*ce90*/  BSSY B0, `(.L_x_4970) ;  /* 0x00002a9000007945 */ /* 0x000fe20003800000 */
[----:B0-----:R-:W-:-:S09]  /*cea0*/  ULEA UR42, UR40, UR42, 0x18 ;  /* 0x0000002a282a7291 */ /* 0x001fd2000f8ec03f */
[----:B------:R-:W0:Y:S02]  /*ceb0*/  LDS R4, [UR42+0x28cd0] ;  /* 0x028cd02aff047984 */ /* 0x000e240008000800 */
[----:B0-----:R-:W-:Y:S01]  /*cec0*/  R2UR UR4, R4 ;  /* 0x00000000040472ca */ /* 0x001fe200000e0000 */
[----:B------:R-:W-:Y:S06]  /*ced0*/  BAR.ARV 0x4, 0x180 ;  /* 0x0106000000007b1d */ /* 0x000fec0000002000 */
[----:B------:R-:W-:Y:S08]  /*cee0*/  @P0 BRA `(.L_x_4971) ;  /* 0x0000001c00900947 */ /* 0x000ff00003800000 */
[----:B------:R-:W0:Y:S01]  /*cef0*/  S2UR UR5, SR_SWINHI ;  /* 0x00000000000579c3 */ /* 0x000e220000002f00 */
[----:B------:R-:W-:-:S07]  /*cf00*/  IMAD R9, R212, 0x40, R184 ;  /* 0x00000040d4097824 */ /* 0x000fce00078e02b8 */
[----:B------:R-:W-:Y:S01]  /*cf10*/  BAR.SYNC.DEFER_BLOCKING 0x1, 0x100 ;  /* 0x0044000000007b1d */ /* 0x000fe20000010000 */
[----:B------:R-:W-:Y:S01]  /*cf20*/  F2FP.BF16.F32.PACK_AB R6, R7, R208 ;  /* 0x000000d00706723e */ /* 0x000fe200000010ff */
[----:B------:R-:W-:Y:S01]  /*cf30*/  USHF.R.S32.HI UR12, URZ, 0x1f, UR45 ;  /* 0x0000001f3f0c7899 */ /* 0x000fe2000801142d */
[----:B------:R-:W-:Y:S01]  /*cf40*/  F2FP.BF16.F32.PACK_AB R7, R31, R30 ;  /* 0x0000001e1f07723e */ /* 0x000fe200000010ff */
[----:B------:R-:W-:Y:S01]  /*cf50*/  USHF.R.S32.HI UR13, URZ, 0x1f, UR43 ;  /* 0x0000001f3f0d7899 */ /* 0x000fe2000801142b */
        /* <DEDUP_REMOVED lines=15> */
[----:B------:R-:W-:-:S02]  /*d050*/  F2FP.BF16.F32.PACK_AB R145, R147, R146 ;  /* 0x000000929391723e */ /* 0x000fc400000010ff */
[----:B------:R-:W-:Y:S01]  /*d060*/  F2FP.BF16.F32.PACK_AB R146, R149, R148 ;  /* 0x000000949592723e */ /* 0x000fe200000010ff */
[----:B------:R-:W-:Y:S01]  /*d070*/  IMAD.WIDE R4, R216, 0x2, R96 ;  /* 0x00000002d8047825 */ /* 0x000fe200078e0260 */
[----:B------:R-:W-:-:S03]  /*d080*/  F2FP.BF16.F32.PACK_AB R147, R151, R150 ;  /* 0x000000969793723e */ /* 0x000fc600000010ff */
[----:B------:R-:W-:Y:S01]  /*d090*/  IMAD.WIDE R96, R9, 0x2, R96 ;  /* 0x0000000209607825 */ /* 0x000fe200078e0260 */
[C---:B------:R-:W-:Y:S02]  /*d0a0*/  IADD3 R25, P2, R4.reuse, 0x60, RZ ;  /* 0x0000006004197810 */ /* 0x040fe40007f5e0ff */
[----:B------:R-:W-:Y:S02]  /*d0b0*/  IADD3 R29, P1, R4, 0x2000, RZ ;  /* 0x00002000041d7810 */ /* 0x000fe40007f3e0ff */
[----:B------:R-:W-:Y:S02]  /*d0c0*/  LOP3.LUT R24, R25, 0x380, RZ, 0xc0, !PT ;  /* 0x0000038019187812 */ /* 0x000fe400078ec0ff */
[----:B------:R-:W-:Y:S02]  /*d0d0*/  LOP3.LUT R28, R29, 0x380, RZ, 0xc0, !PT ;  /* 0x000003801d1c7812 */ /* 0x000fe400078ec0ff */
[----:B------:R-:W-:Y:S02]  /*d0e0*/  SHF.R.U64 R24, R24, 0x3, RZ ;  /* 0x0000000318187819 */ /* 0x000fe400000012ff */
[----:B------:R-:W-:-:S02]  /*d0f0*/  SHF.R.U64 R28, R28, 0x3, RZ ;  /* 0x000000031c1c7819 */ /* 0x000fc400000012ff */
[----:B------:R-:W-:Y:S01]  /*d100*/  LOP3.LUT R24, R24, R25, RZ, 0x3c, !PT ;  /* 0x0000001918187212 */ /* 0x000fe200078e3cff */
[----:B------:R-:W-:Y:S01]  /*d110*/  IMAD.X R25, RZ, RZ, R5, P2 ;  /* 0x000000ffff197224 */ /* 0x000fe200010e0605 */
[C---:B------:R-:W-:Y:S02]  /*d120*/  IADD3 R131, P2, R4.reuse, 0x4040, RZ ;  /* 0x0000404004837810 */ /* 0x040fe40007f5e0ff */
[C---:B------:R-:W-:Y:S02]  /*d130*/  IADD3 R13, P4, R4.reuse, 0x20, RZ ;  /* 0x00000020040d7810 */ /* 0x040fe40007f9e0ff */
[----:B------:R-:W-:Y:S02]  /*d140*/  LOP3.LUT R130, R131, 0x380, RZ, 0xc0, !PT ;  /* 0x0000038083827812 */ /* 0x000fe400078ec0ff */
[----:B------:R-:W-:Y:S02]  /*d150*/  IADD3 R15, P3, R4, 0x40, RZ ;  /* 0x00000040040f7810 */ /* 0x000fe40007f7e0ff */
[----:B------:R-:W-:-:S02]  /*d160*/  SHF.R.U64 R130, R130, 0x3, RZ ;  /* 0x0000000382827819 */ /* 0x000fc400000012ff */
[----:B------:R-:W-:Y:S01]  /*d170*/  LOP3.LUT R28, R28, R29, RZ, 0x3c, !PT ;  /* 0x0000001d1c1c7212 */ /* 0x000fe200078e3cff */
[----:B------:R-:W-:Y:S01]  /*d180*/  IMAD.X R29, RZ, RZ, R5, P1 ;  /* 0x000000ffff1d7224 */ /* 0x000fe200008e0605 */
[----:B------:R-:W-:Y:S02]  /*d190*/  LOP3.LUT R130, R130, R131, RZ, 0x3c, !PT ;  /* 0x0000008382827212 */ /* 0x000fe400078e3cff */
[----:B------:R-:W-:Y:S02]  /*d1a0*/  LOP3.LUT R12, R13, 0x380, RZ, 0xc0, !PT ;  /* 0x000003800d0c7812 */ /* 0x000fe400078ec0ff */
[----:B------:R-:W-:Y:S02]  /*d1b0*/  LOP3.LUT R14, R15, 0x380, RZ, 0xc0, !PT ;  /* 0x000003800f0e7812 */ /* 0x000fe400078ec0ff */
[----:B------:R-:W-:Y:S02]  /*d1c0*/  IADD3 R135, P1, R4, 0x4060, RZ ;  /* 0x0000406004877810 */ /* 0x000fe40007f3e0ff */
[----:B------:R-:W-:-:S02]  /*d1d0*/  IADD3.X R131, RZ, R5, RZ, P2, !PT ;  /* 0x00000005ff837210 */ /* 0x000fc400017fe4ff */
[----:B------:R-:W-:Y:S02]  /*d1e0*/  IADD3 R33, P2, R96, 0x2000, RZ ;  /* 0x0000200060217810 */ /* 0x000fe40007f5e0ff */
[----:B------:R-:W-:Y:S02]  /*d1f0*/  SHF.R.U64 R12, R12, 0x3, RZ ;  /* 0x000000030c0c7819 */ /* 0x000fe400000012ff */
[----:B------:R-:W-:Y:S02]  /*d200*/  SHF.R.U64 R14, R14, 0x3, RZ ;  /* 0x000000030e0e7819 */ /* 0x000fe400000012ff */
[----:B------:R-:W-:Y:S02]  /*d210*/  LOP3.LUT R134, R135, 0x380, RZ, 0xc0, !PT ;  /* 0x0000038087867812 */ /* 0x000fe400078ec0ff */
[----:B------:R-:W-:Y:S02]  /*d220*/  LOP3.LUT R32, R33, 0x380, RZ, 0xc0, !PT ;  /* 0x0000038021207812 */ /* 0x000fe400078ec0ff */
[----:B------:R-:W-:Y:S01]  /*d230*/  LOP3.LUT R12, R12, R13, RZ, 0x3c, !PT ;  /* 0x0000000d0c0c7212 */ /* 0x000fe200078e3cff */
[--C-:B------:R-:W-:Y:S01]  /*d240*/  IMAD.X R13, RZ, RZ, R5.reuse, P4 ;  /* 0x000000ffff0d7224 */ /* 0x100fe200020e0605 */
[----:B------:R-:W-:Y:S01]  /*d250*/  LOP3.LUT R14, R14, R15, RZ, 0x3c, !PT ;  /* 0x0000000f0e0e7212 */ /* 0x000fe200078e3cff */
[----:B------:R-:W-:Y:S01]  /*d260*/  IMAD.X R15, RZ, RZ, R5, P3 ;  /* 0x000000ffff0f7224 */ /* 0x000fe200018e0605 */
[----:B------:R-:W-:-:S02]  /*d270*/  SHF.R.U64 R134, R134, 0x3, RZ ;  /* 0x0000000386867819 */ /* 0x000fc400000012ff */
[----:B------:R-:W-:Y:S02]  /*d280*/  SHF.R.U64 R32, R32, 0x3, RZ ;  /* 0x0000000320207819 */ /* 0x000fe400000012ff */
[C---:B------:R-:W-:Y:S02]  /*d290*/  IADD3 R49, P0, R4.reuse, 0x2020, RZ ;  /* 0x0000202004317810 */ /* 0x040fe40007f1e0ff */
[C---:B------:R-:W-:Y:S02]  /*d2a0*/  IADD3 R65, P6, R4.reuse, 0x2040, RZ ;  /* 0x0000204004417810 */ /* 0x040fe40007fde0ff */
[C---:B------:R-:W-:Y:S02]  /*d2b0*/  IADD3 R101, P5, R4.reuse, 0x2060, RZ ;  /* 0x0000206004657810 */ /* 0x040fe40007fbe0ff */
[C---:B------:R-:W-:Y:S02]  /*d2c0*/  IADD3 R123, P4, R4.reuse, 0x4000, RZ ;  /* 0x00004000047b7810 */ /* 0x040fe40007f9e0ff */
[----:B------:R-:W-:-:S02]  /*d2d0*/  IADD3 R127, P3, R4, 0x4020, RZ ;  /* 0x00004020047f7810 */ /* 0x000fc40007f7e0ff */
[----:B------:R-:W-:Y:S01]  /*d2e0*/  LOP3.LUT R134, R134, R135, RZ, 0x3c, !PT ;  /* 0x0000008786867212 */ /* 0x000fe200078e3cff */
[----:B------:R-:W-:Y:S01]  /*d2f0*/  IMAD.X R135, RZ, RZ, R5, P1 ;  /* 0x000000ffff877224 */ /* 0x000fe200008e0605 */
[----:B------:R-:W-:Y:S01]  /*d300*/  LOP3.LUT R32, R32, R33, RZ, 0x3c, !PT ;  /* 0x0000002120207212 */ /* 0x000fe200078e3cff */
[----:B------:R-:W-:Y:S01]  /*d310*/  IMAD.X R33, RZ, RZ, R97, P2 ;  /* 0x000000ffff217224 */ /* 0x000fe200010e0661 */
[----:B------:R-:W-:Y:S02]  /*d320*/  LOP3.LUT R48, R49, 0x380, RZ, 0xc0, !PT ;  /* 0x0000038031307812 */ /* 0x000fe400078ec0ff */
[----:B------:R-:W-:Y:S02]  /*d330*/  LOP3.LUT R64, R65, 0x380, RZ, 0xc0, !PT ;  /* 0x0000038041407812 */ /* 0x000fe400078ec0ff */
[----:B------:R-:W-:Y:S02]  /*d340*/  LOP3.LUT R100, R101, 0x380, RZ, 0xc0, !PT ;  /* 0x0000038065647812 */ /* 0x000fe400078ec0ff */
[----:B------:R-:W-:-:S02]  /*d350*/  LOP3.LUT R122, R123, 0x380, RZ, 0xc0, !PT ;  /* 0x000003807b7a7812 */ /* 0x000fc400078ec0ff */
[----:B------:R-:W-:Y:S02]  /*d360*/  LOP3.LUT R126, R127, 0x380, RZ, 0xc0, !PT ;  /* 0x000003807f7e7812 */ /* 0x000fe400078ec0ff */
[C---:B------:R-:W-:Y:S02]  /*d370*/  IADD3 R37, P1, R96.reuse, 0x3000, RZ ;  /* 0x0000300060257810 */ /* 0x040fe40007f3e0ff */
[----:B------:R-:W-:Y:S02]  /*d380*/  IADD3 R69, P2, R96, 0x9000, RZ ;  /* 0x0000900060457810 */ /* 0x000fe40007f5e0ff */
[----:B------:R-:W-:Y:S02]  /*d390*/  SHF.R.U64 R48, R48, 0x3, RZ ;  /* 0x0000000330307819 */ /* 0x000fe400000012ff */
[----:B------:R-:W-:Y:S02]  /*d3a0*/  SHF.R.U64 R64, R64, 0x3, RZ ;  /* 0x0000000340407819 */ /* 0x000fe400000012ff */
[----:B------:R-:W-:-:S02]  /*d3b0*/  SHF.R.U64 R100, R100, 0x3, RZ ;  /* 0x0000000364647819 */ /* 0x000fc400000012ff */
[----:B------:R-:W-:Y:S02]  /*d3c0*/  SHF.R.U64 R122, R122, 0x3, RZ ;  /* 0x000000037a7a7819 */ /* 0x000fe400000012ff */
[----:B------:R-:W-:Y:S02]  /*d3d0*/  SHF.R.U64 R126, R126, 0x3, RZ ;  /* 0x000000037e7e7819 */ /* 0x000fe400000012ff */
[----:B------:R-:W-:Y:S02]  /*d3e0*/  LOP3.LUT R36, R37, 0x380, RZ, 0xc0, !PT ;  /* 0x0000038025247812 */ /* 0x000fe400078ec0ff */
[----:B------:R-:W-:Y:S02]  /*d3f0*/  LOP3.LUT R68, R69, 0x380, RZ, 0xc0, !PT ;  /* 0x0000038045447812 */ /* 0x000fe400078ec0ff */
        /* <DEDUP_REMOVED lines=15> */
[----:B------:R-:W-:Y:S02]  /*d4f0*/  IADD3 R11, P4, R4, 0x6060, RZ ;  /* 0x00006060040b7810 */ /* 0x000fe40007f9e0ff */
[----:B------:R-:W-:-:S02]  /*d500*/  IADD3 R21, P3, R96, 0x1000, RZ ;  /* 0x0000100060157810 */ /* 0x000fc40007f7e0ff */
[----:B------:R-:W-:Y:S01]  /*d510*/  LOP3.LUT R36, R36, R37, RZ, 0x3c, !PT ;  /* 0x0000002524247212 */ /* 0x000fe200078e3cff */
[----:B------:R-:W-:Y:S01]  /*d520*/  IMAD.X R37, RZ, RZ, R97, P1 ;  /* 0x000000ffff257224 */ /* 0x000fe200008e0661 */
[----:B------:R-:W-:Y:S02]  /*d530*/  LOP3.LUT R68, R68, R69, RZ, 0x3c, !PT ;  /* 0x0000004544447212 */ /* 0x000fe400078e3cff */
[----:B------:R-:W-:Y:S02]  /*d540*/  LOP3.LUT R138, R139, 0x380, RZ, 0xc0, !PT ;  /* 0x000003808b8a7812 */ /* 0x000fe400078ec0ff */
[----:B------:R-:W-:Y:S02]  /*d550*/  LOP3.LUT R142, R143, 0x380, RZ, 0xc0, !PT ;  /* 0x000003808f8e7812 */ /* 0x000fe400078ec0ff */
[----:B------:R-:W-:Y:S02]  /*d560*/  LOP3.LUT R8, R9, 0x380, RZ, 0xc0, !PT ;  /* 0x0000038009087812 */ /* 0x000fe400078ec0ff */
[----:B------:R-:W-:-:S02]  /*d570*/  LOP3.LUT R10, R11, 0x380, RZ, 0xc0, !PT ;  /* 0x000003800b0a7812 */ /* 0x000fc400078ec0ff */
[----:B------:R-:W-:Y:S02]  /*d580*/  LOP3.LUT R20, R21, 0x380, RZ, 0xc0, !PT ;  /* 0x0000038015147812 */ /* 0x000fe400078ec0ff */
[----:B------:R-:W-:Y:S02]  /*d590*/  IADD3 R73, P1, R96, 0xa000, RZ ;  /* 0x0000a00060497810 */ /* 0x000fe40007f3e0ff */
[----:B------:R-:W-:Y:S02]  /*d5a0*/  LOP3.LUT R69, R4, 0x380, RZ, 0xc0, !PT ;  /* 0x0000038004457812 */ /* 0x000fe400078ec0ff */
[----:B------:R-:W-:Y:S02]  /*d5b0*/  SHF.R.U64 R138, R138, 0x3, RZ ;  /* 0x000000038a8a7819 */ /* 0x000fe400000012ff */
[----:B------:R-:W-:Y:S02]  /*d5c0*/  SHF.R.U64 R142, R142, 0x3, RZ ;  /* 0x000000038e8e7819 */ /* 0x000fe400000012ff */
[----:B------:R-:W-:-:S02]  /*d5d0*/  SHF.R.U64 R8, R8, 0x3, RZ ;  /* 0x0000000308087819 */ /* 0x000fc400000012ff */
[----:B------:R-:W-:Y:S02]  /*d5e0*/  SHF.R.U64 R10, R10, 0x3, RZ ;  /* 0x000000030a0a7819 */ /* 0x000fe400000012ff */
[----:B------:R-:W-:Y:S02]  /*d5f0*/  SHF.R.U64 R20, R20, 0x3, RZ ;  /* 0x0000000314147819 */ /* 0x000fe400000012ff */
[----:B------:R-:W-:Y:S02]  /*d600*/  LOP3.LUT R72, R73, 0x380, RZ, 0xc0, !PT ;  /* 0x0000038049487812 */ /* 0x000fe400078ec0ff */
        /* <DEDUP_REMOVED lines=9> */
[----:B------:R-:W-:Y:S01]  /*d6a0*/  LOP3.LUT R20, R20, R21, RZ, 0x3c, !PT ;  /* 0x0000001514147212 */ /* 0x000fe200078e3cff */
[----:B------:R-:W-:Y:S01]  /*d6b0*/  IMAD.X R21, RZ, RZ, R97, P3 ;  /* 0x000000ffff157224 */ /* 0x000fe200018e0661 */
[----:B------:R-:W-:-:S02]  /*d6c0*/  SHF.R.U64 R72, R72, 0x3, RZ ;  /* 0x0000000348487819 */ /* 0x000fc400000012ff */
[----:B------:R-:W-:Y:S01]  /*d6d0*/  LOP3.LUT R4, R69, R4, RZ, 0x3c, !PT ;  /* 0x0000000445047212 */ /* 0x000fe200078e3cff */
[----:B------:R-:W-:Y:S01]  /*d6e0*/  IMAD.X R69, RZ, RZ, R97, P2 ;  /* 0x000000ffff457224 */ /* 0x000fe200010e0661 */
[C---:B------:R-:W-:Y:S02]  /*d6f0*/  IADD3 R41, P0, R96.reuse, 0x4000, RZ ;  /* 0x0000400060297810 */ /* 0x040fe40007f1e0ff */
[C---:B------:R-:W-:Y:S02]  /*d700*/  IADD3 R45, P6, R96.reuse, 0x5000, RZ ;  /* 0x00005000602d7810 */ /* 0x040fe40007fde0ff */
[C---:B------:R-:W-:Y:S02]  /*d710*/  IADD3 R53, P5, R96.reuse, 0x6000, RZ ;  /* 0x0000600060357810 */ /* 0x040fe40007fbe0ff */
[C---:B------:R-:W-:Y:S02]  /*d720*/  IADD3 R57, P4, R96.reuse, 0x7000, RZ ;  /* 0x0000700060397810 */ /* 0x040fe40007f9e0ff */
[----:B------:R-:W-:-:S02]  /*d730*/  IADD3 R61, P3, R96, 0x8000, RZ ;  /* 0x00008000603d7810 */ /* 0x000fc40007f7e0ff */
[----:B------:R-:W-:Y:S02]  /*d740*/  LOP3.LUT R72, R72, R73, RZ, 0x3c, !PT ;  /* 0x0000004948487212 */ /* 0x000fe400078e3cff */
[----:B------:R-:W-:Y:S01]  /*d750*/  MOV R224, R4 ;  /* 0x0000000400e07202 */ /* 0x000fe20000000f00 */
[----:B------:R-:W0:Y:S01]  /*d760*/  SHFL.IDX PT, R73, R213, RZ, 0x1f ;  /* 0x00001fffd5497589 */ /* 0x000e2200000e0000 */
[----:B------:R-:W-:Y:S02]  /*d770*/  F2FP.BF16.F32.PACK_AB R4, R207, R210 ;  /* 0x000000d2cf04723e */ /* 0x000fe400000010ff */
[----:B------:R-:W-:Y:S02]  /*d780*/  F2FP.BF16.F32.PACK_AB R5, R27, R26 ;  /* 0x0000001a1b05723e */ /* 0x000fe400000010ff */
[----:B------:R-:W-:Y:S02]  /*d790*/  LOP3.LUT R40, R41, 0x380, RZ, 0xc0, !PT ;  /* 0x0000038029287812 */ /* 0x000fe400078ec0ff */
[----:B------:R-:W-:Y:S01]  /*d7a0*/  LOP3.LUT R44, R45, 0x380, RZ, 0xc0, !PT ;  /* 0x000003802d2c7812 */ /* 0x000fe200078ec0ff */
[----:B------:R1:W-:Y:S01]  /*d7b0*/  STSM.16.M88.4 [R224], R4 ;  /* 0x00000004e0007844 */ /* 0x0003e20000000200 */
        /* <DEDUP_REMOVED lines=8> */
[----:B------:R-:W-:Y:S02]  /*d840*/  SHF.R.U64 R60, R60, 0x3, RZ ;  /* 0x000000033c3c7819 */ /* 0x000fe400000012ff */
[----:B------:R-:W-:Y:S02]  /*d850*/  MOV R26, R12 ;  /* 0x0000000c001a7202 */ /* 0x000fe40000000f00 */
[----:B-1----:R-:W-:Y:S02]  /*d860*/  F2FP.BF16.F32.PACK_AB R4, R205, R209 ;  /* 0x000000d1cd04723e */ /* 0x002fe400000010ff */
[----:B------:R-:W-:Y:S02]  /*d870*/  F2FP.BF16.F32.PACK_AB R5, R35, R34 ;  /* 0x000000222305723e */ /* 0x000fe400000010ff */
[----:B------:R-:W-:-:S02]  /*d880*/  F2FP.BF16.F32.PACK_AB R6, R203, R206 ;  /* 0x000000cecb06723e */ /* 0x000fc400000010ff */
[----:B------:R-:W-:Y:S02]  /*d890*/  F2FP.BF16.F32.PACK_AB R7, R39, R38 ;  /* 0x000000262707723e */ /* 0x000fe400000010ff */
        /* <DEDUP_REMOVED lines=11> */
[----:B------:R-:W-:Y:S01]  /*d950*/  MOV R34, R8 ;  /* 0x0000000800227202 */ /* 0x000fe20000000f00 */
[----:B------:R1:W-:Y:S01]  /*d960*/  STSM.16.M88.4 [R26], R4 ;  /* 0x000000041a007844 */ /* 0x0003e20000000200 */
[----:B------:R-:W-:-:S02]  /*d970*/  MOV R35, R10 ;  /* 0x0000000a00237202 */ /* 0x000fc40000000f00 */
[----:B------:R-:W-:Y:S02]  /*d980*/  MOV R152, R14 ;  /* 0x0000000e00987202 */ /* 0x000fe40000000f00 */
[----:B------:R-:W-:Y:S02]  /*d990*/  F2FP.BF16.F32.PACK_AB R8, R201, R204 ;  /* 0x000000ccc908723e */ /* 0x000fe400000010ff */
[----:B------:R-:W-:Y:S02]  /*d9a0*/  F2FP.BF16.F32.PACK_AB R9, R43, R42 ;  /* 0x0000002a2b09723e */ /* 0x000fe400000010ff */
[----:B------:R-:W-:Y:S02]  /*d9b0*/  F2FP.BF16.F32.PACK_AB R10, R199, R202 ;  /* 0x000000cac70a723e */ /* 0x000fe400000010ff */
[----:B------:R-:W-:Y:S02]  /*d9c0*/  F2FP.BF16.F32.PACK_AB R11, R47, R46 ;  /* 0x0000002e2f0b723e */ /* 0x000fe400000010ff */
[----:B------:R-:W-:-:S02]  /*d9d0*/  IADD3 R77, P0, R96, 0xb000, RZ ;  /* 0x0000b000604d7810 */ /* 0x000fc40007f1e0ff */
[C---:B------:R-:W-:Y:S01]  /*d9e0*/  IADD3 R81, P6, R96.reuse, 0xc000, RZ ;  /* 0x0000c00060517810 */ /* 0x040fe20007fde0ff */
[----:B------:R-:W-:Y:S01]  /*d9f0*/  STSM.16.M88.4 [R152], R8 ;  /* 0x0000000898007844 */ /* 0x000fe20000000200 */
[C---:B------:R-:W-:Y:S02]  /*da00*/  IADD3 R85, P5, R96.reuse, 0xd000, RZ ;  /* 0x0000d00060557810 */ /* 0x040fe40007fbe0ff */
[C---:B------:R-:W-:Y:S02]  /*da10*/  IADD3 R89, P4, R96.reuse, 0xe000, RZ ;  /* 0x0000e00060597810 */ /* 0x040fe40007f9e0ff */
[----:B------:R-:W-:Y:S02]  /*da20*/  IADD3 R92, P3, R96, 0xf000, RZ ;  /* 0x0000f000605c7810 */ /* 0x000fe40007f7e0ff */
[----:B------:R-:W-:Y:S02]  /*da30*/  MOV R207, R24 ;  /* 0x0000001800cf7202 */ /* 0x000fe40000000f00 */
[----:B------:R-:W-:-:S02]  /*da40*/  F2FP.BF16.F32.PACK_AB R12, R197, R200 ;  /* 0x000000c8c50c723e */ /* 0x000fc400000010ff */
[----:B------:R-:W-:Y:S02]  /*da50*/  F2FP.BF16.F32.PACK_AB R13, R51, R50 ;  /* 0x00000032330d723e */ /* 0x000fe400000010ff */
[----:B------:R-:W-:Y:S02]  /*da60*/  F2FP.BF16.F32.PACK_AB R14, R195, R198 ;  /* 0x000000c6c30e723e */ /* 0x000fe400000010ff */
[----:B------:R-:W-:Y:S02]  /*da70*/  F2FP.BF16.F32.PACK_AB R15, R55, R54 ;  /* 0x00000036370f723e */ /* 0x000fe400000010ff */
[----:B------:R-:W-:Y:S02]  /*da80*/  LOP3.LUT R96, R27, R96, RZ, 0x3c, !PT ;  /* 0x000000601b607212 */ /* 0x000fe400078e3cff */
[----:B------:R-:W-:Y:S01]  /*da90*/  MOV R208, R28 ;  /* 0x0000001c00d07202 */ /* 0x000fe20000000f00 */
[----:B------:R-:W-:Y:S01]  /*daa0*/  STSM.16.M88.4 [R207], R12 ;  /* 0x0000000ccf007844 */ /* 0x000fe20000000200 */
[----:B-1----:R-:W-:-:S02]  /*dab0*/  F2FP.BF16.F32.PACK_AB R4, R193, R196 ;  /* 0x000000c4c104723e */ /* 0x002fc400000010ff */
[----:B------:R-:W-:Y:S02]  /*dac0*/  F2FP.BF16.F32.PACK_AB R5, R59, R58 ;  /* 0x0000003a3b05723e */ /* 0x000fe400000010ff */
[----:B------:R-:W-:Y:S02]  /*dad0*/  F2FP.BF16.F32.PACK_AB R6, R191, R194 ;  /* 0x000000c2bf06723e */ /* 0x000fe400000010ff */
[----:B------:R-:W-:Y:S02]  /*dae0*/  F2FP.BF16.F32.PACK_AB R7, R63, R62 ;  /* 0x0000003e3f07723e */ /* 0x000fe400000010ff */
[----:B------:R-:W-:Y:S02]  /*daf0*/  MOV R48, R48 ;  /* 0x0000003000307202 */ /* 0x000fe40000000f00 */
[----:B------:R-:W-:Y:S01]  /*db00*/  F2FP.BF16.F32.PACK_AB R24, R182, R192 ;  /* 0x000000c0b618723e */ /* 0x000fe200000010ff */
[----:B------:R-:W-:Y:S01]  /*db10*/  STSM.16.M88.4 [R208], R4 ;  /* 0x00000004d0007844 */ /* 0x000fe20000000200 */
[----:B------:R-:W-:-:S02]  /*db20*/  F2FP.BF16.F32.PACK_AB R25, R67, R66 ;  /* 0x000000424319723e */ /* 0x000fc400000010ff */
[----:B------:R-:W-:Y:S02]  /*db30*/  F2FP.BF16.F32.PACK_AB R26, R180, R183 ;  /* 0x000000b7b41a723e */ /* 0x000fe400000010ff */
[----:B------:R-:W-:Y:S02]  /*db40*/  F2FP.BF16.F32.PACK_AB R27, R71, R70 ;  /* 0x00000046471b723e */ /* 0x000fe400000010ff */
[----:B------:R-:W-:Y:S02]  /*db50*/  MOV R64, R64 ;  /* 0x0000004000407202 */ /* 0x000fe40000000f00 */
[----:B------:R-:W-:Y:S01]  /*db60*/  F2FP.BF16.F32.PACK_AB R28, R178, R181 ;  /* 0x000000b5b21c723e */ /* 0x000fe200000010ff */
[----:B------:R1:W-:Y:S01]  /*db70*/  STSM.16.M88.4 [R48], R24 ;  /* 0x0000001830007844 */ /* 0x0003e20000000200 */
[----:B------:R-:W-:Y:S02]  /*db80*/  F2FP.BF16.F32.PACK_AB R29, R75, R74 ;  /* 0x0000004a4b1d723e */ /* 0x000fe400000010ff */
[----:B------:R-:W-:-:S02]  /*db90*/  MOV R100, R100 ;  /* 0x0000006400647202 */ /* 0x000fc40000000f00 */
[----:B------:R-:W-:Y:S01]  /*dba0*/  F2FP.BF16.F32.PACK_AB R49, R83, R82 ;  /* 0x000000525331723e */ /* 0x000fe200000010ff */
[----:B------:R2:W-:Y:S01]  /*dbb0*/  STSM.16.M88.4 [R64], R28 ;  /* 0x0000001c40007844 */ /* 0x0005e20000000200 */
[----:B------:R-:W-:Y:S02]  /*dbc0*/  F2FP.BF16.F32.PACK_AB R50, R172, R175 ;  /* 0x000000afac32723e */ /* 0x000fe400000010ff */
[----:B------:R-:W-:Y:S02]  /*dbd0*/  F2FP.BF16.F32.PACK_AB R51, R87, R86 ;  /* 0x000000565733723e */ /* 0x000fe400000010ff */
[----:B------:R-:W-:Y:S02]  /*dbe0*/  MOV R122, R122 ;  /* 0x0000007a007a7202 */ /* 0x000fe40000000f00 */
[----:B------:R-:W-:Y:S02]  /*dbf0*/  F2FP.BF16.F32.PACK_AB R65, R91, R90 ;  /* 0x0000005a5b41723e */ /* 0x000fe400000010ff */
[----:B------:R-:W-:-:S02]  /*dc00*/  F2FP.BF16.F32.PACK_AB R66, R168, R171 ;  /* 0x000000aba842723e */ /* 0x000fc400000010ff */
[----:B-1----:R-:W-:Y:S02]  /*dc10*/  F2FP.BF16.F32.PACK_AB R48, R174, R177 ;  /* 0x000000b1ae30723e */ /* 0x002fe400000010ff */
[----:B------:R-:W-:Y:S02]  /*dc20*/  F2FP.BF16.F32.PACK_AB R67, R95, R94 ;  /* 0x0000005e5f43723e */ /* 0x000fe400000010ff */
[----:B------:R-:W-:Y:S01]  /*dc30*/  MOV R126, R126 ;  /* 0x0000007e007e7202 */ /* 0x000fe20000000f00 */
[----:B------:R-:W-:Y:S01]  /*dc40*/  STSM.16.M88.4 [R100], R48 ;  /* 0x0000003064007844 */ /* 0x000fe20000000200 */
[----:B--2---:R-:W-:Y:S02]  /*dc50*/  F2FP.BF16.F32.PACK_AB R64, R170, R173 ;  /* 0x000000adaa40723e */ /* 0x004fe400000010ff */
[----:B------:R-:W-:Y:S02]  /*dc60*/  F2FP.BF16.F32.PACK_AB R4, R166, R169 ;  /* 0x000000a9a604723e */ /* 0x000fe400000010ff */
[----:B------:R-:W-:Y:S01]  /*dc70*/  F2FP.BF16.F32.PACK_AB R5, R99, R98 ;  /* 0x000000626305723e */ /* 0x000fe200000010ff */
[----:B------:R1:W-:Y:S01]  /*dc80*/  STSM.16.M88.4 [R122], R64 ;  /* 0x000000407a007844 */ /* 0x0003e20000000200 */
        /* <DEDUP_REMOVED lines=8> */
[----:B0-----:R-:W-:Y:S01]  /*dd10*/  ISETP.NE.AND P2, PT, R73, RZ, PT ;  /* 0x000000ff4900720c */ /* 0x001fe20003f45270 */
[----:B------:R-:W-:Y:S01]  /*dd20*/  IMAD.X R73, RZ, RZ, R97, P1 ;  /* 0x000000ffff497224 */ /* 0x000fe200008e0661 */
[----:B------:R-:W-:Y:S01]  /*dd30*/  MOV R134, R134 ;  /* 0x0000008600867202 */ /* 0x000fe20000000f00 */
[----:B------:R0:W-:Y:S01]  /*dd40*/  STSM.16.M88.4 [R130], R8 ;  /* 0x0000000882007844 */ /* 0x0001e20000000200 */
[----:B------:R-:W-:Y:S02]  /*dd50*/  MOV R138, R138 ;  /* 0x0000008a008a7202 */ /* 0x000fe40000000f00 */
[----:B-1----:R-:W-:Y:S01]  /*dd60*/  F2FP.BF16.F32.PACK_AB R122, R125, R124 ;  /* 0x0000007c7d7a723e */ /* 0x002fe200000010ff */
[----:B------:R1:W-:Y:S01]  /*dd70*/  STSM.16.M88.4 [R134], R112 ;  /* 0x0000007086007844 */ /* 0x0003e20000000200 */
[----:B------:R-:W-:Y:S02]  /*dd80*/  F2FP.BF16.F32.PACK_AB R123, R155, R153 ;  /* 0x000000999b7b723e */ /* 0x000fe400000010ff */
[----:B------:R-:W-:-:S02]  /*dd90*/  MOV R142, R142 ;  /* 0x0000008e008e7202 */ /* 0x000fc40000000f00 */
[----:B------:R-:W-:Y:S01]  /*dda0*/  F2FP.BF16.F32.PACK_AB R131, R161, R160 ;  /* 0x000000a0a183723e */ /* 0x000fe200000010ff */
[----:B------:R1:W-:Y:S01]  /*ddb0*/  STSM.16.M88.4 [R138], R120 ;  /* 0x000000788a007844 */ /* 0x0003e20000000200 */
[----:B--2---:R-:W-:Y:S02]  /*ddc0*/  F2FP.BF16.F32.PACK_AB R4, R137, R136 ;  /* 0x000000888904723e */ /* 0x004fe400000010ff */
[----:B------:R-:W-:Y:S02]  /*ddd0*/  F2FP.BF16.F32.PACK_AB R5, R163, R162 ;  /* 0x000000a2a305723e */ /* 0x000fe400000010ff */
[----:B------:R-:W-:Y:S02]  /*dde0*/  F2FP.BF16.F32.PACK_AB R6, R141, R140 ;  /* 0x0000008c8d06723e */ /* 0x000fe400000010ff */
[----:B0-----:R-:W-:Y:S02]  /*ddf0*/  F2FP.BF16.F32.PACK_AB R130, R133, R132 ;  /* 0x000000848582723e */ /* 0x001fe400000010ff */
[----:B------:R-:W-:-:S02]  /*de00*/  F2FP.BF16.F32.PACK_AB R7, R165, R164 ;  /* 0x000000a4a507723e */ /* 0x000fc400000010ff */
[----:B------:R-:W-:Y:S01]  /*de10*/  LOP3.LUT R76, R77, 0x380, RZ, 0xc0, !PT ;  /* 0x000003804d4c7812 */ /* 0x000fe200078ec0ff */
[----:B------:R1:W-:Y:S01]  /*de20*/  STSM.16.M88.4 [R142], R128 ;  /* 0x000000808e007844 */ /* 0x0003e20000000200 */
[----:B------:R-:W-:Y:S02]  /*de30*/  LOP3.LUT R80, R81, 0x380, RZ, 0xc0, !PT ;  /* 0x0000038051507812 */ /* 0x000fe400078ec0ff */
[----:B------:R-:W-:Y:S01]  /*de40*/  LOP3.LUT R84, R85, 0x380, RZ, 0xc0, !PT ;  /* 0x0000038055547812 */ /* 0x000fe200078ec0ff */
[----:B------:R1:W-:Y:S01]  /*de50*/  STSM.16.M88.4 [R34], R4 ;  /* 0x0000000422007844 */ /* 0x0003e20000000200 */
[----:B------:R-:W-:Y:S02]  /*de60*/  LOP3.LUT R88, R89, 0x380, RZ, 0xc0, !PT ;  /* 0x0000038059587812 */ /* 0x000fe400078ec0ff */
[----:B------:R-:W-:Y:S01]  /*de70*/  LOP3.LUT R93, R92, 0x380, RZ, 0xc0, !PT ;  /* 0x000003805c5d7812 */ /* 0x000fe200078ec0ff */
[----:B------:R1:W-:Y:S01]  /*de80*/  STSM.16.M88.4 [R35], R144 ;  /* 0x0000009023007844 */ /* 0x0003e20000000200 */
[----:B------:R-:W-:-:S02]  /*de90*/  SHF.R.U64 R76, R76, 0x3, RZ ;  /* 0x000000034c4c7819 */ /* 0x000fc400000012ff */
[----:B------:R-:W-:Y:S02]  /*dea0*/  SHF.R.U64 R80, R80, 0x3, RZ ;  /* 0x0000000350507819 */ /* 0x000fe400000012ff */
        /* <DEDUP_REMOVED lines=16> */
[----:B------:R-:W-:Y:S01]  /*dfb0*/  VIADD R10, R185, UR44 ;  /* 0x0000002cb90a7c36 */ /* 0x000fe20008000000 */
[----:B------:R-:W-:Y:S01]  /*dfc0*/  ULDC.64 UR8, c[0x0][0xb90] ;  /* 0x0002e40000087ab9 */ /* 0x000fe20000000a00 */
[----:B------:R-:W-:Y:S01]  /*dfd0*/  ULDC.64 UR10, c[0x0][0xb98] ;  /* 0x0002e600000a7ab9 */ /* 0x000fe20000000a00 */
[----:B------:R-:W-:Y:S01]  /*dfe0*/  UIMAD UR5, UR12, UR8, URZ ;  /* 0x000000080c0572a4 */ /* 0x000fe2000f8e023f */
[----:B------:R-:W-:Y:S01]  /*dff0*/  IMAD.MOV.U32 R4, RZ, RZ, R10 ;  /* 0x000000ffff047224 */ /* 0x000fe200078e000a */
[----:B------:R-:W-:Y:S01]  /*e000*/  UIMAD.WIDE.U32 UR6, UR45, UR8, URZ ;  /* 0x000000082d0672a5 */ /* 0x000fe2000f8e003f */
[----:B------:R-:W-:Y:S01]  /*e010*/  IMAD.MOV R9, RZ, RZ, -R17 ;  /* 0x000000ffff097224 */ /* 0x000fe200078e0a11 */
[----:B------:R-:W-:Y:S01]  /*e020*/  UIMAD UR5, UR45, UR9, UR5 ;  /* 0x000000092d0572a4 */ /* 0x000fe2000f8e0205 */
[----:B------:R-:W-:Y:S01]  /*e030*/  VIADD R13, R16, UR44 ;  /* 0x0000002c100d7c36 */ /* 0x000fe20008000000 */
[----:B------:R-:W-:-:S02]  /*e040*/  UIMAD UR8, UR13, UR10, URZ ;  /* 0x0000000a0d0872a4 */ /* 0x000fc4000f8e023f */
[----:B------:R-:W-:Y:S02]  /*e050*/  UIADD3 UR7, UR7, UR5, URZ ;  /* 0x0000000507077290 */ /* 0x000fe4000fffe03f */
[----:B------:R-:W-:Y:S02]  /*e060*/  UIMAD UR8, UR43, UR11, UR8 ;  /* 0x0000000b2b0872a4 */ /* 0x000fe4000f8e0208 */
[----:B------:R-:W-:Y:S01]  /*e070*/  UIMAD.WIDE.U32 UR6, UR43, UR10, UR6 ;  /* 0x0000000a2b0672a5 */ /* 0x000fe2000f8e0006 */
[----:B------:R-:W-:Y:S01]  /*e080*/  ULDC UR5, c[0x0][0xa88] ;  /* 0x0002a20000057ab9 */ /* 0x000fe20000000800 */
[----:B0-----:R-:W-:-:S13]  /*e090*/  ISETP.NE.AND P0, PT, R8, 0x1, PT ;  /* 0x000000010800780c */ /* 0x001fda0003f05270 */
[----:B------:R-:W0:Y:S08]  /*e0a0*/  @P0 LDC R5, c[0x0][0xbec] ;  /* 0x0002fb00ff050b82 */ /* 0x000e300000000800 */
[----:B------:R-:W1:Y:S01]  /*e0b0*/  @P0 LDC R6, c[0x0][0xbf0] ;  /* 0x0002fc00ff060b82 */ /* 0x000e620000000800 */
[----:B0-----:R-:W-:-:S05]  /*e0c0*/  @P0 IMAD.HI.U32 R5, R10, R5, RZ ;  /* 0x000000050a050227 */ /* 0x001fca00078e00ff */
[----:B-1----:R-:W-:-:S04]  /*e0d0*/  @P0 SHF.R.U32.HI R4, RZ, R6, R5 ;  /* 0x00000006ff040219 */ /* 0x002fc80000011605 */
[--C-:B------:R-:W-:Y:S01]  /*e0e0*/  SHF.R.S32.HI R5, RZ, 0x1f, R4.reuse ;  /* 0x0000001fff057819 */ /* 0x100fe20000011404 */
[----:B------:R-:W-:Y:S01]  /*e0f0*/  IMAD.MOV R7, RZ, RZ, -R4 ;  /* 0x000000ffff077224 */ /* 0x000fe200078e0a04 */
[----:B------:R-:W-:-:S03]  /*e100*/  IADD3 R4, P0, R4, UR6, RZ ;  /* 0x0000000604047c10 */ /* 0x000fc6000ff1e0ff */
[C---:B------:R-:W-:Y:S02]  /*e110*/  IMAD R7, R8.reuse, R7, R10 ;  /* 0x0000000708077224 */ /* 0x040fe400078e020a */
[----:B------:R-:W-:Y:S02]  /*e120*/  IMAD.U32 R10, RZ, RZ, UR8 ;  /* 0x00000008ff0a7e24 */ /* 0x000fe4000f8e00ff */
[----:B------:R-:W-:Y:S01]  /*e130*/  IMAD R8, R8, UR5, RZ ;  /* 0x0000000508087c24 */ /* 0x000fe2000f8e02ff */
[----:B------:R-:W-:Y:S02]  /*e140*/  SHF.R.S32.HI R6, RZ, 0x1f, R7 ;  /* 0x0000001fff067819 */ /* 0x000fe40000011407 */
[----:B------:R-:W-:Y:S01]  /*e150*/  IADD3.X R5, R5, UR7, R10, P0, !PT ;  /* 0x0000000705057c10 */ /* 0x000fe200087fe40a */
[----:B------:R-:W-:Y:S02]  /*e160*/  ULDC.64 UR6, c[0x0][0xb88] ;  /* 0x0002e20000067ab9 */ /* 0x000fe40000000a00 */
[----:B------:R-:W-:-:S02]  /*e170*/  IMAD R6, R6, UR6, RZ ;  /* 0x0000000606067c24 */ /* 0x000fc4000f8e02ff */
[----:B------:R-:W-:-:S04]  /*e180*/  IMAD.WIDE.U32 R4, R7, UR6, R4 ;  /* 0x0000000607047c25 */ /* 0x000fc8000f8e0004 */
[----:B------:R-:W-:Y:S01]  /*e190*/  IMAD R7, R7, UR7, R6 ;  /* 0x0000000707077c24 */ /* 0x000fe2000f8e0206 */
[----:B------:R-:W-:Y:S02]  /*e1a0*/  ULDC.64 UR6, c[0x0][0xb50] ;  /* 0x0002d40000067ab9 */ /* 0x000fe40000000a00 */
[----:B------:R-:W-:Y:S01]  /*e1b0*/  LEA R10, P0, R4, UR6, 0x2 ;  /* 0x00000006040a7c11 */ /* 0x000fe2000f8010ff */
[----:B------:R-:W-:-:S04]  /*e1c0*/  IMAD.IADD R5, R5, 0x1, R7 ;  /* 0x0000000105057824 */ /* 0x000fc800078e0207 */
[----:B------:R-:W-:Y:S01]  /*e1d0*/  SHFL.IDX PT, R6, R10, 0x1, 0x1c1f ;  /* 0x003c1f000a067f89 */ /* 0x000fe200000e0000 */
[----:B------:R-:W-:Y:S02]  /*e1e0*/  LEA.HI.X R11, R4, UR7, R5, 0x2, P0 ;  /* 0x00000007040b7c11 */ /* 0x000fe400080f1405 */
        /* <DEDUP_REMOVED lines=9> */
.L_x_4972:
[----:B------:R-:W1:Y:S01]  /*e280*/  LDC R15, c[0x0][0xbe8] ;  /* 0x0002fa00ff0f7b82 */ /* 0x000e620000000800 */
[----:B------:R-:W-:Y:S01]  /*e290*/  ULDC UR10, c[0x0][0xac8] ;  /* 0x0002b200000a7ab9 */ /* 0x000fe20000000800 */
[----:B------:R-:W-:Y:S01]  /*e2a0*/  ULDC.64 UR8, c[0x0][0xae8] ;  /* 0x0002ba0000087ab9 */ /* 0x000fe20000000a00 */
[----:B------:R-:W-:Y:S01]  /*e2b0*/  ISETP.GE.AND P0, PT, R190, UR10, PT ;  /* 0x0000000abe007c0c */ /* 0x000fe2000bf06270 */
[----:B------:R-:W5:Y:S01]  /*e2c0*/  LD.E.128 R96, desc[UR52][R96.64] ;  /* 0x0000003460607980 */ /* 0x000f62000c101d00 */
[----:B------:R-:W-:Y:S02]  /*e2d0*/  ISETP.GE.AND P1, PT, R184, UR10, PT ;  /* 0x0000000ab8007c0c */ /* 0x000fe4000bf26270 */
[----:B0-----:R-:W-:Y:S01]  /*e2e0*/  SEL R3, RZ, 0xffffffff, P0 ;  /* 0xffffffffff037807 */ /* 0x001fe20000000000 */
[----:B------:R0:W5:Y:S01]  /*e2f0*/  LD.E.128 R4, desc[UR52][R20.64] ;  /* 0x0000003414047980 */ /* 0x000162000c101d00 */
[----:B------:R-:W-:Y:S02]  /*e300*/  ISETP.GE.AND P0, PT, R189, UR10, PT ;  /* 0x0000000abd007c0c */ /* 0x000fe4000bf06270 */
[----:B------:R-:W-:Y:S01]  /*e310*/  SEL R0, RZ, 0x1, P1 ;  /* 0x00000001ff007807 */ /* 0x000fe20000800000 */
[----:B------:R-:W-:Y:S01]  /*e320*/  IMAD.SHL.U32 R11, R3, 0x2, RZ ;  /* 0x00000002030b7824 */ /* 0x000fe200078e00ff */
[----:B------:R-:W5:Y:S04]  /*e330*/  LD.E.128 R32, desc[UR52][R32.64] ;  /* 0x0000003420207980 */ /* 0x000f68000c101d00 */
[----:B------:R-:W5:Y:S04]  /*e340*/  LD.E.128 R36, desc[UR52][R36.64] ;  /* 0x0000003424247980 */ /* 0x000f68000c101d00 */
[----:B------:R-:W5:Y:S01]  /*e350*/  LD.E.128 R40, desc[UR52][R40.64] ;  /* 0x0000003428287980 */ /* 0x000f62000c101d00 */
[----:B-1----:R-:W-:-:S03]  /*e360*/  ISETP.NE.AND P2, PT, R15, 0x1, PT ;  /* 0x000000010f00780c */ /* 0x002fc60003f45270 */
[----:B------:R-:W5:Y:S01]  /*e370*/  LD.E.128 R44, desc[UR52][R44.64] ;  /* 0x000000342c2c7980 */ /* 0x000f62000c101d00 */
[----:B------:R-:W-:Y:S02]  /*e380*/  SEL R3, RZ, 0xffffffff, P0 ;  /* 0xffffffffff037807 */ /* 0x000fe40000000000 */
[----:B------:R-:W-:Y:S01]  /*e390*/  LOP3.LUT R0, R11, 0x2, R0, 0xe2, !PT ;  /* 0x000000020b007812 */ /* 0x000fe200078ee200 */
[----:B------:R-:W5:Y:S04]  /*e3a0*/  LD.E.128 R52, desc[UR52][R52.64] ;  /* 0x0000003434347980 */ /* 0x000f68000c101d00 */
[----:B------:R-:W5:Y:S02]  /*e3b0*/  LD.E.128 R56, desc[UR52][R56.64] ;  /* 0x0000003438387980 */ /* 0x000f64000c101d00 */
[----:B------:R-:W1:Y:S01]  /*e3c0*/  @P2 LDC R9, c[0x0][0xbec] ;  /* 0x0002fb00ff092b82 */ /* 0x000e620000000800 */
[----:B------:R-:W-:Y:S01]  /*e3d0*/  IMAD.SHL.U32 R3, R3, 0x4, RZ ;  /* 0x0000000403037824 */ /* 0x000fe200078e00ff */
[----:B------:R-:W-:Y:S01]  /*e3e0*/  ISETP.GE.AND P0, PT, R188, UR10, PT ;  /* 0x0000000abc007c0c */ /* 0x000fe2000bf06270 */
[----:B------:R-:W5:Y:S04]  /*e3f0*/  LD.E.128 R60, desc[UR52][R60.64] ;  /* 0x000000343c3c7980 */ /* 0x000f68000c101d00 */
[----:B------:R-:W5:Y:S01]  /*e400*/  LD.E.128 R68, desc[UR52][R68.64] ;  /* 0x0000003444447980 */ /* 0x000f62000c101d00 */
[----:B------:R-:W2:Y:S01]  /*e410*/  @P2 LDC R11, c[0x0][0xbf0] ;  /* 0x0002fc00ff0b2b82 */ /* 0x000ea20000000800 */
[----:B------:R-:W-:Y:S01]  /*e420*/  LOP3.LUT R3, R3, 0x4, R0, 0xe2, !PT ;  /* 0x0000000403037812 */ /* 0x000fe200078ee200 */
[----:B------:R-:W-:Y:S01]  /*e430*/  IMAD R0, R211, 0x20, R212 ;  /* 0x00000020d3007824 */ /* 0x000fe200078e02d4 */
[----:B------:R-:W-:Y:S01]  /*e440*/  SEL R8, RZ, 0xffffffff, P0 ;  /* 0xffffffffff087807 */ /* 0x000fe20000000000 */
[----:B------:R-:W5:Y:S01]  /*e450*/  LD.E.128 R72, desc[UR52][R72.64] ;  /* 0x0000003448487980 */ /* 0x000f62000c101d00 */
[----:B------:R-:W-:Y:S01]  /*e460*/  ISETP.GE.AND P0, PT, R187, UR10, PT ;  /* 0x0000000abb007c0c */ /* 0x000fe2000bf06270 */
[----:B------:R-:W-:Y:S01]  /*e470*/  UIMAD UR5, UR12, UR8, URZ ;  /* 0x000000080c0572a4 */ /* 0x000fe2000f8e023f */
[----:B------:R-:W-:Y:S01]  /*e480*/  VIADD R14, R0, UR44 ;  /* 0x0000002c000e7c36 */ /* 0x000fe20008000000 */
[----:B------:R-:W5:Y:S01]  /*e490*/  LD.E.128 R76, desc[UR52][R76.64] ;  /* 0x000000344c4c7980 */ /* 0x000f62000c101d00 */
[----:B------:R-:W-:Y:S01]  /*e4a0*/  SEL R0, RZ, 0xffffffff, P0 ;  /* 0xffffffffff007807 */ /* 0x000fe20000000000 */
[----:B------:R-:W-:-:S02]  /*e4b0*/  UIMAD.WIDE.U32 UR6, UR45, UR8, URZ ;  /* 0x000000082d0672a5 */ /* 0x000fc4000f8e003f */
[----:B------:R-:W-:Y:S01]  /*e4c0*/  UIMAD UR5, UR45, UR9, UR5 ;  /* 0x000000092d0572a4 */ /* 0x000fe2000f8e0205 */
[----:B------:R-:W-:Y:S01]  /*e4d0*/  SHF.L.U32 R8, R8, 0x3, RZ ;  /* 0x0000000308087819 */ /* 0x000fe200000006ff */
[----:B------:R-:W-:Y:S01]  /*e4e0*/  IMAD.SHL.U32 R13, R0, 0x10, RZ ;  /* 0x00000010000d7824 */ /* 0x000fe200078e00ff */
[----:B------:R-:W-:Y:S01]  /*e4f0*/  ULDC.64 UR8, c[0x0][0xaf0] ;  /* 0x0002bc0000087ab9 */ /* 0x000fe20000000a00 */
[----:B-1----:R-:W-:Y:S01]  /*e500*/  @P2 IMAD.HI.U32 R0, R14, R9, RZ ;  /* 0x000000090e002227 */ /* 0x002fe200078e00ff */
[----:B------:R-:W-:Y:S01]  /*e510*/  UIADD3 UR7, UR7, UR5, URZ ;  /* 0x0000000507077290 */ /* 0x000fe2000fffe03f */
[----:B------:R-:W-:Y:S01]  /*e520*/  LOP3.LUT R8, R8, 0x8, R3, 0xe2, !PT ;  /* 0x0000000808087812 */ /* 0x000fe200078ee203 */
[----:B------:R-:W-:Y:S01]  /*e530*/  UIMAD UR5, UR13, UR8, URZ ;  /* 0x000000080d0572a4 */ /* 0x000fe2000f8e023f */
[----:B------:R-:W-:Y:S01]  /*e540*/  IMAD.MOV.U32 R3, RZ, RZ, R14 ;  /* 0x000000ffff037224 */ /* 0x000fe200078e000e */
[----:B------:R-:W-:Y:S01]  /*e550*/  UIMAD.WIDE.U32 UR6, UR43, UR8, UR6 ;  /* 0x000000082b0672a5 */ /* 0x000fe2000f8e0006 */
[----:B------:R-:W5:Y:S01]  /*e560*/  LD.E.128 R80, desc[UR52][R80.64] ;  /* 0x0000003450507980 */ /* 0x000f62000c101d00 */
[----:B--2---:R-:W-:Y:S01]  /*e570*/  @P2 SHF.R.U32.HI R3, RZ, R11, R0 ;  /* 0x0000000bff032219 */ /* 0x004fe20000011600 */
[----:B------:R-:W-:Y:S01]  /*e580*/  UIMAD UR5, UR43, UR9, UR5 ;  /* 0x000000092b0572a4 */ /* 0x000fe2000f8e0205 */
[----:B------:R-:W-:Y:S01]  /*e590*/  LOP3.LUT R10, R13, 0x10, R8, 0xe2, !PT ;  /* 0x000000100d0a7812 */ /* 0x000fe200078ee208 */
[----:B------:R-:W5:Y:S01]  /*e5a0*/  LD.E.128 R84, desc[UR52][R84.64] ;  /* 0x0000003454547980 */ /* 0x000f62000c101d00 */
[--C-:B------:R-:W-:Y:S01]  /*e5b0*/  SHF.R.S32.HI R11, RZ, 0x1f, R3.reuse ;  /* 0x0000001fff0b7819 */ /* 0x100fe20000011403 */
[----:B------:R-:W-:Y:S01]  /*e5c0*/  UIADD3 UR5, UR7, UR5, URZ ;  /* 0x0000000507057290 */ /* 0x000fe2000fffe03f */
[----:B------:R-:W-:Y:S01]  /*e5d0*/  ISETP.GE.AND P0, PT, R186, UR10, PT ;  /* 0x0000000aba007c0c */ /* 0x000fe2000bf06270 */
[----:B------:R-:W-:Y:S01]  /*e5e0*/  IMAD.U32 R8, RZ, RZ, UR6 ;  /* 0x00000006ff087e24 */ /* 0x000fe2000f8e00ff */
[----:B------:R-:W5:Y:S01]  /*e5f0*/  LD.E.128 R88, desc[UR52][R88.64] ;  /* 0x0000003458587980 */ /* 0x000f62000c101d00 */
[----:B------:R-:W-:Y:S01]  /*e600*/  IMAD.U32 R9, RZ, RZ, UR7 ;  /* 0x00000007ff097e24 */ /* 0x000fe2000f8e00ff */
[----:B------:R-:W-:Y:S01]  /*e610*/  ULDC.64 UR6, c[0x0][0xae0] ;  /* 0x0002b80000067ab9 */ /* 0x000fe20000000a00 */
[----:B------:R-:W-:Y:S01]  /*e620*/  IMAD.MOV R13, RZ, RZ, -R3 ;  /* 0x000000ffff0d7224 */ /* 0x000fe200078e0a03 */
[----:B------:R-:W-:Y:S01]  /*e630*/  SEL R0, RZ, 0xffffffff, P0 ;  /* 0xffffffffff007807 */ /* 0x000fe20000000000 */
[----:B------:R-:W-:Y:S01]  /*e640*/  IMAD R12, R11, UR6, RZ ;  /* 0x000000060b0c7c24 */ /* 0x000fe2000f8e02ff */
[----:B------:R-:W5:Y:S01]  /*e650*/  LD.E.128 R92, desc[UR52][R92.64] ;  /* 0x000000345c5c7980 */ /* 0x000f62000c101d00 */
[----:B------:R-:W-:Y:S01]  /*e660*/  IMAD R11, R15, R13, R14 ;  /* 0x0000000d0f0b7224 */ /* 0x000fe200078e020e */
[----:B------:R-:W-:Y:S01]  /*e670*/  ISETP.GE.AND P0, PT, R215, UR10, PT ;  /* 0x0000000ad7007c0c */ /* 0x000fe2000bf06270 */
[----:B------:R-:W-:Y:S01]  /*e680*/  IMAD.U32 R9, RZ, RZ, UR5 ;  /* 0x00000005ff097e24 */ /* 0x000fe2000f8e00ff */
[----:B------:R-:W-:Y:S01]  /*e690*/  @!PT LDS RZ, [RZ] ;  /* 0x00000000fffff984 */ /* 0x000fe20000000800 */
[----:B------:R-:W-:Y:S01]  /*e6a0*/  @!PT LDS RZ, [RZ] ;  /* 0x00000000fffff984 */ /* 0x000fe20000000800 */
[----:B------:R-:W-:Y:S01]  /*e6b0*/  @!PT LDS RZ, [RZ] ;  /* 0x00000000fffff984 */ /* 0x000fe20000000800 */
[----:B------:R-:W-:Y:S01]  /*e6c0*/  @!PT LDS RZ, [RZ] ;  /* 0x00000000fffff984 */ /* 0x000fe20000000800 */
[----:B------:R1:W-:Y:S06]  /*e6d0*/  MEMBAR.ALL.CTA ;  /* 0x0000000000007992 */ /* 0x0003ec0000008000 */
[----:B-1----:R-:W1:Y:S01]  /*e6e0*/  FENCE.VIEW.ASYNC.S ;  /* 0x00000000000073c6 */ /* 0x002e620000000000 */
[----:B0-----:R-:W-:Y:S01]  /*e6f0*/  IMAD.SHL.U32 R21, R0, 0x20, RZ ;  /* 0x0000002000157824 */ /* 0x001fe200078e00ff */
[----:B------:R-:W-:Y:S01]  /*e700*/  SHF.R.S32.HI R0, RZ, 0x1f, R11 ;  /* 0x0000001fff007819 */ /* 0x000fe2000001140b */
[C---:B------:R-:W-:Y:S01]  /*e710*/  IMAD R13, R3.reuse, UR7, R12 ;  /* 0x00000007030d7c24 */ /* 0x040fe2000f8e020c */
[----:B------:R-:W-:Y:S01]  /*e720*/  ULDC UR8, c[0x0][0xa88] ;  /* 0x0002a20000087ab9 */ /* 0x000fe20000000800 */
[----:B------:R-:W-:Y:S01]  /*e730*/  IMAD.WIDE.U32 R8, R3, UR6, R8 ;  /* 0x0000000603087c25 */ /* 0x000fe2000f8e0008 */
[----:B------:R-:W-:Y:S01]  /*e740*/  ULDC.64 UR6, c[0x0][0xad8] ;  /* 0x0002b60000067ab9 */ /* 0x000fe20000000a00 */
[----:B------:R-:W-:Y:S01]  /*e750*/  SEL R3, RZ, 0x40, P0 ;  /* 0x00000040ff037807 */ /* 0x000fe20000000000 */
[----:B------:R-:W-:Y:S01]  /*e760*/  UIADD3 UR5, UR42, 0x28c20, URZ ;  /* 0x00028c202a057890 */ /* 0x000fe2000fffe03f */
[----:B------:R-:W-:Y:S01]  /*e770*/  IMAD.IADD R9, R9, 0x1, R13 ;  /* 0x0000000109097824 */ /* 0x000fe200078e020d */
[----:B------:R-:W-:Y:S01]  /*e780*/  ISETP.GE.AND P0, PT, R214, UR10, PT ;  /* 0x0000000ad6007c0c */ /* 0x000fe2000bf06270 */
[----:B------:R-:W-:Y:S01]  /*e790*/  IMAD R0, R0, UR6, RZ ;  /* 0x0000000600007c24 */ /* 0x000fe2000f8e02ff */
[----:B------:R-:W-:Y:S01]  /*e7a0*/  UPRMT UR5, URZ, 0x654, UR5 ;  /* 0x000006543f057896 */ /* 0x000fe20008000005 */
[----:B------:R-:W-:Y:S01]  /*e7b0*/  VIADD R28, R212, UR44 ;  /* 0x0000002cd41c7c36 */ /* 0x000fe20008000000 */
[----:B------:R-:W-:Y:S01]  /*e7c0*/  LOP3.LUT R10, R21, 0x20, R10, 0xe2, !PT ;  /* 0x00000020150a7812 */ /* 0x000fe200078ee20a */
[----:B------:R-:W-:Y:S01]  /*e7d0*/  IMAD R29, R15, UR8, RZ ;  /* 0x000000080f1d7c24 */ /* 0x000fe2000f8e02ff */
[----:B------:R-:W-:Y:S01]  /*e7e0*/  BSSY B1, `(.L_x_4973) ;  /* 0x000002e000017945 */ /* 0x000fe20003800000 */
[C---:B------:R-:W-:Y:S01]  /*e7f0*/  IMAD R13, R11.reuse, UR7, R0 ;  /* 0x000000070b0d7c24 */ /* 0x040fe2000f8e0200 */
[----:B------:R-:W-:Y:S01]  /*e800*/  SEL R0, RZ, 0x80, P0 ;  /* 0x00000080ff007807 */ /* 0x000fe20000000000 */
[----:B------:R-:W-:Y:S01]  /*e810*/  IMAD.WIDE.U32 R8, R11, UR6, R8 ;  /* 0x000000060b087c25 */ /* 0x000fe2000f8e0008 */
[----:B------:R-:W-:Y:S01]  /*e820*/  ISETP.GE.AND P0, PT, R28, R29, PT ;  /* 0x0000001d1c00720c */ /* 0x000fe20003f06270 */
[----:B------:R-:W-:Y:S01]  /*e830*/  ULDC.64 UR6, c[0x0][0xa80] ;  /* 0x0002a00000067ab9 */ /* 0x000fe20000000a00 */
[----:B------:R-:W-:Y:S01]  /*e840*/  LOP3.LUT R3, R10, R3, RZ, 0xfc, !PT ;  /* 0x000000030a037212 */ /* 0x000fe200078efcff */
[----:B------:R-:W-:Y:S01]  /*e850*/  IMAD.IADD R9, R9, 0x1, R13 ;  /* 0x0000000109097824 */ /* 0x000fe200078e020d */
[----:B------:R-:W-:Y:S01]  /*e860*/  LEA R26, P1, R8, UR6, 0x1 ;  /* 0x00000006081a7c11 */ /* 0x000fe2000f8208ff */
[----:B-1----:R-:W-:Y:S01]  /*e870*/  SYNCS.ARRIVE.TRANS64.RED.A1T0 RZ, [UR5], RZ ;  /* 0x000000ffffff79a7 */ /* 0x002fe20008100405 */
[----:B------:R-:W-:-:S02]  /*e880*/  LOP3.LUT R0, R3, R0, RZ, 0xfc, !PT ;  /* 0x0000000003007212 */ /* 0x000fc400078efcff */
[----:B------:R-:W-:Y:S01]  /*e890*/  LEA.HI.X R27, R8, UR7, R9, 0x1, P1 ;  /* 0x00000007081b7c11 */ /* 0x000fe200088f0c09 */
[----:B------:R0:W1:Y:S04]  /*e8a0*/  SHFL.IDX PT, R10, R26, RZ, 0x181f ;  /* 0x00181fff1a0a7589 */ /* 0x00006800000e0000 */
        /* <DEDUP_REMOVED lines=22> */
[-C--:B------:R-:W-:Y:S02]  /*ea10*/  @P0 LEA R24, P3, R215, R10.reuse, 0x1 ;  /* 0x0000000ad7180211 */ /* 0x080fe400078608ff */
[-C--:B--2---:R-:W-:Y:S02]  /*ea20*/  @!P1 LEA R12, P6, R186, R10.reuse, 0x1 ;  /* 0x0000000aba0c9211 */ /* 0x084fe400078c08ff */
        /* <DEDUP_REMOVED lines=9> */
.L_x_4974:
[----:B------:R-:W-:Y:S05]  /*eac0*/  BSYNC B1 ;  /* 0x0000000000017941 */ /* 0x000fea0003800000 */
.L_x_4973:
[----:B---3--:R-:W-:Y:S01]  /*ead0*/  VIADD R8, R28, 0x20 ;  /* 0x000000201c087836 */ /* 0x008fe20000000000 */
[----:B--2---:R4:W2:Y:S04]  /*eae0*/  SHFL.IDX PT, R11, R27, 0x1, 0x181f ;  /* 0x00381f001b0b7f89 */ /* 0x0048a800000e0000 */
[----:B------:R-:W-:Y:S01]  /*eaf0*/  ISETP.GE.AND P0, PT, R8, R29, PT ;  /* 0x0000001d0800720c */ /* 0x000fe20003f06270 */
[----:B-1----:R4:W1:-:S12]  /*eb00*/  SHFL.IDX PT, R10, R26, 0x1, 0x181f ;  /* 0x00381f001a0a7f89 */ /* 0x00285800000e0000 */
[----:B----4-:R-:W-:Y:S05]  /*eb10*/  @P0 BRA `(.L_x_4975) ;  /* 0x0000000c00800947 */ /* 0x010fea0003800000 */
[----:B------:R-:W-:Y:S02]  /*eb20*/  ISETP.GE.AND P0, PT, R184, UR10, PT ;  /* 0x0000000ab8007c0c */ /* 0x000fe4000bf06270 */
[----:B------:R-:W-:Y:S02]  /*eb30*/  ISETP.GE.AND P5, PT, R190, UR10, PT ;  /* 0x0000000abe007c0c */ /* 0x000fe4000bfa6270 */
[----:B------:R-:W-:Y:S02]  /*eb40*/  ISETP.GE.AND P3, PT, R189, UR10, PT ;  /* 0x0000000abd007c0c */ /* 0x000fe4000bf66270 */
[----:B------:R-:W-:Y:S02]  /*eb50*/  ISETP.GE.AND P2, PT, R188, UR10, PT ;  /* 0x0000000abc007c0c */ /* 0x000fe4000bf46270 */
[----:B------:R-:W-:-:S05]  /*eb60*/  ISETP.GE.AND P1, PT, R187, UR10, PT ;  /* 0x0000000abb007c0c */ /* 0x000fca000bf26270 */
[----:B-12---:R-:W-:Y:S02]  /*eb70*/  @!P0 IMAD.WIDE R8, R184, 0x2, R10 ;  /* 0x00000002b8088825 */ /* 0x006fe400078e020a */
[-C--:B------:R-:W-:Y:S02]  /*eb80*/  @!P5 LEA R12, P4, R190, R10.reuse, 0x1 ;  /* 0x0000000abe0cd211 */ /* 0x080fe400078808ff */
[----:B------:R-:W-:Y:S01]  /*eb90*/  @!P3 LEA R14, P6, R189, R10, 0x1 ;  /* 0x0000000abd0eb211 */ /* 0x000fe200078c08ff */
[----:B-----5:R1:W-:Y:S01]  /*eba0*/  @!P0 ST.E.128 desc[UR52][R8.64], R4 ;  /* 0x0000000408008985 */ /* 0x0203e2000c101d34 */
        /* <DEDUP_REMOVED lines=8> */
[----:B-1----:R-:W-:-:S03]  /*ec30*/  @!P1 LEA R4, P6, R187, R10, 0x1 ;  /* 0x0000000abb049211 */ /* 0x002fc600078c08ff */
        /* <DEDUP_REMOVED lines=15> */
.L_x_4971:
[----:B------:R-:W0:Y:S01]  /*ed30*/  LDC R10, c[0x0][0xbe8] ;  /* 0x0002fa00ff0a7b82 */ /* 0x000e220000000800 */
[----:B------:R-:W1:Y:S01]  /*ed40*/  S2R R6, SR_TID.X ;  /* 0x0000000000067919 */ /* 0x000e620000002100 */
[----:B------:R-:W-:Y:S01]  /*ed50*/  ULDC UR12, c[0x0][0xac8] ;  /* 0x0002b200000c7ab9 */ /* 0x000fe20000000800 */
[----:B------:R-:W-:Y:S01]  /*ed60*/  USHF.R.S32.HI UR8, URZ, 0x1f, UR45 ;  /* 0x0000001f3f087899 */ /* 0x000fe2000801142d */
[----:B------:R-:W-:Y:S01]  /*ed70*/  BSSY B1, `(.L_x_4976) ;  /* 0x0000031000017945 */ /* 0x000fe20003800000 */
[----:B------:R-:W-:Y:S01]  /*ed80*/  USHF.R.S32.HI UR9, URZ, 0x1f, UR43 ;  /* 0x0000001f3f097899 */ /* 0x000fe2000801142b */
[----:B------:R-:W-:Y:S01]  /*ed90*/  ISETP.GE.AND P1, PT, R190, UR12, PT ;  /* 0x0000000cbe007c0c */ /* 0x000fe2000bf26270 */
[----:B------:R-:W-:Y:S01]  /*eda0*/  IMAD R8, R211, 0x20, R212 ;  /* 0x00000020d3087824 */ /* 0x000fe200078e02d4 */
[----:B0-----:R-:W-:Y:S01]  /*edb0*/  ISETP.NE.AND P0, PT, R10, 0x1, PT ;  /* 0x000000010a00780c */ /* 0x001fe20003f05270 */
[----:B-1----:R-:W-:-:S12]  /*edc0*/  VIADD R0, R6, 0xffffff80 ;  /* 0xffffff8006007836 */ /* 0x002fd80000000000 */
[----:B------:R-:W0:Y:S01]  /*edd0*/  @P0 LDC R9, c[0x0][0xbec] ;  /* 0x0002fb00ff090b82 */ /* 0x000e220000000800 */
[----:B------:R-:W-:-:S07]  /*ede0*/  ISETP.GE.AND P2, PT, R0, 0x40, PT ;  /* 0x000000400000780c */ /* 0x000fce0003f46270 */
[----:B------:R-:W1:Y:S06]  /*edf0*/  @P0 LDC R11, c[0x0][0xbf0] ;  /* 0x0002fc00ff0b0b82 */ /* 0x000e6c0000000800 */
[----:B------:R-:W-:Y:S05]  /*ee00*/  @P2 BRA `(.L_x_4977) ;  /* 0x00000000009c2947 */ /* 0x000fea0003800000 */
[----:B------:R-:W2:Y:S01]  /*ee10*/  LDC R5, c[0x0][0xbe8] ;  /* 0x0002fa00ff057b82 */ /* 0x000ea20000000800 */
[----:B------:R-:W-:Y:S01]  /*ee20*/  IMAD.U32 R7, RZ, RZ, UR44 ;  /* 0x0000002cff077e24 */ /* 0x000fe2000f8e00ff */
[----:B------:R-:W-:-:S04]  /*ee30*/  ULDC UR5, c[0x0][0xa88] ;  /* 0x0002a20000057ab9 */ /* 0x000fc80000000800 */
[----:B------:R-:W-:Y:S01]  /*ee40*/  IADD3 R6, R7, -0x80, R6 ;  /* 0xffffff8007067810 */ /* 0x000fe20007ffe006 */
[----:B--2---:R-:W-:-:S05]  /*ee50*/  IMAD R3, R5, UR5, RZ ;  /* 0x0000000505037c24 */ /* 0x004fca000f8e02ff */
[----:B------:R-:W-:-:S13]  /*ee60*/  ISETP.GE.AND P2, PT, R6, R3, PT ;  /* 0x000000030600720c */ /* 0x000fda0003f46270 */
[----:B------:R-:W-:Y:S05]  /*ee70*/  @P2 BRA `(.L_x_4977) ;  /* 0x0000000000802947 */ /* 0x000fea0003800000 */
[----:B------:R-:W-:Y:S01]  /*ee80*/  ISETP.NE.AND P2, PT, R5, 0x1, PT ;  /* 0x000000010500780c */ /* 0x000fe20003f45270 */
[----:B------:R-:W-:Y:S01]  /*ee90*/  ULDC.64 UR10, c[0x0][0xb90] ;  /* 0x0002e400000a7ab9 */ /* 0x000fe20000000a00 */
[----:B------:R-:W-:Y:S01]  /*eea0*/  MOV R4, R6 ;  /* 0x0000000600047202 */ /* 0x000fe20000000f00 */
[----:B------:R-:W-:Y:S02]  /*eeb0*/  UIMAD UR5, UR8, UR10, URZ ;  /* 0x0000000a080572a4 */ /* 0x000fe4000f8e023f */
[----:B------:R-:W-:Y:S02]  /*eec0*/  UIMAD.WIDE.U32 UR6, UR45, UR10, URZ ;  /* 0x0000000a2d0672a5 */ /* 0x000fe4000f8e003f */
[----:B------:R-:W-:-:S03]  /*eed0*/  UIMAD UR5, UR45, UR11, UR5 ;  /* 0x0000000b2d0572a4 */ /* 0x000fc6000f8e0205 */
[----:B------:R-:W-:Y:S01]  /*eee0*/  ULDC.64 UR10, c[0x0][0xb98] ;  /* 0x0002e600000a7ab9 */ /* 0x000fe20000000a00 */
[----:B------:R-:W-:Y:S02]  /*eef0*/  UIADD3 UR7, UR7, UR5, URZ ;  /* 0x0000000507077290 */ /* 0x000fe4000fffe03f */
[----:B------:R-:W2:Y:S01]  /*ef00*/  @P2 LDC R3, c[0x0][0xbec] ;  /* 0x0002fb00ff032b82 */ /* 0x000ea20000000800 */
[----:B------:R-:W-:Y:S02]  /*ef10*/  UIMAD UR5, UR9, UR10, URZ ;  /* 0x0000000a090572a4 */ /* 0x000fe4000f8e023f */
[----:B------:R-:W-:Y:S02]  /*ef20*/  UIMAD.WIDE.U32 UR6, UR43, UR10, UR6 ;  /* 0x0000000a2b0672a5 */ /* 0x000fe4000f8e0006 */
[----:B------:R-:W-:-:S03]  /*ef30*/  UIMAD UR5, UR43, UR11, UR5 ;  /* 0x0000000b2b0572a4 */ /* 0x000fc6000f8e0205 */
[----:B------:R-:W3:Y:S01]  /*ef40*/  @P2 LDC R7, c[0x0][0xbf0] ;  /* 0x0002fc00ff072b82 */ /* 0x000ee20000000800 */
[----:B------:R-:W-:Y:S01]  /*ef50*/  ULDC.64 UR10, c[0x0][0xb88] ;  /* 0x0002e200000a7ab9 */ /* 0x000fe20000000a00 */
[----:B--2---:R-:W-:-:S05]  /*ef60*/  @P2 IMAD.HI.U32 R0, R6, R3, RZ ;  /* 0x0000000306002227 */ /* 0x004fca00078e00ff */
[----:B---3--:R-:W-:-:S05]  /*ef70*/  @P2 SHF.R.U32.HI R4, RZ, R7, R0 ;  /* 0x00000007ff042219 */ /* 0x008fca0000011600 */
[----:B------:R-:W-:-:S04]  /*ef80*/  IMAD.MOV R3, RZ, RZ, -R4 ;  /* 0x000000ffff037224 */ /* 0x000fc800078e0a04 */
[----:B------:R-:W-:Y:S01]  /*ef90*/  IMAD R3, R5, R3, R6 ;  /* 0x0000000305037224 */ /* 0x000fe200078e0206 */
[----:B------:R-:W-:Y:S01]  /*efa0*/  SHF.R.S32.HI R5, RZ, 0x1f, R4 ;  /* 0x0000001fff057819 */ /* 0x000fe20000011404 */
[----:B------:R-:W-:Y:S01]  /*efb0*/  IMAD.U32 R6, RZ, RZ, UR5 ;  /* 0x00000005ff067e24 */ /* 0x000fe2000f8e00ff */
        /* <DEDUP_REMOVED lines=12> */
.L_x_4977:
[----:B------:R-:W-:Y:S05]  /*f080*/  BSYNC B1 ;  /* 0x0000000000017941 */ /* 0x000fea0003800000 */
.L_x_4976:
[----:B--2---:R-:W-:Y:S01]  /*f090*/  SEL R3, RZ, 0xffffffff, P1 ;  /* 0xffffffffff037807 */ /* 0x004fe20000800000 */
[----:B------:R-:W-:Y:S01]  /*f0a0*/  ULDC.64 UR10, c[0x0][0xae8] ;  /* 0x0002ba00000a7ab9 */ /* 0x000fe20000000a00 */
[----:B------:R-:W-:Y:S01]  /*f0b0*/  ISETP.GE.AND P2, PT, R184, UR12, PT ;  /* 0x0000000cb8007c0c */ /* 0x000fe2000bf46270 */
[----:B------:R-:W-:Y:S01]  /*f0c0*/  VIADD R8, R8, UR44 ;  /* 0x0000002c08087c36 */ /* 0x000fe20008000000 */
[----:B------:R-:W-:Y:S01]  /*f0d0*/  ISETP.GE.AND P1, PT, R189, UR12, PT ;  /* 0x0000000cbd007c0c */ /* 0x000fe2000bf26270 */
[----:B------:R-:W-:Y:S01]  /*f0e0*/  IMAD.SHL.U32 R3, R3, 0x2, RZ ;  /* 0x0000000203037824 */ /* 0x000fe200078e00ff */
[----:B------:R-:W-:Y:S01]  /*f0f0*/  SEL R0, RZ, 0x1, P2 ;  /* 0x00000001ff007807 */ /* 0x000fe20001000000 */
[----:B------:R-:W-:Y:S01]  /*f100*/  UIMAD UR5, UR8, UR10, URZ ;  /* 0x0000000a080572a4 */ /* 0x000fe2000f8e023f */
[----:B------:R-:W-:Y:S01]  /*f110*/  SEL R5, RZ, 0xffffffff, P1 ;  /* 0xffffffffff057807 */ /* 0x000fe20000800000 */
[----:B------:R-:W-:Y:S01]  /*f120*/  UIMAD.WIDE.U32 UR6, UR45, UR10, URZ ;  /* 0x0000000a2d0672a5 */ /* 0x000fe2000f8e003f */
[----:B------:R-:W-:Y:S01]  /*f130*/  LOP3.LUT R4, R3, 0x2, R0, 0xe2, !PT ;  /* 0x0000000203047812 */ /* 0x000fe200078ee200 */
[----:B0-----:R-:W-:Y:S01]  /*f140*/  @P0 IMAD.HI.U32 R0, R8, R9, RZ ;  /* 0x0000000908000227 */ /* 0x001fe200078e00ff */
[----:B------:R-:W-:Y:S01]  /*f150*/  UIMAD UR5, UR45, UR11, UR5 ;  /* 0x0000000b2d0572a4 */ /* 0x000fe2000f8e0205 */
[----:B------:R-:W-:Y:S01]  /*f160*/  ISETP.GE.AND P1, PT, R188, UR12, PT ;  /* 0x0000000cbc007c0c */ /* 0x000fe2000bf26270 */
[----:B------:R-:W-:Y:S01]  /*f170*/  BSSY B1, `(.L_x_4978) ;  /* 0x0000056000017945 */ /* 0x000fe20003800000 */
[----:B------:R-:W-:Y:S01]  /*f180*/  IMAD.MOV.U32 R3, RZ, RZ, R8 ;  /* 0x000000ffff037224 */ /* 0x000fe200078e0008 */
[----:B------:R-:W-:Y:S01]  /*f190*/  ULDC.64 UR10, c[0x0][0xaf0] ;  /* 0x0002bc00000a7ab9 */ /* 0x000fe20000000a00 */
[----:B------:R-:W-:Y:S01]  /*f1a0*/  UIADD3 UR7, UR7, UR5, URZ ;  /* 0x0000000507077290 */ /* 0x000fe2000fffe03f */
[----:B-1----:R-:W-:Y:S01]  /*f1b0*/  @P0 SHF.R.U32.HI R3, RZ, R11, R0 ;  /* 0x0000000bff030219 */ /* 0x002fe20000011600 */
[----:B------:R-:W-:Y:S01]  /*f1c0*/  UIMAD UR5, UR9, UR10, URZ ;  /* 0x0000000a090572a4 */ /* 0x000fe2000f8e023f */
[----:B------:R-:W-:Y:S01]  /*f1d0*/  SEL R0, RZ, 0xffffffff, P1 ;  /* 0xffffffffff007807 */ /* 0x000fe20000800000 */
[----:B------:R-:W-:Y:S01]  /*f1e0*/  IMAD.SHL.U32 R5, R5, 0x4, RZ ;  /* 0x0000000405057824 */ /* 0x000fe200078e00ff */
[----:B------:R-:W-:Y:S01]  /*f1f0*/  UIMAD.WIDE.U32 UR6, UR43, UR10, UR6 ;  /* 0x0000000a2b0672a5 */ /* 0x000fe2000f8e0006 */
[--C-:B------:R-:W-:Y:S01]  /*f200*/  IMAD.MOV R7, RZ, RZ, -R3.reuse ;  /* 0x000000ffff077224 */ /* 0x100fe200078e0a03 */
[----:B------:R-:W-:Y:S01]  /*f210*/  UIMAD UR5, UR43, UR11, UR5 ;  /* 0x0000000b2b0572a4 */ /* 0x000fe2000f8e0205 */
[----:B------:R-:W-:Y:S01]  /*f220*/  IMAD.SHL.U32 R11, R0, 0x8, RZ ;  /* 0x00000008000b7824 */ /* 0x000fe200078e00ff */
[----:B------:R-:W-:Y:S01]  /*f230*/  LOP3.LUT R4, R5, 0x4, R4, 0xe2, !PT ;  /* 0x0000000405047812 */ /* 0x000fe200078ee204 */
[----:B------:R-:W-:Y:S01]  /*f240*/  IMAD R7, R10, R7, R8 ;  /* 0x000000070a077224 */ /* 0x000fe200078e0208 */
[----:B------:R-:W-:Y:S01]  /*f250*/  UIADD3 UR5, UR7, UR5, URZ ;  /* 0x0000000507057290 */ /* 0x000fe2000fffe03f */
[----:B------:R-:W-:Y:S01]  /*f260*/  SHF.R.S32.HI R0, RZ, 0x1f, R3 ;  /* 0x0000001fff007819 */ /* 0x000fe20000011403 */
[----:B------:R-:W-:Y:S01]  /*f270*/  IMAD.U32 R5, RZ, RZ, UR7 ;  /* 0x00000007ff057e24 */ /* 0x000fe2000f8e00ff */
[----:B------:R-:W-:Y:S01]  /*f280*/  LOP3.LUT R11, R11, 0x8, R4, 0xe2, !PT ;  /* 0x000000080b0b7812 */ /* 0x000fe200078ee204 */
[----:B------:R-:W-:Y:S01]  /*f290*/  IMAD.U32 R4, RZ, RZ, UR6 ;  /* 0x00000006ff047e24 */ /* 0x000fe2000f8e00ff */
[----:B------:R-:W-:Y:S01]  /*f2a0*/  ULDC.64 UR6, c[0x0][0xae0] ;  /* 0x0002b80000067ab9 */ /* 0x000fe20000000a00 */
[----:B------:R-:W-:Y:S01]  /*f2b0*/  IMAD.U32 R5, RZ, RZ, UR5 ;  /* 0x00000005ff057e24 */ /* 0x000fe2000f8e00ff */
[----:B------:R-:W-:Y:S01]  /*f2c0*/  ISETP.GE.AND P1, PT, R187, UR12, PT ;  /* 0x0000000cbb007c0c */ /* 0x000fe2000bf26270 */
[----:B------:R-:W-:Y:S01]  /*f2d0*/  IMAD R6, R0, UR6, RZ ;  /* 0x0000000600067c24 */ /* 0x000fe2000f8e02ff */
[----:B------:R-:W-:Y:S01]  /*f2e0*/  SHF.R.S32.HI R0, RZ, 0x1f, R7 ;  /* 0x0000001fff007819 */ /* 0x000fe20000011407 */
[C---:B------:R-:W-:Y:S01]  /*f2f0*/  IMAD.WIDE.U32 R4, R3.reuse, UR6, R4 ;  /* 0x0000000603047c25 */ /* 0x040fe2000f8e0004 */
[----:B------:R-:W-:Y:S01]  /*f300*/  ISETP.GE.AND P0, PT, R186, UR12, PT ;  /* 0x0000000cba007c0c */ /* 0x000fe2000bf06270 */
[----:B------:R-:W-:Y:S01]  /*f310*/  ULDC UR5, c[0x0][0xa88] ;  /* 0x0002a20000057ab9 */ /* 0x000fe20000000800 */
[----:B------:R-:W-:Y:S01]  /*f320*/  SEL R8, RZ, 0xffffffff, P1 ;  /* 0xffffffffff087807 */ /* 0x000fe20000800000 */
[----:B------:R-:W-:Y:S01]  /*f330*/  IMAD R9, R3, UR7, R6 ;  /* 0x0000000703097c24 */ /* 0x000fe2000f8e0206 */
[----:B------:R-:W-:Y:S01]  /*f340*/  ULDC.64 UR6, c[0x0][0xad8] ;  /* 0x0002b60000067ab9 */ /* 0x000fe20000000a00 */
[----:B------:R-:W-:Y:S01]  /*f350*/  SEL R12, RZ, 0xffffffff, P0 ;  /* 0xffffffffff0c7807 */ /* 0x000fe20000000000 */
[----:B------:R-:W-:Y:S01]  /*f360*/  IMAD R0, R0, UR6, RZ ;  /* 0x0000000600007c24 */ /* 0x000fe2000f8e02ff */
[----:B------:R-:W-:Y:S01]  /*f370*/  ISETP.GE.AND P0, PT, R215, UR12, PT ;  /* 0x0000000cd7007c0c */ /* 0x000fe2000bf06270 */
[----:B------:R-:W-:Y:S01]  /*f380*/  VIADD R26, R212, UR44 ;  /* 0x0000002cd41a7c36 */ /* 0x000fe20008000000 */
[----:B------:R-:W-:Y:S01]  /*f390*/  IADD3 R5, R5, R9, RZ ;  /* 0x0000000905057210 */ /* 0x000fe20007ffe0ff */
[----:B------:R-:W-:Y:S01]  /*f3a0*/  IMAD R25, R10, UR5, RZ ;  /* 0x000000050a197c24 */ /* 0x000fe2000f8e02ff */
[----:B------:R-:W-:Y:S01]  /*f3b0*/  ISETP.GE.AND P2, PT, R214, UR12, PT ;  /* 0x0000000cd6007c0c */ /* 0x000fe2000bf46270 */
[----:B------:R-:W-:-:S02]  /*f3c0*/  IMAD.SHL.U32 R8, R8, 0x10, RZ ;  /* 0x0000001008087824 */ /* 0x000fc400078e00ff */
        /* <DEDUP_REMOVED lines=8> */
[----:B------:R-:W-:-:S03]  /*f450*/  IMAD.IADD R3, R5, 0x1, R3 ;  /* 0x0000000105037824 */ /* 0x000fc600078e0203 */
[----:B------:R-:W-:Y:S01]  /*f460*/  LOP3.LUT R11, R12, 0x20, R11, 0xe2, !PT ;  /* 0x000000200c0b7812 */ /* 0x000fe200078ee20b */
[----:B------:R0:W1:Y:S01]  /*f470*/  SHFL.IDX PT, R6, R20, RZ, 0x181f ;  /* 0x00181fff14067589 */ /* 0x00006200000e0000 */
[----:B------:R-:W-:Y:S02]  /*f480*/  LEA.HI.X R3, R4, UR7, R3, 0x1, P1 ;  /* 0x0000000704037c11 */ /* 0x000fe400088f0c03 */
[----:B------:R-:W-:Y:S02]  /*f490*/  LOP3.LUT R21, R11, R0, RZ, 0xfc, !PT ;  /* 0x000000000b157212 */ /* 0x000fe400078efcff */
[----:B------:R-:W-:Y:S01]  /*f4a0*/  SEL R0, RZ, 0x80, P2 ;  /* 0x00000080ff007807 */ /* 0x000fe20001000000 */
[----:B------:R0:W2:Y:S03]  /*f4b0*/  SHFL.IDX PT, R7, R3, RZ, 0x181f ;  /* 0x00181fff03077589 */ /* 0x0000a600000e0000 */
        /* <DEDUP_REMOVED lines=33> */
.L_x_4979:
[----:B------:R-:W-:Y:S05]  /*f6d0*/  BSYNC B1 ;  /* 0x0000000000017941 */ /* 0x000fea0003800000 */
.L_x_4978:
        /* <DEDUP_REMOVED lines=36> */
.L_x_4975:
[----:B------:R-:W-:Y:S05]  /*f920*/  BSYNC B0 ;  /* 0x0000000000007941 */ /* 0x000fea0003800000 */
.L_x_4970:
[----:B------:R-:W-:Y:S02]  /*f930*/  ULDC UR5, c[0x0][0xc38] ;  /* 0x00030e0000057ab9 */ /* 0x000fe40000000800 */
[----:B------:R-:W-:-:S06]  /*f940*/  UISETP.GE.AND UP0, UPT, UR4, UR5, UPT ;  /* 0x000000050400728c */ /* 0x000fcc000bf06270 */
[----:B------:R-:W-:-:S13]  /*f950*/  PLOP3.LUT P0, PT, PT, PT, UP0, 0x80, 0x0 ;  /* 0x000000000000781c */ /* 0x000fda0003f0f008 */
[----:B------:R-:W-:Y:S05]  /*f960*/  @!P0 BRA `(.L_x_4980) ;  /* 0xffffff1400708947 */ /* 0x000fea000383ffff */
[----:B------:R-:W-:Y:S05]  /*f970*/  EXIT ;  /* 0x000000000000794d */ /* 0x000fea0003800000 */
.L_x_4864:
[----:B------:R-:W-:-:S08]  /*f980*/  NOP ;  /* 0x0000000000007918 */ /* 0x000fd00000000000 */
[----:B------:R-:W0:-:S00]  /*f990*/  USETMAXREG.DEALLOC.CTAPOOL 0x28 ;  /* 0x00000028000079c8 */ /* 0x000e0000080e0500 */
[----:B0-----:R-:W-:-:S06]  /*f9a0*/  LOP3.LUT R2, R2, 0x3, RZ, 0xc0, !PT ;  /* 0x0000000302027812 */ /* 0x001fcc00078ec0ff */
[----:B------:R-:W0:Y:S01]  /*f9b0*/  S2UR UR10, SR_CTAID.X ;  /* 0x00000000000a79c3 */ /* 0x000e220000002500 */
[----:B------:R-:W-:Y:S01]  /*f9c0*/  LOP3.LUT R16, R16, 0xffffdfff, RZ, 0xc0, !PT ;  /* 0xffffdfff10107812 */ /* 0x000fe200078ec0ff */
[----:B------:R-:W-:Y:S01]  /*f9d0*/  STL [R1+0x4], RZ ;  /* 0x000004ff01007387 */ /* 0x000fe20000100800 */
        /* <DEDUP_REMOVED lines=9> */
[----:B------:R-:W-:Y:S01]  /*fa70*/  IMAD.SHL.U32 R31, R0, 0x8, RZ ;  /* 0x00000008001f7824 */ /* 0x000fe200078e00ff */
[----:B------:R-:W-:Y:S01]  /*fa80*/  ULDC UR4, c[0x0][0x320] ;  /* 0x0000c80000047ab9 */ /* 0x000fe20000000800 */
[----:B------:R-:W-:Y:S01]  /*fa90*/  LOP3.LUT R16, R16, 0xffffffbf, RZ, 0xc0, !PT ;  /* 0xffffffbf10107812 */ /* 0x000fe200078ec0ff */
[----:B------:R-:W0:Y:S01]  /*faa0*/  S2UR UR8, SR_CgaCtaId ;  /* 0x00000000000879c3 */ /* 0x000e220000008800 */
[----:B------:R-:W-:Y:S01]  /*fab0*/  LOP3.LUT R10, R0, 0x7f, RZ, 0xc0, !PT ;  /* 0x0000007f000a7812 */ /* 0x000fe200078ec0ff */
[----:B------:R-:W-:Y:S01]  /*fac0*/  ULDC.64 UR6, c[0x0][0x2f0] ;  /* 0x0000bc0000067ab9 */ /* 0x000fe20000000a00 */
[----:B------:R-:W-:Y:S01]  /*fad0*/  LOP3.LUT R8, R31, 0x38, RZ, 0xc0, !PT ;  /* 0x000000381f087812 */ /* 0x000fe200078ec0ff */
[----:B------:R1:W-:Y:S01]  /*fae0*/  STL [R1+0x4], RZ ;  /* 0x000004ff01007387 */ /* 0x0003e20000100800 */
[----:B------:R-:W-:Y:S01]  /*faf0*/  SHF.R.U32.HI R36, RZ, 0x3, R10 ;  /* 0x00000003ff247819 */ /* 0x000fe2000001160a */
[----:B------:R-:W-:Y:S01]  /*fb00*/  ULDC UR9, c[0x0][0x2b8] ;  /* 0x0000ae0000097ab9 */ /* 0x000fe20000000800 */
[C---:B------:R-:W-:Y:S01]  /*fb10*/  LOP3.LUT R2, R8.reuse, 0x40, RZ, 0xfc, !PT ;  /* 0x0000004008027812 */ /* 0x040fe200078efcff */
[----:B------:R-:W-:Y:S01]  /*fb20*/  ULDC UR38, c[0x0][0x288] ;  /* 0x0000a20000267ab9 */ /* 0x000fe20000000800 */
[----:B------:R-:W-:Y:S01]  /*fb30*/  ISETP.GE.AND P0, PT, R8, UR4, PT ;  /* 0x0000000408007c0c */ /* 0x000fe2000bf06270 */
[----:B------:R-:W-:Y:S01]  /*fb40*/  ULDC UR36, c[0x0][0x448] ;  /* 0x0001120000247ab9 */ /* 0x000fe20000000800 */
[----:B------:R-:W-:Y:S01]  /*fb50*/  ISETP.GE.AND P1, PT, R2, UR4, PT ;  /* 0x0000000402007c0c */ /* 0x000fe2000bf26270 */
[----:B------:R-:W-:Y:S01]  /*fb60*/  IMAD.U32 R33, RZ, RZ, UR10 ;  /* 0x0000000aff217e24 */ /* 0x000fe2000f8e00ff */
[C---:B------:R-:W-:Y:S01]  /*fb70*/  LOP3.LUT R3, R8.reuse, 0x80, RZ, 0xfc, !PT ;  /* 0x0000008008037812 */ /* 0x040fe200078efcff */
[----:B------:R-:W-:Y:S01]  /*fb80*/  IMAD.MOV.U32 R22, RZ, RZ, 0x1 ;  /* 0x00000001ff167424 */ /* 0x000fe200078e00ff */
[----:B------:R-:W-:Y:S01]  /*fb90*/  LOP3.LUT R4, R8, 0xc0, RZ, 0xfc, !PT ;  /* 0x000000c008047812 */ /* 0x000fe200078efcff */
[----:B------:R-:W-:Y:S01]  /*fba0*/  IMAD.MOV.U32 R18, RZ, RZ, RZ ;  /* 0x000000ffff127224 */ /* 0x000fe200078e00ff */
[----:B------:R-:W-:Y:S01]  /*fbb0*/  ISETP.GE.AND P3, PT, R3, UR4, PT ;  /* 0x0000000403007c0c */ /* 0x000fe2000bf66270 */
[----:B------:R-:W-:Y:S01]  /*fbc0*/  UIMAD UR36, UR36, UR38, URZ ;  /* 0x00000026242472a4 */ /* 0x000fe2000f8e023f */
[----:B------:R-:W-:Y:S01]  /*fbd0*/  ISETP.GE.AND P2, PT, R4, UR4, PT ;  /* 0x0000000404007c0c */ /* 0x000fe2000bf46270 */
[----:B------:R-:W-:Y:S01]  /*fbe0*/  ULDC UR46, c[0x0][0xc] ;  /* 0x00000300002e7ab9 */ /* 0x000fe20000000800 */
[----:B------:R-:W-:Y:S01]  /*fbf0*/  SEL R3, RZ, 0xffffffff, P1 ;  /* 0xffffffffff037807 */ /* 0x000fe20000800000 */
[----:B------:R-:W-:Y:S01]  /*fc00*/  ULOP3.LUT UR47, UR39, 0x2, URZ, 0xfc, !UPT ;  /* 0x00000002272f7892 */ /* 0x000fe2000f8efc3f */
[----:B------:R-:W-:-:S02]  /*fc10*/  LOP3.LUT R5, R8, 0x180, RZ, 0xfc, !PT ;  /* 0x0000018008057812 */ /* 0x000fc400078efcff */
[----:B------:R-:W-:Y:S01]  /*fc20*/  @P1 LOP3.LUT R16, R16, 0x40, RZ, 0xfc, !PT ;  /* 0x0000004010101812 */ /* 0x000fe200078efcff */
[----:B------:R-:W-:Y:S01]  /*fc30*/  IMAD.SHL.U32 R3, R3, 0x2, RZ ;  /* 0x0000000203037824 */ /* 0x000fe200078e00ff */
[----:B------:R-:W-:Y:S02]  /*fc40*/  LOP3.LUT R6, R8, 0x1c0, RZ, 0xfc, !PT ;  /* 0x000001c008067812 */ /* 0x000fe400078efcff */
[----:B------:R-:W-:Y:S02]  /*fc50*/  LOP3.LUT R16, R16, 0xffffff7f, RZ, 0xc0, !PT ;  /* 0xffffff7f10107812 */ /* 0x000fe400078ec0ff */
[----:B------:R-:W-:Y:S02]  /*fc60*/  SEL R2, RZ, 0x1, P0 ;  /* 0x00000001ff027807 */ /* 0x000fe40000000000 */
[----:B------:R-:W-:Y:S02]  /*fc70*/  @P0 LOP3.LUT R16, R16, 0x80, RZ, 0xfc, !PT ;  /* 0x0000008010100812 */ /* 0x000fe400078efcff */
[----:B------:R-:W-:-:S02]  /*fc80*/  ISETP.GE.AND P1, PT, R5, UR4, PT ;  /* 0x0000000405007c0c */ /* 0x000fc4000bf26270 */
[----:B------:R-:W-:Y:S02]  /*fc90*/  LOP3.LUT R16, R16, 0xffffffdf, RZ, 0xc0, !PT ;  /* 0xffffffdf10107812 */ /* 0x000fe400078ec0ff */
[----:B------:R-:W-:Y:S02]  /*fca0*/  ISETP.GE.AND P0, PT, R6, UR4, PT ;  /* 0x0000000406007c0c */ /* 0x000fe4000bf06270 */
[----:B------:R-:W-:Y:S02]  /*fcb0*/  @P3 LOP3.LUT R16, R16, 0x20, RZ, 0xfc, !PT ;  /* 0x0000002010103812 */ /* 0x000fe400078efcff */
[----:B------:R-:W-:Y:S02]  /*fcc0*/  LOP3.LUT R5, R8, 0x100, RZ, 0xfc, !PT ;  /* 0x0000010008057812 */ /* 0x000fe400078efcff */
[----:B------:R-:W-:Y:S02]  /*fcd0*/  LOP3.LUT R16, R16, 0xffffffef, RZ, 0xc0, !PT ;  /* 0xffffffef10107812 */ /* 0x000fe400078ec0ff */
[----:B------:R-:W-:-:S02]  /*fce0*/  LOP3.LUT R6, R8, 0x140, RZ, 0xfc, !PT ;  /* 0x0000014008067812 */ /* 0x000fc400078efcff */
[----:B------:R-:W-:Y:S02]  /*fcf0*/  LOP3.LUT R2, R3, 0x2, R2, 0xe2, !PT ;  /* 0x0000000203027812 */ /* 0x000fe400078ee202 */
[----:B------:R-:W-:Y:S02]  /*fd00*/  @P2 LOP3.LUT R16, R16, 0x10, RZ, 0xfc, !PT ;  /* 0x0000001010102812 */ /* 0x000fe400078efcff */
[----:B------:R-:W-:Y:S02]  /*fd10*/  SEL R3, RZ, 0x4, P3 ;  /* 0x00000004ff037807 */ /* 0x000fe40001800000 */
[----:B------:R-:W-:Y:S02]  /*fd20*/  SEL R4, RZ, 0x8, P2 ;  /* 0x00000008ff047807 */ /* 0x000fe40001000000 */
[----:B------:R-:W-:Y:S02]  /*fd30*/  ISETP.GE.AND P3, PT, R5, UR4, PT ;  /* 0x0000000405007c0c */ /* 0x000fe4000bf66270 */
[----:B------:R-:W-:Y:S01]  /*fd40*/  ISETP.GE.AND P2, PT, R6, UR4, PT ;  /* 0x0000000406007c0c */ /* 0x000fe2000bf46270 */
[----:B------:R-:W-:Y:S01]  /*fd50*/  ULDC.64 UR4, c[0x0][0x418] ;  /* 0x0001060000047ab9 */ /* 0x000fe20000000a00 */
[----:B------:R-:W-:Y:S01]  /*fd60*/  LOP3.LUT R4, R4, R2, R3, 0xfe, !PT ;  /* 0x0000000204047212 */ /* 0x000fe200078efe03 */
[----:B------:R-:W-:Y:S01]  /*fd70*/  UISETP.NE.U32.AND UP0, UPT, UR4, URZ, UPT ;  /* 0x0000003f0400728c */ /* 0x000fe2000bf05070 */
[----:B------:R-:W-:-:S02]  /*fd80*/  LOP3.LUT R3, R31, 0x1f8, RZ, 0xc0, !PT ;  /* 0x000001f81f037812 */ /* 0x000fc400078ec0ff */
[----:B------:R-:W-:Y:S01]  /*fd90*/  LOP3.LUT R16, R16, 0xfffffff7, RZ, 0xc0, !PT ;  /* 0xfffffff710107812 */ /* 0x000fe200078ec0ff */
[----:B------:R-:W-:Y:S01]  /*fda0*/  UISETP.NE.AND.EX UP0, UPT, UR5, URZ, UPT, UP0 ;  /* 0x0000003f0500728c */ /* 0x000fe2000bf05300 */
[----:B------:R-:W-:Y:S01]  /*fdb0*/  LOP3.LUT R2, R3, 0x38, R0, 0x78, !PT ;  /* 0x0000003803027812 */ /* 0x000fe200078e7800 */
[----:B------:R-:W-:Y:S01]  /*fdc0*/  IMAD.SHL.U32 R3, R0, 0x10, RZ ;  /* 0x0000001000037824 */ /* 0x000fe200078e00ff */
[----:B------:R-:W-:Y:S01]  /*fdd0*/  UMOV UR5, 0x400 ;  /* 0x0000040000057882 */ /* 0x000fe20000000000 */
[----:B------:R-:W-:Y:S01]  /*fde0*/  @P3 LOP3.LUT R16, R16, 0x8, RZ, 0xfc, !PT ;  /* 0x0000000810103812 */ /* 0x000fe200078efcff */
[----:B0-----:R-:W-:Y:S01]  /*fdf0*/  ULEA UR8, UR8, UR5, 0x18 ;  /* 0x0000000508087291 */ /* 0x001fe2000f8ec03f */
[----:B------:R-:W-:Y:S01]  /*fe00*/  LOP3.LUT R31, R2, 0x200, R31, 0xf8, !PT ;  /* 0x00000200021f7812 */ /* 0x000fe200078ef81f */
[----:B------:R-:W-:Y:S01]  /*fe10*/  ULDC UR4, c[0x0][0x424] ;  /* 0x0001090000047ab9 */ /* 0x000fe20000000800 */
[----:B------:R-:W-:Y:S01]  /*fe20*/  LOP3.LUT R0, R36, 0x70, R3, 0xf8, !PT ;  /* 0x0000007024007812 */ /* 0x000fe200078ef803 */
[----:B------:R-:W-:Y:S01]  /*fe30*/  USEL UR4, UR4, 0x1, UP0 ;  /* 0x0000000104047887 */ /* 0x000fe20008000000 */
[----:B------:R-:W-:Y:S01]  /*fe40*/  SEL R7, RZ, 0x40, P1 ;  /* 0x00000040ff077807 */ /* 0x000fe20000800000 */
[----:B------:R-:W-:Y:S01]  /*fe50*/  IMAD.U32 R17, RZ, RZ, UR8 ;  /* 0x00000008ff117e24 */ /* 0x000fe2000f8e00ff */
[----:B------:R-:W-:Y:S01]  /*fe60*/  ISETP.GE.AND P1, PT, R8, UR7, PT ;  /* 0x0000000708007c0c */ /* 0x000fe2000bf26270 */
[----:B------:R-:W-:Y:S01]  /*fe70*/  UIMAD UR37, UR4, UR6, URZ ;  /* 0x00000006042572a4 */ /* 0x000fe2000f8e023f */
[----:B------:R-:W-:Y:S01]  /*fe80*/  LOP3.LUT R16, R16, 0xfffffffb, RZ, 0xc0, !PT ;  /* 0xfffffffb10107812 */ /* 0x000fe200078ec0ff */
[----:B------:R-:W-:Y:S01]  /*fe90*/  IMAD R0, R31, 0x2, R17 ;  /* 0x000000021f007824 */ /* 0x000fe200078e0211 */
[----:B------:R-:W-:Y:S01]  /*fea0*/  SEL R5, RZ, 0x10, P3 ;  /* 0x00000010ff057807 */ /* 0x000fe20001800000 */
[----:B------:R-:W-:Y:S01]  /*feb0*/  UIADD3 UR4, UR37, 0x3f, URZ ;  /* 0x0000003f25047890 */ /* 0x000fe2000fffe03f */
[----:B------:R-:W-:Y:S01]  /*fec0*/  SEL R6, RZ, 0x20, P2 ;  /* 0x00000020ff067807 */ /* 0x000fe20001000000 */
[----:B------:R-:W-:Y:S01]  /*fed0*/  UIADD3 UR48, UR37, 0x1, -UR38 ;  /* 0x0000000125307890 */ /* 0x000fe2000fffe826 */
[----:B------:R1:W-:Y:S01]  /*fee0*/  STL [R1+0x8], R0 ;  /* 0x0000080001007387 */ /* 0x0003e20000100800 */
[----:B------:R-:W-:Y:S01]  /*fef0*/  @P2 LOP3.LUT R16, R16, 0x4, RZ, 0xfc, !PT ;  /* 0x0000000410102812 */ /* 0x000fe200078efcff */
[----:B------:R-:W-:Y:S01]  /*ff00*/  USHF.R.S32.HI UR5, URZ, 0x1f, UR4 ;  /* 0x0000001f3f057899 */ /* 0x000fe20008011404 */
[----:B------:R-:W-:Y:S01]  /*ff10*/  LOP3.LUT R4, R6, R4, R5, 0xfe, !PT ;  /* 0x0000000406047212 */ /* 0x000fe200078efe05 */
[----:B------:R-:W-:Y:S01]  /*ff20*/  UIADD3 UR38, UR37, -UR38, URZ ;  /* 0x8000002625267290 */ /* 0x000fe2000fffe03f */
[----:B------:R-:W-:Y:S01]  /*ff30*/  SEL R9, RZ, 0x80, P0 ;  /* 0x00000080ff097807 */ /* 0x000fe20000000000 */
[----:B------:R-:W-:Y:S01]  /*ff40*/  ULEA.HI UR5, UR5, UR4, URZ, 0x6 ;  /* 0x0000000405057291 */ /* 0x000fe2000f8f303f */
[----:B------:R-:W-:-:S02]  /*ff50*/  ISETP.GE.AND P0, PT, R8, UR9, PT ;  /* 0x0000000908007c0c */ /* 0x000fc4000bf06270 */
[----:B------:R-:W-:Y:S01]  /*ff60*/  LOP3.LUT R4, R4, R7, RZ, 0xfc, !PT ;  /* 0x0000000704047212 */ /* 0x000fe200078efcff */
[----:B------:R-:W-:Y:S01]  /*ff70*/  USHF.R.S32.HI UR40, URZ, 0x6, UR5 ;  /* 0x000000063f287899 */ /* 0x000fe20008011405 */
[----:B------:R-:W-:Y:S02]  /*ff80*/  LOP3.LUT R16, R16, 0xfffffffd, RZ, 0xc0, !PT ;  /* 0xfffffffd10107812 */ /* 0x000fe400078ec0ff */
[----:B------:R-:W-:Y:S02]  /*ff90*/  LOP3.LUT R32, R4, R9, RZ, 0xfc, !PT ;  /* 0x0000000904207212 */ /* 0x000fe400078efcff */
[----:B------:R-:W-:Y:S02]  /*ffa0*/  @P1 LOP3.LUT R16, R16, 0x2, RZ, 0xfc, !PT ;  /* 0x0000000210101812 */ /* 0x000fe400078efcff */
[----:B------:R-:W-:Y:S02]  /*ffb0*/  LOP3.LUT R28, R4, 0x40, RZ, 0xc0, !PT ;  /* 0x00000040041c7812 */ /* 0x000fe400078ec0ff */
[----:B------:R-:W-:-:S02]  /*ffc0*/  LOP3.LUT R26, R32, 0x80, RZ, 0xc0, !PT ;  /* 0x00000080201a7812 */ /* 0x000fc400078ec0ff */
[----:B------:R-:W-:Y:S02]  /*ffd0*/  LOP3.LUT R16, R16, 0xffffefff, RZ, 0xc0, !PT ;  /* 0xffffefff10107812 */ /* 0x000fe400078ec0ff */
[----:B------:R-:W-:Y:S02]  /*ffe0*/  SHF.R.U32.HI R28, RZ, 0x2, R28 ;  /* 0x00000002ff1c7819 */ /* 0x000fe4000001161c */
[----:B------:R-:W-:Y:S02]  /*fff0*/  SHF.R.U32.HI R26, RZ, 0x3, R26 ;  /* 0x00000003ff1a7819 */ /* 0x000fe4000001161a */
[----:B-1----:R-:W-:-:S07]  /*10000*/  @P0 LOP3.LUT R16, R16, 0x1000, RZ, 0xfc, !PT ;  /* 0x0000100010100812 */ /* 0x002fce00078efcff */
.L_x_5036:
        /* <DEDUP_REMOVED lines=13> */
[----:B012--5:R-:W-:Y:S05]  /*100e0*/  @P0 BRA `(.L_x_4982) ;  /* 0x0000000000200947 */ /* 0x027fea0003800000 */
        /* <DEDUP_REMOVED lines=8> */
.L_x_4982:
[----:B------:R-:W-:Y:S01]  /*10170*/  ULDC UR8, c[0x0][0xc54] ;  /* 0x0003150000087ab9 */ /* 0x000fe20000000800 */
[----:B------:R-:W-:Y:S01]  /*10180*/  UMOV UR6, UR7 ;  /* 0x0000000700067c82 */ /* 0x000fe20008000000 */
[----:B------:R-:W-:-:S11]  /*10190*/  UISETP.NE.AND UP0, UPT, UR8, 0x1, UPT ;  /* 0x000000010800788c */ /* 0x000fd6000bf05270 */
[----:B------:R-:W-:Y:S02]  /*101a0*/  @UP0 ULDC.64 UR10, c[0x0][0xc58] ;  /* 0x00031600000a0ab9 */ /* 0x000fe40000000a00 */
[----:B------:R-:W-:-:S04]  /*101b0*/  UIMAD.WIDE.U32 UR4, UR7, UR10, URZ ;  /* 0x0000000a070472a5 */ /* 0x000fc8000f8e003f */
[----:B------:R-:W-:-:S04]  /*101c0*/  @UP0 USHF.R.U32.HI UR6, URZ, UR11, UR5 ;  /* 0x0000000b3f060299 */ /* 0x000fc80008011605 */
[----:B------:R-:W-:-:S12]  /*101d0*/  UIMAD UR4, UR6, UR8, URZ ;  /* 0x00000008060472a4 */ /* 0x000fd8000f8e023f */
.L_x_4983:
        /* <DEDUP_REMOVED lines=18> */
[----:B------:R-:W-:Y:S01]  /*10300*/  MOV R3, UR5 ;  /* 0x0000000500037c02 */ /* 0x000fe20008000f00 */
[----:B------:R-:W-:Y:S01]  /*10310*/  IMAD.U32 R2, RZ, RZ, UR4 ;  /* 0x00000004ff027e24 */ /* 0x000fe2000f8e00ff */
[----:B------:R-:W-:Y:S01]  /*10320*/  ULDC UR5, c[0x0][0x448] ;  /* 0x0001120000057ab9 */ /* 0x000fe20000000800 */
        /* <DEDUP_REMOVED lines=27> */
.L_x_4985:
[----:B------:R-:W-:-:S11]  /*104e0*/  UISETP.NE.AND UP1, UPT, UR5, 0x1, UPT ;  /* 0x000000010500788c */ /* 0x000fd6000bf25270 */
[----:B------:R-:W-:Y:S02]  /*104f0*/  @UP1 ULDC.64 UR10, c[0x0][0x9e8] ;  /* 0x00027a00000a1ab9 */ /* 0x000fe40000000a00 */
[----:B------:R-:W-:-:S04]  /*10500*/  UIMAD.WIDE.U32 UR6, UR8, UR10, URZ ;  /* 0x0000000a080672a5 */ /* 0x000fc8000f8e003f */
[----:B------:R-:W-:-:S12]  /*10510*/  @UP1 USHF.R.U32.HI UR8, URZ, UR11, UR7 ;  /* 0x0000000b3f081299 */ /* 0x000fd80008011607 */
.L_x_4986:
[----:B------:R-:W-:-:S04]  /*10520*/  UIMAD UR8, UR8, UR5, UR5 ;  /* 0x00000005080872a4 */ /* 0x000fc8000f8e0205 */
[----:B------:R-:W-:-:S04]  /*10530*/  UISETP.LT.AND UP1, UPT, UR4, UR8, UPT ;  /* 0x000000080400728c */ /* 0x000fc8000bf21270 */
[----:B------:R-:W-:-:S12]  /*10540*/  USEL UR4, UR4, UR8, UP1 ;  /* 0x0000000804047287 */ /* 0x000fd80008800000 */
.L_x_4984:
[----:B------:R-:W-:Y:S01]  /*10550*/  UISETP.NE.AND UP1, UPT, UR49, URZ, UPT ;  /* 0x0000003f3100728c */ /* 0x000fe2000bf25270 */
[----:B------:R-:W-:Y:S01]  /*10560*/  PLOP3.LUT P0, PT, PT, PT, UP0, 0x40, 0x0 ;  /* 0x000000000000781c */ /* 0x000fe20003f0e808 */
[----:B------:R-:W-:-:S04]  /*10570*/  UIADD3 UR4, UR4, 0x3f, URZ ;  /* 0x0000003f04047890 */ /* 0x000fc8000fffe03f */
[----:B------:R-:W-:-:S04]  /*10580*/  USHF.R.S32.HI UR8, URZ, 0x1f, UR4 ;  /* 0x0000001f3f087899 */ /* 0x000fc80008011404 */
[----:B------:R-:W-:Y:S01]  /*10590*/  ULEA.HI UR8, UR8, UR4, URZ, 0x6 ;  /* 0x0000000408087291 */ /* 0x000fe2000f8f303f */
[----:B------:R-:W-:Y:S01]  /*105a0*/  @UP1 ULDC UR6, c[0x0][0x44c] ;  /* 0x0001130000061ab9 */ /* 0x000fe20000000800 */
[----:B------:R-:W-:Y:S01]  /*105b0*/  @UP1 ULDC UR9, c[0x0][0x450] ;  /* 0x0001140000091ab9 */ /* 0x000fe20000000800 */
[----:B------:R-:W-:Y:S02]  /*105c0*/  UIMAD.WIDE.U32 UR6, UR43, UR6, URZ ;  /* 0x000000062b0672a5 */ /* 0x000fe4000f8e003f */
[----:B------:R-:W-:Y:S01]  /*105d0*/  UMOV UR4, UR43 ;  /* 0x0000002b00047c82 */ /* 0x000fe20008000000 */
[----:B------:R-:W-:Y:S02]  /*105e0*/  USHF.R.S32.HI UR8, URZ, 0x6, UR8 ;  /* 0x000000063f087899 */ /* 0x000fe40008011408 */
[----:B------:R-:W-:Y:S02]  /*105f0*/  @UP1 USHF.R.U32.HI UR4, URZ, UR9, UR7 ;  /* 0x000000093f041299 */ /* 0x000fe40008011607 */
[----:B------:R-:W-:-:S02]  /*10600*/  UISETP.LT.AND UP1, UPT, UR40, UR8, UPT ;  /* 0x000000082800728c */ /* 0x000fc4000bf21270 */
[----:B------:R-:W-:Y:S01]  /*10610*/  UIADD3 UR4, UR38, UR4, URZ ;  /* 0x0000000426047290 */ /* 0x000fe2000fffe03f */
[----:B------:R-:W-:Y:S01]  /*10620*/  ULDC UR6, c[0x0][0x9dc] ;  /* 0x0002770000067ab9 */ /* 0x000fe20000000800 */
[----:B------:R-:W-:Y:S02]  /*10630*/  USEL UR44, UR40, UR8, UP1 ;  /* 0x00000008282c7287 */ /* 0x000fe40008800000 */
[----:B------:R-:W-:Y:S01]  /*10640*/  UIADD3 UR8, UR4, -UR6, URZ ;  /* 0x8000000604087290 */ /* 0x000fe2000fffe03f */
[----:B------:R-:W-:Y:S11]  /*10650*/  @P0 BRA `(.L_x_4987) ;  /* 0x0000000000440947 */ /* 0x000ff60003800000 */
        /* <DEDUP_REMOVED lines=10> */
.L_x_4988:
[----:B------:R-:W-:-:S11]  /*10700*/  UISETP.NE.AND UP0, UPT, UR5, 0x1, UPT ;  /* 0x000000010500788c */ /* 0x000fd6000bf05270 */
[----:B------:R-:W-:Y:S02]  /*10710*/  @UP0 ULDC.64 UR10, c[0x0][0x9e8] ;  /* 0x00027a00000a0ab9 */ /* 0x000fe40000000a00 */
[----:B------:R-:W-:-:S04]  /*10720*/  UIMAD.WIDE.U32 UR6, UR4, UR10, URZ ;  /* 0x0000000a040672a5 */ /* 0x000fc8000f8e003f */
[----:B------:R-:W-:-:S12]  /*10730*/  @UP0 USHF.R.U32.HI UR4, URZ, UR11, UR7 ;  /* 0x0000000b3f040299 */ /* 0x000fd80008011607 */
.L_x_4989:
[----:B------:R-:W-:-:S04]  /*10740*/  UIMAD UR4, UR4, UR5, URZ ;  /* 0x00000005040472a4 */ /* 0x000fc8000f8e023f */
[----:B------:R-:W-:-:S04]  /*10750*/  UISETP.LT.AND UP0, UPT, UR8, UR4, UPT ;  /* 0x000000040800728c */ /* 0x000fc8000bf01270 */
[----:B------:R-:W-:-:S12]  /*10760*/  USEL UR8, UR8, UR4, !UP0 ;  /* 0x0000000408087287 */ /* 0x000fd8000c000000 */
.L_x_4987:
[----:B------:R-:W-:Y:S01]  /*10770*/  USHF.R.S32.HI UR4, URZ, 0x1f, UR8 ;  /* 0x0000001f3f047899 */ /* 0x000fe20008011408 */
[----:B------:R-:W-:Y:S03]  /*10780*/  BSSY B7, `(.L_x_4990) ;  /* 0x00002fc000077945 */ /* 0x000fe60003800000 */
[----:B------:R-:W-:-:S04]  /*10790*/  ULEA.HI UR4, UR4, UR8, URZ, 0x6 ;  /* 0x0000000804047291 */ /* 0x000fc8000f8f303f */
[----:B------:R-:W-:-:S04]  /*107a0*/  USHF.R.S32.HI UR4, URZ, 0x6, UR4 ;  /* 0x000000063f047899 */ /* 0x000fc80008011404 */
        /* <DEDUP_REMOVED lines=22> */
.L_x_4991:
        /* <DEDUP_REMOVED lines=20> */
.L_x_4994:
[----:B------:R-:W-:Y:S05]  /*10a50*/  BSYNC B6 ;  /* 0x0000000000067941 */ /* 0x000fea0003800000 */
.L_x_4993:
        /* <DEDUP_REMOVED lines=20> */
.L_x_4997:
        /* <DEDUP_REMOVED lines=15> */
.L_x_4996:
[----:B------:R-:W-:Y:S05]  /*10c90*/  BSYNC B6 ;  /* 0x0000000000067941 */ /* 0x000fea0003800000 */
.L_x_4995:
        /* <DEDUP_REMOVED lines=9> */
[----:B------:R-:W-:Y:S01]  /*10d30*/  MOV R3, UR5 ;  /* 0x0000000500037c02 */ /* 0x000fe20008000f00 */
[----:B------:R-:W-:Y:S01]  /*10d40*/  IMAD.U32 R27, RZ, RZ, UR44 ;  /* 0x0000002cff1b7e24 */ /* 0x000fe2000f8e00ff */
[----:B------:R-:W-:-:S03]  /*10d50*/  ULDC UR4, c[0x0][0xc48] ;  /* 0x0003120000047ab9 */ /* 0x000fc60000000800 */
[----:B------:R1:W5:Y:S01]  /*10d60*/  @P0 LDG.E R24, desc[UR52][R2.64] ;  /* 0x0000003402180981 */ /* 0x000362000c1e1900 */
[----:B------:R-:W-:Y:S01]  /*10d70*/  UMOV UR5, 0xffffffff ;  /* 0xffffffff00057882 */ /* 0x000fe20000000000 */
[----:B------:R-:W-:Y:S01]  /*10d80*/  IMAD.U32 R19, RZ, RZ, UR4 ;  /* 0x00000004ff137e24 */ /* 0x000fe2000f8e00ff */
[----:B------:R-:W-:Y:S01]  /*10d90*/  LEA R27, R27, 0xffffffc0, 0x6 ;  /* 0xffffffc01b1b7811 */ /* 0x000fe200078e30ff */
[----:B------:R-:W-:Y:S06]  /*10da0*/  BRA.DIV UR5, `(.L_x_4998) ;  /* 0x0000003205b47947 */ /* 0x000fec000b800000 */
.L_x_5053:
[----:B------:R-:W2:Y:S01]  /*10db0*/  S2R R8, SR_TID.X ;  /* 0x0000000000087919 */ /* 0x000ea20000002100 */
[----:B0-----:R-:W-:Y:S01]  /*10dc0*/  ISETP.NE.AND P1, PT, R10, 0x1, PT ;  /* 0x000000010a00780c */ /* 0x001fe20003f25270 */
[----:B------:R-:W-:Y:S01]  /*10dd0*/  IMAD.MOV.U32 R34, RZ, RZ, RZ ;  /* 0x000000ffff227224 */ /* 0x000fe200078e00ff */
[----:B-----5:R-:W-:Y:S02]  /*10de0*/  SHF.R.S32.HI R29, RZ, 0x1f, R24 ;  /* 0x0000001fff1d7819 */ /* 0x020fe40000011418 */
[----:B------:R-:W-:-:S09]  /*10df0*/  LOP3.LUT R16, R16, 0xfffffbff, RZ, 0xc0, !PT ;  /* 0xfffffbff10107812 */ /* 0x000fd200078ec0ff */
[----:B------:R-:W0:Y:S01]  /*10e00*/  @P1 LDC R0, c[0x0][0x434] ;  /* 0x00010d00ff001b82 */ /* 0x000e220000000800 */
[----:B------:R-:W-:-:S07]  /*10e10*/  @P1 LOP3.LUT R16, R16, 0x400, RZ, 0xfc, !PT ;  /* 0x0000040010101812 */ /* 0x000fce00078efcff */
[----:B-1----:R-:W1:Y:S01]  /*10e20*/  @P1 LDC R3, c[0x0][0x438] ;  /* 0x00010e00ff031b82 */ /* 0x002e620000000800 */
[----:B--2---:R-:W-:-:S05]  /*10e30*/  IMAD.SHL.U32 R8, R8, 0x10, RZ ;  /* 0x0000001008087824 */ /* 0x004fca00078e00ff */
[----:B------:R-:W-:-:S05]  /*10e40*/  LOP3.LUT R8, R36, 0x70, R8, 0xf8, !PT ;  /* 0x0000007024087812 */ /* 0x000fca00078ef808 */
[----:B------:R-:W-:-:S05]  /*10e50*/  IMAD.IADD R35, R8, 0x1, R27 ;  /* 0x0000000108237824 */ /* 0x000fca00078e021b */
[C---:B------:R-:W-:Y:S01]  /*10e60*/  ISETP.GE.AND P0, PT, R35.reuse, UR37, PT ;  /* 0x0000002523007c0c */ /* 0x040fe2000bf06270 */
[----:B------:R-:W-:-:S03]  /*10e70*/  IMAD.IADD R35, R35, 0x1, R30 ;  /* 0x0000000123237824 */ /* 0x000fc600078e021e */
[----:B------:R-:W-:Y:S01]  /*10e80*/  ISETP.GT.U32.OR P0, PT, R8, 0x3f, P0 ;  /* 0x0000003f0800780c */ /* 0x000fe20000704470 */
[----:B0-----:R-:W-:-:S04]  /*10e90*/  @P1 IMAD.HI.U32 R0, R35, R0, RZ ;  /* 0x0000000023001227 */ /* 0x001fc800078e00ff */
[----:B------:R-:W-:Y:S01]  /*10ea0*/  IMAD.MOV.U32 R9, RZ, RZ, R35 ;  /* 0x000000ffff097224 */ /* 0x000fe200078e0023 */
[----:B-1----:R-:W-:-:S07]  /*10eb0*/  @P1 SHF.R.U32.HI R9, RZ, R3, R0 ;  /* 0x00000003ff091219 */ /* 0x002fce0000011600 */
[----:B------:R-:W0:Y:S01]  /*10ec0*/  @!P0 LDC.64 R6, c[0x0][0x428] ;  /* 0x00010a00ff068b82 */ /* 0x000e220000000a00 */
[--C-:B------:R-:W-:Y:S01]  /*10ed0*/  @!P0 SHF.R.S32.HI R3, RZ, 0x1f, R9.reuse ;  /* 0x0000001fff038819 */ /* 0x100fe20000011409 */
[----:B------:R-:W-:-:S06]  /*10ee0*/  @!P0 IMAD.MOV.U32 R2, RZ, RZ, R9 ;  /* 0x000000ffff028224 */ /* 0x000fcc00078e0009 */
[----:B------:R-:W1:Y:S01]  /*10ef0*/  @!P0 LDC.64 R4, c[0x0][0x418] ;  /* 0x00010600ff048b82 */ /* 0x000e620000000a00 */
[-C--:B0-----:R-:W-:Y:S02]  /*10f00*/  @!P0 IMAD R0, R29, R6.reuse, RZ ;  /* 0x000000061d008224 */ /* 0x081fe400078e02ff */
[----:B------:R-:W-:-:S04]  /*10f10*/  @!P0 IMAD.WIDE.U32 R2, R24, R6, R2 ;  /* 0x0000000618028225 */ /* 0x000fc800078e0002 */
[----:B------:R-:W-:Y:S01]  /*10f20*/  @!P0 IMAD R7, R24, R7, R0 ;  /* 0x0000000718078224 */ /* 0x000fe200078e0200 */
[----:B-1----:R-:W-:-:S03]  /*10f30*/  @!P0 LEA R4, P1, R2, R4, 0x2 ;  /* 0x0000000402048211 */ /* 0x002fc600078210ff */
[----:B------:R-:W-:-:S05]  /*10f40*/  @!P0 IMAD.IADD R0, R3, 0x1, R7 ;  /* 0x0000000103008824 */ /* 0x000fca00078e0207 */
[----:B------:R-:W-:Y:S01]  /*10f50*/  @!P0 LEA.HI.X R5, R2, R5, R0, 0x2, P1 ;  /* 0x0000000502058211 */ /* 0x000fe200008f1400 */
[----:B------:R-:W-:Y:S02]  /*10f60*/  IMAD.U32 R2, RZ, RZ, UR47 ;  /* 0x0000002fff027e24 */ /* 0x000fe4000f8e00ff */
[----:B------:R-:W-:Y:S02]  /*10f70*/  IMAD.MOV R0, RZ, RZ, -R9 ;  /* 0x000000ffff007224 */ /* 0x000fe400078e0a09 */
[----:B------:R0:W5:Y:S01]  /*10f80*/  @!P0 LDG.E R34, desc[UR52][R4.64] ;  /* 0x0000003404228981 */ /* 0x000162000c1e1900 */
[----:B------:R-:W-:Y:S01]  /*10f90*/  ISETP.NE.AND P2, PT, R2, 0x3, PT ;  /* 0x000000030200780c */ /* 0x000fe20003f45270 */
[----:B------:R-:W-:Y:S01]  /*10fa0*/  IMAD R35, R10, R0, R35 ;  /* 0x000000000a237224 */ /* 0x000fe200078e0223 */
[----:B------:R-:W-:Y:S01]  /*10fb0*/  ISETP.GT.U32.AND P0, PT, R8, 0x3f, PT ;  /* 0x0000003f0800780c */ /* 0x000fe20003f04070 */
[----:B------:R-:W-:Y:S01]  /*10fc0*/  IMAD R0, RZ, RZ, -UR42 ;  /* 0x8000002aff007e24 */ /* 0x000fe2000f8e02ff */
[----:B------:R-:W-:-:S03]  /*10fd0*/  LOP3.LUT R16, R16, 0xfffffeff, RZ, 0xc0, !PT ;  /* 0xfffffeff10107812 */ /* 0x000fc600078ec0ff */
[----:B------:R-:W-:-:S05]  /*10fe0*/  IMAD R19, R19, R0, UR41 ;  /* 0x0000002913137e24 */ /* 0x000fca000f8e0200 */
[----:B------:R-:W-:Y:S02]  /*10ff0*/  SHF.R.S32.HI R23, RZ, 0x1f, R19 ;  /* 0x0000001fff177819 */ /* 0x000fe40000011413 */
[----:B------:R-:W-:-:S04]  /*11000*/  @P2 LOP3.LUT R16, R16, 0x100, RZ, 0xfc, !PT ;  /* 0x0000010010102812 */ /* 0x000fc800078efcff */
[----:B------:R-:W-:-:S04]  /*11010*/  LOP3.LUT R16, R16, 0xfffffffe, RZ, 0xc0, !PT ;  /* 0xfffffffe10107812 */ /* 0x000fc800078ec0ff */
[----:B------:R-:W-:Y:S01]  /*11020*/  @P0 LOP3.LUT R16, R16, 0x1, RZ, 0xfc, !PT ;  /* 0x0000000110100812 */ /* 0x000fe200078efcff */
[----:B0-----:R-:W-:Y:S06]  /*11030*/  @!P2 BRA `(.L_x_4999) ;  /* 0x000000000004a947 */ /* 0x001fec0003800000 */
[----:B------:R-:W-:Y:S01]  /*11040*/  BPT.TRAP 0x1 ;  /* 0x000000040000795c */ /* 0x000fe20000300000 */
.L_x_4999:
[----:B------:R-:W-:Y:S01]  /*11050*/  IMAD R25, R18, 0x8, R17 ;  /* 0x0000000812197824 */ /* 0x000fe200078e0211 */
[----:B------:R-:W-:Y:S01]  /*11060*/  SHF.L.U32 R0, R22, 0x1f, RZ ;  /* 0x0000001f16007819 */ /* 0x000fe200000006ff */
[----:B------:R-:W-:Y:S03]  /*11070*/  BSSY B0, `(.L_x_5000) ;  /* 0x0000003000007945 */ /* 0x000fe60003800000 */
[----:B------:R-:W0:Y:S02]  /*11080*/  SYNCS.PHASECHK.TRANS64.TRYWAIT P0, [R25+URZ+0x28c40], R0 ;  /* 0x028c4000190075a7 */ /* 0x000e24000800017f */
[----:B0-----:R-:W-:Y:S05]  /*11090*/  @!P0 BRA `(.L_x_5001) ;  /* 0x0000003000248947 */ /* 0x001fea0003800000 */
.L_x_5054:
[----:B------:R-:W-:Y:S05]  /*110a0*/  BSYNC B0 ;  /* 0x0000000000007941 */ /* 0x000fea0003800000 */
.L_x_5000:
[----:B------:R-:W-:Y:S01]  /*110b0*/  SHF.R.S32.HI R37, RZ, 0x1f, R35 ;  /* 0x0000001fff257819 */ /* 0x000fe20000011423 */
[----:B------:R-:W1:Y:S01]  /*110c0*/  S2R R6, SR_TID.X ;  /* 0x0000000000067919 */ /* 0x000e620000002100 */
[----:B------:R-:W-:Y:S01]  /*110d0*/  ULDC.64 UR4, c[0x0][0x300] ;  /* 0x0000c00000047ab9 */ /* 0x000fe20000000a00 */
[----:B-----5:R-:W-:Y:S01]  /*110e0*/  SHF.R.S32.HI R4, RZ, 0x1f, R34 ;  /* 0x0000001fff047819 */ /* 0x020fe20000011422 */
[----:B------:R-:W-:Y:S01]  /*110f0*/  IMAD.WIDE.U32 R2, R35, UR4, RZ ;  /* 0x0000000423027c25 */ /* 0x000fe2000f8e00ff */
[----:B------:R-:W-:Y:S02]  /*11100*/  IADD3 R27, -R36, UR37, -R27 ;  /* 0x00000025241b7c10 */ /* 0x000fe4000fffe91b */
[----:B------:R-:W-:Y:S01]  /*11110*/  LOP3.LUT P2, RZ, R16, 0x2, RZ, 0xc0, !PT ;  /* 0x0000000210ff7812 */ /* 0x000fe2000784c0ff */
[----:B0-----:R-:W-:Y:S01]  /*11120*/  IMAD R0, R37, UR4, RZ ;  /* 0x0000000425007c24 */ /* 0x001fe2000f8e02ff */
[----:B------:R0:W-:Y:S03]  /*11130*/  STL [R1], R4 ;  /* 0x0000000401007387 */ /* 0x0001e60000100800 */
[----:B------:R-:W-:Y:S01]  /*11140*/  IMAD R5, R35, UR5, R0 ;  /* 0x0000000523057c24 */ /* 0x000fe2000f8e0200 */
[----:B------:R-:W-:-:S03]  /*11150*/  ULDC.64 UR4, c[0x0][0x310] ;  /* 0x0000c40000047ab9 */ /* 0x000fc60000000a00 */
[----:B------:R-:W-:Y:S02]  /*11160*/  IMAD.IADD R3, R3, 0x1, R5 ;  /* 0x0000000103037824 */ /* 0x000fe400078e0205 */
[----:B------:R-:W-:Y:S02]  /*11170*/  IMAD R5, R4, UR4, RZ ;  /* 0x0000000404057c24 */ /* 0x000fe4000f8e02ff */
[----:B------:R-:W-:-:S04]  /*11180*/  IMAD.WIDE.U32 R2, R34, UR4, R2 ;  /* 0x0000000422027c25 */ /* 0x000fc8000f8e0002 */
[----:B------:R-:W-:Y:S01]  /*11190*/  IMAD R5, R34, UR5, R5 ;  /* 0x0000000522057c24 */ /* 0x000fe2000f8e0205 */
[----:B------:R-:W-:Y:S01]  /*111a0*/  ULDC.64 UR4, c[0x0][0x308] ;  /* 0x0000c20000047ab9 */ /* 0x000fe20000000a00 */
[----:B0-----:R-:W-:Y:S02]  /*111b0*/  IMAD R4, R18, 0x1000, R31 ;  /* 0x0000100012047824 */ /* 0x001fe400078e021f */
[----:B------:R-:W-:Y:S02]  /*111c0*/  IMAD.IADD R3, R3, 0x1, R5 ;  /* 0x0000000103037824 */ /* 0x000fe400078e0205 */
[----:B------:R-:W-:Y:S02]  /*111d0*/  IMAD R0, R23, UR4, RZ ;  /* 0x0000000417007c24 */ /* 0x000fe4000f8e02ff */
[----:B------:R-:W-:-:S04]  /*111e0*/  IMAD.WIDE.U32 R2, R19, UR4, R2 ;  /* 0x0000000413027c25 */ /* 0x000fc8000f8e0002 */
[----:B------:R-:W-:Y:S01]  /*111f0*/  IMAD R5, R19, UR5, R0 ;  /* 0x0000000513057c24 */ /* 0x000fe2000f8e0200 */
[----:B------:R-:W-:Y:S01]  /*11200*/  ULDC.64 UR4, c[0x0][0x2e8] ;  /* 0x0000ba0000047ab9 */ /* 0x000fe20000000a00 */
[----:B-1----:R-:W-:Y:S01]  /*11210*/  IMAD.SHL.U32 R6, R6, 0x8, RZ ;  /* 0x0000000806067824 */ /* 0x002fe200078e00ff */
[----:B------:R-:W-:Y:S01]  /*11220*/  LEA R0, P0, R2, UR4, 0x1 ;  /* 0x0000000402007c11 */ /* 0x000fe2000f8008ff */
[----:B------:R-:W-:Y:S01]  /*11230*/  UMOV UR4, 0xffffffff ;  /* 0xffffffff00047882 */ /* 0x000fe20000000000 */
[----:B------:R-:W-:Y:S02]  /*11240*/  IADD3 R5, R3, R5, RZ ;  /* 0x0000000503057210 */ /* 0x000fe40007ffe0ff */
[----:B------:R-:W-:Y:S02]  /*11250*/  LOP3.LUT R6, R6, 0x38, RZ, 0xc0, !PT ;  /* 0x0000003806067812 */ /* 0x000fe400078ec0ff */
[----:B------:R-:W-:Y:S02]  /*11260*/  LEA.HI.X R5, R2, UR5, R5, 0x1, P0 ;  /* 0x0000000502057c11 */ /* 0x000fe400080f0c05 */
[----:B------:R-:W-:Y:S01]  /*11270*/  ISETP.GE.AND P0, PT, R27, 0x1, PT ;  /* 0x000000011b00780c */ /* 0x000fe20003f06270 */
[----:B------:R-:W-:-:S12]  /*11280*/  BRA.DIV UR4, `(.L_x_5002) ;  /* 0x0000002e04bc7947 */ /* 0x000fd8000b800000 */
[----:B------:R-:W0:Y:S01]  /*11290*/  SHFL.IDX PT, R14, R0, RZ, 0x181f ;  /* 0x00181fff000e7589 */ /* 0x000e2200000e0000 */
[----:B------:R-:W-:-:S03]  /*112a0*/  @P0 IMAD R7, R4, 0x2, R17 ;  /* 0x0000000204070824 */ /* 0x000fc600078e0211 */
[----:B------:R-:W1:Y:S01]  /*112b0*/  SHFL.IDX PT, R2, R5, RZ, 0x181f ;  /* 0x00181fff05027589 */ /* 0x000e6200000e0000 */
[----:B0-----:R-:W-:-:S05]  /*112c0*/  @P0 LEA R14, P1, R6, R14, 0x1 ;  /* 0x0000000e060e0211 */ /* 0x001fca00078208ff */
[----:B-1----:R-:W-:Y:S02]  /*112d0*/  @P0 IMAD.X R3, RZ, RZ, R2, P1 ;  /* 0x000000ffff030224 */ /* 0x002fe400008e0602 */
[----:B------:R-:W-:Y:S02]  /*112e0*/  @P0 IMAD.MOV.U32 R2, RZ, RZ, R14 ;  /* 0x000000ffff020224 */ /* 0x000fe400078e000e */
[----:B------:R-:W0:Y:S04]  /*112f0*/  SHFL.IDX PT, R14, R0, 0x1, 0x181f ;  /* 0x00381f00000e7f89 */ /* 0x000e2800000e0000 */
[----:B------:R1:W-:Y:S01]  /*11300*/  @P0 LDGSTS.E.BYPASS.LTC128B.128 [R7+0x22400], desc[UR52][R2.64], !P2 ;  /* 0x2240000002070fae */ /* 0x0003e2000d101d74 */
[----:B------:R-:W-:-:S03]  /*11310*/  ISETP.GE.AND P0, PT, R27, 0x11, PT ;  /* 0x000000111b00780c */ /* 0x000fc60003f06270 */
[----:B-1----:R-:W1:Y:S10]  /*11320*/  SHFL.IDX PT, R2, R5, 0x1, 0x181f ;  /* 0x00381f0005027f89 */ /* 0x002e7400000e0000 */
[----:B------:R-:W-:Y:S01]  /*11330*/  @P0 IMAD R9, R4, 0x2, R17 ;  /* 0x0000000204090824 */ /* 0x000fe200078e0211 */
        /* <DEDUP_REMOVED lines=8> */
[----:B------:R-:W2:Y:S01]  /*113c0*/  SHFL.IDX PT, R5, R5, 0x3, 0x181f ;  /* 0x00781f0005057f89 */ /* 0x000ea200000e0000 */
[----:B0-----:R-:W-:-:S05]  /*113d0*/  @P0 LEA R14, P1, R6, R14, 0x1 ;  /* 0x0000000e060e0211 */ /* 0x001fca00078208ff */
[----:B-1----:R-:W-:Y:S02]  /*113e0*/  @P0 IMAD.X R3, RZ, RZ, R2, P1 ;  /* 0x000000ffff030224 */ /* 0x002fe400008e0602 */
[----:B------:R-:W-:Y:S02]  /*113f0*/  @P0 IMAD.MOV.U32 R2, RZ, RZ, R14 ;  /* 0x000000ffff020224 */ /* 0x000fe400078e000e */
[----:B------:R0:W1:Y:S04]  /*11400*/  SHFL.IDX PT, R14, R0, 0x3, 0x181f ;  /* 0x00781f00000e7f89 */ /* 0x00006800000e0000 */
[----:B--2---:R0:W-:Y:S02]  /*11410*/  @P0 LDGSTS.E.BYPASS.LTC128B.128 [R7+0x23400], desc[UR52][R2.64], !P2 ;  /* 0x2340000002070fae */ /* 0x0041e4000d101d74 */
.L_x_5064:
[----:B------:R-:W-:-:S13]  /*11420*/  ISETP.GE.AND P0, PT, R27, 0x31, PT ;  /* 0x000000311b00780c */ /* 0x000fda0003f06270 */
[----:B01----:R-:W-:-:S05]  /*11430*/  @P0 LEA R2, P1, R6, R14, 0x1 ;  /* 0x0000000e06020211 */ /* 0x003fca00078208ff */
[----:B------:R-:W-:Y:S02]  /*11440*/  @P0 IMAD.X R3, RZ, RZ, R5, P1 ;  /* 0x000000ffff030224 */ /* 0x000fe400008e0605 */
[----:B------:R-:W-:-:S05]  /*11450*/  @P0 IMAD R5, R4, 0x2, R17 ;  /* 0x0000000204050824 */ /* 0x000fca00078e0211 */
[----:B------:R-:W-:Y:S01]  /*11460*/  @!PT LDS RZ, [RZ] ;  /* 0x00000000fffff984 */ /* 0x000fe20000000800 */
[----:B------:R-:W-:Y:S01]  /*11470*/  @!PT LDS RZ, [RZ] ;  /* 0x00000000fffff984 */ /* 0x000fe20000000800 */
[----:B------:R-:W-:Y:S01]  /*11480*/  @!PT LDS RZ, [RZ] ;  /* 0x00000000fffff984 */ /* 0x000fe20000000800 */
[----:B------:R0:W-:Y:S01]  /*11490*/  @P0 LDGSTS.E.BYPASS.LTC128B.128 [R5+0x23c00], desc[UR52][R2.64], !P2 ;  /* 0x23c0000002050fae */ /* 0x0001e2000d101d74 */
[----:B------:R-:W-:Y:S01]  /*114a0*/  PLOP3.LUT P0, PT, PT, PT, PT, 0x80, 0x0 ;  /* 0x000000000000781c */ /* 0x000fe20003f0f070 */
[----:B------:R-:W-:-:S12]  /*114b0*/  NOP ;  /* 0x0000000000007918 */ /* 0x000fd80000000000 */
.L_x_5003:
        /* <DEDUP_REMOVED lines=11> */
.L_x_5004:
[----:B------:R-:W-:Y:S01]  /*11570*/  VIADD R0, R17, 0x20400 ;  /* 0x0002040011007836 */ /* 0x000fe20000000000 */
[----:B------:R1:W-:Y:S06]  /*11580*/  SYNCS.ARRIVE.TRANS64.A1T0 RZ, [R25+URZ+0x28c30], RZ ;  /* 0x028c30ff19ff79a7 */ /* 0x0003ec000810003f */
[----:B------:R-:W-:Y:S05]  /*11590*/  WARPSYNC.ALL ;  /* 0x0000000000007948 */ /* 0x000fea0003800000 */
[----:B------:R-:W-:Y:S01]  /*115a0*/  BAR.SYNC.DEFER_BLOCKING 0x8, 0x100 ;  /* 0x0204000000007b1d */ /* 0x000fe20000010000 */
[----:B------:R-:W-:-:S05]  /*115b0*/  LOP3.LUT P0, RZ, R0, 0x3ff, RZ, 0xc0, !PT ;  /* 0x000003ff00ff7812 */ /* 0x000fca000780c0ff */
[----:B------:R-:W-:Y:S08]  /*115c0*/  BSSY B6, `(.L_x_5005) ;  /* 0x0000012000067945 */ /* 0x000ff00003800000 */
        /* <DEDUP_REMOVED lines=17> */
.L_x_5006:
[----:B------:R-:W-:Y:S05]  /*116e0*/  BSYNC B6 ;  /* 0x0000000000067941 */ /* 0x000fea0003800000 */
.L_x_5005:
[----:B------:R2:W5:Y:S01]  /*116f0*/  LDL R8, [R1+0x8] ;  /* 0x0000080001087983 */ /* 0x0005620000100800 */
[----:B------:R-:W-:Y:S01]  /*11700*/  UISETP.NE.AND UP0, UPT, UR49, URZ, UPT ;  /* 0x0000003f3100728c */ /* 0x000fe2000bf05270 */
[----:B0-----:R-:W0:Y:S01]  /*11710*/  S2R R2, SR_TID.X ;  /* 0x0000000000027919 */ /* 0x001e220000002100 */
[----:B------:R-:W-:Y:S01]  /*11720*/  R2UR UR6, R23 ;  /* 0x00000000170672ca */ /* 0x000fe200000e0000 */
[----:B------:R-:W-:-:S03]  /*11730*/  ULDC.64 UR8, c[0x0][0x2d8] ;  /* 0x0000b60000087ab9 */ /* 0x000fc60000000a00 */
[----:B------:R-:W-:Y:S02]  /*11740*/  PLOP3.LUT P0, PT, PT, PT, UP0, 0x80, 0x0 ;  /* 0x000000000000781c */ /* 0x000fe40003f0f008 */
[----:B------:R-:W-:-:S03]  /*11750*/  LOP3.LUT P5, RZ, R16, 0x1000, RZ, 0xc0, !PT ;  /* 0x0000100010ff7812 */ /* 0x000fc600078ac0ff */
[----:B------:R-:W-:Y:S01]  /*11760*/  @UP0 ULDC UR4, c[0x0][0x44c] ;  /* 0x0001130000040ab9 */ /* 0x000fe20000000800 */
[----:B0-----:R-:W-:-:S05]  /*11770*/  IMAD.SHL.U32 R2, R2, 0x10, RZ ;  /* 0x0000001002027824 */ /* 0x001fca00078e00ff */
[----:B------:R-:W-:-:S05]  /*11780*/  LOP3.LUT R2, R36, 0x70, R2, 0xf8, !PT ;  /* 0x0000007024027812 */ /* 0x000fca00078ef802 */
[----:B------:R-:W-:-:S04]  /*11790*/  VIADD R0, R2, UR43 ;  /* 0x0000002b02007c36 */ /* 0x000fc80008000000 */
[----:B------:R-:W-:Y:S01]  /*117a0*/  @P0 IMAD.HI.U32 R3, R0, UR4, RZ ;  /* 0x0000000400030c27 */ /* 0x000fe2000f8e00ff */
[----:B------:R-:W-:Y:S01]  /*117b0*/  PLOP3.LUT P0, PT, PT, PT, UP0, 0x80, 0x0 ;  /* 0x000000000000781c */ /* 0x000fe20003f0f008 */
[----:B------:R-:W-:Y:S01]  /*117c0*/  @UP0 ULDC UR4, c[0x0][0x450] ;  /* 0x0001140000040ab9 */ /* 0x000fe20000000800 */
[----:B------:R-:W-:Y:S01]  /*117d0*/  R2UR UR7, R19 ;  /* 0x00000000130772ca */ /* 0x000fe200000e0000 */
[----:B------:R-:W-:Y:S01]  /*117e0*/  IMAD.MOV.U32 R2, RZ, RZ, R0 ;  /* 0x000000ffff027224 */ /* 0x000fe200078e0000 */
[----:B------:R-:W-:-:S09]  /*117f0*/  UIMAD UR6, UR6, UR8, URZ ;  /* 0x00000008060672a4 */ /* 0x000fd2000f8e023f */
[----:B------:R-:W-:Y:S02]  /*11800*/  @P0 SHF.R.U32.HI R2, RZ, UR4, R3 ;  /* 0x00000004ff020c19 */ /* 0x000fe40008011603 */
[----:B------:R-:W-:Y:S01]  /*11810*/  R2UR UR4, R19 ;  /* 0x00000000130472ca */ /* 0x000fe200000e0000 */
[----:B------:R-:W-:Y:S02]  /*11820*/  UIMAD UR7, UR7, UR9, UR6 ;  /* 0x00000009070772a4 */ /* 0x000fe4000f8e0206 */
[----:B------:R-:W-:Y:S01]  /*11830*/  USHF.R.S32.HI UR6, URZ, 0x1f, UR42 ;  /* 0x0000001f3f067899 */ /* 0x000fe2000801142a */
[----:B------:R-:W0:Y:S01]  /*11840*/  S2R R10, SR_TID.X ;  /* 0x00000000000a7919 */ /* 0x000e220000002100 */
[----:B------:R-:W-:-:S08]  /*11850*/  IMAD.MOV R5, RZ, RZ, -R2 ;  /* 0x000000ffff057224 */ /* 0x000fd000078e0a02 */
        /* <DEDUP_REMOVED lines=24> */
[----:B------:R-:W-:Y:S01]  /*119e0*/  UMOV UR4, 0xffffffff ;  /* 0xffffffff00047882 */ /* 0x000fe20000000000 */
[----:B0-----:R-:W-:-:S03]  /*119f0*/  SHF.L.U32 R10, R10, 0x3, RZ ;  /* 0x000000030a0a7819 */ /* 0x001fc600000006ff */
[----:B------:R-:W-:Y:S02]  /*11a00*/  LEA.HI.X R5, R2, UR5, R5, 0x1, P0 ;  /* 0x0000000502057c11 */ /* 0x000fe400080f0c05 */
[----:B------:R-:W-:Y:S01]  /*11a10*/  LOP3.LUT R10, R10, 0x38, RZ, 0xc0, !PT ;  /* 0x000000380a0a7812 */ /* 0x000fe200078ec0ff */
[----:B--2---:R-:W-:Y:S06]  /*11a20*/  BRA.DIV UR4, `(.L_x_5007) ;  /* 0x0000002a04fc7947 */ /* 0x004fec000b800000 */
[----:B------:R-:W0:Y:S01]  /*11a30*/  SHFL.IDX PT, R14, R0, RZ, 0x181f ;  /* 0x00181fff000e7589 */ /* 0x000e2200000e0000 */
[----:B------:R-:W-:-:S03]  /*11a40*/  VIADD R4, R36, UR43 ;  /* 0x0000002b24047c36 */ /* 0x000fc60008000000 */
[----:B------:R-:W2:Y:S01]  /*11a50*/  SHFL.IDX PT, R2, R5, RZ, 0x181f ;  /* 0x00181fff05027589 */ /* 0x000ea200000e0000 */
[C---:B------:R-:W-:Y:S01]  /*11a60*/  VIADD R6, R4.reuse, 0x10 ;  /* 0x0000001004067836 */ /* 0x040fe20000000000 */
[----:B------:R-:W-:-:S13]  /*11a70*/  ISETP.GE.AND P0, PT, R4, UR36, PT ;  /* 0x0000002404007c0c */ /* 0x000fda000bf06270 */
[----:B0-----:R-:W-:-:S05]  /*11a80*/  @!P0 LEA R14, P1, R10, R14, 0x1 ;  /* 0x0000000e0a0e8211 */ /* 0x001fca00078208ff */
[----:B--2---:R-:W-:Y:S02]  /*11a90*/  @!P0 IMAD.X R3, RZ, RZ, R2, P1 ;  /* 0x000000ffff038224 */ /* 0x004fe400008e0602 */
[----:B------:R-:W-:Y:S02]  /*11aa0*/  @!P0 IMAD.MOV.U32 R2, RZ, RZ, R14 ;  /* 0x000000ffff028224 */ /* 0x000fe400078e000e */
[----:B------:R-:W0:Y:S04]  /*11ab0*/  SHFL.IDX PT, R14, R0, 0x1, 0x181f ;  /* 0x00381f00000e7f89 */ /* 0x000e2800000e0000 */
[----:B-----5:R2:W-:Y:S01]  /*11ac0*/  @!P0 LDGSTS.E.BYPASS.LTC128B.128 [R8+0x20400], desc[UR52][R2.64], !P5 ;  /* 0x2040000002088fae */ /* 0x0205e2000e901d74 */
[----:B------:R-:W-:Y:S01]  /*11ad0*/  ISETP.GE.AND P0, PT, R6, UR36, PT ;  /* 0x0000002406007c0c */ /* 0x000fe2000bf06270 */
[----:B------:R-:W-:-:S02]  /*11ae0*/  VIADD R6, R4, 0x20 ;  /* 0x0000002004067836 */ /* 0x000fc40000000000 */
[----:B--2---:R-:W2:Y:S10]  /*11af0*/  SHFL.IDX PT, R2, R5, 0x1, 0x181f ;  /* 0x00381f0005027f89 */ /* 0x004eb400000e0000 */
[----:B0-----:R-:W-:-:S05]  /*11b00*/  @!P0 LEA R14, P1, R10, R14, 0x1 ;  /* 0x0000000e0a0e8211 */ /* 0x001fca00078208ff */
[----:B--2---:R-:W-:Y:S02]  /*11b10*/  @!P0 IMAD.X R3, RZ, RZ, R2, P1 ;  /* 0x000000ffff038224 */ /* 0x004fe400008e0602 */
[----:B------:R-:W-:Y:S02]  /*11b20*/  @!P0 IMAD.MOV.U32 R2, RZ, RZ, R14 ;  /* 0x000000ffff028224 */ /* 0x000fe400078e000e */
[----:B------:R-:W0:Y:S04]  /*11b30*/  SHFL.IDX PT, R14, R0, 0x2, 0x181f ;  /* 0x00581f00000e7f89 */ /* 0x000e2800000e0000 */
[----:B------:R2:W-:Y:S01]  /*11b40*/  @!P0 LDGSTS.E.BYPASS.LTC128B.128 [R8+0x20c00], desc[UR52][R2.64], !P5 ;  /* 0x20c0000002088fae */ /* 0x0005e2000e901d74 */
[----:B------:R-:W-:-:S03]  /*11b50*/  ISETP.GE.AND P0, PT, R6, UR36, PT ;  /* 0x0000002406007c0c */ /* 0x000fc6000bf06270 */
[----:B--2---:R-:W2:Y:S04]  /*11b60*/  SHFL.IDX PT, R2, R5, 0x2, 0x181f ;  /* 0x00581f0005027f89 */ /* 0x004ea800000e0000 */
[----:B------:R-:W3:Y:S06]  /*11b70*/  SHFL.IDX PT, R5, R5, 0x3, 0x181f ;  /* 0x00781f0005057f89 */ /* 0x000eec00000e0000 */
[----:B0-----:R-:W-:-:S05]  /*11b80*/  @!P0 LEA R14, P1, R10, R14, 0x1 ;  /* 0x0000000e0a0e8211 */ /* 0x001fca00078208ff */
[----:B--2---:R-:W-:Y:S02]  /*11b90*/  @!P0 IMAD.X R3, RZ, RZ, R2, P1 ;  /* 0x000000ffff038224 */ /* 0x004fe400008e0602 */
[----:B------:R-:W-:Y:S02]  /*11ba0*/  @!P0 IMAD.MOV.U32 R2, RZ, RZ, R14 ;  /* 0x000000ffff028224 */ /* 0x000fe400078e000e */
[----:B------:R0:W2:Y:S04]  /*11bb0*/  SHFL.IDX PT, R14, R0, 0x3, 0x181f ;  /* 0x00781f00000e7f89 */ /* 0x0000a800000e0000 */
[----:B---3--:R0:W-:Y:S02]  /*11bc0*/  @!P0 LDGSTS.E.BYPASS.LTC128B.128 [R8+0x21400], desc[UR52][R2.64], !P5 ;  /* 0x2140000002088fae */ /* 0x0081e4000e901d74 */
.L_x_5073:
[----:B------:R-:W-:-:S05]  /*11bd0*/  VIADD R4, R4, 0x30 ;  /* 0x0000003004047836 */ /* 0x000fca0000000000 */
[----:B------:R-:W-:-:S13]  /*11be0*/  ISETP.GE.AND P0, PT, R4, UR36, PT ;  /* 0x0000002404007c0c */ /* 0x000fda000bf06270 */
[----:B0-2---:R-:W-:-:S05]  /*11bf0*/  @!P0 LEA R2, P1, R10, R14, 0x1 ;  /* 0x0000000e0a028211 */ /* 0x005fca00078208ff */
[----:B------:R-:W-:-:S05]  /*11c00*/  @!P0 IMAD.X R3, RZ, RZ, R5, P1 ;  /* 0x000000ffff038224 */ /* 0x000fca00008e0605 */
[----:B------:R-:W-:Y:S01]  /*11c10*/  @!PT LDS RZ, [RZ] ;  /* 0x00000000fffff984 */ /* 0x000fe20000000800 */
[----:B------:R-:W-:Y:S01]  /*11c20*/  @!PT LDS RZ, [RZ] ;  /* 0x00000000fffff984 */ /* 0x000fe20000000800 */
[----:B------:R-:W-:Y:S01]  /*11c30*/  @!PT LDS RZ, [RZ] ;  /* 0x00000000fffff984 */ /* 0x000fe20000000800 */
[----:B------:R0:W-:Y:S01]  /*11c40*/  @!P0 LDGSTS.E.BYPASS.LTC128B.128 [R8+0x21c00], desc[UR52][R2.64], !P5 ;  /* 0x21c0000002088fae */ /* 0x0001e2000e901d74 */
[----:B------:R-:W-:Y:S01]  /*11c50*/  PLOP3.LUT P0, PT, PT, PT, PT, 0x80, 0x0 ;  /* 0x000000000000781c */ /* 0x000fe20003f0f070 */
[----:B------:R-:W-:-:S12]  /*11c60*/  NOP ;  /* 0x0000000000007918 */ /* 0x000fd80000000000 */
.L_x_5008:
        /* <DEDUP_REMOVED lines=17> */
[----:B0-2---:R-:W-:Y:S05]  /*11d80*/  @!P0 BRA `(.L_x_5010) ;  /* 0x0000002c003c8947 */ /* 0x005fea0003800000 */
.L_x_5074:
[----:B------:R-:W-:Y:S05]  /*11d90*/  BSYNC B0 ;  /* 0x0000000000007941 */ /* 0x000fea0003800000 */
.L_x_5009:
[----:B------:R-:W-:-:S05]  /*11da0*/  IMAD.U32 R2, RZ, RZ, UR47 ;  /* 0x0000002fff027e24 */ /* 0x000fca000f8e00ff */
[----:B------:R-:W-:-:S13]  /*11db0*/  ISETP.NE.AND P0, PT, R2, 0x3, PT ;  /* 0x000000030200780c */ /* 0x000fda0003f05270 */
[----:B------:R-:W-:Y:S05]  /*11dc0*/  @!P0 BRA `(.L_x_5011) ;  /* 0x0000000000048947 */ /* 0x000fea0003800000 */
[----:B------:R-:W-:Y:S01]  /*11dd0*/  BPT.TRAP 0x1 ;  /* 0x000000040000795c */ /* 0x000fe20000300000 */
.L_x_5011:
[----:B0-----:R-:W-:Y:S01]  /*11de0*/  SHF.L.U32 R0, R22, 0x1f, RZ ;  /* 0x0000001f16007819 */ /* 0x001fe200000006ff */
[----:B------:R-:W-:Y:S03]  /*11df0*/  BSSY B0, `(.L_x_5012) ;  /* 0x0000003000007945 */ /* 0x000fe60003800000 */
[----:B------:R-:W0:Y:S02]  /*11e00*/  SYNCS.PHASECHK.TRANS64.TRYWAIT P0, [R25+URZ+0x28c60], R0 ;  /* 0x028c6000190075a7 */ /* 0x000e24000800017f */
[----:B0-----:R-:W-:Y:S05]  /*11e10*/  @!P0 BRA `(.L_x_5013) ;  /* 0x0000002c002c8947 */ /* 0x001fea0003800000 */
.L_x_5075:
[----:B------:R-:W-:Y:S05]  /*11e20*/  BSYNC B0 ;  /* 0x0000000000007941 */ /* 0x000fea0003800000 */
.L_x_5012:
[----:B------:R-:W2:Y:S01]  /*11e30*/  LDL.LU R4, [R1] ;  /* 0x0000000001047983 */ /* 0x000ea20000300800 */
[----:B------:R-:W-:Y:S01]  /*11e40*/  ULDC.64 UR4, c[0x0][0x328] ;  /* 0x0000ca0000047ab9 */ /* 0x000fe20000000a00 */
[----:B------:R-:W-:Y:S01]  /*11e50*/  LOP3.LUT R16, R16, 0xfffff7ff, RZ, 0xc0, !PT ;  /* 0xfffff7ff10107812 */ /* 0x000fe200078ec0ff */
[----:B0-----:R-:W-:Y:S02]  /*11e60*/  IMAD R0, R37, UR4, RZ ;  /* 0x0000000425007c24 */ /* 0x001fe4000f8e02ff */
[----:B------:R-:W-:-:S04]  /*11e70*/  IMAD.WIDE.U32 R2, R35, UR4, RZ ;  /* 0x0000000423027c25 */ /* 0x000fc8000f8e00ff */
[----:B------:R-:W-:Y:S01]  /*11e80*/  IMAD R5, R35, UR5, R0 ;  /* 0x0000000523057c24 */ /* 0x000fe2000f8e0200 */
[----:B------:R-:W-:-:S03]  /*11e90*/  ULDC.64 UR4, c[0x0][0x338] ;  /* 0x0000ce0000047ab9 */ /* 0x000fc60000000a00 */
[----:B------:R-:W-:Y:S02]  /*11ea0*/  IMAD.IADD R3, R3, 0x1, R5 ;  /* 0x0000000103037824 */ /* 0x000fe400078e0205 */
[----:B------:R-:W-:-:S04]  /*11eb0*/  IMAD.WIDE.U32 R2, R34, UR4, R2 ;  /* 0x0000000422027c25 */ /* 0x000fc8000f8e0002 */
[----:B--2---:R-:W-:Y:S01]  /*11ec0*/  IMAD R5, R4, UR4, RZ ;  /* 0x0000000404057c24 */ /* 0x004fe2000f8e02ff */
[----:B------:R-:W-:-:S03]  /*11ed0*/  PRMT R4, R32, 0x8880, RZ ;  /* 0x0000888020047816 */ /* 0x000fc600000000ff */
[----:B------:R-:W-:Y:S01]  /*11ee0*/  IMAD R5, R34, UR5, R5 ;  /* 0x0000000522057c24 */ /* 0x000fe2000f8e0205 */
[----:B------:R-:W-:Y:S02]  /*11ef0*/  ULDC.64 UR4, c[0x0][0x330] ;  /* 0x0000cc0000047ab9 */ /* 0x000fe40000000a00 */
[----:B------:R-:W-:Y:S02]  /*11f00*/  IMAD R0, R23, UR4, RZ ;  /* 0x0000000417007c24 */ /* 0x000fe4000f8e02ff */
[----:B------:R-:W-:Y:S01]  /*11f10*/  IADD3 R3, R3, R5, RZ ;  /* 0x0000000503037210 */ /* 0x000fe20007ffe0ff */
[----:B------:R-:W-:Y:S02]  /*11f20*/  IMAD R5, R18, 0x8000, R31 ;  /* 0x0000800012057824 */ /* 0x000fe400078e021f */
[C---:B------:R-:W-:Y:S02]  /*11f30*/  IMAD R7, R19.reuse, UR5, R0 ;  /* 0x0000000513077c24 */ /* 0x040fe4000f8e0200 */
[----:B------:R-:W-:Y:S01]  /*11f40*/  IMAD.WIDE.U32 R2, R19, UR4, R2 ;  /* 0x0000000413027c25 */ /* 0x000fe2000f8e0002 */
[----:B------:R-:W-:-:S03]  /*11f50*/  ULDC.64 UR4, c[0x0][0x318] ;  /* 0x0000c60000047ab9 */ /* 0x000fc60000000a00 */
[----:B------:R-:W-:Y:S01]  /*11f60*/  IMAD.IADD R7, R3, 0x1, R7 ;  /* 0x0000000103077824 */ /* 0x000fe200078e0207 */
[----:B------:R-:W-:Y:S01]  /*11f70*/  LEA R6, P0, R2, UR4, 0x1 ;  /* 0x0000000402067c11 */ /* 0x000fe2000f8008ff */
[----:B------:R-:W-:-:S03]  /*11f80*/  UMOV UR4, 0xffffffff ;  /* 0xffffffff00047882 */ /* 0x000fc60000000000 */
[----:B------:R-:W-:Y:S02]  /*11f90*/  LEA.HI.X R7, R2, UR5, R7, 0x1, P0 ;  /* 0x0000000502077c11 */ /* 0x000fe400080f0c07 */
[----:B------:R-:W-:-:S13]  /*11fa0*/  ISETP.GT.AND P0, PT, R4, -0x1, PT ;  /* 0xffffffff0400780c */ /* 0x000fda0003f04270 */
[----:B------:R-:W-:Y:S01]  /*11fb0*/  @P0 LOP3.LUT R16, R16, 0x800, RZ, 0xfc, !PT ;  /* 0x0000080010100812 */ /* 0x000fe200078efcff */
[----:B------:R-:W-:Y:S06]  /*11fc0*/  BRA.DIV UR4, `(.L_x_5014) ;  /* 0x0000002a04d47947 */ /* 0x000fec000b800000 */
[----:B------:R-:W0:Y:S01]  /*11fd0*/  S2R R2, SR_TID.X ;  /* 0x0000000000027919 */ /* 0x000e220000002100 */
[C---:B------:R-:W-:Y:S01]  /*11fe0*/  LOP3.LUT P1, RZ, R32.reuse, 0x1, RZ, 0xc0, !PT ;  /* 0x0000000120ff7812 */ /* 0x040fe2000782c0ff */
[----:B------:R-:W-:Y:S01]  /*11ff0*/  IMAD R5, R5, 0x2, R17 ;  /* 0x0000000205057824 */ /* 0x000fe200078e0211 */
[C---:B------:R-:W-:Y:S01]  /*12000*/  LOP3.LUT P5, RZ, R32.reuse, 0x2, RZ, 0xc0, !PT ;  /* 0x0000000220ff7812 */ /* 0x040fe200078ac0ff */
[----:B------:R-:W2:Y:S01]  /*12010*/  SHFL.IDX PT, R14, R6, RZ, 0x181f ;  /* 0x00181fff060e7589 */ /* 0x000ea200000e0000 */
[C---:B------:R-:W-:Y:S02]  /*12020*/  LOP3.LUT P4, RZ, R32.reuse, 0x4, RZ, 0xc0, !PT ;  /* 0x0000000420ff7812 */ /* 0x040fe4000788c0ff */
[C---:B------:R-:W-:Y:S01]  /*12030*/  LOP3.LUT P3, RZ, R32.reuse, 0x8, RZ, 0xc0, !PT ;  /* 0x0000000820ff7812 */ /* 0x040fe2000786c0ff */
[----:B------:R-:W3:Y:S01]  /*12040*/  SHFL.IDX PT, R3, R7, RZ, 0x181f ;  /* 0x00181fff07037589 */ /* 0x000ee200000e0000 */
[----:B------:R-:W-:Y:S02]  /*12050*/  LOP3.LUT P2, RZ, R32, 0x10, RZ, 0xc0, !PT ;  /* 0x0000001020ff7812 */ /* 0x000fe4000784c0ff */
[----:B------:R-:W-:Y:S01]  /*12060*/  LOP3.LUT R16, R16, 0xfffffdff, RZ, 0xc0, !PT ;  /* 0xfffffdff10107812 */ /* 0x000fe200078ec0ff */
[----:B------:R-:W-:Y:S03]  /*12070*/  SHFL.IDX PT, R8, R7, 0x2, 0x181f ;  /* 0x00581f0007087f89 */ /* 0x000fe600000e0000 */
[----:B------:R-:W-:Y:S01]  /*12080*/  @P1 LOP3.LUT R16, R16, 0x200, RZ, 0xfc, !PT ;  /* 0x0000020010101812 */ /* 0x000fe200078efcff */
[----:B0-----:R-:W-:-:S05]  /*12090*/  IMAD.SHL.U32 R2, R2, 0x8, RZ ;  /* 0x0000000802027824 */ /* 0x001fca00078e00ff */
[----:B------:R-:W-:-:S05]  /*120a0*/  LOP3.LUT R2, R2, 0x38, RZ, 0xc0, !PT ;  /* 0x0000003802027812 */ /* 0x000fca00078ec0ff */
[----:B------:R-:W-:-:S05]  /*120b0*/  IMAD.SHL.U32 R0, R2, 0x2, RZ ;  /* 0x0000000202007824 */ /* 0x000fca00078e00ff */
[----:B--2---:R-:W-:Y:S02]  /*120c0*/  IADD3 R2, P0, R14, R0, RZ ;  /* 0x000000000e027210 */ /* 0x004fe40007f1e0ff */
[----:B------:R-:W0:Y:S03]  /*120d0*/  SHFL.IDX PT, R14, R6, 0x1, 0x181f ;  /* 0x00381f00060e7f89 */ /* 0x000e2600000e0000 */
[----:B---3--:R-:W-:Y:S01]  /*120e0*/  IMAD.X R3, RZ, RZ, R3, P0 ;  /* 0x000000ffff037224 */ /* 0x008fe200000e0603 */
[----:B------:R-:W-:Y:S02]  /*120f0*/  ISETP.LT.OR P0, PT, R27, 0x1, !P1 ;  /* 0x000000011b00780c */ /* 0x000fe40004f01670 */
[----:B------:R-:W-:-:S11]  /*12100*/  LOP3.LUT P1, RZ, R32, 0x20, RZ, 0xc0, !PT ;  /* 0x0000002020ff7812 */ /* 0x000fd6000782c0ff */
        /* <DEDUP_REMOVED lines=14> */
[----:B------:R-:W-:-:S04]  /*121f0*/  ISETP.GT.AND P6, PT, R4, -0x1, PT ;  /* 0xffffffff0400780c */ /* 0x000fc80003fc4270 */
[----:B------:R-:W-:-:S13]  /*12200*/  ISETP.LT.OR P6, PT, R27, 0x1, P6 ;  /* 0x000000011b00780c */ /* 0x000fda00037c1670 */
[----:B------:R2:W-:Y:S04]  /*12210*/  LDGSTS.E.BYPASS.LTC128B.128 [R5+0xe400], desc[UR52][R2.64+0x380], !P6 ;  /* 0x0e40038002057fae */ /* 0x0005e8000f101d74 */
[----:B--2---:R-:W2:Y:S01]  /*12220*/  SHFL.IDX PT, R3, R7, 0x1, 0x181f ;  /* 0x00381f0007037f89 */ /* 0x004ea200000e0000 */
[----:B0-----:R-:W-:-:S03]  /*12230*/  IADD3 R2, P6, R14, R0, RZ ;  /* 0x000000000e027210 */ /* 0x001fc60007fde0ff */
[----:B------:R-:W0:Y:S04]  /*12240*/  SHFL.IDX PT, R14, R6, 0x2, 0x181f ;  /* 0x00581f00060e7f89 */ /* 0x000e2800000e0000 */
[----:B------:R-:W3:Y:S01]  /*12250*/  SHFL.IDX PT, R7, R7, 0x3, 0x181f ;  /* 0x00781f0007077f89 */ /* 0x000ee200000e0000 */
[----:B--2---:R-:W-:Y:S01]  /*12260*/  IMAD.X R3, RZ, RZ, R3, P6 ;  /* 0x000000ffff037224 */ /* 0x004fe200030e0603 */
[----:B------:R-:W-:-:S04]  /*12270*/  LOP3.LUT P6, RZ, R16, 0x200, RZ, 0xc0, !PT ;  /* 0x0000020010ff7812 */ /* 0x000fc800078cc0ff */
        /* <DEDUP_REMOVED lines=14> */
[----:B------:R-:W-:-:S04]  /*12360*/  ISETP.GT.AND P6, PT, R4, -0x1, PT ;  /* 0xffffffff0400780c */ /* 0x000fc80003fc4270 */
[----:B------:R-:W-:-:S13]  /*12370*/  ISETP.LT.OR P6, PT, R27, 0x11, P6 ;  /* 0x000000111b00780c */ /* 0x000fda00037c1670 */
[----:B------:R0:W-:Y:S02]  /*12380*/  LDGSTS.E.BYPASS.LTC128B.128 [R5+0xec00], desc[UR52][R2.64+0x380], !P6 ;  /* 0x0ec0038002057fae */ /* 0x0001e4000f101d74 */
[----:B0-----:R-:W-:Y:S02]  /*12390*/  IADD3 R2, P6, R14, R0, RZ ;  /* 0x000000000e027210 */ /* 0x001fe40007fde0ff */
[----:B------:R0:W2:Y:S03]  /*123a0*/  SHFL.IDX PT, R14, R6, 0x3, 0x181f ;  /* 0x00781f00060e7f89 */ /* 0x0000a600000e0000 */
[----:B------:R-:W-:Y:S01]  /*123b0*/  IMAD.X R3, RZ, RZ, R8, P6 ;  /* 0x000000ffff037224 */ /* 0x000fe200030e0608 */
[----:B------:R-:W-:-:S04]  /*123c0*/  LOP3.LUT P6, RZ, R16, 0x200, RZ, 0xc0, !PT ;  /* 0x0000020010ff7812 */ /* 0x000fc800078cc0ff */
        /* <DEDUP_REMOVED lines=14> */
[----:B------:R-:W-:-:S04]  /*124b0*/  ISETP.GT.AND P6, PT, R4, -0x1, PT ;  /* 0xffffffff0400780c */ /* 0x000fc80003fc4270 */
[----:B------:R-:W-:-:S13]  /*124c0*/  ISETP.LT.OR P6, PT, R27, 0x21, P6 ;  /* 0x000000211b00780c */ /* 0x000fda00037c1670 */
[----:B--23--:R0:W-:Y:S02]  /*124d0*/  LDGSTS.E.BYPASS.LTC128B.128 [R5+0xf400], desc[UR52][R2.64+0x380], !P6 ;  /* 0x0f40038002057fae */ /* 0x00c1e4000f101d74 */
.L_x_5085:
[----:B0-----:R-:W-:Y:S02]  /*124e0*/  IADD3 R2, P6, R14, R0, RZ ;  /* 0x000000000e027210 */ /* 0x001fe40007fde0ff */
[C---:B------:R-:W-:Y:S02]  /*124f0*/  ISETP.LT.OR P5, PT, R27.reuse, 0x31, !P5 ;  /* 0x000000311b00780c */ /* 0x040fe40006fa1670 */
[C---:B------:R-:W-:Y:S01]  /*12500*/  ISETP.LT.OR P4, PT, R27.reuse, 0x31, !P4 ;  /* 0x000000311b00780c */ /* 0x040fe20006781670 */
[----:B------:R-:W-:Y:S01]  /*12510*/  IMAD.X R3, RZ, RZ, R7, P6 ;  /* 0x000000ffff037224 */ /* 0x000fe200030e0607 */
[----:B------:R-:W-:Y:S02]  /*12520*/  LOP3.LUT P6, RZ, R16, 0x200, RZ, 0xc0, !PT ;  /* 0x0000020010ff7812 */ /* 0x000fe400078cc0ff */
[C---:B------:R-:W-:Y:S02]  /*12530*/  ISETP.LT.OR P3, PT, R27.reuse, 0x31, !P3 ;  /* 0x000000311b00780c */ /* 0x040fe40005f61670 */
[----:B------:R-:W-:-:S02]  /*12540*/  ISETP.LT.OR P6, PT, R27, 0x31, !P6 ;  /* 0x000000311b00780c */ /* 0x000fc400077c1670 */
[C---:B------:R-:W-:Y:S02]  /*12550*/  ISETP.LT.OR P2, PT, R27.reuse, 0x31, !P2 ;  /* 0x000000311b00780c */ /* 0x040fe40005741670 */
[C---:B------:R-:W-:Y:S02]  /*12560*/  ISETP.LT.OR P1, PT, R27.reuse, 0x31, !P1 ;  /* 0x000000311b00780c */ /* 0x040fe40004f21670 */
[----:B------:R-:W-:-:S07]  /*12570*/  ISETP.LT.OR P0, PT, R27, 0x31, !P0 ;  /* 0x000000311b00780c */ /* 0x000fce0004701670 */
[----:B------:R-:W-:Y:S01]  /*12580*/  @!PT LDS RZ, [RZ] ;  /* 0x00000000fffff984 */ /* 0x000fe20000000800 */
[----:B------:R-:W-:Y:S01]  /*12590*/  @!PT LDS RZ, [RZ] ;  /* 0x00000000fffff984 */ /* 0x000fe20000000800 */
[----:B------:R-:W-:Y:S01]  /*125a0*/  @!PT LDS RZ, [RZ] ;  /* 0x00000000fffff984 */ /* 0x000fe20000000800 */
[----:B------:R0:W-:Y:S01]  /*125b0*/  LDGSTS.E.BYPASS.LTC128B.128 [R5+0x1c00], desc[UR52][R2.64], !P6 ;  /* 0x01c0000002057fae */ /* 0x0001e2000f101d74 */
[----:B------:R-:W-:-:S03]  /*125c0*/  ISETP.GT.AND P6, PT, R4, -0x1, PT ;  /* 0xffffffff0400780c */ /* 0x000fc60003fc4270 */
[----:B------:R0:W-:Y:S04]  /*125d0*/  LDGSTS.E.BYPASS.LTC128B.128 [R5+0x3c00], desc[UR52][R2.64+0x80], !P5 ;  /* 0x03c0008002057fae */ /* 0x0001e8000e901d74 */
[----:B------:R0:W-:Y:S04]  /*125e0*/  LDGSTS.E.BYPASS.LTC128B.128 [R5+0x5c00], desc[UR52][R2.64+0x100], !P4 ;  /* 0x05c0010002057fae */ /* 0x0001e8000e101d74 */
[----:B------:R0:W-:Y:S04]  /*125f0*/  LDGSTS.E.BYPASS.LTC128B.128 [R5+0x7c00], desc[UR52][R2.64+0x180], !P3 ;  /* 0x07c0018002057fae */ /* 0x0001e8000d901d74 */
[----:B------:R0:W-:Y:S04]  /*12600*/  LDGSTS.E.BYPASS.LTC128B.128 [R5+0x9c00], desc[UR52][R2.64+0x200], !P2 ;  /* 0x09c0020002057fae */ /* 0x0001e8000d101d74 */
[----:B------:R0:W-:Y:S04]  /*12610*/  LDGSTS.E.BYPASS.LTC128B.128 [R5+0xbc00], desc[UR52][R2.64+0x280], !P1 ;  /* 0x0bc0028002057fae */ /* 0x0001e8000c901d74 */
[----:B------:R0:W-:Y:S01]  /*12620*/  LDGSTS.E.BYPASS.LTC128B.128 [R5+0xdc00], desc[UR52][R2.64+0x300], !P0 ;  /* 0x0dc0030002057fae */ /* 0x0001e2000c101d74 */
[----:B------:R-:W-:-:S13]  /*12630*/  ISETP.LT.OR P0, PT, R27, 0x31, P6 ;  /* 0x000000311b00780c */ /* 0x000fda0003701670 */
[----:B------:R0:W-:Y:S01]  /*12640*/  LDGSTS.E.BYPASS.LTC128B.128 [R5+0xfc00], desc[UR52][R2.64+0x380], !P0 ;  /* 0x0fc0038002057fae */ /* 0x0001e2000c101d74 */
[----:B------:R-:W-:Y:S01]  /*12650*/  PLOP3.LUT P0, PT, PT, PT, PT, 0x80, 0x0 ;  /* 0x000000000000781c */ /* 0x000fe20003f0f070 */
[----:B------:R-:W-:-:S12]  /*12660*/  NOP ;  /* 0x0000000000007918 */ /* 0x000fd80000000000 */
.L_x_5015:
        /* <DEDUP_REMOVED lines=11> */
.L_x_5016:
[----:B------:R-:W-:Y:S01]  /*12720*/  UIADD3 UR4, UR44, -0x2, URZ ;  /* 0xfffffffe2c047890 */ /* 0x000fe2000fffe03f */
[----:B------:R0:W-:Y:S03]  /*12730*/  SYNCS.ARRIVE.TRANS64.A1T0 RZ, [R25+URZ+0x28c50], RZ ;  /* 0x028c50ff19ff79a7 */ /* 0x0001e6000810003f */
[----:B------:R-:W-:-:S06]  /*12740*/  UISETP.GE.AND UP0, UPT, UR4, UR45, UPT ;  /* 0x0000002d0400728c */ /* 0x000fcc000bf06270 */
[----:B------:R-:W-:-:S13]  /*12750*/  PLOP3.LUT P0, PT, PT, PT, UP0, 0x40, 0x0 ;  /* 0x000000000000781c */ /* 0x000fda0003f0e808 */
[----:B0-----:R-:W-:Y:S05]  /*12760*/  @P0 BRA `(.L_x_5017) ;  /* 0x0000000c00980947 */ /* 0x001fea0003800000 */
[----:B------:R-:W-:Y:S01]  /*12770*/  BSSY B0, `(.L_x_5017) ;  /* 0x00000e5000007945 */ /* 0x000fe20003800000 */
[----:B------:R-:W-:-:S07]  /*12780*/  IMAD.U32 R9, RZ, RZ, UR4 ;  /* 0x00000004ff097e24 */ /* 0x000fce000f8e00ff */
.L_x_5030:
[----:B0-----:R-:W0:Y:S01]  /*12790*/  S2R R2, SR_TID.X ;  /* 0x0000000000027919 */ /* 0x001e220000002100 */
[----:B------:R-:W2:Y:S01]  /*127a0*/  LDC R3, c[0x0][0x430] ;  /* 0x00010c00ff037b82 */ /* 0x000ea20000000800 */
[----:B-1----:R-:W-:Y:S02]  /*127b0*/  IMAD R8, R9, 0x40, R30 ;  /* 0x0000004009087824 */ /* 0x002fe400078e021e */
[----:B------:R-:W-:Y:S01]  /*127c0*/  VIADD R18, R18, 0x1 ;  /* 0x0000000112127836 */ /* 0x000fe20000000000 */
[----:B--2---:R-:W-:Y:S01]  /*127d0*/  ISETP.NE.AND P0, PT, R3, 0x1, PT ;  /* 0x000000010300780c */ /* 0x004fe20003f05270 */
[----:B0-----:R-:W-:-:S05]  /*127e0*/  IMAD.SHL.U32 R2, R2, 0x10, RZ ;  /* 0x0000001002027824 */ /* 0x001fca00078e00ff */
[----:B------:R-:W-:-:S07]  /*127f0*/  LOP3.LUT R2, R36, 0x70, R2, 0xf8, !PT ;  /* 0x0000007024027812 */ /* 0x000fce00078ef802 */
[----:B------:R-:W0:Y:S01]  /*12800*/  @P0 LDC R3, c[0x0][0x434] ;  /* 0x00010d00ff030b82 */ /* 0x000e220000000800 */
[C---:B------:R-:W-:Y:S01]  /*12810*/  ISETP.GT.U32.AND P1, PT, R2.reuse, 0x3f, PT ;  /* 0x0000003f0200780c */ /* 0x040fe20003f24070 */
[----:B------:R-:W-:-:S06]  /*12820*/  IMAD.IADD R8, R2, 0x1, R8 ;  /* 0x0000000102087824 */ /* 0x000fcc00078e0208 */
[----:B------:R-:W2:Y:S01]  /*12830*/  @P0 LDC R7, c[0x0][0x438] ;  /* 0x00010e00ff070b82 */ /* 0x000ea20000000800 */
[----:B------:R-:W-:-:S07]  /*12840*/  IMAD.MOV.U32 R10, RZ, RZ, R8 ;  /* 0x000000ffff0a7224 */ /* 0x000fce00078e0008 */
[----:B------:R-:W3:Y:S01]  /*12850*/  @!P1 LDC.64 R4, c[0x0][0x428] ;  /* 0x00010a00ff049b82 */ /* 0x000ee20000000a00 */
[----:B0-----:R-:W-:-:S05]  /*12860*/  @P0 IMAD.HI.U32 R2, R8, R3, RZ ;  /* 0x0000000308020227 */ /* 0x001fca00078e00ff */
[----:B--2---:R-:W-:Y:S02]  /*12870*/  @P0 SHF.R.U32.HI R10, RZ, R7, R2 ;  /* 0x00000007ff0a0219 */ /* 0x004fe40000011602 */
[----:B------:R-:W0:Y:S02]  /*12880*/  @!P1 LDC.64 R6, c[0x0][0x418] ;  /* 0x00010600ff069b82 */ /* 0x000e240000000a00 */
[----:B------:R-:W-:Y:S01]  /*12890*/  @!P1 SHF.R.S32.HI R3, RZ, 0x1f, R10 ;  /* 0x0000001fff039819 */ /* 0x000fe2000001140a */
[----:B---3--:R-:W-:-:S04]  /*128a0*/  @!P1 IMAD R2, R29, R4, RZ ;  /* 0x000000041d029224 */ /* 0x008fc800078e02ff */
[----:B------:R-:W-:Y:S01]  /*128b0*/  @!P1 IMAD R5, R24, R5, R2 ;  /* 0x0000000518059224 */ /* 0x000fe200078e0202 */
[----:B------:R-:W-:-:S05]  /*128c0*/  @!P1 MOV R2, R10 ;  /* 0x0000000a00029202 */ /* 0x000fca0000000f00 */
[----:B------:R-:W-:-:S04]  /*128d0*/  @!P1 IMAD.WIDE.U32 R2, R24, R4, R2 ;  /* 0x0000000418029225 */ /* 0x000fc800078e0002 */
[----:B------:R-:W-:Y:S02]  /*128e0*/  @!P1 IMAD.IADD R3, R5, 0x1, R3 ;  /* 0x0000000105039824 */ /* 0x000fe400078e0203 */
[----:B------:R-:W-:Y:S01]  /*128f0*/  IMAD.MOV.U32 R4, RZ, RZ, RZ ;  /* 0x000000ffff047224 */ /* 0x000fe200078e00ff */
[----:B0-----:R-:W-:Y:S01]  /*12900*/  @!P1 LEA R6, P0, R2, R6, 0x2 ;  /* 0x0000000602069211 */ /* 0x001fe200078010ff */
[----:B------:R-:W-:-:S03]  /*12910*/  IMAD.U32 R11, RZ, RZ, UR47 ;  /* 0x0000002fff0b7e24 */ /* 0x000fc6000f8e00ff */
[----:B------:R-:W-:Y:S01]  /*12920*/  @!P1 LEA.HI.X R7, R2, R7, R3, 0x2, P0 ;  /* 0x0000000702079211 */ /* 0x000fe200000f1403 */
[----:B------:R-:W-:Y:S01]  /*12930*/  IMAD.MOV R5, RZ, RZ, -R10 ;  /* 0x000000ffff057224 */ /* 0x000fe200078e0a0a */
[----:B------:R-:W-:-:S03]  /*12940*/  ISETP.NE.AND P0, PT, R18, 0x2, PT ;  /* 0x000000021200780c */ /* 0x000fc60003f05270 */
[----:B------:R0:W5:Y:S01]  /*12950*/  @!P1 LDG.E R4, desc[UR52][R6.64] ;  /* 0x0000003406049981 */ /* 0x000162000c1e1900 */
[----:B------:R-:W-:Y:S01]  /*12960*/  ISETP.NE.AND P1, PT, R11, 0x3, PT ;  /* 0x000000030b00780c */ /* 0x000fe20003f25270 */
[----:B------:R-:W-:Y:S05]  /*12970*/  YIELD ;  /* 0x0000000000007946 */ /* 0x000fea0003800000 */
[----:B------:R-:W-:Y:S01]  /*12980*/  ULDC UR4, c[0x0][0x430] ;  /* 0x00010c0000047ab9 */ /* 0x000fe20000000800 */
[----:B------:R-:W-:Y:S01]  /*12990*/  IMAD.MOV.U32 R2, RZ, RZ, R9 ;  /* 0x000000ffff027224 */ /* 0x000fe200078e0009 */
[----:B------:R-:W-:Y:S01]  /*129a0*/  SEL R3, RZ, 0x1, P0 ;  /* 0x00000001ff037807 */ /* 0x000fe20000000000 */
[----:B------:R-:W-:Y:S01]  /*129b0*/  IMAD R5, R5, UR4, R8 ;  /* 0x0000000405057c24 */ /* 0x000fe2000f8e0208 */
[----:B------:R-:W-:Y:S01]  /*129c0*/  SEL R18, R18, RZ, P0 ;  /* 0x000000ff12127207 */ /* 0x000fe20000000000 */
[----:B------:R-:W-:Y:S01]  /*129d0*/  VIADD R9, R9, 0xffffffff ;  /* 0xffffffff09097836 */ /* 0x000fe20000000000 */
[----:B------:R-:W-:-:S02]  /*129e0*/  LOP3.LUT R22, R22, R3, RZ, 0x3c, !PT ;  /* 0x0000000316167212 */ /* 0x000fc400078e3cff */
[----:B------:R-:W-:Y:S01]  /*129f0*/  ISETP.GT.AND P3, PT, R2, UR45, PT ;  /* 0x0000002d02007c0c */ /* 0x000fe2000bf64270 */
[----:B0-----:R-:W-:-:S12]  /*12a00*/  @!P1 BRA `(.L_x_5018) ;  /* 0x0000000000049947 */ /* 0x001fd80003800000 */
[----:B------:R-:W-:Y:S01]  /*12a10*/  BPT.TRAP 0x1 ;  /* 0x000000040000795c */ /* 0x000fe20000300000 */
.L_x_5018:
[----:B------:R-:W-:Y:S01]  /*12a20*/  IMAD R8, R18, 0x8, R17 ;  /* 0x0000000812087824 */ /* 0x000fe200078e0211 */
[----:B------:R-:W-:Y:S01]  /*12a30*/  SHF.L.U32 R20, R22, 0x1f, RZ ;  /* 0x0000001f16147819 */ /* 0x000fe200000006ff */
[----:B------:R-:W-:Y:S01]  /*12a40*/  BSSY B1, `(.L_x_5019) ;  /* 0x0000004000017945 */ /* 0x000fe20003800000 */
[----:B------:R-:W-:Y:S02]  /*12a50*/  SHF.R.S32.HI R7, RZ, 0x1f, R5 ;  /* 0x0000001fff077819 */ /* 0x000fe40000011405 */
[----:B------:R-:W0:Y:S02]  /*12a60*/  SYNCS.PHASECHK.TRANS64.TRYWAIT P0, [R8+URZ+0x28c40], R20 ;  /* 0x028c4014080075a7 */ /* 0x000e24000800017f */
[----:B0-----:R-:W-:Y:S05]  /*12a70*/  @!P0 BRA `(.L_x_5020) ;  /* 0x0000002800308947 */ /* 0x001fea0003800000 */
.L_x_5086:
[----:B------:R-:W-:Y:S05]  /*12a80*/  BSYNC B1 ;  /* 0x0000000000017941 */ /* 0x000fea0003800000 */
.L_x_5019:
[----:B------:R-:W-:Y:S01]  /*12a90*/  ULDC.64 UR4, c[0x0][0x300] ;  /* 0x0000c00000047ab9 */ /* 0x000fe20000000a00 */
[----:B-----5:R-:W-:Y:S01]  /*12aa0*/  SHF.R.S32.HI R10, RZ, 0x1f, R4 ;  /* 0x0000001fff0a7819 */ /* 0x020fe20000011404 */
[----:B------:R-:W-:Y:S01]  /*12ab0*/  IMAD R2, R7, UR4, RZ ;  /* 0x0000000407027c24 */ /* 0x000fe2000f8e02ff */
[----:B------:R-:W-:-:S03]  /*12ac0*/  LOP3.LUT P1, RZ, R16, 0x2, RZ, 0xc0, !PT ;  /* 0x0000000210ff7812 */ /* 0x000fc6000782c0ff */
        /* <DEDUP_REMOVED lines=15> */
[----:B------:R-:W-:Y:S01]  /*12bc0*/  UMOV UR4, 0xffffffff ;  /* 0xffffffff00047882 */ /* 0x000fe20000000000 */
[----:B------:R-:W-:Y:S02]  /*12bd0*/  IMAD R6, R18, 0x1000, R31 ;  /* 0x0000100012067824 */ /* 0x000fe400078e021f */
[----:B------:R-:W-:Y:S01]  /*12be0*/  LEA.HI.X R27, R2, UR5, R27, 0x1, P0 ;  /* 0x00000005021b7c11 */ /* 0x000fe200080f0c1b */
[----:B------:R-:W-:Y:S08]  /*12bf0*/  BRA.DIV UR4, `(.L_x_5021) ;  /* 0x0000002604e47947 */ /* 0x000ff0000b800000 */
[----:B------:R-:W2:Y:S01]  /*12c00*/  SHFL.IDX PT, R14, R21, RZ, 0x181f ;  /* 0x00181fff150e7589 */ /* 0x000ea200000e0000 */
[----:B-1----:R-:W-:-:S03]  /*12c10*/  IMAD R25, R6, 0x2, R17 ;  /* 0x0000000206197824 */ /* 0x002fc600078e0211 */
[----:B------:R-:W1:Y:S01]  /*12c20*/  SHFL.IDX PT, R3, R27, RZ, 0x181f ;  /* 0x00181fff1b037589 */ /* 0x000e6200000e0000 */
[----:B--2---:R-:W-:-:S03]  /*12c30*/  IADD3 R2, P0, R14, R0, RZ ;  /* 0x000000000e027210 */ /* 0x004fc60007f1e0ff */
[----:B------:R-:W2:Y:S02]  /*12c40*/  SHFL.IDX PT, R14, R21, 0x1, 0x181f ;  /* 0x00381f00150e7f89 */ /* 0x000ea400000e0000 */
[----:B-1----:R-:W-:-:S05]  /*12c50*/  IMAD.X R3, RZ, RZ, R3, P0 ;  /* 0x000000ffff037224 */ /* 0x002fca00000e0603 */
[----:B------:R1:W-:Y:S04]  /*12c60*/  LDGSTS.E.BYPASS.LTC128B.128 [R25+0x22400], desc[UR52][R2.64], !P1 ;  /* 0x2240000002197fae */ /* 0x0003e8000c901d74 */
[----:B-1----:R-:W1:Y:S01]  /*12c70*/  SHFL.IDX PT, R3, R27, 0x1, 0x181f ;  /* 0x00381f001b037f89 */ /* 0x002e6200000e0000 */
[----:B--2---:R-:W-:-:S03]  /*12c80*/  IADD3 R2, P0, R14, R0, RZ ;  /* 0x000000000e027210 */ /* 0x004fc60007f1e0ff */
[----:B------:R-:W2:Y:S01]  /*12c90*/  SHFL.IDX PT, R14, R21, 0x2, 0x181f ;  /* 0x00581f00150e7f89 */ /* 0x000ea200000e0000 */
[----:B-1----:R-:W-:-:S05]  /*12ca0*/  IADD3.X R3, RZ, R3, RZ, P0, !PT ;  /* 0x00000003ff037210 */ /* 0x002fca00007fe4ff */
[----:B------:R1:W-:Y:S04]  /*12cb0*/  LDGSTS.E.BYPASS.LTC128B.128 [R25+0x22c00], desc[UR52][R2.64], !P1 ;  /* 0x22c0000002197fae */ /* 0x0003e8000c901d74 */
[----:B-1----:R-:W1:Y:S01]  /*12cc0*/  SHFL.IDX PT, R3, R27, 0x2, 0x181f ;  /* 0x00581f001b037f89 */ /* 0x002e6200000e0000 */
[----:B--2---:R-:W-:-:S03]  /*12cd0*/  IADD3 R2, P0, R14, R0, RZ ;  /* 0x000000000e027210 */ /* 0x004fc60007f1e0ff */
[----:B------:R2:W3:Y:S04]  /*12ce0*/  SHFL.IDX PT, R14, R21, 0x3, 0x181f ;  /* 0x00781f00150e7f89 */ /* 0x0004e800000e0000 */
[----:B------:R-:W4:Y:S01]  /*12cf0*/  SHFL.IDX PT, R27, R27, 0x3, 0x181f ;  /* 0x00781f001b1b7f89 */ /* 0x000f2200000e0000 */
[----:B-1----:R-:W-:-:S05]  /*12d00*/  IMAD.X R3, RZ, RZ, R3, P0 ;  /* 0x000000ffff037224 */ /* 0x002fca00000e0603 */
[----:B---3--:R2:W-:Y:S02]  /*12d10*/  LDGSTS.E.BYPASS.LTC128B.128 [R25+0x23400], desc[UR52][R2.64], !P1 ;  /* 0x2340000002197fae */ /* 0x0085e4000c901d74 */
.L_x_5096:
[----:B--2---:R-:W-:-:S05]  /*12d20*/  IADD3 R2, P0, R14, R0, RZ ;  /* 0x000000000e027210 */ /* 0x004fca0007f1e0ff */
[----:B----4-:R-:W-:Y:S01]  /*12d30*/  IMAD.X R3, RZ, RZ, R27, P0 ;  /* 0x000000ffff037224 */ /* 0x010fe200000e061b */
[----:B------:R-:W-:-:S04]  /*12d40*/  PLOP3.LUT P0, PT, PT, PT, PT, 0x80, 0x0 ;  /* 0x000000000000781c */ /* 0x000fc80003f0f070 */
[----:B------:R-:W-:Y:S01]  /*12d50*/  @!PT LDS RZ, [RZ] ;  /* 0x00000000fffff984 */ /* 0x000fe20000000800 */
[----:B------:R-:W-:Y:S01]  /*12d60*/  @!PT LDS RZ, [RZ] ;  /* 0x00000000fffff984 */ /* 0x000fe20000000800 */
[----:B------:R-:W-:Y:S01]  /*12d70*/  @!PT LDS RZ, [RZ] ;  /* 0x00000000fffff984 */ /* 0x000fe20000000800 */
[----:B------:R1:W-:Y:S01]  /*12d80*/  LDGSTS.E.BYPASS.LTC128B.128 [R25+0x23c00], desc[UR52][R2.64], !P1 ;  /* 0x23c0000002197fae */ /* 0x0003e2000c901d74 */
[----:B------:R-:W-:-:S08]  /*12d90*/  NOP ;  /* 0x0000000000007918 */ /* 0x000fd00000000000 */
.L_x_5022:
        /* <DEDUP_REMOVED lines=11> */
.L_x_5023:
[----:B------:R1:W-:Y:S01]  /*12e50*/  SYNCS.ARRIVE.TRANS64.A1T0 RZ, [R8+URZ+0x28c30], RZ ;  /* 0x028c30ff08ff79a7 */ /* 0x0003e2000810003f */
[----:B------:R-:W-:Y:S05]  /*12e60*/  @!P2 BRA `(.L_x_5024) ;  /* 0x000000000004a947 */ /* 0x000fea0003800000 */
[----:B------:R-:W-:Y:S01]  /*12e70*/  BPT.TRAP 0x1 ;  /* 0x000000040000795c */ /* 0x000fe20000300000 */
.L_x_5024:
[----:B------:R-:W2:Y:S01]  /*12e80*/  SYNCS.PHASECHK.TRANS64.TRYWAIT P0, [R8+URZ+0x28c60], R20 ;  /* 0x028c6014080075a7 */ /* 0x000ea2000800017f */
[----:B------:R-:W-:Y:S04]  /*12e90*/  BSSY B1, `(.L_x_5025) ;  /* 0x0000002000017945 */ /* 0x000fe80003800000 */
[----:B--2---:R-:W-:Y:S05]  /*12ea0*/  @!P0 BRA `(.L_x_5026) ;  /* 0x0000002800448947 */ /* 0x004fea0003800000 */
.L_x_5097:
[----:B------:R-:W-:Y:S05]  /*12eb0*/  BSYNC B1 ;  /* 0x0000000000017941 */ /* 0x000fea0003800000 */
.L_x_5025:
[----:B------:R-:W-:Y:S01]  /*12ec0*/  ULDC.64 UR4, c[0x0][0x328] ;  /* 0x0000ca0000047ab9 */ /* 0x000fe20000000a00 */
[C---:B------:R-:W-:Y:S01]  /*12ed0*/  LOP3.LUT P5, RZ, R16.reuse, 0x8, RZ, 0xc0, !PT ;  /* 0x0000000810ff7812 */ /* 0x040fe200078ac0ff */
        /* <DEDUP_REMOVED lines=19> */
[----:B0-2---:R-:W-:Y:S01]  /*13010*/  LEA.HI.X R20, R2, UR5, R3, 0x1, P0 ;  /* 0x0000000502147c11 */ /* 0x005fe200080f0c03 */
[----:B------:R-:W-:Y:S08]  /*13020*/  BRA.DIV UR4, `(.L_x_5027) ;  /* 0x0000002604f87947 */ /* 0x000ff0000b800000 */
[----:B------:R-:W0:Y:S01]  /*13030*/  SHFL.IDX PT, R14, R10, RZ, 0x181f ;  /* 0x00181fff0a0e7589 */ /* 0x000e2200000e0000 */
[C---:B------:R-:W-:Y:S01]  /*13040*/  LOP3.LUT P1, RZ, R16.reuse, 0x80, RZ, 0xc0, !PT ;  /* 0x0000008010ff7812 */ /* 0x040fe2000782c0ff */
[----:B------:R-:W-:Y:S01]  /*13050*/  IMAD R21, R21, 0x2, R17 ;  /* 0x0000000215157824 */ /* 0x000fe200078e0211 */
[----:B------:R-:W-:Y:S01]  /*13060*/  P2R R11, PR, RZ, 0x8 ;  /* 0x00000008ff0b7803 */ /* 0x000fe20000000000 */
[----:B------:R-:W2:Y:S01]  /*13070*/  SHFL.IDX PT, R3, R20, RZ, 0x181f ;  /* 0x00181fff14037589 */ /* 0x000ea200000e0000 */
[C---:B------:R-:W-:Y:S02]  /*13080*/  LOP3.LUT P3, RZ, R16.reuse, 0x40, RZ, 0xc0, !PT ;  /* 0x0000004010ff7812 */ /* 0x040fe4000786c0ff */
[C---:B------:R-:W-:Y:S01]  /*13090*/  LOP3.LUT P6, RZ, R16.reuse, 0x20, RZ, 0xc0, !PT ;  /* 0x0000002010ff7812 */ /* 0x040fe200078cc0ff */
[----:B------:R-:W-:Y:S01]  /*130a0*/  SHFL.IDX PT, R2, R10, 0x2, 0x181f ;  /* 0x00581f000a027f89 */ /* 0x000fe200000e0000 */
[----:B------:R-:W-:Y:S02]  /*130b0*/  LOP3.LUT P2, RZ, R16, 0x10, RZ, 0xc0, !PT ;  /* 0x0000001010ff7812 */ /* 0x000fe4000784c0ff */
[----:B------:R-:W-:-:S02]  /*130c0*/  P2R R12, PR, RZ, 0x8 ;  /* 0x00000008ff0c7803 */ /* 0x000fc40000000000 */
[----:B0-----:R-:W-:Y:S02]  /*130d0*/  IADD3 R6, P0, R14, R0, RZ ;  /* 0x000000000e067210 */ /* 0x001fe40007f1e0ff */
        /* <DEDUP_REMOVED lines=10> */
[----:B------:R-:W-:Y:S02]  /*13180*/  LDGSTS.E.BYPASS.LTC128B.128 [R21+0x8400], desc[UR52][R6.64+0x200], !P5 ;  /* 0x0840020006157fae */ /* 0x000fe4000e901d74 */
[----:B--2---:R-:W-:Y:S01]  /*13190*/  IMAD.X R5, RZ, RZ, R3, P0 ;  /* 0x000000ffff057224 */ /* 0x004fe200000e0603 */
[----:B------:R-:W-:Y:S01]  /*131a0*/  IADD3 R2, P0, R2, R0, RZ ;  /* 0x0000000002027210 */ /* 0x000fe20007f1e0ff */
[----:B------:R-:W0:Y:S04]  /*131b0*/  SHFL.IDX PT, R3, R20, 0x2, 0x181f ;  /* 0x00581f0014037f89 */ /* 0x000e2800000e0000 */
[----:B------:R-:W-:Y:S04]  /*131c0*/  LDGSTS.E.BYPASS.LTC128B.128 [R21+0xa400], desc[UR52][R6.64+0x280], !P4 ;  /* 0x0a40028006157fae */ /* 0x000fe8000e101d74 */
[----:B------:R2:W3:Y:S04]  /*131d0*/  SHFL.IDX PT, R14, R10, 0x3, 0x181f ;  /* 0x00781f000a0e7f89 */ /* 0x0004e800000e0000 */
[----:B------:R-:W4:Y:S01]  /*131e0*/  SHFL.IDX PT, R20, R20, 0x3, 0x181f ;  /* 0x00781f0014147f89 */ /* 0x000f2200000e0000 */
[----:B0-----:R-:W-:Y:S01]  /*131f0*/  IMAD.X R3, RZ, RZ, R3, P0 ;  /* 0x000000ffff037224 */ /* 0x001fe200000e0603 */
[----:B------:R-:W-:-:S13]  /*13200*/  ISETP.NE.U32.AND P0, PT, R28, RZ, PT ;  /* 0x000000ff1c00720c */ /* 0x000fda0003f05070 */
[----:B------:R-:W-:Y:S04]  /*13210*/  LDGSTS.E.BYPASS.LTC128B.128 [R21+0xc400], desc[UR52][R6.64+0x300], P0 ;  /* 0x0c40030006157fae */ /* 0x000fe80008101d74 */
[----:B------:R0:W-:Y:S04]  /*13220*/  LDGSTS.E.BYPASS.LTC128B.128 [R21+0xe400], desc[UR52][R6.64+0x380], P1 ;  /* 0x0e40038006157fae */ /* 0x0001e80008901d74 */
[----:B------:R2:W-:Y:S01]  /*13230*/  LDGSTS.E.BYPASS.LTC128B.128 [R21+0xc00], desc[UR52][R4.64], !P3 ;  /* 0x00c0000004157fae */ /* 0x0005e2000d901d74 */
[----:B------:R-:W-:-:S04]  /*13240*/  ISETP.NE.AND P3, PT, R12, RZ, PT ;  /* 0x000000ff0c00720c */ /* 0x000fc80003f65270 */
[----:B0-----:R-:W-:-:S09]  /*13250*/  P2R R6, PR, RZ, 0x8 ;  /* 0x00000008ff067803 */ /* 0x001fd20000000000 */
        /* <DEDUP_REMOVED lines=10> */
[----:B------:R2:W-:Y:S01]  /*13300*/  LDGSTS.E.BYPASS.LTC128B.128 [R21+0x3400], desc[UR52][R2.64+0x80], !P3 ;  /* 0x0340008002157fae */ /* 0x0005e2000d901d74 */
[----:B------:R-:W-:-:S03]  /*13310*/  ISETP.NE.AND P3, PT, R11, RZ, PT ;  /* 0x000000ff0b00720c */ /* 0x000fc60003f65270 */
[----:B------:R2:W-:Y:S04]  /*13320*/  LDGSTS.E.BYPASS.LTC128B.128 [R21+0x5400], desc[UR52][R2.64+0x100], !P6 ;  /* 0x0540010002157fae */ /* 0x0005e8000f101d74 */
[----:B------:R2:W-:Y:S04]  /*13330*/  LDGSTS.E.BYPASS.LTC128B.128 [R21+0x7400], desc[UR52][R2.64+0x180], !P2 ;  /* 0x0740018002157fae */ /* 0x0005e8000d101d74 */
[----:B------:R2:W-:Y:S04]  /*13340*/  LDGSTS.E.BYPASS.LTC128B.128 [R21+0x9400], desc[UR52][R2.64+0x200], !P5 ;  /* 0x0940020002157fae */ /* 0x0005e8000e901d74 */
[----:B------:R2:W-:Y:S04]  /*13350*/  LDGSTS.E.BYPASS.LTC128B.128 [R21+0xb400], desc[UR52][R2.64+0x280], !P4 ;  /* 0x0b40028002157fae */ /* 0x0005e8000e101d74 */
[----:B------:R2:W-:Y:S04]  /*13360*/  LDGSTS.E.BYPASS.LTC128B.128 [R21+0xd400], desc[UR52][R2.64+0x300], P0 ;  /* 0x0d40030002157fae */ /* 0x0005e80008101d74 */
[----:B---34-:R2:W-:Y:S02]  /*13370*/  LDGSTS.E.BYPASS.LTC128B.128 [R21+0xf400], desc[UR52][R2.64+0x380], P1 ;  /* 0x0f40038002157fae */ /* 0x0185e40008901d74 */
.L_x_5107:
[----:B--2---:R-:W-:Y:S02]  /*13380*/  P2R R4, PR, RZ, 0x2 ;  /* 0x00000002ff047803 */ /* 0x004fe40000000000 */
[----:B------:R-:W-:Y:S02]  /*13390*/  LOP3.LUT P1, RZ, R16, 0x80, RZ, 0xc0, !PT ;  /* 0x0000008010ff7812 */ /* 0x000fe4000782c0ff */
[----:B------:R-:W-:Y:S02]  /*133a0*/  IADD3 R2, P2, R14, R0, RZ ;  /* 0x000000000e027210 */ /* 0x000fe40007f5e0ff */
[----:B------:R-:W-:Y:S02]  /*133b0*/  P2R R5, PR, RZ, 0x8 ;  /* 0x00000008ff057803 */ /* 0x000fe40000000000 */
[C---:B------:R-:W-:Y:S01]  /*133c0*/  LOP3.LUT P3, RZ, R16.reuse, 0x40, RZ, 0xc0, !PT ;  /* 0x0000004010ff7812 */ /* 0x040fe2000786c0ff */
[----:B------:R-:W-:Y:S01]  /*133d0*/  IMAD.X R3, RZ, RZ, R20, P2 ;  /* 0x000000ffff037224 */ /* 0x000fe200010e0614 */
[----:B------:R-:W-:-:S02]  /*133e0*/  LOP3.LUT P2, RZ, R16, 0x20, RZ, 0xc0, !PT ;  /* 0x0000002010ff7812 */ /* 0x000fc4000784c0ff */
[----:B------:R-:W-:-:S03]  /*133f0*/  LOP3.LUT P6, RZ, R16, 0x10, RZ, 0xc0, !PT ;  /* 0x0000001010ff7812 */ /* 0x000fc600078cc0ff */
[----:B------:R-:W-:Y:S01]  /*13400*/  @!PT LDS RZ, [RZ] ;  /* 0x00000000fffff984 */ /* 0x000fe20000000800 */
[----:B------:R-:W-:Y:S01]  /*13410*/  @!PT LDS RZ, [RZ] ;  /* 0x00000000fffff984 */ /* 0x000fe20000000800 */
[----:B------:R-:W-:Y:S01]  /*13420*/  @!PT LDS RZ, [RZ] ;  /* 0x00000000fffff984 */ /* 0x000fe20000000800 */
[----:B------:R0:W-:Y:S01]  /*13430*/  LDGSTS.E.BYPASS.LTC128B.128 [R21+0x1c00], desc[UR52][R2.64], !P1 ;  /* 0x01c0000002157fae */ /* 0x0001e2000c901d74 */
[----:B------:R-:W-:-:S05]  /*13440*/  ISETP.NE.AND P1, PT, R4, RZ, PT ;  /* 0x000000ff0400720c */ /* 0x000fca0003f25270 */
[----:B------:R0:W-:Y:S01]  /*13450*/  LDGSTS.E.BYPASS.LTC128B.128 [R21+0x3c00], desc[UR52][R2.64+0x80], !P3 ;  /* 0x03c0008002157fae */ /* 0x0001e2000d901d74 */
[----:B------:R-:W-:-:S03]  /*13460*/  ISETP.NE.AND P3, PT, R5, RZ, PT ;  /* 0x000000ff0500720c */ /* 0x000fc60003f65270 */
        /* <DEDUP_REMOVED lines=8> */
.L_x_5028:
        /* <DEDUP_REMOVED lines=11> */
.L_x_5029:
[----:B------:R0:W-:Y:S01]  /*135a0*/  SYNCS.ARRIVE.TRANS64.A1T0 RZ, [R8+URZ+0x28c50], RZ ;  /* 0x028c50ff08ff79a7 */ /* 0x0001e2000810003f */
[----:B------:R-:W-:Y:S05]  /*135b0*/  @P3 BRA `(.L_x_5030) ;  /* 0xfffffff000743947 */ /* 0x000fea000383ffff */
[----:B------:R-:W-:Y:S05]  /*135c0*/  BSYNC B0 ;  /* 0x0000000000007941 */ /* 0x000fea0003800000 */
.L_x_5017:
[----:B------:R-:W2:Y:S01]  /*135d0*/  S2R R0, SR_TID.X ;  /* 0x0000000000007919 */ /* 0x000ea20000002100 */
[----:B------:R-:W-:Y:S01]  /*135e0*/  VIADD R18, R18, 0x1 ;  /* 0x0000000112127836 */ /* 0x000fe20000000000 */
[----:B------:R-:W-:Y:S04]  /*135f0*/  BSSY B0, `(.L_x_5031) ;  /* 0x0000013000007945 */ /* 0x000fe80003800000 */
[----:B------:R-:W-:-:S04]  /*13600*/  ISETP.NE.AND P0, PT, R18, 0x2, PT ;  /* 0x000000021200780c */ /* 0x000fc80003f05270 */
[----:B------:R-:W-:Y:S02]  /*13610*/  SEL R18, R18, RZ, P0 ;  /* 0x000000ff12127207 */ /* 0x000fe40000000000 */
[----:B------:R-:W-:Y:S02]  /*13620*/  SEL R5, RZ, 0x1, P0 ;  /* 0x00000001ff057807 */ /* 0x000fe40000000000 */
[----:B--2---:R-:W-:-:S04]  /*13630*/  LOP3.LUT R0, R0, 0x7f, RZ, 0xc0, !PT ;  /* 0x0000007f00007812 */ /* 0x004fc800078ec0ff */
[----:B------:R-:W-:-:S13]  /*13640*/  ISETP.NE.AND P1, PT, R0, RZ, PT ;  /* 0x000000ff0000720c */ /* 0x000fda0003f25270 */
[----:B------:R-:W-:Y:S05]  /*13650*/  @P1 BRA `(.L_x_5032) ;  /* 0x0000000000301947 */ /* 0x000fea0003800000 */
[----:B------:R-:W2:Y:S01]  /*13660*/  S2R R9, SR_LANEID ;  /* 0x0000000000097919 */ /* 0x000ea20000000000 */
[----:B------:R-:W-:Y:S01]  /*13670*/  VOTEU.ANY UR4, UPT, PT ;  /* 0x0000000000047886 */ /* 0x000fe200038e0100 */
[----:B------:R-:W3:Y:S01]  /*13680*/  LDC.64 R2, c[0x0][0xc80] ;  /* 0x00032000ff027b82 */ /* 0x000ee20000000a00 */
[----:B------:R-:W2:Y:S08]  /*13690*/  FLO.U32 R0, UR4 ;  /* 0x0000000400007d00 */ /* 0x000eb000080e0000 */
[----:B------:R-:W3:Y:S01]  /*136a0*/  POPC R7, UR4 ;  /* 0x0000000400077d09 */ /* 0x000ee20008000000 */
[----:B--2---:R-:W-:-:S13]  /*136b0*/  ISETP.EQ.U32.AND P0, PT, R0, R9, PT ;  /* 0x000000090000720c */ /* 0x004fda0003f02070 */
[----:B---3--:R-:W2:Y:S01]  /*136c0*/  @P0 ATOMG.E.ADD.STRONG.GPU PT, R3, desc[UR52][R2.64], R7 ;  /* 0x00000007020309a8 */ /* 0x008ea200081ee1f4 */
[----:B------:R-:W3:Y:S02]  /*136d0*/  S2R R4, SR_LTMASK ;  /* 0x0000000000047919 */ /* 0x000ee40000003900 */
[----:B---3--:R-:W-:-:S04]  /*136e0*/  LOP3.LUT R4, R4, UR4, RZ, 0xc0, !PT ;  /* 0x0000000404047c12 */ /* 0x008fc8000f8ec0ff */
[----:B------:R-:W3:Y:S01]  /*136f0*/  POPC R33, R4 ;  /* 0x0000000400217309 */ /* 0x000ee20000000000 */
[----:B--2---:R-:W3:Y:S02]  /*13700*/  SHFL.IDX PT, R0, R3, R0, 0x1f ;  /* 0x00001f0003007589 */ /* 0x004ee400000e0000 */
[----:B---3--:R-:W-:-:S07]  /*13710*/  IADD3 R33, R0, UR46, R33 ;  /* 0x0000002e00217c10 */ /* 0x008fce000fffe021 */
.L_x_5032:
[----:B------:R-:W-:Y:S05]  /*13720*/  BSYNC B0 ;  /* 0x0000000000007941 */ /* 0x000fea0003800000 */
.L_x_5031:
[----:B------:R-:W-:-:S07]  /*13730*/  LOP3.LUT R22, R22, R5, RZ, 0x3c, !PT ;  /* 0x0000000516167212 */ /* 0x000fce00078e3cff */
.L_x_4992:
[----:B------:R-:W-:Y:S05]  /*13740*/  BSYNC B7 ;  /* 0x0000000000077941 */ /* 0x000fea0003800000 */
.L_x_4990:
        /* <DEDUP_REMOVED lines=8> */
[----:B------:R2:W3:Y:S01]  /*137d0*/  LDS R33, [R17+0x28cd0] ;  /* 0x028cd00011217984 */ /* 0x0004e20000000800 */
[----:B------:R-:W-:Y:S06]  /*137e0*/  BAR.ARV 0x4, 0x180 ;  /* 0x0106000000007b1d */ /* 0x000fec0000002000 */
[----:B------:R-:W-:Y:S05]  /*137f0*/  BRA `(.L_x_5034) ;  /* 0x00000000002c7947 */ /* 0x000fea0003800000 */
.L_x_5033:
[----:B------:R-:W-:-:S03]  /*13800*/  UMOV UR4, 0xffffffff ;  /* 0xffffffff00047882 */ /* 0x000fc60000000000 */
[----:B------:R-:W-:Y:S05]  /*13810*/  BRA.DIV UR4, `(.L_x_5035) ;  /* 0x0000002604cc7947 */ /* 0x000fea000b800000 */
[----:B------:R2:W3:Y:S02]  /*13820*/  SHFL.IDX PT, R14, R33, RZ, 0x1f ;  /* 0x00001fff210e7589 */ /* 0x0004e400000e0000 */
.L_x_5110:
[----:B------:R-:W4:Y:S01]  /*13830*/  @!P1 S2R R3, SR_CgaCtaId ;  /* 0x0000000000039919 */ /* 0x000f220000008800 */
[----:B------:R-:W-:Y:S05]  /*13840*/  WARPSYNC.ALL ;  /* 0x0000000000007948 */ /* 0x000fea0003800000 */
[----:B------:R-:W-:Y:S01]  /*13850*/  BAR.SYNC.DEFER_BLOCKING 0x4, 0x180 ;  /* 0x0106000000007b1d */ /* 0x000fe20000010000 */
[----:B------:R-:W-:-:S04]  /*13860*/  @!P1 MOV R0, 0x400 ;  /* 0x0000040000009802 */ /* 0x000fc80000000f00 */
[----:B----4-:R-:W-:-:S05]  /*13870*/  @!P1 LEA R17, R3, R0, 0x18 ;  /* 0x0000000003119211 */ /* 0x010fca00078ec0ff */
[----:B------:R2:W-:Y:S02]  /*13880*/  @!P1 STS [R17+0x28cd0], R33 ;  /* 0x028cd02111009388 */ /* 0x0005e40000000800 */
[----:B--23--:R-:W-:Y:S01]  /*13890*/  MOV R33, R14 ;  /* 0x0000000e00217202 */ /* 0x00cfe20000000f00 */
[----:B------:R-:W-:Y:S06]  /*138a0*/  BAR.ARV 0x5, 0x180 ;  /* 0x0146000000007b1d */ /* 0x000fec0000002000 */
.L_x_5034:
[----:B------:R-:W-:Y:S02]  /*138b0*/  ULDC UR4, c[0x0][0xc38] ;  /* 0x00030e0000047ab9 */ /* 0x000fe40000000800 */
[----:B---3--:R-:W-:-:S13]  /*138c0*/  ISETP.GE.AND P0, PT, R33, UR4, PT ;  /* 0x0000000421007c0c */ /* 0x008fda000bf06270 */
[----:B------:R-:W-:Y:S05]  /*138d0*/  @!P0 BRA `(.L_x_5036) ;  /* 0xffffffc400cc8947 */ /* 0x000fea000383ffff */
.L_x_4981:
[----:B------:R-:W3:Y:S01]  /*138e0*/  LDL.LU R0, [R1+0x4] ;  /* 0x0000040001007983 */ /* 0x000ee20000300800 */
[----:B------:R-:W-:Y:S01]  /*138f0*/  BSSY B0, `(.L_x_5037) ;  /* 0x000000b000007945 */ /* 0x000fe20003800000 */
[----:B------:R-:W4:Y:S01]  /*13900*/  S2R R5, SR_CgaCtaId ;  /* 0x0000000000057919 */ /* 0x000f220000008800 */
[----:B---3--:R-:W-:-:S05]  /*13910*/  VIADD R0, R0, 0x1 ;  /* 0x0000000100007836 */ /* 0x008fca0000000000 */
[----:B------:R-:W-:-:S04]  /*13920*/  LEA.HI R2, R0, R0, RZ, 0x1 ;  /* 0x0000000000027211 */ /* 0x000fc800078f08ff */
[----:B------:R-:W-:Y:S02]  /*13930*/  LOP3.LUT R3, R2, 0xfffffffe, RZ, 0xc0, !PT ;  /* 0xfffffffe02037812 */ /* 0x000fe400078ec0ff */
[----:B------:R-:W-:-:S03]  /*13940*/  MOV R2, 0x400 ;  /* 0x0000040000027802 */ /* 0x000fc60000000f00 */
[----:B------:R-:W-:Y:S01]  /*13950*/  IMAD.IADD R0, R0, 0x1, -R3 ;  /* 0x0000000100007824 */ /* 0x000fe200078e0a03 */
[----:B----4-:R-:W-:-:S04]  /*13960*/  LEA R7, R5, R2, 0x18 ;  /* 0x0000000205077211 */ /* 0x010fc800078ec0ff */
[----:B------:R-:W-:-:S04]  /*13970*/  SHF.L.U32 R0, R0, 0x1f, RZ ;  /* 0x0000001f00007819 */ /* 0x000fc800000006ff */
[----:B------:R-:W3:Y:S02]  /*13980*/  SYNCS.PHASECHK.TRANS64.TRYWAIT P0, [R7+URZ+0x28c20], R0 ;  /* 0x028c2000070075a7 */ /* 0x000ee4000800017f */
[----:B---3--:R-:W-:Y:S05]  /*13990*/  @!P0 BRA `(.L_x_5038) ;  /* 0x0000002400948947 */ /* 0x008fea0003800000 */
.L_x_5111:
[----:B------:R-:W-:Y:S05]  /*139a0*/  BSYNC B0 ;  /* 0x0000000000007941 */ /* 0x000fea0003800000 */
.L_x_5037:
[----:B------:R-:W-:-:S03]  /*139b0*/  UMOV UR4, 0xffffffff ;  /* 0xffffffff00047882 */ /* 0x000fc60000000000 */
[----:B------:R-:W-:Y:S05]  /*139c0*/  BRA.DIV UR4, `(.L_x_5039) ;  /* 0x00000026049c7947 */ /* 0x000fea000b800000 */
[----:B---3--:R-:W3:Y:S02]  /*139d0*/  S2R R0, SR_TID.X ;  /* 0x0000000000007919 */ /* 0x008ee40000002100 */
[----:B---3--:R-:W-:-:S04]  /*139e0*/  SHF.R.U32.HI R0, RZ, 0x5, R0 ;  /* 0x00000005ff007819 */ /* 0x008fc80000011600 */
[----:B------:R-:W-:-:S05]  /*139f0*/  LOP3.LUT R0, R0, 0x3, RZ, 0xc0, !PT ;  /* 0x0000000300007812 */ /* 0x000fca00078ec0ff */
[----:B------:R3:W4:Y:S02]  /*13a00*/  SHFL.IDX PT, R14, R0, RZ, 0x1f ;  /* 0x00001fff000e7589 */ /* 0x00072400000e0000 */
.L_x_5114:
[----:B----4-:R-:W-:Y:S01]  /*13a10*/  ISETP.NE.AND P0, PT, R14, RZ, PT ;  /* 0x000000ff0e00720c */ /* 0x010fe20003f05270 */
[----:B------:R-:W-:-:S12]  /*13a20*/  BSSY B0, `(.L_x_5040) ;  /* 0x0000024000007945 */ /* 0x000fd80003800000 */
[----:B------:R-:W-:Y:S05]  /*13a30*/  @P0 BRA `(.L_x_5041) ;  /* 0x0000000000880947 */ /* 0x000fea0003800000 */
[----:B------:R-:W-:-:S03]  /*13a40*/  UMOV UR4, 0xffffffff ;  /* 0xffffffff00047882 */ /* 0x000fc60000000000 */
[----:B------:R-:W-:Y:S05]  /*13a50*/  BRA.DIV UR4, `(.L_x_5042) ;  /* 0x0000002604ac7947 */ /* 0x000fea000b800000 */
[----:B------:R-:W-:-:S13]  /*13a60*/  ELECT P6, URZ, PT ;  /* 0x00000000003f782f */ /* 0x000fda00038c0000 */
.L_x_5117:
[----:B------:R-:W-:Y:S05]  /*13a70*/  @!P6 BRA `(.L_x_5041) ;  /* 0x000000000078e947 */ /* 0x000fea0003800000 */
[----:B------:R-:W-:-:S06]  /*13a80*/  ULOP3.LUT UR4, UR39, 0x2, URZ, 0xfc, !UPT ;  /* 0x0000000227047892 */ /* 0x000fcc000f8efc3f */
[----:B---3--:R-:W-:-:S05]  /*13a90*/  IMAD.U32 R0, RZ, RZ, UR4 ;  /* 0x00000004ff007e24 */ /* 0x008fca000f8e00ff */
[----:B------:R-:W-:-:S13]  /*13aa0*/  ISETP.NE.AND P0, PT, R0, 0x3, PT ;  /* 0x000000030000780c */ /* 0x000fda0003f05270 */
[----:B------:R-:W-:Y:S05]  /*13ab0*/  @!P0 BRA `(.L_x_5043) ;  /* 0x0000000000048947 */ /* 0x000fea0003800000 */
[----:B------:R-:W-:Y:S01]  /*13ac0*/  BPT.TRAP 0x1 ;  /* 0x000000040000795c */ /* 0x000fe20000300000 */
.L_x_5043:
[----:B------:R-:W-:Y:S01]  /*13ad0*/  IMAD R5, R18, 0x8, R7 ;  /* 0x0000000812057824 */ /* 0x000fe200078e0207 */
[----:B------:R-:W-:Y:S01]  /*13ae0*/  SHF.L.U32 R0, R22, 0x1f, RZ ;  /* 0x0000001f16007819 */ /* 0x000fe200000006ff */
[----:B------:R-:W-:-:S03]  /*13af0*/  VIADD R18, R18, 0x1 ;  /* 0x0000000112127836 */ /* 0x000fc60000000000 */
[----:B------:R-:W3:Y:S02]  /*13b00*/  SYNCS.PHASECHK.TRANS64.TRYWAIT P1, [R5+URZ+0x28c40], R0 ;  /* 0x028c4000050075a7 */ /* 0x000ee4000802017f */
[----:B------:R-:W-:-:S04]  /*13b10*/  ISETP.NE.AND P2, PT, R18, 0x2, PT ;  /* 0x000000021200780c */ /* 0x000fc80003f45270 */
[----:B------:R-:W-:Y:S01]  /*13b20*/  SEL R3, RZ, 0x1, P2 ;  /* 0x00000001ff037807 */ /* 0x000fe20001000000 */
[----:B---3--:R-:W-:Y:S08]  /*13b30*/  @!P1 BRA `(.L_x_5044) ;  /* 0x0000002400949947 */ /* 0x008ff00003800000 */
.L_x_5118:
[----:B------:R-:W-:Y:S02]  /*13b40*/  SEL R18, R18, RZ, P2 ;  /* 0x000000ff12127207 */ /* 0x000fe40001000000 */
[----:B------:R-:W-:Y:S01]  /*13b50*/  LOP3.LUT R2, R22, R3, RZ, 0x3c, !PT ;  /* 0x0000000316027212 */ /* 0x000fe200078e3cff */
[----:B------:R-:W-:Y:S06]  /*13b60*/  @!P0 BRA `(.L_x_5045) ;  /* 0x0000000000048947 */ /* 0x000fec0003800000 */
[----:B------:R-:W-:Y:S01]  /*13b70*/  BPT.TRAP 0x1 ;  /* 0x000000040000795c */ /* 0x000fe20000300000 */
.L_x_5045:
[----:B------:R-:W-:Y:S01]  /*13b80*/  IMAD R3, R18, 0x8, R7 ;  /* 0x0000000812037824 */ /* 0x000fe200078e0207 */
[----:B------:R-:W-:-:S04]  /*13b90*/  SHF.L.U32 R2, R2, 0x1f, RZ ;  /* 0x0000001f02027819 */ /* 0x000fc800000006ff */
[----:B------:R-:W4:Y:S02]  /*13ba0*/  SYNCS.PHASECHK.TRANS64.TRYWAIT P1, [R3+URZ+0x28c40], R2 ;  /* 0x028c4002030075a7 */ /* 0x000f24000802017f */
[----:B----4-:R-:W-:Y:S05]  /*13bb0*/  @!P1 BRA `(.L_x_5046) ;  /* 0x0000002400889947 */ /* 0x010fea0003800000 */
.L_x_5119:
[----:B------:R-:W-:Y:S05]  /*13bc0*/  @!P0 BRA `(.L_x_5047) ;  /* 0x0000000000048947 */ /* 0x000fea0003800000 */
[----:B------:R-:W-:Y:S01]  /*13bd0*/  BPT.TRAP 0x1 ;  /* 0x000000040000795c */ /* 0x000fe20000300000 */
.L_x_5047:
[----:B------:R-:W0:Y:S02]  /*13be0*/  SYNCS.PHASECHK.TRANS64.TRYWAIT P1, [R5+URZ+0x28c60], R0 ;  /* 0x028c6000050075a7 */ /* 0x000e24000802017f */
[----:B0-----:R-:W-:Y:S05]  /*13bf0*/  @!P1 BRA `(.L_x_5048) ;  /* 0x00000024008c9947 */ /* 0x001fea0003800000 */
.L_x_5120:
[----:B------:R-:W-:Y:S05]  /*13c00*/  @!P0 BRA `(.L_x_5049) ;  /* 0x0000000000048947 */ /* 0x000fea0003800000 */
[----:B------:R-:W-:Y:S01]  /*13c10*/  BPT.TRAP 0x1 ;  /* 0x000000040000795c */ /* 0x000fe20000300000 */
.L_x_5049:
[----:B------:R0:W0:Y:S02]  /*13c20*/  SYNCS.PHASECHK.TRANS64.TRYWAIT P0, [R3+URZ+0x28c60], R2 ;  /* 0x028c6002030075a7 */ /* 0x000024000800017f */
[----:B0-----:R-:W-:Y:S05]  /*13c30*/  @!P0 NANOSLEEP.SYNCS 0x989680 ;  /* 0x009896800000895d */ /* 0x001fea0003900000 */
[----:B------:R-:W0:Y:S02]  /*13c40*/  @!P0 SYNCS.PHASECHK.TRANS64 P0, [R3+URZ+0x28c60], R2 ;  /* 0x028c6002030085a7 */ /* 0x000e24000800007f */
[----:B0-----:R-:W-:Y:S05]  /*13c50*/  @!P0 BRA `(.L_x_5049) ;  /* 0xfffffffc00f08947 */ /* 0x001fea000383ffff */
.L_x_5041:
[----:B------:R-:W-:Y:S05]  /*13c60*/  BSYNC B0 ;  /* 0x0000000000007941 */ /* 0x000fea0003800000 */
.L_x_5040:
[----:B------:R-:W-:Y:S05]  /*13c70*/  EXIT ;  /* 0x000000000000794d */ /* 0x000fea0003800000 */
.L_x_4877:
[----:B0-----:R-:W-:-:S04]  /*13c80*/  IMAD.U32 R3, RZ, RZ, UR21 ;  /* 0x00000015ff037e24 */ /* 0x001fc8000f8e00ff */
[----:B------:R0:W1:Y:S03]  /*13c90*/  SYNCS.PHASECHK.TRANS64.TRYWAIT P1, [R3+URZ+0x28c50], R0 ;  /* 0x028c5000030075a7 */ /* 0x000066000802017f */
[----:B-1----:R-:W-:Y:S05]  /*13ca0*/  @!P1 NANOSLEEP.SYNCS 0x989680 ;  /* 0x009896800000995d */ /* 0x002fea0003900000 */
[----:B------:R-:W1:Y:S02]  /*13cb0*/  @!P1 SYNCS.PHASECHK.TRANS64 P1, [R3+URZ+0x28c50], R0 ;  /* 0x028c5000030095a7 */ /* 0x000e64000802007f */
[----:B-1----:R-:W-:Y:S05]  /*13cc0*/  @!P1 BRA `(.L_x_4877) ;  /* 0xfffffffc00ec9947 */ /* 0x002fea000383ffff */
[----:B------:R-:W-:Y:S05]  /*13cd0*/  BRA `(.L_x_5050) ;  /* 0xfffffedc00e87947 */ /* 0x000fea000383ffff */
.L_x_4883:
[----:B-1----:R-:W-:-:S04]  /*13ce0*/  IMAD.U32 R3, RZ, RZ, UR21 ;  /* 0x00000015ff037e24 */ /* 0x002fc8000f8e00ff */
[----:B------:R1:W2:Y:S03]  /*13cf0*/  SYNCS.PHASECHK.TRANS64.TRYWAIT P1, [R3+URZ+0x28c50], R0 ;  /* 0x028c5000030075a7 */ /* 0x0002a6000802017f */
[----:B--2---:R-:W-:Y:S05]  /*13d00*/  @!P1 NANOSLEEP.SYNCS 0x989680 ;  /* 0x009896800000995d */ /* 0x004fea0003900000 */
[----:B------:R-:W2:Y:S02]  /*13d10*/  @!P1 SYNCS.PHASECHK.TRANS64 P1, [R3+URZ+0x28c50], R0 ;  /* 0x028c5000030095a7 */ /* 0x000ea4000802007f */
[----:B--2---:R-:W-:Y:S05]  /*13d20*/  @!P1 BRA `(.L_x_4883) ;  /* 0xfffffffc00ec9947 */ /* 0x004fea000383ffff */
[----:B------:R-:W-:Y:S05]  /*13d30*/  BRA `(.L_x_4882) ;  /* 0xfffffee800e07947 */ /* 0x000fea000383ffff */
.L_x_4893:
[----:B0-----:R-:W-:-:S04]  /*13d40*/  IMAD.U32 R3, RZ, RZ, UR42 ;  /* 0x0000002aff037e24 */ /* 0x001fc8000f8e00ff */
[----:B------:R0:W1:Y:S03]  /*13d50*/  SYNCS.PHASECHK.TRANS64.TRYWAIT P1, [R3+URZ+0x28c00], R0 ;  /* 0x028c0000030075a7 */ /* 0x000066000802017f */
[----:B-1----:R-:W-:Y:S05]  /*13d60*/  @!P1 NANOSLEEP.SYNCS 0x989680 ;  /* 0x009896800000995d */ /* 0x002fea0003900000 */
[----:B------:R-:W1:Y:S02]  /*13d70*/  @!P1 SYNCS.PHASECHK.TRANS64 P1, [R3+URZ+0x28c00], R0 ;  /* 0x028c0000030095a7 */ /* 0x000e64000802007f */
[----:B-1----:R-:W-:Y:S05]  /*13d80*/  @!P1 BRA `(.L_x_4893) ;  /* 0xfffffffc00ec9947 */ /* 0x002fea000383ffff */
[----:B------:R-:W-:Y:S05]  /*13d90*/  BRA `(.L_x_5051) ;  /* 0xffffff0000647947 */ /* 0x000fea000383ffff */
.L_x_4897:
[----:B--2---:R2:W3:Y:S02]  /*13da0*/  SYNCS.PHASECHK.TRANS64.TRYWAIT P1, [R9+URZ+0x28c30], R10 ;  /* 0x028c300a090075a7 */ /* 0x0044e4000802017f */
[----:B---3--:R-:W-:Y:S05]  /*13db0*/  @!P1 NANOSLEEP.SYNCS 0x989680 ;  /* 0x009896800000995d */ /* 0x008fea0003900000 */
[----:B------:R-:W3:Y:S02]  /*13dc0*/  @!P1 SYNCS.PHASECHK.TRANS64 P1, [R9+URZ+0x28c30], R10 ;  /* 0x028c300a090095a7 */ /* 0x000ee4000802007f */
[----:B---3--:R-:W-:Y:S05]  /*13dd0*/  @!P1 BRA `(.L_x_4897) ;  /* 0xfffffffc00f09947 */ /* 0x008fea000383ffff */
[----:B------:R-:W-:Y:S05]  /*13de0*/  BRA `(.L_x_4896) ;  /* 0xffffff0000807947 */ /* 0x000fea000383ffff */
.L_x_4910:
[----:B-1----:R1:W3:Y:S02]  /*13df0*/  SYNCS.PHASECHK.TRANS64.TRYWAIT P1, [R9+URZ+0x28c50], R10 ;  /* 0x028c500a090075a7 */ /* 0x0022e4000802017f */
[----:B---3--:R-:W-:Y:S05]  /*13e00*/  @!P1 NANOSLEEP.SYNCS 0x989680 ;  /* 0x009896800000995d */ /* 0x008fea0003900000 */
[----:B------:R-:W3:Y:S02]  /*13e10*/  @!P1 SYNCS.PHASECHK.TRANS64 P1, [R9+URZ+0x28c50], R10 ;  /* 0x028c500a090095a7 */ /* 0x000ee4000802007f */
[----:B---3--:R-:W-:Y:S05]  /*13e20*/  @!P1 BRA `(.L_x_4910) ;  /* 0xfffffffc00f09947 */ /* 0x008fea000383ffff */
[----:B------:R-:W-:Y:S05]  /*13e30*/  BRA `(.L_x_4909) ;  /* 0xffffff1c002c7947 */ /* 0x000fea000383ffff */
.L_x_4919:
[----:B-1----:R-:W-:-:S04]  /*13e40*/  IMAD.U32 R6, RZ, RZ, UR21 ;  /* 0x00000015ff067e24 */ /* 0x002fc8000f8e00ff */
[----:B------:R1:W2:Y:S03]  /*13e50*/  SYNCS.PHASECHK.TRANS64.TRYWAIT P1, [R6+URZ+0x28c30], R9 ;  /* 0x028c3009060075a7 */ /* 0x0002a6000802017f */
[----:B--2---:R-:W-:Y:S05]  /*13e60*/  @!P1 NANOSLEEP.SYNCS 0x989680 ;  /* 0x009896800000995d */ /* 0x004fea0003900000 */
[----:B------:R-:W2:Y:S02]  /*13e70*/  @!P1 SYNCS.PHASECHK.TRANS64 P1, [R6+URZ+0x28c30], R9 ;  /* 0x028c3009060095a7 */ /* 0x000ea4000802007f */
[----:B--2---:R-:W-:Y:S05]  /*13e80*/  @!P1 BRA `(.L_x_4919) ;  /* 0xfffffffc00ec9947 */ /* 0x004fea000383ffff */
[----:B------:R-:W-:Y:S05]  /*13e90*/  BRA `(.L_x_4918) ;  /* 0xffffff2000b07947 */ /* 0x000fea000383ffff */
.L_x_4932:
[----:B--23--:R-:W-:-:S04]  /*13ea0*/  IMAD.U32 R10, RZ, RZ, UR21 ;  /* 0x00000015ff0a7e24 */ /* 0x00cfc8000f8e00ff */
[----:B------:R2:W3:Y:S03]  /*13eb0*/  SYNCS.PHASECHK.TRANS64.TRYWAIT P1, [R10+URZ+0x28c50], R9 ;  /* 0x028c50090a0075a7 */ /* 0x0004e6000802017f */
[----:B---3--:R-:W-:Y:S05]  /*13ec0*/  @!P1 NANOSLEEP.SYNCS 0x989680 ;  /* 0x009896800000995d */ /* 0x008fea0003900000 */
[----:B------:R-:W3:Y:S02]  /*13ed0*/  @!P1 SYNCS.PHASECHK.TRANS64 P1, [R10+URZ+0x28c50], R9 ;  /* 0x028c50090a0095a7 */ /* 0x000ee4000802007f */
[----:B---3--:R-:W-:Y:S05]  /*13ee0*/  @!P1 BRA `(.L_x_4932) ;  /* 0xfffffffc00ec9947 */ /* 0x008fea000383ffff */
[----:B------:R-:W-:Y:S05]  /*13ef0*/  BRA `(.L_x_4931) ;  /* 0xffffff4000a07947 */ /* 0x000fea000383ffff */
.L_x_4942:
[----:B-1----:R-:W-:-:S04]  /*13f00*/  IMAD.U32 R6, RZ, RZ, UR21 ;  /* 0x00000015ff067e24 */ /* 0x002fc8000f8e00ff */
[----:B------:R1:W2:Y:S03]  /*13f10*/  SYNCS.PHASECHK.TRANS64.TRYWAIT P2, [R6+URZ+0x28c30], R9 ;  /* 0x028c3009060075a7 */ /* 0x0002a6000804017f */
[----:B--2---:R-:W-:Y:S05]  /*13f20*/  @!P2 NANOSLEEP.SYNCS 0x989680 ;  /* 0x009896800000a95d */ /* 0x004fea0003900000 */
[----:B------:R-:W2:Y:S02]  /*13f30*/  @!P2 SYNCS.PHASECHK.TRANS64 P2, [R6+URZ+0x28c30], R9 ;  /* 0x028c30090600a5a7 */ /* 0x000ea4000804007f */
[----:B--2---:R-:W-:Y:S05]  /*13f40*/  @!P2 BRA `(.L_x_4942) ;  /* 0xfffffffc00eca947 */ /* 0x004fea000383ffff */
[----:B------:R-:W-:Y:S05]  /*13f50*/  BRA `(.L_x_4941) ;  /* 0xffffff4800207947 */ /* 0x000fea000383ffff */
.L_x_4947:
[----:B--2---:R-:W-:-:S04]  /*13f60*/  IMAD.U32 R8, RZ, RZ, UR21 ;  /* 0x00000015ff087e24 */ /* 0x004fc8000f8e00ff */
[----:B------:R2:W4:Y:S03]  /*13f70*/  SYNCS.PHASECHK.TRANS64.TRYWAIT P2, [R8+URZ+0x28c50], R9 ;  /* 0x028c5009080075a7 */ /* 0x000526000804017f */
[----:B----4-:R-:W-:Y:S05]  /*13f80*/  @!P2 NANOSLEEP.SYNCS 0x989680 ;  /* 0x009896800000a95d */ /* 0x010fea0003900000 */
[----:B------:R-:W4:Y:S02]  /*13f90*/  @!P2 SYNCS.PHASECHK.TRANS64 P2, [R8+URZ+0x28c50], R9 ;  /* 0x028c50090800a5a7 */ /* 0x000f24000804007f */
[----:B----4-:R-:W-:Y:S05]  /*13fa0*/  @!P2 BRA `(.L_x_4947) ;  /* 0xfffffffc00eca947 */ /* 0x010fea000383ffff */
[----:B------:R-:W-:Y:S05]  /*13fb0*/  BRA `(.L_x_4946) ;  /* 0xffffff5c00447947 */ /* 0x000fea000383ffff */
.L_x_4954:
[----:B-1----:R-:W-:-:S04]  /*13fc0*/  IMAD.U32 R5, RZ, RZ, UR21 ;  /* 0x00000015ff057e24 */ /* 0x002fc8000f8e00ff */
[----:B------:R1:W2:Y:S03]  /*13fd0*/  SYNCS.PHASECHK.TRANS64.TRYWAIT P1, [R5+URZ+0x28c30], R8 ;  /* 0x028c3008050075a7 */ /* 0x0002a6000802017f */
[----:B--2---:R-:W-:Y:S05]  /*13fe0*/  @!P1 NANOSLEEP.SYNCS 0x989680 ;  /* 0x009896800000995d */ /* 0x004fea0003900000 */
[----:B------:R-:W2:Y:S02]  /*13ff0*/  @!P1 SYNCS.PHASECHK.TRANS64 P1, [R5+URZ+0x28c30], R8 ;  /* 0x028c3008050095a7 */ /* 0x000ea4000802007f */
[----:B--2---:R-:W-:Y:S05]  /*14000*/  @!P1 BRA `(.L_x_4954) ;  /* 0xfffffffc00ec9947 */ /* 0x004fea000383ffff */
[----:B------:R-:W-:Y:S05]  /*14010*/  BRA `(.L_x_4953) ;  /* 0xffffff6000387947 */ /* 0x000fea000383ffff */
.L_x_4967:
[----:B--2---:R-:W-:-:S04]  /*14020*/  MOV R7, UR21 ;  /* 0x0000001500077c02 */ /* 0x004fc80008000f00 */
[----:B------:R2:W3:Y:S03]  /*14030*/  SYNCS.PHASECHK.TRANS64.TRYWAIT P1, [R7+URZ+0x28c50], R8 ;  /* 0x028c5008070075a7 */ /* 0x0004e6000802017f */
[----:B---3--:R-:W-:Y:S05]  /*14040*/  @!P1 NANOSLEEP.SYNCS 0x989680 ;  /* 0x009896800000995d */ /* 0x008fea0003900000 */
[----:B------:R-:W3:Y:S02]  /*14050*/  @!P1 SYNCS.PHASECHK.TRANS64 P1, [R7+URZ+0x28c50], R8 ;  /* 0x028c5008070095a7 */ /* 0x000ee4000802007f */
[----:B---3--:R-:W-:Y:S05]  /*14060*/  @!P1 BRA `(.L_x_4967) ;  /* 0xfffffffc00ec9947 */ /* 0x008fea000383ffff */
[----:B------:R-:W-:Y:S05]  /*14070*/  BRA `(.L_x_4966) ;  /* 0xffffff8000207947 */ /* 0x000fea000383ffff */
.L_x_4998:
        /* <DEDUP_REMOVED lines=10> */
.L_x_5052:
[----:B------:R-:W-:Y:S05]  /*14120*/  BRA `(.L_x_5053) ;  /* 0xffffffcc00207947 */ /* 0x000fea000383ffff */
.L_x_5001:
[----:B0-----:R0:W1:Y:S02]  /*14130*/  SYNCS.PHASECHK.TRANS64.TRYWAIT P0, [R25+URZ+0x28c40], R0 ;  /* 0x028c4000190075a7 */ /* 0x001064000800017f */
[----:B-1----:R-:W-:Y:S05]  /*14140*/  @!P0 NANOSLEEP.SYNCS 0x989680 ;  /* 0x009896800000895d */ /* 0x002fea0003900000 */
[----:B------:R-:W1:Y:S02]  /*14150*/  @!P0 SYNCS.PHASECHK.TRANS64 P0, [R25+URZ+0x28c40], R0 ;  /* 0x028c4000190085a7 */ /* 0x000e64000800007f */
[----:B-1----:R-:W-:Y:S05]  /*14160*/  @!P0 BRA `(.L_x_5001) ;  /* 0xfffffffc00f08947 */ /* 0x002fea000383ffff */
[----:B------:R-:W-:Y:S05]  /*14170*/  BRA `(.L_x_5054) ;  /* 0xffffffcc00c87947 */ /* 0x000fea000383ffff */
.L_x_5002:
        /* <DEDUP_REMOVED lines=8> */
.L_x_5056:
[----:B------:R-:W-:Y:S05]  /*14200*/  BSYNC B0 ;  /* 0x0000000000007941 */ /* 0x000fea0003800000 */
.L_x_5055:
[----:B------:R-:W-:Y:S01]  /*14210*/  IMAD.MOV.U32 R13, RZ, RZ, R0 ;  /* 0x000000ffff0d7224 */ /* 0x000fe200078e0000 */
[----:B------:R-:W-:Y:S01]  /*14220*/  @P0 LEA R7, R4, R17, 0x1 ;  /* 0x0000001104070211 */ /* 0x000fe200078e08ff */
[----:B------:R-:W-:Y:S02]  /*14230*/  IMAD.MOV.U32 R12, RZ, RZ, RZ ;  /* 0x000000ffff0c7224 */ /* 0x000fe400078e00ff */
[----:B------:R-:W-:Y:S02]  /*14240*/  IMAD.MOV.U32 R11, RZ, RZ, 0x181f ;  /* 0x0000181fff0b7424 */ /* 0x000fe400078e00ff */
[----:B------:R-:W-:Y:S02]  /*14250*/  IMAD.MOV.U32 R15, RZ, RZ, -0x1 ;  /* 0xffffffffff0f7424 */ /* 0x000fe400078e00ff */
[----:B------:R-:W-:-:S07]  /*14260*/  IMAD.MOV.U32 R2, RZ, RZ, R14 ;  /* 0x000000ffff027224 */ /* 0x000fce00078e000e */
[----:B------:R-:W-:Y:S05]  /*14270*/  WARPSYNC.COLLECTIVE R15, `(.L_x_5057) ;  /* 0x000000000f087348 */ /* 0x000fea0003c00000 */
[----:B------:R0:W1:Y:S02]  /*14280*/  SHFL.IDX P6, R14, R13, R12, R11 ;  /* 0x0000000c0d0e7389 */ /* 0x00006400000c000b */
[----:B01----:R-:W-:Y:S01]  /*14290*/  ENDCOLLECTIVE ;  /* 0x000000000000791b */ /* 0x003fe20003800000 */
.L_x_5057:
        /* <DEDUP_REMOVED lines=8> */
.L_x_5058:
[----:B------:R-:W-:Y:S01]  /*14320*/  @!PT LDS RZ, [RZ] ;  /* 0x00000000fffff984 */ /* 0x000fe20000000800 */
[----:B------:R-:W-:Y:S01]  /*14330*/  @!PT LDS RZ, [RZ] ;  /* 0x00000000fffff984 */ /* 0x000fe20000000800 */
[----:B------:R-:W-:Y:S01]  /*14340*/  @!PT LDS RZ, [RZ] ;  /* 0x00000000fffff984 */ /* 0x000fe20000000800 */
[----:B------:R0:W-:Y:S01]  /*14350*/  @P0 LDGSTS.E.BYPASS.LTC128B.128 [R7+0x22400], desc[UR52][R2.64], !P2 ;  /* 0x2240000002070fae */ /* 0x0001e2000d101d74 */
[----:B------:R-:W-:Y:S01]  /*14360*/  ISETP.GE.AND P0, PT, R27, 0x11, PT ;  /* 0x000000111b00780c */ /* 0x000fe20003f06270 */
[----:B------:R-:W-:-:S12]  /*14370*/  IMAD.MOV.U32 R13, RZ, RZ, R0 ;  /* 0x000000ffff0d7224 */ /* 0x000fd800078e0000 */
[----:B------:R-:W-:Y:S02]  /*14380*/  @P0 IMAD R9, R4, 0x2, R17 ;  /* 0x0000000204090824 */ /* 0x000fe400078e0211 */
[----:B0-----:R-:W-:-:S07]  /*14390*/  IMAD.MOV.U32 R2, RZ, RZ, R14 ;  /* 0x000000ffff027224 */ /* 0x001fce00078e000e */
[----:B------:R-:W-:Y:S05]  /*143a0*/  WARPSYNC.COLLECTIVE R15, `(.L_x_5059) ;  /* 0x000000000f087348 */ /* 0x000fea0003c00000 */
[----:B------:R0:W1:Y:S02]  /*143b0*/  SHFL.IDX P6, R14, R13, R12, R11 ;  /* 0x0000000c0d0e7389 */ /* 0x00006400000c000b */
[----:B01----:R-:W-:Y:S01]  /*143c0*/  ENDCOLLECTIVE ;  /* 0x000000000000791b */ /* 0x003fe20003800000 */
.L_x_5059:
        /* <DEDUP_REMOVED lines=8> */
.L_x_5060:
        /* <DEDUP_REMOVED lines=11> */
.L_x_5061:
        /* <DEDUP_REMOVED lines=8> */
.L_x_5062:
[----:B------:R-:W-:Y:S01]  /*14580*/  @!PT LDS RZ, [RZ] ;  /* 0x00000000fffff984 */ /* 0x000fe20000000800 */
[----:B------:R-:W-:Y:S01]  /*14590*/  @!PT LDS RZ, [RZ] ;  /* 0x00000000fffff984 */ /* 0x000fe20000000800 */
[----:B------:R-:W-:Y:S01]  /*145a0*/  @!PT LDS RZ, [RZ] ;  /* 0x00000000fffff984 */ /* 0x000fe20000000800 */
[----:B------:R0:W-:Y:S01]  /*145b0*/  @P0 LDGSTS.E.BYPASS.LTC128B.128 [R7+0x23400], desc[UR52][R2.64], !P2 ;  /* 0x2340000002070fae */ /* 0x0001e2000d101d74 */
[----:B------:R-:W-:Y:S02]  /*145c0*/  IMAD.MOV.U32 R13, RZ, RZ, R0 ;  /* 0x000000ffff0d7224 */ /* 0x000fe400078e0000 */
[----:B------:R-:W-:-:S07]  /*145d0*/  IMAD.MOV.U32 R5, RZ, RZ, R14 ;  /* 0x000000ffff057224 */ /* 0x000fce00078e000e */
[----:B0-----:R-:W-:Y:S05]  /*145e0*/  WARPSYNC.COLLECTIVE R15, `(.L_x_5063) ;  /* 0x000000000f087348 */ /* 0x001fea0003c00000 */
[----:B------:R1:W2:Y:S02]  /*145f0*/  SHFL.IDX P6, R14, R13, R12, R11 ;  /* 0x0000000c0d0e7389 */ /* 0x0002a400000c000b */
[----:B012---:R-:W-:Y:S01]  /*14600*/  ENDCOLLECTIVE ;  /* 0x000000000000791b */ /* 0x007fe20003800000 */
.L_x_5063:
[----:B------:R-:W-:Y:S05]  /*14610*/  BRA `(.L_x_5064) ;  /* 0xffffffcc00807947 */ /* 0x000fea000383ffff */
.L_x_5007:
[----:B------:R-:W-:Y:S02]  /*14620*/  IMAD.MOV.U32 R13, RZ, RZ, R5 ;  /* 0x000000ffff0d7224 */ /* 0x000fe400078e0005 */
[----:B------:R-:W-:Y:S02]  /*14630*/  IMAD.MOV.U32 R12, RZ, RZ, RZ ;  /* 0x000000ffff0c7224 */ /* 0x000fe400078e00ff */
[----:B------:R-:W-:Y:S02]  /*14640*/  IMAD.MOV.U32 R11, RZ, RZ, 0x181f ;  /* 0x0000181fff0b7424 */ /* 0x000fe400078e00ff */
[----:B------:R-:W-:Y:S02]  /*14650*/  IMAD.MOV.U32 R15, RZ, RZ, -0x1 ;  /* 0xffffffffff0f7424 */ /* 0x000fe400078e00ff */
[----:B------:R-:W-:-:S07]  /*14660*/  VIADD R4, R36, UR43 ;  /* 0x0000002b24047c36 */ /* 0x000fce0008000000 */
[----:B-1---5:R-:W-:Y:S05]  /*14670*/  WARPSYNC.COLLECTIVE R15, `(.L_x_5065) ;  /* 0x000000000f087348 */ /* 0x022fea0003c00000 */
[----:B------:R0:W2:Y:S02]  /*14680*/  SHFL.IDX P6, R14, R13, R12, R11 ;  /* 0x0000000c0d0e7389 */ /* 0x0000a400000c000b */
[----:B012--5:R-:W-:Y:S01]  /*14690*/  ENDCOLLECTIVE ;  /* 0x000000000000791b */ /* 0x027fe20003800000 */
.L_x_5065:
[C---:B------:R-:W-:Y:S01]  /*146a0*/  VIADD R6, R4.reuse, 0x10 ;  /* 0x0000001004067836 */ /* 0x040fe20000000000 */
[----:B------:R-:W-:Y:S01]  /*146b0*/  ISETP.GE.AND P0, PT, R4, UR36, PT ;  /* 0x0000002404007c0c */ /* 0x000fe2000bf06270 */
[----:B------:R-:W-:Y:S02]  /*146c0*/  IMAD.MOV.U32 R13, RZ, RZ, R0 ;  /* 0x000000ffff0d7224 */ /* 0x000fe400078e0000 */
[----:B------:R-:W-:-:S10]  /*146d0*/  IMAD.MOV.U32 R2, RZ, RZ, R14 ;  /* 0x000000ffff027224 */ /* 0x000fd400078e000e */
[----:B------:R-:W-:Y:S05]  /*146e0*/  WARPSYNC.COLLECTIVE R15, `(.L_x_5066) ;  /* 0x000000000f087348 */ /* 0x000fea0003c00000 */
[----:B------:R0:W1:Y:S02]  /*146f0*/  SHFL.IDX P6, R14, R13, R12, R11 ;  /* 0x0000000c0d0e7389 */ /* 0x00006400000c000b */
[----:B01----:R-:W-:Y:S01]  /*14700*/  ENDCOLLECTIVE ;  /* 0x000000000000791b */ /* 0x003fe20003800000 */
.L_x_5066:
        /* <DEDUP_REMOVED lines=8> */
.L_x_5067:
[----:B------:R-:W-:Y:S01]  /*14790*/  @!PT LDS RZ, [RZ] ;  /* 0x00000000fffff984 */ /* 0x000fe20000000800 */
[----:B------:R-:W-:Y:S01]  /*147a0*/  @!PT LDS RZ, [RZ] ;  /* 0x00000000fffff984 */ /* 0x000fe20000000800 */
[----:B------:R-:W-:Y:S01]  /*147b0*/  @!PT LDS RZ, [RZ] ;  /* 0x00000000fffff984 */ /* 0x000fe20000000800 */
[----:B------:R0:W-:Y:S01]  /*147c0*/  @!P0 LDGSTS.E.BYPASS.LTC128B.128 [R8+0x20400], desc[UR52][R2.64], !P5 ;  /* 0x2040000002088fae */ /* 0x0001e2000e901d74 */
[----:B------:R-:W-:Y:S01]  /*147d0*/  ISETP.GE.AND P0, PT, R6, UR36, PT ;  /* 0x0000002406007c0c */ /* 0x000fe2000bf06270 */
[----:B------:R-:W-:Y:S02]  /*147e0*/  VIADD R6, R4, 0x20 ;  /* 0x0000002004067836 */ /* 0x000fe40000000000 */
[----:B------:R-:W-:Y:S02]  /*147f0*/  IMAD.MOV.U32 R13, RZ, RZ, R0 ;  /* 0x000000ffff0d7224 */ /* 0x000fe400078e0000 */
[----:B0-----:R-:W-:-:S08]  /*14800*/  IMAD.MOV.U32 R2, RZ, RZ, R14 ;  /* 0x000000ffff027224 */ /* 0x001fd000078e000e */
[----:B------:R-:W-:Y:S05]  /*14810*/  WARPSYNC.COLLECTIVE R15, `(.L_x_5068) ;  /* 0x000000000f087348 */ /* 0x000fea0003c00000 */
[----:B------:R0:W1:Y:S02]  /*14820*/  SHFL.IDX P6, R14, R13, R12, R11 ;  /* 0x0000000c0d0e7389 */ /* 0x00006400000c000b */
[----:B01----:R-:W-:Y:S01]  /*14830*/  ENDCOLLECTIVE ;  /* 0x000000000000791b */ /* 0x003fe20003800000 */
.L_x_5068:
        /* <DEDUP_REMOVED lines=8> */
.L_x_5069:
[----:B------:R-:W-:Y:S01]  /*148c0*/  @!PT LDS RZ, [RZ] ;  /* 0x00000000fffff984 */ /* 0x000fe20000000800 */
[----:B------:R-:W-:Y:S01]  /*148d0*/  @!PT LDS RZ, [RZ] ;  /* 0x00000000fffff984 */ /* 0x000fe20000000800 */
[----:B------:R-:W-:Y:S01]  /*148e0*/  @!PT LDS RZ, [RZ] ;  /* 0x00000000fffff984 */ /* 0x000fe20000000800 */
[----:B------:R0:W-:Y:S01]  /*148f0*/  @!P0 LDGSTS.E.BYPASS.LTC128B.128 [R8+0x20c00], desc[UR52][R2.64], !P5 ;  /* 0x20c0000002088fae */ /* 0x0001e2000e901d74 */
[----:B------:R-:W-:Y:S01]  /*14900*/  ISETP.GE.AND P0, PT, R6, UR36, PT ;  /* 0x0000002406007c0c */ /* 0x000fe2000bf06270 */
[----:B------:R-:W-:Y:S02]  /*14910*/  IMAD.MOV.U32 R13, RZ, RZ, R0 ;  /* 0x000000ffff0d7224 */ /* 0x000fe400078e0000 */
[----:B0-----:R-:W-:-:S10]  /*14920*/  IMAD.MOV.U32 R2, RZ, RZ, R14 ;  /* 0x000000ffff027224 */ /* 0x001fd400078e000e */
[----:B------:R-:W-:Y:S05]  /*14930*/  WARPSYNC.COLLECTIVE R15, `(.L_x_5070) ;  /* 0x000000000f087348 */ /* 0x000fea0003c00000 */
[----:B------:R0:W1:Y:S02]  /*14940*/  SHFL.IDX P6, R14, R13, R12, R11 ;  /* 0x0000000c0d0e7389 */ /* 0x00006400000c000b */
[----:B01----:R-:W-:Y:S01]  /*14950*/  ENDCOLLECTIVE ;  /* 0x000000000000791b */ /* 0x003fe20003800000 */
.L_x_5070:
        /* <DEDUP_REMOVED lines=8> */
.L_x_5071:
[----:B------:R-:W-:Y:S01]  /*149e0*/  @!PT LDS RZ, [RZ] ;  /* 0x00000000fffff984 */ /* 0x000fe20000000800 */
[----:B------:R-:W-:Y:S01]  /*149f0*/  @!PT LDS RZ, [RZ] ;  /* 0x00000000fffff984 */ /* 0x000fe20000000800 */
[----:B------:R-:W-:Y:S01]  /*14a00*/  @!PT LDS RZ, [RZ] ;  /* 0x00000000fffff984 */ /* 0x000fe20000000800 */
[----:B------:R0:W-:Y:S01]  /*14a10*/  @!P0 LDGSTS.E.BYPASS.LTC128B.128 [R8+0x21400], desc[UR52][R2.64], !P5 ;  /* 0x2140000002088fae */ /* 0x0001e2000e901d74 */
[----:B------:R-:W-:Y:S01]  /*14a20*/  IMAD.MOV.U32 R13, RZ, RZ, R0 ;  /* 0x000000ffff0d7224 */ /* 0x000fe200078e0000 */
[----:B------:R-:W-:-:S07]  /*14a30*/  MOV R5, R14 ;  /* 0x0000000e00057202 */ /* 0x000fce0000000f00 */
[----:B0-----:R-:W-:Y:S05]  /*14a40*/  WARPSYNC.COLLECTIVE R15, `(.L_x_5072) ;  /* 0x000000000f087348 */ /* 0x001fea0003c00000 */
[----:B------:R1:W2:Y:S02]  /*14a50*/  SHFL.IDX P6, R14, R13, R12, R11 ;  /* 0x0000000c0d0e7389 */ /* 0x0002a400000c000b */
[----:B012---:R-:W-:Y:S01]  /*14a60*/  ENDCOLLECTIVE ;  /* 0x000000000000791b */ /* 0x007fe20003800000 */
.L_x_5072:
[----:B------:R-:W-:Y:S05]  /*14a70*/  BRA `(.L_x_5073) ;  /* 0xffffffd000547947 */ /* 0x000fea000383ffff */
.L_x_5010:
[----:B0-----:R0:W2:Y:S02]  /*14a80*/  SYNCS.PHASECHK.TRANS64.TRYWAIT P0, [R17+URZ+0x28c20], R0 ;  /* 0x028c2000110075a7 */ /* 0x0010a4000800017f */
[----:B--2---:R-:W-:Y:S05]  /*14a90*/  @!P0 NANOSLEEP.SYNCS 0x989680 ;  /* 0x009896800000895d */ /* 0x004fea0003900000 */
[----:B------:R-:W2:Y:S02]  /*14aa0*/  @!P0 SYNCS.PHASECHK.TRANS64 P0, [R17+URZ+0x28c20], R0 ;  /* 0x028c2000110085a7 */ /* 0x000ea4000800007f */
[----:B--2---:R-:W-:Y:S05]  /*14ab0*/  @!P0 BRA `(.L_x_5010) ;  /* 0xfffffffc00f08947 */ /* 0x004fea000383ffff */
[----:B------:R-:W-:Y:S05]  /*14ac0*/  BRA `(.L_x_5074) ;  /* 0xffffffd000b07947 */ /* 0x000fea000383ffff */
.L_x_5013:
[----:B0-----:R0:W2:Y:S02]  /*14ad0*/  SYNCS.PHASECHK.TRANS64.TRYWAIT P0, [R25+URZ+0x28c60], R0 ;  /* 0x028c6000190075a7 */ /* 0x0010a4000800017f */
[----:B--2---:R-:W-:Y:S05]  /*14ae0*/  @!P0 NANOSLEEP.SYNCS 0x989680 ;  /* 0x009896800000895d */ /* 0x004fea0003900000 */
[----:B------:R-:W2:Y:S02]  /*14af0*/  @!P0 SYNCS.PHASECHK.TRANS64 P0, [R25+URZ+0x28c60], R0 ;  /* 0x028c6000190085a7 */ /* 0x000ea4000800007f */
[----:B--2---:R-:W-:Y:S05]  /*14b00*/  @!P0 BRA `(.L_x_5013) ;  /* 0xfffffffc00f08947 */ /* 0x004fea000383ffff */
[----:B------:R-:W-:Y:S05]  /*14b10*/  BRA `(.L_x_5075) ;  /* 0xffffffd000c07947 */ /* 0x000fea000383ffff */
.L_x_5014:
        /* <DEDUP_REMOVED lines=8> */
.L_x_5077:
[----:B------:R-:W-:Y:S05]  /*14ba0*/  BSYNC B0 ;  /* 0x0000000000007941 */ /* 0x000fea0003800000 */
.L_x_5076:
        /* <DEDUP_REMOVED lines=8> */
[C---:B------:R-:W-:Y:S01]  /*14c30*/  LOP3.LUT P3, RZ, R32.reuse, 0x8, RZ, 0xc0, !PT ;  /* 0x0000000820ff7812 */ /* 0x040fe2000786c0ff */
[----:B------:R-:W-:Y:S01]  /*14c40*/  IMAD.MOV.U32 R3, RZ, RZ, R14 ;  /* 0x000000ffff037224 */ /* 0x000fe200078e000e */
[----:B------:R-:W-:Y:S01]  /*14c50*/  LOP3.LUT P2, RZ, R32, 0x10, RZ, 0xc0, !PT ;  /* 0x0000001020ff7812 */ /* 0x000fe2000784c0ff */
[----:B------:R-:W-:-:S12]  /*14c60*/  IMAD R5, R5, 0x2, R17 ;  /* 0x0000000205057824 */ /* 0x000fd800078e0211 */
[----:B0-----:R-:W-:Y:S05]  /*14c70*/  WARPSYNC.COLLECTIVE R15, `(.L_x_5078) ;  /* 0x000000000f087348 */ /* 0x001fea0003c00000 */
[----:B------:R1:W2:Y:S02]  /*14c80*/  SHFL.IDX P6, R14, R13, R12, R11 ;  /* 0x0000000c0d0e7389 */ /* 0x0002a400000c000b */
[----:B012---:R-:W-:Y:S01]  /*14c90*/  ENDCOLLECTIVE ;  /* 0x000000000000791b */ /* 0x007fe20003800000 */
.L_x_5078:
[----:B------:R-:W-:-:S04]  /*14ca0*/  LOP3.LUT R16, R16, 0xfffffdff, RZ, 0xc0, !PT ;  /* 0xfffffdff10107812 */ /* 0x000fc800078ec0ff */
[----:B------:R-:W-:Y:S02]  /*14cb0*/  @P1 LOP3.LUT R16, R16, 0x200, RZ, 0xfc, !PT ;  /* 0x0000020010101812 */ /* 0x000fe400078efcff */
[----:B------:R-:W-:Y:S01]  /*14cc0*/  MOV R13, R7 ;  /* 0x00000007000d7202 */ /* 0x000fe20000000f00 */
[----:B------:R-:W-:Y:S02]  /*14cd0*/  IMAD.MOV.U32 R12, RZ, RZ, 0x1 ;  /* 0x00000001ff0c7424 */ /* 0x000fe400078e00ff */
[----:B------:R-:W-:-:S05]  /*14ce0*/  IMAD.SHL.U32 R8, R8, 0x8, RZ ;  /* 0x0000000808087824 */ /* 0x000fca00078e00ff */
[----:B------:R-:W-:-:S05]  /*14cf0*/  LOP3.LUT R8, R8, 0x38, RZ, 0xc0, !PT ;  /* 0x0000003808087812 */ /* 0x000fca00078ec0ff */
[----:B------:R-:W-:-:S05]  /*14d00*/  IMAD.SHL.U32 R0, R8, 0x2, RZ ;  /* 0x0000000208007824 */ /* 0x000fca00078e00ff */
[----:B------:R-:W-:-:S05]  /*14d10*/  IADD3 R2, P0, R14, R0, RZ ;  /* 0x000000000e027210 */ /* 0x000fca0007f1e0ff */
[----:B------:R-:W-:Y:S01]  /*14d20*/  IMAD.X R3, RZ, RZ, R3, P0 ;  /* 0x000000ffff037224 */ /* 0x000fe200000e0603 */
[----:B------:R-:W-:Y:S02]  /*14d30*/  ISETP.LT.OR P0, PT, R27, 0x1, !P1 ;  /* 0x000000011b00780c */ /* 0x000fe40004f01670 */
[----:B------:R-:W-:-:S11]  /*14d40*/  LOP3.LUT P1, RZ, R32, 0x20, RZ, 0xc0, !PT ;  /* 0x0000002020ff7812 */ /* 0x000fd6000782c0ff */
        /* <DEDUP_REMOVED lines=17> */
[----:B------:R-:W-:-:S04]  /*14e60*/  ISETP.GT.AND P6, PT, R4, -0x1, PT ;  /* 0xffffffff0400780c */ /* 0x000fc80003fc4270 */
[----:B------:R-:W-:-:S13]  /*14e70*/  ISETP.LT.OR P6, PT, R27, 0x1, P6 ;  /* 0x000000011b00780c */ /* 0x000fda00037c1670 */
[----:B------:R0:W-:Y:S02]  /*14e80*/  LDGSTS.E.BYPASS.LTC128B.128 [R5+0xe400], desc[UR52][R2.64+0x380], !P6 ;  /* 0x0e40038002057fae */ /* 0x0001e4000f101d74 */
[----:B0-----:R-:W-:Y:S05]  /*14e90*/  WARPSYNC.COLLECTIVE R15, `(.L_x_5079) ;  /* 0x000000000f087348 */ /* 0x001fea0003c00000 */
[----:B------:R1:W2:Y:S02]  /*14ea0*/  SHFL.IDX P6, R14, R13, R12, R11 ;  /* 0x0000000c0d0e7389 */ /* 0x0002a400000c000b */
[----:B012---:R-:W-:Y:S01]  /*14eb0*/  ENDCOLLECTIVE ;  /* 0x000000000000791b */ /* 0x007fe20003800000 */
.L_x_5079:
[----:B------:R-:W-:Y:S02]  /*14ec0*/  IMAD.MOV.U32 R13, RZ, RZ, R6 ;  /* 0x000000ffff0d7224 */ /* 0x000fe400078e0006 */
[----:B------:R-:W-:-:S07]  /*14ed0*/  IMAD.MOV.U32 R3, RZ, RZ, R14 ;  /* 0x000000ffff037224 */ /* 0x000fce00078e000e */
[----:B------:R-:W-:Y:S05]  /*14ee0*/  WARPSYNC.COLLECTIVE R15, `(.L_x_5080) ;  /* 0x000000000f087348 */ /* 0x000fea0003c00000 */
[----:B------:R0:W1:Y:S02]  /*14ef0*/  SHFL.IDX P6, R14, R13, R12, R11 ;  /* 0x0000000c0d0e7389 */ /* 0x00006400000c000b */
[----:B01----:R-:W-:Y:S01]  /*14f00*/  ENDCOLLECTIVE ;  /* 0x000000000000791b */ /* 0x003fe20003800000 */
.L_x_5080:
[----:B------:R-:W-:Y:S02]  /*14f10*/  IMAD.MOV.U32 R13, RZ, RZ, R7 ;  /* 0x000000ffff0d7224 */ /* 0x000fe400078e0007 */
[----:B------:R-:W-:Y:S01]  /*14f20*/  IMAD.MOV.U32 R12, RZ, RZ, 0x2 ;  /* 0x00000002ff0c7424 */ /* 0x000fe200078e00ff */
[----:B------:R-:W-:-:S05]  /*14f30*/  IADD3 R2, P6, R14, R0, RZ ;  /* 0x000000000e027210 */ /* 0x000fca0007fde0ff */
[----:B------:R-:W-:Y:S01]  /*14f40*/  IMAD.X R3, RZ, RZ, R3, P6 ;  /* 0x000000ffff037224 */ /* 0x000fe200030e0603 */
[----:B------:R-:W-:-:S04]  /*14f50*/  LOP3.LUT P6, RZ, R16, 0x200, RZ, 0xc0, !PT ;  /* 0x0000020010ff7812 */ /* 0x000fc800078cc0ff */
[----:B------:R-:W-:-:S13]  /*14f60*/  ISETP.LT.OR P6, PT, R27, 0x11, !P6 ;  /* 0x000000111b00780c */ /* 0x000fda00077c1670 */
        /* <DEDUP_REMOVED lines=22> */
.L_x_5081:
[----:B------:R-:W-:Y:S02]  /*150d0*/  IMAD.MOV.U32 R13, RZ, RZ, R6 ;  /* 0x000000ffff0d7224 */ /* 0x000fe400078e0006 */
[----:B------:R-:W-:-:S07]  /*150e0*/  IMAD.MOV.U32 R8, RZ, RZ, R14 ;  /* 0x000000ffff087224 */ /* 0x000fce00078e000e */
[----:B------:R-:W-:Y:S05]  /*150f0*/  WARPSYNC.COLLECTIVE R15, `(.L_x_5082) ;  /* 0x000000000f087348 */ /* 0x000fea0003c00000 */
[----:B------:R0:W1:Y:S02]  /*15100*/  SHFL.IDX P6, R14, R13, R12, R11 ;  /* 0x0000000c0d0e7389 */ /* 0x00006400000c000b */
[----:B01----:R-:W-:Y:S01]  /*15110*/  ENDCOLLECTIVE ;  /* 0x000000000000791b */ /* 0x003fe20003800000 */
.L_x_5082:
        /* <DEDUP_REMOVED lines=28> */
.L_x_5083:
[----:B------:R-:W-:Y:S02]  /*152e0*/  IMAD.MOV.U32 R13, RZ, RZ, R6 ;  /* 0x000000ffff0d7224 */ /* 0x000fe400078e0006 */
[----:B------:R-:W-:-:S07]  /*152f0*/  IMAD.MOV.U32 R7, RZ, RZ, R14 ;  /* 0x000000ffff077224 */ /* 0x000fce00078e000e */
[----:B------:R-:W-:Y:S05]  /*15300*/  WARPSYNC.COLLECTIVE R15, `(.L_x_5084) ;  /* 0x000000000f087348 */ /* 0x000fea0003c00000 */
[----:B------:R0:W1:Y:S02]  /*15310*/  SHFL.IDX P6, R14, R13, R12, R11 ;  /* 0x0000000c0d0e7389 */ /* 0x00006400000c000b */
[----:B01----:R-:W-:Y:S01]  /*15320*/  ENDCOLLECTIVE ;  /* 0x000000000000791b */ /* 0x003fe20003800000 */
.L_x_5084:
[----:B------:R-:W-:Y:S05]  /*15330*/  BRA `(.L_x_5085) ;  /* 0xffffffd000687947 */ /* 0x000fea000383ffff */
.L_x_5020:
[----:B0-----:R0:W2:Y:S02]  /*15340*/  SYNCS.PHASECHK.TRANS64.TRYWAIT P0, [R8+URZ+0x28c40], R20 ;  /* 0x028c4014080075a7 */ /* 0x0010a4000800017f */
[----:B--2---:R-:W-:Y:S05]  /*15350*/  @!P0 NANOSLEEP.SYNCS 0x989680 ;  /* 0x009896800000895d */ /* 0x004fea0003900000 */
[----:B------:R-:W2:Y:S02]  /*15360*/  @!P0 SYNCS.PHASECHK.TRANS64 P0, [R8+URZ+0x28c40], R20 ;  /* 0x028c4014080085a7 */ /* 0x000ea4000800007f */
[----:B--2---:R-:W-:Y:S05]  /*15370*/  @!P0 BRA `(.L_x_5020) ;  /* 0xfffffffc00f08947 */ /* 0x004fea000383ffff */
[----:B------:R-:W-:Y:S05]  /*15380*/  BRA `(.L_x_5086) ;  /* 0xffffffd400bc7947 */ /* 0x000fea000383ffff */
.L_x_5021:
        /* <DEDUP_REMOVED lines=8> */
.L_x_5088:
[----:B------:R-:W-:Y:S05]  /*15410*/  BSYNC B1 ;  /* 0x0000000000017941 */ /* 0x000fea0003800000 */
.L_x_5087:
        /* <DEDUP_REMOVED lines=9> */
.L_x_5089:
[----:B------:R-:W-:Y:S02]  /*154b0*/  IMAD.MOV.U32 R13, RZ, RZ, R27 ;  /* 0x000000ffff0d7224 */ /* 0x000fe400078e001b */
[----:B------:R-:W-:Y:S01]  /*154c0*/  IMAD.MOV.U32 R12, RZ, RZ, 0x1 ;  /* 0x00000001ff0c7424 */ /* 0x000fe200078e00ff */
[----:B------:R-:W-:-:S13]  /*154d0*/  IADD3 R2, P0, R14, R0, RZ ;  /* 0x000000000e027210 */ /* 0x000fda0007f1e0ff */
[----:B------:R-:W-:Y:S05]  /*154e0*/  WARPSYNC.COLLECTIVE R15, `(.L_x_5090) ;  /* 0x000000000f087348 */ /* 0x000fea0003c00000 */
[----:B------:R0:W1:Y:S02]  /*154f0*/  SHFL.IDX P6, R14, R13, R12, R11 ;  /* 0x0000000c0d0e7389 */ /* 0x00006400000c000b */
[----:B01----:R-:W-:Y:S01]  /*15500*/  ENDCOLLECTIVE ;  /* 0x000000000000791b */ /* 0x003fe20003800000 */
.L_x_5090:
        /* <DEDUP_REMOVED lines=10> */
.L_x_5091:
[----:B------:R-:W-:Y:S01]  /*155b0*/  MOV R13, R27 ;  /* 0x0000001b000d7202 */ /* 0x000fe20000000f00 */
[----:B------:R-:W-:Y:S01]  /*155c0*/  IMAD.MOV.U32 R12, RZ, RZ, 0x2 ;  /* 0x00000002ff0c7424 */ /* 0x000fe200078e00ff */
[----:B------:R-:W-:-:S13]  /*155d0*/  IADD3 R2, P0, R14, R0, RZ ;  /* 0x000000000e027210 */ /* 0x000fda0007f1e0ff */
[----:B------:R-:W-:Y:S05]  /*155e0*/  WARPSYNC.COLLECTIVE R15, `(.L_x_5092) ;  /* 0x000000000f087348 */ /* 0x000fea0003c00000 */
[----:B------:R0:W1:Y:S02]  /*155f0*/  SHFL.IDX P6, R14, R13, R12, R11 ;  /* 0x0000000c0d0e7389 */ /* 0x00006400000c000b */
[----:B01----:R-:W-:Y:S01]  /*15600*/  ENDCOLLECTIVE ;  /* 0x000000000000791b */ /* 0x003fe20003800000 */
.L_x_5092:
        /* <DEDUP_REMOVED lines=10> */
.L_x_5093:
[----:B------:R-:W-:Y:S02]  /*156b0*/  IMAD.MOV.U32 R13, RZ, RZ, R27 ;  /* 0x000000ffff0d7224 */ /* 0x000fe400078e001b */
[----:B------:R-:W-:Y:S01]  /*156c0*/  IMAD.MOV.U32 R12, RZ, RZ, 0x3 ;  /* 0x00000003ff0c7424 */ /* 0x000fe200078e00ff */
[----:B------:R-:W-:-:S13]  /*156d0*/  IADD3 R2, P0, R14, R0, RZ ;  /* 0x000000000e027210 */ /* 0x000fda0007f1e0ff */
[----:B------:R-:W-:Y:S05]  /*156e0*/  WARPSYNC.COLLECTIVE R15, `(.L_x_5094) ;  /* 0x000000000f087348 */ /* 0x000fea0003c00000 */
[----:B------:R0:W1:Y:S02]  /*156f0*/  SHFL.IDX P6, R14, R13, R12, R11 ;  /* 0x0000000c0d0e7389 */ /* 0x00006400000c000b */
[----:B01----:R-:W-:Y:S01]  /*15700*/  ENDCOLLECTIVE ;  /* 0x000000000000791b */ /* 0x003fe20003800000 */
.L_x_5094:
        /* <DEDUP_REMOVED lines=10> */
.L_x_5095:
[----:B------:R-:W-:Y:S05]  /*157b0*/  BRA `(.L_x_5096) ;  /* 0xffffffd400587947 */ /* 0x000fea000383ffff */
.L_x_5026:
[----:B--2---:R2:W3:Y:S02]  /*157c0*/  SYNCS.PHASECHK.TRANS64.TRYWAIT P0, [R8+URZ+0x28c60], R20 ;  /* 0x028c6014080075a7 */ /* 0x0044e4000800017f */
[----:B---3--:R-:W-:Y:S05]  /*157d0*/  @!P0 NANOSLEEP.SYNCS 0x989680 ;  /* 0x009896800000895d */ /* 0x008fea0003900000 */
[----:B------:R-:W3:Y:S02]  /*157e0*/  @!P0 SYNCS.PHASECHK.TRANS64 P0, [R8+URZ+0x28c60], R20 ;  /* 0x028c6014080085a7 */ /* 0x000ee4000800007f */
[----:B---3--:R-:W-:Y:S05]  /*157f0*/  @!P0 BRA `(.L_x_5026) ;  /* 0xfffffffc00f08947 */ /* 0x008fea000383ffff */
[----:B------:R-:W-:Y:S05]  /*15800*/  BRA `(.L_x_5097) ;  /* 0xffffffd400a87947 */ /* 0x000fea000383ffff */
.L_x_5027:
        /* <DEDUP_REMOVED lines=8> */
.L_x_5099:
[----:B------:R-:W-:Y:S05]  /*15890*/  BSYNC B1 ;  /* 0x0000000000017941 */ /* 0x000fea0003800000 */
.L_x_5098:
[----:B------:R-:W-:Y:S01]  /*158a0*/  IMAD.MOV.U32 R13, RZ, RZ, R10 ;  /* 0x000000ffff0d7224 */ /* 0x000fe200078e000a */
[----:B------:R-:W-:Y:S01]  /*158b0*/  MOV R12, RZ ;  /* 0x000000ff000c7202 */ /* 0x000fe20000000f00 */
[----:B------:R-:W-:Y:S01]  /*158c0*/  IMAD.MOV.U32 R11, RZ, RZ, 0x181f ;  /* 0x0000181fff0b7424 */ /* 0x000fe200078e00ff */
[C---:B------:R-:W-:Y:S01]  /*158d0*/  LOP3.LUT P2, RZ, R16.reuse, 0x40, RZ, 0xc0, !PT ;  /* 0x0000004010ff7812 */ /* 0x040fe2000784c0ff */
[----:B------:R-:W-:Y:S01]  /*158e0*/  IMAD.MOV.U32 R15, RZ, RZ, -0x1 ;  /* 0xffffffffff0f7424 */ /* 0x000fe200078e00ff */
[----:B------:R-:W-:Y:S01]  /*158f0*/  LOP3.LUT P1, RZ, R16, 0x20, RZ, 0xc0, !PT ;  /* 0x0000002010ff7812 */ /* 0x000fe2000782c0ff */
[----:B------:R-:W-:Y:S01]  /*15900*/  IMAD.MOV.U32 R3, RZ, RZ, R14 ;  /* 0x000000ffff037224 */ /* 0x000fe200078e000e */
[----:B------:R-:W-:Y:S01]  /*15910*/  P2R R4, PR, RZ, 0x8 ;  /* 0x00000008ff047803 */ /* 0x000fe20000000000 */
[----:B------:R-:W-:-:S10]  /*15920*/  IMAD R21, R21, 0x2, R17 ;  /* 0x0000000215157824 */ /* 0x000fd400078e0211 */
[----:B------:R-:W-:Y:S05]  /*15930*/  WARPSYNC.COLLECTIVE R15, `(.L_x_5100) ;  /* 0x000000000f087348 */ /* 0x000fea0003c00000 */
[----:B------:R0:W1:Y:S02]  /*15940*/  SHFL.IDX P6, R14, R13, R12, R11 ;  /* 0x0000000c0d0e7389 */ /* 0x00006400000c000b */
[----:B01----:R-:W-:Y:S01]  /*15950*/  ENDCOLLECTIVE ;  /* 0x000000000000791b */ /* 0x003fe20003800000 */
.L_x_5100:
[----:B------:R-:W-:-:S04]  /*15960*/  LOP3.LUT P3, RZ, R16, 0x10, RZ, 0xc0, !PT ;  /* 0x0000001010ff7812 */ /* 0x000fc8000786c0ff */
[----:B------:R-:W-:Y:S01]  /*15970*/  P2R R5, PR, RZ, 0x8 ;  /* 0x00000008ff057803 */ /* 0x000fe20000000000 */
        /* <DEDUP_REMOVED lines=13> */
.L_x_5101:
        /* <DEDUP_REMOVED lines=17> */
.L_x_5102:
        /* <DEDUP_REMOVED lines=17> */
.L_x_5103:
        /* <DEDUP_REMOVED lines=14> */
.L_x_5104:
[----:B------:R-:W-:Y:S02]  /*15d50*/  IMAD.MOV.U32 R13, RZ, RZ, R20 ;  /* 0x000000ffff0d7224 */ /* 0x000fe400078e0014 */
[----:B------:R-:W-:Y:S02]  /*15d60*/  IMAD.MOV.U32 R12, RZ, RZ, 0x3 ;  /* 0x00000003ff0c7424 */ /* 0x000fe400078e00ff */
[----:B------:R-:W-:Y:S01]  /*15d70*/  IMAD.MOV.U32 R2, RZ, RZ, R14 ;  /* 0x000000ffff027224 */ /* 0x000fe200078e000e */
[----:B------:R-:W-:-:S04]  /*15d80*/  LOP3.LUT P6, RZ, R16, 0x20, RZ, 0xc0, !PT ;  /* 0x0000002010ff7812 */ /* 0x000fc800078cc0ff */
[----:B------:R-:W-:-:S04]  /*15d90*/  IADD3 R2, P2, R2, R0, RZ ;  /* 0x0000000002027210 */ /* 0x000fc80007f5e0ff */
[----:B------:R-:W-:Y:S02]  /*15da0*/  IADD3.X R3, RZ, R3, RZ, P2, !PT ;  /* 0x00000003ff037210 */ /* 0x000fe400017fe4ff */
[----:B------:R-:W-:-:S03]  /*15db0*/  LOP3.LUT P2, RZ, R16, 0x40, RZ, 0xc0, !PT ;  /* 0x0000004010ff7812 */ /* 0x000fc6000784c0ff */
[----:B------:R-:W-:Y:S01]  /*15dc0*/  @!PT LDS RZ, [RZ] ;  /* 0x00000000fffff984 */ /* 0x000fe20000000800 */
[----:B------:R-:W-:Y:S01]  /*15dd0*/  @!PT LDS RZ, [RZ] ;  /* 0x00000000fffff984 */ /* 0x000fe20000000800 */
[----:B------:R-:W-:Y:S01]  /*15de0*/  @!PT LDS RZ, [RZ] ;  /* 0x00000000fffff984 */ /* 0x000fe20000000800 */
[----:B------:R0:W-:Y:S01]  /*15df0*/  LDGSTS.E.BYPASS.LTC128B.128 [R21+0x1400], desc[UR52][R2.64], !P3 ;  /* 0x0140000002157fae */ /* 0x0001e2000d901d74 */
[----:B------:R-:W-:-:S09]  /*15e00*/  ISETP.NE.AND P3, PT, R5, RZ, PT ;  /* 0x000000ff0500720c */ /* 0x000fd20003f65270 */
[----:B------:R0:W-:Y:S04]  /*15e10*/  LDGSTS.E.BYPASS.LTC128B.128 [R21+0x3400], desc[UR52][R2.64+0x80], !P2 ;  /* 0x0340008002157fae */ /* 0x0001e8000d101d74 */
[----:B------:R0:W-:Y:S02]  /*15e20*/  LDGSTS.E.BYPASS.LTC128B.128 [R21+0x5400], desc[UR52][R2.64+0x100], !P6 ;  /* 0x0540010002157fae */ /* 0x0001e4000f101d74 */
[----:B0-----:R-:W-:Y:S05]  /*15e30*/  WARPSYNC.COLLECTIVE R15, `(.L_x_5105) ;  /* 0x000000000f087348 */ /* 0x001fea0003c00000 */
[----:B------:R1:W2:Y:S02]  /*15e40*/  SHFL.IDX P6, R14, R13, R12, R11 ;  /* 0x0000000c0d0e7389 */ /* 0x0002a400000c000b */
[----:B012---:R-:W-:Y:S01]  /*15e50*/  ENDCOLLECTIVE ;  /* 0x000000000000791b */ /* 0x007fe20003800000 */
.L_x_5105:
[----:B------:R-:W-:Y:S01]  /*15e60*/  @!PT LDS RZ, [RZ] ;  /* 0x00000000fffff984 */ /* 0x000fe20000000800 */
[----:B------:R-:W-:Y:S01]  /*15e70*/  @!PT LDS RZ, [RZ] ;  /* 0x00000000fffff984 */ /* 0x000fe20000000800 */
[----:B------:R-:W-:Y:S01]  /*15e80*/  @!PT LDS RZ, [RZ] ;  /* 0x00000000fffff984 */ /* 0x000fe20000000800 */
[----:B------:R0:W-:Y:S01]  /*15e90*/  LDGSTS.E.BYPASS.LTC128B.128 [R21+0x7400], desc[UR52][R2.64+0x180], !P3 ;  /* 0x0740018002157fae */ /* 0x0001e2000d901d74 */
[----:B------:R-:W-:-:S03]  /*15ea0*/  ISETP.NE.AND P3, PT, R4, RZ, PT ;  /* 0x000000ff0400720c */ /* 0x000fc60003f65270 */
        /* <DEDUP_REMOVED lines=9> */
.L_x_5106:
[----:B------:R-:W-:Y:S05]  /*15f40*/  BRA `(.L_x_5107) ;  /* 0xffffffd4000c7947 */ /* 0x000fea000383ffff */
.L_x_5035:
[----:B------:R-:W-:Y:S01]  /*15f50*/  BSSY B0, `(.L_x_5108) ;  /* 0x0000008000007945 */ /* 0x000fe20003800000 */
[----:B------:R-:W-:Y:S02]  /*15f60*/  IMAD.MOV.U32 R13, RZ, RZ, R33 ;  /* 0x000000ffff0d7224 */ /* 0x000fe400078e0021 */
[----:B------:R-:W-:Y:S02]  /*15f70*/  IMAD.MOV.U32 R12, RZ, RZ, RZ ;  /* 0x000000ffff0c7224 */ /* 0x000fe400078e00ff */
[----:B------:R-:W-:Y:S02]  /*15f80*/  IMAD.MOV.U32 R11, RZ, RZ, 0x1f ;  /* 0x0000001fff0b7424 */ /* 0x000fe400078e00ff */
[----:B------:R-:W-:-:S07]  /*15f90*/  IMAD.MOV.U32 R15, RZ, RZ, -0x1 ;  /* 0xffffffffff0f7424 */ /* 0x000fce00078e00ff */
[----:B01---5:R-:W-:Y:S05]  /*15fa0*/  WARPSYNC.COLLECTIVE R15, `(.L_x_5109) ;  /* 0x000000000f087348 */ /* 0x023fea0003c00000 */
[----:B------:R2:W3:Y:S02]  /*15fb0*/  SHFL.IDX P6, R14, R13, R12, R11 ;  /* 0x0000000c0d0e7389 */ /* 0x0004e400000c000b */
[----:B0123-5:R-:W-:Y:S01]  /*15fc0*/  ENDCOLLECTIVE ;  /* 0x000000000000791b */ /* 0x02ffe20003800000 */
.L_x_5109:
[----:B------:R-:W-:Y:S05]  /*15fd0*/  BSYNC B0 ;  /* 0x0000000000007941 */ /* 0x000fea0003800000 */
.L_x_5108:
[----:B------:R-:W-:Y:S05]  /*15fe0*/  BRA `(.L_x_5110) ;  /* 0xffffffd800107947 */ /* 0x000fea000383ffff */
.L_x_5038:
[----:B---3--:R3:W4:Y:S02]  /*15ff0*/  SYNCS.PHASECHK.TRANS64.TRYWAIT P0, [R7+URZ+0x28c20], R0 ;  /* 0x028c2000070075a7 */ /* 0x008724000800017f */
[----:B----4-:R-:W-:Y:S05]  /*16000*/  @!P0 NANOSLEEP.SYNCS 0x989680 ;  /* 0x009896800000895d */ /* 0x010fea0003900000 */
[----:B------:R-:W4:Y:S02]  /*16010*/  @!P0 SYNCS.PHASECHK.TRANS64 P0, [R7+URZ+0x28c20], R0 ;  /* 0x028c2000070085a7 */ /* 0x000f24000800007f */
[----:B----4-:R-:W-:Y:S05]  /*16020*/  @!P0 BRA `(.L_x_5038) ;  /* 0xfffffffc00f08947 */ /* 0x010fea000383ffff */
[----:B------:R-:W-:Y:S05]  /*16030*/  BRA `(.L_x_5111) ;  /* 0xffffffd800587947 */ /* 0x000fea000383ffff */
.L_x_5039:
[----:B------:R-:W4:Y:S01]  /*16040*/  S2R R2, SR_TID.X ;  /* 0x0000000000027919 */ /* 0x000f220000002100 */
[----:B------:R-:W-:Y:S01]  /*16050*/  BSSY B0, `(.L_x_5112) ;  /* 0x000000a000007945 */ /* 0x000fe20003800000 */
[----:B------:R-:W-:Y:S02]  /*16060*/  IMAD.MOV.U32 R12, RZ, RZ, RZ ;  /* 0x000000ffff0c7224 */ /* 0x000fe400078e00ff */
[----:B------:R-:W-:Y:S02]  /*16070*/  IMAD.MOV.U32 R11, RZ, RZ, 0x1f ;  /* 0x0000001fff0b7424 */ /* 0x000fe400078e00ff */
[----:B------:R-:W-:Y:S01]  /*16080*/  IMAD.MOV.U32 R15, RZ, RZ, -0x1 ;  /* 0xffffffffff0f7424 */ /* 0x000fe200078e00ff */
[----:B----4-:R-:W-:-:S04]  /*16090*/  SHF.R.U32.HI R2, RZ, 0x5, R2 ;  /* 0x00000005ff027819 */ /* 0x010fc80000011602 */
[----:B------:R-:W-:-:S05]  /*160a0*/  LOP3.LUT R2, R2, 0x3, RZ, 0xc0, !PT ;  /* 0x0000000302027812 */ /* 0x000fca00078ec0ff */
[----:B------:R-:W-:-:S07]  /*160b0*/  IMAD.MOV.U32 R13, RZ, RZ, R2 ;  /* 0x000000ffff0d7224 */ /* 0x000fce00078e0002 */
[----:B0123-5:R-:W-:Y:S05]  /*160c0*/  WARPSYNC.COLLECTIVE R15, `(.L_x_5113) ;  /* 0x000000000f087348 */ /* 0x02ffea0003c00000 */
[----:B------:R4:W0:Y:S02]  /*160d0*/  SHFL.IDX P6, R14, R13, R12, R11 ;  /* 0x0000000c0d0e7389 */ /* 0x00082400000c000b */
[----:B012345:R-:W-:Y:S01]  /*160e0*/  ENDCOLLECTIVE ;  /* 0x000000000000791b */ /* 0x03ffe20003800000 */
.L_x_5113:
[----:B------:R-:W-:Y:S05]  /*160f0*/  BSYNC B0 ;  /* 0x0000000000007941 */ /* 0x000fea0003800000 */
.L_x_5112:
[----:B------:R-:W-:Y:S05]  /*16100*/  BRA `(.L_x_5114) ;  /* 0xffffffd800407947 */ /* 0x000fea000383ffff */
.L_x_5042:
[----:B------:R-:W-:Y:S01]  /*16110*/  BSSY B1, `(.L_x_5115) ;  /* 0x0000006000017945 */ /* 0x000fe20003800000 */
[----:B------:R-:W-:-:S07]  /*16120*/  IMAD.MOV.U32 R15, RZ, RZ, -0x1 ;  /* 0xffffffffff0f7424 */ /* 0x000fce00078e00ff */
[----:B0123-5:R-:W-:Y:S05]  /*16130*/  WARPSYNC.COLLECTIVE R15, `(.L_x_5116) ;  /* 0x000000000f0c7348 */ /* 0x02ffea0003c00000 */
[----:B------:R-:W-:Y:S02]  /*16140*/  ELECT P6, UR62, PT ;  /* 0x00000000003e782f */ /* 0x000fe400038c0000 */
[----:B------:R-:W-:Y:S01]  /*16150*/  MOV R14, UR62 ;  /* 0x0000003e000e7c02 */ /* 0x000fe20008000f00 */
[----:B0123-5:R-:W-:Y:S10]  /*16160*/  ENDCOLLECTIVE ;  /* 0x000000000000791b */ /* 0x02fff40003800000 */
.L_x_5116:
[----:B------:R-:W-:Y:S05]  /*16170*/  BSYNC B1 ;  /* 0x0000000000017941 */ /* 0x000fea0003800000 */
.L_x_5115:
[----:B------:R-:W-:Y:S05]  /*16180*/  BRA `(.L_x_5117) ;  /* 0xffffffd800387947 */ /* 0x000fea000383ffff */
.L_x_5044:
[----:B---3--:R3:W4:Y:S02]  /*16190*/  SYNCS.PHASECHK.TRANS64.TRYWAIT P1, [R5+URZ+0x28c40], R0 ;  /* 0x028c4000050075a7 */ /* 0x008724000802017f */
[----:B----4-:R-:W-:Y:S05]  /*161a0*/  @!P1 NANOSLEEP.SYNCS 0x989680 ;  /* 0x009896800000995d */ /* 0x010fea0003900000 */
[----:B------:R-:W4:Y:S02]  /*161b0*/  @!P1 SYNCS.PHASECHK.TRANS64 P1, [R5+URZ+0x28c40], R0 ;  /* 0x028c4000050095a7 */ /* 0x000f24000802007f */
[----:B----4-:R-:W-:Y:S05]  /*161c0*/  @!P1 BRA `(.L_x_5044) ;  /* 0xfffffffc00f09947 */ /* 0x010fea000383ffff */
[----:B------:R-:W-:Y:S05]  /*161d0*/  BRA `(.L_x_5118) ;  /* 0xffffffd800587947 */ /* 0x000fea000383ffff */
.L_x_5046:
[----:B----4-:R4:W0:Y:S02]  /*161e0*/  SYNCS.PHASECHK.TRANS64.TRYWAIT P1, [R3+URZ+0x28c40], R2 ;  /* 0x028c4002030075a7 */ /* 0x010824000802017f */
[----:B0-----:R-:W-:Y:S05]  /*161f0*/  @!P1 NANOSLEEP.SYNCS 0x989680 ;  /* 0x009896800000995d */ /* 0x001fea0003900000 */
[----:B------:R-:W0:Y:S02]  /*16200*/  @!P1 SYNCS.PHASECHK.TRANS64 P1, [R3+URZ+0x28c40], R2 ;  /* 0x028c4002030095a7 */ /* 0x000e24000802007f */
[----:B0-----:R-:W-:Y:S05]  /*16210*/  @!P1 BRA `(.L_x_5046) ;  /* 0xfffffffc00f09947 */ /* 0x001fea000383ffff */
[----:B------:R-:W-:Y:S05]  /*16220*/  BRA `(.L_x_5119) ;  /* 0xffffffd800647947 */ /* 0x000fea000383ffff */
.L_x_5048:
[----:B------:R0:W0:Y:S02]  /*16230*/  SYNCS.PHASECHK.TRANS64.TRYWAIT P1, [R5+URZ+0x28c60], R0 ;  /* 0x028c6000050075a7 */ /* 0x000024000802017f */
[----:B0-----:R-:W-:Y:S05]  /*16240*/  @!P1 NANOSLEEP.SYNCS 0x989680 ;  /* 0x009896800000995d */ /* 0x001fea0003900000 */
[----:B------:R-:W0:Y:S02]  /*16250*/  @!P1 SYNCS.PHASECHK.TRANS64 P1, [R5+URZ+0x28c60], R0 ;  /* 0x028c6000050095a7 */ /* 0x000e24000802007f */
[----:B0-----:R-:W-:Y:S05]  /*16260*/  @!P1 BRA `(.L_x_5048) ;  /* 0xfffffffc00f09947 */ /* 0x001fea000383ffff */
[----:B------:R-:W-:Y:S05]  /*16270*/  BRA `(.L_x_5120) ;  /* 0xffffffd800607947 */ /* 0x000fea000383ffff */
.L_x_5121:
        /* <DEDUP_REMOVED lines=16> */
.L_x_15536:


//--------------------- .text._ZN7cutlass13device_kernelIN5flash11enable_sm90INS1_16FlashAttnFwdSm90INS1_25CollectiveMainloopFwdSm90ILi2EN4cute5tupleIJNS5_1CILi1EEES8_S8_EEENS6_IJNS7_ILi64EEESA_SA_EEELi512ENS_10bfloat16_tEfNS_4arch4Sm90ELb0ELb1ELb0ELb0ELb1ELb0ELb1ELb0ELb0ELb1ELb0ELb0EEENS1_21CollectiveEpilogueFwdINS6_IJSA_NS7_ILi512EEESA_EEES9_SC_SE_Li256ELb0ELb1ELb0ELb0EEENS1_30DynamicPersistentTileSchedulerILi256ELi128ELb0ELb1ELb1EEEEEEEEEvNT_6ParamsE --------------------------
	.section	.text._ZN7cutlass13device_kernelIN5flash11enable_sm90INS1_16FlashAttnFwdSm90INS1_25CollectiveMainloopFwdSm90ILi2EN4cute5tupleIJNS5_1CILi1EEES8_S8_EEENS6_IJNS7_ILi64EEESA_SA_EEELi512ENS_10bfloat16_tEfNS_4arch4Sm90ELb0ELb1ELb0ELb0ELb1ELb0ELb1ELb0ELb0ELb1ELb0ELb0EEENS1_21CollectiveEpilogueFwdINS6_IJSA_NS7_ILi512EEESA_EEES9_SC_SE_Li256ELb0ELb1ELb0ELb0EEENS1_30DynamicPersistentTileSchedulerILi256ELi128ELb0ELb1ELb1EEEEEEEEEvNT_6ParamsE,"ax",@progbits
	.align	128
.text._ZN7cutlass13device_kernelIN5flash11enable_sm90INS1_16FlashAttnFwdSm90INS1_25CollectiveMainloopFwdSm90ILi2EN4cute5tupleIJNS5_1CILi1EEES8_S8_EEENS6_IJNS7_ILi64EEESA_SA_EEELi512ENS_10bfloat16_tEfNS_4arch4Sm90ELb0ELb1ELb0ELb0ELb1ELb0ELb1ELb0ELb0ELb1ELb0ELb0EEENS1_21CollectiveEpilogueFwdINS6_IJSA_NS7_ILi512EEESA_EEES9_SC_SE_Li256ELb0ELb1ELb0ELb0EEENS1_30DynamicPersistentTileSchedulerILi256ELi128ELb0ELb1ELb1EEEEEEEEEvNT_6ParamsE:
        .type           _ZN7cutlass13device_kernelIN5flash11enable_sm90INS1_16FlashAttnFwdSm90INS1_25CollectiveMainloopFwdSm90ILi2EN4cute5tupleIJNS5_1CILi1EEES8_S8_EEENS6_IJNS7_ILi64EEESA_SA_EEELi512ENS_10bfloat16_tEfNS_4arch4Sm90ELb0ELb1ELb0ELb0ELb1ELb0ELb1ELb0ELb0ELb1ELb0ELb0EEENS1_21CollectiveEpilogueFwdINS6_IJSA_NS7_ILi512EEESA_EEES9_SC_SE_Li256ELb0ELb1ELb0ELb0EEENS1_30DynamicPersistentTileSchedulerILi256ELi128ELb0ELb1ELb1EEEEEEEEEvNT_6ParamsE,@function
        .size           _ZN7cutlass13device_kernelIN5flash11enable_sm90INS1_16FlashAttnFwdSm90INS1_25CollectiveMainloopFwdSm90ILi2EN4cute5tupleIJNS5_1CILi1EEES8_S8_EEENS6_IJNS7_ILi64EEESA_SA_EEELi512ENS_10bfloat16_tEfNS_4arch4Sm90ELb0ELb1ELb0ELb0ELb1ELb0ELb1ELb0ELb0ELb1ELb0ELb0EEENS1_21CollectiveEpilogueFwdINS6_IJSA_NS7_ILi512EEESA_EEES9_SC_SE_Li256ELb0ELb1ELb0ELb0EEENS1_30DynamicPersistentTileSchedulerILi256ELi128ELb0ELb1ELb1EEEEEEEEEvNT_6ParamsE,(.L_x_15537 - _ZN7cutlass13device_kernelIN5flash11enable_sm90INS1_16FlashAttnFwdSm90INS1_25CollectiveMainloopFwdSm90ILi2EN4cute5tupleIJNS5_1CILi1EEES8_S8_EEENS6_IJNS7_ILi64EEESA_SA_EEELi512ENS_10bfloat16_tEfNS_4arch4Sm90ELb0ELb1ELb0ELb0ELb1ELb0ELb1ELb0ELb0ELb1ELb0ELb0EEENS1_21CollectiveEpilogueFwdINS6_IJSA_NS7_ILi512EEESA_EEES9_SC_SE_Li256ELb0ELb1ELb0ELb0EEENS1_30DynamicPersistentTileSchedulerILi256ELi128ELb0ELb1ELb1EEEEEEEEEvNT_6ParamsE)
        .other          _ZN7cutlass13device_kernelIN5flash11enable_sm90INS1_16FlashAttnFwdSm90INS1_25CollectiveMainloopFwdSm90ILi2EN4cute5tupleIJNS5_1CILi1EEES8_S8_EEENS6_IJNS7_ILi64EEESA_SA_EEELi512ENS_10bfloat16_tEfNS_4arch4Sm90ELb0ELb1ELb0ELb0ELb1ELb0ELb1ELb0ELb0ELb1ELb0ELb0EEENS1_21CollectiveEpilogueFwdINS6_IJSA_NS7_ILi512EEESA_EEES9_SC_SE_Li256ELb0ELb1ELb0ELb0EEENS1_30DynamicPersistentTileSchedulerILi256ELi128ELb0ELb1ELb1EEEEEEEEEvNT_6ParamsE,@"STO_CUDA_ENTRY STV_DEFAULT"
_ZN7cutlass13device_kernelIN5flash11enable_sm90INS1_16FlashAttnFwdSm90INS1_25CollectiveMainloopFwdSm90ILi2EN4cute5tupleIJNS5_1CILi1EEES8_S8_EEENS6_IJNS7_ILi64EEESA_SA_EEELi512ENS_10bfloat16_tEfNS_4arch4Sm90ELb0ELb1ELb0ELb0ELb1ELb0ELb1ELb0ELb0ELb1ELb0ELb0EEENS1_21CollectiveEpilogueFwdINS6_IJSA_NS7_ILi512EEESA_EEES9_SC_SE_Li256ELb0ELb1ELb0ELb0EEENS1_30DynamicPersistentTileSchedulerILi256ELi128ELb0ELb1ELb1EEEEEEEEEvNT_6ParamsE:
        /* <DEDUP_REMOVED lines=43> */
.L_x_5122:
        /* <DEDUP_REMOVED lines=22> */
.L_x_5123:
        /* <DEDUP_REMOVED lines=18> */
.L_x_5124:
        /* <DEDUP_REMOVED lines=22> */
.L_x_5125:
[----:B------:R-:W5:Y:S01]  /*0690*/  SHFL.IDX PT, R2, R0, RZ, 0x1f ;  /* 0x00001fff00027589 */ /* 0x000f6200000e0000 */
[----:B0-----:R-:W-:Y:S01]  /*06a0*/  R2UR UR4, R3 ;  /* 0x00000000030472ca */ /* 0x001fe200000e0000 */
[----:B------:R-:W-:-:S12]  /*06b0*/  NOP ;  /* 0x0000000000007918 */ /* 0x000fd80000000000 */
[----:B------:R-:W-:-:S05]  /*06c0*/  IMAD.U32 R4, RZ, RZ, UR4 ;  /* 0x00000004ff047e24 */ /* 0x000fca000f8e00ff */
[----:B------:R0:W-:Y:S01]  /*06d0*/  STL [R1+0x410], R4 ;  /* 0x0004100401007387 */ /* 0x0001e20000100800 */
[----:B-----5:R-:W-:-:S13]  /*06e0*/  ISETP.NE.AND P0, PT, R2, RZ, PT ;  /* 0x000000ff0200720c */ /* 0x020fda0003f05270 */
[----:B0-----:R-:W-:Y:S05]  /*06f0*/  @P0 BRA `(.L_x_5126) ;  /* 0x0000000000480947 */ /* 0x001fea0003800000 */
        /* <DEDUP_REMOVED lines=18> */
.L_x_5126:
[----:B0-----:R-:W-:Y:S01]  /*0820*/  R2UR UR4, R4 ;  /* 0x00000000040472ca */ /* 0x001fe200000e0000 */
[----:B------:R-:W-:Y:S01]  /*0830*/  UMOV UR61, 0x1 ;  /* 0x00000001003d7882 */ /* 0x000fe20000000000 */
[----:B------:R-:W-:Y:S01]  /*0840*/  NOP ;  /* 0x0000000000007918 */ /* 0x000fe20000000000 */
[----:B------:R-:W-:-:S10]  /*0850*/  ULDC.64 UR36, c[0x0][0x208] ;  /* 0x0000820000247ab9 */ /* 0x000fd40000000a00 */
[----:B------:R-:W-:-:S03]  /*0860*/  UISETP.NE.AND UP0, UPT, UR4, URZ, UPT ;  /* 0x0000003f0400728c */ /* 0x000fc6000bf05270 */
[----:B------:R-:W-:Y:S01]  /*0870*/  ULDC UR4, c[0x0][0x20] ;  /* 0x0000080000047ab9 */ /* 0x000fe20000000800 */
[----:B------:R-:W-:Y:S01]  /*0880*/  USEL UR61, UR61, 0x2, !UP0 ;  /* 0x000000023d3d7887 */ /* 0x000fe2000c000000 */
[----:B-1234-:R-:W-:Y:S01]  /*0890*/  BAR.SYNC.DEFER_BLOCKING 0x0 ;  /* 0x0000000000007b1d */ /* 0x01efe20000010000 */
[----:B------:R-:W-:Y:S02]  /*08a0*/  PLOP3.LUT P1, PT, PT, PT, UP0, 0x80, 0x0 ;  /* 0x000000000000781c */ /* 0x000fe40003f2f008 */
[----:B------:R-:W-:-:S03]  /*08b0*/  IADD3 R2, P0, R1, UR4, RZ ;  /* 0x0000000401027c10 */ /* 0x000fc6000ff1e0ff */
[----:B------:R-:W-:Y:S02]  /*08c0*/  ULDC UR4, c[0x0][0x24] ;  /* 0x0000090000047ab9 */ /* 0x000fe40000000800 */
[----:B------:R-:W-:-:S06]  /*08d0*/  IMAD.X R18, RZ, RZ, UR4, P0 ;  /* 0x00000004ff127e24 */ /* 0x000fcc00080e06ff */
[----:B------:R-:W-:Y:S05]  /*08e0*/  @!P1 BRA `(.L_x_5127) ;  /* 0x0000023800509947 */ /* 0x000fea0003800000 */
.L_x_5128:
[----:B------:R-:W-:-:S08]  /*08f0*/  NOP ;  /* 0x0000000000007918 */ /* 0x000fd00000000000 */
[----:B------:R-:W0:Y:S02]  /*0900*/  USETMAXREG.TRY_ALLOC.CTAPOOL UP0, 0xe8 ;  /* 0x000000e8000079c8 */ /* 0x000e240008000600 */
[----:B0-----:R-:W-:-:S13]  /*0910*/  PLOP3.LUT P0, PT, PT, PT, UP0, 0x80, 0x0 ;  /* 0x000000000000781c */ /* 0x001fda0003f0f008 */
[----:B------:R-:W-:Y:S05]  /*0920*/  @!P0 BRA `(.L_x_5128) ;  /* 0xfffffffc00f08947 */ /* 0x000fea000383ffff */
[----:B------:R-:W0:Y:S01]  /*0930*/  S2R R3, SR_TID.X ;  /* 0x0000000000037919 */ /* 0x000e220000002100 */
[----:B------:R-:W1:Y:S08]  /*0940*/  S2UR UR5, SR_CTAID.X ;  /* 0x00000000000579c3 */ /* 0x000e700000002500 */
[----:B------:R-:W-:Y:S06]  /*0950*/  BAR.ARV 0x4, 0x180 ;  /* 0x0106000000007b1d */ /* 0x000fec0000002000 */
[----:B------:R-:W-:-:S02]  /*0960*/  IADD3 R210, P1, R2, 0x1c0, RZ ;  /* 0x000001c002d27810 */ /* 0x000fc40007f3e0ff */
[----:B------:R-:W-:Y:S01]  /*0970*/  IADD3 R212, P2, R2, 0x1cc, RZ ;  /* 0x000001cc02d47810 */ /* 0x000fe20007f5e0ff */
[----:B------:R2:W-:Y:S02]  /*0980*/  STL.64 [R1+0x1c0], RZ ;  /* 0x0001c0ff01007387 */ /* 0x0005e40000100a00 */
[--C-:B------:R-:W-:Y:S02]  /*0990*/  IMAD.X R207, RZ, RZ, R18.reuse, P1 ;  /* 0x000000ffffcf7224 */ /* 0x100fe400008e0612 */
[----:B------:R2:W-:Y:S01]  /*09a0*/  STL [R1+0x1c8], RZ ;  /* 0x0001c8ff01007387 */ /* 0x0005e20000100800 */
[----:B------:R-:W-:-:S03]  /*09b0*/  IMAD.X R211, RZ, RZ, R18, P2 ;  /* 0x000000ffffd37224 */ /* 0x000fc600010e0612 */
[----:B------:R2:W-:Y:S01]  /*09c0*/  STL [R1+0x1cc], RZ ;  /* 0x0001ccff01007387 */ /* 0x0005e20000100800 */
[----:B0-----:R-:W-:-:S04]  /*09d0*/  LOP3.LUT R0, R3, 0xffffff80, RZ, 0xc0, !PT ;  /* 0xffffff8003007812 */ /* 0x001fc800078ec0ff */
[----:B------:R-:W-:Y:S02]  /*09e0*/  ISETP.NE.AND P0, PT, R0, 0x80, PT ;  /* 0x000000800000780c */ /* 0x000fe40003f05270 */
[----:B------:R-:W1:Y:S11]  /*09f0*/  LDC R0, c[0x0][0xd38] ;  /* 0x00034e00ff007b82 */ /* 0x000e760000000800 */
[----:B------:R-:W-:Y:S06]  /*0a00*/  @!P0 BAR.ARV 0x8, 0x100 ;  /* 0x0204000000008b1d */ /* 0x000fec0000002000 */
[----:B------:R-:W-:-:S13]  /*0a10*/  ISETP.GE.U32.AND P0, PT, R3, 0x100, PT ;  /* 0x000001000300780c */ /* 0x000fda0003f06070 */
[----:B------:R-:W-:Y:S06]  /*0a20*/  @P0 BAR.ARV 0xf, 0x100 ;  /* 0x03c4000000000b1d */ /* 0x000fec0000002000 */
[----:B-1----:R-:W-:-:S13]  /*0a30*/  ISETP.LE.AND P0, PT, R0, UR5, PT ;  /* 0x0000000500007c0c */ /* 0x002fda000bf03270 */
[----:B--2---:R-:W-:Y:S05]  /*0a40*/  @P0 EXIT ;  /* 0x000000000000094d */ /* 0x004fea0003800000 */
[----:B------:R-:W0:Y:S01]  /*0a50*/  S2R R7, SR_CgaCtaId ;  /* 0x0000000000077919 */ /* 0x000e220000008800 */
[----:B------:R-:W-:Y:S01]  /*0a60*/  VIADD R204, R3, 0xffffff80 ;  /* 0xffffff8003cc7836 */ /* 0x000fe20000000000 */
[----:B------:R-:W-:Y:S01]  /*0a70*/  MOV R0, 0x400 ;  /* 0x0000040000007802 */ /* 0x000fe20000000f00 */
[----:B------:R-:W1:Y:S01]  /*0a80*/  S2UR UR4, SR_SWINHI ;  /* 0x00000000000479c3 */ /* 0x000e620000002f00 */
[----:B------:R-:W-:Y:S02]  /*0a90*/  ULOP3.LUT UR6, UR61, 0x1, URZ, 0xfc, !UPT ;  /* 0x000000013d067892 */ /* 0x000fe4000f8efc3f */
[----:B------:R-:W-:-:S04]  /*0aa0*/  SHF.R.S32.HI R3, RZ, 0x1f, R204 ;  /* 0x0000001fff037819 */ /* 0x000fc800000114cc */
[CC--:B------:R-:W-:Y:S02]  /*0ab0*/  LEA.HI R6, R3.reuse, R204.reuse, RZ, 0x7 ;  /* 0x000000cc03067211 */ /* 0x0c0fe400078f38ff */
[CC--:B------:R-:W-:Y:S02]  /*0ac0*/  LEA.HI R4, R3.reuse, R204.reuse, RZ, 0x5 ;  /* 0x000000cc03047211 */ /* 0x0c0fe400078f28ff */
[----:B------:R-:W-:Y:S02]  /*0ad0*/  LOP3.LUT R5, R6, 0xffffff80, RZ, 0xc0, !PT ;  /* 0xffffff8006057812 */ /* 0x000fe400078ec0ff */
[--C-:B------:R-:W-:Y:S02]  /*0ae0*/  SHF.R.S32.HI R214, RZ, 0x5, R4.reuse ;  /* 0x00000005ffd67819 */ /* 0x100fe40000011404 */
[----:B------:R-:W-:Y:S01]  /*0af0*/  SHF.R.S32.HI R9, RZ, 0x1f, R4 ;  /* 0x0000001fff097819 */ /* 0x000fe20000011404 */
[----:B------:R-:W-:Y:S01]  /*0b00*/  IMAD.IADD R8, R204, 0x1, -R5 ;  /* 0x00000001cc087824 */ /* 0x000fe200078e0a05 */
[----:B------:R-:W-:-:S02]  /*0b10*/  LEA.HI R5, R3, R204, RZ, 0x2 ;  /* 0x000000cc03057211 */ /* 0x000fc400078f10ff */
[----:B------:R-:W-:Y:S02]  /*0b20*/  LEA.HI R9, R9, R214, RZ, 0x2 ;  /* 0x000000d609097211 */ /* 0x000fe400078f10ff */
[----:B------:R-:W-:Y:S02]  /*0b30*/  SHF.R.S32.HI R11, RZ, 0x1f, R8 ;  /* 0x0000001fff0b7819 */ /* 0x000fe40000011408 */
[----:B------:R-:W-:Y:S02]  /*0b40*/  LOP3.LUT R15, R5, 0xfffffffc, RZ, 0xc0, !PT ;  /* 0xfffffffc050f7812 */ /* 0x000fe400078ec0ff */
[----:B------:R-:W-:Y:S02]  /*0b50*/  LEA.HI R4, R11, R8, RZ, 0x2 ;  /* 0x000000080b047211 */ /* 0x000fe400078f10ff */
[----:B------:R-:W-:Y:S01]  /*0b60*/  SHF.R.S32.HI R205, RZ, 0x7, R6 ;  /* 0x00000007ffcd7819 */ /* 0x000fe20000011406 */
[----:B------:R-:W-:Y:S01]  /*0b70*/  IMAD.IADD R15, R204, 0x1, -R15 ;  /* 0x00000001cc0f7824 */ /* 0x000fe200078e0a0f */
[----:B0-----:R-:W-:-:S02]  /*0b80*/  LEA R0, R7, R0, 0x18 ;  /* 0x0000000007007211 */ /* 0x001fc400078ec0ff */
[--C-:B------:R-:W-:Y:S02]  /*0b90*/  SHF.R.S32.HI R10, RZ, 0x2, R4.reuse ;  /* 0x00000002ff0a7819 */ /* 0x100fe40000011404 */
[----:B------:R-:W-:Y:S02]  /*0ba0*/  R2UR UR44, R0 ;  /* 0x00000000002c72ca */ /* 0x000fe400000e0000 */
[----:B------:R-:W-:Y:S02]  /*0bb0*/  LEA.HI R0, R3, R204, RZ, 0x4 ;  /* 0x000000cc03007211 */ /* 0x000fe400078f20ff */
[----:B------:R-:W-:Y:S02]  /*0bc0*/  SHF.R.S32.HI R13, RZ, 0x1f, R4 ;  /* 0x0000001fff0d7819 */ /* 0x000fe40000011404 */
[----:B------:R-:W-:Y:S02]  /*0bd0*/  SHF.R.S32.HI R5, RZ, 0x4, R0 ;  /* 0x00000004ff057819 */ /* 0x000fe40000011400 */
[----:B------:R-:W-:-:S02]  /*0be0*/  LOP3.LUT R215, R0, 0xfffffff0, RZ, 0xc0, !PT ;  /* 0xfffffff000d77812 */ /* 0x000fc400078ec0ff */
[----:B------:R-:W-:Y:S02]  /*0bf0*/  LEA.HI R0, R0, R5, RZ, 0x1 ;  /* 0x0000000500007211 */ /* 0x000fe400078f08ff */
[----:B------:R-:W-:Y:S01]  /*0c00*/  LEA.HI R13, R13, R10, RZ, 0x3 ;  /* 0x0000000a0d0d7211 */ /* 0x000fe200078f18ff */
[----:B------:R-:W-:Y:S01]  /*0c10*/  IMAD.IADD R215, R204, 0x1, -R215 ;  /* 0x00000001ccd77824 */ /* 0x000fe200078e0ad7 */
[----:B------:R-:W-:Y:S01]  /*0c20*/  LOP3.LUT R0, R0, 0x1ffffffe, RZ, 0xc0, !PT ;  /* 0x1ffffffe00007812 */ /* 0x000fe200078ec0ff */
[----:B------:R-:W-:Y:S01]  /*0c30*/  UMOV UR38, UR44 ;  /* 0x0000002c00267c82 */ /* 0x000fe20008000000 */
[----:B-1----:R-:W-:Y:S01]  /*0c40*/  UMOV UR39, UR4 ;  /* 0x0000000400277c82 */ /* 0x002fe20008000000 */
[----:B------:R-:W-:Y:S01]  /*0c50*/  LOP3.LUT R13, R13, 0xfffffff8, RZ, 0xc0, !PT ;  /* 0xfffffff80d0d7812 */ /* 0x000fe200078ec0ff */
[----:B------:R-:W-:Y:S01]  /*0c60*/  IMAD R12, R205, 0x100, R215 ;  /* 0x00000100cd0c7824 */ /* 0x000fe200078e02d7 */
[----:B------:R-:W-:Y:S01]  /*0c70*/  LOP3.LUT R9, R9, 0x3ffffc, RZ, 0xc0, !PT ;  /* 0x003ffffc09097812 */ /* 0x000fe200078ec0ff */
[----:B------:R-:W-:Y:S01]  /*0c80*/  IMAD.IADD R0, R5, 0x1, -R0 ;  /* 0x0000000105007824 */ /* 0x000fe200078e0a00 */
[----:B------:R-:W-:Y:S01]  /*0c90*/  LEA.HI R5, R15, R15, RZ, 0x1 ;  /* 0x0000000f0f057211 */ /* 0x000fe200078f08ff */
[----:B------:R-:W-:Y:S01]  /*0ca0*/  IMAD.IADD R22, R10, 0x1, -R13 ;  /* 0x000000010a167824 */ /* 0x000fe200078e0a0d */
[----:B------:R-:W-:Y:S01]  /*0cb0*/  LEA.HI R3, R3, R204, RZ, 0x3 ;  /* 0x000000cc03037211 */ /* 0x000fe200078f18ff */
[----:B------:R-:W-:Y:S01]  /*0cc0*/  IMAD.IADD R9, R214, 0x1, -R9 ;  /* 0x00000001d6097824 */ /* 0x000fe200078e0a09 */
[----:B------:R-:W-:Y:S01]  /*0cd0*/  LOP3.LUT R10, R5, 0x1ffffffe, RZ, 0xc0, !PT ;  /* 0x1ffffffe050a7812 */ /* 0x000fe200078ec0ff */
[----:B------:R-:W-:Y:S01]  /*0ce0*/  IMAD.SHL.U32 R226, R0, 0x8, RZ ;  /* 0x0000000800e27824 */ /* 0x000fe200078e00ff */
[----:B------:R-:W-:Y:S01]  /*0cf0*/  LOP3.LUT R5, R3, 0xfffffff8, RZ, 0xc0, !PT ;  /* 0xfffffff803057812 */ /* 0x000fe200078ec0ff */
[----:B------:R-:W-:Y:S01]  /*0d00*/  IMAD R17, R9, 0x10, R12 ;  /* 0x0000001009117824 */ /* 0x000fe200078e020c */
[----:B------:R-:W-:Y:S01]  /*0d10*/  LEA.HI R6, R6, R205, RZ, 0x1 ;  /* 0x000000cd06067211 */ /* 0x000fe200078f08ff */
[----:B------:R-:W-:Y:S01]  /*0d20*/  IMAD.IADD R227, R15, 0x1, -R10 ;  /* 0x000000010fe37824 */ /* 0x000fe200078e0a0a */
[----:B------:R-:W-:Y:S01]  /*0d30*/  LEA.HI R11, R11, R8, RZ, 0x5 ;  /* 0x000000080b0b7211 */ /* 0x000fe200078f28ff */
[----:B------:R-:W-:Y:S01]  /*0d40*/  IMAD.IADD R206, R204, 0x1, -R5 ;  /* 0x00000001ccce7824 */ /* 0x000fe200078e0a05 */
[----:B------:R-:W-:Y:S01]  /*0d50*/  LOP3.LUT R9, R4, 0x7ffffffc, RZ, 0xc0, !PT ;  /* 0x7ffffffc04097812 */ /* 0x000fe200078ec0ff */
[----:B------:R-:W-:Y:S01]  /*0d60*/  IMAD.U32 R208, RZ, RZ, UR38 ;  /* 0x00000026ffd07e24 */ /* 0x000fe2000f8e00ff */
[----:B------:R-:W-:Y:S01]  /*0d70*/  LOP3.LUT R6, R6, 0xfffffe, RZ, 0xc0, !PT ;  /* 0x00fffffe06067812 */ /* 0x000fe200078ec0ff */
[----:B------:R-:W-:Y:S01]  /*0d80*/  IMAD.SHL.U32 R192, R206, 0x8, RZ ;  /* 0x00000008cec07824 */ /* 0x000fe200078e00ff */
[----:B------:R-:W-:Y:S01]  /*0d90*/  SHF.R.S32.HI R11, RZ, 0x5, R11 ;  /* 0x00000005ff0b7819 */ /* 0x000fe2000001140b */
[----:B------:R-:W-:Y:S01]  /*0da0*/  IMAD.IADD R9, R8, 0x1, -R9 ;  /* 0x0000000108097824 */ /* 0x000fe200078e0a09 */
[----:B------:R-:W-:Y:S01]  /*0db0*/  SHF.R.S32.HI R195, RZ, 0x3, R3 ;  /* 0x00000003ffc37819 */ /* 0x000fe20000011403 */
[----:B------:R-:W-:Y:S01]  /*0dc0*/  IMAD.IADD R6, R205, 0x1, -R6 ;  /* 0x00000001cd067824 */ /* 0x000fe200078e0a06 */
[----:B------:R-:W-:Y:S01]  /*0dd0*/  UMOV UR4, UR5 ;  /* 0x0000000500047c82 */ /* 0x000fe20008000000 */
[----:B------:R-:W-:-:S02]  /*0de0*/  VIADD R190, R192, 0x40 ;  /* 0x00000040c0be7836 */ /* 0x000fc40000000000 */
        /* <DEDUP_REMOVED lines=11> */
[----:B------:R-:W-:Y:S01]  /*0ea0*/  IMAD R22, R11, 0x10, R22 ;  /* 0x000000100b167824 */ /* 0x000fe200078e0216 */
[----:B------:R-:W-:Y:S01]  /*0eb0*/  SHF.R.S32.HI R198, RZ, 0x1f, R194 ;  /* 0x0000001fffc67819 */ /* 0x000fe200000114c2 */
[----:B------:R-:W-:Y:S01]  /*0ec0*/  IMAD.U32 R209, RZ, RZ, UR39 ;  /* 0x00000027ffd17e24 */ /* 0x000fe2000f8e00ff */
[----:B------:R-:W-:Y:S01]  /*0ed0*/  SHF.R.S32.HI R197, RZ, 0x1f, R193 ;  /* 0x0000001fffc57819 */ /* 0x000fe200000114c1 */
[----:B------:R-:W-:-:S02]  /*0ee0*/  IMAD.SHL.U32 R213, R6, 0x100, RZ ;  /* 0x0000010006d57824 */ /* 0x000fc400078e00ff */
[----:B------:R-:W-:Y:S02]  /*0ef0*/  IMAD.U32 R17, R17, 0x40, R226 ;  /* 0x0000004011117824 */ /* 0x000fe400078e00e2 */
[----:B------:R-:W-:Y:S02]  /*0f00*/  IMAD.SHL.U32 R216, R9, 0x2, RZ ;  /* 0x0000000209d87824 */ /* 0x000fe400078e00ff */
[----:B------:R-:W-:-:S04]  /*0f10*/  IMAD.WIDE R16, R17, 0x2, R208 ;  /* 0x0000000211107825 */ /* 0x000fc800078e02d0 */
[----:B------:R-:W-:Y:S02]  /*0f20*/  IMAD.IADD R23, R216, 0x1, R213 ;  /* 0x00000001d8177824 */ /* 0x000fe400078e02d5 */
[----:B------:R-:W-:-:S07]  /*0f30*/  IMAD R227, R227, 0x8, R22 ;  /* 0x00000008e3e37824 */ /* 0x000fce00078e0216 */
.L_x_5265:
        /* <DEDUP_REMOVED lines=12> */
[----:B01234-:R-:W-:Y:S05]  /*1000*/  @!P0 BRA `(.L_x_5129) ;  /* 0x0000000000208947 */ /* 0x01ffea0003800000 */
        /* <DEDUP_REMOVED lines=8> */
.L_x_5129:
[----:B------:R-:W-:Y:S01]  /*1090*/  ULDC UR7, c[0x0][0xd54] ;  /* 0x0003550000077ab9 */ /* 0x000fe20000000800 */
[----:B------:R-:W-:Y:S01]  /*10a0*/  UMOV UR6, UR9 ;  /* 0x0000000900067c82 */ /* 0x000fe20008000000 */
[----:B------:R-:W-:-:S11]  /*10b0*/  UISETP.NE.AND UP0, UPT, UR7, 0x1, UPT ;  /* 0x000000010700788c */ /* 0x000fd6000bf05270 */
[----:B------:R-:W-:Y:S02]  /*10c0*/  @UP0 ULDC.64 UR10, c[0x0][0xd58] ;  /* 0x00035600000a0ab9 */ /* 0x000fe40000000a00 */
[----:B------:R-:W-:-:S04]  /*10d0*/  UIMAD.WIDE.U32 UR4, UR9, UR10, URZ ;  /* 0x0000000a090472a5 */ /* 0x000fc8000f8e003f */
[----:B------:R-:W-:-:S04]  /*10e0*/  @UP0 USHF.R.U32.HI UR6, URZ, UR11, UR5 ;  /* 0x0000000b3f060299 */ /* 0x000fc80008011605 */
[----:B------:R-:W-:-:S12]  /*10f0*/  UIMAD UR4, UR6, UR7, URZ ;  /* 0x00000007060472a4 */ /* 0x000fd8000f8e023f */
.L_x_5130:
[----:B------:R-:W2:Y:S01]  /*1100*/  LDL R0, [R1+0x410] ;  /* 0x0004100001007983 */ /* 0x000ea20000100800 */
[----:B------:R-:W-:Y:S01]  /*1110*/  ULDC UR60, c[0x0][0xd48] ;  /* 0x00035200003c7ab9 */ /* 0x000fe20000000800 */
[----:B------:R-:W-:Y:S01]  /*1120*/  UIADD3 UR4, UR9, -UR4, URZ ;  /* 0x8000000409047290 */ /* 0x000fe2000fffe03f */
[----:B------:R-:W-:Y:S01]  /*1130*/  IADD3 R32, P0, R2, 0x3e0, RZ ;  /* 0x000003e002207810 */ /* 0x000fe20007f1e0ff */
[----:B------:R-:W-:Y:S01]  /*1140*/  UISETP.NE.AND UP1, UPT, UR60, 0x1, UPT ;  /* 0x000000013c00788c */ /* 0x000fe2000bf25270 */
[----:B------:R0:W-:Y:S01]  /*1150*/  STL.128 [R1+0x3e0], RZ ;  /* 0x0003e0ff01007387 */ /* 0x0001e20000100c00 */
[----:B------:R-:W-:Y:S01]  /*1160*/  ULDC UR5, c[0x0][0xd54] ;  /* 0x0003550000057ab9 */ /* 0x000fe20000000800 */
[----:B------:R-:W-:Y:S01]  /*1170*/  ULOP3.LUT UR59, URZ, UR6, URZ, 0x33, !UPT ;  /* 0x000000063f3b7292 */ /* 0x000fe2000f8e333f */
[----:B------:R-:W-:Y:S01]  /*1180*/  IMAD.X R37, RZ, RZ, R18, P0 ;  /* 0x000000ffff257224 */ /* 0x000fe200000e0612 */
[----:B------:R0:W-:Y:S01]  /*1190*/  STL.128 [R1+0x3f0], RZ ;  /* 0x0003f0ff01007387 */ /* 0x0001e20000100c00 */
[----:B------:R-:W-:Y:S01]  /*11a0*/  UIMAD UR8, UR8, UR5, UR4 ;  /* 0x00000005080872a4 */ /* 0x000fe2000f8e0204 */
[----:B------:R-:W-:-:S02]  /*11b0*/  ULDC.64 UR10, c[0x0][0x418] ;  /* 0x00010600000a7ab9 */ /* 0x000fc40000000a00 */
[----:B------:R0:W-:Y:S01]  /*11c0*/  STL.128 [R1+0x1d0], RZ ;  /* 0x0001d0ff01007387 */ /* 0x0001e20000100c00 */
[----:B------:R-:W-:Y:S01]  /*11d0*/  ULDC UR6, c[0x0][0xd3c] ;  /* 0x00034f0000067ab9 */ /* 0x000fe20000000800 */
[----:B------:R-:W-:Y:S01]  /*11e0*/  @UP1 ULDC UR4, c[0x0][0xd4c] ;  /* 0x0003530000041ab9 */ /* 0x000fe20000000800 */
[----:B------:R-:W-:Y:S01]  /*11f0*/  UISETP.NE.U32.AND UP0, UPT, UR10, URZ, UPT ;  /* 0x0000003f0a00728c */ /* 0x000fe2000bf05070 */
[----:B------:R0:W-:Y:S01]  /*1200*/  STL.128 [R1+0x1e0], RZ ;  /* 0x0001e0ff01007387 */ /* 0x0001e20000100c00 */
[----:B------:R-:W-:Y:S02]  /*1210*/  UIMAD.WIDE.U32 UR4, UR8, UR4, URZ ;  /* 0x00000004080472a5 */ /* 0x000fe4000f8e003f */
[----:B------:R-:W-:Y:S01]  /*1220*/  UIADD3 UR59, UR59, UR6, URZ ;  /* 0x000000063b3b7290 */ /* 0x000fe2000fffe03f */
[----:B------:R0:W-:Y:S01]  /*1230*/  STL.128 [R1+0x1f0], RZ ;  /* 0x0001f0ff01007387 */ /* 0x0001e20000100c00 */
[----:B------:R-:W-:Y:S01]  /*1240*/  UMOV UR58, UR8 ;  /* 0x00000008003a7c82 */ /* 0x000fe20008000000 */
[----:B------:R-:W-:Y:S01]  /*1250*/  @UP1 ULDC UR6, c[0x0][0xd50] ;  /* 0x0003540000061ab9 */ /* 0x000fe20000000800 */
[----:B------:R-:W-:Y:S01]  /*1260*/  UISETP.NE.AND.EX UP0, UPT, UR11, URZ, UPT, UP0 ;  /* 0x0000003f0b00728c */ /* 0x000fe2000bf05300 */
[----:B------:R0:W-:Y:S01]  /*1270*/  STL.128 [R1+0x200], RZ ;  /* 0x000200ff01007387 */ /* 0x0001e20000100c00 */
[----:B------:R-:W-:Y:S01]  /*1280*/  @UP1 USHF.R.U32.HI UR58, URZ, UR6, UR5 ;  /* 0x000000063f3a1299 */ /* 0x000fe20008011605 */
[----:B------:R-:W-:-:S02]  /*1290*/  ULDC UR47, c[0x0][0x424] ;  /* 0x00010900002f7ab9 */ /* 0x000fc40000000800 */
[----:B------:R0:W-:Y:S01]  /*12a0*/  STL.128 [R1+0x210], RZ ;  /* 0x000210ff01007387 */ /* 0x0001e20000100c00 */
[----:B------:R-:W-:Y:S02]  /*12b0*/  USEL UR47, UR47, 0x1, UP0 ;  /* 0x000000012f2f7887 */ /* 0x000fe40008000000 */
[----:B------:R-:W-:Y:S01]  /*12c0*/  UIADD3 UR4, -UR58, URZ, URZ ;  /* 0x0000003f3a047290 */ /* 0x000fe2000fffe13f */
[----:B------:R0:W-:Y:S01]  /*12d0*/  STL.128 [R1+0x220], RZ ;  /* 0x000220ff01007387 */ /* 0x0001e20000100c00 */
[----:B------:R-:W-:Y:S02]  /*12e0*/  ULDC UR7, c[0x0][0x2f0] ;  /* 0x0000bc0000077ab9 */ /* 0x000fe40000000800 */
[----:B------:R-:W-:Y:S01]  /*12f0*/  UIMAD UR47, UR47, UR7, URZ ;  /* 0x000000072f2f72a4 */ /* 0x000fe2000f8e023f */
[----:B------:R0:W-:Y:S01]  /*1300*/  STL.128 [R1+0x230], RZ ;  /* 0x000230ff01007387 */ /* 0x0001e20000100c00 */
[----:B------:R-:W-:-:S03]  /*1310*/  UIMAD UR60, UR60, UR4, UR8 ;  /* 0x000000043c3c72a4 */ /* 0x000fc6000f8e0208 */
[----:B------:R0:W-:Y:S04]  /*1320*/  STL.128 [R1+0x240], RZ ;  /* 0x000240ff01007387 */ /* 0x0001e80000100c00 */
        /* <DEDUP_REMOVED lines=23> */
[----:B------:R0:W-:Y:S01]  /*14a0*/  STL.128 [R1+0x3c0], RZ ;  /* 0x0003c0ff01007387 */ /* 0x0001e20000100c00 */
[----:B--2---:R-:W-:-:S02]  /*14b0*/  R2UR UR12, R0 ;  /* 0x00000000000c72ca */ /* 0x004fc400000e0000 */
[----:B------:R-:W1:Y:S11]  /*14c0*/  LDC R0, c[0x0][0xa80] ;  /* 0x0002a000ff007b82 */ /* 0x000e760000000800 */
[----:B------:R-:W-:-:S06]  /*14d0*/  UISETP.NE.AND UP2, UPT, UR12, 0x1, UPT ;  /* 0x000000010c00788c */ /* 0x000fcc000bf45270 */
[----:B------:R-:W-:Y:S01]  /*14e0*/  PLOP3.LUT P1, PT, PT, PT, UP2, 0x80, 0x0 ;  /* 0x000000000000781c */ /* 0x000fe20003f2f028 */
[----:B-1----:R0:W-:-:S12]  /*14f0*/  STL [R1+0x400], R0 ;  /* 0x0004000001007387 */ /* 0x0021d80000100800 */
[----:B------:R-:W-:Y:S05]  /*1500*/  @!P1 BRA `(.L_x_5131) ;  /* 0x0000007c00e09947 */ /* 0x000fea0003800000 */
[----:B------:R-:W1:Y:S01]  /*1510*/  LDC.64 R8, c[0x0][0xad8] ;  /* 0x0002b600ff087b82 */ /* 0x000e620000000a00 */
[----:B------:R-:W-:Y:S01]  /*1520*/  ULDC UR4, c[0x0][0x448] ;  /* 0x0001120000047ab9 */ /* 0x000fe20000000800 */
[----:B------:R-:W-:Y:S02]  /*1530*/  USHF.L.U32 UR6, UR59, 0x6, URZ ;  /* 0x000000063b067899 */ /* 0x000fe4000800063f */
[----:B------:R-:W-:Y:S01]  /*1540*/  UISETP.NE.AND UP0, UPT, UR4, 0x1, UPT ;  /* 0x000000010400788c */ /* 0x000fe2000bf05270 */
[----:B------:R-:W-:Y:S01]  /*1550*/  ULDC UR9, c[0x0][0x288] ;  /* 0x0000a20000097ab9 */ /* 0x000fe20000000800 */
[----:B------:R-:W-:Y:S02]  /*1560*/  UIADD3 UR7, UR6, 0x3f, URZ ;  /* 0x0000003f06077890 */ /* 0x000fe4000fffe03f */
[----:B------:R-:W-:-:S07]  /*1570*/  UIADD3 UR8, UR47, 0x1, -UR9 ;  /* 0x000000012f087890 */ /* 0x000fce000fffe809 */
[----:B------:R-:W-:Y:S01]  /*1580*/  @UP0 UIADD3 UR4, UR6, 0x3f, URZ ;  /* 0x0000003f06040890 */ /* 0x000fe2000fffe03f */
[----:B------:R-:W-:Y:S01]  /*1590*/  @UP0 ULDC UR5, c[0x0][0x44c] ;  /* 0x0001130000050ab9 */ /* 0x000fe20000000800 */
[----:B------:R-:W-:Y:S02]  /*15a0*/  @UP0 ULDC UR10, c[0x0][0x450] ;  /* 0x00011400000a0ab9 */ /* 0x000fe40000000800 */
[----:B------:R-:W-:-:S04]  /*15b0*/  UIMAD.WIDE.U32 UR4, UR4, UR5, URZ ;  /* 0x00000005040472a5 */ /* 0x000fc8000f8e003f */
[----:B------:R-:W-:Y:S01]  /*15c0*/  @UP0 USHF.R.U32.HI UR7, URZ, UR10, UR5 ;  /* 0x0000000a3f070299 */ /* 0x000fe20008011605 */
[----:B-1----:R-:W-:-:S03]  /*15d0*/  ISETP.GE.AND P1, PT, R9, 0x1, PT ;  /* 0x000000010900780c */ /* 0x002fc60003f26270 */
[----:B------:R-:W-:-:S06]  /*15e0*/  UIADD3 UR7, UR8, UR7, URZ ;  /* 0x0000000708077290 */ /* 0x000fcc000fffe03f */
[----:B0-----:R-:W-:-:S04]  /*15f0*/  VIADD R0, R8, UR7 ;  /* 0x0000000708007c36 */ /* 0x001fc80008000000 */
[----:B------:R-:W-:Y:S05]  /*1600*/  @!P1 BRA `(.L_x_5132) ;  /* 0x0000000000449947 */ /* 0x000fea0003800000 */
[----:B------:R-:W-:Y:S01]  /*1610*/  ISETP.LT.AND P0, PT, RZ, UR7, PT ;  /* 0x00000007ff007c0c */ /* 0x000fe2000bf01270 */
[----:B------:R-:W-:-:S06]  /*1620*/  UIADD3 UR4, UR7, -0x1, URZ ;  /* 0xffffffff07047890 */ /* 0x000fcc000fffe03f */
[----:B------:R-:W-:-:S06]  /*1630*/  IMAD.U32 R3, RZ, RZ, UR4 ;  /* 0x00000004ff037e24 */ /* 0x000fcc000f8e00ff */
[----:B------:R-:W-:Y:S05]  /*1640*/  @P0 BRA `(.L_x_5133) ;  /* 0x00000000001c0947 */ /* 0x000fea0003800000 */
[----:B------:R-:W-:Y:S01]  /*1650*/  ISETP.NE.AND P0, PT, R9, 0x1, PT ;  /* 0x000000010900780c */ /* 0x000fe20003f05270 */
[----:B------:R-:W-:-:S12]  /*1660*/  IMAD R3, RZ, RZ, -UR7 ;  /* 0x80000007ff037e24 */ /* 0x000fd8000f8e02ff */
[----:B------:R-:W0:Y:S02]  /*1670*/  @P0 LDC.64 R4, c[0x0][0xae0] ;  /* 0x0002b800ff040b82 */ /* 0x000e240000000a00 */
[----:B0-----:R-:W-:-:S05]  /*1680*/  @P0 IMAD.HI.U32 R4, R3, R4, RZ ;  /* 0x0000000403040227 */ /* 0x001fca00078e00ff */
[----:B------:R-:W-:-:S04]  /*1690*/  @P0 SHF.R.U32.HI R3, RZ, R5, R4 ;  /* 0x00000005ff030219 */ /* 0x000fc80000011604 */
[----:B------:R-:W-:Y:S01]  /*16a0*/  LOP3.LUT R3, RZ, R3, RZ, 0x33, !PT ;  /* 0x00000003ff037212 */ /* 0x000fe200078e33ff */
[----:B------:R-:W-:Y:S06]  /*16b0*/  BRA `(.L_x_5134) ;  /* 0x0000000000107947 */ /* 0x000fec0003800000 */
.L_x_5133:
[----:B------:R-:W-:-:S13]  /*16c0*/  ISETP.NE.AND P0, PT, R9, 0x1, PT ;  /* 0x000000010900780c */ /* 0x000fda0003f05270 */
[----:B------:R-:W0:Y:S02]  /*16d0*/  @P0 LDC.64 R4, c[0x0][0xae0] ;  /* 0x0002b800ff040b82 */ /* 0x000e240000000a00 */
[----:B0-----:R-:W-:-:S05]  /*16e0*/  @P0 IMAD.HI.U32 R4, R3, R4, RZ ;  /* 0x0000000403040227 */ /* 0x001fca00078e00ff */
[----:B------:R-:W-:-:S07]  /*16f0*/  @P0 SHF.R.U32.HI R3, RZ, R5, R4 ;  /* 0x00000005ff030219 */ /* 0x000fce0000011604 */
.L_x_5134:
[----:B------:R-:W-:-:S05]  /*1700*/  IMAD R3, R3, R9, R9 ;  /* 0x0000000903037224 */ /* 0x000fca00078e0209 */
[----:B------:R-:W-:-:S07]  /*1710*/  VIMNMX R0, R0, R3, PT ;  /* 0x0000000300007248 */ /* 0x000fce0003fe0100 */
.L_x_5132:
[----:B------:R-:W-:Y:S01]  /*1720*/  @UP0 ULDC UR4, c[0x0][0x44c] ;  /* 0x0001130000040ab9 */ /* 0x000fe20000000800 */
[----:B------:R-:W-:Y:S01]  /*1730*/  UIADD3 UR7, UR47, 0x3f, URZ ;  /* 0x0000003f2f077890 */ /* 0x000fe2000fffe03f */
[----:B------:R-:W-:Y:S01]  /*1740*/  VIADD R0, R0, 0x3f ;  /* 0x0000003f00007836 */ /* 0x000fe20000000000 */
[----:B------:R-:W-:Y:S01]  /*1750*/  UIMAD.WIDE.U32 UR4, UR6, UR4, URZ ;  /* 0x00000004060472a5 */ /* 0x000fe2000f8e003f */
[----:B------:R-:W-:Y:S01]  /*1760*/  @UP0 ULDC UR10, c[0x0][0x450] ;  /* 0x00011400000a0ab9 */ /* 0x000fe20000000800 */
[----:B------:R-:W-:Y:S02]  /*1770*/  USHF.R.S32.HI UR8, URZ, 0x1f, UR7 ;  /* 0x0000001f3f087899 */ /* 0x000fe40008011407 */
[----:B------:R-:W-:Y:S01]  /*1780*/  SHF.R.S32.HI R3, RZ, 0x1f, R0 ;  /* 0x0000001fff037819 */ /* 0x000fe20000011400 */
[----:B------:R-:W-:Y:S02]  /*1790*/  @UP0 USHF.R.U32.HI UR6, URZ, UR10, UR5 ;  /* 0x0000000a3f060299 */ /* 0x000fe40008011605 */
[----:B------:R-:W-:Y:S01]  /*17a0*/  ULEA.HI UR8, UR8, UR7, URZ, 0x6 ;  /* 0x0000000708087291 */ /* 0x000fe2000f8f303f */
[----:B------:R-:W-:Y:S01]  /*17b0*/  LEA.HI R3, R3, R0, RZ, 0x6 ;  /* 0x0000000003037211 */ /* 0x000fe200078f30ff */
[----:B------:R-:W-:Y:S01]  /*17c0*/  UIADD3 UR6, UR6, -UR9, UR47 ;  /* 0x8000000906067290 */ /* 0x000fe2000fffe02f */
[----:B------:R-:W-:Y:S01]  /*17d0*/  ULDC UR4, c[0x0][0xad4] ;  /* 0x0002b50000047ab9 */ /* 0x000fe20000000800 */
[----:B------:R-:W-:Y:S01]  /*17e0*/  USHF.R.S32.HI UR8, URZ, 0x6, UR8 ;  /* 0x000000063f087899 */ /* 0x000fe20008011408 */
[----:B------:R-:W-:Y:S01]  /*17f0*/  SHF.R.S32.HI R3, RZ, 0x6, R3 ;  /* 0x00000006ff037819 */ /* 0x000fe20000011403 */
[----:B------:R-:W-:-:S04]  /*1800*/  UIADD3 UR4, UR6, -UR4, URZ ;  /* 0x8000000406047290 */ /* 0x000fc8000fffe03f */
[----:B------:R-:W-:Y:S02]  /*1810*/  VIMNMX R219, R3, UR8, PT ;  /* 0x0000000803db7c48 */ /* 0x000fe4000bfe0100 */
[----:B------:R-:W-:Y:S01]  /*1820*/  IMAD.U32 R3, RZ, RZ, UR4 ;  /* 0x00000004ff037e24 */ /* 0x000fe2000f8e00ff */
[----:B------:R-:W-:Y:S06]  /*1830*/  @!P1 BRA `(.L_x_5135) ;  /* 0x0000000000409947 */ /* 0x000fec0003800000 */
[----:B------:R-:W-:-:S05]  /*1840*/  IMAD.U32 R0, RZ, RZ, UR6 ;  /* 0x00000006ff007e24 */ /* 0x000fca000f8e00ff */
        /* <DEDUP_REMOVED lines=9> */
.L_x_5136:
[----:B------:R-:W-:-:S13]  /*18e0*/  ISETP.NE.AND P0, PT, R9, 0x1, PT ;  /* 0x000000010900780c */ /* 0x000fda0003f05270 */
[----:B------:R-:W0:Y:S02]  /*18f0*/  @P0 LDC.64 R4, c[0x0][0xae0] ;  /* 0x0002b800ff040b82 */ /* 0x000e240000000a00 */
[----:B0-----:R-:W-:-:S05]  /*1900*/  @P0 IMAD.HI.U32 R4, R0, R4, RZ ;  /* 0x0000000400040227 */ /* 0x001fca00078e00ff */
[----:B------:R-:W-:-:S07]  /*1910*/  @P0 SHF.R.U32.HI R0, RZ, R5, R4 ;  /* 0x00000005ff000219 */ /* 0x000fce0000011604 */
.L_x_5137:
[----:B------:R-:W-:-:S05]  /*1920*/  IMAD R0, R0, R9, RZ ;  /* 0x0000000900007224 */ /* 0x000fca00078e02ff */
[----:B------:R-:W-:-:S07]  /*1930*/  VIMNMX R3, R3, R0, !PT ;  /* 0x0000000003037248 */ /* 0x000fce0007fe0100 */
.L_x_5135:
[----:B------:R-:W-:-:S04]  /*1940*/  SHF.R.S32.HI R0, RZ, 0x1f, R3 ;  /* 0x0000001fff007819 */ /* 0x000fc80000011403 */
[----:B------:R-:W-:Y:S02]  /*1950*/  LEA.HI R0, R0, R3, RZ, 0x6 ;  /* 0x0000000300007211 */ /* 0x000fe400078f30ff */
[----:B------:R-:W-:Y:S02]  /*1960*/  PRMT R3, RZ, 0x7610, R3 ;  /* 0x00007610ff037816 */ /* 0x000fe40000000003 */
[----:B------:R-:W-:-:S04]  /*1970*/  SHF.R.S32.HI R0, RZ, 0x6, R0 ;  /* 0x00000006ff007819 */ /* 0x000fc80000011400 */
[----:B------:R-:W-:-:S04]  /*1980*/  VIMNMX R0, RZ, R0, !PT ;  /* 0x00000000ff007248 */ /* 0x000fc80007fe0100 */
[----:B------:R-:W-:-:S13]  /*1990*/  ISETP.GT.AND P0, PT, R219, R0, PT ;  /* 0x00000000db00720c */ /* 0x000fda0003f04270 */
[----:B------:R-:W-:Y:S05]  /*19a0*/  @!P0 BRA `(.L_x_5138) ;  /* 0x000001f800bc8947 */ /* 0x000fea0003800000 */
[----:B------:R-:W2:Y:S04]  /*19b0*/  LDL R24, [R1+0x1c0] ;  /* 0x0001c00001187983 */ /* 0x000ea80000100800 */
[----:B------:R-:W3:Y:S04]  /*19c0*/  LDL R26, [R1+0x1d0] ;  /* 0x0001d000011a7983 */ /* 0x000ee80000100800 */
[----:B------:R-:W4:Y:S04]  /*19d0*/  LDL R60, [R1+0x1d4] ;  /* 0x0001d400013c7983 */ /* 0x000f280000100800 */
        /* <DEDUP_REMOVED lines=126> */
[----:B------:R-:W0:Y:S02]  /*21c0*/  SHFL.IDX PT, R3, R205, RZ, 0x1f ;  /* 0x00001fffcd037589 */ /* 0x000e2400000e0000 */
[----:B0-----:R-:W-:-:S04]  /*21d0*/  LEA.HI R4, R3, R3, RZ, 0x1 ;  /* 0x0000000303047211 */ /* 0x001fc800078f08ff */
[----:B------:R-:W-:-:S05]  /*21e0*/  LOP3.LUT R4, R4, 0x1fffe, RZ, 0xc0, !PT ;  /* 0x0001fffe04047812 */ /* 0x000fca00078ec0ff */
[----:B------:R-:W-:-:S05]  /*21f0*/  IMAD.IADD R4, R3, 0x1, -R4 ;  /* 0x0000000103047824 */ /* 0x000fca00078e0a04 */
[----:B------:R-:W-:-:S05]  /*2200*/  LEA R4, R4, UR44, 0xf ;  /* 0x0000002c04047c11 */ /* 0x000fca000f8e78ff */
[----:B------:R-:W-:-:S05]  /*2210*/  VIADD R4, R4, 0x400 ;  /* 0x0000040004047836 */ /* 0x000fca0000000000 */
[----:B------:R-:W-:-:S04]  /*2220*/  SHF.R.U32.HI R4, RZ, 0x4, R4 ;  /* 0x00000004ff047819 */ /* 0x000fc80000011604 */
[----:B------:R-:W-:Y:S01]  /*2230*/  LOP3.LUT R3, R4, 0x3fff, RZ, 0xc0, !PT ;  /* 0x00003fff04037812 */ /* 0x000fe200078ec0ff */
[----:B------:R-:W-:-:S03]  /*2240*/  UIADD3 UR4, UR44, 0x36400, URZ ;  /* 0x000364002c047890 */ /* 0x000fc6000fffe03f */
[----:B------:R-:W-:Y:S01]  /*2250*/  LOP3.LUT R3, R3, 0x2000000, RZ, 0xfc, !PT ;  /* 0x0200000003037812 */ /* 0x000fe200078efcff */
[----:B------:R-:W-:Y:S01]  /*2260*/  IMAD.MOV.U32 R5, RZ, RZ, 0x40000040 ;  /* 0x40000040ff057424 */ /* 0x000fe200078e00ff */
[----:B------:R-:W-:-:S03]  /*2270*/  USHF.R.U32.HI UR4, URZ, 0x4, UR4 ;  /* 0x000000043f047899 */ /* 0x000fc60008011604 */
[----:B--2---:R-:W-:Y:S01]  /*2280*/  IMAD R4, R24, 0x1000, R3 ;  /* 0x0000100018047824 */ /* 0x004fe200078e0203 */
[----:B------:R-:W-:Y:S01]  /*2290*/  R2UR UR15, R5 ;  /* 0x00000000050f72ca */ /* 0x000fe200000e0000 */
[----:B------:R-:W-:-:S03]  /*22a0*/  ULOP3.LUT UR4, UR4, 0x3fff, URZ, 0xc0, !UPT ;  /* 0x00003fff04047892 */ /* 0x000fc6000f8ec03f */
[----:B------:R-:W-:Y:S01]  /*22b0*/  R2UR UR14, R4 ;  /* 0x00000000040e72ca */ /* 0x000fe200000e0000 */
[----:B------:R-:W-:Y:S01]  /*22c0*/  ULOP3.LUT UR12, UR4, 0x10000, URZ, 0xfc, !UPT ;  /* 0x00010000040c7892 */ /* 0x000fe2000f8efc3f */
[----:B---3--:R-:W-:Y:S04]  /*22d0*/  STL [R1+0x1d0], R26 ;  /* 0x0001d01a01007387 */ /* 0x008fe80000100800 */
[----:B----4-:R-:W-:Y:S04]  /*22e0*/  STL [R1+0x1d4], R60 ;  /* 0x0001d43c01007387 */ /* 0x010fe80000100800 */
[----:B------:R-:W-:Y:S04]  /*22f0*/  STL [R1+0x1d8], R62 ;  /* 0x0001d83e01007387 */ /* 0x000fe80000100800 */
        /* <DEDUP_REMOVED lines=66> */
[----:B------:R0:W-:Y:S01]  /*2720*/  STL [R1+0x2f4], R37 ;  /* 0x0002f42501007387 */ /* 0x0001e20000100800 */
[----:B------:R-:W-:Y:S06]  /*2730*/  BAR.SYNC.DEFER_BLOCKING 0xe, 0x100 ;  /* 0x0384000000007b1d */ /* 0x000fec0000010000 */
[----:B------:R-:W-:Y:S01]  /*2740*/  UMOV UR13, 0x40000040 ;  /* 0x40000040000d7882 */ /* 0x000fe20000000000 */
[----:B0-----:R-:W-:-:S06]  /*2750*/  WARPGROUP.ARRIVE ;  /* 0x00000000000079c5 */ /* 0x001fcc0000000000 */
[----:B------:R-:W-:Y:S01]  /*2760*/  HGMMA.64x256x16.F32.BF16 R24, gdesc[UR12].tnspB, RZ, !UPT, gsb0 ;  /* 0x43e000000c1879f0 */ /* 0x000fe2000c0018ff */
[----:B------:R0:W-:Y:S04]  /*2770*/  STL [R1+0x2fc], R8 ;  /* 0x0002fc0801007387 */ /* 0x0001e80000100800 */
[----:B------:R1:W-:Y:S01]  /*2780*/  STL [R1+0x370], R9 ;  /* 0x0003700901007387 */ /* 0x0003e20000100800 */
[----:B0-----:R-:W-:Y:S02]  /*2790*/  VIADD R8, R4, 0x80 ;  /* 0x0000008004087836 */ /* 0x001fe40000000000 */
[----:B-1----:R-:W-:-:S03]  /*27a0*/  IMAD.MOV.U32 R9, RZ, RZ, 0x40000040 ;  /* 0x40000040ff097424 */ /* 0x002fc600078e00ff */
[----:B------:R-:W-:Y:S02]  /*27b0*/  R2UR UR18, R8 ;  /* 0x00000000081272ca */ /* 0x000fe400000e0000 */
[----:B------:R-:W-:Y:S01]  /*27c0*/  R2UR UR19, R9 ;  /* 0x00000000091372ca */ /* 0x000fe200000e0000 */
[----:B------:R-:W-:Y:S01]  /*27d0*/  UIADD3 UR16, UR12, 0x2, URZ ;  /* 0x000000020c107890 */ /* 0x000fe2000fffe03f */
        /* <DEDUP_REMOVED lines=55> */
[----:B------:R-:W-:Y:S01]  /*2b50*/  STL [R1+0x3cc], R187 ;  /* 0x0003ccbb01007387 */ /* 0x000fe20000100800 */
[----:B------:R-:W-:Y:S01]  /*2b60*/  UMOV UR17, 0x40000040 ;  /* 0x4000004000117882 */ /* 0x000fe20000000000 */
[----:B------:R-:W-:-:S02]  /*2b70*/  WARPGROUP.DEPBAR.LE gsb0, 0x0 ;  /* 0x00008000000079c5 */ /* 0x000fc40000010000 */
[----:B------:R-:W-:Y:S04]  /*2b80*/  STL.128 [R1+0x1d0], R24 ;  /* 0x0001d01801007387 */ /* 0x000fe80000100c00 */
        /* <DEDUP_REMOVED lines=30> */
[----:B------:R0:W-:Y:S02]  /*2d70*/  STL.128 [R1+0x3c0], R148 ;  /* 0x0003c09401007387 */ /* 0x0001e40000100c00 */
[----:B0-----:R-:W-:-:S06]  /*2d80*/  WARPGROUP.ARRIVE ;  /* 0x00000000000079c5 */ /* 0x001fcc0000000000 */
[----:B------:R-:W-:Y:S01]  /*2d90*/  HGMMA.64x256x16.F32.BF16 R24, gdesc[UR16].tnspB, R24, gsb0 ;  /* 0x43e00000101879f0 */ /* 0x000fe20008001818 */
[----:B------:R-:W-:Y:S02]  /*2da0*/  VIADD R8, R4, 0x100 ;  /* 0x0000010004087836 */ /* 0x000fe40000000000 */
[----:B------:R-:W-:-:S03]  /*2db0*/  IMAD.MOV.U32 R9, RZ, RZ, 0x40000040 ;  /* 0x40000040ff097424 */ /* 0x000fc600078e00ff */
[----:B------:R-:W-:Y:S02]  /*2dc0*/  R2UR UR6, R8 ;  /* 0x00000000080672ca */ /* 0x000fe400000e0000 */
[----:B------:R-:W-:Y:S01]  /*2dd0*/  R2UR UR7, R9 ;  /* 0x00000000090772ca */ /* 0x000fe200000e0000 */
[----:B------:R-:W-:Y:S01]  /*2de0*/  UIADD3 UR4, UR12, 0x4, URZ ;  /* 0x000000040c047890 */ /* 0x000fe2000fffe03f */
[----:B------:R-:W-:Y:S01]  /*2df0*/  UMOV UR5, 0x40000040 ;  /* 0x4000004000057882 */ /* 0x000fe20000000000 */
[----:B------:R-:W-:Y:S02]  /*2e00*/  VIADD R4, R4, 0x180 ;  /* 0x0000018004047836 */ /* 0x000fe40000000000 */
[----:B------:R-:W-:-:S03]  /*2e10*/  IMAD.MOV.U32 R5, RZ, RZ, 0x40000040 ;  /* 0x40000040ff057424 */ /* 0x000fc600078e00ff */
[----:B------:R-:W-:Y:S02]  /*2e20*/  R2UR UR10, R4 ;  /* 0x00000000040a72ca */ /* 0x000fe400000e0000 */
[----:B------:R-:W-:Y:S01]  /*2e30*/  R2UR UR11, R5 ;  /* 0x00000000050b72ca */ /* 0x000fe200000e0000 */
[----:B------:R-:W-:Y:S01]  /*2e40*/  UIADD3 UR8, UR12, 0x6, URZ ;  /* 0x000000060c087890 */ /* 0x000fe2000fffe03f */
[----:B------:R0:W5:Y:S01]  /*2e50*/  LDL R5, [R1+0x1c0] ;  /* 0x0001c00001057983 */ /* 0x0001620000100800 */
[----:B------:R-:W-:Y:S01]  /*2e60*/  UMOV UR9, 0x40000040 ;  /* 0x4000004000097882 */ /* 0x000fe20000000000 */
[----:B------:R-:W-:Y:S02]  /*2e70*/  WARPGROUP.DEPBAR.LE gsb0, 0x0 ;  /* 0x00008000000079c5 */ /* 0x000fe40000010000 */
        /* <DEDUP_REMOVED lines=32> */
[----:B-1----:R-:W-:-:S06]  /*3080*/  WARPGROUP.ARRIVE ;  /* 0x00000000000079c5 */ /* 0x002fcc0000000000 */
[----:B------:R-:W-:Y:S03]  /*3090*/  HGMMA.64x256x16.F32.BF16 R24, gdesc[UR4].tnspB, R24, gsb0 ;  /* 0x43e00000041879f0 */ /* 0x000fe60008001818 */
        /* <DEDUP_REMOVED lines=48> */
[----:B------:R1:W-:Y:S04]  /*33a0*/  STL.128 [R1+0x290], R72 ;  /* 0x0002904801007387 */ /* 0x0003e80000100c00 */
        /* <DEDUP_REMOVED lines=19> */
[----:B------:R-:W4:Y:S04]  /*34e0*/  LDL R4, [R1+0x1d0] ;  /* 0x0001d00001047983 */ /* 0x000f280000100800 */
[----:B-1----:R-:W4:Y:S04]  /*34f0*/  LDL R74, [R1+0x1d4] ;  /* 0x0001d400014a7983 */ /* 0x002f280000100800 */
[----:B--2---:R-:W2:Y:S04]  /*3500*/  LDL R76, [R1+0x1d8] ;  /* 0x0001d800014c7983 */ /* 0x004ea80000100800 */
[----:B------:R-:W2:Y:S04]  /*3510*/  LDL R78, [R1+0x1dc] ;  /* 0x0001dc00014e7983 */ /* 0x000ea80000100800 */
[----:B------:R-:W2:Y:S04]  /*3520*/  LDL R6, [R1+0x1e0] ;  /* 0x0001e00001067983 */ /* 0x000ea80000100800 */
[----:B---3--:R-:W3:Y:S04]  /*3530*/  LDL R80, [R1+0x1e4] ;  /* 0x0001e40001507983 */ /* 0x008ee80000100800 */
[----:B------:R-:W3:Y:S04]  /*3540*/  LDL R82, [R1+0x1e8] ;  /* 0x0001e80001527983 */ /* 0x000ee80000100800 */
[----:B----4-:R-:W4:Y:S04]  /*3550*/  LDL R84, [R1+0x1ec] ;  /* 0x0001ec0001547983 */ /* 0x010f280000100800 */
[----:B------:R-:W4:Y:S04]  /*3560*/  LDL R8, [R1+0x1f0] ;  /* 0x0001f00001087983 */ /* 0x000f280000100800 */
[----:B------:R-:W4:Y:S04]  /*3570*/  LDL R86, [R1+0x1f4] ;  /* 0x0001f40001567983 */ /* 0x000f280000100800 */
[----:B0-----:R-:W4:Y:S04]  /*3580*/  LDL R88, [R1+0x1f8] ;  /* 0x0001f80001587983 */ /* 0x001f280000100800 */
        /* <DEDUP_REMOVED lines=116> */
[----:B------:R-:W4:Y:S01]  /*3cd0*/  LDL R79, [R1+0x3cc] ;  /* 0x0003cc00014f7983 */ /* 0x000f220000100800 */
[----:B------:R-:W-:-:S03]  /*3ce0*/  ULOP3.LUT UR20, UR61, 0x1, URZ, 0xfc, !UPT ;  /* 0x000000013d147892 */ /* 0x000fc6000f8efc3f */
[----:B------:R0:W-:Y:S01]  /*3cf0*/  STL [R1+0x1d0], R4 ;  /* 0x0001d00401007387 */ /* 0x0001e20000100800 */
[----:B------:R-:W-:-:S03]  /*3d00*/  UISETP.NE.AND UP0, UPT, UR20, 0x3, UPT ;  /* 0x000000031400788c */ /* 0x000fc6000bf05270 */
[----:B------:R0:W-:Y:S04]  /*3d10*/  STL [R1+0x1d4], R74 ;  /* 0x0001d44a01007387 */ /* 0x0001e80000100800 */
[----:B--2---:R0:W-:Y:S04]  /*3d20*/  STL [R1+0x1d8], R76 ;  /* 0x0001d84c01007387 */ /* 0x0041e80000100800 */
[----:B------:R0:W-:Y:S04]  /*3d30*/  STL [R1+0x1dc], R78 ;  /* 0x0001dc4e01007387 */ /* 0x0001e80000100800 */
[----:B------:R0:W-:Y:S04]  /*3d40*/  STL [R1+0x1e0], R6 ;  /* 0x0001e00601007387 */ /* 0x0001e80000100800 */
[----:B---3--:R0:W-:Y:S04]  /*3d50*/  STL [R1+0x1e4], R80 ;  /* 0x0001e45001007387 */ /* 0x0081e80000100800 */
[----:B------:R0:W-:Y:S04]  /*3d60*/  STL [R1+0x1e8], R82 ;  /* 0x0001e85201007387 */ /* 0x0001e80000100800 */
[----:B----4-:R0:W-:Y:S04]  /*3d70*/  STL [R1+0x1ec], R84 ;  /* 0x0001ec5401007387 */ /* 0x0101e80000100800 */
[----:B------:R0:W-:Y:S04]  /*3d80*/  STL [R1+0x1f0], R8 ;  /* 0x0001f00801007387 */ /* 0x0001e80000100800 */
        /* <DEDUP_REMOVED lines=118> */
[----:B------:R0:W-:Y:S01]  /*44f0*/  STL [R1+0x3cc], R79 ;  /* 0x0003cc4f01007387 */ /* 0x0001e20000100800 */
[----:B------:R-:W-:Y:S06]  /*4500*/  BAR.ARV 0xf, 0x100 ;  /* 0x03c4000000007b1d */ /* 0x000fec0000002000 */
[----:B------:R-:W-:-:S13]  /*4510*/  PLOP3.LUT P1, PT, PT, PT, UP0, 0x80, 0x0 ;  /* 0x000000000000781c */ /* 0x000fda0003f2f008 */
[----:B0-----:R-:W-:Y:S05]  /*4520*/  @!P1 BRA `(.L_x_5139) ;  /* 0x0000000000049947 */ /* 0x001fea0003800000 */
[----:B------:R-:W-:Y:S01]  /*4530*/  BPT.TRAP 0x1 ;  /* 0x000000040000795c */ /* 0x000fe20000300000 */
.L_x_5139:
[----:B-----5:R-:W-:-:S05]  /*4540*/  LEA R5, R5, UR44, 0x3 ;  /* 0x0000002c05057c11 */ /* 0x020fca000f8e18ff */
[----:B------:R-:W-:-:S05]  /*4550*/  VIADD R4, R5, 0x38860 ;  /* 0x0003886005047836 */ /* 0x000fca0000000000 */
[----:B------:R-:W-:-:S04]  /*4560*/  PRMT R4, R7, 0x654, R4 ;  /* 0x0000065407047816 */ /* 0x000fc80000000004 */
[----:B------:R0:W-:Y:S02]  /*4570*/  SYNCS.ARRIVE.TRANS64.RED.A1T0 RZ, [R4+URZ], RZ ;  /* 0x000000ff04ff79a7 */ /* 0x0001e4000810043f */
[----:B0-----:R-:W-:-:S05]  /*4580*/  VIADD R4, R219, 0xfffffffe ;  /* 0xfffffffedb047836 */ /* 0x001fca0000000000 */
[----:B------:R-:W-:-:S13]  /*4590*/  ISETP.GE.AND P0, PT, R4, R0, PT ;  /* 0x000000000400720c */ /* 0x000fda0003f06270 */
[----:B------:R-:W-:Y:S05]  /*45a0*/  @!P0 BRA `(.L_x_5140) ;  /* 0x0000003c005c8947 */ /* 0x000fea0003800000 */
.L_x_5142:
[----:B------:R-:W2:Y:S04]  /*45b0*/  LDL R5, [R1+0x1c0] ;  /* 0x0001c00001057983 */ /* 0x000ea80000100800 */
[----:B------:R-:W3:Y:S04]  /*45c0*/  LDL.64 R122, [R1+0x270] ;  /* 0x00027000017a7983 */ /* 0x000ee80000100a00 */
[----:B------:R-:W4:Y:S04]  /*45d0*/  LDL.64 R104, [R1+0x2e0] ;  /* 0x0002e00001687983 */ /* 0x000f280000100a00 */
        /* <DEDUP_REMOVED lines=61> */
[----:B------:R-:W4:Y:S01]  /*49b0*/  LDL.64 R10, [R1+0x3c8] ;  /* 0x0003c800010a7983 */ /* 0x000f220000100a00 */
[----:B0-2---:R-:W-:-:S05]  /*49c0*/  IMAD R6, R5, 0x40, R22 ;  /* 0x0000004005067824 */ /* 0x005fca00078e0216 */
[----:B------:R-:W-:Y:S01]  /*49d0*/  LEA R130, R6, UR44, 0x2 ;  /* 0x0000002c06827c11 */ /* 0x000fe2000f8e10ff */
[----:B------:R-:W-:Y:S06]  /*49e0*/  BAR.SYNC.DEFER_BLOCKING 0xe, 0x100 ;  /* 0x0384000000007b1d */ /* 0x000fec0000010000 */
[----:B------:R-:W3:Y:S02]  /*49f0*/  LDS R6, [R130+0x38400] ;  /* 0x0384000082067984 */ /* 0x000ee40000000800 */
[C---:B---3--:R-:W-:Y:S01]  /*4a00*/  FMUL.FTZ R123, R6.reuse, R123 ;  /* 0x0000007b067b7220 */ /* 0x048fe20000410000 */
[----:B------:R-:W-:-:S05]  /*4a10*/  FMUL.FTZ R122, R6, R122 ;  /* 0x0000007a067a7220 */ /* 0x000fca0000410000 */
[----:B------:R4:W-:Y:S02]  /*4a20*/  STL.64 [R1+0x270], R122 ;  /* 0x0002707a01007387 */ /* 0x0009e40000100a00 */
[C---:B----4-:R-:W-:Y:S02]  /*4a30*/  FMUL.FTZ R122, R6.reuse, R104 ;  /* 0x00000068067a7220 */ /* 0x050fe40000410000 */
[----:B------:R-:W0:Y:S01]  /*4a40*/  LDS R104, [R130+0x38420] ;  /* 0x0384200082687984 */ /* 0x000e220000000800 */
[C---:B------:R-:W-:Y:S01]  /*4a50*/  FMUL.FTZ R133, R6.reuse, R133 ;  /* 0x0000008506857220 */ /* 0x040fe20000410000 */
        /* <DEDUP_REMOVED lines=55> */
[----:B------:R-:W-:Y:S01]  /*4dd0*/  FMUL.FTZ R100, R6, R100 ;  /* 0x0000006406647220 */ /* 0x000fe20000410000 */
[-C--:B------:R-:W-:Y:S01]  /*4de0*/  FMUL.FTZ R102, R102, R6.reuse ;  /* 0x0000000666667220 */ /* 0x080fe20000410000 */
[----:B------:R-:W-:Y:S01]  /*4df0*/  FMUL.FTZ R103, R103, R6 ;  /* 0x0000000667677220 */ /* 0x000fe20000410000 */
[C---:B------:R-:W-:Y:S01]  /*4e00*/  FMUL.FTZ R79, R6.reuse, R79 ;  /* 0x0000004f064f7220 */ /* 0x040fe20000410000 */
[----:B------:R-:W-:Y:S01]  /*4e10*/  FMUL.FTZ R78, R6, R78 ;  /* 0x0000004e064e7220 */ /* 0x000fe20000410000 */
[C---:B0-----:R-:W-:Y:S01]  /*4e20*/  FMUL.FTZ R77, R104.reuse, R77 ;  /* 0x0000004d684d7220 */ /* 0x041fe20000410000 */
        /* <DEDUP_REMOVED lines=63> */
[----:B------:R-:W-:Y:S04]  /*5220*/  STL.64 [R1+0x1e0], R132 ;  /* 0x0001e08401007387 */ /* 0x000fe80000100a00 */
        /* <DEDUP_REMOVED lines=31> */
[----:B------:R0:W-:Y:S04]  /*5420*/  STL.64 [R1+0x1e8], R74 ;  /* 0x0001e84a01007387 */ /* 0x0001e80000100a00 */
        /* <DEDUP_REMOVED lines=29> */
[----:B------:R2:W-:Y:S04]  /*5600*/  STL.64 [R1+0x3c8], R10 ;  /* 0x0003c80a01007387 */ /* 0x0005e80000100a00 */
[----:B0-----:R-:W3:Y:S04]  /*5610*/  LDL R74, [R1+0x1d4] ;  /* 0x0001d400014a7983 */ /* 0x001ee80000100800 */
[----:B------:R-:W4:Y:S04]  /*5620*/  LDL R76, [R1+0x1d8] ;  /* 0x0001d800014c7983 */ /* 0x000f280000100800 */
[----:B------:R-:W4:Y:S04]  /*5630*/  LDL R78, [R1+0x1dc] ;  /* 0x0001dc00014e7983 */ /* 0x000f280000100800 */
[----:B------:R-:W4:Y:S04]  /*5640*/  LDL R6, [R1+0x1e0] ;  /* 0x0001e00001067983 */ /* 0x000f280000100800 */
[----:B------:R-:W4:Y:S04]  /*5650*/  LDL R80, [R1+0x1e4] ;  /* 0x0001e40001507983 */ /* 0x000f280000100800 */
[----:B------:R-:W4:Y:S04]  /*5660*/  LDL R82, [R1+0x1e8] ;  /* 0x0001e80001527983 */ /* 0x000f280000100800 */
[----:B------:R-:W4:Y:S04]  /*5670*/  LDL R84, [R1+0x1ec] ;  /* 0x0001ec0001547983 */ /* 0x000f280000100800 */
[----:B-1----:R-:W4:Y:S04]  /*5680*/  LDL R8, [R1+0x1f0] ;  /* 0x0001f00001087983 */ /* 0x002f280000100800 */
[----:B------:R-:W4:Y:S04]  /*5690*/  LDL R86, [R1+0x1f4] ;  /* 0x0001f40001567983 */ /* 0x000f280000100800 */
[----:B------:R-:W4:Y:S04]  /*56a0*/  LDL R88, [R1+0x1f8] ;  /* 0x0001f80001587983 */ /* 0x000f280000100800 */
[----:B------:R-:W4:Y:S04]  /*56b0*/  LDL R90, [R1+0x1fc] ;  /* 0x0001fc00015a7983 */ /* 0x000f280000100800 */
[----:B--2---:R-:W2:Y:S04]  /*56c0*/  LDL R10, [R1+0x200] ;  /* 0x00020000010a7983 */ /* 0x004ea80000100800 */
[----:B------:R-:W2:Y:S04]  /*56d0*/  LDL R92, [R1+0x204] ;  /* 0x00020400015c7983 */ /* 0x000ea80000100800 */
        /* <DEDUP_REMOVED lines=114> */
[----:B------:R-:W-:Y:S04]  /*5e00*/  STL [R1+0x1d0], R102 ;  /* 0x0001d06601007387 */ /* 0x000fe80000100800 */
        /* <DEDUP_REMOVED lines=11> */
[----:B--2---:R-:W-:Y:S04]  /*5ec0*/  STL [R1+0x200], R10 ;  /* 0x0002000a01007387 */ /* 0x004fe80000100800 */
        /* <DEDUP_REMOVED lines=78> */
[----:B------:R0:W-:Y:S04]  /*63b0*/  STL [R1+0x33c], R27 ;  /* 0x00033c1b01007387 */ /* 0x0001e80000100800 */
[----:B------:R-:W-:Y:S04]  /*63c0*/  STL [R1+0x340], R56 ;  /* 0x0003403801007387 */ /* 0x000fe80000100800 */
[----:B------:R-:W-:Y:S04]  /*63d0*/  STL [R1+0x344], R29 ;  /* 0x0003441d01007387 */ /* 0x000fe80000100800 */
[----:B------:R1:W-:Y:S04]  /*63e0*/  STL [R1+0x348], R31 ;  /* 0x0003481f01007387 */ /* 0x0003e80000100800 */
[----:B------:R-:W-:Y:S04]  /*63f0*/  STL [R1+0x34c], R33 ;  /* 0x00034c2101007387 */ /* 0x000fe80000100800 */
[----:B------:R-:W-:Y:S04]  /*6400*/  STL [R1+0x350], R58 ;  /* 0x0003503a01007387 */ /* 0x000fe80000100800 */
[----:B------:R2:W-:Y:S04]  /*6410*/  STL [R1+0x354], R35 ;  /* 0x0003542301007387 */ /* 0x0005e80000100800 */
        /* <DEDUP_REMOVED lines=29> */
[----:B------:R4:W-:Y:S04]  /*65f0*/  STL [R1+0x3cc], R81 ;  /* 0x0003cc5101007387 */ /* 0x0009e80000100800 */
[----:B0-----:R-:W4:Y:S04]  /*6600*/  LDL.128 R24, [R1+0x1d0] ;  /* 0x0001d00001187983 */ /* 0x001f280000100c00 */
[----:B-1----:R-:W4:Y:S04]  /*6610*/  LDL.128 R28, [R1+0x1e0] ;  /* 0x0001e000011c7983 */ /* 0x002f280000100c00 */
[----:B--2---:R-:W2:Y:S04]  /*6620*/  LDL.128 R32, [R1+0x1f0] ;  /* 0x0001f00001207983 */ /* 0x004ea80000100c00 */
[----:B---3--:R-:W2:Y:S04]  /*6630*/  LDL.128 R36, [R1+0x200] ;  /* 0x0002000001247983 */ /* 0x008ea80000100c00 */
[----:B----4-:R-:W2:Y:S04]  /*6640*/  LDL.128 R40, [R1+0x210] ;  /* 0x0002100001287983 */ /* 0x010ea80000100c00 */
[----:B------:R-:W2:Y:S04]  /*6650*/  LDL.128 R44, [R1+0x220] ;  /* 0x00022000012c7983 */ /* 0x000ea80000100c00 */
        /* <DEDUP_REMOVED lines=25> */
[----:B------:R-:W2:Y:S01]  /*67f0*/  LDL.128 R148, [R1+0x3c0] ;  /* 0x0003c00001947983 */ /* 0x000ea20000100c00 */
[----:B------:R-:W-:-:S05]  /*6800*/  VIADD R6, R5, 0x1 ;  /* 0x0000000105067836 */ /* 0x000fca0000000000 */
[----:B------:R-:W-:Y:S01]  /*6810*/  ISETP.NE.AND P0, PT, R6, 0x2, PT ;  /* 0x000000020600780c */ /* 0x000fe20003f05270 */
[----:B------:R0:W-:Y:S01]  /*6820*/  STL [R1+0x1c0], R6 ;  /* 0x0001c00601007387 */ /* 0x0001e20000100800 */
[----:B------:R-:W-:-:S11]  /*6830*/  IMAD.MOV.U32 R9, RZ, RZ, 0x40000040 ;  /* 0x40000040ff097424 */ /* 0x000fd600078e00ff */
[----:B0-----:R-:W-:-:S04]  /*6840*/  @!P0 IMAD.MOV.U32 R6, RZ, RZ, RZ ;  /* 0x000000ffff068224 */ /* 0x001fc800078e00ff */
[----:B------:R-:W-:Y:S01]  /*6850*/  IMAD R8, R6, 0x1000, R3 ;  /* 0x0000100006087824 */ /* 0x000fe200078e0203 */
[----:B------:R-:W-:Y:S01]  /*6860*/  R2UR UR15, R9 ;  /* 0x00000000090f72ca */ /* 0x000fe200000e0000 */
[----:B------:R-:W-:Y:S01]  /*6870*/  IMAD.MOV.U32 R11, RZ, RZ, 0x40000040 ;  /* 0x40000040ff0b7424 */ /* 0x000fe200078e00ff */
[----:B------:R-:W3:Y:S02]  /*6880*/  LDL R6, [R1+0x1c8] ;  /* 0x0001c80001067983 */ /* 0x000ee40000100800 */
[C---:B------:R-:W-:Y:S01]  /*6890*/  R2UR UR14, R8.reuse ;  /* 0x00000000080e72ca */ /* 0x040fe200000e0000 */
[----:B------:R-:W-:Y:S01]  /*68a0*/  VIADD R10, R8, 0x80 ;  /* 0x00000080080a7836 */ /* 0x000fe20000000000 */
[----:B------:R-:W-:-:S04]  /*68b0*/  R2UR UR19, R11 ;  /* 0x000000000b1372ca */ /* 0x000fc800000e0000 */
[----:B------:R-:W-:Y:S01]  /*68c0*/  R2UR UR18, R10 ;  /* 0x000000000a1272ca */ /* 0x000fe200000e0000 */
[----:B--2---:R-:W-:-:S06]  /*68d0*/  WARPGROUP.ARRIVE ;  /* 0x00000000000079c5 */ /* 0x004fcc0000000000 */
[----:B------:R-:W-:Y:S01]  /*68e0*/  HGMMA.64x256x16.F32.BF16 R24, gdesc[UR12].tnspB, R24, gsb0 ;  /* 0x43e000000c1879f0 */ /* 0x000fe20008001818 */
[----:B------:R-:W-:Y:S02]  /*68f0*/  VIADD R10, R8, 0x100 ;  /* 0x00000100080a7836 */ /* 0x000fe40000000000 */
[----:B------:R-:W-:-:S03]  /*6900*/  IMAD.MOV.U32 R11, RZ, RZ, 0x40000040 ;  /* 0x40000040ff0b7424 */ /* 0x000fc600078e00ff */
[----:B------:R-:W-:Y:S02]  /*6910*/  R2UR UR6, R10 ;  /* 0x000000000a0672ca */ /* 0x000fe400000e0000 */
[----:B------:R-:W-:Y:S01]  /*6920*/  R2UR UR7, R11 ;  /* 0x000000000b0772ca */ /* 0x000fe200000e0000 */
        /* <DEDUP_REMOVED lines=39> */
[----:B------:R-:W2:Y:S01]  /*6ba0*/  @!P0 LDL R8, [R1+0x1c4] ;  /* 0x0001c40001088983 */ /* 0x000ea20000100800 */
[----:B------:R-:W-:-:S03]  /*6bb0*/  WARPGROUP.DEPBAR.LE gsb0, 0x0 ;  /* 0x00008000000079c5 */ /* 0x000fc60000010000 */
        /* <DEDUP_REMOVED lines=34> */
[----:B------:R-:W-:Y:S04]  /*6de0*/  @!P0 STL [R1+0x1c0], RZ ;  /* 0x0001c0ff01008387 */ /* 0x000fe80000100800 */
[----:B------:R0:W5:Y:S01]  /*6df0*/  LDL R5, [R1+0x1c0] ;  /* 0x0001c00001057983 */ /* 0x0001620000100800 */
        /* <DEDUP_REMOVED lines=68> */
[----:B------:R-:W2:Y:S04]  /*7240*/  LDL R10, [R1+0x1d0] ;  /* 0x0001d000010a7983 */ /* 0x000ea80000100800 */
[----:B-1----:R-:W2:Y:S04]  /*7250*/  LDL R80, [R1+0x1d4] ;  /* 0x0001d40001507983 */ /* 0x002ea80000100800 */
[----:B------:R-:W2:Y:S04]  /*7260*/  LDL R82, [R1+0x1d8] ;  /* 0x0001d80001527983 */ /* 0x000ea80000100800 */
[----:B----4-:R-:W4:Y:S04]  /*7270*/  LDL R84, [R1+0x1dc] ;  /* 0x0001dc0001547983 */ /* 0x010f280000100800 */
[----:B------:R-:W4:Y:S04]  /*7280*/  LDL R12, [R1+0x1e0] ;  /* 0x0001e000010c7983 */ /* 0x000f280000100800 */
[----:B------:R-:W4:Y:S04]  /*7290*/  LDL R86, [R1+0x1e4] ;  /* 0x0001e40001567983 */ /* 0x000f280000100800 */
[----:B---3--:R-:W3:Y:S04]  /*72a0*/  LDL R88, [R1+0x1e8] ;  /* 0x0001e80001587983 */ /* 0x008ee80000100800 */
[----:B------:R-:W3:Y:S04]  /*72b0*/  LDL R90, [R1+0x1ec] ;  /* 0x0001ec00015a7983 */ /* 0x000ee80000100800 */
[----:B------:R-:W3:Y:S04]  /*72c0*/  LDL R14, [R1+0x1f0] ;  /* 0x0001f000010e7983 */ /* 0x000ee80000100800 */
[----:B0-----:R-:W3:Y:S04]  /*72d0*/  LDL R92, [R1+0x1f4] ;  /* 0x0001f400015c7983 */ /* 0x001ee80000100800 */
[----:B------:R-:W3:Y:S04]  /*72e0*/  LDL R94, [R1+0x1f8] ;  /* 0x0001f800015e7983 */ /* 0x000ee80000100800 */
        /* <DEDUP_REMOVED lines=116> */
[----:B------:R-:W2:Y:S01]  /*7a30*/  LDL R85, [R1+0x3cc] ;  /* 0x0003cc0001557983 */ /* 0x000ea20000100800 */
[----:B------:R-:W-:-:S03]  /*7a40*/  VIADD R6, R6, 0x1 ;  /* 0x0000000106067836 */ /* 0x000fc60000000000 */
[----:B------:R0:W-:Y:S04]  /*7a50*/  STL [R1+0x1d0], R10 ;  /* 0x0001d00a01007387 */ /* 0x0001e80000100800 */
[----:B------:R0:W-:Y:S04]  /*7a60*/  STL [R1+0x1c8], R6 ;  /* 0x0001c80601007387 */ /* 0x0001e80000100800 */
[----:B------:R0:W-:Y:S04]  /*7a70*/  STL [R1+0x1d4], R80 ;  /* 0x0001d45001007387 */ /* 0x0001e80000100800 */
[----:B------:R0:W-:Y:S04]  /*7a80*/  STL [R1+0x1d8], R82 ;  /* 0x0001d85201007387 */ /* 0x0001e80000100800 */
[----:B----4-:R0:W-:Y:S04]  /*7a90*/  STL [R1+0x1dc], R84 ;  /* 0x0001dc5401007387 */ /* 0x0101e80000100800 */
[----:B------:R0:W-:Y:S04]  /*7aa0*/  STL [R1+0x1e0], R12 ;  /* 0x0001e00c01007387 */ /* 0x0001e80000100800 */
[----:B------:R0:W-:Y:S04]  /*7ab0*/  STL [R1+0x1e4], R86 ;  /* 0x0001e45601007387 */ /* 0x0001e80000100800 */
[----:B---3--:R0:W-:Y:S04]  /*7ac0*/  STL [R1+0x1e8], R88 ;  /* 0x0001e85801007387 */ /* 0x0081e80000100800 */
[----:B------:R0:W-:Y:S04]  /*7ad0*/  STL [R1+0x1ec], R90 ;  /* 0x0001ec5a01007387 */ /* 0x0001e80000100800 */
[----:B------:R0:W-:Y:S04]  /*7ae0*/  STL [R1+0x1f0], R14 ;  /* 0x0001f00e01007387 */ /* 0x0001e80000100800 */
[----:B------:R0:W-:Y:S04]  /*7af0*/  STL [R1+0x1f4], R92 ;  /* 0x0001f45c01007387 */ /* 0x0001e80000100800 */
[----:B------:R0:W-:Y:S04]  /*7b00*/  STL [R1+0x1f8], R94 ;  /* 0x0001f85e01007387 */ /* 0x0001e80000100800 */
[----:B--2---:R0:W-:Y:S04]  /*7b10*/  STL [R1+0x1fc], R96 ;  /* 0x0001fc6001007387 */ /* 0x0041e80000100800 */
        /* <DEDUP_REMOVED lines=116> */
[----:B------:R-:W-:-:S05]  /*8260*/  @!P0 LOP3.LUT R8, R8, 0x1, RZ, 0x3c, !PT ;  /* 0x0000000108088812 */ /* 0x000fca00078e3cff */
[----:B------:R0:W-:Y:S01]  /*8270*/  @!P0 STL [R1+0x1c4], R8 ;  /* 0x0001c40801008387 */ /* 0x0001e20000100800 */
[----:B------:R-:W-:Y:S06]  /*8280*/  BAR.ARV 0xf, 0x100 ;  /* 0x03c4000000007b1d */ /* 0x000fec0000002000 */
[C---:B------:R-:W-:Y:S01]  /*8290*/  ISETP.GT.AND P0, PT, R4.reuse, R0, PT ;  /* 0x000000000400720c */ /* 0x040fe20003f04270 */
[----:B------:R-:W-:Y:S01]  /*82a0*/  VIADD R4, R4, 0xffffffff ;  /* 0xffffffff04047836 */ /* 0x000fe20000000000 */
[----:B------:R-:W-:Y:S11]  /*82b0*/  @!P1 BRA `(.L_x_5141) ;  /* 0x0000000000049947 */ /* 0x000ff60003800000 */
[----:B------:R-:W-:Y:S01]  /*82c0*/  BPT.TRAP 0x1 ;  /* 0x000000040000795c */ /* 0x000fe20000300000 */
.L_x_5141:
[----:B-----5:R-:W-:-:S05]  /*82d0*/  LEA R5, R5, UR44, 0x3 ;  /* 0x0000002c05057c11 */ /* 0x020fca000f8e18ff */
[----:B0-----:R-:W-:-:S05]  /*82e0*/  VIADD R6, R5, 0x38860 ;  /* 0x0003886005067836 */ /* 0x001fca0000000000 */
[----:B------:R-:W-:-:S04]  /*82f0*/  PRMT R6, R7, 0x654, R6 ;  /* 0x0000065407067816 */ /* 0x000fc80000000006 */
[----:B------:R0:W-:Y:S01]  /*8300*/  SYNCS.ARRIVE.TRANS64.RED.A1T0 RZ, [R6+URZ], RZ ;  /* 0x000000ff06ff79a7 */ /* 0x0001e2000810043f */
[----:B------:R-:W-:Y:S05]  /*8310*/  @P0 BRA `(.L_x_5142) ;  /* 0xffffffc000a40947 */ /* 0x000fea000383ffff */
.L_x_5140:
[----:B------:R-:W2:Y:S04]  /*8320*/  LDL R121, [R1+0x1c0] ;  /* 0x0001c00001797983 */ /* 0x000ea80000100800 */
[----:B------:R-:W3:Y:S04]  /*8330*/  LDL.64 R124, [R1+0x1d0] ;  /* 0x0001d000017c7983 */ /* 0x000ee80000100a00 */
[----:B------:R-:W4:Y:S04]  /*8340*/  LDL.64 R106, [R1+0x280] ;  /* 0x00028000016a7983 */ /* 0x000f280000100a00 */
[----:B------:R-:W5:Y:S04]  /*8350*/  LDL.64 R10, [R1+0x358] ;  /* 0x00035800010a7983 */ /* 0x000f680000100a00 */
        /* <DEDUP_REMOVED lines=60> */
[----:B0-----:R-:W5:Y:S04]  /*8720*/  LDL.64 R6, [R1+0x3c8] ;  /* 0x0003c80001067983 */ /* 0x001f680000100a00 */
[----:B------:R-:W5:Y:S04]  /*8730*/  LDL R3, [R1+0x1c8] ;  /* 0x0001c80001037983 */ /* 0x000f680000100800 */
[----:B------:R-:W5:Y:S01]  /*8740*/  LDL R0, [R1+0x1c0] ;  /* 0x0001c00001007983 */ /* 0x000f620000100800 */
[----:B--2---:R-:W-:-:S05]  /*8750*/  IMAD R120, R121, 0x40, R22 ;  /* 0x0000004079787824 */ /* 0x004fca00078e0216 */
        /* <DEDUP_REMOVED lines=8> */
[C---:B-----5:R-:W-:Y:S01]  /*87e0*/  FMUL.FTZ R127, R120.reuse, R127 ;  /* 0x0000007f787f7220 */ /* 0x060fe20000410000 */
        /* <DEDUP_REMOVED lines=33> */
[C---:B0-----:R-:W-:Y:S01]  /*8a00*/  FMUL.FTZ R11, R106.reuse, R11 ;  /* 0x0000000b6a0b7220 */ /* 0x041fe20000410000 */
[----:B------:R-:W-:Y:S01]  /*8a10*/  FMUL.FTZ R10, R106, R10 ;  /* 0x0000000a6a0a7220 */ /* 0x000fe20000410000 */
[C---:B------:R-:W-:Y:S01]  /*8a20*/  FMUL.FTZ R102, R120.reuse, R102 ;  /* 0x0000006678667220 */ /* 0x040fe20000410000 */
[C---:B------:R-:W-:Y:S01]  /*8a30*/  FMUL.FTZ R101, R120.reuse, R101 ;  /* 0x0000006578657220 */ /* 0x040fe20000410000 */
[C---:B------:R-:W-:Y:S01]  /*8a40*/  FMUL.FTZ R100, R120.reuse, R100 ;  /* 0x0000006478647220 */ /* 0x040fe20000410000 */
[C---:B------:R-:W-:Y:S01]  /*8a50*/  FMUL.FTZ R99, R120.reuse, R99 ;  /* 0x0000006378637220 */ /* 0x040fe20000410000 */
[----:B------:R0:W-:Y:S01]  /*8a60*/  STL.64 [R1+0x358], R10 ;  /* 0x0003580a01007387 */ /* 0x0001e20000100a00 */
        /* <DEDUP_REMOVED lines=85> */
[----:B0-----:R-:W-:-:S02]  /*8fc0*/  VIADD R10, R3, 0x1 ;  /* 0x00000001030a7836 */ /* 0x001fc40000000000 */
[----:B------:R-:W-:Y:S01]  /*8fd0*/  VIADD R0, R0, 0x1 ;  /* 0x0000000100007836 */ /* 0x000fe20000000000 */
[----:B------:R0:W-:Y:S04]  /*8fe0*/  STL.64 [R1+0x1e0], R126 ;  /* 0x0001e07e01007387 */ /* 0x0001e80000100a00 */
        /* <DEDUP_REMOVED lines=61> */
[----:B------:R0:W-:Y:S04]  /*93c0*/  STL [R1+0x1c8], R10 ;  /* 0x0001c80a01007387 */ /* 0x0001e80000100800 */
[----:B------:R0:W-:Y:S01]  /*93d0*/  STL [R1+0x1c0], R0 ;  /* 0x0001c00001007387 */ /* 0x0001e20000100800 */
[----:B------:R-:W-:Y:S06]  /*93e0*/  BAR.ARV 0xf, 0x100 ;  /* 0x03c4000000007b1d */ /* 0x000fec0000002000 */
[----:B------:R-:W-:Y:S01]  /*93f0*/  ISETP.NE.AND P0, PT, R0, 0x2, PT ;  /* 0x000000020000780c */ /* 0x000fe20003f05270 */
[----:B------:R-:W-:Y:S01]  /*9400*/  BSSY B0, `(.L_x_5143) ;  /* 0x0000007000007945 */ /* 0x000fe20003800000 */
[----:B------:R-:W-:-:S11]  /*9410*/  IMAD.MOV.U32 R3, RZ, RZ, 0x1 ;  /* 0x00000001ff037424 */ /* 0x000fd600078e00ff */
[----:B0-----:R-:W-:Y:S05]  /*9420*/  @P0 BRA `(.L_x_5144) ;  /* 0x0000000000100947 */ /* 0x001fea0003800000 */
[----:B------:R-:W2:Y:S04]  /*9430*/  LDL R0, [R1+0x1c4] ;  /* 0x0001c40001007983 */ /* 0x000ea80000100800 */
[----:B------:R0:W-:Y:S01]  /*9440*/  STL [R1+0x1c0], RZ ;  /* 0x0001c0ff01007387 */ /* 0x0001e20000100800 */
[----:B--2---:R-:W-:-:S05]  /*9450*/  LOP3.LUT R0, R0, 0x1, RZ, 0x3c, !PT ;  /* 0x0000000100007812 */ /* 0x004fca00078e3cff */
[----:B------:R0:W-:Y:S02]  /*9460*/  STL [R1+0x1c4], R0 ;  /* 0x0001c40001007387 */ /* 0x0001e40000100800 */
.L_x_5144:
[----:B------:R-:W-:Y:S05]  /*9470*/  BSYNC B0 ;  /* 0x0000000000007941 */ /* 0x000fea0003800000 */
.L_x_5143:
[----:B------:R-:W-:Y:S05]  /*9480*/  BRA `(.L_x_5138) ;  /* 0x0000018000047947 */ /* 0x000fea0003800000 */
.L_x_5131:
[----:B------:R-:W-:Y:S01]  /*9490*/  UIADD3 UR4, UP3, UR38, 0x38860, URZ ;  /* 0x0003886026047890 */ /* 0x000fe2000ff7e03f */
[----:B------:R-:W-:Y:S01]  /*94a0*/  IMAD.MOV.U32 R9, RZ, RZ, R7 ;  /* 0x000000ffff097224 */ /* 0x000fe200078e0007 */
[----:B------:R-:W-:Y:S01]  /*94b0*/  UIADD3 UR7, UP2, UR38, 0x38850, URZ ;  /* 0x0003885026077890 */ /* 0x000fe2000ff5e03f */
[----:B------:R-:W-:Y:S01]  /*94c0*/  IMAD.MOV.U32 R8, RZ, RZ, 0x100 ;  /* 0x00000100ff087424 */ /* 0x000fe200078e00ff */
[----:B------:R-:W-:Y:S01]  /*94d0*/  UIADD3.X UR5, URZ, UR39, URZ, UP3, !UPT ;  /* 0x000000273f057290 */ /* 0x000fe20009ffe43f */
[----:B------:R-:W-:Y:S01]  /*94e0*/  IMAD.U32 R4, RZ, RZ, UR61 ;  /* 0x0000003dff047e24 */ /* 0x000fe2000f8e00ff */
[----:B------:R-:W-:Y:S01]  /*94f0*/  UIADD3 UR10, UP1, UR38, 0x38830, URZ ;  /* 0x00038830260a7890 */ /* 0x000fe2000ff3e03f */
[----:B------:R-:W-:Y:S01]  /*9500*/  IMAD.MOV.U32 R5, RZ, RZ, 0x80 ;  /* 0x00000080ff057424 */ /* 0x000fe200078e00ff */
[----:B------:R-:W-:Y:S01]  /*9510*/  UIADD3 UR9, UP0, UR38, 0x38840, URZ ;  /* 0x0003884026097890 */ /* 0x000fe2000ff1e03f */
[----:B------:R1:W-:Y:S01]  /*9520*/  STL.64 [R1+0x30], R8 ;  /* 0x0000300801007387 */ /* 0x0003e20000100a00 */
[----:B------:R-:W-:Y:S01]  /*9530*/  UIADD3.X UR8, URZ, UR39, URZ, UP2, !UPT ;  /* 0x000000273f087290 */ /* 0x000fe200097fe43f */
[----:B------:R-:W-:Y:S01]  /*9540*/  IMAD.MOV.U32 R6, RZ, RZ, 0x80 ;  /* 0x00000080ff067424 */ /* 0x000fe200078e00ff */
[----:B------:R-:W-:Y:S01]  /*9550*/  ULDC UR11, c[0x0][0x448] ;  /* 0x00011200000b7ab9 */ /* 0x000fe20000000800 */
[----:B0-----:R-:W-:Y:S01]  /*9560*/  IMAD.U32 R0, RZ, RZ, UR7 ;  /* 0x00000007ff007e24 */ /* 0x001fe2000f8e00ff */
[----:B------:R-:W-:Y:S01]  /*9570*/  UIADD3.X UR7, URZ, UR39, URZ, UP0, !UPT ;  /* 0x000000273f077290 */ /* 0x000fe200087fe43f */
[----:B------:R-:W-:Y:S01]  /*9580*/  IMAD.U32 R10, RZ, RZ, UR61 ;  /* 0x0000003dff0a7e24 */ /* 0x000fe2000f8e00ff */
[----:B------:R-:W-:Y:S01]  /*9590*/  UISETP.NE.AND UP4, UPT, UR11, 0x1, UPT ;  /* 0x000000010b00788c */ /* 0x000fe2000bf85270 */
[----:B------:R-:W-:Y:S01]  /*95a0*/  IMAD.MOV.U32 R11, RZ, RZ, 0x80 ;  /* 0x00000080ff0b7424 */ /* 0x000fe200078e00ff */
[----:B------:R0:W-:Y:S01]  /*95b0*/  STL.128 [R1], R4 ;  /* 0x0000000401007387 */ /* 0x0001e20000100c00 */
[----:B------:R-:W-:Y:S01]  /*95c0*/  IMAD.U32 R3, RZ, RZ, UR8 ;  /* 0x00000008ff037e24 */ /* 0x000fe2000f8e00ff */
[----:B------:R-:W-:Y:S01]  /*95d0*/  USHF.L.U32 UR6, UR59, 0x6, URZ ;  /* 0x000000063b067899 */ /* 0x000fe2000800063f */
[----:B-1----:R-:W-:Y:S01]  /*95e0*/  IMAD.U32 R8, RZ, RZ, UR4 ;  /* 0x00000004ff087e24 */ /* 0x002fe2000f8e00ff */
[----:B------:R-:W-:Y:S01]  /*95f0*/  UIADD3.X UR4, URZ, UR39, URZ, UP1, !UPT ;  /* 0x000000273f047290 */ /* 0x000fe20008ffe43f */
[----:B------:R-:W-:Y:S01]  /*9600*/  IMAD.U32 R9, RZ, RZ, UR5 ;  /* 0x00000005ff097e24 */ /* 0x000fe2000f8e00ff */
[----:B------:R1:W-:Y:S01]  /*9610*/  STL.64 [R1+0x28], R10 ;  /* 0x0000280a01007387 */ /* 0x0003e20000100a00 */
[----:B------:R-:W-:Y:S01]  /*9620*/  IMAD.U32 R12, RZ, RZ, UR59 ;  /* 0x0000003bff0c7e24 */ /* 0x000fe2000f8e00ff */
[----:B------:R-:W-:Y:S01]  /*9630*/  ULDC UR45, c[0x0][0x288] ;  /* 0x0000a200002d7ab9 */ /* 0x000fe20000000800 */
[----:B------:R-:W-:Y:S01]  /*9640*/  @UP4 UIADD3 UR8, UR6, 0x3f, URZ ;  /* 0x0000003f06084890 */ /* 0x000fe2000fffe03f */
[----:B------:R2:W-:Y:S01]  /*9650*/  STL [R1+0x10], RZ ;  /* 0x000010ff01007387 */ /* 0x0005e20000100800 */
[----:B------:R-:W-:Y:S01]  /*9660*/  UIADD3 UR40, UR47, 0x1, -UR45 ;  /* 0x000000012f287890 */ /* 0x000fe2000fffe82d */
[----:B------:R-:W-:Y:S01]  /*9670*/  IADD3 R44, P0, R2, 0x28, RZ ;  /* 0x00000028022c7810 */ /* 0x000fe20007f1e0ff */
[----:B------:R-:W-:Y:S01]  /*9680*/  UP2UR UR41, UPR, URZ, 0x10 ;  /* 0x000000103f297883 */ /* 0x000fe20008000000 */
[----:B------:R2:W-:Y:S01]  /*9690*/  STL [R1+0x50], R12 ;  /* 0x0000500c01007387 */ /* 0x0005e20000100800 */
[----:B0-----:R-:W-:-:S02]  /*96a0*/  IMAD.MOV.U32 R6, RZ, RZ, R8 ;  /* 0x000000ffff067224 */ /* 0x001fc400078e0008 */
[----:B------:R-:W-:Y:S01]  /*96b0*/  IMAD.MOV.U32 R7, RZ, RZ, R9 ;  /* 0x000000ffff077224 */ /* 0x000fe200078e0009 */
[----:B------:R2:W-:Y:S01]  /*96c0*/  STL [R1+0x38], RZ ;  /* 0x000038ff01007387 */ /* 0x0005e20000100800 */
[----:B------:R-:W-:Y:S02]  /*96d0*/  IMAD.MOV.U32 R4, RZ, RZ, R0 ;  /* 0x000000ffff047224 */ /* 0x000fe400078e0000 */
[----:B------:R-:W-:Y:S02]  /*96e0*/  IMAD.MOV.U32 R5, RZ, RZ, R3 ;  /* 0x000000ffff057224 */ /* 0x000fe400078e0003 */
[----:B------:R-:W-:Y:S01]  /*96f0*/  IMAD.U32 R8, RZ, RZ, UR10 ;  /* 0x0000000aff087e24 */ /* 0x000fe2000f8e00ff */
[----:B------:R-:W-:Y:S01]  /*9700*/  @UP4 ULDC UR10, c[0x0][0x450] ;  /* 0x00011400000a4ab9 */ /* 0x000fe20000000800 */
[----:B------:R-:W-:Y:S01]  /*9710*/  IMAD.U32 R9, RZ, RZ, UR4 ;  /* 0x00000004ff097e24 */ /* 0x000fe2000f8e00ff */
[----:B------:R-:W-:Y:S01]  /*9720*/  ULDC.64 UR4, c[0x0][0xad8] ;  /* 0x0002b60000047ab9 */ /* 0x000fe20000000a00 */
[----:B-1----:R-:W-:Y:S01]  /*9730*/  IMAD.U32 R10, RZ, RZ, UR9 ;  /* 0x00000009ff0a7e24 */ /* 0x002fe2000f8e00ff */
[----:B------:R-:W-:Y:S01]  /*9740*/  UISETP.GE.AND UP0, UPT, UR5, 0x1, UPT ;  /* 0x000000010500788c */ /* 0x000fe2000bf06270 */
[----:B------:R-:W-:Y:S01]  /*9750*/  IMAD.U32 R11, RZ, RZ, UR7 ;  /* 0x00000007ff0b7e24 */ /* 0x000fe2000f8e00ff */
[----:B------:R2:W-:Y:S01]  /*9760*/  STL.128 [R1+0x40], R4 ;  /* 0x0000400401007387 */ /* 0x0005e20000100c00 */
[----:B------:R-:W-:Y:S01]  /*9770*/  @UP4 ULDC UR9, c[0x0][0x44c] ;  /* 0x0001130000094ab9 */ /* 0x000fe20000000800 */
[----:B------:R-:W-:Y:S01]  /*9780*/  UIADD3 UR7, UR6, 0x3f, URZ ;  /* 0x0000003f06077890 */ /* 0x000fe2000fffe03f */
[----:B------:R-:W-:Y:S01]  /*9790*/  IMAD.X R45, RZ, RZ, R18, P0 ;  /* 0x000000ffff2d7224 */ /* 0x000fe200000e0612 */
[----:B------:R2:W-:Y:S01]  /*97a0*/  STL.64 [R1+0x18], R8 ;  /* 0x0000180801007387 */ /* 0x0005e20000100a00 */
[----:B------:R-:W-:Y:S01]  /*97b0*/  UIMAD.WIDE.U32 UR8, UR8, UR9, URZ ;  /* 0x00000009080872a5 */ /* 0x000fe2000f8e003f */
[----:B------:R-:W-:Y:S01]  /*97c0*/  PLOP3.LUT P1, PT, PT, PT, UP0, 0x40, 0x0 ;  /* 0x000000000000781c */ /* 0x000fe20003f2e808 */
[----:B------:R-:W-:Y:S01]  /*97d0*/  UP2UR UR43, UPR, URZ, 0x1 ;  /* 0x000000013f2b7883 */ /* 0x000fe20008000000 */
[----:B------:R2:W-:Y:S01]  /*97e0*/  STL.64 [R1+0x20], R10 ;  /* 0x0000200a01007387 */ /* 0x0005e20000100a00 */
[----:B------:R-:W-:-:S04]  /*97f0*/  @UP4 USHF.R.U32.HI UR7, URZ, UR10, UR9 ;  /* 0x0000000a3f074299 */ /* 0x000fc80008011609 */
[----:B------:R-:W-:-:S04]  /*9800*/  UIADD3 UR8, UR40, UR7, URZ ;  /* 0x0000000728087290 */ /* 0x000fc8000fffe03f */
[----:B------:R-:W-:Y:S02]  /*9810*/  UIADD3 UR4, UR8, UR4, URZ ;  /* 0x0000000408047290 */ /* 0x000fe4000fffe03f */
[----:B------:R-:W-:Y:S10]  /*9820*/  @P1 BRA `(.L_x_5145) ;  /* 0x0000000000441947 */ /* 0x000ff40003800000 */
        /* <DEDUP_REMOVED lines=10> */
.L_x_5146:
[----:B------:R-:W-:-:S11]  /*98d0*/  UISETP.NE.AND UP0, UPT, UR5, 0x1, UPT ;  /* 0x000000010500788c */ /* 0x000fd6000bf05270 */
[----:B------:R-:W-:Y:S02]  /*98e0*/  @UP0 ULDC.64 UR10, c[0x0][0xae0] ;  /* 0x0002b800000a0ab9 */ /* 0x000fe40000000a00 */
[----:B------:R-:W-:-:S04]  /*98f0*/  UIMAD.WIDE.U32 UR8, UR7, UR10, URZ ;  /* 0x0000000a070872a5 */ /* 0x000fc8000f8e003f */
[----:B------:R-:W-:-:S12]  /*9900*/  @UP0 USHF.R.U32.HI UR7, URZ, UR11, UR9 ;  /* 0x0000000b3f070299 */ /* 0x000fd80008011609 */
.L_x_5147:
[----:B------:R-:W-:-:S04]  /*9910*/  UIMAD UR7, UR7, UR5, UR5 ;  /* 0x00000005070772a4 */ /* 0x000fc8000f8e0205 */
[----:B------:R-:W-:-:S04]  /*9920*/  UISETP.LT.AND UP0, UPT, UR4, UR7, UPT ;  /* 0x000000070400728c */ /* 0x000fc8000bf01270 */
[----:B------:R-:W-:-:S12]  /*9930*/  USEL UR4, UR4, UR7, UP0 ;  /* 0x0000000704047287 */ /* 0x000fd80008000000 */
.L_x_5145:
[----:B------:R-:W-:Y:S02]  /*9940*/  UISETP.NE.AND UP0, UPT, UR41, URZ, UPT ;  /* 0x0000003f2900728c */ /* 0x000fe4000bf05270 */
[----:B------:R-:W-:Y:S02]  /*9950*/  UIADD3 UR10, UR47, 0x3f, URZ ;  /* 0x0000003f2f0a7890 */ /* 0x000fe4000fffe03f */
[----:B------:R-:W-:Y:S02]  /*9960*/  UIADD3 UR4, UR4, 0x3f, URZ ;  /* 0x0000003f04047890 */ /* 0x000fe4000fffe03f */
[----:B------:R-:W-:Y:S02]  /*9970*/  UISETP.GE.AND UP1, UPT, UR5, 0x1, UPT ;  /* 0x000000010500788c */ /* 0x000fe4000bf26270 */
[----:B------:R-:W-:Y:S02]  /*9980*/  USHF.R.S32.HI UR11, URZ, 0x1f, UR10 ;  /* 0x0000001f3f0b7899 */ /* 0x000fe4000801140a */
[----:B------:R-:W-:Y:S01]  /*9990*/  USHF.R.S32.HI UR7, URZ, 0x1f, UR4 ;  /* 0x0000001f3f077899 */ /* 0x000fe20008011404 */
[----:B------:R-:W-:Y:S01]  /*99a0*/  @UP0 ULDC UR8, c[0x0][0x44c] ;  /* 0x0001130000080ab9 */ /* 0x000fe20000000800 */
[----:B------:R-:W-:Y:S01]  /*99b0*/  ULEA.HI UR11, UR11, UR10, URZ, 0x6 ;  /* 0x0000000a0b0b7291 */ /* 0x000fe2000f8f303f */
[----:B------:R-:W-:Y:S01]  /*99c0*/  PLOP3.LUT P0, PT, PT, PT, UP1, 0x40, 0x0 ;  /* 0x000000000000781c */ /* 0x000fe20003f0e818 */
[----:B------:R-:W-:-:S02]  /*99d0*/  UIMAD.WIDE.U32 UR8, UR6, UR8, URZ ;  /* 0x00000008060872a5 */ /* 0x000fc4000f8e003f */
[----:B------:R-:W-:Y:S01]  /*99e0*/  ULEA.HI UR7, UR7, UR4, URZ, 0x6 ;  /* 0x0000000407077291 */ /* 0x000fe2000f8f303f */
[----:B------:R-:W-:Y:S01]  /*99f0*/  @UP0 ULDC UR12, c[0x0][0x450] ;  /* 0x00011400000c0ab9 */ /* 0x000fe20000000800 */
[----:B------:R-:W-:Y:S02]  /*9a00*/  UIADD3 UR45, UR47, -UR45, URZ ;  /* 0x8000002d2f2d7290 */ /* 0x000fe4000fffe03f */
[----:B------:R-:W-:Y:S02]  /*9a10*/  USHF.R.S32.HI UR11, URZ, 0x6, UR11 ;  /* 0x000000063f0b7899 */ /* 0x000fe4000801140b */
        /* <DEDUP_REMOVED lines=19> */
.L_x_5149:
[----:B------:R-:W-:-:S11]  /*9b50*/  UISETP.NE.AND UP0, UPT, UR5, 0x1, UPT ;  /* 0x000000010500788c */ /* 0x000fd6000bf05270 */
[----:B------:R-:W-:Y:S02]  /*9b60*/  @UP0 ULDC.64 UR10, c[0x0][0xae0] ;  /* 0x0002b800000a0ab9 */ /* 0x000fe40000000a00 */
[----:B------:R-:W-:-:S04]  /*9b70*/  UIMAD.WIDE.U32 UR6, UR4, UR10, URZ ;  /* 0x0000000a040672a5 */ /* 0x000fc8000f8e003f */
[----:B------:R-:W-:-:S12]  /*9b80*/  @UP0 USHF.R.U32.HI UR4, URZ, UR11, UR7 ;  /* 0x0000000b3f040299 */ /* 0x000fd80008011607 */
.L_x_5150:
[----:B------:R-:W-:-:S04]  /*9b90*/  UIMAD UR4, UR4, UR5, URZ ;  /* 0x00000005040472a4 */ /* 0x000fc8000f8e023f */
[----:B------:R-:W-:-:S04]  /*9ba0*/  UISETP.LT.AND UP0, UPT, UR8, UR4, UPT ;  /* 0x000000040800728c */ /* 0x000fc8000bf01270 */
[----:B------:R-:W-:-:S12]  /*9bb0*/  USEL UR8, UR8, UR4, !UP0 ;  /* 0x0000000408087287 */ /* 0x000fd8000c000000 */
.L_x_5148:
[----:B------:R-:W-:Y:S01]  /*9bc0*/  USHF.R.S32.HI UR4, URZ, 0x1f, UR8 ;  /* 0x0000001f3f047899 */ /* 0x000fe20008011408 */
[----:B------:R-:W-:-:S03]  /*9bd0*/  PRMT R3, RZ, 0x7610, R3 ;  /* 0x00007610ff037816 */ /* 0x000fc60000000003 */
[----:B------:R-:W-:-:S04]  /*9be0*/  ULEA.HI UR4, UR4, UR8, URZ, 0x6 ;  /* 0x0000000804047291 */ /* 0x000fc8000f8f303f */
[----:B------:R-:W-:-:S04]  /*9bf0*/  USHF.R.S32.HI UR4, URZ, 0x6, UR4 ;  /* 0x000000063f047899 */ /* 0x000fc80008011404 */
[----:B------:R-:W-:-:S04]  /*9c00*/  UISETP.LT.AND UP0, UPT, URZ, UR4, UPT ;  /* 0x000000043f00728c */ /* 0x000fc8000bf01270 */
[----:B------:R-:W-:-:S04]  /*9c10*/  USEL UR42, URZ, UR4, !UP0 ;  /* 0x000000043f2a7287 */ /* 0x000fc8000c000000 */
[----:B------:R-:W-:-:S06]  /*9c20*/  UISETP.GT.AND UP0, UPT, UR46, UR42, UPT ;  /* 0x0000002a2e00728c */ /* 0x000fcc000bf04270 */
[----:B------:R-:W-:-:S13]  /*9c30*/  PLOP3.LUT P0, PT, PT, PT, UP0, 0x80, 0x0 ;  /* 0x000000000000781c */ /* 0x000fda0003f0f008 */
[----:B------:R-:W-:Y:S05]  /*9c40*/  @!P0 BRA `(.L_x_5138) ;  /* 0x0000017800148947 */ /* 0x000fea0003800000 */
[----:B------:R-:W0:Y:S01]  /*9c50*/  SHFL.IDX PT, R0, R205, RZ, 0x1f ;  /* 0x00001fffcd007589 */ /* 0x000e2200000e0000 */
[----:B------:R-:W-:Y:S01]  /*9c60*/  UIADD3 UR6, UR44, 0x26400, URZ ;  /* 0x000264002c067890 */ /* 0x000fe2000fffe03f */
[----:B------:R-:W-:Y:S01]  /*9c70*/  IMAD.MOV.U32 R13, RZ, RZ, 0x40000040 ;  /* 0x40000040ff0d7424 */ /* 0x000fe200078e00ff */
[----:B------:R-:W-:Y:S01]  /*9c80*/  UIADD3 UR4, UR44, 0x20400, URZ ;  /* 0x000204002c047890 */ /* 0x000fe2000fffe03f */
[----:B------:R-:W1:Y:S01]  /*9c90*/  S2R R52, SR_TID.X ;  /* 0x0000000000347919 */ /* 0x000e620000002100 */
[----:B------:R-:W-:Y:S01]  /*9ca0*/  UIADD3 UR8, UR44, 0x400, URZ ;  /* 0x000004002c087890 */ /* 0x000fe2000fffe03f */
[----:B------:R-:W-:Y:S01]  /*9cb0*/  IMAD.MOV.U32 R15, RZ, RZ, 0x40000040 ;  /* 0x40000040ff0f7424 */ /* 0x000fe200078e00ff */
[----:B------:R-:W-:Y:S01]  /*9cc0*/  USHF.R.U32.HI UR6, URZ, 0x4, UR6 ;  /* 0x000000043f067899 */ /* 0x000fe20008011606 */
[----:B--2---:R-:W-:Y:S01]  /*9cd0*/  IMAD.MOV.U32 R7, RZ, RZ, 0x40000040 ;  /* 0x40000040ff077424 */ /* 0x004fe200078e00ff */
[----:B------:R-:W-:Y:S01]  /*9ce0*/  USHF.R.U32.HI UR4, URZ, 0x4, UR4 ;  /* 0x000000043f047899 */ /* 0x000fe20008011604 */
[C---:B------:R-:W-:Y:S01]  /*9cf0*/  IADD3 R38, P5, R2.reuse, 0x88, RZ ;  /* 0x0000008802267810 */ /* 0x040fe20007fbe0ff */
[----:B------:R-:W-:Y:S01]  /*9d00*/  USHF.R.U32.HI UR7, URZ, 0x4, UR8 ;  /* 0x000000043f077899 */ /* 0x000fe20008011608 */
[----:B------:R-:W-:Y:S01]  /*9d10*/  IMAD.MOV.U32 R8, RZ, RZ, 0x1 ;  /* 0x00000001ff087424 */ /* 0x000fe200078e00ff */
[----:B------:R-:W-:Y:S01]  /*9d20*/  ULOP3.LUT UR6, UR6, 0x3fff, URZ, 0xc0, !UPT ;  /* 0x00003fff06067892 */ /* 0x000fe2000f8ec03f */
[----:B------:R-:W-:Y:S01]  /*9d30*/  IMAD.MOV.U32 R9, RZ, RZ, RZ ;  /* 0x000000ffff097224 */ /* 0x000fe200078e00ff */
[----:B------:R-:W-:Y:S01]  /*9d40*/  ULOP3.LUT UR4, UR4, 0x3fff, URZ, 0xc0, !UPT ;  /* 0x00003fff04047892 */ /* 0x000fe2000f8ec03f */
[----:B------:R-:W-:Y:S01]  /*9d50*/  IMAD.X R51, RZ, RZ, R18, P5 ;  /* 0x000000ffff337224 */ /* 0x000fe200028e0612 */
[----:B------:R-:W-:Y:S01]  /*9d60*/  UIADD3 UR9, UP0, UR38, 0x38400, URZ ;  /* 0x0003840026097890 */ /* 0x000fe2000ff1e03f */
[----:B------:R-:W-:Y:S01]  /*9d70*/  IMAD.MOV.U32 R10, RZ, RZ, 0x1 ;  /* 0x00000001ff0a7424 */ /* 0x000fe200078e00ff */
[----:B------:R-:W-:Y:S01]  /*9d80*/  ULOP3.LUT UR7, UR7, 0x3fff, URZ, 0xc0, !UPT ;  /* 0x00003fff07077892 */ /* 0x000fe2000f8ec03f */
[----:B------:R-:W-:Y:S01]  /*9d90*/  IMAD.MOV.U32 R11, RZ, RZ, RZ ;  /* 0x000000ffff0b7224 */ /* 0x000fe200078e00ff */
[----:B------:R-:W-:Y:S01]  /*9da0*/  ULOP3.LUT UR6, UR6, 0x10000, URZ, 0xfc, !UPT ;  /* 0x0001000006067892 */ /* 0x000fe2000f8efc3f */
[----:B------:R-:W-:Y:S01]  /*9db0*/  IADD3 R42, P1, R2, 0x98, RZ ;  /* 0x00000098022a7810 */ /* 0x000fe20007f3e0ff */
[----:B------:R-:W-:Y:S01]  /*9dc0*/  ULOP3.LUT UR4, UR4, 0x10000, URZ, 0xfc, !UPT ;  /* 0x0001000004047892 */ /* 0x000fe2000f8efc3f */
[C---:B0-----:R-:W-:Y:S01]  /*9dd0*/  LEA.HI R3, R0.reuse, R0, RZ, 0x1 ;  /* 0x0000000000037211 */ /* 0x041fe200078f08ff */
[----:B------:R-:W-:Y:S01]  /*9de0*/  UIADD3.X UR10, URZ, UR39, URZ, UP0, !UPT ;  /* 0x000000273f0a7290 */ /* 0x000fe200087fe43f */
[----:B------:R-:W-:Y:S01]  /*9df0*/  IMAD.U32 R4, RZ, RZ, UR9 ;  /* 0x00000009ff047e24 */ /* 0x000fe2000f8e00ff */
[----:B------:R-:W-:Y:S01]  /*9e00*/  ULOP3.LUT UR7, UR7, 0x10000, URZ, 0xfc, !UPT ;  /* 0x0001000007077892 */ /* 0x000fe2000f8efc3f */
[----:B------:R-:W-:Y:S01]  /*9e10*/  LOP3.LUT R3, R3, 0x6, RZ, 0xc0, !PT ;  /* 0x0000000603037812 */ /* 0x000fe200078ec0ff */
[----:B------:R-:W-:Y:S01]  /*9e20*/  IMAD.U32 R6, RZ, RZ, UR4 ;  /* 0x00000004ff067e24 */ /* 0x000fe2000f8e00ff */
[----:B------:R-:W-:Y:S01]  /*9e30*/  UIADD3 UR4, UR44, 0x36400, URZ ;  /* 0x000364002c047890 */ /* 0x000fe2000fffe03f */
[----:B------:R-:W-:Y:S01]  /*9e40*/  IMAD.U32 R5, RZ, RZ, UR10 ;  /* 0x0000000aff057e24 */ /* 0x000fe2000f8e00ff */
[----:B------:R-:W-:Y:S01]  /*9e50*/  UIADD3 UR5, UR44, 0x22400, URZ ;  /* 0x000224002c057890 */ /* 0x000fe2000fffe03f */
[----:B------:R-:W-:Y:S01]  /*9e60*/  IMAD.IADD R0, R0, 0x1, -R3 ;  /* 0x0000000100007824 */ /* 0x000fe200078e0a03 */
[----:B------:R-:W-:Y:S01]  /*9e70*/  ULOP3.LUT UP0, URZ, UR4, 0x3ff, URZ, 0xc0, !UPT ;  /* 0x000003ff043f7892 */ /* 0x000fe2000f80c03f */
[----:B------:R-:W-:Y:S01]  /*9e80*/  IMAD.U32 R3, RZ, RZ, UR6 ;  /* 0x00000006ff037e24 */ /* 0x000fe2000f8e00ff */
[----:B------:R-:W-:Y:S01]  /*9e90*/  USHF.R.U32.HI UR5, URZ, 0x4, UR5 ;  /* 0x000000043f057899 */ /* 0x000fe20008011605 */
[----:B-1----:R-:W-:Y:S01]  /*9ea0*/  VIADD R12, R52, 0xffffff80 ;  /* 0xffffff80340c7836 */ /* 0x002fe20000000000 */
[----:B------:R-:W-:Y:S01]  /*9eb0*/  LEA R0, R0, UR8, 0xf ;  /* 0x0000000800007c11 */ /* 0x000fe2000f8e78ff */
[----:B------:R-:W-:Y:S01]  /*9ec0*/  IMAD.U32 R14, RZ, RZ, UR7 ;  /* 0x00000007ff0e7e24 */ /* 0x000fe2000f8e00ff */
[----:B------:R-:W-:Y:S01]  /*9ed0*/  STL.64 [R1+0x58], R4 ;  /* 0x0000580401007387 */ /* 0x000fe20000100a00 */
[----:B------:R-:W-:Y:S01]  /*9ee0*/  ULOP3.LUT UR5, UR5, 0x3fff, URZ, 0xc0, !UPT ;  /* 0x00003fff05057892 */ /* 0x000fe2000f8ec03f */
[----:B------:R-:W-:Y:S01]  /*9ef0*/  SHF.R.U32.HI R0, RZ, 0x4, R0 ;  /* 0x00000004ff007819 */ /* 0x000fe20000011600 */
[----:B------:R-:W-:Y:S01]  /*9f00*/  IMAD.X R43, RZ, RZ, R18, P1 ;  /* 0x000000ffff2b7224 */ /* 0x000fe200008e0612 */
[----:B------:R0:W-:Y:S01]  /*9f10*/  STL [R1+0x74], R12 ;  /* 0x0000740c01007387 */ /* 0x0001e20000100800 */
[----:B------:R-:W-:Y:S01]  /*9f20*/  PLOP3.LUT P5, PT, PT, PT, UP0, 0x80, 0x0 ;  /* 0x000000000000781c */ /* 0x000fe20003faf008 */
[----:B------:R-:W-:Y:S01]  /*9f30*/  ULOP3.LUT UR5, UR5, 0x10000, URZ, 0xfc, !UPT ;  /* 0x0001000005057892 */ /* 0x000fe2000f8efc3f */
[----:B------:R-:W-:Y:S01]  /*9f40*/  LOP3.LUT R0, R0, 0x3fff, RZ, 0xc0, !PT ;  /* 0x00003fff00007812 */ /* 0x000fe200078ec0ff */
[----:B------:R-:W-:Y:S01]  /*9f50*/  STL.64 [R1+0x78], R6 ;  /* 0x0000780601007387 */ /* 0x000fe20000100a00 */
[----:B------:R-:W-:-:S02]  /*9f60*/  IADD3 R40, P6, R2, 0x90, RZ ;  /* 0x0000009002287810 */ /* 0x000fc40007fde0ff */
[----:B------:R-:W-:Y:S01]  /*9f70*/  LOP3.LUT R0, R0, 0x2000000, RZ, 0xfc, !PT ;  /* 0x0200000000007812 */ /* 0x000fe200078efcff */
[----:B------:R1:W-:Y:S01]  /*9f80*/  STL.128 [R1+0x60], R8 ;  /* 0x0000600801007387 */ /* 0x0003e20000100c00 */
[C---:B------:R-:W-:Y:S01]  /*9f90*/  IADD3 R36, P0, R2.reuse, 0x80, RZ ;  /* 0x0000008002247810 */ /* 0x040fe20007f1e0ff */
[----:B0-----:R-:W-:Y:S01]  /*9fa0*/  IMAD.MOV.U32 R12, RZ, RZ, R3 ;  /* 0x000000ffff0c7224 */ /* 0x001fe200078e0003 */
[C---:B------:R-:W-:Y:S01]  /*9fb0*/  IADD3 R35, P4, R2.reuse, 0x78, RZ ;  /* 0x0000007802237810 */ /* 0x040fe20007f9e0ff */
[--C-:B------:R-:W-:Y:S01]  /*9fc0*/  IMAD.X R53, RZ, RZ, R18.reuse, P6 ;  /* 0x000000ffff357224 */ /* 0x100fe200030e0612 */
[C---:B------:R-:W-:Y:S01]  /*9fd0*/  IADD3 R24, P3, R2.reuse, 0x74, RZ ;  /* 0x0000007402187810 */ /* 0x040fe20007f7e0ff */
[----:B------:R-:W-:Y:S01]  /*9fe0*/  IMAD.MOV.U32 R3, RZ, RZ, R215 ;  /* 0x000000ffff037224 */ /* 0x000fe200078e00d7 */
[----:B------:R-:W-:Y:S01]  /*9ff0*/  STL.128 [R1+0x90], R12 ;  /* 0x0000900c01007387 */ /* 0x000fe20000100c00 */
[C---:B------:R-:W-:Y:S01]  /*a000*/  IADD3 R34, P2, R2.reuse, 0x68, RZ ;  /* 0x0000006802227810 */ /* 0x040fe20007f5e0ff */
[--C-:B------:R-:W-:Y:S01]  /*a010*/  IMAD.X R49, RZ, RZ, R18.reuse, P0 ;  /* 0x000000ffff317224 */ /* 0x100fe200000e0612 */
[C---:B------:R-:W-:Y:S01]  /*a020*/  IADD3 R33, P1, R2.reuse, 0x60, RZ ;  /* 0x0000006002217810 */ /* 0x040fe20007f3e0ff */
[--C-:B------:R-:W-:Y:S01]  /*a030*/  IMAD.X R50, RZ, RZ, R18.reuse, P4 ;  /* 0x000000ffff327224 */ /* 0x100fe200020e0612 */
[----:B------:R-:W-:Y:S01]  /*a040*/  IADD3 R26, P6, R2, 0x58, RZ ;  /* 0x00000058021a7810 */ /* 0x000fe20007fde0ff */
[----:B------:R-:W-:-:S02]  /*a050*/  IMAD.X R25, RZ, RZ, R18, P3 ;  /* 0x000000ffff197224 */ /* 0x000fc400018e0612 */
[----:B------:R-:W-:Y:S02]  /*a060*/  IMAD.X R41, RZ, RZ, R18, P2 ;  /* 0x000000ffff297224 */ /* 0x000fe400010e0612 */
[----:B-1----:R-:W-:Y:S02]  /*a070*/  IMAD.U32 R8, RZ, RZ, UR5 ;  /* 0x00000005ff087e24 */ /* 0x002fe4000f8e00ff */
[----:B------:R-:W-:Y:S02]  /*a080*/  IMAD.MOV.U32 R9, RZ, RZ, 0x40000040 ;  /* 0x40000040ff097424 */ /* 0x000fe400078e00ff */
[----:B------:R-:W-:Y:S02]  /*a090*/  IMAD.MOV.U32 R10, RZ, RZ, R0 ;  /* 0x000000ffff0a7224 */ /* 0x000fe400078e0000 */
[----:B------:R-:W-:Y:S02]  /*a0a0*/  IMAD.MOV.U32 R11, RZ, RZ, 0x40000040 ;  /* 0x40000040ff0b7424 */ /* 0x000fe400078e00ff */
[----:B------:R-:W-:-:S02]  /*a0b0*/  IMAD.MOV.U32 R0, RZ, RZ, R214 ;  /* 0x000000ffff007224 */ /* 0x000fc400078e00d6 */
[--C-:B------:R-:W-:Y:S01]  /*a0c0*/  IMAD.X R48, RZ, RZ, R18.reuse, P1 ;  /* 0x000000ffff307224 */ /* 0x100fe200008e0612 */
[----:B------:R0:W-:Y:S01]  /*a0d0*/  STL.128 [R1+0x80], R8 ;  /* 0x0000800801007387 */ /* 0x0001e20000100c00 */
[----:B------:R-:W-:Y:S02]  /*a0e0*/  IMAD.X R27, RZ, RZ, R18, P6 ;  /* 0x000000ffff1b7224 */ /* 0x000fe400030e0612 */
[----:B0-----:R-:W-:Y:S01]  /*a0f0*/  IMAD.MOV.U32 R10, RZ, RZ, R226 ;  /* 0x000000ffff0a7224 */ /* 0x001fe200078e00e2 */
        /* <DEDUP_REMOVED lines=17> */
.L_x_5152:
[----:B------:R-:W2:Y:S02]  /*a210*/  LDL R7, [R1+0x74] ;  /* 0x0000740001077983 */ /* 0x000ea40000100800 */
[----:B--2---:R-:W-:-:S04]  /*a220*/  SHF.R.S32.HI R0, RZ, 0x1f, R7 ;  /* 0x0000001fff007819 */ /* 0x004fc80000011407 */
[CC--:B------:R-:W-:Y:S02]  /*a230*/  LEA.HI R3, R0.reuse, R7.reuse, RZ, 0x4 ;  /* 0x0000000700037211 */ /* 0x0c0fe400078f20ff */
[----:B------:R-:W-:Y:S02]  /*a240*/  LEA.HI R0, R0, R7, RZ, 0x5 ;  /* 0x0000000700007211 */ /* 0x000fe400078f28ff */
[----:B------:R-:W-:Y:S02]  /*a250*/  SHF.R.S32.HI R4, RZ, 0x4, R3 ;  /* 0x00000004ff047819 */ /* 0x000fe40000011403 */
[----:B------:R-:W-:Y:S02]  /*a260*/  SHF.R.S32.HI R0, RZ, 0x5, R0 ;  /* 0x00000005ff007819 */ /* 0x000fe40000011400 */
[C---:B------:R-:W-:Y:S02]  /*a270*/  LEA.HI R5, R3.reuse, R4, RZ, 0x1 ;  /* 0x0000000403057211 */ /* 0x040fe400078f08ff */
[----:B------:R-:W-:-:S02]  /*a280*/  LOP3.LUT R3, R3, 0xfffffff0, RZ, 0xc0, !PT ;  /* 0xfffffff003037812 */ /* 0x000fc400078ec0ff */
[----:B------:R-:W-:-:S03]  /*a290*/  LOP3.LUT R5, R5, 0x1ffffffe, RZ, 0xc0, !PT ;  /* 0x1ffffffe05057812 */ /* 0x000fc600078ec0ff */
[----:B------:R-:W-:Y:S02]  /*a2a0*/  IMAD.IADD R3, R7, 0x1, -R3 ;  /* 0x0000000107037824 */ /* 0x000fe400078e0a03 */
[----:B------:R-:W-:-:S04]  /*a2b0*/  IMAD.IADD R5, R4, 0x1, -R5 ;  /* 0x0000000104057824 */ /* 0x000fc800078e0a05 */
[----:B------:R-:W-:-:S07]  /*a2c0*/  IMAD.SHL.U32 R10, R5, 0x8, RZ ;  /* 0x00000008050a7824 */ /* 0x000fce00078e00ff */
.L_x_5151:
[----:B------:R-:W2:Y:S01]  /*a2d0*/  LDL R39, [R1+0x1cc] ;  /* 0x0001cc0001277983 */ /* 0x000ea20000100800 */
[----:B------:R-:W-:Y:S01]  /*a2e0*/  SHF.R.S32.HI R4, RZ, 0x1f, R3 ;  /* 0x0000001fff047819 */ /* 0x000fe20000011403 */
[----:B------:R-:W-:Y:S01]  /*a2f0*/  IMAD.MOV.U32 R11, RZ, RZ, R25 ;  /* 0x000000ffff0b7224 */ /* 0x000fe200078e0019 */
[----:B------:R-:W-:Y:S01]  /*a300*/  IADD3 R8, P0, R2, 0x70, RZ ;  /* 0x0000007002087810 */ /* 0x000fe20007f1e0ff */
[----:B------:R0:W-:Y:S01]  /*a310*/  STL.64 [R1+0xc0], R26 ;  /* 0x0000c01a01007387 */ /* 0x0001e20000100a00 */
[----:B------:R-:W-:Y:S01]  /*a320*/  LEA.HI R4, R4, R3, RZ, 0x3 ;  /* 0x0000000304047211 */ /* 0x000fe200078f18ff */
[----:B------:R-:W1:Y:S01]  /*a330*/  LDC R228, c[0x0][0x450] ;  /* 0x00011400ffe47b82 */ /* 0x000e620000000800 */
[----:B------:R-:W-:Y:S01]  /*a340*/  IMAD.U32 R12, RZ, RZ, UR38 ;  /* 0x00000026ff0c7e24 */ /* 0x000fe2000f8e00ff */
[----:B------:R-:W-:Y:S01]  /*a350*/  IADD3 R20, P2, R2, 0xb0, RZ ;  /* 0x000000b002147810 */ /* 0x000fe20007f5e0ff */
[----:B------:R-:W-:Y:S01]  /*a360*/  IMAD.X R9, RZ, RZ, R18, P0 ;  /* 0x000000ffff097224 */ /* 0x000fe200000e0612 */
[C---:B------:R-:W-:Y:S01]  /*a370*/  LOP3.LUT R6, R4.reuse, 0xfffffff8, RZ, 0xc0, !PT ;  /* 0xfffffff804067812 */ /* 0x040fe200078ec0ff */
[----:B------:R-:W-:Y:S01]  /*a380*/  IMAD.SHL.U32 R4, R4, 0x40, RZ ;  /* 0x0000004004047824 */ /* 0x000fe200078e00ff */
[----:B------:R-:W-:Y:S01]  /*a390*/  IADD3 R46, P3, R2, 0xa0, RZ ;  /* 0x000000a0022e7810 */ /* 0x000fe20007f7e0ff */
[----:B------:R-:W-:Y:S01]  /*a3a0*/  IMAD.U32 R13, RZ, RZ, UR39 ;  /* 0x00000027ff0d7e24 */ /* 0x000fe2000f8e00ff */
[----:B------:R-:W-:Y:S01]  /*a3b0*/  STL.64 [R1+0xb0], R22 ;  /* 0x0000b01601007387 */ /* 0x000fe20000100a00 */
[----:B------:R-:W-:Y:S01]  /*a3c0*/  IMAD.IADD R6, R3, 0x1, -R6 ;  /* 0x0000000103067824 */ /* 0x000fe200078e0a06 */
[----:B------:R-:W-:Y:S01]  /*a3d0*/  LOP3.LUT R5, R4, 0xfffffe00, RZ, 0xc0, !PT ;  /* 0xfffffe0004057812 */ /* 0x000fe200078ec0ff */
[----:B0-----:R-:W0:Y:S01]  /*a3e0*/  LDC R26, c[0x0][0xad4] ;  /* 0x0002b500ff1a7b82 */ /* 0x001e220000000800 */
[----:B------:R-:W-:Y:S01]  /*a3f0*/  IMAD.MOV.U32 R14, RZ, RZ, 0x10 ;  /* 0x00000010ff0e7424 */ /* 0x000fe200078e00ff */
[----:B------:R-:W-:Y:S01]  /*a400*/  STL.U8 [R1+0xc8], RZ ;  /* 0x0000c8ff01007387 */ /* 0x000fe20000100000 */
[C---:B------:R-:W-:Y:S01]  /*a410*/  IMAD.SHL.U32 R3, R6.reuse, 0x40, RZ ;  /* 0x0000004006037824 */ /* 0x040fe200078e00ff */
[----:B------:R-:W-:Y:S01]  /*a420*/  LOP3.LUT P0, RZ, R6, 0x2, RZ, 0xc0, !PT ;  /* 0x0000000206ff7812 */ /* 0x000fe2000780c0ff */
[----:B------:R-:W-:Y:S01]  /*a430*/  IMAD R5, R0, 0x400, R5 ;  /* 0x0000040000057824 */ /* 0x000fe200078e0205 */
[----:B------:R-:W-:Y:S01]  /*a440*/  LOP3.LUT P1, RZ, R6, 0x4, RZ, 0xc0, !PT ;  /* 0x0000000406ff7812 */ /* 0x000fe2000782c0ff */
[----:B------:R-:W-:Y:S01]  /*a450*/  IMAD.MOV.U32 R0, RZ, RZ, 0x20 ;  /* 0x00000020ff007424 */ /* 0x000fe200078e00ff */
[----:B------:R-:W-:Y:S01]  /*a460*/  LOP3.LUT R3, R3, 0x1c0, RZ, 0xc0, !PT ;  /* 0x000001c003037812 */ /* 0x000fe200078ec0ff */
[----:B------:R-:W3:Y:S01]  /*a470*/  LDC.64 R6, c[0x0][0xae0] ;  /* 0x0002b800ff067b82 */ /* 0x000ee20000000a00 */
[----:B------:R-:W-:Y:S01]  /*a480*/  IMAD.X R21, RZ, RZ, R18, P2 ;  /* 0x000000ffff157224 */ /* 0x000fe200010e0612 */
[----:B------:R-:W-:Y:S01]  /*a490*/  STL.U8 [R1+0xfc], RZ ;  /* 0x0000fcff01007387 */ /* 0x000fe20000100000 */
[----:B------:R-:W-:Y:S01]  /*a4a0*/  LOP3.LUT R4, R3, 0x8, R10, 0xf8, !PT ;  /* 0x0000000803047812 */ /* 0x000fe200078ef80a */
[----:B------:R-:W-:Y:S01]  /*a4b0*/  IMAD.MOV.U32 R10, RZ, RZ, R24 ;  /* 0x000000ffff0a7224 */ /* 0x000fe200078e0018 */
[----:B------:R-:W-:Y:S01]  /*a4c0*/  SHF.R.U32.HI R3, RZ, 0x3, R3 ;  /* 0x00000003ff037819 */ /* 0x000fe20000011603 */
[----:B------:R-:W-:Y:S01]  /*a4d0*/  IMAD.X R47, RZ, RZ, R18, P3 ;  /* 0x000000ffff2f7224 */ /* 0x000fe200018e0612 */
[----:B------:R-:W-:Y:S01]  /*a4e0*/  STL.64 [R1+0xb8], R20 ;  /* 0x0000b81401007387 */ /* 0x000fe20000100a00 */
[----:B------:R-:W0:Y:S01]  /*a4f0*/  LDC R24, c[0x0][0x288] ;  /* 0x0000a200ff187b82 */ /* 0x000e220000000800 */
[----:B------:R-:W-:Y:S01]  /*a500*/  LOP3.LUT R4, R4, R3, RZ, 0x3c, !PT ;  /* 0x0000000304047212 */ /* 0x000fe200078e3cff */
[----:B------:R-:W-:Y:S01]  /*a510*/  IMAD.U32 R25, RZ, RZ, UR47 ;  /* 0x0000002fff197e24 */ /* 0x000fe2000f8e00ff */
[----:B------:R4:W-:Y:S01]  /*a520*/  STL.128 [R1+0x100], R8 ;  /* 0x0001000801007387 */ /* 0x0009e20000100c00 */
[----:B------:R-:W-:Y:S01]  /*a530*/  VIADD R204, R52, 0xffffff80 ;  /* 0xffffff8034cc7836 */ /* 0x000fe20000000000 */
[----:B------:R-:W-:Y:S01]  /*a540*/  BSSY B0, `(.L_x_5153) ;  /* 0x000001d000007945 */ /* 0x000fe20003800000 */
[----:B------:R-:W-:Y:S01]  /*a550*/  IMAD.IADD R3, R5, 0x1, R4 ;  /* 0x0000000105037824 */ /* 0x000fe200078e0204 */
[----:B------:R0:W-:Y:S01]  /*a560*/  STL.64 [R1+0x110], R46 ;  /* 0x0001102e01007387 */ /* 0x0001e20000100a00 */
[----:B------:R-:W5:Y:S02]  /*a570*/  LDC.64 R4, c[0x0][0xad8] ;  /* 0x0002b600ff047b82 */ /* 0x000f640000000a00 */
[----:B------:R-:W-:Y:S01]  /*a580*/  IMAD.WIDE.U32 R28, R3, 0x2, R12 ;  /* 0x00000002031c7825 */ /* 0x000fe200078e000c */
[----:B------:R0:W-:Y:S04]  /*a590*/  STL.U8 [R1+0x118], RZ ;  /* 0x000118ff01007387 */ /* 0x0001e80000100000 */
[----:B------:R0:W-:Y:S01]  /*a5a0*/  STL [R1+0xcc], R204 ;  /* 0x0000cccc01007387 */ /* 0x0001e20000100800 */
[----:B---3--:R-:W-:-:S02]  /*a5b0*/  IMAD.MOV.U32 R30, RZ, RZ, R6 ;  /* 0x000000ffff1e7224 */ /* 0x008fc400078e0006 */
[----:B------:R-:W-:Y:S01]  /*a5c0*/  IMAD.MOV.U32 R31, RZ, RZ, R7 ;  /* 0x000000ffff1f7224 */ /* 0x000fe200078e0007 */
[----:B----4-:R-:W3:Y:S01]  /*a5d0*/  LDC.64 R8, c[0x0][0x448] ;  /* 0x00011200ff087b82 */ /* 0x010ee20000000a00 */
[----:B------:R-:W-:Y:S01]  /*a5e0*/  SEL R11, R0, 0xffffffe0, !P1 ;  /* 0xffffffe0000b7807 */ /* 0x000fe20004800000 */
[----:B-1----:R1:W-:Y:S01]  /*a5f0*/  STL [R1+0xf8], R228 ;  /* 0x0000f8e401007387 */ /* 0x0023e20000100800 */
[----:B------:R-:W-:Y:S02]  /*a600*/  SEL R10, R14, 0xfffffff0, !P0 ;  /* 0xfffffff00e0a7807 */ /* 0x000fe40004000000 */
[----:B------:R-:W-:Y:S01]  /*a610*/  IADD3 R14, P0, R28, 0x36400, RZ ;  /* 0x000364001c0e7810 */ /* 0x000fe20007f1e0ff */
[----:B------:R-:W-:Y:S02]  /*a620*/  IMAD.MOV.U32 R28, RZ, RZ, RZ ;  /* 0x000000ffff1c7224 */ /* 0x000fe400078e00ff */
[----:B------:R1:W-:Y:S02]  /*a630*/  STL.64 [R1+0xa0], R10 ;  /* 0x0000a00a01007387 */ /* 0x0003e40000100a00 */
[----:B------:R-:W-:-:S02]  /*a640*/  IMAD.X R15, RZ, RZ, R29, P0 ;  /* 0x000000ffff0f7224 */ /* 0x000fc400000e061d */
[----:B-----5:R-:W-:Y:S02]  /*a650*/  IMAD.MOV.U32 R27, RZ, RZ, R4 ;  /* 0x000000ffff1b7224 */ /* 0x020fe400078e0004 */
[----:B------:R-:W-:Y:S01]  /*a660*/  IMAD.MOV.U32 R29, RZ, RZ, R5 ;  /* 0x000000ffff1d7224 */ /* 0x000fe200078e0005 */
[----:B------:R1:W-:Y:S04]  /*a670*/  STL.64 [R1+0xa8], R14 ;  /* 0x0000a80e01007387 */ /* 0x0003e80000100a00 */
[----:B0-----:R1:W-:Y:S04]  /*a680*/  STL.128 [R1+0xd0], R24 ;  /* 0x0000d01801007387 */ /* 0x0013e80000100c00 */
[----:B------:R1:W-:Y:S04]  /*a690*/  STL.128 [R1+0xe0], R28 ;  /* 0x0000e01c01007387 */ /* 0x0003e80000100c00 */
[----:B---3--:R1:W-:Y:S01]  /*a6a0*/  STL.64 [R1+0xf0], R8 ;  /* 0x0000f00801007387 */ /* 0x0083e20000100a00 */
[----:B--2---:R-:W-:-:S04]  /*a6b0*/  LEA.HI R0, R39, R39, RZ, 0x1 ;  /* 0x0000002727007211 */ /* 0x004fc800078f08ff */
[----:B------:R-:W-:-:S05]  /*a6c0*/  LOP3.LUT R0, R0, 0xfffffffe, RZ, 0xc0, !PT ;  /* 0xfffffffe00007812 */ /* 0x000fca00078ec0ff */
[----:B------:R-:W-:-:S05]  /*a6d0*/  IMAD.IADD R0, R39, 0x1, -R0 ;  /* 0x0000000127007824 */ /* 0x000fca00078e0a00 */
[----:B------:R-:W-:-:S04]  /*a6e0*/  SHF.L.U32 R0, R0, 0x1f, RZ ;  /* 0x0000001f00007819 */ /* 0x000fc800000006ff */
[----:B------:R-:W0:Y:S02]  /*a6f0*/  SYNCS.PHASECHK.TRANS64.TRYWAIT P0, [UR44+0x38800], R0 ;  /* 0x03880000ff0075a7 */ /* 0x000e24000800016c */
[----:B01----:R-:W-:Y:S05]  /*a700*/  @!P0 BRA `(.L_x_5154) ;  /* 0x000001ec000c8947 */ /* 0x003fea0003800000 */
.L_x_5339:
[----:B------:R-:W-:Y:S05]  /*a710*/  BSYNC B0 ;  /* 0x0000000000007941 */ /* 0x000fea0003800000 */
.L_x_5153:
[----:B------:R-:W2:Y:S04]  /*a720*/  LDL R28, [R1] ;  /* 0x00000000011c7983 */ /* 0x000ea80000100800 */
[----:B------:R1:W5:Y:S01]  /*a730*/  LDL.64 R10, [R1+0x1c0] ;  /* 0x0001c000010a7983 */ /* 0x0003620000100a00 */
[----:B0-----:R-:W-:Y:S01]  /*a740*/  IADD3 R0, P0, R2, 0xc8, RZ ;  /* 0x000000c802007810 */ /* 0x001fe20007f1e0ff */
[----:B------:R-:W-:Y:S01]  /*a750*/  IMAD.MOV.U32 R26, RZ, RZ, R33 ;  /* 0x000000ffff1a7224 */ /* 0x000fe200078e0021 */
[----:B------:R-:W-:Y:S01]  /*a760*/  BSSY B0, `(.L_x_5155) ;  /* 0x000003b000007945 */ /* 0x000fe20003800000 */
[----:B------:R-:W-:Y:S02]  /*a770*/  IMAD.MOV.U32 R27, RZ, RZ, R48 ;  /* 0x000000ffff1b7224 */ /* 0x000fe400078e0030 */
[----:B------:R-:W-:-:S02]  /*a780*/  IMAD.MOV.U32 R24, RZ, RZ, R210 ;  /* 0x000000ffff187224 */ /* 0x000fc400078e00d2 */
[----:B------:R-:W-:Y:S02]  /*a790*/  IMAD.MOV.U32 R25, RZ, RZ, R207 ;  /* 0x000000ffff197224 */ /* 0x000fe400078e00cf */
[----:B------:R-:W-:Y:S01]  /*a7a0*/  IMAD.X R3, RZ, RZ, R18, P0 ;  /* 0x000000ffff037224 */ /* 0x000fe200000e0612 */
[----:B------:R-:W-:Y:S01]  /*a7b0*/  IADD3 R20, P0, R2, 0xfc, RZ ;  /* 0x000000fc02147810 */ /* 0x000fe20007f1e0ff */
[----:B------:R-:W-:Y:S01]  /*a7c0*/  IMAD.MOV.U32 R14, RZ, RZ, R212 ;  /* 0x000000ffff0e7224 */ /* 0x000fe200078e00d4 */
[----:B------:R0:W-:Y:S01]  /*a7d0*/  STL.128 [R1+0x120], R24 ;  /* 0x0001201801007387 */ /* 0x0001e20000100c00 */
[----:B------:R-:W-:Y:S02]  /*a7e0*/  IMAD.MOV.U32 R15, RZ, RZ, R211 ;  /* 0x000000ffff0f7224 */ /* 0x000fe400078e00d3 */
[----:B------:R-:W-:Y:S02]  /*a7f0*/  IMAD.X R21, RZ, RZ, R18, P0 ;  /* 0x000000ffff157224 */ /* 0x000fe400000e0612 */
[----:B------:R-:W-:Y:S01]  /*a800*/  IMAD.MOV.U32 R46, RZ, RZ, R34 ;  /* 0x000000ffff2e7224 */ /* 0x000fe200078e0022 */
[----:B------:R3:W-:Y:S01]  /*a810*/  STL.128 [R1+0x150], R12 ;  /* 0x0001500c01007387 */ /* 0x0007e20000100c00 */
[----:B------:R-:W-:-:S02]  /*a820*/  IMAD.MOV.U32 R47, RZ, RZ, R41 ;  /* 0x000000ffff2f7224 */ /* 0x000fc400078e0029 */
[----:B------:R-:W-:Y:S02]  /*a830*/  IMAD.MOV.U32 R41, RZ, RZ, R53 ;  /* 0x000000ffff297224 */ /* 0x000fe400078e0035 */
[----:B------:R-:W-:Y:S01]  /*a840*/  IMAD.MOV.U32 R33, RZ, RZ, R37 ;  /* 0x000000ffff217224 */ /* 0x000fe200078e0025 */
[----:B------:R-:W-:Y:S01]  /*a850*/  STL.128 [R1+0x160], R44 ;  /* 0x0001602c01007387 */ /* 0x000fe20000100c00 */
[----:B0-----:R-:W-:-:S03]  /*a860*/  IMAD.MOV.U32 R26, RZ, RZ, R2 ;  /* 0x000000ffff1a7224 */ /* 0x001fc600078e0002 */
[----:B------:R-:W-:Y:S01]  /*a870*/  STL.128 [R1+0x170], R40 ;  /* 0x0001702801007387 */ /* 0x000fe20000100c00 */
[----:B------:R-:W-:Y:S02]  /*a880*/  IMAD.MOV.U32 R27, RZ, RZ, R18 ;  /* 0x000000ffff1b7224 */ /* 0x000fe400078e0012 */
[----:B------:R-:W-:Y:S01]  /*a890*/  IMAD.MOV.U32 R24, RZ, RZ, R0 ;  /* 0x000000ffff187224 */ /* 0x000fe200078e0000 */
[C---:B------:R-:W-:Y:S01]  /*a8a0*/  IADD3 R0, P1, R2.reuse, 0x3d0, RZ ;  /* 0x000003d002007810 */ /* 0x040fe20007f3e0ff */
[----:B------:R-:W-:Y:S01]  /*a8b0*/  IMAD.MOV.U32 R25, RZ, RZ, R3 ;  /* 0x000000ffff197224 */ /* 0x000fe200078e0003 */
[----:B---3--:R-:W-:-:S03]  /*a8c0*/  IADD3 R14, P0, R2, 0x1d0, RZ ;  /* 0x000001d0020e7810 */ /* 0x008fc60007f1e0ff */
[--C-:B------:R-:W-:Y:S01]  /*a8d0*/  IMAD.X R3, RZ, RZ, R18.reuse, P1 ;  /* 0x000000ffff037224 */ /* 0x100fe200008e0612 */
[----:B------:R0:W-:Y:S01]  /*a8e0*/  STL.128 [R1+0x130], R24 ;  /* 0x0001301801007387 */ /* 0x0001e20000100c00 */
[----:B------:R-:W-:Y:S01]  /*a8f0*/  IADD3 R8, P1, R2, 0xb8, RZ ;  /* 0x000000b802087810 */ /* 0x000fe20007f3e0ff */
[----:B------:R-:W-:-:S04]  /*a900*/  IMAD.X R15, RZ, RZ, R18, P0 ;  /* 0x000000ffff0f7224 */ /* 0x000fc800000e0612 */
[----:B------:R-:W-:Y:S02]  /*a910*/  IMAD.MOV.U32 R34, RZ, RZ, R8 ;  /* 0x000000ffff227224 */ /* 0x000fe400078e0008 */
[----:B0-----:R-:W-:Y:S02]  /*a920*/  IMAD.MOV.U32 R24, RZ, RZ, R35 ;  /* 0x000000ffff187224 */ /* 0x001fe400078e0023 */
[----:B------:R-:W-:Y:S02]  /*a930*/  IMAD.MOV.U32 R25, RZ, RZ, R50 ;  /* 0x000000ffff197224 */ /* 0x000fe400078e0032 */
[----:B------:R-:W-:Y:S02]  /*a940*/  IMAD.MOV.U32 R26, RZ, RZ, R36 ;  /* 0x000000ffff1a7224 */ /* 0x000fe400078e0024 */
[----:B------:R-:W-:-:S05]  /*a950*/  IMAD.MOV.U32 R27, RZ, RZ, R49 ;  /* 0x000000ffff1b7224 */ /* 0x000fca00078e0031 */
[----:B------:R0:W-:Y:S02]  /*a960*/  STL.128 [R1+0x140], R24 ;  /* 0x0001401801007387 */ /* 0x0001e40000100c00 */
[----:B0-----:R-:W-:Y:S01]  /*a970*/  IMAD.MOV.U32 R24, RZ, RZ, R0 ;  /* 0x000000ffff187224 */ /* 0x001fe200078e0000 */
[C---:B------:R-:W-:Y:S01]  /*a980*/  IADD3 R0, P2, R2.reuse, 0x100, RZ ;  /* 0x0000010002007810 */ /* 0x040fe20007f5e0ff */
[----:B------:R-:W-:Y:S02]  /*a990*/  IMAD.MOV.U32 R26, RZ, RZ, R20 ;  /* 0x000000ffff1a7224 */ /* 0x000fe400078e0014 */
[----:B------:R-:W-:Y:S02]  /*a9a0*/  IMAD.MOV.U32 R27, RZ, RZ, R21 ;  /* 0x000000ffff1b7224 */ /* 0x000fe400078e0015 */
[----:B------:R-:W-:Y:S02]  /*a9b0*/  IMAD.MOV.U32 R25, RZ, RZ, R3 ;  /* 0x000000ffff197224 */ /* 0x000fe400078e0003 */
[--C-:B------:R-:W-:Y:S01]  /*a9c0*/  IMAD.X R3, RZ, RZ, R18.reuse, P1 ;  /* 0x000000ffff037224 */ /* 0x100fe200008e0612 */
[----:B------:R-:W-:Y:S01]  /*a9d0*/  IADD3 R12, P1, R2, 0x118, RZ ;  /* 0x00000118020c7810 */ /* 0x000fe20007f3e0ff */
[----:B------:R-:W-:Y:S01]  /*a9e0*/  IMAD.X R13, RZ, RZ, R18, P2 ;  /* 0x000000ffff0d7224 */ /* 0x000fe200010e0612 */
[----:B------:R0:W-:Y:S01]  /*a9f0*/  STL.128 [R1+0x180], R24 ;  /* 0x0001801801007387 */ /* 0x0001e20000100c00 */
[----:B------:R-:W-:-:S02]  /*aa00*/  IMAD.MOV.U32 R35, RZ, RZ, R3 ;  /* 0x000000ffff237224 */ /* 0x000fc400078e0003 */
[----:B------:R-:W-:-:S03]  /*aa10*/  IMAD.X R3, RZ, RZ, R18, P1 ;  /* 0x000000ffff037224 */ /* 0x000fc600008e0612 */
[----:B------:R-:W-:Y:S01]  /*aa20*/  STL.128 [R1+0x190], R32 ;  /* 0x0001902001007387 */ /* 0x000fe20000100c00 */
[----:B0-----:R-:W-:Y:S02]  /*aa30*/  IMAD.MOV.U32 R24, RZ, RZ, R0 ;  /* 0x000000ffff187224 */ /* 0x001fe400078e0000 */
[----:B------:R-:W-:Y:S02]  /*aa40*/  IMAD.MOV.U32 R25, RZ, RZ, R13 ;  /* 0x000000ffff197224 */ /* 0x000fe400078e000d */
[----:B------:R-:W-:Y:S02]  /*aa50*/  IMAD.MOV.U32 R26, RZ, RZ, R14 ;  /* 0x000000ffff1a7224 */ /* 0x000fe400078e000e */
[----:B------:R-:W-:-:S05]  /*aa60*/  IMAD.MOV.U32 R27, RZ, RZ, R15 ;  /* 0x000000ffff1b7224 */ /* 0x000fca00078e000f */
[----:B------:R0:W-:Y:S02]  /*aa70*/  STL.128 [R1+0x1a0], R24 ;  /* 0x0001a01801007387 */ /* 0x0001e40000100c00 */
[----:B0-----:R-:W-:Y:S02]  /*aa80*/  IMAD.MOV.U32 R24, RZ, RZ, R38 ;  /* 0x000000ffff187224 */ /* 0x001fe400078e0026 */
[----:B------:R-:W-:Y:S02]  /*aa90*/  IMAD.MOV.U32 R25, RZ, RZ, R51 ;  /* 0x000000ffff197224 */ /* 0x000fe400078e0033 */
[----:B------:R-:W-:Y:S02]  /*aaa0*/  IMAD.MOV.U32 R26, RZ, RZ, R12 ;  /* 0x000000ffff1a7224 */ /* 0x000fe400078e000c */
[----:B------:R-:W-:-:S05]  /*aab0*/  IMAD.MOV.U32 R27, RZ, RZ, R3 ;  /* 0x000000ffff1b7224 */ /* 0x000fca00078e0003 */
[----:B------:R1:W-:Y:S01]  /*aac0*/  STL.128 [R1+0x1b0], R24 ;  /* 0x0001b01801007387 */ /* 0x0003e20000100c00 */
[----:B--2---:R-:W-:-:S04]  /*aad0*/  LOP3.LUT R0, R28, 0x1, RZ, 0xfc, !PT ;  /* 0x000000011c007812 */ /* 0x004fc800078efcff */
[----:B------:R-:W-:-:S13]  /*aae0*/  ISETP.NE.AND P1, PT, R0, 0x3, PT ;  /* 0x000000030000780c */ /* 0x000fda0003f25270 */
[----:B-1----:R-:W-:Y:S05]  /*aaf0*/  @!P1 BRA `(.L_x_5156) ;  /* 0x0000000000049947 */ /* 0x002fea0003800000 */
[----:B------:R-:W-:Y:S01]  /*ab00*/  BPT.TRAP 0x1 ;  /* 0x000000040000795c */ /* 0x000fe20000300000 */
.L_x_5156:
[----:B------:R-:W-:Y:S05]  /*ab10*/  BSYNC B0 ;  /* 0x0000000000007941 */ /* 0x000fea0003800000 */
.L_x_5155:
[----:B------:R-:W2:Y:S01]  /*ab20*/  LDL.64 R12, [R1+0x18] ;  /* 0x00001800010c7983 */ /* 0x000ea20000100a00 */
[----:B-----5:R-:W-:Y:S01]  /*ab30*/  SHF.L.U32 R11, R11, 0x1f, RZ ;  /* 0x0000001f0b0b7819 */ /* 0x020fe200000006ff */
[----:B------:R-:W-:Y:S01]  /*ab40*/  BSSY B0, `(.L_x_5157) ;  /* 0x0000006000007945 */ /* 0x000fe20003800000 */
[----:B--2---:R-:W-:-:S05]  /*ab50*/  MOV R3, R12 ;  /* 0x0000000c00037202 */ /* 0x004fca0000000f00 */
[----:B------:R-:W-:-:S04]  /*ab60*/  IMAD R10, R10, 0x8, R3 ;  /* 0x000000080a0a7824 */ /* 0x000fc800078e0203 */
[----:B------:R0:W1:Y:S01]  /*ab70*/  SYNCS.PHASECHK.TRANS64.TRYWAIT P0, [R10+URZ], R11 ;  /* 0x0000000b0a0075a7 */ /* 0x000062000800017f */
[----:B------:R-:W-:Y:S05]  /*ab80*/  @!P1 BRA `(.L_x_5158) ;  /* 0x0000000000049947 */ /* 0x000fea0003800000 */
[----:B------:R-:W-:Y:S01]  /*ab90*/  BPT.TRAP 0x1 ;  /* 0x000000040000795c */ /* 0x000fe20000300000 */
.L_x_5158:
[----:B------:R-:W-:Y:S05]  /*aba0*/  BSYNC B0 ;  /* 0x0000000000007941 */ /* 0x000fea0003800000 */
.L_x_5157:
[----:B------:R-:W-:Y:S04]  /*abb0*/  BSSY B0, `(.L_x_5159) ;  /* 0x0000004000007945 */ /* 0x000fe80003800000 */
[----:B-1----:R-:W-:Y:S05]  /*abc0*/  @P0 BRA `(.L_x_5160) ;  /* 0x0000000000080947 */ /* 0x002fea0003800000 */
[----:B------:R-:W1:Y:S02]  /*abd0*/  SYNCS.PHASECHK.TRANS64.TRYWAIT P0, [R10+URZ], R11 ;  /* 0x0000000b0a0075a7 */ /* 0x000e64000800017f */
[----:B-1----:R-:W-:Y:S05]  /*abe0*/  @!P0 BRA `(.L_x_5161) ;  /* 0x000001e400ec8947 */ /* 0x002fea0003800000 */
.L_x_5160:
[----:B------:R-:W-:Y:S05]  /*abf0*/  BSYNC B0 ;  /* 0x0000000000007941 */ /* 0x000fea0003800000 */
.L_x_5159:
[----:B------:R-:W2:Y:S04]  /*ac00*/  LDL R15, [R1+0x1c0] ;  /* 0x0001c000010f7983 */ /* 0x000ea80000100800 */
[----:B01----:R-:W2:Y:S01]  /*ac10*/  LDL.64 R10, [R1+0x80] ;  /* 0x00008000010a7983 */ /* 0x003ea20000100a00 */
[----:B------:R-:W-:Y:S05]  /*ac20*/  WARPSYNC.ALL ;  /* 0x0000000000007948 */ /* 0x000fea0003800000 */
[----:B------:R-:W3:Y:S04]  /*ac30*/  LDL.64 R24, [R1+0x78] ;  /* 0x0000780001187983 */ /* 0x000ee80000100a00 */
[----:B------:R-:W4:Y:S04]  /*ac40*/  LDL.64 R12, [R1+0x78] ;  /* 0x00007800010c7983 */ /* 0x000f280000100a00 */
[----:B------:R-:W5:Y:S04]  /*ac50*/  LDL.64 R20, [R1+0x78] ;  /* 0x0000780001147983 */ /* 0x000f680000100a00 */
[----:B------:R-:W5:Y:S01]  /*ac60*/  LDL.64 R56, [R1+0x78] ;  /* 0x0000780001387983 */ /* 0x000f620000100a00 */
[----:B--2---:R-:W-:Y:S01]  /*ac70*/  IMAD R10, R15, 0x200, R10 ;  /* 0x000002000f0a7824 */ /* 0x004fe200078e020a */
[----:B------:R-:W-:-:S02]  /*ac80*/  R2UR UR7, R11 ;  /* 0x000000000b0772ca */ /* 0x000fc400000e0000 */
[----:B------:R-:W2:Y:S01]  /*ac90*/  LDL R3, [R1+0x1cc] ;  /* 0x0001cc0001037983 */ /* 0x000ea20000100800 */
[C---:B------:R-:W-:Y:S01]  /*aca0*/  VIADD R14, R10.reuse, 0x2 ;  /* 0x000000020a0e7836 */ /* 0x040fe20000000000 */
[----:B------:R-:W-:Y:S01]  /*acb0*/  R2UR UR6, R10 ;  /* 0x000000000a0672ca */ /* 0x000fe200000e0000 */
[----:B------:R-:W-:Y:S01]  /*acc0*/  IMAD.MOV.U32 R15, RZ, RZ, R11 ;  /* 0x000000ffff0f7224 */ /* 0x000fe200078e000b */
[----:B------:R0:W-:Y:S01]  /*acd0*/  STL [R1+0x60], RZ ;  /* 0x000060ff01007387 */ /* 0x0001e20000100800 */
[----:B------:R-:W-:Y:S01]  /*ace0*/  BSSY B0, `(.L_x_5162) ;  /* 0x000002c000007945 */ /* 0x000fe20003800000 */
[----:B---3--:R-:W-:Y:S02]  /*acf0*/  R2UR UR4, R24 ;  /* 0x00000000180472ca */ /* 0x008fe400000e0000 */
[----:B------:R-:W-:Y:S02]  /*ad00*/  R2UR UR5, R25 ;  /* 0x00000000190572ca */ /* 0x000fe400000e0000 */
[----:B------:R-:W-:Y:S01]  /*ad10*/  WARPGROUP.ARRIVE ;  /* 0x00000000000079c5 */ /* 0x000fe20000000000 */
[----:B----4-:R-:W-:-:S02]  /*ad20*/  VIADD R12, R12, 0x2 ;  /* 0x000000020c0c7836 */ /* 0x010fc40000000000 */
[----:B-----5:R-:W-:Y:S02]  /*ad30*/  VIADD R20, R20, 0x4 ;  /* 0x0000000414147836 */ /* 0x020fe40000000000 */
[----:B------:R-:W-:-:S06]  /*ad40*/  VIADD R56, R56, 0x6 ;  /* 0x0000000638387836 */ /* 0x000fcc0000000000 */
[----:B------:R-:W-:Y:S01]  /*ad50*/  HGMMA.64x64x16.F32.BF16 R24, gdesc[UR4], RZ, !UPT, gsb0 ;  /* 0x00e00000041879f0 */ /* 0x000fe2000c0018ff */
[----:B------:R-:W-:Y:S02]  /*ad60*/  R2UR UR6, R14 ;  /* 0x000000000e0672ca */ /* 0x000fe400000e0000 */
[----:B------:R-:W-:Y:S02]  /*ad70*/  R2UR UR7, R15 ;  /* 0x000000000f0772ca */ /* 0x000fe400000e0000 */
[----:B------:R-:W-:Y:S01]  /*ad80*/  R2UR UR4, R12 ;  /* 0x000000000c0472ca */ /* 0x000fe200000e0000 */
[C---:B------:R-:W-:Y:S01]  /*ad90*/  VIADD R12, R10.reuse, 0x4 ;  /* 0x000000040a0c7836 */ /* 0x040fe20000000000 */
[----:B------:R-:W-:Y:S01]  /*ada0*/  R2UR UR5, R13 ;  /* 0x000000000d0572ca */ /* 0x000fe200000e0000 */
[----:B------:R-:W-:Y:S01]  /*adb0*/  IMAD.MOV.U32 R13, RZ, RZ, R11 ;  /* 0x000000ffff0d7224 */ /* 0x000fe200078e000b */
[----:B--2---:R-:W-:Y:S01]  /*adc0*/  LEA.HI R0, R3, R3, RZ, 0x1 ;  /* 0x0000000303007211 */ /* 0x004fe200078f08ff */
[----:B------:R-:W-:-:S03]  /*add0*/  VIADD R10, R10, 0x6 ;  /* 0x000000060a0a7836 */ /* 0x000fc60000000000 */
[----:B------:R-:W-:Y:S01]  /*ade0*/  LOP3.LUT R8, R0, 0xfffffffe, RZ, 0xc0, !PT ;  /* 0xfffffffe00087812 */ /* 0x000fe200078ec0ff */
[----:B------:R-:W-:-:S04]  /*adf0*/  IMAD.MOV.U32 R0, RZ, RZ, 0x1 ;  /* 0x00000001ff007424 */ /* 0x000fc800078e00ff */
[----:B------:R-:W-:Y:S01]  /*ae00*/  IMAD.IADD R3, R3, 0x1, -R8 ;  /* 0x0000000103037824 */ /* 0x000fe200078e0a08 */
[----:B------:R0:W-:Y:S04]  /*ae10*/  STL [R1+0x60], R0 ;  /* 0x0000600001007387 */ /* 0x0001e80000100800 */
[----:B------:R-:W-:Y:S01]  /*ae20*/  SHF.L.U32 R3, R3, 0x1f, RZ ;  /* 0x0000001f03037819 */ /* 0x000fe200000006ff */
[----:B------:R0:W-:Y:S04]  /*ae30*/  STL [R1+0x60], R0 ;  /* 0x0000600001007387 */ /* 0x0001e80000100800 */
[----:B------:R0:W-:Y:S04]  /*ae40*/  STL [R1+0x60], R0 ;  /* 0x0000600001007387 */ /* 0x0001e80000100800 */
[----:B------:R0:W-:Y:S01]  /*ae50*/  STL [R1+0x60], R0 ;  /* 0x0000600001007387 */ /* 0x0001e20000100800 */
[----:B------:R-:W-:-:S02]  /*ae60*/  WARPGROUP.DEPBAR.LE gsb0, 0x0 ;  /* 0x00008000000079c5 */ /* 0x000fc40000010000 */
[----:B------:R-:W-:-:S06]  /*ae70*/  WARPGROUP.ARRIVE ;  /* 0x00000000000079c5 */ /* 0x000fcc0000000000 */
        /* <DEDUP_REMOVED lines=16> */
[----:B------:R-:W1:Y:S02]  /*af80*/  SYNCS.PHASECHK.TRANS64.TRYWAIT P0, [UR44+0x38810], R3 ;  /* 0x03881003ff0075a7 */ /* 0x000e64000800016c */
[----:B01----:R-:W-:Y:S05]  /*af90*/  @!P0 BRA `(.L_x_5163) ;  /* 0x000001e400148947 */ /* 0x003fea0003800000 */
.L_x_5340:
[----:B------:R-:W-:Y:S05]  /*afa0*/  BSYNC B0 ;  /* 0x0000000000007941 */ /* 0x000fea0003800000 */
.L_x_5162:
[----:B0-----:R-:W2:Y:S04]  /*afb0*/  LDL R3, [R1+0x28] ;  /* 0x0000280001037983 */ /* 0x001ea80000100800 */
[----:B------:R0:W5:Y:S01]  /*afc0*/  LDL.64 R10, [R1+0x1c0] ;  /* 0x0001c000010a7983 */ /* 0x0001620000100a00 */
[----:B------:R-:W-:Y:S01]  /*afd0*/  BSSY B0, `(.L_x_5164) ;  /* 0x0000005000007945 */ /* 0x000fe20003800000 */
[----:B--2---:R-:W-:-:S04]  /*afe0*/  LOP3.LUT R3, R3, 0x1, RZ, 0xfc, !PT ;  /* 0x0000000103037812 */ /* 0x004fc800078efcff */
[----:B------:R-:W-:-:S13]  /*aff0*/  ISETP.NE.AND P1, PT, R3, 0x3, PT ;  /* 0x000000030300780c */ /* 0x000fda0003f25270 */
[----:B0-----:R-:W-:Y:S05]  /*b000*/  @!P1 BRA `(.L_x_5165) ;  /* 0x0000000000049947 */ /* 0x001fea0003800000 */
[----:B------:R-:W-:Y:S01]  /*b010*/  BPT.TRAP 0x1 ;  /* 0x000000040000795c */ /* 0x000fe20000300000 */
.L_x_5165:
[----:B------:R-:W-:Y:S05]  /*b020*/  BSYNC B0 ;  /* 0x0000000000007941 */ /* 0x000fea0003800000 */
.L_x_5164:
        /* <DEDUP_REMOVED lines=8> */
.L_x_5167:
[----:B------:R-:W-:Y:S05]  /*b0b0*/  BSYNC B0 ;  /* 0x0000000000007941 */ /* 0x000fea0003800000 */
.L_x_5166:
[----:B------:R-:W-:Y:S04]  /*b0c0*/  BSSY B0, `(.L_x_5168) ;  /* 0x0000004000007945 */ /* 0x000fe80003800000 */
[----:B-1----:R-:W-:Y:S05]  /*b0d0*/  @P0 BRA `(.L_x_5169) ;  /* 0x0000000000080947 */ /* 0x002fea0003800000 */
[----:B------:R-:W1:Y:S02]  /*b0e0*/  SYNCS.PHASECHK.TRANS64.TRYWAIT P0, [R10+URZ], R11 ;  /* 0x0000000b0a0075a7 */ /* 0x000e64000800017f */
[----:B-1----:R-:W-:Y:S05]  /*b0f0*/  @!P0 BRA `(.L_x_5170) ;  /* 0x000001e000d48947 */ /* 0x002fea0003800000 */
.L_x_5169:
[----:B------:R-:W-:Y:S05]  /*b100*/  BSYNC B0 ;  /* 0x0000000000007941 */ /* 0x000fea0003800000 */
.L_x_5168:
[----:B------:R-:W2:Y:S04]  /*b110*/  LDL R8, [R1+0x68] ;  /* 0x0000680001087983 */ /* 0x000ea80000100800 */
[----:B------:R-:W3:Y:S04]  /*b120*/  LDL R3, [R1+0x1c0] ;  /* 0x0001c00001037983 */ /* 0x000ee80000100800 */
[----:B01----:R-:W3:Y:S04]  /*b130*/  LDL.64 R10, [R1+0x98] ;  /* 0x00009800010a7983 */ /* 0x003ee80000100a00 */
[----:B------:R-:W4:Y:S04]  /*b140*/  LDL.64 R12, [R1+0x90] ;  /* 0x00009000010c7983 */ /* 0x000f280000100a00 */
[----:B------:R-:W4:Y:S04]  /*b150*/  LDL.64 R14, [R1+0x90] ;  /* 0x00009000010e7983 */ /* 0x000f280000100a00 */
[----:B------:R-:W4:Y:S04]  /*b160*/  LDL.64 R20, [R1+0x90] ;  /* 0x0000900001147983 */ /* 0x000f280000100a00 */
[----:B------:R-:W4:Y:S01]  /*b170*/  LDL.64 R56, [R1+0x90] ;  /* 0x0000900001387983 */ /* 0x000f220000100a00 */
[----:B------:R-:W-:Y:S05]  /*b180*/  WARPSYNC.ALL ;  /* 0x0000000000007948 */ /* 0x000fea0003800000 */
[----:B------:R-:W-:Y:S01]  /*b190*/  WARPGROUP.ARRIVE ;  /* 0x00000000000079c5 */ /* 0x000fe20000000000 */
[----:B------:R-:W4:Y:S04]  /*b1a0*/  LDL.64 R58, [R1+0x90] ;  /* 0x00009000013a7983 */ /* 0x000f280000100a00 */
[----:B------:R-:W4:Y:S01]  /*b1b0*/  LDL.64 R60, [R1+0x90] ;  /* 0x00009000013c7983 */ /* 0x000f220000100a00 */
[----:B------:R-:W0:Y:S03]  /*b1c0*/  S2R R62, SR_TID.X ;  /* 0x00000000003e7919 */ /* 0x000e260000002100 */
[----:B------:R-:W4:Y:S04]  /*b1d0*/  LDL.64 R64, [R1+0x90] ;  /* 0x0000900001407983 */ /* 0x000f280000100a00 */
[----:B------:R-:W4:Y:S01]  /*b1e0*/  LDL.64 R66, [R1+0x90] ;  /* 0x0000900001427983 */ /* 0x000f220000100a00 */
[----:B--2---:R-:W-:Y:S01]  /*b1f0*/  ISETP.NE.U32.AND P0, PT, R8, RZ, PT ;  /* 0x000000ff0800720c */ /* 0x004fe20003f05070 */
[----:B---3--:R-:W-:Y:S01]  /*b200*/  IMAD R10, R3, 0x1000, R10 ;  /* 0x00001000030a7824 */ /* 0x008fe200078e020a */
[----:B------:R-:W-:-:S02]  /*b210*/  R2UR UR7, R11 ;  /* 0x000000000b0772ca */ /* 0x000fc400000e0000 */
[----:B----4-:R-:W-:Y:S02]  /*b220*/  R2UR UR4, R12 ;  /* 0x000000000c0472ca */ /* 0x010fe400000e0000 */
[----:B------:R-:W-:Y:S02]  /*b230*/  R2UR UR6, R10 ;  /* 0x000000000a0672ca */ /* 0x000fe400000e0000 */
[----:B------:R-:W-:-:S05]  /*b240*/  R2UR UR5, R13 ;  /* 0x000000000d0572ca */ /* 0x000fca00000e0000 */
[----:B------:R-:W-:-:S08]  /*b250*/  VOTEU.ANY UP0, P0 ;  /* 0x00000000003f7886 */ /* 0x000fd00000000100 */
[----:B------:R-:W-:Y:S01]  /*b260*/  HGMMA.64x64x16.F32.BF16 R24, gdesc[UR4], R24, UP0, gsb0 ;  /* 0x00e00000041879f0 */ /* 0x000fe2000b801818 */
[----:B------:R-:W-:Y:S02]  /*b270*/  VIADD R14, R14, 0x2 ;  /* 0x000000020e0e7836 */ /* 0x000fe40000000000 */
[----:B------:R-:W-:Y:S02]  /*b280*/  VIADD R12, R10, 0x2 ;  /* 0x000000020a0c7836 */ /* 0x000fe40000000000 */
[----:B------:R-:W-:Y:S01]  /*b290*/  IMAD.MOV.U32 R13, RZ, RZ, R11 ;  /* 0x000000ffff0d7224 */ /* 0x000fe200078e000b */
[----:B------:R-:W-:Y:S02]  /*b2a0*/  R2UR UR4, R14 ;  /* 0x000000000e0472ca */ /* 0x000fe400000e0000 */
[----:B------:R-:W-:Y:S02]  /*b2b0*/  R2UR UR6, R12 ;  /* 0x000000000c0672ca */ /* 0x000fe400000e0000 */
[----:B------:R-:W-:-:S02]  /*b2c0*/  R2UR UR7, R13 ;  /* 0x000000000d0772ca */ /* 0x000fc400000e0000 */
[----:B------:R-:W-:Y:S01]  /*b2d0*/  R2UR UR5, R15 ;  /* 0x000000000f0572ca */ /* 0x000fe200000e0000 */
[----:B------:R-:W-:Y:S02]  /*b2e0*/  WARPGROUP.DEPBAR.LE gsb0, 0x0 ;  /* 0x00008000000079c5 */ /* 0x000fe40000010000 */
[----:B------:R-:W-:Y:S01]  /*b2f0*/  WARPGROUP.ARRIVE ;  /* 0x00000000000079c5 */ /* 0x000fe20000000000 */
[----:B------:R-:W-:Y:S01]  /*b300*/  VIADD R20, R20, 0x4 ;  /* 0x0000000414147836 */ /* 0x000fe20000000000 */
[----:B------:R-:W2:Y:S08]  /*b310*/  LDL.64 R14, [R1+0x90] ;  /* 0x00009000010e7983 */ /* 0x000eb00000100a00 */
[----:B------:R-:W-:Y:S01]  /*b320*/  HGMMA.64x64x16.F32.BF16 R24, gdesc[UR4], R24, gsb0 ;  /* 0x00e00000041879f0 */ /* 0x000fe20008001818 */
[----:B------:R-:W-:-:S02]  /*b330*/  VIADD R12, R10, 0x4 ;  /* 0x000000040a0c7836 */ /* 0x000fc40000000000 */
[----:B------:R-:W-:Y:S01]  /*b340*/  IMAD.MOV.U32 R13, RZ, RZ, R11 ;  /* 0x000000ffff0d7224 */ /* 0x000fe200078e000b */
[----:B------:R-:W-:Y:S02]  /*b350*/  R2UR UR4, R20 ;  /* 0x00000000140472ca */ /* 0x000fe400000e0000 */
[----:B------:R-:W-:Y:S02]  /*b360*/  R2UR UR6, R12 ;  /* 0x000000000c0672ca */ /* 0x000fe400000e0000 */
[----:B------:R-:W-:Y:S02]  /*b370*/  R2UR UR7, R13 ;  /* 0x000000000d0772ca */ /* 0x000fe400000e0000 */
[----:B------:R-:W-:Y:S01]  /*b380*/  R2UR UR5, R21 ;  /* 0x00000000150572ca */ /* 0x000fe200000e0000 */
[----:B------:R-:W-:Y:S02]  /*b390*/  WARPGROUP.DEPBAR.LE gsb0, 0x0 ;  /* 0x00008000000079c5 */ /* 0x000fe40000010000 */
[----:B------:R-:W-:Y:S01]  /*b3a0*/  WARPGROUP.ARRIVE ;  /* 0x00000000000079c5 */ /* 0x000fe20000000000 */
[----:B------:R-:W-:Y:S01]  /*b3b0*/  VIADD R56, R56, 0x6 ;  /* 0x0000000638387836 */ /* 0x000fe20000000000 */
[----:B------:R-:W3:Y:S08]  /*b3c0*/  LDL.64 R20, [R1+0x90] ;  /* 0x0000900001147983 */ /* 0x000ef00000100a00 */
        /* <DEDUP_REMOVED lines=10> */
[----:B------:R-:W4:Y:S08]  /*b470*/  LDL.64 R56, [R1+0x90] ;  /* 0x0000900001387983 */ /* 0x000f300000100a00 */
        /* <DEDUP_REMOVED lines=20> */
[----:B--2---:R-:W-:Y:S01]  /*b5c0*/  VIADD R14, R14, 0x204 ;  /* 0x000002040e0e7836 */ /* 0x004fe20000000000 */
        /* <DEDUP_REMOVED lines=10> */
[----:B---3--:R-:W-:Y:S01]  /*b670*/  VIADD R20, R20, 0x206 ;  /* 0x0000020614147836 */ /* 0x008fe20000000000 */
        /* <DEDUP_REMOVED lines=10> */
[----:B----4-:R-:W-:Y:S01]  /*b720*/  VIADD R56, R56, 0x400 ;  /* 0x0000040038387836 */ /* 0x010fe20000000000 */
        /* <DEDUP_REMOVED lines=84> */
[----:B------:R-:W-:Y:S02]  /*bc70*/  R2UR UR5, R61 ;  /* 0x000000003d0572ca */ /* 0x000fe400000e0000 */
[----:B0-----:R-:W-:Y:S01]  /*bc80*/  SHF.R.U32.HI R62, RZ, 0x7, R62 ;  /* 0x00000007ff3e7819 */ /* 0x001fe2000001163e */
[----:B------:R-:W-:-:S02]  /*bc90*/  WARPGROUP.DEPBAR.LE gsb0, 0x0 ;  /* 0x00008000000079c5 */ /* 0x000fc40000010000 */
[----:B------:R-:W-:Y:S01]  /*bca0*/  WARPGROUP.ARRIVE ;  /* 0x00000000000079c5 */ /* 0x000fe20000000000 */
[----:B------:R-:W-:Y:S01]  /*bcb0*/  VIADD R8, R10, 0x800 ;  /* 0x000008000a087836 */ /* 0x000fe20000000000 */
[----:B------:R-:W-:Y:S01]  /*bcc0*/  UMOV UR8, 0x1 ;  /* 0x0000000100087882 */ /* 0x000fe20000000000 */
[----:B------:R-:W-:Y:S01]  /*bcd0*/  IMAD.MOV.U32 R13, RZ, RZ, R11 ;  /* 0x000000ffff0d7224 */ /* 0x000fe200078e000b */
[----:B------:R-:W3:Y:S04]  /*bce0*/  LDL.64 R60, [R1+0x90] ;  /* 0x00009000013c7983 */ /* 0x000ee80000100a00 */
[----:B------:R-:W-:Y:S01]  /*bcf0*/  HGMMA.64x64x16.F32.BF16 R24, gdesc[UR4], R24, gsb0 ;  /* 0x00e00000041879f0 */ /* 0x000fe20008001818 */
[----:B------:R0:W1:Y:S01]  /*bd00*/  SHFL.IDX PT, R3, R62, RZ, 0x1f ;  /* 0x00001fff3e037589 */ /* 0x00006200000e0000 */
[----:B------:R-:W-:-:S02]  /*bd10*/  R2UR UR7, R13 ;  /* 0x000000000d0772ca */ /* 0x000fc400000e0000 */
[----:B----4-:R-:W-:Y:S01]  /*bd20*/  R2UR UR5, R15 ;  /* 0x000000000f0572ca */ /* 0x010fe200000e0000 */
[----:B------:R-:W-:Y:S01]  /*bd30*/  UISETP.NE.U32.AND UP0, UPT, UR8, URZ, UPT ;  /* 0x0000003f0800728c */ /* 0x000fe2000bf05070 */
[----:B0-----:R-:W4:Y:S01]  /*bd40*/  LDL.64 R62, [R1+0x90] ;  /* 0x00009000013e7983 */ /* 0x001f220000100a00 */
[----:B-1----:R-:W-:-:S04]  /*bd50*/  ISETP.GT.AND P0, PT, R3, 0x7f, PT ;  /* 0x0000007f0300780c */ /* 0x002fc80003f04270 */
[----:B------:R-:W-:-:S04]  /*bd60*/  SEL R3, RZ, 0x2, !P0 ;  /* 0x00000002ff037807 */ /* 0x000fc80004000000 */
[----:B------:R-:W-:Y:S01]  /*bd70*/  IADD3 R14, R14, 0x800, R3 ;  /* 0x000008000e0e7810 */ /* 0x000fe20007ffe003 */
[----:B------:R-:W-:-:S03]  /*bd80*/  IMAD.IADD R12, R3, 0x1, R8 ;  /* 0x00000001030c7824 */ /* 0x000fc600078e0208 */
[----:B------:R-:W-:Y:S02]  /*bd90*/  R2UR UR4, R14 ;  /* 0x000000000e0472ca */ /* 0x000fe400000e0000 */
[----:B------:R-:W-:Y:S01]  /*bda0*/  R2UR UR6, R12 ;  /* 0x000000000c0672ca */ /* 0x000fe200000e0000 */
[----:B------:R-:W-:Y:S02]  /*bdb0*/  WARPGROUP.DEPBAR.LE gsb0, 0x0 ;  /* 0x00008000000079c5 */ /* 0x000fe40000010000 */
[----:B------:R-:W-:-:S10]  /*bdc0*/  WARPGROUP.ARRIVE ;  /* 0x00000000000079c5 */ /* 0x000fd40000000000 */
[----:B------:R-:W-:Y:S01]  /*bdd0*/  HGMMA.64x64x16.F32.BF16 R24, gdesc[UR4], R24, UP0, gsb0 ;  /* 0x00e00000041879f0 */ /* 0x000fe2000b801818 */
[----:B------:R-:W-:-:S05]  /*bde0*/  IMAD.MOV.U32 R12, RZ, RZ, 0x4 ;  /* 0x00000004ff0c7424 */ /* 0x000fca00078e00ff */
[----:B------:R-:W-:Y:S01]  /*bdf0*/  SEL R13, R12, 0x2, P0 ;  /* 0x000000020c0d7807 */ /* 0x000fe20000000000 */
[----:B------:R-:W-:-:S03]  /*be00*/  IMAD.MOV.U32 R15, RZ, RZ, R11 ;  /* 0x000000ffff0f7224 */ /* 0x000fc600078e000b */
[----:B------:R-:W-:Y:S01]  /*be10*/  IADD3 R20, R13, 0x800, R20 ;  /* 0x000008000d147810 */ /* 0x000fe20007ffe014 */
[----:B------:R-:W-:Y:S01]  /*be20*/  IMAD.IADD R14, R8, 0x1, R13 ;  /* 0x00000001080e7824 */ /* 0x000fe200078e020d */
[----:B------:R-:W-:Y:S02]  /*be30*/  R2UR UR7, R15 ;  /* 0x000000000f0772ca */ /* 0x000fe400000e0000 */
[----:B------:R-:W-:Y:S02]  /*be40*/  R2UR UR4, R20 ;  /* 0x00000000140472ca */ /* 0x000fe400000e0000 */
[----:B------:R-:W-:Y:S02]  /*be50*/  R2UR UR6, R14 ;  /* 0x000000000e0672ca */ /* 0x000fe400000e0000 */
[----:B------:R-:W-:Y:S01]  /*be60*/  R2UR UR5, R21 ;  /* 0x00000000150572ca */ /* 0x000fe200000e0000 */
[----:B------:R-:W-:Y:S02]  /*be70*/  WARPGROUP.DEPBAR.LE gsb0, 0x0 ;  /* 0x00008000000079c5 */ /* 0x000fe40000010000 */
[----:B------:R-:W-:Y:S01]  /*be80*/  WARPGROUP.ARRIVE ;  /* 0x00000000000079c5 */ /* 0x000fe20000000000 */
[----:B------:R-:W-:Y:S01]  /*be90*/  SEL R15, R12, 0x6, !P0 ;  /* 0x000000060c0f7807 */ /* 0x000fe20004000000 */
[----:B------:R0:W5:Y:S08]  /*bea0*/  LDL R14, [R1+0xc] ;  /* 0x00000c00010e7983 */ /* 0x0001700000100800 */
[----:B------:R-:W-:Y:S01]  /*beb0*/  HGMMA.64x64x16.F32.BF16 R24, gdesc[UR4], R24, gsb0 ;  /* 0x00e00000041879f0 */ /* 0x000fe20008001818 */
[----:B------:R-:W-:Y:S01]  /*bec0*/  IMAD.IADD R20, R8, 0x1, R15 ;  /* 0x0000000108147824 */ /* 0x000fe200078e020f */
[----:B--2---:R-:W-:Y:S01]  /*bed0*/  IADD3 R56, R15, 0x800, R56 ;  /* 0x000008000f387810 */ /* 0x004fe20007ffe038 */
[----:B------:R-:W-:Y:S01]  /*bee0*/  IMAD.MOV.U32 R21, RZ, RZ, R11 ;  /* 0x000000ffff157224 */ /* 0x000fe200078e000b */
[----:B------:R-:W-:-:S02]  /*bef0*/  R2UR UR5, R57 ;  /* 0x00000000390572ca */ /* 0x000fc400000e0000 */
[----:B------:R-:W-:Y:S02]  /*bf00*/  R2UR UR6, R20 ;  /* 0x00000000140672ca */ /* 0x000fe400000e0000 */
[----:B------:R-:W-:Y:S02]  /*bf10*/  R2UR UR7, R21 ;  /* 0x00000000150772ca */ /* 0x000fe400000e0000 */
[----:B------:R-:W-:Y:S01]  /*bf20*/  R2UR UR4, R56 ;  /* 0x00000000380472ca */ /* 0x000fe200000e0000 */
[----:B------:R-:W-:Y:S02]  /*bf30*/  IMAD.MOV.U32 R8, RZ, RZ, 0x28 ;  /* 0x00000028ff087424 */ /* 0x000fe400078e00ff */
[----:B------:R-:W-:-:S03]  /*bf40*/  IMAD.MOV.U32 R21, RZ, RZ, 0xa00 ;  /* 0x00000a00ff157424 */ /* 0x000fc600078e00ff */
[----:B------:R-:W-:Y:S02]  /*bf50*/  SEL R8, R8, 0x26, P0 ;  /* 0x0000002608087807 */ /* 0x000fe40000000000 */
[----:B------:R-:W-:Y:S01]  /*bf60*/  SEL R21, R21, 0x980, P0 ;  /* 0x0000098015157807 */ /* 0x000fe20000000000 */
[----:B------:R-:W-:Y:S02]  /*bf70*/  WARPGROUP.DEPBAR.LE gsb0, 0x0 ;  /* 0x00008000000079c5 */ /* 0x000fe40000010000 */
[----:B------:R-:W-:-:S06]  /*bf80*/  WARPGROUP.ARRIVE ;  /* 0x00000000000079c5 */ /* 0x000fcc0000000000 */
[----:B------:R-:W-:Y:S01]  /*bf90*/  HGMMA.64x64x16.F32.BF16 R24, gdesc[UR4], R24, gsb0 ;  /* 0x00e00000041879f0 */ /* 0x000fe20008001818 */
[----:B------:R-:W-:-:S05]  /*bfa0*/  IMAD.IADD R8, R8, 0x1, R21 ;  /* 0x0000000108087824 */ /* 0x000fca00078e0215 */
[----:B------:R-:W-:-:S05]  /*bfb0*/  LOP3.LUT R21, R8, 0xa06, RZ, 0xc0, !PT ;  /* 0x00000a0608157812 */ /* 0x000fca00078ec0ff */
[----:B---3--:R-:W-:Y:S02]  /*bfc0*/  IMAD.IADD R58, R21, 0x1, R58 ;  /* 0x00000001153a7824 */ /* 0x008fe400078e023a */
[----:B------:R-:W-:Y:S02]  /*bfd0*/  IMAD.IADD R20, R10, 0x1, R21 ;  /* 0x000000010a147824 */ /* 0x000fe400078e0215 */
[----:B------:R-:W-:Y:S01]  /*bfe0*/  IMAD.MOV.U32 R21, RZ, RZ, R11 ;  /* 0x000000ffff157224 */ /* 0x000fe200078e000b */
[----:B------:R-:W-:Y:S02]  /*bff0*/  R2UR UR4, R58 ;  /* 0x000000003a0472ca */ /* 0x000fe400000e0000 */
[----:B------:R-:W-:Y:S02]  /*c000*/  R2UR UR6, R20 ;  /* 0x00000000140672ca */ /* 0x000fe400000e0000 */
[----:B------:R-:W-:Y:S02]  /*c010*/  R2UR UR7, R21 ;  /* 0x00000000150772ca */ /* 0x000fe400000e0000 */
[----:B------:R-:W-:Y:S01]  /*c020*/  R2UR UR5, R59 ;  /* 0x000000003b0572ca */ /* 0x000fe200000e0000 */
[----:B------:R-:W-:-:S02]  /*c030*/  WARPGROUP.DEPBAR.LE gsb0, 0x0 ;  /* 0x00008000000079c5 */ /* 0x000fc40000010000 */
[----:B------:R-:W-:Y:S01]  /*c040*/  WARPGROUP.ARRIVE ;  /* 0x00000000000079c5 */ /* 0x000fe20000000000 */
[----:B------:R-:W-:Y:S01]  /*c050*/  VIADD R8, R10, 0xa00 ;  /* 0x00000a000a087836 */ /* 0x000fe20000000000 */
[C---:B----4-:R-:W-:Y:S01]  /*c060*/  IADD3 R20, R3.reuse, 0xa00, R62 ;  /* 0x00000a0003147810 */ /* 0x050fe20007ffe03e */
[----:B------:R-:W-:Y:S01]  /*c070*/  IMAD.MOV.U32 R21, RZ, RZ, R63 ;  /* 0x000000ffff157224 */ /* 0x000fe200078e003f */
[----:B------:R-:W2:Y:S06]  /*c080*/  LDL.64 R58, [R1+0x90] ;  /* 0x00009000013a7983 */ /* 0x000eac0000100a00 */
[----:B------:R-:W-:Y:S01]  /*c090*/  HGMMA.64x64x16.F32.BF16 R24, gdesc[UR4], R24, gsb0 ;  /* 0x00e00000041879f0 */ /* 0x000fe20008001818 */
[----:B------:R-:W-:-:S02]  /*c0a0*/  IMAD.IADD R56, R3, 0x1, R8 ;  /* 0x0000000103387824 */ /* 0x000fc400078e0208 */
[----:B------:R-:W-:Y:S01]  /*c0b0*/  IMAD.MOV.U32 R57, RZ, RZ, R11 ;  /* 0x000000ffff397224 */ /* 0x000fe200078e000b */
[----:B------:R-:W-:Y:S01]  /*c0c0*/  R2UR UR4, R20 ;  /* 0x00000000140472ca */ /* 0x000fe200000e0000 */
[----:B------:R-:W3:Y:S01]  /*c0d0*/  LDL.64 R62, [R1+0x90] ;  /* 0x00009000013e7983 */ /* 0x000ee20000100a00 */
[----:B------:R-:W-:Y:S02]  /*c0e0*/  R2UR UR6, R56 ;  /* 0x00000000380672ca */ /* 0x000fe400000e0000 */
[----:B------:R-:W-:Y:S02]  /*c0f0*/  R2UR UR7, R57 ;  /* 0x00000000390772ca */ /* 0x000fe400000e0000 */
[----:B------:R-:W-:Y:S01]  /*c100*/  R2UR UR5, R21 ;  /* 0x00000000150572ca */ /* 0x000fe200000e0000 */
[----:B------:R-:W-:Y:S02]  /*c110*/  WARPGROUP.DEPBAR.LE gsb0, 0x0 ;  /* 0x00008000000079c5 */ /* 0x000fe40000010000 */
[----:B------:R-:W-:-:S10]  /*c120*/  WARPGROUP.ARRIVE ;  /* 0x00000000000079c5 */ /* 0x000fd40000000000 */
[----:B------:R-:W-:Y:S01]  /*c130*/  HGMMA.64x64x16.F32.BF16 R24, gdesc[UR4], R24, gsb0 ;  /* 0x00e00000041879f0 */ /* 0x000fe20008001818 */
[C---:B------:R-:W-:Y:S01]  /*c140*/  IMAD.IADD R56, R13.reuse, 0x1, R8 ;  /* 0x000000010d387824 */ /* 0x040fe200078e0208 */
[----:B------:R-:W-:Y:S01]  /*c150*/  IADD3 R20, R13, 0xa00, R64 ;  /* 0x00000a000d147810 */ /* 0x000fe20007ffe040 */
[----:B------:R-:W-:Y:S02]  /*c160*/  IMAD.MOV.U32 R21, RZ, RZ, R65 ;  /* 0x000000ffff157224 */ /* 0x000fe400078e0041 */
[----:B------:R-:W-:Y:S01]  /*c170*/  IMAD.MOV.U32 R57, RZ, RZ, R11 ;  /* 0x000000ffff397224 */ /* 0x000fe200078e000b */
[----:B------:R-:W-:Y:S01]  /*c180*/  R2UR UR6, R56 ;  /* 0x00000000380672ca */ /* 0x000fe200000e0000 */
[----:B------:R-:W4:Y:S01]  /*c190*/  LDL.64 R64, [R1+0x90] ;  /* 0x0000900001407983 */ /* 0x000f220000100a00 */
[----:B------:R-:W-:Y:S02]  /*c1a0*/  R2UR UR4, R20 ;  /* 0x00000000140472ca */ /* 0x000fe400000e0000 */
[----:B------:R-:W-:-:S02]  /*c1b0*/  R2UR UR7, R57 ;  /* 0x00000000390772ca */ /* 0x000fc400000e0000 */
[----:B------:R-:W-:Y:S01]  /*c1c0*/  R2UR UR5, R21 ;  /* 0x00000000150572ca */ /* 0x000fe200000e0000 */
[----:B------:R-:W-:Y:S02]  /*c1d0*/  WARPGROUP.DEPBAR.LE gsb0, 0x0 ;  /* 0x00008000000079c5 */ /* 0x000fe40000010000 */
[----:B------:R-:W-:Y:S01]  /*c1e0*/  WARPGROUP.ARRIVE ;  /* 0x00000000000079c5 */ /* 0x000fe20000000000 */
[C---:B------:R-:W-:Y:S01]  /*c1f0*/  IMAD.IADD R20, R15.reuse, 0x1, R8 ;  /* 0x000000010f147824 */ /* 0x040fe200078e0208 */
[----:B------:R-:W-:Y:S01]  /*c200*/  IADD3 R60, R15, 0xa00, R60 ;  /* 0x00000a000f3c7810 */ /* 0x000fe20007ffe03c */
[----:B------:R-:W4:Y:S07]  /*c210*/  LDL.64 R56, [R1+0x90] ;  /* 0x0000900001387983 */ /* 0x000f2e0000100a00 */
[----:B------:R-:W-:Y:S01]  /*c220*/  HGMMA.64x64x16.F32.BF16 R24, gdesc[UR4], R24, gsb0 ;  /* 0x00e00000041879f0 */ /* 0x000fe20008001818 */
        /* <DEDUP_REMOVED lines=13> */
[----:B------:R-:W-:Y:S01]  /*c300*/  LOP3.LUT R61, R8, 0xe06, RZ, 0xc0, !PT ;  /* 0x00000e06083d7812 */ /* 0x000fe200078ec0ff */
[----:B------:R-:W-:-:S04]  /*c310*/  IMAD.MOV.U32 R21, RZ, RZ, R67 ;  /* 0x000000ffff157224 */ /* 0x000fc800078e0043 */
[----:B------:R-:W-:Y:S02]  /*c320*/  IMAD.IADD R20, R61, 0x1, R66 ;  /* 0x000000013d147824 */ /* 0x000fe400078e0242 */
        /* <DEDUP_REMOVED lines=9> */
[C---:B--2---:R-:W-:Y:S01]  /*c3c0*/  IADD3 R58, R3.reuse, 0xc00, R58 ;  /* 0x00000c00033a7810 */ /* 0x044fe20007ffe03a */
[----:B------:R-:W2:Y:S07]  /*c3d0*/  LDL.64 R60, [R1+0x90] ;  /* 0x00009000013c7983 */ /* 0x000eae0000100a00 */
[----:B------:R-:W-:Y:S01]  /*c3e0*/  HGMMA.64x64x16.F32.BF16 R24, gdesc[UR4], R24, gsb0 ;  /* 0x00e00000041879f0 */ /* 0x000fe20008001818 */
[----:B------:R-:W-:-:S02]  /*c3f0*/  IMAD.IADD R20, R3, 0x1, R8 ;  /* 0x0000000103147824 */ /* 0x000fc400078e0208 */
[--C-:B------:R-:W-:Y:S01]  /*c400*/  IMAD.MOV.U32 R21, RZ, RZ, R11.reuse ;  /* 0x000000ffff157224 */ /* 0x100fe200078e000b */
[----:B------:R-:W-:Y:S02]  /*c410*/  R2UR UR4, R58 ;  /* 0x000000003a0472ca */ /* 0x000fe400000e0000 */
[----:B------:R-:W-:Y:S02]  /*c420*/  R2UR UR6, R20 ;  /* 0x00000000140672ca */ /* 0x000fe400000e0000 */
[----:B------:R-:W-:Y:S02]  /*c430*/  R2UR UR7, R21 ;  /* 0x00000000150772ca */ /* 0x000fe400000e0000 */
[----:B------:R-:W-:Y:S01]  /*c440*/  R2UR UR5, R59 ;  /* 0x000000003b0572ca */ /* 0x000fe200000e0000 */
[----:B------:R-:W-:Y:S02]  /*c450*/  WARPGROUP.DEPBAR.LE gsb0, 0x0 ;  /* 0x00008000000079c5 */ /* 0x000fe40000010000 */
[----:B------:R-:W-:Y:S01]  /*c460*/  WARPGROUP.ARRIVE ;  /* 0x00000000000079c5 */ /* 0x000fe20000000000 */
[C---:B------:R-:W-:Y:S01]  /*c470*/  IMAD.IADD R20, R13.reuse, 0x1, R8 ;  /* 0x000000010d147824 */ /* 0x040fe200078e0208 */
[----:B---3--:R-:W-:Y:S01]  /*c480*/  IADD3 R62, R13, 0xc00, R62 ;  /* 0x00000c000d3e7810 */ /* 0x008fe20007ffe03e */
[----:B------:R-:W-:Y:S01]  /*c490*/  IMAD.MOV.U32 R21, RZ, RZ, R11 ;  /* 0x000000ffff157224 */ /* 0x000fe200078e000b */
[----:B------:R-:W3:Y:S06]  /*c4a0*/  LDL.64 R58, [R1+0x90] ;  /* 0x00009000013a7983 */ /* 0x000eec0000100a00 */
[----:B------:R-:W-:Y:S01]  /*c4b0*/  HGMMA.64x64x16.F32.BF16 R24, gdesc[UR4], R24, gsb0 ;  /* 0x00e00000041879f0 */ /* 0x000fe20008001818 */
[----:B------:R-:W-:-:S02]  /*c4c0*/  R2UR UR6, R20 ;  /* 0x00000000140672ca */ /* 0x000fc400000e0000 */
[----:B------:R-:W-:Y:S02]  /*c4d0*/  R2UR UR7, R21 ;  /* 0x00000000150772ca */ /* 0x000fe400000e0000 */
[----:B------:R-:W-:Y:S02]  /*c4e0*/  R2UR UR4, R62 ;  /* 0x000000003e0472ca */ /* 0x000fe400000e0000 */
[----:B------:R-:W-:Y:S01]  /*c4f0*/  R2UR UR5, R63 ;  /* 0x000000003f0572ca */ /* 0x000fe200000e0000 */
[----:B------:R-:W-:Y:S02]  /*c500*/  WARPGROUP.DEPBAR.LE gsb0, 0x0 ;  /* 0x00008000000079c5 */ /* 0x000fe40000010000 */
[----:B------:R-:W-:Y:S01]  /*c510*/  WARPGROUP.ARRIVE ;  /* 0x00000000000079c5 */ /* 0x000fe20000000000 */
[C---:B------:R-:W-:Y:S01]  /*c520*/  IMAD.IADD R20, R15.reuse, 0x1, R8 ;  /* 0x000000010f147824 */ /* 0x040fe200078e0208 */
[----:B----4-:R-:W-:Y:S01]  /*c530*/  IADD3 R56, R15, 0xc00, R56 ;  /* 0x00000c000f387810 */ /* 0x010fe20007ffe038 */
[----:B------:R-:W-:Y:S01]  /*c540*/  IMAD.MOV.U32 R21, RZ, RZ, R11 ;  /* 0x000000ffff157224 */ /* 0x000fe200078e000b */
[----:B------:R-:W4:Y:S06]  /*c550*/  LDL.64 R62, [R1+0x90] ;  /* 0x00009000013e7983 */ /* 0x000f2c0000100a00 */
[----:B------:R-:W-:Y:S01]  /*c560*/  HGMMA.64x64x16.F32.BF16 R24, gdesc[UR4], R24, gsb0 ;  /* 0x00e00000041879f0 */ /* 0x000fe20008001818 */
        /* <DEDUP_REMOVED lines=15> */
[----:B------:R-:W-:Y:S01]  /*c660*/  IMAD.IADD R56, R10, 0x1, R57 ;  /* 0x000000010a387824 */ /* 0x000fe200078e0239 */
[----:B------:R-:W-:Y:S01]  /*c670*/  R2UR UR5, R21 ;  /* 0x00000000150572ca */ /* 0x000fe200000e0000 */
[----:B------:R-:W-:Y:S01]  /*c680*/  IMAD.MOV.U32 R57, RZ, RZ, R11 ;  /* 0x000000ffff397224 */ /* 0x000fe200078e000b */
[----:B------:R-:W-:Y:S01]  /*c690*/  R2UR UR4, R20 ;  /* 0x00000000140472ca */ /* 0x000fe200000e0000 */
[----:B------:R-:W4:Y:S01]  /*c6a0*/  LDL.64 R64, [R1+0x90] ;  /* 0x0000900001407983 */ /* 0x000f220000100a00 */
[----:B------:R-:W-:Y:S02]  /*c6b0*/  R2UR UR6, R56 ;  /* 0x00000000380672ca */ /* 0x000fe400000e0000 */
[----:B------:R-:W-:Y:S01]  /*c6c0*/  R2UR UR7, R57 ;  /* 0x00000000390772ca */ /* 0x000fe200000e0000 */
[----:B------:R-:W-:-:S02]  /*c6d0*/  WARPGROUP.DEPBAR.LE gsb0, 0x0 ;  /* 0x00008000000079c5 */ /* 0x000fc40000010000 */
[----:B------:R-:W-:-:S10]  /*c6e0*/  WARPGROUP.ARRIVE ;  /* 0x00000000000079c5 */ /* 0x000fd40000000000 */
[----:B------:R-:W-:Y:S01]  /*c6f0*/  HGMMA.64x64x16.F32.BF16 R24, gdesc[UR4], R24, gsb0 ;  /* 0x00e00000041879f0 */ /* 0x000fe20008001818 */
[----:B------:R-:W-:Y:S01]  /*c700*/  VIADD R8, R10, 0xe00 ;  /* 0x00000e000a087836 */ /* 0x000fe20000000000 */
[C---:B--2---:R-:W-:Y:S01]  /*c710*/  IADD3 R60, R3.reuse, 0xe00, R60 ;  /* 0x00000e00033c7810 */ /* 0x044fe20007ffe03c */
[----:B------:R-:W-:Y:S02]  /*c720*/  IMAD.MOV.U32 R21, RZ, RZ, R11 ;  /* 0x000000ffff157224 */ /* 0x000fe400078e000b */
[----:B------:R-:W-:Y:S01]  /*c730*/  IMAD.IADD R20, R3, 0x1, R8 ;  /* 0x0000000103147824 */ /* 0x000fe200078e0208 */
[----:B------:R-:W-:Y:S01]  /*c740*/  R2UR UR4, R60 ;  /* 0x000000003c0472ca */ /* 0x000fe200000e0000 */
[----:B------:R0:W5:Y:S01]  /*c750*/  LDL R3, [R1+0x1c0] ;  /* 0x0001c00001037983 */ /* 0x0001620000100800 */
[----:B------:R-:W-:Y:S02]  /*c760*/  R2UR UR7, R21 ;  /* 0x00000000150772ca */ /* 0x000fe400000e0000 */
[----:B------:R-:W-:-:S02]  /*c770*/  R2UR UR6, R20 ;  /* 0x00000000140672ca */ /* 0x000fc400000e0000 */
[----:B------:R-:W-:Y:S01]  /*c780*/  R2UR UR5, R61 ;  /* 0x000000003d0572ca */ /* 0x000fe200000e0000 */
[----:B------:R-:W2:Y:S01]  /*c790*/  LDL R20, [R1] ;  /* 0x0000000001147983 */ /* 0x000ea20000100800 */
[----:B------:R-:W-:Y:S02]  /*c7a0*/  WARPGROUP.DEPBAR.LE gsb0, 0x0 ;  /* 0x00008000000079c5 */ /* 0x000fe40000010000 */
[----:B------:R-:W-:-:S09]  /*c7b0*/  WARPGROUP.ARRIVE ;  /* 0x00000000000079c5 */ /* 0x000fd20000000000 */
[----:B------:R-:W-:Y:S01]  /*c7c0*/  HGMMA.64x64x16.F32.BF16 R24, gdesc[UR4], R24, gsb0 ;  /* 0x00e00000041879f0 */ /* 0x000fe20008001818 */
[C---:B---3--:R-:W-:Y:S01]  /*c7d0*/  IADD3 R58, R13.reuse, 0xe00, R58 ;  /* 0x00000e000d3a7810 */ /* 0x048fe20007ffe03a */
[----:B------:R-:W-:Y:S02]  /*c7e0*/  IMAD.IADD R12, R13, 0x1, R8 ;  /* 0x000000010d0c7824 */ /* 0x000fe400078e0208 */
[----:B------:R-:W-:Y:S01]  /*c7f0*/  IMAD.MOV.U32 R13, RZ, RZ, R11 ;  /* 0x000000ffff0d7224 */ /* 0x000fe200078e000b */
[----:B------:R-:W-:Y:S02]  /*c800*/  R2UR UR4, R58 ;  /* 0x000000003a0472ca */ /* 0x000fe400000e0000 */
[----:B------:R-:W-:Y:S02]  /*c810*/  R2UR UR6, R12 ;  /* 0x000000000c0672ca */ /* 0x000fe400000e0000 */
[----:B------:R-:W-:Y:S02]  /*c820*/  R2UR UR7, R13 ;  /* 0x000000000d0772ca */ /* 0x000fe400000e0000 */
[----:B------:R-:W-:Y:S01]  /*c830*/  R2UR UR5, R59 ;  /* 0x000000003b0572ca */ /* 0x000fe200000e0000 */
[----:B------:R-:W-:-:S02]  /*c840*/  WARPGROUP.DEPBAR.LE gsb0, 0x0 ;  /* 0x00008000000079c5 */ /* 0x000fc40000010000 */
[----:B------:R-:W-:-:S10]  /*c850*/  WARPGROUP.ARRIVE ;  /* 0x00000000000079c5 */ /* 0x000fd40000000000 */
[----:B------:R-:W-:Y:S01]  /*c860*/  HGMMA.64x64x16.F32.BF16 R24, gdesc[UR4], R24, gsb0 ;  /* 0x00e00000041879f0 */ /* 0x000fe20008001818 */
[C---:B------:R-:W-:Y:S01]  /*c870*/  IMAD.IADD R12, R15.reuse, 0x1, R8 ;  /* 0x000000010f0c7824 */ /* 0x040fe200078e0208 */
[----:B----4-:R-:W-:Y:S01]  /*c880*/  IADD3 R62, R15, 0xe00, R62 ;  /* 0x00000e000f3e7810 */ /* 0x010fe20007ffe03e */
[----:B------:R-:W-:Y:S01]  /*c890*/  IMAD.MOV.U32 R13, RZ, RZ, R11 ;  /* 0x000000ffff0d7224 */ /* 0x000fe200078e000b */
[----:B------:R-:W-:Y:S02]  /*c8a0*/  R2UR UR5, R63 ;  /* 0x000000003f0572ca */ /* 0x000fe400000e0000 */
[----:B------:R-:W-:Y:S02]  /*c8b0*/  R2UR UR6, R12 ;  /* 0x000000000c0672ca */ /* 0x000fe400000e0000 */
[----:B------:R-:W-:Y:S02]  /*c8c0*/  R2UR UR7, R13 ;  /* 0x000000000d0772ca */ /* 0x000fe400000e0000 */
[----:B------:R-:W-:Y:S01]  /*c8d0*/  R2UR UR4, R62 ;  /* 0x000000003e0472ca */ /* 0x000fe200000e0000 */
[----:B------:R-:W-:-:S02]  /*c8e0*/  IMAD.MOV.U32 R8, RZ, RZ, 0x40 ;  /* 0x00000040ff087424 */ /* 0x000fc400078e00ff */
        /* <DEDUP_REMOVED lines=8> */
[----:B------:R-:W-:Y:S02]  /*c970*/  IMAD.IADD R12, R10, 0x1, R13 ;  /* 0x000000010a0c7824 */ /* 0x000fe400078e020d */
[----:B------:R-:W-:Y:S02]  /*c980*/  IMAD.IADD R10, R13, 0x1, R64 ;  /* 0x000000010d0a7824 */ /* 0x000fe400078e0240 */
[----:B------:R-:W-:Y:S02]  /*c990*/  IMAD.MOV.U32 R13, RZ, RZ, R11 ;  /* 0x000000ffff0d7224 */ /* 0x000fe400078e000b */
[----:B------:R-:W-:Y:S01]  /*c9a0*/  IMAD.MOV.U32 R11, RZ, RZ, R65 ;  /* 0x000000ffff0b7224 */ /* 0x000fe200078e0041 */
[----:B------:R-:W-:Y:S02]  /*c9b0*/  R2UR UR6, R12 ;  /* 0x000000000c0672ca */ /* 0x000fe400000e0000 */
[----:B------:R-:W-:Y:S02]  /*c9c0*/  R2UR UR7, R13 ;  /* 0x000000000d0772ca */ /* 0x000fe400000e0000 */
[----:B------:R-:W-:-:S02]  /*c9d0*/  R2UR UR4, R10 ;  /* 0x000000000a0472ca */ /* 0x000fc400000e0000 */
[----:B------:R-:W-:Y:S01]  /*c9e0*/  R2UR UR5, R11 ;  /* 0x000000000b0572ca */ /* 0x000fe200000e0000 */
[----:B------:R0:W-:Y:S04]  /*c9f0*/  STL [R1+0x68], R0 ;  /* 0x0000680001007387 */ /* 0x0001e80000100800 */
[----:B------:R0:W-:Y:S04]  /*ca00*/  STL [R1+0x68], R0 ;  /* 0x0000680001007387 */ /* 0x0001e80000100800 */
[----:B------:R0:W-:Y:S04]  /*ca10*/  STL [R1+0x68], R0 ;  /* 0x0000680001007387 */ /* 0x0001e80000100800 */
[----:B------:R0:W-:Y:S01]  /*ca20*/  STL [R1+0x68], R0 ;  /* 0x0000680001007387 */ /* 0x0001e20000100800 */
[----:B------:R-:W-:-:S02]  /*ca30*/  WARPGROUP.DEPBAR.LE gsb0, 0x0 ;  /* 0x00008000000079c5 */ /* 0x000fc40000010000 */
[----:B------:R-:W-:-:S06]  /*ca40*/  WARPGROUP.ARRIVE ;  /* 0x00000000000079c5 */ /* 0x000fcc0000000000 */
[----:B------:R-:W-:Y:S01]  /*ca50*/  HGMMA.64x64x16.F32.BF16 R24, gdesc[UR4], R24, gsb0 ;  /* 0x00e00000041879f0 */ /* 0x000fe20008001818 */
        /* <DEDUP_REMOVED lines=25> */
[----:B--2---:R-:W-:-:S03]  /*cbf0*/  LOP3.LUT R8, R20, 0x1, RZ, 0xfc, !PT ;  /* 0x0000000114087812 */ /* 0x004fc600078efcff */
[----:B------:R0:W-:Y:S04]  /*cc00*/  STL [R1+0x68], R0 ;  /* 0x0000680001007387 */ /* 0x0001e80000100800 */
[----:B------:R0:W-:Y:S04]  /*cc10*/  STL [R1+0x68], R0 ;  /* 0x0000680001007387 */ /* 0x0001e80000100800 */
[----:B------:R0:W-:Y:S01]  /*cc20*/  STL [R1+0x68], R0 ;  /* 0x0000680001007387 */ /* 0x0001e20000100800 */
[----:B------:R-:W-:Y:S01]  /*cc30*/  ISETP.NE.AND P0, PT, R8, 0x3, PT ;  /* 0x000000030800780c */ /* 0x000fe20003f05270 */
[----:B------:R-:W-:-:S02]  /*cc40*/  WARPGROUP.DEPBAR.LE gsb0, 0x0 ;  /* 0x00008000000079c5 */ /* 0x000fc40000010000 */
[----:B------:R-:W-:Y:S10]  /*cc50*/  BSSY B0, `(.L_x_5171) ;  /* 0x0000003000007945 */ /* 0x000ff40003800000 */
[----:B0-----:R-:W-:Y:S05]  /*cc60*/  @!P0 BRA `(.L_x_5172) ;  /* 0x0000000000048947 */ /* 0x001fea0003800000 */
[----:B------:R-:W-:Y:S01]  /*cc70*/  BPT.TRAP 0x1 ;  /* 0x000000040000795c */ /* 0x000fe20000300000 */
.L_x_5172:
[----:B------:R-:W-:Y:S05]  /*cc80*/  BSYNC B0 ;  /* 0x0000000000007941 */ /* 0x000fea0003800000 */
.L_x_5171:
[----:B------:R-:W2:Y:S02]  /*cc90*/  LDL.64 R10, [R1+0x20] ;  /* 0x00002000010a7983 */ /* 0x000ea40000100a00 */
[----:B--2---:R-:W-:-:S05]  /*cca0*/  MOV R0, R10 ;  /* 0x0000000a00007202 */ /* 0x004fca0000000f00 */
[----:B-----5:R-:W-:-:S05]  /*ccb0*/  IMAD R3, R3, 0x8, R0 ;  /* 0x0000000803037824 */ /* 0x020fca00078e0200 */
[----:B------:R-:W-:-:S04]  /*ccc0*/  PRMT R3, R14, 0x654, R3 ;  /* 0x000006540e037816 */ /* 0x000fc80000000003 */
[----:B------:R0:W-:Y:S01]  /*ccd0*/  SYNCS.ARRIVE.TRANS64.RED.A1T0 RZ, [R3+URZ], RZ ;  /* 0x000000ff03ff79a7 */ /* 0x0001e2000810043f */
[----:B------:R-:W0:Y:S04]  /*cce0*/  LDL R0, [R1+0xcc] ;  /* 0x0000cc0001007983 */ /* 0x000e280000100800 */
[----:B------:R-:W2:Y:S04]  /*ccf0*/  LDL.64 R62, [R1+0xf0] ;  /* 0x0000f000013e7983 */ /* 0x000ea80000100a00 */
[----:B------:R-:W3:Y:S04]  /*cd00*/  LDL R21, [R1+0x50] ;  /* 0x0000500001157983 */ /* 0x000ee80000100800 */
[----:B------:R-:W4:Y:S04]  /*cd10*/  LDL R64, [R1+0xf8] ;  /* 0x0000f80001407983 */ /* 0x000f280000100800 */
[----:B------:R-:W4:Y:S04]  /*cd20*/  LDL.128 R56, [R1+0xd0] ;  /* 0x0000d00001387983 */ /* 0x000f280000100c00 */
[----:B------:R-:W4:Y:S01]  /*cd30*/  LDL.128 R12, [R1+0xe0] ;  /* 0x0000e000010c7983 */ /* 0x000f220000100c00 */
[----:B------:R-:W-:-:S02]  /*cd40*/  UMOV UR4, 0xffffffc0 ;  /* 0xffffffc000047882 */ /* 0x000fc40000000000 */
[----:B------:R-:W-:Y:S01]  /*cd50*/  UIMAD UR4, UR46, UR4, 0x41 ;  /* 0x000000412e0474a4 */ /* 0x000fe2000f8e0204 */
[----:B------:R-:W-:Y:S01]  /*cd60*/  BSSY B0, `(.L_x_5173) ;  /* 0x000003d000007945 */ /* 0x000fe20003800000 */
[----:B0-----:R-:W-:-:S04]  /*cd70*/  SHF.R.S32.HI R3, RZ, 0x1f, R0 ;  /* 0x0000001fff037819 */ /* 0x001fc80000011400 */
[----:B------:R-:W-:-:S04]  /*cd80*/  LEA.HI R8, R3, R0, RZ, 0x7 ;  /* 0x0000000003087211 */ /* 0x000fc800078f38ff */
[----:B------:R-:W-:-:S05]  /*cd90*/  LOP3.LUT R11, R8, 0xffffff80, RZ, 0xc0, !PT ;  /* 0xffffff80080b7812 */ /* 0x000fca00078ec0ff */
[----:B------:R-:W-:Y:S01]  /*cda0*/  IMAD.IADD R11, R0, 0x1, -R11 ;  /* 0x00000001000b7824 */ /* 0x000fe200078e0a0b */
[----:B------:R-:W-:-:S04]  /*cdb0*/  LEA.HI R60, R3, R0, RZ, 0x2 ;  /* 0x00000000033c7211 */ /* 0x000fc800078f10ff */
[----:B------:R-:W-:-:S04]  /*cdc0*/  SHF.R.S32.HI R8, RZ, 0x1f, R11 ;  /* 0x0000001fff087819 */ /* 0x000fc8000001140b */
[-C--:B------:R-:W-:Y:S02]  /*cdd0*/  LEA.HI R10, R8, R11.reuse, RZ, 0x2 ;  /* 0x0000000b080a7211 */ /* 0x080fe400078f10ff */
[----:B------:R-:W-:Y:S02]  /*cde0*/  LOP3.LUT R61, R60, 0xfffffffc, RZ, 0xc0, !PT ;  /* 0xfffffffc3c3d7812 */ /* 0x000fe400078ec0ff */
[--C-:B------:R-:W-:Y:S02]  /*cdf0*/  SHF.R.S32.HI R3, RZ, 0x2, R10.reuse ;  /* 0x00000002ff037819 */ /* 0x100fe4000001140a */
[----:B------:R-:W-:Y:S01]  /*ce00*/  SHF.R.S32.HI R20, RZ, 0x1f, R10 ;  /* 0x0000001fff147819 */ /* 0x000fe2000001140a */
[----:B------:R-:W-:Y:S01]  /*ce10*/  IMAD.IADD R61, R0, 0x1, -R61 ;  /* 0x00000001003d7824 */ /* 0x000fe200078e0a3d */
[----:B------:R-:W-:Y:S02]  /*ce20*/  LEA.HI R8, R8, R11, RZ, 0x5 ;  /* 0x0000000b08087211 */ /* 0x000fe400078f28ff */
[----:B------:R-:W-:-:S02]  /*ce30*/  LEA.HI R20, R20, R3, RZ, 0x3 ;  /* 0x0000000314147211 */ /* 0x000fc400078f18ff */
[----:B------:R-:W-:Y:S02]  /*ce40*/  SHF.R.S32.HI R8, RZ, 0x5, R8 ;  /* 0x00000005ff087819 */ /* 0x000fe40000011408 */
[----:B------:R-:W-:Y:S02]  /*ce50*/  LOP3.LUT R20, R20, 0xfffffff8, RZ, 0xc0, !PT ;  /* 0xfffffff814147812 */ /* 0x000fe400078ec0ff */
[----:B------:R-:W-:Y:S02]  /*ce60*/  LEA.HI R0, R61, R61, RZ, 0x1 ;  /* 0x0000003d3d007211 */ /* 0x000fe400078f08ff */
[----:B--2---:R-:W-:Y:S01]  /*ce70*/  ISETP.NE.AND P0, PT, R62, 0x1, PT ;  /* 0x000000013e00780c */ /* 0x004fe20003f05270 */
[----:B------:R-:W-:Y:S01]  /*ce80*/  IMAD.IADD R20, R3, 0x1, -R20 ;  /* 0x0000000103147824 */ /* 0x000fe200078e0a14 */
[----:B------:R-:W-:Y:S01]  /*ce90*/  LOP3.LUT R0, R0, 0x1ffffffe, RZ, 0xc0, !PT ;  /* 0x1ffffffe00007812 */ /* 0x000fe200078ec0ff */
[----:B---3--:R-:W-:-:S04]  /*cea0*/  IMAD R3, R21, 0x4, R8 ;  /* 0x0000000415037824 */ /* 0x008fc800078e0208 */
[----:B------:R-:W-:Y:S02]  /*ceb0*/  IMAD.IADD R0, R61, 0x1, -R0 ;  /* 0x000000013d007824 */ /* 0x000fe400078e0a00 */
[----:B------:R-:W-:-:S04]  /*cec0*/  IMAD.U32 R3, R3, 0x10, R20 ;  /* 0x0000001003037824 */ /* 0x000fc800078e0014 */
[----:B------:R-:W-:-:S04]  /*ced0*/  IMAD R0, R0, 0x8, R3 ;  /* 0x0000000800007824 */ /* 0x000fc800078e0203 */
[----:B------:R-:W-:-:S05]  /*cee0*/  @P0 IMAD.HI.U32 R63, R0, R63, RZ ;  /* 0x0000003f003f0227 */ /* 0x000fca00078e00ff */
[----:B----4-:R-:W-:Y:S02]  /*cef0*/  @P0 SHF.R.U32.HI R0, RZ, R64, R63 ;  /* 0x00000040ff000219 */ /* 0x010fe4000001163f */
[----:B------:R-:W-:-:S03]  /*cf00*/  LOP3.LUT R10, R10, 0x7ffffffc, RZ, 0xc0, !PT ;  /* 0x7ffffffc0a0a7812 */ /* 0x000fc600078ec0ff */
[----:B------:R-:W0:Y:S01]  /*cf10*/  SHFL.IDX PT, R60, R0, RZ, 0x1c1f ;  /* 0x001c1fff003c7589 */ /* 0x000e2200000e0000 */
[----:B------:R-:W-:Y:S02]  /*cf20*/  VIADD R3, R57, UR4 ;  /* 0x0000000439037c36 */ /* 0x000fe40008000000 */
[----:B------:R-:W-:Y:S01]  /*cf30*/  IMAD.IADD R10, R11, 0x1, -R10 ;  /* 0x000000010b0a7824 */ /* 0x000fe200078e0a0a */
[----:B------:R-:W-:Y:S01]  /*cf40*/  ULEA UR4, UR46, 0xffffffc0, 0x6 ;  /* 0xffffffc02e047891 */ /* 0x000fe2000f8e303f */
[----:B------:R-:W-:Y:S02]  /*cf50*/  ISETP.GE.AND P1, PT, R13, 0x1, PT ;  /* 0x000000010d00780c */ /* 0x000fe40003f26270 */
[----:B------:R-:W-:-:S03]  /*cf60*/  IMAD R11, R10, -0x2, R3 ;  /* 0xfffffffe0a0b7824 */ /* 0x000fc600078e0203 */
[----:B------:R-:W-:Y:S02]  /*cf70*/  VIADD R3, R57, -UR4 ;  /* 0x8000000439037c36 */ /* 0x000fe40008000000 */
[----:B------:R-:W-:Y:S01]  /*cf80*/  IMAD.IADD R8, R11, 0x1, -R56 ;  /* 0x000000010b087824 */ /* 0x000fe200078e0a38 */
[----:B------:R-:W-:Y:S01]  /*cf90*/  LOP3.LUT R11, RZ, R58, RZ, 0x33, !PT ;  /* 0x0000003aff0b7212 */ /* 0x000fe200078e33ff */
[----:B------:R-:W-:Y:S02]  /*cfa0*/  IMAD R20, R10, -0x2, R3 ;  /* 0xfffffffe0a147824 */ /* 0x000fe400078e0203 */
[C---:B------:R-:W-:Y:S02]  /*cfb0*/  IMAD.IADD R59, R8.reuse, 0x1, R59 ;  /* 0x00000001083b7824 */ /* 0x040fe400078e023b */
[----:B------:R-:W-:Y:S02]  /*cfc0*/  IMAD.IADD R21, R8, 0x1, R11 ;  /* 0x0000000108157824 */ /* 0x000fe400078e020b */
[----:B------:R-:W-:Y:S01]  /*cfd0*/  VIADD R58, R12, -UR4 ;  /* 0x800000040c3a7c36 */ /* 0x000fe20008000000 */
[----:B0-----:R-:W-:Y:S01]  /*cfe0*/  VIADDMNMX R8, R60, R59, R20, PT ;  /* 0x0000003b3c087246 */ /* 0x001fe20003800114 */
[----:B------:R-:W-:Y:S01]  /*cff0*/  IMAD.IADD R3, R21, 0x1, R60 ;  /* 0x0000000115037824 */ /* 0x000fe200078e023c */
[----:B------:R-:W-:Y:S06]  /*d000*/  @!P1 BRA `(.L_x_5174) ;  /* 0x0000000000489947 */ /* 0x000fec0003800000 */
[----:B------:R-:W-:Y:S01]  /*d010*/  IADD3 R11, -R56, R57, R60 ;  /* 0x00000039380b7210 */ /* 0x000fe20007ffe13c */
[----:B------:R-:W-:Y:S03]  /*d020*/  BSSY B1, `(.L_x_5175) ;  /* 0x000000c000017945 */ /* 0x000fe60003800000 */
[----:B------:R-:W-:-:S13]  /*d030*/  ISETP.GT.AND P0, PT, R11, -0x1, PT ;  /* 0xffffffff0b00780c */ /* 0x000fda0003f04270 */
[----:B------:R-:W-:Y:S05]  /*d040*/  @P0 BRA `(.L_x_5176) ;  /* 0x0000000000180947 */ /* 0x000fea0003800000 */
[----:B------:R-:W-:Y:S02]  /*d050*/  ISETP.NE.AND P0, PT, R13, 0x1, PT ;  /* 0x000000010d00780c */ /* 0x000fe40003f05270 */
[----:B------:R-:W-:-:S11]  /*d060*/  LOP3.LUT R11, RZ, R11, RZ, 0x33, !PT ;  /* 0x0000000bff0b7212 */ /* 0x000fd600078e33ff */
[----:B------:R-:W-:-:S05]  /*d070*/  @P0 IMAD.HI.U32 R12, R11, R14, RZ ;  /* 0x0000000e0b0c0227 */ /* 0x000fca00078e00ff */
[----:B------:R-:W-:-:S04]  /*d080*/  @P0 SHF.R.U32.HI R11, RZ, R15, R12 ;  /* 0x0000000fff0b0219 */ /* 0x000fc8000001160c */
[----:B------:R-:W-:Y:S01]  /*d090*/  LOP3.LUT R11, RZ, R11, RZ, 0x33, !PT ;  /* 0x0000000bff0b7212 */ /* 0x000fe200078e33ff */
[----:B------:R-:W-:Y:S06]  /*d0a0*/  BRA `(.L_x_5177) ;  /* 0x00000000000c7947 */ /* 0x000fec0003800000 */
.L_x_5176:
[----:B------:R-:W-:-:S13]  /*d0b0*/  ISETP.NE.AND P0, PT, R13, 0x1, PT ;  /* 0x000000010d00780c */ /* 0x000fda0003f05270 */
[----:B------:R-:W-:-:S05]  /*d0c0*/  @P0 IMAD.HI.U32 R12, R11, R14, RZ ;  /* 0x0000000e0b0c0227 */ /* 0x000fca00078e00ff */
[----:B------:R-:W-:-:S07]  /*d0d0*/  @P0 SHF.R.U32.HI R11, RZ, R15, R12 ;  /* 0x0000000fff0b0219 */ /* 0x000fce000001160c */
.L_x_5177:
[----:B------:R-:W-:Y:S05]  /*d0e0*/  BSYNC B1 ;  /* 0x0000000000017941 */ /* 0x000fea0003800000 */
.L_x_5175:
[----:B------:R-:W-:-:S04]  /*d0f0*/  IMAD R11, R11, R13, -UR4 ;  /* 0x800000040b0b7e24 */ /* 0x000fc8000f8e020d */
[----:B------:R-:W-:-:S05]  /*d100*/  IMAD R12, R10, -0x2, R11 ;  /* 0xfffffffe0a0c7824 */ /* 0x000fca00078e020b */
[----:B------:R-:W-:Y:S02]  /*d110*/  VIMNMX R3, R3, R12, !PT ;  /* 0x0000000c03037248 */ /* 0x000fe40007fe0100 */
[----:B------:R-:W-:-:S07]  /*d120*/  VIADDMNMX R8, R12, R13, R8, PT ;  /* 0x0000000d0c087246 */ /* 0x000fce0003800108 */
.L_x_5174:
[----:B------:R-:W-:Y:S05]  /*d130*/  BSYNC B0 ;  /* 0x0000000000007941 */ /* 0x000fea0003800000 */
.L_x_5173:
[C---:B------:R-:W-:Y:S01]  /*d140*/  ISETP.GE.AND P1, PT, R58.reuse, 0x9, PT ;  /* 0x000000093a00780c */ /* 0x040fe20003f26270 */
[----:B------:R-:W0:Y:S01]  /*d150*/  SHFL.IDX PT, R0, R0, 0x1, 0x1c1f ;  /* 0x003c1f0000007f89 */ /* 0x000e2200000e0000 */
[----:B------:R-:W-:Y:S01]  /*d160*/  ISETP.GE.AND P0, PT, R58, 0x2, PT ;  /* 0x000000023a00780c */ /* 0x000fe20003f06270 */
[----:B------:R-:W-:Y:S01]  /*d170*/  BSSY B0, `(.L_x_5178) ;  /* 0x000005f000007945 */ /* 0x000fe20003800000 */
        /* <DEDUP_REMOVED lines=10> */
[----:B------:R-:W-:Y:S02]  /*d220*/  ISETP.LT.OR P2, PT, R8, 0x11, P2 ;  /* 0x000000110800780c */ /* 0x000fe40001741670 */
[C---:B------:R-:W-:Y:S02]  /*d230*/  ISETP.GT.AND P3, PT, R3.reuse, 0x9, !P5 ;  /* 0x000000090300780c */ /* 0x040fe40006f64270 */
        /* <DEDUP_REMOVED lines=31> */
[----:B------:R-:W-:Y:S02]  /*d430*/  P2R R29, PR, RZ, 0x10 ;  /* 0x00000010ff1d7803 */ /* 0x000fe40000000000 */
[----:B------:R-:W-:Y:S02]  /*d440*/  FSEL R44, R44, -INF , !P2 ;  /* 0xff8000002c2c7808 */ /* 0x000fe40005000000 */
[----:B------:R-:W-:-:S02]  /*d450*/  ISETP.GE.AND P2, PT, R58, 0x2a, PT ;  /* 0x0000002a3a00780c */ /* 0x000fc40003f46270 */
[----:B------:R-:W-:Y:S02]  /*d460*/  P2R R25, PR, RZ, 0x20 ;  /* 0x00000020ff197803 */ /* 0x000fe40000000000 */
        /* <DEDUP_REMOVED lines=24> */
[----:B------:R-:W-:Y:S02]  /*d5f0*/  ISETP.LT.OR P6, PT, R8, 0x3a, P6 ;  /* 0x0000003a0800780c */ /* 0x000fe400037c1670 */
[----:B------:R-:W-:Y:S02]  /*d600*/  VIADDMNMX R8, R0, R59, R20, PT ;  /* 0x0000003b00087246 */ /* 0x000fe40003800114 */
        /* <DEDUP_REMOVED lines=13> */
.L_x_5181:
[----:B------:R-:W-:-:S13]  /*d6e0*/  ISETP.NE.AND P6, PT, R13, 0x1, PT ;  /* 0x000000010d00780c */ /* 0x000fda0003fc5270 */
[----:B------:R-:W-:-:S05]  /*d6f0*/  @P6 IMAD.HI.U32 R14, R56, R14, RZ ;  /* 0x0000000e380e6227 */ /* 0x000fca00078e00ff */
[----:B------:R-:W-:-:S07]  /*d700*/  @P6 SHF.R.U32.HI R56, RZ, R15, R14 ;  /* 0x0000000fff386219 */ /* 0x000fce000001160e */
.L_x_5182:
[----:B------:R-:W-:Y:S05]  /*d710*/  BSYNC B1 ;  /* 0x0000000000017941 */ /* 0x000fea0003800000 */
.L_x_5180:
[----:B------:R-:W-:-:S04]  /*d720*/  IMAD R11, R56, R13, -UR4 ;  /* 0x80000004380b7e24 */ /* 0x000fc8000f8e020d */
[----:B------:R-:W-:-:S05]  /*d730*/  IMAD R10, R10, -0x2, R11 ;  /* 0xfffffffe0a0a7824 */ /* 0x000fca00078e020b */
[----:B------:R-:W-:Y:S02]  /*d740*/  VIADDMNMX R8, R10, R13, R8, PT ;  /* 0x0000000d0a087246 */ /* 0x000fe40003800108 */
[----:B------:R-:W-:-:S07]  /*d750*/  VIMNMX R3, R3, R10, !PT ;  /* 0x0000000a03037248 */ /* 0x000fce0007fe0100 */
.L_x_5179:
[----:B------:R-:W-:Y:S05]  /*d760*/  BSYNC B0 ;  /* 0x0000000000007941 */ /* 0x000fea0003800000 */
.L_x_5178:
[----:B------:R-:W-:Y:S01]  /*d770*/  ISETP.GT.AND P0, PT, R3, 0x1, !P0 ;  /* 0x000000010300780c */ /* 0x000fe20004704270 */
[----:B------:R-:W2:Y:S01]  /*d780*/  LDL R20, [R1+0x400] ;  /* 0x0004000001147983 */ /* 0x000ea20000100800 */
[----:B------:R-:W-:Y:S02]  /*d790*/  FMNMX.FTZ R0, R24, R60, !PT ;  /* 0x0000003c18007209 */ /* 0x000fe40007810000 */
[----:B------:R-:W-:Y:S01]  /*d7a0*/  ISETP.LT.OR P0, PT, R8, 0x2, P0 ;  /* 0x000000020800780c */ /* 0x000fe20000701670 */
[----:B------:R-:W3:Y:S01]  /*d7b0*/  LDL R81, [R1+0x1c0] ;  /* 0x0001c00001517983 */ /* 0x000ee20000100800 */
[----:B------:R-:W-:Y:S02]  /*d7c0*/  FMNMX.FTZ R0, R28, R0, !PT ;  /* 0x000000001c007209 */ /* 0x000fe40007810000 */
[----:B------:R-:W-:Y:S01]  /*d7d0*/  FSEL R27, R27, -INF , !P0 ;  /* 0xff8000001b1b7808 */ /* 0x000fe20004000000 */
[----:B------:R-:W4:Y:S01]  /*d7e0*/  LDL R56, [R1+0x208] ;  /* 0x0002080001387983 */ /* 0x000f220000100800 */
[----:B------:R-:W-:-:S02]  /*d7f0*/  ISETP.NE.AND P0, PT, R25, RZ, PT ;  /* 0x000000ff1900720c */ /* 0x000fc40003f05270 */
[C---:B------:R-:W-:Y:S01]  /*d800*/  ISETP.GT.AND P1, PT, R3.reuse, 0x8, !P1 ;  /* 0x000000080300780c */ /* 0x040fe20004f24270 */
[----:B------:R-:W3:Y:S01]  /*d810*/  LDL R74, [R1+0x22c] ;  /* 0x00022c00014a7983 */ /* 0x000ee20000100800 */
[----:B------:R-:W-:Y:S02]  /*d820*/  ISETP.GT.AND P0, PT, R3, 0x9, !P0 ;  /* 0x000000090300780c */ /* 0x000fe40004704270 */
[----:B------:R-:W-:Y:S01]  /*d830*/  FMNMX.FTZ R0, R62, R0, !PT ;  /* 0x000000003e007209 */ /* 0x000fe20007810000 */
[----:B------:R-:W3:Y:S01]  /*d840*/  LDL R76, [R1+0x230] ;  /* 0x00023000014c7983 */ /* 0x000ee20000100800 */
[C---:B------:R-:W-:Y:S02]  /*d850*/  ISETP.LT.OR P0, PT, R8.reuse, 0xa, P0 ;  /* 0x0000000a0800780c */ /* 0x040fe40000701670 */
[----:B------:R-:W-:Y:S01]  /*d860*/  ISETP.LT.OR P1, PT, R8, 0x9, P1 ;  /* 0x000000090800780c */ /* 0x000fe20000f21670 */
[----:B------:R-:W3:Y:S01]  /*d870*/  LDL R78, [R1+0x234] ;  /* 0x00023400014e7983 */ /* 0x000ee20000100800 */
[----:B------:R-:W-:-:S02]  /*d880*/  FSEL R31, R31, -INF , !P0 ;  /* 0xff8000001f1f7808 */ /* 0x000fc40004000000 */
[----:B------:R-:W-:Y:S01]  /*d890*/  ISETP.NE.AND P0, PT, R61, RZ, PT ;  /* 0x000000ff3d00720c */ /* 0x000fe20003f05270 */
[----:B------:R-:W3:Y:S01]  /*d8a0*/  LDL R80, [R1+0x238] ;  /* 0x0002380001507983 */ /* 0x000ee20000100800 */
[----:B------:R-:W-:Y:S02]  /*d8b0*/  FMNMX.FTZ R0, R32, R0, !PT ;  /* 0x0000000020007209 */ /* 0x000fe40007810000 */
[----:B------:R-:W-:Y:S01]  /*d8c0*/  ISETP.GT.AND P0, PT, R3, 0x10, !P0 ;  /* 0x000000100300780c */ /* 0x000fe20004704270 */
[----:B------:R-:W3:Y:S01]  /*d8d0*/  LDL R82, [R1+0x23c] ;  /* 0x00023c0001527983 */ /* 0x000ee20000100800 */
[----:B------:R-:W-:Y:S02]  /*d8e0*/  FSEL R30, R30, -INF , !P1 ;  /* 0xff8000001e1e7808 */ /* 0x000fe40004800000 */
[----:B------:R-:W-:Y:S01]  /*d8f0*/  ISETP.LT.OR P0, PT, R8, 0x11, P0 ;  /* 0x000000110800780c */ /* 0x000fe20000701670 */
[----:B------:R-:W3:Y:S01]  /*d900*/  LDL R84, [R1+0x240] ;  /* 0x0002400001547983 */ /* 0x000ee20000100800 */
[----:B------:R-:W-:-:S02]  /*d910*/  ISETP.NE.AND P1, PT, R63, RZ, PT ;  /* 0x000000ff3f00720c */ /* 0x000fc40003f25270 */
[----:B------:R-:W-:Y:S01]  /*d920*/  FSEL R34, R34, -INF , !P0 ;  /* 0xff80000022227808 */ /* 0x000fe20004000000 */
[----:B------:R-:W3:Y:S01]  /*d930*/  LDL R86, [R1+0x244] ;  /* 0x0002440001567983 */ /* 0x000ee20000100800 */
[----:B------:R-:W-:Y:S02]  /*d940*/  ISETP.NE.AND P0, PT, R29, RZ, PT ;  /* 0x000000ff1d00720c */ /* 0x000fe40003f05270 */
[----:B------:R-:W-:Y:S01]  /*d950*/  FMNMX.FTZ R0, R64, R0, !PT ;  /* 0x0000000040007209 */ /* 0x000fe20007810000 */
[----:B------:R-:W3:Y:S01]  /*d960*/  LDL R88, [R1+0x248] ;  /* 0x0002480001587983 */ /* 0x000ee20000100800 */
[----:B------:R-:W-:Y:S02]  /*d970*/  ISETP.GT.AND P0, PT, R3, 0x11, !P0 ;  /* 0x000000110300780c */ /* 0x000fe40004704270 */
[----:B------:R-:W-:Y:S01]  /*d980*/  FMNMX.FTZ R0, R36, R0, !PT ;  /* 0x0000000024007209 */ /* 0x000fe20007810000 */
[----:B------:R-:W3:Y:S01]  /*d990*/  LDL R90, [R1+0x24c] ;  /* 0x00024c00015a7983 */ /* 0x000ee20000100800 */
[----:B------:R-:W-:-:S02]  /*d9a0*/  ISETP.LT.OR P0, PT, R8, 0x12, P0 ;  /* 0x000000120800780c */ /* 0x000fc40000701670 */
[----:B------:R-:W-:Y:S01]  /*d9b0*/  FMNMX.FTZ R0, R66, R0, !PT ;  /* 0x0000000042007209 */ /* 0x000fe20007810000 */
[----:B------:R-:W3:Y:S01]  /*d9c0*/  LDL R92, [R1+0x250] ;  /* 0x00025000015c7983 */ /* 0x000ee20000100800 */
[----:B------:R-:W-:Y:S02]  /*d9d0*/  FSEL R35, R35, -INF , !P0 ;  /* 0xff80000023237808 */ /* 0x000fe40004000000 */
[----:B------:R-:W-:Y:S01]  /*d9e0*/  ISETP.NE.AND P0, PT, R33, RZ, PT ;  /* 0x000000ff2100720c */ /* 0x000fe20003f05270 */
[----:B------:R-:W3:Y:S01]  /*d9f0*/  LDL R94, [R1+0x254] ;  /* 0x00025400015e7983 */ /* 0x000ee20000100800 */
[----:B------:R-:W-:Y:S02]  /*da00*/  FMNMX.FTZ R0, R40, R0, !PT ;  /* 0x0000000028007209 */ /* 0x000fe40007810000 */
[----:B------:R-:W-:Y:S01]  /*da10*/  ISETP.GT.AND P0, PT, R3, 0x18, !P0 ;  /* 0x000000180300780c */ /* 0x000fe20004704270 */
[----:B------:R-:W3:Y:S01]  /*da20*/  LDL R96, [R1+0x258] ;  /* 0x0002580001607983 */ /* 0x000ee20000100800 */
[----:B------:R-:W-:-:S02]  /*da30*/  FMNMX.FTZ R0, R68, R0, !PT ;  /* 0x0000000044007209 */ /* 0x000fc40007810000 */
[----:B------:R-:W-:Y:S01]  /*da40*/  ISETP.LT.OR P0, PT, R8, 0x19, P0 ;  /* 0x000000190800780c */ /* 0x000fe20000701670 */
[----:B------:R-:W3:Y:S01]  /*da50*/  LDL R98, [R1+0x25c] ;  /* 0x00025c0001627983 */ /* 0x000ee20000100800 */
[----:B------:R-:W-:Y:S02]  /*da60*/  FMNMX.FTZ R0, R44, R0, !PT ;  /* 0x000000002c007209 */ /* 0x000fe40007810000 */
[----:B------:R-:W-:Y:S01]  /*da70*/  FSEL R38, R38, -INF , !P0 ;  /* 0xff80000026267808 */ /* 0x000fe20004000000 */
[----:B------:R-:W3:Y:S01]  /*da80*/  LDL R100, [R1+0x260] ;  /* 0x0002600001647983 */ /* 0x000ee20000100800 */
[----:B------:R-:W-:Y:S02]  /*da90*/  ISETP.GT.AND P0, PT, R3, 0x19, !P1 ;  /* 0x000000190300780c */ /* 0x000fe40004f04270 */
[----:B------:R-:W-:Y:S01]  /*daa0*/  ISETP.NE.AND P6, PT, R12, RZ, PT ;  /* 0x000000ff0c00720c */ /* 0x000fe20003fc5270 */
        /* <DEDUP_REMOVED lines=16> */
[----:B------:R-:W-:Y:S02]  /*dbb0*/  ISETP.GT.AND P0, PT, R3, RZ, !P6 ;  /* 0x000000ff0300720c */ /* 0x000fe40007704270 */
[----:B------:R-:W-:Y:S01]  /*dbc0*/  FMNMX.FTZ R10, R58, R0, !PT ;  /* 0x000000003a0a7209 */ /* 0x000fe20007810000 */
[----:B------:R-:W3:Y:S01]  /*dbd0*/  LDL R114, [R1+0x27c] ;  /* 0x00027c0001727983 */ /* 0x000ee20000100800 */
[----:B------:R-:W-:-:S02]  /*dbe0*/  ISETP.LT.OR P0, PT, R8, 0x1, P0 ;  /* 0x000000010800780c */ /* 0x000fc40000701670 */
[----:B------:R-:W-:Y:S01]  /*dbf0*/  ISETP.NE.AND P1, PT, R41, RZ, PT ;  /* 0x000000ff2900720c */ /* 0x000fe20003f25270 */
[----:B------:R-:W0:Y:S01]  /*dc00*/  SHFL.BFLY PT, R13, R10, 0x2, 0x1f ;  /* 0x0c401f000a0d7f89 */ /* 0x000e2200000e0000 */
[----:B------:R-:W-:Y:S02]  /*dc10*/  FSEL R26, R26, -INF , !P0 ;  /* 0xff8000001a1a7808 */ /* 0x000fe40004000000 */
[----:B------:R-:W-:Y:S01]  /*dc20*/  ISETP.NE.AND P0, PT, R65, RZ, PT ;  /* 0x000000ff4100720c */ /* 0x000fe20003f05270 */
[----:B------:R-:W3:Y:S01]  /*dc30*/  LDL R116, [R1+0x280] ;  /* 0x0002800001747983 */ /* 0x000ee20000100800 */
[----:B------:R-:W-:Y:S02]  /*dc40*/  FMNMX.FTZ R11, R26, R27, !PT ;  /* 0x0000001b1a0b7209 */ /* 0x000fe40007810000 */
[----:B------:R-:W-:Y:S01]  /*dc50*/  ISETP.GT.AND P0, PT, R3, 0x21, !P0 ;  /* 0x000000210300780c */ /* 0x000fe20004704270 */
[----:B------:R-:W3:Y:S01]  /*dc60*/  LDL R118, [R1+0x284] ;  /* 0x0002840001767983 */ /* 0x000ee20000100800 */
[----:B------:R-:W-:-:S02]  /*dc70*/  FMNMX.FTZ R0, R30, R11, !PT ;  /* 0x0000000b1e007209 */ /* 0x000fc40007810000 */
[----:B------:R-:W-:Y:S01]  /*dc80*/  ISETP.GT.AND P1, PT, R3, 0x28, !P1 ;  /* 0x000000280300780c */ /* 0x000fe20004f24270 */
[----:B------:R-:W3:Y:S01]  /*dc90*/  LDL R120, [R1+0x288] ;  /* 0x0002880001787983 */ /* 0x000ee20000100800 */
[----:B------:R-:W-:Y:S02]  /*dca0*/  FMNMX.FTZ R11, R31, R0, !PT ;  /* 0x000000001f0b7209 */ /* 0x000fe40007810000 */
[----:B------:R-:W-:Y:S01]  /*dcb0*/  ISETP.LT.OR P0, PT, R8, 0x22, P0 ;  /* 0x000000220800780c */ /* 0x000fe20000701670 */
        /* <DEDUP_REMOVED lines=10> */
[----:B------:R-:W-:Y:S02]  /*dd60*/  FMNMX.FTZ R11, R39, R0, !PT ;  /* 0x00000000270b7209 */ /* 0x000fe40007810000 */
[----:B------:R-:W-:Y:S01]  /*dd70*/  ISETP.GT.AND P3, PT, R3, 0x30, !P3 ;  /* 0x000000300300780c */ /* 0x000fe20005f64270 */
[----:B------:R-:W3:Y:S01]  /*dd80*/  LDL R130, [R1+0x29c] ;  /* 0x00029c0001827983 */ /* 0x000ee20000100800 */
[----:B------:R-:W-:-:S02]  /*dd90*/  FMNMX.FTZ R0, R42, R11, !PT ;  /* 0x0000000b2a007209 */ /* 0x000fc40007810000 */
[----:B------:R-:W-:Y:S01]  /*dda0*/  ISETP.LT.OR P2, PT, R8, 0x2a, P2 ;  /* 0x0000002a0800780c */ /* 0x000fe20001741670 */
[----:B------:R-:W3:Y:S01]  /*ddb0*/  LDL R132, [R1+0x2a0] ;  /* 0x0002a00001847983 */ /* 0x000ee20000100800 */
[----:B------:R-:W-:Y:S02]  /*ddc0*/  FSEL R46, R46, -INF , !P1 ;  /* 0xff8000002e2e7808 */ /* 0x000fe40004800000 */
[----:B------:R-:W-:Y:S01]  /*ddd0*/  FMNMX.FTZ R11, R43, R0, !PT ;  /* 0x000000002b0b7209 */ /* 0x000fe20007810000 */
[----:B------:R-:W3:Y:S01]  /*dde0*/  LDL R134, [R1+0x2a4] ;  /* 0x0002a40001867983 */ /* 0x000ee20000100800 */
[----:B------:R-:W-:Y:S02]  /*ddf0*/  ISETP.GT.AND P4, PT, R3, 0x31, !P4 ;  /* 0x000000310300780c */ /* 0x000fe40006784270 */
[----:B------:R-:W-:Y:S01]  /*de00*/  ISETP.LT.OR P3, PT, R8, 0x31, P3 ;  /* 0x000000310800780c */ /* 0x000fe20001f61670 */
[----:B------:R-:W3:Y:S01]  /*de10*/  LDL R136, [R1+0x2a8] ;  /* 0x0002a80001887983 */ /* 0x000ee20000100800 */
[----:B------:R-:W-:-:S02]  /*de20*/  FSEL R47, R47, -INF , !P2 ;  /* 0xff8000002f2f7808 */ /* 0x000fc40005000000 */
[----:B------:R-:W-:Y:S01]  /*de30*/  FMNMX.FTZ R0, R46, R11, !PT ;  /* 0x0000000b2e007209 */ /* 0x000fe20007810000 */
[----:B------:R-:W3:Y:S01]  /*de40*/  LDL R138, [R1+0x2ac] ;  /* 0x0002ac00018a7983 */ /* 0x000ee20000100800 */
[----:B------:R-:W-:Y:S02]  /*de50*/  ISETP.NE.AND P6, PT, R45, RZ, PT ;  /* 0x000000ff2d00720c */ /* 0x000fe40003fc5270 */
[----:B0-----:R-:W-:Y:S01]  /*de60*/  FMNMX.FTZ R13, R10, R13, !PT ;  /* 0x0000000d0a0d7209 */ /* 0x001fe20007810000 */
[----:B------:R-:W3:Y:S01]  /*de70*/  LDL R140, [R1+0x2b0] ;  /* 0x0002b000018c7983 */ /* 0x000ee20000100800 */
[----:B------:R-:W-:Y:S02]  /*de80*/  ISETP.GT.AND P5, PT, R3, 0x38, !P5 ;  /* 0x000000380300780c */ /* 0x000fe40006fa4270 */
[----:B------:R-:W-:Y:S01]  /*de90*/  ISETP.LT.OR P4, PT, R8, 0x32, P4 ;  /* 0x000000320800780c */ /* 0x000fe20002781670 */
[----:B------:R-:W0:Y:S01]  /*dea0*/  SHFL.BFLY PT, R12, R13, 0x1, 0x1f ;  /* 0x0c201f000d0c7f89 */ /* 0x000e2200000e0000 */
[----:B------:R-:W-:-:S02]  /*deb0*/  FSEL R50, R50, -INF , !P3 ;  /* 0xff80000032327808 */ /* 0x000fc40005800000 */
[----:B------:R-:W-:Y:S01]  /*dec0*/  FMNMX.FTZ R11, R47, R0, !PT ;  /* 0x000000002f0b7209 */ /* 0x000fe20007810000 */
[----:B------:R-:W3:Y:S01]  /*ded0*/  LDL R142, [R1+0x2b4] ;  /* 0x0002b400018e7983 */ /* 0x000ee20000100800 */
[----:B------:R-:W-:Y:S02]  /*dee0*/  ISETP.GT.AND P0, PT, R3, 0x39, !P6 ;  /* 0x000000390300780c */ /* 0x000fe40007704270 */
[----:B------:R-:W-:Y:S01]  /*def0*/  ISETP.LT.OR P5, PT, R8, 0x39, P5 ;  /* 0x000000390800780c */ /* 0x000fe20002fa1670 */
[----:B------:R-:W3:Y:S01]  /*df00*/  LDL R144, [R1+0x2b8] ;  /* 0x0002b80001907983 */ /* 0x000ee20000100800 */
[----:B------:R-:W-:Y:S02]  /*df10*/  FSEL R51, R51, -INF , !P4 ;  /* 0xff80000033337808 */ /* 0x000fe40006000000 */
[----:B------:R-:W-:Y:S01]  /*df20*/  FMNMX.FTZ R0, R50, R11, !PT ;  /* 0x0000000b32007209 */ /* 0x000fe20007810000 */
[----:B------:R-:W3:Y:S01]  /*df30*/  LDL R146, [R1+0x2bc] ;  /* 0x0002bc0001927983 */ /* 0x000ee20000100800 */
[----:B------:R-:W-:-:S02]  /*df40*/  ISETP.LT.OR P0, PT, R8, 0x3a, P0 ;  /* 0x0000003a0800780c */ /* 0x000fc40000701670 */
[----:B------:R-:W-:Y:S01]  /*df50*/  FSEL R54, R54, -INF , !P5 ;  /* 0xff80000036367808 */ /* 0x000fe20006800000 */
[----:B------:R-:W3:Y:S01]  /*df60*/  LDL R148, [R1+0x2c0] ;  /* 0x0002c00001947983 */ /* 0x000ee20000100800 */
[----:B------:R-:W-:Y:S02]  /*df70*/  FMNMX.FTZ R3, R51, R0, !PT ;  /* 0x0000000033037209 */ /* 0x000fe40007810000 */
[----:B------:R-:W-:Y:S01]  /*df80*/  FSEL R55, R55, -INF , !P0 ;  /* 0xff80000037377808 */ /* 0x000fe20004000000 */
[----:B------:R-:W3:Y:S01]  /*df90*/  LDL R150, [R1+0x2c4] ;  /* 0x0002c40001967983 */ /* 0x000ee20000100800 */
[----:B------:R-:W-:-:S03]  /*dfa0*/  FMNMX.FTZ R0, R54, R3, !PT ;  /* 0x0000000336007209 */ /* 0x000fc60007810000 */
[----:B------:R-:W3:Y:S01]  /*dfb0*/  LDL R29, [R1+0x2c8] ;  /* 0x0002c800011d7983 */ /* 0x000ee20000100800 */
[----:B------:R-:W-:Y:S02]  /*dfc0*/  FMNMX.FTZ R11, R55, R0, !PT ;  /* 0x00000000370b7209 */ /* 0x000fe40007810000 */
[----:B0-----:R-:W-:Y:S01]  /*dfd0*/  FMNMX.FTZ R0, R13, R12, !PT ;  /* 0x0000000c0d007209 */ /* 0x001fe20007810000 */
[----:B------:R-:W3:Y:S04]  /*dfe0*/  LDL R33, [R1+0x2d0] ;  /* 0x0002d00001217983 */ /* 0x000ee80000100800 */
[----:B------:R-:W-:Y:S04]  /*dff0*/  STL.64 [R1+0x3e0], R10 ;  /* 0x0003e00a01007387 */ /* 0x000fe80000100a00 */
[----:B------:R-:W2:Y:S04]  /*e000*/  LDL R8, [R1+0x3e4] ;  /* 0x0003e40001087983 */ /* 0x000ea80000100800 */
[----:B------:R0:W-:Y:S04]  /*e010*/  STL [R1+0x3e0], R0 ;  /* 0x0003e00001007387 */ /* 0x0001e80000100800 */
[----:B------:R-:W4:Y:S04]  /*e020*/  LDL R14, [R1+0x3e0] ;  /* 0x0003e000010e7983 */ /* 0x000f280000100800 */
[----:B------:R-:W3:Y:S04]  /*e030*/  LDL.64 R12, [R1+0x110] ;  /* 0x00011000010c7983 */ /* 0x000ee80000100a00 */
[----:B------:R-:W3:Y:S04]  /*e040*/  LDL R37, [R1+0x2d8] ;  /* 0x0002d80001257983 */ /* 0x000ee80000100800 */
        /* <DEDUP_REMOVED lines=48> */
[----:B--2---:R-:W1:Y:S01]  /*e350*/  SHFL.BFLY PT, R11, R8, 0x2, 0x1f ;  /* 0x0c401f00080b7f89 */ /* 0x004e6200000e0000 */
[----:B----4-:R-:W-:Y:S01]  /*e360*/  FMUL.FTZ R3, R20, R14 ;  /* 0x0000000e14037220 */ /* 0x010fe20000410000 */
[----:B------:R-:W-:Y:S01]  /*e370*/  BAR.SYNC.DEFER_BLOCKING 0xf, 0x100 ;  /* 0x03c4000000007b1d */ /* 0x000fe20000010000 */
[----:B------:R-:W-:-:S04]  /*e380*/  FSETP.NEU.FTZ.AND P0, PT, R14, -INF , PT ;  /* 0xff8000000e00780b */ /* 0x000fc80003f1d000 */
[----:B------:R-:W-:-:S05]  /*e390*/  FSEL R3, R3, RZ, P0 ;  /* 0x000000ff03037208 */ /* 0x000fca0000000000 */
[----:B0-----:R-:W-:Y:S01]  /*e3a0*/  FFMA.FTZ R0, R62, R20, -R3 ;  /* 0x000000143e007223 */ /* 0x001fe20000010803 */
[----:B-1----:R-:W-:-:S03]  /*e3b0*/  FMNMX.FTZ R11, R11, R8, !PT ;  /* 0x000000080b0b7209 */ /* 0x002fc60007810000 */
        /* <DEDUP_REMOVED lines=9> */
[----:B0-----:R-:W0:Y:S01]  /*e450*/  SHFL.BFLY PT, R0, R11, 0x1, 0x1f ;  /* 0x0c201f000b007f89 */ /* 0x001e2200000e0000 */
        /* <DEDUP_REMOVED lines=8> */
[----:B------:R-:W2:Y:S04]  /*e4e0*/  LDL R28, [R1+0x1d0] ;  /* 0x0001d000011c7983 */ /* 0x000ea80000100800 */
[----:B------:R-:W4:Y:S03]  /*e4f0*/  LDL R32, [R1+0x1d8] ;  /* 0x0001d80001207983 */ /* 0x000f260000100800 */
[----:B------:R-:W1:Y:S01]  /*e500*/  MUFU.EX2 R83, R83 ;  /* 0x0000005300537308 */ /* 0x000e620000000800 */
[----:B------:R-:W4:Y:S04]  /*e510*/  LDL R36, [R1+0x1e0] ;  /* 0x0001e00001247983 */ /* 0x000f280000100800 */
[----:B------:R-:W4:Y:S01]  /*e520*/  LDL R40, [R1+0x1e8] ;  /* 0x0001e80001287983 */ /* 0x000f220000100800 */
[----:B0-----:R-:W-:-:S02]  /*e530*/  FMNMX.FTZ R0, R11, R0, !PT ;  /* 0x000000000b007209 */ /* 0x001fc40007810000 */
[----:B------:R-:W-:Y:S01]  /*e540*/  MUFU.EX2 R154, R154 ;  /* 0x0000009a009a7308 */ /* 0x000fe20000000800 */
[----:B------:R-:W4:Y:S01]  /*e550*/  LDL R44, [R1+0x1f0] ;  /* 0x0001f000012c7983 */ /* 0x000f220000100800 */
[C---:B------:R-:W-:Y:S01]  /*e560*/  FSETP.NEU.FTZ.AND P0, PT, R0.reuse, -INF , PT ;  /* 0xff8000000000780b */ /* 0x040fe20003f1d000 */
[-C--:B------:R-:W-:Y:S02]  /*e570*/  FMUL.FTZ R8, R0, R20.reuse ;  /* 0x0000001400087220 */ /* 0x080fe40000410000 */
[----:B------:R-:W4:Y:S03]  /*e580*/  LDL R48, [R1+0x1f8] ;  /* 0x0001f80001307983 */ /* 0x000f260000100800 */
[----:B------:R-:W-:Y:S01]  /*e590*/  FSEL R3, R8, RZ, P0 ;  /* 0x000000ff08037208 */ /* 0x000fe20000000000 */
[----:B------:R-:W-:Y:S01]  /*e5a0*/  MUFU.EX2 R156, R156 ;  /* 0x0000009c009c7308 */ /* 0x000fe20000000800 */
[----:B------:R-:W4:Y:S03]  /*e5b0*/  LDL R52, [R1+0x200] ;  /* 0x0002000001347983 */ /* 0x000f260000100800 */
        /* <DEDUP_REMOVED lines=8> */
[----:B-1----:R-:W-:Y:S01]  /*e640*/  FADD.FTZ R11, R152, R83 ;  /* 0x00000053980b7221 */ /* 0x002fe20000010000 */
[-CC-:B------:R-:W-:Y:S01]  /*e650*/  FFMA.FTZ R93, R39, R20.reuse, -R3.reuse ;  /* 0x00000014275d7223 */ /* 0x180fe20000010803 */
[----:B------:R-:W4:Y:S04]  /*e660*/  LDL R60, [R1+0x210] ;  /* 0x00021000013c7983 */ /* 0x000f280000100800 */
[----:B------:R-:W0:Y:S01]  /*e670*/  MUFU.EX2 R99, R99 ;  /* 0x0000006300637308 */ /* 0x000e220000000800 */
[-CC-:B------:R-:W-:Y:S01]  /*e680*/  FFMA.FTZ R161, R42, R20.reuse, -R3.reuse ;  /* 0x000000142aa17223 */ /* 0x180fe20000010803 */
[----:B------:R-:W4:Y:S04]  /*e690*/  LDL R62, [R1+0x214] ;  /* 0x00021400013e7983 */ /* 0x000f280000100800 */
[----:B------:R-:W4:Y:S02]  /*e6a0*/  LDL R64, [R1+0x218] ;  /* 0x0002180001407983 */ /* 0x000f240000100800 */
[----:B------:R-:W1:Y:S08]  /*e6b0*/  MUFU.EX2 R155, R155 ;  /* 0x0000009b009b7308 */ /* 0x000e700000000800 */
[----:B------:R-:W-:Y:S01]  /*e6c0*/  MUFU.EX2 R111, R111 ;  /* 0x0000006f006f7308 */ /* 0x000fe20000000800 */
[----:B------:R-:W-:-:S07]  /*e6d0*/  FFMA.FTZ R91, R43, R20, -R3 ;  /* 0x000000142b5b7223 */ /* 0x000fce0000010803 */
[----:B------:R-:W-:Y:S01]  /*e6e0*/  MUFU.EX2 R158, R158 ;  /* 0x0000009e009e7308 */ /* 0x000fe20000000800 */
[-CC-:B------:R-:W-:Y:S01]  /*e6f0*/  FFMA.FTZ R163, R46, R20.reuse, -R3.reuse ;  /* 0x000000142ea37223 */ /* 0x180fe20000010803 */
[----:B------:R-:W4:Y:S06]  /*e700*/  LDL R66, [R1+0x21c] ;  /* 0x00021c0001427983 */ /* 0x000f2c0000100800 */
        /* <DEDUP_REMOVED lines=11> */
[----:B------:R-:W-:Y:S01]  /*e7c0*/  FFMA.FTZ R85, R55, R20, -R3 ;  /* 0x0000001437557223 */ /* 0x000fe20000010803 */
[----:B------:R-:W4:Y:S04]  /*e7d0*/  LDL R58, [R1+0x20c] ;  /* 0x00020c00013a7983 */ /* 0x000f280000100800 */
[----:B------:R-:W4:Y:S02]  /*e7e0*/  LDL R72, [R1+0x228] ;  /* 0x0002280001487983 */ /* 0x000f240000100800 */
[----:B------:R-:W1:Y:S01]  /*e7f0*/  MUFU.EX2 R97, R97 ;  /* 0x0000006100617308 */ /* 0x000e620000000800 */
[----:B0-----:R-:W-:-:S07]  /*e800*/  FADD.FTZ R8, R153, R99 ;  /* 0x0000006399087221 */ /* 0x001fce0000010000 */
[----:B------:R-:W-:Y:S08]  /*e810*/  MUFU.EX2 R164, R164 ;  /* 0x000000a400a47308 */ /* 0x000ff00000000800 */
[----:B------:R-:W-:Y:S08]  /*e820*/  MUFU.EX2 R101, R101 ;  /* 0x0000006500657308 */ /* 0x000ff00000000800 */
[----:B------:R-:W-:Y:S08]  /*e830*/  MUFU.EX2 R166, R166 ;  /* 0x000000a600a67308 */ /* 0x000ff00000000800 */
[----:B------:R-:W-:Y:S01]  /*e840*/  MUFU.EX2 R103, R103 ;  /* 0x0000006700677308 */ /* 0x000fe20000000800 */
[----:B------:R0:W-:Y:S04]  /*e850*/  STL [R1+0x3e4], R0 ;  /* 0x0003e40001007387 */ /* 0x0001e80000100800 */
[----:B------:R-:W4:Y:S03]  /*e860*/  LDL R30, [R1+0x1d4] ;  /* 0x0001d400011e7983 */ /* 0x000f260000100800 */
[----:B------:R-:W0:Y:S01]  /*e870*/  MUFU.EX2 R157, R157 ;  /* 0x0000009d009d7308 */ /* 0x000e220000000800 */
[----:B------:R-:W-:Y:S01]  /*e880*/  FADD.FTZ R10, R154, R11 ;  /* 0x0000000b9a0a7221 */ /* 0x000fe20000010000 */
[----:B-1----:R-:W-:Y:S01]  /*e890*/  FADD.FTZ R8, R155, R8 ;  /* 0x000000089b087221 */ /* 0x002fe20000010000 */
[----:B------:R-:W4:Y:S04]  /*e8a0*/  LDL R34, [R1+0x1dc] ;  /* 0x0001dc0001227983 */ /* 0x000f280000100800 */
[----:B------:R-:W4:Y:S01]  /*e8b0*/  LDL R38, [R1+0x1e4] ;  /* 0x0001e40001267983 */ /* 0x000f220000100800 */
[----:B------:R-:W1:Y:S01]  /*e8c0*/  MUFU.EX2 R95, R95 ;  /* 0x0000005f005f7308 */ /* 0x000e620000000800 */
[----:B------:R-:W-:Y:S01]  /*e8d0*/  FADD.FTZ R11, R113, R10 ;  /* 0x0000000a710b7221 */ /* 0x000fe20000010000 */
[----:B------:R-:W-:Y:S01]  /*e8e0*/  FADD.FTZ R8, R97, R8 ;  /* 0x0000000861087221 */ /* 0x000fe20000010000 */
[----:B------:R-:W4:Y:S04]  /*e8f0*/  LDL R42, [R1+0x1ec] ;  /* 0x0001ec00012a7983 */ /* 0x000f280000100800 */
[----:B------:R-:W4:Y:S01]  /*e900*/  LDL R31, [R1+0x2cc] ;  /* 0x0002cc00011f7983 */ /* 0x000f220000100800 */
[----:B------:R-:W3:Y:S01]  /*e910*/  MUFU.EX2 R159, R159 ;  /* 0x0000009f009f7308 */ /* 0x000ee20000000800 */
[----:B------:R-:W-:Y:S01]  /*e920*/  FADD.FTZ R10, R156, R11 ;  /* 0x0000000b9c0a7221 */ /* 0x000fe20000010000 */
[----:B0-----:R-:W-:Y:S01]  /*e930*/  FADD.FTZ R8, R157, R8 ;  /* 0x000000089d087221 */ /* 0x001fe20000010000 */
[----:B------:R-:W4:Y:S04]  /*e940*/  LDL R46, [R1+0x1f4] ;  /* 0x0001f400012e7983 */ /* 0x000f280000100800 */
[----:B------:R-:W4:Y:S01]  /*e950*/  LDL R35, [R1+0x2d4] ;  /* 0x0002d40001237983 */ /* 0x000f220000100800 */
[----:B------:R-:W0:Y:S01]  /*e960*/  MUFU.EX2 R93, R93 ;  /* 0x0000005d005d7308 */ /* 0x000e220000000800 */
[----:B------:R-:W-:Y:S01]  /*e970*/  FADD.FTZ R11, R111, R10 ;  /* 0x0000000a6f0b7221 */ /* 0x000fe20000010000 */
[----:B-1----:R-:W-:Y:S01]  /*e980*/  FADD.FTZ R8, R95, R8 ;  /* 0x000000085f087221 */ /* 0x002fe20000010000 */
[----:B------:R-:W4:Y:S04]  /*e990*/  LDL R50, [R1+0x1fc] ;  /* 0x0001fc0001327983 */ /* 0x000f280000100800 */
[----:B------:R-:W4:Y:S01]  /*e9a0*/  LDL R39, [R1+0x2dc] ;  /* 0x0002dc0001277983 */ /* 0x000f220000100800 */
[----:B------:R-:W1:Y:S01]  /*e9b0*/  MUFU.EX2 R161, R161 ;  /* 0x000000a100a17308 */ /* 0x000e620000000800 */
[----:B------:R-:W-:Y:S01]  /*e9c0*/  FADD.FTZ R10, R158, R11 ;  /* 0x0000000b9e0a7221 */ /* 0x000fe20000010000 */
[----:B---3--:R-:W-:Y:S01]  /*e9d0*/  FADD.FTZ R8, R159, R8 ;  /* 0x000000089f087221 */ /* 0x008fe20000010000 */
[----:B------:R-:W3:Y:S04]  /*e9e0*/  LDL R54, [R1+0x204] ;  /* 0x0002040001367983 */ /* 0x000ee80000100800 */
[----:B------:R-:W3:Y:S01]  /*e9f0*/  LDL R43, [R1+0x2e4] ;  /* 0x0002e400012b7983 */ /* 0x000ee20000100800 */
[----:B------:R-:W1:Y:S01]  /*ea00*/  MUFU.EX2 R91, R91 ;  /* 0x0000005b005b7308 */ /* 0x000e620000000800 */
[----:B------:R-:W-:Y:S01]  /*ea10*/  FADD.FTZ R11, R107, R10 ;  /* 0x0000000a6b0b7221 */ /* 0x000fe20000010000 */
[----:B0-----:R-:W-:Y:S01]  /*ea20*/  FADD.FTZ R8, R93, R8 ;  /* 0x000000085d087221 */ /* 0x001fe20000010000 */
[----:B------:R-:W3:Y:S05]  /*ea30*/  LDL R47, [R1+0x2ec] ;  /* 0x0002ec00012f7983 */ /* 0x000eea0000100800 */
[----:B------:R-:W0:Y:S01]  /*ea40*/  MUFU.EX2 R163, R163 ;  /* 0x000000a300a37308 */ /* 0x000e220000000800 */
[----:B------:R-:W-:Y:S01]  /*ea50*/  FADD.FTZ R10, R160, R11 ;  /* 0x0000000ba00a7221 */ /* 0x000fe20000010000 */
[----:B-1----:R-:W-:Y:S01]  /*ea60*/  FADD.FTZ R8, R161, R8 ;  /* 0x00000008a1087221 */ /* 0x002fe20000010000 */
[----:B------:R-:W3:Y:S05]  /*ea70*/  LDL R51, [R1+0x2f4] ;  /* 0x0002f40001337983 */ /* 0x000eea0000100800 */
[----:B------:R-:W1:Y:S01]  /*ea80*/  MUFU.EX2 R89, R89 ;  /* 0x0000005900597308 */ /* 0x000e620000000800 */
[----:B------:R-:W-:Y:S01]  /*ea90*/  FADD.FTZ R11, R109, R10 ;  /* 0x0000000a6d0b7221 */ /* 0x000fe20000010000 */
[----:B------:R-:W-:Y:S01]  /*eaa0*/  FADD.FTZ R8, R91, R8 ;  /* 0x000000085b087221 */ /* 0x000fe20000010000 */
[----:B------:R-:W3:Y:S05]  /*eab0*/  LDL R55, [R1+0x2fc] ;  /* 0x0002fc0001377983 */ /* 0x000eea0000100800 */
        /* <DEDUP_REMOVED lines=10> */
[----:B------:R-:W-:-:S06]  /*eb60*/  FADD.FTZ R8, R165, R8 ;  /* 0x00000008a5087221 */ /* 0x000fcc0000010000 */
[----:B------:R-:W1:Y:S01]  /*eb70*/  MUFU.EX2 R85, R85 ;  /* 0x0000005500557308 */ /* 0x000e620000000800 */
[----:B------:R-:W-:Y:S01]  /*eb80*/  FADD.FTZ R3, R101, R10 ;  /* 0x0000000a65037221 */ /* 0x000fe20000010000 */
[----:B0-----:R-:W-:Y:S01]  /*eb90*/  FADD.FTZ R8, R87, R8 ;  /* 0x0000000857087221 */ /* 0x001fe20000010000 */
[----:B------:R-:W3:Y:S02]  /*eba0*/  LDL.64 R10, [R1+0x88] ;  /* 0x00008800010a7983 */ /* 0x000ee40000100a00 */
[----:B------:R-:W-:Y:S02]  /*ebb0*/  FADD.FTZ R14, R166, R3 ;  /* 0x00000003a60e7221 */ /* 0x000fe40000010000 */
[----:B------:R-:W3:Y:S01]  /*ebc0*/  LDL R3, [R1+0x3c8] ;  /* 0x0003c80001037983 */ /* 0x000ee20000100800 */
[----:B-1----:R-:W-:Y:S01]  /*ebd0*/  FADD.FTZ R8, R167, R8 ;  /* 0x00000008a7087221 */ /* 0x002fe20000010000 */
[----:B------:R-:W-:-:S03]  /*ebe0*/  FADD.FTZ R14, R103, R14 ;  /* 0x0000000e670e7221 */ /* 0x000fc60000010000 */
[----:B------:R-:W-:Y:S02]  /*ebf0*/  FADD.FTZ R15, R85, R8 ;  /* 0x00000008550f7221 */ /* 0x000fe40000010000 */
[----:B------:R-:W3:Y:S04]  /*ec00*/  LDL R8, [R1+0x3c4] ;  /* 0x0003c40001087983 */ /* 0x000ee80000100800 */
[----:B------:R0:W-:Y:S04]  /*ec10*/  STL.64 [R1+0x3f0], R14 ;  /* 0x0003f00e01007387 */ /* 0x0001e80000100a00 */
[----:B------:R-:W3:Y:S04]  /*ec20*/  LD.E.64 R26, desc[UR36][R12.64+0x8] ;  /* 0x000008240c1a7980 */ /* 0x000ee8000c101b00 */
[----:B------:R-:W3:Y:S04]  /*ec30*/  LD.E.64 R24, desc[UR36][R12.64] ;  /* 0x000000240c187980 */ /* 0x000ee8000c101b00 */
[----:B0-----:R-:W3:Y:S04]  /*ec40*/  LDL R14, [R1+0x338] ;  /* 0x00033800010e7983 */ /* 0x001ee80000100800 */
[----:B------:R-:W3:Y:S04]  /*ec50*/  LDL R15, [R1+0x33c] ;  /* 0x00033c00010f7983 */ /* 0x000ee80000100800 */
[----:B------:R-:W3:Y:S04]  /*ec60*/  LDL R13, [R1+0x334] ;  /* 0x00033400010d7983 */ /* 0x000ee80000100800 */
[----:B------:R-:W3:Y:S01]  /*ec70*/  LDL R12, [R1+0x3c0] ;  /* 0x0003c000010c7983 */ /* 0x000ee20000100800 */
        /* <DEDUP_REMOVED lines=16> */
[----:B--2---:R-:W-:Y:S04]  /*ed80*/  STL [R1+0x1d0], R28 ;  /* 0x0001d01c01007387 */ /* 0x004fe80000100800 */
        /* <DEDUP_REMOVED lines=41> */
[----:B---3--:R-:W-:Y:S04]  /*f020*/  STL [R1+0x204], R54 ;  /* 0x0002043601007387 */ /* 0x008fe80000100800 */
        /* <DEDUP_REMOVED lines=11> */
[----:B------:R-:W-:Y:S01]  /*f0e0*/  IMAD R10, R81, 0x1000, R10 ;  /* 0x00001000510a7824 */ /* 0x000fe200078e020a */
[----:B------:R-:W-:-:S04]  /*f0f0*/  R2UR UR7, R11 ;  /* 0x000000000b0772ca */ /* 0x000fc800000e0000 */
[----:B------:R-:W-:Y:S01]  /*f100*/  R2UR UR6, R10 ;  /* 0x000000000a0672ca */ /* 0x000fe200000e0000 */
[----:B------:R-:W-:Y:S04]  /*f110*/  STL [R1+0x2a8], R136 ;  /* 0x0002a88801007387 */ /* 0x000fe80000100800 */
[----:B------:R-:W-:Y:S01]  /*f120*/  STL [R1+0x2ac], R138 ;  /* 0x0002ac8a01007387 */ /* 0x000fe20000100800 */
[----:B------:R-:W-:-:S05]  /*f130*/  MOV R26, R26 ;  /* 0x0000001a001a7202 */ /* 0x000fca0000000f00 */
[--C-:B------:R-:W-:Y:S02]  /*f140*/  IMAD R25, R25, 0x2, R26.reuse ;  /* 0x0000000219197824 */ /* 0x100fe400078e021a */
[C---:B------:R-:W-:Y:S02]  /*f150*/  IMAD R27, R24.reuse, 0x2, R26 ;  /* 0x00000002181b7824 */ /* 0x040fe400078e021a */
[----:B------:R-:W-:Y:S01]  /*f160*/  IMAD R24, R24, 0x2, R25 ;  /* 0x0000000218187824 */ /* 0x000fe200078e0219 */
[----:B------:R-:W-:Y:S04]  /*f170*/  STSM.16.M88.4 [R26], R152 ;  /* 0x000000981a007844 */ /* 0x000fe80000000200 */
[----:B------:R-:W-:Y:S04]  /*f180*/  STSM.16.M88.4 [R27], R156 ;  /* 0x0000009c1b007844 */ /* 0x000fe80000000200 */
[----:B------:R-:W-:Y:S04]  /*f190*/  STSM.16.M88.4 [R25], R160 ;  /* 0x000000a019007844 */ /* 0x000fe80000000200 */
[----:B------:R-:W-:Y:S04]  /*f1a0*/  STSM.16.M88.4 [R24], R164 ;  /* 0x000000a418007844 */ /* 0x000fe80000000200 */
        /* <DEDUP_REMOVED lines=31> */
[----:B------:R0:W-:Y:S02]  /*f3a0*/  STL [R1+0x330], R79 ;  /* 0x0003304f01007387 */ /* 0x0001e40000100800 */
[----:B0-----:R-:W-:-:S06]  /*f3b0*/  WARPGROUP.ARRIVE ;  /* 0x00000000000079c5 */ /* 0x001fcc0000000000 */
[----:B------:R-:W-:Y:S01]  /*f3c0*/  HGMMA.64x256x16.F32.BF16 R24, R152, gdesc[UR4].tnspB, RZ, !UPT, gsb0 ;  /* 0x43e0000498187df0 */ /* 0x000fe2000c0018ff */
[----:B------:R0:W-:Y:S04]  /*f3d0*/  STL [R1+0x338], R14 ;  /* 0x0003380e01007387 */ /* 0x0001e80000100800 */
[----:B------:R1:W-:Y:S01]  /*f3e0*/  STL [R1+0x33c], R15 ;  /* 0x00033c0f01007387 */ /* 0x0003e20000100800 */
[----:B0-----:R-:W-:Y:S02]  /*f3f0*/  VIADD R14, R10, 0x80 ;  /* 0x000000800a0e7836 */ /* 0x001fe40000000000 */
[----:B-1----:R-:W-:-:S03]  /*f400*/  IMAD.MOV.U32 R15, RZ, RZ, R11 ;  /* 0x000000ffff0f7224 */ /* 0x002fc600078e000b */
[----:B------:R-:W-:Y:S02]  /*f410*/  R2UR UR6, R14 ;  /* 0x000000000e0672ca */ /* 0x000fe400000e0000 */
[----:B------:R-:W-:Y:S01]  /*f420*/  R2UR UR7, R15 ;  /* 0x000000000f0772ca */ /* 0x000fe200000e0000 */
        /* <DEDUP_REMOVED lines=72> */
[----:B------:R-:W-:Y:S01]  /*f8b0*/  HGMMA.64x256x16.F32.BF16 R24, R156, gdesc[UR4].tnspB, R24, gsb0 ;  /* 0x43e000049c187df0 */ /* 0x000fe20008001818 */
[----:B------:R-:W-:Y:S02]  /*f8c0*/  VIADD R12, R10, 0x100 ;  /* 0x000001000a0c7836 */ /* 0x000fe40000000000 */
[----:B------:R-:W-:-:S03]  /*f8d0*/  IMAD.MOV.U32 R13, RZ, RZ, R11 ;  /* 0x000000ffff0d7224 */ /* 0x000fc600078e000b */
[----:B------:R-:W-:Y:S02]  /*f8e0*/  R2UR UR6, R12 ;  /* 0x000000000c0672ca */ /* 0x000fe400000e0000 */
[----:B------:R-:W-:Y:S01]  /*f8f0*/  R2UR UR7, R13 ;  /* 0x000000000d0772ca */ /* 0x000fe200000e0000 */
[----:B------:R-:W-:Y:S01]  /*f900*/  VIADD R10, R10, 0x180 ;  /* 0x000001800a0a7836 */ /* 0x000fe20000000000 */
        /* <DEDUP_REMOVED lines=71> */
[----:B------:R-:W-:Y:S03]  /*fd80*/  HGMMA.64x256x16.F32.BF16 R24, R164, gdesc[UR4].tnspB, R24, gsb0 ;  /* 0x43e00004a4187df0 */ /* 0x000fe60008001818 */
        /* <DEDUP_REMOVED lines=34> */
[----:B0-----:R-:W4:Y:S04]  /*ffb0*/  LDL R76, [R1+0x1d4] ;  /* 0x0001d400014c7983 */ /* 0x001f280000100800 */
[----:B------:R-:W4:Y:S04]  /*ffc0*/  LDL R78, [R1+0x1d8] ;  /* 0x0001d800014e7983 */ /* 0x000f280000100800 */
[----:B-1----:R-:W4:Y:S04]  /*ffd0*/  LDL R80, [R1+0x1dc] ;  /* 0x0001dc0001507983 */ /* 0x002f280000100800 */
[----:B------:R-:W4:Y:S04]  /*ffe0*/  LDL R8, [R1+0x1e0] ;  /* 0x0001e00001087983 */ /* 0x000f280000100800 */
[----:B------:R-:W4:Y:S04]  /*fff0*/  LDL R82, [R1+0x1e4] ;  /* 0x0001e40001527983 */ /* 0x000f280000100800 */
        /* <DEDUP_REMOVED lines=122> */
[----:B------:R-:W-:Y:S01]  /*107a0*/  @!PT LDS RZ, [RZ] ;  /* 0x00000000fffff984 */ /* 0x000fe20000000800 */
[----:B------:R-:W-:Y:S01]  /*107b0*/  @!PT LDS RZ, [RZ] ;  /* 0x00000000fffff984 */ /* 0x000fe20000000800 */
[----:B------:R-:W-:Y:S01]  /*107c0*/  @!PT LDS RZ, [RZ] ;  /* 0x00000000fffff984 */ /* 0x000fe20000000800 */
[----:B------:R-:W-:Y:S01]  /*107d0*/  @!PT LDS RZ, [RZ] ;  /* 0x00000000fffff984 */ /* 0x000fe20000000800 */
[----:B------:R0:W-:Y:S06]  /*107e0*/  MEMBAR.ALL.CTA ;  /* 0x0000000000007992 */ /* 0x0001ec0000008000 */
[----:B0-----:R-:W0:Y:S04]  /*107f0*/  FENCE.VIEW.ASYNC.S ;  /* 0x00000000000073c6 */ /* 0x001e280000000000 */
        /* <DEDUP_REMOVED lines=9> */
[----:B---3--:R-:W-:Y:S04]  /*10890*/  STL [R1+0x1f4], R88 ;  /* 0x0001f45801007387 */ /* 0x008fe80000100800 */
[----:B------:R-:W-:Y:S04]  /*108a0*/  STL [R1+0x1f8], R90 ;  /* 0x0001f85a01007387 */ /* 0x000fe80000100800 */
        /* <DEDUP_REMOVED lines=117> */
[----:B0-----:R-:W-:-:S03]  /*11000*/  NOP ;  /* 0x0000000000007918 */ /* 0x001fc60000000000 */
[----:B-1----:R-:W3:Y:S04]  /*11010*/  LDL R3, [R1+0x28] ;  /* 0x0000280001037983 */ /* 0x002ee80000100800 */
[----:B------:R2:W5:Y:S01]  /*11020*/  LDL R0, [R1+0x1c0] ;  /* 0x0001c00001007983 */ /* 0x0005620000100800 */
[----:B------:R-:W-:Y:S01]  /*11030*/  BSSY B0, `(.L_x_5183) ;  /* 0x0000006000007945 */ /* 0x000fe20003800000 */
[----:B------:R-:W-:Y:S06]  /*11040*/  BAR.ARV 0xe, 0x100 ;  /* 0x0384000000007b1d */ /* 0x000fec0000002000 */
[----:B---3--:R-:W-:-:S04]  /*11050*/  LOP3.LUT R3, R3, 0x1, RZ, 0xfc, !PT ;  /* 0x0000000103037812 */ /* 0x008fc800078efcff */
[----:B------:R-:W-:-:S13]  /*11060*/  ISETP.NE.AND P0, PT, R3, 0x3, PT ;  /* 0x000000030300780c */ /* 0x000fda0003f05270 */
[----:B--2---:R-:W-:Y:S05]  /*11070*/  @!P0 BRA `(.L_x_5184) ;  /* 0x0000000000048947 */ /* 0x004fea0003800000 */
[----:B------:R-:W-:Y:S01]  /*11080*/  BPT.TRAP 0x1 ;  /* 0x000000040000795c */ /* 0x000fe20000300000 */
.L_x_5184:
[----:B------:R-:W-:Y:S05]  /*11090*/  BSYNC B0 ;  /* 0x0000000000007941 */ /* 0x000fea0003800000 */
.L_x_5183:
[----:B------:R-:W2:Y:S01]  /*110a0*/  LDL.64 R10, [R1+0x48] ;  /* 0x00004800010a7983 */ /* 0x000ea20000100a00 */
[----:B------:R-:W-:Y:S02]  /*110b0*/  UISETP.NE.AND UP1, UPT, UR41, URZ, UPT ;  /* 0x0000003f2900728c */ /* 0x000fe4000bf25270 */
[----:B------:R-:W-:Y:S01]  /*110c0*/  UISETP.NE.AND UP0, UPT, UR43, URZ, UPT ;  /* 0x0000003f2b00728c */ /* 0x000fe2000bf05270 */
[----:B------:R-:W3:Y:S01]  /*110d0*/  LDL R3, [R1+0x34] ;  /* 0x0000340001037983 */ /* 0x000ee20000100800 */
[----:B--2---:R-:W-:-:S05]  /*110e0*/  MOV R11, R10 ;  /* 0x0000000a000b7202 */ /* 0x004fca0000000f00 */
[----:B-----5:R-:W-:-:S05]  /*110f0*/  IMAD R0, R0, 0x8, R11 ;  /* 0x0000000800007824 */ /* 0x020fca00078e020b */
[----:B---3--:R-:W-:-:S04]  /*11100*/  PRMT R0, R3, 0x654, R0 ;  /* 0x0000065403007816 */ /* 0x008fc80000000000 */
[----:B------:R0:W-:Y:S02]  /*11110*/  SYNCS.ARRIVE.TRANS64.RED.A1T0 RZ, [R0+URZ], RZ ;  /* 0x000000ff00ff79a7 */ /* 0x0001e4000810043f */
[----:B0-----:R-:W2:Y:S01]  /*11120*/  LDL R0, [R1+0x50] ;  /* 0x0000500001007983 */ /* 0x001ea20000100800 */
[----:B------:R-:W-:Y:S02]  /*11130*/  PLOP3.LUT P0, PT, PT, PT, UP1, 0x80, 0x0 ;  /* 0x000000000000781c */ /* 0x000fe40003f0f018 */
[----:B------:R-:W-:Y:S01]  /*11140*/  PLOP3.LUT P1, PT, PT, PT, UP1, 0x80, 0x0 ;  /* 0x000000000000781c */ /* 0x000fe20003f2f018 */
[----:B------:R-:W-:Y:S01]  /*11150*/  UIADD3 UR46, UR46, -0x2, URZ ;  /* 0xfffffffe2e2e7890 */ /* 0x000fe2000fffe03f */
[----:B--2---:R-:W-:-:S09]  /*11160*/  IMAD.SHL.U32 R8, R0, 0x40, RZ ;  /* 0x0000004000087824 */ /* 0x004fd200078e00ff */
[----:B------:R-:W-:Y:S01]  /*11170*/  @P0 IMAD.HI.U32 R9, R8, R9, RZ ;  /* 0x0000000908090227 */ /* 0x000fe200078e00ff */
[----:B------:R-:W-:-:S03]  /*11180*/  PLOP3.LUT P0, PT, PT, PT, UP0, 0x40, 0x0 ;  /* 0x000000000000781c */ /* 0x000fc60003f0e808 */
[----:B------:R-:W-:Y:S01]  /*11190*/  IMAD.MOV.U32 R0, RZ, RZ, R8 ;  /* 0x000000ffff007224 */ /* 0x000fe200078e0008 */
[----:B------:R-:W-:-:S05]  /*111a0*/  @P1 SHF.R.U32.HI R0, RZ, R228, R9 ;  /* 0x000000e4ff001219 */ /* 0x000fca0000011609 */
[----:B------:R-:W-:Y:S02]  /*111b0*/  VIADD R3, R0, UR45 ;  /* 0x0000002d00037c36 */ /* 0x000fe40008000000 */
[----:B------:R-:W-:Y:S02]  /*111c0*/  IMAD.U32 R0, RZ, RZ, UR46 ;  /* 0x0000002eff007e24 */ /* 0x000fe4000f8e00ff */
[----:B------:R-:W-:Y:S01]  /*111d0*/  IMAD.IADD R4, R3, 0x1, R4 ;  /* 0x0000000103047824 */ /* 0x000fe200078e0204 */
[----:B------:R-:W-:Y:S06]  /*111e0*/  @P0 BRA `(.L_x_5185) ;  /* 0x0000000000400947 */ /* 0x000fec0003800000 */
[C---:B------:R-:W-:Y:S01]  /*111f0*/  ISETP.GT.AND P0, PT, R3.reuse, RZ, PT ;  /* 0x000000ff0300720c */ /* 0x040fe20003f04270 */
[----:B------:R-:W-:Y:S01]  /*11200*/  BSSY B0, `(.L_x_5186) ;  /* 0x000000c000007945 */ /* 0x000fe20003800000 */
[----:B------:R-:W-:-:S11]  /*11210*/  VIADD R9, R3, 0xffffffff ;  /* 0xffffffff03097836 */ /* 0x000fd60000000000 */
[----:B------:R-:W-:Y:S05]  /*11220*/  @P0 BRA `(.L_x_5187) ;  /* 0x0000000000180947 */ /* 0x000fea0003800000 */
[----:B------:R-:W-:Y:S01]  /*11230*/  ISETP.NE.AND P0, PT, R5, 0x1, PT ;  /* 0x000000010500780c */ /* 0x000fe20003f05270 */
[----:B------:R-:W-:-:S12]  /*11240*/  IMAD.MOV R3, RZ, RZ, -R3 ;  /* 0x000000ffff037224 */ /* 0x000fd800078e0a03 */
[----:B------:R-:W-:-:S05]  /*11250*/  @P0 IMAD.HI.U32 R6, R3, R6, RZ ;  /* 0x0000000603060227 */ /* 0x000fca00078e00ff */
[----:B------:R-:W-:-:S04]  /*11260*/  @P0 SHF.R.U32.HI R3, RZ, R7, R6 ;  /* 0x00000007ff030219 */ /* 0x000fc80000011606 */
[----:B------:R-:W-:Y:S01]  /*11270*/  LOP3.LUT R9, RZ, R3, RZ, 0x33, !PT ;  /* 0x00000003ff097212 */ /* 0x000fe200078e33ff */
[----:B------:R-:W-:Y:S06]  /*11280*/  BRA `(.L_x_5188) ;  /* 0x00000000000c7947 */ /* 0x000fec0003800000 */
.L_x_5187:
[----:B------:R-:W-:-:S13]  /*11290*/  ISETP.NE.AND P0, PT, R5, 0x1, PT ;  /* 0x000000010500780c */ /* 0x000fda0003f05270 */
[----:B------:R-:W-:-:S05]  /*112a0*/  @P0 IMAD.HI.U32 R6, R9, R6, RZ ;  /* 0x0000000609060227 */ /* 0x000fca00078e00ff */
[----:B------:R-:W-:-:S07]  /*112b0*/  @P0 SHF.R.U32.HI R9, RZ, R7, R6 ;  /* 0x00000007ff090219 */ /* 0x000fce0000011606 */
.L_x_5188:
[----:B------:R-:W-:Y:S05]  /*112c0*/  BSYNC B0 ;  /* 0x0000000000007941 */ /* 0x000fea0003800000 */
.L_x_5186:
[----:B------:R-:W-:-:S05]  /*112d0*/  IMAD R5, R9, R5, R5 ;  /* 0x0000000509057224 */ /* 0x000fca00078e0205 */
[----:B------:R-:W-:-:S07]  /*112e0*/  VIMNMX R4, R4, R5, PT ;  /* 0x0000000504047248 */ /* 0x000fce0003fe0100 */
.L_x_5185:
[----:B------:R-:W-:Y:S01]  /*112f0*/  SHF.R.S32.HI R3, RZ, 0x1f, R4 ;  /* 0x0000001fff037819 */ /* 0x000fe20000011404 */
[----:B------:R-:W-:Y:S03]  /*11300*/  BSSY B1, `(.L_x_5189) ;  /* 0x0000014000017945 */ /* 0x000fe60003800000 */
[----:B------:R-:W-:-:S04]  /*11310*/  LEA.HI R3, R3, R4, RZ, 0x6 ;  /* 0x0000000403037211 */ /* 0x000fc800078f30ff */
[----:B------:R-:W-:-:S04]  /*11320*/  SHF.R.S32.HI R3, RZ, 0x6, R3 ;  /* 0x00000006ff037819 */ /* 0x000fc80000011403 */
[----:B------:R-:W-:-:S04]  /*11330*/  VIMNMX R10, R3, UR42, !PT ;  /* 0x0000002a030a7c48 */ /* 0x000fc8000ffe0100 */
[----:B------:R-:W-:-:S13]  /*11340*/  ISETP.GE.AND P0, PT, R0, R10, PT ;  /* 0x0000000a0000720c */ /* 0x000fda0003f06270 */
[----:B------:R-:W-:Y:S05]  /*11350*/  @!P0 BRA `(.L_x_5190) ;  /* 0x0000000000388947 */ /* 0x000fea0003800000 */
[----:B------:R-:W-:Y:S01]  /*11360*/  BSSY B0, `(.L_x_5191) ;  /* 0x000000b000007945 */ /* 0x000fe20003800000 */
.L_x_5192:
[C---:B------:R-:W-:Y:S01]  /*11370*/  IADD3 R12, P0, R2.reuse, 0x50, RZ ;  /* 0x00000050020c7810 */ /* 0x040fe20007f1e0ff */
[C---:B------:R-:W-:Y:S01]  /*11380*/  VIADD R11, R2.reuse, 0x120 ;  /* 0x00000120020b7836 */ /* 0x040fe20000000000 */
[----:B------:R-:W-:Y:S02]  /*11390*/  IADD3 R28, P1, R2, 0xcc, RZ ;  /* 0x000000cc021c7810 */ /* 0x000fe40007f3e0ff */
[----:B------:R-:W-:Y:S01]  /*113a0*/  MOV R3, 0x113e0 ;  /* 0x000113e000037802 */ /* 0x000fe20000000f00 */
[--C-:B------:R-:W-:Y:S02]  /*113b0*/  IMAD.X R13, RZ, RZ, R18.reuse, P0 ;  /* 0x000000ffff0d7224 */ /* 0x100fe400000e0612 */
[----:B------:R-:W-:-:S08]  /*113c0*/  IMAD.X R29, RZ, RZ, R18, P1 ;  /* 0x000000ffff1d7224 */ /* 0x000fd000008e0612 */
[----:B------:R-:W-:Y:S05]  /*113d0*/  CALL.REL.NOINC `($_ZN7cutlass13device_kernelIN5flash11enable_sm90INS1_16FlashAttnFwdSm90INS1_25CollectiveMainloopFwdSm90ILi2EN4cute5tupleIJNS5_1CILi1EEES8_S8_EEENS6_IJNS7_ILi64EEESA_SA_EEELi512ENS_10bfloat16_tEfNS_4arch4Sm90ELb0ELb1ELb0ELb0ELb1ELb0ELb1ELb0ELb0ELb1ELb0ELb0EEENS1_21CollectiveEpilogueFwdINS6_IJSA_NS7_ILi512EEESA_EEES9_SC_SE_Li256ELb0ELb1ELb0ELb0EEENS1_30DynamicPersistentTileSchedulerILi256ELi128ELb0ELb1ELb1EEEEEEEEEvNT_6ParamsE$_ZZN5flash25CollectiveMainloopFwdSm90ILi2EN4cute5tupleIJNS1_1CILi1EEES4_S4_EEENS2_IJNS3_ILi64EEES6_S6_EEELi512EN7cutlass10bfloat16_tEfNS8_4arch4Sm90ELb0ELb1ELb0ELb0ELb1ELb0ELb1ELb0ELb0ELb1ELb0ELb0EE3mmaINS_16FlashAttnFwdSm90ISC_NS_21CollectiveEpilogueFwdINS2_IJS6_NS3_ILi512EEES6_EEES5_S9_SB_Li256ELb0ELb1ELb0ELb0EEENS_30DynamicPersistentTileSchedulerILi256ELi128ELb0ELb1ELb1EEEE13SharedStorageENS1_6TensorINS1_11ArrayEngineIfLm128EEENS1_6LayoutINS2_IJNS2_IJNS3_ILi2EEESR_NS3_ILi32EEEEEES4_S4_EEENS2_IJNS2_IJS4_SR_NS3_ILi4EEEEEENS3_ILi0EEESX_EEEEEEENS_7SoftmaxILi2ELi0EEEEEbRKNSC_6ParamsENS8_13PipelineAsyncILi2EEES17_RNS8_13PipelineStateILj2EEERT0_RT1_iRiRKNS_16SeqlenInfoQKNewKILb0ELb0EEENS2_IJiiiiEEERT_ENKUliT_T0_T1_E_clIZSD_ISM_S10_S12_EbS15_S17_S17_S1A_S1C_S1E_iS1F_S1J_S1K_S1M_EUlRS1N_iE1_NS3_ILb0EEENS3_ILb1EEEEEDaiS1N_S1O_S1P_) ;  /* 0x000001a800fc7944 */ /* 0x000fea0003c00000 */
[C---:B------:R-:W-:Y:S01]  /*113e0*/  ISETP.GT.AND P0, PT, R0.reuse, R10, PT ;  /* 0x0000000a0000720c */ /* 0x040fe20003f04270 */
[----:B------:R-:W-:-:S12]  /*113f0*/  VIADD R0, R0, 0xffffffff ;  /* 0xffffffff00007836 */ /* 0x000fd80000000000 */
[----:B------:R-:W-:Y:S05]  /*11400*/  @P0 BRA `(.L_x_5192) ;  /* 0xfffffffc00d80947 */ /* 0x000fea000383ffff */
[----:B------:R-:W-:Y:S05]  /*11410*/  BSYNC B0 ;  /* 0x0000000000007941 */ /* 0x000fea0003800000 */
.L_x_5191:
[----:B------:R-:W2:Y:S02]  /*11420*/  LDL R8, [R1+0x50] ;  /* 0x0000500001087983 */ /* 0x000ea40000100800 */
[----:B--2---:R-:W-:-:S07]  /*11430*/  IMAD.SHL.U32 R8, R8, 0x40, RZ ;  /* 0x0000004008087824 */ /* 0x004fce00078e00ff */
.L_x_5190:
[----:B------:R-:W-:Y:S05]  /*11440*/  BSYNC B1 ;  /* 0x0000000000017941 */ /* 0x000fea0003800000 */
.L_x_5189:
[----:B------:R-:W-:Y:S01]  /*11450*/  UISETP.NE.AND UP1, UPT, UR41, URZ, UPT ;  /* 0x0000003f2900728c */ /* 0x000fe2000bf25270 */
[----:B------:R-:W-:Y:S01]  /*11460*/  VIADD R8, R8, 0x3f ;  /* 0x0000003f08087836 */ /* 0x000fe20000000000 */
[----:B------:R-:W-:-:S04]  /*11470*/  UISETP.NE.AND UP0, UPT, UR43, URZ, UPT ;  /* 0x0000003f2b00728c */ /* 0x000fc8000bf05270 */
[----:B------:R-:W-:Y:S02]  /*11480*/  PLOP3.LUT P0, PT, PT, PT, UP1, 0x80, 0x0 ;  /* 0x000000000000781c */ /* 0x000fe40003f0f018 */
[----:B------:R-:W-:-:S03]  /*11490*/  PLOP3.LUT P1, PT, PT, PT, UP1, 0x80, 0x0 ;  /* 0x000000000000781c */ /* 0x000fc60003f2f018 */
[----:B------:R-:W-:-:S08]  /*114a0*/  @UP1 ULDC UR4, c[0x0][0x44c] ;  /* 0x0001130000041ab9 */ /* 0x000fd00000000800 */
[----:B------:R-:W-:Y:S01]  /*114b0*/  @P0 IMAD.HI.U32 R3, R8, UR4, RZ ;  /* 0x0000000408030c27 */ /* 0x000fe2000f8e00ff */
[----:B------:R-:W-:Y:S01]  /*114c0*/  PLOP3.LUT P0, PT, PT, PT, UP0, 0x40, 0x0 ;  /* 0x000000000000781c */ /* 0x000fe20003f0e808 */
[----:B------:R-:W-:-:S03]  /*114d0*/  @UP1 ULDC UR4, c[0x0][0x450] ;  /* 0x0001140000041ab9 */ /* 0x000fc60000000800 */
[----:B------:R-:W-:Y:S01]  /*114e0*/  @P1 SHF.R.U32.HI R8, RZ, UR4, R3 ;  /* 0x00000004ff081c19 */ /* 0x000fe20008011603 */
[----:B------:R-:W-:-:S04]  /*114f0*/  ULDC UR4, c[0x0][0xad4] ;  /* 0x0002b50000047ab9 */ /* 0x000fc80000000800 */
[----:B------:R-:W-:-:S04]  /*11500*/  VIADD R8, R8, UR40 ;  /* 0x0000002808087c36 */ /* 0x000fc80008000000 */
[----:B------:R-:W-:Y:S01]  /*11510*/  VIADD R3, R8, -UR4 ;  /* 0x8000000408037c36 */ /* 0x000fe20008000000 */
[----:B------:R-:W-:Y:S06]  /*11520*/  @P0 BRA `(.L_x_5193) ;  /* 0x0000000000540947 */ /* 0x000fec0003800000 */
[----:B------:R-:W-:Y:S01]  /*11530*/  ISETP.GT.AND P0, PT, R8, -0x1, PT ;  /* 0xffffffff0800780c */ /* 0x000fe20003f04270 */
[----:B------:R-:W-:-:S12]  /*11540*/  BSSY B0, `(.L_x_5194) ;  /* 0x0000011000007945 */ /* 0x000fd80003800000 */
        /* <DEDUP_REMOVED lines=10> */
.L_x_5195:
[----:B------:R-:W-:Y:S02]  /*115f0*/  ULDC UR4, c[0x0][0xadc] ;  /* 0x0002b70000047ab9 */ /* 0x000fe40000000800 */
[----:B------:R-:W-:-:S05]  /*11600*/  IMAD.U32 R7, RZ, RZ, UR4 ;  /* 0x00000004ff077e24 */ /* 0x000fca000f8e00ff */
[----:B------:R-:W-:-:S13]  /*11610*/  ISETP.NE.AND P0, PT, R7, 0x1, PT ;  /* 0x000000010700780c */ /* 0x000fda0003f05270 */
[----:B------:R-:W0:Y:S02]  /*11620*/  @P0 LDC.64 R4, c[0x0][0xae0] ;  /* 0x0002b800ff040b82 */ /* 0x000e240000000a00 */
[----:B0-----:R-:W-:-:S05]  /*11630*/  @P0 IMAD.HI.U32 R4, R8, R4, RZ ;  /* 0x0000000408040227 */ /* 0x001fca00078e00ff */
[----:B------:R-:W-:-:S07]  /*11640*/  @P0 SHF.R.U32.HI R8, RZ, R5, R4 ;  /* 0x00000005ff080219 */ /* 0x000fce0000011604 */
.L_x_5196:
[----:B------:R-:W-:Y:S05]  /*11650*/  BSYNC B0 ;  /* 0x0000000000007941 */ /* 0x000fea0003800000 */
.L_x_5194:
[----:B------:R-:W-:-:S05]  /*11660*/  IMAD R8, R8, R7, RZ ;  /* 0x0000000708087224 */ /* 0x000fca00078e02ff */
[----:B------:R-:W-:-:S07]  /*11670*/  VIMNMX R3, R3, R8, !PT ;  /* 0x0000000803037248 */ /* 0x000fce0007fe0100 */
.L_x_5193:
[----:B------:R-:W-:-:S05]  /*11680*/  VIADD R3, R3, 0x3f ;  /* 0x0000003f03037836 */ /* 0x000fca0000000000 */
[----:B------:R-:W-:-:S04]  /*11690*/  SHF.R.S32.HI R4, RZ, 0x1f, R3 ;  /* 0x0000001fff047819 */ /* 0x000fc80000011403 */
[----:B------:R-:W-:-:S04]  /*116a0*/  LEA.HI R4, R4, R3, RZ, 0x6 ;  /* 0x0000000304047211 */ /* 0x000fc800078f30ff */
[----:B------:R-:W-:-:S04]  /*116b0*/  SHF.R.S32.HI R4, RZ, 0x6, R4 ;  /* 0x00000006ff047819 */ /* 0x000fc80000011404 */
[----:B------:R-:W-:-:S04]  /*116c0*/  VIMNMX R164, R4, UR42, !PT ;  /* 0x0000002a04a47c48 */ /* 0x000fc8000ffe0100 */
[----:B------:R-:W-:-:S13]  /*116d0*/  ISETP.GE.AND P0, PT, R0, R164, PT ;  /* 0x000000a40000720c */ /* 0x000fda0003f06270 */
[----:B------:R-:W-:Y:S05]  /*116e0*/  @!P0 BRA `(.L_x_5197) ;  /* 0x0000006c00508947 */ /* 0x000fea0003800000 */
.L_x_5220:
[----:B------:R-:W2:Y:S04]  /*116f0*/  LDL R58, [R1+0x1c0] ;  /* 0x0001c000013a7983 */ /* 0x000ea80000100800 */
[----:B------:R-:W3:Y:S04]  /*11700*/  LDL R4, [R1+0x1c8] ;  /* 0x0001c80001047983 */ /* 0x000ee80000100800 */
[----:B0-----:R-:W4:Y:S01]  /*11710*/  LDL R3, [R1] ;  /* 0x0000000001037983 */ /* 0x001f220000100800 */
[----:B--2---:R-:W-:-:S05]  /*11720*/  VIADD R6, R58, 0x1 ;  /* 0x000000013a067836 */ /* 0x004fca0000000000 */
[----:B------:R-:W-:-:S13]  /*11730*/  ISETP.NE.AND P0, PT, R6, 0x2, PT ;  /* 0x000000020600780c */ /* 0x000fda0003f05270 */
[----:B------:R0:W5:Y:S04]  /*11740*/  @P0 LDL R8, [R1+0x1c4] ;  /* 0x0001c40001080983 */ /* 0x0001680000100800 */
[----:B------:R-:W2:Y:S01]  /*11750*/  @!P0 LDL R5, [R1+0x1c4] ;  /* 0x0001c40001058983 */ /* 0x000ea20000100800 */
[----:B---3--:R-:W-:Y:S01]  /*11760*/  VIADD R4, R4, 0x1 ;  /* 0x0000000104047836 */ /* 0x008fe20000000000 */
[----:B----4-:R-:W-:Y:S02]  /*11770*/  LOP3.LUT R3, R3, 0x1, RZ, 0xfc, !PT ;  /* 0x0000000103037812 */ /* 0x010fe400078efcff */
[----:B------:R1:W-:Y:S04]  /*11780*/  STL [R1+0x1c0], R6 ;  /* 0x0001c00601007387 */ /* 0x0003e80000100800 */
[----:B------:R0:W-:Y:S04]  /*11790*/  STL [R1+0x1c8], R4 ;  /* 0x0001c80401007387 */ /* 0x0001e80000100800 */
[----:B------:R0:W-:Y:S01]  /*117a0*/  @!P0 STL [R1+0x1c0], RZ ;  /* 0x0001c0ff01008387 */ /* 0x0001e20000100800 */
[----:B------:R-:W-:Y:S01]  /*117b0*/  ISETP.NE.AND P1, PT, R3, 0x3, PT ;  /* 0x000000030300780c */ /* 0x000fe20003f25270 */
[----:B------:R-:W-:Y:S05]  /*117c0*/  YIELD ;  /* 0x0000000000007946 */ /* 0x000fea0003800000 */
[----:B------:R-:W-:Y:S01]  /*117d0*/  BSSY B0, `(.L_x_5198) ;  /* 0x0000006000007945 */ /* 0x000fe20003800000 */
[----:B-1----:R-:W-:Y:S01]  /*117e0*/  @!P0 IMAD.MOV.U32 R6, RZ, RZ, RZ ;  /* 0x000000ffff068224 */ /* 0x002fe200078e00ff */
[----:B--2---:R-:W-:-:S05]  /*117f0*/  @!P0 LOP3.LUT R8, R5, 0x1, RZ, 0x3c, !PT ;  /* 0x0000000105088812 */ /* 0x004fca00078e3cff */
[----:B------:R0:W-:Y:S01]  /*11800*/  @!P0 STL [R1+0x1c4], R8 ;  /* 0x0001c40801008387 */ /* 0x0001e20000100800 */
[----:B------:R-:W-:Y:S05]  /*11810*/  @!P1 BRA `(.L_x_5199) ;  /* 0x0000000000049947 */ /* 0x000fea0003800000 */
[----:B------:R-:W-:Y:S01]  /*11820*/  BPT.TRAP 0x1 ;  /* 0x000000040000795c */ /* 0x000fe20000300000 */
.L_x_5199:
[----:B------:R-:W-:Y:S05]  /*11830*/  BSYNC B0 ;  /* 0x0000000000007941 */ /* 0x000fea0003800000 */
.L_x_5198:
[----:B0-----:R-:W2:Y:S02]  /*11840*/  LDL.64 R4, [R1+0x18] ;  /* 0x0000180001047983 */ /* 0x001ea40000100a00 */
[----:B--2---:R-:W-:Y:S02]  /*11850*/  MOV R3, R4 ;  /* 0x0000000400037202 */ /* 0x004fe40000000f00 */
[----:B-----5:R-:W-:-:S03]  /*11860*/  SHF.L.U32 R5, R8, 0x1f, RZ ;  /* 0x0000001f08057819 */ /* 0x020fc600000006ff */
[----:B------:R-:W-:-:S04]  /*11870*/  IMAD R6, R6, 0x8, R3 ;  /* 0x0000000806067824 */ /* 0x000fc800078e0203 */
[----:B------:R0:W1:Y:S01]  /*11880*/  SYNCS.PHASECHK.TRANS64.TRYWAIT P0, [R6+URZ], R5 ;  /* 0x00000005060075a7 */ /* 0x000062000800017f */
[----:B------:R0:W5:Y:S01]  /*11890*/  LDL.64 R8, [R1+0x1c0] ;  /* 0x0001c00001087983 */ /* 0x0001620000100a00 */
[----:B------:R-:W-:Y:S04]  /*118a0*/  BSSY B0, `(.L_x_5200) ;  /* 0x0000003000007945 */ /* 0x000fe80003800000 */
[----:B------:R-:W-:Y:S05]  /*118b0*/  @!P1 BRA `(.L_x_5201) ;  /* 0x0000000000049947 */ /* 0x000fea0003800000 */
[----:B------:R-:W-:Y:S01]  /*118c0*/  BPT.TRAP 0x1 ;  /* 0x000000040000795c */ /* 0x000fe20000300000 */
.L_x_5201:
[----:B------:R-:W-:Y:S05]  /*118d0*/  BSYNC B0 ;  /* 0x0000000000007941 */ /* 0x000fea0003800000 */
.L_x_5200:
[----:B------:R-:W-:Y:S04]  /*118e0*/  BSSY B0, `(.L_x_5202) ;  /* 0x0000006000007945 */ /* 0x000fe80003800000 */
[----:B-1----:R-:W-:Y:S05]  /*118f0*/  @P0 BRA `(.L_x_5203) ;  /* 0x0000000000100947 */ /* 0x002fea0003800000 */
[----:B-----5:R-:W-:Y:S01]  /*11900*/  IMAD R8, R8, 0x8, R3 ;  /* 0x0000000808087824 */ /* 0x020fe200078e0203 */
[----:B------:R-:W-:-:S04]  /*11910*/  SHF.L.U32 R9, R9, 0x1f, RZ ;  /* 0x0000001f09097819 */ /* 0x000fc800000006ff */
[----:B------:R-:W1:Y:S02]  /*11920*/  SYNCS.PHASECHK.TRANS64.TRYWAIT P0, [R8+URZ], R9 ;  /* 0x00000009080075a7 */ /* 0x000e64000800017f */
[----:B-1----:R-:W-:Y:S05]  /*11930*/  @!P0 BRA `(.L_x_5204) ;  /* 0x0000017800d88947 */ /* 0x002fea0003800000 */
.L_x_5203:
[----:B------:R-:W-:Y:S05]  /*11940*/  BSYNC B0 ;  /* 0x0000000000007941 */ /* 0x000fea0003800000 */
.L_x_5202:
[----:B------:R-:W2:Y:S04]  /*11950*/  LDL R3, [R1+0x1c0] ;  /* 0x0001c00001037983 */ /* 0x000ea80000100800 */
[----:B0-----:R-:W2:Y:S01]  /*11960*/  LDL.64 R4, [R1+0x80] ;  /* 0x0000800001047983 */ /* 0x001ea20000100a00 */
[----:B------:R-:W-:Y:S05]  /*11970*/  WARPSYNC.ALL ;  /* 0x0000000000007948 */ /* 0x000fea0003800000 */
[----:B-1---5:R-:W3:Y:S04]  /*11980*/  LDL.64 R8, [R1+0x78] ;  /* 0x0000780001087983 */ /* 0x022ee80000100a00 */
[----:B------:R-:W4:Y:S04]  /*11990*/  LDL.64 R6, [R1+0x78] ;  /* 0x0000780001067983 */ /* 0x000f280000100a00 */
[----:B------:R-:W4:Y:S04]  /*119a0*/  LDL.64 R10, [R1+0x78] ;  /* 0x00007800010a7983 */ /* 0x000f280000100a00 */
[----:B------:R-:W4:Y:S01]  /*119b0*/  LDL.64 R12, [R1+0x78] ;  /* 0x00007800010c7983 */ /* 0x000f220000100a00 */
[----:B--2---:R-:W-:Y:S01]  /*119c0*/  IMAD R4, R3, 0x200, R4 ;  /* 0x0000020003047824 */ /* 0x004fe200078e0204 */
[----:B------:R-:W-:Y:S01]  /*119d0*/  R2UR UR7, R5 ;  /* 0x00000000050772ca */ /* 0x000fe200000e0000 */
[----:B------:R-:W-:Y:S01]  /*119e0*/  WARPGROUP.ARRIVE ;  /* 0x00000000000079c5 */ /* 0x000fe20000000000 */
[----:B------:R-:W2:Y:S02]  /*119f0*/  LDL R3, [R1+0x28] ;  /* 0x0000280001037983 */ /* 0x000ea40000100800 */
[----:B------:R-:W-:-:S02]  /*11a00*/  R2UR UR6, R4 ;  /* 0x00000000040672ca */ /* 0x000fc400000e0000 */
[----:B------:R0:W5:Y:S01]  /*11a10*/  LDL.64 R14, [R1+0x1c0] ;  /* 0x0001c000010e7983 */ /* 0x0001620000100a00 */
[----:B---3--:R-:W-:Y:S02]  /*11a20*/  R2UR UR4, R8 ;  /* 0x00000000080472ca */ /* 0x008fe400000e0000 */
[----:B------:R-:W-:-:S13]  /*11a30*/  R2UR UR5, R9 ;  /* 0x00000000090572ca */ /* 0x000fda00000e0000 */
[----:B------:R-:W-:Y:S01]  /*11a40*/  HGMMA.64x64x16.F32.BF16 R24, gdesc[UR4], RZ, !UPT, gsb0 ;  /* 0x00e00000041879f0 */ /* 0x000fe2000c0018ff */
[----:B----4-:R-:W-:Y:S02]  /*11a50*/  VIADD R6, R6, 0x2 ;  /* 0x0000000206067836 */ /* 0x010fe40000000000 */
[----:B------:R-:W-:Y:S02]  /*11a60*/  VIADD R8, R4, 0x2 ;  /* 0x0000000204087836 */ /* 0x000fe40000000000 */
[----:B------:R-:W-:Y:S01]  /*11a70*/  IMAD.MOV.U32 R9, RZ, RZ, R5 ;  /* 0x000000ffff097224 */ /* 0x000fe200078e0005 */
[----:B------:R-:W-:Y:S02]  /*11a80*/  R2UR UR4, R6 ;  /* 0x00000000060472ca */ /* 0x000fe400000e0000 */
[----:B------:R-:W-:Y:S02]  /*11a90*/  R2UR UR6, R8 ;  /* 0x00000000080672ca */ /* 0x000fe400000e0000 */
[----:B------:R-:W-:-:S02]  /*11aa0*/  R2UR UR7, R9 ;  /* 0x00000000090772ca */ /* 0x000fc400000e0000 */
[----:B------:R-:W-:Y:S01]  /*11ab0*/  R2UR UR5, R7 ;  /* 0x00000000070572ca */ /* 0x000fe200000e0000 */
[----:B------:R-:W-:Y:S02]  /*11ac0*/  WARPGROUP.DEPBAR.LE gsb0, 0x0 ;  /* 0x00008000000079c5 */ /* 0x000fe40000010000 */
[----:B------:R-:W-:-:S10]  /*11ad0*/  WARPGROUP.ARRIVE ;  /* 0x00000000000079c5 */ /* 0x000fd40000000000 */
[----:B------:R-:W-:Y:S01]  /*11ae0*/  HGMMA.64x64x16.F32.BF16 R24, gdesc[UR4], R24, gsb0 ;  /* 0x00e00000041879f0 */ /* 0x000fe20008001818 */
        /* <DEDUP_REMOVED lines=11> */
[----:B------:R-:W-:Y:S01]  /*11ba0*/  VIADD R12, R12, 0x6 ;  /* 0x000000060c0c7836 */ /* 0x000fe20000000000 */
[----:B------:R-:W-:Y:S02]  /*11bb0*/  R2UR UR7, R5 ;  /* 0x00000000050772ca */ /* 0x000fe400000e0000 */
[----:B------:R-:W-:Y:S02]  /*11bc0*/  R2UR UR6, R4 ;  /* 0x00000000040672ca */ /* 0x000fe400000e0000 */
[----:B------:R-:W-:Y:S02]  /*11bd0*/  R2UR UR4, R12 ;  /* 0x000000000c0472ca */ /* 0x000fe400000e0000 */
[----:B------:R-:W-:Y:S01]  /*11be0*/  R2UR UR5, R13 ;  /* 0x000000000d0572ca */ /* 0x000fe200000e0000 */
[----:B------:R-:W-:Y:S01]  /*11bf0*/  IMAD.MOV.U32 R6, RZ, RZ, 0x1 ;  /* 0x00000001ff067424 */ /* 0x000fe200078e00ff */
[----:B------:R0:W-:Y:S01]  /*11c00*/  STL [R1+0x60], RZ ;  /* 0x000060ff01007387 */ /* 0x0001e20000100800 */
[----:B------:R-:W-:-:S02]  /*11c10*/  WARPGROUP.DEPBAR.LE gsb0, 0x0 ;  /* 0x00008000000079c5 */ /* 0x000fc40000010000 */
[----:B------:R-:W-:-:S08]  /*11c20*/  WARPGROUP.ARRIVE ;  /* 0x00000000000079c5 */ /* 0x000fd00000000000 */
[----:B------:R-:W-:Y:S01]  /*11c30*/  HGMMA.64x64x16.F32.BF16 R24, gdesc[UR4], R24, gsb0 ;  /* 0x00e00000041879f0 */ /* 0x000fe20008001818 */
[----:B------:R0:W-:Y:S01]  /*11c40*/  STL [R1+0x60], R6 ;  /* 0x0000600601007387 */ /* 0x0001e20000100800 */
[----:B--2---:R-:W-:-:S03]  /*11c50*/  LOP3.LUT R3, R3, 0x1, RZ, 0xfc, !PT ;  /* 0x0000000103037812 */ /* 0x004fc600078efcff */
[----:B------:R0:W-:Y:S04]  /*11c60*/  STL [R1+0x60], R6 ;  /* 0x0000600601007387 */ /* 0x0001e80000100800 */
[----:B------:R0:W-:Y:S04]  /*11c70*/  STL [R1+0x60], R6 ;  /* 0x0000600601007387 */ /* 0x0001e80000100800 */
[----:B------:R0:W-:Y:S01]  /*11c80*/  STL [R1+0x60], R6 ;  /* 0x0000600601007387 */ /* 0x0001e20000100800 */
[----:B------:R-:W-:Y:S01]  /*11c90*/  ISETP.NE.AND P1, PT, R3, 0x3, PT ;  /* 0x000000030300780c */ /* 0x000fe20003f25270 */
[----:B------:R-:W-:Y:S01]  /*11ca0*/  BSSY B0, `(.L_x_5205) ;  /* 0x0000004000007945 */ /* 0x000fe20003800000 */
[----:B------:R-:W-:-:S11]  /*11cb0*/  WARPGROUP.DEPBAR.LE gsb0, 0x0 ;  /* 0x00008000000079c5 */ /* 0x000fd60000010000 */
[----:B0-----:R-:W-:Y:S05]  /*11cc0*/  @!P1 BRA `(.L_x_5206) ;  /* 0x0000000000049947 */ /* 0x001fea0003800000 */
[----:B------:R-:W-:Y:S01]  /*11cd0*/  BPT.TRAP 0x1 ;  /* 0x000000040000795c */ /* 0x000fe20000300000 */
.L_x_5206:
[----:B------:R-:W-:Y:S05]  /*11ce0*/  BSYNC B0 ;  /* 0x0000000000007941 */ /* 0x000fea0003800000 */
.L_x_5205:
        /* <DEDUP_REMOVED lines=8> */
.L_x_5208:
[----:B------:R-:W-:Y:S05]  /*11d70*/  BSYNC B0 ;  /* 0x0000000000007941 */ /* 0x000fea0003800000 */
.L_x_5207:
[----:B------:R-:W-:Y:S04]  /*11d80*/  BSSY B0, `(.L_x_5209) ;  /* 0x0000004000007945 */ /* 0x000fe80003800000 */
[----:B-1----:R-:W-:Y:S05]  /*11d90*/  @P0 BRA `(.L_x_5210) ;  /* 0x0000000000080947 */ /* 0x002fea0003800000 */
[----:B------:R-:W1:Y:S02]  /*11da0*/  SYNCS.PHASECHK.TRANS64.TRYWAIT P0, [R14+URZ], R15 ;  /* 0x0000000f0e0075a7 */ /* 0x000e64000800017f */
[----:B-1----:R-:W-:Y:S05]  /*11db0*/  @!P0 BRA `(.L_x_5211) ;  /* 0x0000017400cc8947 */ /* 0x002fea0003800000 */
.L_x_5210:
[----:B------:R-:W-:Y:S05]  /*11dc0*/  BSYNC B0 ;  /* 0x0000000000007941 */ /* 0x000fea0003800000 */
.L_x_5209:
[----:B------:R-:W2:Y:S04]  /*11dd0*/  LDL R7, [R1+0x68] ;  /* 0x0000680001077983 */ /* 0x000ea80000100800 */
[----:B------:R-:W3:Y:S04]  /*11de0*/  LDL R3, [R1+0x1c0] ;  /* 0x0001c00001037983 */ /* 0x000ee80000100800 */
[----:B------:R-:W3:Y:S04]  /*11df0*/  LDL.64 R4, [R1+0x98] ;  /* 0x0000980001047983 */ /* 0x000ee80000100a00 */
[----:B------:R-:W4:Y:S04]  /*11e00*/  LDL.64 R8, [R1+0x90] ;  /* 0x0000900001087983 */ /* 0x000f280000100a00 */
[----:B------:R-:W4:Y:S04]  /*11e10*/  LDL.64 R10, [R1+0x90] ;  /* 0x00009000010a7983 */ /* 0x000f280000100a00 */
[----:B------:R-:W4:Y:S04]  /*11e20*/  LDL.64 R12, [R1+0x90] ;  /* 0x00009000010c7983 */ /* 0x000f280000100a00 */
[----:B01----:R-:W4:Y:S01]  /*11e30*/  LDL.64 R14, [R1+0x90] ;  /* 0x00009000010e7983 */ /* 0x003f220000100a00 */
[----:B------:R-:W-:Y:S05]  /*11e40*/  WARPSYNC.ALL ;  /* 0x0000000000007948 */ /* 0x000fea0003800000 */
[----:B------:R-:W-:Y:S01]  /*11e50*/  WARPGROUP.ARRIVE ;  /* 0x00000000000079c5 */ /* 0x000fe20000000000 */
[----:B------:R-:W4:Y:S04]  /*11e60*/  LDL.64 R20, [R1+0x90] ;  /* 0x0000900001147983 */ /* 0x000f280000100a00 */
[----:B------:R-:W4:Y:S01]  /*11e70*/  LDL.64 R56, [R1+0x90] ;  /* 0x0000900001387983 */ /* 0x000f220000100a00 */
[----:B------:R-:W0:Y:S03]  /*11e80*/  S2R R59, SR_TID.X ;  /* 0x00000000003b7919 */ /* 0x000e260000002100 */
[----:B------:R-:W4:Y:S04]  /*11e90*/  LDL.64 R60, [R1+0x90] ;  /* 0x00009000013c7983 */ /* 0x000f280000100a00 */
        /* <DEDUP_REMOVED lines=171> */
[----:B0-----:R-:W-:-:S05]  /*12950*/  SHF.R.U32.HI R59, RZ, 0x7, R59 ;  /* 0x00000007ff3b7819 */ /* 0x001fca000001163b */
[----:B------:R-:W0:Y:S01]  /*12960*/  SHFL.IDX PT, R3, R59, RZ, 0x1f ;  /* 0x00001fff3b037589 */ /* 0x000e2200000e0000 */
[----:B------:R-:W-:Y:S02]  /*12970*/  WARPGROUP.DEPBAR.LE gsb0, 0x0 ;  /* 0x00008000000079c5 */ /* 0x000fe40000010000 */
[----:B------:R-:W-:-:S06]  /*12980*/  WARPGROUP.ARRIVE ;  /* 0x00000000000079c5 */ /* 0x000fcc0000000000 */
[----:B------:R-:W-:Y:S01]  /*12990*/  HGMMA.64x64x16.F32.BF16 R24, gdesc[UR4], R24, gsb0 ;  /* 0x00e00000041879f0 */ /* 0x000fe20008001818 */
[----:B0-----:R-:W-:Y:S01]  /*129a0*/  ISETP.GT.AND P0, PT, R3, 0x7f, PT ;  /* 0x0000007f0300780c */ /* 0x001fe20003f04270 */
[----:B------:R-:W-:-:S03]  /*129b0*/  VIADD R8, R4, 0x800 ;  /* 0x0000080004087836 */ /* 0x000fc60000000000 */
[----:B------:R-:W-:Y:S01]  /*129c0*/  SEL R3, RZ, 0x2, !P0 ;  /* 0x00000002ff037807 */ /* 0x000fe20004000000 */
[----:B------:R-:W-:-:S03]  /*129d0*/  IMAD.MOV.U32 R57, RZ, RZ, R5 ;  /* 0x000000ffff397224 */ /* 0x000fc600078e0005 */
[----:B----4-:R-:W-:Y:S01]  /*129e0*/  IADD3 R10, R10, 0x800, R3 ;  /* 0x000008000a0a7810 */ /* 0x010fe20007ffe003 */
[----:B------:R-:W-:Y:S01]  /*129f0*/  IMAD.IADD R56, R3, 0x1, R8 ;  /* 0x0000000103387824 */ /* 0x000fe200078e0208 */
[----:B------:R-:W-:Y:S01]  /*12a00*/  R2UR UR11, R57 ;  /* 0x00000000390b72ca */ /* 0x000fe200000e0000 */
[----:B------:R-:W-:Y:S01]  /*12a10*/  UMOV UR4, 0x1 ;  /* 0x0000000100047882 */ /* 0x000fe20000000000 */
[----:B------:R-:W-:Y:S02]  /*12a20*/  R2UR UR8, R10 ;  /* 0x000000000a0872ca */ /* 0x000fe400000e0000 */
[----:B------:R-:W-:Y:S02]  /*12a30*/  R2UR UR10, R56 ;  /* 0x00000000380a72ca */ /* 0x000fe400000e0000 */
[----:B------:R-:W-:Y:S01]  /*12a40*/  R2UR UR9, R11 ;  /* 0x000000000b0972ca */ /* 0x000fe200000e0000 */
[----:B------:R-:W-:Y:S01]  /*12a50*/  UISETP.NE.U32.AND UP0, UPT, UR4, URZ, UPT ;  /* 0x0000003f0400728c */ /* 0x000fe2000bf05070 */
[----:B------:R-:W-:-:S02]  /*12a60*/  WARPGROUP.DEPBAR.LE gsb0, 0x0 ;  /* 0x00008000000079c5 */ /* 0x000fc40000010000 */
[----:B------:R-:W-:Y:S01]  /*12a70*/  WARPGROUP.ARRIVE ;  /* 0x00000000000079c5 */ /* 0x000fe20000000000 */
[----:B------:R-:W-:Y:S01]  /*12a80*/  IMAD.MOV.U32 R9, RZ, RZ, 0x4 ;  /* 0x00000004ff097424 */ /* 0x000fe200078e00ff */
[----:B------:R-:W-:Y:S01]  /*12a90*/  R2UR UR5, R13 ;  /* 0x000000000d0572ca */ /* 0x000fe200000e0000 */
[----:B------:R-:W4:Y:S06]  /*12aa0*/  LDL.64 R56, [R1+0x90] ;  /* 0x0000900001387983 */ /* 0x000f2c0000100a00 */
[----:B------:R-:W-:Y:S01]  /*12ab0*/  HGMMA.64x64x16.F32.BF16 R24, gdesc[UR8], R24, UP0, gsb0 ;  /* 0x00e00000081879f0 */ /* 0x000fe2000b801818 */
[----:B------:R-:W-:Y:S01]  /*12ac0*/  SEL R7, R9, 0x2, P0 ;  /* 0x0000000209077807 */ /* 0x000fe20000000000 */
[----:B------:R-:W-:-:S03]  /*12ad0*/  IMAD.MOV.U32 R11, RZ, RZ, R5 ;  /* 0x000000ffff0b7224 */ /* 0x000fc600078e0005 */
[----:B------:R-:W-:Y:S01]  /*12ae0*/  IADD3 R12, R7, 0x800, R12 ;  /* 0x00000800070c7810 */ /* 0x000fe20007ffe00c */
[----:B------:R-:W-:Y:S01]  /*12af0*/  IMAD.IADD R10, R8, 0x1, R7 ;  /* 0x00000001080a7824 */ /* 0x000fe200078e0207 */
[----:B------:R-:W-:Y:S02]  /*12b00*/  R2UR UR7, R11 ;  /* 0x000000000b0772ca */ /* 0x000fe400000e0000 */
[----:B------:R-:W-:Y:S02]  /*12b10*/  R2UR UR4, R12 ;  /* 0x000000000c0472ca */ /* 0x000fe400000e0000 */
[----:B------:R-:W-:Y:S01]  /*12b20*/  R2UR UR6, R10 ;  /* 0x000000000a0672ca */ /* 0x000fe200000e0000 */
[----:B------:R-:W-:Y:S02]  /*12b30*/  WARPGROUP.DEPBAR.LE gsb0, 0x0 ;  /* 0x00008000000079c5 */ /* 0x000fe40000010000 */
[----:B------:R-:W-:-:S10]  /*12b40*/  WARPGROUP.ARRIVE ;  /* 0x00000000000079c5 */ /* 0x000fd40000000000 */
[----:B------:R-:W-:Y:S01]  /*12b50*/  HGMMA.64x64x16.F32.BF16 R24, gdesc[UR4], R24, gsb0 ;  /* 0x00e00000041879f0 */ /* 0x000fe20008001818 */
[----:B------:R-:W-:Y:S01]  /*12b60*/  SEL R9, R9, 0x6, !P0 ;  /* 0x0000000609097807 */ /* 0x000fe20004000000 */
[----:B------:R-:W-:-:S03]  /*12b70*/  IMAD.MOV.U32 R11, RZ, RZ, R5 ;  /* 0x000000ffff0b7224 */ /* 0x000fc600078e0005 */
[----:B--2---:R-:W-:Y:S01]  /*12b80*/  IADD3 R14, R9, 0x800, R14 ;  /* 0x00000800090e7810 */ /* 0x004fe20007ffe00e */
[----:B------:R-:W-:Y:S01]  /*12b90*/  IMAD.IADD R10, R8, 0x1, R9 ;  /* 0x00000001080a7824 */ /* 0x000fe200078e0209 */
[----:B------:R-:W-:Y:S02]  /*12ba0*/  R2UR UR7, R11 ;  /* 0x000000000b0772ca */ /* 0x000fe400000e0000 */
[----:B------:R-:W-:Y:S02]  /*12bb0*/  R2UR UR4, R14 ;  /* 0x000000000e0472ca */ /* 0x000fe400000e0000 */
[----:B------:R-:W-:Y:S02]  /*12bc0*/  R2UR UR6, R10 ;  /* 0x000000000a0672ca */ /* 0x000fe400000e0000 */
[----:B------:R-:W-:Y:S01]  /*12bd0*/  R2UR UR5, R15 ;  /* 0x000000000f0572ca */ /* 0x000fe200000e0000 */
[----:B------:R-:W-:Y:S01]  /*12be0*/  IMAD.MOV.U32 R8, RZ, RZ, 0x28 ;  /* 0x00000028ff087424 */ /* 0x000fe200078e00ff */
[----:B------:R-:W2:Y:S01]  /*12bf0*/  LDL.64 R14, [R1+0x90] ;  /* 0x00009000010e7983 */ /* 0x000ea20000100a00 */
[----:B------:R-:W-:-:S03]  /*12c00*/  IMAD.MOV.U32 R11, RZ, RZ, 0xa00 ;  /* 0x00000a00ff0b7424 */ /* 0x000fc600078e00ff */
[----:B------:R-:W-:Y:S01]  /*12c10*/  SEL R8, R8, 0x26, P0 ;  /* 0x0000002608087807 */ /* 0x000fe20000000000 */
[----:B------:R-:W-:Y:S02]  /*12c20*/  WARPGROUP.DEPBAR.LE gsb0, 0x0 ;  /* 0x00008000000079c5 */ /* 0x000fe40000010000 */
[----:B------:R-:W-:-:S06]  /*12c30*/  WARPGROUP.ARRIVE ;  /* 0x00000000000079c5 */ /* 0x000fcc0000000000 */
[----:B------:R-:W-:Y:S01]  /*12c40*/  HGMMA.64x64x16.F32.BF16 R24, gdesc[UR4], R24, gsb0 ;  /* 0x00e00000041879f0 */ /* 0x000fe20008001818 */
[----:B------:R-:W-:-:S05]  /*12c50*/  SEL R11, R11, 0x980, P0 ;  /* 0x000009800b0b7807 */ /* 0x000fca0000000000 */
        /* <DEDUP_REMOVED lines=12> */
[C---:B------:R-:W-:Y:S01]  /*12d20*/  IADD3 R10, R3.reuse, 0xa00, R60 ;  /* 0x00000a00030a7810 */ /* 0x040fe20007ffe03c */
[----:B------:R-:W-:Y:S01]  /*12d30*/  IMAD.MOV.U32 R11, RZ, RZ, R61 ;  /* 0x000000ffff0b7224 */ /* 0x000fe200078e003d */
[----:B------:R-:W3:Y:S06]  /*12d40*/  LDL.64 R20, [R1+0x90] ;  /* 0x0000900001147983 */ /* 0x000eec0000100a00 */
        /* <DEDUP_REMOVED lines=15> */
[----:B------:R-:W-:Y:S02]  /*12e40*/  R2UR UR6, R12 ;  /* 0x000000000c0672ca */ /* 0x000fe400000e0000 */
[----:B------:R-:W-:Y:S02]  /*12e50*/  R2UR UR4, R10 ;  /* 0x000000000a0472ca */ /* 0x000fe400000e0000 */
[----:B------:R-:W-:-:S02]  /*12e60*/  R2UR UR7, R13 ;  /* 0x000000000d0772ca */ /* 0x000fc400000e0000 */
[----:B------:R-:W-:Y:S01]  /*12e70*/  R2UR UR5, R11 ;  /* 0x000000000b0572ca */ /* 0x000fe200000e0000 */
[----:B------:R-:W-:Y:S02]  /*12e80*/  WARPGROUP.DEPBAR.LE gsb0, 0x0 ;  /* 0x00008000000079c5 */ /* 0x000fe40000010000 */
[----:B------:R-:W-:Y:S01]  /*12e90*/  WARPGROUP.ARRIVE ;  /* 0x00000000000079c5 */ /* 0x000fe20000000000 */
[C---:B------:R-:W-:Y:S01]  /*12ea0*/  IMAD.IADD R10, R9.reuse, 0x1, R8 ;  /* 0x00000001090a7824 */ /* 0x040fe200078e0208 */
[----:B----4-:R-:W-:Y:S01]  /*12eb0*/  IADD3 R56, R9, 0xa00, R56 ;  /* 0x00000a0009387810 */ /* 0x010fe20007ffe038 */
        /* <DEDUP_REMOVED lines=77> */
[----:B------:R-:W-:Y:S01]  /*13390*/  WARPGROUP.ARRIVE ;  /* 0x00000000000079c5 */ /* 0x000fe20000000000 */
[----:B------:R-:W-:Y:S01]  /*133a0*/  VIADD R8, R4, 0xe00 ;  /* 0x00000e0004087836 */ /* 0x000fe20000000000 */
[C---:B--2---:R-:W-:Y:S01]  /*133b0*/  IADD3 R56, R3.reuse, 0xe00, R56 ;  /* 0x00000e0003387810 */ /* 0x044fe20007ffe038 */
[----:B------:R-:W-:Y:S01]  /*133c0*/  IMAD.MOV.U32 R11, RZ, RZ, R5 ;  /* 0x000000ffff0b7224 */ /* 0x000fe200078e0005 */
[----:B------:R-:W2:Y:S06]  /*133d0*/  LDL R13, [R1] ;  /* 0x00000000010d7983 */ /* 0x000eac0000100800 */
[----:B------:R-:W-:Y:S01]  /*133e0*/  HGMMA.64x64x16.F32.BF16 R24, gdesc[UR4], R24, gsb0 ;  /* 0x00e00000041879f0 */ /* 0x000fe20008001818 */
[----:B------:R-:W-:Y:S01]  /*133f0*/  IMAD.IADD R10, R3, 0x1, R8 ;  /* 0x00000001030a7824 */ /* 0x000fe200078e0208 */
[----:B------:R-:W-:Y:S01]  /*13400*/  R2UR UR7, R11 ;  /* 0x000000000b0772ca */ /* 0x000fe200000e0000 */
[----:B------:R0:W5:Y:S01]  /*13410*/  LDL R3, [R1+0x1c0] ;  /* 0x0001c00001037983 */ /* 0x0001620000100800 */
[----:B------:R-:W-:-:S02]  /*13420*/  R2UR UR4, R56 ;  /* 0x00000000380472ca */ /* 0x000fc400000e0000 */
[----:B------:R-:W-:Y:S01]  /*13430*/  R2UR UR6, R10 ;  /* 0x000000000a0672ca */ /* 0x000fe200000e0000 */
[----:B------:R0:W5:Y:S01]  /*13440*/  LDL R12, [R1+0xc] ;  /* 0x00000c00010c7983 */ /* 0x0001620000100800 */
[----:B------:R-:W-:Y:S01]  /*13450*/  R2UR UR5, R57 ;  /* 0x00000000390572ca */ /* 0x000fe200000e0000 */
[----:B------:R-:W-:Y:S02]  /*13460*/  WARPGROUP.DEPBAR.LE gsb0, 0x0 ;  /* 0x00008000000079c5 */ /* 0x000fe40000010000 */
[----:B------:R-:W-:-:S10]  /*13470*/  WARPGROUP.ARRIVE ;  /* 0x00000000000079c5 */ /* 0x000fd40000000000 */
[----:B------:R-:W-:Y:S01]  /*13480*/  HGMMA.64x64x16.F32.BF16 R24, gdesc[UR4], R24, gsb0 ;  /* 0x00e00000041879f0 */ /* 0x000fe20008001818 */
[C---:B------:R-:W-:Y:S01]  /*13490*/  IMAD.IADD R10, R7.reuse, 0x1, R8 ;  /* 0x00000001070a7824 */ /* 0x040fe200078e0208 */
[----:B---3--:R-:W-:Y:S01]  /*134a0*/  IADD3 R14, R7, 0xe00, R14 ;  /* 0x00000e00070e7810 */ /* 0x008fe20007ffe00e */
        /* <DEDUP_REMOVED lines=8> */
[C---:B----4-:R-:W-:Y:S01]  /*13530*/  IADD3 R20, R9.reuse, 0xe00, R20 ;  /* 0x00000e0009147810 */ /* 0x050fe20007ffe014 */
[----:B------:R-:W-:Y:S02]  /*13540*/  IMAD.IADD R8, R9, 0x1, R8 ;  /* 0x0000000109087824 */ /* 0x000fe400078e0208 */
        /* <DEDUP_REMOVED lines=14> */
[----:B------:R-:W-:Y:S02]  /*13630*/  IMAD.MOV.U32 R9, RZ, RZ, R5 ;  /* 0x000000ffff097224 */ /* 0x000fe400078e0005 */
[----:B------:R-:W-:Y:S02]  /*13640*/  IMAD.MOV.U32 R5, RZ, RZ, R61 ;  /* 0x000000ffff057224 */ /* 0x000fe400078e003d */
[----:B------:R-:W-:Y:S02]  /*13650*/  IMAD.IADD R8, R4, 0x1, R7 ;  /* 0x0000000104087824 */ /* 0x000fe400078e0207 */
[----:B------:R-:W-:Y:S01]  /*13660*/  IMAD.IADD R4, R7, 0x1, R60 ;  /* 0x0000000107047824 */ /* 0x000fe200078e023c */
[----:B------:R-:W-:Y:S02]  /*13670*/  R2UR UR7, R9 ;  /* 0x00000000090772ca */ /* 0x000fe400000e0000 */
[----:B------:R-:W-:-:S02]  /*13680*/  R2UR UR6, R8 ;  /* 0x00000000080672ca */ /* 0x000fc400000e0000 */
[----:B------:R-:W-:Y:S02]  /*13690*/  R2UR UR4, R4 ;  /* 0x00000000040472ca */ /* 0x000fe400000e0000 */
[----:B------:R-:W-:Y:S01]  /*136a0*/  R2UR UR5, R5 ;  /* 0x00000000050572ca */ /* 0x000fe200000e0000 */
[----:B------:R0:W-:Y:S04]  /*136b0*/  STL [R1+0x68], R6 ;  /* 0x0000680601007387 */ /* 0x0001e80000100800 */
        /* <DEDUP_REMOVED lines=40> */
.L_x_5213:
[----:B------:R-:W-:Y:S05]  /*13940*/  BSYNC B0 ;  /* 0x0000000000007941 */ /* 0x000fea0003800000 */
.L_x_5212:
[----:B------:R-:W2:Y:S02]  /*13950*/  LDL.64 R4, [R1+0x20] ;  /* 0x0000200001047983 */ /* 0x000ea40000100a00 */
[----:B--2---:R-:W-:-:S05]  /*13960*/  MOV R4, R4 ;  /* 0x0000000400047202 */ /* 0x004fca0000000f00 */
[----:B-----5:R-:W-:-:S05]  /*13970*/  IMAD R3, R3, 0x8, R4 ;  /* 0x0000000803037824 */ /* 0x020fca00078e0204 */
[----:B------:R-:W-:-:S04]  /*13980*/  PRMT R3, R12, 0x654, R3 ;  /* 0x000006540c037816 */ /* 0x000fc80000000003 */
[----:B------:R0:W-:Y:S01]  /*13990*/  SYNCS.ARRIVE.TRANS64.RED.A1T0 RZ, [R3+URZ], RZ ;  /* 0x000000ff03ff79a7 */ /* 0x0001e2000810043f */
[----:B------:R-:W2:Y:S04]  /*139a0*/  LDL.64 R4, [R1+0x3e0] ;  /* 0x0003e00001047983 */ /* 0x000ea80000100a00 */
[----:B------:R-:W3:Y:S04]  /*139b0*/  LDL R9, [R1+0x400] ;  /* 0x0004000001097983 */ /* 0x000ee80000100800 */
[----:B------:R-:W4:Y:S04]  /*139c0*/  LDL.64 R10, [R1+0x3f0] ;  /* 0x0003f000010a7983 */ /* 0x000f280000100a00 */
[----:B------:R-:W4:Y:S01]  /*139d0*/  LDL.64 R14, [R1+0xb8] ;  /* 0x0000b800010e7983 */ /* 0x000f220000100a00 */
[----:B--2---:R-:W-:-:S02]  /*139e0*/  FMNMX.FTZ R6, R24, R4, !PT ;  /* 0x0000000418067209 */ /* 0x004fc40007810000 */
[----:B------:R-:W-:Y:S02]  /*139f0*/  FMNMX.FTZ R8, R26, R5, !PT ;  /* 0x000000051a087209 */ /* 0x000fe40007810000 */
[----:B0-----:R-:W-:Y:S02]  /*13a00*/  FMNMX.FTZ R3, R25, R6, !PT ;  /* 0x0000000619037209 */ /* 0x001fe40007810000 */
        /* <DEDUP_REMOVED lines=28> */
[----:B------:R-:W-:-:S03]  /*13bd0*/  FMNMX.FTZ R7, R55, R8, !PT ;  /* 0x0000000837077209 */ /* 0x000fc60007810000 */
[----:B------:R-:W0:Y:S04]  /*13be0*/  SHFL.BFLY PT, R3, R6, 0x2, 0x1f ;  /* 0x0c401f0006037f89 */ /* 0x000e2800000e0000 */
[----:B------:R-:W-:Y:S04]  /*13bf0*/  STL.64 [R1+0x3e0], R6 ;  /* 0x0003e00601007387 */ /* 0x000fe80000100a00 */
[----:B------:R-:W2:Y:S01]  /*13c00*/  LDL R20, [R1+0x3e4] ;  /* 0x0003e40001147983 */ /* 0x000ea20000100800 */
[----:B0-----:R-:W-:-:S05]  /*13c10*/  FMNMX.FTZ R3, R6, R3, !PT ;  /* 0x0000000306037209 */ /* 0x001fca0007810000 */
[----:B------:R-:W0:Y:S02]  /*13c20*/  SHFL.BFLY PT, R8, R3, 0x1, 0x1f ;  /* 0x0c201f0003087f89 */ /* 0x000e2400000e0000 */
[----:B0-----:R-:W-:-:S05]  /*13c30*/  FMNMX.FTZ R8, R3, R8, !PT ;  /* 0x0000000803087209 */ /* 0x001fca0007810000 */
[----:B------:R-:W-:Y:S04]  /*13c40*/  STL [R1+0x3e0], R8 ;  /* 0x0003e00801007387 */ /* 0x000fe80000100800 */
[----:B------:R-:W3:Y:S04]  /*13c50*/  LDL R13, [R1+0x3e0] ;  /* 0x0003e000010d7983 */ /* 0x000ee80000100800 */
[----:B--2---:R-:W0:Y:S02]  /*13c60*/  SHFL.BFLY PT, R7, R20, 0x2, 0x1f ;  /* 0x0c401f0014077f89 */ /* 0x004e2400000e0000 */
[----:B0-----:R-:W-:-:S05]  /*13c70*/  FMNMX.FTZ R7, R7, R20, !PT ;  /* 0x0000001407077209 */ /* 0x001fca0007810000 */
[----:B------:R-:W0:Y:S02]  /*13c80*/  SHFL.BFLY PT, R6, R7, 0x1, 0x1f ;  /* 0x0c201f0007067f89 */ /* 0x000e2400000e0000 */
[----:B0-----:R-:W-:Y:S01]  /*13c90*/  FMNMX.FTZ R6, R7, R6, !PT ;  /* 0x0000000607067209 */ /* 0x001fe20007810000 */
[----:B---3--:R-:W-:-:S04]  /*13ca0*/  FADD.FTZ R4, R4, -R13 ;  /* 0x8000000d04047221 */ /* 0x008fc80000010000 */
[----:B------:R-:W-:Y:S01]  /*13cb0*/  FADD.FTZ R12, R5, -R6 ;  /* 0x80000006050c7221 */ /* 0x000fe20000010000 */
[----:B------:R-:W-:-:S03]  /*13cc0*/  FMUL.FTZ R4, R4, R9 ;  /* 0x0000000904047220 */ /* 0x000fc60000410000 */
[----:B------:R-:W-:Y:S01]  /*13cd0*/  FMUL.FTZ R12, R9, R12 ;  /* 0x0000000c090c7220 */ /* 0x000fe20000410000 */
[----:B------:R-:W4:Y:S08]  /*13ce0*/  MUFU.EX2 R196, R4 ;  /* 0x0000000400c47308 */ /* 0x000f300000000800 */
[----:B------:R-:W0:Y:S01]  /*13cf0*/  MUFU.EX2 R160, R12 ;  /* 0x0000000c00a07308 */ /* 0x000e220000000800 */
[----:B------:R1:W-:Y:S01]  /*13d00*/  STL [R1+0x3e4], R6 ;  /* 0x0003e40601007387 */ /* 0x0003e20000100800 */
[----:B----4-:R-:W-:Y:S01]  /*13d10*/  FMUL.FTZ R10, R196, R10 ;  /* 0x0000000ac40a7220 */ /* 0x010fe20000410000 */
[----:B0-----:R-:W-:-:S05]  /*13d20*/  FMUL.FTZ R11, R11, R160 ;  /* 0x000000a00b0b7220 */ /* 0x001fca0000410000 */
[----:B------:R1:W-:Y:S04]  /*13d30*/  STL.64 [R1+0x3f0], R10 ;  /* 0x0003f00a01007387 */ /* 0x0003e80000100a00 */
[----:B------:R-:W2:Y:S01]  /*13d40*/  LD.E R3, desc[UR36][R14.64+0x4] ;  /* 0x000004240e037980 */ /* 0x000ea2000c101900 */
[----:B------:R-:W-:Y:S01]  /*13d50*/  BSSY B0, `(.L_x_5214) ;  /* 0x000000c000007945 */ /* 0x000fe20003800000 */
[----:B--2---:R-:W-:-:S13]  /*13d60*/  ISETP.NE.AND P0, PT, R3, RZ, PT ;  /* 0x000000ff0300720c */ /* 0x004fda0003f05270 */
[----:B-1----:R-:W-:Y:S05]  /*13d70*/  @P0 BRA `(.L_x_5215) ;  /* 0x0000000000240947 */ /* 0x002fea0003800000 */
[----:B------:R-:W2:Y:S04]  /*13d80*/  LDL.64 R6, [R1+0xc0] ;  /* 0x0000c00001067983 */ /* 0x000ea80000100a00 */
[----:B------:R-:W3:Y:S04]  /*13d90*/  LD.E R15, desc[UR36][R14.64] ;  /* 0x000000240e0f7980 */ /* 0x000ee8000c101900 */
[----:B--2---:R-:W2:Y:S01]  /*13da0*/  LD.E.64 R4, desc[UR36][R6.64] ;  /* 0x0000002406047980 */ /* 0x004ea2000c101b00 */
[----:B---3--:R-:W-:-:S04]  /*13db0*/  IMAD R3, R58, 0x40, R15 ;  /* 0x000000403a037824 */ /* 0x008fc800078e020f */
[----:B--2---:R-:W-:-:S05]  /*13dc0*/  IMAD.WIDE R4, R3, 0x4, R4 ;  /* 0x0000000403047825 */ /* 0x004fca00078e0204 */
[----:B------:R0:W-:Y:S04]  /*13dd0*/  ST.E desc[UR36][R4.64], R196 ;  /* 0x000000c404007985 */ /* 0x0001e8000c101924 */
[----:B------:R-:W2:Y:S04]  /*13de0*/  LDL.64 R14, [R1+0xb8] ;  /* 0x0000b800010e7983 */ /* 0x000ea80000100a00 */
[----:B--2---:R-:W2:Y:S02]  /*13df0*/  LD.E R3, desc[UR36][R14.64+0x4] ;  /* 0x000004240e037980 */ /* 0x004ea4000c101900 */
[----:B0-2---:R-:W-:-:S13]  /*13e00*/  ISETP.NE.AND P0, PT, R3, RZ, PT ;  /* 0x000000ff0300720c */ /* 0x005fda0003f05270 */
.L_x_5215:
[----:B------:R-:W-:Y:S05]  /*13e10*/  BSYNC B0 ;  /* 0x0000000000007941 */ /* 0x000fea0003800000 */
.L_x_5214:
[----:B------:R-:W-:Y:S04]  /*13e20*/  BSSY B0, `(.L_x_5216) ;  /* 0x0000009000007945 */ /* 0x000fe80003800000 */
[----:B------:R-:W-:Y:S05]  /*13e30*/  @P0 BRA `(.L_x_5217) ;  /* 0x00000000001c0947 */ /* 0x000fea0003800000 */
[----:B------:R-:W2:Y:S04]  /*13e40*/  LDL.64 R6, [R1+0xc0] ;  /* 0x0000c00001067983 */ /* 0x000ea80000100a00 */
[----:B------:R-:W3:Y:S04]  /*13e50*/  LD.E R15, desc[UR36][R14.64] ;  /* 0x000000240e0f7980 */ /* 0x000ee8000c101900 */
[----:B--2---:R-:W2:Y:S01]  /*13e60*/  LD.E.64 R4, desc[UR36][R6.64] ;  /* 0x0000002406047980 */ /* 0x004ea2000c101b00 */
[----:B---3--:R-:W-:-:S04]  /*13e70*/  IMAD R58, R58, 0x40, R15 ;  /* 0x000000403a3a7824 */ /* 0x008fc800078e020f */
[----:B------:R-:W-:-:S04]  /*13e80*/  VIADD R58, R58, 0x8 ;  /* 0x000000083a3a7836 */ /* 0x000fc80000000000 */
[----:B--2---:R-:W-:-:S05]  /*13e90*/  IMAD.WIDE R4, R58, 0x4, R4 ;  /* 0x000000043a047825 */ /* 0x004fca00078e0204 */
[----:B------:R0:W-:Y:S02]  /*13ea0*/  ST.E desc[UR36][R4.64], R160 ;  /* 0x000000a004007985 */ /* 0x0001e4000c101924 */
.L_x_5217:
[----:B------:R-:W-:Y:S05]  /*13eb0*/  BSYNC B0 ;  /* 0x0000000000007941 */ /* 0x000fea0003800000 */
.L_x_5216:
[----:B------:R-:W2:Y:S04]  /*13ec0*/  LDL R175, [R1+0x400] ;  /* 0x0004000001af7983 */ /* 0x000ea80000100800 */
[----:B------:R-:W2:Y:S04]  /*13ed0*/  LDL.64 R152, [R1+0x3e0] ;  /* 0x0003e00001987983 */ /* 0x000ea80000100a00 */
        /* <DEDUP_REMOVED lines=57> */
[----:B--2---:R-:W-:-:S04]  /*14270*/  FMUL.FTZ R156, R152, R175 ;  /* 0x000000af989c7220 */ /* 0x004fc80000410000 */
[-CC-:B0-----:R-:W-:Y:S01]  /*14280*/  FFMA.FTZ R5, R40, R175.reuse, -R156.reuse ;  /* 0x000000af28057223 */ /* 0x181fe2000001089c */
[-CC-:B------:R-:W-:Y:S02]  /*14290*/  FFMA.FTZ R8, R41, R175.reuse, -R156.reuse ;  /* 0x000000af29087223 */ /* 0x180fe4000001089c */
[----:B------:R-:W2:Y:S01]  /*142a0*/  LDL.64 R40, [R1+0x288] ;  /* 0x0002880001287983 */ /* 0x000ea20000100a00 */
[-C--:B------:R-:W-:Y:S01]  /*142b0*/  FMUL.FTZ R218, R153, R175.reuse ;  /* 0x000000af99da7220 */ /* 0x080fe20000410000 */
        /* <DEDUP_REMOVED lines=15> */
[-CC-:B------:R-:W-:Y:S01]  /*143b0*/  FFMA.FTZ R158, R27, R175.reuse, -R218.reuse ;  /* 0x000000af1b9e7223 */ /* 0x180fe200000108da */
        /* <DEDUP_REMOVED lines=8> */
[----:B------:R-:W3:Y:S01]  /*14440*/  MUFU.EX2 R153, R153 ;  /* 0x0000009900997308 */ /* 0x000ee20000000800 */
[-CC-:B------:R-:W-:Y:S01]  /*14450*/  FFMA.FTZ R155, R30, R175.reuse, -R218.reuse ;  /* 0x000000af1e9b7223 */ /* 0x180fe200000108da */
[----:B------:R-:W-:-:S06]  /*14460*/  FFMA.FTZ R159, R31, R175, -R218 ;  /* 0x000000af1f9f7223 */ /* 0x000fcc00000108da */
[----:B------:R-:W0:Y:S01]  /*14470*/  MUFU.EX2 R152, R152 ;  /* 0x0000009800987308 */ /* 0x000e220000000800 */
[----:B------:R-:W-:-:S07]  /*14480*/  FFMA.FTZ R161, R34, R175, -R218 ;  /* 0x000000af22a17223 */ /* 0x000fce00000108da */
[----:B------:R-:W1:Y:S08]  /*14490*/  MUFU.EX2 R158, R158 ;  /* 0x0000009e009e7308 */ /* 0x000e700000000800 */
[----:B------:R-:W1:Y:S01]  /*144a0*/  MUFU.EX2 R6, R6 ;  /* 0x0000000600067308 */ /* 0x000e620000000800 */
[----:B------:R-:W-:-:S07]  /*144b0*/  FFMA.FTZ R157, R35, R175, -R218 ;  /* 0x000000af239d7223 */ /* 0x000fce00000108da */
[----:B------:R-:W1:Y:S08]  /*144c0*/  MUFU.EX2 R155, R155 ;  /* 0x0000009b009b7308 */ /* 0x000e700000000800 */
[----:B------:R-:W1:Y:S01]  /*144d0*/  MUFU.EX2 R154, R154 ;  /* 0x0000009a009a7308 */ /* 0x000e620000000800 */
[----:B---3--:R-:W-:Y:S01]  /*144e0*/  FADD.FTZ R35, R153, R171 ;  /* 0x000000ab99237221 */ /* 0x008fe20000010000 */
[----:B------:R-:W-:-:S06]  /*144f0*/  FFMA.FTZ R165, R38, R175, -R218 ;  /* 0x000000af26a57223 */ /* 0x000fcc00000108da */
[----:B------:R-:W3:Y:S01]  /*14500*/  MUFU.EX2 R159, R159 ;  /* 0x0000009f009f7308 */ /* 0x000ee20000000800 */
[----:B0-----:R-:W-:-:S07]  /*14510*/  FADD.FTZ R31, R152, R170 ;  /* 0x000000aa981f7221 */ /* 0x001fce0000010000 */
[----:B------:R-:W0:Y:S01]  /*14520*/  MUFU.EX2 R9, R9 ;  /* 0x0000000900097308 */ /* 0x000e220000000800 */
[----:B-1----:R-:W-:Y:S01]  /*14530*/  FADD.FTZ R30, R158, R35 ;  /* 0x000000239e1e7221 */ /* 0x002fe20000010000 */
[----:B------:R-:W-:-:S06]  /*14540*/  FFMA.FTZ R168, R39, R175, -R218 ;  /* 0x000000af27a87223 */ /* 0x000fcc00000108da */
[----:B------:R-:W1:Y:S01]  /*14550*/  MUFU.EX2 R161, R161 ;  /* 0x000000a100a17308 */ /* 0x000e620000000800 */
[----:B------:R-:W-:-:S07]  /*14560*/  FADD.FTZ R31, R6, R31 ;  /* 0x0000001f061f7221 */ /* 0x000fce0000010000 */
[----:B------:R-:W1:Y:S01]  /*14570*/  MUFU.EX2 R3, R3 ;  /* 0x0000000300037308 */ /* 0x000e620000000800 */
[----:B------:R-:W-:Y:S01]  /*14580*/  FADD.FTZ R34, R155, R30 ;  /* 0x0000001e9b227221 */ /* 0x000fe20000010000 */
[----:B------:R-:W-:-:S06]  /*14590*/  FFMA.FTZ R169, R42, R175, -R218 ;  /* 0x000000af2aa97223 */ /* 0x000fcc00000108da */
[----:B------:R-:W1:Y:S01]  /*145a0*/  MUFU.EX2 R157, R157 ;  /* 0x0000009d009d7308 */ /* 0x000e620000000800 */
[----:B------:R-:W-:-:S07]  /*145b0*/  FADD.FTZ R30, R154, R31 ;  /* 0x0000001f9a1e7221 */ /* 0x000fce0000010000 */
[----:B------:R-:W1:Y:S01]  /*145c0*/  MUFU.EX2 R10, R10 ;  /* 0x0000000a000a7308 */ /* 0x000e620000000800 */
[----:B---3--:R-:W-:Y:S01]  /*145d0*/  FADD.FTZ R34, R159, R34 ;  /* 0x000000229f227221 */ /* 0x008fe20000010000 */
[----:B------:R-:W-:-:S06]  /*145e0*/  FFMA.FTZ R166, R43, R175, -R218 ;  /* 0x000000af2ba67223 */ /* 0x000fcc00000108da */
[----:B------:R-:W3:Y:S01]  /*145f0*/  MUFU.EX2 R165, R165 ;  /* 0x000000a500a57308 */ /* 0x000ee20000000800 */
[----:B0-----:R-:W-:-:S07]  /*14600*/  FADD.FTZ R30, R9, R30 ;  /* 0x0000001e091e7221 */ /* 0x001fce0000010000 */
[----:B------:R-:W0:Y:S01]  /*14610*/  MUFU.EX2 R4, R4 ;  /* 0x0000000400047308 */ /* 0x000e220000000800 */
[----:B-1----:R-:W-:Y:S01]  /*14620*/  FADD.FTZ R34, R161, R34 ;  /* 0x00000022a1227221 */ /* 0x002fe20000010000 */
[----:B------:R-:W-:-:S06]  /*14630*/  FADD.FTZ R31, R3, R30 ;  /* 0x0000001e031f7221 */ /* 0x000fcc0000010000 */
[----:B------:R-:W1:Y:S01]  /*14640*/  MUFU.EX2 R168, R168 ;  /* 0x000000a800a87308 */ /* 0x000e620000000800 */
[----:B------:R-:W-:-:S07]  /*14650*/  FFMA.FTZ R46, R46, R175, -R218 ;  /* 0x000000af2e2e7223 */ /* 0x000fce00000108da */
        /* <DEDUP_REMOVED lines=22> */
[----:B0-----:R-:W-:-:S06]  /*147c0*/  FADD.FTZ R30, R8, R31 ;  /* 0x0000001f081e7221 */ /* 0x001fcc0000010000 */
[----:B------:R-:W0:Y:S01]  /*147d0*/  MUFU.EX2 R172, R172 ;  /* 0x000000ac00ac7308 */ /* 0x000e220000000800 */
[----:B------:R-:W-:-:S07]  /*147e0*/  FFMA.FTZ R175, R55, R175, -R218 ;  /* 0x000000af37af7223 */ /* 0x000fce00000108da */
[----:B------:R-:W3:Y:S01]  /*147f0*/  MUFU.EX2 R13, R13 ;  /* 0x0000000d000d7308 */ /* 0x000ee20000000800 */
[----:B-1----:R-:W-:Y:S01]  /*14800*/  FADD.FTZ R34, R171, R34 ;  /* 0x00000022ab227221 */ /* 0x002fe20000010000 */
[----:B------:R-:W-:-:S06]  /*14810*/  FADD.FTZ R31, R11, R30 ;  /* 0x0000001e0b1f7221 */ /* 0x000fcc0000010000 */
[----:B------:R-:W1:Y:S08]  /*14820*/  MUFU.EX2 R173, R173 ;  /* 0x000000ad00ad7308 */ /* 0x000e700000000800 */
[----:B------:R-:W1:Y:S01]  /*14830*/  MUFU.EX2 R20, R20 ;  /* 0x0000001400147308 */ /* 0x000e620000000800 */
[----:B------:R-:W-:Y:S01]  /*14840*/  FADD.FTZ R35, R167, R34 ;  /* 0x00000022a7237221 */ /* 0x000fe20000010000 */
[----:B------:R-:W-:-:S06]  /*14850*/  FADD.FTZ R30, R12, R31 ;  /* 0x0000001f0c1e7221 */ /* 0x000fcc0000010000 */
[----:B------:R-:W1:Y:S08]  /*14860*/  MUFU.EX2 R174, R174 ;  /* 0x000000ae00ae7308 */ /* 0x000e700000000800 */
[----:B------:R-:W2:Y:S01]  /*14870*/  MUFU.EX2 R21, R21 ;  /* 0x0000001500157308 */ /* 0x000ea20000000800 */
[----:B0-----:R-:W-:Y:S01]  /*14880*/  FADD.FTZ R34, R172, R35 ;  /* 0x00000023ac227221 */ /* 0x001fe20000010000 */
[----:B---3--:R-:W-:-:S06]  /*14890*/  FADD.FTZ R31, R13, R30 ;  /* 0x0000001e0d1f7221 */ /* 0x008fcc0000010000 */
[----:B------:R-:W0:Y:S08]  /*148a0*/  MUFU.EX2 R156, R156 ;  /* 0x0000009c009c7308 */ /* 0x000e300000000800 */
[----:B------:R-:W3:Y:S01]  /*148b0*/  MUFU.EX2 R175, R175 ;  /* 0x000000af00af7308 */ /* 0x000ee20000000800 */
[----:B-1----:R-:W-:Y:S01]  /*148c0*/  FADD.FTZ R35, R173, R34 ;  /* 0x00000022ad237221 */ /* 0x002fe20000010000 */
[----:B------:R-:W-:-:S03]  /*148d0*/  FADD.FTZ R30, R20, R31 ;  /* 0x0000001f141e7221 */ /* 0x000fc60000010000 */
[----:B------:R-:W-:Y:S01]  /*148e0*/  FADD.FTZ R34, R174, R35 ;  /* 0x00000023ae227221 */ /* 0x000fe20000010000 */
[----:B--2---:R-:W-:-:S04]  /*148f0*/  FADD.FTZ R35, R21, R30 ;  /* 0x0000001e15237221 */ /* 0x004fc80000010000 */
[----:B0-----:R-:W-:Y:S01]  /*14900*/  FADD.FTZ R30, R156, R35 ;  /* 0x000000239c1e7221 */ /* 0x001fe20000010000 */
[C---:B------:R-:W-:Y:S01]  /*14910*/  FMUL.FTZ R41, R160.reuse, R41 ;  /* 0x00000029a0297220 */ /* 0x040fe20000410000 */
[C---:B------:R-:W-:Y:S01]  /*14920*/  FMUL.FTZ R40, R160.reuse, R40 ;  /* 0x00000028a0287220 */ /* 0x040fe20000410000 */
[C---:B----4-:R-:W-:Y:S01]  /*14930*/  FMUL.FTZ R177, R160.reuse, R177 ;  /* 0x000000b1a0b17220 */ /* 0x050fe20000410000 */
[----:B---3--:R-:W-:Y:S01]  /*14940*/  FADD.FTZ R31, R175, R34 ;  /* 0x00000022af1f7221 */ /* 0x008fe20000010000 */
[----:B------:R-:W-:-:S04]  /*14950*/  FMUL.FTZ R176, R160, R176 ;  /* 0x000000b0a0b07220 */ /* 0x000fc80000410000 */
[----:B------:R0:W-:Y:S01]  /*14960*/  STL.64 [R1+0x3f0], R30 ;  /* 0x0003f01e01007387 */ /* 0x0001e20000100a00 */
[C---:B------:R-:W-:Y:S01]  /*14970*/  FMUL.FTZ R105, R196.reuse, R105 ;  /* 0x00000069c4697220 */ /* 0x040fe20000410000 */
[C---:B------:R-:W-:Y:S01]  /*14980*/  FMUL.FTZ R104, R196.reuse, R104 ;  /* 0x00000068c4687220 */ /* 0x040fe20000410000 */
[C---:B0-----:R-:W-:Y:S01]  /*14990*/  FMUL.FTZ R31, R196.reuse, R15 ;  /* 0x0000000fc41f7220 */ /* 0x041fe20000410000 */
[----:B------:R-:W-:Y:S01]  /*149a0*/  FMUL.FTZ R30, R196, R14 ;  /* 0x0000000ec41e7220 */ /* 0x000fe20000410000 */
[----:B------:R-:W-:Y:S01]  /*149b0*/  BAR.SYNC.DEFER_BLOCKING 0xf, 0x100 ;  /* 0x03c4000000007b1d */ /* 0x000fe20000010000 */
        /* <DEDUP_REMOVED lines=15> */
[----:B------:R-:W2:Y:S01]  /*14ab0*/  LD.E.64 R14, desc[UR36][R162.64+0x8] ;  /* 0x00000824a20e7980 */ /* 0x000ea2000c101b00 */
[C---:B------:R-:W-:Y:S01]  /*14ac0*/  FMUL.FTZ R76, R196.reuse, R76 ;  /* 0x0000004cc44c7220 */ /* 0x040fe20000410000 */
[----:B------:R-:W-:-:S02]  /*14ad0*/  FMUL.FTZ R85, R196, R85 ;  /* 0x00000055c4557220 */ /* 0x000fc40000410000 */
[----:B------:R-:W3:Y:S04]  /*14ae0*/  LD.E.64 R162, desc[UR36][R162.64] ;  /* 0x00000024a2a27980 */ /* 0x000ee8000c101b00 */
[----:B------:R-:W-:Y:S04]  /*14af0*/  STL.64 [R1+0x288], R40 ;  /* 0x0002882801007387 */ /* 0x000fe80000100a00 */
[----:B------:R0:W-:Y:S01]  /*14b00*/  STL.64 [R1+0x358], R176 ;  /* 0x000358b001007387 */ /* 0x0001e20000100a00 */
[C---:B------:R-:W-:Y:S01]  /*14b10*/  FMUL.FTZ R84, R196.reuse, R84 ;  /* 0x00000054c4547220 */ /* 0x040fe20000410000 */
[C---:B------:R-:W-:Y:S01]  /*14b20*/  FMUL.FTZ R83, R196.reuse, R83 ;  /* 0x00000053c4537220 */ /* 0x040fe20000410000 */
[C---:B------:R-:W-:Y:S01]  /*14b30*/  FMUL.FTZ R82, R196.reuse, R82 ;  /* 0x00000052c4527220 */ /* 0x040fe20000410000 */
[C---:B------:R-:W-:Y:S01]  /*14b40*/  FMUL.FTZ R81, R196.reuse, R81 ;  /* 0x00000051c4517220 */ /* 0x040fe20000410000 */
[C---:B------:R-:W-:Y:S01]  /*14b50*/  FMUL.FTZ R80, R196.reuse, R80 ;  /* 0x00000050c4507220 */ /* 0x040fe20000410000 */
[C---:B------:R-:W-:Y:S01]  /*14b60*/  FMUL.FTZ R79, R196.reuse, R79 ;  /* 0x0000004fc44f7220 */ /* 0x040fe20000410000 */
[----:B0-----:R-:W4:Y:S01]  /*14b70*/  LDL R176, [R1+0x288] ;  /* 0x0002880001b07983 */ /* 0x001f220000100800 */
        /* <DEDUP_REMOVED lines=159> */
[----:B0-----:R-:W3:Y:S04]  /*15570*/  LDL R24, [R1+0x1d0] ;  /* 0x0001d00001187983 */ /* 0x001ee80000100800 */
[----:B------:R-:W3:Y:S04]  /*15580*/  LDL R88, [R1+0x1d4] ;  /* 0x0001d40001587983 */ /* 0x000ee80000100800 */
[----:B------:R-:W3:Y:S04]  /*15590*/  LDL R90, [R1+0x1d8] ;  /* 0x0001d800015a7983 */ /* 0x000ee80000100800 */
[----:B------:R-:W3:Y:S04]  /*155a0*/  LDL R92, [R1+0x1dc] ;  /* 0x0001dc00015c7983 */ /* 0x000ee80000100800 */
[----:B-1----:R-:W3:Y:S04]  /*155b0*/  LDL R28, [R1+0x1e0] ;  /* 0x0001e000011c7983 */ /* 0x002ee80000100800 */
[----:B------:R-:W3:Y:S04]  /*155c0*/  LDL R94, [R1+0x1e4] ;  /* 0x0001e400015e7983 */ /* 0x000ee80000100800 */
[----:B------:R-:W3:Y:S04]  /*155d0*/  LDL R96, [R1+0x1e8] ;  /* 0x0001e80001607983 */ /* 0x000ee80000100800 */
[----:B------:R-:W3:Y:S04]  /*155e0*/  LDL R98, [R1+0x1ec] ;  /* 0x0001ec0001627983 */ /* 0x000ee80000100800 */
[----:B------:R-:W3:Y:S04]  /*155f0*/  LDL R30, [R1+0x1f0] ;  /* 0x0001f000011e7983 */ /* 0x000ee80000100800 */
[----:B------:R-:W3:Y:S04]  /*15600*/  LDL R100, [R1+0x1f4] ;  /* 0x0001f40001647983 */ /* 0x000ee80000100800 */
[----:B------:R-:W3:Y:S04]  /*15610*/  LDL R102, [R1+0x1f8] ;  /* 0x0001f80001667983 */ /* 0x000ee80000100800 */
        /* <DEDUP_REMOVED lines=116> */
[----:B----4-:R0:W-:Y:S04]  /*15d60*/  STL [R1+0x288], R176 ;  /* 0x000288b001007387 */ /* 0x0101e80000100800 */
[----:B------:R-:W4:Y:S04]  /*15d70*/  LDL R179, [R1+0x1c0] ;  /* 0x0001c00001b37983 */ /* 0x000f280000100800 */
[----:B0-----:R-:W4:Y:S04]  /*15d80*/  LDL.64 R176, [R1+0x88] ;  /* 0x0000880001b07983 */ /* 0x001f280000100a00 */
        /* <DEDUP_REMOVED lines=125> */
[----:B------:R-:W-:Y:S04]  /*16560*/  STL [R1+0x3c8], R121 ;  /* 0x0003c87901007387 */ /* 0x000fe80000100800 */
        /* <DEDUP_REMOVED lines=33> */
[----:B------:R-:W-:Y:S01]  /*16780*/  MOV R184, R14 ;  /* 0x0000000e00b87202 */ /* 0x000fe20000000f00 */
[----:B------:R-:W-:-:S04]  /*16790*/  IMAD R176, R179, 0x1000, R176 ;  /* 0x00001000b3b07824 */ /* 0x000fc800078e02b0 */
[--C-:B------:R-:W-:Y:S01]  /*167a0*/  IMAD R15, R163, 0x2, R184.reuse ;  /* 0x00000002a30f7824 */ /* 0x100fe200078e02b8 */
[----:B------:R-:W-:Y:S01]  /*167b0*/  F2FP.BF16.F32.PACK_AB R152, R6, R152 ;  /* 0x000000980698723e */ /* 0x000fe200000010ff */
[----:B------:R-:W-:Y:S01]  /*167c0*/  IMAD R14, R162, 0x2, R184 ;  /* 0x00000002a20e7824 */ /* 0x000fe200078e02b8 */
[----:B------:R-:W-:Y:S01]  /*167d0*/  F2FP.BF16.F32.PACK_AB R153, R158, R153 ;  /* 0x000000999e99723e */ /* 0x000fe200000010ff */
[----:B------:R-:W-:Y:S01]  /*167e0*/  IMAD R178, R162, 0x2, R15 ;  /* 0x00000002a2b27824 */ /* 0x000fe200078e020f */
[----:B------:R-:W-:Y:S02]  /*167f0*/  F2FP.BF16.F32.PACK_AB R154, R9, R154 ;  /* 0x0000009a099a723e */ /* 0x000fe400000010ff */
[----:B------:R-:W-:Y:S02]  /*16800*/  F2FP.BF16.F32.PACK_AB R155, R159, R155 ;  /* 0x0000009b9f9b723e */ /* 0x000fe400000010ff */
[----:B------:R-:W-:Y:S02]  /*16810*/  F2FP.BF16.F32.PACK_AB R160, R10, R3 ;  /* 0x000000030aa0723e */ /* 0x000fe400000010ff */
[----:B------:R-:W-:-:S02]  /*16820*/  F2FP.BF16.F32.PACK_AB R161, R157, R161 ;  /* 0x000000a19da1723e */ /* 0x000fc400000010ff */
[----:B------:R-:W-:Y:S02]  /*16830*/  F2FP.BF16.F32.PACK_AB R162, R7, R4 ;  /* 0x0000000407a2723e */ /* 0x000fe400000010ff */
[----:B------:R-:W-:Y:S02]  /*16840*/  F2FP.BF16.F32.PACK_AB R163, R168, R165 ;  /* 0x000000a5a8a3723e */ /* 0x000fe400000010ff */
[----:B------:R-:W-:Y:S02]  /*16850*/  R2UR UR6, R176 ;  /* 0x00000000b00672ca */ /* 0x000fe400000e0000 */
[----:B------:R-:W-:Y:S02]  /*16860*/  R2UR UR7, R177 ;  /* 0x00000000b10772ca */ /* 0x000fe400000e0000 */
        /* <DEDUP_REMOVED lines=8> */
[----:B------:R-:W-:Y:S04]  /*168f0*/  STSM.16.M88.4 [R184], R152 ;  /* 0x00000098b8007844 */ /* 0x000fe80000000200 */
[----:B------:R-:W-:Y:S04]  /*16900*/  STSM.16.M88.4 [R14], R160 ;  /* 0x000000a00e007844 */ /* 0x000fe80000000200 */
[----:B------:R-:W-:Y:S04]  /*16910*/  STSM.16.M88.4 [R15], R168 ;  /* 0x000000a80f007844 */ /* 0x000fe80000000200 */
[----:B------:R-:W-:Y:S01]  /*16920*/  STSM.16.M88.4 [R178], R180 ;  /* 0x000000b4b2007844 */ /* 0x000fe20000000200 */
[----:B------:R-:W-:-:S02]  /*16930*/  VIADD R4, R176, 0x80 ;  /* 0x00000080b0047836 */ /* 0x000fc40000000000 */
[----:B------:R-:W-:Y:S01]  /*16940*/  IMAD.MOV.U32 R5, RZ, RZ, R177 ;  /* 0x000000ffff057224 */ /* 0x000fe200078e00b1 */
[----:B--2---:R-:W-:-:S06]  /*16950*/  WARPGROUP.ARRIVE ;  /* 0x00000000000079c5 */ /* 0x004fcc0000000000 */
[----:B------:R-:W-:Y:S01]  /*16960*/  HGMMA.64x256x16.F32.BF16 R24, R152, gdesc[UR4].tnspB, R24, gsb0 ;  /* 0x43e0000498187df0 */ /* 0x000fe20008001818 */
[----:B------:R-:W-:Y:S02]  /*16970*/  R2UR UR6, R4 ;  /* 0x00000000040672ca */ /* 0x000fe400000e0000 */
[----:B------:R-:W-:Y:S01]  /*16980*/  R2UR UR7, R5 ;  /* 0x00000000050772ca */ /* 0x000fe200000e0000 */
[----:B------:R-:W-:Y:S02]  /*16990*/  VIADD R4, R176, 0x100 ;  /* 0x00000100b0047836 */ /* 0x000fe40000000000 */
[----:B------:R-:W-:Y:S01]  /*169a0*/  IMAD.MOV.U32 R5, RZ, RZ, R177 ;  /* 0x000000ffff057224 */ /* 0x000fe200078e00b1 */
        /* <DEDUP_REMOVED lines=145> */
[----:B-1----:R-:W4:Y:S04]  /*172c0*/  LDL R76, [R1+0x1d8] ;  /* 0x0001d800014c7983 */ /* 0x002f280000100800 */
[----:B------:R-:W4:Y:S04]  /*172d0*/  LDL R78, [R1+0x1dc] ;  /* 0x0001dc00014e7983 */ /* 0x000f280000100800 */
[----:B------:R-:W4:Y:S04]  /*172e0*/  LDL R6, [R1+0x1e0] ;  /* 0x0001e00001067983 */ /* 0x000f280000100800 */
[----:B--2---:R-:W2:Y:S04]  /*172f0*/  LDL R80, [R1+0x1e4] ;  /* 0x0001e40001507983 */ /* 0x004ea80000100800 */
[----:B------:R-:W2:Y:S04]  /*17300*/  LDL R82, [R1+0x1e8] ;  /* 0x0001e80001527983 */ /* 0x000ea80000100800 */
[----:B---3--:R-:W3:Y:S04]  /*17310*/  LDL R84, [R1+0x1ec] ;  /* 0x0001ec0001547983 */ /* 0x008ee80000100800 */
[----:B------:R-:W3:Y:S04]  /*17320*/  LDL R8, [R1+0x1f0] ;  /* 0x0001f00001087983 */ /* 0x000ee80000100800 */
        /* <DEDUP_REMOVED lines=125> */
[----:B------:R1:W-:Y:S04]  /*17b00*/  STL [R1+0x1d0], R4 ;  /* 0x0001d00401007387 */ /* 0x0003e80000100800 */
[----:B------:R-:W-:Y:S04]  /*17b10*/  STL [R1+0x1d4], R74 ;  /* 0x0001d44a01007387 */ /* 0x000fe80000100800 */
[----:B------:R-:W-:Y:S04]  /*17b20*/  STL [R1+0x1d8], R76 ;  /* 0x0001d84c01007387 */ /* 0x000fe80000100800 */
[----:B------:R-:W-:Y:S04]  /*17b30*/  STL [R1+0x1dc], R78 ;  /* 0x0001dc4e01007387 */ /* 0x000fe80000100800 */
[----:B------:R-:W-:Y:S04]  /*17b40*/  STL [R1+0x1e0], R6 ;  /* 0x0001e00601007387 */ /* 0x000fe80000100800 */
[----:B--2---:R-:W-:Y:S04]  /*17b50*/  STL [R1+0x1e4], R80 ;  /* 0x0001e45001007387 */ /* 0x004fe80000100800 */
[----:B------:R-:W-:Y:S04]  /*17b60*/  STL [R1+0x1e8], R82 ;  /* 0x0001e85201007387 */ /* 0x000fe80000100800 */
[----:B---3--:R-:W-:Y:S04]  /*17b70*/  STL [R1+0x1ec], R84 ;  /* 0x0001ec5401007387 */ /* 0x008fe80000100800 */
[----:B------:R-:W-:Y:S04]  /*17b80*/  STL [R1+0x1f0], R8 ;  /* 0x0001f00801007387 */ /* 0x000fe80000100800 */
        /* <DEDUP_REMOVED lines=120> */
[----:B-1----:R-:W4:Y:S04]  /*18310*/  LDL R4, [R1+0x28] ;  /* 0x0000280001047983 */ /* 0x002f280000100800 */
[----:B--2---:R3:W5:Y:S01]  /*18320*/  LDL R3, [R1+0x1c0] ;  /* 0x0001c00001037983 */ /* 0x0047620000100800 */
[----:B------:R-:W-:Y:S01]  /*18330*/  BSSY B0, `(.L_x_5218) ;  /* 0x0000006000007945 */ /* 0x000fe20003800000 */
[----:B------:R-:W-:Y:S06]  /*18340*/  BAR.ARV 0xe, 0x100 ;  /* 0x0384000000007b1d */ /* 0x000fec0000002000 */
[----:B----4-:R-:W-:-:S04]  /*18350*/  LOP3.LUT R4, R4, 0x1, RZ, 0xfc, !PT ;  /* 0x0000000104047812 */ /* 0x010fc800078efcff */
[----:B------:R-:W-:-:S13]  /*18360*/  ISETP.NE.AND P0, PT, R4, 0x3, PT ;  /* 0x000000030400780c */ /* 0x000fda0003f05270 */
[----:B---3--:R-:W-:Y:S05]  /*18370*/  @!P0 BRA `(.L_x_5219) ;  /* 0x0000000000048947 */ /* 0x008fea0003800000 */
[----:B------:R-:W-:Y:S01]  /*18380*/  BPT.TRAP 0x1 ;  /* 0x000000040000795c */ /* 0x000fe20000300000 */
.L_x_5219:
[----:B------:R-:W-:Y:S05]  /*18390*/  BSYNC B0 ;  /* 0x0000000000007941 */ /* 0x000fea0003800000 */
.L_x_5218:
[----:B------:R-:W2:Y:S04]  /*183a0*/  LDL.64 R6, [R1+0x48] ;  /* 0x0000480001067983 */ /* 0x000ea80000100a00 */
[----:B------:R-:W3:Y:S01]  /*183b0*/  LDL R4, [R1+0x34] ;  /* 0x0000340001047983 */ /* 0x000ee20000100800 */
[C---:B------:R-:W-:Y:S01]  /*183c0*/  ISETP.GT.AND P0, PT, R0.reuse, R164, PT ;  /* 0x000000a40000720c */ /* 0x040fe20003f04270 */
[----:B------:R-:W-:Y:S01]  /*183d0*/  VIADD R0, R0, 0xffffffff ;  /* 0xffffffff00007836 */ /* 0x000fe20000000000 */
[----:B--2---:R-:W-:-:S05]  /*183e0*/  MOV R6, R6 ;  /* 0x0000000600067202 */ /* 0x004fca0000000f00 */
[----:B-----5:R-:W-:-:S05]  /*183f0*/  IMAD R3, R3, 0x8, R6 ;  /* 0x0000000803037824 */ /* 0x020fca00078e0206 */
[----:B---3--:R-:W-:-:S04]  /*18400*/  PRMT R3, R4, 0x654, R3 ;  /* 0x0000065404037816 */ /* 0x008fc80000000003 */
[----:B------:R0:W-:Y:S01]  /*18410*/  SYNCS.ARRIVE.TRANS64.RED.A1T0 RZ, [R3+URZ], RZ ;  /* 0x000000ff03ff79a7 */ /* 0x0001e2000810043f */
[----:B------:R-:W-:Y:S05]  /*18420*/  @P0 BRA `(.L_x_5220) ;  /* 0xffffff9000b00947 */ /* 0x000fea000383ffff */
.L_x_5197:
[----:B------:R-:W-:-:S13]  /*18430*/  ISETP.GE.AND P0, PT, R0, UR42, PT ;  /* 0x0000002a00007c0c */ /* 0x000fda000bf06270 */
[----:B------:R-:W-:Y:S05]  /*18440*/  @!P0 BRA `(.L_x_5221) ;  /* 0x0000007800ec8947 */ /* 0x000fea0003800000 */
.L_x_5254:
[----:B------:R-:W2:Y:S04]  /*18450*/  LDL R58, [R1+0x1c0] ;  /* 0x0001c000013a7983 */ /* 0x000ea80000100800 */
[----:B------:R-:W3:Y:S04]  /*18460*/  LDL R4, [R1+0x1c8] ;  /* 0x0001c80001047983 */ /* 0x000ee80000100800 */
[----:B01----:R-:W4:Y:S01]  /*18470*/  LDL R3, [R1] ;  /* 0x0000000001037983 */ /* 0x003f220000100800 */
        /* <DEDUP_REMOVED lines=17> */
.L_x_5223:
[----:B------:R-:W-:Y:S05]  /*18590*/  BSYNC B0 ;  /* 0x0000000000007941 */ /* 0x000fea0003800000 */
.L_x_5222:
        /* <DEDUP_REMOVED lines=9> */
.L_x_5225:
[----:B------:R-:W-:Y:S05]  /*18630*/  BSYNC B0 ;  /* 0x0000000000007941 */ /* 0x000fea0003800000 */
.L_x_5224:
[----:B------:R-:W-:Y:S04]  /*18640*/  BSSY B0, `(.L_x_5226) ;  /* 0x0000006000007945 */ /* 0x000fe80003800000 */
[----:B-1----:R-:W-:Y:S05]  /*18650*/  @P0 BRA `(.L_x_5227) ;  /* 0x0000000000100947 */ /* 0x002fea0003800000 */
[----:B-----5:R-:W-:Y:S01]  /*18660*/  IMAD R8, R8, 0x8, R3 ;  /* 0x0000000808087824 */ /* 0x020fe200078e0203 */
[----:B------:R-:W-:-:S04]  /*18670*/  SHF.L.U32 R9, R9, 0x1f, RZ ;  /* 0x0000001f09097819 */ /* 0x000fc800000006ff */
[----:B------:R-:W1:Y:S02]  /*18680*/  SYNCS.PHASECHK.TRANS64.TRYWAIT P0, [R8+URZ], R9 ;  /* 0x00000009080075a7 */ /* 0x000e64000800017f */
[----:B-1----:R-:W-:Y:S05]  /*18690*/  @!P0 BRA `(.L_x_5228) ;  /* 0x0000010c00a88947 */ /* 0x002fea0003800000 */
.L_x_5227:
[----:B------:R-:W-:Y:S05]  /*186a0*/  BSYNC B0 ;  /* 0x0000000000007941 */ /* 0x000fea0003800000 */
.L_x_5226:
        /* <DEDUP_REMOVED lines=57> */
.L_x_5230:
[----:B------:R-:W-:Y:S05]  /*18a40*/  BSYNC B0 ;  /* 0x0000000000007941 */ /* 0x000fea0003800000 */
.L_x_5229:
        /* <DEDUP_REMOVED lines=8> */
.L_x_5232:
[----:B------:R-:W-:Y:S05]  /*18ad0*/  BSYNC B0 ;  /* 0x0000000000007941 */ /* 0x000fea0003800000 */
.L_x_5231:
[----:B------:R-:W-:Y:S04]  /*18ae0*/  BSSY B0, `(.L_x_5233) ;  /* 0x0000004000007945 */ /* 0x000fe80003800000 */
[----:B-1----:R-:W-:Y:S05]  /*18af0*/  @P0 BRA `(.L_x_5234) ;  /* 0x0000000000080947 */ /* 0x002fea0003800000 */
[----:B------:R-:W1:Y:S02]  /*18b00*/  SYNCS.PHASECHK.TRANS64.TRYWAIT P0, [R14+URZ], R15 ;  /* 0x0000000f0e0075a7 */ /* 0x000e64000800017f */
[----:B-1----:R-:W-:Y:S05]  /*18b10*/  @!P0 BRA `(.L_x_5235) ;  /* 0x00000108009c8947 */ /* 0x002fea0003800000 */
.L_x_5234:
[----:B------:R-:W-:Y:S05]  /*18b20*/  BSYNC B0 ;  /* 0x0000000000007941 */ /* 0x000fea0003800000 */
.L_x_5233:
        /* <DEDUP_REMOVED lines=439> */
.L_x_5237:
[----:B------:R-:W-:Y:S05]  /*1a6a0*/  BSYNC B0 ;  /* 0x0000000000007941 */ /* 0x000fea0003800000 */
.L_x_5236:
[----:B------:R-:W2:Y:S02]  /*1a6b0*/  LDL.64 R4, [R1+0x20] ;  /* 0x0000200001047983 */ /* 0x000ea40000100a00 */
[----:B--2---:R-:W-:-:S05]  /*1a6c0*/  MOV R4, R4 ;  /* 0x0000000400047202 */ /* 0x004fca0000000f00 */
[----:B-----5:R-:W-:-:S05]  /*1a6d0*/  IMAD R3, R3, 0x8, R4 ;  /* 0x0000000803037824 */ /* 0x020fca00078e0204 */
[----:B------:R-:W-:-:S04]  /*1a6e0*/  PRMT R3, R12, 0x654, R3 ;  /* 0x000006540c037816 */ /* 0x000fc80000000003 */
[----:B------:R0:W-:Y:S01]  /*1a6f0*/  SYNCS.ARRIVE.TRANS64.RED.A1T0 RZ, [R3+URZ], RZ ;  /* 0x000000ff03ff79a7 */ /* 0x0001e2000810043f */
[----:B------:R-:W2:Y:S04]  /*1a700*/  LDL.64 R60, [R1+0xf0] ;  /* 0x0000f000013c7983 */ /* 0x000ea80000100a00 */
[----:B------:R-:W3:Y:S04]  /*1a710*/  LDL R20, [R1+0x50] ;  /* 0x0000500001147983 */ /* 0x000ee80000100800 */
[----:B0-----:R-:W4:Y:S04]  /*1a720*/  LDL R3, [R1+0xcc] ;  /* 0x0000cc0001037983 */ /* 0x001f280000100800 */
[----:B------:R-:W3:Y:S04]  /*1a730*/  LDL R57, [R1+0xf8] ;  /* 0x0000f80001397983 */ /* 0x000ee80000100800 */
[----:B------:R-:W3:Y:S04]  /*1a740*/  LDL.128 R8, [R1+0xe0] ;  /* 0x0000e00001087983 */ /* 0x000ee80000100c00 */
[----:B------:R-:W3:Y:S01]  /*1a750*/  LDL.128 R4, [R1+0xd0] ;  /* 0x0000d00001047983 */ /* 0x000ee20000100c00 */
[----:B------:R-:W-:Y:S01]  /*1a760*/  IMAD.SHL.U32 R62, R0, 0x40, RZ ;  /* 0x00000040003e7824 */ /* 0x000fe200078e00ff */
[----:B------:R-:W-:Y:S01]  /*1a770*/  BSSY B0, `(.L_x_5238) ;  /* 0x000003a000007945 */ /* 0x000fe20003800000 */
[----:B----4-:R-:W-:-:S04]  /*1a780*/  SHF.R.S32.HI R12, RZ, 0x1f, R3 ;  /* 0x0000001fff0c7819 */ /* 0x010fc80000011403 */
        /* <DEDUP_REMOVED lines=23> */
[----:B------:R-:W-:Y:S02]  /*1a900*/  @P0 SHF.R.U32.HI R60, RZ, R57, R12 ;  /* 0x00000039ff3c0219 */ /* 0x000fe4000001160c */
[----:B------:R-:W-:-:S03]  /*1a910*/  LOP3.LUT R15, R15, 0x7ffffffc, RZ, 0xc0, !PT ;  /* 0x7ffffffc0f0f7812 */ /* 0x000fc600078ec0ff */
[----:B------:R-:W0:Y:S01]  /*1a920*/  SHFL.IDX PT, R20, R60, RZ, 0x1c1f ;  /* 0x001c1fff3c147589 */ /* 0x000e2200000e0000 */
[----:B------:R-:W-:Y:S01]  /*1a930*/  IADD3 R12, -R62, 0x1, RZ ;  /* 0x000000013e0c7810 */ /* 0x000fe20007ffe1ff */
[----:B------:R-:W-:Y:S01]  /*1a940*/  IMAD.IADD R15, R14, 0x1, -R15 ;  /* 0x000000010e0f7824 */ /* 0x000fe200078e0a0f */
[----:B------:R-:W-:-:S03]  /*1a950*/  ISETP.GE.AND P1, PT, R9, 0x1, PT ;  /* 0x000000010900780c */ /* 0x000fc60003f26270 */
[----:B------:R-:W-:Y:S01]  /*1a960*/  IMAD R12, R15, -0x2, R12 ;  /* 0xfffffffe0f0c7824 */ /* 0x000fe200078e020c */
[----:B------:R-:W-:-:S04]  /*1a970*/  LOP3.LUT R3, RZ, R6, RZ, 0x33, !PT ;  /* 0x00000006ff037212 */ /* 0x000fc800078e33ff */
[----:B------:R-:W-:-:S05]  /*1a980*/  IADD3 R12, -R4, R12, R5 ;  /* 0x0000000c040c7210 */ /* 0x000fca0007ffe105 */
[C---:B------:R-:W-:Y:S02]  /*1a990*/  IMAD.IADD R21, R12.reuse, 0x1, R7 ;  /* 0x000000010c157824 */ /* 0x040fe400078e0207 */
[----:B------:R-:W-:Y:S02]  /*1a9a0*/  IMAD.IADD R57, R12, 0x1, R3 ;  /* 0x000000010c397824 */ /* 0x000fe400078e0203 */
[----:B------:R-:W-:Y:S02]  /*1a9b0*/  IMAD.IADD R12, R8, 0x1, -R62 ;  /* 0x00000001080c7824 */ /* 0x000fe400078e0a3e */
[--C-:B0-----:R-:W-:Y:S02]  /*1a9c0*/  IMAD.IADD R6, R21, 0x1, R20.reuse ;  /* 0x0000000115067824 */ /* 0x101fe400078e0214 */
        /* <DEDUP_REMOVED lines=12> */
.L_x_5241:
[----:B------:R-:W-:-:S13]  /*1aa90*/  ISETP.NE.AND P0, PT, R9, 0x1, PT ;  /* 0x000000010900780c */ /* 0x000fda0003f05270 */
[----:B------:R-:W-:-:S05]  /*1aaa0*/  @P0 IMAD.HI.U32 R8, R7, R10, RZ ;  /* 0x0000000a07080227 */ /* 0x000fca00078e00ff */
[----:B------:R-:W-:-:S07]  /*1aab0*/  @P0 SHF.R.U32.HI R7, RZ, R11, R8 ;  /* 0x0000000bff070219 */ /* 0x000fce0000011608 */
.L_x_5242:
[----:B------:R-:W-:Y:S05]  /*1aac0*/  BSYNC B1 ;  /* 0x0000000000017941 */ /* 0x000fea0003800000 */
.L_x_5240:
[----:B------:R-:W-:-:S04]  /*1aad0*/  IMAD R8, R7, R9, -R62 ;  /* 0x0000000907087224 */ /* 0x000fc800078e0a3e */
[----:B------:R-:W-:-:S05]  /*1aae0*/  IMAD R8, R15, -0x2, R8 ;  /* 0xfffffffe0f087824 */ /* 0x000fca00078e0208 */
[----:B------:R-:W-:Y:S02]  /*1aaf0*/  VIMNMX R3, R3, R8, !PT ;  /* 0x0000000803037248 */ /* 0x000fe40007fe0100 */
[----:B------:R-:W-:-:S07]  /*1ab00*/  VIADDMNMX R6, R8, R9, R6, PT ;  /* 0x0000000908067246 */ /* 0x000fce0003800106 */
.L_x_5239:
[----:B------:R-:W-:Y:S05]  /*1ab10*/  BSYNC B0 ;  /* 0x0000000000007941 */ /* 0x000fea0003800000 */
.L_x_5238:
        /* <DEDUP_REMOVED lines=75> */
[----:B------:R-:W-:Y:S01]  /*1afd0*/  ISETP.LT.OR P6, PT, R6, 0x3a, P6 ;  /* 0x0000003a0600780c */ /* 0x000fe200037c1670 */
[----:B------:R-:W-:-:S03]  /*1afe0*/  IMAD.IADD R6, R21, 0x1, R60 ;  /* 0x0000000115067824 */ /* 0x000fc600078e023c */
        /* <DEDUP_REMOVED lines=13> */
.L_x_5246:
[----:B------:R-:W-:-:S13]  /*1b0c0*/  ISETP.NE.AND P6, PT, R9, 0x1, PT ;  /* 0x000000010900780c */ /* 0x000fda0003fc5270 */
[----:B------:R-:W-:-:S05]  /*1b0d0*/  @P6 IMAD.HI.U32 R10, R4, R10, RZ ;  /* 0x0000000a040a6227 */ /* 0x000fca00078e00ff */
[----:B------:R-:W-:-:S07]  /*1b0e0*/  @P6 SHF.R.U32.HI R4, RZ, R11, R10 ;  /* 0x0000000bff046219 */ /* 0x000fce000001160a */
.L_x_5247:
[----:B------:R-:W-:Y:S05]  /*1b0f0*/  BSYNC B1 ;  /* 0x0000000000017941 */ /* 0x000fea0003800000 */
.L_x_5245:
[----:B------:R-:W-:-:S04]  /*1b100*/  IMAD R4, R4, R9, -R62 ;  /* 0x0000000904047224 */ /* 0x000fc800078e0a3e */
[----:B------:R-:W-:-:S05]  /*1b110*/  IMAD R4, R15, -0x2, R4 ;  /* 0xfffffffe0f047824 */ /* 0x000fca00078e0204 */
[----:B------:R-:W-:Y:S02]  /*1b120*/  VIADDMNMX R6, R4, R9, R6, PT ;  /* 0x0000000904067246 */ /* 0x000fe40003800106 */
[----:B------:R-:W-:-:S07]  /*1b130*/  VIMNMX R7, R7, R4, !PT ;  /* 0x0000000407077248 */ /* 0x000fce0007fe0100 */
.L_x_5244:
[----:B------:R-:W-:Y:S05]  /*1b140*/  BSYNC B0 ;  /* 0x0000000000007941 */ /* 0x000fea0003800000 */
.L_x_5243:
        /* <DEDUP_REMOVED lines=12> */
[----:B------:R-:W2:Y:S01]  /*1b210*/  LDL.64 R30, [R1+0x3e0] ;  /* 0x0003e000011e7983 */ /* 0x000ea20000100a00 */
[----:B------:R-:W-:Y:S02]  /*1b220*/  ISETP.GT.AND P0, PT, R7, 0x10, !P1 ;  /* 0x000000100700780c */ /* 0x000fe40004f04270 */
[----:B------:R-:W-:Y:S02]  /*1b230*/  ISETP.NE.AND P1, PT, R37, RZ, PT ;  /* 0x000000ff2500720c */ /* 0x000fe40003f25270 */
        /* <DEDUP_REMOVED lines=10> */
[C---:B------:R-:W-:Y:S02]  /*1b2e0*/  ISETP.GT.AND P0, PT, R7.reuse, 0x19, !P6 ;  /* 0x000000190700780c */ /* 0x040fe40007704270 */
[C---:B------:R-:W-:Y:S02]  /*1b2f0*/  ISETP.GT.AND P1, PT, R7.reuse, 0x28, !P1 ;  /* 0x000000280700780c */ /* 0x040fe40004f24270 */
[----:B------:R-:W-:Y:S02]  /*1b300*/  ISETP.LT.OR P0, PT, R6, 0x1a, P0 ;  /* 0x0000001a0600780c */ /* 0x000fe40000701670 */
[----:B------:R-:W-:Y:S02]  /*1b310*/  ISETP.GT.AND P2, PT, R7, 0x29, !P2 ;  /* 0x000000290700780c */ /* 0x000fe40005744270 */
[----:B------:R-:W-:-:S02]  /*1b320*/  FSEL R165, R39, -INF , !P0 ;  /* 0xff80000027a57808 */ /* 0x000fc40004000000 */
[----:B------:R-:W-:Y:S02]  /*1b330*/  ISETP.NE.AND P0, PT, R33, RZ, PT ;  /* 0x000000ff2100720c */ /* 0x000fe40003f05270 */
[C---:B------:R-:W-:Y:S02]  /*1b340*/  ISETP.GT.AND P3, PT, R7.reuse, 0x30, !P3 ;  /* 0x000000300700780c */ /* 0x040fe40005f64270 */
[C---:B------:R-:W-:Y:S02]  /*1b350*/  ISETP.GT.AND P0, PT, R7.reuse, 0x20, !P0 ;  /* 0x000000200700780c */ /* 0x040fe40004704270 */
[----:B------:R-:W-:Y:S02]  /*1b360*/  ISETP.GT.AND P4, PT, R7, 0x31, !P4 ;  /* 0x000000310700780c */ /* 0x000fe40006784270 */
[----:B------:R-:W-:Y:S02]  /*1b370*/  ISETP.LT.OR P0, PT, R6, 0x21, P0 ;  /* 0x000000210600780c */ /* 0x000fe40000701670 */
[----:B------:R-:W-:-:S02]  /*1b380*/  ISETP.NE.AND P6, PT, R24, RZ, PT ;  /* 0x000000ff1800720c */ /* 0x000fc40003fc5270 */
[----:B------:R-:W-:Y:S02]  /*1b390*/  FSEL R167, R42, -INF , !P0 ;  /* 0xff8000002aa77808 */ /* 0x000fe40004000000 */
[----:B------:R-:W-:Y:S02]  /*1b3a0*/  ISETP.NE.AND P0, PT, R25, RZ, PT ;  /* 0x000000ff1900720c */ /* 0x000fe40003f05270 */
[----:B------:R-:W-:Y:S01]  /*1b3b0*/  ISETP.LT.OR P1, PT, R6, 0x29, P1 ;  /* 0x000000290600780c */ /* 0x000fe20000f21670 */
[----:B------:R-:W3:Y:S01]  /*1b3c0*/  LDL.64 R24, [R1+0x3f0] ;  /* 0x0003f00001187983 */ /* 0x000ee20000100a00 */
[----:B------:R-:W-:-:S04]  /*1b3d0*/  ISETP.GT.AND P0, PT, R7, RZ, !P0 ;  /* 0x000000ff0700720c */ /* 0x000fc80004704270 */
[----:B------:R-:W-:-:S04]  /*1b3e0*/  ISETP.LT.OR P0, PT, R6, 0x1, P0 ;  /* 0x000000010600780c */ /* 0x000fc80000701670 */
[----:B------:R-:W-:Y:S02]  /*1b3f0*/  FSEL R133, R26, -INF , !P0 ;  /* 0xff8000001a857808 */ /* 0x000fe40004000000 */
[----:B------:R-:W-:Y:S01]  /*1b400*/  ISETP.NE.AND P0, PT, R36, RZ, PT ;  /* 0x000000ff2400720c */ /* 0x000fe20003f05270 */
[----:B------:R-:W4:Y:S03]  /*1b410*/  LDL.64 R26, [R1+0xb8] ;  /* 0x0000b800011a7983 */ /* 0x000f260000100a00 */
[----:B------:R-:W-:-:S04]  /*1b420*/  ISETP.GT.AND P0, PT, R7, 0x21, !P0 ;  /* 0x000000210700780c */ /* 0x000fc80004704270 */
[----:B------:R-:W-:-:S04]  /*1b430*/  ISETP.LT.OR P0, PT, R6, 0x22, P0 ;  /* 0x000000220600780c */ /* 0x000fc80000701670 */
[----:B------:R-:W-:Y:S02]  /*1b440*/  FSEL R171, R43, -INF , !P0 ;  /* 0xff8000002bab7808 */ /* 0x000fe40004000000 */
[----:B------:R-:W-:Y:S02]  /*1b450*/  ISETP.LT.OR P2, PT, R6, 0x2a, P2 ;  /* 0x0000002a0600780c */ /* 0x000fe40001741670 */
[----:B------:R-:W-:Y:S02]  /*1b460*/  FSEL R175, R46, -INF , !P1 ;  /* 0xff8000002eaf7808 */ /* 0x000fe40004800000 */
[----:B------:R-:W-:Y:S02]  /*1b470*/  ISETP.LT.OR P3, PT, R6, 0x31, P3 ;  /* 0x000000310600780c */ /* 0x000fe40001f61670 */
[----:B------:R-:W-:Y:S02]  /*1b480*/  FSEL R177, R47, -INF , !P2 ;  /* 0xff8000002fb17808 */ /* 0x000fe40005000000 */
[----:B------:R-:W-:-:S02]  /*1b490*/  ISETP.GT.AND P5, PT, R7, 0x38, !P5 ;  /* 0x000000380700780c */ /* 0x000fc40006fa4270 */
[----:B------:R-:W-:Y:S02]  /*1b4a0*/  ISETP.LT.OR P4, PT, R6, 0x32, P4 ;  /* 0x000000320600780c */ /* 0x000fe40002781670 */
[----:B------:R-:W-:Y:S02]  /*1b4b0*/  FSEL R179, R50, -INF , !P3 ;  /* 0xff80000032b37808 */ /* 0x000fe40005800000 */
[----:B------:R-:W-:Y:S02]  /*1b4c0*/  ISETP.GT.AND P6, PT, R7, 0x39, !P6 ;  /* 0x000000390700780c */ /* 0x000fe400077c4270 */
[C---:B------:R-:W-:Y:S02]  /*1b4d0*/  ISETP.LT.OR P5, PT, R6.reuse, 0x39, P5 ;  /* 0x000000390600780c */ /* 0x040fe40002fa1670 */
[----:B------:R-:W-:Y:S02]  /*1b4e0*/  FSEL R181, R51, -INF , !P4 ;  /* 0xff80000033b57808 */ /* 0x000fe40006000000 */
[----:B------:R-:W-:-:S02]  /*1b4f0*/  ISETP.LT.OR P6, PT, R6, 0x3a, P6 ;  /* 0x0000003a0600780c */ /* 0x000fc400037c1670 */
[----:B------:R-:W-:Y:S02]  /*1b500*/  FSEL R183, R54, -INF , !P5 ;  /* 0xff80000036b77808 */ /* 0x000fe40006800000 */
[----:B------:R-:W-:Y:S02]  /*1b510*/  FSEL R185, R55, -INF , !P6 ;  /* 0xff80000037b97808 */ /* 0x000fe40007000000 */
[----:B--2---:R-:W-:-:S04]  /*1b520*/  FMNMX.FTZ R3, R56, R30, !PT ;  /* 0x0000001e38037209 */ /* 0x004fc80007810000 */
        /* <DEDUP_REMOVED lines=30> */
[----:B------:R-:W0:Y:S01]  /*1b710*/  SHFL.BFLY PT, R3, R4, 0x2, 0x1f ;  /* 0x0c401f0004037f89 */ /* 0x000e2200000e0000 */
[----:B------:R-:W-:-:S03]  /*1b720*/  FMNMX.FTZ R5, R185, R10, !PT ;  /* 0x0000000ab9057209 */ /* 0x000fc60007810000 */
[----:B------:R-:W2:Y:S04]  /*1b730*/  LDL R10, [R1+0x400] ;  /* 0x00040000010a7983 */ /* 0x000ea80000100800 */
[----:B------:R-:W-:Y:S04]  /*1b740*/  STL.64 [R1+0x3e0], R4 ;  /* 0x0003e00401007387 */ /* 0x000fe80000100a00 */
[----:B------:R-:W5:Y:S01]  /*1b750*/  LDL R28, [R1+0x3e4] ;  /* 0x0003e400011c7983 */ /* 0x000f620000100800 */
[----:B0-----:R-:W-:-:S05]  /*1b760*/  FMNMX.FTZ R3, R4, R3, !PT ;  /* 0x0000000304037209 */ /* 0x001fca0007810000 */
[----:B------:R-:W0:Y:S02]  /*1b770*/  SHFL.BFLY PT, R6, R3, 0x1, 0x1f ;  /* 0x0c201f0003067f89 */ /* 0x000e2400000e0000 */
[----:B0-----:R-:W-:-:S05]  /*1b780*/  FMNMX.FTZ R6, R3, R6, !PT ;  /* 0x0000000603067209 */ /* 0x001fca0007810000 */
[----:B------:R-:W-:Y:S04]  /*1b790*/  STL [R1+0x3e0], R6 ;  /* 0x0003e00601007387 */ /* 0x000fe80000100800 */
[----:B------:R-:W3:Y:S04]  /*1b7a0*/  LDL R9, [R1+0x3e0] ;  /* 0x0003e00001097983 */ /* 0x000ee80000100800 */
[----:B-----5:R-:W0:Y:S02]  /*1b7b0*/  SHFL.BFLY PT, R7, R28, 0x2, 0x1f ;  /* 0x0c401f001c077f89 */ /* 0x020e2400000e0000 */
[----:B0-----:R-:W-:-:S05]  /*1b7c0*/  FMNMX.FTZ R7, R7, R28, !PT ;  /* 0x0000001c07077209 */ /* 0x001fca0007810000 */
[----:B------:R-:W0:Y:S01]  /*1b7d0*/  SHFL.BFLY PT, R4, R7, 0x1, 0x1f ;  /* 0x0c201f0007047f89 */ /* 0x000e2200000e0000 */
[----:B---3--:R-:W-:Y:S02]  /*1b7e0*/  FSETP.NEU.FTZ.AND P0, PT, R9, -INF , PT ;  /* 0xff8000000900780b */ /* 0x008fe40003f1d000 */
[----:B0-----:R-:W-:Y:S02]  /*1b7f0*/  FMNMX.FTZ R4, R7, R4, !PT ;  /* 0x0000000407047209 */ /* 0x001fe40007810000 */
[----:B------:R-:W-:Y:S02]  /*1b800*/  FSEL R3, R9, RZ, P0 ;  /* 0x000000ff09037208 */ /* 0x000fe40000000000 */
[----:B------:R-:W-:-:S04]  /*1b810*/  FSETP.NEU.FTZ.AND P0, PT, R4, -INF , PT ;  /* 0xff8000000400780b */ /* 0x000fc80003f1d000 */
[----:B------:R-:W-:Y:S01]  /*1b820*/  FSEL R6, R4, RZ, P0 ;  /* 0x000000ff04067208 */ /* 0x000fe20000000000 */
[----:B------:R-:W-:-:S04]  /*1b830*/  FADD.FTZ R3, R30, -R3 ;  /* 0x800000031e037221 */ /* 0x000fc80000010000 */
[----:B------:R-:W-:Y:S01]  /*1b840*/  FADD.FTZ R31, R31, -R6 ;  /* 0x800000061f1f7221 */ /* 0x000fe20000010000 */
[----:B--2---:R-:W-:-:S03]  /*1b850*/  FMUL.FTZ R3, R3, R10 ;  /* 0x0000000a03037220 */ /* 0x004fc60000410000 */
[----:B------:R-:W-:Y:S01]  /*1b860*/  FMUL.FTZ R31, R10, R31 ;  /* 0x0000001f0a1f7220 */ /* 0x000fe20000410000 */
[----:B------:R-:W0:Y:S08]  /*1b870*/  MUFU.EX2 R150, R3 ;  /* 0x0000000300967308 */ /* 0x000e300000000800 */
[----:B------:R-:W1:Y:S01]  /*1b880*/  MUFU.EX2 R151, R31 ;  /* 0x0000001f00977308 */ /* 0x000e620000000800 */
[----:B------:R2:W-:Y:S01]  /*1b890*/  STL [R1+0x3e4], R4 ;  /* 0x0003e40401007387 */ /* 0x0005e20000100800 */
[----:B0-----:R-:W-:Y:S01]  /*1b8a0*/  FMUL.FTZ R24, R150, R24 ;  /* 0x0000001896187220 */ /* 0x001fe20000410000 */
[----:B-1----:R-:W-:-:S05]  /*1b8b0*/  FMUL.FTZ R25, R25, R151 ;  /* 0x0000009719197220 */ /* 0x002fca0000410000 */
[----:B------:R2:W-:Y:S04]  /*1b8c0*/  STL.64 [R1+0x3f0], R24 ;  /* 0x0003f01801007387 */ /* 0x0005e80000100a00 */
[----:B----4-:R-:W3:Y:S01]  /*1b8d0*/  LD.E R5, desc[UR36][R26.64+0x4] ;  /* 0x000004241a057980 */ /* 0x010ee2000c101900 */
[----:B------:R-:W-:Y:S01]  /*1b8e0*/  BSSY B0, `(.L_x_5248) ;  /* 0x000000c000007945 */ /* 0x000fe20003800000 */
[----:B---3--:R-:W-:-:S13]  /*1b8f0*/  ISETP.NE.AND P0, PT, R5, RZ, PT ;  /* 0x000000ff0500720c */ /* 0x008fda0003f05270 */
[----:B--2---:R-:W-:Y:S05]  /*1b900*/  @P0 BRA `(.L_x_5249) ;  /* 0x0000000000240947 */ /* 0x004fea0003800000 */
        /* <DEDUP_REMOVED lines=9> */
.L_x_5249:
[----:B------:R-:W-:Y:S05]  /*1b9a0*/  BSYNC B0 ;  /* 0x0000000000007941 */ /* 0x000fea0003800000 */
.L_x_5248:
        /* <DEDUP_REMOVED lines=9> */
.L_x_5251:
[----:B------:R-:W-:Y:S05]  /*1ba40*/  BSYNC B0 ;  /* 0x0000000000007941 */ /* 0x000fea0003800000 */
.L_x_5250:
[----:B------:R-:W2:Y:S04]  /*1ba50*/  LDL R187, [R1+0x400] ;  /* 0x0004000001bb7983 */ /* 0x000ea80000100800 */
[----:B------:R-:W2:Y:S04]  /*1ba60*/  LDL.64 R126, [R1+0x3e0] ;  /* 0x0003e000017e7983 */ /* 0x000ea80000100a00 */
[----:B0-----:R-:W3:Y:S04]  /*1ba70*/  LDL.64 R4, [R1+0x3f0] ;  /* 0x0003f00001047983 */ /* 0x001ee80000100a00 */
        /* <DEDUP_REMOVED lines=53> */
[CC--:B--2---:R-:W-:Y:S01]  /*1bdd0*/  FMUL.FTZ R3, R126.reuse, R187.reuse ;  /* 0x000000bb7e037220 */ /* 0x0c4fe20000410000 */
[----:B------:R-:W-:Y:S01]  /*1bde0*/  FSETP.NEU.FTZ.AND P0, PT, R126, -INF , PT ;  /* 0xff8000007e00780b */ /* 0x000fe20003f1d000 */
[----:B------:R-:W-:-:S03]  /*1bdf0*/  FMUL.FTZ R170, R127, R187 ;  /* 0x000000bb7faa7220 */ /* 0x000fc60000410000 */
[----:B------:R-:W-:Y:S02]  /*1be00*/  FSEL R131, R3, RZ, P0 ;  /* 0x000000ff03837208 */ /* 0x000fe40000000000 */
[----:B------:R-:W-:Y:S02]  /*1be10*/  FSETP.NEU.FTZ.AND P0, PT, R127, -INF , PT ;  /* 0xff8000007f00780b */ /* 0x000fe40003f1d000 */
[----:B------:R-:W2:Y:S02]  /*1be20*/  LDL.64 R126, [R1+0x348] ;  /* 0x00034800017e7983 */ /* 0x000ea40000100a00 */
[----:B------:R-:W-:Y:S01]  /*1be30*/  FSEL R170, R170, RZ, P0 ;  /* 0x000000ffaaaa7208 */ /* 0x000fe20000000000 */
        /* <DEDUP_REMOVED lines=18> */
[----:B------:R-:W2:Y:S04]  /*1bf60*/  LDL.64 R56, [R1+0x300] ;  /* 0x0003000001387983 */ /* 0x000ea80000100a00 */
        /* <DEDUP_REMOVED lines=9> */
[----:B------:R-:W2:Y:S01]  /*1c000*/  LDL.64 R140, [R1+0x3b8] ;  /* 0x0003b800018c7983 */ /* 0x000ea20000100a00 */
        /* <DEDUP_REMOVED lines=8> */
[----:B------:R-:W1:Y:S01]  /*1c090*/  MUFU.EX2 R155, R155 ;  /* 0x0000009b009b7308 */ /* 0x000e620000000800 */
[----:B------:R-:W-:-:S07]  /*1c0a0*/  FFMA.FTZ R174, R165, R187, -R170 ;  /* 0x000000bba5ae7223 */ /* 0x000fce00000108aa */
        /* <DEDUP_REMOVED lines=8> */
[----:B------:R-:W1:Y:S08]  /*1c130*/  MUFU.EX2 R157, R157 ;  /* 0x0000009d009d7308 */ /* 0x000e700000000800 */
        /* <DEDUP_REMOVED lines=18> */
[----:B------:R-:W4:Y:S01]  /*1c260*/  MUFU.EX2 R161, R161 ;  /* 0x000000a100a17308 */ /* 0x000f220000000800 */
[----:B------:R-:W-:-:S07]  /*1c270*/  FADD.FTZ R5, R13, R4 ;  /* 0x000000040d057221 */ /* 0x000fce0000010000 */
[----:B------:R-:W4:Y:S01]  /*1c280*/  MUFU.EX2 R160, R160 ;  /* 0x000000a000a07308 */ /* 0x000f220000000800 */
        /* <DEDUP_REMOVED lines=10> */
[----:B----4-:R-:W-:Y:S01]  /*1c330*/  FADD.FTZ R176, R161, R176 ;  /* 0x000000b0a1b07221 */ /* 0x010fe20000010000 */
[----:B------:R-:W-:-:S06]  /*1c340*/  FADD.FTZ R5, R160, R5 ;  /* 0x00000005a0057221 */ /* 0x000fcc0000010000 */
[----:B------:R-:W4:Y:S01]  /*1c350*/  MUFU.EX2 R172, R172 ;  /* 0x000000ac00ac7308 */ /* 0x000f220000000800 */
[----:B------:R-:W-:-:S07]  /*1c360*/  FFMA.FTZ R167, R183, R187, -R170 ;  /* 0x000000bbb7a77223 */ /* 0x000fce00000108aa */
[----:B------:R-:W4:Y:S01]  /*1c370*/  MUFU.EX2 R162, R162 ;  /* 0x000000a200a27308 */ /* 0x000f220000000800 */
        /* <DEDUP_REMOVED lines=9> */
[----:B----4-:R-:W-:Y:S01]  /*1c410*/  FADD.FTZ R4, R172, R175 ;  /* 0x000000afac047221 */ /* 0x010fe20000010000 */
[----:B------:R-:W-:-:S06]  /*1c420*/  FADD.FTZ R5, R162, R5 ;  /* 0x00000005a2057221 */ /* 0x000fcc0000010000 */
[----:B------:R-:W-:Y:S08]  /*1c430*/  MUFU.EX2 R3, R3 ;  /* 0x0000000300037308 */ /* 0x000ff00000000800 */
[----:B------:R-:W4:Y:S01]  /*1c440*/  MUFU.EX2 R167, R167 ;  /* 0x000000a700a77308 */ /* 0x000f220000000800 */
[----:B0-----:R-:W-:Y:S01]  /*1c450*/  FADD.FTZ R4, R165, R4 ;  /* 0x00000004a5047221 */ /* 0x001fe20000010000 */
[----:B---3--:R-:W-:-:S06]  /*1c460*/  FADD.FTZ R5, R8, R5 ;  /* 0x0000000508057221 */ /* 0x008fcc0000010000 */
[----:B------:R-:W0:Y:S08]  /*1c470*/  MUFU.EX2 R166, R166 ;  /* 0x000000a600a67308 */ /* 0x000e300000000800 */
[----:B------:R-:W3:Y:S01]  /*1c480*/  MUFU.EX2 R170, R170 ;  /* 0x000000aa00aa7308 */ /* 0x000ee20000000800 */
[----:B-1----:R-:W-:Y:S01]  /*1c490*/  FADD.FTZ R176, R171, R4 ;  /* 0x00000004abb07221 */ /* 0x002fe20000010000 */
[----:B------:R-:W-:-:S03]  /*1c4a0*/  FADD.FTZ R4, R164, R5 ;  /* 0x00000005a4047221 */ /* 0x000fc60000010000 */
[----:B----4-:R-:W-:Y:S01]  /*1c4b0*/  FADD.FTZ R5, R167, R176 ;  /* 0x000000b0a7057221 */ /* 0x010fe20000010000 */
[----:B------:R-:W-:Y:S01]  /*1c4c0*/  FADD.FTZ R175, R3, R4 ;  /* 0x0000000403af7221 */ /* 0x000fe20000010000 */
[----:B------:R-:W-:-:S03]  /*1c4d0*/  FMUL.FTZ R147, R150, R147 ;  /* 0x0000009396937220 */ /* 0x000fc60000410000 */
[----:B0-----:R-:W-:Y:S01]  /*1c4e0*/  FADD.FTZ R4, R166, R175 ;  /* 0x000000afa6047221 */ /* 0x001fe20000010000 */
[C---:B------:R-:W-:Y:S01]  /*1c4f0*/  FMUL.FTZ R146, R150.reuse, R146 ;  /* 0x0000009296927220 */ /* 0x040fe20000410000 */
[C---:B------:R-:W-:Y:S01]  /*1c500*/  FMUL.FTZ R7, R150.reuse, R7 ;  /* 0x0000000796077220 */ /* 0x040fe20000410000 */
[C---:B------:R-:W-:Y:S01]  /*1c510*/  FMUL.FTZ R6, R150.reuse, R6 ;  /* 0x0000000696067220 */ /* 0x040fe20000410000 */
[C---:B------:R-:W-:Y:S01]  /*1c520*/  FMUL.FTZ R49, R150.reuse, R49 ;  /* 0x0000003196317220 */ /* 0x040fe20000410000 */
[C---:B------:R-:W-:Y:S01]  /*1c530*/  FMUL.FTZ R48, R150.reuse, R48 ;  /* 0x0000003096307220 */ /* 0x040fe20000410000 */
[----:B------:R-:W-:Y:S01]  /*1c540*/  FMUL.FTZ R143, R150, R143 ;  /* 0x0000008f968f7220 */ /* 0x000fe20000410000 */
[----:B---3--:R-:W-:Y:S01]  /*1c550*/  FADD.FTZ R5, R170, R5 ;  /* 0x00000005aa057221 */ /* 0x008fe20000010000 */
[C---:B------:R-:W-:Y:S01]  /*1c560*/  FMUL.FTZ R142, R150.reuse, R142 ;  /* 0x0000008e968e7220 */ /* 0x040fe20000410000 */
[C---:B------:R-:W-:Y:S01]  /*1c570*/  FMUL.FTZ R145, R151.reuse, R145 ;  /* 0x0000009197917220 */ /* 0x040fe20000410000 */
[C---:B------:R-:W-:Y:S01]  /*1c580*/  FMUL.FTZ R144, R151.reuse, R144 ;  /* 0x0000009097907220 */ /* 0x040fe20000410000 */
[C---:B------:R-:W-:Y:S01]  /*1c590*/  FMUL.FTZ R149, R150.reuse, R149 ;  /* 0x0000009596957220 */ /* 0x040fe20000410000 */
[----:B------:R0:W-:Y:S01]  /*1c5a0*/  STL.64 [R1+0x3f0], R4 ;  /* 0x0003f00401007387 */ /* 0x0001e20000100a00 */
[----:B------:R-:W-:Y:S01]  /*1c5b0*/  BAR.SYNC.DEFER_BLOCKING 0xf, 0x100 ;  /* 0x03c4000000007b1d */ /* 0x000fe20000010000 */
        /* <DEDUP_REMOVED lines=23> */
[----:B0-----:R-:W3:Y:S01]  /*1c730*/  LD.E.64 R4, desc[UR36][R168.64+0x8] ;  /* 0x00000824a8047980 */ /* 0x001ee2000c101b00 */
        /* <DEDUP_REMOVED lines=8> */
[C---:B--2---:R-:W-:Y:S01]  /*1c7c0*/  FMUL.FTZ R57, R150.reuse, R57 ;  /* 0x0000003996397220 */ /* 0x044fe20000410000 */
[----:B------:R-:W2:Y:S04]  /*1c7d0*/  LD.E.64 R168, desc[UR36][R168.64] ;  /* 0x00000024a8a87980 */ /* 0x000ea8000c101b00 */
[----:B------:R-:W-:Y:S04]  /*1c7e0*/  STL.64 [R1+0x1d0], R146 ;  /* 0x0001d09201007387 */ /* 0x000fe80000100a00 */
[----:B------:R0:W-:Y:S04]  /*1c7f0*/  STL.64 [R1+0x1f0], R6 ;  /* 0x0001f00601007387 */ /* 0x0001e80000100a00 */
[----:B------:R-:W-:Y:S01]  /*1c800*/  STL.64 [R1+0x2c0], R48 ;  /* 0x0002c03001007387 */ /* 0x000fe20000100a00 */
[C---:B------:R-:W-:Y:S01]  /*1c810*/  FMUL.FTZ R56, R150.reuse, R56 ;  /* 0x0000003896387220 */ /* 0x040fe20000410000 */
[C---:B------:R-:W-:Y:S01]  /*1c820*/  FMUL.FTZ R59, R150.reuse, R59 ;  /* 0x0000003b963b7220 */ /* 0x040fe20000410000 */
[C---:B------:R-:W-:Y:S01]  /*1c830*/  FMUL.FTZ R58, R150.reuse, R58 ;  /* 0x0000003a963a7220 */ /* 0x040fe20000410000 */
[C---:B------:R-:W-:Y:S01]  /*1c840*/  FMUL.FTZ R61, R150.reuse, R61 ;  /* 0x0000003d963d7220 */ /* 0x040fe20000410000 */
[C---:B------:R-:W-:Y:S01]  /*1c850*/  FMUL.FTZ R60, R150.reuse, R60 ;  /* 0x0000003c963c7220 */ /* 0x040fe20000410000 */
[C---:B------:R-:W-:Y:S01]  /*1c860*/  FMUL.FTZ R63, R150.reuse, R63 ;  /* 0x0000003f963f7220 */ /* 0x040fe20000410000 */
[C---:B------:R-:W-:Y:S01]  /*1c870*/  FMUL.FTZ R62, R150.reuse, R62 ;  /* 0x0000003e963e7220 */ /* 0x040fe20000410000 */
[----:B0-----:R-:W4:Y:S04]  /*1c880*/  LDL R6, [R1+0x1d0] ;  /* 0x0001d00001067983 */ /* 0x001f280000100800 */
[----:B------:R-:W3:Y:S01]  /*1c890*/  LDL R7, [R1+0x2c4] ;  /* 0x0002c40001077983 */ /* 0x000ee20000100800 */
        /* <DEDUP_REMOVED lines=139> */
[----:B0-----:R-:W3:Y:S04]  /*1d150*/  LDL R86, [R1+0x1d4] ;  /* 0x0001d40001567983 */ /* 0x001ee80000100800 */
        /* <DEDUP_REMOVED lines=15> */
[----:B----4-:R-:W4:Y:S04]  /*1d250*/  LDL R110, [R1+0x214] ;  /* 0x00021400016e7983 */ /* 0x010f280000100800 */
[----:B------:R-:W4:Y:S04]  /*1d260*/  LDL R112, [R1+0x218] ;  /* 0x0002180001707983 */ /* 0x000f280000100800 */
[----:B------:R-:W4:Y:S04]  /*1d270*/  LDL R114, [R1+0x21c] ;  /* 0x00021c0001727983 */ /* 0x000f280000100800 */
[----:B------:R-:W4:Y:S04]  /*1d280*/  LDL R32, [R1+0x220] ;  /* 0x0002200001207983 */ /* 0x000f280000100800 */
[----:B------:R-:W4:Y:S04]  /*1d290*/  LDL R116, [R1+0x224] ;  /* 0x0002240001747983 */ /* 0x000f280000100800 */
[----:B---3--:R-:W3:Y:S04]  /*1d2a0*/  LDL R118, [R1+0x228] ;  /* 0x0002280001767983 */ /* 0x008ee80000100800 */
        /* <DEDUP_REMOVED lines=104> */
[----:B------:R-:W-:Y:S04]  /*1d930*/  STL [R1+0x1d0], R6 ;  /* 0x0001d00601007387 */ /* 0x000fe80000100800 */
[----:B------:R0:W-:Y:S04]  /*1d940*/  STL [R1+0x2c4], R7 ;  /* 0x0002c40701007387 */ /* 0x0001e80000100800 */
[----:B------:R-:W3:Y:S04]  /*1d950*/  LDL R175, [R1+0x1c0] ;  /* 0x0001c00001af7983 */ /* 0x000ee80000100800 */
[----:B0-----:R-:W3:Y:S04]  /*1d960*/  LDL.64 R6, [R1+0x88] ;  /* 0x0000880001067983 */ /* 0x001ee80000100a00 */
        /* <DEDUP_REMOVED lines=16> */
[----:B----4-:R-:W-:Y:S04]  /*1da70*/  STL [R1+0x214], R110 ;  /* 0x0002146e01007387 */ /* 0x010fe80000100800 */
        /* <DEDUP_REMOVED lines=142> */
[----:B------:R-:W-:Y:S01]  /*1e360*/  IMAD R6, R175, 0x1000, R6 ;  /* 0x00001000af067824 */ /* 0x000fe200078e0206 */
[----:B------:R-:W-:-:S02]  /*1e370*/  F2FP.BF16.F32.PACK_AB R152, R152, R21 ;  /* 0x000000159898723e */ /* 0x000fc400000010ff */
[----:B------:R-:W-:Y:S01]  /*1e380*/  F2FP.BF16.F32.PACK_AB R153, R20, R153 ;  /* 0x000000991499723e */ /* 0x000fe200000010ff */
[--C-:B------:R-:W-:Y:S01]  /*1e390*/  IMAD R169, R169, 0x2, R5.reuse ;  /* 0x00000002a9a97824 */ /* 0x100fe200078e0205 */
[----:B------:R-:W-:Y:S01]  /*1e3a0*/  F2FP.BF16.F32.PACK_AB R154, R15, R154 ;  /* 0x0000009a0f9a723e */ /* 0x000fe200000010ff */
[----:B------:R-:W-:Y:S01]  /*1e3b0*/  IMAD R4, R168, 0x2, R5 ;  /* 0x00000002a8047824 */ /* 0x000fe200078e0205 */
[----:B------:R-:W-:Y:S02]  /*1e3c0*/  F2FP.BF16.F32.PACK_AB R155, R14, R155 ;  /* 0x0000009b0e9b723e */ /* 0x000fe400000010ff */
[----:B------:R-:W-:Y:S02]  /*1e3d0*/  F2FP.BF16.F32.PACK_AB R156, R13, R156 ;  /* 0x0000009c0d9c723e */ /* 0x000fe400000010ff */
[----:B------:R-:W-:Y:S02]  /*1e3e0*/  F2FP.BF16.F32.PACK_AB R157, R12, R157 ;  /* 0x0000009d0c9d723e */ /* 0x000fe400000010ff */
[----:B------:R-:W-:-:S02]  /*1e3f0*/  F2FP.BF16.F32.PACK_AB R158, R11, R158 ;  /* 0x0000009e0b9e723e */ /* 0x000fc400000010ff */
[----:B------:R-:W-:Y:S01]  /*1e400*/  F2FP.BF16.F32.PACK_AB R159, R174, R159 ;  /* 0x0000009fae9f723e */ /* 0x000fe200000010ff */
[----:B------:R-:W-:Y:S01]  /*1e410*/  IMAD R168, R168, 0x2, R169 ;  /* 0x00000002a8a87824 */ /* 0x000fe200078e02a9 */
[----:B------:R-:W-:Y:S02]  /*1e420*/  R2UR UR6, R6 ;  /* 0x00000000060672ca */ /* 0x000fe400000e0000 */
[----:B------:R-:W-:Y:S02]  /*1e430*/  R2UR UR7, R7 ;  /* 0x00000000070772ca */ /* 0x000fe400000e0000 */
        /* <DEDUP_REMOVED lines=8> */
[----:B------:R-:W-:Y:S04]  /*1e4c0*/  STSM.16.M88.4 [R5], R152 ;  /* 0x0000009805007844 */ /* 0x000fe80000000200 */
[----:B------:R0:W-:Y:S04]  /*1e4d0*/  STSM.16.M88.4 [R4], R156 ;  /* 0x0000009c04007844 */ /* 0x0001e80000000200 */
        /* <DEDUP_REMOVED lines=8> */
[----:B0-----:R-:W-:Y:S02]  /*1e560*/  VIADD R4, R6, 0x100 ;  /* 0x0000010006047836 */ /* 0x001fe40000000000 */
        /* <DEDUP_REMOVED lines=415> */
.L_x_5253:
[----:B------:R-:W-:Y:S05]  /*1ff60*/  BSYNC B0 ;  /* 0x0000000000007941 */ /* 0x000fea0003800000 */
.L_x_5252:
[----:B------:R-:W2:Y:S04]  /*1ff70*/  LDL.64 R6, [R1+0x48] ;  /* 0x0000480001067983 */ /* 0x000ea80000100a00 */
[----:B------:R-:W3:Y:S01]  /*1ff80*/  LDL R4, [R1+0x34] ;  /* 0x0000340001047983 */ /* 0x000ee20000100800 */
[C---:B------:R-:W-:Y:S01]  /*1ff90*/  ISETP.GT.AND P0, PT, R0.reuse, UR42, PT ;  /* 0x0000002a00007c0c */ /* 0x040fe2000bf04270 */
[----:B------:R-:W-:Y:S01]  /*1ffa0*/  VIADD R0, R0, 0xffffffff ;  /* 0xffffffff00007836 */ /* 0x000fe20000000000 */
[----:B--2---:R-:W-:-:S05]  /*1ffb0*/  MOV R6, R6 ;  /* 0x0000000600067202 */ /* 0x004fca0000000f00 */
[----:B-----5:R-:W-:-:S05]  /*1ffc0*/  IMAD R3, R3, 0x8, R6 ;  /* 0x0000000803037824 */ /* 0x020fca00078e0206 */
[----:B---3--:R-:W-:-:S04]  /*1ffd0*/  PRMT R3, R4, 0x654, R3 ;  /* 0x0000065404037816 */ /* 0x008fc80000000003 */
[----:B------:R1:W-:Y:S01]  /*1ffe0*/  SYNCS.ARRIVE.TRANS64.RED.A1T0 RZ, [R3+URZ], RZ ;  /* 0x000000ff03ff79a7 */ /* 0x0003e2000810043f */
[----:B------:R-:W-:Y:S05]  /*1fff0*/  @P0 BRA `(.L_x_5254) ;  /* 0xffffff8400140947 */ /* 0x000fea000383ffff */
.L_x_5221:
[----:B------:R-:W-:Y:S05]  /*20000*/  WARPSYNC.ALL ;  /* 0x0000000000007948 */ /* 0x000fea0003800000 */
[----:B------:R-:W2:Y:S04]  /*20010*/  LDL R5, [R1+0x3f0] ;  /* 0x0003f00001057983 */ /* 0x000ea80000100800 */
[----:B------:R-:W3:Y:S04]  /*20020*/  LDL R8, [R1+0x3f4] ;  /* 0x0003f40001087983 */ /* 0x000ee80000100800 */
[----:B------:R-:W4:Y:S01]  /*20030*/  LDL.64 R14, [R1+0xb8] ;  /* 0x0000b800010e7983 */ /* 0x000f220000100a00 */
[----:B------:R-:W-:Y:S08]  /*20040*/  BAR.ARV 0x8, 0x100 ;  /* 0x0204000000007b1d */ /* 0x000ff00000002000 */
[----:B------:R-:W-:Y:S06]  /*20050*/  BAR.SYNC.DEFER_BLOCKING 0xf, 0x100 ;  /* 0x03c4000000007b1d */ /* 0x000fec0000010000 */
[----:B--2---:R-:W2:Y:S02]  /*20060*/  SHFL.BFLY PT, R0, R5, 0x2, 0x1f ;  /* 0x0c401f0005007f89 */ /* 0x004ea400000e0000 */
[----:B--2---:R-:W-:-:S05]  /*20070*/  FADD.FTZ R0, R5, R0 ;  /* 0x0000000005007221 */ /* 0x004fca0000010000 */
[----:B01----:R-:W0:Y:S02]  /*20080*/  SHFL.BFLY PT, R3, R0, 0x1, 0x1f ;  /* 0x0c201f0000037f89 */ /* 0x003e2400000e0000 */
[----:B0-----:R-:W-:-:S05]  /*20090*/  FADD.FTZ R4, R0, R3 ;  /* 0x0000000300047221 */ /* 0x001fca0000010000 */
[----:B------:R-:W-:Y:S04]  /*200a0*/  STL [R1+0x3f0], R4 ;  /* 0x0003f00401007387 */ /* 0x000fe80000100800 */
[----:B------:R-:W2:Y:S04]  /*200b0*/  LDL R20, [R1+0x3f0] ;  /* 0x0003f00001147983 */ /* 0x000ea80000100800 */
[----:B---3--:R-:W0:Y:S02]  /*200c0*/  SHFL.BFLY PT, R3, R8, 0x2, 0x1f ;  /* 0x0c401f0008037f89 */ /* 0x008e2400000e0000 */
[----:B0-----:R-:W-:-:S05]  /*200d0*/  FADD.FTZ R3, R3, R8 ;  /* 0x0000000803037221 */ /* 0x001fca0000010000 */
[----:B------:R-:W0:Y:S02]  /*200e0*/  SHFL.BFLY PT, R6, R3, 0x1, 0x1f ;  /* 0x0c201f0003067f89 */ /* 0x000e2400000e0000 */
[----:B0-----:R-:W-:-:S05]  /*200f0*/  FADD.FTZ R6, R3, R6 ;  /* 0x0000000603067221 */ /* 0x001fca0000010000 */
[----:B------:R-:W-:-:S13]  /*20100*/  FSETP.NE.FTZ.AND P2, PT, R6, RZ, PT ;  /* 0x000000ff0600720b */ /* 0x000fda0003f55000 */
[----:B------:R-:W3:Y:S04]  /*20110*/  @P2 LDL R9, [R1+0x400] ;  /* 0x0004000001092983 */ /* 0x000ee80000100800 */
[----:B------:R-:W5:Y:S01]  /*20120*/  @P2 LDL R10, [R1+0x3e4] ;  /* 0x0003e400010a2983 */ /* 0x000f620000100800 */
[----:B--2---:R-:W-:-:S13]  /*20130*/  FSETP.NE.FTZ.AND P1, PT, R20, RZ, PT ;  /* 0x000000ff1400720b */ /* 0x004fda0003f35000 */
[----:B------:R-:W2:Y:S04]  /*20140*/  @P1 LDL R0, [R1+0x400] ;  /* 0x0004000001001983 */ /* 0x000ea80000100800 */
[----:B------:R-:W4:Y:S01]  /*20150*/  @P1 LDL R5, [R1+0x3e0] ;  /* 0x0003e00001051983 */ /* 0x000f220000100800 */
[----:B------:R-:W0:Y:S08]  /*20160*/  @P2 MUFU.LG2 R11, R6 ;  /* 0x00000006000b2308 */ /* 0x000e300000000c00 */
[----:B------:R-:W1:Y:S01]  /*20170*/  @P1 MUFU.LG2 R7, R20 ;  /* 0x0000001400071308 */ /* 0x000e620000000c00 */
[----:B------:R-:W-:-:S02]  /*20180*/  IMAD.MOV.U32 R4, RZ, RZ, -0x800000 ;  /* 0xff800000ff047424 */ /* 0x000fc400078e00ff */
[----:B------:R-:W-:Y:S02]  /*20190*/  IMAD.MOV.U32 R8, RZ, RZ, -0x800000 ;  /* 0xff800000ff087424 */ /* 0x000fe400078e00ff */
[----:B0-----:R-:W-:Y:S01]  /*201a0*/  @P2 FMUL.FTZ R12, R11, 0.69314718246459960938 ;  /* 0x3f3172180b0c2820 */ /* 0x001fe20000410000 */
[----:B-1----:R-:W-:Y:S01]  /*201b0*/  @P1 FMUL.FTZ R7, R7, 0.69314718246459960938 ;  /* 0x3f31721807071820 */ /* 0x002fe20000410000 */
[----:B------:R-:W-:Y:S01]  /*201c0*/  STL [R1+0x3f4], R6 ;  /* 0x0003f40601007387 */ /* 0x000fe20000100800 */
[----:B---3--:R-:W-:-:S04]  /*201d0*/  @P2 FMUL.FTZ R9, R9, 0.69314718246459960938 ;  /* 0x3f31721809092820 */ /* 0x008fc80000410000 */
[----:B-----5:R-:W-:-:S05]  /*201e0*/  @P2 FFMA.FTZ R8, R9, R10, R12 ;  /* 0x0000000a09082223 */ /* 0x020fca000001000c */
[----:B------:R0:W-:Y:S01]  /*201f0*/  STL [R1+0x3f4], R8 ;  /* 0x0003f40801007387 */ /* 0x0001e20000100800 */
[----:B--2---:R-:W-:-:S04]  /*20200*/  @P1 FMUL.FTZ R0, R0, 0.69314718246459960938 ;  /* 0x3f31721800001820 */ /* 0x004fc80000410000 */
[----:B----4-:R-:W-:Y:S02]  /*20210*/  @P1 FFMA.FTZ R4, R0, R5, R7 ;  /* 0x0000000500041223 */ /* 0x010fe40000010007 */
[----:B------:R-:W2:Y:S04]  /*20220*/  LDL R5, [R1+0x1c0] ;  /* 0x0001c00001057983 */ /* 0x000ea80000100800 */
[----:B------:R1:W-:Y:S04]  /*20230*/  STL [R1+0x3f0], R4 ;  /* 0x0003f00401007387 */ /* 0x0003e80000100800 */
[----:B------:R-:W3:Y:S02]  /*20240*/  LD.E R0, desc[UR36][R14.64+0x4] ;  /* 0x000004240e007980 */ /* 0x000ee4000c101900 */
[----:B---3--:R-:W-:-:S13]  /*20250*/  ISETP.NE.AND P0, PT, R0, RZ, PT ;  /* 0x000000ff0000720c */ /* 0x008fda0003f05270 */
[----:B------:R-:W3:Y:S04]  /*20260*/  @!P0 LDL.64 R12, [R1+0xc0] ;  /* 0x0000c000010c8983 */ /* 0x000ee80000100a00 */
[----:B------:R-:W2:Y:S01]  /*20270*/  @!P0 LD.E R10, desc[UR36][R14.64] ;  /* 0x000000240e0a8980 */ /* 0x000ea2000c101900 */
[----:B------:R-:W-:-:S06]  /*20280*/  IMAD.MOV.U32 R0, RZ, RZ, RZ ;  /* 0x000000ffff007224 */ /* 0x000fcc00078e00ff */
[----:B------:R-:W4:Y:S01]  /*20290*/  @P1 MUFU.RCP R0, R20 ;  /* 0x0000001400001308 */ /* 0x000f220000001000 */
[----:B---3--:R-:W3:Y:S01]  /*202a0*/  @!P0 LD.E.64 R12, desc[UR36][R12.64] ;  /* 0x000000240c0c8980 */ /* 0x008ee2000c101b00 */
[----:B--2---:R-:W-:-:S04]  /*202b0*/  @!P0 IMAD R10, R5, 0x40, R10 ;  /* 0x00000040050a8824 */ /* 0x004fc800078e020a */
[----:B---3--:R-:W-:-:S05]  /*202c0*/  @!P0 IMAD.WIDE R10, R10, 0x4, R12 ;  /* 0x000000040a0a8825 */ /* 0x008fca00078e020c */
[----:B----4-:R2:W-:Y:S04]  /*202d0*/  @!P0 ST.E desc[UR36][R10.64], R0 ;  /* 0x000000000a008985 */ /* 0x0105e8000c101924 */
[----:B------:R-:W3:Y:S04]  /*202e0*/  @!P0 LDL.64 R14, [R1+0xb8] ;  /* 0x0000b800010e8983 */ /* 0x000ee80000100a00 */
[----:B---3--:R-:W3:Y:S02]  /*202f0*/  @!P0 LD.E R3, desc[UR36][R14.64+0x4] ;  /* 0x000004240e038980 */ /* 0x008ee4000c101900 */
[----:B---3--:R-:W-:-:S13]  /*20300*/  @!P0 ISETP.NE.AND P0, PT, R3, RZ, PT ;  /* 0x000000ff0300820c */ /* 0x008fda0003f05270 */
[----:B0-----:R-:W3:Y:S04]  /*20310*/  @!P0 LDL.64 R8, [R1+0xc0] ;  /* 0x0000c00001088983 */ /* 0x001ee80000100a00 */
[----:B-1----:R-:W4:Y:S01]  /*20320*/  @!P0 LD.E R4, desc[UR36][R14.64] ;  /* 0x000000240e048980 */ /* 0x002f22000c101900 */
[----:B------:R-:W-:-:S06]  /*20330*/  IMAD.MOV.U32 R3, RZ, RZ, RZ ;  /* 0x000000ffff037224 */ /* 0x000fcc00078e00ff */
[----:B------:R-:W0:Y:S01]  /*20340*/  @P2 MUFU.RCP R3, R6 ;  /* 0x0000000600032308 */ /* 0x000e220000001000 */
[----:B---3--:R-:W3:Y:S01]  /*20350*/  @!P0 LD.E.64 R8, desc[UR36][R8.64] ;  /* 0x0000002408088980 */ /* 0x008ee2000c101b00 */
[----:B----4-:R-:W-:-:S04]  /*20360*/  @!P0 IMAD R4, R5, 0x40, R4 ;  /* 0x0000004005048824 */ /* 0x010fc800078e0204 */
[----:B------:R-:W-:-:S04]  /*20370*/  @!P0 VIADD R4, R4, 0x8 ;  /* 0x0000000804048836 */ /* 0x000fc80000000000 */
[----:B---3--:R-:W-:-:S05]  /*20380*/  @!P0 IMAD.WIDE R4, R4, 0x4, R8 ;  /* 0x0000000404048825 */ /* 0x008fca00078e0208 */
[----:B0-----:R0:W-:Y:S04]  /*20390*/  @!P0 ST.E desc[UR36][R4.64], R3 ;  /* 0x0000000304008985 */ /* 0x0011e8000c101924 */
[----:B------:R-:W3:Y:S04]  /*203a0*/  LDL R116, [R1+0x1c0] ;  /* 0x0001c00001747983 */ /* 0x000ee80000100800 */
        /* <DEDUP_REMOVED lines=59> */
[----:B--2---:R-:W2:Y:S04]  /*20760*/  LDL.64 R10, [R1+0x378] ;  /* 0x00037800010a7983 */ /* 0x004ea80000100a00 */
[----:B------:R-:W2:Y:S04]  /*20770*/  LDL.64 R6, [R1+0x388] ;  /* 0x0003880001067983 */ /* 0x000ea80000100a00 */
[----:B------:R-:W2:Y:S04]  /*20780*/  LDL.64 R12, [R1+0x398] ;  /* 0x00039800010c7983 */ /* 0x000ea80000100a00 */
[----:B0-----:R-:W2:Y:S04]  /*20790*/  LDL.64 R4, [R1+0x3a8] ;  /* 0x0003a80001047983 */ /* 0x001ea80000100a00 */
[----:B------:R-:W2:Y:S04]  /*207a0*/  LDL.64 R8, [R1+0x3b8] ;  /* 0x0003b80001087983 */ /* 0x000ea80000100a00 */
[----:B------:R-:W2:Y:S04]  /*207b0*/  LDL R117, [R1+0x1c8] ;  /* 0x0001c80001757983 */ /* 0x000ea80000100800 */
[----:B------:R-:W2:Y:S01]  /*207c0*/  LDL R114, [R1+0x1cc] ;  /* 0x0001cc0001727983 */ /* 0x000ea20000100800 */
[----:B---3--:R-:W-:-:S05]  /*207d0*/  VIADD R116, R116, 0x1 ;  /* 0x0000000174747836 */ /* 0x008fca0000000000 */
[----:B------:R-:W-:-:S13]  /*207e0*/  ISETP.NE.AND P0, PT, R116, 0x2, PT ;  /* 0x000000027400780c */ /* 0x000fda0003f05270 */
[----:B------:R-:W3:Y:S01]  /*207f0*/  @!P0 LDL R115, [R1+0x1c4] ;  /* 0x0001c40001738983 */ /* 0x000ee20000100800 */
[-C--:B----4-:R-:W-:Y:S01]  /*20800*/  FMUL.FTZ R15, R15, R3.reuse ;  /* 0x000000030f0f7220 */ /* 0x090fe20000410000 */
[-C--:B------:R-:W-:Y:S01]  /*20810*/  FMUL.FTZ R14, R14, R3.reuse ;  /* 0x000000030e0e7220 */ /* 0x080fe20000410000 */
[-C--:B-----5:R-:W-:Y:S01]  /*20820*/  FMUL.FTZ R139, R139, R0.reuse ;  /* 0x000000008b8b7220 */ /* 0x0a0fe20000410000 */
        /* <DEDUP_REMOVED lines=13> */
[----:B------:R3:W-:Y:S01]  /*20900*/  STL.64 [R1+0x328], R14 ;  /* 0x0003280e01007387 */ /* 0x0007e20000100a00 */
        /* <DEDUP_REMOVED lines=102> */
[-C--:B--2---:R-:W-:Y:S01]  /*20f70*/  FMUL.FTZ R11, R11, R3.reuse ;  /* 0x000000030b0b7220 */ /* 0x084fe20000410000 */
        /* <DEDUP_REMOVED lines=10> */
[----:B------:R-:W-:Y:S01]  /*21020*/  VIADD R114, R114, 0x1 ;  /* 0x0000000172727836 */ /* 0x000fe20000000000 */
[----:B------:R1:W-:Y:S04]  /*21030*/  STL [R1+0x1c0], R116 ;  /* 0x0001c07401007387 */ /* 0x0003e80000100800 */
        /* <DEDUP_REMOVED lines=11> */
[----:B------:R1:W-:Y:S01]  /*210f0*/  STL.64 [R1+0x260], R118 ;  /* 0x0002607601007387 */ /* 0x0003e20000100a00 */
[----:B---3--:R-:W-:-:S03]  /*21100*/  @!P0 LOP3.LUT R14, R115, 0x1, RZ, 0x3c, !PT ;  /* 0x00000001730e8812 */ /* 0x008fc600078e3cff */
        /* <DEDUP_REMOVED lines=52> */
[----:B------:R1:W-:Y:S04]  /*21450*/  @!P0 STL [R1+0x1c4], R14 ;  /* 0x0001c40e01008387 */ /* 0x0003e80000100800 */
[----:B------:R1:W-:Y:S04]  /*21460*/  STL [R1+0x1cc], R114 ;  /* 0x0001cc7201007387 */ /* 0x0003e80000100800 */
[----:B------:R1:W-:Y:S01]  /*21470*/  @!P0 STL [R1+0x1c0], RZ ;  /* 0x0001c0ff01008387 */ /* 0x0003e20000100800 */
[----:B------:R-:W-:Y:S01]  /*21480*/  IMAD.MOV.U32 R3, RZ, RZ, 0x1 ;  /* 0x00000001ff037424 */ /* 0x000fe200078e00ff */
[----:B------:R-:W-:Y:S06]  /*21490*/  BAR.ARV 0xe, 0x100 ;  /* 0x0384000000007b1d */ /* 0x000fec0000002000 */
.L_x_5138:
[----:B-12---:R-:W1:Y:S01]  /*214a0*/  S2R R7, SR_CgaCtaId ;  /* 0x0000000000077919 */ /* 0x006e620000008800 */
[----:B0-----:R-:W-:Y:S01]  /*214b0*/  MOV R0, 0x400 ;  /* 0x0000040000007802 */ /* 0x001fe20000000f00 */
[----:B------:R-:W-:Y:S01]  /*214c0*/  BSSY B0, `(.L_x_5255) ;  /* 0x00002d1000007945 */ /* 0x000fe20003800000 */
[----:B------:R-:W-:Y:S02]  /*214d0*/  BAR.SYNC.DEFER_BLOCKING 0x5, 0x180 ;  /* 0x0146000000007b1d */ /* 0x000fe40000010000 */
[----:B-1----:R-:W-:-:S04]  /*214e0*/  LEA R0, R7, R0, 0x18 ;  /* 0x0000000007007211 */ /* 0x002fc800078ec0ff */
[----:B------:R-:W-:Y:S02]  /*214f0*/  R2UR UR44, R0 ;  /* 0x00000000002c72ca */ /* 0x000fe400000e0000 */
[----:B------:R-:W-:-:S04]  /*21500*/  PRMT R0, R3, 0x9910, RZ ;  /* 0x0000991003007816 */ /* 0x000fc800000000ff */
[----:B------:R-:W-:-:S07]  /*21510*/  ISETP.NE.AND P0, PT, R0, RZ, PT ;  /* 0x000000ff0000720c */ /* 0x000fce0003f05270 */
[----:B------:R-:W0:Y:S02]  /*21520*/  LDS R4, [UR44+0x388d0] ;  /* 0x0388d02cff047984 */ /* 0x000e240008000800 */
[----:B0-----:R-:W-:Y:S01]  /*21530*/  R2UR UR4, R4 ;  /* 0x00000000040472ca */ /* 0x001fe200000e0000 */
[----:B------:R-:W-:Y:S06]  /*21540*/  BAR.ARV 0x4, 0x180 ;  /* 0x0106000000007b1d */ /* 0x000fec0000002000 */
[----:B------:R-:W-:Y:S08]  /*21550*/  @!P0 BRA `(.L_x_5256) ;  /* 0x0000002000188947 */ /* 0x000ff00003800000 */
[----:B------:R-:W2:Y:S04]  /*21560*/  LDL.128 R144, [R1+0x1d0] ;  /* 0x0001d00001907983 */ /* 0x000ea80000100c00 */
[----:B------:R-:W3:Y:S04]  /*21570*/  LDL.128 R132, [R1+0x1f0] ;  /* 0x0001f00001847983 */ /* 0x000ee80000100c00 */
[----:B------:R-:W4:Y:S04]  /*21580*/  LDL.128 R136, [R1+0x1e0] ;  /* 0x0001e00001887983 */ /* 0x000f280000100c00 */
[----:B------:R-:W5:Y:S04]  /*21590*/  LDL.128 R124, [R1+0x210] ;  /* 0x00021000017c7983 */ /* 0x000f680000100c00 */
        /* <DEDUP_REMOVED lines=27> */
[----:B------:R-:W5:Y:S01]  /*21750*/  LDL.128 R8, [R1+0x3c0] ;  /* 0x0003c00001087983 */ /* 0x000f620000100c00 */
[----:B------:R-:W-:-:S04]  /*21760*/  IADD3 R167, P1, R16, 0x20, RZ ;  /* 0x0000002010a77810 */ /* 0x000fc80007f3e0ff */
[----:B------:R-:W-:-:S04]  /*21770*/  LOP3.LUT R166, R167, 0x380, RZ, 0xc0, !PT ;  /* 0x00000380a7a67812 */ /* 0x000fc800078ec0ff */
[----:B------:R-:W-:-:S04]  /*21780*/  SHF.R.U64 R166, R166, 0x3, RZ ;  /* 0x00000003a6a67819 */ /* 0x000fc800000012ff */
[----:B------:R-:W-:Y:S01]  /*21790*/  LOP3.LUT R166, R166, R167, RZ, 0x3c, !PT ;  /* 0x000000a7a6a67212 */ /* 0x000fe200078e3cff */
[----:B------:R-:W-:Y:S01]  /*217a0*/  IMAD.X R167, RZ, RZ, R17, P1 ;  /* 0x000000ffffa77224 */ /* 0x000fe200008e0611 */
[C---:B------:R-:W-:Y:S02]  /*217b0*/  IADD3 R155, P1, R16.reuse, 0x4000, RZ ;  /* 0x00004000109b7810 */ /* 0x040fe40007f3e0ff */
[----:B------:R-:W-:Y:S02]  /*217c0*/  IADD3 R177, P0, R16, 0x40, RZ ;  /* 0x0000004010b17810 */ /* 0x000fe40007f1e0ff */
[----:B------:R-:W-:Y:S02]  /*217d0*/  LOP3.LUT R154, R155, 0x380, RZ, 0xc0, !PT ;  /* 0x000003809b9a7812 */ /* 0x000fe400078ec0ff */
[----:B------:R-:W-:Y:S02]  /*217e0*/  LOP3.LUT R176, R177, 0x380, RZ, 0xc0, !PT ;  /* 0x00000380b1b07812 */ /* 0x000fe400078ec0ff */
[----:B------:R-:W-:-:S02]  /*217f0*/  SHF.R.U64 R154, R154, 0x3, RZ ;  /* 0x000000039a9a7819 */ /* 0x000fc400000012ff */
[----:B------:R-:W-:Y:S02]  /*21800*/  SHF.R.U64 R176, R176, 0x3, RZ ;  /* 0x00000003b0b07819 */ /* 0x000fe400000012ff */
[----:B------:R-:W-:Y:S01]  /*21810*/  LOP3.LUT R154, R154, R155, RZ, 0x3c, !PT ;  /* 0x0000009b9a9a7212 */ /* 0x000fe200078e3cff */
[--C-:B------:R-:W-:Y:S01]  /*21820*/  IMAD.X R155, RZ, RZ, R17.reuse, P1 ;  /* 0x000000ffff9b7224 */ /* 0x100fe200008e0611 */
[----:B------:R-:W-:Y:S01]  /*21830*/  LOP3.LUT R176, R176, R177, RZ, 0x3c, !PT ;  /* 0x000000b1b0b07212 */ /* 0x000fe200078e3cff */
[----:B------:R-:W-:Y:S01]  /*21840*/  IMAD.X R177, RZ, RZ, R17, P0 ;  /* 0x000000ffffb17224 */ /* 0x000fe200000e0611 */
[C---:B------:R-:W-:Y:S02]  /*21850*/  IADD3 R141, P1, R16.reuse, 0x6060, RZ ;  /* 0x00006060108d7810 */ /* 0x040fe40007f3e0ff */
[C---:B------:R-:W-:Y:S02]  /*21860*/  IADD3 R153, P0, R16.reuse, 0x4020, RZ ;  /* 0x0000402010997810 */ /* 0x040fe40007f1e0ff */
[----:B------:R-:W-:-:S02]  /*21870*/  IADD3 R159, P5, R16, 0x2040, RZ ;  /* 0x00002040109f7810 */ /* 0x000fc40007fbe0ff */
[C---:B------:R-:W-:Y:S02]  /*21880*/  IADD3 R157, P6, R16.reuse, 0x2060, RZ ;  /* 0x00002060109d7810 */ /* 0x040fe40007fde0ff */
[----:B------:R-:W-:Y:S01]  /*21890*/  LOP3.LUT R140, R141, 0x380, RZ, 0xc0, !PT ;  /* 0x000003808d8c7812 */ /* 0x000fe200078ec0ff */
[----:B------:R-:W-:Y:S01]  /*218a0*/  IMAD R175, R195, 0x40, R192 ;  /* 0x00000040c3af7824 */ /* 0x000fe200078e02c0 */
[----:B------:R-:W-:Y:S02]  /*218b0*/  IADD3 R165, P2, R16, 0x60, RZ ;  /* 0x0000006010a57810 */ /* 0x000fe40007f5e0ff */
[----:B------:R-:W-:Y:S02]  /*218c0*/  LOP3.LUT R152, R153, 0x380, RZ, 0xc0, !PT ;  /* 0x0000038099987812 */ /* 0x000fe400078ec0ff */
[----:B------:R-:W-:Y:S02]  /*218d0*/  LOP3.LUT R158, R159, 0x380, RZ, 0xc0, !PT ;  /* 0x000003809f9e7812 */ /* 0x000fe400078ec0ff */
[----:B------:R-:W-:-:S02]  /*218e0*/  LOP3.LUT R156, R157, 0x380, RZ, 0xc0, !PT ;  /* 0x000003809d9c7812 */ /* 0x000fc400078ec0ff */
[----:B------:R-:W-:Y:S01]  /*218f0*/  SHF.R.U64 R140, R140, 0x3, RZ ;  /* 0x000000038c8c7819 */ /* 0x000fe200000012ff */
[----:B------:R-:W-:Y:S01]  /*21900*/  IMAD.WIDE R174, R175, 0x2, R208 ;  /* 0x00000002afae7825 */ /* 0x000fe200078e02d0 */
[----:B------:R-:W-:Y:S02]  /*21910*/  LOP3.LUT R164, R165, 0x380, RZ, 0xc0, !PT ;  /* 0x00000380a5a47812 */ /* 0x000fe400078ec0ff */
[----:B------:R-:W-:Y:S02]  /*21920*/  SHF.R.U64 R152, R152, 0x3, RZ ;  /* 0x0000000398987819 */ /* 0x000fe400000012ff */
[----:B------:R-:W-:Y:S02]  /*21930*/  SHF.R.U64 R158, R158, 0x3, RZ ;  /* 0x000000039e9e7819 */ /* 0x000fe400000012ff */
[----:B------:R-:W-:Y:S02]  /*21940*/  SHF.R.U64 R156, R156, 0x3, RZ ;  /* 0x000000039c9c7819 */ /* 0x000fe400000012ff */
[----:B------:R-:W-:Y:S01]  /*21950*/  LOP3.LUT R140, R140, R141, RZ, 0x3c, !PT ;  /* 0x0000008d8c8c7212 */ /* 0x000fe200078e3cff */
[----:B------:R-:W-:Y:S01]  /*21960*/  IMAD.X R141, RZ, RZ, R17, P1 ;  /* 0x000000ffff8d7224 */ /* 0x000fe200008e0611 */
[----:B------:R-:W-:-:S02]  /*21970*/  SHF.R.U64 R164, R164, 0x3, RZ ;  /* 0x00000003a4a47819 */ /* 0x000fc400000012ff */
[----:B------:R-:W-:Y:S01]  /*21980*/  LOP3.LUT R152, R152, R153, RZ, 0x3c, !PT ;  /* 0x0000009998987212 */ /* 0x000fe200078e3cff */
[--C-:B------:R-:W-:Y:S01]  /*21990*/  IMAD.X R153, RZ, RZ, R17.reuse, P0 ;  /* 0x000000ffff997224 */ /* 0x100fe200000e0611 */
[----:B------:R-:W-:Y:S02]  /*219a0*/  IADD3 R163, P3, R16, 0x2000, RZ ;  /* 0x0000200010a37810 */ /* 0x000fe40007f7e0ff */
[----:B------:R-:W-:Y:S01]  /*219b0*/  LOP3.LUT R158, R158, R159, RZ, 0x3c, !PT ;  /* 0x0000009f9e9e7212 */ /* 0x000fe200078e3cff */
[--C-:B------:R-:W-:Y:S01]  /*219c0*/  IMAD.X R159, RZ, RZ, R17.reuse, P5 ;  /* 0x000000ffff9f7224 */ /* 0x100fe200028e0611 */
[----:B------:R-:W-:Y:S02]  /*219d0*/  IADD3 R171, P0, R174, 0x1000, RZ ;  /* 0x00001000aeab7810 */ /* 0x000fe40007f1e0ff */
[----:B------:R-:W-:Y:S01]  /*219e0*/  LOP3.LUT R156, R156, R157, RZ, 0x3c, !PT ;  /* 0x0000009d9c9c7212 */ /* 0x000fe200078e3cff */
[--C-:B------:R-:W-:Y:S01]  /*219f0*/  IMAD.X R157, RZ, RZ, R17.reuse, P6 ;  /* 0x000000ffff9d7224 */ /* 0x100fe200030e0611 */
[----:B------:R-:W-:Y:S01]  /*21a00*/  LOP3.LUT R164, R164, R165, RZ, 0x3c, !PT ;  /* 0x000000a5a4a47212 */ /* 0x000fe200078e3cff */
[----:B------:R-:W-:Y:S01]  /*21a10*/  IMAD.X R165, RZ, RZ, R17, P2 ;  /* 0x000000ffffa57224 */ /* 0x000fe200010e0611 */
[----:B------:R-:W-:-:S02]  /*21a20*/  IADD3 R5, P5, R16, 0x6020, RZ ;  /* 0x0000602010057810 */ /* 0x000fc40007fbe0ff */
[C---:B------:R-:W-:Y:S02]  /*21a30*/  IADD3 R161, P4, R16.reuse, 0x2020, RZ ;  /* 0x0000202010a17810 */ /* 0x040fe40007f9e0ff */
[----:B------:R-:W-:Y:S02]  /*21a40*/  LOP3.LUT R162, R163, 0x380, RZ, 0xc0, !PT ;  /* 0x00000380a3a27812 */ /* 0x000fe400078ec0ff */
[C---:B------:R-:W-:Y:S02]  /*21a50*/  IADD3 R143, P6, R16.reuse, 0x6040, RZ ;  /* 0x00006040108f7810 */ /* 0x040fe40007fde0ff */
[----:B------:R-:W-:Y:S02]  /*21a60*/  MOV R3, R140 ;  /* 0x0000008c00037202 */ /* 0x000fe40000000f00 */
[----:B------:R-:W-:Y:S01]  /*21a70*/  IADD3 R21, P2, R16, 0x4040, RZ ;  /* 0x0000404010157810 */ /* 0x000fe20007f5e0ff */
[----:B------:R-:W0:Y:S01]  /*21a80*/  SHFL.IDX PT, R141, R205, RZ, 0x1f ;  /* 0x00001fffcd8d7589 */ /* 0x000e2200000e0000 */
[----:B------:R-:W-:-:S02]  /*21a90*/  LOP3.LUT R170, R171, 0x380, RZ, 0xc0, !PT ;  /* 0x00000380abaa7812 */ /* 0x000fc400078ec0ff */
[----:B------:R-:W-:Y:S02]  /*21aa0*/  LOP3.LUT R4, R5, 0x380, RZ, 0xc0, !PT ;  /* 0x0000038005047812 */ /* 0x000fe400078ec0ff */
[----:B------:R-:W-:Y:S02]  /*21ab0*/  LOP3.LUT R160, R161, 0x380, RZ, 0xc0, !PT ;  /* 0x00000380a1a07812 */ /* 0x000fe400078ec0ff */
[----:B------:R-:W-:Y:S02]  /*21ac0*/  SHF.R.U64 R162, R162, 0x3, RZ ;  /* 0x00000003a2a27819 */ /* 0x000fe400000012ff */
[----:B------:R-:W-:Y:S02]  /*21ad0*/  LOP3.LUT R142, R143, 0x380, RZ, 0xc0, !PT ;  /* 0x000003808f8e7812 */ /* 0x000fe400078ec0ff */
[----:B------:R-:W-:Y:S02]  /*21ae0*/  LOP3.LUT R20, R21, 0x380, RZ, 0xc0, !PT ;  /* 0x0000038015147812 */ /* 0x000fe400078ec0ff */
[----:B------:R-:W-:-:S02]  /*21af0*/  SHF.R.U64 R170, R170, 0x3, RZ ;  /* 0x00000003aaaa7819 */ /* 0x000fc400000012ff */
[----:B------:R-:W-:Y:S02]  /*21b00*/  SHF.R.U64 R4, R4, 0x3, RZ ;  /* 0x0000000304047819 */ /* 0x000fe400000012ff */
[----:B------:R-:W-:Y:S02]  /*21b10*/  SHF.R.U64 R160, R160, 0x3, RZ ;  /* 0x00000003a0a07819 */ /* 0x000fe400000012ff */
[----:B------:R-:W-:Y:S01]  /*21b20*/  LOP3.LUT R162, R162, R163, RZ, 0x3c, !PT ;  /* 0x000000a3a2a27212 */ /* 0x000fe200078e3cff */
[----:B------:R-:W-:Y:S01]  /*21b30*/  IMAD.X R163, RZ, RZ, R17, P3 ;  /* 0x000000ffffa37224 */ /* 0x000fe200018e0611 */
[----:B------:R-:W-:Y:S02]  /*21b40*/  SHF.R.U64 R142, R142, 0x3, RZ ;  /* 0x000000038e8e7819 */ /* 0x000fe400000012ff */
[----:B------:R-:W-:Y:S02]  /*21b50*/  SHF.R.U64 R20, R20, 0x3, RZ ;  /* 0x0000000314147819 */ /* 0x000fe400000012ff */
[----:B------:R-:W-:Y:S01]  /*21b60*/  LOP3.LUT R170, R170, R171, RZ, 0x3c, !PT ;  /* 0x000000abaaaa7212 */ /* 0x000fe200078e3cff */
[----:B------:R-:W-:Y:S01]  /*21b70*/  IMAD.X R171, RZ, RZ, R175, P0 ;  /* 0x000000ffffab7224 */ /* 0x000fe200000e06af */
[----:B------:R-:W-:-:S02]  /*21b80*/  IADD3 R151, P3, R16, 0x4060, RZ ;  /* 0x0000406010977810 */ /* 0x000fc40007f7e0ff */
[----:B------:R-:W-:Y:S02]  /*21b90*/  MOV R6, R156 ;  /* 0x0000009c00067202 */ /* 0x000fe40000000f00 */
[----:B------:R-:W-:Y:S01]  /*21ba0*/  LOP3.LUT R4, R4, R5, RZ, 0x3c, !PT ;  /* 0x0000000504047212 */ /* 0x000fe200078e3cff */
[--C-:B------:R-:W-:Y:S01]  /*21bb0*/  IMAD.X R5, RZ, RZ, R17.reuse, P5 ;  /* 0x000000ffff057224 */ /* 0x100fe200028e0611 */
[----:B------:R-:W-:Y:S02]  /*21bc0*/  IADD3 R157, P0, R174, 0x8000, RZ ;  /* 0x00008000ae9d7810 */ /* 0x000fe40007f1e0ff */
[----:B------:R-:W-:Y:S01]  /*21bd0*/  LOP3.LUT R160, R160, R161, RZ, 0x3c, !PT ;  /* 0x000000a1a0a07212 */ /* 0x000fe200078e3cff */
[--C-:B------:R-:W-:Y:S01]  /*21be0*/  IMAD.X R161, RZ, RZ, R17.reuse, P4 ;  /* 0x000000ffffa17224 */ /* 0x100fe200020e0611 */
[----:B------:R-:W-:Y:S01]  /*21bf0*/  LOP3.LUT R142, R142, R143, RZ, 0x3c, !PT ;  /* 0x0000008f8e8e7212 */ /* 0x000fe200078e3cff */
[--C-:B------:R-:W-:Y:S01]  /*21c00*/  IMAD.X R143, RZ, RZ, R17.reuse, P6 ;  /* 0x000000ffff8f7224 */ /* 0x100fe200030e0611 */
[----:B------:R-:W-:Y:S01]  /*21c10*/  LOP3.LUT R20, R20, R21, RZ, 0x3c, !PT ;  /* 0x0000001514147212 */ /* 0x000fe200078e3cff */
[----:B------:R-:W-:Y:S01]  /*21c20*/  IMAD.X R21, RZ, RZ, R17, P2 ;  /* 0x000000ffff157224 */ /* 0x000fe200010e0611 */
[----:B------:R-:W-:-:S02]  /*21c30*/  LOP3.LUT R150, R151, 0x380, RZ, 0xc0, !PT ;  /* 0x0000038097967812 */ /* 0x000fc400078ec0ff */
[----:B------:R-:W-:Y:S02]  /*21c40*/  IADD3 R149, P4, R16, 0x6000, RZ ;  /* 0x0000600010957810 */ /* 0x000fe40007f9e0ff */
[----:B------:R-:W-:Y:S02]  /*21c50*/  MOV R180, R164 ;  /* 0x000000a400b47202 */ /* 0x000fe40000000f00 */
[C---:B------:R-:W-:Y:S02]  /*21c60*/  IADD3 R169, P6, R174.reuse, 0x2000, RZ ;  /* 0x00002000aea97810 */ /* 0x040fe40007fde0ff */
[----:B------:R-:W-:Y:S02]  /*21c70*/  IADD3 R165, P2, R174, 0x4000, RZ ;  /* 0x00004000aea57810 */ /* 0x000fe40007f5e0ff */
[----:B------:R-:W-:Y:S02]  /*21c80*/  LOP3.LUT R156, R157, 0x380, RZ, 0xc0, !PT ;  /* 0x000003809d9c7812 */ /* 0x000fe400078ec0ff */
[----:B------:R-:W-:-:S02]  /*21c90*/  MOV R5, R4 ;  /* 0x0000000400057202 */ /* 0x000fc40000000f00 */
[----:B------:R-:W-:Y:S02]  /*21ca0*/  SHF.R.U64 R150, R150, 0x3, RZ ;  /* 0x0000000396967819 */ /* 0x000fe400000012ff */
[----:B------:R-:W-:Y:S02]  /*21cb0*/  LOP3.LUT R148, R149, 0x380, RZ, 0xc0, !PT ;  /* 0x0000038095947812 */ /* 0x000fe400078ec0ff */
[----:B------:R-:W-:Y:S02]  /*21cc0*/  MOV R4, R142 ;  /* 0x0000008e00047202 */ /* 0x000fe40000000f00 */
[----:B------:R-:W-:Y:S02]  /*21cd0*/  LOP3.LUT R168, R169, 0x380, RZ, 0xc0, !PT ;  /* 0x00000380a9a87812 */ /* 0x000fe400078ec0ff */
[----:B------:R-:W-:Y:S02]  /*21ce0*/  LOP3.LUT R164, R165, 0x380, RZ, 0xc0, !PT ;  /* 0x00000380a5a47812 */ /* 0x000fe400078ec0ff */
[----:B------:R-:W-:-:S02]  /*21cf0*/  SHF.R.U64 R156, R156, 0x3, RZ ;  /* 0x000000039c9c7819 */ /* 0x000fc400000012ff */
[----:B------:R-:W-:Y:S02]  /*21d00*/  LOP3.LUT R143, R16, 0x380, RZ, 0xc0, !PT ;  /* 0x00000380108f7812 */ /* 0x000fe400078ec0ff */
[----:B------:R-:W-:Y:S01]  /*21d10*/  LOP3.LUT R150, R150, R151, RZ, 0x3c, !PT ;  /* 0x0000009796967212 */ /* 0x000fe200078e3cff */
[----:B------:R-:W-:Y:S01]  /*21d20*/  IMAD.X R151, RZ, RZ, R17, P3 ;  /* 0x000000ffff977224 */ /* 0x000fe200018e0611 */
[----:B------:R-:W-:Y:S02]  /*21d30*/  SHF.R.U64 R148, R148, 0x3, RZ ;  /* 0x0000000394947819 */ /* 0x000fe400000012ff */
[----:B------:R-:W-:Y:S02]  /*21d40*/  SHF.R.U64 R168, R168, 0x3, RZ ;  /* 0x00000003a8a87819 */ /* 0x000fe400000012ff */
[----:B------:R-:W-:Y:S02]  /*21d50*/  SHF.R.U64 R164, R164, 0x3, RZ ;  /* 0x00000003a4a47819 */ /* 0x000fe400000012ff */
[----:B------:R-:W-:Y:S01]  /*21d60*/  LOP3.LUT R156, R156, R157, RZ, 0x3c, !PT ;  /* 0x0000009d9c9c7212 */ /* 0x000fe200078e3cff */
[----:B------:R-:W-:Y:S01]  /*21d70*/  IMAD.X R157, RZ, RZ, R175, P0 ;  /* 0x000000ffff9d7224 */ /* 0x000fe200000e06af */
[----:B------:R-:W-:-:S02]  /*21d80*/  SHF.R.U64 R143, R143, 0x3, RZ ;  /* 0x000000038f8f7819 */ /* 0x000fc400000012ff */
[----:B0-----:R-:W-:Y:S01]  /*21d90*/  ISETP.NE.AND P0, PT, R141, RZ, PT ;  /* 0x000000ff8d00720c */ /* 0x001fe20003f05270 */
[--C-:B------:R-:W-:Y:S01]  /*21da0*/  IMAD.MOV.U32 R141, RZ, RZ, R17.reuse ;  /* 0x000000ffff8d7224 */ /* 0x100fe200078e0011 */
[----:B------:R-:W-:Y:S01]  /*21db0*/  LOP3.LUT R148, R148, R149, RZ, 0x3c, !PT ;  /* 0x0000009594947212 */ /* 0x000fe200078e3cff */
[----:B------:R-:W-:Y:S01]  /*21dc0*/  IMAD.X R149, RZ, RZ, R17, P4 ;  /* 0x000000ffff957224 */ /* 0x000fe200020e0611 */
[----:B------:R-:W-:Y:S02]  /*21dd0*/  MOV R176, R176 ;  /* 0x000000b000b07202 */ /* 0x000fe40000000f00 */
[----:B------:R-:W-:Y:S02]  /*21de0*/  MOV R181, R166 ;  /* 0x000000a600b57202 */ /* 0x000fe40000000f00 */
[----:B------:R-:W-:Y:S02]  /*21df0*/  MOV R179, R162 ;  /* 0x000000a200b37202 */ /* 0x000fe40000000f00 */
[----:B------:R-:W-:-:S02]  /*21e00*/  MOV R178, R160 ;  /* 0x000000a000b27202 */ /* 0x000fc40000000f00 */
[----:B------:R-:W-:Y:S02]  /*21e10*/  MOV R177, R158 ;  /* 0x0000009e00b17202 */ /* 0x000fe40000000f00 */
[----:B------:R-:W-:Y:S02]  /*21e20*/  MOV R21, R20 ;  /* 0x0000001400157202 */ /* 0x000fe40000000f00 */
[----:B------:R-:W-:Y:S01]  /*21e30*/  LOP3.LUT R168, R168, R169, RZ, 0x3c, !PT ;  /* 0x000000a9a8a87212 */ /* 0x000fe200078e3cff */
[--C-:B------:R-:W-:Y:S01]  /*21e40*/  IMAD.X R169, RZ, RZ, R175.reuse, P6 ;  /* 0x000000ffffa97224 */ /* 0x100fe200030e06af */
[----:B------:R-:W-:Y:S01]  /*21e50*/  LOP3.LUT R164, R164, R165, RZ, 0x3c, !PT ;  /* 0x000000a5a4a47212 */ /* 0x000fe200078e3cff */
[----:B------:R-:W-:Y:S01]  /*21e60*/  IMAD.X R165, RZ, RZ, R175, P2 ;  /* 0x000000ffffa57224 */ /* 0x000fe200010e06af */
[----:B------:R-:W-:Y:S02]  /*21e70*/  LOP3.LUT R140, R143, R16, RZ, 0x3c, !PT ;  /* 0x000000108f8c7212 */ /* 0x000fe400078e3cff */
[----:B------:R-:W-:-:S02]  /*21e80*/  MOV R173, R154 ;  /* 0x0000009a00ad7202 */ /* 0x000fc40000000f00 */
[----:B------:R-:W-:Y:S02]  /*21e90*/  MOV R20, R150 ;  /* 0x0000009600147202 */ /* 0x000fe40000000f00 */
[C---:B------:R-:W-:Y:S02]  /*21ea0*/  IADD3 R167, P1, R174.reuse, 0x3000, RZ ;  /* 0x00003000aea77810 */ /* 0x040fe40007f3e0ff */
[C---:B------:R-:W-:Y:S02]  /*21eb0*/  IADD3 R163, P5, R174.reuse, 0x5000, RZ ;  /* 0x00005000aea37810 */ /* 0x040fe40007fbe0ff */
[C---:B------:R-:W-:Y:S02]  /*21ec0*/  IADD3 R161, P4, R174.reuse, 0x6000, RZ ;  /* 0x00006000aea17810 */ /* 0x040fe40007f9e0ff */
[C---:B------:R-:W-:Y:S02]  /*21ed0*/  IADD3 R159, P3, R174.reuse, 0x7000, RZ ;  /* 0x00007000ae9f7810 */ /* 0x040fe40007f7e0ff */
[----:B------:R-:W-:-:S02]  /*21ee0*/  IADD3 R155, P6, R174, 0x9000, RZ ;  /* 0x00009000ae9b7810 */ /* 0x000fc40007fde0ff */
[----:B------:R-:W-:Y:S02]  /*21ef0*/  IADD3 R151, P2, R174, 0xb000, RZ ;  /* 0x0000b000ae977810 */ /* 0x000fe40007f5e0ff */
[----:B--2---:R-:W-:Y:S02]  /*21f00*/  F2FP.BF16.F32.PACK_AB R144, R145, R144 ;  /* 0x000000909190723e */ /* 0x004fe400000010ff */
[----:B------:R-:W-:Y:S02]  /*21f10*/  F2FP.BF16.F32.PACK_AB R145, R147, R146 ;  /* 0x000000929391723e */ /* 0x000fe400000010ff */
[----:B---3--:R-:W-:Y:S02]  /*21f20*/  F2FP.BF16.F32.PACK_AB R132, R133, R132 ;  /* 0x000000848584723e */ /* 0x008fe400000010ff */
[----:B------:R-:W-:Y:S02]  /*21f30*/  MOV R182, R140 ;  /* 0x0000008c00b67202 */ /* 0x000fe40000000f00 */
[----:B----4-:R-:W-:-:S02]  /*21f40*/  F2FP.BF16.F32.PACK_AB R146, R137, R136 ;  /* 0x000000888992723e */ /* 0x010fc400000010ff */
[----:B------:R-:W-:Y:S01]  /*21f50*/  F2FP.BF16.F32.PACK_AB R147, R139, R138 ;  /* 0x0000008a8b93723e */ /* 0x000fe200000010ff */
[----:B------:R-:W-:Y:S01]  /*21f60*/  BAR.SYNC.DEFER_BLOCKING 0x1, 0x100 ;  /* 0x0044000000007b1d */ /* 0x000fe20000010000 */
[----:B------:R-:W-:Y:S02]  /*21f70*/  F2FP.BF16.F32.PACK_AB R133, R135, R134 ;  /* 0x000000868785723e */ /* 0x000fe400000010ff */
[----:B-----5:R-:W-:Y:S02]  /*21f80*/  F2FP.BF16.F32.PACK_AB R124, R125, R124 ;  /* 0x0000007c7d7c723e */ /* 0x020fe400000010ff */
[----:B------:R-:W-:Y:S02]  /*21f90*/  LOP3.LUT R166, R167, 0x380, RZ, 0xc0, !PT ;  /* 0x00000380a7a67812 */ /* 0x000fe400078ec0ff */
[----:B------:R-:W-:Y:S02]  /*21fa0*/  LOP3.LUT R162, R163, 0x380, RZ, 0xc0, !PT ;  /* 0x00000380a3a27812 */ /* 0x000fe400078ec0ff */
[----:B------:R-:W-:-:S02]  /*21fb0*/  LOP3.LUT R160, R161, 0x380, RZ, 0xc0, !PT ;  /* 0x00000380a1a07812 */ /* 0x000fc400078ec0ff */
[----:B------:R-:W-:Y:S02]  /*21fc0*/  LOP3.LUT R158, R159, 0x380, RZ, 0xc0, !PT ;  /* 0x000003809f9e7812 */ /* 0x000fe400078ec0ff */
[----:B------:R-:W-:Y:S02]  /*21fd0*/  F2FP.BF16.F32.PACK_AB R134, R129, R128 ;  /* 0x000000808186723e */ /* 0x000fe400000010ff */
[----:B------:R-:W-:Y:S02]  /*21fe0*/  F2FP.BF16.F32.PACK_AB R135, R131, R130 ;  /* 0x000000828387723e */ /* 0x000fe400000010ff */
[----:B------:R-:W-:Y:S02]  /*21ff0*/  F2FP.BF16.F32.PACK_AB R125, R127, R126 ;  /* 0x0000007e7f7d723e */ /* 0x000fe400000010ff */
[----:B------:R-:W-:Y:S02]  /*22000*/  F2FP.BF16.F32.PACK_AB R116, R117, R116 ;  /* 0x000000747574723e */ /* 0x000fe400000010ff */
[----:B------:R-:W-:-:S02]  /*22010*/  LOP3.LUT R154, R155, 0x380, RZ, 0xc0, !PT ;  /* 0x000003809b9a7812 */ /* 0x000fc400078ec0ff */
[----:B------:R-:W-:Y:S02]  /*22020*/  LOP3.LUT R150, R151, 0x380, RZ, 0xc0, !PT ;  /* 0x0000038097967812 */ /* 0x000fe400078ec0ff */
        /* <DEDUP_REMOVED lines=8> */
[----:B------:R0:W-:Y:S01]  /*220b0*/  STSM.16.M88.4 [R182], R144 ;  /* 0x00000090b6007844 */ /* 0x0001e20000000200 */
[----:B------:R-:W-:Y:S02]  /*220c0*/  F2FP.BF16.F32.PACK_AB R110, R105, R104 ;  /* 0x00000068696e723e */ /* 0x000fe400000010ff */
[----:B------:R-:W-:Y:S02]  /*220d0*/  F2FP.BF16.F32.PACK_AB R111, R107, R106 ;  /* 0x0000006a6b6f723e */ /* 0x000fe400000010ff */
[----:B------:R-:W-:-:S02]  /*220e0*/  F2FP.BF16.F32.PACK_AB R101, R103, R102 ;  /* 0x000000666765723e */ /* 0x000fc400000010ff */
[----:B------:R-:W-:Y:S01]  /*220f0*/  F2FP.BF16.F32.PACK_AB R92, R93, R92 ;  /* 0x0000005c5d5c723e */ /* 0x000fe200000010ff */
[----:B------:R0:W-:Y:S01]  /*22100*/  STSM.16.M88.4 [R181], R132 ;  /* 0x00000084b5007844 */ /* 0x0001e20000000200 */
[----:B------:R-:W-:Y:S02]  /*22110*/  SHF.R.U64 R166, R166, 0x3, RZ ;  /* 0x00000003a6a67819 */ /* 0x000fe400000012ff */
[----:B------:R-:W-:Y:S02]  /*22120*/  SHF.R.U64 R162, R162, 0x3, RZ ;  /* 0x00000003a2a27819 */ /* 0x000fe400000012ff */
[----:B------:R-:W-:Y:S02]  /*22130*/  SHF.R.U64 R160, R160, 0x3, RZ ;  /* 0x00000003a0a07819 */ /* 0x000fe400000012ff */
[----:B------:R-:W-:Y:S02]  /*22140*/  SHF.R.U64 R158, R158, 0x3, RZ ;  /* 0x000000039e9e7819 */ /* 0x000fe400000012ff */
[----:B------:R-:W-:-:S02]  /*22150*/  F2FP.BF16.F32.PACK_AB R102, R97, R96 ;  /* 0x000000606166723e */ /* 0x000fc400000010ff */
[----:B------:R-:W-:Y:S02]  /*22160*/  F2FP.BF16.F32.PACK_AB R103, R99, R98 ;  /* 0x000000626367723e */ /* 0x000fe400000010ff */
[----:B------:R-:W-:Y:S02]  /*22170*/  F2FP.BF16.F32.PACK_AB R93, R95, R94 ;  /* 0x0000005e5f5d723e */ /* 0x000fe400000010ff */
[----:B------:R-:W-:Y:S01]  /*22180*/  F2FP.BF16.F32.PACK_AB R84, R85, R84 ;  /* 0x000000545554723e */ /* 0x000fe200000010ff */
[----:B------:R0:W-:Y:S01]  /*22190*/  STSM.16.M88.4 [R176], R124 ;  /* 0x0000007cb0007844 */ /* 0x0001e20000000200 */
[----:B------:R-:W-:Y:S02]  /*221a0*/  SHF.R.U64 R154, R154, 0x3, RZ ;  /* 0x000000039a9a7819 */ /* 0x000fe400000012ff */
[----:B------:R-:W-:Y:S02]  /*221b0*/  SHF.R.U64 R150, R150, 0x3, RZ ;  /* 0x0000000396967819 */ /* 0x000fe400000012ff */
        /* <DEDUP_REMOVED lines=10> */
[----:B------:R-:W-:Y:S02]  /*22260*/  F2FP.BF16.F32.PACK_AB R78, R73, R72 ;  /* 0x00000048494e723e */ /* 0x000fe400000010ff */
[----:B------:R-:W-:Y:S02]  /*22270*/  F2FP.BF16.F32.PACK_AB R79, R75, R74 ;  /* 0x0000004a4b4f723e */ /* 0x000fe400000010ff */
[----:B------:R-:W-:Y:S02]  /*22280*/  F2FP.BF16.F32.PACK_AB R69, R71, R70 ;  /* 0x000000464745723e */ /* 0x000fe400000010ff */
[----:B------:R-:W-:Y:S01]  /*22290*/  F2FP.BF16.F32.PACK_AB R60, R61, R60 ;  /* 0x0000003c3d3c723e */ /* 0x000fe200000010ff */
[----:B------:R0:W-:Y:S01]  /*222a0*/  STSM.16.M88.4 [R178], R100 ;  /* 0x00000064b2007844 */ /* 0x0001e20000000200 */
[----:B------:R-:W-:-:S02]  /*222b0*/  MOV R172, R152 ;  /* 0x0000009800ac7202 */ /* 0x000fc40000000f00 */
        /* <DEDUP_REMOVED lines=8> */
[----:B------:R-:W-:Y:S02]  /*22340*/  F2FP.BF16.F32.PACK_AB R70, R65, R64 ;  /* 0x000000404146723e */ /* 0x000fe400000010ff */
[----:B------:R-:W-:-:S02]  /*22350*/  F2FP.BF16.F32.PACK_AB R71, R67, R66 ;  /* 0x000000424347723e */ /* 0x000fc400000010ff */
[----:B------:R-:W-:Y:S02]  /*22360*/  F2FP.BF16.F32.PACK_AB R61, R63, R62 ;  /* 0x0000003e3f3d723e */ /* 0x000fe400000010ff */
[----:B------:R-:W-:Y:S01]  /*22370*/  F2FP.BF16.F32.PACK_AB R52, R53, R52 ;  /* 0x000000343534723e */ /* 0x000fe200000010ff */
[----:B------:R0:W-:Y:S01]  /*22380*/  STSM.16.M88.4 [R177], R92 ;  /* 0x0000005cb1007844 */ /* 0x0001e20000000200 */
[----:B------:R-:W-:Y:S02]  /*22390*/  MOV R0, R148 ;  /* 0x0000009400007202 */ /* 0x000fe40000000f00 */
[----:B------:R-:W-:Y:S01]  /*223a0*/  LOP3.LUT R154, R154, R155, RZ, 0x3c, !PT ;  /* 0x0000009b9a9a7212 */ /* 0x000fe200078e3cff */
[----:B------:R-:W-:Y:S01]  /*223b0*/  IMAD.X R155, RZ, RZ, R175, P6 ;  /* 0x000000ffff9b7224 */ /* 0x000fe200030e06af */
[----:B------:R-:W-:Y:S02]  /*223c0*/  LOP3.LUT R150, R150, R151, RZ, 0x3c, !PT ;  /* 0x0000009796967212 */ /* 0x000fe400078e3cff */
[----:B------:R-:W-:-:S02]  /*223d0*/  F2FP.BF16.F32.PACK_AB R62, R57, R56 ;  /* 0x00000038393e723e */ /* 0x000fc400000010ff */
[----:B------:R-:W-:Y:S02]  /*223e0*/  F2FP.BF16.F32.PACK_AB R63, R59, R58 ;  /* 0x0000003a3b3f723e */ /* 0x000fe400000010ff */
[----:B------:R-:W-:Y:S02]  /*223f0*/  F2FP.BF16.F32.PACK_AB R53, R55, R54 ;  /* 0x000000363735723e */ /* 0x000fe400000010ff */
[----:B------:R-:W-:Y:S01]  /*22400*/  F2FP.BF16.F32.PACK_AB R44, R45, R44 ;  /* 0x0000002c2d2c723e */ /* 0x000fe200000010ff */
[----:B------:R0:W-:Y:S01]  /*22410*/  STSM.16.M88.4 [R6], R84 ;  /* 0x0000005406007844 */ /* 0x0001e20000000200 */
[C---:B------:R-:W-:Y:S02]  /*22420*/  IADD3 R153, P1, R174.reuse, 0xa000, RZ ;  /* 0x0000a000ae997810 */ /* 0x040fe40007f3e0ff */
[C---:B------:R-:W-:Y:S02]  /*22430*/  IADD3 R151, P5, R174.reuse, 0xc000, RZ ;  /* 0x0000c000ae977810 */ /* 0x040fe40007fbe0ff */
[----:B------:R-:W-:-:S02]  /*22440*/  IADD3 R149, P4, R174, 0xd000, RZ ;  /* 0x0000d000ae957810 */ /* 0x000fc40007f9e0ff */
[C---:B------:R-:W-:Y:S02]  /*22450*/  IADD3 R184, P3, R174.reuse, 0xe000, RZ ;  /* 0x0000e000aeb87810 */ /* 0x040fe40007f7e0ff */
[----:B------:R-:W-:Y:S02]  /*22460*/  F2FP.BF16.F32.PACK_AB R54, R49, R48 ;  /* 0x000000303136723e */ /* 0x000fe400000010ff */
[----:B------:R-:W-:Y:S02]  /*22470*/  F2FP.BF16.F32.PACK_AB R55, R51, R50 ;  /* 0x000000323337723e */ /* 0x000fe400000010ff */
[----:B------:R-:W-:Y:S02]  /*22480*/  F2FP.BF16.F32.PACK_AB R45, R47, R46 ;  /* 0x0000002e2f2d723e */ /* 0x000fe400000010ff */
[----:B------:R-:W-:Y:S01]  /*22490*/  F2FP.BF16.F32.PACK_AB R36, R37, R36 ;  /* 0x000000242524723e */ /* 0x000fe200000010ff */
[----:B------:R0:W-:Y:S01]  /*224a0*/  STSM.16.M88.4 [R173], R76 ;  /* 0x0000004cad007844 */ /* 0x0001e20000000200 */
[----:B------:R-:W-:-:S02]  /*224b0*/  IADD3 R137, P6, R174, 0xf000, RZ ;  /* 0x0000f000ae897810 */ /* 0x000fc40007fde0ff */
[----:B------:R-:W-:Y:S02]  /*224c0*/  F2FP.BF16.F32.PACK_AB R46, R41, R40 ;  /* 0x00000028292e723e */ /* 0x000fe400000010ff */
        /* <DEDUP_REMOVED lines=11> */
[----:B------:R-:W-:Y:S01]  /*22580*/  F2FP.BF16.F32.PACK_AB R13, R15, R14 ;  /* 0x0000000e0f0d723e */ /* 0x000fe200000010ff */
[----:B------:R0:W-:Y:S01]  /*22590*/  STSM.16.M88.4 [R20], R52 ;  /* 0x0000003414007844 */ /* 0x0001e20000000200 */
[----:B------:R-:W-:-:S02]  /*225a0*/  LOP3.LUT R152, R153, 0x380, RZ, 0xc0, !PT ;  /* 0x0000038099987812 */ /* 0x000fc400078ec0ff */
[----:B------:R-:W-:Y:S02]  /*225b0*/  LOP3.LUT R148, R151, 0x380, RZ, 0xc0, !PT ;  /* 0x0000038097947812 */ /* 0x000fe400078ec0ff */
[----:B------:R-:W-:Y:S02]  /*225c0*/  LOP3.LUT R142, R149, 0x380, RZ, 0xc0, !PT ;  /* 0x00000380958e7812 */ /* 0x000fe400078ec0ff */
[----:B------:R-:W-:Y:S02]  /*225d0*/  LOP3.LUT R143, R184, 0x380, RZ, 0xc0, !PT ;  /* 0x00000380b88f7812 */ /* 0x000fe400078ec0ff */
[----:B------:R-:W-:Y:S02]  /*225e0*/  LOP3.LUT R129, R174, 0x380, RZ, 0xc0, !PT ;  /* 0x00000380ae817812 */ /* 0x000fe400078ec0ff */
[----:B------:R-:W-:Y:S02]  /*225f0*/  F2FP.BF16.F32.PACK_AB R14, R9, R8 ;  /* 0x00000008090e723e */ /* 0x000fe400000010ff */
[----:B------:R-:W-:Y:S01]  /*22600*/  F2FP.BF16.F32.PACK_AB R15, R11, R10 ;  /* 0x0000000a0b0f723e */ /* 0x000fe200000010ff */
[----:B------:R0:W-:Y:S01]  /*22610*/  STSM.16.M88.4 [R0], R44 ;  /* 0x0000002c00007844 */ /* 0x0001e20000000200 */
[----:B------:R-:W-:-:S02]  /*22620*/  LOP3.LUT R130, R137, 0x380, RZ, 0xc0, !PT ;  /* 0x0000038089827812 */ /* 0x000fc400078ec0ff */
[----:B------:R-:W-:Y:S01]  /*22630*/  SHF.R.U64 R152, R152, 0x3, RZ ;  /* 0x0000000398987819 */ /* 0x000fe200000012ff */
[----:B------:R0:W-:Y:S01]  /*22640*/  STSM.16.M88.4 [R5], R36 ;  /* 0x0000002405007844 */ /* 0x0001e20000000200 */
[----:B------:R-:W-:Y:S02]  /*22650*/  SHF.R.U64 R148, R148, 0x3, RZ ;  /* 0x0000000394947819 */ /* 0x000fe400000012ff */
[----:B------:R-:W-:Y:S01]  /*22660*/  SHF.R.U64 R142, R142, 0x3, RZ ;  /* 0x000000038e8e7819 */ /* 0x000fe200000012ff */
[----:B------:R0:W-:Y:S01]  /*22670*/  STSM.16.M88.4 [R4], R28 ;  /* 0x0000001c04007844 */ /* 0x0001e20000000200 */
[----:B------:R-:W-:Y:S02]  /*22680*/  SHF.R.U64 R143, R143, 0x3, RZ ;  /* 0x000000038f8f7819 */ /* 0x000fe400000012ff */
[----:B------:R-:W-:Y:S01]  /*22690*/  SHF.R.U64 R129, R129, 0x3, RZ ;  /* 0x0000000381817819 */ /* 0x000fe200000012ff */
[----:B------:R0:W-:Y:S01]  /*226a0*/  STSM.16.M88.4 [R3], R12 ;  /* 0x0000000c03007844 */ /* 0x0001e20000000200 */
[----:B------:R-:W-:Y:S01]  /*226b0*/  SHF.R.U64 R130, R130, 0x3, RZ ;  /* 0x0000000382827819 */ /* 0x000fe200000012ff */
[----:B------:R-:W-:-:S02]  /*226c0*/  USHF.R.S32.HI UR12, URZ, 0x1f, UR60 ;  /* 0x0000001f3f0c7899 */ /* 0x000fc4000801143c */
[----:B------:R-:W-:Y:S01]  /*226d0*/  USHF.R.S32.HI UR13, URZ, 0x1f, UR58 ;  /* 0x0000001f3f0d7899 */ /* 0x000fe2000801143a */
        /* <DEDUP_REMOVED lines=11> */
[----:B------:R-:W-:-:S02]  /*22790*/  IMAD.X R131, RZ, RZ, R175, P6 ;  /* 0x000000ffff837224 */ /* 0x000fc400030e06af */
[----:B------:R-:W-:Y:S01]  /*227a0*/  IMAD.MOV.U32 R129, RZ, RZ, R175 ;  /* 0x000000ffff817224 */ /* 0x000fe200078e00af */
[----:B------:R-:W-:Y:S06]  /*227b0*/  BAR.SYNC.DEFER_BLOCKING 0x1, 0x100 ;  /* 0x0044000000007b1d */ /* 0x000fec0000010000 */
[----:B0-----:R-:W-:Y:S05]  /*227c0*/  @P0 BRA `(.L_x_5257) ;  /* 0x0000000000c80947 */ /* 0x001fea0003800000 */
[----:B------:R-:W0:Y:S01]  /*227d0*/  LDC R8, c[0x0][0xce8] ;  /* 0x00033a00ff087b82 */ /* 0x000e220000000800 */
[----:B------:R-:W-:Y:S01]  /*227e0*/  IMAD.MOV R3, RZ, RZ, -R213 ;  /* 0x000000ffff037224 */ /* 0x000fe200078e0ad5 */
[----:B------:R-:W-:Y:S01]  /*227f0*/  ULDC UR5, c[0x0][0xb88] ;  /* 0x0002e20000057ab9 */ /* 0x000fe20000000800 */
[----:B------:R-:W-:Y:S01]  /*22800*/  IMAD.U32 R13, RZ, RZ, UR59 ;  /* 0x0000003bff0d7e24 */ /* 0x000fe2000f8e00ff */
[----:B------:R-:W-:Y:S01]  /*22810*/  ULDC.64 UR8, c[0x0][0xc90] ;  /* 0x0003240000087ab9 */ /* 0x000fe20000000a00 */
[----:B------:R-:W-:Y:S01]  /*22820*/  IMAD.U32 R4, RZ, RZ, UR59 ;  /* 0x0000003bff047e24 */ /* 0x000fe2000f8e00ff */
[----:B------:R-:W-:Y:S01]  /*22830*/  ISETP.NE.AND P0, PT, R216, R3, PT ;  /* 0x00000003d800720c */ /* 0x000fe20003f05270 */
[----:B------:R-:W-:Y:S01]  /*22840*/  IMAD R13, R13, 0x40, R22 ;  /* 0x000000400d0d7824 */ /* 0x000fe200078e0216 */
[----:B------:R-:W-:Y:S01]  /*22850*/  ULDC.64 UR10, c[0x0][0xc98] ;  /* 0x00032600000a7ab9 */ /* 0x000fe20000000a00 */
[----:B0-----:R-:W-:-:S05]  /*22860*/  IMAD R6, R8, UR5, RZ ;  /* 0x0000000508067c24 */ /* 0x001fca000f8e02ff */
[----:B------:R-:W-:-:S13]  /*22870*/  ISETP.GE.OR P1, PT, R13, R6, P0 ;  /* 0x000000060d00720c */ /* 0x000fda0000726670 */
[----:B------:R-:W2:Y:S01]  /*22880*/  @!P1 LDL R11, [R1+0x3f0] ;  /* 0x0003f000010b9983 */ /* 0x000ea20000100800 */
[----:B------:R-:W-:Y:S01]  /*22890*/  ISETP.NE.AND P2, PT, R8, 0x1, PT ;  /* 0x000000010800780c */ /* 0x000fe20003f45270 */
[----:B------:R-:W-:Y:S01]  /*228a0*/  IMAD R5, R4, 0x40, R227 ;  /* 0x0000004004057824 */ /* 0x000fe200078e02e3 */
[----:B------:R-:W-:Y:S02]  /*228b0*/  UIMAD UR5, UR12, UR8, URZ ;  /* 0x000000080c0572a4 */ /* 0x000fe4000f8e023f */
[----:B------:R-:W-:Y:S01]  /*228c0*/  UIMAD.WIDE.U32 UR6, UR60, UR8, URZ ;  /* 0x000000083c0672a5 */ /* 0x000fe2000f8e003f */
[----:B------:R-:W-:Y:S01]  /*228d0*/  IMAD.MOV.U32 R4, RZ, RZ, R5 ;  /* 0x000000ffff047224 */ /* 0x000fe200078e0005 */
[----:B------:R-:W-:Y:S02]  /*228e0*/  UIMAD UR5, UR60, UR9, UR5 ;  /* 0x000000093c0572a4 */ /* 0x000fe4000f8e0205 */
[----:B------:R-:W-:Y:S02]  /*228f0*/  UIMAD UR8, UR13, UR10, URZ ;  /* 0x0000000a0d0872a4 */ /* 0x000fe4000f8e023f */
[----:B------:R-:W-:-:S02]  /*22900*/  UIADD3 UR7, UR7, UR5, URZ ;  /* 0x0000000507077290 */ /* 0x000fc4000fffe03f */
[----:B------:R-:W-:Y:S01]  /*22910*/  UIMAD UR8, UR58, UR11, UR8 ;  /* 0x0000000b3a0872a4 */ /* 0x000fe2000f8e0208 */
[----:B------:R-:W0:Y:S01]  /*22920*/  @P2 LDC R0, c[0x0][0xcec] ;  /* 0x00033b00ff002b82 */ /* 0x000e220000000800 */
[----:B------:R-:W-:-:S07]  /*22930*/  UIMAD.WIDE.U32 UR6, UR58, UR10, UR6 ;  /* 0x0000000a3a0672a5 */ /* 0x000fce000f8e0006 */
[----:B------:R-:W1:Y:S01]  /*22940*/  @P2 LDC R3, c[0x0][0xcf0] ;  /* 0x00033c00ff032b82 */ /* 0x000e620000000800 */
[----:B0-----:R-:W-:-:S05]  /*22950*/  @P2 IMAD.HI.U32 R0, R5, R0, RZ ;  /* 0x0000000005002227 */ /* 0x001fca00078e00ff */
[----:B-1----:R-:W-:-:S05]  /*22960*/  @P2 SHF.R.U32.HI R4, RZ, R3, R0 ;  /* 0x00000003ff042219 */ /* 0x002fca0000011600 */
        /* <DEDUP_REMOVED lines=14> */
[----:B------:R-:W-:Y:S01]  /*22a50*/  SHFL.IDX PT, R8, R0, RZ, 0x1c1f ;  /* 0x001c1fff00087589 */ /* 0x000fe200000e0000 */
[----:B------:R-:W-:Y:S01]  /*22a60*/  LEA.HI.X R10, R4, UR7, R3, 0x2, P2 ;  /* 0x00000007040a7c11 */ /* 0x000fe200090f1403 */
[----:B------:R-:W-:-:S04]  /*22a70*/  VIADD R3, R13, 0x8 ;  /* 0x000000080d037836 */ /* 0x000fc80000000000 */
[----:B------:R-:W2:Y:S01]  /*22a80*/  SHFL.IDX PT, R9, R10, RZ, 0x1c1f ;  /* 0x001c1fff0a097589 */ /* 0x000ea200000e0000 */
[----:B------:R-:W-:-:S03]  /*22a90*/  ISETP.GE.OR P0, PT, R3, R6, P0 ;  /* 0x000000060300720c */ /* 0x000fc60000706670 */
[----:B--2---:R-:W-:Y:S10]  /*22aa0*/  @!P1 ST.E desc[UR36][R8.64], R11 ;  /* 0x0000000b08009985 */ /* 0x004ff4000c101924 */
[----:B------:R-:W2:Y:S04]  /*22ab0*/  @!P0 LDL R3, [R1+0x3f4] ;  /* 0x0003f40001038983 */ /* 0x000ea80000100800 */
[----:B------:R-:W-:Y:S04]  /*22ac0*/  SHFL.IDX PT, R4, R0, 0x1, 0x1c1f ;  /* 0x003c1f0000047f89 */ /* 0x000fe800000e0000 */
[----:B------:R-:W2:Y:S04]  /*22ad0*/  SHFL.IDX PT, R5, R10, 0x1, 0x1c1f ;  /* 0x003c1f000a057f89 */ /* 0x000ea800000e0000 */
[----:B--2---:R0:W-:Y:S02]  /*22ae0*/  @!P0 ST.E desc[UR36][R4.64], R3 ;  /* 0x0000000304008985 */ /* 0x0041e4000c101924 */
.L_x_5257:
[----:B------:R-:W1:Y:S01]  /*22af0*/  LDC R78, c[0x0][0xce8] ;  /* 0x00033a00ff4e7b82 */ /* 0x000e620000000800 */
[----:B------:R-:W-:Y:S01]  /*22b00*/  ULDC UR10, c[0x0][0xbc8] ;  /* 0x0002f200000a7ab9 */ /* 0x000fe20000000800 */
[----:B------:R-:W-:Y:S01]  /*22b10*/  IMAD R0, R206, 0x20, R195 ;  /* 0x00000020ce007824 */ /* 0x000fe200078e02c3 */
[----:B------:R-:W-:Y:S01]  /*22b20*/  ISETP.GE.AND P1, PT, R190, UR10, PT ;  /* 0x0000000abe007c0c */ /* 0x000fe2000bf26270 */
[----:B0-----:R-:W-:Y:S01]  /*22b30*/  IMAD.U32 R5, RZ, RZ, UR59 ;  /* 0x0000003bff057e24 */ /* 0x001fe2000f8e00ff */
[----:B------:R-:W-:Y:S01]  /*22b40*/  ULDC.64 UR8, c[0x0][0xbe8] ;  /* 0x0002fa0000087ab9 */ /* 0x000fe20000000a00 */
[----:B------:R0:W5:Y:S04]  /*22b50*/  LD.E.128 R8, desc[UR36][R128.64] ;  /* 0x0000002480087980 */ /* 0x000168000c101d00 */
[----:B------:R0:W5:Y:S04]  /*22b60*/  LD.E.128 R12, desc[UR36][R170.64] ;  /* 0x00000024aa0c7980 */ /* 0x000168000c101d00 */
[----:B------:R0:W5:Y:S04]  /*22b70*/  LD.E.128 R24, desc[UR36][R168.64] ;  /* 0x00000024a8187980 */ /* 0x000168000c101d00 */
[----:B------:R0:W5:Y:S04]  /*22b80*/  LD.E.128 R28, desc[UR36][R166.64] ;  /* 0x00000024a61c7980 */ /* 0x000168000c101d00 */
[----:B------:R0:W5:Y:S01]  /*22b90*/  LD.E.128 R32, desc[UR36][R164.64] ;  /* 0x00000024a4207980 */ /* 0x000162000c101d00 */
[----:B-1----:R-:W-:-:S02]  /*22ba0*/  ISETP.NE.AND P3, PT, R78, 0x1, PT ;  /* 0x000000014e00780c */ /* 0x002fc40003f65270 */
[----:B------:R-:W-:Y:S01]  /*22bb0*/  SEL R4, RZ, 0xffffffff, P1 ;  /* 0xffffffffff047807 */ /* 0x000fe20000800000 */
[----:B------:R0:W5:Y:S01]  /*22bc0*/  LD.E.128 R36, desc[UR36][R162.64] ;  /* 0x00000024a2247980 */ /* 0x000162000c101d00 */
[----:B------:R-:W-:Y:S02]  /*22bd0*/  ISETP.GE.AND P0, PT, R191, UR10, PT ;  /* 0x0000000abf007c0c */ /* 0x000fe4000bf06270 */
[----:B------:R-:W-:Y:S01]  /*22be0*/  ISETP.GE.AND P2, PT, R192, UR10, PT ;  /* 0x0000000ac0007c0c */ /* 0x000fe2000bf46270 */
[----:B------:R-:W-:Y:S01]  /*22bf0*/  IMAD R76, R5, 0x40, R0 ;  /* 0x00000040054c7824 */ /* 0x000fe200078e0200 */
[----:B------:R-:W-:Y:S01]  /*22c00*/  UIMAD UR5, UR12, UR8, URZ ;  /* 0x000000080c0572a4 */ /* 0x000fe2000f8e023f */
[----:B------:R0:W5:Y:S04]  /*22c10*/  LD.E.128 R40, desc[UR36][R160.64] ;  /* 0x00000024a0287980 */ /* 0x000168000c101d00 */
[----:B------:R-:W1:Y:S01]  /*22c20*/  @P3 LDC R21, c[0x0][0xcec] ;  /* 0x00033b00ff153b82 */ /* 0x000e620000000800 */
[----:B------:R-:W-:Y:S01]  /*22c30*/  UIMAD.WIDE.U32 UR6, UR60, UR8, URZ ;  /* 0x000000083c0672a5 */ /* 0x000fe2000f8e003f */
[----:B------:R0:W5:Y:S04]  /*22c40*/  LD.E.128 R44, desc[UR36][R158.64] ;  /* 0x000000249e2c7980 */ /* 0x000168000c101d00 */
[----:B------:R0:W5:Y:S02]  /*22c50*/  LD.E.128 R48, desc[UR36][R156.64] ;  /* 0x000000249c307980 */ /* 0x000164000c101d00 */
[----:B------:R-:W2:Y:S01]  /*22c60*/  @P3 LDC R77, c[0x0][0xcf0] ;  /* 0x00033c00ff4d3b82 */ /* 0x000ea20000000800 */
[----:B------:R-:W-:Y:S01]  /*22c70*/  ISETP.GE.AND P1, PT, R189, UR10, PT ;  /* 0x0000000abd007c0c */ /* 0x000fe2000bf26270 */
[----:B------:R-:W-:Y:S01]  /*22c80*/  IMAD.SHL.U32 R6, R4, 0x2, RZ ;  /* 0x0000000204067824 */ /* 0x000fe200078e00ff */
[----:B------:R-:W-:Y:S01]  /*22c90*/  SEL R4, RZ, 0xffffffff, P0 ;  /* 0xffffffffff047807 */ /* 0x000fe20000000000 */
[----:B------:R0:W5:Y:S01]  /*22ca0*/  LD.E.128 R52, desc[UR36][R154.64] ;  /* 0x000000249a347980 */ /* 0x000162000c101d00 */
[----:B------:R-:W-:-:S02]  /*22cb0*/  SEL R0, RZ, 0xffffffff, P1 ;  /* 0xffffffffff007807 */ /* 0x000fc40000800000 */
[----:B------:R-:W-:Y:S01]  /*22cc0*/  SEL R3, RZ, 0x1, P2 ;  /* 0x00000001ff037807 */ /* 0x000fe20001000000 */
[----:B------:R-:W-:Y:S01]  /*22cd0*/  UIMAD UR5, UR60, UR9, UR5 ;  /* 0x000000093c0572a4 */ /* 0x000fe2000f8e0205 */
[----:B------:R-:W-:Y:S01]  /*22ce0*/  IMAD.SHL.U32 R4, R4, 0x4, RZ ;  /* 0x0000000404047824 */ /* 0x000fe200078e00ff */
[----:B------:R-:W-:Y:S01]  /*22cf0*/  ISETP.GE.AND P0, PT, R188, UR10, PT ;  /* 0x0000000abc007c0c */ /* 0x000fe2000bf06270 */
[----:B------:R-:W-:Y:S01]  /*22d00*/  IMAD.SHL.U32 R79, R0, 0x8, RZ ;  /* 0x00000008004f7824 */ /* 0x000fe200078e00ff */
[----:B------:R-:W-:Y:S01]  /*22d10*/  LOP3.LUT R3, R6, 0x2, R3, 0xe2, !PT ;  /* 0x0000000206037812 */ /* 0x000fe200078ee203 */
[----:B------:R-:W-:Y:S01]  /*22d20*/  ULDC.64 UR8, c[0x0][0xbf0] ;  /* 0x0002fc0000087ab9 */ /* 0x000fe20000000a00 */
[----:B------:R-:W-:Y:S01]  /*22d30*/  UIADD3 UR7, UR7, UR5, URZ ;  /* 0x0000000507077290 */ /* 0x000fe2000fffe03f */
[----:B------:R0:W5:Y:S01]  /*22d40*/  LD.E.128 R56, desc[UR36][R152.64] ;  /* 0x0000002498387980 */ /* 0x000162000c101d00 */
[----:B-1----:R-:W-:Y:S01]  /*22d50*/  @P3 IMAD.HI.U32 R0, R76, R21, RZ ;  /* 0x000000154c003227 */ /* 0x002fe200078e00ff */
[----:B------:R-:W-:Y:S01]  /*22d60*/  UIMAD UR5, UR13, UR8, URZ ;  /* 0x000000080d0572a4 */ /* 0x000fe2000f8e023f */
[----:B------:R-:W-:Y:S01]  /*22d70*/  SEL R5, RZ, 0xffffffff, P0 ;  /* 0xffffffffff057807 */ /* 0x000fe20000000000 */
[----:B------:R0:W5:Y:S01]  /*22d80*/  LD.E.128 R60, desc[UR36][R150.64] ;  /* 0x00000024963c7980 */ /* 0x000162000c101d00 */
[----:B------:R-:W-:Y:S01]  /*22d90*/  LOP3.LUT R4, R4, 0x4, R3, 0xe2, !PT ;  /* 0x0000000404047812 */ /* 0x000fe200078ee203 */
[----:B------:R-:W-:Y:S01]  /*22da0*/  IMAD.MOV.U32 R3, RZ, RZ, R76 ;  /* 0x000000ffff037224 */ /* 0x000fe200078e004c */
[----:B------:R-:W-:Y:S01]  /*22db0*/  UIMAD UR5, UR58, UR9, UR5 ;  /* 0x000000093a0572a4 */ /* 0x000fe2000f8e0205 */
[----:B------:R0:W5:Y:S01]  /*22dc0*/  LD.E.128 R64, desc[UR36][R148.64] ;  /* 0x0000002494407980 */ /* 0x000162000c101d00 */
[----:B--2---:R-:W-:Y:S01]  /*22dd0*/  @P3 SHF.R.U32.HI R3, RZ, R77, R0 ;  /* 0x0000004dff033219 */ /* 0x004fe20000011600 */
[----:B------:R-:W-:Y:S01]  /*22de0*/  UIMAD.WIDE.U32 UR6, UR58, UR8, UR6 ;  /* 0x000000083a0672a5 */ /* 0x000fe2000f8e0006 */
[----:B------:R-:W-:Y:S01]  /*22df0*/  IMAD.SHL.U32 R5, R5, 0x10, RZ ;  /* 0x0000001005057824 */ /* 0x000fe200078e00ff */
[----:B------:R-:W-:Y:S01]  /*22e00*/  LOP3.LUT R4, R79, 0x8, R4, 0xe2, !PT ;  /* 0x000000084f047812 */ /* 0x000fe200078ee204 */
[----:B------:R0:W5:Y:S01]  /*22e10*/  LD.E.128 R68, desc[UR36][R142.64] ;  /* 0x000000248e447980 */ /* 0x000162000c101d00 */
[----:B------:R-:W-:Y:S01]  /*22e20*/  ISETP.GE.AND P0, PT, R19, UR10, PT ;  /* 0x0000000a13007c0c */ /* 0x000fe2000bf06270 */
[----:B------:R-:W-:Y:S01]  /*22e30*/  UIADD3 UR5, UR7, UR5, URZ ;  /* 0x0000000507057290 */ /* 0x000fe2000fffe03f */
[--C-:B------:R-:W-:Y:S01]  /*22e40*/  IMAD.MOV R21, RZ, RZ, -R3.reuse ;  /* 0x000000ffff157224 */ /* 0x100fe200078e0a03 */
[----:B------:R-:W-:Y:S01]  /*22e50*/  SHF.R.S32.HI R20, RZ, 0x1f, R3 ;  /* 0x0000001fff147819 */ /* 0x000fe20000011403 */
[----:B------:R0:W5:Y:S01]  /*22e60*/  LD.E.128 R72, desc[UR36][R140.64] ;  /* 0x000000248c487980 */ /* 0x000162000c101d00 */
[----:B------:R-:W-:Y:S01]  /*22e70*/  LOP3.LUT R0, R5, 0x10, R4, 0xe2, !PT ;  /* 0x0000001005007812 */ /* 0x000fe200078ee204 */
[----:B------:R-:W-:Y:S01]  /*22e80*/  IMAD.U32 R4, RZ, RZ, UR6 ;  /* 0x00000006ff047e24 */ /* 0x000fe2000f8e00ff */
[----:B------:R-:W-:Y:S01]  /*22e90*/  SEL R6, RZ, 0xffffffff, P0 ;  /* 0xffffffffff067807 */ /* 0x000fe20000000000 */
[----:B------:R-:W-:Y:S01]  /*22ea0*/  IMAD.U32 R5, RZ, RZ, UR7 ;  /* 0x00000007ff057e24 */ /* 0x000fe2000f8e00ff */
[----:B------:R-:W-:Y:S01]  /*22eb0*/  ULDC.64 UR6, c[0x0][0xbe0] ;  /* 0x0002f80000067ab9 */ /* 0x000fe20000000a00 */
[----:B------:R-:W-:Y:S01]  /*22ec0*/  IMAD R21, R78, R21, R76 ;  /* 0x000000154e157224 */ /* 0x000fe200078e024c */
[----:B------:R-:W5:Y:S01]  /*22ed0*/  LD.E.128 R128, desc[UR36][R130.64] ;  /* 0x0000002482807980 */ /* 0x000f62000c101d00 */
[----:B------:R-:W-:Y:S01]  /*22ee0*/  IMAD.U32 R5, RZ, RZ, UR5 ;  /* 0x00000005ff057e24 */ /* 0x000fe2000f8e00ff */
[----:B------:R-:W-:Y:S01]  /*22ef0*/  ISETP.GE.AND P0, PT, R194, UR10, PT ;  /* 0x0000000ac2007c0c */ /* 0x000fe2000bf06270 */
[----:B------:R-:W-:Y:S01]  /*22f00*/  IMAD R20, R20, UR6, RZ ;  /* 0x0000000614147c24 */ /* 0x000fe2000f8e02ff */
[----:B------:R-:W-:Y:S01]  /*22f10*/  @!PT LDS RZ, [RZ] ;  /* 0x00000000fffff984 */ /* 0x000fe20000000800 */
[----:B------:R-:W-:Y:S01]  /*22f20*/  @!PT LDS RZ, [RZ] ;  /* 0x00000000fffff984 */ /* 0x000fe20000000800 */
[----:B------:R-:W-:Y:S01]  /*22f30*/  @!PT LDS RZ, [RZ] ;  /* 0x00000000fffff984 */ /* 0x000fe20000000800 */
[----:B------:R-:W-:Y:S01]  /*22f40*/  @!PT LDS RZ, [RZ] ;  /* 0x00000000fffff984 */ /* 0x000fe20000000800 */
[----:B------:R1:W-:Y:S06]  /*22f50*/  MEMBAR.ALL.CTA ;  /* 0x0000000000007992 */ /* 0x0003ec0000008000 */
[----:B-1----:R-:W1:Y:S01]  /*22f60*/  FENCE.VIEW.ASYNC.S ;  /* 0x00000000000073c6 */ /* 0x002e620000000000 */
[----:B------:R-:W-:Y:S01]  /*22f70*/  IMAD.SHL.U32 R79, R6, 0x20, RZ ;  /* 0x00000020064f7824 */ /* 0x000fe200078e00ff */
[----:B------:R-:W-:Y:S01]  /*22f80*/  SHF.R.S32.HI R6, RZ, 0x1f, R21 ;  /* 0x0000001fff067819 */ /* 0x000fe20000011415 */
[C---:B------:R-:W-:Y:S01]  /*22f90*/  IMAD R77, R3.reuse, UR7, R20 ;  /* 0x00000007034d7c24 */ /* 0x040fe2000f8e0214 */
[----:B------:R-:W-:Y:S01]  /*22fa0*/  ULDC UR8, c[0x0][0xb88] ;  /* 0x0002e20000087ab9 */ /* 0x000fe20000000800 */
[----:B------:R-:W-:Y:S01]  /*22fb0*/  IMAD.WIDE.U32 R4, R3, UR6, R4 ;  /* 0x0000000603047c25 */ /* 0x000fe2000f8e0004 */
[----:B------:R-:W-:Y:S01]  /*22fc0*/  ULDC.64 UR6, c[0x0][0xbd8] ;  /* 0x0002f60000067ab9 */ /* 0x000fe20000000a00 */
[----:B------:R-:W-:Y:S01]  /*22fd0*/  LOP3.LUT R0, R79, 0x20, R0, 0xe2, !PT ;  /* 0x000000204f007812 */ /* 0x000fe200078ee200 */
[----:B------:R-:W-:Y:S01]  /*22fe0*/  UIADD3 UR5, UR44, 0x38820, URZ ;  /* 0x000388202c057890 */ /* 0x000fe2000fffe03f */
[----:B------:R-:W-:Y:S01]  /*22ff0*/  IMAD.U32 R20, RZ, RZ, UR59 ;  /* 0x0000003bff147e24 */ /* 0x000fe2000f8e00ff */
[----:B------:R-:W-:Y:S01]  /*23000*/  SEL R3, RZ, 0x40, P0 ;  /* 0x00000040ff037807 */ /* 0x000fe20000000000 */
[----:B------:R-:W-:Y:S01]  /*23010*/  IMAD.IADD R5, R5, 0x1, R77 ;  /* 0x0000000105057824 */ /* 0x000fe200078e024d */
[----:B------:R-:W-:Y:S01]  /*23020*/  ISETP.GE.AND P0, PT, R193, UR10, PT ;  /* 0x0000000ac1007c0c */ /* 0x000fe2000bf06270 */
[----:B------:R-:W-:Y:S01]  /*23030*/  IMAD R6, R6, UR6, RZ ;  /* 0x0000000606067c24 */ /* 0x000fe2000f8e02ff */
[----:B------:R-:W-:Y:S01]  /*23040*/  LOP3.LUT R0, R0, R3, RZ, 0xfc, !PT ;  /* 0x0000000300007212 */ /* 0x000fe200078efcff */
[----:B------:R-:W-:Y:S01]  /*23050*/  IMAD R83, R20, 0x40, R195 ;  /* 0x0000004014537824 */ /* 0x000fe200078e02c3 */
[----:B------:R-:W-:Y:S01]  /*23060*/  SEL R3, RZ, 0x80, P0 ;  /* 0x00000080ff037807 */ /* 0x000fe20000000000 */
[----:B------:R-:W-:Y:S01]  /*23070*/  IMAD R84, R78, UR8, RZ ;  /* 0x000000084e547c24 */ /* 0x000fe2000f8e02ff */
[----:B------:R-:W-:Y:S01]  /*23080*/  UPRMT UR5, URZ, 0x654, UR5 ;  /* 0x000006543f057896 */ /* 0x000fe20008000005 */
[C---:B------:R-:W-:Y:S01]  /*23090*/  IMAD R77, R21.reuse, UR7, R6 ;  /* 0x00000007154d7c24 */ /* 0x040fe2000f8e0206 */
[----:B------:R-:W-:Y:S01]  /*230a0*/  BSSY B1, `(.L_x_5258) ;  /* 0x000002b000017945 */ /* 0x000fe20003800000 */
[----:B------:R-:W-:Y:S01]  /*230b0*/  IMAD.WIDE.U32 R4, R21, UR6, R4 ;  /* 0x0000000615047c25 */ /* 0x000fe2000f8e0004 */
[----:B------:R-:W-:Y:S01]  /*230c0*/  ISETP.GE.AND P0, PT, R83, R84, PT ;  /* 0x000000545300720c */ /* 0x000fe20003f06270 */
[----:B------:R-:W-:Y:S01]  /*230d0*/  ULDC.64 UR6, c[0x0][0xb80] ;  /* 0x0002e00000067ab9 */ /* 0x000fe20000000a00 */
[----:B------:R-:W-:Y:S01]  /*230e0*/  LOP3.LUT R3, R0, R3, RZ, 0xfc, !PT ;  /* 0x0000000300037212 */ /* 0x000fe200078efcff */
[----:B------:R-:W-:Y:S01]  /*230f0*/  IMAD.IADD R5, R5, 0x1, R77 ;  /* 0x0000000105057824 */ /* 0x000fe200078e024d */
[C---:B------:R-:W-:Y:S01]  /*23100*/  LEA R6, P1, R4.reuse, UR6, 0x1 ;  /* 0x0000000604067c11 */ /* 0x040fe2000f8208ff */
[----:B-1----:R-:W-:Y:S03]  /*23110*/  SYNCS.ARRIVE.TRANS64.RED.A1T0 RZ, [UR5], RZ ;  /* 0x000000ffffff79a7 */ /* 0x002fe60008100405 */
        /* <DEDUP_REMOVED lines=35> */
.L_x_5259:
[----:B------:R-:W-:Y:S05]  /*23350*/  BSYNC B1 ;  /* 0x0000000000017941 */ /* 0x000fea0003800000 */
.L_x_5258:
[----:B---3--:R-:W-:Y:S01]  /*23360*/  VIADD R4, R83, 0x20 ;  /* 0x0000002053047836 */ /* 0x008fe20000000000 */
[----:B-----5:R4:W3:Y:S04]  /*23370*/  SHFL.IDX PT, R9, R82, 0x1, 0x181f ;  /* 0x00381f0052097f89 */ /* 0x0208e800000e0000 */
        /* <DEDUP_REMOVED lines=9> */
[CC--:B------:R-:W-:Y:S02]  /*23410*/  @!P5 LEA R10, P4, R190.reuse, R8.reuse, 0x1 ;  /* 0x00000008be0ad211 */ /* 0x0c0fe400078808ff */
        /* <DEDUP_REMOVED lines=26> */
.L_x_5256:
[----:B------:R-:W0:Y:S01]  /*235c0*/  LDC R12, c[0x0][0xce8] ;  /* 0x00033a00ff0c7b82 */ /* 0x000e220000000800 */
[----:B------:R-:W-:Y:S01]  /*235d0*/  ISETP.GE.AND P2, PT, R204, 0x40, PT ;  /* 0x00000040cc00780c */ /* 0x000fe20003f46270 */
[----:B------:R-:W-:Y:S01]  /*235e0*/  ULDC UR12, c[0x0][0xbc8] ;  /* 0x0002f200000c7ab9 */ /* 0x000fe20000000800 */
[----:B------:R-:W-:Y:S01]  /*235f0*/  IMAD R0, R206, 0x20, R195 ;  /* 0x00000020ce007824 */ /* 0x000fe200078e02c3 */
[----:B------:R-:W-:Y:S01]  /*23600*/  ISETP.GE.AND P4, PT, R192, UR12, PT ;  /* 0x0000000cc0007c0c */ /* 0x000fe2000bf86270 */
[----:B------:R-:W-:Y:S01]  /*23610*/  IMAD.U32 R3, RZ, RZ, UR59 ;  /* 0x0000003bff037e24 */ /* 0x000fe2000f8e00ff */
[----:B------:R-:W-:Y:S01]  /*23620*/  ISETP.GE.AND P3, PT, R190, UR12, PT ;  /* 0x0000000cbe007c0c */ /* 0x000fe2000bf66270 */
[----:B------:R-:W-:Y:S01]  /*23630*/  USHF.R.S32.HI UR8, URZ, 0x1f, UR60 ;  /* 0x0000001f3f087899 */ /* 0x000fe2000801143c */
[----:B------:R-:W-:Y:S01]  /*23640*/  BSSY B1, `(.L_x_5261) ;  /* 0x0000033000017945 */ /* 0x000fe20003800000 */
[----:B------:R-:W-:Y:S01]  /*23650*/  USHF.R.S32.HI UR9, URZ, 0x1f, UR58 ;  /* 0x0000001f3f097899 */ /* 0x000fe2000801143a */
[----:B------:R-:W-:Y:S01]  /*23660*/  ISETP.GE.AND P1, PT, R191, UR12, PT ;  /* 0x0000000cbf007c0c */ /* 0x000fe2000bf26270 */
[----:B------:R-:W-:Y:S01]  /*23670*/  IMAD R10, R3, 0x40, R0 ;  /* 0x00000040030a7824 */ /* 0x000fe200078e0200 */
[----:B------:R-:W-:-:S02]  /*23680*/  SEL R14, RZ, 0x1, P4 ;  /* 0x00000001ff0e7807 */ /* 0x000fc40002000000 */
[----:B------:R-:W-:Y:S02]  /*23690*/  SEL R15, RZ, 0xffffffff, P3 ;  /* 0xffffffffff0f7807 */ /* 0x000fe40001800000 */
[----:B0-----:R-:W-:-:S13]  /*236a0*/  ISETP.NE.AND P0, PT, R12, 0x1, PT ;  /* 0x000000010c00780c */ /* 0x001fda0003f05270 */
[----:B------:R-:W0:Y:S08]  /*236b0*/  @P0 LDC R11, c[0x0][0xcec] ;  /* 0x00033b00ff0b0b82 */ /* 0x000e300000000800 */
[----:B------:R-:W1:Y:S01]  /*236c0*/  @P0 LDC R13, c[0x0][0xcf0] ;  /* 0x00033c00ff0d0b82 */ /* 0x000e620000000800 */
[----:B------:R-:W-:Y:S05]  /*236d0*/  @P2 BRA `(.L_x_5262) ;  /* 0x0000000000a42947 */ /* 0x000fea0003800000 */
[----:B------:R-:W2:Y:S01]  /*236e0*/  S2R R4, SR_TID.X ;  /* 0x0000000000047919 */ /* 0x000ea20000002100 */
[----:B------:R-:W3:Y:S01]  /*236f0*/  LDC R5, c[0x0][0xce8] ;  /* 0x00033a00ff057b82 */ /* 0x000ee20000000800 */
[----:B------:R-:W-:Y:S01]  /*23700*/  IMAD.U32 R0, RZ, RZ, UR59 ;  /* 0x0000003bff007e24 */ /* 0x000fe2000f8e00ff */
[----:B------:R-:W-:Y:S02]  /*23710*/  ULDC UR5, c[0x0][0xb88] ;  /* 0x0002e20000057ab9 */ /* 0x000fe40000000800 */
[----:B---3--:R-:W-:Y:S02]  /*23720*/  IMAD R3, R5, UR5, RZ ;  /* 0x0000000505037c24 */ /* 0x008fe4000f8e02ff */
[----:B--2---:R-:W-:-:S04]  /*23730*/  IMAD R0, R0, 0x40, R4 ;  /* 0x0000004000007824 */ /* 0x004fc800078e0204 */
[----:B------:R-:W-:-:S05]  /*23740*/  VIADD R6, R0, 0xffffff80 ;  /* 0xffffff8000067836 */ /* 0x000fca0000000000 */
[----:B------:R-:W-:-:S13]  /*23750*/  ISETP.GE.AND P2, PT, R6, R3, PT ;  /* 0x000000030600720c */ /* 0x000fda0003f46270 */
[----:B------:R-:W-:Y:S05]  /*23760*/  @P2 BRA `(.L_x_5262) ;  /* 0x0000000000802947 */ /* 0x000fea0003800000 */
[----:B------:R-:W-:Y:S01]  /*23770*/  ISETP.NE.AND P2, PT, R5, 0x1, PT ;  /* 0x000000010500780c */ /* 0x000fe20003f45270 */
[----:B------:R-:W-:Y:S01]  /*23780*/  ULDC.64 UR10, c[0x0][0xc90] ;  /* 0x00032400000a7ab9 */ /* 0x000fe20000000a00 */
[----:B------:R-:W-:Y:S01]  /*23790*/  IMAD.MOV.U32 R4, RZ, RZ, R6 ;  /* 0x000000ffff047224 */ /* 0x000fe200078e0006 */
        /* <DEDUP_REMOVED lines=29> */
.L_x_5262:
[----:B------:R-:W-:Y:S05]  /*23970*/  BSYNC B1 ;  /* 0x0000000000017941 */ /* 0x000fea0003800000 */
.L_x_5261:
[----:B------:R-:W-:Y:S01]  /*23980*/  SEL R0, RZ, 0xffffffff, P1 ;  /* 0xffffffffff007807 */ /* 0x000fe20000800000 */
[----:B------:R-:W-:Y:S01]  /*23990*/  ULDC.64 UR10, c[0x0][0xbe8] ;  /* 0x0002fa00000a7ab9 */ /* 0x000fe20000000a00 */
[----:B------:R-:W-:Y:S01]  /*239a0*/  IMAD.SHL.U32 R15, R15, 0x2, RZ ;  /* 0x000000020f0f7824 */ /* 0x000fe200078e00ff */
[----:B------:R-:W-:Y:S01]  /*239b0*/  UIMAD UR5, UR8, UR10, URZ ;  /* 0x0000000a080572a4 */ /* 0x000fe2000f8e023f */
[----:B------:R-:W-:Y:S01]  /*239c0*/  ISETP.GE.AND P1, PT, R189, UR12, PT ;  /* 0x0000000cbd007c0c */ /* 0x000fe2000bf26270 */
[----:B------:R-:W-:Y:S01]  /*239d0*/  IMAD.SHL.U32 R5, R0, 0x4, RZ ;  /* 0x0000000400057824 */ /* 0x000fe200078e00ff */
[----:B------:R-:W-:Y:S01]  /*239e0*/  UIMAD.WIDE.U32 UR6, UR60, UR10, URZ ;  /* 0x0000000a3c0672a5 */ /* 0x000fe2000f8e003f */
[----:B0-----:R-:W-:Y:S01]  /*239f0*/  @P0 IMAD.HI.U32 R0, R10, R11, RZ ;  /* 0x0000000b0a000227 */ /* 0x001fe200078e00ff */
[----:B------:R-:W-:Y:S01]  /*23a00*/  UIMAD UR5, UR60, UR11, UR5 ;  /* 0x0000000b3c0572a4 */ /* 0x000fe2000f8e0205 */
[----:B------:R-:W-:Y:S01]  /*23a10*/  LOP3.LUT R14, R15, 0x2, R14, 0xe2, !PT ;  /* 0x000000020f0e7812 */ /* 0x000fe200078ee20e */
[----:B------:R-:W-:Y:S01]  /*23a20*/  BSSY B1, `(.L_x_5263) ;  /* 0x0000056000017945 */ /* 0x000fe20003800000 */
[----:B--2---:R-:W-:Y:S01]  /*23a30*/  IMAD.MOV.U32 R3, RZ, RZ, R10 ;  /* 0x000000ffff037224 */ /* 0x004fe200078e000a */
[----:B-1----:R-:W-:Y:S01]  /*23a40*/  @P0 SHF.R.U32.HI R3, RZ, R13, R0 ;  /* 0x0000000dff030219 */ /* 0x002fe20000011600 */
[----:B------:R-:W-:Y:S01]  /*23a50*/  ULDC.64 UR10, c[0x0][0xbf0] ;  /* 0x0002fc00000a7ab9 */ /* 0x000fe20000000a00 */
[----:B------:R-:W-:Y:S01]  /*23a60*/  SEL R0, RZ, 0xffffffff, P1 ;  /* 0xffffffffff007807 */ /* 0x000fe20000800000 */
[----:B------:R-:W-:Y:S01]  /*23a70*/  UIADD3 UR7, UR7, UR5, URZ ;  /* 0x0000000507077290 */ /* 0x000fe2000fffe03f */
[----:B------:R-:W-:Y:S01]  /*23a80*/  LOP3.LUT R14, R5, 0x4, R14, 0xe2, !PT ;  /* 0x00000004050e7812 */ /* 0x000fe200078ee20e */
[----:B------:R-:W-:Y:S01]  /*23a90*/  UIMAD UR5, UR9, UR10, URZ ;  /* 0x0000000a090572a4 */ /* 0x000fe2000f8e023f */
[----:B------:R-:W-:Y:S01]  /*23aa0*/  ISETP.GE.AND P1, PT, R188, UR12, PT ;  /* 0x0000000cbc007c0c */ /* 0x000fe2000bf26270 */
[----:B------:R-:W-:Y:S01]  /*23ab0*/  UIMAD.WIDE.U32 UR6, UR58, UR10, UR6 ;  /* 0x0000000a3a0672a5 */ /* 0x000fe2000f8e0006 */
[----:B------:R-:W-:Y:S01]  /*23ac0*/  IMAD.SHL.U32 R5, R0, 0x8, RZ ;  /* 0x0000000800057824 */ /* 0x000fe200078e00ff */
[----:B------:R-:W-:Y:S01]  /*23ad0*/  UIMAD UR5, UR58, UR11, UR5 ;  /* 0x0000000b3a0572a4 */ /* 0x000fe2000f8e0205 */
[--C-:B------:R-:W-:Y:S01]  /*23ae0*/  SHF.R.S32.HI R0, RZ, 0x1f, R3.reuse ;  /* 0x0000001fff007819 */ /* 0x100fe20000011403 */
[----:B------:R-:W-:Y:S01]  /*23af0*/  IMAD.MOV R9, RZ, RZ, -R3 ;  /* 0x000000ffff097224 */ /* 0x000fe200078e0a03 */
[----:B------:R-:W-:Y:S01]  /*23b00*/  ISETP.GE.AND P0, PT, R19, UR12, PT ;  /* 0x0000000c13007c0c */ /* 0x000fe2000bf06270 */
[----:B------:R-:W-:Y:S01]  /*23b10*/  UIADD3 UR5, UR7, UR5, URZ ;  /* 0x0000000507057290 */ /* 0x000fe2000fffe03f */
[----:B------:R-:W-:Y:S01]  /*23b20*/  LOP3.LUT R14, R5, 0x8, R14, 0xe2, !PT ;  /* 0x00000008050e7812 */ /* 0x000fe200078ee20e */
[----:B------:R-:W-:Y:S01]  /*23b30*/  IMAD.U32 R4, RZ, RZ, UR6 ;  /* 0x00000006ff047e24 */ /* 0x000fe2000f8e00ff */
[----:B------:R-:W-:Y:S01]  /*23b40*/  SEL R6, RZ, 0xffffffff, P1 ;  /* 0xffffffffff067807 */ /* 0x000fe20000800000 */
[----:B------:R-:W-:Y:S01]  /*23b50*/  IMAD.U32 R5, RZ, RZ, UR7 ;  /* 0x00000007ff057e24 */ /* 0x000fe2000f8e00ff */
[----:B------:R-:W-:Y:S01]  /*23b60*/  ULDC.64 UR6, c[0x0][0xbe0] ;  /* 0x0002f80000067ab9 */ /* 0x000fe20000000a00 */
[----:B------:R-:W-:Y:S01]  /*23b70*/  IMAD R9, R12, R9, R10 ;  /* 0x000000090c097224 */ /* 0x000fe200078e020a */
[----:B------:R-:W-:Y:S01]  /*23b80*/  SEL R8, RZ, 0xffffffff, P0 ;  /* 0xffffffffff087807 */ /* 0x000fe20000000000 */
[----:B------:R-:W-:Y:S01]  /*23b90*/  IMAD R0, R0, UR6, RZ ;  /* 0x0000000600007c24 */ /* 0x000fe2000f8e02ff */
[----:B------:R-:W-:Y:S01]  /*23ba0*/  ISETP.GE.AND P0, PT, R194, UR12, PT ;  /* 0x0000000cc2007c0c */ /* 0x000fe2000bf06270 */
[----:B------:R-:W-:Y:S01]  /*23bb0*/  IMAD.U32 R5, RZ, RZ, UR5 ;  /* 0x00000005ff057e24 */ /* 0x000fe2000f8e00ff */
[----:B------:R-:W-:Y:S01]  /*23bc0*/  ULDC UR5, c[0x0][0xb88] ;  /* 0x0002e20000057ab9 */ /* 0x000fe20000000800 */
[----:B------:R-:W-:Y:S01]  /*23bd0*/  IMAD.SHL.U32 R13, R6, 0x10, RZ ;  /* 0x00000010060d7824 */ /* 0x000fe200078e00ff */
[----:B------:R-:W-:Y:S01]  /*23be0*/  ISETP.GE.AND P2, PT, R193, UR12, PT ;  /* 0x0000000cc1007c0c */ /* 0x000fe2000bf46270 */
[C---:B------:R-:W-:Y:S01]  /*23bf0*/  IMAD R11, R3.reuse, UR7, R0 ;  /* 0x00000007030b7c24 */ /* 0x040fe2000f8e0200 */
[----:B------:R-:W-:Y:S01]  /*23c00*/  SHF.R.S32.HI R0, RZ, 0x1f, R9 ;  /* 0x0000001fff007819 */ /* 0x000fe20000011409 */
[----:B------:R-:W-:Y:S01]  /*23c10*/  IMAD.WIDE.U32 R4, R3, UR6, R4 ;  /* 0x0000000603047c25 */ /* 0x000fe2000f8e0004 */
[----:B------:R-:W-:Y:S01]  /*23c20*/  ULDC.64 UR6, c[0x0][0xbd8] ;  /* 0x0002f60000067ab9 */ /* 0x000fe20000000a00 */
[----:B------:R-:W-:-:S02]  /*23c30*/  LOP3.LUT R14, R13, 0x10, R14, 0xe2, !PT ;  /* 0x000000100d0e7812 */ /* 0x000fc400078ee20e */
[----:B------:R-:W-:Y:S02]  /*23c40*/  IMAD.SHL.U32 R3, R8, 0x20, RZ ;  /* 0x0000002008037824 */ /* 0x000fe400078e00ff */
[----:B------:R-:W-:Y:S02]  /*23c50*/  IMAD R0, R0, UR6, RZ ;  /* 0x0000000600007c24 */ /* 0x000fe4000f8e02ff */
[----:B------:R-:W-:Y:S01]  /*23c60*/  IMAD.IADD R5, R5, 0x1, R11 ;  /* 0x0000000105057824 */ /* 0x000fe200078e020b */
[----:B------:R-:W-:Y:S01]  /*23c70*/  LOP3.LUT R14, R3, 0x20, R14, 0xe2, !PT ;  /* 0x00000020030e7812 */ /* 0x000fe200078ee20e */
[----:B------:R-:W-:Y:S02]  /*23c80*/  IMAD R3, R9, UR7, R0 ;  /* 0x0000000709037c24 */ /* 0x000fe4000f8e0200 */
[----:B------:R-:W-:Y:S02]  /*23c90*/  IMAD.U32 R0, RZ, RZ, UR59 ;  /* 0x0000003bff007e24 */ /* 0x000fe4000f8e00ff */
[----:B------:R-:W-:-:S02]  /*23ca0*/  IMAD R27, R12, UR5, RZ ;  /* 0x000000050c1b7c24 */ /* 0x000fc4000f8e02ff */
[----:B------:R-:W-:Y:S02]  /*23cb0*/  IMAD R0, R0, 0x40, R195 ;  /* 0x0000004000007824 */ /* 0x000fe400078e02c3 */
[----:B------:R-:W-:Y:S01]  /*23cc0*/  IMAD.WIDE.U32 R4, R9, UR6, R4 ;  /* 0x0000000609047c25 */ /* 0x000fe2000f8e0004 */
        /* <DEDUP_REMOVED lines=43> */
.L_x_5264:
[----:B------:R-:W-:Y:S05]  /*23f80*/  BSYNC B1 ;  /* 0x0000000000017941 */ /* 0x000fea0003800000 */
.L_x_5263:
        /* <DEDUP_REMOVED lines=13> */
[C---:B------:R-:W-:Y:S01]  /*24060*/  @!P5 LEA R12, P0, R191.reuse, R8, 0x1 ;  /* 0x00000008bf0cd211 */ /* 0x040fe200078008ff */
        /* <DEDUP_REMOVED lines=22> */
.L_x_5260:
[----:B------:R-:W-:Y:S05]  /*241d0*/  BSYNC B0 ;  /* 0x0000000000007941 */ /* 0x000fea0003800000 */
.L_x_5255:
[----:B------:R-:W-:Y:S02]  /*241e0*/  ULDC UR5, c[0x0][0xd38] ;  /* 0x00034e0000057ab9 */ /* 0x000fe40000000800 */
[----:B------:R-:W-:-:S06]  /*241f0*/  UISETP.GE.AND UP0, UPT, UR4, UR5, UPT ;  /* 0x000000050400728c */ /* 0x000fcc000bf06270 */
[----:B------:R-:W-:-:S13]  /*24200*/  PLOP3.LUT P0, PT, PT, PT, UP0, 0x80, 0x0 ;  /* 0x000000000000781c */ /* 0x000fda0003f0f008 */
[----:B------:R-:W-:Y:S05]  /*24210*/  @!P0 BRA `(.L_x_5265) ;  /* 0xfffffdcc00488947 */ /* 0x000fea000383ffff */
[----:B------:R-:W-:Y:S05]  /*24220*/  EXIT ;  /* 0x000000000000794d */ /* 0x000fea0003800000 */
.L_x_5127:
        /* <DEDUP_REMOVED lines=15> */
[----:B------:R-:W0:Y:S01]  /*24320*/  S2R R13, SR_TID.X ;  /* 0x00000000000d7919 */ /* 0x000e220000002100 */
[----:B------:R-:W-:Y:S01]  /*24330*/  ULDC UR4, c[0x0][0x320] ;  /* 0x0000c80000047ab9 */ /* 0x000fe20000000800 */
[----:B------:R-:W-:Y:S01]  /*24340*/  ULDC UR5, c[0x0][0x3b8] ;  /* 0x0000ee0000057ab9 */ /* 0x000fe20000000800 */
[----:B------:R-:W-:Y:S01]  /*24350*/  LOP3.LUT R16, R16, 0xfffffdff, RZ, 0xc0, !PT ;  /* 0xfffffdff10107812 */ /* 0x000fe200078ec0ff */
[----:B------:R-:W1:Y:S01]  /*24360*/  S2UR UR6, SR_CgaCtaId ;  /* 0x00000000000679c3 */ /* 0x000e620000008800 */
[----:B------:R-:W-:Y:S01]  /*24370*/  ULDC.64 UR10, c[0x0][0x418] ;  /* 0x00010600000a7ab9 */ /* 0x000fe20000000a00 */
[----:B------:R2:W-:Y:S01]  /*24380*/  STL [R1+0x430], RZ ;  /* 0x000430ff01007387 */ /* 0x0005e20000100800 */
[----:B------:R-:W-:Y:S01]  /*24390*/  UISETP.NE.U32.AND UP0, UPT, UR10, URZ, UPT ;  /* 0x0000003f0a00728c */ /* 0x000fe2000bf05070 */
[----:B------:R-:W-:Y:S01]  /*243a0*/  IMAD.U32 R36, RZ, RZ, UR8 ;  /* 0x00000008ff247e24 */ /* 0x000fe2000f8e00ff */
[----:B------:R-:W-:Y:S01]  /*243b0*/  ULDC.64 UR42, c[0x0][0x2f0] ;  /* 0x0000bc00002a7ab9 */ /* 0x000fe20000000a00 */
[----:B------:R-:W-:Y:S01]  /*243c0*/  ULDC UR7, c[0x0][0x2b8] ;  /* 0x0000ae0000077ab9 */ /* 0x000fe20000000800 */
[----:B------:R-:W-:Y:S01]  /*243d0*/  UISETP.NE.AND.EX UP0, UPT, UR11, URZ, UPT, UP0 ;  /* 0x0000003f0b00728c */ /* 0x000fe2000bf05300 */
[----:B------:R-:W-:Y:S01]  /*243e0*/  IMAD.MOV.U32 R23, RZ, RZ, 0x1 ;  /* 0x00000001ff177424 */ /* 0x000fe200078e00ff */
[----:B------:R-:W-:Y:S01]  /*243f0*/  ULDC UR40, c[0x0][0x288] ;  /* 0x0000a20000287ab9 */ /* 0x000fe20000000800 */
[----:B------:R-:W-:Y:S01]  /*24400*/  ULDC UR41, c[0x0][0x448] ;  /* 0x0001120000297ab9 */ /* 0x000fe20000000800 */
[----:B------:R-:W-:Y:S01]  /*24410*/  IMAD.MOV.U32 R18, RZ, RZ, RZ ;  /* 0x000000ffff127224 */ /* 0x000fe200078e00ff */
[----:B------:R-:W-:Y:S01]  /*24420*/  UIMAD UR41, UR41, UR40, URZ ;  /* 0x00000028292972a4 */ /* 0x000fe2000f8e023f */
[----:B------:R-:W-:Y:S01]  /*24430*/  ULDC UR48, c[0x0][0xc] ;  /* 0x0000030000307ab9 */ /* 0x000fe20000000800 */
[----:B------:R-:W-:Y:S01]  /*24440*/  ULOP3.LUT UR47, UR61, 0x2, URZ, 0xfc, !UPT ;  /* 0x000000023d2f7892 */ /* 0x000fe2000f8efc3f */
[C---:B0-----:R-:W-:Y:S01]  /*24450*/  IMAD.SHL.U32 R32, R13.reuse, 0x8, RZ ;  /* 0x000000080d207824 */ /* 0x041fe200078e00ff */
[----:B------:R-:W-:-:S04]  /*24460*/  LOP3.LUT R12, R13, 0x7f, RZ, 0xc0, !PT ;  /* 0x0000007f0d0c7812 */ /* 0x000fc800078ec0ff */
[----:B------:R-:W-:-:S04]  /*24470*/  LOP3.LUT R11, R32, 0x38, RZ, 0xc0, !PT ;  /* 0x00000038200b7812 */ /* 0x000fc800078ec0ff */
[C---:B------:R-:W-:Y:S02]  /*24480*/  LOP3.LUT R0, R11.reuse, 0x40, RZ, 0xfc, !PT ;  /* 0x000000400b007812 */ /* 0x040fe400078efcff */
[C---:B------:R-:W-:Y:S02]  /*24490*/  ISETP.GE.AND P6, PT, R11.reuse, UR4, PT ;  /* 0x000000040b007c0c */ /* 0x040fe4000bfc6270 */
[C---:B------:R-:W-:Y:S02]  /*244a0*/  ISETP.GE.AND P1, PT, R0.reuse, UR4, PT ;  /* 0x0000000400007c0c */ /* 0x040fe4000bf26270 */
[----:B------:R-:W-:Y:S02]  /*244b0*/  ISETP.GE.AND P0, PT, R0, UR5, PT ;  /* 0x0000000500007c0c */ /* 0x000fe4000bf06270 */
[C---:B------:R-:W-:Y:S02]  /*244c0*/  ISETP.GE.AND P5, PT, R11.reuse, UR5, PT ;  /* 0x000000050b007c0c */ /* 0x040fe4000bfa6270 */
[----:B------:R-:W-:-:S02]  /*244d0*/  LOP3.LUT R2, R11, 0x180, RZ, 0xfc, !PT ;  /* 0x000001800b027812 */ /* 0x000fc400078efcff */
[C---:B------:R-:W-:Y:S02]  /*244e0*/  LOP3.LUT R8, R11.reuse, 0x80, RZ, 0xfc, !PT ;  /* 0x000000800b087812 */ /* 0x040fe400078efcff */
[----:B------:R-:W-:Y:S02]  /*244f0*/  LOP3.LUT R3, R11, 0x1c0, RZ, 0xfc, !PT ;  /* 0x000001c00b037812 */ /* 0x000fe400078efcff */
[----:B------:R-:W-:Y:S02]  /*24500*/  ISETP.GE.AND P2, PT, R2, UR5, PT ;  /* 0x0000000502007c0c */ /* 0x000fe4000bf46270 */
[----:B------:R-:W-:Y:S02]  /*24510*/  @P1 LOP3.LUT R16, R16, 0x200, RZ, 0xfc, !PT ;  /* 0x0000020010101812 */ /* 0x000fe400078efcff */
[----:B------:R-:W-:Y:S02]  /*24520*/  ISETP.GE.AND P4, PT, R8, UR4, PT ;  /* 0x0000000408007c0c */ /* 0x000fe4000bf86270 */
[----:B------:R-:W-:-:S02]  /*24530*/  LOP3.LUT R16, R16, 0xfffbffff, RZ, 0xc0, !PT ;  /* 0xfffbffff10107812 */ /* 0x000fc400078ec0ff */
[----:B------:R-:W-:Y:S02]  /*24540*/  ISETP.GE.AND P3, PT, R2, UR4, PT ;  /* 0x0000000402007c0c */ /* 0x000fe4000bf66270 */
[----:B------:R-:W-:Y:S02]  /*24550*/  @P0 LOP3.LUT R16, R16, 0x40000, RZ, 0xfc, !PT ;  /* 0x0004000010100812 */ /* 0x000fe400078efcff */
[----:B------:R-:W-:Y:S02]  /*24560*/  ISETP.GE.AND P1, PT, R3, UR4, PT ;  /* 0x0000000403007c0c */ /* 0x000fe4000bf26270 */
[----:B------:R-:W-:Y:S02]  /*24570*/  LOP3.LUT R16, R16, 0xfffffbff, RZ, 0xc0, !PT ;  /* 0xfffffbff10107812 */ /* 0x000fe400078ec0ff */
[----:B------:R-:W-:Y:S02]  /*24580*/  SEL R2, RZ, 0x40, P2 ;  /* 0x00000040ff027807 */ /* 0x000fe40001000000 */
[----:B------:R-:W-:-:S02]  /*24590*/  @P6 LOP3.LUT R16, R16, 0x400, RZ, 0xfc, !PT ;  /* 0x0000040010106812 */ /* 0x000fc400078efcff */
[----:B------:R-:W-:Y:S02]  /*245a0*/  LOP3.LUT R10, R11, 0xc0, RZ, 0xfc, !PT ;  /* 0x000000c00b0a7812 */ /* 0x000fe400078efcff */
[----:B------:R-:W-:Y:S02]  /*245b0*/  LOP3.LUT R16, R16, 0xfff7ffff, RZ, 0xc0, !PT ;  /* 0xfff7ffff10107812 */ /* 0x000fe400078ec0ff */
[----:B------:R-:W-:Y:S02]  /*245c0*/  ISETP.GE.AND P2, PT, R0, UR4, PT ;  /* 0x0000000400007c0c */ /* 0x000fe4000bf46270 */
[----:B------:R-:W-:Y:S02]  /*245d0*/  @P5 LOP3.LUT R16, R16, 0x80000, RZ, 0xfc, !PT ;  /* 0x0008000010105812 */ /* 0x000fe400078efcff */
[----:B------:R-:W-:Y:S02]  /*245e0*/  SEL R7, RZ, 0x40, P3 ;  /* 0x00000040ff077807 */ /* 0x000fe40001800000 */
[----:B------:R-:W-:-:S02]  /*245f0*/  SEL R33, RZ, 0x80, P1 ;  /* 0x00000080ff217807 */ /* 0x000fc40000800000 */
[----:B------:R-:W-:Y:S02]  /*24600*/  ISETP.GE.AND P3, PT, R0, UR5, PT ;  /* 0x0000000500007c0c */ /* 0x000fe4000bf66270 */
[----:B------:R-:W-:Y:S02]  /*24610*/  ISETP.GE.AND P1, PT, R10, UR4, PT ;  /* 0x000000040a007c0c */ /* 0x000fe4000bf26270 */
[----:B------:R-:W-:Y:S02]  /*24620*/  SEL R0, RZ, 0xffffffff, P2 ;  /* 0xffffffffff007807 */ /* 0x000fe40001000000 */
[----:B------:R-:W-:Y:S02]  /*24630*/  LOP3.LUT R16, R16, 0xffffffdf, RZ, 0xc0, !PT ;  /* 0xffffffdf10107812 */ /* 0x000fe400078ec0ff */
[----:B------:R-:W-:Y:S01]  /*24640*/  ISETP.GE.AND P0, PT, R3, UR5, PT ;  /* 0x0000000503007c0c */ /* 0x000fe2000bf06270 */
[----:B------:R-:W-:Y:S01]  /*24650*/  IMAD.SHL.U32 R6, R0, 0x2, RZ ;  /* 0x0000000200067824 */ /* 0x000fe200078e00ff */
[----:B------:R-:W-:-:S02]  /*24660*/  @P4 LOP3.LUT R16, R16, 0x20, RZ, 0xfc, !PT ;  /* 0x0000002010104812 */ /* 0x000fc400078efcff */
[----:B------:R-:W-:Y:S02]  /*24670*/  SEL R0, RZ, 0xffffff80, P0 ;  /* 0xffffff80ff007807 */ /* 0x000fe40000000000 */
[----:B------:R-:W-:Y:S02]  /*24680*/  ISETP.GE.AND P0, PT, R8, UR5, PT ;  /* 0x0000000508007c0c */ /* 0x000fe4000bf06270 */
[----:B------:R-:W-:Y:S02]  /*24690*/  LOP3.LUT R16, R16, 0xffffffef, RZ, 0xc0, !PT ;  /* 0xffffffef10107812 */ /* 0x000fe400078ec0ff */
[----:B------:R-:W-:Y:S02]  /*246a0*/  SEL R5, RZ, 0xffffffff, P3 ;  /* 0xffffffffff057807 */ /* 0x000fe40001800000 */
[----:B------:R-:W-:Y:S02]  /*246b0*/  @P1 LOP3.LUT R16, R16, 0x10, RZ, 0xfc, !PT ;  /* 0x0000001010101812 */ /* 0x000fe400078efcff */
[----:B------:R-:W-:Y:S01]  /*246c0*/  SEL R9, RZ, 0x4, P0 ;  /* 0x00000004ff097807 */ /* 0x000fe20000000000 */
[----:B------:R-:W-:Y:S01]  /*246d0*/  IMAD.SHL.U32 R5, R5, 0x2, RZ ;  /* 0x0000000205057824 */ /* 0x000fe200078e00ff */
[----:B------:R-:W-:-:S02]  /*246e0*/  LOP3.LUT R16, R16, 0xfffdffff, RZ, 0xc0, !PT ;  /* 0xfffdffff10107812 */ /* 0x000fc400078ec0ff */
[----:B------:R-:W-:Y:S02]  /*246f0*/  SEL R3, RZ, 0x1, P6 ;  /* 0x00000001ff037807 */ /* 0x000fe40003000000 */
[----:B------:R-:W-:Y:S02]  /*24700*/  @P0 LOP3.LUT R16, R16, 0x20000, RZ, 0xfc, !PT ;  /* 0x0002000010100812 */ /* 0x000fe400078efcff */
[----:B------:R-:W-:Y:S02]  /*24710*/  ISETP.GE.AND P0, PT, R10, UR5, PT ;  /* 0x000000050a007c0c */ /* 0x000fe4000bf06270 */
[----:B------:R-:W-:Y:S02]  /*24720*/  SEL R4, RZ, 0x1, P5 ;  /* 0x00000001ff047807 */ /* 0x000fe40002800000 */
[----:B------:R-:W-:Y:S02]  /*24730*/  LOP3.LUT R3, R6, 0x2, R3, 0xe2, !PT ;  /* 0x0000000206037812 */ /* 0x000fe400078ee203 */
[----:B------:R-:W-:-:S02]  /*24740*/  LOP3.LUT R6, R5, 0x2, R4, 0xe2, !PT ;  /* 0x0000000205067812 */ /* 0x000fc400078ee204 */
[----:B------:R-:W-:Y:S02]  /*24750*/  SEL R8, RZ, 0x8, P0 ;  /* 0x00000008ff087807 */ /* 0x000fe40000000000 */
[----:B------:R-:W-:Y:S02]  /*24760*/  LOP3.LUT R16, R16, 0xfffeffff, RZ, 0xc0, !PT ;  /* 0xfffeffff10107812 */ /* 0x000fe400078ec0ff */
[----:B------:R-:W-:Y:S02]  /*24770*/  LOP3.LUT R8, R8, R6, R9, 0xfe, !PT ;  /* 0x0000000608087212 */ /* 0x000fe400078efe09 */
[----:B------:R-:W-:Y:S02]  /*24780*/  LOP3.LUT R9, R11, 0x100, RZ, 0xfc, !PT ;  /* 0x000001000b097812 */ /* 0x000fe400078efcff */
[----:B------:R-:W-:Y:S02]  /*24790*/  @P0 LOP3.LUT R16, R16, 0x10000, RZ, 0xfc, !PT ;  /* 0x0001000010100812 */ /* 0x000fe400078efcff */
[----:B------:R-:W-:-:S02]  /*247a0*/  ISETP.GE.AND P0, PT, R9, UR4, PT ;  /* 0x0000000409007c0c */ /* 0x000fc4000bf06270 */
[----:B------:R-:W-:Y:S02]  /*247b0*/  SEL R4, RZ, 0x4, P4 ;  /* 0x00000004ff047807 */ /* 0x000fe40002000000 */
[----:B------:R-:W-:Y:S02]  /*247c0*/  SEL R5, RZ, 0x8, P1 ;  /* 0x00000008ff057807 */ /* 0x000fe40000800000 */
[----:B------:R-:W-:Y:S02]  /*247d0*/  LOP3.LUT R16, R16, 0xfffffff7, RZ, 0xc0, !PT ;  /* 0xfffffff710107812 */ /* 0x000fe400078ec0ff */
[----:B------:R-:W-:Y:S02]  /*247e0*/  LOP3.LUT R10, R11, 0x140, RZ, 0xfc, !PT ;  /* 0x000001400b0a7812 */ /* 0x000fe400078efcff */
[----:B------:R-:W-:Y:S02]  /*247f0*/  LOP3.LUT R4, R5, R3, R4, 0xfe, !PT ;  /* 0x0000000305047212 */ /* 0x000fe400078efe04 */
[----:B------:R-:W-:-:S02]  /*24800*/  SEL R5, RZ, 0x10, P0 ;  /* 0x00000010ff057807 */ /* 0x000fc40000000000 */
[----:B------:R-:W-:Y:S02]  /*24810*/  @P0 LOP3.LUT R16, R16, 0x8, RZ, 0xfc, !PT ;  /* 0x0000000810100812 */ /* 0x000fe400078efcff */
[----:B------:R-:W-:Y:S01]  /*24820*/  ISETP.GE.AND P0, PT, R10, UR4, PT ;  /* 0x000000040a007c0c */ /* 0x000fe2000bf06270 */
[----:B------:R-:W-:Y:S01]  /*24830*/  ULDC UR4, c[0x0][0x424] ;  /* 0x0001090000047ab9 */ /* 0x000fe20000000800 */
[----:B------:R-:W-:Y:S01]  /*24840*/  LOP3.LUT R16, R16, 0xfffffffb, RZ, 0xc0, !PT ;  /* 0xfffffffb10107812 */ /* 0x000fe200078ec0ff */
[----:B------:R-:W-:Y:S01]  /*24850*/  USEL UR4, UR4, 0x1, UP0 ;  /* 0x0000000104047887 */ /* 0x000fe20008000000 */
[----:B------:R-:W-:Y:S02]  /*24860*/  SEL R6, RZ, 0x20, P0 ;  /* 0x00000020ff067807 */ /* 0x000fe40000000000 */
[----:B------:R-:W-:Y:S01]  /*24870*/  LOP3.LUT R3, R32, 0x1f8, RZ, 0xc0, !PT ;  /* 0x000001f820037812 */ /* 0x000fe200078ec0ff */
[----:B------:R-:W-:Y:S01]  /*24880*/  UIMAD UR42, UR4, UR42, URZ ;  /* 0x0000002a042a72a4 */ /* 0x000fe2000f8e023f */
[----:B------:R-:W-:-:S02]  /*24890*/  ISETP.GE.AND P1, PT, R11, UR43, PT ;  /* 0x0000002b0b007c0c */ /* 0x000fc4000bf26270 */
[----:B------:R-:W-:Y:S01]  /*248a0*/  LOP3.LUT R3, R3, 0x38, R13, 0x78, !PT ;  /* 0x0000003803037812 */ /* 0x000fe200078e780d */
[----:B------:R-:W-:Y:S01]  /*248b0*/  UIADD3 UR4, UR42, 0x3f, URZ ;  /* 0x0000003f2a047890 */ /* 0x000fe2000fffe03f */
[----:B------:R-:W-:Y:S01]  /*248c0*/  LOP3.LUT R4, R6, R4, R5, 0xfe, !PT ;  /* 0x0000000406047212 */ /* 0x000fe200078efe05 */
[----:B------:R-:W-:Y:S01]  /*248d0*/  UIADD3 UR46, UR42, 0x1, -UR40 ;  /* 0x000000012a2e7890 */ /* 0x000fe2000fffe828 */
[----:B------:R-:W-:Y:S01]  /*248e0*/  @P0 LOP3.LUT R16, R16, 0x4, RZ, 0xfc, !PT ;  /* 0x0000000410100812 */ /* 0x000fe200078efcff */
[----:B------:R-:W-:Y:S01]  /*248f0*/  UIADD3 UR40, UR42, -UR40, URZ ;  /* 0x800000282a287290 */ /* 0x000fe2000fffe03f */
[----:B------:R-:W-:Y:S02]  /*24900*/  ISETP.GE.AND P0, PT, R9, UR5, PT ;  /* 0x0000000509007c0c */ /* 0x000fe4000bf06270 */
[----:B------:R-:W-:Y:S02]  /*24910*/  LOP3.LUT R16, R16, 0xffff7fff, RZ, 0xc0, !PT ;  /* 0xffff7fff10107812 */ /* 0x000fe400078ec0ff */
[----:B------:R-:W-:-:S02]  /*24920*/  SEL R9, RZ, 0x10, P0 ;  /* 0x00000010ff097807 */ /* 0x000fc40000000000 */
[----:B------:R-:W-:Y:S02]  /*24930*/  LOP3.LUT R32, R3, 0x200, R32, 0xf8, !PT ;  /* 0x0000020003207812 */ /* 0x000fe400078ef820 */
[----:B------:R-:W-:Y:S02]  /*24940*/  SHF.R.U32.HI R3, RZ, 0x3, R12 ;  /* 0x00000003ff037819 */ /* 0x000fe4000001160c */
[----:B------:R-:W-:-:S03]  /*24950*/  LOP3.LUT R4, R4, R7, RZ, 0xfc, !PT ;  /* 0x0000000704047212 */ /* 0x000fc600078efcff */
[----:B------:R-:W-:Y:S02]  /*24960*/  @P0 LOP3.LUT R16, R16, 0x8000, RZ, 0xfc, !PT ;  /* 0x0000800010100812 */ /* 0x000fe400078efcff */
[----:B------:R-:W-:Y:S01]  /*24970*/  ISETP.GE.AND P0, PT, R10, UR5, PT ;  /* 0x000000050a007c0c */ /* 0x000fe2000bf06270 */
[----:B------:R-:W-:Y:S01]  /*24980*/  UMOV UR5, 0x400 ;  /* 0x0000040000057882 */ /* 0x000fe20000000000 */
[----:B------:R-:W-:Y:S01]  /*24990*/  LOP3.LUT R16, R16, 0xffffbfff, RZ, 0xc0, !PT ;  /* 0xffffbfff10107812 */ /* 0x000fe200078ec0ff */
[----:B-1----:R-:W-:Y:S01]  /*249a0*/  ULEA UR5, UR6, UR5, 0x18 ;  /* 0x0000000506057291 */ /* 0x002fe2000f8ec03f */
[----:B------:R-:W-:Y:S02]  /*249b0*/  SEL R10, RZ, 0x20, P0 ;  /* 0x00000020ff0a7807 */ /* 0x000fe40000000000 */
[----:B------:R-:W-:Y:S02]  /*249c0*/  LOP3.LUT R33, R4, R33, RZ, 0xfc, !PT ;  /* 0x0000002104217212 */ /* 0x000fe400078efcff */
[----:B------:R-:W-:Y:S01]  /*249d0*/  LOP3.LUT R9, R10, R8, R9, 0xfe, !PT ;  /* 0x000000080a097212 */ /* 0x000fe200078efe09 */
[----:B------:R-:W-:Y:S01]  /*249e0*/  IMAD.U32 R17, RZ, RZ, UR5 ;  /* 0x00000005ff117e24 */ /* 0x000fe2000f8e00ff */
[----:B------:R-:W-:Y:S01]  /*249f0*/  USHF.R.S32.HI UR5, URZ, 0x1f, UR4 ;  /* 0x0000001f3f057899 */ /* 0x000fe20008011404 */
[----:B------:R-:W-:-:S02]  /*24a00*/  LOP3.LUT R29, R4, 0x40, RZ, 0xc0, !PT ;  /* 0x00000040041d7812 */ /* 0x000fc400078ec0ff */
[----:B------:R-:W-:Y:S01]  /*24a10*/  LOP3.LUT R9, R9, R2, RZ, 0xfc, !PT ;  /* 0x0000000209097212 */ /* 0x000fe200078efcff */
[----:B------:R-:W-:Y:S01]  /*24a20*/  IMAD.SHL.U32 R2, R13, 0x10, RZ ;  /* 0x000000100d027824 */ /* 0x000fe200078e00ff */
[----:B------:R-:W-:Y:S01]  /*24a30*/  @P0 LOP3.LUT R16, R16, 0x4000, RZ, 0xfc, !PT ;  /* 0x0000400010100812 */ /* 0x000fe200078efcff */
[----:B------:R-:W-:Y:S01]  /*24a40*/  ULEA.HI UR5, UR5, UR4, URZ, 0x6 ;  /* 0x0000000405057291 */ /* 0x000fe2000f8f303f */
[C---:B------:R-:W-:Y:S01]  /*24a50*/  LOP3.LUT R0, R9.reuse, 0x80, R0, 0xc8, !PT ;  /* 0x0000008009007812 */ /* 0x040fe200078ec800 */
[----:B------:R-:W-:Y:S01]  /*24a60*/  IMAD R22, R32, 0x2, R17 ;  /* 0x0000000220167824 */ /* 0x000fe200078e0211 */
[----:B------:R-:W-:Y:S01]  /*24a70*/  LOP3.LUT R9, R9, 0x40, RZ, 0xc0, !PT ;  /* 0x0000004009097812 */ /* 0x000fe200078ec0ff */
[----:B------:R-:W-:Y:S01]  /*24a80*/  USHF.R.S32.HI UR39, URZ, 0x6, UR5 ;  /* 0x000000063f277899 */ /* 0x000fe20008011405 */
[----:B------:R-:W-:Y:S02]  /*24a90*/  LOP3.LUT R2, R3, 0x70, R2, 0xf8, !PT ;  /* 0x0000007003027812 */ /* 0x000fe400078ef802 */
[----:B------:R-:W-:-:S02]  /*24aa0*/  SHF.R.U32.HI R2, RZ, 0x2, R9 ;  /* 0x00000002ff027819 */ /* 0x000fc40000011609 */
[----:B------:R-:W-:Y:S02]  /*24ab0*/  SHF.R.U32.HI R0, RZ, 0x3, R0 ;  /* 0x00000003ff007819 */ /* 0x000fe40000011600 */
[----:B------:R-:W-:Y:S01]  /*24ac0*/  ISETP.GE.AND P0, PT, R11, UR7, PT ;  /* 0x000000070b007c0c */ /* 0x000fe2000bf06270 */
[----:B------:R2:W-:Y:S01]  /*24ad0*/  STL [R1+0x414], R2 ;  /* 0x0004140201007387 */ /* 0x0005e20000100800 */
[----:B------:R-:W-:Y:S02]  /*24ae0*/  LOP3.LUT R16, R16, 0xffefffff, RZ, 0xc0, !PT ;  /* 0xffefffff10107812 */ /* 0x000fe400078ec0ff */
[----:B------:R-:W-:Y:S01]  /*24af0*/  LOP3.LUT R28, R33, 0x80, RZ, 0xc0, !PT ;  /* 0x00000080211c7812 */ /* 0x000fe200078ec0ff */
[----:B------:R2:W-:Y:S01]  /*24b00*/  STL [R1+0x410], R0 ;  /* 0x0004100001007387 */ /* 0x0005e20000100800 */
[----:B------:R-:W-:Y:S02]  /*24b10*/  LOP3.LUT R16, R16, 0xfffffffd, RZ, 0xc0, !PT ;  /* 0xfffffffd10107812 */ /* 0x000fe400078ec0ff */
[----:B------:R-:W-:-:S02]  /*24b20*/  SHF.R.U32.HI R29, RZ, 0x2, R29 ;  /* 0x00000002ff1d7819 */ /* 0x000fc4000001161d */
[----:B------:R-:W-:Y:S02]  /*24b30*/  @P1 LOP3.LUT R16, R16, 0x2, RZ, 0xfc, !PT ;  /* 0x0000000210101812 */ /* 0x000fe400078efcff */
[----:B------:R-:W-:Y:S02]  /*24b40*/  SHF.R.U32.HI R28, RZ, 0x3, R28 ;  /* 0x00000003ff1c7819 */ /* 0x000fe4000001161c */
[----:B------:R-:W-:-:S07]  /*24b50*/  @P0 LOP3.LUT R16, R16, 0x100000, RZ, 0xfc, !PT ;  /* 0x0010000010100812 */ /* 0x000fce00078efcff */
.L_x_5325:
        /* <DEDUP_REMOVED lines=13> */
[----:B-12345:R-:W-:Y:S05]  /*24c30*/  @P0 BRA `(.L_x_5267) ;  /* 0x0000000000200947 */ /* 0x03efea0003800000 */
        /* <DEDUP_REMOVED lines=8> */
.L_x_5267:
[----:B------:R-:W-:Y:S01]  /*24cc0*/  ULDC UR8, c[0x0][0xd54] ;  /* 0x0003550000087ab9 */ /* 0x000fe20000000800 */
[----:B------:R-:W-:Y:S01]  /*24cd0*/  UMOV UR6, UR7 ;  /* 0x0000000700067c82 */ /* 0x000fe20008000000 */
[----:B------:R-:W-:-:S11]  /*24ce0*/  UISETP.NE.AND UP0, UPT, UR8, 0x1, UPT ;  /* 0x000000010800788c */ /* 0x000fd6000bf05270 */
[----:B------:R-:W-:Y:S02]  /*24cf0*/  @UP0 ULDC.64 UR10, c[0x0][0xd58] ;  /* 0x00035600000a0ab9 */ /* 0x000fe40000000a00 */
[----:B------:R-:W-:-:S04]  /*24d00*/  UIMAD.WIDE.U32 UR4, UR7, UR10, URZ ;  /* 0x0000000a070472a5 */ /* 0x000fc8000f8e003f */
[----:B------:R-:W-:-:S04]  /*24d10*/  @UP0 USHF.R.U32.HI UR6, URZ, UR11, UR5 ;  /* 0x0000000b3f060299 */ /* 0x000fc80008011605 */
[----:B------:R-:W-:-:S12]  /*24d20*/  UIMAD UR4, UR6, UR8, URZ ;  /* 0x00000008060472a4 */ /* 0x000fd8000f8e023f */
.L_x_5268:
        /* <DEDUP_REMOVED lines=20> */
[----:B--2---:R-:W-:Y:S01]  /*24e70*/  IMAD.U32 R2, RZ, RZ, UR4 ;  /* 0x00000004ff027e24 */ /* 0x004fe2000f8e00ff */
        /* <DEDUP_REMOVED lines=15> */
[----:B------:R-:W-:Y:S02]  /*24f70*/  PLOP3.LUT P0, PT, PT, PT, UP0, 0x40, 0x0 ;  /* 0x000000000000781c */ /* 0x000fe40003f0e808 */
[----:B------:R-:W-:-:S11]  /*24f80*/  IMAD.U32 R0, RZ, RZ, UR4 ;  /* 0x00000004ff007e24 */ /* 0x000fd6000f8e00ff */
        /* <DEDUP_REMOVED lines=11> */
.L_x_5270:
[----:B------:R-:W-:-:S11]  /*25040*/  UISETP.NE.AND UP1, UPT, UR5, 0x1, UPT ;  /* 0x000000010500788c */ /* 0x000fd6000bf25270 */
[----:B------:R-:W-:Y:S02]  /*25050*/  @UP1 ULDC.64 UR8, c[0x0][0xae0] ;  /* 0x0002b80000081ab9 */ /* 0x000fe40000000a00 */
[----:B------:R-:W-:-:S04]  /*25060*/  UIMAD.WIDE.U32 UR6, UR4, UR8, URZ ;  /* 0x00000008040672a5 */ /* 0x000fc8000f8e003f */
[----:B------:R-:W-:-:S12]  /*25070*/  @UP1 USHF.R.U32.HI UR4, URZ, UR9, UR7 ;  /* 0x000000093f041299 */ /* 0x000fd80008011607 */
.L_x_5271:
[----:B------:R-:W-:-:S06]  /*25080*/  UIMAD UR4, UR4, UR5, UR5 ;  /* 0x00000005040472a4 */ /* 0x000fcc000f8e0205 */
[----:B------:R-:W-:-:S07]  /*25090*/  VIMNMX R0, R0, UR4, PT ;  /* 0x0000000400007c48 */ /* 0x000fce000bfe0100 */
.L_x_5269:
[----:B------:R-:W-:Y:S01]  /*250a0*/  VIADD R0, R0, 0x3f ;  /* 0x0000003f00007836 */ /* 0x000fe20000000000 */
[----:B------:R-:W-:Y:S01]  /*250b0*/  UISETP.NE.AND UP1, UPT, UR49, URZ, UPT ;  /* 0x0000003f3100728c */ /* 0x000fe2000bf25270 */
[----:B------:R-:W-:Y:S01]  /*250c0*/  PLOP3.LUT P0, PT, PT, PT, UP0, 0x40, 0x0 ;  /* 0x000000000000781c */ /* 0x000fe20003f0e808 */
[----:B------:R-:W-:Y:S02]  /*250d0*/  UMOV UR4, UR43 ;  /* 0x0000002b00047c82 */ /* 0x000fe40008000000 */
[----:B------:R-:W-:-:S04]  /*250e0*/  SHF.R.S32.HI R3, RZ, 0x1f, R0 ;  /* 0x0000001fff037819 */ /* 0x000fc80000011400 */
[----:B------:R-:W-:-:S03]  /*250f0*/  LEA.HI R3, R3, R0, RZ, 0x6 ;  /* 0x0000000003037211 */ /* 0x000fc600078f30ff */
[----:B------:R-:W-:Y:S01]  /*25100*/  @UP1 ULDC UR6, c[0x0][0x44c] ;  /* 0x0001130000061ab9 */ /* 0x000fe20000000800 */
[----:B------:R-:W-:Y:S01]  /*25110*/  SHF.R.S32.HI R3, RZ, 0x6, R3 ;  /* 0x00000006ff037819 */ /* 0x000fe20000011403 */
[----:B------:R-:W-:Y:S01]  /*25120*/  UIMAD.WIDE.U32 UR6, UR43, UR6, URZ ;  /* 0x000000062b0672a5 */ /* 0x000fe2000f8e003f */
[----:B------:R-:W-:Y:S02]  /*25130*/  @UP1 ULDC UR8, c[0x0][0x450] ;  /* 0x0001140000081ab9 */ /* 0x000fe40000000800 */
[----:B------:R-:W-:Y:S01]  /*25140*/  VIMNMX R24, R3, UR39, PT ;  /* 0x0000002703187c48 */ /* 0x000fe2000bfe0100 */
[----:B------:R-:W-:-:S03]  /*25150*/  @UP1 USHF.R.U32.HI UR4, URZ, UR8, UR7 ;  /* 0x000000083f041299 */ /* 0x000fc60008011607 */
[----:B------:R-:W-:Y:S01]  /*25160*/  ULDC UR8, c[0x0][0xad4] ;  /* 0x0002b50000087ab9 */ /* 0x000fe20000000800 */
[----:B------:R0:W-:Y:S01]  /*25170*/  STL [R1+0x418], R24 ;  /* 0x0004181801007387 */ /* 0x0001e20000100800 */
[----:B------:R-:W-:-:S04]  /*25180*/  UIADD3 UR4, UR40, UR4, URZ ;  /* 0x0000000428047290 */ /* 0x000fc8000fffe03f */
        /* <DEDUP_REMOVED lines=12> */
.L_x_5273:
[----:B------:R-:W-:-:S11]  /*25250*/  UISETP.NE.AND UP0, UPT, UR5, 0x1, UPT ;  /* 0x000000010500788c */ /* 0x000fd6000bf05270 */
[----:B------:R-:W-:Y:S02]  /*25260*/  @UP0 ULDC.64 UR10, c[0x0][0xae0] ;  /* 0x0002b800000a0ab9 */ /* 0x000fe40000000a00 */
[----:B------:R-:W-:-:S04]  /*25270*/  UIMAD.WIDE.U32 UR6, UR4, UR10, URZ ;  /* 0x0000000a040672a5 */ /* 0x000fc8000f8e003f */
[----:B------:R-:W-:-:S12]  /*25280*/  @UP0 USHF.R.U32.HI UR4, URZ, UR11, UR7 ;  /* 0x0000000b3f040299 */ /* 0x000fd80008011607 */
.L_x_5274:
[----:B------:R-:W-:-:S04]  /*25290*/  UIMAD UR4, UR4, UR5, URZ ;  /* 0x00000005040472a4 */ /* 0x000fc8000f8e023f */
[----:B------:R-:W-:-:S04]  /*252a0*/  UISETP.LT.AND UP0, UPT, UR8, UR4, UPT ;  /* 0x000000040800728c */ /* 0x000fc8000bf01270 */
[----:B------:R-:W-:-:S12]  /*252b0*/  USEL UR8, UR8, UR4, !UP0 ;  /* 0x0000000408087287 */ /* 0x000fd8000c000000 */
.L_x_5272:
[----:B------:R-:W-:Y:S01]  /*252c0*/  USHF.R.S32.HI UR4, URZ, 0x1f, UR8 ;  /* 0x0000001f3f047899 */ /* 0x000fe20008011408 */
[----:B------:R-:W-:Y:S03]  /*252d0*/  BSSY B7, `(.L_x_5275) ;  /* 0x00003b3000077945 */ /* 0x000fe60003800000 */
[----:B------:R-:W-:-:S04]  /*252e0*/  ULEA.HI UR4, UR4, UR8, URZ, 0x6 ;  /* 0x0000000804047291 */ /* 0x000fc8000f8f303f */
[----:B------:R-:W-:-:S04]  /*252f0*/  USHF.R.S32.HI UR4, URZ, 0x6, UR4 ;  /* 0x000000063f047899 */ /* 0x000fc80008011404 */
[----:B------:R-:W-:-:S04]  /*25300*/  UISETP.LT.AND UP0, UPT, URZ, UR4, UPT ;  /* 0x000000043f00728c */ /* 0x000fc8000bf01270 */
[----:B------:R-:W-:-:S06]  /*25310*/  USEL UR44, URZ, UR4, !UP0 ;  /* 0x000000043f2c7287 */ /* 0x000fcc000c000000 */
[----:B------:R-:W-:-:S13]  /*25320*/  ISETP.GT.AND P0, PT, R24, UR44, PT ;  /* 0x0000002c18007c0c */ /* 0x000fda000bf04270 */
        /* <DEDUP_REMOVED lines=18> */
.L_x_5276:
        /* <DEDUP_REMOVED lines=19> */
[----:B01---5:R-:W-:Y:S05]  /*25580*/  CALL.ABS.NOINC R2 ;  /* 0x0000000002007343 */ /* 0x023fea0003c00000 */
.L_x_5279:
[----:B------:R-:W-:Y:S05]  /*25590*/  BSYNC B6 ;  /* 0x0000000000067941 */ /* 0x000fea0003800000 */
.L_x_5278:
        /* <DEDUP_REMOVED lines=19> */
[----:B0-2--5:R-:W-:Y:S05]  /*256d0*/  CALL.ABS.NOINC R2 ;  /* 0x0000000002007343 */ /* 0x025fea0003c00000 */
.L_x_5282:
        /* <DEDUP_REMOVED lines=15> */
.L_x_5281:
[----:B------:R-:W-:Y:S05]  /*257d0*/  BSYNC B6 ;  /* 0x0000000000067941 */ /* 0x000fea0003800000 */
.L_x_5280:
[----:B------:R-:W-:Y:S01]  /*257e0*/  ULDC.64 UR4, c[0x0][0xaf0] ;  /* 0x0002bc0000047ab9 */ /* 0x000fe20000000a00 */
[----:B------:R-:W-:Y:S01]  /*257f0*/  IMAD.U32 R26, RZ, RZ, UR38 ;  /* 0x00000026ff1a7e24 */ /* 0x000fe2000f8e00ff */
[----:B------:R-:W-:Y:S01]  /*25800*/  UISETP.NE.U32.AND UP0, UPT, UR4, URZ, UPT ;  /* 0x0000003f0400728c */ /* 0x000fe2000bf05070 */
[----:B------:R-:W1:Y:S03]  /*25810*/  LDC R10, c[0x0][0x430] ;  /* 0x00010c00ff0a7b82 */ /* 0x000e660000000800 */
        /* <DEDUP_REMOVED lines=9> */
[----:B------:R-:W-:Y:S01]  /*258b0*/  IMAD.U32 R19, RZ, RZ, UR4 ;  /* 0x00000004ff137e24 */ /* 0x000fe2000f8e00ff */
[----:B------:R-:W-:Y:S01]  /*258c0*/  LEA R25, R24, 0xffffffc0, 0x6 ;  /* 0xffffffc018197811 */ /* 0x000fe200078e30ff */
[----:B------:R-:W-:Y:S06]  /*258d0*/  BRA.DIV UR5, `(.L_x_5283) ;  /* 0x0000003e05407947 */ /* 0x000fec000b800000 */
.L_x_5342:
[----:B------:R-:W3:Y:S01]  /*258e0*/  S2R R0, SR_TID.X ;  /* 0x0000000000007919 */ /* 0x000ee20000002100 */
[----:B-1----:R-:W-:Y:S01]  /*258f0*/  ISETP.NE.AND P1, PT, R10, 0x1, PT ;  /* 0x000000010a00780c */ /* 0x002fe20003f25270 */
[----:B------:R-:W-:Y:S01]  /*25900*/  IMAD.MOV.U32 R35, RZ, RZ, RZ ;  /* 0x000000ffff237224 */ /* 0x000fe200078e00ff */
[----:B-----5:R-:W-:Y:S01]  /*25910*/  SHF.R.S32.HI R30, RZ, 0x1f, R26 ;  /* 0x0000001fff1e7819 */ /* 0x020fe2000001141a */
[----:B--2---:R-:W1:Y:S01]  /*25920*/  S2R R2, SR_TID.X ;  /* 0x0000000000027919 */ /* 0x004e620000002100 */
[----:B------:R-:W-:-:S09]  /*25930*/  LOP3.LUT R16, R16, 0xffffdfff, RZ, 0xc0, !PT ;  /* 0xffffdfff10107812 */ /* 0x000fd200078ec0ff */
[----:B------:R-:W2:Y:S01]  /*25940*/  @P1 LDC R4, c[0x0][0x434] ;  /* 0x00010d00ff041b82 */ /* 0x000ea20000000800 */
[----:B------:R-:W-:-:S07]  /*25950*/  @P1 LOP3.LUT R16, R16, 0x2000, RZ, 0xfc, !PT ;  /* 0x0000200010101812 */ /* 0x000fce00078efcff */
[----:B------:R-:W4:Y:S01]  /*25960*/  @P1 LDC R5, c[0x0][0x438] ;  /* 0x00010e00ff051b82 */ /* 0x000f220000000800 */
[----:B---3--:R-:W-:Y:S01]  /*25970*/  LOP3.LUT R0, R0, 0x7f, RZ, 0xc0, !PT ;  /* 0x0000007f00007812 */ /* 0x008fe200078ec0ff */
[----:B-1----:R-:W-:-:S03]  /*25980*/  IMAD.SHL.U32 R8, R2, 0x10, RZ ;  /* 0x0000001002087824 */ /* 0x002fc600078e00ff */
[----:B------:R-:W-:-:S04]  /*25990*/  SHF.R.U32.HI R0, RZ, 0x3, R0 ;  /* 0x00000003ff007819 */ /* 0x000fc80000011600 */
[----:B------:R-:W-:-:S05]  /*259a0*/  LOP3.LUT R8, R0, 0x70, R8, 0xf8, !PT ;  /* 0x0000007000087812 */ /* 0x000fca00078ef808 */
[----:B------:R-:W-:-:S04]  /*259b0*/  IMAD.IADD R0, R8, 0x1, R25 ;  /* 0x0000000108007824 */ /* 0x000fc800078e0219 */
[C---:B------:R-:W-:Y:S01]  /*259c0*/  IMAD.IADD R37, R0.reuse, 0x1, R31 ;  /* 0x0000000100257824 */ /* 0x040fe200078e021f */
[----:B------:R-:W-:-:S03]  /*259d0*/  ISETP.GE.AND P0, PT, R0, UR42, PT ;  /* 0x0000002a00007c0c */ /* 0x000fc6000bf06270 */
[----:B--2---:R-:W-:Y:S01]  /*259e0*/  @P1 IMAD.HI.U32 R4, R37, R4, RZ ;  /* 0x0000000425041227 */ /* 0x004fe200078e00ff */
[----:B------:R-:W-:-:S03]  /*259f0*/  ISETP.GT.U32.OR P0, PT, R8, 0x3f, P0 ;  /* 0x0000003f0800780c */ /* 0x000fc60000704470 */
[----:B------:R-:W-:Y:S01]  /*25a00*/  IMAD.MOV.U32 R0, RZ, RZ, R37 ;  /* 0x000000ffff007224 */ /* 0x000fe200078e0025 */
[----:B----4-:R-:W-:-:S09]  /*25a10*/  @P1 SHF.R.U32.HI R0, RZ, R5, R4 ;  /* 0x00000005ff001219 */ /* 0x010fd20000011604 */
[----:B------:R-:W1:Y:S01]  /*25a20*/  @!P0 LDC.64 R2, c[0x0][0x428] ;  /* 0x00010a00ff028b82 */ /* 0x000e620000000a00 */
[----:B------:R-:W-:-:S07]  /*25a30*/  @!P0 SHF.R.S32.HI R7, RZ, 0x1f, R0 ;  /* 0x0000001fff078819 */ /* 0x000fce0000011400 */
[----:B------:R-:W2:Y:S01]  /*25a40*/  @!P0 LDC.64 R4, c[0x0][0x418] ;  /* 0x00010600ff048b82 */ /* 0x000ea20000000a00 */
[----:B-1----:R-:W-:-:S04]  /*25a50*/  @!P0 IMAD R6, R30, R2, RZ ;  /* 0x000000021e068224 */ /* 0x002fc800078e02ff */
[C---:B------:R-:W-:Y:S02]  /*25a60*/  @!P0 IMAD R9, R26.reuse, R3, R6 ;  /* 0x000000031a098224 */ /* 0x040fe400078e0206 */
[--C-:B------:R-:W-:Y:S02]  /*25a70*/  @!P0 IMAD.MOV.U32 R6, RZ, RZ, R0.reuse ;  /* 0x000000ffff068224 */ /* 0x100fe400078e0000 */
[----:B------:R-:W-:Y:S02]  /*25a80*/  IMAD.MOV R0, RZ, RZ, -R0 ;  /* 0x000000ffff007224 */ /* 0x000fe400078e0a00 */
[----:B------:R-:W-:-:S04]  /*25a90*/  @!P0 IMAD.WIDE.U32 R2, R26, R2, R6 ;  /* 0x000000021a028225 */ /* 0x000fc800078e0006 */
[----:B------:R-:W-:Y:S01]  /*25aa0*/  IMAD R37, R10, R0, R37 ;  /* 0x000000000a257224 */ /* 0x000fe200078e0225 */
[C---:B--2---:R-:W-:Y:S01]  /*25ab0*/  @!P0 LEA R4, P1, R2.reuse, R4, 0x2 ;  /* 0x0000000402048211 */ /* 0x044fe200078210ff */
[----:B------:R-:W-:Y:S02]  /*25ac0*/  IMAD R0, RZ, RZ, -UR38 ;  /* 0x80000026ff007e24 */ /* 0x000fe4000f8e02ff */
[----:B------:R-:W-:Y:S02]  /*25ad0*/  @!P0 IMAD.IADD R3, R3, 0x1, R9 ;  /* 0x0000000103038824 */ /* 0x000fe400078e0209 */
[----:B------:R-:W-:Y:S02]  /*25ae0*/  IMAD R19, R19, R0, UR45 ;  /* 0x0000002d13137e24 */ /* 0x000fe4000f8e0200 */
[----:B------:R-:W-:Y:S01]  /*25af0*/  IMAD.U32 R0, RZ, RZ, UR47 ;  /* 0x0000002fff007e24 */ /* 0x000fe2000f8e00ff */
[----:B------:R-:W-:-:S04]  /*25b00*/  @!P0 LEA.HI.X R5, R2, R5, R3, 0x2, P1 ;  /* 0x0000000502058211 */ /* 0x000fc800008f1403 */
[----:B------:R-:W-:Y:S01]  /*25b10*/  ISETP.NE.AND P2, PT, R0, 0x3, PT ;  /* 0x000000030000780c */ /* 0x000fe20003f45270 */
[----:B------:R1:W5:Y:S01]  /*25b20*/  @!P0 LDG.E R35, desc[UR36][R4.64] ;  /* 0x0000002404238981 */ /* 0x000362000c1e1900 */
[----:B------:R-:W-:Y:S02]  /*25b30*/  ISETP.GT.U32.AND P0, PT, R8, 0x3f, PT ;  /* 0x0000003f0800780c */ /* 0x000fe40003f04070 */
[----:B------:R-:W-:Y:S02]  /*25b40*/  LOP3.LUT R16, R16, 0xfffff7ff, RZ, 0xc0, !PT ;  /* 0xfffff7ff10107812 */ /* 0x000fe400078ec0ff */
[----:B0-----:R-:W-:-:S07]  /*25b50*/  SHF.R.S32.HI R24, RZ, 0x1f, R19 ;  /* 0x0000001fff187819 */ /* 0x001fce0000011413 */
[----:B------:R-:W-:-:S04]  /*25b60*/  @P2 LOP3.LUT R16, R16, 0x800, RZ, 0xfc, !PT ;  /* 0x0000080010102812 */ /* 0x000fc800078efcff */
[----:B------:R-:W-:-:S04]  /*25b70*/  LOP3.LUT R16, R16, 0xfffffffe, RZ, 0xc0, !PT ;  /* 0xfffffffe10107812 */ /* 0x000fc800078ec0ff */
[----:B------:R-:W-:Y:S01]  /*25b80*/  @P0 LOP3.LUT R16, R16, 0x1, RZ, 0xfc, !PT ;  /* 0x0000000110100812 */ /* 0x000fe200078efcff */
[----:B-1----:R-:W-:Y:S06]  /*25b90*/  @!P2 BRA `(.L_x_5284) ;  /* 0x000000000004a947 */ /* 0x002fec0003800000 */
[----:B------:R-:W-:Y:S01]  /*25ba0*/  BPT.TRAP 0x1 ;  /* 0x000000040000795c */ /* 0x000fe20000300000 */
.L_x_5284:
[----:B------:R-:W-:Y:S01]  /*25bb0*/  IMAD R27, R18, 0x8, R17 ;  /* 0x00000008121b7824 */ /* 0x000fe200078e0211 */
[----:B------:R-:W-:Y:S01]  /*25bc0*/  SHF.L.U32 R0, R23, 0x1f, RZ ;  /* 0x0000001f17007819 */ /* 0x000fe200000006ff */
[----:B------:R-:W-:Y:S03]  /*25bd0*/  BSSY B0, `(.L_x_5285) ;  /* 0x0000003000007945 */ /* 0x000fe60003800000 */
[----:B------:R-:W0:Y:S02]  /*25be0*/  SYNCS.PHASECHK.TRANS64.TRYWAIT P0, [R27+URZ+0x38840], R0 ;  /* 0x038840001b0075a7 */ /* 0x000e24000800017f */
[----:B0-----:R-:W-:Y:S05]  /*25bf0*/  @!P0 BRA `(.L_x_5286) ;  /* 0x0000003800a48947 */ /* 0x001fea0003800000 */
.L_x_5343:
[----:B------:R-:W-:Y:S05]  /*25c00*/  BSYNC B0 ;  /* 0x0000000000007941 */ /* 0x000fea0003800000 */
.L_x_5285:
[----:B0-----:R-:W-:Y:S01]  /*25c10*/  SHF.R.S32.HI R0, RZ, 0x1f, R37 ;  /* 0x0000001fff007819 */ /* 0x001fe20000011425 */
[----:B------:R-:W-:Y:S01]  /*25c20*/  ULDC.64 UR4, c[0x0][0x300] ;  /* 0x0000c00000047ab9 */ /* 0x000fe20000000a00 */
[----:B-----5:R-:W-:Y:S01]  /*25c30*/  SHF.R.S32.HI R4, RZ, 0x1f, R35 ;  /* 0x0000001fff047819 */ /* 0x020fe20000011423 */
[----:B------:R-:W-:Y:S01]  /*25c40*/  IMAD.WIDE.U32 R2, R37, UR4, RZ ;  /* 0x0000000425027c25 */ /* 0x000fe2000f8e00ff */
[----:B------:R-:W0:Y:S01]  /*25c50*/  S2R R6, SR_TID.X ;  /* 0x0000000000067919 */ /* 0x000e220000002100 */
[----:B------:R-:W-:Y:S01]  /*25c60*/  LOP3.LUT P2, RZ, R16, 0x2, RZ, 0xc0, !PT ;  /* 0x0000000210ff7812 */ /* 0x000fe2000784c0ff */
[----:B------:R1:W-:Y:S04]  /*25c70*/  STL [R1+0x428], R0 ;  /* 0x0004280001007387 */ /* 0x0003e80000100800 */
[----:B------:R2:W-:Y:S01]  /*25c80*/  STL [R1+0x42c], R4 ;  /* 0x00042c0401007387 */ /* 0x0005e20000100800 */
[----:B-1----:R-:W-:-:S04]  /*25c90*/  IMAD R0, R0, UR4, RZ ;  /* 0x0000000400007c24 */ /* 0x002fc8000f8e02ff */
[----:B------:R-:W-:Y:S01]  /*25ca0*/  IMAD R5, R37, UR5, R0 ;  /* 0x0000000525057c24 */ /* 0x000fe2000f8e0200 */
[----:B------:R-:W-:Y:S02]  /*25cb0*/  ULDC.64 UR4, c[0x0][0x310] ;  /* 0x0000c40000047ab9 */ /* 0x000fe40000000a00 */
[----:B------:R-:W-:Y:S02]  /*25cc0*/  IMAD R0, R4, UR4, RZ ;  /* 0x0000000404007c24 */ /* 0x000fe4000f8e02ff */
[----:B--2---:R-:W1:Y:S01]  /*25cd0*/  S2R R4, SR_TID.X ;  /* 0x0000000000047919 */ /* 0x004e620000002100 */
        /* <DEDUP_REMOVED lines=9> */
[----:B0-----:R-:W-:Y:S01]  /*25d70*/  IMAD.SHL.U32 R8, R6, 0x8, RZ ;  /* 0x0000000806087824 */ /* 0x001fe200078e00ff */
[----:B------:R-:W-:Y:S01]  /*25d80*/  LEA R0, P0, R2, UR4, 0x1 ;  /* 0x0000000402007c11 */ /* 0x000fe2000f8008ff */
[----:B------:R-:W-:Y:S01]  /*25d90*/  IMAD.IADD R5, R3, 0x1, R5 ;  /* 0x0000000103057824 */ /* 0x000fe200078e0205 */
[----:B------:R-:W-:Y:S02]  /*25da0*/  UMOV UR4, 0xffffffff ;  /* 0xffffffff00047882 */ /* 0x000fe40000000000 */
[----:B------:R-:W-:Y:S02]  /*25db0*/  LOP3.LUT R8, R8, 0x38, RZ, 0xc0, !PT ;  /* 0x0000003808087812 */ /* 0x000fe400078ec0ff */
[----:B------:R-:W-:Y:S02]  /*25dc0*/  LEA.HI.X R5, R2, UR5, R5, 0x1, P0 ;  /* 0x0000000502057c11 */ /* 0x000fe400080f0c05 */
[----:B-1----:R-:W-:-:S04]  /*25dd0*/  LOP3.LUT R4, R4, 0x7f, RZ, 0xc0, !PT ;  /* 0x0000007f04047812 */ /* 0x002fc800078ec0ff */
[----:B------:R-:W-:-:S04]  /*25de0*/  SHF.R.U32.HI R4, RZ, 0x3, R4 ;  /* 0x00000003ff047819 */ /* 0x000fc80000011604 */
[----:B------:R-:W-:Y:S01]  /*25df0*/  IADD3 R25, -R4, UR42, -R25 ;  /* 0x0000002a04197c10 */ /* 0x000fe2000fffe919 */
[----:B------:R-:W-:-:S03]  /*25e00*/  IMAD R4, R18, 0x1000, R32 ;  /* 0x0000100012047824 */ /* 0x000fc600078e0220 */
[----:B------:R-:W-:Y:S01]  /*25e10*/  ISETP.GE.AND P0, PT, R25, 0x1, PT ;  /* 0x000000011900780c */ /* 0x000fe20003f06270 */
[----:B------:R-:W-:-:S12]  /*25e20*/  BRA.DIV UR4, `(.L_x_5287) ;  /* 0x0000003a042c7947 */ /* 0x000fd8000b800000 */
[----:B------:R-:W0:Y:S01]  /*25e30*/  SHFL.IDX PT, R14, R0, RZ, 0x181f ;  /* 0x00181fff000e7589 */ /* 0x000e2200000e0000 */
[----:B------:R-:W-:-:S03]  /*25e40*/  @P0 IMAD R7, R4, 0x2, R17 ;  /* 0x0000000204070824 */ /* 0x000fc600078e0211 */
[----:B------:R-:W1:Y:S01]  /*25e50*/  SHFL.IDX PT, R2, R5, RZ, 0x181f ;  /* 0x00181fff05027589 */ /* 0x000e6200000e0000 */
[----:B0-----:R-:W-:-:S03]  /*25e60*/  @P0 LEA R6, P1, R8, R14, 0x1 ;  /* 0x0000000e08060211 */ /* 0x001fc600078208ff */
[----:B------:R-:W0:Y:S02]  /*25e70*/  SHFL.IDX PT, R14, R0, 0x1, 0x181f ;  /* 0x00381f00000e7f89 */ /* 0x000e2400000e0000 */
[----:B-1----:R-:W-:Y:S02]  /*25e80*/  @P0 IMAD.X R3, RZ, RZ, R2, P1 ;  /* 0x000000ffff030224 */ /* 0x002fe400008e0602 */
[----:B------:R-:W-:-:S05]  /*25e90*/  @P0 IMAD.MOV.U32 R2, RZ, RZ, R6 ;  /* 0x000000ffff020224 */ /* 0x000fca00078e0006 */
[----:B------:R1:W-:Y:S01]  /*25ea0*/  @P0 LDGSTS.E.BYPASS.LTC128B.128 [R7+0x22400], desc[UR36][R2.64], !P2 ;  /* 0x2240000002070fae */ /* 0x0003e2000d101d64 */
[----:B------:R-:W-:-:S03]  /*25eb0*/  ISETP.GE.AND P0, PT, R25, 0x11, PT ;  /* 0x000000111900780c */ /* 0x000fc60003f06270 */
[----:B-1----:R-:W1:Y:S10]  /*25ec0*/  SHFL.IDX PT, R2, R5, 0x1, 0x181f ;  /* 0x00381f0005027f89 */ /* 0x002e7400000e0000 */
[----:B0-----:R-:W-:Y:S01]  /*25ed0*/  @P0 LEA R6, P1, R8, R14, 0x1 ;  /* 0x0000000e08060211 */ /* 0x001fe200078208ff */
[----:B------:R-:W-:Y:S01]  /*25ee0*/  @P0 IMAD R9, R4, 0x2, R17 ;  /* 0x0000000204090824 */ /* 0x000fe200078e0211 */
[----:B------:R-:W0:Y:S03]  /*25ef0*/  SHFL.IDX PT, R14, R0, 0x2, 0x181f ;  /* 0x00581f00000e7f89 */ /* 0x000e2600000e0000 */
[----:B-1----:R-:W-:-:S02]  /*25f00*/  @P0 IMAD.X R3, RZ, RZ, R2, P1 ;  /* 0x000000ffff030224 */ /* 0x002fc400008e0602 */
[----:B------:R-:W-:-:S05]  /*25f10*/  @P0 IMAD.MOV.U32 R2, RZ, RZ, R6 ;  /* 0x000000ffff020224 */ /* 0x000fca00078e0006 */
[----:B------:R1:W-:Y:S01]  /*25f20*/  @P0 LDGSTS.E.BYPASS.LTC128B.128 [R9+0x22c00], desc[UR36][R2.64], !P2 ;  /* 0x22c0000002090fae */ /* 0x0003e2000d101d64 */
[----:B------:R-:W-:-:S03]  /*25f30*/  ISETP.GE.AND P0, PT, R25, 0x21, PT ;  /* 0x000000211900780c */ /* 0x000fc60003f06270 */
[----:B-1----:R-:W1:Y:S10]  /*25f40*/  SHFL.IDX PT, R2, R5, 0x2, 0x181f ;  /* 0x00581f0005027f89 */ /* 0x002e7400000e0000 */
[----:B0-----:R-:W-:Y:S01]  /*25f50*/  @P0 LEA R6, P1, R8, R14, 0x1 ;  /* 0x0000000e08060211 */ /* 0x001fe200078208ff */
[----:B------:R-:W-:Y:S01]  /*25f60*/  @P0 IMAD R7, R4, 0x2, R17 ;  /* 0x0000000204070824 */ /* 0x000fe200078e0211 */
[----:B------:R-:W0:Y:S04]  /*25f70*/  SHFL.IDX PT, R5, R5, 0x3, 0x181f ;  /* 0x00781f0005057f89 */ /* 0x000e2800000e0000 */
[----:B------:R2:W3:Y:S01]  /*25f80*/  SHFL.IDX PT, R14, R0, 0x3, 0x181f ;  /* 0x00781f00000e7f89 */ /* 0x0004e200000e0000 */
[----:B-1----:R-:W-:-:S02]  /*25f90*/  @P0 IMAD.X R3, RZ, RZ, R2, P1 ;  /* 0x000000ffff030224 */ /* 0x002fc400008e0602 */
[----:B------:R-:W-:-:S05]  /*25fa0*/  @P0 IMAD.MOV.U32 R2, RZ, RZ, R6 ;  /* 0x000000ffff020224 */ /* 0x000fca00078e0006 */
[----:B0-----:R2:W-:Y:S02]  /*25fb0*/  @P0 LDGSTS.E.BYPASS.LTC128B.128 [R7+0x23400], desc[UR36][R2.64], !P2 ;  /* 0x2340000002070fae */ /* 0x0015e4000d101d64 */
.L_x_5353:
[----:B------:R-:W-:-:S13]  /*25fc0*/  ISETP.GE.AND P0, PT, R25, 0x31, PT ;  /* 0x000000311900780c */ /* 0x000fda0003f06270 */
[----:B--23--:R-:W-:-:S05]  /*25fd0*/  @P0 LEA R2, P1, R8, R14, 0x1 ;  /* 0x0000000e08020211 */ /* 0x00cfca00078208ff */
        /* <DEDUP_REMOVED lines=8> */
.L_x_5288:
        /* <DEDUP_REMOVED lines=10> */
.L_x_5289:
[----:B------:R1:W-:Y:S02]  /*26100*/  SYNCS.ARRIVE.TRANS64.A1T0 RZ, [R27+URZ+0x38830], RZ ;  /* 0x038830ff1bff79a7 */ /* 0x0003e4000810003f */
[----:B------:R-:W-:Y:S05]  /*26110*/  WARPSYNC.ALL ;  /* 0x0000000000007948 */ /* 0x000fea0003800000 */
[----:B------:R-:W-:Y:S01]  /*26120*/  VIADD R0, R17, 0x20400 ;  /* 0x0002040011007836 */ /* 0x000fe20000000000 */
[----:B------:R-:W-:Y:S01]  /*26130*/  BAR.SYNC.DEFER_BLOCKING 0x8, 0x100 ;  /* 0x0204000000007b1d */ /* 0x000fe20000010000 */
[----:B------:R-:W-:-:S03]  /*26140*/  USHF.R.S32.HI UR50, URZ, 0x1f, UR38 ;  /* 0x0000001f3f327899 */ /* 0x000fc60008011426 */
[----:B------:R-:W-:Y:S02]  /*26150*/  LOP3.LUT P0, RZ, R0, 0x3ff, RZ, 0xc0, !PT ;  /* 0x000003ff00ff7812 */ /* 0x000fe4000780c0ff */
[----:B------:R-:W-:Y:S11]  /*26160*/  BSSY B6, `(.L_x_5290) ;  /* 0x0000012000067945 */ /* 0x000ff60003800000 */
        /* <DEDUP_REMOVED lines=17> */
.L_x_5291:
[----:B------:R-:W-:Y:S05]  /*26280*/  BSYNC B6 ;  /* 0x0000000000067941 */ /* 0x000fea0003800000 */
.L_x_5290:
[----:B0-----:R-:W0:Y:S01]  /*26290*/  S2R R2, SR_TID.X ;  /* 0x0000000000027919 */ /* 0x001e220000002100 */
[----:B------:R-:W-:Y:S01]  /*262a0*/  UISETP.NE.AND UP0, UPT, UR49, URZ, UPT ;  /* 0x0000003f3100728c */ /* 0x000fe2000bf05270 */
[----:B------:R-:W-:Y:S01]  /*262b0*/  R2UR UR6, R24 ;  /* 0x00000000180672ca */ /* 0x000fe200000e0000 */
[----:B------:R-:W-:Y:S01]  /*262c0*/  ULDC.64 UR8, c[0x0][0x2d8] ;  /* 0x0000b60000087ab9 */ /* 0x000fe20000000a00 */
[----:B------:R-:W-:Y:S01]  /*262d0*/  R2UR UR7, R19 ;  /* 0x00000000130772ca */ /* 0x000fe200000e0000 */
[----:B------:R-:W2:Y:S01]  /*262e0*/  S2R R21, SR_TID.X ;  /* 0x0000000000157919 */ /* 0x000ea20000002100 */
[----:B------:R-:W-:Y:S02]  /*262f0*/  LOP3.LUT P5, RZ, R16, 0x100000, RZ, 0xc0, !PT ;  /* 0x0010000010ff7812 */ /* 0x000fe400078ac0ff */
[----:B------:R-:W-:-:S04]  /*26300*/  PLOP3.LUT P0, PT, PT, PT, UP0, 0x80, 0x0 ;  /* 0x000000000000781c */ /* 0x000fc80003f0f008 */
[----:B------:R-:W-:-:S03]  /*26310*/  @UP0 ULDC UR4, c[0x0][0x44c] ;  /* 0x0001130000040ab9 */ /* 0x000fc60000000800 */
[----:B------:R-:W-:-:S04]  /*26320*/  UIMAD UR6, UR6, UR8, URZ ;  /* 0x00000008060672a4 */ /* 0x000fc8000f8e023f */
[----:B------:R-:W-:Y:S01]  /*26330*/  UIMAD UR6, UR7, UR9, UR6 ;  /* 0x00000009070672a4 */ /* 0x000fe2000f8e0206 */
[C---:B0-----:R-:W-:Y:S01]  /*26340*/  LOP3.LUT R20, R2.reuse, 0x7f, RZ, 0xc0, !PT ;  /* 0x0000007f02147812 */ /* 0x041fe200078ec0ff */
[----:B------:R-:W-:-:S03]  /*26350*/  IMAD.SHL.U32 R2, R2, 0x10, RZ ;  /* 0x0000001002027824 */ /* 0x000fc600078e00ff */
[----:B------:R-:W-:Y:S01]  /*26360*/  SHF.R.U32.HI R20, RZ, 0x3, R20 ;  /* 0x00000003ff147819 */ /* 0x000fe20000011614 */
[----:B--2---:R-:W-:-:S03]  /*26370*/  IMAD.SHL.U32 R7, R21, 0x8, RZ ;  /* 0x0000000815077824 */ /* 0x004fc600078e00ff */
[----:B------:R-:W-:Y:S02]  /*26380*/  LOP3.LUT R2, R20, 0x70, R2, 0xf8, !PT ;  /* 0x0000007014027812 */ /* 0x000fe400078ef802 */
[----:B------:R-:W-:Y:S02]  /*26390*/  LOP3.LUT R20, R21, 0x7f, RZ, 0xc0, !PT ;  /* 0x0000007f15147812 */ /* 0x000fe400078ec0ff */
[----:B------:R-:W-:Y:S01]  /*263a0*/  LOP3.LUT R7, R7, 0x38, RZ, 0xc0, !PT ;  /* 0x0000003807077812 */ /* 0x000fe200078ec0ff */
[----:B------:R-:W-:Y:S01]  /*263b0*/  VIADD R34, R2, UR43 ;  /* 0x0000002b02227c36 */ /* 0x000fe20008000000 */
[----:B------:R-:W-:-:S03]  /*263c0*/  SHF.R.U32.HI R8, RZ, 0x3, R20 ;  /* 0x00000003ff087819 */ /* 0x000fc60000011614 */
[----:B------:R-:W-:Y:S01]  /*263d0*/  @P0 IMAD.HI.U32 R2, R34, UR4, RZ ;  /* 0x0000000422020c27 */ /* 0x000fe2000f8e00ff */
[----:B------:R-:W-:Y:S01]  /*263e0*/  PLOP3.LUT P0, PT, PT, PT, UP0, 0x80, 0x0 ;  /* 0x000000000000781c */ /* 0x000fe20003f0f008 */
[----:B------:R-:W-:Y:S02]  /*263f0*/  @UP0 ULDC UR4, c[0x0][0x450] ;  /* 0x0001140000040ab9 */ /* 0x000fe40000000800 */
[----:B------:R-:W-:-:S10]  /*26400*/  IMAD.MOV.U32 R0, RZ, RZ, R34 ;  /* 0x000000ffff007224 */ /* 0x000fd400078e0022 */
[----:B------:R-:W-:Y:S02]  /*26410*/  @P0 SHF.R.U32.HI R0, RZ, UR4, R2 ;  /* 0x00000004ff000c19 */ /* 0x000fe40008011602 */
[----:B------:R-:W-:-:S13]  /*26420*/  R2UR UR4, R19 ;  /* 0x00000000130472ca */ /* 0x000fda00000e0000 */
[----:B------:R-:W-:-:S03]  /*26430*/  UIMAD.WIDE.U32 UR4, UR4, UR8, URZ ;  /* 0x00000008040472a5 */ /* 0x000fc6000f8e003f */
[----:B------:R-:W-:Y:S01]  /*26440*/  ULDC.64 UR8, c[0x0][0x2e0] ;  /* 0x0000b80000087ab9 */ /* 0x000fe20000000a00 */
[----:B------:R-:W-:Y:S02]  /*26450*/  UIADD3 UR5, UR5, UR6, URZ ;  /* 0x0000000605057290 */ /* 0x000fe4000fffe03f */
[----:B------:R-:W-:Y:S02]  /*26460*/  UIMAD UR6, UR50, UR8, URZ ;  /* 0x00000008320672a4 */ /* 0x000fe4000f8e023f */
[----:B------:R-:W-:Y:S02]  /*26470*/  UIMAD.WIDE.U32 UR4, UR38, UR8, UR4 ;  /* 0x00000008260472a5 */ /* 0x000fe4000f8e0004 */
[----:B------:R-:W-:-:S04]  /*26480*/  UIMAD UR6, UR38, UR9, UR6 ;  /* 0x00000009260672a4 */ /* 0x000fc8000f8e0206 */
[----:B------:R-:W-:Y:S01]  /*26490*/  IMAD.U32 R4, RZ, RZ, UR4 ;  /* 0x00000004ff047e24 */ /* 0x000fe2000f8e00ff */
[----:B------:R-:W-:Y:S02]  /*264a0*/  UIADD3 UR6, UR5, UR6, URZ ;  /* 0x0000000605067290 */ /* 0x000fe4000fffe03f */
[----:B------:R-:W-:Y:S02]  /*264b0*/  IMAD.U32 R5, RZ, RZ, UR5 ;  /* 0x00000005ff057e24 */ /* 0x000fe4000f8e00ff */
[----:B------:R-:W-:Y:S01]  /*264c0*/  IMAD.MOV.U32 R2, RZ, RZ, R4 ;  /* 0x000000ffff027224 */ /* 0x000fe200078e0004 */
[----:B------:R-:W-:Y:S01]  /*264d0*/  SHF.R.S32.HI R4, RZ, 0x1f, R0 ;  /* 0x0000001fff047819 */ /* 0x000fe20000011400 */
[----:B------:R-:W-:Y:S01]  /*264e0*/  ULDC.64 UR4, c[0x0][0x2d0] ;  /* 0x0000b40000047ab9 */ /* 0x000fe20000000a00 */
[----:B------:R-:W-:-:S03]  /*264f0*/  IMAD.U32 R3, RZ, RZ, UR6 ;  /* 0x00000006ff037e24 */ /* 0x000fc6000f8e00ff */
[----:B------:R-:W-:Y:S02]  /*26500*/  IMAD R5, R4, UR4, RZ ;  /* 0x0000000404057c24 */ /* 0x000fe4000f8e02ff */
[----:B------:R-:W-:Y:S01]  /*26510*/  IMAD.WIDE.U32 R2, R0, UR4, R2 ;  /* 0x0000000400027c25 */ /* 0x000fe2000f8e0002 */
[----:B------:R-:W-:-:S03]  /*26520*/  ULDC UR4, c[0x0][0x448] ;  /* 0x0001120000047ab9 */ /* 0x000fc60000000800 */
[----:B------:R-:W-:Y:S02]  /*26530*/  IMAD R4, R0, UR5, R5 ;  /* 0x0000000500047c24 */ /* 0x000fe4000f8e0205 */
[----:B------:R-:W-:Y:S02]  /*26540*/  IMAD.MOV R0, RZ, RZ, -R0 ;  /* 0x000000ffff007224 */ /* 0x000fe400078e0a00 */
[----:B------:R-:W-:Y:S02]  /*26550*/  IMAD.IADD R3, R3, 0x1, R4 ;  /* 0x0000000103037824 */ /* 0x000fe400078e0204 */
[----:B------:R-:W-:Y:S01]  /*26560*/  IMAD R0, R0, UR4, R34 ;  /* 0x0000000400007c24 */ /* 0x000fe2000f8e0222 */
[----:B------:R-:W-:-:S03]  /*26570*/  ULDC.64 UR4, c[0x0][0x2c8] ;  /* 0x0000b20000047ab9 */ /* 0x000fc60000000a00 */
[----:B------:R-:W-:Y:S01]  /*26580*/  IMAD.WIDE.U32 R2, R0, UR4, R2 ;  /* 0x0000000400027c25 */ /* 0x000fe2000f8e0002 */
[----:B------:R-:W-:-:S05]  /*26590*/  SHF.R.S32.HI R4, RZ, 0x1f, R0 ;  /* 0x0000001fff047819 */ /* 0x000fca0000011400 */
[----:B------:R-:W-:-:S04]  /*265a0*/  IMAD R5, R4, UR4, RZ ;  /* 0x0000000404057c24 */ /* 0x000fc8000f8e02ff */
        /* <DEDUP_REMOVED lines=8> */
[----:B------:R-:W-:Y:S01]  /*26630*/  VIADD R4, R8, UR43 ;  /* 0x0000002b08047c36 */ /* 0x000fe20008000000 */
[----:B------:R-:W-:Y:S02]  /*26640*/  LOP3.LUT R16, R16, 0xfffffeff, RZ, 0xc0, !PT ;  /* 0xfffffeff10107812 */ /* 0x000fe400078ec0ff */
[----:B------:R-:W2:Y:S02]  /*26650*/  SHFL.IDX PT, R2, R5, RZ, 0x181f ;  /* 0x00181fff05027589 */ /* 0x000ea400000e0000 */
[----:B------:R-:W-:-:S13]  /*26660*/  ISETP.GE.AND P1, PT, R4, UR41, PT ;  /* 0x0000002904007c0c */ /* 0x000fda000bf26270 */
[----:B------:R-:W-:-:S04]  /*26670*/  @P1 LOP3.LUT R16, R16, 0x100, RZ, 0xfc, !PT ;  /* 0x0000010010101812 */ /* 0x000fc800078efcff */
[----:B------:R-:W-:Y:S02]  /*26680*/  LOP3.LUT R16, R16, 0xffffff7f, RZ, 0xc0, !PT ;  /* 0xffffff7f10107812 */ /* 0x000fe400078ec0ff */
[----:B0-----:R-:W-:Y:S02]  /*26690*/  @!P1 LEA R6, P0, R7, R14, 0x1 ;  /* 0x0000000e07069211 */ /* 0x001fe400078008ff */
[----:B------:R-:W0:Y:S03]  /*266a0*/  SHFL.IDX PT, R14, R0, 0x1, 0x181f ;  /* 0x00381f00000e7f89 */ /* 0x000e2600000e0000 */
[----:B--2---:R-:W-:Y:S02]  /*266b0*/  @!P1 IMAD.X R3, RZ, RZ, R2, P0 ;  /* 0x000000ffff039224 */ /* 0x004fe400000e0602 */
[----:B------:R-:W-:Y:S02]  /*266c0*/  @!P1 IMAD.MOV.U32 R2, RZ, RZ, R6 ;  /* 0x000000ffff029224 */ /* 0x000fe400078e0006 */
[----:B------:R-:W-:-:S03]  /*266d0*/  VIADD R6, R4, 0x10 ;  /* 0x0000001004067836 */ /* 0x000fc60000000000 */
[----:B------:R2:W-:Y:S02]  /*266e0*/  @!P1 LDGSTS.E.BYPASS.LTC128B.128 [R22+0x20400], desc[UR36][R2.64], !P5 ;  /* 0x2040000002169fae */ /* 0x0005e4000e901d64 */
[----:B------:R-:W-:Y:S02]  /*266f0*/  ISETP.GE.AND P1, PT, R6, UR41, PT ;  /* 0x0000002906007c0c */ /* 0x000fe4000bf26270 */
[----:B--2---:R-:W2:Y:S11]  /*26700*/  SHFL.IDX PT, R2, R5, 0x1, 0x181f ;  /* 0x00381f0005027f89 */ /* 0x004eb600000e0000 */
[----:B0-----:R-:W-:-:S02]  /*26710*/  @!P1 LEA R6, P0, R7, R14, 0x1 ;  /* 0x0000000e07069211 */ /* 0x001fc400078008ff */
[----:B------:R-:W0:Y:S01]  /*26720*/  SHFL.IDX PT, R14, R0, 0x2, 0x181f ;  /* 0x00581f00000e7f89 */ /* 0x000e2200000e0000 */
[----:B------:R-:W-:-:S04]  /*26730*/  @P1 LOP3.LUT R16, R16, 0x80, RZ, 0xfc, !PT ;  /* 0x0000008010101812 */ /* 0x000fc800078efcff */
[----:B------:R-:W-:Y:S01]  /*26740*/  LOP3.LUT R16, R16, 0xffffffbf, RZ, 0xc0, !PT ;  /* 0xffffffbf10107812 */ /* 0x000fe200078ec0ff */
[----:B--2---:R-:W-:Y:S02]  /*26750*/  @!P1 IMAD.X R3, RZ, RZ, R2, P0 ;  /* 0x000000ffff039224 */ /* 0x004fe400000e0602 */
[----:B------:R-:W-:Y:S02]  /*26760*/  @!P1 IMAD.MOV.U32 R2, RZ, RZ, R6 ;  /* 0x000000ffff029224 */ /* 0x000fe400078e0006 */
[----:B------:R-:W-:-:S03]  /*26770*/  VIADD R6, R4, 0x20 ;  /* 0x0000002004067836 */ /* 0x000fc60000000000 */
[----:B------:R2:W-:Y:S02]  /*26780*/  @!P1 LDGSTS.E.BYPASS.LTC128B.128 [R22+0x20c00], desc[UR36][R2.64], !P5 ;  /* 0x20c0000002169fae */ /* 0x0005e4000e901d64 */
[----:B------:R-:W-:Y:S02]  /*26790*/  ISETP.GE.AND P1, PT, R6, UR41, PT ;  /* 0x0000002906007c0c */ /* 0x000fe4000bf26270 */
[----:B--2---:R-:W2:Y:S11]  /*267a0*/  SHFL.IDX PT, R2, R5, 0x2, 0x181f ;  /* 0x00581f0005027f89 */ /* 0x004eb600000e0000 */
[----:B0-----:R-:W-:Y:S01]  /*267b0*/  @!P1 LEA R6, P0, R7, R14, 0x1 ;  /* 0x0000000e07069211 */ /* 0x001fe200078008ff */
[----:B------:R-:W0:Y:S01]  /*267c0*/  SHFL.IDX PT, R5, R5, 0x3, 0x181f ;  /* 0x00781f0005057f89 */ /* 0x000e2200000e0000 */
[----:B------:R-:W-:-:S03]  /*267d0*/  @P1 LOP3.LUT R16, R16, 0x40, RZ, 0xfc, !PT ;  /* 0x0000004010101812 */ /* 0x000fc600078efcff */
[----:B------:R3:W4:Y:S01]  /*267e0*/  SHFL.IDX PT, R14, R0, 0x3, 0x181f ;  /* 0x00781f00000e7f89 */ /* 0x00072200000e0000 */
[----:B--2---:R-:W-:Y:S02]  /*267f0*/  @!P1 IMAD.X R3, RZ, RZ, R2, P0 ;  /* 0x000000ffff039224 */ /* 0x004fe400000e0602 */
[----:B------:R-:W-:-:S05]  /*26800*/  @!P1 IMAD.MOV.U32 R2, RZ, RZ, R6 ;  /* 0x000000ffff029224 */ /* 0x000fca00078e0006 */
[----:B0-----:R3:W-:Y:S02]  /*26810*/  @!P1 LDGSTS.E.BYPASS.LTC128B.128 [R22+0x21400], desc[UR36][R2.64], !P5 ;  /* 0x2140000002169fae */ /* 0x0017e4000e901d64 */
.L_x_5362:
[----:B------:R-:W-:Y:S01]  /*26820*/  VIADD R4, R4, 0x30 ;  /* 0x0000003004047836 */ /* 0x000fe20000000000 */
[----:B------:R-:W-:-:S04]  /*26830*/  LOP3.LUT R16, R16, 0xffffefff, RZ, 0xc0, !PT ;  /* 0xffffefff10107812 */ /* 0x000fc800078ec0ff */
[----:B------:R-:W-:-:S13]  /*26840*/  ISETP.GE.AND P1, PT, R4, UR41, PT ;  /* 0x0000002904007c0c */ /* 0x000fda000bf26270 */
[----:B---34-:R-:W-:Y:S02]  /*26850*/  @!P1 LEA R2, P0, R7, R14, 0x1 ;  /* 0x0000000e07029211 */ /* 0x018fe400078008ff */
[----:B------:R-:W-:-:S03]  /*26860*/  @P1 LOP3.LUT R16, R16, 0x1000, RZ, 0xfc, !PT ;  /* 0x0000100010101812 */ /* 0x000fc600078efcff */
[----:B------:R-:W-:Y:S01]  /*26870*/  @!P1 IMAD.X R3, RZ, RZ, R5, P0 ;  /* 0x000000ffff039224 */ /* 0x000fe200000e0605 */
[----:B------:R-:W-:-:S04]  /*26880*/  PLOP3.LUT P0, PT, PT, PT, PT, 0x80, 0x0 ;  /* 0x000000000000781c */ /* 0x000fc80003f0f070 */
[----:B------:R-:W-:Y:S01]  /*26890*/  @!PT LDS RZ, [RZ] ;  /* 0x00000000fffff984 */ /* 0x000fe20000000800 */
[----:B------:R-:W-:Y:S01]  /*268a0*/  @!PT LDS RZ, [RZ] ;  /* 0x00000000fffff984 */ /* 0x000fe20000000800 */
[----:B------:R-:W-:Y:S01]  /*268b0*/  @!PT LDS RZ, [RZ] ;  /* 0x00000000fffff984 */ /* 0x000fe20000000800 */
[----:B------:R0:W-:Y:S01]  /*268c0*/  @!P1 LDGSTS.E.BYPASS.LTC128B.128 [R22+0x21c00], desc[UR36][R2.64], !P5 ;  /* 0x21c0000002169fae */ /* 0x0001e2000e901d64 */
[----:B------:R-:W-:-:S08]  /*268d0*/  NOP ;  /* 0x0000000000007918 */ /* 0x000fd00000000000 */
.L_x_5293:
[----:B------:R-:W-:Y:S02]  /*268e0*/  PLOP3.LUT P1, PT, P1, P0, PT, 0xa2, 0x0 ;  /* 0x000000000000781c */ /* 0x000fe40000f21472 */
[----:B------:R-:W-:-:S08]  /*268f0*/  @P0 R2UR P1, UR4, R17 ;  /* 0x00000000110402ca */ /* 0x000fd00000020000 */
[----:B------:R-:W-:-:S05]  /*26900*/  @P0 PLOP3.LUT P0, PT, P1, PT, PT, 0x80, 0x0 ;  /* 0x000000000000081c */ /* 0x000fca0000f0f070 */
[----:B------:R-:W-:Y:S01]  /*26910*/  @!P1 SYNCS.ARRIVE.TRANS64.RED.A0T1 RZ, [UR4+0x38800], RZ ;  /* 0x038800ffffff99a7 */ /* 0x000fe20008200404 */
[----:B------:R-:W-:Y:S07]  /*26920*/  @!P1 ARRIVES.LDGSTSBAR.64.TRANSCNT [UR4+0x38800] ;  /* 0x03880000ff0099b0 */ /* 0x000fee0008000a84 */
[----:B------:R-:W-:Y:S05]  /*26930*/  @P0 BRA.U.ANY `(.L_x_5293) ;  /* 0xfffffffd00e80947 */ /* 0x000fea000393ffff */
[----:B------:R-:W-:Y:S01]  /*26940*/  ULDC.64 UR4, c[0x0][0x3d8] ;  /* 0x0000f60000047ab9 */ /* 0x000fe20000000a00 */
[----:B------:R-:W-:Y:S01]  /*26950*/  NOP ;  /* 0x0000000000007918 */ /* 0x000fe20000000000 */
[----:B------:R-:W-:Y:S01]  /*26960*/  IMAD R0, R24, UR4, RZ ;  /* 0x0000000418007c24 */ /* 0x000fe2000f8e02ff */
[----:B------:R2:W-:Y:S01]  /*26970*/  SYNCS.ARRIVE.TRANS64.A1T0 RZ, [R17+URZ+0x38800], RZ ;  /* 0x038800ff11ff79a7 */ /* 0x0005e2000810003f */
[C---:B------:R-:W-:Y:S01]  /*26980*/  IMAD.WIDE.U32 R4, R19.reuse, UR4, RZ ;  /* 0x0000000413047c25 */ /* 0x040fe2000f8e00ff */
[----:B------:R-:W-:Y:S03]  /*26990*/  BSSY B6, `(.L_x_5294) ;  /* 0x0000018000067945 */ /* 0x000fe60003800000 */
[----:B------:R-:W-:Y:S01]  /*269a0*/  IMAD R0, R19, UR5, R0 ;  /* 0x0000000513007c24 */ /* 0x000fe2000f8e0200 */
[----:B------:R2:W-:Y:S01]  /*269b0*/  STL.64 [R1+0x420], R4 ;  /* 0x0004200401007387 */ /* 0x0005e20000100a00 */
[----:B0-----:R-:W-:-:S02]  /*269c0*/  VIADD R2, R17, 0x26400 ;  /* 0x0002640011027836 */ /* 0x001fc40000000000 */
[----:B------:R-:W-:-:S03]  /*269d0*/  IMAD.IADD R0, R5, 0x1, R0 ;  /* 0x0000000105007824 */ /* 0x000fc600078e0200 */
[----:B------:R-:W-:Y:S02]  /*269e0*/  LOP3.LUT P0, RZ, R2, 0x3ff, RZ, 0xc0, !PT ;  /* 0x000003ff02ff7812 */ /* 0x000fe4000780c0ff */
[----:B------:R2:W-:Y:S11]  /*269f0*/  STL [R1+0x434], R0 ;  /* 0x0004340001007387 */ /* 0x0005f60000100800 */
[----:B--2---:R-:W-:Y:S05]  /*26a00*/  @!P0 BRA `(.L_x_5295) ;  /* 0x0000000000408947 */ /* 0x004fea0003800000 */
        /* <DEDUP_REMOVED lines=16> */
.L_x_5295:
[----:B------:R-:W-:Y:S05]  /*26b10*/  BSYNC B6 ;  /* 0x0000000000067941 */ /* 0x000fea0003800000 */
.L_x_5294:
[----:B------:R-:W2:Y:S04]  /*26b20*/  LDL.LU.64 R4, [R1+0x420] ;  /* 0x0004200001047983 */ /* 0x000ea80000300a00 */
[----:B------:R-:W3:Y:S01]  /*26b30*/  LDL.LU R20, [R1+0x434] ;  /* 0x0004340001147983 */ /* 0x000ee20000300800 */
[----:B------:R-:W-:Y:S01]  /*26b40*/  UISETP.NE.AND UP0, UPT, UR49, URZ, UPT ;  /* 0x0000003f3100728c */ /* 0x000fe2000bf05270 */
[----:B------:R-:W-:Y:S01]  /*26b50*/  IMAD.MOV.U32 R2, RZ, RZ, R34 ;  /* 0x000000ffff027224 */ /* 0x000fe200078e0022 */
[----:B------:R-:W-:Y:S01]  /*26b60*/  ULDC UR6, c[0x0][0x448] ;  /* 0x0001120000067ab9 */ /* 0x000fe20000000800 */
[----:B------:R0:W5:Y:S01]  /*26b70*/  LDL R8, [R1+0x414] ;  /* 0x0004140001087983 */ /* 0x0001620000100800 */
[----:B------:R-:W-:Y:S01]  /*26b80*/  ULDC.64 UR8, c[0x0][0x3e0] ;  /* 0x0000f80000087ab9 */ /* 0x000fe20000000a00 */
[----:B------:R-:W-:-:S02]  /*26b90*/  LOP3.LUT P2, RZ, R16, 0x20000, RZ, 0xc0, !PT ;  /* 0x0002000010ff7812 */ /* 0x000fc4000784c0ff */
[----:B------:R0:W5:Y:S01]  /*26ba0*/  LDL R6, [R1+0x410] ;  /* 0x0004100001067983 */ /* 0x0001620000100800 */
[----:B------:R-:W-:Y:S02]  /*26bb0*/  PLOP3.LUT P0, PT, PT, PT, UP0, 0x80, 0x0 ;  /* 0x000000000000781c */ /* 0x000fe40003f0f008 */
[C---:B------:R-:W-:Y:S01]  /*26bc0*/  LOP3.LUT P3, RZ, R16.reuse, 0x10000, RZ, 0xc0, !PT ;  /* 0x0001000010ff7812 */ /* 0x040fe2000786c0ff */
[----:B------:R-:W-:Y:S01]  /*26bd0*/  @UP0 ULDC UR4, c[0x0][0x44c] ;  /* 0x0001130000040ab9 */ /* 0x000fe20000000800 */
[C---:B------:R-:W-:Y:S02]  /*26be0*/  LOP3.LUT P4, RZ, R16.reuse, 0x8000, RZ, 0xc0, !PT ;  /* 0x0000800010ff7812 */ /* 0x040fe4000788c0ff */
[----:B------:R-:W-:-:S07]  /*26bf0*/  LOP3.LUT P5, RZ, R16, 0x4000, RZ, 0xc0, !PT ;  /* 0x0000400010ff7812 */ /* 0x000fce00078ac0ff */
[----:B------:R-:W-:Y:S01]  /*26c00*/  @P0 IMAD.HI.U32 R0, R34, UR4, RZ ;  /* 0x0000000422000c27 */ /* 0x000fe2000f8e00ff */
[----:B------:R-:W-:Y:S01]  /*26c10*/  PLOP3.LUT P0, PT, PT, PT, UP0, 0x80, 0x0 ;  /* 0x000000000000781c */ /* 0x000fe20003f0f008 */
[----:B------:R-:W-:-:S12]  /*26c20*/  @UP0 ULDC UR4, c[0x0][0x450] ;  /* 0x0001140000040ab9 */ /* 0x000fd80000000800 */
[----:B------:R-:W-:-:S04]  /*26c30*/  @P0 SHF.R.U32.HI R2, RZ, UR4, R0 ;  /* 0x00000004ff020c19 */ /* 0x000fc80008011600 */
[--C-:B------:R-:W-:Y:S02]  /*26c40*/  SHF.R.S32.HI R0, RZ, 0x1f, R2.reuse ;  /* 0x0000001fff007819 */ /* 0x100fe40000011402 */
[----:B--2---:R-:W-:Y:S02]  /*26c50*/  R2UR UR5, R5 ;  /* 0x00000000050572ca */ /* 0x004fe400000e0000 */
[----:B------:R-:W-:Y:S02]  /*26c60*/  R2UR UR4, R4 ;  /* 0x00000000040472ca */ /* 0x000fe400000e0000 */
[----:B---3--:R-:W-:Y:S01]  /*26c70*/  R2UR UR5, R20 ;  /* 0x00000000140572ca */ /* 0x008fe200000e0000 */
[----:B------:R-:W-:Y:S01]  /*26c80*/  IMAD.MOV R5, RZ, RZ, -R2 ;  /* 0x000000ffff057224 */ /* 0x000fe200078e0a02 */
[----:B------:R-:W2:Y:S03]  /*26c90*/  S2R R20, SR_TID.X ;  /* 0x0000000000147919 */ /* 0x000ea60000002100 */
[----:B------:R-:W-:Y:S01]  /*26ca0*/  IMAD R5, R5, UR6, R34 ;  /* 0x0000000605057c24 */ /* 0x000fe2000f8e0222 */
[----:B------:R-:W-:-:S04]  /*26cb0*/  UIMAD UR6, UR50, UR8, URZ ;  /* 0x00000008320672a4 */ /* 0x000fc8000f8e023f */
[----:B------:R-:W-:-:S03]  /*26cc0*/  UIMAD UR6, UR38, UR9, UR6 ;  /* 0x00000009260672a4 */ /* 0x000fc6000f8e0206 */
[----:B------:R-:W-:-:S03]  /*26cd0*/  UIMAD.WIDE.U32 UR4, UR38, UR8, UR4 ;  /* 0x00000008260472a5 */ /* 0x000fc6000f8e0004 */
[----:B------:R-:W-:Y:S01]  /*26ce0*/  ULDC.64 UR8, c[0x0][0x3d0] ;  /* 0x0000f40000087ab9 */ /* 0x000fe20000000a00 */
[----:B------:R-:W-:Y:S01]  /*26cf0*/  UIADD3 UR5, UR5, UR6, URZ ;  /* 0x0000000605057290 */ /* 0x000fe2000fffe03f */
[----:B------:R-:W-:Y:S02]  /*26d00*/  IMAD R7, R0, UR8, RZ ;  /* 0x0000000800077c24 */ /* 0x000fe4000f8e02ff */
[----:B------:R-:W-:Y:S01]  /*26d10*/  IMAD.U32 R3, RZ, RZ, UR8 ;  /* 0x00000008ff037e24 */ /* 0x000fe2000f8e00ff */
[----:B------:R-:W-:Y:S01]  /*26d20*/  SHF.R.S32.HI R0, RZ, 0x1f, R5 ;  /* 0x0000001fff007819 */ /* 0x000fe20000011405 */
        /* <DEDUP_REMOVED lines=11> */
[----:B--2---:R-:W-:-:S03]  /*26de0*/  IMAD.SHL.U32 R9, R20, 0x8, RZ ;  /* 0x0000000814097824 */ /* 0x004fc600078e00ff */
[----:B------:R-:W-:Y:S02]  /*26df0*/  LEA.HI.X R4, R2, UR5, R3, 0x1, P0 ;  /* 0x0000000502047c11 */ /* 0x000fe400080f0c03 */
[----:B------:R-:W-:Y:S01]  /*26e00*/  LOP3.LUT R9, R9, 0x38, RZ, 0xc0, !PT ;  /* 0x0000003809097812 */ /* 0x000fe200078ec0ff */
[----:B0-----:R-:W-:Y:S06]  /*26e10*/  BRA.DIV UR4, `(.L_x_5296) ;  /* 0x0000003204887947 */ /* 0x001fec000b800000 */
[C---:B------:R-:W-:Y:S01]  /*26e20*/  LOP3.LUT P1, RZ, R16.reuse, 0x40, RZ, 0xc0, !PT ;  /* 0x0000004010ff7812 */ /* 0x040fe2000782c0ff */
[----:B------:R-:W0:Y:S01]  /*26e30*/  SHFL.IDX PT, R14, R0, RZ, 0x181f ;  /* 0x00181fff000e7589 */ /* 0x000e2200000e0000 */
[C---:B------:R-:W-:Y:S02]  /*26e40*/  LOP3.LUT P6, RZ, R16.reuse, 0x40000, RZ, 0xc0, !PT ;  /* 0x0004000010ff7812 */ /* 0x040fe400078cc0ff */
[----:B------:R-:W-:Y:S01]  /*26e50*/  LOP3.LUT R16, R16, 0xffbfffff, RZ, 0xc0, !PT ;  /* 0xffbfffff10107812 */ /* 0x000fe200078ec0ff */
[----:B------:R-:W2:Y:S04]  /*26e60*/  SHFL.IDX PT, R2, R4, RZ, 0x181f ;  /* 0x00181fff04027589 */ /* 0x000ea800000e0000 */
[----:B------:R-:W-:Y:S04]  /*26e70*/  SHFL.IDX PT, R5, R4, 0x1, 0x181f ;  /* 0x00381f0004057f89 */ /* 0x000fe800000e0000 */
[----:B------:R-:W-:-:S04]  /*26e80*/  @P1 LOP3.LUT R16, R16, 0x400000, RZ, 0xfc, !PT ;  /* 0x0040000010101812 */ /* 0x000fc800078efcff */
[C---:B------:R-:W-:Y:S02]  /*26e90*/  LOP3.LUT P1, RZ, R16.reuse, 0x80, RZ, 0xc0, !PT ;  /* 0x0000008010ff7812 */ /* 0x040fe4000782c0ff */
[----:B------:R-:W-:-:S11]  /*26ea0*/  LOP3.LUT R16, R16, 0xff7fffff, RZ, 0xc0, !PT ;  /* 0xff7fffff10107812 */ /* 0x000fd600078ec0ff */
[----:B------:R-:W-:-:S04]  /*26eb0*/  @P1 LOP3.LUT R16, R16, 0x800000, RZ, 0xfc, !PT ;  /* 0x0080000010101812 */ /* 0x000fc800078efcff */
[----:B------:R-:W-:-:S13]  /*26ec0*/  LOP3.LUT P1, RZ, R16, 0x100, RZ, 0xc0, !PT ;  /* 0x0000010010ff7812 */ /* 0x000fda000782c0ff */
[----:B0-----:R-:W-:-:S05]  /*26ed0*/  @!P1 LEA R14, P0, R9, R14, 0x1 ;  /* 0x0000000e090e9211 */ /* 0x001fca00078008ff */
[----:B--2---:R-:W-:Y:S01]  /*26ee0*/  @!P1 IMAD.X R3, RZ, RZ, R2, P0 ;  /* 0x000000ffff039224 */ /* 0x004fe200000e0602 */
[----:B------:R-:W-:Y:S01]  /*26ef0*/  LOP3.LUT P0, RZ, R16, 0x80000, RZ, 0xc0, !PT ;  /* 0x0008000010ff7812 */ /* 0x000fe2000780c0ff */
[----:B------:R-:W-:Y:S02]  /*26f00*/  @!P1 IMAD.MOV.U32 R2, RZ, RZ, R14 ;  /* 0x000000ffff029224 */ /* 0x000fe400078e000e */
[----:B------:R-:W0:Y:S10]  /*26f10*/  SHFL.IDX PT, R14, R0, 0x1, 0x181f ;  /* 0x00381f00000e7f89 */ /* 0x000e3400000e0000 */
        /* <DEDUP_REMOVED lines=11> */
[----:B0-----:R-:W-:-:S05]  /*26fd0*/  @!P1 LEA R14, P0, R9, R14, 0x1 ;  /* 0x0000000e090e9211 */ /* 0x001fca00078008ff */
[----:B------:R-:W-:Y:S01]  /*26fe0*/  @!P1 IMAD.X R5, RZ, RZ, R5, P0 ;  /* 0x000000ffff059224 */ /* 0x000fe200000e0605 */
[----:B------:R-:W-:Y:S01]  /*26ff0*/  LOP3.LUT P0, RZ, R16, 0x80000, RZ, 0xc0, !PT ;  /* 0x0008000010ff7812 */ /* 0x000fe2000780c0ff */
[----:B--2---:R-:W-:Y:S02]  /*27000*/  @!P1 IMAD.MOV.U32 R2, RZ, RZ, R14 ;  /* 0x000000ffff029224 */ /* 0x004fe400078e000e */
[----:B------:R-:W-:Y:S01]  /*27010*/  @!P1 IMAD.MOV.U32 R3, RZ, RZ, R5 ;  /* 0x000000ffff039224 */ /* 0x000fe200078e0005 */
[----:B------:R-:W0:Y:S04]  /*27020*/  SHFL.IDX PT, R14, R0, 0x2, 0x181f ;  /* 0x00581f00000e7f89 */ /* 0x000e2800000e0000 */
[----:B------:R-:W2:Y:S04]  /*27030*/  SHFL.IDX PT, R5, R4, 0x2, 0x181f ;  /* 0x00581f0004057f89 */ /* 0x000ea800000e0000 */
[----:B------:R-:W3:Y:S04]  /*27040*/  SHFL.IDX PT, R4, R4, 0x3, 0x181f ;  /* 0x00781f0004047f89 */ /* 0x000ee800000e0000 */
        /* <DEDUP_REMOVED lines=12> */
[----:B--2---:R-:W-:Y:S01]  /*27110*/  @!P1 IMAD.X R5, RZ, RZ, R5, P0 ;  /* 0x000000ffff059224 */ /* 0x004fe200000e0605 */
[----:B------:R-:W-:Y:S01]  /*27120*/  LOP3.LUT P0, RZ, R16, 0x80000, RZ, 0xc0, !PT ;  /* 0x0008000010ff7812 */ /* 0x000fe2000780c0ff */
[----:B----4-:R-:W-:Y:S02]  /*27130*/  @!P1 IMAD.MOV.U32 R2, RZ, RZ, R14 ;  /* 0x000000ffff029224 */ /* 0x010fe400078e000e */
[----:B------:R-:W-:Y:S01]  /*27140*/  @!P1 IMAD.MOV.U32 R3, RZ, RZ, R5 ;  /* 0x000000ffff039224 */ /* 0x000fe200078e0005 */
[----:B------:R2:W4:Y:S09]  /*27150*/  SHFL.IDX PT, R14, R0, 0x3, 0x181f ;  /* 0x00781f00000e7f89 */ /* 0x00053200000e0000 */
        /* <DEDUP_REMOVED lines=9> */
[----:B---34-:R2:W-:Y:S02]  /*271f0*/  @!P1 LDGSTS.E.BYPASS.LTC128B.128 [R22+0x35400], desc[UR36][R2.64+0x380], P0 ;  /* 0x3540038002169fae */ /* 0x0185e40008101d64 */
.L_x_5372:
[C---:B------:R-:W-:Y:S02]  /*27200*/  LOP3.LUT P1, RZ, R16.reuse, 0x1000, RZ, 0xc0, !PT ;  /* 0x0000100010ff7812 */ /* 0x040fe4000782c0ff */
[----:B------:R-:W-:-:S11]  /*27210*/  LOP3.LUT P6, RZ, R16, 0x40000, RZ, 0xc0, !PT ;  /* 0x0004000010ff7812 */ /* 0x000fd600078cc0ff */
[----:B0-2---:R-:W-:-:S05]  /*27220*/  @!P1 LEA R2, P0, R9, R14, 0x1 ;  /* 0x0000000e09029211 */ /* 0x005fca00078008ff */
        /* <DEDUP_REMOVED lines=15> */
[----:B------:R-:W-:Y:S01]  /*27320*/  PLOP3.LUT P0, PT, PT, PT, PT, 0x80, 0x0 ;  /* 0x000000000000781c */ /* 0x000fe20003f0f070 */
[----:B------:R-:W-:-:S12]  /*27330*/  NOP ;  /* 0x0000000000007918 */ /* 0x000fd80000000000 */
.L_x_5297:
        /* <DEDUP_REMOVED lines=18> */
.L_x_5373:
[----:B------:R-:W-:Y:S05]  /*27460*/  BSYNC B0 ;  /* 0x0000000000007941 */ /* 0x000fea0003800000 */
.L_x_5298:
[----:B------:R-:W-:-:S13]  /*27470*/  LOP3.LUT P0, RZ, R16, 0x800, RZ, 0xc0, !PT ;  /* 0x0000080010ff7812 */ /* 0x000fda000780c0ff */
[----:B------:R-:W-:Y:S05]  /*27480*/  @!P0 BRA `(.L_x_5300) ;  /* 0x0000000000048947 */ /* 0x000fea0003800000 */
[----:B------:R-:W-:Y:S01]  /*27490*/  BPT.TRAP 0x1 ;  /* 0x000000040000795c */ /* 0x000fe20000300000 */
.L_x_5300:
[----:B0-----:R-:W-:Y:S01]  /*274a0*/  SHF.L.U32 R0, R23, 0x1f, RZ ;  /* 0x0000001f17007819 */ /* 0x001fe200000006ff */
[----:B------:R-:W-:Y:S03]  /*274b0*/  BSSY B0, `(.L_x_5301) ;  /* 0x0000003000007945 */ /* 0x000fe60003800000 */
[----:B------:R-:W0:Y:S02]  /*274c0*/  SYNCS.PHASECHK.TRANS64.TRYWAIT P0, [R27+URZ+0x38860], R0 ;  /* 0x038860001b0075a7 */ /* 0x000e24000800017f */
[----:B0-----:R-:W-:Y:S05]  /*274d0*/  @!P0 BRA `(.L_x_5302) ;  /* 0x0000003000c88947 */ /* 0x001fea0003800000 */
.L_x_5374:
[----:B------:R-:W-:Y:S05]  /*274e0*/  BSYNC B0 ;  /* 0x0000000000007941 */ /* 0x000fea0003800000 */
.L_x_5301:
[----:B------:R-:W0:Y:S01]  /*274f0*/  LDL.LU R2, [R1+0x428] ;  /* 0x0004280001027983 */ /* 0x000e220000300800 */
[----:B------:R-:W-:-:S03]  /*27500*/  ULDC.64 UR4, c[0x0][0x328] ;  /* 0x0000ca0000047ab9 */ /* 0x000fc60000000a00 */
[----:B------:R-:W2:Y:S01]  /*27510*/  LDL.LU R4, [R1+0x42c] ;  /* 0x00042c0001047983 */ /* 0x000ea20000300800 */
[----:B------:R-:W-:Y:S01]  /*27520*/  LOP3.LUT R16, R16, 0xffffff7f, RZ, 0xc0, !PT ;  /* 0xffffff7f10107812 */ /* 0x000fe200078ec0ff */
[----:B0-----:R-:W-:Y:S02]  /*27530*/  IMAD R0, R2, UR4, RZ ;  /* 0x0000000402007c24 */ /* 0x001fe4000f8e02ff */
[----:B------:R-:W-:-:S04]  /*27540*/  IMAD.WIDE.U32 R2, R37, UR4, RZ ;  /* 0x0000000425027c25 */ /* 0x000fc8000f8e00ff */
[----:B------:R-:W-:Y:S01]  /*27550*/  IMAD R5, R37, UR5, R0 ;  /* 0x0000000525057c24 */ /* 0x000fe2000f8e0200 */
[----:B------:R-:W-:Y:S02]  /*27560*/  ULDC.64 UR4, c[0x0][0x338] ;  /* 0x0000ce0000047ab9 */ /* 0x000fe40000000a00 */
[----:B--2---:R-:W-:Y:S01]  /*27570*/  IMAD R0, R4, UR4, RZ ;  /* 0x0000000404007c24 */ /* 0x004fe2000f8e02ff */
[----:B------:R-:W-:Y:S01]  /*27580*/  PRMT R4, R33, 0x8880, RZ ;  /* 0x0000888021047816 */ /* 0x000fe200000000ff */
        /* <DEDUP_REMOVED lines=12> */
[----:B------:R-:W-:-:S04]  /*27650*/  UMOV UR4, 0xffffffff ;  /* 0xffffffff00047882 */ /* 0x000fc80000000000 */
[----:B------:R-:W-:Y:S02]  /*27660*/  LEA.HI.X R7, R2, UR5, R7, 0x1, P0 ;  /* 0x0000000502077c11 */ /* 0x000fe400080f0c07 */
[----:B------:R-:W-:-:S13]  /*27670*/  ISETP.GT.AND P0, PT, R4, -0x1, PT ;  /* 0xffffffff0400780c */ /* 0x000fda0003f04270 */
[----:B------:R-:W-:Y:S01]  /*27680*/  @P0 LOP3.LUT R16, R16, 0x80, RZ, 0xfc, !PT ;  /* 0x0000008010100812 */ /* 0x000fe200078efcff */
[----:B------:R-:W-:Y:S06]  /*27690*/  BRA.DIV UR4, `(.L_x_5303) ;  /* 0x00000032046c7947 */ /* 0x000fec000b800000 */
[----:B------:R-:W0:Y:S01]  /*276a0*/  S2R R2, SR_TID.X ;  /* 0x0000000000027919 */ /* 0x000e220000002100 */
[----:B------:R-:W-:Y:S01]  /*276b0*/  LOP3.LUT P1, RZ, R33, 0x1, RZ, 0xc0, !PT ;  /* 0x0000000121ff7812 */ /* 0x000fe2000782c0ff */
        /* <DEDUP_REMOVED lines=79> */
.L_x_5384:
        /* <DEDUP_REMOVED lines=25> */
.L_x_5304:
        /* <DEDUP_REMOVED lines=10> */
.L_x_5305:
[----:B0-----:R-:W2:Y:S01]  /*27de0*/  LDL.LU R2, [R1+0x418] ;  /* 0x0004180001027983 */ /* 0x001ea20000300800 */
[----:B------:R0:W-:Y:S01]  /*27df0*/  SYNCS.ARRIVE.TRANS64.A1T0 RZ, [R27+URZ+0x38850], RZ ;  /* 0x038850ff1bff79a7 */ /* 0x0001e2000810003f */
[----:B--2---:R-:W-:-:S05]  /*27e00*/  VIADD R9, R2, 0xfffffffe ;  /* 0xfffffffe02097836 */ /* 0x004fca0000000000 */
[----:B------:R-:W-:-:S13]  /*27e10*/  ISETP.GE.AND P0, PT, R9, UR44, PT ;  /* 0x0000002c09007c0c */ /* 0x000fda000bf06270 */
[----:B0-----:R-:W-:Y:S05]  /*27e20*/  @!P0 BRA `(.L_x_5306) ;  /* 0x0000000c00988947 */ /* 0x001fea0003800000 */
[----:B------:R-:W-:Y:S01]  /*27e30*/  BSSY B0, `(.L_x_5306) ;  /* 0x00000e5000007945 */ /* 0x000fe20003800000 */
.L_x_5319:
[----:B0-----:R-:W0:Y:S01]  /*27e40*/  S2R R2, SR_TID.X ;  /* 0x0000000000027919 */ /* 0x001e220000002100 */
[----:B--23--:R-:W-:Y:S01]  /*27e50*/  IMAD R8, R9, 0x40, R31 ;  /* 0x0000004009087824 */ /* 0x00cfe200078e021f */
[----:B------:R-:W-:Y:S01]  /*27e60*/  LOP3.LUT P1, RZ, R16, 0x800, RZ, 0xc0, !PT ;  /* 0x0000080010ff7812 */ /* 0x000fe2000782c0ff */
[----:B------:R-:W-:Y:S01]  /*27e70*/  VIADD R18, R18, 0x1 ;  /* 0x0000000112127836 */ /* 0x000fe20000000000 */
[C---:B0-----:R-:W-:Y:S01]  /*27e80*/  LOP3.LUT R3, R2.reuse, 0x7f, RZ, 0xc0, !PT ;  /* 0x0000007f02037812 */ /* 0x041fe200078ec0ff */
[----:B------:R-:W-:-:S03]  /*27e90*/  IMAD.SHL.U32 R2, R2, 0x10, RZ ;  /* 0x0000001002027824 */ /* 0x000fc600078e00ff */
[----:B------:R-:W-:Y:S02]  /*27ea0*/  SHF.R.U32.HI R4, RZ, 0x3, R3 ;  /* 0x00000003ff047819 */ /* 0x000fe40000011603 */
[----:B------:R-:W0:Y:S02]  /*27eb0*/  LDC R3, c[0x0][0x430] ;  /* 0x00010c00ff037b82 */ /* 0x000e240000000800 */
[----:B------:R-:W-:-:S04]  /*27ec0*/  LOP3.LUT R2, R4, 0x70, R2, 0xf8, !PT ;  /* 0x0000007004027812 */ /* 0x000fc800078ef802 */
[C---:B------:R-:W-:Y:S01]  /*27ed0*/  ISETP.GT.U32.AND P2, PT, R2.reuse, 0x3f, PT ;  /* 0x0000003f0200780c */ /* 0x040fe20003f44070 */
[----:B------:R-:W-:-:S04]  /*27ee0*/  IMAD.IADD R8, R2, 0x1, R8 ;  /* 0x0000000102087824 */ /* 0x000fc800078e0208 */
[----:B------:R-:W-:-:S08]  /*27ef0*/  IMAD.MOV.U32 R10, RZ, RZ, R8 ;  /* 0x000000ffff0a7224 */ /* 0x000fd000078e0008 */
[----:B------:R-:W2:Y:S01]  /*27f00*/  @!P2 LDC.64 R4, c[0x0][0x428] ;  /* 0x00010a00ff04ab82 */ /* 0x000ea20000000a00 */
[----:B0-----:R-:W-:-:S13]  /*27f10*/  ISETP.NE.AND P0, PT, R3, 0x1, PT ;  /* 0x000000010300780c */ /* 0x001fda0003f05270 */
[----:B------:R-:W0:Y:S08]  /*27f20*/  @P0 LDC R3, c[0x0][0x434] ;  /* 0x00010d00ff030b82 */ /* 0x000e300000000800 */
[----:B------:R-:W3:Y:S01]  /*27f30*/  @P0 LDC R7, c[0x0][0x438] ;  /* 0x00010e00ff070b82 */ /* 0x000ee20000000800 */
[----:B0-----:R-:W-:-:S05]  /*27f40*/  @P0 IMAD.HI.U32 R2, R8, R3, RZ ;  /* 0x0000000308020227 */ /* 0x001fca00078e00ff */
[----:B---3--:R-:W-:Y:S01]  /*27f50*/  @P0 SHF.R.U32.HI R10, RZ, R7, R2 ;  /* 0x00000007ff0a0219 */ /* 0x008fe20000011602 */
[----:B--2---:R-:W-:Y:S01]  /*27f60*/  @!P2 IMAD R2, R30, R4, RZ ;  /* 0x000000041e02a224 */ /* 0x004fe200078e02ff */
[----:B------:R-:W0:Y:S02]  /*27f70*/  @!P2 LDC.64 R6, c[0x0][0x418] ;  /* 0x00010600ff06ab82 */ /* 0x000e240000000a00 */
[----:B------:R-:W-:Y:S01]  /*27f80*/  @!P2 SHF.R.S32.HI R3, RZ, 0x1f, R10 ;  /* 0x0000001fff03a819 */ /* 0x000fe2000001140a */
[----:B------:R-:W-:Y:S02]  /*27f90*/  @!P2 IMAD R5, R26, R5, R2 ;  /* 0x000000051a05a224 */ /* 0x000fe400078e0202 */
[----:B------:R-:W-:-:S04]  /*27fa0*/  @!P2 IMAD.MOV.U32 R2, RZ, RZ, R10 ;  /* 0x000000ffff02a224 */ /* 0x000fc800078e000a */
[----:B------:R-:W-:-:S04]  /*27fb0*/  @!P2 IMAD.WIDE.U32 R2, R26, R4, R2 ;  /* 0x000000041a02a225 */ /* 0x000fc800078e0002 */
[----:B------:R-:W-:Y:S02]  /*27fc0*/  @!P2 IMAD.IADD R3, R5, 0x1, R3 ;  /* 0x000000010503a824 */ /* 0x000fe400078e0203 */
[----:B------:R-:W-:Y:S01]  /*27fd0*/  IMAD.MOV.U32 R4, RZ, RZ, RZ ;  /* 0x000000ffff047224 */ /* 0x000fe200078e00ff */
[----:B0-----:R-:W-:-:S04]  /*27fe0*/  @!P2 LEA R6, P0, R2, R6, 0x2 ;  /* 0x000000060206a211 */ /* 0x001fc800078010ff */
[----:B------:R-:W-:Y:S02]  /*27ff0*/  @!P2 LEA.HI.X R7, R2, R7, R3, 0x2, P0 ;  /* 0x000000070207a211 */ /* 0x000fe400000f1403 */
[----:B------:R-:W-:-:S03]  /*28000*/  ISETP.NE.AND P0, PT, R18, 0x2, PT ;  /* 0x000000021200780c */ /* 0x000fc60003f05270 */
[----:B------:R0:W5:Y:S01]  /*28010*/  @!P2 LDG.E R4, desc[UR36][R6.64] ;  /* 0x000000240604a981 */ /* 0x000162000c1e1900 */
[----:B------:R-:W-:Y:S01]  /*28020*/  SEL R2, RZ, 0x1, P0 ;  /* 0x00000001ff027807 */ /* 0x000fe20000000000 */
[----:B------:R-:W-:Y:S01]  /*28030*/  IMAD.MOV R5, RZ, RZ, -R10 ;  /* 0x000000ffff057224 */ /* 0x000fe200078e0a0a */
[----:B------:R-:W-:Y:S05]  /*28040*/  YIELD ;  /* 0x0000000000007946 */ /* 0x000fea0003800000 */
[----:B------:R-:W-:Y:S01]  /*28050*/  LOP3.LUT R23, R23, R2, RZ, 0x3c, !PT ;  /* 0x0000000217177212 */ /* 0x000fe200078e3cff */
[----:B------:R-:W-:Y:S01]  /*28060*/  ULDC UR4, c[0x0][0x430] ;  /* 0x00010c0000047ab9 */ /* 0x000fe20000000800 */
[----:B------:R-:W-:Y:S01]  /*28070*/  IMAD.MOV.U32 R2, RZ, RZ, R9 ;  /* 0x000000ffff027224 */ /* 0x000fe200078e0009 */
[----:B------:R-:W-:Y:S01]  /*28080*/  SEL R18, R18, RZ, P0 ;  /* 0x000000ff12127207 */ /* 0x000fe20000000000 */
[----:B------:R-:W-:-:S02]  /*28090*/  IMAD R5, R5, UR4, R8 ;  /* 0x0000000405057c24 */ /* 0x000fc4000f8e0208 */
[----:B------:R-:W-:Y:S01]  /*280a0*/  VIADD R9, R9, 0xffffffff ;  /* 0xffffffff09097836 */ /* 0x000fe20000000000 */
[----:B------:R-:W-:Y:S01]  /*280b0*/  ISETP.GT.AND P3, PT, R2, UR44, PT ;  /* 0x0000002c02007c0c */ /* 0x000fe2000bf64270 */
[----:B0-----:R-:W-:-:S12]  /*280c0*/  @!P1 BRA `(.L_x_5307) ;  /* 0x0000000000049947 */ /* 0x001fd80003800000 */
[----:B------:R-:W-:Y:S01]  /*280d0*/  BPT.TRAP 0x1 ;  /* 0x000000040000795c */ /* 0x000fe20000300000 */
.L_x_5307:
[----:B------:R-:W-:Y:S01]  /*280e0*/  IMAD R8, R18, 0x8, R17 ;  /* 0x0000000812087824 */ /* 0x000fe200078e0211 */
[----:B------:R-:W-:Y:S01]  /*280f0*/  SHF.L.U32 R20, R23, 0x1f, RZ ;  /* 0x0000001f17147819 */ /* 0x000fe200000006ff */
[----:B------:R-:W-:Y:S01]  /*28100*/  BSSY B1, `(.L_x_5308) ;  /* 0x0000004000017945 */ /* 0x000fe20003800000 */
[----:B------:R-:W-:Y:S02]  /*28110*/  SHF.R.S32.HI R7, RZ, 0x1f, R5 ;  /* 0x0000001fff077819 */ /* 0x000fe40000011405 */
[----:B------:R-:W0:Y:S02]  /*28120*/  SYNCS.PHASECHK.TRANS64.TRYWAIT P0, [R8+URZ+0x38840], R20 ;  /* 0x03884014080075a7 */ /* 0x000e24000800017f */
[----:B0-----:R-:W-:Y:S05]  /*28130*/  @!P0 BRA `(.L_x_5309) ;  /* 0x0000002c00cc8947 */ /* 0x001fea0003800000 */
.L_x_5385:
[----:B------:R-:W-:Y:S05]  /*28140*/  BSYNC B1 ;  /* 0x0000000000017941 */ /* 0x000fea0003800000 */
.L_x_5308:
        /* <DEDUP_REMOVED lines=14> */
[C---:B-1----:R-:W-:Y:S02]  /*28230*/  IMAD R27, R19.reuse, UR5, R6 ;  /* 0x00000005131b7c24 */ /* 0x042fe4000f8e0206 */
        /* <DEDUP_REMOVED lines=8> */
[----:B------:R-:W1:Y:S01]  /*282c0*/  SHFL.IDX PT, R14, R21, RZ, 0x181f ;  /* 0x00181fff150e7589 */ /* 0x000e6200000e0000 */
[----:B------:R-:W-:-:S03]  /*282d0*/  IMAD R25, R6, 0x2, R17 ;  /* 0x0000000206197824 */ /* 0x000fc600078e0211 */
[----:B------:R-:W2:Y:S01]  /*282e0*/  SHFL.IDX PT, R3, R27, RZ, 0x181f ;  /* 0x00181fff1b037589 */ /* 0x000ea200000e0000 */
[----:B-1----:R-:W-:-:S03]  /*282f0*/  IADD3 R2, P0, R14, R0, RZ ;  /* 0x000000000e027210 */ /* 0x002fc60007f1e0ff */
[----:B------:R-:W-:Y:S02]  /*28300*/  SHFL.IDX PT, R14, R21, 0x3, 0x181f ;  /* 0x00781f00150e7f89 */ /* 0x000fe400000e0000 */
[----:B--2---:R-:W-:-:S05]  /*28310*/  IMAD.X R3, RZ, RZ, R3, P0 ;  /* 0x000000ffff037224 */ /* 0x004fca00000e0603 */
        /* <DEDUP_REMOVED lines=11> */
[----:B---3--:R1:W-:Y:S03]  /*283d0*/  LDGSTS.E.BYPASS.LTC128B.128 [R25+0x23400], desc[UR36][R2.64], !P1 ;  /* 0x2340000002197fae */ /* 0x0083e6000c901d64 */
.L_x_5395:
[----:B-1----:R-:W-:-:S05]  /*283e0*/  IADD3 R2, P0, R14, R0, RZ ;  /* 0x000000000e027210 */ /* 0x002fca0007f1e0ff */
[----:B------:R-:W-:Y:S01]  /*283f0*/  IMAD.X R3, RZ, RZ, R27, P0 ;  /* 0x000000ffff037224 */ /* 0x000fe200000e061b */
[----:B------:R-:W-:-:S04]  /*28400*/  PLOP3.LUT P0, PT, PT, PT, PT, 0x80, 0x0 ;  /* 0x000000000000781c */ /* 0x000fc80003f0f070 */
[----:B------:R-:W-:Y:S01]  /*28410*/  @!PT LDS RZ, [RZ] ;  /* 0x00000000fffff984 */ /* 0x000fe20000000800 */
[----:B------:R-:W-:Y:S01]  /*28420*/  @!PT LDS RZ, [RZ] ;  /* 0x00000000fffff984 */ /* 0x000fe20000000800 */
[----:B------:R-:W-:Y:S01]  /*28430*/  @!PT LDS RZ, [RZ] ;  /* 0x00000000fffff984 */ /* 0x000fe20000000800 */
[----:B------:R1:W-:Y:S01]  /*28440*/  LDGSTS.E.BYPASS.LTC128B.128 [R25+0x23c00], desc[UR36][R2.64], !P1 ;  /* 0x23c0000002197fae */ /* 0x0003e2000c901d64 */
[----:B------:R-:W-:-:S08]  /*28450*/  NOP ;  /* 0x0000000000007918 */ /* 0x000fd00000000000 */
.L_x_5311:
        /* <DEDUP_REMOVED lines=10> */
.L_x_5312:
[----:B------:R2:W-:Y:S01]  /*28500*/  SYNCS.ARRIVE.TRANS64.A1T0 RZ, [R8+URZ+0x38830], RZ ;  /* 0x038830ff08ff79a7 */ /* 0x0005e2000810003f */
[----:B------:R-:W-:Y:S05]  /*28510*/  @!P2 BRA `(.L_x_5313) ;  /* 0x000000000004a947 */ /* 0x000fea0003800000 */
[----:B------:R-:W-:Y:S01]  /*28520*/  BPT.TRAP 0x1 ;  /* 0x000000040000795c */ /* 0x000fe20000300000 */
.L_x_5313:
[----:B------:R-:W3:Y:S01]  /*28530*/  SYNCS.PHASECHK.TRANS64.TRYWAIT P0, [R8+URZ+0x38860], R20 ;  /* 0x03886014080075a7 */ /* 0x000ee2000800017f */
[----:B------:R-:W-:Y:S04]  /*28540*/  BSSY B1, `(.L_x_5314) ;  /* 0x0000002000017945 */ /* 0x000fe80003800000 */
[----:B---3--:R-:W-:Y:S05]  /*28550*/  @!P0 BRA `(.L_x_5315) ;  /* 0x0000002c00ec8947 */ /* 0x008fea0003800000 */
.L_x_5396:
[----:B------:R-:W-:Y:S05]  /*28560*/  BSYNC B1 ;  /* 0x0000000000017941 */ /* 0x000fea0003800000 */
.L_x_5314:
[----:B------:R-:W-:Y:S01]  /*28570*/  ULDC.64 UR4, c[0x0][0x328] ;  /* 0x0000ca0000047ab9 */ /* 0x000fe20000000a00 */
[C---:B------:R-:W-:Y:S01]  /*28580*/  LOP3.LUT P5, RZ, R16.reuse, 0x8, RZ, 0xc0, !PT ;  /* 0x0000000810ff7812 */ /* 0x040fe200078ac0ff */
[----:B-1----:R-:W-:Y:S01]  /*28590*/  IMAD R2, R7, UR4, RZ ;  /* 0x0000000407027c24 */ /* 0x002fe2000f8e02ff */
        /* <DEDUP_REMOVED lines=18> */
[----:B0--3--:R-:W-:Y:S01]  /*286c0*/  LEA.HI.X R20, R2, UR5, R3, 0x1, P0 ;  /* 0x0000000502147c11 */ /* 0x009fe200080f0c03 */
[----:B------:R-:W-:Y:S08]  /*286d0*/  BRA.DIV UR4, `(.L_x_5316) ;  /* 0x0000002e04a07947 */ /* 0x000ff0000b800000 */
[----:B------:R-:W0:Y:S01]  /*286e0*/  SHFL.IDX PT, R14, R10, RZ, 0x181f ;  /* 0x00181fff0a0e7589 */ /* 0x000e2200000e0000 */
[C---:B------:R-:W-:Y:S01]  /*286f0*/  LOP3.LUT P1, RZ, R16.reuse, 0x400, RZ, 0xc0, !PT ;  /* 0x0000040010ff7812 */ /* 0x040fe2000782c0ff */
[----:B------:R-:W-:Y:S01]  /*28700*/  IMAD R21, R21, 0x2, R17 ;  /* 0x0000000215157824 */ /* 0x000fe200078e0211 */
[----:B------:R-:W-:Y:S01]  /*28710*/  LOP3.LUT R16, R16, 0xffbfffff, RZ, 0xc0, !PT ;  /* 0xffbfffff10107812 */ /* 0x000fe200078ec0ff */
[----:B------:R-:W1:Y:S03]  /*28720*/  SHFL.IDX PT, R3, R20, RZ, 0x181f ;  /* 0x00181fff14037589 */ /* 0x000e6600000e0000 */
[----:B------:R-:W-:Y:S01]  /*28730*/  @P3 LOP3.LUT R16, R16, 0x400000, RZ, 0xfc, !PT ;  /* 0x0040000010103812 */ /* 0x000fe200078efcff */
[----:B------:R-:W-:Y:S03]  /*28740*/  SHFL.IDX PT, R2, R10, 0x2, 0x181f ;  /* 0x00581f000a027f89 */ /* 0x000fe600000e0000 */
[----:B------:R-:W-:-:S02]  /*28750*/  LOP3.LUT P3, RZ, R16, 0x200, RZ, 0xc0, !PT ;  /* 0x0000020010ff7812 */ /* 0x000fc4000786c0ff */
[C---:B------:R-:W-:Y:S02]  /*28760*/  LOP3.LUT P6, RZ, R16.reuse, 0x20, RZ, 0xc0, !PT ;  /* 0x0000002010ff7812 */ /* 0x040fe400078cc0ff */
[C---:B------:R-:W-:Y:S02]  /*28770*/  LOP3.LUT P2, RZ, R16.reuse, 0x10, RZ, 0xc0, !PT ;  /* 0x0000001010ff7812 */ /* 0x040fe4000784c0ff */
[----:B------:R-:W-:Y:S02]  /*28780*/  LOP3.LUT R16, R16, 0xff7fffff, RZ, 0xc0, !PT ;  /* 0xff7fffff10107812 */ /* 0x000fe400078ec0ff */
[----:B0-----:R-:W-:Y:S02]  /*28790*/  IADD3 R6, P0, R14, R0, RZ ;  /* 0x000000000e067210 */ /* 0x001fe40007f1e0ff */
[----:B------:R-:W0:Y:S03]  /*287a0*/  SHFL.IDX PT, R14, R10, 0x1, 0x181f ;  /* 0x00381f000a0e7f89 */ /* 0x000e2600000e0000 */
[----:B------:R-:W-:Y:S01]  /*287b0*/  @P3 LOP3.LUT R16, R16, 0x800000, RZ, 0xfc, !PT ;  /* 0x0080000010103812 */ /* 0x000fe200078efcff */
[----:B-1----:R-:W-:-:S02]  /*287c0*/  IMAD.X R7, RZ, RZ, R3, P0 ;  /* 0x000000ffff077224 */ /* 0x002fc400000e0603 */
[----:B------:R-:W1:Y:S04]  /*287d0*/  SHFL.IDX PT, R3, R20, 0x1, 0x181f ;  /* 0x00381f0014037f89 */ /* 0x000e6800000e0000 */
        /* <DEDUP_REMOVED lines=8> */
[----:B-1----:R-:W-:Y:S01]  /*28860*/  IMAD.X R5, RZ, RZ, R3, P0 ;  /* 0x000000ffff057224 */ /* 0x002fe200000e0603 */
        /* <DEDUP_REMOVED lines=10> */
[----:B------:R-:W-:-:S04]  /*28910*/  LOP3.LUT P3, RZ, R16, 0x800000, RZ, 0xc0, !PT ;  /* 0x0080000010ff7812 */ /* 0x000fc8000786c0ff */
        /* <DEDUP_REMOVED lines=12> */
[----:B------:R-:W-:-:S03]  /*289e0*/  LOP3.LUT P3, RZ, R16, 0x400000, RZ, 0xc0, !PT ;  /* 0x0040000010ff7812 */ /* 0x000fc6000786c0ff */
[----:B------:R1:W-:Y:S04]  /*289f0*/  LDGSTS.E.BYPASS.LTC128B.128 [R21+0x5400], desc[UR36][R2.64+0x100], !P6 ;  /* 0x0540010002157fae */ /* 0x0003e8000f101d64 */
[----:B------:R1:W-:Y:S04]  /*28a00*/  LDGSTS.E.BYPASS.LTC128B.128 [R21+0x7400], desc[UR36][R2.64+0x180], !P2 ;  /* 0x0740018002157fae */ /* 0x0003e8000d101d64 */
[----:B------:R1:W-:Y:S04]  /*28a10*/  LDGSTS.E.BYPASS.LTC128B.128 [R21+0x9400], desc[UR36][R2.64+0x200], !P5 ;  /* 0x0940020002157fae */ /* 0x0003e8000e901d64 */
[----:B------:R1:W-:Y:S04]  /*28a20*/  LDGSTS.E.BYPASS.LTC128B.128 [R21+0xb400], desc[UR36][R2.64+0x280], !P4 ;  /* 0x0b40028002157fae */ /* 0x0003e8000e101d64 */
[----:B------:R1:W-:Y:S04]  /*28a30*/  LDGSTS.E.BYPASS.LTC128B.128 [R21+0xd400], desc[UR36][R2.64+0x300], P0 ;  /* 0x0d40030002157fae */ /* 0x0003e80008101d64 */
[----:B---34-:R1:W-:Y:S02]  /*28a40*/  LDGSTS.E.BYPASS.LTC128B.128 [R21+0xf400], desc[UR36][R2.64+0x380], P1 ;  /* 0x0f40038002157fae */ /* 0x0183e40008901d64 */
.L_x_5406:
[----:B-1----:R-:W-:Y:S02]  /*28a50*/  P2R R4, PR, RZ, 0x2 ;  /* 0x00000002ff047803 */ /* 0x002fe40000000000 */
        /* <DEDUP_REMOVED lines=22> */
.L_x_5317:
        /* <DEDUP_REMOVED lines=10> */
.L_x_5318:
[----:B------:R3:W-:Y:S01]  /*28c60*/  SYNCS.ARRIVE.TRANS64.A1T0 RZ, [R8+URZ+0x38850], RZ ;  /* 0x038850ff08ff79a7 */ /* 0x0007e2000810003f */
[----:B------:R-:W-:Y:S05]  /*28c70*/  @P3 BRA `(.L_x_5319) ;  /* 0xfffffff000703947 */ /* 0x000fea000383ffff */
[----:B------:R-:W-:Y:S05]  /*28c80*/  BSYNC B0 ;  /* 0x0000000000007941 */ /* 0x000fea0003800000 */
.L_x_5306:
[----:B------:R-:W0:Y:S01]  /*28c90*/  S2R R0, SR_TID.X ;  /* 0x0000000000007919 */ /* 0x000e220000002100 */
[----:B------:R-:W-:Y:S01]  /*28ca0*/  VIADD R18, R18, 0x1 ;  /* 0x0000000112127836 */ /* 0x000fe20000000000 */
[----:B------:R-:W-:Y:S04]  /*28cb0*/  BSSY B0, `(.L_x_5320) ;  /* 0x0000013000007945 */ /* 0x000fe80003800000 */
[----:B------:R-:W-:-:S04]  /*28cc0*/  ISETP.NE.AND P0, PT, R18, 0x2, PT ;  /* 0x000000021200780c */ /* 0x000fc80003f05270 */
[----:B------:R-:W-:Y:S02]  /*28cd0*/  SEL R18, R18, RZ, P0 ;  /* 0x000000ff12127207 */ /* 0x000fe40000000000 */
[----:B0-----:R-:W-:Y:S02]  /*28ce0*/  LOP3.LUT R2, R0, 0x7f, RZ, 0xc0, !PT ;  /* 0x0000007f00027812 */ /* 0x001fe400078ec0ff */
[----:B------:R-:W-:Y:S02]  /*28cf0*/  SEL R0, RZ, 0x1, P0 ;  /* 0x00000001ff007807 */ /* 0x000fe40000000000 */
[----:B------:R-:W-:-:S13]  /*28d00*/  ISETP.NE.AND P1, PT, R2, RZ, PT ;  /* 0x000000ff0200720c */ /* 0x000fda0003f25270 */
[----:B------:R-:W-:Y:S05]  /*28d10*/  @P1 BRA `(.L_x_5321) ;  /* 0x0000000000301947 */ /* 0x000fea0003800000 */
[----:B------:R-:W0:Y:S01]  /*28d20*/  S2R R7, SR_LANEID ;  /* 0x0000000000077919 */ /* 0x000e220000000000 */
[----:B------:R-:W-:Y:S01]  /*28d30*/  VOTEU.ANY UR4, UPT, PT ;  /* 0x0000000000047886 */ /* 0x000fe200038e0100 */
[----:B------:R-:W4:Y:S01]  /*28d40*/  LDC.64 R2, c[0x0][0xd80] ;  /* 0x00036000ff027b82 */ /* 0x000f220000000a00 */
[----:B------:R-:W0:Y:S08]  /*28d50*/  FLO.U32 R4, UR4 ;  /* 0x0000000400047d00 */ /* 0x000e3000080e0000 */
[----:B------:R-:W4:Y:S01]  /*28d60*/  POPC R5, UR4 ;  /* 0x0000000400057d09 */ /* 0x000f220008000000 */
[----:B0-----:R-:W-:-:S13]  /*28d70*/  ISETP.EQ.U32.AND P0, PT, R4, R7, PT ;  /* 0x000000070400720c */ /* 0x001fda0003f02070 */
[----:B----4-:R-:W4:Y:S01]  /*28d80*/  @P0 ATOMG.E.ADD.STRONG.GPU PT, R3, desc[UR36][R2.64], R5 ;  /* 0x00000005020309a8 */ /* 0x010f2200081ee1e4 */
[----:B------:R-:W0:Y:S02]  /*28d90*/  S2R R6, SR_LTMASK ;  /* 0x0000000000067919 */ /* 0x000e240000003900 */
[----:B0-----:R-:W-:-:S04]  /*28da0*/  LOP3.LUT R6, R6, UR4, RZ, 0xc0, !PT ;  /* 0x0000000406067c12 */ /* 0x001fc8000f8ec0ff */
[----:B------:R-:W0:Y:S01]  /*28db0*/  POPC R7, R6 ;  /* 0x0000000600077309 */ /* 0x000e220000000000 */
[----:B----4-:R-:W0:Y:S02]  /*28dc0*/  SHFL.IDX PT, R4, R3, R4, 0x1f ;  /* 0x00001f0403047589 */ /* 0x010e2400000e0000 */
[----:B0-----:R-:W-:-:S07]  /*28dd0*/  IADD3 R36, R4, UR48, R7 ;  /* 0x0000003004247c10 */ /* 0x001fce000fffe007 */
.L_x_5321:
[----:B------:R-:W-:Y:S05]  /*28de0*/  BSYNC B0 ;  /* 0x0000000000007941 */ /* 0x000fea0003800000 */
.L_x_5320:
[----:B------:R-:W-:-:S07]  /*28df0*/  LOP3.LUT R23, R23, R0, RZ, 0x3c, !PT ;  /* 0x0000000017177212 */ /* 0x000fce00078e3cff */
.L_x_5277:
[----:B------:R-:W-:Y:S05]  /*28e00*/  BSYNC B7 ;  /* 0x0000000000077941 */ /* 0x000fea0003800000 */
.L_x_5275:
        /* <DEDUP_REMOVED lines=8> */
[----:B------:R4:W0:Y:S01]  /*28e90*/  LDS R36, [R17+0x388d0] ;  /* 0x0388d00011247984 */ /* 0x0008220000000800 */
[----:B------:R-:W-:Y:S06]  /*28ea0*/  BAR.ARV 0x4, 0x180 ;  /* 0x0106000000007b1d */ /* 0x000fec0000002000 */
[----:B------:R-:W-:Y:S05]  /*28eb0*/  BRA `(.L_x_5323) ;  /* 0x00000000002c7947 */ /* 0x000fea0003800000 */
.L_x_5322:
[----:B------:R-:W-:-:S03]  /*28ec0*/  UMOV UR4, 0xffffffff ;  /* 0xffffffff00047882 */ /* 0x000fc60000000000 */
[----:B------:R-:W-:Y:S05]  /*28ed0*/  BRA.DIV UR4, `(.L_x_5324) ;  /* 0x0000002e04707947 */ /* 0x000fea000b800000 */
[----:B------:R4:W0:Y:S02]  /*28ee0*/  SHFL.IDX PT, R14, R36, RZ, 0x1f ;  /* 0x00001fff240e7589 */ /* 0x00082400000e0000 */
.L_x_5409:
[----:B------:R-:W1:Y:S01]  /*28ef0*/  @!P1 S2R R3, SR_CgaCtaId ;  /* 0x0000000000039919 */ /* 0x000e620000008800 */
[----:B------:R-:W-:Y:S05]  /*28f00*/  WARPSYNC.ALL ;  /* 0x0000000000007948 */ /* 0x000fea0003800000 */
[----:B------:R-:W-:Y:S01]  /*28f10*/  BAR.SYNC.DEFER_BLOCKING 0x4, 0x180 ;  /* 0x0106000000007b1d */ /* 0x000fe20000010000 */
[----:B------:R-:W-:-:S04]  /*28f20*/  @!P1 MOV R0, 0x400 ;  /* 0x0000040000009802 */ /* 0x000fc80000000f00 */
[----:B-1----:R-:W-:-:S05]  /*28f30*/  @!P1 LEA R17, R3, R0, 0x18 ;  /* 0x0000000003119211 */ /* 0x002fca00078ec0ff */
[----:B------:R0:W-:Y:S02]  /*28f40*/  @!P1 STS [R17+0x388d0], R36 ;  /* 0x0388d02411009388 */ /* 0x0001e40000000800 */
[----:B0---4-:R-:W-:Y:S01]  /*28f50*/  IMAD.MOV.U32 R36, RZ, RZ, R14 ;  /* 0x000000ffff247224 */ /* 0x011fe200078e000e */
[----:B------:R-:W-:Y:S06]  /*28f60*/  BAR.ARV 0x5, 0x180 ;  /* 0x0146000000007b1d */ /* 0x000fec0000002000 */
.L_x_5323:
[----:B------:R-:W-:Y:S02]  /*28f70*/  ULDC UR4, c[0x0][0xd38] ;  /* 0x00034e0000047ab9 */ /* 0x000fe40000000800 */
[----:B0-----:R-:W-:-:S13]  /*28f80*/  ISETP.GE.AND P0, PT, R36, UR4, PT ;  /* 0x0000000424007c0c */ /* 0x001fda000bf06270 */
[----:B------:R-:W-:Y:S05]  /*28f90*/  @!P0 BRA `(.L_x_5325) ;  /* 0xffffffb800f08947 */ /* 0x000fea000383ffff */
.L_x_5266:
[----:B------:R-:W2:Y:S01]  /*28fa0*/  LDL.LU R0, [R1+0x430] ;  /* 0x0004300001007983 */ /* 0x000ea20000300800 */
[----:B------:R-:W-:Y:S01]  /*28fb0*/  BSSY B0, `(.L_x_5326) ;  /* 0x000000b000007945 */ /* 0x000fe20003800000 */
[----:B------:R-:W0:Y:S01]  /*28fc0*/  S2R R5, SR_CgaCtaId ;  /* 0x0000000000057919 */ /* 0x000e220000008800 */
[----:B--2---:R-:W-:-:S05]  /*28fd0*/  VIADD R0, R0, 0x1 ;  /* 0x0000000100007836 */ /* 0x004fca0000000000 */
        /* <DEDUP_REMOVED lines=8> */
.L_x_5410:
[----:B------:R-:W-:Y:S05]  /*29060*/  BSYNC B0 ;  /* 0x0000000000007941 */ /* 0x000fea0003800000 */
.L_x_5326:
[----:B------:R-:W-:-:S03]  /*29070*/  UMOV UR4, 0xffffffff ;  /* 0xffffffff00047882 */ /* 0x000fc60000000000 */
[----:B------:R-:W-:Y:S05]  /*29080*/  BRA.DIV UR4, `(.L_x_5328) ;  /* 0x0000002e04407947 */ /* 0x000fea000b800000 */
[----:B0-----:R-:W0:Y:S02]  /*29090*/  S2R R0, SR_TID.X ;  /* 0x0000000000007919 */ /* 0x001e240000002100 */
[----:B0-----:R-:W-:-:S04]  /*290a0*/  SHF.R.U32.HI R0, RZ, 0x5, R0 ;  /* 0x00000005ff007819 */ /* 0x001fc80000011600 */
[----:B------:R-:W-:-:S05]  /*290b0*/  LOP3.LUT R0, R0, 0x3, RZ, 0xc0, !PT ;  /* 0x0000000300007812 */ /* 0x000fca00078ec0ff */
[----:B------:R0:W2:Y:S02]  /*290c0*/  SHFL.IDX PT, R14, R0, RZ, 0x1f ;  /* 0x00001fff000e7589 */ /* 0x0000a400000e0000 */
.L_x_5413:
[----:B--2---:R-:W-:Y:S01]  /*290d0*/  ISETP.NE.AND P0, PT, R14, RZ, PT ;  /* 0x000000ff0e00720c */ /* 0x004fe20003f05270 */
[----:B------:R-:W-:-:S12]  /*290e0*/  BSSY B0, `(.L_x_5329) ;  /* 0x0000024000007945 */ /* 0x000fd80003800000 */
[----:B------:R-:W-:Y:S05]  /*290f0*/  @P0 BRA `(.L_x_5330) ;  /* 0x0000000000880947 */ /* 0x000fea0003800000 */
[----:B------:R-:W-:-:S03]  /*29100*/  UMOV UR4, 0xffffffff ;  /* 0xffffffff00047882 */ /* 0x000fc60000000000 */
[----:B------:R-:W-:Y:S05]  /*29110*/  BRA.DIV UR4, `(.L_x_5331) ;  /* 0x0000002e04507947 */ /* 0x000fea000b800000 */
[----:B------:R-:W-:-:S13]  /*29120*/  ELECT P6, URZ, PT ;  /* 0x00000000003f782f */ /* 0x000fda00038c0000 */
.L_x_5416:
[----:B------:R-:W-:Y:S05]  /*29130*/  @!P6 BRA `(.L_x_5330) ;  /* 0x000000000078e947 */ /* 0x000fea0003800000 */
[----:B------:R-:W-:-:S06]  /*29140*/  ULOP3.LUT UR4, UR61, 0x2, URZ, 0xfc, !UPT ;  /* 0x000000023d047892 */ /* 0x000fcc000f8efc3f */
[----:B0-----:R-:W-:-:S05]  /*29150*/  IMAD.U32 R0, RZ, RZ, UR4 ;  /* 0x00000004ff007e24 */ /* 0x001fca000f8e00ff */
[----:B------:R-:W-:-:S13]  /*29160*/  ISETP.NE.AND P0, PT, R0, 0x3, PT ;  /* 0x000000030000780c */ /* 0x000fda0003f05270 */
[----:B------:R-:W-:Y:S05]  /*29170*/  @!P0 BRA `(.L_x_5332) ;  /* 0x0000000000048947 */ /* 0x000fea0003800000 */
[----:B------:R-:W-:Y:S01]  /*29180*/  BPT.TRAP 0x1 ;  /* 0x000000040000795c */ /* 0x000fe20000300000 */
.L_x_5332:
[C---:B------:R-:W-:Y:S01]  /*29190*/  IMAD R3, R18.reuse, 0x8, R5 ;  /* 0x0000000812037824 */ /* 0x040fe200078e0205 */
[----:B------:R-:W-:Y:S01]  /*291a0*/  SHF.L.U32 R2, R23, 0x1f, RZ ;  /* 0x0000001f17027819 */ /* 0x000fe200000006ff */
[----:B------:R-:W-:-:S03]  /*291b0*/  VIADD R18, R18, 0x1 ;  /* 0x0000000112127836 */ /* 0x000fc60000000000 */
[----:B------:R-:W0:Y:S02]  /*291c0*/  SYNCS.PHASECHK.TRANS64.TRYWAIT P1, [R3+URZ+0x38840], R2 ;  /* 0x03884002030075a7 */ /* 0x000e24000802017f */
[----:B------:R-:W-:-:S04]  /*291d0*/  ISETP.NE.AND P2, PT, R18, 0x2, PT ;  /* 0x000000021200780c */ /* 0x000fc80003f45270 */
[----:B------:R-:W-:Y:S01]  /*291e0*/  SEL R0, RZ, 0x1, P2 ;  /* 0x00000001ff007807 */ /* 0x000fe20001000000 */
[----:B0-----:R-:W-:Y:S08]  /*291f0*/  @!P1 BRA `(.L_x_5333) ;  /* 0x0000002c00389947 */ /* 0x001ff00003800000 */
.L_x_5417:
[----:B------:R-:W-:Y:S02]  /*29200*/  SEL R18, R18, RZ, P2 ;  /* 0x000000ff12127207 */ /* 0x000fe40001000000 */
[----:B------:R-:W-:Y:S01]  /*29210*/  LOP3.LUT R0, R23, R0, RZ, 0x3c, !PT ;  /* 0x0000000017007212 */ /* 0x000fe200078e3cff */
[----:B------:R-:W-:Y:S06]  /*29220*/  @!P0 BRA `(.L_x_5334) ;  /* 0x0000000000048947 */ /* 0x000fec0003800000 */
[----:B------:R-:W-:Y:S01]  /*29230*/  BPT.TRAP 0x1 ;  /* 0x000000040000795c */ /* 0x000fe20000300000 */
.L_x_5334:
[----:B------:R-:W-:Y:S01]  /*29240*/  IMAD R5, R18, 0x8, R5 ;  /* 0x0000000812057824 */ /* 0x000fe200078e0205 */
[----:B------:R-:W-:-:S04]  /*29250*/  SHF.L.U32 R0, R0, 0x1f, RZ ;  /* 0x0000001f00007819 */ /* 0x000fc800000006ff */
[----:B------:R-:W2:Y:S02]  /*29260*/  SYNCS.PHASECHK.TRANS64.TRYWAIT P1, [R5+URZ+0x38840], R0 ;  /* 0x03884000050075a7 */ /* 0x000ea4000802017f */
[----:B--2---:R-:W-:Y:S05]  /*29270*/  @!P1 BRA `(.L_x_5335) ;  /* 0x0000002c002c9947 */ /* 0x004fea0003800000 */
.L_x_5418:
[----:B------:R-:W-:Y:S05]  /*29280*/  @!P0 BRA `(.L_x_5336) ;  /* 0x0000000000048947 */ /* 0x000fea0003800000 */
[----:B------:R-:W-:Y:S01]  /*29290*/  BPT.TRAP 0x1 ;  /* 0x000000040000795c */ /* 0x000fe20000300000 */
.L_x_5336:
[----:B------:R-:W0:Y:S02]  /*292a0*/  SYNCS.PHASECHK.TRANS64.TRYWAIT P1, [R3+URZ+0x38860], R2 ;  /* 0x03886002030075a7 */ /* 0x000e24000802017f */
[----:B0-----:R-:W-:Y:S05]  /*292b0*/  @!P1 BRA `(.L_x_5337) ;  /* 0x0000002c00309947 */ /* 0x001fea0003800000 */
.L_x_5419:
[----:B------:R-:W-:Y:S05]  /*292c0*/  @!P0 BRA `(.L_x_5338) ;  /* 0x0000000000048947 */ /* 0x000fea0003800000 */
[----:B------:R-:W-:Y:S01]  /*292d0*/  BPT.TRAP 0x1 ;  /* 0x000000040000795c */ /* 0x000fe20000300000 */
.L_x_5338:
[----:B------:R0:W0:Y:S02]  /*292e0*/  SYNCS.PHASECHK.TRANS64.TRYWAIT P0, [R5+URZ+0x38860], R0 ;  /* 0x03886000050075a7 */ /* 0x000024000800017f */
[----:B0-----:R-:W-:Y:S05]  /*292f0*/  @!P0 NANOSLEEP.SYNCS 0x989680 ;  /* 0x009896800000895d */ /* 0x001fea0003900000 */
[----:B------:R-:W0:Y:S02]  /*29300*/  @!P0 SYNCS.PHASECHK.TRANS64 P0, [R5+URZ+0x38860], R0 ;  /* 0x03886000050085a7 */ /* 0x000e24000800007f */
[----:B0-----:R-:W-:Y:S05]  /*29310*/  @!P0 BRA `(.L_x_5338) ;  /* 0xfffffffc00f08947 */ /* 0x001fea000383ffff */
.L_x_5330:
[----:B------:R-:W-:Y:S05]  /*29320*/  BSYNC B0 ;  /* 0x0000000000007941 */ /* 0x000fea0003800000 */
.L_x_5329:
[----:B------:R-:W-:Y:S05]  /*29330*/  EXIT ;  /* 0x000000000000794d */ /* 0x000fea0003800000 */
.L_x_5154:
[----:B0-----:R-:W-:-:S04]  /*29340*/  IMAD.U32 R3, RZ, RZ, UR44 ;  /* 0x0000002cff037e24 */ /* 0x001fc8000f8e00ff */
[----:B------:R0:W1:Y:S03]  /*29350*/  SYNCS.PHASECHK.TRANS64.TRYWAIT P0, [R3+URZ+0x38800], R0 ;  /* 0x03880000030075a7 */ /* 0x000066000800017f */
[----:B-1----:R-:W-:Y:S05]  /*29360*/  @!P0 NANOSLEEP.SYNCS 0x989680 ;  /* 0x009896800000895d */ /* 0x002fea0003900000 */
[----:B------:R-:W1:Y:S02]  /*29370*/  @!P0 SYNCS.PHASECHK.TRANS64 P0, [R3+URZ+0x38800], R0 ;  /* 0x03880000030085a7 */ /* 0x000e64000800007f */
[----:B-1----:R-:W-:Y:S05]  /*29380*/  @!P0 BRA `(.L_x_5154) ;  /* 0xfffffffc00ec8947 */ /* 0x002fea000383ffff */
[----:B------:R-:W-:Y:S05]  /*29390*/  BRA `(.L_x_5339) ;  /* 0xfffffe1000dc7947 */ /* 0x000fea000383ffff */
.L_x_5161:
[----:B-1----:R1:W2:Y:S02]  /*293a0*/  SYNCS.PHASECHK.TRANS64.TRYWAIT P0, [R10+URZ], R11 ;  /* 0x0000000b0a0075a7 */ /* 0x0022a4000800017f */
[----:B--2---:R-:W-:Y:S05]  /*293b0*/  @!P0 NANOSLEEP.SYNCS 0x989680 ;  /* 0x009896800000895d */ /* 0x004fea0003900000 */
[----:B------:R-:W2:Y:S02]  /*293c0*/  @!P0 SYNCS.PHASECHK.TRANS64 P0, [R10+URZ], R11 ;  /* 0x0000000b0a0085a7 */ /* 0x000ea4000800007f */
[----:B--2---:R-:W-:Y:S05]  /*293d0*/  @!P0 BRA `(.L_x_5161) ;  /* 0xfffffffc00f08947 */ /* 0x004fea000383ffff */
[----:B------:R-:W-:Y:S05]  /*293e0*/  BRA `(.L_x_5160) ;  /* 0xfffffe1800007947 */ /* 0x000fea000383ffff */
.L_x_5163:
[----:B0-----:R-:W-:-:S04]  /*293f0*/  IMAD.U32 R8, RZ, RZ, UR44 ;  /* 0x0000002cff087e24 */ /* 0x001fc8000f8e00ff */
[----:B------:R0:W1:Y:S03]  /*29400*/  SYNCS.PHASECHK.TRANS64.TRYWAIT P0, [R8+URZ+0x38810], R3 ;  /* 0x03881003080075a7 */ /* 0x000066000800017f */
[----:B-1----:R-:W-:Y:S05]  /*29410*/  @!P0 NANOSLEEP.SYNCS 0x989680 ;  /* 0x009896800000895d */ /* 0x002fea0003900000 */
[----:B------:R-:W1:Y:S02]  /*29420*/  @!P0 SYNCS.PHASECHK.TRANS64 P0, [R8+URZ+0x38810], R3 ;  /* 0x03881003080085a7 */ /* 0x000e64000800007f */
[----:B-1----:R-:W-:Y:S05]  /*29430*/  @!P0 BRA `(.L_x_5163) ;  /* 0xfffffffc00ec8947 */ /* 0x002fea000383ffff */
[----:B------:R-:W-:Y:S05]  /*29440*/  BRA `(.L_x_5340) ;  /* 0xfffffe1800d47947 */ /* 0x000fea000383ffff */
.L_x_5170:
[----:B-1----:R1:W2:Y:S02]  /*29450*/  SYNCS.PHASECHK.TRANS64.TRYWAIT P0, [R10+URZ], R11 ;  /* 0x0000000b0a0075a7 */ /* 0x0022a4000800017f */
[----:B--2---:R-:W-:Y:S05]  /*29460*/  @!P0 NANOSLEEP.SYNCS 0x989680 ;  /* 0x009896800000895d */ /* 0x004fea0003900000 */
[----:B------:R-:W2:Y:S02]  /*29470*/  @!P0 SYNCS.PHASECHK.TRANS64 P0, [R10+URZ], R11 ;  /* 0x0000000b0a0085a7 */ /* 0x000ea4000800007f */
[----:B--2---:R-:W-:Y:S05]  /*29480*/  @!P0 BRA `(.L_x_5170) ;  /* 0xfffffffc00f08947 */ /* 0x004fea000383ffff */
[----:B------:R-:W-:Y:S05]  /*29490*/  BRA `(.L_x_5169) ;  /* 0xfffffe1c00187947 */ /* 0x000fea000383ffff */
.L_x_5204:
[----:B-1----:R1:W2:Y:S02]  /*294a0*/  SYNCS.PHASECHK.TRANS64.TRYWAIT P0, [R8+URZ], R9 ;  /* 0x00000009080075a7 */ /* 0x0022a4000800017f */
[----:B--2---:R-:W-:Y:S05]  /*294b0*/  @!P0 NANOSLEEP.SYNCS 0x989680 ;  /* 0x009896800000895d */ /* 0x004fea0003900000 */
[----:B------:R-:W2:Y:S02]  /*294c0*/  @!P0 SYNCS.PHASECHK.TRANS64 P0, [R8+URZ], R9 ;  /* 0x00000009080085a7 */ /* 0x000ea4000800007f */
[----:B--2---:R-:W-:Y:S05]  /*294d0*/  @!P0 BRA `(.L_x_5204) ;  /* 0xfffffffc00f08947 */ /* 0x004fea000383ffff */
[----:B------:R-:W-:Y:S05]  /*294e0*/  BRA `(.L_x_5203) ;  /* 0xfffffe8400147947 */ /* 0x000fea000383ffff */
.L_x_5211:
[----:B-1----:R1:W2:Y:S02]  /*294f0*/  SYNCS.PHASECHK.TRANS64.TRYWAIT P0, [R14+URZ], R15 ;  /* 0x0000000f0e0075a7 */ /* 0x0022a4000800017f */
[----:B--2---:R-:W-:Y:S05]  /*29500*/  @!P0 NANOSLEEP.SYNCS 0x989680 ;  /* 0x009896800000895d */ /* 0x004fea0003900000 */
[----:B------:R-:W2:Y:S02]  /*29510*/  @!P0 SYNCS.PHASECHK.TRANS64 P0, [R14+URZ], R15 ;  /* 0x0000000f0e0085a7 */ /* 0x000ea4000800007f */
[----:B--2---:R-:W-:Y:S05]  /*29520*/  @!P0 BRA `(.L_x_5211) ;  /* 0xfffffffc00f08947 */ /* 0x004fea000383ffff */
[----:B------:R-:W-:Y:S05]  /*29530*/  BRA `(.L_x_5210) ;  /* 0xfffffe8800207947 */ /* 0x000fea000383ffff */
.L_x_5228:
[----:B-1----:R1:W2:Y:S02]  /*29540*/  SYNCS.PHASECHK.TRANS64.TRYWAIT P0, [R8+URZ], R9 ;  /* 0x00000009080075a7 */ /* 0x0022a4000800017f */
[----:B--2---:R-:W-:Y:S05]  /*29550*/  @!P0 NANOSLEEP.SYNCS 0x989680 ;  /* 0x009896800000895d */ /* 0x004fea0003900000 */
[----:B------:R-:W2:Y:S02]  /*29560*/  @!P0 SYNCS.PHASECHK.TRANS64 P0, [R8+URZ], R9 ;  /* 0x00000009080085a7 */ /* 0x000ea4000800007f */
[----:B--2---:R-:W-:Y:S05]  /*29570*/  @!P0 BRA `(.L_x_5228) ;  /* 0xfffffffc00f08947 */ /* 0x004fea000383ffff */
[----:B------:R-:W-:Y:S05]  /*29580*/  BRA `(.L_x_5227) ;  /* 0xfffffef000447947 */ /* 0x000fea000383ffff */
.L_x_5235:
[----:B-1----:R1:W2:Y:S02]  /*29590*/  SYNCS.PHASECHK.TRANS64.TRYWAIT P0, [R14+URZ], R15 ;  /* 0x0000000f0e0075a7 */ /* 0x0022a4000800017f */
[----:B--2---:R-:W-:Y:S05]  /*295a0*/  @!P0 NANOSLEEP.SYNCS 0x989680 ;  /* 0x009896800000895d */ /* 0x004fea0003900000 */
[----:B------:R-:W2:Y:S02]  /*295b0*/  @!P0 SYNCS.PHASECHK.TRANS64 P0, [R14+URZ], R15 ;  /* 0x0000000f0e0085a7 */ /* 0x000ea4000800007f */
[----:B--2---:R-:W-:Y:S05]  /*295c0*/  @!P0 BRA `(.L_x_5235) ;  /* 0xfffffffc00f08947 */ /* 0x004fea000383ffff */
[----:B------:R-:W-:Y:S05]  /*295d0*/  BRA `(.L_x_5234) ;  /* 0xfffffef400507947 */ /* 0x000fea000383ffff */
.L_x_5283:
[----:B------:R-:W3:Y:S01]  /*295e0*/  S2R R20, SR_TID.X ;  /* 0x0000000000147919 */ /* 0x000ee20000002100 */
[----:B------:R-:W-:Y:S02]  /*295f0*/  IMAD.MOV.U32 R12, RZ, RZ, RZ ;  /* 0x000000ffff0c7224 */ /* 0x000fe400078e00ff */
[----:B------:R-:W-:Y:S02]  /*29600*/  IMAD.MOV.U32 R11, RZ, RZ, 0x1f ;  /* 0x0000001fff0b7424 */ /* 0x000fe400078e00ff */
[----:B------:R-:W-:Y:S01]  /*29610*/  IMAD.MOV.U32 R15, RZ, RZ, -0x1 ;  /* 0xffffffffff0f7424 */ /* 0x000fe200078e00ff */
[----:B---3--:R-:W-:-:S04]  /*29620*/  SHF.R.U32.HI R20, RZ, 0x5, R20 ;  /* 0x00000005ff147819 */ /* 0x008fc80000011614 */
[----:B------:R-:W-:-:S05]  /*29630*/  LOP3.LUT R20, R20, 0x3, RZ, 0xc0, !PT ;  /* 0x0000000314147812 */ /* 0x000fca00078ec0ff */
[----:B------:R-:W-:-:S07]  /*29640*/  IMAD.MOV.U32 R13, RZ, RZ, R20 ;  /* 0x000000ffff0d7224 */ /* 0x000fce00078e0014 */
[----:B012--5:R-:W-:Y:S05]  /*29650*/  WARPSYNC.COLLECTIVE R15, `(.L_x_5341) ;  /* 0x000000000f087348 */ /* 0x027fea0003c00000 */
[----:B------:R3:W4:Y:S02]  /*29660*/  SHFL.IDX P6, R14, R13, R12, R11 ;  /* 0x0000000c0d0e7389 */ /* 0x00072400000c000b */
[----:B012345:R-:W-:Y:S01]  /*29670*/  ENDCOLLECTIVE ;  /* 0x000000000000791b */ /* 0x03ffe20003800000 */
.L_x_5341:
[----:B------:R-:W-:Y:S05]  /*29680*/  BRA `(.L_x_5342) ;  /* 0xffffffc000947947 */ /* 0x000fea000383ffff */
.L_x_5286:
[----:B0-----:R0:W1:Y:S02]  /*29690*/  SYNCS.PHASECHK.TRANS64.TRYWAIT P0, [R27+URZ+0x38840], R0 ;  /* 0x038840001b0075a7 */ /* 0x001064000800017f */
[----:B-1----:R-:W-:Y:S05]  /*296a0*/  @!P0 NANOSLEEP.SYNCS 0x989680 ;  /* 0x009896800000895d */ /* 0x002fea0003900000 */
[----:B------:R-:W1:Y:S02]  /*296b0*/  @!P0 SYNCS.PHASECHK.TRANS64 P0, [R27+URZ+0x38840], R0 ;  /* 0x038840001b0085a7 */ /* 0x000e64000800007f */
[----:B-1----:R-:W-:Y:S05]  /*296c0*/  @!P0 BRA `(.L_x_5286) ;  /* 0xfffffffc00f08947 */ /* 0x002fea000383ffff */
[----:B------:R-:W-:Y:S05]  /*296d0*/  BRA `(.L_x_5343) ;  /* 0xffffffc400487947 */ /* 0x000fea000383ffff */
.L_x_5287:
        /* <DEDUP_REMOVED lines=8> */
.L_x_5345:
[----:B------:R-:W-:Y:S05]  /*29760*/  BSYNC B0 ;  /* 0x0000000000007941 */ /* 0x000fea0003800000 */
.L_x_5344:
        /* <DEDUP_REMOVED lines=9> */
.L_x_5346:
[----:B------:R-:W-:Y:S02]  /*29800*/  IMAD.MOV.U32 R13, RZ, RZ, R5 ;  /* 0x000000ffff0d7224 */ /* 0x000fe400078e0005 */
[----:B------:R-:W-:Y:S01]  /*29810*/  IMAD.MOV.U32 R12, RZ, RZ, 0x1 ;  /* 0x00000001ff0c7424 */ /* 0x000fe200078e00ff */
[----:B------:R-:W-:-:S13]  /*29820*/  @P0 LEA R6, P1, R8, R14, 0x1 ;  /* 0x0000000e08060211 */ /* 0x000fda00078208ff */
[----:B------:R-:W-:Y:S05]  /*29830*/  WARPSYNC.COLLECTIVE R15, `(.L_x_5347) ;  /* 0x000000000f087348 */ /* 0x000fea0003c00000 */
[----:B------:R0:W1:Y:S02]  /*29840*/  SHFL.IDX P6, R14, R13, R12, R11 ;  /* 0x0000000c0d0e7389 */ /* 0x00006400000c000b */
[----:B01----:R-:W-:Y:S01]  /*29850*/  ENDCOLLECTIVE ;  /* 0x000000000000791b */ /* 0x003fe20003800000 */
.L_x_5347:
[----:B------:R-:W-:Y:S02]  /*29860*/  @P0 IMAD.X R3, RZ, RZ, R2, P1 ;  /* 0x000000ffff030224 */ /* 0x000fe400008e0602 */
[----:B------:R-:W-:-:S05]  /*29870*/  @P0 IMAD.MOV.U32 R2, RZ, RZ, R6 ;  /* 0x000000ffff020224 */ /* 0x000fca00078e0006 */
[----:B------:R-:W-:Y:S01]  /*29880*/  @!PT LDS RZ, [RZ] ;  /* 0x00000000fffff984 */ /* 0x000fe20000000800 */
[----:B------:R-:W-:Y:S01]  /*29890*/  @!PT LDS RZ, [RZ] ;  /* 0x00000000fffff984 */ /* 0x000fe20000000800 */
[----:B------:R-:W-:Y:S01]  /*298a0*/  @!PT LDS RZ, [RZ] ;  /* 0x00000000fffff984 */ /* 0x000fe20000000800 */
[----:B------:R0:W-:Y:S01]  /*298b0*/  @P0 LDGSTS.E.BYPASS.LTC128B.128 [R7+0x22400], desc[UR36][R2.64], !P2 ;  /* 0x2240000002070fae */ /* 0x0001e2000d101d64 */
[----:B------:R-:W-:Y:S01]  /*298c0*/  ISETP.GE.AND P0, PT, R25, 0x11, PT ;  /* 0x000000111900780c */ /* 0x000fe20003f06270 */
[----:B------:R-:W-:Y:S02]  /*298d0*/  IMAD.MOV.U32 R13, RZ, RZ, R0 ;  /* 0x000000ffff0d7224 */ /* 0x000fe400078e0000 */
[----:B0-----:R-:W-:-:S10]  /*298e0*/  IMAD.MOV.U32 R2, RZ, RZ, R14 ;  /* 0x000000ffff027224 */ /* 0x001fd400078e000e */
[----:B------:R-:W-:Y:S05]  /*298f0*/  WARPSYNC.COLLECTIVE R15, `(.L_x_5348) ;  /* 0x000000000f087348 */ /* 0x000fea0003c00000 */
[----:B------:R0:W1:Y:S02]  /*29900*/  SHFL.IDX P6, R14, R13, R12, R11 ;  /* 0x0000000c0d0e7389 */ /* 0x00006400000c000b */
[----:B01----:R-:W-:Y:S01]  /*29910*/  ENDCOLLECTIVE ;  /* 0x000000000000791b */ /* 0x003fe20003800000 */
.L_x_5348:
[----:B------:R-:W-:Y:S02]  /*29920*/  @P0 IMAD R9, R4, 0x2, R17 ;  /* 0x0000000204090824 */ /* 0x000fe400078e0211 */
[----:B------:R-:W-:Y:S02]  /*29930*/  IMAD.MOV.U32 R13, RZ, RZ, R5 ;  /* 0x000000ffff0d7224 */ /* 0x000fe400078e0005 */
[----:B------:R-:W-:Y:S01]  /*29940*/  IMAD.MOV.U32 R12, RZ, RZ, 0x2 ;  /* 0x00000002ff0c7424 */ /* 0x000fe200078e00ff */
[----:B------:R-:W-:-:S13]  /*29950*/  @P0 LEA R6, P1, R8, R14, 0x1 ;  /* 0x0000000e08060211 */ /* 0x000fda00078208ff */
[----:B------:R-:W-:Y:S05]  /*29960*/  WARPSYNC.COLLECTIVE R15, `(.L_x_5349) ;  /* 0x000000000f087348 */ /* 0x000fea0003c00000 */
[----:B------:R0:W1:Y:S02]  /*29970*/  SHFL.IDX P6, R14, R13, R12, R11 ;  /* 0x0000000c0d0e7389 */ /* 0x00006400000c000b */
[----:B01----:R-:W-:Y:S01]  /*29980*/  ENDCOLLECTIVE ;  /* 0x000000000000791b */ /* 0x003fe20003800000 */
.L_x_5349:
        /* <DEDUP_REMOVED lines=12> */
.L_x_5350:
[----:B------:R-:W-:Y:S02]  /*29a50*/  @P0 IMAD R7, R4, 0x2, R17 ;  /* 0x0000000204070824 */ /* 0x000fe400078e0211 */
[----:B------:R-:W-:Y:S02]  /*29a60*/  IMAD.MOV.U32 R13, RZ, RZ, R5 ;  /* 0x000000ffff0d7224 */ /* 0x000fe400078e0005 */
[----:B------:R-:W-:Y:S01]  /*29a70*/  IMAD.MOV.U32 R12, RZ, RZ, 0x3 ;  /* 0x00000003ff0c7424 */ /* 0x000fe200078e00ff */
[----:B------:R-:W-:-:S13]  /*29a80*/  @P0 LEA R6, P1, R8, R14, 0x1 ;  /* 0x0000000e08060211 */ /* 0x000fda00078208ff */
[----:B------:R-:W-:Y:S05]  /*29a90*/  WARPSYNC.COLLECTIVE R15, `(.L_x_5351) ;  /* 0x000000000f087348 */ /* 0x000fea0003c00000 */
[----:B------:R0:W1:Y:S02]  /*29aa0*/  SHFL.IDX P6, R14, R13, R12, R11 ;  /* 0x0000000c0d0e7389 */ /* 0x00006400000c000b */
[----:B01----:R-:W-:Y:S01]  /*29ab0*/  ENDCOLLECTIVE ;  /* 0x000000000000791b */ /* 0x003fe20003800000 */
.L_x_5351:
[----:B------:R-:W-:Y:S02]  /*29ac0*/  @P0 IMAD.X R3, RZ, RZ, R2, P1 ;  /* 0x000000ffff030224 */ /* 0x000fe400008e0602 */
[----:B------:R-:W-:-:S05]  /*29ad0*/  @P0 IMAD.MOV.U32 R2, RZ, RZ, R6 ;  /* 0x000000ffff020224 */ /* 0x000fca00078e0006 */
        /* <DEDUP_REMOVED lines=9> */
.L_x_5352:
[----:B------:R-:W-:Y:S05]  /*29b70*/  BRA `(.L_x_5353) ;  /* 0xffffffc400107947 */ /* 0x000fea000383ffff */
.L_x_5292:
[----:B------:R-:W-:Y:S01]  /*29b80*/  IMAD.MOV.U32 R13, RZ, RZ, R5 ;  /* 0x000000ffff0d7224 */ /* 0x000fe200078e0005 */
[----:B------:R-:W-:Y:S01]  /*29b90*/  LOP3.LUT R16, R16, 0xfffffeff, RZ, 0xc0, !PT ;  /* 0xfffffeff10107812 */ /* 0x000fe200078ec0ff */
[----:B------:R-:W-:Y:S02]  /*29ba0*/  IMAD.MOV.U32 R12, RZ, RZ, RZ ;  /* 0x000000ffff0c7224 */ /* 0x000fe400078e00ff */
[----:B------:R-:W-:Y:S02]  /*29bb0*/  IMAD.MOV.U32 R11, RZ, RZ, 0x181f ;  /* 0x0000181fff0b7424 */ /* 0x000fe400078e00ff */
[----:B------:R-:W-:Y:S02]  /*29bc0*/  IMAD.MOV.U32 R15, RZ, RZ, -0x1 ;  /* 0xffffffffff0f7424 */ /* 0x000fe400078e00ff */
[----:B------:R-:W-:-:S07]  /*29bd0*/  VIADD R4, R8, UR43 ;  /* 0x0000002b08047c36 */ /* 0x000fce0008000000 */
[----:B-1----:R-:W-:Y:S05]  /*29be0*/  WARPSYNC.COLLECTIVE R15, `(.L_x_5354) ;  /* 0x000000000f087348 */ /* 0x002fea0003c00000 */
[----:B------:R0:W2:Y:S02]  /*29bf0*/  SHFL.IDX P6, R14, R13, R12, R11 ;  /* 0x0000000c0d0e7389 */ /* 0x0000a400000c000b */
[----:B012---:R-:W-:Y:S01]  /*29c00*/  ENDCOLLECTIVE ;  /* 0x000000000000791b */ /* 0x007fe20003800000 */
.L_x_5354:
        /* <DEDUP_REMOVED lines=8> */
.L_x_5355:
[----:B------:R-:W-:Y:S02]  /*29c90*/  IMAD.MOV.U32 R13, RZ, RZ, R5 ;  /* 0x000000ffff0d7224 */ /* 0x000fe400078e0005 */
[----:B------:R-:W-:Y:S01]  /*29ca0*/  IMAD.MOV.U32 R12, RZ, RZ, 0x1 ;  /* 0x00000001ff0c7424 */ /* 0x000fe200078e00ff */
[----:B------:R-:W-:-:S13]  /*29cb0*/  @!P1 LEA R6, P0, R7, R14, 0x1 ;  /* 0x0000000e07069211 */ /* 0x000fda00078008ff */
[----:B------:R-:W-:Y:S05]  /*29cc0*/  WARPSYNC.COLLECTIVE R15, `(.L_x_5356) ;  /* 0x000000000f087348 */ /* 0x000fea0003c00000 */
[----:B------:R0:W1:Y:S02]  /*29cd0*/  SHFL.IDX P6, R14, R13, R12, R11 ;  /* 0x0000000c0d0e7389 */ /* 0x00006400000c000b */
[----:B01----:R-:W-:Y:S01]  /*29ce0*/  ENDCOLLECTIVE ;  /* 0x000000000000791b */ /* 0x003fe20003800000 */
.L_x_5356:
[----:B------:R-:W-:Y:S02]  /*29cf0*/  @!P1 IMAD.X R3, RZ, RZ, R2, P0 ;  /* 0x000000ffff039224 */ /* 0x000fe400000e0602 */
[----:B------:R-:W-:Y:S02]  /*29d00*/  @!P1 IMAD.MOV.U32 R2, RZ, RZ, R6 ;  /* 0x000000ffff029224 */ /* 0x000fe400078e0006 */
[----:B------:R-:W-:-:S03]  /*29d10*/  VIADD R6, R4, 0x10 ;  /* 0x0000001004067836 */ /* 0x000fc60000000000 */
[----:B------:R-:W-:Y:S01]  /*29d20*/  @!PT LDS RZ, [RZ] ;  /* 0x00000000fffff984 */ /* 0x000fe20000000800 */
[----:B------:R-:W-:Y:S01]  /*29d30*/  @!PT LDS RZ, [RZ] ;  /* 0x00000000fffff984 */ /* 0x000fe20000000800 */
[----:B------:R-:W-:Y:S01]  /*29d40*/  @!PT LDS RZ, [RZ] ;  /* 0x00000000fffff984 */ /* 0x000fe20000000800 */
[----:B------:R0:W-:Y:S02]  /*29d50*/  @!P1 LDGSTS.E.BYPASS.LTC128B.128 [R22+0x20400], desc[UR36][R2.64], !P5 ;  /* 0x2040000002169fae */ /* 0x0001e4000e901d64 */
[----:B------:R-:W-:Y:S01]  /*29d60*/  ISETP.GE.AND P1, PT, R6, UR41, PT ;  /* 0x0000002906007c0c */ /* 0x000fe2000bf26270 */
[----:B------:R-:W-:Y:S02]  /*29d70*/  IMAD.MOV.U32 R13, RZ, RZ, R0 ;  /* 0x000000ffff0d7224 */ /* 0x000fe400078e0000 */
[----:B0-----:R-:W-:-:S10]  /*29d80*/  IMAD.MOV.U32 R2, RZ, RZ, R14 ;  /* 0x000000ffff027224 */ /* 0x001fd400078e000e */
[----:B------:R-:W-:-:S07]  /*29d90*/  @P1 LOP3.LUT R16, R16, 0x80, RZ, 0xfc, !PT ;  /* 0x0000008010101812 */ /* 0x000fce00078efcff */
[----:B------:R-:W-:Y:S05]  /*29da0*/  WARPSYNC.COLLECTIVE R15, `(.L_x_5357) ;  /* 0x000000000f087348 */ /* 0x000fea0003c00000 */
[----:B------:R0:W1:Y:S02]  /*29db0*/  SHFL.IDX P6, R14, R13, R12, R11 ;  /* 0x0000000c0d0e7389 */ /* 0x00006400000c000b */
[----:B01----:R-:W-:Y:S01]  /*29dc0*/  ENDCOLLECTIVE ;  /* 0x000000000000791b */ /* 0x003fe20003800000 */
.L_x_5357:
[----:B------:R-:W-:Y:S01]  /*29dd0*/  LOP3.LUT R16, R16, 0xffffffbf, RZ, 0xc0, !PT ;  /* 0xffffffbf10107812 */ /* 0x000fe200078ec0ff */
[----:B------:R-:W-:Y:S02]  /*29de0*/  IMAD.MOV.U32 R13, RZ, RZ, R5 ;  /* 0x000000ffff0d7224 */ /* 0x000fe400078e0005 */
[----:B------:R-:W-:Y:S01]  /*29df0*/  IMAD.MOV.U32 R12, RZ, RZ, 0x2 ;  /* 0x00000002ff0c7424 */ /* 0x000fe200078e00ff */
[----:B------:R-:W-:-:S13]  /*29e00*/  @!P1 LEA R6, P0, R7, R14, 0x1 ;  /* 0x0000000e07069211 */ /* 0x000fda00078008ff */
[----:B------:R-:W-:Y:S05]  /*29e10*/  WARPSYNC.COLLECTIVE R15, `(.L_x_5358) ;  /* 0x000000000f087348 */ /* 0x000fea0003c00000 */
[----:B------:R0:W1:Y:S02]  /*29e20*/  SHFL.IDX P6, R14, R13, R12, R11 ;  /* 0x0000000c0d0e7389 */ /* 0x00006400000c000b */
[----:B01----:R-:W-:Y:S01]  /*29e30*/  ENDCOLLECTIVE ;  /* 0x000000000000791b */ /* 0x003fe20003800000 */
.L_x_5358:
        /* <DEDUP_REMOVED lines=14> */
.L_x_5359:
[----:B------:R-:W-:Y:S02]  /*29f20*/  IMAD.MOV.U32 R13, RZ, RZ, R5 ;  /* 0x000000ffff0d7224 */ /* 0x000fe400078e0005 */
[----:B------:R-:W-:Y:S01]  /*29f30*/  IMAD.MOV.U32 R12, RZ, RZ, 0x3 ;  /* 0x00000003ff0c7424 */ /* 0x000fe200078e00ff */
[----:B------:R-:W-:-:S13]  /*29f40*/  @!P1 LEA R6, P0, R7, R14, 0x1 ;  /* 0x0000000e07069211 */ /* 0x000fda00078008ff */
[----:B------:R-:W-:Y:S05]  /*29f50*/  WARPSYNC.COLLECTIVE R15, `(.L_x_5360) ;  /* 0x000000000f087348 */ /* 0x000fea0003c00000 */
[----:B------:R0:W1:Y:S02]  /*29f60*/  SHFL.IDX P6, R14, R13, R12, R11 ;  /* 0x0000000c0d0e7389 */ /* 0x00006400000c000b */
[----:B01----:R-:W-:Y:S01]  /*29f70*/  ENDCOLLECTIVE ;  /* 0x000000000000791b */ /* 0x003fe20003800000 */
.L_x_5360:
[----:B------:R-:W-:Y:S02]  /*29f80*/  @!P1 IMAD.X R3, RZ, RZ, R2, P0 ;  /* 0x000000ffff039224 */ /* 0x000fe400000e0602 */
[----:B------:R-:W-:-:S05]  /*29f90*/  @!P1 IMAD.MOV.U32 R2, RZ, RZ, R6 ;  /* 0x000000ffff029224 */ /* 0x000fca00078e0006 */
        /* <DEDUP_REMOVED lines=9> */
.L_x_5361:
[----:B------:R-:W-:Y:S05]  /*2a030*/  BRA `(.L_x_5362) ;  /* 0xffffffc400f87947 */ /* 0x000fea000383ffff */
.L_x_5296:
        /* <DEDUP_REMOVED lines=8> */
.L_x_5364:
[----:B------:R-:W-:Y:S05]  /*2a0c0*/  BSYNC B0 ;  /* 0x0000000000007941 */ /* 0x000fea0003800000 */
.L_x_5363:
[----:B------:R-:W-:Y:S01]  /*2a0d0*/  IMAD.MOV.U32 R13, RZ, RZ, R0 ;  /* 0x000000ffff0d7224 */ /* 0x000fe200078e0000 */
[----:B------:R-:W-:Y:S01]  /*2a0e0*/  LOP3.LUT P1, RZ, R16, 0x100, RZ, 0xc0, !PT ;  /* 0x0000010010ff7812 */ /* 0x000fe2000782c0ff */
[----:B------:R-:W-:Y:S02]  /*2a0f0*/  IMAD.MOV.U32 R12, RZ, RZ, RZ ;  /* 0x000000ffff0c7224 */ /* 0x000fe400078e00ff */
[----:B------:R-:W-:Y:S02]  /*2a100*/  IMAD.MOV.U32 R11, RZ, RZ, 0x181f ;  /* 0x0000181fff0b7424 */ /* 0x000fe400078e00ff */
[----:B------:R-:W-:Y:S02]  /*2a110*/  IMAD.MOV.U32 R15, RZ, RZ, -0x1 ;  /* 0xffffffffff0f7424 */ /* 0x000fe400078e00ff */
[----:B------:R-:W-:-:S07]  /*2a120*/  IMAD.MOV.U32 R2, RZ, RZ, R14 ;  /* 0x000000ffff027224 */ /* 0x000fce00078e000e */
[----:B------:R-:W-:Y:S05]  /*2a130*/  WARPSYNC.COLLECTIVE R15, `(.L_x_5365) ;  /* 0x000000000f087348 */ /* 0x000fea0003c00000 */
[----:B------:R0:W1:Y:S02]  /*2a140*/  SHFL.IDX P6, R14, R13, R12, R11 ;  /* 0x0000000c0d0e7389 */ /* 0x00006400000c000b */
[----:B01----:R-:W-:Y:S01]  /*2a150*/  ENDCOLLECTIVE ;  /* 0x000000000000791b */ /* 0x003fe20003800000 */
.L_x_5365:
[----:B------:R-:W-:Y:S02]  /*2a160*/  IMAD.MOV.U32 R13, RZ, RZ, R4 ;  /* 0x000000ffff0d7224 */ /* 0x000fe400078e0004 */
[----:B------:R-:W-:Y:S01]  /*2a170*/  IMAD.MOV.U32 R12, RZ, RZ, 0x1 ;  /* 0x00000001ff0c7424 */ /* 0x000fe200078e00ff */
[----:B------:R-:W-:Y:S02]  /*2a180*/  @!P1 LEA R14, P0, R9, R14, 0x1 ;  /* 0x0000000e090e9211 */ /* 0x000fe400078008ff */
[----:B------:R-:W-:-:S03]  /*2a190*/  LOP3.LUT P6, RZ, R16, 0x40000, RZ, 0xc0, !PT ;  /* 0x0004000010ff7812 */ /* 0x000fc600078cc0ff */
[----:B------:R-:W-:Y:S01]  /*2a1a0*/  @!P1 IMAD.X R3, RZ, RZ, R2, P0 ;  /* 0x000000ffff039224 */ /* 0x000fe200000e0602 */
[C---:B------:R-:W-:Y:S01]  /*2a1b0*/  LOP3.LUT P0, RZ, R16.reuse, 0x80000, RZ, 0xc0, !PT ;  /* 0x0008000010ff7812 */ /* 0x040fe2000780c0ff */
[----:B------:R-:W-:Y:S01]  /*2a1c0*/  @!P1 IMAD.MOV.U32 R2, RZ, RZ, R14 ;  /* 0x000000ffff029224 */ /* 0x000fe200078e000e */
[----:B------:R-:W-:-:S04]  /*2a1d0*/  LOP3.LUT R16, R16, 0xffbfffff, RZ, 0xc0, !PT ;  /* 0xffbfffff10107812 */ /* 0x000fc800078ec0ff */
[----:B------:R-:W-:-:S07]  /*2a1e0*/  @P2 LOP3.LUT R16, R16, 0x400000, RZ, 0xfc, !PT ;  /* 0x0040000010102812 */ /* 0x000fce00078efcff */
        /* <DEDUP_REMOVED lines=9> */
.L_x_5366:
        /* <DEDUP_REMOVED lines=15> */
.L_x_5367:
        /* <DEDUP_REMOVED lines=27> */
.L_x_5368:
[----:B------:R-:W-:Y:S02]  /*2a520*/  IMAD.MOV.U32 R13, RZ, RZ, R0 ;  /* 0x000000ffff0d7224 */ /* 0x000fe400078e0000 */
[----:B------:R-:W-:-:S07]  /*2a530*/  IMAD.MOV.U32 R5, RZ, RZ, R14 ;  /* 0x000000ffff057224 */ /* 0x000fce00078e000e */
[----:B------:R-:W-:Y:S05]  /*2a540*/  WARPSYNC.COLLECTIVE R15, `(.L_x_5369) ;  /* 0x000000000f087348 */ /* 0x000fea0003c00000 */
[----:B------:R0:W1:Y:S02]  /*2a550*/  SHFL.IDX P6, R14, R13, R12, R11 ;  /* 0x0000000c0d0e7389 */ /* 0x00006400000c000b */
[----:B01----:R-:W-:Y:S01]  /*2a560*/  ENDCOLLECTIVE ;  /* 0x000000000000791b */ /* 0x003fe20003800000 */
.L_x_5369:
        /* <DEDUP_REMOVED lines=17> */
.L_x_5370:
        /* <DEDUP_REMOVED lines=14> */
.L_x_5371:
[----:B------:R-:W-:Y:S01]  /*2a760*/  @!PT LDS RZ, [RZ] ;  /* 0x00000000fffff984 */ /* 0x000fe20000000800 */
[----:B------:R-:W-:Y:S01]  /*2a770*/  @!PT LDS RZ, [RZ] ;  /* 0x00000000fffff984 */ /* 0x000fe20000000800 */
[----:B------:R-:W-:Y:S01]  /*2a780*/  @!PT LDS RZ, [RZ] ;  /* 0x00000000fffff984 */ /* 0x000fe20000000800 */
[----:B------:R0:W-:Y:S01]  /*2a790*/  @!P1 LDGSTS.E.BYPASS.LTC128B.128 [R22+0x35400], desc[UR36][R2.64+0x380], P0 ;  /* 0x3540038002169fae */ /* 0x0001e20008101d64 */
[----:B------:R-:W-:Y:S05]  /*2a7a0*/  BRA `(.L_x_5372) ;  /* 0xffffffc800947947 */ /* 0x000fea000383ffff */
.L_x_5299:
[----:B0-----:R0:W2:Y:S02]  /*2a7b0*/  SYNCS.PHASECHK.TRANS64.TRYWAIT P0, [R17+URZ+0x38820], R0 ;  /* 0x03882000110075a7 */ /* 0x0010a4000800017f */
[----:B--2---:R-:W-:Y:S05]  /*2a7c0*/  @!P0 NANOSLEEP.SYNCS 0x989680 ;  /* 0x009896800000895d */ /* 0x004fea0003900000 */
[----:B------:R-:W2:Y:S02]  /*2a7d0*/  @!P0 SYNCS.PHASECHK.TRANS64 P0, [R17+URZ+0x38820], R0 ;  /* 0x03882000110085a7 */ /* 0x000ea4000800007f */
[----:B--2---:R-:W-:Y:S05]  /*2a7e0*/  @!P0 BRA `(.L_x_5299) ;  /* 0xfffffffc00f08947 */ /* 0x004fea000383ffff */
[----:B------:R-:W-:Y:S05]  /*2a7f0*/  BRA `(.L_x_5373) ;  /* 0xffffffcc00187947 */ /* 0x000fea000383ffff */
.L_x_5302:
[----:B0-----:R0:W2:Y:S02]  /*2a800*/  SYNCS.PHASECHK.TRANS64.TRYWAIT P0, [R27+URZ+0x38860], R0 ;  /* 0x038860001b0075a7 */ /* 0x0010a4000800017f */
[----:B--2---:R-:W-:Y:S05]  /*2a810*/  @!P0 NANOSLEEP.SYNCS 0x989680 ;  /* 0x009896800000895d */ /* 0x004fea0003900000 */
[----:B------:R-:W2:Y:S02]  /*2a820*/  @!P0 SYNCS.PHASECHK.TRANS64 P0, [R27+URZ+0x38860], R0 ;  /* 0x038860001b0085a7 */ /* 0x000ea4000800007f */
[----:B--2---:R-:W-:Y:S05]  /*2a830*/  @!P0 BRA `(.L_x_5302) ;  /* 0xfffffffc00f08947 */ /* 0x004fea000383ffff */
[----:B------:R-:W-:Y:S05]  /*2a840*/  BRA `(.L_x_5374) ;  /* 0xffffffcc00247947 */ /* 0x000fea000383ffff */
.L_x_5303:
        /* <DEDUP_REMOVED lines=8> */
.L_x_5376:
[----:B------:R-:W-:Y:S05]  /*2a8d0*/  BSYNC B0 ;  /* 0x0000000000007941 */ /* 0x000fea0003800000 */
.L_x_5375:
        /* <DEDUP_REMOVED lines=15> */
.L_x_5377:
[----:B------:R-:W-:-:S04]  /*2a9d0*/  LOP3.LUT R16, R16, 0xffffffbf, RZ, 0xc0, !PT ;  /* 0xffffffbf10107812 */ /* 0x000fc800078ec0ff */
[----:B------:R-:W-:Y:S01]  /*2a9e0*/  @P1 LOP3.LUT R16, R16, 0x40, RZ, 0xfc, !PT ;  /* 0x0000004010101812 */ /* 0x000fe200078efcff */
[----:B------:R-:W-:Y:S02]  /*2a9f0*/  IMAD.MOV.U32 R13, RZ, RZ, R7 ;  /* 0x000000ffff0d7224 */ /* 0x000fe400078e0007 */
        /* <DEDUP_REMOVED lines=31> */
.L_x_5378:
[----:B------:R-:W-:Y:S02]  /*2abf0*/  IMAD.MOV.U32 R13, RZ, RZ, R6 ;  /* 0x000000ffff0d7224 */ /* 0x000fe400078e0006 */
[----:B------:R-:W-:-:S07]  /*2ac00*/  IMAD.MOV.U32 R3, RZ, RZ, R14 ;  /* 0x000000ffff037224 */ /* 0x000fce00078e000e */
[----:B------:R-:W-:Y:S05]  /*2ac10*/  WARPSYNC.COLLECTIVE R15, `(.L_x_5379) ;  /* 0x000000000f087348 */ /* 0x000fea0003c00000 */
[----:B------:R0:W1:Y:S02]  /*2ac20*/  SHFL.IDX P6, R14, R13, R12, R11 ;  /* 0x0000000c0d0e7389 */ /* 0x00006400000c000b */
[----:B01----:R-:W-:Y:S01]  /*2ac30*/  ENDCOLLECTIVE ;  /* 0x000000000000791b */ /* 0x003fe20003800000 */
.L_x_5379:
        /* <DEDUP_REMOVED lines=28> */
.L_x_5380:
[----:B------:R-:W-:Y:S02]  /*2ae00*/  IMAD.MOV.U32 R13, RZ, RZ, R6 ;  /* 0x000000ffff0d7224 */ /* 0x000fe400078e0006 */
[----:B------:R-:W-:-:S07]  /*2ae10*/  IMAD.MOV.U32 R8, RZ, RZ, R14 ;  /* 0x000000ffff087224 */ /* 0x000fce00078e000e */
[----:B------:R-:W-:Y:S05]  /*2ae20*/  WARPSYNC.COLLECTIVE R15, `(.L_x_5381) ;  /* 0x000000000f087348 */ /* 0x000fea0003c00000 */
[----:B------:R0:W1:Y:S02]  /*2ae30*/  SHFL.IDX P6, R14, R13, R12, R11 ;  /* 0x0000000c0d0e7389 */ /* 0x00006400000c000b */
[----:B01----:R-:W-:Y:S01]  /*2ae40*/  ENDCOLLECTIVE ;  /* 0x000000000000791b */ /* 0x003fe20003800000 */
.L_x_5381:
        /* <DEDUP_REMOVED lines=28> */
.L_x_5382:
[----:B------:R-:W-:Y:S02]  /*2b010*/  IMAD.MOV.U32 R13, RZ, RZ, R6 ;  /* 0x000000ffff0d7224 */ /* 0x000fe400078e0006 */
[----:B------:R-:W-:-:S07]  /*2b020*/  IMAD.MOV.U32 R7, RZ, RZ, R14 ;  /* 0x000000ffff077224 */ /* 0x000fce00078e000e */
[----:B------:R-:W-:Y:S05]  /*2b030*/  WARPSYNC.COLLECTIVE R15, `(.L_x_5383) ;  /* 0x000000000f087348 */ /* 0x000fea0003c00000 */
[----:B------:R0:W1:Y:S02]  /*2b040*/  SHFL.IDX P6, R14, R13, R12, R11 ;  /* 0x0000000c0d0e7389 */ /* 0x00006400000c000b */
[----:B01----:R-:W-:Y:S01]  /*2b050*/  ENDCOLLECTIVE ;  /* 0x000000000000791b */ /* 0x003fe20003800000 */
.L_x_5383:
[----:B------:R-:W-:Y:S05]  /*2b060*/  BRA `(.L_x_5384) ;  /* 0xffffffc800d07947 */ /* 0x000fea000383ffff */
.L_x_5309:
[----:B0-----:R0:W2:Y:S02]  /*2b070*/  SYNCS.PHASECHK.TRANS64.TRYWAIT P0, [R8+URZ+0x38840], R20 ;  /* 0x03884014080075a7 */ /* 0x0010a4000800017f */
[----:B--2---:R-:W-:Y:S05]  /*2b080*/  @!P0 NANOSLEEP.SYNCS 0x989680 ;  /* 0x009896800000895d */ /* 0x004fea0003900000 */
[----:B------:R-:W2:Y:S02]  /*2b090*/  @!P0 SYNCS.PHASECHK.TRANS64 P0, [R8+URZ+0x38840], R20 ;  /* 0x03884014080085a7 */ /* 0x000ea4000800007f */
[----:B--2---:R-:W-:Y:S05]  /*2b0a0*/  @!P0 BRA `(.L_x_5309) ;  /* 0xfffffffc00f08947 */ /* 0x004fea000383ffff */
[----:B------:R-:W-:Y:S05]  /*2b0b0*/  BRA `(.L_x_5385) ;  /* 0xffffffd000207947 */ /* 0x000fea000383ffff */
.L_x_5310:
        /* <DEDUP_REMOVED lines=8> */
.L_x_5387:
[----:B------:R-:W-:Y:S05]  /*2b140*/  BSYNC B1 ;  /* 0x0000000000017941 */ /* 0x000fea0003800000 */
.L_x_5386:
        /* <DEDUP_REMOVED lines=9> */
.L_x_5388:
[----:B------:R-:W-:Y:S02]  /*2b1e0*/  IMAD.MOV.U32 R13, RZ, RZ, R27 ;  /* 0x000000ffff0d7224 */ /* 0x000fe400078e001b */
[----:B------:R-:W-:Y:S01]  /*2b1f0*/  IMAD.MOV.U32 R12, RZ, RZ, 0x1 ;  /* 0x00000001ff0c7424 */ /* 0x000fe200078e00ff */
[----:B------:R-:W-:-:S13]  /*2b200*/  IADD3 R2, P0, R14, R0, RZ ;  /* 0x000000000e027210 */ /* 0x000fda0007f1e0ff */
[----:B------:R-:W-:Y:S05]  /*2b210*/  WARPSYNC.COLLECTIVE R15, `(.L_x_5389) ;  /* 0x000000000f087348 */ /* 0x000fea0003c00000 */
[----:B------:R0:W1:Y:S02]  /*2b220*/  SHFL.IDX P6, R14, R13, R12, R11 ;  /* 0x0000000c0d0e7389 */ /* 0x00006400000c000b */
[----:B01----:R-:W-:Y:S01]  /*2b230*/  ENDCOLLECTIVE ;  /* 0x000000000000791b */ /* 0x003fe20003800000 */
.L_x_5389:
        /* <DEDUP_REMOVED lines=10> */
.L_x_5390:
[----:B------:R-:W-:Y:S02]  /*2b2e0*/  IMAD.MOV.U32 R13, RZ, RZ, R27 ;  /* 0x000000ffff0d7224 */ /* 0x000fe400078e001b */
[----:B------:R-:W-:Y:S02]  /*2b2f0*/  IMAD.MOV.U32 R12, RZ, RZ, 0x2 ;  /* 0x00000002ff0c7424 */ /* 0x000fe400078e00ff */
[----:B------:R-:W-:-:S07]  /*2b300*/  IMAD.MOV.U32 R2, RZ, RZ, R14 ;  /* 0x000000ffff027224 */ /* 0x000fce00078e000e */
[----:B------:R-:W-:Y:S05]  /*2b310*/  WARPSYNC.COLLECTIVE R15, `(.L_x_5391) ;  /* 0x000000000f087348 */ /* 0x000fea0003c00000 */
[----:B------:R0:W1:Y:S02]  /*2b320*/  SHFL.IDX P6, R14, R13, R12, R11 ;  /* 0x0000000c0d0e7389 */ /* 0x00006400000c000b */
[----:B01----:R-:W-:Y:S01]  /*2b330*/  ENDCOLLECTIVE ;  /* 0x000000000000791b */ /* 0x003fe20003800000 */
.L_x_5391:
        /* <DEDUP_REMOVED lines=11> */
.L_x_5392:
[----:B------:R-:W-:Y:S02]  /*2b3f0*/  IMAD.MOV.U32 R13, RZ, RZ, R27 ;  /* 0x000000ffff0d7224 */ /* 0x000fe400078e001b */
[----:B------:R-:W-:Y:S02]  /*2b400*/  IMAD.MOV.U32 R12, RZ, RZ, 0x3 ;  /* 0x00000003ff0c7424 */ /* 0x000fe400078e00ff */
[----:B------:R-:W-:-:S07]  /*2b410*/  IMAD.MOV.U32 R2, RZ, RZ, R14 ;  /* 0x000000ffff027224 */ /* 0x000fce00078e000e */
[----:B------:R-:W-:Y:S05]  /*2b420*/  WARPSYNC.COLLECTIVE R15, `(.L_x_5393) ;  /* 0x000000000f087348 */ /* 0x000fea0003c00000 */
[----:B------:R0:W1:Y:S02]  /*2b430*/  SHFL.IDX P6, R14, R13, R12, R11 ;  /* 0x0000000c0d0e7389 */ /* 0x00006400000c000b */
[----:B01----:R-:W-:Y:S01]  /*2b440*/  ENDCOLLECTIVE ;  /* 0x000000000000791b */ /* 0x003fe20003800000 */
.L_x_5393:
        /* <DEDUP_REMOVED lines=11> */
.L_x_5394:
[----:B------:R-:W-:Y:S05]  /*2b500*/  BRA `(.L_x_5395) ;  /* 0xffffffcc00b47947 */ /* 0x000fea000383ffff */
.L_x_5315:
[----:B---3--:R3:W4:Y:S02]  /*2b510*/  SYNCS.PHASECHK.TRANS64.TRYWAIT P0, [R8+URZ+0x38860], R20 ;  /* 0x03886014080075a7 */ /* 0x008724000800017f */
[----:B----4-:R-:W-:Y:S05]  /*2b520*/  @!P0 NANOSLEEP.SYNCS 0x989680 ;  /* 0x009896800000895d */ /* 0x010fea0003900000 */
[----:B------:R-:W4:Y:S02]  /*2b530*/  @!P0 SYNCS.PHASECHK.TRANS64 P0, [R8+URZ+0x38860], R20 ;  /* 0x03886014080085a7 */ /* 0x000f24000800007f */
[----:B----4-:R-:W-:Y:S05]  /*2b540*/  @!P0 BRA `(.L_x_5315) ;  /* 0xfffffffc00f08947 */ /* 0x010fea000383ffff */
[----:B------:R-:W-:Y:S05]  /*2b550*/  BRA `(.L_x_5396) ;  /* 0xffffffd000007947 */ /* 0x000fea000383ffff */
.L_x_5316:
[----:B------:R-:W-:Y:S01]  /*2b560*/  BSSY B1, `(.L_x_5397) ;  /* 0x0000008000017945 */ /* 0x000fe20003800000 */
[----:B------:R-:W-:Y:S02]  /*2b570*/  IMAD.MOV.U32 R13, RZ, RZ, R20 ;  /* 0x000000ffff0d7224 */ /* 0x000fe400078e0014 */
[----:B------:R-:W-:Y:S02]  /*2b580*/  IMAD.MOV.U32 R12, RZ, RZ, RZ ;  /* 0x000000ffff0c7224 */ /* 0x000fe400078e00ff */
[----:B------:R-:W-:Y:S02]  /*2b590*/  IMAD.MOV.U32 R11, RZ, RZ, 0x181f ;  /* 0x0000181fff0b7424 */ /* 0x000fe400078e00ff */
[----:B------:R-:W-:-:S07]  /*2b5a0*/  IMAD.MOV.U32 R15, RZ, RZ, -0x1 ;  /* 0xffffffffff0f7424 */ /* 0x000fce00078e00ff */
[----:B--2---:R-:W-:Y:S05]  /*2b5b0*/  WARPSYNC.COLLECTIVE R15, `(.L_x_5398) ;  /* 0x000000000f087348 */ /* 0x004fea0003c00000 */
[----:B------:R0:W1:Y:S02]  /*2b5c0*/  SHFL.IDX P6, R14, R13, R12, R11 ;  /* 0x0000000c0d0e7389 */ /* 0x00006400000c000b */
[----:B012---:R-:W-:Y:S01]  /*2b5d0*/  ENDCOLLECTIVE ;  /* 0x000000000000791b */ /* 0x007fe20003800000 */
.L_x_5398:
[----:B------:R-:W-:Y:S05]  /*2b5e0*/  BSYNC B1 ;  /* 0x0000000000017941 */ /* 0x000fea0003800000 */
.L_x_5397:
[----:B------:R-:W-:Y:S01]  /*2b5f0*/  IMAD.MOV.U32 R13, RZ, RZ, R10 ;  /* 0x000000ffff0d7224 */ /* 0x000fe200078e000a */
[C---:B------:R-:W-:Y:S01]  /*2b600*/  LOP3.LUT P2, RZ, R16.reuse, 0x200, RZ, 0xc0, !PT ;  /* 0x0000020010ff7812 */ /* 0x040fe2000784c0ff */
[----:B------:R-:W-:Y:S01]  /*2b610*/  IMAD.MOV.U32 R12, RZ, RZ, RZ ;  /* 0x000000ffff0c7224 */ /* 0x000fe200078e00ff */
[C---:B------:R-:W-:Y:S01]  /*2b620*/  LOP3.LUT P1, RZ, R16.reuse, 0x20, RZ, 0xc0, !PT ;  /* 0x0000002010ff7812 */ /* 0x040fe2000782c0ff */
[----:B------:R-:W-:Y:S01]  /*2b630*/  IMAD.MOV.U32 R11, RZ, RZ, 0x181f ;  /* 0x0000181fff0b7424 */ /* 0x000fe200078e00ff */
[----:B------:R-:W-:Y:S01]  /*2b640*/  P2R R4, PR, RZ, 0x8 ;  /* 0x00000008ff047803 */ /* 0x000fe20000000000 */
[----:B------:R-:W-:Y:S01]  /*2b650*/  IMAD.MOV.U32 R15, RZ, RZ, -0x1 ;  /* 0xffffffffff0f7424 */ /* 0x000fe200078e00ff */
[----:B------:R-:W-:Y:S01]  /*2b660*/  LOP3.LUT P3, RZ, R16, 0x10, RZ, 0xc0, !PT ;  /* 0x0000001010ff7812 */ /* 0x000fe2000786c0ff */
[----:B------:R-:W-:Y:S02]  /*2b670*/  IMAD.MOV.U32 R3, RZ, RZ, R14 ;  /* 0x000000ffff037224 */ /* 0x000fe400078e000e */
[----:B------:R-:W-:-:S10]  /*2b680*/  IMAD R21, R21, 0x2, R17 ;  /* 0x0000000215157824 */ /* 0x000fd400078e0211 */
[----:B------:R-:W-:Y:S05]  /*2b690*/  WARPSYNC.COLLECTIVE R15, `(.L_x_5399) ;  /* 0x000000000f087348 */ /* 0x000fea0003c00000 */
[----:B------:R0:W1:Y:S02]  /*2b6a0*/  SHFL.IDX P6, R14, R13, R12, R11 ;  /* 0x0000000c0d0e7389 */ /* 0x00006400000c000b */
[----:B01----:R-:W-:Y:S01]  /*2b6b0*/  ENDCOLLECTIVE ;  /* 0x000000000000791b */ /* 0x003fe20003800000 */
.L_x_5399:
        /* <DEDUP_REMOVED lines=14> */
.L_x_5400:
        /* <DEDUP_REMOVED lines=17> */
.L_x_5401:
        /* <DEDUP_REMOVED lines=17> */
.L_x_5402:
        /* <DEDUP_REMOVED lines=14> */
.L_x_5403:
        /* <DEDUP_REMOVED lines=17> */
.L_x_5404:
        /* <DEDUP_REMOVED lines=14> */
.L_x_5405:
[----:B------:R-:W-:Y:S05]  /*2bc90*/  BRA `(.L_x_5406) ;  /* 0xffffffcc006c7947 */ /* 0x000fea000383ffff */
.L_x_5324:
[----:B------:R-:W-:Y:S01]  /*2bca0*/  BSSY B0, `(.L_x_5407) ;  /* 0x0000008000007945 */ /* 0x000fe20003800000 */
[----:B------:R-:W-:Y:S02]  /*2bcb0*/  IMAD.MOV.U32 R13, RZ, RZ, R36 ;  /* 0x000000ffff0d7224 */ /* 0x000fe400078e0024 */
[----:B------:R-:W-:Y:S02]  /*2bcc0*/  IMAD.MOV.U32 R12, RZ, RZ, RZ ;  /* 0x000000ffff0c7224 */ /* 0x000fe400078e00ff */
[----:B------:R-:W-:Y:S02]  /*2bcd0*/  IMAD.MOV.U32 R11, RZ, RZ, 0x1f ;  /* 0x0000001fff0b7424 */ /* 0x000fe400078e00ff */
[----:B------:R-:W-:-:S07]  /*2bce0*/  IMAD.MOV.U32 R15, RZ, RZ, -0x1 ;  /* 0xffffffffff0f7424 */ /* 0x000fce00078e00ff */
[----:B0123-5:R-:W-:Y:S05]  /*2bcf0*/  WARPSYNC.COLLECTIVE R15, `(.L_x_5408) ;  /* 0x000000000f087348 */ /* 0x02ffea0003c00000 */
[----:B------:R4:W0:Y:S02]  /*2bd00*/  SHFL.IDX P6, R14, R13, R12, R11 ;  /* 0x0000000c0d0e7389 */ /* 0x00082400000c000b */
[----:B012345:R-:W-:Y:S01]  /*2bd10*/  ENDCOLLECTIVE ;  /* 0x000000000000791b */ /* 0x03ffe20003800000 */
.L_x_5408:
[----:B------:R-:W-:Y:S05]  /*2bd20*/  BSYNC B0 ;  /* 0x0000000000007941 */ /* 0x000fea0003800000 */
.L_x_5407:
[----:B------:R-:W-:Y:S05]  /*2bd30*/  BRA `(.L_x_5409) ;  /* 0xffffffd0006c7947 */ /* 0x000fea000383ffff */
.L_x_5327:
[----:B0-----:R0:W2:Y:S02]  /*2bd40*/  SYNCS.PHASECHK.TRANS64.TRYWAIT P0, [R5+URZ+0x38820], R0 ;  /* 0x03882000050075a7 */ /* 0x0010a4000800017f */
[----:B--2---:R-:W-:Y:S05]  /*2bd50*/  @!P0 NANOSLEEP.SYNCS 0x989680 ;  /* 0x009896800000895d */ /* 0x004fea0003900000 */
[----:B------:R-:W2:Y:S02]  /*2bd60*/  @!P0 SYNCS.PHASECHK.TRANS64 P0, [R5+URZ+0x38820], R0 ;  /* 0x03882000050085a7 */ /* 0x000ea4000800007f */
[----:B--2---:R-:W-:Y:S05]  /*2bd70*/  @!P0 BRA `(.L_x_5327) ;  /* 0xfffffffc00f08947 */ /* 0x004fea000383ffff */
[----:B------:R-:W-:Y:S05]  /*2bd80*/  BRA `(.L_x_5410) ;  /* 0xffffffd000b47947 */ /* 0x000fea000383ffff */
.L_x_5328:
        /* <DEDUP_REMOVED lines=8> */
[----:B01-345:R-:W-:Y:S05]  /*2be10*/  WARPSYNC.COLLECTIVE R15, `(.L_x_5412) ;  /* 0x000000000f087348 */ /* 0x03bfea0003c00000 */
[----:B------:R2:W0:Y:S02]  /*2be20*/  SHFL.IDX P6, R14, R13, R12, R11 ;  /* 0x0000000c0d0e7389 */ /* 0x00042400000c000b */
[----:B012345:R-:W-:Y:S01]  /*2be30*/  ENDCOLLECTIVE ;  /* 0x000000000000791b */ /* 0x03ffe20003800000 */
.L_x_5412:
[----:B------:R-:W-:Y:S05]  /*2be40*/  BSYNC B0 ;  /* 0x0000000000007941 */ /* 0x000fea0003800000 */
.L_x_5411:
[----:B------:R-:W-:Y:S05]  /*2be50*/  BRA `(.L_x_5413) ;  /* 0xffffffd0009c7947 */ /* 0x000fea000383ffff */
.L_x_5331:
[----:B------:R-:W-:Y:S01]  /*2be60*/  BSSY B1, `(.L_x_5414) ;  /* 0x0000006000017945 */ /* 0x000fe20003800000 */
[----:B------:R-:W-:-:S07]  /*2be70*/  IMAD.MOV.U32 R15, RZ, RZ, -0x1 ;  /* 0xffffffffff0f7424 */ /* 0x000fce00078e00ff */
[----:B01-345:R-:W-:Y:S05]  /*2be80*/  WARPSYNC.COLLECTIVE R15, `(.L_x_5415) ;  /* 0x000000000f0c7348 */ /* 0x03bfea0003c00000 */
[----:B------:R-:W-:Y:S02]  /*2be90*/  ELECT P6, UR62, PT ;  /* 0x00000000003e782f */ /* 0x000fe400038c0000 */
[----:B------:R-:W-:Y:S01]  /*2bea0*/  MOV R14, UR62 ;  /* 0x0000003e000e7c02 */ /* 0x000fe20008000f00 */
[----:B01-345:R-:W-:Y:S10]  /*2beb0*/  ENDCOLLECTIVE ;  /* 0x000000000000791b */ /* 0x03bff40003800000 */
.L_x_5415:
[----:B------:R-:W-:Y:S05]  /*2bec0*/  BSYNC B1 ;  /* 0x0000000000017941 */ /* 0x000fea0003800000 */
.L_x_5414:
[----:B------:R-:W-:Y:S05]  /*2bed0*/  BRA `(.L_x_5416) ;  /* 0xffffffd000947947 */ /* 0x000fea000383ffff */
.L_x_5333:
[----:B0-----:R0:W2:Y:S02]  /*2bee0*/  SYNCS.PHASECHK.TRANS64.TRYWAIT P1, [R3+URZ+0x38840], R2 ;  /* 0x03884002030075a7 */ /* 0x0010a4000802017f */
[----:B--2---:R-:W-:Y:S05]  /*2bef0*/  @!P1 NANOSLEEP.SYNCS 0x989680 ;  /* 0x009896800000995d */ /* 0x004fea0003900000 */
[----:B------:R-:W2:Y:S02]  /*2bf00*/  @!P1 SYNCS.PHASECHK.TRANS64 P1, [R3+URZ+0x38840], R2 ;  /* 0x03884002030095a7 */ /* 0x000ea4000802007f */
[----:B--2---:R-:W-:Y:S05]  /*2bf10*/  @!P1 BRA `(.L_x_5333) ;  /* 0xfffffffc00f09947 */ /* 0x004fea000383ffff */
[----:B------:R-:W-:Y:S05]  /*2bf20*/  BRA `(.L_x_5417) ;  /* 0xffffffd000b47947 */ /* 0x000fea000383ffff */
.L_x_5335:
[----:B--2---:R2:W0:Y:S02]  /*2bf30*/  SYNCS.PHASECHK.TRANS64.TRYWAIT P1, [R5+URZ+0x38840], R0 ;  /* 0x03884000050075a7 */ /* 0x004424000802017f */
[----:B0-----:R-:W-:Y:S05]  /*2bf40*/  @!P1 NANOSLEEP.SYNCS 0x989680 ;  /* 0x009896800000995d */ /* 0x001fea0003900000 */
[----:B------:R-:W0:Y:S02]  /*2bf50*/  @!P1 SYNCS.PHASECHK.TRANS64 P1, [R5+URZ+0x38840], R0 ;  /* 0x03884000050095a7 */ /* 0x000e24000802007f */
[----:B0-----:R-:W-:Y:S05]  /*2bf60*/  @!P1 BRA `(.L_x_5335) ;  /* 0xfffffffc00f09947 */ /* 0x001fea000383ffff */
[----:B------:R-:W-:Y:S05]  /*2bf70*/  BRA `(.L_x_5418) ;  /* 0xffffffd000c07947 */ /* 0x000fea000383ffff */
.L_x_5337:
[----:B------:R0:W0:Y:S02]  /*2bf80*/  SYNCS.PHASECHK.TRANS64.TRYWAIT P1, [R3+URZ+0x38860], R2 ;  /* 0x03886002030075a7 */ /* 0x000024000802017f */
[----:B0-----:R-:W-:Y:S05]  /*2bf90*/  @!P1 NANOSLEEP.SYNCS 0x989680 ;  /* 0x009896800000995d */ /* 0x001fea0003900000 */
[----:B------:R-:W0:Y:S02]  /*2bfa0*/  @!P1 SYNCS.PHASECHK.TRANS64 P1, [R3+URZ+0x38860], R2 ;  /* 0x03886002030095a7 */ /* 0x000e24000802007f */
[----:B0-----:R-:W-:Y:S05]  /*2bfb0*/  @!P1 BRA `(.L_x_5337) ;  /* 0xfffffffc00f09947 */ /* 0x001fea000383ffff */
[----:B------:R-:W-:Y:S05]  /*2bfc0*/  BRA `(.L_x_5419) ;  /* 0xffffffd000bc7947 */ /* 0x000fea000383ffff */
        .type           $_ZN7cutlass13device_kernelIN5flash11enable_sm90INS1_16FlashAttnFwdSm90INS1_25CollectiveMainloopFwdSm90ILi2EN4cute5tupleIJNS5_1CILi1EEES8_S8_EEENS6_IJNS7_ILi64EEESA_SA_EEELi512ENS_10bfloat16_tEfNS_4arch4Sm90ELb0ELb1ELb0ELb0ELb1ELb0ELb1ELb0ELb0ELb1ELb0ELb0EEENS1_21CollectiveEpilogueFwdINS6_IJSA_NS7_ILi512EEESA_EEES9_SC_SE_Li256ELb0ELb1ELb0ELb0EEENS1_30DynamicPersistentTileSchedulerILi256ELi128ELb0ELb1ELb1EEEEEEEEEvNT_6ParamsE$_ZZN5flash25CollectiveMainloopFwdSm90ILi2EN4cute5tupleIJNS1_1CILi1EEES4_S4_EEENS2_IJNS3_ILi64EEES6_S6_EEELi512EN7cutlass10bfloat16_tEfNS8_4arch4Sm90ELb0ELb1ELb0ELb0ELb1ELb0ELb1ELb0ELb0ELb1ELb0ELb0EE3mmaINS_16FlashAttnFwdSm90ISC_NS_21CollectiveEpilogueFwdINS2_IJS6_NS3_ILi512EEES6_EEES5_S9_SB_Li256ELb0ELb1ELb0ELb0EEENS_30DynamicPersistentTileSchedulerILi256ELi128ELb0ELb1ELb1EEEE13SharedStorageENS1_6TensorINS1_11ArrayEngineIfLm128EEENS1_6LayoutINS2_IJNS2_IJNS3_ILi2EEESR_NS3_ILi32EEEEEES4_S4_EEENS2_IJNS2_IJS4_SR_NS3_ILi4EEEEEENS3_ILi0EEESX_EEEEEEENS_7SoftmaxILi2ELi0EEEEEbRKNSC_6ParamsENS8_13PipelineAsyncILi2EEES17_RNS8_13PipelineStateILj2EEERT0_RT1_iRiRKNS_16SeqlenInfoQKNewKILb0ELb0EEENS2_IJiiiiEEERT_ENKUliT_T0_T1_E_clIZSD_ISM_S10_S12_EbS15_S17_S17_S1A_S1C_S1E_iS1F_S1J_S1K_S1M_EUlRS1N_iE1_NS3_ILb0EEENS3_ILb1EEEEEDaiS1N_S1O_S1P_,@function
        .size           $_ZN7cutlass13device_kernelIN5flash11enable_sm90INS1_16FlashAttnFwdSm90INS1_25CollectiveMainloopFwdSm90ILi2EN4cute5tupleIJNS5_1CILi1EEES8_S8_EEENS6_IJNS7_ILi64EEESA_SA_EEELi512ENS_10bfloat16_tEfNS_4arch4Sm90ELb0ELb1ELb0ELb0ELb1ELb0ELb1ELb0ELb0ELb1ELb0ELb0EEENS1_21CollectiveEpilogueFwdINS6_IJSA_NS7_ILi512EEESA_EEES9_SC_SE_Li256ELb0ELb1ELb0ELb0EEENS1_30DynamicPersistentTileSchedulerILi256ELi128ELb0ELb1ELb1EEEEEEEEEvNT_6ParamsE$_ZZN5flash25CollectiveMainloopFwdSm90ILi2EN4cute5tupleIJNS1_1CILi1EEES4_S4_EEENS2_IJNS3_ILi64EEES6_S6_EEELi512EN7cutlass10bfloat16_tEfNS8_4arch4Sm90ELb0ELb1ELb0ELb0ELb1ELb0ELb1ELb0ELb0ELb1ELb0ELb0EE3mmaINS_16FlashAttnFwdSm90ISC_NS_21CollectiveEpilogueFwdINS2_IJS6_NS3_ILi512EEES6_EEES5_S9_SB_Li256ELb0ELb1ELb0ELb0EEENS_30DynamicPersistentTileSchedulerILi256ELi128ELb0ELb1ELb1EEEE13SharedStorageENS1_6TensorINS1_11ArrayEngineIfLm128EEENS1_6LayoutINS2_IJNS2_IJNS3_ILi2EEESR_NS3_ILi32EEEEEES4_S4_EEENS2_IJNS2_IJS4_SR_NS3_ILi4EEEEEENS3_ILi0EEESX_EEEEEEENS_7SoftmaxILi2ELi0EEEEEbRKNSC_6ParamsENS8_13PipelineAsyncILi2EEES17_RNS8_13PipelineStateILj2EEERT0_RT1_iRiRKNS_16SeqlenInfoQKNewKILb0ELb0EEENS2_IJiiiiEEERT_ENKUliT_T0_T1_E_clIZSD_ISM_S10_S12_EbS15_S17_S17_S1A_S1C_S1E_iS1F_S1J_S1K_S1M_EUlRS1N_iE1_NS3_ILb0EEENS3_ILb1EEEEEDaiS1N_S1O_S1P_,(.L_x_15537 - $_ZN7cutlass13device_kernelIN5flash11enable_sm90INS1_16FlashAttnFwdSm90INS1_25CollectiveMainloopFwdSm90ILi2EN4cute5tupleIJNS5_1CILi1EEES8_S8_EEENS6_IJNS7_ILi64EEESA_SA_EEELi512ENS_10bfloat16_tEfNS_4arch4Sm90ELb0ELb1ELb0ELb0ELb1ELb0ELb1ELb0ELb0ELb1ELb0ELb0EEENS1_21CollectiveEpilogueFwdINS6_IJSA_NS7_ILi512EEESA_EEES9_SC_SE_Li256ELb0ELb1ELb0ELb0EEENS1_30DynamicPersistentTileSchedulerILi256ELi128ELb0ELb1ELb1EEEEEEEEEvNT_6ParamsE$_ZZN5flash25CollectiveMainloopFwdSm90ILi2EN4cute5tupleIJNS1_1CILi1EEES4_S4_EEENS2_IJNS3_ILi64EEES6_S6_EEELi512EN7cutlass10bfloat16_tEfNS8_4arch4Sm90ELb0ELb1ELb0ELb0ELb1ELb0ELb1ELb0ELb0ELb1ELb0ELb0EE3mmaINS_16FlashAttnFwdSm90ISC_NS_21CollectiveEpilogueFwdINS2_IJS6_NS3_ILi512EEES6_EEES5_S9_SB_Li256ELb0ELb1ELb0ELb0EEENS_30DynamicPersistentTileSchedulerILi256ELi128ELb0ELb1ELb1EEEE13SharedStorageENS1_6TensorINS1_11ArrayEngineIfLm128EEENS1_6LayoutINS2_IJNS2_IJNS3_ILi2EEESR_NS3_ILi32EEEEEES4_S4_EEENS2_IJNS2_IJS4_SR_NS3_ILi4EEEEEENS3_ILi0EEESX_EEEEEEENS_7SoftmaxILi2ELi0EEEEEbRKNSC_6ParamsENS8_13PipelineAsyncILi2EEES17_RNS8_13PipelineStateILj2EEERT0_RT1_iRiRKNS_16SeqlenInfoQKNewKILb0ELb0EEENS2_IJiiiiEEERT_ENKUliT_T0_T1_E_clIZSD_ISM_S10_S12_EbS15_S17_S17_S1A_S1C_S1E_iS1F_S1J_S1K_S1M_EUlRS1N_iE1_NS3_ILb0EEENS3_ILb1EEEEEDaiS1N_S1O_S1P_)
$_ZN7cutlass13device_kernelIN5flash11enable_sm90INS1_16FlashAttnFwdSm90INS1_25CollectiveMainloopFwdSm90ILi2EN4cute5tupleIJNS5_1CILi1EEES8_S8_EEENS6_IJNS7_ILi64EEESA_SA_EEELi512ENS_10bfloat16_tEfNS_4arch4Sm90ELb0ELb1ELb0ELb0ELb1ELb0ELb1ELb0ELb0ELb1ELb0ELb0EEENS1_21CollectiveEpilogueFwdINS6_IJSA_NS7_ILi512EEESA_EEES9_SC_SE_Li256ELb0ELb1ELb0ELb0EEENS1_30DynamicPersistentTileSchedulerILi256ELi128ELb0ELb1ELb1EEEEEEEEEvNT_6ParamsE$_ZZN5flash25CollectiveMainloopFwdSm90ILi2EN4cute5tupleIJNS1_1CILi1EEES4_S4_EEENS2_IJNS3_ILi64EEES6_S6_EEELi512EN7cutlass10bfloat16_tEfNS8_4arch4Sm90ELb0ELb1ELb0ELb0ELb1ELb0ELb1ELb0ELb0ELb1ELb0ELb0EE3mmaINS_16FlashAttnFwdSm90ISC_NS_21CollectiveEpilogueFwdINS2_IJS6_NS3_ILi512EEES6_EEES5_S9_SB_Li256ELb0ELb1ELb0ELb0EEENS_30DynamicPersistentTileSchedulerILi256ELi128ELb0ELb1ELb1EEEE13SharedStorageENS1_6TensorINS1_11ArrayEngineIfLm128EEENS1_6LayoutINS2_IJNS2_IJNS3_ILi2EEESR_NS3_ILi32EEEEEES4_S4_EEENS2_IJNS2_IJS4_SR_NS3_ILi4EEEEEENS3_ILi0EEESX_EEEEEEENS_7SoftmaxILi2ELi0EEEEEbRKNSC_6ParamsENS8_13PipelineAsyncILi2EEES17_RNS8_13PipelineStateILj2EEERT0_RT1_iRiRKNS_16SeqlenInfoQKNewKILb0ELb0EEENS2_IJiiiiEEERT_ENKUliT_T0_T1_E_clIZSD_ISM_S10_S12_EbS15_S17_S17_S1A_S1C_S1E_iS1F_S1J_S1K_S1M_EUlRS1N_iE1_NS3_ILb0EEENS3_ILb1EEEEEDaiS1N_S1O_S1P_:
[----:B------:R-:W-:Y:S05]  /*2bfd0*/  YIELD ;  /* 0x0000000000007946 */ /* 0x000fea0003800000 */
[----:B------:R-:W-:Y:S02]  /*2bfe0*/  ULDC UR4, c[0x0][0x20] ;  /* 0x0000080000047ab9 */ /* 0x000fe40000000800 */
[----:B------:R-:W-:-:S05]  /*2bff0*/  VIADD R11, R11, -UR4 ;  /* 0x800000040b0b7c36 */ /* 0x000fca0008000000 */
[----:B------:R-:W2:Y:S01]  /*2c000*/  LDL.64 R6, [R11] ;  /* 0x000000000b067983 */ /* 0x000ea20000100a00 */
[----:B------:R-:W0:Y:S02]  /*2c010*/  LDC.64 R4, c[0x0][0x208] ;  /* 0x00008200ff047b82 */ /* 0x000e240000000a00 */
[----:B0-----:R-:W-:Y:S02]  /*2c020*/  R2UR UR4, R4 ;  /* 0x00000000040472ca */ /* 0x001fe400000e0000 */
[----:B------:R-:W-:-:S13]  /*2c030*/  R2UR UR5, R5 ;  /* 0x00000000050572ca */ /* 0x000fda00000e0000 */
[----:B--2---:R-:W2:Y:S01]  /*2c040*/  LD.E R8, desc[UR4][R6.64] ;  /* 0x0000000406087980 */ /* 0x004ea2000c101900 */
[----:B------:R-:W-:Y:S02]  /*2c050*/  R2UR UR4, R4 ;  /* 0x00000000040472ca */ /* 0x000fe400000e0000 */
[----:B------:R-:W-:-:S13]  /*2c060*/  R2UR UR5, R5 ;  /* 0x00000000050572ca */ /* 0x000fda00000e0000 */
[----:B------:R-:W3:Y:S01]  /*2c070*/  LD.E R14, desc[UR4][R6.64+0x8] ;  /* 0x00000804060e7980 */ /* 0x000ee2000c101900 */
[----:B--2---:R-:W-:-:S05]  /*2c080*/  VIADD R9, R8, 0x1 ;  /* 0x0000000108097836 */ /* 0x004fca0000000000 */
[----:B------:R-:W-:-:S13]  /*2c090*/  ISETP.NE.AND P0, PT, R9, 0x2, PT ;  /* 0x000000020900780c */ /* 0x000fda0003f05270 */
[----:B------:R-:W-:Y:S02]  /*2c0a0*/  @!P0 R2UR UR6, R4 ;  /* 0x00000000040682ca */ /* 0x000fe400000e0000 */
[----:B------:R-:W-:-:S13]  /*2c0b0*/  @!P0 R2UR UR7, R5 ;  /* 0x00000000050782ca */ /* 0x000fda00000e0000 */
[----:B------:R-:W2:Y:S01]  /*2c0c0*/  @!P0 LD.E R15, desc[UR6][R6.64+0x4] ;  /* 0x00000406060f8980 */ /* 0x000ea2000c101900 */
[C---:B------:R-:W-:Y:S02]  /*2c0d0*/  R2UR UR4, R4.reuse ;  /* 0x00000000040472ca */ /* 0x040fe400000e0000 */
[C---:B------:R-:W-:Y:S02]  /*2c0e0*/  R2UR UR5, R5.reuse ;  /* 0x00000000050572ca */ /* 0x040fe400000e0000 */
[C---:B------:R-:W-:Y:S02]  /*2c0f0*/  R2UR UR6, R4.reuse ;  /* 0x00000000040672ca */ /* 0x040fe400000e0000 */
[C---:B------:R-:W-:Y:S02]  /*2c100*/  R2UR UR7, R5.reuse ;  /* 0x00000000050772ca */ /* 0x040fe400000e0000 */
[----:B------:R-:W-:Y:S02]  /*2c110*/  @!P0 R2UR UR8, R4 ;  /* 0x00000000040882ca */ /* 0x000fe400000e0000 */
[----:B------:R-:W-:-:S02]  /*2c120*/  @!P0 R2UR UR9, R5 ;  /* 0x00000000050982ca */ /* 0x000fc400000e0000 */
[----:B------:R-:W-:Y:S02]  /*2c130*/  @!P0 R2UR UR10, R4 ;  /* 0x00000000040a82ca */ /* 0x000fe400000e0000 */
[----:B------:R-:W-:Y:S01]  /*2c140*/  @!P0 R2UR UR11, R5 ;  /* 0x00000000050b82ca */ /* 0x000fe200000e0000 */
[----:B---3--:R-:W-:Y:S01]  /*2c150*/  VIADD R25, R14, 0x1 ;  /* 0x000000010e197836 */ /* 0x008fe20000000000 */
[----:B------:R-:W-:Y:S04]  /*2c160*/  ST.E desc[UR4][R6.64], R9 ;  /* 0x0000000906007985 */ /* 0x000fe8000c101904 */
[----:B------:R-:W-:Y:S04]  /*2c170*/  ST.E desc[UR6][R6.64+0x8], R25 ;  /* 0x0000081906007985 */ /* 0x000fe8000c101906 */
[----:B------:R-:W-:Y:S01]  /*2c180*/  @!P0 ST.E desc[UR8][R6.64], RZ ;  /* 0x000000ff06008985 */ /* 0x000fe2000c101908 */
[----:B--2---:R-:W-:-:S05]  /*2c190*/  @!P0 LOP3.LUT R27, R15, 0x1, RZ, 0x3c, !PT ;  /* 0x000000010f1b8812 */ /* 0x004fca00078e3cff */
[----:B------:R0:W-:Y:S04]  /*2c1a0*/  @!P0 ST.E desc[UR10][R6.64+0x4], R27 ;  /* 0x0000041b06008985 */ /* 0x0001e8000c10190a */
[----:B------:R-:W2:Y:S01]  /*2c1b0*/  LDL.64 R20, [R11+0x18] ;  /* 0x000018000b147983 */ /* 0x000ea20000100a00 */
[----:B------:R-:W-:Y:S02]  /*2c1c0*/  R2UR UR4, R4 ;  /* 0x00000000040472ca */ /* 0x000fe400000e0000 */
[----:B------:R-:W-:Y:S01]  /*2c1d0*/  R2UR UR5, R5 ;  /* 0x00000000050572ca */ /* 0x000fe200000e0000 */
[----:B------:R-:W3:-:S12]  /*2c1e0*/  LDL.64 R14, [R11] ;  /* 0x000000000b0e7983 */ /* 0x000ed80000100a00 */
[----:B--2---:R-:W2:Y:S01]  /*2c1f0*/  LD.E R24, desc[UR4][R20.64] ;  /* 0x0000000414187980 */ /* 0x004ea2000c101900 */
[C---:B------:R-:W-:Y:S02]  /*2c200*/  R2UR UR4, R4.reuse ;  /* 0x00000000040472ca */ /* 0x040fe400000e0000 */
[C---:B------:R-:W-:Y:S02]  /*2c210*/  R2UR UR5, R5.reuse ;  /* 0x00000000050572ca */ /* 0x040fe400000e0000 */
[----:B------:R-:W-:Y:S02]  /*2c220*/  R2UR UR6, R4 ;  /* 0x00000000040672ca */ /* 0x000fe400000e0000 */
[----:B------:R-:W-:Y:S01]  /*2c230*/  R2UR UR7, R5 ;  /* 0x00000000050772ca */ /* 0x000fe200000e0000 */
[----:B------:R-:W-:Y:S01]  /*2c240*/  BSSY B2, `(.L_x_5420) ;  /* 0x0000009000027945 */ /* 0x000fe20003800000 */
[----:B0-----:R-:W-:Y:S02]  /*2c250*/  IMAD.MOV.U32 R6, RZ, RZ, R28 ;  /* 0x000000ffff067224 */ /* 0x001fe400078e001c */
[----:B------:R-:W-:-:S05]  /*2c260*/  IMAD.MOV.U32 R7, RZ, RZ, R29 ;  /* 0x000000ffff077224 */ /* 0x000fca00078e001d */
[----:B---3--:R0:W5:Y:S04]  /*2c270*/  LD.E R26, desc[UR4][R14.64] ;  /* 0x000000040e1a7980 */ /* 0x008168000c101900 */
[----:B------:R0:W5:Y:S01]  /*2c280*/  LD.E R9, desc[UR6][R14.64+0x4] ;  /* 0x000004060e097980 */ /* 0x000162000c101900 */
[----:B--2---:R-:W-:-:S04]  /*2c290*/  LOP3.LUT R24, R24, 0x1, RZ, 0xfc, !PT ;  /* 0x0000000118187812 */ /* 0x004fc800078efcff */
[----:B------:R-:W-:-:S13]  /*2c2a0*/  ISETP.NE.AND P0, PT, R24, 0x3, PT ;  /* 0x000000031800780c */ /* 0x000fda0003f05270 */
[----:B0-----:R-:W-:Y:S05]  /*2c2b0*/  @!P0 BRA `(.L_x_5421) ;  /* 0x0000000000048947 */ /* 0x001fea0003800000 */
[----:B------:R-:W-:Y:S01]  /*2c2c0*/  BPT.TRAP 0x1 ;  /* 0x000000040000795c */ /* 0x000fe20000300000 */
.L_x_5421:
[----:B------:R-:W-:Y:S05]  /*2c2d0*/  BSYNC B2 ;  /* 0x0000000000027941 */ /* 0x000fea0003800000 */
.L_x_5420:
[----:B------:R-:W-:Y:S02]  /*2c2e0*/  R2UR UR4, R4 ;  /* 0x00000000040472ca */ /* 0x000fe400000e0000 */
[----:B------:R-:W-:-:S13]  /*2c2f0*/  R2UR UR5, R5 ;  /* 0x00000000050572ca */ /* 0x000fda00000e0000 */
[----:B------:R-:W2:Y:S01]  /*2c300*/  LD.E.64 R24, desc[UR4][R20.64+0x18] ;  /* 0x0000180414187980 */ /* 0x000ea2000c101b00 */
[----:B-----5:R-:W-:Y:S02]  /*2c310*/  SHF.L.U32 R27, R9, 0x1f, RZ ;  /* 0x0000001f091b7819 */ /* 0x020fe400000006ff */
[----:B--2---:R-:W-:-:S05]  /*2c320*/  MOV R25, R24 ;  /* 0x0000001800197202 */ /* 0x004fca0000000f00 */
[----:B------:R-:W-:-:S04]  /*2c330*/  IMAD R26, R26, 0x8, R25 ;  /* 0x000000081a1a7824 */ /* 0x000fc800078e0219 */
[----:B------:R0:W1:Y:S01]  /*2c340*/  SYNCS.PHASECHK.TRANS64.TRYWAIT P0, [R26+URZ], R27 ;  /* 0x0000001b1a0075a7 */ /* 0x000062000800017f */
[----:B------:R-:W2:Y:S01]  /*2c350*/  LD.E R25, desc[UR4][R20.64] ;  /* 0x0000000414197980 */ /* 0x000ea2000c101900 */
[----:B------:R-:W-:Y:S02]  /*2c360*/  R2UR UR6, R4 ;  /* 0x00000000040672ca */ /* 0x000fe400000e0000 */
[----:B------:R-:W-:Y:S01]  /*2c370*/  R2UR UR7, R5 ;  /* 0x00000000050772ca */ /* 0x000fe200000e0000 */
[----:B------:R0:W5:Y:S01]  /*2c380*/  LD.E R9, desc[UR4][R14.64] ;  /* 0x000000040e097980 */ /* 0x000162000c101900 */
[----:B------:R-:W-:Y:S11]  /*2c390*/  BSSY B2, `(.L_x_5422) ;  /* 0x0000006000027945 */ /* 0x000ff60003800000 */
[----:B------:R0:W5:Y:S01]  /*2c3a0*/  LD.E R24, desc[UR6][R14.64+0x4] ;  /* 0x000004060e187980 */ /* 0x000162000c101900 */
[----:B--2---:R-:W-:-:S04]  /*2c3b0*/  LOP3.LUT R25, R25, 0x1, RZ, 0xfc, !PT ;  /* 0x0000000119197812 */ /* 0x004fc800078efcff */
[----:B------:R-:W-:-:S13]  /*2c3c0*/  ISETP.NE.AND P1, PT, R25, 0x3, PT ;  /* 0x000000031900780c */ /* 0x000fda0003f25270 */
[----:B01----:R-:W-:Y:S05]  /*2c3d0*/  @!P1 BRA `(.L_x_5423) ;  /* 0x0000000000049947 */ /* 0x003fea0003800000 */
[----:B------:R-:W-:Y:S01]  /*2c3e0*/  BPT.TRAP 0x1 ;  /* 0x000000040000795c */ /* 0x000fe20000300000 */
.L_x_5423:
[----:B------:R-:W-:Y:S05]  /*2c3f0*/  BSYNC B2 ;  /* 0x0000000000027941 */ /* 0x000fea0003800000 */
.L_x_5422:
[----:B------:R-:W-:Y:S04]  /*2c400*/  BSSY B2, `(.L_x_5424) ;  /* 0x000000a000027945 */ /* 0x000fe80003800000 */
[----:B------:R-:W-:Y:S05]  /*2c410*/  @P0 BRA `(.L_x_5425) ;  /* 0x0000000000200947 */ /* 0x000fea0003800000 */
[----:B------:R-:W-:Y:S02]  /*2c420*/  R2UR UR4, R4 ;  /* 0x00000000040472ca */ /* 0x000fe400000e0000 */
[----:B------:R-:W-:-:S13]  /*2c430*/  R2UR UR5, R5 ;  /* 0x00000000050572ca */ /* 0x000fda00000e0000 */
[----:B------:R-:W2:Y:S01]  /*2c440*/  LD.E.64 R20, desc[UR4][R20.64+0x18] ;  /* 0x0000180414147980 */ /* 0x000ea2000c101b00 */
[----:B-----5:R-:W-:Y:S02]  /*2c450*/  SHF.L.U32 R24, R24, 0x1f, RZ ;  /* 0x0000001f18187819 */ /* 0x020fe400000006ff */
[----:B--2---:R-:W-:-:S05]  /*2c460*/  MOV R14, R20 ;  /* 0x00000014000e7202 */ /* 0x004fca0000000f00 */
[----:B------:R-:W-:-:S04]  /*2c470*/  IMAD R9, R9, 0x8, R14 ;  /* 0x0000000809097824 */ /* 0x000fc800078e020e */
[----:B------:R-:W0:Y:S02]  /*2c480*/  SYNCS.PHASECHK.TRANS64.TRYWAIT P0, [R9+URZ], R24 ;  /* 0x00000018090075a7 */ /* 0x000e24000800017f */
[----:B0-----:R-:W-:Y:S05]  /*2c490*/  @!P0 BRA `(.L_x_5426) ;  /* 0x00000114000c8947 */ /* 0x001fea0003800000 */
.L_x_5425:
[----:B------:R-:W-:Y:S05]  /*2c4a0*/  BSYNC B2 ;  /* 0x0000000000027941 */ /* 0x000fea0003800000 */
.L_x_5424:
[----:B0----5:R-:W2:Y:S04]  /*2c4b0*/  LDL.64 R24, [R11] ;  /* 0x000000000b187983 */ /* 0x021ea80000100a00 */
[----:B------:R-:W3:Y:S01]  /*2c4c0*/  LDL.64 R20, [R11+0x28] ;  /* 0x000028000b147983 */ /* 0x000ee20000100a00 */
[C---:B------:R-:W-:Y:S02]  /*2c4d0*/  R2UR UR6, R4.reuse ;  /* 0x00000000040672ca */ /* 0x040fe400000e0000 */
[C---:B------:R-:W-:Y:S01]  /*2c4e0*/  R2UR UR7, R5.reuse ;  /* 0x00000000050772ca */ /* 0x040fe200000e0000 */
[----:B------:R-:W4:Y:S01]  /*2c4f0*/  LDL.64 R14, [R11+0x20] ;  /* 0x000020000b0e7983 */ /* 0x000f220000100a00 */
[C---:B------:R-:W-:Y:S02]  /*2c500*/  R2UR UR4, R4.reuse ;  /* 0x00000000040472ca */ /* 0x040fe400000e0000 */
[----:B------:R-:W-:Y:S01]  /*2c510*/  R2UR UR5, R5 ;  /* 0x00000000050572ca */ /* 0x000fe200000e0000 */
[----:B------:R-:W4:Y:S08]  /*2c520*/  LDL.64 R56, [R11+0x8] ;  /* 0x000008000b387983 */ /* 0x000f300000100a00 */
[----:B--2---:R-:W2:Y:S04]  /*2c530*/  LD.E R25, desc[UR6][R24.64] ;  /* 0x0000000618197980 */ /* 0x004ea8000c101900 */
[----:B---3--:R-:W2:Y:S01]  /*2c540*/  LD.E.64 R58, desc[UR4][R20.64] ;  /* 0x00000004143a7980 */ /* 0x008ea2000c101b00 */
[----:B------:R-:W-:Y:S05]  /*2c550*/  WARPSYNC.ALL ;  /* 0x0000000000007948 */ /* 0x000fea0003800000 */
[----:B------:R-:W-:-:S02]  /*2c560*/  R2UR UR4, R4 ;  /* 0x00000000040472ca */ /* 0x000fc400000e0000 */
[C---:B------:R-:W-:Y:S02]  /*2c570*/  R2UR UR5, R5.reuse ;  /* 0x00000000050572ca */ /* 0x040fe400000e0000 */
[----:B------:R-:W-:Y:S02]  /*2c580*/  R2UR UR6, R4 ;  /* 0x00000000040672ca */ /* 0x000fe400000e0000 */
[----:B------:R-:W-:-:S09]  /*2c590*/  R2UR UR7, R5 ;  /* 0x00000000050772ca */ /* 0x000fd200000e0000 */
[----:B----4-:R0:W-:Y:S04]  /*2c5a0*/  ST.E desc[UR4][R56.64], RZ ;  /* 0x000000ff38007985 */ /* 0x0101e8000c101904 */
[----:B------:R-:W3:Y:S01]  /*2c5b0*/  LD.E.64 R20, desc[UR6][R14.64] ;  /* 0x000000060e147980 */ /* 0x000ee2000c101b00 */
[----:B--2---:R-:W-:Y:S01]  /*2c5c0*/  IMAD R58, R25, 0x200, R58 ;  /* 0x00000200193a7824 */ /* 0x004fe200078e023a */
[----:B------:R-:W-:Y:S01]  /*2c5d0*/  R2UR UR7, R59 ;  /* 0x000000003b0772ca */ /* 0x000fe200000e0000 */
[----:B------:R-:W-:Y:S01]  /*2c5e0*/  WARPGROUP.ARRIVE ;  /* 0x00000000000079c5 */ /* 0x000fe20000000000 */
[----:B------:R-:W-:Y:S01]  /*2c5f0*/  R2UR UR8, R4 ;  /* 0x00000000040872ca */ /* 0x000fe200000e0000 */
[----:B------:R-:W-:Y:S01]  /*2c600*/  IMAD.MOV.U32 R9, RZ, RZ, 0x1 ;  /* 0x00000001ff097424 */ /* 0x000fe200078e00ff */
[----:B------:R-:W-:-:S02]  /*2c610*/  R2UR UR6, R58 ;  /* 0x000000003a0672ca */ /* 0x000fc400000e0000 */
[C---:B------:R-:W-:Y:S02]  /*2c620*/  R2UR UR9, R5.reuse ;  /* 0x00000000050972ca */ /* 0x040fe400000e0000 */
[----:B------:R-:W-:Y:S02]  /*2c630*/  R2UR UR10, R4 ;  /* 0x00000000040a72ca */ /* 0x000fe400000e0000 */
[----:B------:R-:W-:Y:S02]  /*2c640*/  R2UR UR11, R5 ;  /* 0x00000000050b72ca */ /* 0x000fe400000e0000 */
[----:B---3--:R-:W-:Y:S02]  /*2c650*/  R2UR UR4, R20 ;  /* 0x00000000140472ca */ /* 0x008fe400000e0000 */
[----:B------:R-:W-:-:S13]  /*2c660*/  R2UR UR5, R21 ;  /* 0x00000000150572ca */ /* 0x000fda00000e0000 */
[----:B------:R-:W-:Y:S03]  /*2c670*/  HGMMA.64x64x16.F32.BF16 R24, gdesc[UR4], RZ, !UPT, gsb0 ;  /* 0x00e00000041879f0 */ /* 0x000fe6000c0018ff */
[----:B------:R-:W-:Y:S02]  /*2c680*/  WARPGROUP.DEPBAR.LE gsb0, 0x0 ;  /* 0x00008000000079c5 */ /* 0x000fe40000010000 */
[----:B------:R0:W-:Y:S04]  /*2c690*/  ST.E desc[UR8][R56.64], R9 ;  /* 0x0000000938007985 */ /* 0x0001e8000c101908 */
[----:B------:R-:W2:Y:S01]  /*2c6a0*/  LD.E.64 R20, desc[UR10][R14.64] ;  /* 0x0000000a0e147980 */ /* 0x000ea2000c101b00 */
[----:B------:R-:W-:Y:S01]  /*2c6b0*/  VIADD R60, R58, 0x2 ;  /* 0x000000023a3c7836 */ /* 0x000fe20000000000 */
[----:B------:R-:W-:Y:S01]  /*2c6c0*/  WARPGROUP.ARRIVE ;  /* 0x00000000000079c5 */ /* 0x000fe20000000000 */
[----:B------:R-:W-:Y:S01]  /*2c6d0*/  IMAD.MOV.U32 R61, RZ, RZ, R59 ;  /* 0x000000ffff3d7224 */ /* 0x000fe200078e003b */
[----:B------:R-:W-:-:S02]  /*2c6e0*/  R2UR UR8, R4 ;  /* 0x00000000040872ca */ /* 0x000fc400000e0000 */
[----:B------:R-:W-:Y:S02]  /*2c6f0*/  R2UR UR6, R60 ;  /* 0x000000003c0672ca */ /* 0x000fe400000e0000 */
[----:B------:R-:W-:Y:S02]  /*2c700*/  R2UR UR7, R61 ;  /* 0x000000003d0772ca */ /* 0x000fe400000e0000 */
[C---:B------:R-:W-:Y:S02]  /*2c710*/  R2UR UR9, R5.reuse ;  /* 0x00000000050972ca */ /* 0x040fe400000e0000 */
[----:B------:R-:W-:Y:S02]  /*2c720*/  R2UR UR10, R4 ;  /* 0x00000000040a72ca */ /* 0x000fe400000e0000 */
[----:B------:R-:W-:Y:S01]  /*2c730*/  R2UR UR11, R5 ;  /* 0x00000000050b72ca */ /* 0x000fe200000e0000 */
[----:B--2---:R-:W-:Y:S01]  /*2c740*/  VIADD R20, R20, 0x2 ;  /* 0x0000000214147836 */ /* 0x004fe20000000000 */
[----:B------:R-:W-:-:S04]  /*2c750*/  R2UR UR5, R21 ;  /* 0x00000000150572ca */ /* 0x000fc800000e0000 */
[----:B------:R-:W-:-:S13]  /*2c760*/  R2UR UR4, R20 ;  /* 0x00000000140472ca */ /* 0x000fda00000e0000 */
[----:B------:R-:W-:Y:S03]  /*2c770*/  HGMMA.64x64x16.F32.BF16 R24, gdesc[UR4], R24, gsb0 ;  /* 0x00e00000041879f0 */ /* 0x000fe60008001818 */
        /* <DEDUP_REMOVED lines=20> */
[----:B------:R-:W-:Y:S01]  /*2c8c0*/  R2UR UR7, R59 ;  /* 0x000000003b0772ca */ /* 0x000fe200000e0000 */
[----:B------:R-:W-:Y:S01]  /*2c8d0*/  WARPGROUP.ARRIVE ;  /* 0x00000000000079c5 */ /* 0x000fe20000000000 */
[----:B------:R-:W-:-:S02]  /*2c8e0*/  R2UR UR8, R4 ;  /* 0x00000000040872ca */ /* 0x000fc400000e0000 */
        /* <DEDUP_REMOVED lines=8> */
[----:B------:R-:W2:Y:S01]  /*2c970*/  LDL.64 R20, [R11+0x40] ;  /* 0x000040000b147983 */ /* 0x000ea20000100a00 */
[----:B------:R-:W-:-:S02]  /*2c980*/  R2UR UR4, R4 ;  /* 0x00000000040472ca */ /* 0x000fc400000e0000 */
[----:B------:R-:W-:Y:S01]  /*2c990*/  R2UR UR5, R5 ;  /* 0x00000000050572ca */ /* 0x000fe200000e0000 */
[----:B------:R-:W3:-:S12]  /*2c9a0*/  LDL.64 R14, [R11] ;  /* 0x000000000b0e7983 */ /* 0x000ed80000100a00 */
[----:B--2---:R-:W2:Y:S01]  /*2c9b0*/  LD.E R60, desc[UR4][R20.64] ;  /* 0x00000004143c7980 */ /* 0x004ea2000c101900 */
[C---:B------:R-:W-:Y:S02]  /*2c9c0*/  R2UR UR4, R4.reuse ;  /* 0x00000000040472ca */ /* 0x040fe400000e0000 */
[C---:B------:R-:W-:Y:S02]  /*2c9d0*/  R2UR UR5, R5.reuse ;  /* 0x00000000050572ca */ /* 0x040fe400000e0000 */
[----:B------:R-:W-:Y:S02]  /*2c9e0*/  R2UR UR6, R4 ;  /* 0x00000000040672ca */ /* 0x000fe400000e0000 */
[----:B------:R-:W-:Y:S01]  /*2c9f0*/  R2UR UR7, R5 ;  /* 0x00000000050772ca */ /* 0x000fe200000e0000 */
[----:B------:R-:W-:Y:S08]  /*2ca00*/  BSSY B2, `(.L_x_5427) ;  /* 0x0000007000027945 */ /* 0x000ff00003800000 */
[----:B---3--:R0:W5:Y:S04]  /*2ca10*/  LD.E R58, desc[UR4][R14.64] ;  /* 0x000000040e3a7980 */ /* 0x008168000c101900 */
[----:B------:R0:W5:Y:S01]  /*2ca20*/  LD.E R59, desc[UR6][R14.64+0x4] ;  /* 0x000004060e3b7980 */ /* 0x000162000c101900 */
[----:B--2---:R-:W-:-:S04]  /*2ca30*/  LOP3.LUT R60, R60, 0x1, RZ, 0xfc, !PT ;  /* 0x000000013c3c7812 */ /* 0x004fc800078efcff */
[----:B------:R-:W-:-:S13]  /*2ca40*/  ISETP.NE.AND P0, PT, R60, 0x3, PT ;  /* 0x000000033c00780c */ /* 0x000fda0003f05270 */
[----:B0-----:R-:W-:Y:S05]  /*2ca50*/  @!P0 BRA `(.L_x_5428) ;  /* 0x0000000000048947 */ /* 0x001fea0003800000 */
[----:B------:R-:W-:Y:S01]  /*2ca60*/  BPT.TRAP 0x1 ;  /* 0x000000040000795c */ /* 0x000fe20000300000 */
.L_x_5428:
[----:B------:R-:W-:Y:S05]  /*2ca70*/  BSYNC B2 ;  /* 0x0000000000027941 */ /* 0x000fea0003800000 */
.L_x_5427:
        /* <DEDUP_REMOVED lines=17> */
.L_x_5430:
[----:B------:R-:W-:Y:S05]  /*2cb90*/  BSYNC B2 ;  /* 0x0000000000027941 */ /* 0x000fea0003800000 */
.L_x_5429:
        /* <DEDUP_REMOVED lines=10> */
.L_x_5432:
[----:B------:R-:W-:Y:S05]  /*2cc40*/  BSYNC B2 ;  /* 0x0000000000027941 */ /* 0x000fea0003800000 */
.L_x_5431:
[----:B------:R-:W2:Y:S04]  /*2cc50*/  LDL.64 R60, [R11] ;  /* 0x000000000b3c7983 */ /* 0x000ea80000100a00 */
[----:B------:R-:W0:Y:S04]  /*2cc60*/  LDL.64 R58, [R11+0x58] ;  /* 0x000058000b3a7983 */ /* 0x000e280000100a00 */
[----:B------:R-:W3:Y:S04]  /*2cc70*/  LDL.64 R14, [R11+0x48] ;  /* 0x000048000b0e7983 */ /* 0x000ee80000100a00 */
[----:B------:R-:W4:Y:S01]  /*2cc80*/  LDL.64 R20, [R11+0x50] ;  /* 0x000050000b147983 */ /* 0x000f220000100a00 */
[----:B------:R-:W-:-:S02]  /*2cc90*/  R2UR UR6, R4 ;  /* 0x00000000040672ca */ /* 0x000fc400000e0000 */
[C---:B------:R-:W-:Y:S02]  /*2cca0*/  R2UR UR7, R5.reuse ;  /* 0x00000000050772ca */ /* 0x040fe400000e0000 */
[----:B------:R-:W-:Y:S02]  /*2ccb0*/  R2UR UR4, R4 ;  /* 0x00000000040472ca */ /* 0x000fe400000e0000 */
[----:B------:R-:W-:-:S09]  /*2ccc0*/  R2UR UR5, R5 ;  /* 0x00000000050572ca */ /* 0x000fd200000e0000 */
[----:B--2---:R-:W2:Y:S04]  /*2ccd0*/  LD.E R61, desc[UR6][R60.64] ;  /* 0x000000063c3d7980 */ /* 0x004ea8000c101900 */
[----:B0----5:R-:W2:Y:S01]  /*2cce0*/  LD.E.64 R56, desc[UR4][R58.64] ;  /* 0x000000043a387980 */ /* 0x021ea2000c101b00 */
[----:B------:R-:W-:Y:S05]  /*2ccf0*/  WARPSYNC.ALL ;  /* 0x0000000000007948 */ /* 0x000fea0003800000 */
[----:B------:R-:W-:-:S02]  /*2cd00*/  R2UR UR6, R4 ;  /* 0x00000000040672ca */ /* 0x000fc400000e0000 */
[C---:B------:R-:W-:Y:S02]  /*2cd10*/  R2UR UR7, R5.reuse ;  /* 0x00000000050772ca */ /* 0x040fe400000e0000 */
[----:B------:R-:W-:Y:S02]  /*2cd20*/  R2UR UR4, R4 ;  /* 0x00000000040472ca */ /* 0x000fe400000e0000 */
[----:B------:R-:W-:-:S09]  /*2cd30*/  R2UR UR5, R5 ;  /* 0x00000000050572ca */ /* 0x000fd200000e0000 */
[----:B---3--:R-:W3:Y:S04]  /*2cd40*/  LD.E R64, desc[UR6][R14.64] ;  /* 0x000000060e407980 */ /* 0x008ee8000c101900 */
[----:B----4-:R-:W4:Y:S01]  /*2cd50*/  LD.E.64 R62, desc[UR4][R20.64] ;  /* 0x00000004143e7980 */ /* 0x010f22000c101b00 */
[----:B------:R-:W-:Y:S01]  /*2cd60*/  WARPGROUP.ARRIVE ;  /* 0x00000000000079c5 */ /* 0x000fe20000000000 */
[C---:B------:R-:W-:Y:S02]  /*2cd70*/  R2UR UR8, R4.reuse ;  /* 0x00000000040872ca */ /* 0x040fe400000e0000 */
[----:B------:R-:W-:Y:S02]  /*2cd80*/  R2UR UR9, R5 ;  /* 0x00000000050972ca */ /* 0x000fe400000e0000 */
[----:B------:R-:W-:-:S02]  /*2cd90*/  R2UR UR10, R4 ;  /* 0x00000000040a72ca */ /* 0x000fc400000e0000 */
[----:B------:R-:W-:Y:S01]  /*2cda0*/  R2UR UR11, R5 ;  /* 0x00000000050b72ca */ /* 0x000fe200000e0000 */
[----:B--2---:R-:W-:Y:S01]  /*2cdb0*/  IMAD R56, R61, 0x1000, R56 ;  /* 0x000010003d387824 */ /* 0x004fe200078e0238 */
[----:B------:R-:W-:-:S04]  /*2cdc0*/  R2UR UR7, R57 ;  /* 0x00000000390772ca */ /* 0x000fc800000e0000 */
[----:B------:R-:W-:Y:S02]  /*2cdd0*/  R2UR UR6, R56 ;  /* 0x00000000380672ca */ /* 0x000fe400000e0000 */
[----:B---3--:R-:W-:Y:S02]  /*2cde0*/  ISETP.NE.U32.AND P0, PT, R64, RZ, PT ;  /* 0x000000ff4000720c */ /* 0x008fe40003f05070 */
[----:B----4-:R-:W-:Y:S02]  /*2cdf0*/  R2UR UR4, R62 ;  /* 0x000000003e0472ca */ /* 0x010fe400000e0000 */
[----:B------:R-:W-:-:S09]  /*2ce00*/  R2UR UR5, R63 ;  /* 0x000000003f0572ca */ /* 0x000fd200000e0000 */
[----:B------:R-:W-:-:S05]  /*2ce10*/  VOTEU.ANY UP0, P0 ;  /* 0x00000000003f7886 */ /* 0x000fca0000000100 */
[----:B------:R-:W-:Y:S03]  /*2ce20*/  HGMMA.64x64x16.F32.BF16 R24, gdesc[UR4], R24, UP0, gsb0 ;  /* 0x00e00000041879f0 */ /* 0x000fe6000b801818 */
[----:B------:R-:W-:Y:S02]  /*2ce30*/  WARPGROUP.DEPBAR.LE gsb0, 0x0 ;  /* 0x00008000000079c5 */ /* 0x000fe40000010000 */
[----:B------:R-:W-:Y:S04]  /*2ce40*/  ST.E desc[UR8][R14.64], R9 ;  /* 0x000000090e007985 */ /* 0x000fe8000c101908 */
        /* <DEDUP_REMOVED lines=242> */
[----:B------:R-:W-:Y:S01]  /*2dd70*/  UMOV UR8, 0x1 ;  /* 0x0000000100087882 */ /* 0x000fe20000000000 */
[----:B------:R-:W-:Y:S01]  /*2dd80*/  IMAD.MOV.U32 R61, RZ, RZ, R57 ;  /* 0x000000ffff3d7224 */ /* 0x000fe200078e0039 */
[----:B------:R-:W0:Y:S01]  /*2dd90*/  S2R R62, SR_TID.X ;  /* 0x00000000003e7919 */ /* 0x000e220000002100 */
[----:B------:R-:W-:Y:S01]  /*2dda0*/  UISETP.NE.U32.AND UP0, UPT, UR8, URZ, UPT ;  /* 0x0000003f0800728c */ /* 0x000fe2000bf05070 */
[----:B------:R-:W-:Y:S01]  /*2ddb0*/  WARPGROUP.ARRIVE ;  /* 0x00000000000079c5 */ /* 0x000fe20000000000 */
[----:B------:R-:W-:-:S02]  /*2ddc0*/  R2UR UR10, R4 ;  /* 0x00000000040a72ca */ /* 0x000fc400000e0000 */
[----:B------:R-:W-:Y:S02]  /*2ddd0*/  R2UR UR7, R61 ;  /* 0x000000003d0772ca */ /* 0x000fe400000e0000 */
[C---:B------:R-:W-:Y:S02]  /*2dde0*/  R2UR UR11, R5.reuse ;  /* 0x00000000050b72ca */ /* 0x040fe400000e0000 */
[----:B------:R-:W-:Y:S02]  /*2ddf0*/  R2UR UR12, R4 ;  /* 0x00000000040c72ca */ /* 0x000fe400000e0000 */
[----:B------:R-:W-:Y:S02]  /*2de00*/  R2UR UR13, R5 ;  /* 0x00000000050d72ca */ /* 0x000fe400000e0000 */
[----:B0-----:R-:W-:-:S06]  /*2de10*/  SHF.R.U32.HI R62, RZ, 0x7, R62 ;  /* 0x00000007ff3e7819 */ /* 0x001fcc000001163e */
[----:B------:R-:W0:Y:S02]  /*2de20*/  SHFL.IDX PT, R62, R62, RZ, 0x1f ;  /* 0x00001fff3e3e7589 */ /* 0x000e2400000e0000 */
[----:B0-----:R-:W-:-:S04]  /*2de30*/  ISETP.GT.AND P0, PT, R62, 0x7f, PT ;  /* 0x0000007f3e00780c */ /* 0x001fc80003f04270 */
[----:B------:R-:W-:-:S05]  /*2de40*/  SEL R63, RZ, 0x2, !P0 ;  /* 0x00000002ff3f7807 */ /* 0x000fca0004000000 */
[----:B------:R-:W-:-:S05]  /*2de50*/  IMAD.IADD R60, R63, 0x1, R64 ;  /* 0x000000013f3c7824 */ /* 0x000fca00078e0240 */
[----:B------:R-:W-:Y:S02]  /*2de60*/  R2UR UR6, R60 ;  /* 0x000000003c0672ca */ /* 0x000fe400000e0000 */
[----:B--2---:R-:W-:Y:S02]  /*2de70*/  IADD3 R58, R63, 0x800, R58 ;  /* 0x000008003f3a7810 */ /* 0x004fe40007ffe03a */
[----:B------:R-:W-:Y:S02]  /*2de80*/  R2UR UR5, R59 ;  /* 0x000000003b0572ca */ /* 0x000fe400000e0000 */
[----:B------:R-:W-:-:S13]  /*2de90*/  R2UR UR4, R58 ;  /* 0x000000003a0472ca */ /* 0x000fda00000e0000 */
[----:B------:R-:W-:Y:S03]  /*2dea0*/  HGMMA.64x64x16.F32.BF16 R24, gdesc[UR4], R24, UP0, gsb0 ;  /* 0x00e00000041879f0 */ /* 0x000fe6000b801818 */
[----:B------:R-:W-:Y:S02]  /*2deb0*/  WARPGROUP.DEPBAR.LE gsb0, 0x0 ;  /* 0x00008000000079c5 */ /* 0x000fe40000010000 */
[----:B------:R0:W-:Y:S04]  /*2dec0*/  ST.E desc[UR10][R14.64], R9 ;  /* 0x000000090e007985 */ /* 0x0001e8000c10190a */
[----:B------:R-:W2:Y:S01]  /*2ded0*/  LD.E.64 R58, desc[UR12][R20.64] ;  /* 0x0000000c143a7980 */ /* 0x000ea2000c101b00 */
[----:B------:R-:W-:Y:S01]  /*2dee0*/  IMAD.MOV.U32 R67, RZ, RZ, 0x4 ;  /* 0x00000004ff437424 */ /* 0x000fe200078e00ff */
[----:B------:R-:W-:Y:S01]  /*2def0*/  WARPGROUP.ARRIVE ;  /* 0x00000000000079c5 */ /* 0x000fe20000000000 */
[----:B------:R-:W-:Y:S01]  /*2df00*/  IMAD.MOV.U32 R61, RZ, RZ, R57 ;  /* 0x000000ffff3d7224 */ /* 0x000fe200078e0039 */
[----:B------:R-:W-:-:S02]  /*2df10*/  R2UR UR8, R4 ;  /* 0x00000000040872ca */ /* 0x000fc400000e0000 */
[----:B------:R-:W-:Y:S02]  /*2df20*/  SEL R65, R67, 0x2, P0 ;  /* 0x0000000243417807 */ /* 0x000fe40000000000 */
[----:B------:R-:W-:Y:S02]  /*2df30*/  R2UR UR7, R61 ;  /* 0x000000003d0772ca */ /* 0x000fe400000e0000 */
[C---:B------:R-:W-:Y:S01]  /*2df40*/  R2UR UR9, R5.reuse ;  /* 0x00000000050972ca */ /* 0x040fe200000e0000 */
[----:B------:R-:W-:Y:S01]  /*2df50*/  IMAD.IADD R60, R64, 0x1, R65 ;  /* 0x00000001403c7824 */ /* 0x000fe200078e0241 */
[----:B------:R-:W-:Y:S02]  /*2df60*/  R2UR UR10, R4 ;  /* 0x00000000040a72ca */ /* 0x000fe400000e0000 */
[----:B------:R-:W-:Y:S02]  /*2df70*/  R2UR UR11, R5 ;  /* 0x00000000050b72ca */ /* 0x000fe400000e0000 */
[----:B------:R-:W-:-:S02]  /*2df80*/  R2UR UR6, R60 ;  /* 0x000000003c0672ca */ /* 0x000fc400000e0000 */
[----:B--2---:R-:W-:Y:S02]  /*2df90*/  IADD3 R58, R65, 0x800, R58 ;  /* 0x00000800413a7810 */ /* 0x004fe40007ffe03a */
[----:B------:R-:W-:Y:S02]  /*2dfa0*/  R2UR UR5, R59 ;  /* 0x000000003b0572ca */ /* 0x000fe400000e0000 */
[----:B------:R-:W-:-:S13]  /*2dfb0*/  R2UR UR4, R58 ;  /* 0x000000003a0472ca */ /* 0x000fda00000e0000 */
[----:B------:R-:W-:Y:S03]  /*2dfc0*/  HGMMA.64x64x16.F32.BF16 R24, gdesc[UR4], R24, gsb0 ;  /* 0x00e00000041879f0 */ /* 0x000fe60008001818 */
[----:B------:R-:W-:Y:S02]  /*2dfd0*/  WARPGROUP.DEPBAR.LE gsb0, 0x0 ;  /* 0x00008000000079c5 */ /* 0x000fe40000010000 */
[----:B------:R0:W-:Y:S04]  /*2dfe0*/  ST.E desc[UR8][R14.64], R9 ;  /* 0x000000090e007985 */ /* 0x0001e8000c101908 */
[----:B------:R-:W2:Y:S01]  /*2dff0*/  LD.E.64 R58, desc[UR10][R20.64] ;  /* 0x0000000a143a7980 */ /* 0x000ea2000c101b00 */
[----:B------:R-:W-:Y:S01]  /*2e000*/  SEL R67, R67, 0x6, !P0 ;  /* 0x0000000643437807 */ /* 0x000fe20004000000 */
[----:B------:R-:W-:Y:S01]  /*2e010*/  IMAD.MOV.U32 R61, RZ, RZ, R57 ;  /* 0x000000ffff3d7224 */ /* 0x000fe200078e0039 */
[----:B------:R-:W-:Y:S01]  /*2e020*/  WARPGROUP.ARRIVE ;  /* 0x00000000000079c5 */ /* 0x000fe20000000000 */
[----:B------:R-:W-:-:S02]  /*2e030*/  R2UR UR8, R4 ;  /* 0x00000000040872ca */ /* 0x000fc400000e0000 */
[----:B------:R-:W-:Y:S01]  /*2e040*/  IMAD.IADD R60, R64, 0x1, R67 ;  /* 0x00000001403c7824 */ /* 0x000fe200078e0243 */
[----:B------:R-:W-:Y:S02]  /*2e050*/  R2UR UR7, R61 ;  /* 0x000000003d0772ca */ /* 0x000fe400000e0000 */
[C---:B------:R-:W-:Y:S02]  /*2e060*/  R2UR UR9, R5.reuse ;  /* 0x00000000050972ca */ /* 0x040fe400000e0000 */
[----:B------:R-:W-:Y:S02]  /*2e070*/  R2UR UR6, R60 ;  /* 0x000000003c0672ca */ /* 0x000fe400000e0000 */
[----:B------:R-:W-:Y:S02]  /*2e080*/  R2UR UR10, R4 ;  /* 0x00000000040a72ca */ /* 0x000fe400000e0000 */
[----:B------:R-:W-:Y:S02]  /*2e090*/  R2UR UR11, R5 ;  /* 0x00000000050b72ca */ /* 0x000fe400000e0000 */
[----:B--2---:R-:W-:-:S02]  /*2e0a0*/  IADD3 R58, R67, 0x800, R58 ;  /* 0x00000800433a7810 */ /* 0x004fc40007ffe03a */
[----:B------:R-:W-:Y:S02]  /*2e0b0*/  R2UR UR5, R59 ;  /* 0x000000003b0572ca */ /* 0x000fe400000e0000 */
[----:B------:R-:W-:-:S13]  /*2e0c0*/  R2UR UR4, R58 ;  /* 0x000000003a0472ca */ /* 0x000fda00000e0000 */
[----:B------:R-:W-:Y:S03]  /*2e0d0*/  HGMMA.64x64x16.F32.BF16 R24, gdesc[UR4], R24, gsb0 ;  /* 0x00e00000041879f0 */ /* 0x000fe60008001818 */
[----:B------:R-:W-:Y:S02]  /*2e0e0*/  WARPGROUP.DEPBAR.LE gsb0, 0x0 ;  /* 0x00008000000079c5 */ /* 0x000fe40000010000 */
[----:B------:R0:W-:Y:S04]  /*2e0f0*/  ST.E desc[UR8][R14.64], R9 ;  /* 0x000000090e007985 */ /* 0x0001e8000c101908 */
[----:B------:R-:W2:Y:S01]  /*2e100*/  LD.E.64 R68, desc[UR10][R20.64] ;  /* 0x0000000a14447980 */ /* 0x000ea2000c101b00 */
[----:B------:R-:W-:Y:S01]  /*2e110*/  IMAD.MOV.U32 R58, RZ, RZ, 0x28 ;  /* 0x00000028ff3a7424 */ /* 0x000fe200078e00ff */
[----:B------:R-:W-:Y:S01]  /*2e120*/  WARPGROUP.ARRIVE ;  /* 0x00000000000079c5 */ /* 0x000fe20000000000 */
[----:B------:R-:W-:Y:S01]  /*2e130*/  IMAD.MOV.U32 R59, RZ, RZ, 0xa00 ;  /* 0x00000a00ff3b7424 */ /* 0x000fe200078e00ff */
[----:B------:R-:W-:Y:S01]  /*2e140*/  R2UR UR8, R4 ;  /* 0x00000000040872ca */ /* 0x000fe200000e0000 */
[----:B------:R-:W-:Y:S01]  /*2e150*/  IMAD.MOV.U32 R61, RZ, RZ, R57 ;  /* 0x000000ffff3d7224 */ /* 0x000fe200078e0039 */
[----:B------:R-:W-:-:S02]  /*2e160*/  SEL R58, R58, 0x26, P0 ;  /* 0x000000263a3a7807 */ /* 0x000fc40000000000 */
[----:B------:R-:W-:Y:S02]  /*2e170*/  SEL R59, R59, 0x980, P0 ;  /* 0x000009803b3b7807 */ /* 0x000fe40000000000 */
[----:B------:R-:W-:Y:S02]  /*2e180*/  R2UR UR7, R61 ;  /* 0x000000003d0772ca */ /* 0x000fe400000e0000 */
[C---:B------:R-:W-:Y:S01]  /*2e190*/  R2UR UR9, R5.reuse ;  /* 0x00000000050972ca */ /* 0x040fe200000e0000 */
[----:B------:R-:W-:Y:S01]  /*2e1a0*/  IMAD.IADD R58, R58, 0x1, R59 ;  /* 0x000000013a3a7824 */ /* 0x000fe200078e023b */
[----:B------:R-:W-:Y:S02]  /*2e1b0*/  R2UR UR10, R4 ;  /* 0x00000000040a72ca */ /* 0x000fe400000e0000 */
[----:B------:R-:W-:Y:S02]  /*2e1c0*/  R2UR UR11, R5 ;  /* 0x00000000050b72ca */ /* 0x000fe400000e0000 */
[----:B------:R-:W-:-:S05]  /*2e1d0*/  LOP3.LUT R59, R58, 0xa06, RZ, 0xc0, !PT ;  /* 0x00000a063a3b7812 */ /* 0x000fca00078ec0ff */
[----:B------:R-:W-:-:S05]  /*2e1e0*/  IMAD.IADD R60, R56, 0x1, R59 ;  /* 0x00000001383c7824 */ /* 0x000fca00078e023b */
[----:B------:R-:W-:Y:S01]  /*2e1f0*/  R2UR UR6, R60 ;  /* 0x000000003c0672ca */ /* 0x000fe200000e0000 */
[----:B--2---:R-:W-:Y:S02]  /*2e200*/  IMAD.IADD R58, R59, 0x1, R68 ;  /* 0x000000013b3a7824 */ /* 0x004fe400078e0244 */
[----:B------:R-:W-:-:S03]  /*2e210*/  IMAD.MOV.U32 R59, RZ, RZ, R69 ;  /* 0x000000ffff3b7224 */ /* 0x000fc600078e0045 */
[----:B------:R-:W-:Y:S02]  /*2e220*/  R2UR UR4, R58 ;  /* 0x000000003a0472ca */ /* 0x000fe400000e0000 */
        /* <DEDUP_REMOVED lines=8> */
[----:B------:R-:W-:Y:S01]  /*2e2b0*/  R2UR UR8, R4 ;  /* 0x00000000040872ca */ /* 0x000fe200000e0000 */
[----:B------:R-:W-:Y:S01]  /*2e2c0*/  IMAD.IADD R60, R63, 0x1, R62 ;  /* 0x000000013f3c7824 */ /* 0x000fe200078e023e */
[----:B------:R-:W-:-:S02]  /*2e2d0*/  R2UR UR9, R5 ;  /* 0x00000000050972ca */ /* 0x000fc400000e0000 */
[----:B------:R-:W-:Y:S02]  /*2e2e0*/  R2UR UR7, R61 ;  /* 0x000000003d0772ca */ /* 0x000fe400000e0000 */
[----:B------:R-:W-:Y:S02]  /*2e2f0*/  R2UR UR6, R60 ;  /* 0x000000003c0672ca */ /* 0x000fe400000e0000 */
[----:B------:R-:W-:Y:S02]  /*2e300*/  R2UR UR10, R4 ;  /* 0x00000000040a72ca */ /* 0x000fe400000e0000 */
[----:B------:R-:W-:Y:S02]  /*2e310*/  R2UR UR11, R5 ;  /* 0x00000000050b72ca */ /* 0x000fe400000e0000 */
[----:B--2---:R-:W-:Y:S02]  /*2e320*/  IADD3 R58, R63, 0xa00, R58 ;  /* 0x00000a003f3a7810 */ /* 0x004fe40007ffe03a */
[----:B------:R-:W-:-:S02]  /*2e330*/  R2UR UR5, R59 ;  /* 0x000000003b0572ca */ /* 0x000fc400000e0000 */
[----:B------:R-:W-:-:S13]  /*2e340*/  R2UR UR4, R58 ;  /* 0x000000003a0472ca */ /* 0x000fda00000e0000 */
[----:B------:R-:W-:Y:S03]  /*2e350*/  HGMMA.64x64x16.F32.BF16 R24, gdesc[UR4], R24, gsb0 ;  /* 0x00e00000041879f0 */ /* 0x000fe60008001818 */
[----:B------:R-:W-:Y:S02]  /*2e360*/  WARPGROUP.DEPBAR.LE gsb0, 0x0 ;  /* 0x00008000000079c5 */ /* 0x000fe40000010000 */
[----:B------:R0:W-:Y:S04]  /*2e370*/  ST.E desc[UR8][R14.64], R9 ;  /* 0x000000090e007985 */ /* 0x0001e8000c101908 */
[----:B------:R-:W2:Y:S01]  /*2e380*/  LD.E.64 R58, desc[UR10][R20.64] ;  /* 0x0000000a143a7980 */ /* 0x000ea2000c101b00 */
[----:B------:R-:W-:Y:S01]  /*2e390*/  IMAD.IADD R60, R65, 0x1, R62 ;  /* 0x00000001413c7824 */ /* 0x000fe200078e023e */
[----:B------:R-:W-:Y:S01]  /*2e3a0*/  WARPGROUP.ARRIVE ;  /* 0x00000000000079c5 */ /* 0x000fe20000000000 */
[----:B------:R-:W-:Y:S01]  /*2e3b0*/  IMAD.MOV.U32 R61, RZ, RZ, R57 ;  /* 0x000000ffff3d7224 */ /* 0x000fe200078e0039 */
[----:B------:R-:W-:-:S02]  /*2e3c0*/  R2UR UR8, R4 ;  /* 0x00000000040872ca */ /* 0x000fc400000e0000 */
[----:B------:R-:W-:Y:S02]  /*2e3d0*/  R2UR UR6, R60 ;  /* 0x000000003c0672ca */ /* 0x000fe400000e0000 */
[----:B------:R-:W-:Y:S02]  /*2e3e0*/  R2UR UR7, R61 ;  /* 0x000000003d0772ca */ /* 0x000fe400000e0000 */
[C---:B------:R-:W-:Y:S02]  /*2e3f0*/  R2UR UR9, R5.reuse ;  /* 0x00000000050972ca */ /* 0x040fe400000e0000 */
        /* <DEDUP_REMOVED lines=172> */
[----:B------:R-:W-:-:S02]  /*2eec0*/  R2UR UR8, R4 ;  /* 0x00000000040872ca */ /* 0x000fc400000e0000 */
[----:B------:R-:W-:Y:S02]  /*2eed0*/  SEL R58, R58, 0x3e, P0 ;  /* 0x0000003e3a3a7807 */ /* 0x000fe40000000000 */
[----:B------:R-:W-:Y:S02]  /*2eee0*/  SEL R59, R59, 0xf80, P0 ;  /* 0x00000f803b3b7807 */ /* 0x000fe40000000000 */
[----:B------:R-:W-:-:S03]  /*2eef0*/  R2UR UR9, R5 ;  /* 0x00000000050972ca */ /* 0x000fc600000e0000 */
[----:B------:R-:W-:-:S05]  /*2ef00*/  IMAD.IADD R58, R58, 0x1, R59 ;  /* 0x000000013a3a7824 */ /* 0x000fca00078e023b */
[----:B------:R-:W-:-:S05]  /*2ef10*/  LOP3.LUT R59, R58, 0x1e06, RZ, 0xc0, !PT ;  /* 0x00001e063a3b7812 */ /* 0x000fca00078ec0ff */
[----:B------:R-:W-:-:S05]  /*2ef20*/  IMAD.IADD R58, R56, 0x1, R59 ;  /* 0x00000001383a7824 */ /* 0x000fca00078e023b */
[----:B------:R-:W-:Y:S01]  /*2ef30*/  R2UR UR6, R58 ;  /* 0x000000003a0672ca */ /* 0x000fe200000e0000 */
[----:B--2---:R-:W-:Y:S02]  /*2ef40*/  IMAD.IADD R56, R59, 0x1, R20 ;  /* 0x000000013b387824 */ /* 0x004fe400078e0214 */
[----:B------:R-:W-:Y:S02]  /*2ef50*/  IMAD.MOV.U32 R59, RZ, RZ, R57 ;  /* 0x000000ffff3b7224 */ /* 0x000fe400078e0039 */
[----:B------:R-:W-:Y:S01]  /*2ef60*/  IMAD.MOV.U32 R57, RZ, RZ, R21 ;  /* 0x000000ffff397224 */ /* 0x000fe200078e0015 */
[----:B------:R-:W-:Y:S02]  /*2ef70*/  R2UR UR4, R56 ;  /* 0x00000000380472ca */ /* 0x000fe400000e0000 */
[----:B------:R-:W-:Y:S02]  /*2ef80*/  R2UR UR7, R59 ;  /* 0x000000003b0772ca */ /* 0x000fe400000e0000 */
        /* <DEDUP_REMOVED lines=9> */
[----:B------:R-:W-:Y:S02]  /*2f020*/  R2UR UR4, R4 ;  /* 0x00000000040472ca */ /* 0x000fe400000e0000 */
[----:B------:R-:W-:Y:S01]  /*2f030*/  R2UR UR5, R5 ;  /* 0x00000000050572ca */ /* 0x000fe200000e0000 */
[----:B------:R-:W-:-:S12]  /*2f040*/  BSSY B2, `(.L_x_5434) ;  /* 0x0000006000027945 */ /* 0x000fd80003800000 */
[----:B---3--:R0:W5:Y:S01]  /*2f050*/  LD.E R20, desc[UR4][R20.64] ;  /* 0x0000000414147980 */ /* 0x008162000c101900 */
[----:B--2---:R-:W-:-:S04]  /*2f060*/  LOP3.LUT R58, R58, 0x1, RZ, 0xfc, !PT ;  /* 0x000000013a3a7812 */ /* 0x004fc800078efcff */
[----:B------:R-:W-:-:S13]  /*2f070*/  ISETP.NE.AND P0, PT, R58, 0x3, PT ;  /* 0x000000033a00780c */ /* 0x000fda0003f05270 */
[----:B0-----:R-:W-:Y:S05]  /*2f080*/  @!P0 BRA `(.L_x_5435) ;  /* 0x0000000000048947 */ /* 0x001fea0003800000 */
[----:B------:R-:W-:Y:S01]  /*2f090*/  BPT.TRAP 0x1 ;  /* 0x000000040000795c */ /* 0x000fe20000300000 */
.L_x_5435:
[----:B------:R-:W-:Y:S05]  /*2f0a0*/  BSYNC B2 ;  /* 0x0000000000027941 */ /* 0x000fea0003800000 */
.L_x_5434:
[C---:B------:R-:W-:Y:S02]  /*2f0b0*/  R2UR UR6, R4.reuse ;  /* 0x00000000040672ca */ /* 0x040fe400000e0000 */
[C---:B------:R-:W-:Y:S02]  /*2f0c0*/  R2UR UR7, R5.reuse ;  /* 0x00000000050772ca */ /* 0x040fe400000e0000 */
[----:B------:R-:W-:Y:S02]  /*2f0d0*/  R2UR UR4, R4 ;  /* 0x00000000040472ca */ /* 0x000fe400000e0000 */
[----:B------:R-:W-:-:S09]  /*2f0e0*/  R2UR UR5, R5 ;  /* 0x00000000050572ca */ /* 0x000fd200000e0000 */
[----:B------:R-:W2:Y:S04]  /*2f0f0*/  LD.E.64 R14, desc[UR6][R56.64+0x20] ;  /* 0x00002006380e7980 */ /* 0x000ea8000c101b00 */
[----:B------:R-:W3:Y:S01]  /*2f100*/  LD.E R9, desc[UR4][R56.64+0xc] ;  /* 0x00000c0438097980 */ /* 0x000ee2000c101900 */
[----:B--2---:R-:W-:-:S05]  /*2f110*/  MOV R15, R14 ;  /* 0x0000000e000f7202 */ /* 0x004fca0000000f00 */
[----:B-----5:R-:W-:-:S05]  /*2f120*/  IMAD R20, R20, 0x8, R15 ;  /* 0x0000000814147824 */ /* 0x020fca00078e020f */
[----:B---3--:R-:W-:-:S04]  /*2f130*/  PRMT R9, R9, 0x654, R20 ;  /* 0x0000065409097816 */ /* 0x008fc80000000014 */
[----:B------:R0:W-:Y:S01]  /*2f140*/  SYNCS.ARRIVE.TRANS64.RED.A1T0 RZ, [R9+URZ], RZ ;  /* 0x000000ff09ff79a7 */ /* 0x0001e2000810043f */
[----:B------:R-:W2:Y:S04]  /*2f150*/  LD.E R14, desc[UR4][R6.64+0x24] ;  /* 0x00002404060e7980 */ /* 0x000ea8000c101900 */
[----:B------:R1:W3:Y:S04]  /*2f160*/  LD.E R56, desc[UR4][R12.64] ;  /* 0x000000040c387980 */ /* 0x0002e8000c101900 */
[----:B0-----:R-:W1:Y:S01]  /*2f170*/  LD.E R9, desc[UR4][R6.64] ;  /* 0x0000000406097980 */ /* 0x001e62000c101900 */
[----:B------:R-:W-:-:S02]  /*2f180*/  R2UR UR14, R4 ;  /* 0x00000000040e72ca */ /* 0x000fc400000e0000 */
[C---:B------:R-:W-:Y:S02]  /*2f190*/  R2UR UR15, R5.reuse ;  /* 0x00000000050f72ca */ /* 0x040fe400000e0000 */
[C---:B------:R-:W-:Y:S02]  /*2f1a0*/  R2UR UR10, R4.reuse ;  /* 0x00000000040a72ca */ /* 0x040fe400000e0000 */
[C---:B------:R-:W-:Y:S02]  /*2f1b0*/  R2UR UR11, R5.reuse ;  /* 0x00000000050b72ca */ /* 0x040fe400000e0000 */
[C---:B------:R-:W-:Y:S02]  /*2f1c0*/  R2UR UR8, R4.reuse ;  /* 0x00000000040872ca */ /* 0x040fe400000e0000 */
[----:B------:R-:W-:Y:S02]  /*2f1d0*/  R2UR UR9, R5 ;  /* 0x00000000050972ca */ /* 0x000fe400000e0000 */
[----:B------:R-:W-:-:S03]  /*2f1e0*/  R2UR UR12, R4 ;  /* 0x00000000040c72ca */ /* 0x000fc600000e0000 */
[----:B------:R-:W4:Y:S01]  /*2f1f0*/  LD.E R64, desc[UR14][R6.64+0x18] ;  /* 0x0000180e06407980 */ /* 0x000f22000c101900 */
[----:B------:R-:W-:-:S03]  /*2f200*/  R2UR UR13, R5 ;  /* 0x00000000050d72ca */ /* 0x000fc600000e0000 */
[----:B------:R-:W4:Y:S04]  /*2f210*/  LD.E R61, desc[UR10][R6.64+0xc] ;  /* 0x00000c0a063d7980 */ /* 0x000f28000c101900 */
[----:B------:R-:W4:Y:S06]  /*2f220*/  LD.E R59, desc[UR8][R6.64+0x10] ;  /* 0x00001008063b7980 */ /* 0x000f2c000c101900 */
[----:B------:R-:W4:Y:S01]  /*2f230*/  LD.E R63, desc[UR12][R6.64+0x14] ;  /* 0x0000140c063f7980 */ /* 0x000f22000c101900 */
[----:B--2---:R-:W-:-:S13]  /*2f240*/  ISETP.NE.AND P0, PT, R14, 0x1, PT ;  /* 0x000000010e00780c */ /* 0x004fda0003f05270 */
[C---:B------:R-:W-:Y:S02]  /*2f250*/  @P0 R2UR UR4, R4.reuse ;  /* 0x00000000040402ca */ /* 0x040fe400000e0000 */
[C---:B------:R-:W-:Y:S02]  /*2f260*/  @P0 R2UR UR5, R5.reuse ;  /* 0x00000000050502ca */ /* 0x040fe400000e0000 */
[----:B------:R-:W-:Y:S02]  /*2f270*/  @P0 R2UR UR6, R4 ;  /* 0x00000000040602ca */ /* 0x000fe400000e0000 */
[----:B------:R-:W-:-:S09]  /*2f280*/  @P0 R2UR UR7, R5 ;  /* 0x00000000050702ca */ /* 0x000fd200000e0000 */
[----:B------:R-:W2:Y:S04]  /*2f290*/  @P0 LD.E R21, desc[UR4][R6.64+0x28] ;  /* 0x0000280406150980 */ /* 0x000ea8000c101900 */
[----:B------:R-:W2:Y:S01]  /*2f2a0*/  @P0 LD.E R60, desc[UR6][R6.64+0x2c] ;  /* 0x00002c06063c0980 */ /* 0x000ea2000c101900 */
[C---:B------:R-:W-:Y:S02]  /*2f2b0*/  R2UR UR4, R4.reuse ;  /* 0x00000000040472ca */ /* 0x040fe400000e0000 */
[C---:B------:R-:W-:Y:S02]  /*2f2c0*/  R2UR UR5, R5.reuse ;  /* 0x00000000050572ca */ /* 0x040fe400000e0000 */
[----:B------:R-:W-:Y:S02]  /*2f2d0*/  R2UR UR6, R4 ;  /* 0x00000000040672ca */ /* 0x000fe400000e0000 */
[----:B------:R-:W-:-:S09]  /*2f2e0*/  R2UR UR7, R5 ;  /* 0x00000000050772ca */ /* 0x000fd200000e0000 */
[----:B------:R-:W2:Y:S04]  /*2f2f0*/  LD.E R57, desc[UR4][R6.64+0x8] ;  /* 0x0000080406397980 */ /* 0x000ea8000c101900 */
[----:B------:R-:W2:Y:S01]  /*2f300*/  LD.E R62, desc[UR6][R6.64+0x4] ;  /* 0x00000406063e7980 */ /* 0x000ea2000c101900 */
[----:B-1----:R-:W-:-:S04]  /*2f310*/  SHF.R.S32.HI R12, RZ, 0x1f, R9 ;  /* 0x0000001fff0c7819 */ /* 0x002fc80000011409 */
[----:B------:R-:W-:-:S04]  /*2f320*/  LEA.HI R13, R12, R9, RZ, 0x7 ;  /* 0x000000090c0d7211 */ /* 0x000fc800078f38ff */
[----:B------:R-:W-:-:S05]  /*2f330*/  LOP3.LUT R14, R13, 0xffffff80, RZ, 0xc0, !PT ;  /* 0xffffff800d0e7812 */ /* 0x000fca00078ec0ff */
[----:B------:R-:W-:Y:S01]  /*2f340*/  IMAD.IADD R14, R9, 0x1, -R14 ;  /* 0x00000001090e7824 */ /* 0x000fe200078e0a0e */
[----:B------:R-:W-:-:S04]  /*2f350*/  LEA.HI R15, R12, R9, RZ, 0x2 ;  /* 0x000000090c0f7211 */ /* 0x000fc800078f10ff */
[----:B------:R-:W-:Y:S02]  /*2f360*/  SHF.R.S32.HI R13, RZ, 0x1f, R14 ;  /* 0x0000001fff0d7819 */ /* 0x000fe4000001140e */
[----:B------:R-:W-:Y:S02]  /*2f370*/  LOP3.LUT R58, R15, 0xfffffffc, RZ, 0xc0, !PT ;  /* 0xfffffffc0f3a7812 */ /* 0x000fe400078ec0ff */
[----:B------:R-:W-:-:S04]  /*2f380*/  LEA.HI R12, R13, R14, RZ, 0x2 ;  /* 0x0000000e0d0c7211 */ /* 0x000fc800078f10ff */
[--C-:B------:R-:W-:Y:S02]  /*2f390*/  SHF.R.S32.HI R15, RZ, 0x2, R12.reuse ;  /* 0x00000002ff0f7819 */ /* 0x100fe4000001140c */
[----:B------:R-:W-:Y:S01]  /*2f3a0*/  SHF.R.S32.HI R20, RZ, 0x1f, R12 ;  /* 0x0000001fff147819 */ /* 0x000fe2000001140c */
[----:B------:R-:W-:Y:S01]  /*2f3b0*/  IMAD.IADD R58, R9, 0x1, -R58 ;  /* 0x00000001093a7824 */ /* 0x000fe200078e0a3a */
[----:B------:R-:W-:Y:S02]  /*2f3c0*/  LEA.HI R13, R13, R14, RZ, 0x5 ;  /* 0x0000000e0d0d7211 */ /* 0x000fe400078f28ff */
[----:B------:R-:W-:Y:S02]  /*2f3d0*/  LEA.HI R20, R20, R15, RZ, 0x3 ;  /* 0x0000000f14147211 */ /* 0x000fe400078f18ff */
[----:B------:R-:W-:Y:S02]  /*2f3e0*/  SHF.R.S32.HI R13, RZ, 0x5, R13 ;  /* 0x00000005ff0d7819 */ /* 0x000fe4000001140d */
[----:B------:R-:W-:-:S02]  /*2f3f0*/  LEA.HI R9, R58, R58, RZ, 0x1 ;  /* 0x0000003a3a097211 */ /* 0x000fc400078f08ff */
[----:B------:R-:W-:Y:S01]  /*2f400*/  LOP3.LUT R20, R20, 0xfffffff8, RZ, 0xc0, !PT ;  /* 0xfffffff814147812 */ /* 0x000fe200078ec0ff */
[----:B---3--:R-:W-:Y:S01]  /*2f410*/  IMAD R13, R56, 0x4, R13 ;  /* 0x00000004380d7824 */ /* 0x008fe200078e020d */
[----:B------:R-:W-:-:S03]  /*2f420*/  LOP3.LUT R9, R9, 0x1ffffffe, RZ, 0xc0, !PT ;  /* 0x1ffffffe09097812 */ /* 0x000fc600078ec0ff */
[----:B------:R-:W-:Y:S02]  /*2f430*/  IMAD.IADD R20, R15, 0x1, -R20 ;  /* 0x000000010f147824 */ /* 0x000fe400078e0a14 */
[----:B------:R-:W-:Y:S02]  /*2f440*/  IMAD.IADD R9, R58, 0x1, -R9 ;  /* 0x000000013a097824 */ /* 0x000fe400078e0a09 */
[----:B------:R-:W-:-:S04]  /*2f450*/  IMAD.U32 R20, R13, 0x10, R20 ;  /* 0x000000100d147824 */ /* 0x000fc800078e0014 */
[----:B------:R-:W-:Y:S01]  /*2f460*/  IMAD R20, R9, 0x8, R20 ;  /* 0x0000000809147824 */ /* 0x000fe200078e0214 */
[----:B------:R-:W-:Y:S01]  /*2f470*/  LOP3.LUT R9, R12, 0x7ffffffc, RZ, 0xc0, !PT ;  /* 0x7ffffffc0c097812 */ /* 0x000fe200078ec0ff */
[----:B------:R-:W-:Y:S01]  /*2f480*/  IMAD.SHL.U32 R56, R0, 0x40, RZ ;  /* 0x0000004000387824 */ /* 0x000fe200078e00ff */
[----:B----4-:R-:W-:-:S03]  /*2f490*/  ISETP.GE.AND P1, PT, R64, 0x1, PT ;  /* 0x000000014000780c */ /* 0x010fc60003f26270 */
[----:B------:R-:W-:Y:S01]  /*2f4a0*/  IMAD.IADD R9, R14, 0x1, -R9 ;  /* 0x000000010e097824 */ /* 0x000fe200078e0a09 */
[----:B------:R-:W-:-:S05]  /*2f4b0*/  IADD3 R12, -R56, 0x1, RZ ;  /* 0x00000001380c7810 */ /* 0x000fca0007ffe1ff */
[----:B------:R-:W-:Y:S01]  /*2f4c0*/  IMAD R12, R9, -0x2, R12 ;  /* 0xfffffffe090c7824 */ /* 0x000fe200078e020c */
[----:B------:R-:W-:Y:S01]  /*2f4d0*/  LOP3.LUT R61, RZ, R61, RZ, 0x33, !PT ;  /* 0x0000003dff3d7212 */ /* 0x000fe200078e33ff */
[----:B------:R-:W-:Y:S01]  /*2f4e0*/  BSSY B2, `(.L_x_5436) ;  /* 0x000002d000027945 */ /* 0x000fe20003800000 */
[----:B------:R-:W-:Y:S02]  /*2f4f0*/  IMAD.IADD R63, R63, 0x1, -R56 ;  /* 0x000000013f3f7824 */ /* 0x000fe400078e0a38 */
[----:B--2---:R-:W-:-:S05]  /*2f500*/  @P0 IMAD.HI.U32 R21, R20, R21, RZ ;  /* 0x0000001514150227 */ /* 0x004fca00078e00ff */
[----:B------:R-:W-:-:S05]  /*2f510*/  @P0 SHF.R.U32.HI R20, RZ, R60, R21 ;  /* 0x0000003cff140219 */ /* 0x000fca0000011615 */
[----:B------:R-:W0:Y:S01]  /*2f520*/  SHFL.IDX PT, R58, R20, RZ, 0x1c1f ;  /* 0x001c1fff143a7589 */ /* 0x000e2200000e0000 */
[----:B------:R-:W-:-:S05]  /*2f530*/  IADD3 R12, -R62, R12, R57 ;  /* 0x0000000c3e0c7210 */ /* 0x000fca0007ffe139 */
[C---:B------:R-:W-:Y:S02]  /*2f540*/  IMAD.IADD R59, R12.reuse, 0x1, R59 ;  /* 0x000000010c3b7824 */ /* 0x040fe400078e023b */
[----:B------:R-:W-:Y:S02]  /*2f550*/  IMAD.IADD R61, R12, 0x1, R61 ;  /* 0x000000010c3d7824 */ /* 0x000fe400078e023d */
[--C-:B0-----:R-:W-:Y:S02]  /*2f560*/  IMAD.IADD R13, R59, 0x1, R58.reuse ;  /* 0x000000013b0d7824 */ /* 0x101fe400078e023a */
[----:B------:R-:W-:Y:S01]  /*2f570*/  IMAD.IADD R12, R61, 0x1, R58 ;  /* 0x000000013d0c7824 */ /* 0x000fe200078e023a */
[----:B------:R-:W-:Y:S06]  /*2f580*/  @!P1 BRA `(.L_x_5437) ;  /* 0x0000000000889947 */ /* 0x000fec0003800000 */
[----:B------:R-:W-:Y:S01]  /*2f590*/  IADD3 R15, -R62, R57, R58 ;  /* 0x000000393e0f7210 */ /* 0x000fe20007ffe13a */
[----:B------:R-:W-:Y:S03]  /*2f5a0*/  BSSY B3, `(.L_x_5438) ;  /* 0x000001c000037945 */ /* 0x000fe60003800000 */
[----:B------:R-:W-:-:S13]  /*2f5b0*/  ISETP.GT.AND P0, PT, R15, -0x1, PT ;  /* 0xffffffff0f00780c */ /* 0x000fda0003f04270 */
[----:B------:R-:W-:Y:S05]  /*2f5c0*/  @P0 BRA `(.L_x_5439) ;  /* 0x00000000003c0947 */ /* 0x000fea0003800000 */
[----:B------:R-:W-:Y:S01]  /*2f5d0*/  ISETP.NE.AND P0, PT, R64, 0x1, PT ;  /* 0x000000014000780c */ /* 0x000fe20003f05270 */
[----:B------:R-:W-:Y:S01]  /*2f5e0*/  BSSY B4, `(.L_x_5440) ;  /* 0x000000b000047945 */ /* 0x000fe20003800000 */
[----:B------:R-:W-:-:S11]  /*2f5f0*/  LOP3.LUT R15, RZ, R15, RZ, 0x33, !PT ;  /* 0x0000000fff0f7212 */ /* 0x000fd600078e33ff */
[----:B------:R-:W-:Y:S05]  /*2f600*/  @!P0 BRA `(.L_x_5441) ;  /* 0x0000000000208947 */ /* 0x000fea0003800000 */
[C---:B------:R-:W-:Y:S02]  /*2f610*/  R2UR UR4, R4.reuse ;  /* 0x00000000040472ca */ /* 0x040fe400000e0000 */
[C---:B------:R-:W-:Y:S02]  /*2f620*/  R2UR UR5, R5.reuse ;  /* 0x00000000050572ca */ /* 0x040fe400000e0000 */
[----:B------:R-:W-:Y:S02]  /*2f630*/  R2UR UR6, R4 ;  /* 0x00000000040672ca */ /* 0x000fe400000e0000 */
[----:B------:R-:W-:-:S09]  /*2f640*/  R2UR UR7, R5 ;  /* 0x00000000050772ca */ /* 0x000fd200000e0000 */
[----:B------:R-:W2:Y:S04]  /*2f650*/  LD.E R14, desc[UR4][R6.64+0x1c] ;  /* 0x00001c04060e7980 */ /* 0x000ea8000c101900 */
[----:B------:R-:W3:Y:S01]  /*2f660*/  LD.E R21, desc[UR6][R6.64+0x20] ;  /* 0x0000200606157980 */ /* 0x000ee2000c101900 */
[----:B--2---:R-:W-:-:S05]  /*2f670*/  IMAD.HI.U32 R14, R15, R14, RZ ;  /* 0x0000000e0f0e7227 */ /* 0x004fca00078e00ff */
[----:B---3--:R-:W-:-:S07]  /*2f680*/  SHF.R.U32.HI R15, RZ, R21, R14 ;  /* 0x00000015ff0f7219 */ /* 0x008fce000001160e */
.L_x_5441:
[----:B------:R-:W-:Y:S05]  /*2f690*/  BSYNC B4 ;  /* 0x0000000000047941 */ /* 0x000fea0003800000 */
.L_x_5440:
[----:B------:R-:W-:Y:S01]  /*2f6a0*/  LOP3.LUT R15, RZ, R15, RZ, 0x33, !PT ;  /* 0x0000000fff0f7212 */ /* 0x000fe200078e33ff */
[----:B------:R-:W-:Y:S06]  /*2f6b0*/  BRA `(.L_x_5442) ;  /* 0x0000000000287947 */ /* 0x000fec0003800000 */
.L_x_5439:
[----:B------:R-:W-:-:S13]  /*2f6c0*/  ISETP.NE.AND P0, PT, R64, 0x1, PT ;  /* 0x000000014000780c */ /* 0x000fda0003f05270 */
        /* <DEDUP_REMOVED lines=9> */
.L_x_5442:
[----:B------:R-:W-:Y:S05]  /*2f760*/  BSYNC B3 ;  /* 0x0000000000037941 */ /* 0x000fea0003800000 */
.L_x_5438:
[----:B------:R-:W-:-:S04]  /*2f770*/  IMAD R14, R64, R15, -R56 ;  /* 0x0000000f400e7224 */ /* 0x000fc800078e0a38 */
[----:B------:R-:W-:-:S05]  /*2f780*/  IMAD R15, R9, -0x2, R14 ;  /* 0xfffffffe090f7824 */ /* 0x000fca00078e020e */
[----:B------:R-:W-:Y:S02]  /*2f790*/  VIMNMX R12, R12, R15, !PT ;  /* 0x0000000f0c0c7248 */ /* 0x000fe40007fe0100 */
[----:B------:R-:W-:-:S07]  /*2f7a0*/  VIADDMNMX R13, R15, R64, R13, PT ;  /* 0x000000400f0d7246 */ /* 0x000fce000380010d */
.L_x_5437:
[----:B------:R-:W-:Y:S05]  /*2f7b0*/  BSYNC B2 ;  /* 0x0000000000027941 */ /* 0x000fea0003800000 */
.L_x_5436:
        /* <DEDUP_REMOVED lines=15> */
[--C-:B0-----:R-:W-:Y:S01]  /*2f8b0*/  IMAD.IADD R15, R59, 0x1, R20.reuse ;  /* 0x000000013b0f7824 */ /* 0x101fe200078e0214 */
[----:B------:R-:W-:Y:S01]  /*2f8c0*/  ISETP.GT.AND P3, PT, R12, 0x9, !P5 ;  /* 0x000000090c00780c */ /* 0x000fe20006f64270 */
[----:B------:R-:W-:Y:S01]  /*2f8d0*/  IMAD.IADD R14, R61, 0x1, R20 ;  /* 0x000000013d0e7824 */ /* 0x000fe200078e0214 */
        /* <DEDUP_REMOVED lines=78> */
.L_x_5448:
[----:B------:R-:W-:Y:S05]  /*2fdc0*/  BSYNC B4 ;  /* 0x0000000000047941 */ /* 0x000fea0003800000 */
.L_x_5447:
[----:B------:R-:W-:Y:S01]  /*2fdd0*/  LOP3.LUT R57, RZ, R57, RZ, 0x33, !PT ;  /* 0x00000039ff397212 */ /* 0x000fe200078e33ff */
[----:B------:R-:W-:Y:S06]  /*2fde0*/  BRA `(.L_x_5449) ;  /* 0x0000000000287947 */ /* 0x000fec0003800000 */
.L_x_5446:
        /* <DEDUP_REMOVED lines=10> */
.L_x_5449:
[----:B------:R-:W-:Y:S05]  /*2fe90*/  BSYNC B3 ;  /* 0x0000000000037941 */ /* 0x000fea0003800000 */
.L_x_5445:
[----:B------:R-:W-:-:S04]  /*2fea0*/  IMAD R6, R64, R57, -R56 ;  /* 0x0000003940067224 */ /* 0x000fc800078e0a38 */
[----:B------:R-:W-:-:S05]  /*2feb0*/  IMAD R9, R9, -0x2, R6 ;  /* 0xfffffffe09097824 */ /* 0x000fca00078e0206 */
[----:B------:R-:W-:Y:S02]  /*2fec0*/  VIADDMNMX R15, R9, R64, R15, PT ;  /* 0x00000040090f7246 */ /* 0x000fe4000380010f */
[----:B------:R-:W-:-:S07]  /*2fed0*/  VIMNMX R14, R14, R9, !PT ;  /* 0x000000090e0e7248 */ /* 0x000fce0007fe0100 */
.L_x_5444:
[----:B------:R-:W-:Y:S05]  /*2fee0*/  BSYNC B2 ;  /* 0x0000000000027941 */ /* 0x000fea0003800000 */
.L_x_5443:
[----:B------:R-:W2:Y:S01]  /*2fef0*/  LDL.64 R6, [R11+0x70] ;  /* 0x000070000b067983 */ /* 0x000ea20000100a00 */
[----:B------:R-:W-:Y:S02]  /*2ff00*/  R2UR UR4, R4 ;  /* 0x00000000040472ca */ /* 0x000fe400000e0000 */
[----:B------:R-:W-:Y:S02]  /*2ff10*/  R2UR UR5, R5 ;  /* 0x00000000050572ca */ /* 0x000fe400000e0000 */
[C---:B------:R-:W-:Y:S02]  /*2ff20*/  ISETP.GT.AND P0, PT, R14.reuse, 0x1, !P0 ;  /* 0x000000010e00780c */ /* 0x040fe40004704270 */
[----:B------:R-:W-:Y:S02]  /*2ff30*/  ISETP.NE.AND P6, PT, R67, RZ, PT ;  /* 0x000000ff4300720c */ /* 0x000fe40003fc5270 */
[----:B------:R-:W-:Y:S02]  /*2ff40*/  ISETP.LT.OR P0, PT, R15, 0x2, P0 ;  /* 0x000000020f00780c */ /* 0x000fe40000701670 */
[----:B------:R-:W-:-:S02]  /*2ff50*/  ISETP.GT.AND P1, PT, R14, 0x8, !P1 ;  /* 0x000000080e00780c */ /* 0x000fc40004f24270 */
[----:B------:R-:W-:Y:S02]  /*2ff60*/  FSEL R57, R27, -INF , !P0 ;  /* 0xff8000001b397808 */ /* 0x000fe40004000000 */
[----:B------:R-:W-:Y:S02]  /*2ff70*/  ISETP.NE.AND P0, PT, R58, RZ, PT ;  /* 0x000000ff3a00720c */ /* 0x000fe40003f05270 */
[C---:B------:R-:W-:Y:S02]  /*2ff80*/  ISETP.LT.OR P1, PT, R15.reuse, 0x9, P1 ;  /* 0x000000090f00780c */ /* 0x040fe40000f21670 */
[----:B------:R-:W-:Y:S02]  /*2ff90*/  ISETP.GT.AND P0, PT, R14, 0x9, !P0 ;  /* 0x000000090e00780c */ /* 0x000fe40004704270 */
[----:B------:R-:W-:Y:S02]  /*2ffa0*/  FSEL R59, R30, -INF , !P1 ;  /* 0xff8000001e3b7808 */ /* 0x000fe40004800000 */
[----:B------:R-:W-:-:S02]  /*2ffb0*/  ISETP.LT.OR P0, PT, R15, 0xa, P0 ;  /* 0x0000000a0f00780c */ /* 0x000fc40000701670 */
[----:B------:R-:W-:Y:S02]  /*2ffc0*/  ISETP.NE.AND P1, PT, R69, RZ, PT ;  /* 0x000000ff4500720c */ /* 0x000fe40003f25270 */
        /* <DEDUP_REMOVED lines=22> */
[----:B------:R-:W-:-:S04]  /*30130*/  ISETP.GT.AND P0, PT, R14, RZ, !P0 ;  /* 0x000000ff0e00720c */ /* 0x000fc80004704270 */
[----:B------:R-:W-:-:S04]  /*30140*/  ISETP.LT.OR P0, PT, R15, 0x1, P0 ;  /* 0x000000010f00780c */ /* 0x000fc80000701670 */
[----:B------:R-:W-:Y:S02]  /*30150*/  FSEL R35, R26, -INF , !P0 ;  /* 0xff8000001a237808 */ /* 0x000fe40004000000 */
[----:B------:R-:W-:Y:S01]  /*30160*/  ISETP.NE.AND P0, PT, R72, RZ, PT ;  /* 0x000000ff4800720c */ /* 0x000fe20003f05270 */
[----:B--2---:R-:W2:Y:S03]  /*30170*/  LD.E.64 R12, desc[UR4][R6.64] ;  /* 0x00000004060c7980 */ /* 0x004ea6000c101b00 */
[C---:B------:R-:W-:Y:S02]  /*30180*/  ISETP.GT.AND P0, PT, R14.reuse, 0x21, !P0 ;  /* 0x000000210e00780c */ /* 0x040fe40004704270 */
[----:B------:R-:W-:Y:S01]  /*30190*/  ISETP.GT.AND P1, PT, R14, 0x28, !P1 ;  /* 0x000000280e00780c */ /* 0x000fe20004f24270 */
[----:B------:R-:W3:Y:S01]  /*301a0*/  LD.E R24, desc[UR4][R6.64+0x10] ;  /* 0x0000100406187980 */ /* 0x000ee2000c101900 */
[----:B------:R-:W-:-:S02]  /*301b0*/  ISETP.LT.OR P0, PT, R15, 0x22, P0 ;  /* 0x000000220f00780c */ /* 0x000fc40000701670 */
[C---:B------:R-:W-:Y:S02]  /*301c0*/  ISETP.GT.AND P2, PT, R14.reuse, 0x29, !P2 ;  /* 0x000000290e00780c */ /* 0x040fe40005744270 */
[C---:B------:R-:W-:Y:S02]  /*301d0*/  ISETP.GT.AND P3, PT, R14.reuse, 0x30, !P3 ;  /* 0x000000300e00780c */ /* 0x040fe40005f64270 */
[C---:B------:R-:W-:Y:S02]  /*301e0*/  ISETP.GT.AND P4, PT, R14.reuse, 0x31, !P4 ;  /* 0x000000310e00780c */ /* 0x040fe40006784270 */
[C---:B------:R-:W-:Y:S02]  /*301f0*/  ISETP.GT.AND P5, PT, R14.reuse, 0x38, !P5 ;  /* 0x000000380e00780c */ /* 0x040fe40006fa4270 */
[----:B------:R-:W-:Y:S02]  /*30200*/  ISETP.GT.AND P6, PT, R14, 0x39, !P6 ;  /* 0x000000390e00780c */ /* 0x000fe400077c4270 */
[----:B------:R-:W-:-:S02]  /*30210*/  ISETP.LT.OR P1, PT, R15, 0x29, P1 ;  /* 0x000000290f00780c */ /* 0x000fc40000f21670 */
[----:B------:R-:W-:Y:S02]  /*30220*/  FSEL R43, R43, -INF , !P0 ;  /* 0xff8000002b2b7808 */ /* 0x000fe40004000000 */
[C---:B------:R-:W-:Y:S02]  /*30230*/  ISETP.LT.OR P2, PT, R15.reuse, 0x2a, P2 ;  /* 0x0000002a0f00780c */ /* 0x040fe40001741670 */
[----:B------:R-:W-:Y:S02]  /*30240*/  FSEL R73, R46, -INF , !P1 ;  /* 0xff8000002e497808 */ /* 0x000fe40004800000 */
[----:B------:R-:W-:Y:S02]  /*30250*/  ISETP.LT.OR P3, PT, R15, 0x31, P3 ;  /* 0x000000310f00780c */ /* 0x000fe40001f61670 */
[----:B------:R-:W-:Y:S02]  /*30260*/  FSEL R47, R47, -INF , !P2 ;  /* 0xff8000002f2f7808 */ /* 0x000fe40005000000 */
[----:B------:R-:W-:-:S02]  /*30270*/  ISETP.LT.OR P4, PT, R15, 0x32, P4 ;  /* 0x000000320f00780c */ /* 0x000fc40002781670 */
[----:B------:R-:W-:Y:S02]  /*30280*/  FSEL R75, R50, -INF , !P3 ;  /* 0xff800000324b7808 */ /* 0x000fe40005800000 */
[----:B------:R-:W-:Y:S02]  /*30290*/  ISETP.LT.OR P5, PT, R15, 0x39, P5 ;  /* 0x000000390f00780c */ /* 0x000fe40002fa1670 */
[----:B------:R-:W-:Y:S02]  /*302a0*/  FSEL R51, R51, -INF , !P4 ;  /* 0xff80000033337808 */ /* 0x000fe40006000000 */
[----:B------:R-:W-:Y:S02]  /*302b0*/  ISETP.LT.OR P6, PT, R15, 0x3a, P6 ;  /* 0x0000003a0f00780c */ /* 0x000fe400037c1670 */
[----:B------:R-:W-:Y:S02]  /*302c0*/  FSEL R77, R54, -INF , !P5 ;  /* 0xff800000364d7808 */ /* 0x000fe40006800000 */
[----:B------:R-:W-:-:S02]  /*302d0*/  R2UR UR6, R4 ;  /* 0x00000000040672ca */ /* 0x000fc400000e0000 */
[----:B------:R-:W-:Y:S02]  /*302e0*/  R2UR UR7, R5 ;  /* 0x00000000050772ca */ /* 0x000fe400000e0000 */
[----:B------:R-:W-:-:S11]  /*302f0*/  FSEL R79, R55, -INF , !P6 ;  /* 0xff800000374f7808 */ /* 0x000fd60007000000 */
[----:B------:R-:W4:Y:S01]  /*30300*/  LD.E R31, desc[UR6][R6.64+0x14] ;  /* 0x00001406061f7980 */ /* 0x000f22000c101900 */
[----:B--2---:R-:W-:Y:S02]  /*30310*/  FMNMX.FTZ R20, R65, R12, !PT ;  /* 0x0000000c41147209 */ /* 0x004fe40007810000 */
        /* <DEDUP_REMOVED lines=30> */
[----:B------:R-:W-:-:S03]  /*30500*/  FMNMX.FTZ R15, R79, R9, !PT ;  /* 0x000000094f0f7209 */ /* 0x000fc60007810000 */
[----:B------:R-:W0:Y:S04]  /*30510*/  SHFL.BFLY PT, R9, R14, 0x2, 0x1f ;  /* 0x0c401f000e097f89 */ /* 0x000e2800000e0000 */
[----:B------:R-:W-:Y:S04]  /*30520*/  ST.E.64 desc[UR4][R6.64], R14 ;  /* 0x0000000e06007985 */ /* 0x000fe8000c101b04 */
[----:B------:R-:W2:Y:S01]  /*30530*/  LD.E R30, desc[UR6][R6.64+0x4] ;  /* 0x00000406061e7980 */ /* 0x000ea2000c101900 */
[----:B0-----:R-:W-:-:S05]  /*30540*/  FMNMX.FTZ R9, R14, R9, !PT ;  /* 0x000000090e097209 */ /* 0x001fca0007810000 */
[----:B------:R-:W0:Y:S02]  /*30550*/  SHFL.BFLY PT, R20, R9, 0x1, 0x1f ;  /* 0x0c201f0009147f89 */ /* 0x000e2400000e0000 */
[----:B0-----:R-:W-:Y:S02]  /*30560*/  FMNMX.FTZ R21, R9, R20, !PT ;  /* 0x0000001409157209 */ /* 0x001fe40007810000 */
[----:B------:R-:W5:Y:S04]  /*30570*/  LD.E R20, desc[UR4][R6.64+0x20] ;  /* 0x0000200406147980 */ /* 0x000f68000c101900 */
[----:B------:R-:W-:Y:S04]  /*30580*/  ST.E desc[UR4][R6.64], R21 ;  /* 0x0000001506007985 */ /* 0x000fe8000c101904 */
[----:B------:R-:W3:Y:S01]  /*30590*/  LD.E R26, desc[UR6][R6.64] ;  /* 0x00000006061a7980 */ /* 0x000ee2000c101900 */
[----:B------:R-:W-:-:S02]  /*305a0*/  R2UR UR8, R4 ;  /* 0x00000000040872ca */ /* 0x000fc400000e0000 */
[----:B------:R-:W-:Y:S01]  /*305b0*/  R2UR UR9, R5 ;  /* 0x00000000050972ca */ /* 0x000fe200000e0000 */
[----:B--2---:R-:W0:Y:S02]  /*305c0*/  SHFL.BFLY PT, R9, R30, 0x2, 0x1f ;  /* 0x0c401f001e097f89 */ /* 0x004e2400000e0000 */
[----:B0-----:R-:W-:-:S05]  /*305d0*/  FMNMX.FTZ R14, R9, R30, !PT ;  /* 0x0000001e090e7209 */ /* 0x001fca0007810000 */
[----:B------:R-:W0:Y:S02]  /*305e0*/  SHFL.BFLY PT, R9, R14, 0x1, 0x1f ;  /* 0x0c201f000e097f89 */ /* 0x000e2400000e0000 */
[----:B0-----:R-:W-:Y:S02]  /*305f0*/  FMNMX.FTZ R27, R14, R9, !PT ;  /* 0x000000090e1b7209 */ /* 0x001fe40007810000 */
[C---:B---3--:R-:W-:Y:S02]  /*30600*/  FSETP.NEU.FTZ.AND P0, PT, R26.reuse, -INF , PT ;  /* 0xff8000001a00780b */ /* 0x048fe40003f1d000 */
[C---:B------:R-:W-:Y:S02]  /*30610*/  FSETP.NEU.FTZ.AND P1, PT, R27.reuse, -INF , PT ;  /* 0xff8000001b00780b */ /* 0x040fe40003f3d000 */
[----:B------:R-:W-:Y:S02]  /*30620*/  FSEL R9, R26, RZ, P0 ;  /* 0x000000ff1a097208 */ /* 0x000fe40000000000 */
[----:B------:R-:W-:-:S03]  /*30630*/  FSEL R26, R27, RZ, P1 ;  /* 0x000000ff1b1a7208 */ /* 0x000fc60000800000 */
[----:B------:R-:W-:Y:S02]  /*30640*/  FADD.FTZ R9, R12, -R9 ;  /* 0x800000090c097221 */ /* 0x000fe40000010000 */
[----:B------:R-:W-:Y:S02]  /*30650*/  FADD.FTZ R13, R13, -R26 ;  /* 0x8000001a0d0d7221 */ /* 0x000fe40000010000 */
[----:B-----5:R-:W-:Y:S02]  /*30660*/  FMUL.FTZ R9, R9, R20 ;  /* 0x0000001409097220 */ /* 0x020fe40000410000 */
[----:B------:R-:W-:-:S04]  /*30670*/  FMUL.FTZ R12, R20, R13 ;  /* 0x0000000d140c7220 */ /* 0x000fc80000410000 */
[----:B------:R-:W0:Y:S08]  /*30680*/  MUFU.EX2 R9, R9 ;  /* 0x0000000900097308 */ /* 0x000e300000000800 */
[----:B------:R-:W4:Y:S01]  /*30690*/  MUFU.EX2 R12, R12 ;  /* 0x0000000c000c7308 */ /* 0x000f220000000800 */
[----:B------:R1:W-:Y:S01]  /*306a0*/  ST.E desc[UR4][R6.64+0x4], R27 ;  /* 0x0000041b06007985 */ /* 0x0003e2000c101904 */
[----:B0-----:R-:W-:Y:S01]  /*306b0*/  FMUL.FTZ R13, R9, R24 ;  /* 0x00000018090d7220 */ /* 0x001fe20000410000 */
[----:B----4-:R-:W-:-:S04]  /*306c0*/  FMUL.FTZ R31, R12, R31 ;  /* 0x0000001f0c1f7220 */ /* 0x010fc80000410000 */
[----:B------:R1:W-:Y:S04]  /*306d0*/  ST.E desc[UR6][R6.64+0x10], R13 ;  /* 0x0000100d06007985 */ /* 0x0003e8000c101906 */
[----:B------:R1:W-:Y:S04]  /*306e0*/  ST.E desc[UR8][R6.64+0x14], R31 ;  /* 0x0000141f06007985 */ /* 0x0003e8000c101908 */
[----:B------:R-:W2:Y:S04]  /*306f0*/  LDL.64 R14, [R11+0x78] ;  /* 0x000078000b0e7983 */ /* 0x000ea80000100a00 */
[----:B--2---:R-:W2:Y:S04]  /*30700*/  LD.E.64 R20, desc[UR4][R14.64] ;  /* 0x000000040e147980 */ /* 0x004ea8000c101b00 */
[----:B--2---:R-:W2:Y:S01]  /*30710*/  LD.E R24, desc[UR4][R20.64+0x4] ;  /* 0x0000040414187980 */ /* 0x004ea2000c101900 */
[----:B------:R-:W-:Y:S01]  /*30720*/  BSSY B2, `(.L_x_5450) ;  /* 0x0000010000027945 */ /* 0x000fe20003800000 */
[----:B--2---:R-:W-:-:S13]  /*30730*/  ISETP.NE.AND P0, PT, R24, RZ, PT ;  /* 0x000000ff1800720c */ /* 0x004fda0003f05270 */
[----:B-1----:R-:W-:Y:S05]  /*30740*/  @P0 BRA `(.L_x_5451) ;  /* 0x0000000000340947 */ /* 0x002fea0003800000 */
[----:B------:R-:W-:Y:S02]  /*30750*/  R2UR UR4, R4 ;  /* 0x00000000040472ca */ /* 0x000fe400000e0000 */
[----:B------:R-:W-:-:S13]  /*30760*/  R2UR UR5, R5 ;  /* 0x00000000050572ca */ /* 0x000fda00000e0000 */
[----:B------:R-:W2:Y:S01]  /*30770*/  LD.E.64 R6, desc[UR4][R14.64+0x8] ;  /* 0x000008040e067980 */ /* 0x000ea2000c101b00 */
[----:B------:R-:W-:Y:S02]  /*30780*/  R2UR UR6, R4 ;  /* 0x00000000040672ca */ /* 0x000fe400000e0000 */
[----:B------:R-:W-:Y:S01]  /*30790*/  R2UR UR7, R5 ;  /* 0x00000000050772ca */ /* 0x000fe200000e0000 */
[----:B------:R-:W3:-:S12]  /*307a0*/  LD.E R21, desc[UR4][R20.64] ;  /* 0x0000000414157980 */ /* 0x000ed8000c101900 */
[----:B--2---:R-:W2:Y:S01]  /*307b0*/  LD.E.64 R6, desc[UR6][R6.64] ;  /* 0x0000000606067980 */ /* 0x004ea2000c101b00 */
[----:B---3--:R-:W-:-:S04]  /*307c0*/  IMAD R27, R8, 0x40, R21 ;  /* 0x00000040081b7824 */ /* 0x008fc800078e0215 */
[----:B--2---:R-:W-:-:S05]  /*307d0*/  IMAD.WIDE R26, R27, 0x4, R6 ;  /* 0x000000041b1a7825 */ /* 0x004fca00078e0206 */
[----:B------:R0:W-:Y:S04]  /*307e0*/  ST.E desc[UR4][R26.64], R9 ;  /* 0x000000091a007985 */ /* 0x0001e8000c101904 */
[----:B------:R-:W2:Y:S04]  /*307f0*/  LD.E.64 R20, desc[UR6][R14.64] ;  /* 0x000000060e147980 */ /* 0x000ea8000c101b00 */
[----:B--2---:R-:W2:Y:S02]  /*30800*/  LD.E R13, desc[UR4][R20.64+0x4] ;  /* 0x00000404140d7980 */ /* 0x004ea4000c101900 */
[----:B0-2---:R-:W-:-:S13]  /*30810*/  ISETP.NE.AND P0, PT, R13, RZ, PT ;  /* 0x000000ff0d00720c */ /* 0x005fda0003f05270 */
.L_x_5451:
[----:B------:R-:W-:Y:S05]  /*30820*/  BSYNC B2 ;  /* 0x0000000000027941 */ /* 0x000fea0003800000 */
.L_x_5450:
[----:B------:R-:W-:Y:S04]  /*30830*/  BSSY B2, `(.L_x_5452) ;  /* 0x000000d000027945 */ /* 0x000fe80003800000 */
[----:B------:R-:W-:Y:S05]  /*30840*/  @P0 BRA `(.L_x_5453) ;  /* 0x00000000002c0947 */ /* 0x000fea0003800000 */
        /* <DEDUP_REMOVED lines=8> */
[----:B------:R-:W-:-:S04]  /*308d0*/  VIADD R13, R8, 0x8 ;  /* 0x00000008080d7836 */ /* 0x000fc80000000000 */
[----:B--2---:R-:W-:-:S05]  /*308e0*/  IMAD.WIDE R6, R13, 0x4, R6 ;  /* 0x000000040d067825 */ /* 0x004fca00078e0206 */
[----:B------:R0:W-:Y:S02]  /*308f0*/  ST.E desc[UR4][R6.64], R12 ;  /* 0x0000000c06007985 */ /* 0x0001e4000c101904 */
.L_x_5453:
[----:B------:R-:W-:Y:S05]  /*30900*/  BSYNC B2 ;  /* 0x0000000000027941 */ /* 0x000fea0003800000 */
.L_x_5452:
[----:B0-----:R-:W2:Y:S01]  /*30910*/  LDL.64 R6, [R11+0x70] ;  /* 0x000070000b067983 */ /* 0x001ea20000100a00 */
[C---:B------:R-:W-:Y:S02]  /*30920*/  R2UR UR4, R4.reuse ;  /* 0x00000000040472ca */ /* 0x040fe400000e0000 */
[C---:B------:R-:W-:Y:S02]  /*30930*/  R2UR UR5, R5.reuse ;  /* 0x00000000050572ca */ /* 0x040fe400000e0000 */
[C---:B------:R-:W-:Y:S02]  /*30940*/  R2UR UR6, R4.reuse ;  /* 0x00000000040672ca */ /* 0x040fe400000e0000 */
[C---:B------:R-:W-:Y:S02]  /*30950*/  R2UR UR7, R5.reuse ;  /* 0x00000000050772ca */ /* 0x040fe400000e0000 */
[----:B------:R-:W-:Y:S02]  /*30960*/  R2UR UR8, R4 ;  /* 0x00000000040872ca */ /* 0x000fe400000e0000 */
[----:B------:R-:W-:-:S05]  /*30970*/  R2UR UR9, R5 ;  /* 0x00000000050972ca */ /* 0x000fca00000e0000 */
[----:B--2---:R-:W2:Y:S04]  /*30980*/  LD.E R8, desc[UR4][R6.64] ;  /* 0x0000000406087980 */ /* 0x004ea8000c101900 */
[----:B------:R-:W3:Y:S04]  /*30990*/  LD.E R13, desc[UR6][R6.64+0x20] ;  /* 0x00002006060d7980 */ /* 0x000ee8000c101900 */
[----:B------:R-:W4:Y:S04]  /*309a0*/  LD.E R20, desc[UR8][R6.64+0x4] ;  /* 0x0000040806147980 */ /* 0x000f28000c101900 */
[----:B------:R-:W4:Y:S04]  /*309b0*/  LD.E R55, desc[UR4][R6.64+0x10] ;  /* 0x0000100406377980 */ /* 0x000f28000c101900 */
[----:B------:R-:W4:Y:S01]  /*309c0*/  LD.E R56, desc[UR6][R6.64+0x14] ;  /* 0x0000140606387980 */ /* 0x000f22000c101900 */
[C---:B--2---:R-:W-:Y:S01]  /*309d0*/  FSETP.NEU.FTZ.AND P0, PT, R8.reuse, -INF , PT ;  /* 0xff8000000800780b */ /* 0x044fe20003f1d000 */
[----:B---3--:R-:W-:Y:S01]  /*309e0*/  FMUL.FTZ R14, R8, R13 ;  /* 0x0000000d080e7220 */ /* 0x008fe20000410000 */
[----:B----4-:R-:W-:Y:S01]  /*309f0*/  FSETP.NEU.FTZ.AND P1, PT, R20, -INF , PT ;  /* 0xff8000001400780b */ /* 0x010fe20003f3d000 */
[----:B------:R-:W-:-:S03]  /*30a00*/  FMUL.FTZ R20, R13, R20 ;  /* 0x000000140d147220 */ /* 0x000fc60000410000 */
[----:B------:R-:W-:Y:S02]  /*30a10*/  FSEL R14, R14, RZ, P0 ;  /* 0x000000ff0e0e7208 */ /* 0x000fe40000000000 */
[----:B------:R-:W-:-:S03]  /*30a20*/  FSEL R20, R20, RZ, P1 ;  /* 0x000000ff14147208 */ /* 0x000fc60000800000 */
[-CC-:B------:R-:W-:Y:S01]  /*30a30*/  FFMA.FTZ R8, R65, R13.reuse, -R14.reuse ;  /* 0x0000000d41087223 */ /* 0x180fe2000001080e */
[-CC-:B------:R-:W-:Y:S01]  /*30a40*/  FFMA.FTZ R25, R25, R13.reuse, -R14.reuse ;  /* 0x0000000d19197223 */ /* 0x180fe2000001080e */
[-CC-:B------:R-:W-:Y:S01]  /*30a50*/  FFMA.FTZ R28, R28, R13.reuse, -R14.reuse ;  /* 0x0000000d1c1c7223 */ /* 0x180fe2000001080e */
[-C--:B------:R-:W-:Y:S01]  /*30a60*/  FFMA.FTZ R29, R29, R13.reuse, -R14 ;  /* 0x0000000d1d1d7223 */ /* 0x080fe2000001080e */
[-CC-:B------:R-:W-:Y:S01]  /*30a70*/  FFMA.FTZ R15, R35, R13.reuse, -R20.reuse ;  /* 0x0000000d230f7223 */ /* 0x180fe20000010814 */
[-CC-:B------:R-:W-:Y:S01]  /*30a80*/  FFMA.FTZ R21, R57, R13.reuse, -R20.reuse ;  /* 0x0000000d39157223 */ /* 0x180fe20000010814 */
[----:B------:R-:W0:Y:S01]  /*30a90*/  MUFU.EX2 R8, R8 ;  /* 0x0000000800087308 */ /* 0x000e220000000800 */
[-CC-:B------:R-:W-:Y:S01]  /*30aa0*/  FFMA.FTZ R38, R39, R13.reuse, -R20.reuse ;  /* 0x0000000d27267223 */ /* 0x180fe20000010814 */
[-CC-:B------:R-:W-:Y:S01]  /*30ab0*/  FFMA.FTZ R42, R43, R13.reuse, -R20.reuse ;  /* 0x0000000d2b2a7223 */ /* 0x180fe20000010814 */
[-CC-:B------:R-:W-:Y:S01]  /*30ac0*/  FFMA.FTZ R46, R47, R13.reuse, -R20.reuse ;  /* 0x0000000d2f2e7223 */ /* 0x180fe20000010814 */
[-C--:B------:R-:W-:Y:S01]  /*30ad0*/  FFMA.FTZ R50, R51, R13.reuse, -R20 ;  /* 0x0000000d33327223 */ /* 0x080fe20000010814 */
        /* <DEDUP_REMOVED lines=21> */
[-C--:B------:R-:W-:Y:S01]  /*30c30*/  FFMA.FTZ R14, R53, R13.reuse, -R14 ;  /* 0x0000000d350e7223 */ /* 0x080fe2000001080e */
[----:B------:R-:W-:Y:S01]  /*30c40*/  FFMA.FTZ R20, R79, R13, -R20 ;  /* 0x0000000d4f147223 */ /* 0x000fe20000010814 */
[----:B------:R-:W-:Y:S01]  /*30c50*/  MUFU.EX2 R26, R21 ;  /* 0x00000015001a7308 */ /* 0x000fe20000000800 */
[----:B0-----:R-:W-:-:S07]  /*30c60*/  FADD.FTZ R54, R8, R55 ;  /* 0x0000003708367221 */ /* 0x001fce0000010000 */
[----:B------:R1:W0:Y:S08]  /*30c70*/  MUFU.EX2 R13, R25 ;  /* 0x00000019000d7308 */ /* 0x0002300000000800 */
[----:B------:R-:W-:Y:S01]  /*30c80*/  MUFU.EX2 R28, R28 ;  /* 0x0000001c001c7308 */ /* 0x000fe20000000800 */
[----:B-1----:R-:W-:-:S07]  /*30c90*/  FADD.FTZ R25, R153, R56 ;  /* 0x0000003899197221 */ /* 0x002fce0000010000 */
[----:B------:R-:W1:Y:S01]  /*30ca0*/  MUFU.EX2 R155, R24 ;  /* 0x00000018009b7308 */ /* 0x000e620000000800 */
[----:B0-----:R-:W-:Y:S01]  /*30cb0*/  FADD.FTZ R53, R13, R54 ;  /* 0x000000360d357221 */ /* 0x001fe20000010000 */
[----:B------:R-:W-:-:S06]  /*30cc0*/  FADD.FTZ R54, R26, R25 ;  /* 0x000000191a367221 */ /* 0x000fcc0000010000 */
[----:B------:R-:W0:Y:S08]  /*30cd0*/  MUFU.EX2 R29, R29 ;  /* 0x0000001d001d7308 */ /* 0x000e300000000800 */
[----:B------:R-:W2:Y:S01]  /*30ce0*/  MUFU.EX2 R30, R30 ;  /* 0x0000001e001e7308 */ /* 0x000ea20000000800 */
[----:B-1----:R-:W-:-:S07]  /*30cf0*/  FADD.FTZ R15, R155, R54 ;  /* 0x000000369b0f7221 */ /* 0x002fce0000010000 */
[----:B------:R-:W1:Y:S08]  /*30d00*/  MUFU.EX2 R32, R32 ;  /* 0x0000002000207308 */ /* 0x000e700000000800 */
[----:B------:R-:W3:Y:S08]  /*30d10*/  MUFU.EX2 R31, R31 ;  /* 0x0000001f001f7308 */ /* 0x000ef00000000800 */
[----:B------:R-:W4:Y:S08]  /*30d20*/  MUFU.EX2 R33, R33 ;  /* 0x0000002100217308 */ /* 0x000f300000000800 */
[----:B------:R-:W4:Y:S08]  /*30d30*/  MUFU.EX2 R34, R34 ;  /* 0x0000002200227308 */ /* 0x000f300000000800 */
[----:B------:R0:W-:Y:S08]  /*30d40*/  MUFU.EX2 R27, R14 ;  /* 0x0000000e001b7308 */ /* 0x0001f00000000800 */
[----:B------:R-:W4:Y:S01]  /*30d50*/  MUFU.EX2 R36, R36 ;  /* 0x0000002400247308 */ /* 0x000f220000000800 */
[----:B0-----:R-:W-:-:S04]  /*30d60*/  FADD.FTZ R14, R28, R53 ;  /* 0x000000351c0e7221 */ /* 0x001fc80000010000 */
[----:B------:R-:W-:Y:S01]  /*30d70*/  FADD.FTZ R21, R29, R14 ;  /* 0x0000000e1d157221 */ /* 0x000fe20000010000 */
[----:B--2---:R-:W-:Y:S02]  /*30d80*/  FADD.FTZ R14, R30, R15 ;  /* 0x0000000f1e0e7221 */ /* 0x004fe40000010000 */
[----:B------:R-:W0:Y:S01]  /*30d90*/  MUFU.EX2 R35, R35 ;  /* 0x0000002300237308 */ /* 0x000e220000000800 */
[----:B-1----:R-:W-:Y:S01]  /*30da0*/  FADD.FTZ R24, R32, R21 ;  /* 0x0000001520187221 */ /* 0x002fe20000010000 */
[----:B---3--:R-:W-:-:S03]  /*30db0*/  FADD.FTZ R15, R31, R14 ;  /* 0x0000000e1f0f7221 */ /* 0x008fc60000010000 */
[----:B----4-:R-:W-:Y:S01]  /*30dc0*/  FADD.FTZ R21, R33, R24 ;  /* 0x0000001821157221 */ /* 0x010fe20000010000 */
[----:B------:R-:W-:Y:S02]  /*30dd0*/  FADD.FTZ R14, R34, R15 ;  /* 0x0000000f220e7221 */ /* 0x000fe40000010000 */
[----:B------:R-:W1:Y:S01]  /*30de0*/  MUFU.EX2 R37, R37 ;  /* 0x0000002500257308 */ /* 0x000e620000000800 */
[----:B------:R-:W-:-:S07]  /*30df0*/  FADD.FTZ R24, R36, R21 ;  /* 0x0000001524187221 */ /* 0x000fce0000010000 */
        /* <DEDUP_REMOVED lines=31> */
[----:B0-----:R-:W-:-:S04]  /*30ff0*/  FADD.FTZ R24, R52, R21 ;  /* 0x0000001534187221 */ /* 0x001fc80000010000 */
[----:B------:R-:W-:Y:S01]  /*31000*/  FADD.FTZ R53, R27, R24 ;  /* 0x000000181b357221 */ /* 0x000fe20000010000 */
[----:B-1----:R-:W-:-:S04]  /*31010*/  FADD.FTZ R15, R51, R14 ;  /* 0x0000000e330f7221 */ /* 0x002fc80000010000 */
[----:B------:R-:W-:Y:S01]  /*31020*/  ST.E desc[UR4][R6.64+0x10], R53 ;  /* 0x0000103506007985 */ /* 0x000fe2000c101904 */
[----:B--2---:R-:W-:-:S05]  /*31030*/  FADD.FTZ R55, R54, R15 ;  /* 0x0000000f36377221 */ /* 0x004fca0000010000 */
[----:B------:R0:W-:Y:S04]  /*31040*/  ST.E desc[UR6][R6.64+0x14], R55 ;  /* 0x0000143706007985 */ /* 0x0001e8000c101906 */
[----:B------:R-:W2:Y:S01]  /*31050*/  LDL.64 R20, [R11+0x80] ;  /* 0x000080000b147983 */ /* 0x000ea20000100a00 */
[----:B------:R-:W-:Y:S06]  /*31060*/  BAR.SYNC.DEFER_BLOCKING 0xf, 0x100 ;  /* 0x03c4000000007b1d */ /* 0x000fec0000010000 */
[----:B------:R-:W3:Y:S04]  /*31070*/  LDL.64 R14, [R11+0x88] ;  /* 0x000088000b0e7983 */ /* 0x000ee80000100a00 */
[----:B--2---:R-:W2:Y:S04]  /*31080*/  LD.E.64 R20, desc[UR4][R20.64+0x10] ;  /* 0x0000100414147980 */ /* 0x004ea8000c101b00 */
[----:B--2---:R-:W2:Y:S04]  /*31090*/  LD.E.64 R24, desc[UR6][R20.64+0x8] ;  /* 0x0000080614187980 */ /* 0x004ea8000c101b00 */
[----:B------:R-:W4:Y:S01]  /*310a0*/  LD.E.64 R56, desc[UR4][R20.64] ;  /* 0x0000000414387980 */ /* 0x000f22000c101b00 */
        /* <DEDUP_REMOVED lines=16> */
[----:B--2---:R-:W-:-:S05]  /*311b0*/  MOV R24, R24 ;  /* 0x0000001800187202 */ /* 0x004fca0000000f00 */
[--C-:B----4-:R-:W-:Y:S02]  /*311c0*/  IMAD R57, R57, 0x2, R24.reuse ;  /* 0x0000000239397824 */ /* 0x110fe400078e0218 */
[C---:B0-----:R-:W-:Y:S02]  /*311d0*/  IMAD R6, R56.reuse, 0x2, R24 ;  /* 0x0000000238067824 */ /* 0x041fe400078e0218 */
[----:B------:R-:W-:Y:S01]  /*311e0*/  IMAD R56, R56, 0x2, R57 ;  /* 0x0000000238387824 */ /* 0x000fe200078e0239 */
[----:B------:R-:W-:Y:S04]  /*311f0*/  STSM.16.M88.4 [R24], R152 ;  /* 0x0000009818007844 */ /* 0x000fe80000000200 */
[----:B------:R0:W-:Y:S04]  /*31200*/  STSM.16.M88.4 [R6], R156 ;  /* 0x0000009c06007844 */ /* 0x0001e80000000200 */
[----:B------:R-:W-:Y:S04]  /*31210*/  STSM.16.M88.4 [R57], R160 ;  /* 0x000000a039007844 */ /* 0x000fe80000000200 */
[----:B------:R1:W-:Y:S04]  /*31220*/  STSM.16.M88.4 [R56], R164 ;  /* 0x000000a438007844 */ /* 0x0003e80000000200 */
[----:B---3--:R-:W2:Y:S04]  /*31230*/  LD.E R8, desc[UR4][R14.64] ;  /* 0x000000040e087980 */ /* 0x008ea8000c101900 */
[----:B0-----:R-:W3:Y:S04]  /*31240*/  LD.E R6, desc[UR4][R14.64+0x14] ;  /* 0x000014040e067980 */ /* 0x001ee8000c101900 */
[----:B------:R-:W4:Y:S04]  /*31250*/  LD.E R36, desc[UR4][R14.64+0x44] ;  /* 0x000044040e247980 */ /* 0x000f28000c101900 */
[----:B------:R-:W4:Y:S01]  /*31260*/  LD.E R50, desc[UR4][R14.64+0x80] ;  /* 0x000080040e327980 */ /* 0x000f22000c101900 */
[----:B------:R-:W-:-:S02]  /*31270*/  R2UR UR18, R4 ;  /* 0x00000000041272ca */ /* 0x000fc400000e0000 */
[----:B------:R-:W-:Y:S01]  /*31280*/  R2UR UR19, R5 ;  /* 0x00000000051372ca */ /* 0x000fe200000e0000 */
[----:B------:R-:W4:Y:S04]  /*31290*/  LD.E R66, desc[UR4][R14.64+0xc0] ;  /* 0x0000c0040e427980 */ /* 0x000f28000c101900 */
[----:B------:R-:W4:Y:S04]  /*312a0*/  LD.E R82, desc[UR4][R14.64+0x100] ;  /* 0x000100040e527980 */ /* 0x000f28000c101900 */
[----:B------:R-:W4:Y:S04]  /*312b0*/  LD.E R20, desc[UR6][R14.64+0x4] ;  /* 0x000004060e147980 */ /* 0x000f28000c101900 */
[----:B------:R-:W4:Y:S04]  /*312c0*/  LD.E R34, desc[UR6][R14.64+0x40] ;  /* 0x000040060e227980 */ /* 0x000f28000c101900 */
[----:B------:R-:W4:Y:S04]  /*312d0*/  LD.E R46, desc[UR6][R14.64+0x70] ;  /* 0x000070060e2e7980 */ /* 0x000f28000c101900 */
[----:B-1----:R-:W4:Y:S04]  /*312e0*/  LD.E R56, desc[UR6][R14.64+0x94] ;  /* 0x000094060e387980 */ /* 0x002f28000c101900 */
[----:B------:R-:W4:Y:S04]  /*312f0*/  LD.E R68, desc[UR6][R14.64+0xc4] ;  /* 0x0000c4060e447980 */ /* 0x000f28000c101900 */
[----:B------:R-:W4:Y:S04]  /*31300*/  LD.E R84, desc[UR6][R14.64+0x104] ;  /* 0x000104060e547980 */ /* 0x000f28000c101900 */
[----:B------:R-:W4:Y:S04]  /*31310*/  LD.E R24, desc[UR8][R14.64+0x10] ;  /* 0x000010080e187980 */ /* 0x000f28000c101900 */
[----:B------:R-:W4:Y:S04]  /*31320*/  LD.E R38, desc[UR8][R14.64+0x50] ;  /* 0x000050080e267980 */ /* 0x000f28000c101900 */
[----:B------:R-:W4:Y:S04]  /*31330*/  LD.E R52, desc[UR8][R14.64+0x84] ;  /* 0x000084080e347980 */ /* 0x000f28000c101900 */
[----:B------:R-:W4:Y:S04]  /*31340*/  LD.E R70, desc[UR8][R14.64+0xd0] ;  /* 0x0000d0080e467980 */ /* 0x000f28000c101900 */
[----:B------:R-:W4:Y:S01]  /*31350*/  LD.E R86, desc[UR8][R14.64+0x110] ;  /* 0x000110080e567980 */ /* 0x000f22000c101900 */
[----:B------:R-:W-:-:S02]  /*31360*/  R2UR UR10, R4 ;  /* 0x00000000040a72ca */ /* 0x000fc400000e0000 */
[C---:B------:R-:W-:Y:S01]  /*31370*/  R2UR UR11, R5.reuse ;  /* 0x00000000050b72ca */ /* 0x040fe200000e0000 */
[----:B------:R-:W4:Y:S01]  /*31380*/  LD.E R64, desc[UR18][R14.64+0xb4] ;  /* 0x0000b4120e407980 */ /* 0x000f22000c101900 */
[C---:B------:R-:W-:Y:S02]  /*31390*/  R2UR UR12, R4.reuse ;  /* 0x00000000040c72ca */ /* 0x040fe400000e0000 */
[C---:B------:R-:W-:Y:S01]  /*313a0*/  R2UR UR13, R5.reuse ;  /* 0x00000000050d72ca */ /* 0x040fe200000e0000 */
[----:B------:R-:W4:Y:S01]  /*313b0*/  LD.E R80, desc[UR18][R14.64+0xf4] ;  /* 0x0000f4120e507980 */ /* 0x000f22000c101900 */
[C---:B------:R-:W-:Y:S02]  /*313c0*/  R2UR UR14, R4.reuse ;  /* 0x00000000040e72ca */ /* 0x040fe400000e0000 */
[----:B------:R-:W-:Y:S02]  /*313d0*/  R2UR UR15, R5 ;  /* 0x00000000050f72ca */ /* 0x000fe400000e0000 */
[----:B------:R-:W-:-:S02]  /*313e0*/  R2UR UR16, R4 ;  /* 0x00000000041072ca */ /* 0x000fc400000e0000 */
[----:B------:R-:W-:Y:S01]  /*313f0*/  R2UR UR17, R5 ;  /* 0x00000000051172ca */ /* 0x000fe200000e0000 */
[----:B------:R-:W4:Y:S04]  /*31400*/  LD.E R26, desc[UR10][R14.64+0x20] ;  /* 0x0000200a0e1a7980 */ /* 0x000f28000c101900 */
        /* <DEDUP_REMOVED lines=18> */
[----:B------:R-:W4:Y:S01]  /*31530*/  LD.E R94, desc[UR16][R14.64+0x130] ;  /* 0x000130100e5e7980 */ /* 0x000f22000c101900 */
[----:B--2---:R-:W-:-:S05]  /*31540*/  FMUL.FTZ R7, R9, R8 ;  /* 0x0000000809077220 */ /* 0x004fca0000410000 */
[----:B------:R3:W-:Y:S02]  /*31550*/  ST.E desc[UR4][R14.64], R7 ;  /* 0x000000070e007985 */ /* 0x0007e4000c101904 */
[C---:B---3--:R-:W-:Y:S02]  /*31560*/  FMUL.FTZ R7, R9.reuse, R6 ;  /* 0x0000000609077220 */ /* 0x048fe40000410000 */
[----:B------:R-:W2:Y:S04]  /*31570*/  LD.E R6, desc[UR18][R14.64+0x134] ;  /* 0x000134120e067980 */ /* 0x000ea8000c101900 */
[----:B------:R4:W-:Y:S02]  /*31580*/  ST.E desc[UR4][R14.64+0x14], R7 ;  /* 0x000014070e007985 */ /* 0x0009e4000c101904 */
[----:B----4-:R-:W-:-:S05]  /*31590*/  FMUL.FTZ R7, R9, R36 ;  /* 0x0000002409077220 */ /* 0x010fca0000410000 */
[----:B------:R0:W-:Y:S02]  /*315a0*/  ST.E desc[UR4][R14.64+0x44], R7 ;  /* 0x000044070e007985 */ /* 0x0001e4000c101904 */
[----:B0-----:R-:W-:-:S05]  /*315b0*/  FMUL.FTZ R7, R9, R50 ;  /* 0x0000003209077220 */ /* 0x001fca0000410000 */
[----:B------:R0:W-:Y:S02]  /*315c0*/  ST.E desc[UR4][R14.64+0x80], R7 ;  /* 0x000080070e007985 */ /* 0x0001e4000c101904 */
[----:B0-----:R-:W-:-:S05]  /*315d0*/  FMUL.FTZ R7, R9, R66 ;  /* 0x0000004209077220 */ /* 0x001fca0000410000 */
[----:B------:R0:W-:Y:S02]  /*315e0*/  ST.E desc[UR4][R14.64+0xc0], R7 ;  /* 0x0000c0070e007985 */ /* 0x0001e4000c101904 */
[----:B0-----:R-:W-:-:S05]  /*315f0*/  FMUL.FTZ R7, R9, R82 ;  /* 0x0000005209077220 */ /* 0x001fca0000410000 */
[----:B------:R2:W-:Y:S02]  /*31600*/  ST.E desc[UR4][R14.64+0x100], R7 ;  /* 0x000100070e007985 */ /* 0x0005e4000c101904 */
[C---:B--2---:R-:W-:Y:S02]  /*31610*/  FMUL.FTZ R7, R9.reuse, R6 ;  /* 0x0000000609077220 */ /* 0x044fe40000410000 */
[----:B------:R-:W2:Y:S01]  /*31620*/  LD.E R6, desc[UR6][R14.64+0x140] ;  /* 0x000140060e067980 */ /* 0x000ea2000c101900 */
[----:B------:R-:W-:-:S05]  /*31630*/  FMUL.FTZ R13, R9, R20 ;  /* 0x00000014090d7220 */ /* 0x000fca0000410000 */
[----:B------:R0:W-:Y:S02]  /*31640*/  ST.E desc[UR6][R14.64+0x4], R13 ;  /* 0x0000040d0e007985 */ /* 0x0001e4000c101906 */
[----:B0-----:R-:W-:-:S05]  /*31650*/  FMUL.FTZ R13, R9, R34 ;  /* 0x00000022090d7220 */ /* 0x001fca0000410000 */
        /* <DEDUP_REMOVED lines=22> */
[----:B------:R-:W2:Y:S04]  /*317c0*/  LD.E R6, desc[UR6][R14.64+0x150] ;  /* 0x000150060e067980 */ /* 0x000ea8000c101900 */
[----:B------:R2:W-:Y:S02]  /*317d0*/  ST.E desc[UR4][R14.64+0x134], R7 ;  /* 0x000134070e007985 */ /* 0x0005e4000c101904 */
[----:B--2---:R-:W-:-:S02]  /*317e0*/  FMUL.FTZ R7, R9, R6 ;  /* 0x0000000609077220 */ /* 0x004fc40000410000 */
[----:B------:R-:W2:Y:S04]  /*317f0*/  LD.E R6, desc[UR6][R14.64+0x154] ;  /* 0x000154060e067980 */ /* 0x000ea8000c101900 */
        /* <DEDUP_REMOVED lines=57> */
[----:B------:R2:W-:Y:S01]  /*31b90*/  ST.E desc[UR4][R14.64+0x1d4], R21 ;  /* 0x0001d4150e007985 */ /* 0x0005e2000c101904 */
[C---:B------:R-:W-:Y:S01]  /*31ba0*/  FMUL.FTZ R25, R9.reuse, R26 ;  /* 0x0000001a09197220 */ /* 0x040fe20000410000 */
[C---:B------:R-:W-:Y:S01]  /*31bb0*/  FMUL.FTZ R27, R9.reuse, R28 ;  /* 0x0000001c091b7220 */ /* 0x040fe20000410000 */
[C---:B------:R-:W-:Y:S01]  /*31bc0*/  FMUL.FTZ R29, R9.reuse, R30 ;  /* 0x0000001e091d7220 */ /* 0x040fe20000410000 */
[----:B------:R-:W-:-:S02]  /*31bd0*/  FMUL.FTZ R31, R9, R32 ;  /* 0x00000020091f7220 */ /* 0x000fc40000410000 */
[----:B------:R0:W-:Y:S04]  /*31be0*/  ST.E desc[UR10][R14.64+0x20], R25 ;  /* 0x000020190e007985 */ /* 0x0001e8000c10190a */
[----:B------:R1:W-:Y:S04]  /*31bf0*/  ST.E desc[UR12][R14.64+0x24], R27 ;  /* 0x0000241b0e007985 */ /* 0x0003e8000c10190c */
[----:B------:R3:W-:Y:S01]  /*31c00*/  ST.E desc[UR14][R14.64+0x30], R29 ;  /* 0x0000301d0e007985 */ /* 0x0007e2000c10190e */
[----:B--2---:R-:W-:-:S03]  /*31c10*/  FMUL.FTZ R21, R9, R6 ;  /* 0x0000000609157220 */ /* 0x004fc60000410000 */
[----:B------:R-:W2:Y:S01]  /*31c20*/  LD.E R6, desc[UR6][R14.64+0x1f4] ;  /* 0x0001f4060e067980 */ /* 0x000ea2000c101900 */
[C---:B0-----:R-:W-:Y:S01]  /*31c30*/  FMUL.FTZ R25, R9.reuse, R40 ;  /* 0x0000002809197220 */ /* 0x041fe20000410000 */
[C---:B-1----:R-:W-:Y:S01]  /*31c40*/  FMUL.FTZ R27, R9.reuse, R42 ;  /* 0x0000002a091b7220 */ /* 0x042fe20000410000 */
[C---:B---3--:R-:W-:Y:S01]  /*31c50*/  FMUL.FTZ R29, R9.reuse, R44 ;  /* 0x0000002c091d7220 */ /* 0x048fe20000410000 */
[----:B------:R0:W-:Y:S04]  /*31c60*/  ST.E desc[UR16][R14.64+0x34], R31 ;  /* 0x0000341f0e007985 */ /* 0x0001e8000c101910 */
[----:B------:R1:W-:Y:S01]  /*31c70*/  ST.E desc[UR10][R14.64+0x54], R25 ;  /* 0x000054190e007985 */ /* 0x0003e2000c10190a */
[----:B0-----:R-:W-:-:S03]  /*31c80*/  FMUL.FTZ R31, R9, R48 ;  /* 0x00000030091f7220 */ /* 0x001fc60000410000 */
[----:B------:R0:W-:Y:S01]  /*31c90*/  ST.E desc[UR12][R14.64+0x60], R27 ;  /* 0x0000601b0e007985 */ /* 0x0001e2000c10190c */
[----:B-1----:R-:W-:-:S03]  /*31ca0*/  FMUL.FTZ R25, R9, R54 ;  /* 0x0000003609197220 */ /* 0x002fc60000410000 */
[----:B------:R1:W-:Y:S04]  /*31cb0*/  ST.E desc[UR14][R14.64+0x64], R29 ;  /* 0x0000641d0e007985 */ /* 0x0003e8000c10190e */
[----:B------:R3:W-:Y:S01]  /*31cc0*/  ST.E desc[UR16][R14.64+0x74], R31 ;  /* 0x0000741f0e007985 */ /* 0x0007e2000c101910 */
[C---:B0-----:R-:W-:Y:S01]  /*31cd0*/  FMUL.FTZ R27, R9.reuse, R58 ;  /* 0x0000003a091b7220 */ /* 0x041fe20000410000 */
[C---:B-1----:R-:W-:Y:S01]  /*31ce0*/  FMUL.FTZ R29, R9.reuse, R60 ;  /* 0x0000003c091d7220 */ /* 0x042fe20000410000 */
[C---:B---3--:R-:W-:Y:S01]  /*31cf0*/  FMUL.FTZ R31, R9.reuse, R62 ;  /* 0x0000003e091f7220 */ /* 0x048fe20000410000 */
[----:B------:R0:W-:Y:S01]  /*31d00*/  ST.E desc[UR10][R14.64+0x90], R25 ;  /* 0x000090190e007985 */ /* 0x0001e2000c10190a */
[----:B------:R-:W-:-:S03]  /*31d10*/  FMUL.FTZ R33, R9, R64 ;  /* 0x0000004009217220 */ /* 0x000fc60000410000 */
[----:B------:R1:W-:Y:S04]  /*31d20*/  ST.E desc[UR12][R14.64+0xa0], R27 ;  /* 0x0000a01b0e007985 */ /* 0x0003e8000c10190c */
[----:B------:R3:W-:Y:S04]  /*31d30*/  ST.E desc[UR14][R14.64+0xa4], R29 ;  /* 0x0000a41d0e007985 */ /* 0x0007e8000c10190e */
[----:B------:R4:W-:Y:S01]  /*31d40*/  ST.E desc[UR16][R14.64+0xb0], R31 ;  /* 0x0000b01f0e007985 */ /* 0x0009e2000c101910 */
[C---:B0-----:R-:W-:Y:S01]  /*31d50*/  FMUL.FTZ R25, R9.reuse, R72 ;  /* 0x0000004809197220 */ /* 0x041fe20000410000 */
[C---:B-1----:R-:W-:Y:S01]  /*31d60*/  FMUL.FTZ R27, R9.reuse, R74 ;  /* 0x0000004a091b7220 */ /* 0x042fe20000410000 */
[C---:B---3--:R-:W-:Y:S01]  /*31d70*/  FMUL.FTZ R29, R9.reuse, R76 ;  /* 0x0000004c091d7220 */ /* 0x048fe20000410000 */
[C---:B----4-:R-:W-:Y:S01]  /*31d80*/  FMUL.FTZ R31, R9.reuse, R78 ;  /* 0x0000004e091f7220 */ /* 0x050fe20000410000 */
[----:B------:R0:W-:Y:S04]  /*31d90*/  ST.E desc[UR18][R14.64+0xb4], R33 ;  /* 0x0000b4210e007985 */ /* 0x0001e8000c101912 */
[----:B------:R1:W-:Y:S04]  /*31da0*/  ST.E desc[UR10][R14.64+0xd4], R25 ;  /* 0x0000d4190e007985 */ /* 0x0003e8000c10190a */
[----:B------:R3:W-:Y:S04]  /*31db0*/  ST.E desc[UR12][R14.64+0xe0], R27 ;  /* 0x0000e01b0e007985 */ /* 0x0007e8000c10190c */
[----:B------:R4:W-:Y:S01]  /*31dc0*/  ST.E desc[UR14][R14.64+0xe4], R29 ;  /* 0x0000e41d0e007985 */ /* 0x0009e2000c10190e */
[----:B0-----:R-:W-:-:S03]  /*31dd0*/  FMUL.FTZ R33, R9, R80 ;  /* 0x0000005009217220 */ /* 0x001fc60000410000 */
[----:B------:R0:W-:Y:S01]  /*31de0*/  ST.E desc[UR16][R14.64+0xf0], R31 ;  /* 0x0000f01f0e007985 */ /* 0x0001e2000c101910 */
[C---:B-1----:R-:W-:Y:S01]  /*31df0*/  FMUL.FTZ R25, R9.reuse, R88 ;  /* 0x0000005809197220 */ /* 0x042fe20000410000 */
[C---:B---3--:R-:W-:Y:S01]  /*31e00*/  FMUL.FTZ R27, R9.reuse, R90 ;  /* 0x0000005a091b7220 */ /* 0x048fe20000410000 */
[C---:B----4-:R-:W-:Y:S01]  /*31e10*/  FMUL.FTZ R29, R9.reuse, R92 ;  /* 0x0000005c091d7220 */ /* 0x050fe20000410000 */
[C---:B0-----:R-:W-:Y:S01]  /*31e20*/  FMUL.FTZ R31, R9.reuse, R94 ;  /* 0x0000005e091f7220 */ /* 0x041fe20000410000 */
[----:B------:R0:W-:Y:S04]  /*31e30*/  ST.E desc[UR4][R14.64+0x1e0], R7 ;  /* 0x0001e0070e007985 */ /* 0x0001e8000c101904 */
[----:B------:R1:W-:Y:S04]  /*31e40*/  ST.E desc[UR4][R14.64+0x1e4], R13 ;  /* 0x0001e40d0e007985 */ /* 0x0003e8000c101904 */
[----:B0-----:R-:W3:Y:S04]  /*31e50*/  LD.E R7, desc[UR6][R14.64+0x8] ;  /* 0x000008060e077980 */ /* 0x001ee8000c101900 */
[----:B-1----:R-:W4:Y:S01]  /*31e60*/  LD.E R13, desc[UR6][R14.64+0xc] ;  /* 0x00000c060e0d7980 */ /* 0x002f22000c101900 */
[----:B--2---:R-:W-:-:S05]  /*31e70*/  FMUL.FTZ R9, R9, R6 ;  /* 0x0000000609097220 */ /* 0x004fca0000410000 */
[----:B------:R0:W-:Y:S04]  /*31e80*/  ST.E desc[UR4][R14.64+0x1f4], R9 ;  /* 0x0001f4090e007985 */ /* 0x0001e8000c101904 */
[----:B0-----:R-:W2:Y:S01]  /*31e90*/  LD.E R9, desc[UR6][R14.64+0x18] ;  /* 0x000018060e097980 */ /* 0x001ea2000c101900 */
[C---:B---3--:R-:W-:Y:S01]  /*31ea0*/  FMUL.FTZ R7, R12.reuse, R7 ;  /* 0x000000070c077220 */ /* 0x048fe20000410000 */
[----:B----4-:R-:W-:-:S04]  /*31eb0*/  FMUL.FTZ R13, R12, R13 ;  /* 0x0000000d0c0d7220 */ /* 0x010fc80000410000 */
        /* <DEDUP_REMOVED lines=60> */
[----:B0-----:R-:W2:Y:S04]  /*32280*/  LD.E R9, desc[UR6][R14.64+0xbc] ;  /* 0x0000bc060e097980 */ /* 0x001ea8000c101900 */
[----:B------:R-:W-:Y:S04]  /*32290*/  ST.E desc[UR18][R14.64+0xf4], R33 ;  /* 0x0000f4210e007985 */ /* 0x000fe8000c101912 */
[----:B------:R-:W-:Y:S04]  /*322a0*/  ST.E desc[UR10][R14.64+0x114], R25 ;  /* 0x000114190e007985 */ /* 0x000fe8000c10190a */
[----:B------:R-:W-:Y:S04]  /*322b0*/  ST.E desc[UR12][R14.64+0x120], R27 ;  /* 0x0001201b0e007985 */ /* 0x000fe8000c10190c */
[----:B------:R-:W-:Y:S04]  /*322c0*/  ST.E desc[UR14][R14.64+0x124], R29 ;  /* 0x0001241d0e007985 */ /* 0x000fe8000c10190e */
[----:B------:R-:W-:Y:S04]  /*322d0*/  ST.E desc[UR16][R14.64+0x130], R31 ;  /* 0x0001301f0e007985 */ /* 0x000fe8000c101910 */
[----:B------:R-:W-:Y:S01]  /*322e0*/  ST.E desc[UR4][R14.64+0x1f0], R21 ;  /* 0x0001f0150e007985 */ /* 0x000fe2000c101904 */
[C---:B---3--:R-:W-:Y:S01]  /*322f0*/  FMUL.FTZ R7, R12.reuse, R7 ;  /* 0x000000070c077220 */ /* 0x048fe20000410000 */
[----:B----4-:R-:W-:-:S04]  /*32300*/  FMUL.FTZ R13, R12, R13 ;  /* 0x0000000d0c0d7220 */ /* 0x010fc80000410000 */
[----:B------:R0:W-:Y:S04]  /*32310*/  ST.E desc[UR4][R14.64+0xac], R7 ;  /* 0x0000ac070e007985 */ /* 0x0001e8000c101904 */
[----:B------:R1:W-:Y:S01]  /*32320*/  ST.E desc[UR4][R14.64+0xb8], R13 ;  /* 0x0000b80d0e007985 */ /* 0x0003e2000c101904 */
[----:B--2---:R-:W-:-:S05]  /*32330*/  FMUL.FTZ R9, R12, R9 ;  /* 0x000000090c097220 */ /* 0x004fca0000410000 */
[----:B------:R2:W-:Y:S04]  /*32340*/  ST.E desc[UR4][R14.64+0xbc], R9 ;  /* 0x0000bc090e007985 */ /* 0x0005e8000c101904 */
[----:B0-----:R-:W3:Y:S02]  /*32350*/  LD.E R7, desc[UR6][R14.64+0xc8] ;  /* 0x0000c8060e077980 */ /* 0x001ee4000c101900 */
[----:B---3--:R-:W-:-:S05]  /*32360*/  FMUL.FTZ R7, R12, R7 ;  /* 0x000000070c077220 */ /* 0x008fca0000410000 */
[----:B------:R0:W-:Y:S04]  /*32370*/  ST.E desc[UR4][R14.64+0xc8], R7 ;  /* 0x0000c8070e007985 */ /* 0x0001e8000c101904 */
[----:B-1----:R-:W3:Y:S02]  /*32380*/  LD.E R13, desc[UR6][R14.64+0xcc] ;  /* 0x0000cc060e0d7980 */ /* 0x002ee4000c101900 */
[----:B---3--:R-:W-:-:S05]  /*32390*/  FMUL.FTZ R13, R12, R13 ;  /* 0x0000000d0c0d7220 */ /* 0x008fca0000410000 */
[----:B------:R1:W-:Y:S04]  /*323a0*/  ST.E desc[UR4][R14.64+0xcc], R13 ;  /* 0x0000cc0d0e007985 */ /* 0x0003e8000c101904 */
[----:B--2---:R-:W2:Y:S02]  /*323b0*/  LD.E R9, desc[UR6][R14.64+0xd8] ;  /* 0x0000d8060e097980 */ /* 0x004ea4000c101900 */
        /* <DEDUP_REMOVED lines=109> */
[----:B------:R-:W-:Y:S04]  /*32a90*/  ST.E desc[UR4][R14.64+0x1f8], R21 ;  /* 0x0001f8150e007985 */ /* 0x000fe8000c101904 */
[----:B0-----:R-:W2:Y:S02]  /*32aa0*/  LD.E R7, desc[UR6][R14.64+0x1fc] ;  /* 0x0001fc060e077980 */ /* 0x001ea4000c101900 */
[----:B--2---:R-:W-:-:S05]  /*32ab0*/  FMUL.FTZ R25, R12, R7 ;  /* 0x000000070c197220 */ /* 0x004fca0000410000 */
[----:B------:R0:W-:Y:S04]  /*32ac0*/  ST.E desc[UR4][R14.64+0x1fc], R25 ;  /* 0x0001fc190e007985 */ /* 0x0001e8000c101904 */
[----:B------:R-:W2:Y:S04]  /*32ad0*/  LDL.64 R6, [R11+0x88] ;  /* 0x000088000b067983 */ /* 0x000ea80000100a00 */
[----:B-1----:R-:W3:Y:S04]  /*32ae0*/  LDL.64 R12, [R11] ;  /* 0x000000000b0c7983 */ /* 0x002ee80000100a00 */
[----:B------:R-:W4:Y:S04]  /*32af0*/  LDL.64 R8, [R11+0x90] ;  /* 0x000090000b087983 */ /* 0x000f280000100a00 */
[----:B--2---:R-:W2:Y:S04]  /*32b00*/  LD.E R27, desc[UR4][R6.64] ;  /* 0x00000004061b7980 */ /* 0x004ea8000c101900 */
[----:B---3--:R-:W3:Y:S04]  /*32b10*/  LD.E R13, desc[UR6][R12.64] ;  /* 0x000000060c0d7980 */ /* 0x008ee8000c101900 */
[----:B----4-:R-:W3:Y:S04]  /*32b20*/  LD.E.64 R8, desc[UR4][R8.64] ;  /* 0x0000000408087980 */ /* 0x010ee8000c101b00 */
[----:B--2---:R1:W-:Y:S04]  /*32b30*/  ST.E desc[UR8][R6.64], R27 ;  /* 0x0000001b06007985 */ /* 0x0043e8000c101908 */
[----:B0-----:R-:W2:Y:S04]  /*32b40*/  LD.E R15, desc[UR10][R6.64+0x4] ;  /* 0x0000040a060f7980 */ /* 0x001ea8000c101900 */
[----:B--2---:R0:W-:Y:S04]  /*32b50*/  ST.E desc[UR4][R6.64+0x4], R15 ;  /* 0x0000040f06007985 */ /* 0x0041e8000c101904 */
[----:B------:R-:W2:Y:S04]  /*32b60*/  LD.E R21, desc[UR6][R6.64+0x8] ;  /* 0x0000080606157980 */ /* 0x000ea8000c101900 */
[----:B--2---:R2:W-:Y:S04]  /*32b70*/  ST.E desc[UR4][R6.64+0x8], R21 ;  /* 0x0000081506007985 */ /* 0x0045e8000c101904 */
[----:B------:R-:W4:Y:S04]  /*32b80*/  LD.E R25, desc[UR6][R6.64+0xc] ;  /* 0x00000c0606197980 */ /* 0x000f28000c101900 */
[----:B----4-:R4:W-:Y:S04]  /*32b90*/  ST.E desc[UR4][R6.64+0xc], R25 ;  /* 0x00000c1906007985 */ /* 0x0109e8000c101904 */
[----:B-1----:R-:W3:Y:S04]  /*32ba0*/  LD.E R27, desc[UR6][R6.64+0x10] ;  /* 0x00001006061b7980 */ /* 0x002ee8000c101900 */
[----:B---3--:R1:W-:Y:S04]  /*32bb0*/  ST.E desc[UR4][R6.64+0x10], R27 ;  /* 0x0000101b06007985 */ /* 0x0083e8000c101904 */
[----:B0-----:R-:W3:Y:S04]  /*32bc0*/  LD.E R15, desc[UR6][R6.64+0x14] ;  /* 0x00001406060f7980 */ /* 0x001ee8000c101900 */
[----:B---3--:R0:W-:Y:S04]  /*32bd0*/  ST.E desc[UR4][R6.64+0x14], R15 ;  /* 0x0000140f06007985 */ /* 0x0081e8000c101904 */
[----:B--2---:R-:W2:Y:S04]  /*32be0*/  LD.E R21, desc[UR6][R6.64+0x18] ;  /* 0x0000180606157980 */ /* 0x004ea8000c101900 */
[----:B--2---:R2:W-:Y:S04]  /*32bf0*/  ST.E desc[UR4][R6.64+0x18], R21 ;  /* 0x0000181506007985 */ /* 0x0045e8000c101904 */
[----:B----4-:R-:W3:Y:S04]  /*32c00*/  LD.E R25, desc[UR6][R6.64+0x1c] ;  /* 0x00001c0606197980 */ /* 0x010ee8000c101900 */
[----:B---3--:R3:W-:Y:S04]  /*32c10*/  ST.E desc[UR4][R6.64+0x1c], R25 ;  /* 0x00001c1906007985 */ /* 0x0087e8000c101904 */
[----:B-1----:R-:W4:Y:S04]  /*32c20*/  LD.E R27, desc[UR6][R6.64+0x20] ;  /* 0x00002006061b7980 */ /* 0x002f28000c101900 */
[----:B----4-:R1:W-:Y:S04]  /*32c30*/  ST.E desc[UR4][R6.64+0x20], R27 ;  /* 0x0000201b06007985 */ /* 0x0103e8000c101904 */
[----:B0-----:R-:W4:Y:S04]  /*32c40*/  LD.E R15, desc[UR6][R6.64+0x24] ;  /* 0x00002406060f7980 */ /* 0x001f28000c101900 */
[----:B----4-:R0:W-:Y:S04]  /*32c50*/  ST.E desc[UR4][R6.64+0x24], R15 ;  /* 0x0000240f06007985 */ /* 0x0101e8000c101904 */
[----:B--2---:R-:W2:Y:S04]  /*32c60*/  LD.E R21, desc[UR6][R6.64+0x28] ;  /* 0x0000280606157980 */ /* 0x004ea8000c101900 */
[----:B--2---:R2:W-:Y:S04]  /*32c70*/  ST.E desc[UR4][R6.64+0x28], R21 ;  /* 0x0000281506007985 */ /* 0x0045e8000c101904 */
[----:B---3--:R-:W3:Y:S04]  /*32c80*/  LD.E R25, desc[UR6][R6.64+0x2c] ;  /* 0x00002c0606197980 */ /* 0x008ee8000c101900 */
        /* <DEDUP_REMOVED lines=226> */
[----:B----4-:R-:W-:Y:S04]  /*33ab0*/  ST.E desc[UR4][R6.64+0x1f0], R27 ;  /* 0x0001f01b06007985 */ /* 0x010fe8000c101904 */
[----:B0-----:R-:W4:Y:S04]  /*33ac0*/  LD.E R15, desc[UR6][R6.64+0x1f4] ;  /* 0x0001f406060f7980 */ /* 0x001f28000c101900 */
[----:B----4-:R-:W-:Y:S04]  /*33ad0*/  ST.E desc[UR4][R6.64+0x1f4], R15 ;  /* 0x0001f40f06007985 */ /* 0x010fe8000c101904 */
[----:B--2---:R-:W2:Y:S01]  /*33ae0*/  LD.E R21, desc[UR6][R6.64+0x1f8] ;  /* 0x0001f80606157980 */ /* 0x004ea2000c101900 */
[----:B------:R-:W-:-:S02]  /*33af0*/  R2UR UR30, R4 ;  /* 0x00000000041e72ca */ /* 0x000fc400000e0000 */
[C---:B------:R-:W-:Y:S02]  /*33b00*/  R2UR UR31, R5.reuse ;  /* 0x00000000051f72ca */ /* 0x040fe400000e0000 */
[C---:B------:R-:W-:Y:S02]  /*33b10*/  R2UR UR28, R4.reuse ;  /* 0x00000000041c72ca */ /* 0x040fe400000e0000 */
[C---:B------:R-:W-:Y:S02]  /*33b20*/  R2UR UR29, R5.reuse ;  /* 0x00000000051d72ca */ /* 0x040fe400000e0000 */
[C---:B------:R-:W-:Y:S02]  /*33b30*/  R2UR UR26, R4.reuse ;  /* 0x00000000041a72ca */ /* 0x040fe400000e0000 */
[----:B------:R-:W-:Y:S01]  /*33b40*/  R2UR UR27, R5 ;  /* 0x00000000051b72ca */ /* 0x000fe200000e0000 */
[----:B--2---:R-:W-:Y:S04]  /*33b50*/  ST.E desc[UR4][R6.64+0x1f8], R21 ;  /* 0x0001f81506007985 */ /* 0x004fe8000c101904 */
[----:B---3--:R-:W2:Y:S01]  /*33b60*/  LD.E R25, desc[UR6][R6.64+0x1fc] ;  /* 0x0001fc0606197980 */ /* 0x008ea2000c101900 */
[----:B------:R-:W-:-:S02]  /*33b70*/  R2UR UR24, R4 ;  /* 0x00000000041872ca */ /* 0x000fc400000e0000 */
[C---:B------:R-:W-:Y:S02]  /*33b80*/  R2UR UR25, R5.reuse ;  /* 0x00000000051972ca */ /* 0x040fe400000e0000 */
[C---:B------:R-:W-:Y:S02]  /*33b90*/  R2UR UR22, R4.reuse ;  /* 0x00000000041672ca */ /* 0x040fe400000e0000 */
[C---:B------:R-:W-:Y:S02]  /*33ba0*/  R2UR UR23, R5.reuse ;  /* 0x00000000051772ca */ /* 0x040fe400000e0000 */
[C---:B------:R-:W-:Y:S02]  /*33bb0*/  R2UR UR20, R4.reuse ;  /* 0x00000000041472ca */ /* 0x040fe400000e0000 */
[----:B------:R-:W-:Y:S02]  /*33bc0*/  R2UR UR21, R5 ;  /* 0x00000000051572ca */ /* 0x000fe400000e0000 */
        /* <DEDUP_REMOVED lines=16> */
[----:B------:R-:W-:Y:S02]  /*33cd0*/  R2UR UR32, R4 ;  /* 0x00000000042072ca */ /* 0x000fe400000e0000 */
[----:B------:R-:W-:Y:S01]  /*33ce0*/  R2UR UR33, R5 ;  /* 0x00000000052172ca */ /* 0x000fe200000e0000 */
[----:B--2---:R0:W-:Y:S04]  /*33cf0*/  ST.E desc[UR4][R6.64+0x1fc], R25 ;  /* 0x0001fc1906007985 */ /* 0x0041e8000c101904 */
[----:B------:R-:W2:Y:S04]  /*33d00*/  LD.E R24, desc[UR30][R6.64] ;  /* 0x0000001e06187980 */ /* 0x000ea8000c101900 */
[----:B------:R-:W2:Y:S04]  /*33d10*/  LD.E R26, desc[UR26][R6.64+0x8] ;  /* 0x0000081a061a7980 */ /* 0x000ea8000c101900 */
[----:B0-----:R-:W2:Y:S04]  /*33d20*/  LD.E R25, desc[UR28][R6.64+0x4] ;  /* 0x0000041c06197980 */ /* 0x001ea8000c101900 */
[----:B------:R-:W2:Y:S04]  /*33d30*/  LD.E R27, desc[UR24][R6.64+0xc] ;  /* 0x00000c18061b7980 */ /* 0x000ea8000c101900 */
        /* <DEDUP_REMOVED lines=123> */
[----:B------:R-:W2:Y:S01]  /*344f0*/  LD.E R151, desc[UR10][R6.64+0x1fc] ;  /* 0x0001fc0a06977980 */ /* 0x000ea2000c101900 */
[----:B------:R-:W-:Y:S01]  /*34500*/  IMAD R8, R13, 0x1000, R8 ;  /* 0x000010000d087824 */ /* 0x000fe200078e0208 */
[----:B------:R-:W-:-:S04]  /*34510*/  R2UR UR7, R9 ;  /* 0x00000000090772ca */ /* 0x000fc800000e0000 */
[----:B------:R-:W-:Y:S02]  /*34520*/  R2UR UR6, R8 ;  /* 0x00000000080672ca */ /* 0x000fe400000e0000 */
        /* <DEDUP_REMOVED lines=42> */
[----:B------:R-:W-:Y:S02]  /*347d0*/  R2UR UR30, R4 ;  /* 0x00000000041e72ca */ /* 0x000fe400000e0000 */
[----:B------:R-:W-:Y:S01]  /*347e0*/  R2UR UR31, R5 ;  /* 0x00000000051f72ca */ /* 0x000fe200000e0000 */
[----:B--2---:R-:W-:-:S06]  /*347f0*/  WARPGROUP.ARRIVE ;  /* 0x00000000000079c5 */ /* 0x004fcc0000000000 */
[----:B------:R-:W-:Y:S01]  /*34800*/  HGMMA.64x256x16.F32.BF16 R24, R152, gdesc[UR4].tnspB, R24, gsb0 ;  /* 0x43e0000498187df0 */ /* 0x000fe20008001818 */
[----:B------:R-:W-:Y:S02]  /*34810*/  VIADD R12, R8, 0x80 ;  /* 0x00000080080c7836 */ /* 0x000fe40000000000 */
[----:B------:R-:W-:-:S03]  /*34820*/  IMAD.MOV.U32 R13, RZ, RZ, R9 ;  /* 0x000000ffff0d7224 */ /* 0x000fc600078e0009 */
[----:B------:R-:W-:Y:S02]  /*34830*/  R2UR UR6, R12 ;  /* 0x000000000c0672ca */ /* 0x000fe400000e0000 */
[----:B------:R-:W-:Y:S01]  /*34840*/  R2UR UR7, R13 ;  /* 0x000000000d0772ca */ /* 0x000fe200000e0000 */
[----:B------:R-:W-:Y:S02]  /*34850*/  WARPGROUP.DEPBAR.LE gsb0, 0x0 ;  /* 0x00008000000079c5 */ /* 0x000fe40000010000 */
[----:B------:R-:W-:Y:S04]  /*34860*/  ST.E desc[UR32][R6.64], R24 ;  /* 0x0000001806007985 */ /* 0x000fe8000c101920 */
[----:B------:R-:W-:Y:S04]  /*34870*/  ST.E desc[UR34][R6.64+0x4], R25 ;  /* 0x0000041906007985 */ /* 0x000fe8000c101922 */
[----:B------:R-:W-:Y:S04]  /*34880*/  ST.E desc[UR44][R6.64+0x8], R26 ;  /* 0x0000081a06007985 */ /* 0x000fe8000c10192c */
[----:B------:R-:W-:Y:S04]  /*34890*/  ST.E desc[UR46][R6.64+0xc], R27 ;  /* 0x00000c1b06007985 */ /* 0x000fe8000c10192e */
[----:B------:R-:W-:Y:S04]  /*348a0*/  ST.E desc[UR48][R6.64+0x10], R28 ;  /* 0x0000101c06007985 */ /* 0x000fe8000c101930 */
[----:B------:R-:W-:Y:S01]  /*348b0*/  ST.E desc[UR50][R6.64+0x14], R29 ;  /* 0x0000141d06007985 */ /* 0x000fe2000c101932 */
[----:B------:R-:W-:-:S03]  /*348c0*/  R2UR UR32, R4 ;  /* 0x00000000042072ca */ /* 0x000fc600000e0000 */
[----:B------:R-:W-:Y:S01]  /*348d0*/  ST.E desc[UR52][R6.64+0x18], R30 ;  /* 0x0000181e06007985 */ /* 0x000fe2000c101934 */
[----:B------:R-:W-:-:S03]  /*348e0*/  R2UR UR33, R5 ;  /* 0x00000000052172ca */ /* 0x000fc600000e0000 */
[----:B------:R-:W-:Y:S01]  /*348f0*/  ST.E desc[UR54][R6.64+0x1c], R31 ;  /* 0x00001c1f06007985 */ /* 0x000fe2000c101936 */
[----:B------:R-:W-:-:S03]  /*34900*/  R2UR UR34, R4 ;  /* 0x00000000042272ca */ /* 0x000fc600000e0000 */
[----:B------:R-:W-:Y:S01]  /*34910*/  ST.E desc[UR56][R6.64+0x20], R32 ;  /* 0x0000202006007985 */ /* 0x000fe2000c101938 */
[----:B------:R-:W-:-:S03]  /*34920*/  R2UR UR35, R5 ;  /* 0x00000000052372ca */ /* 0x000fc600000e0000 */
[----:B------:R-:W-:Y:S01]  /*34930*/  ST.E desc[UR4][R6.64+0x24], R33 ;  /* 0x0000242106007985 */ /* 0x000fe2000c101904 */
[C---:B------:R-:W-:Y:S02]  /*34940*/  R2UR UR44, R4.reuse ;  /* 0x00000000042c72ca */ /* 0x040fe400000e0000 */
[C---:B------:R-:W-:Y:S01]  /*34950*/  R2UR UR45, R5.reuse ;  /* 0x00000000052d72ca */ /* 0x040fe200000e0000 */
[----:B------:R-:W-:Y:S01]  /*34960*/  ST.E desc[UR8][R6.64+0x28], R34 ;  /* 0x0000282206007985 */ /* 0x000fe2000c101908 */
[C---:B------:R-:W-:Y:S02]  /*34970*/  R2UR UR46, R4.reuse ;  /* 0x00000000042e72ca */ /* 0x040fe400000e0000 */
[C---:B------:R-:W-:Y:S01]  /*34980*/  R2UR UR47, R5.reuse ;  /* 0x00000000052f72ca */ /* 0x040fe200000e0000 */
[----:B------:R-:W-:Y:S01]  /*34990*/  ST.E desc[UR10][R6.64+0x2c], R35 ;  /* 0x00002c2306007985 */ /* 0x000fe2000c10190a */
[C---:B------:R-:W-:Y:S02]  /*349a0*/  R2UR UR48, R4.reuse ;  /* 0x00000000043072ca */ /* 0x040fe400000e0000 */
[----:B------:R-:W-:Y:S01]  /*349b0*/  R2UR UR49, R5 ;  /* 0x00000000053172ca */ /* 0x000fe200000e0000 */
[----:B------:R-:W-:Y:S01]  /*349c0*/  ST.E desc[UR12][R6.64+0x30], R36 ;  /* 0x0000302406007985 */ /* 0x000fe2000c10190c */
[----:B------:R-:W-:-:S02]  /*349d0*/  R2UR UR50, R4 ;  /* 0x00000000043272ca */ /* 0x000fc400000e0000 */
        /* <DEDUP_REMOVED lines=299> */
[----:B------:R-:W-:Y:S02]  /*35c90*/  R2UR UR22, R4 ;  /* 0x00000000041672ca */ /* 0x000fe400000e0000 */
[----:B------:R-:W-:Y:S01]  /*35ca0*/  R2UR UR23, R5 ;  /* 0x00000000051772ca */ /* 0x000fe200000e0000 */
[----:B------:R-:W-:Y:S04]  /*35cb0*/  ST.E desc[UR46][R6.64+0x1c4], R137 ;  /* 0x0001c48906007985 */ /* 0x000fe8000c10192e */
        /* <DEDUP_REMOVED lines=13> */
[----:B------:R0:W-:Y:S02]  /*35d90*/  ST.E desc[UR22][R6.64+0x1fc], R151 ;  /* 0x0001fc9706007985 */ /* 0x0001e4000c101916 */
[----:B0-----:R-:W-:-:S06]  /*35da0*/  WARPGROUP.ARRIVE ;  /* 0x00000000000079c5 */ /* 0x001fcc0000000000 */
[----:B------:R-:W-:Y:S01]  /*35db0*/  HGMMA.64x256x16.F32.BF16 R24, R156, gdesc[UR4].tnspB, R24, gsb0 ;  /* 0x43e000049c187df0 */ /* 0x000fe20008001818 */
        /* <DEDUP_REMOVED lines=42> */
[----:B------:R-:W-:Y:S02]  /*36060*/  R2UR UR30, R4 ;  /* 0x00000000041e72ca */ /* 0x000fe400000e0000 */
[----:B------:R-:W-:Y:S01]  /*36070*/  R2UR UR31, R5 ;  /* 0x00000000051f72ca */ /* 0x000fe200000e0000 */
        /* <DEDUP_REMOVED lines=391> */
[----:B------:R-:W-:Y:S01]  /*378f0*/  VIADD R8, R8, 0x180 ;  /* 0x0000018008087836 */ /* 0x000fe20000000000 */
[----:B------:R-:W-:-:S04]  /*37900*/  R2UR UR7, R9 ;  /* 0x00000000090772ca */ /* 0x000fc800000e0000 */
        /* <DEDUP_REMOVED lines=365> */
[----:B------:R-:W-:Y:S01]  /*38fe0*/  R2UR UR25, R5 ;  /* 0x00000000051972ca */ /* 0x000fe200000e0000 */
[----:B------:R-:W-:Y:S02]  /*38ff0*/  WARPGROUP.DEPBAR.LE gsb0, 0x0 ;  /* 0x00008000000079c5 */ /* 0x000fe40000010000 */
[----:B------:R-:W-:Y:S01]  /*39000*/  ST.E desc[UR4][R6.64], R24 ;  /* 0x0000001806007985 */ /* 0x000fe2000c101904 */
[----:B------:R-:W-:-:S02]  /*39010*/  R2UR UR4, R4 ;  /* 0x00000000040472ca */ /* 0x000fc400000e0000 */
[----:B------:R-:W-:Y:S01]  /*39020*/  R2UR UR5, R5 ;  /* 0x00000000050572ca */ /* 0x000fe200000e0000 */
[----:B------:R-:W-:Y:S04]  /*39030*/  ST.E desc[UR6][R6.64+0x4], R25 ;  /* 0x0000041906007985 */ /* 0x000fe8000c101906 */
[----:B------:R-:W-:Y:S04]  /*39040*/  ST.E desc[UR8][R6.64+0x8], R26 ;  /* 0x0000081a06007985 */ /* 0x000fe8000c101908 */
[----:B------:R-:W-:Y:S01]  /*39050*/  ST.E desc[UR10][R6.64+0xc], R27 ;  /* 0x00000c1b06007985 */ /* 0x000fe2000c10190a */
[----:B------:R-:W-:-:S03]  /*39060*/  R2UR UR6, R4 ;  /* 0x00000000040672ca */ /* 0x000fc600000e0000 */
[----:B------:R-:W-:Y:S01]  /*39070*/  ST.E desc[UR12][R6.64+0x10], R28 ;  /* 0x0000101c06007985 */ /* 0x000fe2000c10190c */
[----:B------:R-:W-:-:S03]  /*39080*/  R2UR UR7, R5 ;  /* 0x00000000050772ca */ /* 0x000fc600000e0000 */
        /* <DEDUP_REMOVED lines=21> */
[C---:B------:R-:W-:Y:S02]  /*391e0*/  R2UR UR20, R4.reuse ;  /* 0x00000000041472ca */ /* 0x040fe400000e0000 */
[----:B------:R-:W-:Y:S01]  /*391f0*/  R2UR UR21, R5 ;  /* 0x00000000051572ca */ /* 0x000fe200000e0000 */
[----:B------:R-:W-:Y:S01]  /*39200*/  ST.E desc[UR6][R6.64+0x30], R36 ;  /* 0x0000302406007985 */ /* 0x000fe2000c101906 */
[----:B------:R-:W-:-:S02]  /*39210*/  R2UR UR22, R4 ;  /* 0x00000000041672ca */ /* 0x000fc400000e0000 */
[C---:B------:R-:W-:Y:S02]  /*39220*/  R2UR UR23, R5.reuse ;  /* 0x00000000051772ca */ /* 0x040fe400000e0000 */
[C---:B------:R-:W-:Y:S02]  /*39230*/  R2UR UR24, R4.reuse ;  /* 0x00000000041872ca */ /* 0x040fe400000e0000 */
[C---:B------:R-:W-:Y:S02]  /*39240*/  R2UR UR25, R5.reuse ;  /* 0x00000000051972ca */ /* 0x040fe400000e0000 */
[C---:B------:R-:W-:Y:S02]  /*39250*/  R2UR UR6, R4.reuse ;  /* 0x00000000040672ca */ /* 0x040fe400000e0000 */
[----:B------:R-:W-:Y:S01]  /*39260*/  R2UR UR7, R5 ;  /* 0x00000000050772ca */ /* 0x000fe200000e0000 */
[----:B------:R-:W-:Y:S01]  /*39270*/  ST.E desc[UR8][R6.64+0x34], R37 ;  /* 0x0000342506007985 */ /* 0x000fe2000c101908 */
[----:B------:R-:W-:-:S02]  /*39280*/  R2UR UR8, R4 ;  /* 0x00000000040872ca */ /* 0x000fc400000e0000 */
[----:B------:R-:W-:Y:S01]  /*39290*/  R2UR UR9, R5 ;  /* 0x00000000050972ca */ /* 0x000fe200000e0000 */
        /* <DEDUP_REMOVED lines=28> */
[C---:B------:R-:W-:Y:S01]  /*39460*/  R2UR UR21, R5.reuse ;  /* 0x00000000051572ca */ /* 0x040fe200000e0000 */
[----:B------:R-:W-:Y:S01]  /*39470*/  ST.E desc[UR4][R6.64+0x64], R49 ;  /* 0x0000643106007985 */ /* 0x000fe2000c101904 */
[C---:B------:R-:W-:Y:S02]  /*39480*/  R2UR UR22, R4.reuse ;  /* 0x00000000041672ca */ /* 0x040fe400000e0000 */
[C---:B------:R-:W-:Y:S01]  /*39490*/  R2UR UR23, R5.reuse ;  /* 0x00000000051772ca */ /* 0x040fe200000e0000 */
[----:B------:R-:W-:Y:S01]  /*394a0*/  ST.E desc[UR6][R6.64+0x68], R50 ;  /* 0x0000683206007985 */ /* 0x000fe2000c101906 */
[C---:B------:R-:W-:Y:S02]  /*394b0*/  R2UR UR24, R4.reuse ;  /* 0x00000000041872ca */ /* 0x040fe400000e0000 */
[----:B------:R-:W-:Y:S02]  /*394c0*/  R2UR UR25, R5 ;  /* 0x00000000051972ca */ /* 0x000fe400000e0000 */
[----:B------:R-:W-:-:S02]  /*394d0*/  R2UR UR4, R4 ;  /* 0x00000000040472ca */ /* 0x000fc400000e0000 */
[C---:B------:R-:W-:Y:S02]  /*394e0*/  R2UR UR5, R5.reuse ;  /* 0x00000000050572ca */ /* 0x040fe400000e0000 */
[C---:B------:R-:W-:Y:S02]  /*394f0*/  R2UR UR6, R4.reuse ;  /* 0x00000000040672ca */ /* 0x040fe400000e0000 */
        /* <DEDUP_REMOVED lines=9> */
[----:B------:R-:W-:Y:S04]  /*39590*/  ST.E desc[UR20][R6.64+0x84], R57 ;  /* 0x0000843906007985 */ /* 0x000fe8000c101914 */
[----:B------:R-:W-:Y:S04]  /*395a0*/  ST.E desc[UR22][R6.64+0x88], R58 ;  /* 0x0000883a06007985 */ /* 0x000fe8000c101916 */
[----:B------:R-:W-:Y:S01]  /*395b0*/  ST.E desc[UR24][R6.64+0x8c], R59 ;  /* 0x00008c3b06007985 */ /* 0x000fe2000c101918 */
[----:B------:R-:W-:-:S03]  /*395c0*/  R2UR UR10, R4 ;  /* 0x00000000040a72ca */ /* 0x000fc600000e0000 */
[----:B------:R-:W-:Y:S01]  /*395d0*/  ST.E desc[UR4][R6.64+0x90], R60 ;  /* 0x0000903c06007985 */ /* 0x000fe2000c101904 */
[C---:B------:R-:W-:Y:S02]  /*395e0*/  R2UR UR4, R4.reuse ;  /* 0x00000000040472ca */ /* 0x040fe400000e0000 */
[C---:B------:R-:W-:Y:S01]  /*395f0*/  R2UR UR5, R5.reuse ;  /* 0x00000000050572ca */ /* 0x040fe200000e0000 */
[----:B------:R-:W-:Y:S01]  /*39600*/  ST.E desc[UR6][R6.64+0x94], R61 ;  /* 0x0000943d06007985 */ /* 0x000fe2000c101906 */
        /* <DEDUP_REMOVED lines=267> */
[----:B------:R-:W2:Y:S01]  /*3a6c0*/  LD.E R21, desc[UR28][R6.64+0x1fc] ;  /* 0x0001fc1c06157980 */ /* 0x000ea2000c101900 */
[----:B------:R-:W-:-:S02]  /*3a6d0*/  R2UR UR6, R4 ;  /* 0x00000000040672ca */ /* 0x000fc400000e0000 */
[C---:B------:R-:W-:Y:S02]  /*3a6e0*/  R2UR UR7, R5.reuse ;  /* 0x00000000050772ca */ /* 0x040fe400000e0000 */
[----:B------:R-:W-:Y:S02]  /*3a6f0*/  R2UR UR4, R4 ;  /* 0x00000000040472ca */ /* 0x000fe400000e0000 */
[----:B------:R-:W-:-:S09]  /*3a700*/  R2UR UR5, R5 ;  /* 0x00000000050572ca */ /* 0x000fd200000e0000 */
[----:B--2---:R0:W-:Y:S04]  /*3a710*/  ST.E desc[UR6][R6.64+0x1fc], R21 ;  /* 0x0001fc1506007985 */ /* 0x0041e8000c101906 */
[----:B------:R-:W2:Y:S01]  /*3a720*/  LD.E R9, desc[UR4][R6.64] ;  /* 0x0000000406097980 */ /* 0x000ea2000c101900 */
[C---:B------:R-:W-:Y:S02]  /*3a730*/  R2UR UR4, R4.reuse ;  /* 0x00000000040472ca */ /* 0x040fe400000e0000 */
        /* <DEDUP_REMOVED lines=10> */
[----:B------:R-:W3:Y:S01]  /*3a7e0*/  LD.E R15, desc[UR6][R6.64+0x8] ;  /* 0x00000806060f7980 */ /* 0x000ee2000c101900 */
[C---:B------:R-:W-:Y:S02]  /*3a7f0*/  R2UR UR4, R4.reuse ;  /* 0x00000000040472ca */ /* 0x040fe400000e0000 */
[C---:B------:R-:W-:Y:S02]  /*3a800*/  R2UR UR5, R5.reuse ;  /* 0x00000000050572ca */ /* 0x040fe400000e0000 */
[----:B------:R-:W-:Y:S02]  /*3a810*/  R2UR UR6, R4 ;  /* 0x00000000040672ca */ /* 0x000fe400000e0000 */
[----:B------:R-:W-:-:S09]  /*3a820*/  R2UR UR7, R5 ;  /* 0x00000000050772ca */ /* 0x000fd200000e0000 */
[----:B---3--:R3:W-:Y:S04]  /*3a830*/  ST.E desc[UR4][R6.64+0x8], R15 ;  /* 0x0000080f06007985 */ /* 0x0087e8000c101904 */
[----:B0-----:R-:W4:Y:S01]  /*3a840*/  LD.E R21, desc[UR6][R6.64+0xc] ;  /* 0x00000c0606157980 */ /* 0x001f22000c101900 */
[C---:B------:R-:W-:Y:S02]  /*3a850*/  R2UR UR4, R4.reuse ;  /* 0x00000000040472ca */ /* 0x040fe400000e0000 */
[C---:B------:R-:W-:Y:S02]  /*3a860*/  R2UR UR5, R5.reuse ;  /* 0x00000000050572ca */ /* 0x040fe400000e0000 */
[----:B------:R-:W-:Y:S02]  /*3a870*/  R2UR UR6, R4 ;  /* 0x00000000040672ca */ /* 0x000fe400000e0000 */
[----:B------:R-:W-:-:S09]  /*3a880*/  R2UR UR7, R5 ;  /* 0x00000000050772ca */ /* 0x000fd200000e0000 */
[----:B----4-:R0:W-:Y:S04]  /*3a890*/  ST.E desc[UR4][R6.64+0xc], R21 ;  /* 0x00000c1506007985 */ /* 0x0101e8000c101904 */
[----:B-1----:R-:W4:Y:S01]  /*3a8a0*/  LD.E R9, desc[UR6][R6.64+0x10] ;  /* 0x0000100606097980 */ /* 0x002f22000c101900 */
[C---:B------:R-:W-:Y:S02]  /*3a8b0*/  R2UR UR4, R4.reuse ;  /* 0x00000000040472ca */ /* 0x040fe400000e0000 */
[C---:B------:R-:W-:Y:S02]  /*3a8c0*/  R2UR UR5, R5.reuse ;  /* 0x00000000050572ca */ /* 0x040fe400000e0000 */
[----:B------:R-:W-:Y:S02]  /*3a8d0*/  R2UR UR6, R4 ;  /* 0x00000000040672ca */ /* 0x000fe400000e0000 */
[----:B------:R-:W-:-:S09]  /*3a8e0*/  R2UR UR7, R5 ;  /* 0x00000000050772ca */ /* 0x000fd200000e0000 */
[----:B----4-:R1:W-:Y:S04]  /*3a8f0*/  ST.E desc[UR4][R6.64+0x10], R9 ;  /* 0x0000100906007985 */ /* 0x0103e8000c101904 */
[----:B--2---:R-:W2:Y:S01]  /*3a900*/  LD.E R13, desc[UR6][R6.64+0x14] ;  /* 0x00001406060d7980 */ /* 0x004ea2000c101900 */
[C---:B------:R-:W-:Y:S02]  /*3a910*/  R2UR UR4, R4.reuse ;  /* 0x00000000040472ca */ /* 0x040fe400000e0000 */
[C---:B------:R-:W-:Y:S02]  /*3a920*/  R2UR UR5, R5.reuse ;  /* 0x00000000050572ca */ /* 0x040fe400000e0000 */
[----:B------:R-:W-:Y:S02]  /*3a930*/  R2UR UR6, R4 ;  /* 0x00000000040672ca */ /* 0x000fe400000e0000 */
[----:B------:R-:W-:-:S09]  /*3a940*/  R2UR UR7, R5 ;  /* 0x00000000050772ca */ /* 0x000fd200000e0000 */
[----:B--2---:R2:W-:Y:S04]  /*3a950*/  ST.E desc[UR4][R6.64+0x14], R13 ;  /* 0x0000140d06007985 */ /* 0x0045e8000c101904 */
[----:B---3--:R-:W3:Y:S01]  /*3a960*/  LD.E R15, desc[UR6][R6.64+0x18] ;  /* 0x00001806060f7980 */ /* 0x008ee2000c101900 */
        /* <DEDUP_REMOVED lines=694> */
[----:B--2---:R-:W-:Y:S04]  /*3d4d0*/  ST.E desc[UR4][R6.64+0x1e4], R13 ;  /* 0x0001e40d06007985 */ /* 0x004fe8000c101904 */
[----:B---3--:R-:W2:Y:S01]  /*3d4e0*/  LD.E R15, desc[UR6][R6.64+0x1e8] ;  /* 0x0001e806060f7980 */ /* 0x008ea2000c101900 */
[C---:B------:R-:W-:Y:S02]  /*3d4f0*/  R2UR UR4, R4.reuse ;  /* 0x00000000040472ca */ /* 0x040fe400000e0000 */
[C---:B------:R-:W-:Y:S02]  /*3d500*/  R2UR UR5, R5.reuse ;  /* 0x00000000050572ca */ /* 0x040fe400000e0000 */
[----:B------:R-:W-:Y:S02]  /*3d510*/  R2UR UR6, R4 ;  /* 0x00000000040672ca */ /* 0x000fe400000e0000 */
[----:B------:R-:W-:-:S09]  /*3d520*/  R2UR UR7, R5 ;  /* 0x00000000050772ca */ /* 0x000fd200000e0000 */
[----:B--2---:R2:W-:Y:S04]  /*3d530*/  ST.E desc[UR4][R6.64+0x1e8], R15 ;  /* 0x0001e80f06007985 */ /* 0x0045e8000c101904 */
[----:B0-----:R-:W3:Y:S01]  /*3d540*/  LD.E R21, desc[UR6][R6.64+0x1ec] ;  /* 0x0001ec0606157980 */ /* 0x001ee2000c101900 */
[C---:B------:R-:W-:Y:S02]  /*3d550*/  R2UR UR4, R4.reuse ;  /* 0x00000000040472ca */ /* 0x040fe400000e0000 */
[C---:B------:R-:W-:Y:S02]  /*3d560*/  R2UR UR5, R5.reuse ;  /* 0x00000000050572ca */ /* 0x040fe400000e0000 */
[----:B------:R-:W-:Y:S02]  /*3d570*/  R2UR UR6, R4 ;  /* 0x00000000040672ca */ /* 0x000fe400000e0000 */
[----:B------:R-:W-:-:S09]  /*3d580*/  R2UR UR7, R5 ;  /* 0x00000000050772ca */ /* 0x000fd200000e0000 */
[----:B---3--:R-:W-:Y:S04]  /*3d590*/  ST.E desc[UR4][R6.64+0x1ec], R21 ;  /* 0x0001ec1506007985 */ /* 0x008fe8000c101904 */
[----:B-1----:R-:W3:Y:S01]  /*3d5a0*/  LD.E R9, desc[UR6][R6.64+0x1f0] ;  /* 0x0001f00606097980 */ /* 0x002ee2000c101900 */
[C---:B------:R-:W-:Y:S02]  /*3d5b0*/  R2UR UR4, R4.reuse ;  /* 0x00000000040472ca */ /* 0x040fe400000e0000 */
[C---:B------:R-:W-:Y:S02]  /*3d5c0*/  R2UR UR5, R5.reuse ;  /* 0x00000000050572ca */ /* 0x040fe400000e0000 */
[----:B------:R-:W-:Y:S02]  /*3d5d0*/  R2UR UR6, R4 ;  /* 0x00000000040672ca */ /* 0x000fe400000e0000 */
[----:B------:R-:W-:-:S09]  /*3d5e0*/  R2UR UR7, R5 ;  /* 0x00000000050772ca */ /* 0x000fd200000e0000 */
[----:B---3--:R0:W-:Y:S04]  /*3d5f0*/  ST.E desc[UR4][R6.64+0x1f0], R9 ;  /* 0x0001f00906007985 */ /* 0x0081e8000c101904 */
[----:B------:R-:W3:Y:S01]  /*3d600*/  LD.E R25, desc[UR6][R6.64+0x1f4] ;  /* 0x0001f40606197980 */ /* 0x000ee2000c101900 */
[C---:B------:R-:W-:Y:S02]  /*3d610*/  R2UR UR4, R4.reuse ;  /* 0x00000000040472ca */ /* 0x040fe400000e0000 */
[C---:B------:R-:W-:Y:S02]  /*3d620*/  R2UR UR5, R5.reuse ;  /* 0x00000000050572ca */ /* 0x040fe400000e0000 */
[----:B------:R-:W-:Y:S02]  /*3d630*/  R2UR UR6, R4 ;  /* 0x00000000040672ca */ /* 0x000fe400000e0000 */
[----:B------:R-:W-:-:S09]  /*3d640*/  R2UR UR7, R5 ;  /* 0x00000000050772ca */ /* 0x000fd200000e0000 */
[----:B---3--:R1:W-:Y:S04]  /*3d650*/  ST.E desc[UR4][R6.64+0x1f4], R25 ;  /* 0x0001f41906007985 */ /* 0x0083e8000c101904 */
[----:B--2---:R-:W2:Y:S01]  /*3d660*/  LD.E R15, desc[UR6][R6.64+0x1f8] ;  /* 0x0001f806060f7980 */ /* 0x004ea2000c101900 */
[----:B------:R-:W-:Y:S02]  /*3d670*/  R2UR UR4, R4 ;  /* 0x00000000040472ca */ /* 0x000fe400000e0000 */
[----:B------:R-:W-:-:S13]  /*3d680*/  R2UR UR5, R5 ;  /* 0x00000000050572ca */ /* 0x000fda00000e0000 */
[----:B--2---:R1:W-:Y:S01]  /*3d690*/  ST.E desc[UR4][R6.64+0x1f8], R15 ;  /* 0x0001f80f06007985 */ /* 0x0043e2000c101904 */
[----:B------:R-:W-:Y:S01]  /*3d6a0*/  @!PT LDS RZ, [RZ] ;  /* 0x00000000fffff984 */ /* 0x000fe20000000800 */
[----:B------:R-:W-:Y:S01]  /*3d6b0*/  @!PT LDS RZ, [RZ] ;  /* 0x00000000fffff984 */ /* 0x000fe20000000800 */
[----:B------:R-:W-:Y:S01]  /*3d6c0*/  @!PT LDS RZ, [RZ] ;  /* 0x00000000fffff984 */ /* 0x000fe20000000800 */
[----:B------:R-:W-:Y:S01]  /*3d6d0*/  @!PT LDS RZ, [RZ] ;  /* 0x00000000fffff984 */ /* 0x000fe20000000800 */
[----:B------:R2:W-:Y:S06]  /*3d6e0*/  MEMBAR.ALL.CTA ;  /* 0x0000000000007992 */ /* 0x0005ec0000008000 */
[----:B--2---:R-:W2:Y:S02]  /*3d6f0*/  FENCE.VIEW.ASYNC.S ;  /* 0x00000000000073c6 */ /* 0x004ea40000000000 */
[----:B--2---:R-:W-:Y:S02]  /*3d700*/  NOP ;  /* 0x0000000000007918 */ /* 0x004fe40000000000 */
[----:B------:R-:W2:Y:S01]  /*3d710*/  LDL.64 R12, [R11+0x40] ;  /* 0x000040000b0c7983 */ /* 0x000ea20000100a00 */
[----:B------:R-:W-:-:S02]  /*3d720*/  R2UR UR4, R4 ;  /* 0x00000000040472ca */ /* 0x000fc400000e0000 */
[----:B------:R-:W-:Y:S01]  /*3d730*/  R2UR UR5, R5 ;  /* 0x00000000050572ca */ /* 0x000fe200000e0000 */
[----:B------:R-:W-:Y:S06]  /*3d740*/  BAR.ARV 0xe, 0x100 ;  /* 0x0384000000007b1d */ /* 0x000fec0000002000 */
[----:B0-----:R-:W3:Y:S06]  /*3d750*/  LDL.64 R8, [R11] ;  /* 0x000000000b087983 */ /* 0x001eec0000100a00 */
[----:B--2---:R-:W2:Y:S01]  /*3d760*/  LD.E R14, desc[UR4][R12.64] ;  /* 0x000000040c0e7980 */ /* 0x004ea2000c101900 */
[----:B------:R-:W-:-:S02]  /*3d770*/  R2UR UR4, R4 ;  /* 0x00000000040472ca */ /* 0x000fc400000e0000 */
[----:B------:R-:W-:Y:S01]  /*3d780*/  R2UR UR5, R5 ;  /* 0x00000000050572ca */ /* 0x000fe200000e0000 */
[----:B------:R-:W-:-:S12]  /*3d790*/  BSSY B2, `(.L_x_5454) ;  /* 0x0000006000027945 */ /* 0x000fd80003800000 */
[----:B---3--:R1:W5:Y:S01]  /*3d7a0*/  LD.E R8, desc[UR4][R8.64] ;  /* 0x0000000408087980 */ /* 0x008362000c101900 */
[----:B--2---:R-:W-:-:S04]  /*3d7b0*/  LOP3.LUT R14, R14, 0x1, RZ, 0xfc, !PT ;  /* 0x000000010e0e7812 */ /* 0x004fc800078efcff */
[----:B------:R-:W-:-:S13]  /*3d7c0*/  ISETP.NE.AND P0, PT, R14, 0x3, PT ;  /* 0x000000030e00780c */ /* 0x000fda0003f05270 */
[----:B-1----:R-:W-:Y:S05]  /*3d7d0*/  @!P0 BRA `(.L_x_5455) ;  /* 0x0000000000048947 */ /* 0x002fea0003800000 */
[----:B------:R-:W-:Y:S01]  /*3d7e0*/  BPT.TRAP 0x1 ;  /* 0x000000040000795c */ /* 0x000fe20000300000 */
.L_x_5455:
[----:B------:R-:W-:Y:S05]  /*3d7f0*/  BSYNC B2 ;  /* 0x0000000000027941 */ /* 0x000fea0003800000 */
.L_x_5454:
[C---:B------:R-:W-:Y:S02]  /*3d800*/  R2UR UR6, R4.reuse ;  /* 0x00000000040672ca */ /* 0x040fe400000e0000 */
[C---:B------:R-:W-:Y:S02]  /*3d810*/  R2UR UR7, R5.reuse ;  /* 0x00000000050772ca */ /* 0x040fe400000e0000 */
[----:B------:R-:W-:Y:S02]  /*3d820*/  R2UR UR4, R4 ;  /* 0x00000000040472ca */ /* 0x000fe400000e0000 */
[----:B------:R-:W-:-:S09]  /*3d830*/  R2UR UR5, R5 ;  /* 0x00000000050572ca */ /* 0x000fd200000e0000 */
[----:B------:R-:W2:Y:S04]  /*3d840*/  LD.E.64 R4, desc[UR6][R12.64+0x20] ;  /* 0x000020060c047980 */ /* 0x000ea8000c101b00 */
[----:B------:R-:W3:Y:S01]  /*3d850*/  LD.E R6, desc[UR4][R12.64+0xc] ;  /* 0x00000c040c067980 */ /* 0x000ee2000c101900 */
[----:B--2---:R-:W-:Y:S01]  /*3d860*/  MOV R5, R4 ;  /* 0x0000000400057202 */ /* 0x004fe20000000f00 */
[----:B------:R-:W-:-:S04]  /*3d870*/  IMAD.MOV.U32 R4, RZ, RZ, R3 ;  /* 0x000000ffff047224 */ /* 0x000fc800078e0003 */
[----:B-----5:R-:W-:-:S05]  /*3d880*/  IMAD R5, R8, 0x8, R5 ;  /* 0x0000000808057824 */ /* 0x020fca00078e0205 */
[----:B---3--:R-:W-:-:S04]  /*3d890*/  PRMT R5, R6, 0x654, R5 ;  /* 0x0000065406057816 */ /* 0x008fc80000000005 */
[----:B------:R0:W-:Y:S02]  /*3d8a0*/  SYNCS.ARRIVE.TRANS64.RED.A1T0 RZ, [R5+URZ], RZ ;  /* 0x000000ff05ff79a7 */ /* 0x0001e4000810043f */
[----:B0-----:R-:W-:-:S04]  /*3d8b0*/  IMAD.MOV.U32 R5, RZ, RZ, 0x0 ;  /* 0x00000000ff057424 */ /* 0x001fc800078e00ff */
[----:B------:R-:W-:Y:S05]  /*3d8c0*/  RET.REL.NODEC R4 `(_ZN7cutlass13device_kernelIN5flash11enable_sm90INS1_16FlashAttnFwdSm90INS1_25CollectiveMainloopFwdSm90ILi2EN4cute5tupleIJNS5_1CILi1EEES8_S8_EEENS6_IJNS7_ILi64EEESA_SA_EEELi512ENS_10bfloat16_tEfNS_4arch4Sm90ELb0ELb1ELb0ELb0ELb1ELb0ELb1ELb0ELb0ELb1ELb0ELb0EEENS1_21CollectiveEpilogueFwdINS6_IJSA_NS7_ILi512EEESA_EEES9_SC_SE_Li256ELb0ELb1ELb0ELb0EEENS1_30DynamicPersistentTileSchedulerILi256ELi128ELb0ELb1ELb1EEEEEEEEEvNT_6ParamsE) ;  /* 0xfffffc2404cc7950 */ /* 0x000fea0003c3ffff */
.L_x_5426:
[----:B0-----:R0:W1:Y:S02]  /*3d8d0*/  SYNCS.PHASECHK.TRANS64.TRYWAIT P0, [R9+URZ], R24 ;  /* 0x00000018090075a7 */ /* 0x001064000800017f */
[----:B-1----:R-:W-:Y:S05]  /*3d8e0*/  @!P0 NANOSLEEP.SYNCS 0x989680 ;  /* 0x009896800000895d */ /* 0x002fea0003900000 */
[----:B------:R-:W1:Y:S02]  /*3d8f0*/  @!P0 SYNCS.PHASECHK.TRANS64 P0, [R9+URZ], R24 ;  /* 0x00000018090085a7 */ /* 0x000e64000800007f */
[----:B-1----:R-:W-:Y:S05]  /*3d900*/  @!P0 BRA `(.L_x_5426) ;  /* 0xfffffffc00f08947 */ /* 0x002fea000383ffff */
[----:B------:R-:W-:Y:S05]  /*3d910*/  BRA `(.L_x_5425) ;  /* 0xfffffee800e07947 */ /* 0x000fea000383ffff */
.L_x_5433:
[----:B0-----:R0:W1:Y:S02]  /*3d920*/  SYNCS.PHASECHK.TRANS64.TRYWAIT P0, [R56+URZ], R57 ;  /* 0x00000039380075a7 */ /* 0x001064000800017f */
[----:B-1----:R-:W-:Y:S05]  /*3d930*/  @!P0 NANOSLEEP.SYNCS 0x989680 ;  /* 0x009896800000895d */ /* 0x002fea0003900000 */
[----:B------:R-:W1:Y:S02]  /*3d940*/  @!P0 SYNCS.PHASECHK.TRANS64 P0, [R56+URZ], R57 ;  /* 0x00000039380085a7 */ /* 0x000e64000800007f */
[----:B-1----:R-:W-:Y:S05]  /*3d950*/  @!P0 BRA `(.L_x_5433) ;  /* 0xfffffffc00f08947 */ /* 0x002fea000383ffff */
[----:B------:R-:W-:Y:S05]  /*3d960*/  BRA `(.L_x_5432) ;  /* 0xfffffef000b47947 */ /* 0x000fea000383ffff */
.L_x_5456:
        /* <DEDUP_REMOVED lines=9> */
.L_x_15537:


//--------------------- .text._ZN7cutlass13device_kernelIN5flash11enable_sm90INS1_16FlashAttnFwdSm90INS1_25CollectiveMainloopFwdSm90ILi2EN4cute5tupleIJNS5_1CILi1EEES8_S8_EEENS6_IJNS7_ILi64EEESA_SA_EEELi512ENS_10bfloat16_tEfNS_4arch4Sm90ELb0ELb1ELb0ELb1ELb1ELb0ELb0ELb0ELb0ELb1ELb0ELb0EEENS1_21CollectiveEpilogueFwdINS6_IJSA_NS7_ILi512EEESA_EEES9_SC_SE_Li256ELb1ELb1ELb0ELb0EEENS1_36VarlenDynamicPersistentTileSchedulerILi64ELi64ELi256ELi128ELb0ELb1ELb1ELb1ELb0ELb1EEEEEEEEEvNT_6ParamsE --------------------------
	.section	.text._ZN7cutlass13device_kernelIN5flash11enable_sm90INS1_16FlashAttnFwdSm90INS1_25CollectiveMainloopFwdSm90ILi2EN4cute5tupleIJNS5_1CILi1EEES8_S8_EEENS6_IJNS7_ILi64EEESA_SA_EEELi512ENS_10bfloat16_tEfNS_4arch4Sm90ELb0ELb1ELb0ELb1ELb1ELb0ELb0ELb0ELb0ELb1ELb0ELb0EEENS1_21CollectiveEpilogueFwdINS6_IJSA_NS7_ILi512EEESA_EEES9_SC_SE_Li256ELb1ELb1ELb0ELb0EEENS1_36VarlenDynamicPersistentTileSchedulerILi64ELi64ELi256ELi128ELb0ELb1ELb1ELb1ELb0ELb1EEEEEEEEEvNT_6ParamsE,"ax",@progbits
	.align	128
.text._ZN7cutlass13device_kernelIN5flash11enable_sm90INS1_16FlashAttnFwdSm90INS1_25CollectiveMainloopFwdSm90ILi2EN4cute5tupleIJNS5_1CILi1EEES8_S8_EEENS6_IJNS7_ILi64EEESA_SA_EEELi512ENS_10bfloat16_tEfNS_4arch4Sm90ELb0ELb1ELb0ELb1ELb1ELb0ELb0ELb0ELb0ELb1ELb0ELb0EEENS1_21CollectiveEpilogueFwdINS6_IJSA_NS7_ILi512EEESA_EEES9_SC_SE_Li256ELb1ELb1ELb0ELb0EEENS1_36VarlenDynamicPersistentTileSchedulerILi64ELi64ELi256ELi128ELb0ELb1ELb1ELb1ELb0ELb1EEEEEEEEEvNT_6ParamsE:
        .type           _ZN7cutlass13device_kernelIN5flash11enable_sm90INS1_16FlashAttnFwdSm90INS1_25CollectiveMainloopFwdSm90ILi2EN4cute5tupleIJNS5_1CILi1EEES8_S8_EEENS6_IJNS7_ILi64EEESA_SA_EEELi512ENS_10bfloat16_tEfNS_4arch4Sm90ELb0ELb1ELb0ELb1ELb1ELb0ELb0ELb0ELb0ELb1ELb0ELb0EEENS1_21CollectiveEpilogueFwdINS6_IJSA_NS7_ILi512EEESA_EEES9_SC_SE_Li256ELb1ELb1ELb0ELb0EEENS1_36VarlenDynamicPersistentTileSchedulerILi64ELi64ELi256ELi128ELb0ELb1ELb1ELb1ELb0ELb1EEEEEEEEEvNT_6ParamsE,@function
        .size           _ZN7cutlass13device_kernelIN5flash11enable_sm90INS1_16FlashAttnFwdSm90INS1_25CollectiveMainloopFwdSm90ILi2EN4cute5tupleIJNS5_1CILi1EEES8_S8_EEENS6_IJNS7_ILi64EEESA_SA_EEELi512ENS_10bfloat16_tEfNS_4arch4Sm90ELb0ELb1ELb0ELb1ELb1ELb0ELb0ELb0ELb0ELb1ELb0ELb0EEENS1_21CollectiveEpilogueFwdINS6_IJSA_NS7_ILi512EEESA_EEES9_SC_SE_Li256ELb1ELb1ELb0ELb0EEENS1_36VarlenDynamicPersistentTileSchedulerILi64ELi64ELi256ELi128ELb0ELb1ELb1ELb1ELb0ELb1EEEEEEEEEvNT_6ParamsE,(.L_x_15539 - _ZN7cutlass13device_kernelIN5flash11enable_sm90INS1_16FlashAttnFwdSm90INS1_25CollectiveMainloopFwdSm90ILi2EN4cute5tupleIJNS5_1CILi1EEES8_S8_EEENS6_IJNS7_ILi64EEESA_SA_EEELi512ENS_10bfloat16_tEfNS_4arch4Sm90ELb0ELb1ELb0ELb1ELb1ELb0ELb0ELb0ELb0ELb1ELb0ELb0EEENS1_21CollectiveEpilogueFwdINS6_IJSA_NS7_ILi512EEESA_EEES9_SC_SE_Li256ELb1ELb1ELb0ELb0EEENS1_36VarlenDynamicPersistentTileSchedulerILi64ELi64ELi256ELi128ELb0ELb1ELb1ELb1ELb0ELb1EEEEEEEEEvNT_6ParamsE)
        .other          _ZN7cutlass13device_kernelIN5flash11enable_sm90INS1_16FlashAttnFwdSm90INS1_25CollectiveMainloopFwdSm90ILi2EN4cute5tupleIJNS5_1CILi1EEES8_S8_EEENS6_IJNS7_ILi64EEESA_SA_EEELi512ENS_10bfloat16_tEfNS_4arch4Sm90ELb0ELb1ELb0ELb1ELb1ELb0ELb0ELb0ELb0ELb1ELb0ELb0EEENS1_21CollectiveEpilogueFwdINS6_IJSA_NS7_ILi512EEESA_EEES9_SC_SE_Li256ELb1ELb1ELb0ELb0EEENS1_36VarlenDynamicPersistentTileSchedulerILi64ELi64ELi256ELi128ELb0ELb1ELb1ELb1ELb0ELb1EEEEEEEEEvNT_6ParamsE,@"STO_CUDA_ENTRY STV_DEFAULT"
_ZN7cutlass13device_kernelIN5flash11enable_sm90INS1_16FlashAttnFwdSm90INS1_25CollectiveMainloopFwdSm90ILi2EN4cute5tupleIJNS5_1CILi1EEES8_S8_EEENS6_IJNS7_ILi64EEESA_SA_EEELi512ENS_10bfloat16_tEfNS_4arch4Sm90ELb0ELb1ELb0ELb1ELb1ELb0ELb0ELb0ELb0ELb1ELb0ELb0EEENS1_21CollectiveEpilogueFwdINS6_IJSA_NS7_ILi512EEESA_EEES9_SC_SE_Li256ELb1ELb1ELb0ELb0EEENS1_36VarlenDynamicPersistentTileSchedulerILi64ELi64ELi256ELi128ELb0ELb1ELb1ELb1ELb0ELb1EEEEEEEEEvNT_6ParamsE:
        /* <DEDUP_REMOVED lines=41> */
.L_x_5457:
        /* <DEDUP_REMOVED lines=22> */
.L_x_5458:
        /* <DEDUP_REMOVED lines=18> */
.L_x_5459:
        /* <DEDUP_REMOVED lines=22> */
.L_x_5460:
        /* <DEDUP_REMOVED lines=23> */
.L_x_5461:
        /* <DEDUP_REMOVED lines=8> */
.L_x_5463:
[----:B------:R-:W-:-:S08]  /*0860*/  NOP ;  /* 0x0000000000007918 */ /* 0x000fd00000000000 */
[----:B------:R-:W0:Y:S02]  /*0870*/  USETMAXREG.TRY_ALLOC.CTAPOOL UP0, 0xe8 ;  /* 0x000000e8000079c8 */ /* 0x000e240008000600 */
[----:B0-----:R-:W-:-:S13]  /*0880*/  PLOP3.LUT P0, PT, PT, PT, UP0, 0x80, 0x0 ;  /* 0x000000000000781c */ /* 0x001fda0003f0f008 */
[----:B------:R-:W-:Y:S05]  /*0890*/  @!P0 BRA `(.L_x_5463) ;  /* 0xfffffffc00f08947 */ /* 0x000fea000383ffff */
[----:B------:R-:W-:Y:S01]  /*08a0*/  LOP3.LUT R2, R0, 0xffffff80, RZ, 0xc0, !PT ;  /* 0xffffff8000027812 */ /* 0x000fe200078ec0ff */
[----:B------:R-:W0:Y:S01]  /*08b0*/  S2UR UR40, SR_CgaCtaId ;  /* 0x00000000002879c3 */ /* 0x000e220000008800 */
[----:B------:R-:W-:Y:S01]  /*08c0*/  UMOV UR41, 0x400 ;  /* 0x0000040000297882 */ /* 0x000fe20000000000 */
[----:B------:R-:W-:Y:S01]  /*08d0*/  ULDC UR4, c[0x0][0xc3c] ;  /* 0x00030f0000047ab9 */ /* 0x000fe20000000800 */
[----:B------:R-:W-:-:S13]  /*08e0*/  ISETP.NE.AND P0, PT, R2, 0x80, PT ;  /* 0x000000800200780c */ /* 0x000fda0003f05270 */
[----:B------:R-:W-:Y:S06]  /*08f0*/  @!P0 BAR.ARV 0x8, 0x100 ;  /* 0x0204000000008b1d */ /* 0x000fec0000002000 */
[----:B------:R-:W-:Y:S01]  /*0900*/  ISETP.GE.U32.AND P0, PT, R0, 0x100, PT ;  /* 0x000001000000780c */ /* 0x000fe20003f06070 */
[----:B0-----:R-:W-:-:S12]  /*0910*/  ULEA UR41, UR40, UR41, 0x18 ;  /* 0x0000002928297291 */ /* 0x001fd8000f8ec03f */
        /* <DEDUP_REMOVED lines=20> */
[C---:B------:R-:W-:Y:S02]  /*0a60*/  LEA.HI R3, R2.reuse, R5, RZ, 0x1 ;  /* 0x0000000502037211 */ /* 0x040fe400078f08ff */
[----:B------:R-:W-:Y:S02]  /*0a70*/  LOP3.LUT R2, R2, 0xfffffff0, RZ, 0xc0, !PT ;  /* 0xfffffff002027812 */ /* 0x000fe400078ec0ff */
[----:B------:R-:W-:Y:S02]  /*0a80*/  LOP3.LUT R4, R3, 0x1ffffffe, RZ, 0xc0, !PT ;  /* 0x1ffffffe03047812 */ /* 0x000fe400078ec0ff */
[----:B------:R-:W-:Y:S01]  /*0a90*/  LEA.HI R3, R0, R197, RZ, 0x5 ;  /* 0x000000c500037211 */ /* 0x000fe200078f28ff */
[----:B------:R-:W-:Y:S01]  /*0aa0*/  IMAD.IADD R2, R197, 0x1, -R2 ;  /* 0x00000001c5027824 */ /* 0x000fe200078e0a02 */
[----:B------:R-:W-:Y:S01]  /*0ab0*/  LOP3.LUT R10, R7, 0xfffffffc, RZ, 0xc0, !PT ;  /* 0xfffffffc070a7812 */ /* 0x000fe200078ec0ff */
[----:B------:R-:W-:Y:S01]  /*0ac0*/  IMAD.IADD R5, R5, 0x1, -R4 ;  /* 0x0000000105057824 */ /* 0x000fe200078e0a04 */
[----:B------:R-:W-:-:S02]  /*0ad0*/  SHF.R.S32.HI R4, RZ, 0x5, R3 ;  /* 0x00000005ff047819 */ /* 0x000fc40000011403 */
[----:B------:R-:W-:Y:S01]  /*0ae0*/  SHF.R.S32.HI R3, RZ, 0x1f, R3 ;  /* 0x0000001fff037819 */ /* 0x000fe20000011403 */
[----:B------:R-:W-:Y:S01]  /*0af0*/  IMAD.IADD R10, R197, 0x1, -R10 ;  /* 0x00000001c50a7824 */ /* 0x000fe200078e0a0a */
[----:B------:R-:W-:Y:S01]  /*0b00*/  LOP3.LUT R8, R6, 0xffffff80, RZ, 0xc0, !PT ;  /* 0xffffff8006087812 */ /* 0x000fe200078ec0ff */
[----:B------:R-:W-:Y:S01]  /*0b10*/  IMAD.SHL.U32 R5, R5, 0x8, RZ ;  /* 0x0000000805057824 */ /* 0x000fe200078e00ff */
[----:B------:R-:W-:Y:S02]  /*0b20*/  LEA.HI R3, R3, R4, RZ, 0x2 ;  /* 0x0000000403037211 */ /* 0x000fe400078f10ff */
[----:B------:R-:W-:Y:S01]  /*0b30*/  SHF.R.S32.HI R193, RZ, 0x7, R6 ;  /* 0x00000007ffc17819 */ /* 0x000fe20000011406 */
[----:B------:R-:W-:Y:S01]  /*0b40*/  IMAD.IADD R8, R197, 0x1, -R8 ;  /* 0x00000001c5087824 */ /* 0x000fe200078e0a08 */
[----:B------:R-:W-:Y:S02]  /*0b50*/  LOP3.LUT R3, R3, 0x3ffffc, RZ, 0xc0, !PT ;  /* 0x003ffffc03037812 */ /* 0x000fe400078ec0ff */
[--C-:B------:R-:W-:Y:S01]  /*0b60*/  SHF.R.S32.HI R7, RZ, 0x1f, R2.reuse ;  /* 0x0000001fff077819 */ /* 0x100fe20000011402 */
[----:B------:R-:W-:Y:S01]  /*0b70*/  IMAD R12, R193, 0x100, R2 ;  /* 0x00000100c10c7824 */ /* 0x000fe200078e0202 */
[----:B------:R-:W-:Y:S01]  /*0b80*/  LEA.HI R11, R10, R10, RZ, 0x1 ;  /* 0x0000000a0a0b7211 */ /* 0x000fe200078f08ff */
[----:B------:R-:W-:Y:S01]  /*0b90*/  IMAD.IADD R3, R4, 0x1, -R3 ;  /* 0x0000000104037824 */ /* 0x000fe200078e0a03 */
[----:B------:R-:W-:-:S02]  /*0ba0*/  LEA.HI R9, R7, R2, RZ, 0x3 ;  /* 0x0000000207097211 */ /* 0x000fc400078f18ff */
[----:B------:R-:W-:Y:S01]  /*0bb0*/  SHF.R.S32.HI R7, RZ, 0x1f, R8 ;  /* 0x0000001fff077819 */ /* 0x000fe20000011408 */
[----:B------:R-:W-:Y:S01]  /*0bc0*/  IMAD R12, R3, 0x10, R12 ;  /* 0x00000010030c7824 */ /* 0x000fe200078e020c */
[----:B------:R-:W-:Y:S02]  /*0bd0*/  LOP3.LUT R13, R11, 0x1ffffffe, RZ, 0xc0, !PT ;  /* 0x1ffffffe0b0d7812 */ /* 0x000fe400078ec0ff */
[-C--:B------:R-:W-:Y:S01]  /*0be0*/  LEA.HI R3, R7, R8.reuse, RZ, 0x2 ;  /* 0x0000000807037211 */ /* 0x080fe200078f10ff */
[----:B------:R-:W-:Y:S01]  /*0bf0*/  IMAD.U32 R196, R12, 0x40, R5 ;  /* 0x000000400cc47824 */ /* 0x000fe200078e0005 */
[----:B------:R-:W-:Y:S01]  /*0c00*/  LOP3.LUT R11, R9, 0xfffffff8, RZ, 0xc0, !PT ;  /* 0xfffffff8090b7812 */ /* 0x000fe200078ec0ff */
[----:B------:R-:W-:Y:S01]  /*0c10*/  IMAD.IADD R185, R10, 0x1, -R13 ;  /* 0x000000010ab97824 */ /* 0x000fe200078e0a0d */
[----:B------:R-:W-:Y:S01]  /*0c20*/  LOP3.LUT R13, R3, 0x7ffffffc, RZ, 0xc0, !PT ;  /* 0x7ffffffc030d7812 */ /* 0x000fe200078ec0ff */
[----:B------:R-:W-:Y:S01]  /*0c30*/  IMAD.SHL.U32 R9, R9, 0x40, RZ ;  /* 0x0000004009097824 */ /* 0x000fe200078e00ff */
[----:B------:R-:W-:Y:S01]  /*0c40*/  LEA.HI R7, R7, R8, RZ, 0x5 ;  /* 0x0000000807077211 */ /* 0x000fe200078f28ff */
[----:B------:R-:W-:Y:S01]  /*0c50*/  IMAD.IADD R11, R2, 0x1, -R11 ;  /* 0x00000001020b7824 */ /* 0x000fe200078e0a0b */
[----:B------:R-:W-:Y:S01]  /*0c60*/  SHF.R.S32.HI R2, RZ, 0x2, R3 ;  /* 0x00000002ff027819 */ /* 0x000fe20000011403 */
[----:B------:R-:W-:Y:S01]  /*0c70*/  IMAD.IADD R13, R8, 0x1, -R13 ;  /* 0x00000001080d7824 */ /* 0x000fe200078e0a0d */
[----:B------:R-:W-:Y:S01]  /*0c80*/  SHF.R.S32.HI R3, RZ, 0x1f, R3 ;  /* 0x0000001fff037819 */ /* 0x000fe20000011403 */
[----:B------:R-:W-:Y:S01]  /*0c90*/  IMAD.SHL.U32 R8, R11, 0x40, RZ ;  /* 0x000000400b087824 */ /* 0x000fe200078e00ff */
[----:B------:R-:W-:-:S02]  /*0ca0*/  LOP3.LUT R9, R9, 0x7ffffe00, RZ, 0xc0, !PT ;  /* 0x7ffffe0009097812 */ /* 0x000fc400078ec0ff */
[----:B------:R-:W-:Y:S02]  /*0cb0*/  LEA.HI R3, R3, R2, RZ, 0x3 ;  /* 0x0000000203037211 */ /* 0x000fe400078f18ff */
[----:B------:R-:W-:Y:S01]  /*0cc0*/  LOP3.LUT R8, R8, 0x1c0, RZ, 0xc0, !PT ;  /* 0x000001c008087812 */ /* 0x000fe200078ec0ff */
[----:B------:R-:W-:Y:S01]  /*0cd0*/  IMAD R9, R4, 0x400, R9 ;  /* 0x0000040004097824 */ /* 0x000fe200078e0209 */
[----:B------:R-:W-:Y:S02]  /*0ce0*/  LOP3.LUT R3, R3, 0xfffffff8, RZ, 0xc0, !PT ;  /* 0xfffffff803037812 */ /* 0x000fe400078ec0ff */
[----:B------:R-:W-:Y:S02]  /*0cf0*/  LOP3.LUT R5, R8, 0x8, R5, 0xf8, !PT ;  /* 0x0000000808057812 */ /* 0x000fe400078ef805 */
[----:B------:R-:W-:Y:S01]  /*0d00*/  SHF.R.U32.HI R8, RZ, 0x3, R8 ;  /* 0x00000003ff087819 */ /* 0x000fe20000011608 */
[----:B------:R-:W-:Y:S01]  /*0d10*/  IMAD.IADD R16, R2, 0x1, -R3 ;  /* 0x0000000102107824 */ /* 0x000fe200078e0a03 */
[----:B------:R-:W-:-:S02]  /*0d20*/  LEA.HI R0, R0, R197, RZ, 0x3 ;  /* 0x000000c500007211 */ /* 0x000fc400078f18ff */
[----:B------:R-:W-:Y:S02]  /*0d30*/  LOP3.LUT R8, R5, R8, RZ, 0x3c, !PT ;  /* 0x0000000805087212 */ /* 0x000fe400078e3cff */
[----:B------:R-:W-:Y:S02]  /*0d40*/  LOP3.LUT R2, R0, 0xfffffff8, RZ, 0xc0, !PT ;  /* 0xfffffff800027812 */ /* 0x000fe400078ec0ff */
[----:B------:R-:W-:Y:S01]  /*0d50*/  R2P PR, R11, 0x6 ;  /* 0x000000060b007804 */ /* 0x000fe20000000000 */
[----:B------:R-:W-:Y:S01]  /*0d60*/  IMAD.IADD R8, R9, 0x1, R8 ;  /* 0x0000000109087824 */ /* 0x000fe200078e0208 */
[----:B------:R-:W-:Y:S01]  /*0d70*/  LEA.HI R6, R6, R193, RZ, 0x1 ;  /* 0x000000c106067211 */ /* 0x000fe200078f08ff */
[----:B------:R-:W-:Y:S01]  /*0d80*/  IMAD.IADD R191, R197, 0x1, -R2 ;  /* 0x00000001c5bf7824 */ /* 0x000fe200078e0a02 */
[----:B------:R-:W-:Y:S01]  /*0d90*/  SHF.R.S32.HI R7, RZ, 0x5, R7 ;  /* 0x00000005ff077819 */ /* 0x000fe20000011407 */
[----:B------:R-:W-:Y:S01]  /*0da0*/  IMAD.SHL.U32 R2, R13, 0x2, RZ ;  /* 0x000000020d027824 */ /* 0x000fe200078e00ff */
[----:B------:R-:W-:Y:S01]  /*0db0*/  LEA R18, R8, UR41, 0x1 ;  /* 0x0000002908127c11 */ /* 0x000fe2000f8e08ff */
[----:B------:R-:W-:Y:S01]  /*0dc0*/  IMAD.SHL.U32 R184, R191, 0x8, RZ ;  /* 0x00000008bfb87824 */ /* 0x000fe200078e00ff */
[----:B------:R-:W-:Y:S01]  /*0dd0*/  LOP3.LUT R6, R6, 0xfffffe, RZ, 0xc0, !PT ;  /* 0x00fffffe06067812 */ /* 0x000fe200078ec0ff */
[----:B------:R-:W-:Y:S01]  /*0de0*/  IMAD R16, R7, 0x10, R16 ;  /* 0x0000001007107824 */ /* 0x000fe200078e0210 */
[----:B------:R-:W-:Y:S01]  /*0df0*/  SEL R22, R22, 0xffffffe0, !P1 ;  /* 0xffffffe016167807 */ /* 0x000fe20004800000 */
[C---:B------:R-:W-:Y:S01]  /*0e00*/  VIADD R23, R18.reuse, 0x26800 ;  /* 0x0002680012177836 */ /* 0x040fe20000000000 */
[----:B------:R-:W-:Y:S01]  /*0e10*/  IADD3 R19, R18, 0x26840, RZ ;  /* 0x0002684012137810 */ /* 0x000fe20007ffe0ff */
[C---:B------:R-:W-:Y:S01]  /*0e20*/  VIADD R190, R184.reuse, 0x40 ;  /* 0x00000040b8be7836 */ /* 0x040fe20000000000 */
[----:B------:R-:W-:Y:S01]  /*0e30*/  SHF.R.S32.HI R192, RZ, 0x3, R0 ;  /* 0x00000003ffc07819 */ /* 0x000fe20000011400 */
[----:B------:R-:W-:-:S02]  /*0e40*/  VIADD R189, R184, 0x80 ;  /* 0x00000080b8bd7836 */ /* 0x000fc40000000000 */
        /* <DEDUP_REMOVED lines=10> */
[----:B------:R-:W-:Y:S01]  /*0ef0*/  IMAD.IADD R6, R193, 0x1, -R6 ;  /* 0x00000001c1067824 */ /* 0x000fe200078e0a06 */
[----:B------:R-:W-:Y:S01]  /*0f00*/  SHF.R.S32.HI R199, RZ, 0x1f, R195 ;  /* 0x0000001fffc77819 */ /* 0x000fe200000114c3 */
[C---:B------:R-:W-:Y:S01]  /*0f10*/  @P2 VIADD R19, R23.reuse, 0xffffffc0 ;  /* 0xffffffc017132836 */ /* 0x040fe20000000000 */
[----:B------:R-:W-:Y:S01]  /*0f20*/  SHF.R.S32.HI R198, RZ, 0x1f, R194 ;  /* 0x0000001fffc67819 */ /* 0x000fe200000114c2 */
[----:B------:R-:W-:-:S02]  /*0f30*/  IMAD.IADD R23, R23, 0x1, R22 ;  /* 0x0000000117177824 */ /* 0x000fc400078e0216 */
[----:B------:R-:W-:Y:S02]  /*0f40*/  IMAD.SHL.U32 R17, R6, 0x100, RZ ;  /* 0x0000010006117824 */ /* 0x000fe400078e00ff */
[----:B------:R-:W-:Y:S02]  /*0f50*/  IMAD R185, R185, 0x8, R16 ;  /* 0x00000008b9b97824 */ /* 0x000fe400078e0210 */
[----:B------:R-:W-:-:S07]  /*0f60*/  IMAD.IADD R22, R22, 0x1, R19 ;  /* 0x0000000116167824 */ /* 0x000fce00078e0213 */
.L_x_5581:
[----:B------:R-:W-:Y:S01]  /*0f70*/  ULDC.64 UR8, c[0x0][0xa28] ;  /* 0x00028a0000087ab9 */ /* 0x000fe20000000a00 */
[----:B------:R-:W-:Y:S01]  /*0f80*/  ULDC UR4, c[0x0][0x424] ;  /* 0x0001090000047ab9 */ /* 0x000fe20000000800 */
[----:B------:R-:W-:-:S04]  /*0f90*/  UISETP.NE.U32.AND UP0, UPT, UR8, URZ, UPT ;  /* 0x0000003f0800728c */ /* 0x000fc8000bf05070 */
[----:B------:R-:W-:-:S03]  /*0fa0*/  UISETP.NE.AND.EX UP0, UPT, UR9, URZ, UPT, UP0 ;  /* 0x0000003f0900728c */ /* 0x000fc6000bf05300 */
[----:B------:R-:W-:Y:S02]  /*0fb0*/  ULDC.64 UR8, c[0x0][0xa18] ;  /* 0x0002860000087ab9 */ /* 0x000fe40000000a00 */
[----:B------:R-:W-:Y:S01]  /*0fc0*/  UISETP.NE.U32.AND UP1, UPT, UR8, URZ, UPT ;  /* 0x0000003f0800728c */ /* 0x000fe2000bf25070 */
[----:B------:R-:W-:-:S03]  /*0fd0*/  PLOP3.LUT P0, PT, PT, PT, UP0, 0x80, 0x0 ;  /* 0x000000000000781c */ /* 0x000fc60003f0f008 */
[----:B------:R-:W-:-:S03]  /*0fe0*/  UISETP.NE.AND.EX UP1, UPT, UR9, URZ, UPT, UP1 ;  /* 0x0000003f0900728c */ /* 0x000fc6000bf25310 */
[----:B------:R-:W-:Y:S02]  /*0ff0*/  @UP0 ULDC.64 UR8, c[0x0][0xa28] ;  /* 0x00028a0000080ab9 */ /* 0x000fe40000000a00 */
[----:B------:R-:W-:Y:S01]  /*1000*/  @UP0 UIMAD.WIDE UR8, UR6, 0x4, UR8 ;  /* 0x00000004060808a5 */ /* 0x000fe2000f8e0208 */
[----:B------:R-:W-:-:S05]  /*1010*/  PLOP3.LUT P2, PT, PT, PT, UP1, 0x80, 0x0 ;  /* 0x000000000000781c */ /* 0x000fca0003f4f018 */
[----:B------:R-:W-:Y:S01]  /*1020*/  @UP1 ULDC.64 UR10, c[0x0][0xa18] ;  /* 0x00028600000a1ab9 */ /* 0x000fe20000000a00 */
[----:B0-23--:R-:W-:Y:S02]  /*1030*/  IMAD.U32 R4, RZ, RZ, UR8 ;  /* 0x00000008ff047e24 */ /* 0x00dfe4000f8e00ff */
[----:B------:R-:W-:Y:S01]  /*1040*/  IMAD.U32 R5, RZ, RZ, UR9 ;  /* 0x00000009ff057e24 */ /* 0x000fe2000f8e00ff */
[----:B------:R-:W-:-:S04]  /*1050*/  @UP1 UIMAD.WIDE UR8, UR6, 0x4, UR10 ;  /* 0x00000004060818a5 */ /* 0x000fc8000f8e020a */
[----:B------:R-:W2:Y:S02]  /*1060*/  @P0 LDG.E R4, desc[UR54][R4.64] ;  /* 0x0000003604040981 */ /* 0x000ea4000c1e1900 */
[----:B-1----:R-:W-:Y:S02]  /*1070*/  IMAD.U32 R6, RZ, RZ, UR8 ;  /* 0x00000008ff067e24 */ /* 0x002fe4000f8e00ff */
[----:B----4-:R-:W-:Y:S01]  /*1080*/  IMAD.U32 R7, RZ, RZ, UR9 ;  /* 0x00000009ff077e24 */ /* 0x010fe2000f8e00ff */
[----:B------:R-:W-:-:S04]  /*1090*/  ULDC.64 UR8, c[0x0][0x418] ;  /* 0x0001060000087ab9 */ /* 0x000fc80000000a00 */
[----:B------:R-:W3:Y:S01]  /*10a0*/  @P2 LDG.E R6, desc[UR54][R6.64] ;  /* 0x0000003606062981 */ /* 0x000ee2000c1e1900 */
[----:B------:R-:W-:Y:S01]  /*10b0*/  UISETP.NE.U32.AND UP0, UPT, UR8, URZ, UPT ;  /* 0x0000003f0800728c */ /* 0x000fe2000bf05070 */
[----:B------:R-:W-:Y:S01]  /*10c0*/  UMOV UR48, URZ ;  /* 0x0000003f00307c82 */ /* 0x000fe20008000000 */
[----:B------:R-:W-:Y:S02]  /*10d0*/  UMOV UR43, UR7 ;  /* 0x00000007002b7c82 */ /* 0x000fe40008000000 */
[----:B------:R-:W-:-:S03]  /*10e0*/  UISETP.NE.AND.EX UP0, UPT, UR9, URZ, UPT, UP0 ;  /* 0x0000003f0900728c */ /* 0x000fc6000bf05300 */
[----:B------:R-:W-:Y:S01]  /*10f0*/  ULDC.64 UR8, c[0x0][0xa20] ;  /* 0x0002880000087ab9 */ /* 0x000fe20000000a00 */
[----:B------:R-:W-:Y:S01]  /*1100*/  USEL UR4, UR4, 0x1, UP0 ;  /* 0x0000000104047887 */ /* 0x000fe20008000000 */
[----:B------:R-:W-:Y:S01]  /*1110*/  ISETP.NE.U32.AND P1, PT, RZ, UR8, PT ;  /* 0x00000008ff007c0c */ /* 0x000fe2000bf25070 */
[----:B------:R-:W-:Y:S02]  /*1120*/  ULDC UR8, c[0x0][0x2f0] ;  /* 0x0000bc0000087ab9 */ /* 0x000fe40000000800 */
[----:B------:R-:W-:Y:S01]  /*1130*/  UIMAD UR4, UR4, UR8, URZ ;  /* 0x00000008040472a4 */ /* 0x000fe2000f8e023f */
[----:B------:R-:W-:Y:S02]  /*1140*/  ISETP.NE.AND.EX P1, PT, RZ, UR9, PT, P1 ;  /* 0x00000009ff007c0c */ /* 0x000fe4000bf25310 */
[----:B--2---:R-:W-:Y:S02]  /*1150*/  @P0 R2UR UR48, R4 ;  /* 0x00000000043002ca */ /* 0x004fe400000e0000 */
[----:B---3--:R-:W-:Y:S01]  /*1160*/  @P2 R2UR UR50, R6 ;  /* 0x00000000063222ca */ /* 0x008fe200000e0000 */
[----:B------:R-:W-:-:S14]  /*1170*/  @P2 BRA `(.L_x_5464) ;  /* 0x0000000000382947 */ /* 0x000fdc0003800000 */
[----:B------:R-:W-:Y:S01]  /*1180*/  ULDC.64 UR8, c[0x0][0xa00] ;  /* 0x0002800000087ab9 */ /* 0x000fe20000000a00 */
[----:B------:R-:W-:Y:S01]  /*1190*/  ULDC UR50, c[0x0][0x288] ;  /* 0x0000a20000327ab9 */ /* 0x000fe20000000800 */
[----:B------:R-:W-:-:S04]  /*11a0*/  ISETP.NE.U32.AND P0, PT, RZ, UR8, PT ;  /* 0x00000008ff007c0c */ /* 0x000fc8000bf05070 */
[----:B------:R-:W-:-:S13]  /*11b0*/  ISETP.NE.AND.EX P0, PT, RZ, UR9, PT, P0 ;  /* 0x00000009ff007c0c */ /* 0x000fda000bf05300 */
[----:B------:R-:W-:Y:S05]  /*11c0*/  @!P0 BRA `(.L_x_5464) ;  /* 0x0000000000248947 */ /* 0x000fea0003800000 */
[----:B------:R-:W-:Y:S02]  /*11d0*/  ULDC.64 UR8, c[0x0][0xa00] ;  /* 0x0002800000087ab9 */ /* 0x000fe40000000a00 */
[----:B------:R-:W-:-:S06]  /*11e0*/  UIMAD.WIDE UR8, UR6, 0x4, UR8 ;  /* 0x00000004060878a5 */ /* 0x000fcc000f8e0208 */
[----:B------:R-:W-:Y:S02]  /*11f0*/  IMAD.U32 R4, RZ, RZ, UR8 ;  /* 0x00000008ff047e24 */ /* 0x000fe4000f8e00ff */
[----:B------:R-:W-:-:S05]  /*1200*/  IMAD.U32 R5, RZ, RZ, UR9 ;  /* 0x00000009ff057e24 */ /* 0x000fca000f8e00ff */
[----:B------:R-:W2:Y:S04]  /*1210*/  LDG.E R3, desc[UR54][R4.64] ;  /* 0x0000003604037981 */ /* 0x000ea8000c1e1900 */
[----:B------:R-:W3:Y:S01]  /*1220*/  LDG.E R0, desc[UR54][R4.64+0x4] ;  /* 0x0000043604007981 */ /* 0x000ee2000c1e1900 */
[----:B--2---:R-:W-:Y:S02]  /*1230*/  R2UR UR50, R3 ;  /* 0x00000000033272ca */ /* 0x004fe400000e0000 */
[----:B---3--:R-:W-:-:S13]  /*1240*/  R2UR UR7, R0 ;  /* 0x00000000000772ca */ /* 0x008fda00000e0000 */
[----:B------:R-:W-:-:S12]  /*1250*/  UIADD3 UR50, -UR50, UR7, URZ ;  /* 0x0000000732327290 */ /* 0x000fd8000fffe13f */
.L_x_5464:
[----:B------:R-:W-:Y:S01]  /*1260*/  UMOV UR44, UR6 ;  /* 0x00000006002c7c82 */ /* 0x000fe20008000000 */
[----:B------:R-:W-:Y:S05]  /*1270*/  @!P1 BRA `(.L_x_5465) ;  /* 0x00000000001c9947 */ /* 0x000fea0003800000 */
[----:B------:R-:W-:Y:S02]  /*1280*/  ULDC.64 UR8, c[0x0][0xa20] ;  /* 0x0002880000087ab9 */ /* 0x000fe40000000a00 */
[----:B------:R-:W-:-:S06]  /*1290*/  UIMAD.WIDE UR6, UR6, 0x4, UR8 ;  /* 0x00000004060678a5 */ /* 0x000fcc000f8e0208 */
[----:B------:R-:W-:Y:S02]  /*12a0*/  IMAD.U32 R4, RZ, RZ, UR6 ;  /* 0x00000006ff047e24 */ /* 0x000fe4000f8e00ff */
[----:B------:R-:W-:-:S05]  /*12b0*/  IMAD.U32 R5, RZ, RZ, UR7 ;  /* 0x00000007ff057e24 */ /* 0x000fca000f8e00ff */
[----:B------:R-:W2:Y:S02]  /*12c0*/  LDG.E R4, desc[UR54][R4.64] ;  /* 0x0000003604047981 */ /* 0x000ea4000c1e1900 */
[----:B--2---:R-:W-:Y:S01]  /*12d0*/  R2UR UR4, R4 ;  /* 0x00000000040472ca */ /* 0x004fe200000e0000 */
[----:B------:R-:W-:-:S14]  /*12e0*/  BRA `(.L_x_5466) ;  /* 0x0000000000347947 */ /* 0x000fdc0003800000 */
.L_x_5465:
[----:B------:R-:W-:Y:S02]  /*12f0*/  ULDC.64 UR8, c[0x0][0xa08] ;  /* 0x0002820000087ab9 */ /* 0x000fe40000000a00 */
        /* <DEDUP_REMOVED lines=12> */
.L_x_5466:
[----:B------:R-:W-:Y:S02]  /*13c0*/  UISETP.NE.AND UP0, UPT, UR46, 0x1, UPT ;  /* 0x000000012e00788c */ /* 0x000fe4000bf05270 */
[----:B------:R-:W-:Y:S02]  /*13d0*/  UIADD3 UR48, -UR48, UR4, URZ ;  /* 0x0000000430307290 */ /* 0x000fe4000fffe13f */
[----:B------:R-:W-:Y:S02]  /*13e0*/  USHF.L.U32 UR45, UR5, 0x6, URZ ;  /* 0x00000006052d7899 */ /* 0x000fe4000800063f */
[----:B------:R-:W-:Y:S01]  /*13f0*/  UIADD3 UR4, UR48, 0x3f, URZ ;  /* 0x0000003f30047890 */ /* 0x000fe2000fffe03f */
[----:B------:R-:W-:-:S03]  /*1400*/  PLOP3.LUT P0, PT, PT, PT, UP0, 0x80, 0x0 ;  /* 0x000000000000781c */ /* 0x000fc60003f0f008 */
[----:B------:R-:W-:-:S04]  /*1410*/  USHF.R.S32.HI UR6, URZ, 0x1f, UR4 ;  /* 0x0000001f3f067899 */ /* 0x000fc80008011404 */
[----:B------:R-:W-:-:S04]  /*1420*/  ULEA.HI UR6, UR6, UR4, URZ, 0x6 ;  /* 0x0000000406067291 */ /* 0x000fc8000f8f303f */
[----:B------:R-:W-:Y:S02]  /*1430*/  USHF.R.S32.HI UR6, URZ, 0x6, UR6 ;  /* 0x000000063f067899 */ /* 0x000fe40008011406 */
[----:B------:R-:W-:Y:S10]  /*1440*/  @!P0 BRA `(.L_x_5467) ;  /* 0x0000002000308947 */ /* 0x000ff40003800000 */
[----:B------:R-:W0:Y:S01]  /*1450*/  LDC.64 R6, c[0x0][0x9e0] ;  /* 0x00027800ff067b82 */ /* 0x000e220000000a00 */
[----:B------:R-:W-:Y:S01]  /*1460*/  ULDC UR4, c[0x0][0x448] ;  /* 0x0001120000047ab9 */ /* 0x000fe20000000800 */
[----:B------:R-:W-:Y:S02]  /*1470*/  UIADD3 UR7, UR45, 0x3f, URZ ;  /* 0x0000003f2d077890 */ /* 0x000fe4000fffe03f */
[----:B------:R-:W-:Y:S02]  /*1480*/  UISETP.NE.AND UP0, UPT, UR4, 0x1, UPT ;  /* 0x000000010400788c */ /* 0x000fe4000bf05270 */
[----:B------:R-:W-:-:S09]  /*1490*/  UIADD3 UR8, UR48, 0x1, -UR50 ;  /* 0x0000000130087890 */ /* 0x000fd2000fffe832 */
[----:B------:R-:W-:Y:S01]  /*14a0*/  @UP0 ULDC UR4, c[0x0][0x44c] ;  /* 0x0001130000040ab9 */ /* 0x000fe20000000800 */
[----:B------:R-:W-:Y:S01]  /*14b0*/  @UP0 ULDC UR9, c[0x0][0x450] ;  /* 0x0001140000090ab9 */ /* 0x000fe20000000800 */
[----:B------:R-:W-:-:S04]  /*14c0*/  UIMAD.WIDE.U32 UR4, UR7, UR4, URZ ;  /* 0x00000004070472a5 */ /* 0x000fc8000f8e003f */
[----:B------:R-:W-:Y:S01]  /*14d0*/  @UP0 USHF.R.U32.HI UR7, URZ, UR9, UR5 ;  /* 0x000000093f070299 */ /* 0x000fe20008011605 */
[----:B0-----:R-:W-:-:S03]  /*14e0*/  ISETP.GE.AND P1, PT, R7, 0x1, PT ;  /* 0x000000010700780c */ /* 0x001fc60003f26270 */
[----:B------:R-:W-:-:S06]  /*14f0*/  UIADD3 UR7, UR8, UR7, URZ ;  /* 0x0000000708077290 */ /* 0x000fcc000fffe03f */
[----:B------:R-:W-:-:S04]  /*1500*/  VIADD R0, R6, UR7 ;  /* 0x0000000706007c36 */ /* 0x000fc80008000000 */
        /* <DEDUP_REMOVED lines=12> */
.L_x_5469:
[----:B------:R-:W-:-:S13]  /*15d0*/  ISETP.NE.AND P0, PT, R7, 0x1, PT ;  /* 0x000000010700780c */ /* 0x000fda0003f05270 */
[----:B------:R-:W0:Y:S02]  /*15e0*/  @P0 LDC.64 R4, c[0x0][0x9e8] ;  /* 0x00027a00ff040b82 */ /* 0x000e240000000a00 */
[----:B0-----:R-:W-:-:S05]  /*15f0*/  @P0 IMAD.HI.U32 R4, R3, R4, RZ ;  /* 0x0000000403040227 */ /* 0x001fca00078e00ff */
[----:B------:R-:W-:-:S07]  /*1600*/  @P0 SHF.R.U32.HI R3, RZ, R5, R4 ;  /* 0x00000005ff030219 */ /* 0x000fce0000011604 */
.L_x_5470:
[----:B------:R-:W-:-:S05]  /*1610*/  IMAD R3, R3, R7, R7 ;  /* 0x0000000703037224 */ /* 0x000fca00078e0207 */
[----:B------:R-:W-:-:S07]  /*1620*/  VIMNMX R0, R0, R3, PT ;  /* 0x0000000300007248 */ /* 0x000fce0003fe0100 */
.L_x_5468:
[----:B------:R-:W-:Y:S01]  /*1630*/  @UP0 ULDC UR4, c[0x0][0x44c] ;  /* 0x0001130000040ab9 */ /* 0x000fe20000000800 */
[----:B------:R-:W-:Y:S01]  /*1640*/  VIADD R0, R0, 0x3f ;  /* 0x0000003f00007836 */ /* 0x000fe20000000000 */
[----:B------:R-:W-:Y:S01]  /*1650*/  UIMAD.WIDE.U32 UR4, UR45, UR4, URZ ;  /* 0x000000042d0472a5 */ /* 0x000fe2000f8e003f */
[----:B------:R-:W-:Y:S01]  /*1660*/  @UP0 ULDC UR8, c[0x0][0x450] ;  /* 0x0001140000080ab9 */ /* 0x000fe20000000800 */
[----:B------:R-:W-:Y:S02]  /*1670*/  UMOV UR7, UR45 ;  /* 0x0000002d00077c82 */ /* 0x000fe40008000000 */
[----:B------:R-:W-:Y:S01]  /*1680*/  @UP0 USHF.R.U32.HI UR7, URZ, UR8, UR5 ;  /* 0x000000083f070299 */ /* 0x000fe20008011605 */
[----:B------:R-:W-:Y:S02]  /*1690*/  SHF.R.S32.HI R3, RZ, 0x1f, R0 ;  /* 0x0000001fff037819 */ /* 0x000fe40000011400 */
[----:B------:R-:W-:Y:S01]  /*16a0*/  ULDC UR4, c[0x0][0x9dc] ;  /* 0x0002770000047ab9 */ /* 0x000fe20000000800 */
[----:B------:R-:W-:Y:S01]  /*16b0*/  UIADD3 UR48, UR7, UR48, -UR50 ;  /* 0x0000003007307290 */ /* 0x000fe2000fffe832 */
[----:B------:R-:W-:-:S03]  /*16c0*/  LEA.HI R3, R3, R0, RZ, 0x6 ;  /* 0x0000000003037211 */ /* 0x000fc600078f30ff */
[----:B------:R-:W-:Y:S01]  /*16d0*/  UIADD3 UR4, UR48, -UR4, URZ ;  /* 0x8000000430047290 */ /* 0x000fe2000fffe03f */
[----:B------:R-:W-:-:S04]  /*16e0*/  SHF.R.S32.HI R3, RZ, 0x6, R3 ;  /* 0x00000006ff037819 */ /* 0x000fc80000011403 */
[----:B------:R-:W-:Y:S01]  /*16f0*/  VIMNMX R4, R3, UR6, PT ;  /* 0x0000000603047c48 */ /* 0x000fe2000bfe0100 */
        /* <DEDUP_REMOVED lines=12> */
.L_x_5472:
[----:B------:R-:W-:-:S13]  /*17c0*/  ISETP.NE.AND P0, PT, R7, 0x1, PT ;  /* 0x000000010700780c */ /* 0x000fda0003f05270 */
[----:B------:R-:W0:Y:S02]  /*17d0*/  @P0 LDC.64 R8, c[0x0][0x9e8] ;  /* 0x00027a00ff080b82 */ /* 0x000e240000000a00 */
[----:B0-----:R-:W-:-:S05]  /*17e0*/  @P0 IMAD.HI.U32 R6, R0, R8, RZ ;  /* 0x0000000800060227 */ /* 0x001fca00078e00ff */
[----:B------:R-:W-:-:S07]  /*17f0*/  @P0 SHF.R.U32.HI R0, RZ, R9, R6 ;  /* 0x00000009ff000219 */ /* 0x000fce0000011606 */
.L_x_5473:
[----:B------:R-:W-:-:S05]  /*1800*/  IMAD R0, R0, R7, RZ ;  /* 0x0000000700007224 */ /* 0x000fca00078e02ff */
[----:B------:R-:W-:-:S07]  /*1810*/  VIMNMX R5, R5, R0, !PT ;  /* 0x0000000005057248 */ /* 0x000fce0007fe0100 */
.L_x_5471:
[----:B------:R-:W-:Y:S01]  /*1820*/  SHF.R.S32.HI R0, RZ, 0x1f, R5 ;  /* 0x0000001fff007819 */ /* 0x000fe20000011405 */
[----:B------:R-:W-:Y:S01]  /*1830*/  IMAD.MOV.U32 R3, RZ, RZ, RZ ;  /* 0x000000ffff037224 */ /* 0x000fe200078e00ff */
[----:B------:R-:W-:Y:S02]  /*1840*/  PLOP3.LUT P0, PT, PT, PT, PT, 0x80, 0x0 ;  /* 0x000000000000781c */ /* 0x000fe40003f0f070 */
[----:B------:R-:W-:Y:S02]  /*1850*/  CS2R R20, SRZ ;  /* 0x0000000000147805 */ /* 0x000fe4000001ff00 */
[----:B------:R-:W-:Y:S02]  /*1860*/  LEA.HI R0, R0, R5, RZ, 0x6 ;  /* 0x0000000500007211 */ /* 0x000fe400078f30ff */
[----:B------:R-:W-:Y:S02]  /*1870*/  CS2R R150, SRZ ;  /* 0x0000000000967805 */ /* 0x000fe4000001ff00 */
[----:B------:R-:W-:-:S02]  /*1880*/  CS2R R148, SRZ ;  /* 0x0000000000947805 */ /* 0x000fc4000001ff00 */
        /* <DEDUP_REMOVED lines=81> */
.L_x_5475:
[----:B------:R-:W-:Y:S01]  /*1da0*/  ULEA UR21, UR38, UR41, 0x3 ;  /* 0x0000002926157291 */ /* 0x000fe2000f8e183f */
[----:B------:R-:W-:-:S05]  /*1db0*/  IMAD.U32 R3, RZ, RZ, UR37 ;  /* 0x00000025ff037e24 */ /* 0x000fca000f8e00ff */
[----:B------:R-:W-:-:S04]  /*1dc0*/  SHF.L.U32 R3, R3, 0x1f, RZ ;  /* 0x0000001f03037819 */ /* 0x000fc800000006ff */
[----:B------:R-:W0:Y:S02]  /*1dd0*/  SYNCS.PHASECHK.TRANS64.TRYWAIT P1, [UR21+0x28c50], R3 ;  /* 0x028c5003ff0075a7 */ /* 0x000e240008020155 */
[----:B0-----:R-:W-:Y:S05]  /*1de0*/  @!P1 BRA `(.L_x_5476) ;  /* 0x0000013c00209947 */ /* 0x001fea0003800000 */
.L_x_5674:
        /* <DEDUP_REMOVED lines=38> */
.L_x_5477:
[----:B0-----:R-:W-:Y:S01]  /*2050*/  VIADD R3, R4, 0xfffffffe ;  /* 0xfffffffe04037836 */ /* 0x001fe20000000000 */
[----:B------:R-:W-:-:S04]  /*2060*/  UIADD3 UR6, UR21, 0x28c60, URZ ;  /* 0x00028c6015067890 */ /* 0x000fc8000fffe03f */
[----:B------:R-:W-:Y:S01]  /*2070*/  ISETP.GE.AND P1, PT, R3, R0, PT ;  /* 0x000000000300720c */ /* 0x000fe20003f26270 */
[----:B------:R-:W-:-:S09]  /*2080*/  UPRMT UR6, UR40, 0x654, UR6 ;  /* 0x0000065428067896 */ /* 0x000fd20008000006 */
[----:B------:R-:W-:Y:S03]  /*2090*/  SYNCS.ARRIVE.TRANS64.RED.A1T0 RZ, [UR6], RZ ;  /* 0x000000ffffff79a7 */ /* 0x000fe60008100406 */
[----:B------:R-:W-:Y:S05]  /*20a0*/  @!P1 BRA `(.L_x_5478) ;  /* 0x0000000800d89947 */ /* 0x000fea0003800000 */
.L_x_5484:
[----:B------:R-:W-:Y:S01]  /*20b0*/  BAR.SYNC.DEFER_BLOCKING 0xe, 0x100 ;  /* 0x0384000000007b1d */ /* 0x000fe20000010000 */
[----:B-1----:R-:W-:Y:S01]  /*20c0*/  IMAD.U32 R5, RZ, RZ, UR38 ;  /* 0x00000026ff057e24 */ /* 0x002fe2000f8e00ff */
[----:B------:R-:W-:Y:S01]  /*20d0*/  UIADD3 UR38, UR38, 0x1, URZ ;  /* 0x0000000126267890 */ /* 0x000fe2000fffe03f */
[C---:B------:R-:W-:Y:S01]  /*20e0*/  ISETP.GT.AND P2, PT, R3.reuse, R0, PT ;  /* 0x000000000300720c */ /* 0x040fe20003f44270 */
[----:B------:R-:W-:Y:S02]  /*20f0*/  VIADD R3, R3, 0xffffffff ;  /* 0xffffffff03037836 */ /* 0x000fe40000000000 */
[----:B0-----:R-:W-:Y:S01]  /*2100*/  IMAD R4, R5, 0x40, R16 ;  /* 0x0000004005047824 */ /* 0x001fe200078e0210 */
        /* <DEDUP_REMOVED lines=137> */
.L_x_5479:
[----:B------:R-:W-:Y:S01]  /*29a0*/  ULEA UR21, UR38, UR41, 0x3 ;  /* 0x0000002926157291 */ /* 0x000fe2000f8e183f */
[----:B------:R-:W-:-:S05]  /*29b0*/  IMAD.U32 R4, RZ, RZ, UR37 ;  /* 0x00000025ff047e24 */ /* 0x000fca000f8e00ff */
[----:B------:R-:W-:-:S04]  /*29c0*/  SHF.L.U32 R4, R4, 0x1f, RZ ;  /* 0x0000001f04047819 */ /* 0x000fc800000006ff */
[----:B------:R0:W1:Y:S01]  /*29d0*/  SYNCS.PHASECHK.TRANS64.TRYWAIT P1, [UR21+0x28c50], R4 ;  /* 0x028c5004ff0075a7 */ /* 0x0000620008020155 */
[----:B------:R-:W-:Y:S05]  /*29e0*/  @!P0 BRA `(.L_x_5480) ;  /* 0x0000000000048947 */ /* 0x000fea0003800000 */
[----:B------:R-:W-:Y:S01]  /*29f0*/  BPT.TRAP 0x1 ;  /* 0x000000040000795c */ /* 0x000fe20000300000 */
.L_x_5480:
[----:B-1----:R-:W-:Y:S05]  /*2a00*/  @P1 BRA `(.L_x_5481) ;  /* 0x0000000000081947 */ /* 0x002fea0003800000 */
[----:B------:R-:W1:Y:S02]  /*2a10*/  SYNCS.PHASECHK.TRANS64.TRYWAIT P1, [UR21+0x28c50], R4 ;  /* 0x028c5004ff0075a7 */ /* 0x000e640008020155 */
[----:B-1----:R-:W-:Y:S05]  /*2a20*/  @!P1 BRA `(.L_x_5482) ;  /* 0x0000013000289947 */ /* 0x002fea0003800000 */
.L_x_5481:
        /* <DEDUP_REMOVED lines=26> */
.L_x_5483:
[----:B------:R-:W-:-:S04]  /*2bd0*/  UIADD3 UR6, UR21, 0x28c60, URZ ;  /* 0x00028c6015067890 */ /* 0x000fc8000fffe03f */
[----:B------:R-:W-:-:S09]  /*2be0*/  UPRMT UR6, UR40, 0x654, UR6 ;  /* 0x0000065428067896 */ /* 0x000fd20008000006 */
[----:B------:R-:W-:Y:S01]  /*2bf0*/  SYNCS.ARRIVE.TRANS64.RED.A1T0 RZ, [UR6], RZ ;  /* 0x000000ffffff79a7 */ /* 0x000fe20008100406 */
[----:B------:R-:W-:Y:S05]  /*2c00*/  @P2 BRA `(.L_x_5484) ;  /* 0xfffffff400282947 */ /* 0x000fea000383ffff */
.L_x_5478:
[----:B------:R-:W-:Y:S01]  /*2c10*/  BAR.SYNC.DEFER_BLOCKING 0xe, 0x100 ;  /* 0x0384000000007b1d */ /* 0x000fe20000010000 */
[----:B------:R-:W-:Y:S01]  /*2c20*/  MOV R3, UR38 ;  /* 0x0000002600037c02 */ /* 0x000fe20008000f00 */
[----:B------:R-:W-:Y:S01]  /*2c30*/  UIADD3 UR38, UR38, 0x1, URZ ;  /* 0x0000000126267890 */ /* 0x000fe2000fffe03f */
[----:B------:R-:W-:Y:S01]  /*2c40*/  PLOP3.LUT P0, PT, PT, PT, PT, 0x8, 0x0 ;  /* 0x000000000000781c */ /* 0x000fe20003f0e170 */
[----:B------:R-:W-:Y:S02]  /*2c50*/  IMAD.MOV.U32 R20, RZ, RZ, RZ ;  /* 0x000000ffff147224 */ /* 0x000fe400078e00ff */
[----:B------:R-:W-:Y:S01]  /*2c60*/  IMAD R0, R3, 0x40, R16 ;  /* 0x0000004003007824 */ /* 0x000fe200078e0210 */
[----:B------:R-:W-:-:S04]  /*2c70*/  UISETP.NE.AND UP0, UPT, UR38, 0x2, UPT ;  /* 0x000000022600788c */ /* 0x000fc8000bf05270 */
[----:B01----:R-:W-:Y:S01]  /*2c80*/  LEA R4, R0, UR41, 0x2 ;  /* 0x0000002900047c11 */ /* 0x003fe2000f8e10ff */
        /* <DEDUP_REMOVED lines=136> */
.L_x_5467:
[----:B------:R-:W-:Y:S01]  /*3510*/  ULDC UR4, c[0x0][0x448] ;  /* 0x0001120000047ab9 */ /* 0x000fe20000000800 */
[----:B------:R-:W-:Y:S02]  /*3520*/  UIADD3 UR7, UR45, 0x3f, URZ ;  /* 0x0000003f2d077890 */ /* 0x000fe4000fffe03f */
[----:B------:R-:W-:Y:S02]  /*3530*/  UISETP.NE.AND UP0, UPT, UR4, 0x1, UPT ;  /* 0x000000010400788c */ /* 0x000fe4000bf05270 */
[----:B------:R-:W-:Y:S01]  /*3540*/  UIADD3 UR10, UR48, 0x1, -UR50 ;  /* 0x00000001300a7890 */ /* 0x000fe2000fffe832 */
[----:B------:R-:W-:Y:S01]  /*3550*/  ULDC.64 UR4, c[0x0][0x9e0] ;  /* 0x0002780000047ab9 */ /* 0x000fe20000000a00 */
[----:B------:R-:W-:-:S07]  /*3560*/  UP2UR UR52, UPR, URZ, 0x1 ;  /* 0x000000013f347883 */ /* 0x000fce0008000000 */
        /* <DEDUP_REMOVED lines=9> */
[----:B------:R-:W-:-:S06]  /*3600*/  IMAD.U32 R0, RZ, RZ, UR4 ;  /* 0x00000004ff007e24 */ /* 0x000fcc000f8e00ff */
        /* <DEDUP_REMOVED lines=11> */
.L_x_5486:
[----:B------:R-:W-:-:S11]  /*36c0*/  UISETP.NE.AND UP0, UPT, UR5, 0x1, UPT ;  /* 0x000000010500788c */ /* 0x000fd6000bf05270 */
[----:B------:R-:W-:Y:S02]  /*36d0*/  @UP0 ULDC.64 UR10, c[0x0][0x9e8] ;  /* 0x00027a00000a0ab9 */ /* 0x000fe40000000a00 */
[----:B------:R-:W-:-:S04]  /*36e0*/  UIMAD.WIDE.U32 UR8, UR4, UR10, URZ ;  /* 0x0000000a040872a5 */ /* 0x000fc8000f8e003f */
[----:B------:R-:W-:-:S12]  /*36f0*/  @UP0 USHF.R.U32.HI UR4, URZ, UR11, UR9 ;  /* 0x0000000b3f040299 */ /* 0x000fd80008011609 */
.L_x_5487:
[----:B------:R-:W-:-:S06]  /*3700*/  UIMAD UR4, UR4, UR5, UR5 ;  /* 0x00000005040472a4 */ /* 0x000fcc000f8e0205 */
[----:B------:R-:W-:-:S07]  /*3710*/  VIMNMX R0, R0, UR4, PT ;  /* 0x0000000400007c48 */ /* 0x000fce000bfe0100 */
.L_x_5485:
[----:B------:R-:W-:Y:S01]  /*3720*/  UISETP.NE.AND UP0, UPT, UR52, URZ, UPT ;  /* 0x0000003f3400728c */ /* 0x000fe2000bf05270 */
[----:B------:R-:W-:Y:S01]  /*3730*/  VIADD R0, R0, 0x3f ;  /* 0x0000003f00007836 */ /* 0x000fe20000000000 */
[----:B------:R-:W-:-:S04]  /*3740*/  UMOV UR4, UR45 ;  /* 0x0000002d00047c82 */ /* 0x000fc80008000000 */
        /* <DEDUP_REMOVED lines=9> */
[----:B------:R-:W-:Y:S01]  /*37e0*/  UIADD3 UR4, UR4, UR48, -UR50 ;  /* 0x0000003004047290 */ /* 0x000fe2000fffe832 */
        /* <DEDUP_REMOVED lines=14> */
.L_x_5489:
[----:B------:R-:W-:-:S11]  /*38d0*/  UISETP.NE.AND UP0, UPT, UR5, 0x1, UPT ;  /* 0x000000010500788c */ /* 0x000fd6000bf05270 */
[----:B------:R-:W-:Y:S02]  /*38e0*/  @UP0 ULDC.64 UR10, c[0x0][0x9e8] ;  /* 0x00027a00000a0ab9 */ /* 0x000fe40000000a00 */
[----:B------:R-:W-:-:S04]  /*38f0*/  UIMAD.WIDE.U32 UR6, UR4, UR10, URZ ;  /* 0x0000000a040672a5 */ /* 0x000fc8000f8e003f */
[----:B------:R-:W-:-:S12]  /*3900*/  @UP0 USHF.R.U32.HI UR4, URZ, UR11, UR7 ;  /* 0x0000000b3f040299 */ /* 0x000fd80008011607 */
.L_x_5490:
[----:B------:R-:W-:-:S04]  /*3910*/  UIMAD UR4, UR4, UR5, URZ ;  /* 0x00000005040472a4 */ /* 0x000fc8000f8e023f */
[----:B------:R-:W-:-:S04]  /*3920*/  UISETP.LT.AND UP0, UPT, UR8, UR4, UPT ;  /* 0x000000040800728c */ /* 0x000fc8000bf01270 */
[----:B------:R-:W-:-:S12]  /*3930*/  USEL UR8, UR8, UR4, !UP0 ;  /* 0x0000000408087287 */ /* 0x000fd8000c000000 */
.L_x_5488:
[----:B------:R-:W-:Y:S01]  /*3940*/  USHF.R.S32.HI UR4, URZ, 0x1f, UR8 ;  /* 0x0000001f3f047899 */ /* 0x000fe20008011408 */
[----:B------:R-:W-:Y:S01]  /*3950*/  PLOP3.LUT P0, PT, PT, PT, PT, 0x80, 0x0 ;  /* 0x000000000000781c */ /* 0x000fe20003f0f070 */
[----:B------:R-:W-:Y:S01]  /*3960*/  IMAD.MOV.U32 R3, RZ, RZ, RZ ;  /* 0x000000ffff037224 */ /* 0x000fe200078e00ff */
[----:B------:R-:W-:Y:S01]  /*3970*/  CS2R R20, SRZ ;  /* 0x0000000000147805 */ /* 0x000fe2000001ff00 */
[----:B------:R-:W-:Y:S01]  /*3980*/  ULEA.HI UR4, UR4, UR8, URZ, 0x6 ;  /* 0x0000000804047291 */ /* 0x000fe2000f8f303f */
[----:B------:R-:W-:Y:S02]  /*3990*/  CS2R R150, SRZ ;  /* 0x0000000000967805 */ /* 0x000fe4000001ff00 */
        /* <DEDUP_REMOVED lines=16> */
[----:B------:R-:W-:Y:S02]  /*3aa0*/  ISETP.GT.AND P1, PT, R168, UR47, PT ;  /* 0x0000002fa8007c0c */ /* 0x000fe4000bf24270 */
        /* <DEDUP_REMOVED lines=48> */
[----:B------:R-:W-:Y:S02]  /*3db0*/  CS2R R170, SRZ ;  /* 0x0000000000aa7805 */ /* 0x000fe4000001ff00 */
        /* <DEDUP_REMOVED lines=33> */
.L_x_5491:
        /* <DEDUP_REMOVED lines=9> */
.L_x_5675:
[----:B------:R-:W-:Y:S05]  /*4060*/  @!P0 BRA `(.L_x_5493) ;  /* 0x0000000000048947 */ /* 0x000fea0003800000 */
[----:B------:R-:W-:Y:S01]  /*4070*/  BPT.TRAP 0x1 ;  /* 0x000000040000795c */ /* 0x000fe20000300000 */
.L_x_5493:
[----:B------:R-:W-:Y:S02]  /*4080*/  IMAD.U32 R7, RZ, RZ, UR38 ;  /* 0x00000026ff077e24 */ /* 0x000fe4000f8e00ff */
[----:B------:R-:W-:-:S03]  /*4090*/  IMAD.U32 R8, RZ, RZ, UR37 ;  /* 0x00000025ff087e24 */ /* 0x000fc6000f8e00ff */
[----:B------:R-:W-:Y:S02]  /*40a0*/  LEA R7, R7, UR41, 0x3 ;  /* 0x0000002907077c11 */ /* 0x000fe4000f8e18ff */
[----:B------:R-:W-:-:S04]  /*40b0*/  SHF.L.U32 R8, R8, 0x1f, RZ ;  /* 0x0000001f08087819 */ /* 0x000fc800000006ff */
[----:B------:R1:W2:Y:S01]  /*40c0*/  SYNCS.PHASECHK.TRANS64.TRYWAIT P1, [R7+URZ+0x28c30], R8 ;  /* 0x028c3008070075a7 */ /* 0x0002a2000802017f */
[----:B------:R-:W-:Y:S05]  /*40d0*/  @!P0 BRA `(.L_x_5494) ;  /* 0x0000000000048947 */ /* 0x000fea0003800000 */
[----:B------:R-:W-:Y:S01]  /*40e0*/  BPT.TRAP 0x1 ;  /* 0x000000040000795c */ /* 0x000fe20000300000 */
.L_x_5494:
[----:B--2---:R-:W-:Y:S05]  /*40f0*/  @P1 BRA `(.L_x_5495) ;  /* 0x0000000000081947 */ /* 0x004fea0003800000 */
[----:B------:R-:W2:Y:S02]  /*4100*/  SYNCS.PHASECHK.TRANS64.TRYWAIT P1, [R7+URZ+0x28c30], R8 ;  /* 0x028c3008070075a7 */ /* 0x000ea4000802017f */
[----:B--2---:R-:W-:Y:S05]  /*4110*/  @!P1 BRA `(.L_x_5496) ;  /* 0x00000118009c9947 */ /* 0x004fea0003800000 */
.L_x_5495:
        /* <DEDUP_REMOVED lines=40> */
.L_x_5497:
[----:B------:R-:W-:Y:S01]  /*43a0*/  UISETP.NE.AND UP1, UPT, UR52, URZ, UPT ;  /* 0x0000003f3400728c */ /* 0x000fe2000bf25270 */
[----:B------:R-:W-:Y:S01]  /*43b0*/  VIADD R3, R185, UR45 ;  /* 0x0000002db9037c36 */ /* 0x000fe20008000000 */
[----:B------:R-:W-:Y:S01]  /*43c0*/  R2UR UR6, R7 ;  /* 0x00000000070672ca */ /* 0x000fe200000e0000 */
[----:B------:R-:W-:Y:S01]  /*43d0*/  IMAD.MOV.U32 R5, RZ, RZ, -0x40 ;  /* 0xffffffc0ff057424 */ /* 0x000fe200078e00ff */
[----:B------:R-:W-:Y:S01]  /*43e0*/  UISETP.NE.AND UP0, UPT, UR51, URZ, UPT ;  /* 0x0000003f3300728c */ /* 0x000fe2000bf05270 */
[C---:B------:R-:W-:Y:S01]  /*43f0*/  LEA R12, R168.reuse, 0xffffffc0, 0x6 ;  /* 0xffffffc0a80c7811 */ /* 0x040fe200078e30ff */
[----:B------:R-:W-:Y:S01]  /*4400*/  ULDC UR22, c[0x0][0x9dc] ;  /* 0x0002770000167ab9 */ /* 0x000fe20000000800 */
[----:B------:R-:W-:Y:S01]  /*4410*/  PLOP3.LUT P1, PT, PT, PT, UP1, 0x80, 0x0 ;  /* 0x000000000000781c */ /* 0x000fe20003f2f018 */
[----:B------:R-:W-:Y:S01]  /*4420*/  IMAD R5, R168, R5, 0x41 ;  /* 0x00000041a8057424 */ /* 0x000fe200078e0205 */
[----:B------:R-:W-:Y:S01]  /*4430*/  PLOP3.LUT P2, PT, PT, PT, UP1, 0x80, 0x0 ;  /* 0x000000000000781c */ /* 0x000fe20003f4f018 */
[----:B------:R-:W-:Y:S01]  /*4440*/  ULDC UR14, c[0x0][0x9e0] ;  /* 0x00027800000e7ab9 */ /* 0x000fe20000000800 */
[----:B------:R-:W-:Y:S01]  /*4450*/  @UP1 ULDC UR7, c[0x0][0x44c] ;  /* 0x0001130000071ab9 */ /* 0x000fe20000000800 */
[----:B------:R-:W-:Y:S01]  /*4460*/  IADD3 R10, -R2, UR48, -R12 ;  /* 0x00000030020a7c10 */ /* 0x000fe2000fffe90c */
[----:B------:R-:W-:-:S02]  /*4470*/  VIADD R14, R5, 0xffffffff ;  /* 0xffffffff050e7836 */ /* 0x000fc40000000000 */
[----:B------:R-:W-:-:S04]  /*4480*/  UIADD3 UR6, UR6, 0x28c40, URZ ;  /* 0x00028c4006067890 */ /* 0x000fc8000fffe03f */
[----:B------:R-:W-:Y:S01]  /*4490*/  UPRMT UR6, UR40, 0x654, UR6 ;  /* 0x0000065428067896 */ /* 0x000fe20008000006 */
[----:B------:R-:W-:Y:S01]  /*44a0*/  @P1 IMAD.HI.U32 R4, R3, UR7, RZ ;  /* 0x0000000703041c27 */ /* 0x000fe2000f8e00ff */
[----:B------:R-:W-:Y:S01]  /*44b0*/  @UP1 ULDC UR7, c[0x0][0x450] ;  /* 0x0001140000071ab9 */ /* 0x000fe20000000800 */
[----:B------:R-:W-:-:S03]  /*44c0*/  PLOP3.LUT P1, PT, PT, PT, UP0, 0x40, 0x0 ;  /* 0x000000000000781c */ /* 0x000fc60003f2e808 */
[----:B------:R-:W-:Y:S02]  /*44d0*/  @P2 SHF.R.U32.HI R3, RZ, UR7, R4 ;  /* 0x00000007ff032c19 */ /* 0x000fe40008011604 */
[----:B------:R-:W-:Y:S01]  /*44e0*/  IADD3 R4, -R2, UR48, R5 ;  /* 0x0000003002047c10 */ /* 0x000fe2000fffe105 */
[----:B------:R-:W-:Y:S01]  /*44f0*/  SYNCS.ARRIVE.TRANS64.RED.A1T0 RZ, [UR6], RZ ;  /* 0x000000ffffff79a7 */ /* 0x000fe20008100406 */
[----:B------:R-:W-:Y:S01]  /*4500*/  ULOP3.LUT UR6, URZ, UR22, URZ, 0x33, !UPT ;  /* 0x000000163f067292 */ /* 0x000fe2000f8e333f */
[----:B------:R-:W0:Y:S02]  /*4510*/  SHFL.IDX PT, R6, R3, RZ, 0x1c1f ;  /* 0x001c1fff03067589 */ /* 0x000e2400000e0000 */
[----:B------:R-:W-:-:S04]  /*4520*/  VIADD R4, R4, -UR50 ;  /* 0x8000003204047c36 */ /* 0x000fc80008000000 */
[C---:B------:R-:W-:Y:S02]  /*4530*/  VIADD R11, R4.reuse, UR14 ;  /* 0x0000000e040b7c36 */ /* 0x040fe40008000000 */
[----:B------:R-:W-:-:S03]  /*4540*/  VIADD R13, R4, UR6 ;  /* 0x00000006040d7c36 */ /* 0x000fc60008000000 */
[----:B0-----:R-:W-:Y:S01]  /*4550*/  VIADDMNMX R4, R6, R11, R10, PT ;  /* 0x0000000b06047246 */ /* 0x001fe2000380010a */
[----:B------:R-:W-:Y:S01]  /*4560*/  IMAD.IADD R5, R13, 0x1, R6 ;  /* 0x000000010d057824 */ /* 0x000fe200078e0206 */
[----:B------:R-:W-:Y:S06]  /*4570*/  @P1 BRA `(.L_x_5498) ;  /* 0x0000000000641947 */ /* 0x000fec0003800000 */
[----:B------:R-:W-:Y:S01]  /*4580*/  IMAD.U32 R9, RZ, RZ, UR50 ;  /* 0x00000032ff097e24 */ /* 0x000fe2000f8e00ff */
[----:B------:R-:W-:Y:S04]  /*4590*/  BSSY B0, `(.L_x_5499) ;  /* 0x0000013000007945 */ /* 0x000fe80003800000 */
[----:B------:R-:W-:-:S04]  /*45a0*/  IADD3 R9, -R9, UR48, R6 ;  /* 0x0000003009097c10 */ /* 0x000fc8000fffe106 */
[----:B------:R-:W-:-:S13]  /*45b0*/  ISETP.GT.AND P1, PT, R9, -0x1, PT ;  /* 0xffffffff0900780c */ /* 0x000fda0003f24270 */
[----:B------:R-:W-:Y:S05]  /*45c0*/  @P1 BRA `(.L_x_5500) ;  /* 0x0000000000241947 */ /* 0x000fea0003800000 */
[----:B------:R-:W-:Y:S01]  /*45d0*/  ULDC UR6, c[0x0][0x9e4] ;  /* 0x0002790000067ab9 */ /* 0x000fe20000000800 */
[----:B------:R-:W-:Y:S02]  /*45e0*/  LOP3.LUT R9, RZ, R9, RZ, 0x33, !PT ;  /* 0x00000009ff097212 */ /* 0x000fe400078e33ff */
[----:B------:R-:W-:-:S04]  /*45f0*/  MOV R15, UR6 ;  /* 0x00000006000f7c02 */ /* 0x000fc80008000f00 */
[----:B------:R-:W-:-:S13]  /*4600*/  ISETP.NE.AND P1, PT, R15, 0x1, PT ;  /* 0x000000010f00780c */ /* 0x000fda0003f25270 */
[----:B------:R-:W0:Y:S02]  /*4610*/  @P1 LDC.64 R20, c[0x0][0x9e8] ;  /* 0x00027a00ff141b82 */ /* 0x000e240000000a00 */
[----:B0-----:R-:W-:-:S05]  /*4620*/  @P1 IMAD.HI.U32 R6, R9, R20, RZ ;  /* 0x0000001409061227 */ /* 0x001fca00078e00ff */
[----:B------:R-:W-:-:S04]  /*4630*/  @P1 SHF.R.U32.HI R9, RZ, R21, R6 ;  /* 0x00000015ff091219 */ /* 0x000fc80000011606 */
[----:B------:R-:W-:Y:S01]  /*4640*/  LOP3.LUT R9, RZ, R9, RZ, 0x33, !PT ;  /* 0x00000009ff097212 */ /* 0x000fe200078e33ff */
[----:B------:R-:W-:Y:S06]  /*4650*/  BRA `(.L_x_5501) ;  /* 0x0000000000187947 */ /* 0x000fec0003800000 */
.L_x_5500:
[----:B------:R-:W-:Y:S02]  /*4660*/  ULDC UR6, c[0x0][0x9e4] ;  /* 0x0002790000067ab9 */ /* 0x000fe40000000800 */
[----:B------:R-:W-:-:S05]  /*4670*/  IMAD.U32 R15, RZ, RZ, UR6 ;  /* 0x00000006ff0f7e24 */ /* 0x000fca000f8e00ff */
[----:B------:R-:W-:-:S13]  /*4680*/  ISETP.NE.AND P1, PT, R15, 0x1, PT ;  /* 0x000000010f00780c */ /* 0x000fda0003f25270 */
[----:B------:R-:W0:Y:S02]  /*4690*/  @P1 LDC.64 R20, c[0x0][0x9e8] ;  /* 0x00027a00ff141b82 */ /* 0x000e240000000a00 */
[----:B0-----:R-:W-:-:S05]  /*46a0*/  @P1 IMAD.HI.U32 R6, R9, R20, RZ ;  /* 0x0000001409061227 */ /* 0x001fca00078e00ff */
[----:B------:R-:W-:-:S07]  /*46b0*/  @P1 SHF.R.U32.HI R9, RZ, R21, R6 ;  /* 0x00000015ff091219 */ /* 0x000fce0000011606 */
.L_x_5501:
[----:B------:R-:W-:Y:S05]  /*46c0*/  BSYNC B0 ;  /* 0x0000000000007941 */ /* 0x000fea0003800000 */
.L_x_5499:
[----:B------:R-:W-:-:S04]  /*46d0*/  IMAD R9, R9, R15, -R12 ;  /* 0x0000000f09097224 */ /* 0x000fc800078e0a0c */
[----:B------:R-:W-:-:S05]  /*46e0*/  IMAD.IADD R9, R9, 0x1, -R2 ;  /* 0x0000000109097824 */ /* 0x000fca00078e0a02 */
[----:B------:R-:W-:Y:S02]  /*46f0*/  VIADDMNMX R4, R9, R15, R4, PT ;  /* 0x0000000f09047246 */ /* 0x000fe40003800104 */
[----:B------:R-:W-:-:S07]  /*4700*/  VIMNMX R5, R5, R9, !PT ;  /* 0x0000000905057248 */ /* 0x000fce0007fe0100 */
.L_x_5498:
[C---:B------:R-:W-:Y:S01]  /*4710*/  ISETP.GE.AND P2, PT, R14.reuse, 0x9, PT ;  /* 0x000000090e00780c */ /* 0x040fe20003f46270 */
[----:B------:R-:W-:Y:S01]  /*4720*/  UISETP.NE.AND UP0, UPT, UR51, URZ, UPT ;  /* 0x0000003f3300728c */ /* 0x000fe2000bf05270 */
        /* <DEDUP_REMOVED lines=41> */
[C---:B------:R-:W-:Y:S02]  /*49c0*/  ISETP.GT.AND P3, PT, R5.reuse, 0x28, !P4 ;  /* 0x000000280500780c */ /* 0x040fe40006764270 */
        /* <DEDUP_REMOVED lines=27> */
[----:B------:R-:W-:Y:S02]  /*4b80*/  ISETP.GE.AND P6, PT, R14, 0x3a, PT ;  /* 0x0000003a0e00780c */ /* 0x000fe40003fc6270 */
[----:B------:R-:W0:Y:S02]  /*4b90*/  SHFL.IDX PT, R14, R3, 0x1, 0x1c1f ;  /* 0x003c1f00030e7f89 */ /* 0x000e2400000e0000 */
[----:B------:R-:W-:Y:S02]  /*4ba0*/  P2R R45, PR, RZ, 0x40 ;  /* 0x00000040ff2d7803 */ /* 0x000fe40000000000 */
[----:B------:R-:W-:-:S04]  /*4bb0*/  ISETP.GT.AND P6, PT, R5, 0x39, !P6 ;  /* 0x000000390500780c */ /* 0x000fc800077c4270 */
[----:B------:R-:W-:-:S04]  /*4bc0*/  ISETP.LT.OR P6, PT, R4, 0x3a, P6 ;  /* 0x0000003a0400780c */ /* 0x000fc800037c1670 */
[----:B------:R-:W-:Y:S02]  /*4bd0*/  FSEL R68, R53, -INF , !P6 ;  /* 0xff80000035447808 */ /* 0x000fe40007000000 */
[----:B------:R-:W-:Y:S02]  /*4be0*/  PLOP3.LUT P6, PT, PT, PT, UP0, 0x40, 0x0 ;  /* 0x000000000000781c */ /* 0x000fe40003fce808 */
[----:B0-----:R-:W-:Y:S01]  /*4bf0*/  VIADDMNMX R4, R14, R11, R10, PT ;  /* 0x0000000b0e047246 */ /* 0x001fe2000380010a */
[----:B------:R-:W-:-:S10]  /*4c00*/  IMAD.IADD R6, R13, 0x1, R14 ;  /* 0x000000010d067824 */ /* 0x000fd400078e020e */
[----:B------:R-:W-:Y:S05]  /*4c10*/  @P6 BRA `(.L_x_5502) ;  /* 0x0000000000646947 */ /* 0x000fea0003800000 */
[----:B------:R-:W-:Y:S01]  /*4c20*/  IMAD.U32 R3, RZ, RZ, UR50 ;  /* 0x00000032ff037e24 */ /* 0x000fe2000f8e00ff */
[----:B------:R-:W-:Y:S04]  /*4c30*/  BSSY B0, `(.L_x_5503) ;  /* 0x0000013000007945 */ /* 0x000fe80003800000 */
[----:B------:R-:W-:-:S04]  /*4c40*/  IADD3 R3, -R3, UR48, R14 ;  /* 0x0000003003037c10 */ /* 0x000fc8000fffe10e */
        /* <DEDUP_REMOVED lines=11> */
.L_x_5504:
[----:B------:R-:W-:Y:S02]  /*4d00*/  ULDC UR6, c[0x0][0x9e4] ;  /* 0x0002790000067ab9 */ /* 0x000fe40000000800 */
[----:B------:R-:W-:-:S05]  /*4d10*/  IMAD.U32 R5, RZ, RZ, UR6 ;  /* 0x00000006ff057e24 */ /* 0x000fca000f8e00ff */
[----:B------:R-:W-:-:S13]  /*4d20*/  ISETP.NE.AND P6, PT, R5, 0x1, PT ;  /* 0x000000010500780c */ /* 0x000fda0003fc5270 */
[----:B------:R-:W0:Y:S02]  /*4d30*/  @P6 LDC.64 R10, c[0x0][0x9e8] ;  /* 0x00027a00ff0a6b82 */ /* 0x000e240000000a00 */
[----:B0-----:R-:W-:-:S05]  /*4d40*/  @P6 IMAD.HI.U32 R10, R3, R10, RZ ;  /* 0x0000000a030a6227 */ /* 0x001fca00078e00ff */
[----:B------:R-:W-:-:S07]  /*4d50*/  @P6 SHF.R.U32.HI R3, RZ, R11, R10 ;  /* 0x0000000bff036219 */ /* 0x000fce000001160a */
.L_x_5505:
[----:B------:R-:W-:Y:S05]  /*4d60*/  BSYNC B0 ;  /* 0x0000000000007941 */ /* 0x000fea0003800000 */
.L_x_5503:
[----:B------:R-:W-:-:S04]  /*4d70*/  IMAD R3, R3, R5, -R12 ;  /* 0x0000000503037224 */ /* 0x000fc800078e0a0c */
[----:B------:R-:W-:-:S05]  /*4d80*/  IMAD.IADD R3, R3, 0x1, -R2 ;  /* 0x0000000103037824 */ /* 0x000fca00078e0a02 */
[----:B------:R-:W-:Y:S02]  /*4d90*/  VIADDMNMX R4, R3, R5, R4, PT ;  /* 0x0000000503047246 */ /* 0x000fe40003800104 */
[----:B------:R-:W-:-:S07]  /*4da0*/  VIMNMX R6, R6, R3, !PT ;  /* 0x0000000306067248 */ /* 0x000fce0007fe0100 */
.L_x_5502:
        /* <DEDUP_REMOVED lines=36> */
[----:B------:R-:W-:Y:S02]  /*4ff0*/  ISETP.NE.AND P6, PT, R9, RZ, PT ;  /* 0x000000ff0900720c */ /* 0x000fe40003fc5270 */
[----:B------:R-:W-:-:S02]  /*5000*/  ISETP.GT.AND P1, PT, R6, 0x19, !P1 ;  /* 0x000000190600780c */ /* 0x000fc40004f24270 */
[----:B------:R-:W-:Y:S02]  /*5010*/  ISETP.GT.AND P2, PT, R6, 0x8, !P2 ;  /* 0x000000080600780c */ /* 0x000fe40005744270 */
[----:B------:R-:W-:Y:S02]  /*5020*/  ISETP.LT.OR P1, PT, R4, 0x1a, P1 ;  /* 0x0000001a0400780c */ /* 0x000fe40000f21670 */
[----:B------:R-:W-:Y:S02]  /*5030*/  FMNMX.FTZ R9, R68, R3, !PT ;  /* 0x0000000344097209 */ /* 0x000fe40007810000 */
[----:B------:R-:W-:Y:S02]  /*5040*/  FSEL R39, R39, -INF , !P1 ;  /* 0xff80000027277808 */ /* 0x000fe40004800000 */
[----:B------:R-:W-:Y:S01]  /*5050*/  ISETP.NE.AND P1, PT, R37, RZ, PT ;  /* 0x000000ff2500720c */ /* 0x000fe20003f25270 */
[----:B------:R-:W0:Y:S01]  /*5060*/  SHFL.BFLY PT, R10, R9, 0x2, 0x1f ;  /* 0x0c401f00090a7f89 */ /* 0x000e2200000e0000 */
[----:B------:R-:W-:-:S02]  /*5070*/  ISETP.LT.OR P2, PT, R4, 0x9, P2 ;  /* 0x000000090400780c */ /* 0x000fc40001741670 */
[----:B------:R-:W-:Y:S02]  /*5080*/  ISETP.GT.AND P1, PT, R6, 0x20, !P1 ;  /* 0x000000200600780c */ /* 0x000fe40004f24270 */
[----:B------:R-:W-:Y:S02]  /*5090*/  FSEL R30, R30, -INF , !P2 ;  /* 0xff8000001e1e7808 */ /* 0x000fe40005000000 */
        /* <DEDUP_REMOVED lines=11> */
[----:B------:R-:W-:Y:S01]  /*5150*/  ISETP.NE.AND P6, PT, R45, RZ, PT ;  /* 0x000000ff2d00720c */ /* 0x000fe20003fc5270 */
        /* <DEDUP_REMOVED lines=10> */
[----:B------:R-:W-:-:S02]  /*5200*/  ISETP.GT.AND P3, PT, R6, 0x30, !P3 ;  /* 0x000000300600780c */ /* 0x000fc40005f64270 */
[----:B------:R-:W-:Y:S02]  /*5210*/  FMNMX.FTZ R3, R35, R10, !PT ;  /* 0x0000000a23037209 */ /* 0x000fe40007810000 */
[----:B------:R-:W-:Y:S02]  /*5220*/  ISETP.LT.OR P2, PT, R4, 0x2a, P2 ;  /* 0x0000002a0400780c */ /* 0x000fe40001741670 */
[----:B------:R-:W-:Y:S02]  /*5230*/  FMNMX.FTZ R10, R38, R3, !PT ;  /* 0x00000003260a7209 */ /* 0x000fe40007810000 */
[----:B0-----:R-:W-:Y:S02]  /*5240*/  FMNMX.FTZ R5, R11, R12, !PT ;  /* 0x0000000c0b057209 */ /* 0x001fe40007810000 */
[----:B------:R-:W-:Y:S02]  /*5250*/  FMNMX.FTZ R3, R39, R10, !PT ;  /* 0x0000000a27037209 */ /* 0x000fe40007810000 */
[C---:B------:R-:W-:Y:S01]  /*5260*/  FSETP.NEU.FTZ.AND P1, PT, R5.reuse, -INF , PT ;  /* 0xff8000000500780b */ /* 0x040fe20003f3d000 */
[----:B------:R-:W-:Y:S01]  /*5270*/  FMUL.FTZ R9, R5, UR10 ;  /* 0x0000000a05097c20 */ /* 0x000fe20008410000 */
[----:B------:R-:W-:-:S02]  /*5280*/  FMNMX.FTZ R10, R42, R3, !PT ;  /* 0x000000032a0a7209 */ /* 0x000fc40007810000 */
[C---:B------:R-:W-:Y:S02]  /*5290*/  ISETP.GT.AND P4, PT, R6.reuse, 0x31, !P4 ;  /* 0x000000310600780c */ /* 0x040fe40006784270 */
[----:B------:R-:W-:Y:S02]  /*52a0*/  FMNMX.FTZ R3, R43, R10, !PT ;  /* 0x0000000a2b037209 */ /* 0x000fe40007810000 */
[----:B------:R-:W-:Y:S02]  /*52b0*/  FSEL R9, R9, RZ, P1 ;  /* 0x000000ff09097208 */ /* 0x000fe40000800000 */
[C---:B------:R-:W-:Y:S02]  /*52c0*/  ISETP.GT.AND P5, PT, R6.reuse, 0x38, !P5 ;  /* 0x000000380600780c */ /* 0x040fe40006fa4270 */
[----:B------:R-:W-:Y:S01]  /*52d0*/  ISETP.GT.AND P1, PT, R6, 0x39, !P6 ;  /* 0x000000390600780c */ /* 0x000fe20007724270 */
[--C-:B------:R-:W-:Y:S01]  /*52e0*/  FFMA.FTZ R10, R24, UR10, -R9.reuse ;  /* 0x0000000a180a7c23 */ /* 0x100fe20008010809 */
[----:B------:R-:W-:Y:S01]  /*52f0*/  ISETP.LT.OR P3, PT, R4, 0x31, P3 ;  /* 0x000000310400780c */ /* 0x000fe20001f61670 */
[--C-:B------:R-:W-:Y:S01]  /*5300*/  FFMA.FTZ R11, R20, UR10, -R9.reuse ;  /* 0x0000000a140b7c23 */ /* 0x100fe20008010809 */
[----:B------:R-:W-:Y:S01]  /*5310*/  FSEL R47, R47, -INF , !P2 ;  /* 0xff8000002f2f7808 */ /* 0x000fe20005000000 */
[--C-:B------:R-:W-:Y:S01]  /*5320*/  FFMA.FTZ R12, R56, UR10, -R9.reuse ;  /* 0x0000000a380c7c23 */ /* 0x100fe20008010809 */
[----:B------:R-:W-:Y:S01]  /*5330*/  FMNMX.FTZ R6, R46, R3, !PT ;  /* 0x000000032e067209 */ /* 0x000fe20007810000 */
[----:B------:R-:W-:Y:S01]  /*5340*/  MUFU.EX2 R10, R10 ;  /* 0x0000000a000a7308 */ /* 0x000fe20000000800 */
[----:B------:R-:W-:Y:S01]  /*5350*/  ISETP.LT.OR P4, PT, R4, 0x32, P4 ;  /* 0x000000320400780c */ /* 0x000fe20002781670 */
[--C-:B------:R-:W-:Y:S01]  /*5360*/  FFMA.FTZ R14, R32, UR10, -R9.reuse ;  /* 0x0000000a200e7c23 */ /* 0x100fe20008010809 */
[----:B------:R-:W-:Y:S01]  /*5370*/  FSEL R50, R50, -INF , !P3 ;  /* 0xff80000032327808 */ /* 0x000fe20005800000 */
[--C-:B------:R-:W-:Y:S01]  /*5380*/  FFMA.FTZ R15, R58, UR10, -R9.reuse ;  /* 0x0000000a3a0f7c23 */ /* 0x100fe20008010809 */
[----:B------:R-:W-:Y:S01]  /*5390*/  FMNMX.FTZ R3, R47, R6, !PT ;  /* 0x000000062f037209 */ /* 0x000fe20007810000 */
[--C-:B------:R-:W-:Y:S01]  /*53a0*/  FFMA.FTZ R20, R36, UR10, -R9.reuse ;  /* 0x0000000a24147c23 */ /* 0x100fe20008010809 */
[----:B------:R-:W-:Y:S01]  /*53b0*/  ISETP.LT.OR P5, PT, R4, 0x39, P5 ;  /* 0x000000390400780c */ /* 0x000fe20002fa1670 */
[----:B------:R-:W0:Y:S01]  /*53c0*/  MUFU.EX2 R11, R11 ;  /* 0x0000000b000b7308 */ /* 0x000e220000000800 */
[----:B------:R-:W-:Y:S01]  /*53d0*/  FSEL R51, R51, -INF , !P4 ;  /* 0xff80000033337808 */ /* 0x000fe20006000000 */
[--C-:B------:R-:W-:Y:S01]  /*53e0*/  FFMA.FTZ R21, R60, UR10, -R9.reuse ;  /* 0x0000000a3c157c23 */ /* 0x100fe20008010809 */
[----:B------:R-:W-:Y:S01]  /*53f0*/  FMNMX.FTZ R6, R50, R3, !PT ;  /* 0x0000000332067209 */ /* 0x000fe20007810000 */
[--C-:B------:R-:W-:Y:S01]  /*5400*/  FFMA.FTZ R24, R40, UR10, -R9.reuse ;  /* 0x0000000a28187c23 */ /* 0x100fe20008010809 */
[----:B------:R-:W-:Y:S01]  /*5410*/  ISETP.LT.OR P1, PT, R4, 0x3a, P1 ;  /* 0x0000003a0400780c */ /* 0x000fe20000f21670 */
        /* <DEDUP_REMOVED lines=8> */
[----:B------:R-:W-:-:S02]  /*54a0*/  FFMA.FTZ R33, R66, UR10, -R9 ;  /* 0x0000000a42217c23 */ /* 0x000fc40008010809 */
[----:B------:R4:W-:Y:S01]  /*54b0*/  MUFU.EX2 R154, R6 ;  /* 0x00000006009a7308 */ /* 0x0009e20000000800 */
[----:B------:R-:W-:Y:S01]  /*54c0*/  FMNMX.FTZ R4, R55, R4, !PT ;  /* 0x0000000437047209 */ /* 0x000fe20007810000 */
[----:B---3--:R-:W-:Y:S01]  /*54d0*/  FFMA.FTZ R12, R44, UR10, -R9 ;  /* 0x0000000a2c0c7c23 */ /* 0x008fe20008010809 */
[----:B0-----:R-:W-:-:S03]  /*54e0*/  F2FP.BF16.F32.PACK_AB R152, R11, R10 ;  /* 0x0000000a0b98723e */ /* 0x001fc600000010ff */
[----:B------:R-:W0:Y:S02]  /*54f0*/  SHFL.BFLY PT, R3, R4, 0x2, 0x1f ;  /* 0x0c401f0004037f89 */ /* 0x000e2400000e0000 */
[----:B------:R-:W-:Y:S08]  /*5500*/  MUFU.EX2 R29, R28 ;  /* 0x0000001c001d7308 */ /* 0x000ff00000000800 */
[----:B------:R-:W-:Y:S08]  /*5510*/  MUFU.EX2 R14, R14 ;  /* 0x0000000e000e7308 */ /* 0x000ff00000000800 */
[----:B------:R-:W3:Y:S01]  /*5520*/  MUFU.EX2 R15, R15 ;  /* 0x0000000f000f7308 */ /* 0x000ee20000000800 */
[----:B0-----:R-:W-:Y:S01]  /*5530*/  FMNMX.FTZ R3, R4, R3, !PT ;  /* 0x0000000304037209 */ /* 0x001fe20007810000 */
[----:B------:R-:W-:-:S06]  /*5540*/  FFMA.FTZ R4, R62, UR10, -R9 ;  /* 0x0000000a3e047c23 */ /* 0x000fcc0008010809 */
[----:B------:R-:W-:Y:S01]  /*5550*/  MUFU.EX2 R20, R20 ;  /* 0x0000001400147308 */ /* 0x000fe20000000800 */
[----:B----4-:R-:W0:Y:S07]  /*5560*/  SHFL.BFLY PT, R6, R3, 0x1, 0x1f ;  /* 0x0c201f0003067f89 */ /* 0x010e2e00000e0000 */
[----:B------:R4:W-:Y:S01]  /*5570*/  MUFU.EX2 R25, R4 ;  /* 0x0000000400197308 */ /* 0x0009e20000000800 */
[----:B---3--:R-:W-:-:S07]  /*5580*/  F2FP.BF16.F32.PACK_AB R156, R15, R14 ;  /* 0x0000000e0f9c723e */ /* 0x008fce00000010ff */
[----:B------:R-:W3:Y:S08]  /*5590*/  MUFU.EX2 R21, R21 ;  /* 0x0000001500157308 */ /* 0x000ef00000000800 */
[----:B------:R-:W-:Y:S01]  /*55a0*/  MUFU.EX2 R24, R24 ;  /* 0x0000001800187308 */ /* 0x000fe20000000800 */
[----:B0-----:R-:W-:Y:S01]  /*55b0*/  FMNMX.FTZ R6, R3, R6, !PT ;  /* 0x0000000603067209 */ /* 0x001fe20007810000 */
[--C-:B------:R-:W-:Y:S01]  /*55c0*/  FFMA.FTZ R3, R52, UR10, -R9.reuse ;  /* 0x0000000a34037c23 */ /* 0x100fe20008010809 */
[----:B------:R-:W-:-:S02]  /*55d0*/  FFMA.FTZ R9, R68, UR10, -R9 ;  /* 0x0000000a44097c23 */ /* 0x000fc40008010809 */
[C---:B------:R-:W-:Y:S01]  /*55e0*/  FSETP.NEU.FTZ.AND P1, PT, R6.reuse, -INF , PT ;  /* 0xff8000000600780b */ /* 0x040fe20003f3d000 */
[----:B----4-:R-:W-:Y:S02]  /*55f0*/  FMUL.FTZ R4, R6, UR10 ;  /* 0x0000000a06047c20 */ /* 0x010fe40008410000 */
[----:B------:R-:W0:Y:S01]  /*5600*/  MUFU.EX2 R12, R12 ;  /* 0x0000000c000c7308 */ /* 0x000e220000000800 */
[----:B---3--:R-:W-:Y:S02]  /*5610*/  F2FP.BF16.F32.PACK_AB R158, R21, R20 ;  /* 0x00000014159e723e */ /* 0x008fe400000010ff */
[----:B------:R-:W-:-:S05]  /*5620*/  FSEL R28, R4, RZ, P1 ;  /* 0x000000ff041c7208 */ /* 0x000fca0000800000 */
[----:B------:R3:W-:Y:S01]  /*5630*/  MUFU.EX2 R4, R9 ;  /* 0x0000000900047308 */ /* 0x0007e20000000800 */
[--C-:B------:R-:W-:Y:S01]  /*5640*/  FFMA.FTZ R26, R26, UR10, -R28.reuse ;  /* 0x0000000a1a1a7c23 */ /* 0x100fe2000801081c */
[--C-:B------:R-:W-:Y:S01]  /*5650*/  FFMA.FTZ R27, R27, UR10, -R28.reuse ;  /* 0x0000000a1b1b7c23 */ /* 0x100fe2000801081c */
[--C-:B------:R-:W-:Y:S01]  /*5660*/  FFMA.FTZ R30, R30, UR10, -R28.reuse ;  /* 0x0000000a1e1e7c23 */ /* 0x100fe2000801081c */
[--C-:B------:R-:W-:Y:S01]  /*5670*/  FFMA.FTZ R31, R31, UR10, -R28.reuse ;  /* 0x0000000a1f1f7c23 */ /* 0x100fe2000801081c */
[--C-:B------:R-:W-:Y:S01]  /*5680*/  FFMA.FTZ R34, R34, UR10, -R28.reuse ;  /* 0x0000000a22227c23 */ /* 0x100fe2000801081c */
[--C-:B------:R-:W-:Y:S01]  /*5690*/  FFMA.FTZ R35, R35, UR10, -R28.reuse ;  /* 0x0000000a23237c23 */ /* 0x100fe2000801081c */
[--C-:B------:R-:W-:Y:S01]  /*56a0*/  FFMA.FTZ R38, R38, UR10, -R28.reuse ;  /* 0x0000000a26267c23 */ /* 0x100fe2000801081c */
[----:B------:R-:W-:Y:S01]  /*56b0*/  MUFU.EX2 R26, R26 ;  /* 0x0000001a001a7308 */ /* 0x000fe20000000800 */
[----:B---3--:R-:W-:Y:S01]  /*56c0*/  FADD.FTZ R9, R10, R11 ;  /* 0x0000000b0a097221 */ /* 0x008fe20000010000 */
[--C-:B------:R-:W-:Y:S01]  /*56d0*/  FFMA.FTZ R39, R39, UR10, -R28.reuse ;  /* 0x0000000a27277c23 */ /* 0x100fe2000801081c */
[--C-:B------:R-:W-:Y:S01]  /*56e0*/  FFMA.FTZ R42, R42, UR10, -R28.reuse ;  /* 0x0000000a2a2a7c23 */ /* 0x100fe2000801081c */
[--C-:B------:R-:W-:Y:S01]  /*56f0*/  FFMA.FTZ R43, R43, UR10, -R28.reuse ;  /* 0x0000000a2b2b7c23 */ /* 0x100fe2000801081c */
[----:B------:R-:W-:Y:S01]  /*5700*/  FADD.FTZ R36, R154, R9 ;  /* 0x000000099a247221 */ /* 0x000fe20000010000 */
[--C-:B------:R-:W-:Y:S01]  /*5710*/  FFMA.FTZ R46, R46, UR10, -R28.reuse ;  /* 0x0000000a2e2e7c23 */ /* 0x100fe2000801081c */
[----:B------:R-:W-:Y:S01]  /*5720*/  FFMA.FTZ R47, R47, UR10, -R28 ;  /* 0x0000000a2f2f7c23 */ /* 0x000fe2000801081c */
[----:B------:R-:W3:Y:S01]  /*5730*/  MUFU.EX2 R27, R27 ;  /* 0x0000001b001b7308 */ /* 0x000ee20000000800 */
[----:B------:R-:W-:Y:S01]  /*5740*/  FADD.FTZ R37, R13, R36 ;  /* 0x000000240d257221 */ /* 0x000fe20000010000 */
[--C-:B------:R-:W-:Y:S01]  /*5750*/  FFMA.FTZ R50, R50, UR10, -R28.reuse ;  /* 0x0000000a32327c23 */ /* 0x100fe2000801081c */
[--C-:B------:R-:W-:Y:S01]  /*5760*/  FFMA.FTZ R51, R51, UR10, -R28.reuse ;  /* 0x0000000a33337c23 */ /* 0x100fe2000801081c */
[--C-:B------:R-:W-:Y:S01]  /*5770*/  FFMA.FTZ R54, R54, UR10, -R28.reuse ;  /* 0x0000000a36367c23 */ /* 0x100fe2000801081c */
[----:B------:R-:W-:Y:S01]  /*5780*/  FADD.FTZ R40, R14, R37 ;  /* 0x000000250e287221 */ /* 0x000fe20000010000 */
[----:B------:R-:W-:Y:S01]  /*5790*/  FFMA.FTZ R28, R55, UR10, -R28 ;  /* 0x0000000a371c7c23 */ /* 0x000fe2000801081c */
[----:B------:R-:W-:Y:S01]  /*57a0*/  F2FP.BF16.F32.PACK_AB R154, R13, R154 ;  /* 0x0000009a0d9a723e */ /* 0x000fe200000010ff */
[----:B------:R-:W4:Y:S01]  /*57b0*/  MUFU.EX2 R30, R30 ;  /* 0x0000001e001e7308 */ /* 0x000f220000000800 */
[----:B------:R-:W-:Y:S01]  /*57c0*/  FADD.FTZ R37, R15, R40 ;  /* 0x000000280f257221 */ /* 0x000fe20000010000 */
[----:B0-----:R-:W-:-:S02]  /*57d0*/  F2FP.BF16.F32.PACK_AB R162, R29, R12 ;  /* 0x0000000c1da2723e */ /* 0x001fc400000010ff */
[----:B------:R-:W-:Y:S01]  /*57e0*/  F2FP.BF16.F32.PACK_AB R160, R25, R24 ;  /* 0x0000001819a0723e */ /* 0x000fe200000010ff */
[----:B------:R-:W-:-:S03]  /*57f0*/  FADD.FTZ R40, R20, R37 ;  /* 0x0000002514287221 */ /* 0x000fc60000010000 */
[----:B------:R-:W0:Y:S01]  /*5800*/  MUFU.EX2 R31, R31 ;  /* 0x0000001f001f7308 */ /* 0x000e220000000800 */
[----:B---3--:R-:W-:Y:S01]  /*5810*/  FADD.FTZ R9, R26, R27 ;  /* 0x0000001b1a097221 */ /* 0x008fe20000010000 */
[----:B------:R-:W-:Y:S01]  /*5820*/  FADD.FTZ R11, R21, R40 ;  /* 0x00000028150b7221 */ /* 0x000fe20000010000 */
[----:B------:R-:W-:-:S03]  /*5830*/  F2FP.BF16.F32.PACK_AB R153, R27, R26 ;  /* 0x0000001a1b99723e */ /* 0x000fc600000010ff */
[----:B------:R-:W-:Y:S02]  /*5840*/  FADD.FTZ R14, R24, R11 ;  /* 0x0000000b180e7221 */ /* 0x000fe40000010000 */
[----:B------:R-:W3:Y:S01]  /*5850*/  MUFU.EX2 R34, R34 ;  /* 0x0000002200227308 */ /* 0x000ee20000000800 */
[----:B----4-:R-:W-:Y:S01]  /*5860*/  FADD.FTZ R36, R30, R9 ;  /* 0x000000091e247221 */ /* 0x010fe20000010000 */
[----:B------:R-:W-:-:S06]  /*5870*/  FADD.FTZ R13, R25, R14 ;  /* 0x0000000e190d7221 */ /* 0x000fcc0000010000 */
        /* <DEDUP_REMOVED lines=19> */
[----:B------:R-:W-:Y:S01]  /*59b0*/  FADD.FTZ R10, R12, R13 ;  /* 0x0000000d0c0a7221 */ /* 0x000fe20000010000 */
[----:B------:R-:W-:-:S03]  /*59c0*/  F2FP.BF16.F32.PACK_AB R161, R43, R42 ;  /* 0x0000002a2ba1723e */ /* 0x000fc600000010ff */
[----:B------:R-:W-:Y:S02]  /*59d0*/  FADD.FTZ R29, R29, R10 ;  /* 0x0000000a1d1d7221 */ /* 0x000fe40000010000 */
[----:B------:R-:W-:Y:S01]  /*59e0*/  MUFU.EX2 R32, R32 ;  /* 0x0000002000207308 */ /* 0x000fe20000000800 */
[----:B---3--:R-:W-:-:S07]  /*59f0*/  FADD.FTZ R12, R46, R11 ;  /* 0x0000000b2e0c7221 */ /* 0x008fce0000010000 */
        /* <DEDUP_REMOVED lines=10> */
[----:B------:R-:W-:Y:S01]  /*5aa0*/  MUFU.EX2 R54, R54 ;  /* 0x0000003600367308 */ /* 0x000fe20000000800 */
[----:B----4-:R-:W-:Y:S01]  /*5ab0*/  F2FP.BF16.F32.PACK_AB R165, R51, R50 ;  /* 0x0000003233a5723e */ /* 0x010fe200000010ff */
[----:B------:R-:W-:-:S04]  /*5ac0*/  FADD.FTZ R50, R50, R47 ;  /* 0x0000002f32327221 */ /* 0x000fc80000010000 */
[----:B------:R-:W-:Y:S02]  /*5ad0*/  FADD.FTZ R51, R51, R50 ;  /* 0x0000003233337221 */ /* 0x000fe40000010000 */
[----:B------:R-:W4:Y:S01]  /*5ae0*/  MUFU.EX2 R9, R28 ;  /* 0x0000001c00097308 */ /* 0x000f220000000800 */
[----:B---3--:R-:W-:Y:S01]  /*5af0*/  F2FP.BF16.F32.PACK_AB R166, R4, R3 ;  /* 0x0000000304a6723e */ /* 0x008fe200000010ff */
[----:B------:R-:W-:-:S04]  /*5b00*/  FADD.FTZ R3, R3, R32 ;  /* 0x0000002003037221 */ /* 0x000fc80000010000 */
[----:B------:R-:W-:Y:S01]  /*5b10*/  FADD.FTZ R3, R4, R3 ;  /* 0x0000000304037221 */ /* 0x000fe20000010000 */
[----:B----4-:R-:W-:Y:S01]  /*5b20*/  F2FP.BF16.F32.PACK_AB R167, R9, R54 ;  /* 0x0000003609a7723e */ /* 0x010fe200000010ff */
[----:B------:R-:W-:-:S04]  /*5b30*/  FADD.FTZ R54, R54, R51 ;  /* 0x0000003336367221 */ /* 0x000fc80000010000 */
[----:B------:R0:W-:Y:S01]  /*5b40*/  STSM.16.M88.4 [R22], R164 ;  /* 0x000000a416007844 */ /* 0x0001e20000000200 */
[----:B------:R-:W-:Y:S01]  /*5b50*/  FADD.FTZ R4, R9, R54 ;  /* 0x0000003609047221 */ /* 0x000fe20000010000 */
[----:B------:R-:W-:Y:S06]  /*5b60*/  @!P0 BRA `(.L_x_5506) ;  /* 0x0000000000048947 */ /* 0x000fec0003800000 */
[----:B------:R-:W-:Y:S01]  /*5b70*/  BPT.TRAP 0x1 ;  /* 0x000000040000795c */ /* 0x000fe20000300000 */
.L_x_5506:
[----:B------:R3:W4:Y:S01]  /*5b80*/  SYNCS.PHASECHK.TRANS64.TRYWAIT P1, [R7+URZ+0x28c50], R8 ;  /* 0x028c5008070075a7 */ /* 0x000722000802017f */
[----:B------:R-:W-:Y:S05]  /*5b90*/  @!P0 BRA `(.L_x_5507) ;  /* 0x0000000000048947 */ /* 0x000fea0003800000 */
[----:B------:R-:W-:Y:S01]  /*5ba0*/  BPT.TRAP 0x1 ;  /* 0x000000040000795c */ /* 0x000fe20000300000 */
.L_x_5507:
[----:B----4-:R-:W-:Y:S05]  /*5bb0*/  @P1 BRA `(.L_x_5508) ;  /* 0x0000000000081947 */ /* 0x010fea0003800000 */
[----:B------:R-:W4:Y:S02]  /*5bc0*/  SYNCS.PHASECHK.TRANS64.TRYWAIT P1, [R7+URZ+0x28c50], R8 ;  /* 0x028c5008070075a7 */ /* 0x000f24000802017f */
[----:B----4-:R-:W-:Y:S05]  /*5bd0*/  @!P1 BRA `(.L_x_5509) ;  /* 0x0000010000009947 */ /* 0x010fea0003800000 */
.L_x_5508:
        /* <DEDUP_REMOVED lines=34> */
.L_x_5510:
[----:B------:R-:W-:Y:S01]  /*5e00*/  R2UR UR6, R7 ;  /* 0x00000000070672ca */ /* 0x000fe200000e0000 */
[----:B------:R-:W-:Y:S01]  /*5e10*/  UISETP.NE.AND UP1, UPT, UR52, URZ, UPT ;  /* 0x0000003f3400728c */ /* 0x000fe2000bf25270 */
[----:B------:R-:W-:Y:S01]  /*5e20*/  VIADD R9, R168, 0xfffffffe ;  /* 0xfffffffea8097836 */ /* 0x000fe20000000000 */
[----:B------:R-:W-:-:S06]  /*5e30*/  UISETP.NE.AND UP0, UPT, UR51, URZ, UPT ;  /* 0x0000003f3300728c */ /* 0x000fcc000bf05270 */
[----:B------:R-:W-:-:S03]  /*5e40*/  PLOP3.LUT P1, PT, PT, PT, UP0, 0x40, 0x0 ;  /* 0x000000000000781c */ /* 0x000fc60003f2e808 */
[----:B------:R-:W-:Y:S01]  /*5e50*/  @UP1 ULDC UR15, c[0x0][0x450] ;  /* 0x00011400000f1ab9 */ /* 0x000fe20000000800 */
[----:B------:R-:W-:-:S04]  /*5e60*/  UIADD3 UR6, UR6, 0x28c60, URZ ;  /* 0x00028c6006067890 */ /* 0x000fc8000fffe03f */
[----:B------:R-:W-:-:S03]  /*5e70*/  UPRMT UR11, UR40, 0x654, UR6 ;  /* 0x00000654280b7896 */ /* 0x000fc60008000006 */
[----:B------:R-:W-:Y:S02]  /*5e80*/  @UP1 ULDC UR6, c[0x0][0x44c] ;  /* 0x0001130000061ab9 */ /* 0x000fe40000000800 */
[----:B------:R-:W-:-:S04]  /*5e90*/  UIMAD.WIDE.U32 UR6, UR45, UR6, URZ ;  /* 0x000000062d0672a5 */ /* 0x000fc8000f8e003f */
[----:B------:R-:W-:Y:S01]  /*5ea0*/  SYNCS.ARRIVE.TRANS64.RED.A1T0 RZ, [UR11], RZ ;  /* 0x000000ffffff79a7 */ /* 0x000fe2000810040b */
[----:B------:R-:W-:Y:S01]  /*5eb0*/  UMOV UR11, UR45 ;  /* 0x0000002d000b7c82 */ /* 0x000fe20008000000 */
[----:B------:R-:W-:-:S04]  /*5ec0*/  @UP1 USHF.R.U32.HI UR11, URZ, UR15, UR7 ;  /* 0x0000000f3f0b1299 */ /* 0x000fc80008011607 */
[----:B------:R-:W-:-:S04]  /*5ed0*/  UIADD3 UR6, UR11, UR48, -UR50 ;  /* 0x000000300b067290 */ /* 0x000fc8000fffe832 */
[----:B------:R-:W-:Y:S01]  /*5ee0*/  UIADD3 UR11, UR6, UR14, URZ ;  /* 0x0000000e060b7290 */ /* 0x000fe2000fffe03f */
[----:B------:R-:W-:Y:S11]  /*5ef0*/  @P1 BRA `(.L_x_5511) ;  /* 0x00000000004c1947 */ /* 0x000ff60003800000 */
[----:B------:R-:W-:Y:S01]  /*5f00*/  ISETP.LT.AND P1, PT, RZ, UR6, PT ;  /* 0x00000006ff007c0c */ /* 0x000fe2000bf21270 */
[----:B------:R-:W-:-:S12]  /*5f10*/  UIADD3 UR18, UR6, -0x1, URZ ;  /* 0xffffffff06127890 */ /* 0x000fd8000fffe03f */
[----:B------:R-:W-:Y:S05]  /*5f20*/  @P1 BRA `(.L_x_5512) ;  /* 0x0000000000201947 */ /* 0x000fea0003800000 */
[----:B------:R-:W-:Y:S01]  /*5f30*/  ULDC UR19, c[0x0][0x9e4] ;  /* 0x0002790000137ab9 */ /* 0x000fe20000000800 */
[----:B------:R-:W-:Y:S02]  /*5f40*/  UIADD3 UR18, -UR6, URZ, URZ ;  /* 0x0000003f06127290 */ /* 0x000fe4000fffe13f */
[----:B------:R-:W-:-:S11]  /*5f50*/  UISETP.NE.AND UP0, UPT, UR19, 0x1, UPT ;  /* 0x000000011300788c */ /* 0x000fd6000bf05270 */
[----:B------:R-:W-:Y:S02]  /*5f60*/  @UP0 ULDC.64 UR6, c[0x0][0x9e8] ;  /* 0x00027a0000060ab9 */ /* 0x000fe40000000a00 */
[----:B------:R-:W-:-:S04]  /*5f70*/  UIMAD.WIDE.U32 UR14, UR18, UR6, URZ ;  /* 0x00000006120e72a5 */ /* 0x000fc8000f8e003f */
[----:B------:R-:W-:-:S04]  /*5f80*/  @UP0 USHF.R.U32.HI UR18, URZ, UR7, UR15 ;  /* 0x000000073f120299 */ /* 0x000fc8000801160f */
[----:B------:R-:W-:Y:S01]  /*5f90*/  ULOP3.LUT UR18, URZ, UR18, URZ, 0x33, !UPT ;  /* 0x000000123f127292 */ /* 0x000fe2000f8e333f */
[----:B------:R-:W-:Y:S11]  /*5fa0*/  BRA `(.L_x_5513) ;  /* 0x0000000000147947 */ /* 0x000ff60003800000 */
.L_x_5512:
[----:B------:R-:W-:Y:S02]  /*5fb0*/  ULDC UR19, c[0x0][0x9e4] ;  /* 0x0002790000137ab9 */ /* 0x000fe40000000800 */
[----:B------:R-:W-:-:S11]  /*5fc0*/  UISETP.NE.AND UP0, UPT, UR19, 0x1, UPT ;  /* 0x000000011300788c */ /* 0x000fd6000bf05270 */
[----:B------:R-:W-:Y:S02]  /*5fd0*/  @UP0 ULDC.64 UR6, c[0x0][0x9e8] ;  /* 0x00027a0000060ab9 */ /* 0x000fe40000000a00 */
[----:B------:R-:W-:-:S04]  /*5fe0*/  UIMAD.WIDE.U32 UR14, UR18, UR6, URZ ;  /* 0x00000006120e72a5 */ /* 0x000fc8000f8e003f */
[----:B------:R-:W-:-:S12]  /*5ff0*/  @UP0 USHF.R.U32.HI UR18, URZ, UR7, UR15 ;  /* 0x000000073f120299 */ /* 0x000fd8000801160f */
.L_x_5513:
[----:B------:R-:W-:-:S04]  /*6000*/  UIMAD UR18, UR18, UR19, UR19 ;  /* 0x00000013121272a4 */ /* 0x000fc8000f8e0213 */
[----:B------:R-:W-:-:S04]  /*6010*/  UISETP.LT.AND UP0, UPT, UR11, UR18, UPT ;  /* 0x000000120b00728c */ /* 0x000fc8000bf01270 */
[----:B------:R-:W-:-:S12]  /*6020*/  USEL UR11, UR11, UR18, UP0 ;  /* 0x000000120b0b7287 */ /* 0x000fd80008000000 */
.L_x_5511:
        /* <DEDUP_REMOVED lines=14> */
.L_x_5533:
[----:B------:R-:W-:-:S04]  /*6110*/  UIADD3 UR38, UR26, 0x1, URZ ;  /* 0x000000011a267890 */ /* 0x000fc8000fffe03f */
[----:B------:R-:W-:-:S04]  /*6120*/  UISETP.NE.AND UP0, UPT, UR38, 0x2, UPT ;  /* 0x000000022600788c */ /* 0x000fc8000bf05270 */
[----:B------:R-:W-:Y:S02]  /*6130*/  USEL UR6, URZ, 0x1, UP0 ;  /* 0x000000013f067887 */ /* 0x000fe40008000000 */
[----:B------:R-:W-:Y:S02]  /*6140*/  USEL UR38, UR38, URZ, UP0 ;  /* 0x0000003f26267287 */ /* 0x000fe40008000000 */
[----:B------:R-:W-:Y:S01]  /*6150*/  ULOP3.LUT UR37, UR37, UR6, URZ, 0x3c, !UPT ;  /* 0x0000000625257292 */ /* 0x000fe2000f8e3c3f */
[----:B------:R-:W-:Y:S11]  /*6160*/  @!P0 BRA `(.L_x_5515) ;  /* 0x0000000000048947 */ /* 0x000ff60003800000 */
[----:B------:R-:W-:Y:S01]  /*6170*/  BPT.TRAP 0x1 ;  /* 0x000000040000795c */ /* 0x000fe20000300000 */
.L_x_5515:
[----:B------:R-:W-:Y:S01]  /*6180*/  ULEA UR21, UR38, UR41, 0x3 ;  /* 0x0000002926157291 */ /* 0x000fe2000f8e183f */
[----:B-1234-:R-:W-:-:S05]  /*6190*/  IMAD.U32 R8, RZ, RZ, UR37 ;  /* 0x00000025ff087e24 */ /* 0x01efca000f8e00ff */
[----:B------:R-:W-:-:S04]  /*61a0*/  SHF.L.U32 R8, R8, 0x1f, RZ ;  /* 0x0000001f08087819 */ /* 0x000fc800000006ff */
[----:B------:R1:W2:Y:S01]  /*61b0*/  SYNCS.PHASECHK.TRANS64.TRYWAIT P1, [UR21+0x28c30], R8 ;  /* 0x028c3008ff0075a7 */ /* 0x0002a20008020155 */
[----:B------:R-:W-:Y:S05]  /*61c0*/  @!P0 BRA `(.L_x_5516) ;  /* 0x0000000000048947 */ /* 0x000fea0003800000 */
[----:B------:R-:W-:Y:S01]  /*61d0*/  BPT.TRAP 0x1 ;  /* 0x000000040000795c */ /* 0x000fe20000300000 */
.L_x_5516:
[----:B--2---:R-:W-:Y:S05]  /*61e0*/  @P1 BRA `(.L_x_5517) ;  /* 0x0000000000081947 */ /* 0x004fea0003800000 */
[----:B------:R-:W2:Y:S02]  /*61f0*/  SYNCS.PHASECHK.TRANS64.TRYWAIT P1, [UR21+0x28c30], R8 ;  /* 0x028c3008ff0075a7 */ /* 0x000ea40008020155 */
[----:B--2---:R-:W-:Y:S05]  /*6200*/  @!P1 BRA `(.L_x_5518) ;  /* 0x000000f800889947 */ /* 0x004fea0003800000 */
.L_x_5517:
[----:B------:R-:W-:Y:S01]  /*6210*/  R2UR UR18, R0 ;  /* 0x00000000001272ca */ /* 0x000fe200000e0000 */
[----:B0-----:R-:W-:Y:S01]  /*6220*/  WARPGROUP.ARRIVE ;  /* 0x00000000000079c5 */ /* 0x001fe20000000000 */
        /* <DEDUP_REMOVED lines=21> */
.L_x_5519:
[----:B------:R-:W-:Y:S01]  /*6380*/  UISETP.NE.AND UP1, UPT, UR52, URZ, UPT ;  /* 0x0000003f3400728c */ /* 0x000fe2000bf25270 */
[----:B------:R-:W-:Y:S01]  /*6390*/  VIADD R12, R185, UR45 ;  /* 0x0000002db90c7c36 */ /* 0x000fe20008000000 */
[----:B------:R-:W-:Y:S01]  /*63a0*/  UISETP.NE.AND UP0, UPT, UR51, URZ, UPT ;  /* 0x0000003f3300728c */ /* 0x000fe2000bf05270 */
[----:B------:R-:W-:-:S03]  /*63b0*/  IMAD.U32 R7, RZ, RZ, UR50 ;  /* 0x00000032ff077e24 */ /* 0x000fc6000f8e00ff */
[----:B------:R-:W-:Y:S02]  /*63c0*/  PLOP3.LUT P1, PT, PT, PT, UP1, 0x80, 0x0 ;  /* 0x000000000000781c */ /* 0x000fe40003f2f018 */
[----:B------:R-:W-:-:S03]  /*63d0*/  PLOP3.LUT P2, PT, PT, PT, UP1, 0x80, 0x0 ;  /* 0x000000000000781c */ /* 0x000fc60003f4f018 */
[----:B------:R-:W-:Y:S01]  /*63e0*/  @UP1 ULDC UR6, c[0x0][0x44c] ;  /* 0x0001130000061ab9 */ /* 0x000fe20000000800 */
[----:B------:R-:W-:-:S07]  /*63f0*/  @UP1 ULDC UR7, c[0x0][0x450] ;  /* 0x0001140000071ab9 */ /* 0x000fce0000000800 */
[----:B--2---:R-:W-:Y:S01]  /*6400*/  @P1 IMAD.HI.U32 R5, R12, UR6, RZ ;  /* 0x000000060c051c27 */ /* 0x004fe2000f8e00ff */
[----:B------:R-:W-:Y:S01]  /*6410*/  UIADD3 UR6, UR21, 0x28c40, URZ ;  /* 0x00028c4015067890 */ /* 0x000fe2000fffe03f */
[----:B------:R-:W-:-:S03]  /*6420*/  PLOP3.LUT P1, PT, PT, PT, UP0, 0x40, 0x0 ;  /* 0x000000000000781c */ /* 0x000fc60003f2e808 */
[----:B------:R-:W-:Y:S01]  /*6430*/  @P2 SHF.R.U32.HI R12, RZ, UR7, R5 ;  /* 0x00000007ff0c2c19 */ /* 0x000fe20008011605 */
[----:B------:R-:W-:Y:S01]  /*6440*/  UPRMT UR6, UR40, 0x654, UR6 ;  /* 0x0000065428067896 */ /* 0x000fe20008000006 */
[----:B------:R-:W-:-:S03]  /*6450*/  IMAD.SHL.U32 R5, R9, 0x40, RZ ;  /* 0x0000004009057824 */ /* 0x000fc600078e00ff */
[----:B------:R-:W0:Y:S02]  /*6460*/  SHFL.IDX PT, R13, R12, RZ, 0x1c1f ;  /* 0x001c1fff0c0d7589 */ /* 0x000e2400000e0000 */
[----:B------:R-:W-:-:S03]  /*6470*/  IADD3 R6, -R2, 0x1, -R5 ;  /* 0x0000000102067810 */ /* 0x000fc60007ffe905 */
[----:B------:R-:W-:Y:S01]  /*6480*/  SYNCS.ARRIVE.TRANS64.RED.A1T0 RZ, [UR6], RZ ;  /* 0x000000ffffff79a7 */ /* 0x000fe20008100406 */
[----:B------:R-:W-:Y:S01]  /*6490*/  ULOP3.LUT UR6, URZ, UR22, URZ, 0x33, !UPT ;  /* 0x000000163f067292 */ /* 0x000fe2000f8e333f */
[----:B------:R-:W-:-:S05]  /*64a0*/  IADD3 R6, -R7, UR48, R6 ;  /* 0x0000003007067c10 */ /* 0x000fca000fffe106 */
[C---:B------:R-:W-:Y:S02]  /*64b0*/  VIADD R20, R6.reuse, UR25 ;  /* 0x0000001906147c36 */ /* 0x040fe40008000000 */
[----:B------:R-:W-:Y:S02]  /*64c0*/  VIADD R206, R6, UR6 ;  /* 0x0000000606ce7c36 */ /* 0x000fe40008000000 */
[----:B0-----:R-:W-:Y:S02]  /*64d0*/  IMAD.IADD R14, R20, 0x1, R13 ;  /* 0x00000001140e7824 */ /* 0x001fe400078e020d */
[----:B------:R-:W-:Y:S01]  /*64e0*/  IMAD.IADD R15, R13, 0x1, R206 ;  /* 0x000000010d0f7824 */ /* 0x000fe200078e02ce */
[----:B------:R-:W-:Y:S06]  /*64f0*/  @P1 BRA `(.L_x_5520) ;  /* 0x00000000005c1947 */ /* 0x000fec0003800000 */
[----:B------:R-:W-:Y:S01]  /*6500*/  IMAD.U32 R6, RZ, RZ, UR50 ;  /* 0x00000032ff067e24 */ /* 0x000fe2000f8e00ff */
[----:B------:R-:W-:Y:S04]  /*6510*/  BSSY B0, `(.L_x_5521) ;  /* 0x0000011000007945 */ /* 0x000fe80003800000 */
[----:B------:R-:W-:-:S04]  /*6520*/  IADD3 R13, -R6, UR48, R13 ;  /* 0x00000030060d7c10 */ /* 0x000fc8000fffe10d */
        /* <DEDUP_REMOVED lines=10> */
.L_x_5522:
[----:B------:R-:W-:-:S05]  /*65d0*/  IMAD.U32 R208, RZ, RZ, UR24 ;  /* 0x00000018ffd07e24 */ /* 0x000fca000f8e00ff */
[----:B------:R-:W-:-:S13]  /*65e0*/  ISETP.NE.AND P1, PT, R208, 0x1, PT ;  /* 0x00000001d000780c */ /* 0x000fda0003f25270 */
[----:B------:R-:W0:Y:S02]  /*65f0*/  @P1 LDC.64 R6, c[0x0][0x9e8] ;  /* 0x00027a00ff061b82 */ /* 0x000e240000000a00 */
[----:B0-----:R-:W-:-:S05]  /*6600*/  @P1 IMAD.HI.U32 R6, R13, R6, RZ ;  /* 0x000000060d061227 */ /* 0x001fca00078e00ff */
[----:B------:R-:W-:-:S07]  /*6610*/  @P1 SHF.R.U32.HI R13, RZ, R7, R6 ;  /* 0x00000007ff0d1219 */ /* 0x000fce0000011606 */
.L_x_5523:
[----:B------:R-:W-:Y:S05]  /*6620*/  BSYNC B0 ;  /* 0x0000000000007941 */ /* 0x000fea0003800000 */
.L_x_5521:
[----:B------:R-:W-:-:S04]  /*6630*/  IMAD R13, R13, R208, -R5 ;  /* 0x000000d00d0d7224 */ /* 0x000fc800078e0a05 */
[----:B------:R-:W-:-:S05]  /*6640*/  IMAD.IADD R13, R13, 0x1, -R2 ;  /* 0x000000010d0d7824 */ /* 0x000fca00078e0a02 */
[----:B------:R-:W-:Y:S02]  /*6650*/  VIADDMNMX R14, R13, R208, R14, PT ;  /* 0x000000d00d0e7246 */ /* 0x000fe4000380010e */
[----:B------:R-:W-:-:S07]  /*6660*/  VIMNMX R15, R15, R13, !PT ;  /* 0x0000000d0f0f7248 */ /* 0x000fce0007fe0100 */
.L_x_5520:
[----:B------:R-:W-:Y:S01]  /*6670*/  ISETP.GT.AND P1, PT, R9, -0x1, PT ;  /* 0xffffffff0900780c */ /* 0x000fe20003f24270 */
[----:B------:R-:W0:Y:S01]  /*6680*/  SHFL.IDX PT, R7, R12, 0x1, 0x1c1f ;  /* 0x003c1f000c077f89 */ /* 0x000e2200000e0000 */
        /* <DEDUP_REMOVED lines=11> */
[C---:B------:R-:W-:Y:S01]  /*6740*/  ISETP.GT.AND P3, PT, R15.reuse, 0x10, P1 ;  /* 0x000000100f00780c */ /* 0x040fe20000f64270 */
[----:B0-----:R-:W-:Y:S01]  /*6750*/  IMAD.IADD R12, R20, 0x1, R7 ;  /* 0x00000001140c7824 */ /* 0x001fe200078e0207 */
        /* <DEDUP_REMOVED lines=53> */
.L_x_5526:
[----:B------:R-:W-:-:S05]  /*6ab0*/  IMAD.U32 R20, RZ, RZ, UR24 ;  /* 0x00000018ff147e24 */ /* 0x000fca000f8e00ff */
[----:B------:R-:W-:-:S13]  /*6ac0*/  ISETP.NE.AND P2, PT, R20, 0x1, PT ;  /* 0x000000011400780c */ /* 0x000fda0003f45270 */
[----:B------:R-:W0:Y:S02]  /*6ad0*/  @P2 LDC.64 R6, c[0x0][0x9e8] ;  /* 0x00027a00ff062b82 */ /* 0x000e240000000a00 */
[----:B0-----:R-:W-:-:S05]  /*6ae0*/  @P2 IMAD.HI.U32 R6, R15, R6, RZ ;  /* 0x000000060f062227 */ /* 0x001fca00078e00ff */
[----:B------:R-:W-:-:S07]  /*6af0*/  @P2 SHF.R.U32.HI R15, RZ, R7, R6 ;  /* 0x00000007ff0f2219 */ /* 0x000fce0000011606 */
.L_x_5527:
[----:B------:R-:W-:Y:S05]  /*6b00*/  BSYNC B0 ;  /* 0x0000000000007941 */ /* 0x000fea0003800000 */
.L_x_5525:
[----:B------:R-:W-:-:S04]  /*6b10*/  IMAD R5, R15, R20, -R5 ;  /* 0x000000140f057224 */ /* 0x000fc800078e0a05 */
[----:B------:R-:W-:-:S05]  /*6b20*/  IMAD.IADD R5, R5, 0x1, -R2 ;  /* 0x0000000105057824 */ /* 0x000fca00078e0a02 */
[----:B------:R-:W-:Y:S02]  /*6b30*/  VIADDMNMX R12, R5, R20, R12, PT ;  /* 0x00000014050c7246 */ /* 0x000fe4000380010c */
[----:B------:R-:W-:-:S07]  /*6b40*/  VIMNMX R14, R14, R5, !PT ;  /* 0x000000050e0e7248 */ /* 0x000fce0007fe0100 */
.L_x_5524:
        /* <DEDUP_REMOVED lines=34> */
[----:B------:R-:W0:Y:S01]  /*6d70*/  SHFL.BFLY PT, R5, R6, 0x2, 0x1f ;  /* 0x0c401f0006057f89 */ /* 0x000e2200000e0000 */
        /* <DEDUP_REMOVED lines=12> */
[----:B0-----:R-:W-:Y:S02]  /*6e40*/  FMNMX.FTZ R7, R6, R5, !PT ;  /* 0x0000000506077209 */ /* 0x001fe40007810000 */
[----:B------:R-:W-:Y:S02]  /*6e50*/  FMNMX.FTZ R6, R154, R11, !PT ;  /* 0x0000000b9a067209 */ /* 0x000fe40007810000 */
[----:B------:R-:W-:Y:S01]  /*6e60*/  ISETP.LT.OR P5, PT, R12, 0x22, P5 ;  /* 0x000000220c00780c */ /* 0x000fe20002fa1670 */
[----:B------:R-:W0:Y:S01]  /*6e70*/  SHFL.BFLY PT, R20, R7, 0x1, 0x1f ;  /* 0x0c201f0007147f89 */ /* 0x000e2200000e0000 */
[----:B------:R-:W-:-:S02]  /*6e80*/  ISETP.GT.AND P6, PT, R14, 0x29, P1 ;  /* 0x000000290e00780c */ /* 0x000fc40000fc4270 */
[----:B------:R-:W-:Y:S02]  /*6e90*/  ISETP.LT.OR P4, PT, R12, 0x29, P4 ;  /* 0x000000290c00780c */ /* 0x000fe40002781670 */
[----:B------:R-:W-:Y:S02]  /*6ea0*/  FSEL R171, R171, -INF , !P5 ;  /* 0xff800000abab7808 */ /* 0x000fe40006800000 */
[----:B------:R-:W-:Y:S02]  /*6eb0*/  ISETP.GT.AND P2, PT, R14, 0x30, P1 ;  /* 0x000000300e00780c */ /* 0x000fe40000f44270 */
[----:B------:R-:W-:Y:S02]  /*6ec0*/  FSEL R174, R174, -INF , !P4 ;  /* 0xff800000aeae7808 */ /* 0x000fe40006000000 */
[----:B------:R-:W-:Y:S02]  /*6ed0*/  ISETP.LT.OR P6, PT, R12, 0x2a, P6 ;  /* 0x0000002a0c00780c */ /* 0x000fe400037c1670 */
[----:B------:R-:W-:-:S02]  /*6ee0*/  ISETP.GT.AND P5, PT, R14, 0x31, P1 ;  /* 0x000000310e00780c */ /* 0x000fc40000fa4270 */
[----:B------:R-:W-:Y:S02]  /*6ef0*/  ISETP.LT.OR P2, PT, R12, 0x31, P2 ;  /* 0x000000310c00780c */ /* 0x000fe40001741670 */
[----:B------:R-:W-:Y:S02]  /*6f00*/  FSEL R175, R175, -INF , !P6 ;  /* 0xff800000afaf7808 */ /* 0x000fe40007000000 */
[----:B------:R-:W-:Y:S02]  /*6f10*/  ISETP.GT.AND P4, PT, R14, 0x38, P1 ;  /* 0x000000380e00780c */ /* 0x000fe40000f84270 */
[----:B------:R-:W-:Y:S02]  /*6f20*/  ISETP.LT.OR P5, PT, R12, 0x32, P5 ;  /* 0x000000320c00780c */ /* 0x000fe40002fa1670 */
[----:B------:R-:W-:Y:S02]  /*6f30*/  FSEL R178, R178, -INF , !P2 ;  /* 0xff800000b2b27808 */ /* 0x000fe40005000000 */
[----:B0-----:R-:W-:-:S02]  /*6f40*/  FMNMX.FTZ R5, R7, R20, !PT ;  /* 0x0000001407057209 */ /* 0x001fc40007810000 */
        /* <DEDUP_REMOVED lines=19> */
[----:B------:R-:W-:Y:S01]  /*7080*/  IMAD.MOV R177, RZ, RZ, -R17 ;  /* 0x000000ffffb17224 */ /* 0x000fe200078e0a11 */
[----:B------:R-:W-:Y:S01]  /*7090*/  FSEL R182, R182, -INF , !P4 ;  /* 0xff800000b6b67808 */ /* 0x000fe20006000000 */
[--C-:B------:R-:W-:Y:S01]  /*70a0*/  FFMA.FTZ R14, R164, UR10, -R20.reuse ;  /* 0x0000000aa40e7c23 */ /* 0x100fe20008010814 */
[----:B------:R-:W-:Y:S01]  /*70b0*/  FMNMX.FTZ R6, R170, R7, !PT ;  /* 0x00000007aa067209 */ /* 0x000fe20007810000 */
[--C-:B------:R-:W-:Y:S01]  /*70c0*/  FFMA.FTZ R7, R153, UR10, -R20.reuse ;  /* 0x0000000a99077c23 */ /* 0x100fe20008010814 */
[----:B------:R-:W-:Y:S01]  /*70d0*/  FSEL R183, R183, -INF , !P1 ;  /* 0xff800000b7b77808 */ /* 0x000fe20004800000 */
[--C-:B------:R-:W-:Y:S01]  /*70e0*/  FFMA.FTZ R153, R169, UR10, -R20.reuse ;  /* 0x0000000aa9997c23 */ /* 0x100fe20008010814 */
[----:B------:R-:W-:Y:S01]  /*70f0*/  FMNMX.FTZ R13, R171, R6, !PT ;  /* 0x00000006ab0d7209 */ /* 0x000fe20007810000 */
[----:B------:R-:W-:Y:S01]  /*7100*/  MUFU.EX2 R12, R12 ;  /* 0x0000000c000c7308 */ /* 0x000fe20000000800 */
[----:B------:R-:W-:Y:S01]  /*7110*/  ISETP.NE.AND P1, PT, R2, R177, PT ;  /* 0x000000b10200720c */ /* 0x000fe20003f25270 */
        /* <DEDUP_REMOVED lines=8> */
[----:B------:R-:W-:Y:S01]  /*71a0*/  FFMA.FTZ R180, R180, UR10, -R20 ;  /* 0x0000000ab4b47c23 */ /* 0x000fe20008010814 */
[----:B------:R-:W-:-:S04]  /*71b0*/  FMNMX.FTZ R6, R178, R15, !PT ;  /* 0x0000000fb2067209 */ /* 0x000fc80007810000 */
[----:B------:R-:W-:Y:S01]  /*71c0*/  FMNMX.FTZ R15, R179, R6, !PT ;  /* 0x00000006b30f7209 */ /* 0x000fe20007810000 */
[----:B------:R-:W-:Y:S03]  /*71d0*/  MUFU.EX2 R13, R13 ;  /* 0x0000000d000d7308 */ /* 0x000fe60000000800 */
[----:B------:R-:W-:Y:S01]  /*71e0*/  FMNMX.FTZ R6, R182, R15, !PT ;  /* 0x0000000fb6067209 */ /* 0x000fe20007810000 */
[----:B------:R-:W-:Y:S01]  /*71f0*/  FFMA.FTZ R15, R161, UR10, -R20 ;  /* 0x0000000aa10f7c23 */ /* 0x000fe20008010814 */
[----:B------:R-:W-:Y:S02]  /*7200*/  FSEL R161, R5, RZ, P3 ;  /* 0x000000ff05a17208 */ /* 0x000fe40001800000 */
[----:B------:R-:W-:Y:S01]  /*7210*/  FMNMX.FTZ R6, R183, R6, !PT ;  /* 0x00000006b7067209 */ /* 0x000fe20007810000 */
[----:B------:R-:W-:Y:S02]  /*7220*/  MUFU.EX2 R156, R156 ;  /* 0x0000009c009c7308 */ /* 0x000fe40000000800 */
[----:B------:R-:W-:-:S02]  /*7230*/  FADD.FTZ R161, -R161, R10 ;  /* 0x0000000aa1a17221 */ /* 0x000fc40000010100 */
[----:B------:R-:W0:Y:S02]  /*7240*/  SHFL.BFLY PT, R157, R6, 0x2, 0x1f ;  /* 0x0c401f00069d7f89 */ /* 0x000e2400000e0000 */
[----:B------:R-:W-:Y:S02]  /*7250*/  FMUL.FTZ R161, R161, UR10 ;  /* 0x0000000aa1a17c20 */ /* 0x000fe40008410000 */
[----:B------:R-:W-:Y:S08]  /*7260*/  MUFU.EX2 R15, R15 ;  /* 0x0000000f000f7308 */ /* 0x000ff00000000800 */
[----:B------:R-:W2:Y:S08]  /*7270*/  MUFU.EX2 R161, R161 ;  /* 0x000000a100a17308 */ /* 0x000eb00000000800 */
[----:B------:R-:W3:Y:S01]  /*7280*/  MUFU.EX2 R14, R14 ;  /* 0x0000000e000e7308 */ /* 0x000ee20000000800 */
[----:B0-----:R-:W-:Y:S01]  /*7290*/  FMNMX.FTZ R168, R6, R157, !PT ;  /* 0x0000009d06a87209 */ /* 0x001fe20007810000 */
[----:B------:R-:W-:-:S06]  /*72a0*/  FFMA.FTZ R157, R172, UR10, -R20 ;  /* 0x0000000aac9d7c23 */ /* 0x000fcc0008010814 */
[----:B------:R-:W0:Y:S01]  /*72b0*/  MUFU.EX2 R21, R21 ;  /* 0x0000001500157308 */ /* 0x000e220000000800 */
[----:B------:R-:W4:Y:S01]  /*72c0*/  SHFL.BFLY PT, R169, R168, 0x1, 0x1f ;  /* 0x0c201f00a8a97f89 */ /* 0x000f2200000e0000 */
[----:B--2---:R-:W-:Y:S01]  /*72d0*/  FFMA.FTZ R172, R161, R3, R152 ;  /* 0x00000003a1ac7223 */ /* 0x004fe20000010098 */
[----:B------:R-:W-:Y:S01]  /*72e0*/  F2FP.BF16.F32.PACK_AB R152, R7, R152 ;  /* 0x000000980798723e */ /* 0x000fe200000010ff */
[-C--:B------:R-:W-:Y:S01]  /*72f0*/  FMUL.FTZ R24, R24, R161.reuse ;  /* 0x000000a118187220 */ /* 0x080fe20000410000 */
[-C--:B------:R-:W-:Y:S01]  /*7300*/  FMUL.FTZ R25, R25, R161.reuse ;  /* 0x000000a119197220 */ /* 0x080fe20000410000 */
[----:B------:R-:W-:Y:S01]  /*7310*/  FADD.FTZ R172, R7, R172 ;  /* 0x000000ac07ac7221 */ /* 0x000fe20000010000 */
[-C--:B------:R-:W-:Y:S01]  /*7320*/  FMUL.FTZ R28, R28, R161.reuse ;  /* 0x000000a11c1c7220 */ /* 0x080fe20000410000 */
[----:B------:R2:W-:Y:S01]  /*7330*/  MUFU.EX2 R10, R173 ;  /* 0x000000ad000a7308 */ /* 0x0005e20000000800 */
[-C--:B------:R-:W-:Y:S01]  /*7340*/  FMUL.FTZ R29, R29, R161.reuse ;  /* 0x000000a11d1d7220 */ /* 0x080fe20000410000 */
[----:B------:R-:W-:Y:S01]  /*7350*/  FADD.FTZ R177, R13, R172 ;  /* 0x000000ac0db17221 */ /* 0x000fe20000010000 */
[-C--:B------:R-:W-:Y:S01]  /*7360*/  FMUL.FTZ R32, R32, R161.reuse ;  /* 0x000000a120207220 */ /* 0x080fe20000410000 */
[-C--:B------:R-:W-:Y:S01]  /*7370*/  FMUL.FTZ R33, R33, R161.reuse ;  /* 0x000000a121217220 */ /* 0x080fe20000410000 */
[-C--:B------:R-:W-:Y:S01]  /*7380*/  FMUL.FTZ R36, R36, R161.reuse ;  /* 0x000000a124247220 */ /* 0x080fe20000410000 */
[----:B------:R-:W-:Y:S01]  /*7390*/  FADD.FTZ R177, R12, R177 ;  /* 0x000000b10cb17221 */ /* 0x000fe20000010000 */
[----:B------:R-:W-:Y:S01]  /*73a0*/  FMUL.FTZ R37, R37, R161 ;  /* 0x000000a125257220 */ /* 0x000fe20000410000 */
[----:B------:R-:W-:Y:S01]  /*73b0*/  MUFU.EX2 R160, R160 ;  /* 0x000000a000a07308 */ /* 0x000fe20000000800 */
[----:B--2---:R-:W-:Y:S01]  /*73c0*/  FFMA.FTZ R173, R181, UR10, -R20 ;  /* 0x0000000ab5ad7c23 */ /* 0x004fe20008010814 */
[----:B------:R-:W-:-:S02]  /*73d0*/  IMAD.U32 R181, RZ, RZ, UR26 ;  /* 0x0000001affb57e24 */ /* 0x000fc4000f8e00ff */
[----:B------:R-:W-:Y:S01]  /*73e0*/  FADD.FTZ R176, R156, R177 ;  /* 0x000000b19cb07221 */ /* 0x000fe20000010000 */
[----:B------:R-:W-:Y:S01]  /*73f0*/  F2FP.BF16.F32.PACK_AB R156, R15, R156 ;  /* 0x0000009c0f9c723e */ /* 0x000fe200000010ff */
[-C--:B------:R-:W-:Y:S01]  /*7400*/  FMUL.FTZ R40, R40, R161.reuse ;  /* 0x000000a128287220 */ /* 0x080fe20000410000 */
[----:B------:R-:W-:Y:S01]  /*7410*/  FMUL.FTZ R41, R41, R161 ;  /* 0x000000a129297220 */ /* 0x000fe20000410000 */
[----:B------:R-:W-:Y:S01]  /*7420*/  FADD.FTZ R177, R15, R176 ;  /* 0x000000b00fb17221 */ /* 0x000fe20000010000 */
[----:B------:R-:W-:Y:S01]  /*7430*/  MUFU.EX2 R153, R153 ;  /* 0x0000009900997308 */ /* 0x000fe20000000800 */
[----:B----4-:R-:W-:Y:S01]  /*7440*/  FMNMX.FTZ R6, R168, R169, !PT ;  /* 0x000000a9a8067209 */ /* 0x010fe20007810000 */
[-C--:B------:R-:W-:Y:S01]  /*7450*/  FMUL.FTZ R44, R44, R161.reuse ;  /* 0x000000a12c2c7220 */ /* 0x080fe20000410000 */
[-C--:B------:R-:W-:Y:S01]  /*7460*/  FMUL.FTZ R45, R45, R161.reuse ;  /* 0x000000a12d2d7220 */ /* 0x080fe20000410000 */
[-C--:B------:R-:W-:Y:S01]  /*7470*/  FMUL.FTZ R48, R48, R161.reuse ;  /* 0x000000a130307220 */ /* 0x080fe20000410000 */
[C---:B------:R-:W-:Y:S01]  /*7480*/  FSETP.NEU.FTZ.AND P2, PT, R6.reuse, -INF , PT ;  /* 0xff8000000600780b */ /* 0x040fe20003f5d000 */
[C---:B------:R-:W-:Y:S01]  /*7490*/  FMUL.FTZ R3, R6.reuse, UR10 ;  /* 0x0000000a06037c20 */ /* 0x040fe20008410000 */
[-C--:B------:R-:W-:Y:S01]  /*74a0*/  FMUL.FTZ R49, R49, R161.reuse ;  /* 0x000000a131317220 */ /* 0x080fe20000410000 */
[----:B------:R-:W2:Y:S01]  /*74b0*/  MUFU.EX2 R157, R157 ;  /* 0x0000009d009d7308 */ /* 0x000ea20000000800 */
[----:B------:R-:W-:Y:S01]  /*74c0*/  FSEL R20, R6, RZ, P2 ;  /* 0x000000ff06147208 */ /* 0x000fe20001000000 */
[-C--:B------:R-:W-:Y:S01]  /*74d0*/  FMUL.FTZ R52, R52, R161.reuse ;  /* 0x000000a134347220 */ /* 0x080fe20000410000 */
[----:B------:R-:W-:Y:S01]  /*74e0*/  FSEL R3, R3, RZ, P2 ;  /* 0x000000ff03037208 */ /* 0x000fe20001000000 */
[-C--:B------:R-:W-:Y:S01]  /*74f0*/  FMUL.FTZ R53, R53, R161.reuse ;  /* 0x000000a135357220 */ /* 0x080fe20000410000 */
[-C--:B------:R-:W-:Y:S01]  /*7500*/  FMUL.FTZ R56, R56, R161.reuse ;  /* 0x000000a138387220 */ /* 0x080fe20000410000 */
[----:B------:R-:W-:Y:S01]  /*7510*/  FADD.FTZ R20, -R20, R11 ;  /* 0x0000000b14147221 */ /* 0x000fe20000010100 */
[----:B------:R-:W-:Y:S01]  /*7520*/  FMUL.FTZ R57, R57, R161 ;  /* 0x000000a139397220 */ /* 0x000fe20000410000 */
[----:B------:R-:W-:Y:S01]  /*7530*/  FFMA.FTZ R169, R154, UR10, -R3 ;  /* 0x0000000a9aa97c23 */ /* 0x000fe20008010803 */
[----:B------:R-:W-:-:S02]  /*7540*/  @!P1 IMAD R154, R181, 0x40, R16 ;  /* 0x00000040b59a9824 */ /* 0x000fc400078e0210 */
[----:B------:R-:W-:Y:S01]  /*7550*/  FMUL.FTZ R20, R20, UR10 ;  /* 0x0000000a14147c20 */ /* 0x000fe20008410000 */
[--C-:B------:R-:W-:Y:S01]  /*7560*/  FFMA.FTZ R172, R155, UR10, -R3.reuse ;  /* 0x0000000a9bac7c23 */ /* 0x100fe20008010803 */
[----:B------:R-:W-:Y:S01]  /*7570*/  FFMA.FTZ R155, R158, UR10, -R3 ;  /* 0x0000000a9e9b7c23 */ /* 0x000fe20008010803 */
[----:B------:R-:W4:Y:S01]  /*7580*/  MUFU.EX2 R164, R164 ;  /* 0x000000a400a47308 */ /* 0x000f220000000800 */
[----:B------:R-:W-:Y:S01]  /*7590*/  @!P1 LEA R11, R154, UR41, 0x2 ;  /* 0x000000299a0b9c11 */ /* 0x000fe2000f8e10ff */
[----:B---3--:R-:W-:Y:S01]  /*75a0*/  FADD.FTZ R154, R14, R177 ;  /* 0x000000b10e9a7221 */ /* 0x008fe20000010000 */
[--C-:B------:R-:W-:Y:S01]  /*75b0*/  FFMA.FTZ R159, R159, UR10, -R3.reuse ;  /* 0x0000000a9f9f7c23 */ /* 0x100fe20008010803 */
[--C-:B------:R-:W-:Y:S01]  /*75c0*/  FFMA.FTZ R176, R162, UR10, -R3.reuse ;  /* 0x0000000aa2b07c23 */ /* 0x100fe20008010803 */
[--C-:B------:R-:W-:Y:S01]  /*75d0*/  FFMA.FTZ R163, R163, UR10, -R3.reuse ;  /* 0x0000000aa3a37c23 */ /* 0x100fe20008010803 */
[----:B0-----:R-:W-:Y:S01]  /*75e0*/  FADD.FTZ R181, R21, R154 ;  /* 0x0000009a15b57221 */ /* 0x001fe20000010000 */
[----:B--2---:R-:W-:Y:S01]  /*75f0*/  F2FP.BF16.F32.PACK_AB R162, R10, R157 ;  /* 0x0000009d0aa2723e */ /* 0x004fe200000010ff */
[----:B------:R-:W-:Y:S01]  /*7600*/  MUFU.EX2 R169, R169 ;  /* 0x000000a900a97308 */ /* 0x000fe20000000800 */
[----:B------:R-:W-:Y:S01]  /*7610*/  FFMA.FTZ R177, R166, UR10, -R3 ;  /* 0x0000000aa6b17c23 */ /* 0x000fe20008010803 */
[----:B------:R-:W-:Y:S01]  /*7620*/  FADD.FTZ R154, R160, R181 ;  /* 0x000000b5a09a7221 */ /* 0x000fe20000010000 */
[--C-:B------:R-:W-:Y:S01]  /*7630*/  FFMA.FTZ R167, R167, UR10, -R3.reuse ;  /* 0x0000000aa7a77c23 */ /* 0x100fe20008010803 */
[--C-:B------:R-:W-:Y:S01]  /*7640*/  FFMA.FTZ R171, R171, UR10, -R3.reuse ;  /* 0x0000000aabab7c23 */ /* 0x100fe20008010803 */
[--C-:B------:R-:W-:Y:S01]  /*7650*/  FFMA.FTZ R174, R174, UR10, -R3.reuse ;  /* 0x0000000aaeae7c23 */ /* 0x100fe20008010803 */
[----:B------:R-:W-:Y:S01]  /*7660*/  FADD.FTZ R154, R153, R154 ;  /* 0x0000009a999a7221 */ /* 0x000fe20000010000 */
[--C-:B------:R-:W-:Y:S01]  /*7670*/  FFMA.FTZ R175, R175, UR10, -R3.reuse ;  /* 0x0000000aafaf7c23 */ /* 0x100fe20008010803 */
[----:B------:R-:W0:Y:S01]  /*7680*/  MUFU.EX2 R20, R20 ;  /* 0x0000001400147308 */ /* 0x000e220000000800 */
[--C-:B------:R-:W-:Y:S01]  /*7690*/  FFMA.FTZ R178, R178, UR10, -R3.reuse ;  /* 0x0000000ab2b27c23 */ /* 0x100fe20008010803 */
[----:B------:R-:W-:Y:S01]  /*76a0*/  FADD.FTZ R181, R157, R154 ;  /* 0x0000009a9db57221 */ /* 0x000fe20000010000 */
[--C-:B------:R-:W-:Y:S01]  /*76b0*/  FFMA.FTZ R179, R179, UR10, -R3.reuse ;  /* 0x0000000ab3b37c23 */ /* 0x100fe20008010803 */
[--C-:B------:R-:W-:Y:S01]  /*76c0*/  FFMA.FTZ R182, R182, UR10, -R3.reuse ;  /* 0x0000000ab6b67c23 */ /* 0x100fe20008010803 */
[----:B------:R-:W-:Y:S01]  /*76d0*/  FFMA.FTZ R183, R183, UR10, -R3 ;  /* 0x0000000ab7b77c23 */ /* 0x000fe20008010803 */
[----:B------:R-:W-:Y:S01]  /*76e0*/  FADD.FTZ R181, R10, R181 ;  /* 0x000000b50ab57221 */ /* 0x000fe20000010000 */
[----:B------:R-:W-:Y:S01]  /*76f0*/  F2FP.BF16.F32.PACK_AB R154, R12, R13 ;  /* 0x0000000d0c9a723e */ /* 0x000fe200000010ff */
[----:B------:R-:W2:Y:S01]  /*7700*/  MUFU.EX2 R172, R172 ;  /* 0x000000ac00ac7308 */ /* 0x000ea20000000800 */
[----:B------:R3:W-:Y:S01]  /*7710*/  @!P1 STS [R11+0x28800], R161 ;  /* 0x028800a10b009388 */ /* 0x0007e20000000800 */
[----:B----4-:R-:W-:Y:S01]  /*7720*/  FADD.FTZ R158, R164, R181 ;  /* 0x000000b5a49e7221 */ /* 0x010fe20000010000 */
[----:B------:R-:W-:Y:S01]  /*7730*/  F2FP.BF16.F32.PACK_AB R160, R153, R160 ;  /* 0x000000a099a0723e */ /* 0x000fe200000010ff */
[-C--:B------:R-:W-:Y:S01]  /*7740*/  FMUL.FTZ R60, R60, R161.reuse ;  /* 0x000000a13c3c7220 */ /* 0x080fe20000410000 */
[-C--:B------:R-:W-:Y:S01]  /*7750*/  FMUL.FTZ R61, R61, R161.reuse ;  /* 0x000000a13d3d7220 */ /* 0x080fe20000410000 */
[-C--:B------:R-:W-:Y:S01]  /*7760*/  FMUL.FTZ R64, R64, R161.reuse ;  /* 0x000000a140407220 */ /* 0x080fe20000410000 */
[-C--:B------:R-:W-:Y:S01]  /*7770*/  FMUL.FTZ R65, R65, R161.reuse ;  /* 0x000000a141417220 */ /* 0x080fe20000410000 */
[----:B------:R-:W4:Y:S01]  /*7780*/  MUFU.EX2 R165, R165 ;  /* 0x000000a500a57308 */ /* 0x000f220000000800 */
[----:B0-----:R-:W-:Y:S01]  /*7790*/  FFMA.FTZ R7, R20, R4, R169 ;  /* 0x0000000414077223 */ /* 0x001fe200000100a9 */
[----:B------:R0:W-:Y:S01]  /*77a0*/  @!P1 STS [R11+0x28820], R20 ;  /* 0x028820140b009388 */ /* 0x0001e20000000800 */
[-C--:B------:R-:W-:Y:S01]  /*77b0*/  FMUL.FTZ R68, R68, R161.reuse ;  /* 0x000000a144447220 */ /* 0x080fe20000410000 */
[-C--:B------:R-:W-:Y:S01]  /*77c0*/  FMUL.FTZ R69, R69, R161.reuse ;  /* 0x000000a145457220 */ /* 0x080fe20000410000 */
[-C--:B------:R-:W-:Y:S01]  /*77d0*/  FMUL.FTZ R72, R72, R161.reuse ;  /* 0x000000a148487220 */ /* 0x080fe20000410000 */
[-C--:B------:R-:W-:Y:S01]  /*77e0*/  FMUL.FTZ R73, R73, R161.reuse ;  /* 0x000000a149497220 */ /* 0x080fe20000410000 */
[----:B------:R-:W-:Y:S01]  /*77f0*/  FMUL.FTZ R76, R76, R161 ;  /* 0x000000a14c4c7220 */ /* 0x000fe20000410000 */
[----:B------:R-:W5:Y:S01]  /*7800*/  MUFU.EX2 R155, R155 ;  /* 0x0000009b009b7308 */ /* 0x000f620000000800 */
[C---:B--2---:R-:W-:Y:S01]  /*7810*/  FADD.FTZ R4, R172.reuse, R7 ;  /* 0x00000007ac047221 */ /* 0x044fe20000010000 */
[----:B------:R-:W-:Y:S01]  /*7820*/  F2FP.BF16.F32.PACK_AB R153, R172, R169 ;  /* 0x000000a9ac99723e */ /* 0x000fe200000010ff */
[-C--:B------:R-:W-:Y:S01]  /*7830*/  FMUL.FTZ R77, R77, R161.reuse ;  /* 0x000000a14d4d7220 */ /* 0x080fe20000410000 */
[-C--:B------:R-:W-:Y:S01]  /*7840*/  FMUL.FTZ R80, R80, R161.reuse ;  /* 0x000000a150507220 */ /* 0x080fe20000410000 */
[-C--:B------:R-:W-:Y:S01]  /*7850*/  FMUL.FTZ R81, R81, R161.reuse ;  /* 0x000000a151517220 */ /* 0x080fe20000410000 */
[-C--:B------:R-:W-:Y:S01]  /*7860*/  FMUL.FTZ R84, R84, R161.reuse ;  /* 0x000000a154547220 */ /* 0x080fe20000410000 */
[-C--:B------:R-:W-:Y:S01]  /*7870*/  FMUL.FTZ R85, R85, R161.reuse ;  /* 0x000000a155557220 */ /* 0x080fe20000410000 */
[----:B------:R2:W1:Y:S01]  /*7880*/  MUFU.EX2 R168, R180 ;  /* 0x000000b400a87308 */ /* 0x0004620000000800 */
[----:B----4-:R-:W-:Y:S01]  /*7890*/  F2FP.BF16.F32.PACK_AB R164, R165, R164 ;  /* 0x000000a4a5a4723e */ /* 0x010fe200000010ff */
[-C--:B------:R-:W-:Y:S01]  /*78a0*/  FMUL.FTZ R88, R88, R161.reuse ;  /* 0x000000a158587220 */ /* 0x080fe20000410000 */
[-C--:B------:R-:W-:Y:S01]  /*78b0*/  FMUL.FTZ R89, R89, R161.reuse ;  /* 0x000000a159597220 */ /* 0x080fe20000410000 */
[-C--:B------:R-:W-:Y:S01]  /*78c0*/  FMUL.FTZ R92, R92, R161.reuse ;  /* 0x000000a15c5c7220 */ /* 0x080fe20000410000 */
[-C--:B------:R-:W-:Y:S01]  /*78d0*/  FMUL.FTZ R93, R93, R161.reuse ;  /* 0x000000a15d5d7220 */ /* 0x080fe20000410000 */
[-C--:B------:R-:W-:Y:S01]  /*78e0*/  FMUL.FTZ R96, R96, R161.reuse ;  /* 0x000000a160607220 */ /* 0x080fe20000410000 */
[-C--:B------:R-:W-:Y:S01]  /*78f0*/  FMUL.FTZ R97, R97, R161.reuse ;  /* 0x000000a161617220 */ /* 0x080fe20000410000 */
[----:B------:R-:W4:Y:S01]  /*7900*/  MUFU.EX2 R173, R173 ;  /* 0x000000ad00ad7308 */ /* 0x000f220000000800 */
[----:B--2---:R-:W-:Y:S01]  /*7910*/  FFMA.FTZ R180, R170, UR10, -R3 ;  /* 0x0000000aaab47c23 */ /* 0x004fe20008010803 */
[----:B------:R-:W-:Y:S01]  /*7920*/  FADD.FTZ R3, R165, R158 ;  /* 0x0000009ea5037221 */ /* 0x000fe20000010000 */
[----:B-----5:R-:W-:Y:S01]  /*7930*/  FADD.FTZ R7, R155, R4 ;  /* 0x000000049b077221 */ /* 0x020fe20000010000 */
[----:B------:R-:W-:Y:S01]  /*7940*/  F2FP.BF16.F32.PACK_AB R158, R21, R14 ;  /* 0x0000000e159e723e */ /* 0x000fe200000010ff */
        /* <DEDUP_REMOVED lines=38> */
[----:B------:R-:W-:Y:S01]  /*7bb0*/  FMUL.FTZ R149, R149, R161 ;  /* 0x000000a195957220 */ /* 0x000fe20000410000 */
[----:B------:R-:W-:Y:S01]  /*7bc0*/  F2FP.BF16.F32.PACK_AB R157, R157, R176 ;  /* 0x000000b09d9d723e */ /* 0x000fe200000010ff */
[-C--:B------:R-:W-:Y:S01]  /*7bd0*/  FMUL.FTZ R26, R26, R20.reuse ;  /* 0x000000141a1a7220 */ /* 0x080fe20000410000 */
[-C--:B------:R-:W-:Y:S01]  /*7be0*/  FMUL.FTZ R27, R27, R20.reuse ;  /* 0x000000141b1b7220 */ /* 0x080fe20000410000 */
[-C--:B------:R-:W-:Y:S01]  /*7bf0*/  FMUL.FTZ R30, R30, R20.reuse ;  /* 0x000000141e1e7220 */ /* 0x080fe20000410000 */
[-C--:B------:R-:W-:Y:S01]  /*7c00*/  FMUL.FTZ R31, R31, R20.reuse ;  /* 0x000000141f1f7220 */ /* 0x080fe20000410000 */
[----:B------:R-:W4:Y:S01]  /*7c10*/  MUFU.EX2 R180, R180 ;  /* 0x000000b400b47308 */ /* 0x000f220000000800 */
[----:B--2---:R-:W-:Y:S01]  /*7c20*/  FADD.FTZ R7, R159, R12 ;  /* 0x0000000c9f077221 */ /* 0x004fe20000010000 */
[----:B------:R0:W-:Y:S01]  /*7c30*/  STSM.16.M88.4 [R18+0x26800], R152 ;  /* 0x0268009812007844 */ /* 0x0001e20000000200 */
        /* <DEDUP_REMOVED lines=23> */
[----:B---3--:R-:W-:Y:S01]  /*7db0*/  F2FP.BF16.F32.PACK_AB R161, R171, R180 ;  /* 0x000000b4aba1723e */ /* 0x008fe200000010ff */
        /* <DEDUP_REMOVED lines=20> */
[----:B------:R0:W-:Y:S01]  /*7f00*/  STSM.16.M88.4 [R19], R160 ;  /* 0x000000a013007844 */ /* 0x0001e20000000200 */
[----:B------:R-:W3:Y:S01]  /*7f10*/  MUFU.EX2 R167, R182 ;  /* 0x000000b600a77308 */ /* 0x000ee20000000800 */
        /* <DEDUP_REMOVED lines=18> */
[-C--:B------:R-:W-:Y:S01]  /*8040*/  FMUL.FTZ R119, R119, R20.reuse ;  /* 0x0000001477777220 */ /* 0x080fe20000410000 */
[-C--:B------:R-:W-:Y:S01]  /*8050*/  FMUL.FTZ R122, R122, R20.reuse ;  /* 0x000000147a7a7220 */ /* 0x080fe20000410000 */
[-C--:B------:R-:W-:Y:S01]  /*8060*/  FMUL.FTZ R123, R123, R20.reuse ;  /* 0x000000147b7b7220 */ /* 0x080fe20000410000 */
[-C--:B------:R-:W-:Y:S01]  /*8070*/  FMUL.FTZ R126, R126, R20.reuse ;  /* 0x000000147e7e7220 */ /* 0x080fe20000410000 */
[-C--:B------:R-:W-:Y:S01]  /*8080*/  FMUL.FTZ R127, R127, R20.reuse ;  /* 0x000000147f7f7220 */ /* 0x080fe20000410000 */
[-C--:B------:R-:W-:Y:S01]  /*8090*/  FMUL.FTZ R130, R130, R20.reuse ;  /* 0x0000001482827220 */ /* 0x080fe20000410000 */
[C---:B--2---:R-:W-:Y:S01]  /*80a0*/  F2FP.BF16.F32.PACK_AB R167, R14.reuse, R167 ;  /* 0x000000a70ea7723e */ /* 0x044fe200000010ff */
[----:B------:R-:W-:Y:S01]  /*80b0*/  FADD.FTZ R4, R14, R7 ;  /* 0x000000070e047221 */ /* 0x000fe20000010000 */
[-C--:B------:R-:W-:Y:S01]  /*80c0*/  FMUL.FTZ R131, R131, R20.reuse ;  /* 0x0000001483837220 */ /* 0x080fe20000410000 */
[-C--:B------:R-:W-:Y:S01]  /*80d0*/  FMUL.FTZ R134, R134, R20.reuse ;  /* 0x0000001486867220 */ /* 0x080fe20000410000 */
[-C--:B------:R-:W-:Y:S01]  /*80e0*/  FMUL.FTZ R135, R135, R20.reuse ;  /* 0x0000001487877220 */ /* 0x080fe20000410000 */
[----:B------:R0:W-:Y:S01]  /*80f0*/  STSM.16.M88.4 [R22], R164 ;  /* 0x000000a416007844 */ /* 0x0001e20000000200 */
        /* <DEDUP_REMOVED lines=10> */
.L_x_5528:
[----:B------:R1:W2:Y:S01]  /*81a0*/  SYNCS.PHASECHK.TRANS64.TRYWAIT P1, [UR21+0x28c50], R8 ;  /* 0x028c5008ff0075a7 */ /* 0x0002a20008020155 */
[----:B------:R-:W-:Y:S05]  /*81b0*/  @!P0 BRA `(.L_x_5529) ;  /* 0x0000000000048947 */ /* 0x000fea0003800000 */
[----:B------:R-:W-:Y:S01]  /*81c0*/  BPT.TRAP 0x1 ;  /* 0x000000040000795c */ /* 0x000fe20000300000 */
.L_x_5529:
[----:B--2---:R-:W-:Y:S05]  /*81d0*/  @P1 BRA `(.L_x_5530) ;  /* 0x0000000000081947 */ /* 0x004fea0003800000 */
[----:B------:R-:W2:Y:S02]  /*81e0*/  SYNCS.PHASECHK.TRANS64.TRYWAIT P1, [UR21+0x28c50], R8 ;  /* 0x028c5008ff0075a7 */ /* 0x000ea40008020155 */
[----:B--2---:R-:W-:Y:S05]  /*81f0*/  @!P1 BRA `(.L_x_5531) ;  /* 0x000000d800a49947 */ /* 0x004fea0003800000 */
.L_x_5530:
        /* <DEDUP_REMOVED lines=34> */
.L_x_5532:
[----:B------:R-:W-:Y:S01]  /*8420*/  UIADD3 UR21, UR21, 0x28c60, URZ ;  /* 0x00028c6015157890 */ /* 0x000fe2000fffe03f */
[C---:B------:R-:W-:Y:S01]  /*8430*/  ISETP.GT.AND P1, PT, R9.reuse, UR20, PT ;  /* 0x0000001409007c0c */ /* 0x040fe2000bf24270 */
[----:B------:R-:W-:Y:S01]  /*8440*/  UMOV UR26, UR38 ;  /* 0x00000026001a7c82 */ /* 0x000fe20008000000 */
[----:B------:R-:W-:Y:S01]  /*8450*/  IADD3 R9, R9, -0x1, RZ ;  /* 0xffffffff09097810 */ /* 0x000fe20007ffe0ff */
[----:B------:R-:W-:Y:S01]  /*8460*/  UPRMT UR21, UR40, 0x654, UR21 ;  /* 0x0000065428157896 */ /* 0x000fe20008000015 */
[----:B0-----:R-:W-:Y:S02]  /*8470*/  IMAD.MOV.U32 R11, RZ, RZ, R6 ;  /* 0x000000ffff0b7224 */ /* 0x001fe400078e0006 */
[----:B------:R-:W-:-:S06]  /*8480*/  IMAD.MOV.U32 R10, RZ, RZ, R5 ;  /* 0x000000ffff0a7224 */ /* 0x000fcc00078e0005 */
[----:B------:R-:W-:Y:S01]  /*8490*/  SYNCS.ARRIVE.TRANS64.RED.A1T0 RZ, [UR21], RZ ;  /* 0x000000ffffff79a7 */ /* 0x000fe20008100415 */
[----:B------:R-:W-:Y:S05]  /*84a0*/  @P1 BRA `(.L_x_5533) ;  /* 0xffffffdc00181947 */ /* 0x000fea000383ffff */
.L_x_5514:
[----:B------:R-:W-:Y:S02]  /*84b0*/  UISETP.NE.AND UP1, UPT, UR52, URZ, UPT ;  /* 0x0000003f3400728c */ /* 0x000fe4000bf25270 */
[----:B------:R-:W-:Y:S02]  /*84c0*/  UISETP.NE.AND UP0, UPT, UR51, URZ, UPT ;  /* 0x0000003f3300728c */ /* 0x000fe4000bf05270 */
[----:B------:R-:W-:Y:S02]  /*84d0*/  UIADD3 UR11, UR45, 0x3f, URZ ;  /* 0x0000003f2d0b7890 */ /* 0x000fe4000fffe03f */
[----:B------:R-:W-:Y:S02]  /*84e0*/  UIADD3 UR14, UR48, 0x1, -UR50 ;  /* 0x00000001300e7890 */ /* 0x000fe4000fffe832 */
[----:B------:R-:W-:-:S03]  /*84f0*/  PLOP3.LUT P1, PT, PT, PT, UP0, 0x40, 0x0 ;  /* 0x000000000000781c */ /* 0x000fc60003f2e808 */
[----:B------:R-:W-:Y:S01]  /*8500*/  @UP1 ULDC UR6, c[0x0][0x44c] ;  /* 0x0001130000061ab9 */ /* 0x000fe20000000800 */
[----:B------:R-:W-:Y:S01]  /*8510*/  @UP1 ULDC UR15, c[0x0][0x450] ;  /* 0x00011400000f1ab9 */ /* 0x000fe20000000800 */
[----:B------:R-:W-:-:S04]  /*8520*/  UIMAD.WIDE.U32 UR6, UR11, UR6, URZ ;  /* 0x000000060b0672a5 */ /* 0x000fc8000f8e003f */
[----:B------:R-:W-:-:S04]  /*8530*/  @UP1 USHF.R.U32.HI UR11, URZ, UR15, UR7 ;  /* 0x0000000f3f0b1299 */ /* 0x000fc80008011607 */
[----:B------:R-:W-:-:S04]  /*8540*/  UIADD3 UR11, UR14, UR11, URZ ;  /* 0x0000000b0e0b7290 */ /* 0x000fc8000fffe03f */
[----:B------:R-:W-:Y:S01]  /*8550*/  UIADD3 UR22, UR11, -UR22, URZ ;  /* 0x800000160b167290 */ /* 0x000fe2000fffe03f */
[----:B------:R-:W-:Y:S11]  /*8560*/  @P1 BRA `(.L_x_5534) ;  /* 0x00000000004c1947 */ /* 0x000ff60003800000 */
[----:B------:R-:W-:-:S06]  /*8570*/  UISETP.GT.AND UP0, UPT, UR11, -0x1, UPT ;  /* 0xffffffff0b00788c */ /* 0x000fcc000bf04270 */
[----:B------:R-:W-:-:S13]  /*8580*/  PLOP3.LUT P1, PT, PT, PT, UP0, 0x80, 0x0 ;  /* 0x000000000000781c */ /* 0x000fda0003f2f008 */
[----:B------:R-:W-:Y:S05]  /*8590*/  @P1 BRA `(.L_x_5535) ;  /* 0x0000000000201947 */ /* 0x000fea0003800000 */
[----:B------:R-:W-:Y:S01]  /*85a0*/  ULDC UR14, c[0x0][0x9e4] ;  /* 0x00027900000e7ab9 */ /* 0x000fe20000000800 */
[----:B------:R-:W-:Y:S02]  /*85b0*/  ULOP3.LUT UR11, URZ, UR11, URZ, 0x33, !UPT ;  /* 0x0000000b3f0b7292 */ /* 0x000fe4000f8e333f */
[----:B------:R-:W-:-:S11]  /*85c0*/  UISETP.NE.AND UP0, UPT, UR14, 0x1, UPT ;  /* 0x000000010e00788c */ /* 0x000fd6000bf05270 */
[----:B------:R-:W-:Y:S02]  /*85d0*/  @UP0 ULDC.64 UR18, c[0x0][0x9e8] ;  /* 0x00027a0000120ab9 */ /* 0x000fe40000000a00 */
[----:B------:R-:W-:-:S04]  /*85e0*/  UIMAD.WIDE.U32 UR6, UR11, UR18, URZ ;  /* 0x000000120b0672a5 */ /* 0x000fc8000f8e003f */
[----:B------:R-:W-:-:S04]  /*85f0*/  @UP0 USHF.R.U32.HI UR11, URZ, UR19, UR7 ;  /* 0x000000133f0b0299 */ /* 0x000fc80008011607 */
[----:B------:R-:W-:Y:S01]  /*8600*/  ULOP3.LUT UR11, URZ, UR11, URZ, 0x33, !UPT ;  /* 0x0000000b3f0b7292 */ /* 0x000fe2000f8e333f */
[----:B------:R-:W-:Y:S11]  /*8610*/  BRA `(.L_x_5536) ;  /* 0x0000000000147947 */ /* 0x000ff60003800000 */
.L_x_5535:
[----:B------:R-:W-:Y:S02]  /*8620*/  ULDC UR14, c[0x0][0x9e4] ;  /* 0x00027900000e7ab9 */ /* 0x000fe40000000800 */
[----:B------:R-:W-:-:S11]  /*8630*/  UISETP.NE.AND UP0, UPT, UR14, 0x1, UPT ;  /* 0x000000010e00788c */ /* 0x000fd6000bf05270 */
[----:B------:R-:W-:Y:S02]  /*8640*/  @UP0 ULDC.64 UR18, c[0x0][0x9e8] ;  /* 0x00027a0000120ab9 */ /* 0x000fe40000000a00 */
[----:B------:R-:W-:-:S04]  /*8650*/  UIMAD.WIDE.U32 UR6, UR11, UR18, URZ ;  /* 0x000000120b0672a5 */ /* 0x000fc8000f8e003f */
[----:B------:R-:W-:-:S12]  /*8660*/  @UP0 USHF.R.U32.HI UR11, URZ, UR19, UR7 ;  /* 0x000000133f0b0299 */ /* 0x000fd80008011607 */
.L_x_5536:
[----:B------:R-:W-:-:S04]  /*8670*/  UIMAD UR11, UR11, UR14, URZ ;  /* 0x0000000e0b0b72a4 */ /* 0x000fc8000f8e023f */
[----:B------:R-:W-:-:S04]  /*8680*/  UISETP.LT.AND UP0, UPT, UR22, UR11, UPT ;  /* 0x0000000b1600728c */ /* 0x000fc8000bf01270 */
[----:B------:R-:W-:-:S12]  /*8690*/  USEL UR22, UR22, UR11, !UP0 ;  /* 0x0000000b16167287 */ /* 0x000fd8000c000000 */
.L_x_5534:
[----:B------:R-:W-:-:S04]  /*86a0*/  UIADD3 UR22, UR22, 0x3f, URZ ;  /* 0x0000003f16167890 */ /* 0x000fc8000fffe03f */
        /* <DEDUP_REMOVED lines=9> */
[----:B-1234-:R-:W-:Y:S01]  /*8740*/  IMAD.MOV.U32 R8, RZ, RZ, R5 ;  /* 0x000000ffff087224 */ /* 0x01efe200078e0005 */
[----:B------:R-:W-:-:S06]  /*8750*/  ULDC UR21, c[0x0][0x988] ;  /* 0x0002620000157ab9 */ /* 0x000fcc0000000800 */
.L_x_5548:
[----:B------:R-:W-:Y:S01]  /*8760*/  UIADD3 UR38, UR23, 0x1, URZ ;  /* 0x0000000117267890 */ /* 0x000fe2000fffe03f */
[C---:B------:R-:W-:Y:S01]  /*8770*/  ISETP.GT.AND P1, PT, R9.reuse, UR20, PT ;  /* 0x0000001409007c0c */ /* 0x040fe2000bf24270 */
[----:B------:R-:W-:Y:S02]  /*8780*/  VIADD R9, R9, 0xffffffff ;  /* 0xffffffff09097836 */ /* 0x000fe40000000000 */
[----:B------:R-:W-:-:S04]  /*8790*/  UISETP.NE.AND UP0, UPT, UR38, 0x2, UPT ;  /* 0x000000022600788c */ /* 0x000fc8000bf05270 */
[----:B------:R-:W-:Y:S02]  /*87a0*/  USEL UR6, URZ, 0x1, UP0 ;  /* 0x000000013f067887 */ /* 0x000fe40008000000 */
[----:B------:R-:W-:Y:S02]  /*87b0*/  USEL UR38, UR38, URZ, UP0 ;  /* 0x0000003f26267287 */ /* 0x000fe40008000000 */
[----:B------:R-:W-:Y:S01]  /*87c0*/  ULOP3.LUT UR37, UR37, UR6, URZ, 0x3c, !UPT ;  /* 0x0000000625257292 */ /* 0x000fe2000f8e3c3f */
[----:B01-3--:R-:W-:Y:S11]  /*87d0*/  @!P0 BRA `(.L_x_5538) ;  /* 0x0000000000048947 */ /* 0x00bff60003800000 */
[----:B------:R-:W-:Y:S01]  /*87e0*/  BPT.TRAP 0x1 ;  /* 0x000000040000795c */ /* 0x000fe20000300000 */
.L_x_5538:
[----:B------:R-:W-:Y:S01]  /*87f0*/  ULEA UR22, UR38, UR41, 0x3 ;  /* 0x0000002926167291 */ /* 0x000fe2000f8e183f */
[----:B------:R-:W-:-:S05]  /*8800*/  IMAD.U32 R7, RZ, RZ, UR37 ;  /* 0x00000025ff077e24 */ /* 0x000fca000f8e00ff */
[----:B------:R-:W-:-:S04]  /*8810*/  SHF.L.U32 R7, R7, 0x1f, RZ ;  /* 0x0000001f07077819 */ /* 0x000fc800000006ff */
[----:B------:R1:W2:Y:S01]  /*8820*/  SYNCS.PHASECHK.TRANS64.TRYWAIT P2, [UR22+0x28c30], R7 ;  /* 0x028c3007ff0075a7 */ /* 0x0002a20008040156 */
[----:B------:R-:W-:Y:S05]  /*8830*/  @!P0 BRA `(.L_x_5539) ;  /* 0x0000000000048947 */ /* 0x000fea0003800000 */
[----:B------:R-:W-:Y:S01]  /*8840*/  BPT.TRAP 0x1 ;  /* 0x000000040000795c */ /* 0x000fe20000300000 */
.L_x_5539:
[----:B--2---:R-:W-:Y:S05]  /*8850*/  @P2 BRA `(.L_x_5540) ;  /* 0x0000000000082947 */ /* 0x004fea0003800000 */
[----:B------:R-:W2:Y:S02]  /*8860*/  SYNCS.PHASECHK.TRANS64.TRYWAIT P2, [UR22+0x28c30], R7 ;  /* 0x028c3007ff0075a7 */ /* 0x000ea40008040156 */
[----:B--2---:R-:W-:Y:S05]  /*8870*/  @!P2 BRA `(.L_x_5541) ;  /* 0x000000d4001ca947 */ /* 0x004fea0003800000 */
.L_x_5540:
        /* <DEDUP_REMOVED lines=23> */
.L_x_5542:
[----:B--2---:R-:W-:Y:S01]  /*89f0*/  FMNMX.FTZ R6, R152, R8, !PT ;  /* 0x0000000898067209 */ /* 0x004fe20007810000 */
        /* <DEDUP_REMOVED lines=51> */
[----:B------:R-:W-:-:S02]  /*8d30*/  FFMA.FTZ R181, R181, UR10, -R205 ;  /* 0x0000000ab5b57c23 */ /* 0x000fc400080108cd */
[----:B------:R-:W-:Y:S01]  /*8d40*/  FMNMX.FTZ R6, R178, R15, !PT ;  /* 0x0000000fb2067209 */ /* 0x000fe20007810000 */
[----:B------:R-:W0:Y:S03]  /*8d50*/  MUFU.EX2 R8, R8 ;  /* 0x0000000800087308 */ /* 0x000e260000000800 */
[----:B------:R-:W-:-:S04]  /*8d60*/  FMNMX.FTZ R15, R179, R6, !PT ;  /* 0x00000006b30f7209 */ /* 0x000fc80007810000 */
[----:B------:R-:W-:Y:S01]  /*8d70*/  FMNMX.FTZ R6, R182, R15, !PT ;  /* 0x0000000fb6067209 */ /* 0x000fe20007810000 */
[----:B------:R-:W2:Y:S01]  /*8d80*/  MUFU.EX2 R152, R152 ;  /* 0x0000009800987308 */ /* 0x000ea20000000800 */
[--C-:B------:R-:W-:Y:S01]  /*8d90*/  FFMA.FTZ R15, R161, UR10, -R205.reuse ;  /* 0x0000000aa10f7c23 */ /* 0x100fe200080108cd */
[--C-:B------:R-:W-:Y:S01]  /*8da0*/  FFMA.FTZ R161, R169, UR10, -R205.reuse ;  /* 0x0000000aa9a17c23 */ /* 0x100fe200080108cd */
[----:B------:R-:W-:Y:S01]  /*8db0*/  FMNMX.FTZ R6, R183, R6, !PT ;  /* 0x00000006b7067209 */ /* 0x000fe20007810000 */
[----:B------:R-:W-:-:S04]  /*8dc0*/  FFMA.FTZ R169, R177, UR10, -R205 ;  /* 0x0000000ab1a97c23 */ /* 0x000fc800080108cd */
[----:B------:R-:W3:Y:S01]  /*8dd0*/  SHFL.BFLY PT, R157, R6, 0x2, 0x1f ;  /* 0x0c401f00069d7f89 */ /* 0x000ee200000e0000 */
        /* <DEDUP_REMOVED lines=23> */
[----:B---3--:R-:W-:Y:S01]  /*8f50*/  FMNMX.FTZ R157, R6, R157, !PT ;  /* 0x0000009d069d7209 */ /* 0x008fe20007810000 */
[----:B------:R-:W-:Y:S01]  /*8f60*/  MUFU.EX2 R15, R15 ;  /* 0x0000000f000f7308 */ /* 0x000fe20000000800 */
[-C--:B------:R-:W-:Y:S01]  /*8f70*/  FMUL.FTZ R64, R64, R8.reuse ;  /* 0x0000000840407220 */ /* 0x080fe20000410000 */
[-C--:B------:R-:W-:Y:S01]  /*8f80*/  FMUL.FTZ R65, R65, R8.reuse ;  /* 0x0000000841417220 */ /* 0x080fe20000410000 */
[-C--:B------:R-:W-:Y:S01]  /*8f90*/  FMUL.FTZ R68, R68, R8.reuse ;  /* 0x0000000844447220 */ /* 0x080fe20000410000 */
[----:B------:R-:W0:Y:S01]  /*8fa0*/  SHFL.BFLY PT, R6, R157, 0x1, 0x1f ;  /* 0x0c201f009d067f89 */ /* 0x000e2200000e0000 */
        /* <DEDUP_REMOVED lines=22> */
[----:B------:R-:W-:Y:S01]  /*9110*/  FMUL.FTZ R108, R108, R8 ;  /* 0x000000086c6c7220 */ /* 0x000fe20000410000 */
[----:B0-----:R-:W-:Y:S01]  /*9120*/  FMNMX.FTZ R6, R157, R6, !PT ;  /* 0x000000069d067209 */ /* 0x001fe20007810000 */
[-C--:B------:R-:W-:Y:S01]  /*9130*/  FMUL.FTZ R109, R109, R8.reuse ;  /* 0x000000086d6d7220 */ /* 0x080fe20000410000 */
[-C--:B------:R-:W-:Y:S01]  /*9140*/  FMUL.FTZ R112, R112, R8.reuse ;  /* 0x0000000870707220 */ /* 0x080fe20000410000 */
[-C--:B------:R-:W-:Y:S01]  /*9150*/  FMUL.FTZ R113, R113, R8.reuse ;  /* 0x0000000871717220 */ /* 0x080fe20000410000 */
[----:B------:R-:W-:Y:S01]  /*9160*/  MUFU.EX2 R161, R161 ;  /* 0x000000a100a17308 */ /* 0x000fe20000000800 */
[----:B------:R-:W-:Y:S01]  /*9170*/  FADD.FTZ R157, -R6, R11 ;  /* 0x0000000b069d7221 */ /* 0x000fe20000010100 */
[-C--:B------:R-:W-:Y:S01]  /*9180*/  FMUL.FTZ R116, R116, R8.reuse ;  /* 0x0000000874747220 */ /* 0x080fe20000410000 */
[-C--:B------:R-:W-:Y:S01]  /*9190*/  FMUL.FTZ R117, R117, R8.reuse ;  /* 0x0000000875757220 */ /* 0x080fe20000410000 */
[-C--:B------:R-:W-:Y:S01]  /*91a0*/  FMUL.FTZ R120, R120, R8.reuse ;  /* 0x0000000878787220 */ /* 0x080fe20000410000 */
[----:B------:R-:W-:Y:S01]  /*91b0*/  FMUL.FTZ R173, R157, UR10 ;  /* 0x0000000a9dad7c20 */ /* 0x000fe20008410000 */
[----:B------:R-:W-:Y:S01]  /*91c0*/  FMUL.FTZ R157, R6, UR10 ;  /* 0x0000000a069d7c20 */ /* 0x000fe20008410000 */
[-C--:B------:R-:W-:Y:S01]  /*91d0*/  FMUL.FTZ R121, R121, R8.reuse ;  /* 0x0000000879797220 */ /* 0x080fe20000410000 */
[----:B------:R-:W-:Y:S01]  /*91e0*/  MUFU.EX2 R14, R14 ;  /* 0x0000000e000e7308 */ /* 0x000fe20000000800 */
[----:B------:R-:W-:Y:S01]  /*91f0*/  FMUL.FTZ R124, R124, R8 ;  /* 0x000000087c7c7220 */ /* 0x000fe20000410000 */
[--C-:B------:R-:W-:Y:S01]  /*9200*/  FFMA.FTZ R168, R154, UR10, -R157.reuse ;  /* 0x0000000a9aa87c23 */ /* 0x100fe2000801089d */
        /* <DEDUP_REMOVED lines=10> */
[----:B------:R-:W-:Y:S02]  /*92b0*/  IMAD.U32 R171, RZ, RZ, UR23 ;  /* 0x00000017ffab7e24 */ /* 0x000fe4000f8e00ff */
[--C-:B------:R-:W-:Y:S01]  /*92c0*/  FFMA.FTZ R162, R166, UR10, -R157.reuse ;  /* 0x0000000aa6a27c23 */ /* 0x100fe2000801089d */
[--C-:B------:R-:W-:Y:S01]  /*92d0*/  FFMA.FTZ R166, R170, UR10, -R157.reuse ;  /* 0x0000000aaaa67c23 */ /* 0x100fe2000801089d */
[----:B------:R-:W0:Y:S01]  /*92e0*/  MUFU.EX2 R168, R168 ;  /* 0x000000a800a87308 */ /* 0x000e220000000800 */
[--C-:B------:R-:W-:Y:S01]  /*92f0*/  FFMA.FTZ R179, R179, UR10, -R157.reuse ;  /* 0x0000000ab3b37c23 */ /* 0x100fe2000801089d */
[--C-:B------:R-:W-:Y:S01]  /*9300*/  FFMA.FTZ R182, R182, UR10, -R157.reuse ;  /* 0x0000000ab6b67c23 */ /* 0x100fe2000801089d */
[----:B------:R-:W-:Y:S01]  /*9310*/  FFMA.FTZ R183, R183, UR10, -R157 ;  /* 0x0000000ab7b77c23 */ /* 0x000fe2000801089d */
[-C--:B------:R-:W-:Y:S01]  /*9320*/  FMUL.FTZ R125, R125, R8.reuse ;  /* 0x000000087d7d7220 */ /* 0x080fe20000410000 */
[-C--:B------:R-:W-:Y:S01]  /*9330*/  FMUL.FTZ R128, R128, R8.reuse ;  /* 0x0000000880807220 */ /* 0x080fe20000410000 */
[-C--:B------:R-:W-:Y:S01]  /*9340*/  FMUL.FTZ R129, R129, R8.reuse ;  /* 0x0000000881817220 */ /* 0x080fe20000410000 */
[----:B------:R-:W-:Y:S01]  /*9350*/  @!P2 IMAD R154, R171, 0x40, R16 ;  /* 0x00000040ab9aa824 */ /* 0x000fe200078e0210 */
[----:B------:R-:W3:Y:S01]  /*9360*/  MUFU.EX2 R155, R155 ;  /* 0x0000009b009b7308 */ /* 0x000ee20000000800 */
[----:B------:R-:W-:Y:S01]  /*9370*/  FFMA.FTZ R171, R8, R3, R13 ;  /* 0x0000000308ab7223 */ /* 0x000fe2000001000d */
[----:B------:R-:W-:Y:S01]  /*9380*/  FFMA.FTZ R3, R174, UR10, -R157 ;  /* 0x0000000aae037c23 */ /* 0x000fe2000801089d */
[-C--:B------:R-:W-:Y:S01]  /*9390*/  FMUL.FTZ R132, R132, R8.reuse ;  /* 0x0000000884847220 */ /* 0x080fe20000410000 */
[-C--:B------:R-:W-:Y:S01]  /*93a0*/  FMUL.FTZ R133, R133, R8.reuse ;  /* 0x0000000885857220 */ /* 0x080fe20000410000 */
[C---:B--2---:R-:W-:Y:S01]  /*93b0*/  FADD.FTZ R171, R152.reuse, R171 ;  /* 0x000000ab98ab7221 */ /* 0x044fe20000010000 */
[----:B------:R-:W-:Y:S01]  /*93c0*/  F2FP.BF16.F32.PACK_AB R152, R152, R13 ;  /* 0x0000000d9898723e */ /* 0x000fe200000010ff */
[----:B------:R-:W-:Y:S01]  /*93d0*/  FMUL.FTZ R136, R136, R8 ;  /* 0x0000000888887220 */ /* 0x000fe20000410000 */
[----:B------:R-:W2:Y:S01]  /*93e0*/  MUFU.EX2 R158, R158 ;  /* 0x0000009e009e7308 */ /* 0x000ea20000000800 */
[----:B0-----:R-:W-:Y:S01]  /*93f0*/  FFMA.FTZ R170, R173, R4, R168 ;  /* 0x00000004adaa7223 */ /* 0x001fe200000100a8 */
[----:B------:R-:W-:Y:S01]  /*9400*/  FFMA.FTZ R4, R175, UR10, -R157 ;  /* 0x0000000aaf047c23 */ /* 0x000fe2000801089d */
[----:B------:R-:W-:Y:S01]  /*9410*/  FADD.FTZ R174, R10, R171 ;  /* 0x000000ab0aae7221 */ /* 0x000fe20000010000 */
[-C--:B------:R-:W-:Y:S01]  /*9420*/  FMUL.FTZ R137, R137, R8.reuse ;  /* 0x0000000889897220 */ /* 0x080fe20000410000 */
[-C--:B------:R-:W-:Y:S01]  /*9430*/  FMUL.FTZ R140, R140, R8.reuse ;  /* 0x000000088c8c7220 */ /* 0x080fe20000410000 */
[-C--:B------:R-:W-:Y:S01]  /*9440*/  FMUL.FTZ R141, R141, R8.reuse ;  /* 0x000000088d8d7220 */ /* 0x080fe20000410000 */
[----:B------:R-:W-:Y:S01]  /*9450*/  FADD.FTZ R171, R153, R174 ;  /* 0x000000ae99ab7221 */ /* 0x000fe20000010000 */
[----:B------:R-:W0:Y:S01]  /*9460*/  MUFU.EX2 R177, R177 ;  /* 0x000000b100b17308 */ /* 0x000e220000000800 */
[----:B---3--:R-:W-:Y:S01]  /*9470*/  FADD.FTZ R175, R155, R170 ;  /* 0x000000aa9baf7221 */ /* 0x008fe20000010000 */
[----:B------:R-:W-:Y:S01]  /*9480*/  FFMA.FTZ R170, R178, UR10, -R157 ;  /* 0x0000000ab2aa7c23 */ /* 0x000fe2000801089d */
[----:B------:R-:W-:Y:S01]  /*9490*/  FADD.FTZ R174, R156, R171 ;  /* 0x000000ab9cae7221 */ /* 0x000fe20000010000 */
[----:B------:R-:W-:Y:S01]  /*94a0*/  @!P2 LEA R157, R154, UR41, 0x2 ;  /* 0x000000299a9dac11 */ /* 0x000fe2000f8e10ff */
[----:B------:R-:W-:Y:S01]  /*94b0*/  FMUL.FTZ R144, R144, R8 ;  /* 0x0000000890907220 */ /* 0x000fe20000410000 */
[----:B------:R-:W-:Y:S01]  /*94c0*/  F2FP.BF16.F32.PACK_AB R156, R15, R156 ;  /* 0x0000009c0f9c723e */ /* 0x000fe200000010ff */
[-C--:B------:R-:W-:Y:S01]  /*94d0*/  FMUL.FTZ R145, R145, R8.reuse ;  /* 0x0000000891917220 */ /* 0x080fe20000410000 */
[----:B------:R-:W3:Y:S01]  /*94e0*/  MUFU.EX2 R159, R159 ;  /* 0x0000009f009f7308 */ /* 0x000ee20000000800 */
[----:B--2---:R-:W-:Y:S01]  /*94f0*/  FADD.FTZ R176, R158, R175 ;  /* 0x000000af9eb07221 */ /* 0x004fe20000010000 */
[----:B------:R-:W-:Y:S01]  /*9500*/  FADD.FTZ R175, R15, R174 ;  /* 0x000000ae0faf7221 */ /* 0x000fe20000010000 */
[----:B------:R-:W-:Y:S01]  /*9510*/  @!P2 STS [R157+0x28800], R8 ;  /* 0x028800089d00a388 */ /* 0x000fe20000000800 */
[-C--:B------:R-:W-:Y:S01]  /*9520*/  FMUL.FTZ R148, R148, R8.reuse ;  /* 0x0000000894947220 */ /* 0x080fe20000410000 */
[----:B------:R-:W-:Y:S01]  /*9530*/  FMUL.FTZ R149, R149, R8 ;  /* 0x0000000895957220 */ /* 0x000fe20000410000 */
[----:B------:R-:W-:Y:S01]  /*9540*/  FADD.FTZ R154, R12, R175 ;  /* 0x000000af0c9a7221 */ /* 0x000fe20000010000 */
[----:B------:R2:W-:Y:S01]  /*9550*/  @!P2 STS [R157+0x28820], R173 ;  /* 0x028820ad9d00a388 */ /* 0x0005e20000000800 */
[----:B------:R-:W4:Y:S01]  /*9560*/  MUFU.EX2 R172, R172 ;  /* 0x000000ac00ac7308 */ /* 0x000f220000000800 */
[----:B0-----:R-:W-:Y:S01]  /*9570*/  FADD.FTZ R176, R177, R176 ;  /* 0x000000b0b1b07221 */ /* 0x001fe20000010000 */
[----:B------:R-:W-:Y:S01]  /*9580*/  FADD.FTZ R13, R21, R154 ;  /* 0x0000009a150d7221 */ /* 0x000fe20000010000 */
[----:B------:R-:W-:Y:S01]  /*9590*/  F2FP.BF16.F32.PACK_AB R154, R153, R10 ;  /* 0x0000000a999a723e */ /* 0x000fe200000010ff */
[-C--:B------:R-:W-:Y:S01]  /*95a0*/  FMUL.FTZ R26, R26, R173.reuse ;  /* 0x000000ad1a1a7220 */ /* 0x080fe20000410000 */
[----:B------:R-:W-:Y:S01]  /*95b0*/  F2FP.BF16.F32.PACK_AB R153, R155, R168 ;  /* 0x000000a89b99723e */ /* 0x000fe200000010ff */
[----:B------:R-:W-:Y:S01]  /*95c0*/  FADD.FTZ R10, R160, R13 ;  /* 0x0000000da00a7221 */ /* 0x000fe20000010000 */
[----:B------:R-:W-:Y:S01]  /*95d0*/  F2FP.BF16.F32.PACK_AB R155, R177, R158 ;  /* 0x0000009eb19b723e */ /* 0x000fe200000010ff */
[----:B------:R-:W0:Y:S01]  /*95e0*/  MUFU.EX2 R162, R162 ;  /* 0x000000a200a27308 */ /* 0x000e220000000800 */
        /* <DEDUP_REMOVED lines=46> */
[-C--:B------:R-:W-:Y:S01]  /*98d0*/  FMUL.FTZ R78, R78, R173.reuse ;  /* 0x000000ad4e4e7220 */ /* 0x080fe20000410000 */
[----:B------:R-:W0:Y:S01]  /*98e0*/  MUFU.EX2 R4, R4 ;  /* 0x0000000400047308 */ /* 0x000e220000000800 */
        /* <DEDUP_REMOVED lines=16> */
[C---:B0-----:R-:W-:Y:S01]  /*99f0*/  FADD.FTZ R13, R4.reuse, R13 ;  /* 0x0000000d040d7221 */ /* 0x041fe20000010000 */
[----:B------:R-:W-:Y:S01]  /*9a00*/  F2FP.BF16.F32.PACK_AB R163, R4, R3 ;  /* 0x0000000304a3723e */ /* 0x000fe200000010ff */
[-C--:B------:R-:W-:Y:S01]  /*9a10*/  FMUL.FTZ R102, R102, R173.reuse ;  /* 0x000000ad66667220 */ /* 0x080fe20000410000 */
[-C--:B------:R-:W-:Y:S01]  /*9a20*/  FMUL.FTZ R103, R103, R173.reuse ;  /* 0x000000ad67677220 */ /* 0x080fe20000410000 */
[-C--:B------:R-:W-:Y:S01]  /*9a30*/  FMUL.FTZ R106, R106, R173.reuse ;  /* 0x000000ad6a6a7220 */ /* 0x080fe20000410000 */
[-C--:B------:R-:W-:Y:S01]  /*9a40*/  FMUL.FTZ R107, R107, R173.reuse ;  /* 0x000000ad6b6b7220 */ /* 0x080fe20000410000 */
[----:B------:R3:W-:Y:S01]  /*9a50*/  STSM.16.M88.4 [R19], R160 ;  /* 0x000000a013007844 */ /* 0x0007e20000000200 */
        /* <DEDUP_REMOVED lines=30> */
[----:B------:R-:W-:-:S02]  /*9c40*/  FMUL.FTZ R151, R151, R173 ;  /* 0x000000ad97977220 */ /* 0x000fc40000410000 */
[----:B------:R-:W4:Y:S01]  /*9c50*/  MUFU.EX2 R182, R182 ;  /* 0x000000b600b67308 */ /* 0x000f220000000800 */
[C---:B--2---:R-:W-:Y:S01]  /*9c60*/  F2FP.BF16.F32.PACK_AB R166, R11.reuse, R20 ;  /* 0x000000140ba6723e */ /* 0x044fe200000010ff */
[----:B------:R-:W-:-:S06]  /*9c70*/  FADD.FTZ R3, R11, R4 ;  /* 0x000000040b037221 */ /* 0x000fcc0000010000 */
[----:B------:R-:W2:Y:S01]  /*9c80*/  MUFU.EX2 R183, R183 ;  /* 0x000000b700b77308 */ /* 0x000ea20000000800 */
[C---:B0-----:R-:W-:Y:S01]  /*9c90*/  FADD.FTZ R15, R179.reuse, R12 ;  /* 0x0000000cb30f7221 */ /* 0x041fe20000010000 */
[----:B------:R-:W-:-:S03]  /*9ca0*/  F2FP.BF16.F32.PACK_AB R165, R179, R170 ;  /* 0x000000aab3a5723e */ /* 0x000fc600000010ff */
[----:B----4-:R-:W-:Y:S01]  /*9cb0*/  FADD.FTZ R10, R182, R15 ;  /* 0x0000000fb60a7221 */ /* 0x010fe20000010000 */
[----:B--2---:R-:W-:-:S03]  /*9cc0*/  F2FP.BF16.F32.PACK_AB R167, R183, R182 ;  /* 0x000000b6b7a7723e */ /* 0x004fc600000010ff */
[----:B------:R-:W-:Y:S02]  /*9cd0*/  FADD.FTZ R4, R183, R10 ;  /* 0x0000000ab7047221 */ /* 0x000fe40000010000 */
[----:B------:R3:W-:Y:S01]  /*9ce0*/  STSM.16.M88.4 [R22], R164 ;  /* 0x000000a416007844 */ /* 0x0007e20000000200 */
[----:B------:R-:W-:Y:S05]  /*9cf0*/  @!P0 BRA `(.L_x_5543) ;  /* 0x0000000000048947 */ /* 0x000fea0003800000 */
[----:B------:R-:W-:Y:S01]  /*9d00*/  BPT.TRAP 0x1 ;  /* 0x000000040000795c */ /* 0x000fe20000300000 */
.L_x_5543:
[----:B------:R0:W2:Y:S01]  /*9d10*/  SYNCS.PHASECHK.TRANS64.TRYWAIT P2, [UR22+0x28c50], R7 ;  /* 0x028c5007ff0075a7 */ /* 0x0000a20008040156 */
[----:B------:R-:W-:Y:S05]  /*9d20*/  @!P0 BRA `(.L_x_5544) ;  /* 0x0000000000048947 */ /* 0x000fea0003800000 */
[----:B------:R-:W-:Y:S01]  /*9d30*/  BPT.TRAP 0x1 ;  /* 0x000000040000795c */ /* 0x000fe20000300000 */
.L_x_5544:
[----:B--2---:R-:W-:Y:S05]  /*9d40*/  @P2 BRA `(.L_x_5545) ;  /* 0x0000000000082947 */ /* 0x004fea0003800000 */
[----:B------:R-:W2:Y:S02]  /*9d50*/  SYNCS.PHASECHK.TRANS64.TRYWAIT P2, [UR22+0x28c50], R7 ;  /* 0x028c5007ff0075a7 */ /* 0x000ea40008040156 */
[----:B--2---:R-:W-:Y:S05]  /*9d60*/  @!P2 BRA `(.L_x_5546) ;  /* 0x000000bc00f8a947 */ /* 0x004fea0003800000 */
.L_x_5545:
        /* <DEDUP_REMOVED lines=34> */
.L_x_5547:
[----:B------:R-:W-:Y:S01]  /*9f90*/  UIADD3 UR22, UR22, 0x28c60, URZ ;  /* 0x00028c6016167890 */ /* 0x000fe2000fffe03f */
[----:B------:R-:W-:Y:S01]  /*9fa0*/  IMAD.MOV.U32 R11, RZ, RZ, R6 ;  /* 0x000000ffff0b7224 */ /* 0x000fe200078e0006 */
[----:B------:R-:W-:Y:S01]  /*9fb0*/  UMOV UR23, UR38 ;  /* 0x0000002600177c82 */ /* 0x000fe20008000000 */
[----:B--2---:R-:W-:Y:S01]  /*9fc0*/  IMAD.MOV.U32 R8, RZ, RZ, R5 ;  /* 0x000000ffff087224 */ /* 0x004fe200078e0005 */
[----:B------:R-:W-:-:S09]  /*9fd0*/  UPRMT UR22, UR40, 0x654, UR22 ;  /* 0x0000065428167896 */ /* 0x000fd20008000016 */
[----:B------:R-:W-:Y:S01]  /*9fe0*/  SYNCS.ARRIVE.TRANS64.RED.A1T0 RZ, [UR22], RZ ;  /* 0x000000ffffff79a7 */ /* 0x000fe20008100416 */
[----:B------:R-:W-:Y:S05]  /*9ff0*/  @P1 BRA `(.L_x_5548) ;  /* 0xffffffe400d81947 */ /* 0x000fea000383ffff */
.L_x_5537:
        /* <DEDUP_REMOVED lines=9> */
.L_x_5568:
[----:B------:R-:W-:-:S04]  /*a090*/  UIADD3 UR38, UR22, 0x1, URZ ;  /* 0x0000000116267890 */ /* 0x000fc8000fffe03f */
[----:B------:R-:W-:-:S04]  /*a0a0*/  UISETP.NE.AND UP0, UPT, UR38, 0x2, UPT ;  /* 0x000000022600788c */ /* 0x000fc8000bf05270 */
[----:B------:R-:W-:Y:S02]  /*a0b0*/  USEL UR6, URZ, 0x1, UP0 ;  /* 0x000000013f067887 */ /* 0x000fe40008000000 */
[----:B------:R-:W-:Y:S02]  /*a0c0*/  USEL UR38, UR38, URZ, UP0 ;  /* 0x0000003f26267287 */ /* 0x000fe40008000000 */
[----:B------:R-:W-:Y:S01]  /*a0d0*/  ULOP3.LUT UR37, UR37, UR6, URZ, 0x3c, !UPT ;  /* 0x0000000625257292 */ /* 0x000fe2000f8e3c3f */
[----:B------:R-:W-:Y:S11]  /*a0e0*/  @!P0 BRA `(.L_x_5550) ;  /* 0x0000000000048947 */ /* 0x000ff60003800000 */
[----:B------:R-:W-:Y:S01]  /*a0f0*/  BPT.TRAP 0x1 ;  /* 0x000000040000795c */ /* 0x000fe20000300000 */
.L_x_5550:
[----:B------:R-:W-:Y:S01]  /*a100*/  ULEA UR21, UR38, UR41, 0x3 ;  /* 0x0000002926157291 */ /* 0x000fe2000f8e183f */
[----:B-1234-:R-:W-:-:S05]  /*a110*/  IMAD.U32 R8, RZ, RZ, UR37 ;  /* 0x00000025ff087e24 */ /* 0x01efca000f8e00ff */
[----:B------:R-:W-:-:S04]  /*a120*/  SHF.L.U32 R8, R8, 0x1f, RZ ;  /* 0x0000001f08087819 */ /* 0x000fc800000006ff */
[----:B------:R1:W2:Y:S01]  /*a130*/  SYNCS.PHASECHK.TRANS64.TRYWAIT P1, [UR21+0x28c30], R8 ;  /* 0x028c3008ff0075a7 */ /* 0x0002a20008020155 */
[----:B------:R-:W-:Y:S05]  /*a140*/  @!P0 BRA `(.L_x_5551) ;  /* 0x0000000000048947 */ /* 0x000fea0003800000 */
[----:B------:R-:W-:Y:S01]  /*a150*/  BPT.TRAP 0x1 ;  /* 0x000000040000795c */ /* 0x000fe20000300000 */
.L_x_5551:
[----:B--2---:R-:W-:Y:S05]  /*a160*/  @P1 BRA `(.L_x_5552) ;  /* 0x0000000000081947 */ /* 0x004fea0003800000 */
[----:B------:R-:W2:Y:S02]  /*a170*/  SYNCS.PHASECHK.TRANS64.TRYWAIT P1, [UR21+0x28c30], R8 ;  /* 0x028c3008ff0075a7 */ /* 0x000ea40008020155 */
[----:B--2---:R-:W-:Y:S05]  /*a180*/  @!P1 BRA `(.L_x_5553) ;  /* 0x000000bc00089947 */ /* 0x004fea0003800000 */
.L_x_5552:
        /* <DEDUP_REMOVED lines=23> */
.L_x_5554:
        /* <DEDUP_REMOVED lines=21> */
[--C-:B0-----:R-:W-:Y:S02]  /*a450*/  IMAD.IADD R14, R20, 0x1, R13.reuse ;  /* 0x00000001140e7824 */ /* 0x101fe400078e020d */
        /* <DEDUP_REMOVED lines=15> */
.L_x_5557:
[----:B------:R-:W-:-:S05]  /*a550*/  IMAD.U32 R206, RZ, RZ, UR24 ;  /* 0x00000018ffce7e24 */ /* 0x000fca000f8e00ff */
[----:B------:R-:W-:-:S13]  /*a560*/  ISETP.NE.AND P1, PT, R206, 0x1, PT ;  /* 0x00000001ce00780c */ /* 0x000fda0003f25270 */
[----:B------:R-:W0:Y:S02]  /*a570*/  @P1 LDC.64 R6, c[0x0][0x9e8] ;  /* 0x00027a00ff061b82 */ /* 0x000e240000000a00 */
[----:B0-----:R-:W-:-:S05]  /*a580*/  @P1 IMAD.HI.U32 R6, R13, R6, RZ ;  /* 0x000000060d061227 */ /* 0x001fca00078e00ff */
[----:B------:R-:W-:-:S07]  /*a590*/  @P1 SHF.R.U32.HI R13, RZ, R7, R6 ;  /* 0x00000007ff0d1219 */ /* 0x000fce0000011606 */
.L_x_5558:
[----:B------:R-:W-:Y:S05]  /*a5a0*/  BSYNC B0 ;  /* 0x0000000000007941 */ /* 0x000fea0003800000 */
.L_x_5556:
[----:B------:R-:W-:-:S04]  /*a5b0*/  IMAD R13, R13, R206, -R5 ;  /* 0x000000ce0d0d7224 */ /* 0x000fc800078e0a05 */
[----:B------:R-:W-:-:S05]  /*a5c0*/  IMAD.IADD R13, R13, 0x1, -R2 ;  /* 0x000000010d0d7824 */ /* 0x000fca00078e0a02 */
[----:B------:R-:W-:Y:S02]  /*a5d0*/  VIADDMNMX R14, R13, R206, R14, PT ;  /* 0x000000ce0d0e7246 */ /* 0x000fe4000380010e */
[----:B------:R-:W-:-:S07]  /*a5e0*/  VIMNMX R15, R15, R13, !PT ;  /* 0x0000000d0f0f7248 */ /* 0x000fce0007fe0100 */
.L_x_5555:
        /* <DEDUP_REMOVED lines=68> */
.L_x_5561:
[----:B------:R-:W-:-:S05]  /*aa30*/  IMAD.U32 R20, RZ, RZ, UR24 ;  /* 0x00000018ff147e24 */ /* 0x000fca000f8e00ff */
[----:B------:R-:W-:-:S13]  /*aa40*/  ISETP.NE.AND P2, PT, R20, 0x1, PT ;  /* 0x000000011400780c */ /* 0x000fda0003f45270 */
[----:B------:R-:W0:Y:S02]  /*aa50*/  @P2 LDC.64 R6, c[0x0][0x9e8] ;  /* 0x00027a00ff062b82 */ /* 0x000e240000000a00 */
[----:B0-----:R-:W-:-:S05]  /*aa60*/  @P2 IMAD.HI.U32 R6, R15, R6, RZ ;  /* 0x000000060f062227 */ /* 0x001fca00078e00ff */
[----:B------:R-:W-:-:S07]  /*aa70*/  @P2 SHF.R.U32.HI R15, RZ, R7, R6 ;  /* 0x00000007ff0f2219 */ /* 0x000fce0000011606 */
.L_x_5562:
[----:B------:R-:W-:Y:S05]  /*aa80*/  BSYNC B0 ;  /* 0x0000000000007941 */ /* 0x000fea0003800000 */
.L_x_5560:
[----:B------:R-:W-:-:S04]  /*aa90*/  IMAD R5, R15, R20, -R5 ;  /* 0x000000140f057224 */ /* 0x000fc800078e0a05 */
[----:B------:R-:W-:-:S05]  /*aaa0*/  IMAD.IADD R5, R5, 0x1, -R2 ;  /* 0x0000000105057824 */ /* 0x000fca00078e0a02 */
[----:B------:R-:W-:Y:S02]  /*aab0*/  VIADDMNMX R12, R5, R20, R12, PT ;  /* 0x00000014050c7246 */ /* 0x000fe4000380010c */
[----:B------:R-:W-:-:S07]  /*aac0*/  VIMNMX R14, R14, R5, !PT ;  /* 0x000000050e0e7248 */ /* 0x000fce0007fe0100 */
.L_x_5559:
        /* <DEDUP_REMOVED lines=92> */
[----:B------:R-:W-:Y:S01]  /*b090*/  IADD3 R177, -R17, RZ, RZ ;  /* 0x000000ff11b17210 */ /* 0x000fe20007ffe1ff */
[--C-:B------:R-:W-:Y:S01]  /*b0a0*/  FFMA.FTZ R164, R176, UR10, -R20.reuse ;  /* 0x0000000ab0a47c23 */ /* 0x100fe20008010814 */
[----:B------:R-:W-:Y:S01]  /*b0b0*/  FMNMX.FTZ R6, R174, R13, !PT ;  /* 0x0000000dae067209 */ /* 0x000fe20007810000 */
[--C-:B------:R-:W-:Y:S01]  /*b0c0*/  FFMA.FTZ R13, R156, UR10, -R20.reuse ;  /* 0x0000000a9c0d7c23 */ /* 0x100fe20008010814 */
[--C-:B------:R-:W-:Y:S01]  /*b0d0*/  FFMA.FTZ R156, R160, UR10, -R20.reuse ;  /* 0x0000000aa09c7c23 */ /* 0x100fe20008010814 */
[--C-:B------:R-:W-:Y:S01]  /*b0e0*/  FFMA.FTZ R160, R168, UR10, -R20.reuse ;  /* 0x0000000aa8a07c23 */ /* 0x100fe20008010814 */
[----:B------:R-:W-:Y:S01]  /*b0f0*/  FMNMX.FTZ R15, R175, R6, !PT ;  /* 0x00000006af0f7209 */ /* 0x000fe20007810000 */
[----:B------:R-:W-:Y:S01]  /*b100*/  MUFU.EX2 R7, R7 ;  /* 0x0000000700077308 */ /* 0x000fe20000000800 */
[----:B------:R-:W-:Y:S01]  /*b110*/  ISETP.NE.AND P2, PT, R2, R177, PT ;  /* 0x000000b10200720c */ /* 0x000fe20003f45270 */
        /* <DEDUP_REMOVED lines=256> */
.L_x_5563:
[----:B------:R1:W2:Y:S01]  /*c120*/  SYNCS.PHASECHK.TRANS64.TRYWAIT P1, [UR21+0x28c50], R8 ;  /* 0x028c5008ff0075a7 */ /* 0x0002a20008020155 */
[----:B------:R-:W-:Y:S05]  /*c130*/  @!P0 BRA `(.L_x_5564) ;  /* 0x0000000000048947 */ /* 0x000fea0003800000 */
[----:B------:R-:W-:Y:S01]  /*c140*/  BPT.TRAP 0x1 ;  /* 0x000000040000795c */ /* 0x000fe20000300000 */
.L_x_5564:
[----:B--2---:R-:W-:Y:S05]  /*c150*/  @P1 BRA `(.L_x_5565) ;  /* 0x0000000000081947 */ /* 0x004fea0003800000 */
[----:B------:R-:W2:Y:S02]  /*c160*/  SYNCS.PHASECHK.TRANS64.TRYWAIT P1, [UR21+0x28c50], R8 ;  /* 0x028c5008ff0075a7 */ /* 0x000ea40008020155 */
[----:B--2---:R-:W-:Y:S05]  /*c170*/  @!P1 BRA `(.L_x_5566) ;  /* 0x0000009c00249947 */ /* 0x004fea0003800000 */
.L_x_5565:
        /* <DEDUP_REMOVED lines=34> */
.L_x_5567:
        /* <DEDUP_REMOVED lines=9> */
.L_x_5549:
        /* <DEDUP_REMOVED lines=9> */
[----:B------:R-:W-:-:S02]  /*c4c0*/  IMAD.MOV.U32 R11, RZ, RZ, RZ ;  /* 0x000000ffff0b7224 */ /* 0x000fc400078e00ff */
[----:B-----5:R-:W-:Y:S01]  /*c4d0*/  FADD.FTZ R0, R0, R3 ;  /* 0x0000000300007221 */ /* 0x020fe20000010000 */
[----:B------:R-:W-:Y:S01]  /*c4e0*/  IMAD.U32 R3, RZ, RZ, UR38 ;  /* 0x00000026ff037e24 */ /* 0x000fe2000f8e00ff */
[----:B------:R-:W-:Y:S01]  /*c4f0*/  UIADD3 UR38, UR38, 0x1, URZ ;  /* 0x0000000126267890 */ /* 0x000fe2000fffe03f */
[----:B0-----:R-:W-:Y:S02]  /*c500*/  FADD.FTZ R8, R7, R4 ;  /* 0x0000000407087221 */ /* 0x001fe40000010000 */
[----:B------:R-:W0:Y:S05]  /*c510*/  SHFL.BFLY PT, R9, R0, 0x1, 0x1f ;  /* 0x0c201f0000097f89 */ /* 0x000e2a00000e0000 */
[----:B------:R-:W-:Y:S01]  /*c520*/  @!P0 IMAD R3, R3, 0x40, R16 ;  /* 0x0000004003038824 */ /* 0x000fe200078e0210 */
[----:B------:R-:W-:Y:S01]  /*c530*/  UISETP.NE.AND UP0, UPT, UR38, 0x2, UPT ;  /* 0x000000022600788c */ /* 0x000fe2000bf05270 */
[----:B------:R-:W1:Y:S03]  /*c540*/  SHFL.BFLY PT, R7, R8, 0x1, 0x1f ;  /* 0x0c201f0008077f89 */ /* 0x000e6600000e0000 */
[----:B------:R-:W-:Y:S01]  /*c550*/  @!P0 LEA R4, R3, UR41, 0x2 ;  /* 0x0000002903048c11 */ /* 0x000fe2000f8e10ff */
[----:B------:R-:W-:Y:S01]  /*c560*/  USEL UR4, URZ, 0x1, UP0 ;  /* 0x000000013f047887 */ /* 0x000fe20008000000 */
[----:B------:R-:W-:Y:S01]  /*c570*/  IMAD.MOV.U32 R3, RZ, RZ, -0x800000 ;  /* 0xff800000ff037424 */ /* 0x000fe200078e00ff */
[----:B------:R-:W-:-:S02]  /*c580*/  USEL UR38, UR38, URZ, UP0 ;  /* 0x0000003f26267287 */ /* 0x000fc40008000000 */
[----:B------:R-:W-:Y:S01]  /*c590*/  ULOP3.LUT UR37, UR37, UR4, URZ, 0x3c, !UPT ;  /* 0x0000000425257292 */ /* 0x000fe2000f8e3c3f */
[----:B0-----:R-:W-:Y:S01]  /*c5a0*/  FADD.FTZ R9, R0, R9 ;  /* 0x0000000900097221 */ /* 0x001fe20000010000 */
[----:B------:R-:W-:Y:S02]  /*c5b0*/  IMAD.MOV.U32 R0, RZ, RZ, RZ ;  /* 0x000000ffff007224 */ /* 0x000fe400078e00ff */
[----:B-1----:R-:W-:Y:S02]  /*c5c0*/  FADD.FTZ R7, R8, R7 ;  /* 0x0000000708077221 */ /* 0x002fe40000010000 */
[----:B------:R-:W-:-:S03]  /*c5d0*/  FSETP.NE.FTZ.AND P1, PT, R9, RZ, PT ;  /* 0x000000ff0900720b */ /* 0x000fc60003f35000 */
[----:B------:R-:W-:-:S10]  /*c5e0*/  FSETP.NE.FTZ.AND P2, PT, R7, RZ, PT ;  /* 0x000000ff0700720b */ /* 0x000fd40003f55000 */
[----:B------:R-:W0:Y:S08]  /*c5f0*/  @P1 MUFU.RCP R11, R9 ;  /* 0x00000009000b1308 */ /* 0x000e300000001000 */
[----:B------:R-:W1:Y:S01]  /*c600*/  @P2 MUFU.RCP R0, R7 ;  /* 0x0000000700002308 */ /* 0x000e620000001000 */
[-C--:B0-----:R-:W-:Y:S01]  /*c610*/  FMUL.FTZ R169, R32, R11.reuse ;  /* 0x0000000b20a97220 */ /* 0x081fe20000410000 */
[----:B------:R-:W-:-:S06]  /*c620*/  FMUL.FTZ R166, R33, R11 ;  /* 0x0000000b21a67220 */ /* 0x000fcc0000410000 */
[----:B------:R-:W0:Y:S01]  /*c630*/  @P1 MUFU.LG2 R32, R9 ;  /* 0x0000000900201308 */ /* 0x000e220000000c00 */
[----:B------:R-:W-:Y:S01]  /*c640*/  @!P0 STS [R4+0x28800], R11 ;  /* 0x0288000b04008388 */ /* 0x000fe20000000800 */
[-C--:B------:R-:W-:Y:S01]  /*c650*/  FMUL.FTZ R171, R28, R11.reuse ;  /* 0x0000000b1cab7220 */ /* 0x080fe20000410000 */
[-C--:B------:R-:W-:Y:S01]  /*c660*/  FMUL.FTZ R28, R29, R11.reuse ;  /* 0x0000000b1d1c7220 */ /* 0x080fe20000410000 */
[----:B------:R-:W-:Y:S02]  /*c670*/  IMAD.U32 R29, RZ, RZ, UR10 ;  /* 0x0000000aff1d7e24 */ /* 0x000fe4000f8e00ff */
[-C--:B------:R-:W-:Y:S01]  /*c680*/  FMUL.FTZ R172, R24, R11.reuse ;  /* 0x0000000b18ac7220 */ /* 0x080fe20000410000 */
[----:B-1----:R1:W-:Y:S01]  /*c690*/  @!P0 STS [R4+0x28820], R0 ;  /* 0x0288200004008388 */ /* 0x0023e20000000800 */
[-C--:B------:R-:W-:Y:S01]  /*c6a0*/  FMUL.FTZ R170, R25, R11.reuse ;  /* 0x0000000b19aa7220 */ /* 0x080fe20000410000 */
[----:B------:R0:W2:Y:S01]  /*c6b0*/  @P2 MUFU.LG2 R33, R7 ;  /* 0x0000000700212308 */ /* 0x0000a20000000c00 */
[----:B------:R-:W-:Y:S01]  /*c6c0*/  @P2 FMUL.FTZ R29, R29, 0.69314718246459960938 ;  /* 0x3f3172181d1d2820 */ /* 0x000fe20000410000 */
[-C--:B------:R-:W-:Y:S01]  /*c6d0*/  FMUL.FTZ R167, R36, R11.reuse ;  /* 0x0000000b24a77220 */ /* 0x080fe20000410000 */
[-C--:B------:R-:W-:Y:S01]  /*c6e0*/  FMUL.FTZ R164, R37, R11.reuse ;  /* 0x0000000b25a47220 */ /* 0x080fe20000410000 */
[-C--:B------:R-:W-:Y:S01]  /*c6f0*/  FMUL.FTZ R165, R40, R11.reuse ;  /* 0x0000000b28a57220 */ /* 0x080fe20000410000 */
[-C--:B------:R-:W-:Y:S01]  /*c700*/  FMUL.FTZ R8, R41, R11.reuse ;  /* 0x0000000b29087220 */ /* 0x080fe20000410000 */
[-C--:B------:R-:W-:Y:S01]  /*c710*/  FMUL.FTZ R163, R44, R11.reuse ;  /* 0x0000000b2ca37220 */ /* 0x080fe20000410000 */
[-C--:B------:R-:W-:Y:S01]  /*c720*/  FMUL.FTZ R10, R45, R11.reuse ;  /* 0x0000000b2d0a7220 */ /* 0x080fe20000410000 */
[----:B-1----:R-:W-:Y:S01]  /*c730*/  @P1 FMUL.FTZ R4, R13, 0.69314718246459960938 ;  /* 0x3f3172180d041820 */ /* 0x002fe20000410000 */
        /* <DEDUP_REMOVED lines=122> */
.L_x_5474:
        /* <DEDUP_REMOVED lines=34> */
[----:B------:R-:W-:Y:S01]  /*d100*/  F2FP.BF16.F32.PACK_AB R73, R75, R74 ;  /* 0x0000004a4b49723e */ /* 0x000fe200000010ff */
[----:B------:R-:W-:Y:S01]  /*d110*/  UISETP.NE.U32.AND UP0, UPT, UR8, URZ, UPT ;  /* 0x0000003f0800728c */ /* 0x000fe2000bf05070 */
[----:B------:R-:W-:-:S02]  /*d120*/  F2FP.BF16.F32.PACK_AB R80, R81, R80 ;  /* 0x000000505150723e */ /* 0x000fc400000010ff */
[C---:B------:R-:W-:Y:S01]  /*d130*/  IADD3 R173, P1, R4.reuse, 0x20, RZ ;  /* 0x0000002004ad7810 */ /* 0x040fe20007f3e0ff */
[----:B------:R-:W-:Y:S01]  /*d140*/  UISETP.NE.AND.EX UP0, UPT, UR9, URZ, UPT, UP0 ;  /* 0x0000003f0900728c */ /* 0x000fe2000bf05300 */
[C---:B------:R-:W-:Y:S02]  /*d150*/  IADD3 R183, P6, R4.reuse, 0x2020, RZ ;  /* 0x0000202004b77810 */ /* 0x040fe40007fde0ff */
[C---:B------:R-:W-:Y:S01]  /*d160*/  IADD3 R177, P0, R4.reuse, 0x40, RZ ;  /* 0x0000004004b17810 */ /* 0x040fe20007f1e0ff */
[--C-:B------:R-:W-:Y:S01]  /*d170*/  IMAD.X R37, RZ, RZ, R5.reuse, P1 ;  /* 0x000000ffff257224 */ /* 0x100fe200008e0605 */
[----:B------:R-:W-:Y:S01]  /*d180*/  LOP3.LUT R36, R173, 0x380, RZ, 0xc0, !PT ;  /* 0x00000380ad247812 */ /* 0x000fe200078ec0ff */
[--C-:B------:R-:W-:Y:S01]  /*d190*/  IMAD.X R53, RZ, RZ, R5.reuse, P6 ;  /* 0x000000ffff357224 */ /* 0x100fe200030e0605 */
[----:B------:R-:W-:Y:S01]  /*d1a0*/  IADD3 R7, P6, R4, 0x6000, RZ ;  /* 0x0000600004077810 */ /* 0x000fe20007fde0ff */
[--C-:B------:R-:W-:Y:S01]  /*d1b0*/  IMAD.X R41, RZ, RZ, R5.reuse, P0 ;  /* 0x000000ffff297224 */ /* 0x100fe200000e0605 */
[----:B------:R-:W-:Y:S01]  /*d1c0*/  SHF.R.U64 R36, R36, 0x3, RZ ;  /* 0x0000000324247819 */ /* 0x000fe200000012ff */
[----:B------:R-:W-:Y:S01]  /*d1d0*/  ULDC.64 UR8, c[0x0][0xc00] ;  /* 0x0003000000087ab9 */ /* 0x000fe20000000a00 */
[C---:B------:R-:W-:Y:S01]  /*d1e0*/  IADD3 R207, P2, R4.reuse, 0x2060, RZ ;  /* 0x0000206004cf7810 */ /* 0x040fe20007f5e0ff */
[--C-:B------:R-:W-:Y:S01]  /*d1f0*/  IMAD.X R119, RZ, RZ, R5.reuse, P6 ;  /* 0x000000ffff777224 */ /* 0x100fe200030e0605 */
[C---:B------:R-:W-:Y:S01]  /*d200*/  IADD3 R6, P0, R4.reuse, 0x4020, RZ ;  /* 0x0000402004067810 */ /* 0x040fe20007f1e0ff */
[----:B------:R-:W-:Y:S01]  /*d210*/  UIMAD.WIDE UR8, UR44, 0x4, UR8 ;  /* 0x000000042c0878a5 */ /* 0x000fe2000f8e0208 */
[C---:B------:R-:W-:Y:S01]  /*d220*/  LOP3.LUT R29, R4.reuse, 0x380, RZ, 0xc0, !PT ;  /* 0x00000380041d7812 */ /* 0x040fe200078ec0ff */
[--C-:B------:R-:W-:Y:S01]  /*d230*/  IMAD.X R99, RZ, RZ, R5.reuse, P2 ;  /* 0x000000ffff637224 */ /* 0x100fe200010e0605 */
[----:B------:R-:W-:Y:S01]  /*d240*/  LOP3.LUT R118, R7, 0x380, RZ, 0xc0, !PT ;  /* 0x0000038007767812 */ /* 0x000fe200078ec0ff */
[----:B------:R-:W-:Y:S01]  /*d250*/  IMAD.X R107, RZ, RZ, R5, P0 ;  /* 0x000000ffff6b7224 */ /* 0x000fe200000e0605 */
[----:B------:R-:W-:-:S02]  /*d260*/  IADD3 R179, P4, R4, 0x60, RZ ;  /* 0x0000006004b37810 */ /* 0x000fc40007f9e0ff */
[C---:B------:R-:W-:Y:S02]  /*d270*/  IADD3 R181, P3, R4.reuse, 0x2000, RZ ;  /* 0x0000200004b57810 */ /* 0x040fe40007f7e0ff */
[C---:B------:R-:W-:Y:S01]  /*d280*/  IADD3 R205, P5, R4.reuse, 0x2040, RZ ;  /* 0x0000204004cd7810 */ /* 0x040fe20007fbe0ff */
[--C-:B------:R-:W-:Y:S01]  /*d290*/  IMAD.X R45, RZ, RZ, R5.reuse, P4 ;  /* 0x000000ffff2d7224 */ /* 0x100fe200020e0605 */
[----:B------:R-:W-:Y:S01]  /*d2a0*/  IADD3 R209, P1, R4, 0x4000, RZ ;  /* 0x0000400004d17810 */ /* 0x000fe20007f3e0ff */
[--C-:B------:R-:W-:Y:S01]  /*d2b0*/  IMAD.X R49, RZ, RZ, R5.reuse, P3 ;  /* 0x000000ffff317224 */ /* 0x100fe200018e0605 */
[----:B------:R-:W-:Y:S01]  /*d2c0*/  LOP3.LUT R36, R36, R173, RZ, 0x3c, !PT ;  /* 0x000000ad24247212 */ /* 0x000fe200078e3cff */
[--C-:B------:R-:W-:Y:S01]  /*d2d0*/  IMAD.X R95, RZ, RZ, R5.reuse, P5 ;  /* 0x000000ffff5f7224 */ /* 0x100fe200028e0605 */
[----:B------:R-:W-:Y:S01]  /*d2e0*/  LOP3.LUT R173, R6, 0x380, RZ, 0xc0, !PT ;  /* 0x0000038006ad7812 */ /* 0x000fe200078ec0ff */
[----:B------:R-:W-:Y:S01]  /*d2f0*/  IMAD.X R103, RZ, RZ, R5, P1 ;  /* 0x000000ffff677224 */ /* 0x000fe200008e0605 */
[----:B------:R-:W-:-:S02]  /*d300*/  SHF.R.U64 R29, R29, 0x3, RZ ;  /* 0x000000031d1d7819 */ /* 0x000fc400000012ff */
[----:B------:R-:W-:Y:S02]  /*d310*/  LOP3.LUT R40, R177, 0x380, RZ, 0xc0, !PT ;  /* 0x00000380b1287812 */ /* 0x000fe400078ec0ff */
[----:B------:R-:W-:Y:S02]  /*d320*/  SHF.R.U64 R118, R118, 0x3, RZ ;  /* 0x0000000376767819 */ /* 0x000fe400000012ff */
[C---:B------:R-:W-:Y:S02]  /*d330*/  IADD3 R168, P2, R4.reuse, 0x6040, RZ ;  /* 0x0000604004a87810 */ /* 0x040fe40007f5e0ff */
[C---:B------:R-:W-:Y:S02]  /*d340*/  IADD3 R110, P4, R4.reuse, 0x4040, RZ ;  /* 0x00004040046e7810 */ /* 0x040fe40007f9e0ff */
[C---:B------:R-:W-:Y:S02]  /*d350*/  IADD3 R114, P3, R4.reuse, 0x4060, RZ ;  /* 0x0000406004727810 */ /* 0x040fe40007f7e0ff */
[C---:B------:R-:W-:Y:S01]  /*d360*/  IADD3 R0, P5, R4.reuse, 0x6020, RZ ;  /* 0x0000602004007810 */ /* 0x040fe20007fbe0ff */
[--C-:B------:R-:W-:Y:S01]  /*d370*/  IMAD.X R111, RZ, RZ, R5.reuse, P4 ;  /* 0x000000ffff6f7224 */ /* 0x100fe200020e0605 */
[----:B------:R-:W-:Y:S01]  /*d380*/  IADD3 R32, P1, R4, 0x6060, RZ ;  /* 0x0000606004207810 */ /* 0x000fe20007f3e0ff */
[--C-:B------:R-:W-:Y:S01]  /*d390*/  IMAD.X R115, RZ, RZ, R5.reuse, P3 ;  /* 0x000000ffff737224 */ /* 0x100fe200018e0605 */
[----:B------:R-:W-:Y:S01]  /*d3a0*/  SHF.R.U64 R173, R173, 0x3, RZ ;  /* 0x00000003adad7819 */ /* 0x000fe200000012ff */
[--C-:B------:R-:W-:Y:S01]  /*d3b0*/  IMAD.X R123, RZ, RZ, R5.reuse, P5 ;  /* 0x000000ffff7b7224 */ /* 0x100fe200028e0605 */
[----:B------:R-:W-:Y:S01]  /*d3c0*/  LOP3.LUT R4, R29, R4, RZ, 0x3c, !PT ;  /* 0x000000041d047212 */ /* 0x000fe200078e3cff */
[--C-:B------:R-:W-:Y:S01]  /*d3d0*/  IMAD.X R29, RZ, RZ, R5.reuse, P2 ;  /* 0x000000ffff1d7224 */ /* 0x100fe200010e0605 */
[----:B------:R-:W-:Y:S01]  /*d3e0*/  LOP3.LUT R44, R179, 0x380, RZ, 0xc0, !PT ;  /* 0x00000380b32c7812 */ /* 0x000fe200078ec0ff */
[----:B------:R-:W-:Y:S01]  /*d3f0*/  IMAD.X R33, RZ, RZ, R5, P1 ;  /* 0x000000ffff217224 */ /* 0x000fe200008e0605 */
[----:B------:R-:W-:-:S02]  /*d400*/  SHF.R.U64 R40, R40, 0x3, RZ ;  /* 0x0000000328287819 */ /* 0x000fc400000012ff */
[----:B------:R-:W-:Y:S02]  /*d410*/  LOP3.LUT R118, R118, R7, RZ, 0x3c, !PT ;  /* 0x0000000776767212 */ /* 0x000fe400078e3cff */
[----:B------:R-:W-:Y:S02]  /*d420*/  LOP3.LUT R7, R168, 0x380, RZ, 0xc0, !PT ;  /* 0x00000380a8077812 */ /* 0x000fe400078ec0ff */
[----:B------:R-:W-:Y:S02]  /*d430*/  LOP3.LUT R48, R181, 0x380, RZ, 0xc0, !PT ;  /* 0x00000380b5307812 */ /* 0x000fe400078ec0ff */
[----:B------:R-:W-:Y:S02]  /*d440*/  LOP3.LUT R106, R173, R6, RZ, 0x3c, !PT ;  /* 0x00000006ad6a7212 */ /* 0x000fe400078e3cff */
[----:B------:R-:W-:Y:S02]  /*d450*/  SHF.R.U64 R44, R44, 0x3, RZ ;  /* 0x000000032c2c7819 */ /* 0x000fe400000012ff */
[----:B------:R-:W-:-:S02]  /*d460*/  LOP3.LUT R40, R40, R177, RZ, 0x3c, !PT ;  /* 0x000000b128287212 */ /* 0x000fc400078e3cff */
[----:B------:R-:W-:Y:S02]  /*d470*/  LOP3.LUT R52, R183, 0x380, RZ, 0xc0, !PT ;  /* 0x00000380b7347812 */ /* 0x000fe400078ec0ff */
[----:B------:R-:W-:Y:S02]  /*d480*/  MOV R173, R4 ;  /* 0x0000000400ad7202 */ /* 0x000fe40000000f00 */
[----:B------:R-:W-:Y:S02]  /*d490*/  F2FP.BF16.F32.PACK_AB R6, R28, R171 ;  /* 0x000000ab1c06723e */ /* 0x000fe400000010ff */
[----:B------:R-:W-:Y:S02]  /*d4a0*/  LOP3.LUT R94, R205, 0x380, RZ, 0xc0, !PT ;  /* 0x00000380cd5e7812 */ /* 0x000fe400078ec0ff */
[----:B------:R-:W-:Y:S02]  /*d4b0*/  LOP3.LUT R177, R110, 0x380, RZ, 0xc0, !PT ;  /* 0x000003806eb17812 */ /* 0x000fe400078ec0ff */
[----:B------:R-:W-:-:S02]  /*d4c0*/  F2FP.BF16.F32.PACK_AB R5, R27, R26 ;  /* 0x0000001a1b05723e */ /* 0x000fc400000010ff */
[----:B------:R-:W-:Y:S02]  /*d4d0*/  SHF.R.U64 R171, R7, 0x3, RZ ;  /* 0x0000000307ab7819 */ /* 0x000fe400000012ff */
[----:B------:R-:W-:Y:S02]  /*d4e0*/  LOP3.LUT R98, R207, 0x380, RZ, 0xc0, !PT ;  /* 0x00000380cf627812 */ /* 0x000fe400078ec0ff */
[----:B------:R-:W-:Y:S02]  /*d4f0*/  F2FP.BF16.F32.PACK_AB R4, R170, R172 ;  /* 0x000000acaa04723e */ /* 0x000fe400000010ff */
[----:B------:R-:W-:Y:S02]  /*d500*/  LOP3.LUT R27, R0, 0x380, RZ, 0xc0, !PT ;  /* 0x00000380001b7812 */ /* 0x000fe400078ec0ff */
[----:B------:R-:W-:Y:S02]  /*d510*/  F2FP.BF16.F32.PACK_AB R7, R31, R30 ;  /* 0x0000001e1f07723e */ /* 0x000fe400000010ff */
[----:B------:R-:W-:-:S02]  /*d520*/  SHF.R.U64 R48, R48, 0x3, RZ ;  /* 0x0000000330307819 */ /* 0x000fc400000012ff */
[----:B------:R-:W-:Y:S01]  /*d530*/  LOP3.LUT R102, R209, 0x380, RZ, 0xc0, !PT ;  /* 0x00000380d1667812 */ /* 0x000fe200078ec0ff */
[----:B------:R0:W-:Y:S01]  /*d540*/  STSM.16.M88.4 [R173], R4 ;  /* 0x00000004ad007844 */ /* 0x0001e20000000200 */
[----:B------:R-:W-:Y:S02]  /*d550*/  LOP3.LUT R44, R44, R179, RZ, 0x3c, !PT ;  /* 0x000000b32c2c7212 */ /* 0x000fe400078e3cff */
[----:B------:R-:W-:Y:S02]  /*d560*/  SHF.R.U64 R52, R52, 0x3, RZ ;  /* 0x0000000334347819 */ /* 0x000fe400000012ff */
[----:B------:R-:W-:Y:S02]  /*d570*/  SHF.R.U64 R94, R94, 0x3, RZ ;  /* 0x000000035e5e7819 */ /* 0x000fe400000012ff */
[----:B------:R-:W-:Y:S02]  /*d580*/  LOP3.LUT R179, R114, 0x380, RZ, 0xc0, !PT ;  /* 0x0000038072b37812 */ /* 0x000fe400078ec0ff */
[----:B------:R-:W-:-:S02]  /*d590*/  SHF.R.U64 R177, R177, 0x3, RZ ;  /* 0x00000003b1b17819 */ /* 0x000fc400000012ff */
[----:B------:R-:W-:Y:S02]  /*d5a0*/  SHF.R.U64 R98, R98, 0x3, RZ ;  /* 0x0000000362627819 */ /* 0x000fe400000012ff */
[----:B------:R-:W-:Y:S02]  /*d5b0*/  SHF.R.U64 R27, R27, 0x3, RZ ;  /* 0x000000031b1b7819 */ /* 0x000fe400000012ff */
[----:B------:R-:W-:Y:S02]  /*d5c0*/  LOP3.LUT R48, R48, R181, RZ, 0x3c, !PT ;  /* 0x000000b530307212 */ /* 0x000fe400078e3cff */
[----:B------:R-:W-:Y:S02]  /*d5d0*/  SHF.R.U64 R102, R102, 0x3, RZ ;  /* 0x0000000366667819 */ /* 0x000fe400000012ff */
[----:B------:R-:W-:Y:S02]  /*d5e0*/  LOP3.LUT R52, R52, R183, RZ, 0x3c, !PT ;  /* 0x000000b734347212 */ /* 0x000fe400078e3cff */
[----:B------:R-:W-:-:S02]  /*d5f0*/  MOV R37, R36 ;  /* 0x0000002400257202 */ /* 0x000fc40000000f00 */
[----:B0-----:R-:W-:Y:S02]  /*d600*/  F2FP.BF16.F32.PACK_AB R4, R166, R169 ;  /* 0x000000a9a604723e */ /* 0x001fe400000010ff */
[----:B------:R-:W-:Y:S02]  /*d610*/  F2FP.BF16.F32.PACK_AB R5, R35, R34 ;  /* 0x000000222305723e */ /* 0x000fe400000010ff */
[----:B------:R-:W-:Y:S02]  /*d620*/  F2FP.BF16.F32.PACK_AB R6, R164, R167 ;  /* 0x000000a7a406723e */ /* 0x000fe400000010ff */
[----:B------:R-:W-:Y:S02]  /*d630*/  F2FP.BF16.F32.PACK_AB R7, R39, R38 ;  /* 0x000000262707723e */ /* 0x000fe400000010ff */
[----:B------:R-:W-:Y:S02]  /*d640*/  LOP3.LUT R94, R94, R205, RZ, 0x3c, !PT ;  /* 0x000000cd5e5e7212 */ /* 0x000fe400078e3cff */
[----:B------:R-:W-:Y:S01]  /*d650*/  SHF.R.U64 R179, R179, 0x3, RZ ;  /* 0x00000003b3b37819 */ /* 0x000fe200000012ff */
[----:B------:R0:W-:Y:S01]  /*d660*/  STSM.16.M88.4 [R37], R4 ;  /* 0x0000000425007844 */ /* 0x0001e20000000200 */
[----:B------:R-:W-:-:S02]  /*d670*/  LOP3.LUT R110, R177, R110, RZ, 0x3c, !PT ;  /* 0x0000006eb16e7212 */ /* 0x000fc400078e3cff */
[----:B------:R-:W-:Y:S02]  /*d680*/  MOV R40, R40 ;  /* 0x0000002800287202 */ /* 0x000fe40000000f00 */
[----:B------:R-:W-:Y:S02]  /*d690*/  LOP3.LUT R98, R98, R207, RZ, 0x3c, !PT ;  /* 0x000000cf62627212 */ /* 0x000fe400078e3cff */
[----:B------:R-:W-:Y:S01]  /*d6a0*/  LOP3.LUT R177, R32, 0x380, RZ, 0xc0, !PT ;  /* 0x0000038020b17812 */ /* 0x000fe200078ec0ff */
[----:B------:R-:W-:Y:S01]  /*d6b0*/  STSM.16.M88.4 [R40], R8 ;  /* 0x0000000828007844 */ /* 0x000fe20000000200 */
[----:B------:R-:W-:Y:S02]  /*d6c0*/  LOP3.LUT R122, R27, R0, RZ, 0x3c, !PT ;  /* 0x000000001b7a7212 */ /* 0x000fe400078e3cff */
[----:B------:R-:W-:Y:S02]  /*d6d0*/  MOV R44, R44 ;  /* 0x0000002c002c7202 */ /* 0x000fe40000000f00 */
[----:B------:R-:W-:-:S02]  /*d6e0*/  LOP3.LUT R102, R102, R209, RZ, 0x3c, !PT ;  /* 0x000000d166667212 */ /* 0x000fc400078e3cff */
[----:B------:R-:W-:Y:S01]  /*d6f0*/  MOV R48, R48 ;  /* 0x0000003000307202 */ /* 0x000fe20000000f00 */
[----:B------:R-:W-:Y:S01]  /*d700*/  STSM.16.M88.4 [R44], R12 ;  /* 0x0000000c2c007844 */ /* 0x000fe20000000200 */
[----:B------:R-:W-:Y:S01]  /*d710*/  F2FP.BF16.F32.PACK_AB R26, R61, R60 ;  /* 0x0000003c3d1a723e */ /* 0x000fe200000010ff */
[----:B0-----:R-:W-:Y:S01]  /*d720*/  IMAD.U32 R5, RZ, RZ, UR9 ;  /* 0x00000009ff057e24 */ /* 0x001fe2000f8e00ff */
[----:B------:R-:W-:Y:S02]  /*d730*/  F2FP.BF16.F32.PACK_AB R27, R63, R62 ;  /* 0x0000003e3f1b723e */ /* 0x000fe400000010ff */
[----:B------:R-:W-:Y:S02]  /*d740*/  MOV R52, R52 ;  /* 0x0000003400347202 */ /* 0x000fe40000000f00 */
[----:B------:R-:W-:Y:S01]  /*d750*/  LOP3.LUT R114, R179, R114, RZ, 0x3c, !PT ;  /* 0x00000072b3727212 */ /* 0x000fe200078e3cff */
[----:B------:R-:W-:Y:S01]  /*d760*/  STSM.16.M88.4 [R48], R24 ;  /* 0x0000001830007844 */ /* 0x000fe20000000200 */
[----:B------:R-:W-:-:S02]  /*d770*/  MOV R94, R94 ;  /* 0x0000005e005e7202 */ /* 0x000fc40000000f00 */
[----:B------:R-:W-:Y:S01]  /*d780*/  F2FP.BF16.F32.PACK_AB R74, R77, R76 ;  /* 0x0000004c4d4a723e */ /* 0x000fe200000010ff */
[----:B------:R-:W-:Y:S01]  /*d790*/  STSM.16.M88.4 [R52], R64 ;  /* 0x0000004034007844 */ /* 0x000fe20000000200 */
[----:B------:R-:W-:Y:S02]  /*d7a0*/  F2FP.BF16.F32.PACK_AB R75, R79, R78 ;  /* 0x0000004e4f4b723e */ /* 0x000fe400000010ff */
[----:B------:R-:W-:Y:S02]  /*d7b0*/  F2FP.BF16.F32.PACK_AB R81, R83, R82 ;  /* 0x000000525351723e */ /* 0x000fe400000010ff */
[----:B------:R-:W-:Y:S01]  /*d7c0*/  F2FP.BF16.F32.PACK_AB R88, R89, R88 ;  /* 0x000000585958723e */ /* 0x000fe200000010ff */
[----:B------:R-:W-:Y:S01]  /*d7d0*/  STSM.16.M88.4 [R94], R72 ;  /* 0x000000485e007844 */ /* 0x000fe20000000200 */
[----:B------:R-:W-:Y:S02]  /*d7e0*/  SHF.R.U64 R177, R177, 0x3, RZ ;  /* 0x00000003b1b17819 */ /* 0x000fe400000012ff */
        /* <DEDUP_REMOVED lines=23> */
[----:B------:R-:W-:Y:S01]  /*d960*/  LOP3.LUT R32, R177, R32, RZ, 0x3c, !PT ;  /* 0x00000020b1207212 */ /* 0x000fe200078e3cff */
        /* <DEDUP_REMOVED lines=24> */
[----:B------:R-:W-:Y:S01]  /*daf0*/  MOV R32, R32 ;  /* 0x0000002000207202 */ /* 0x000fe20000000f00 */
[----:B------:R1:W-:Y:S01]  /*db00*/  STSM.16.M88.4 [R28], R136 ;  /* 0x000000881c007844 */ /* 0x0003e20000000200 */
[----:B------:R-:W-:Y:S02]  /*db10*/  F2FP.BF16.F32.PACK_AB R146, R149, R148 ;  /* 0x000000949592723e */ /* 0x000fe400000010ff */
[----:B------:R-:W-:-:S02]  /*db20*/  F2FP.BF16.F32.PACK_AB R147, R151, R150 ;  /* 0x000000969793723e */ /* 0x000fc400000010ff */
[----:B------:R-:W-:Y:S01]  /*db30*/  MOV R4, UR8 ;  /* 0x0000000800047c02 */ /* 0x000fe20008000f00 */
[----:B------:R-:W-:Y:S01]  /*db40*/  ULDC.64 UR8, c[0x0][0xc08] ;  /* 0x0003020000087ab9 */ /* 0x000fe20000000a00 */
[----:B------:R-:W-:Y:S01]  /*db50*/  PLOP3.LUT P0, PT, PT, PT, UP0, 0x80, 0x0 ;  /* 0x000000000000781c */ /* 0x000fe20003f0f008 */
[----:B------:R2:W-:Y:S01]  /*db60*/  STSM.16.M88.4 [R32], R144 ;  /* 0x0000009020007844 */ /* 0x0005e20000000200 */
[----:B------:R-:W-:Y:S01]  /*db70*/  UISETP.NE.U32.AND UP1, UPT, UR8, URZ, UPT ;  /* 0x0000003f0800728c */ /* 0x000fe2000bf25070 */
[----:B------:R-:W-:Y:S03]  /*db80*/  BAR.SYNC.DEFER_BLOCKING 0x1, 0x100 ;  /* 0x0044000000007b1d */ /* 0x000fe60000010000 */
[----:B------:R-:W-:-:S06]  /*db90*/  UISETP.NE.AND.EX UP1, UPT, UR9, URZ, UPT, UP1 ;  /* 0x0000003f0900728c */ /* 0x000fcc000bf25310 */
[----:B------:R-:W-:-:S05]  /*dba0*/  PLOP3.LUT P6, PT, PT, PT, UP1, 0x80, 0x0 ;  /* 0x000000000000781c */ /* 0x000fca0003fcf018 */
[----:B------:R-:W-:Y:S02]  /*dbb0*/  @UP1 ULDC.64 UR8, c[0x0][0xc08] ;  /* 0x0003020000081ab9 */ /* 0x000fe40000000a00 */
[----:B------:R-:W-:Y:S01]  /*dbc0*/  @UP1 UIMAD.WIDE UR8, UR44, 0x4, UR8 ;  /* 0x000000042c0818a5 */ /* 0x000fe2000f8e0208 */
[----:B------:R-:W-:Y:S02]  /*dbd0*/  ULDC UR4, c[0x0][0xa88] ;  /* 0x0002a20000047ab9 */ /* 0x000fe40000000800 */
[----:B0-----:R-:W-:-:S03]  /*dbe0*/  IMAD.U32 R0, RZ, RZ, UR4 ;  /* 0x00000004ff007e24 */ /* 0x001fc6000f8e00ff */
[----:B------:R-:W-:Y:S02]  /*dbf0*/  IMAD.U32 R14, RZ, RZ, UR8 ;  /* 0x00000008ff0e7e24 */ /* 0x000fe4000f8e00ff */
[----:B------:R-:W-:Y:S01]  /*dc00*/  IMAD.U32 R15, RZ, RZ, UR9 ;  /* 0x00000009ff0f7e24 */ /* 0x000fe2000f8e00ff */
[----:B------:R-:W3:Y:S01]  /*dc10*/  @P0 LDG.E R6, desc[UR54][R4.64] ;  /* 0x0000003604060981 */ /* 0x000ee2000c1e1900 */
[----:B------:R-:W-:-:S03]  /*dc20*/  IMAD R7, R192, 0x40, R184 ;  /* 0x00000040c0077824 */ /* 0x000fc600078e02b8 */
[----:B------:R0:W5:Y:S01]  /*dc30*/  @P6 LDG.E R0, desc[UR54][R14.64] ;  /* 0x000000360e006981 */ /* 0x000162000c1e1900 */
[----:B------:R-:W-:-:S03]  /*dc40*/  IMAD.WIDE R174, R7, 0x2, R174 ;  /* 0x0000000207ae7825 */ /* 0x000fc600078e02ae */
[C---:B------:R-:W-:Y:S02]  /*dc50*/  IADD3 R9, P2, R174.reuse, 0x1000, RZ ;  /* 0x00001000ae097810 */ /* 0x040fe40007f5e0ff */
[C---:B------:R-:W-:Y:S02]  /*dc60*/  IADD3 R13, P1, R174.reuse, 0x2000, RZ ;  /* 0x00002000ae0d7810 */ /* 0x040fe40007f3e0ff */
[----:B------:R-:W-:Y:S02]  /*dc70*/  P2R R10, PR, RZ, 0x4 ;  /* 0x00000004ff0a7803 */ /* 0x000fe40000000000 */
[C---:B------:R-:W-:Y:S02]  /*dc80*/  IADD3 R25, P2, R174.reuse, 0x3000, RZ ;  /* 0x00003000ae197810 */ /* 0x040fe40007f5e0ff */
[C---:B------:R-:W-:Y:S02]  /*dc90*/  IADD3 R29, P3, R174.reuse, 0x4000, RZ ;  /* 0x00004000ae1d7810 */ /* 0x040fe40007f7e0ff */
[----:B------:R-:W-:-:S02]  /*dca0*/  IADD3 R33, P4, R174, 0x5000, RZ ;  /* 0x00005000ae217810 */ /* 0x000fc40007f9e0ff */
[----:B------:R-:W-:Y:S02]  /*dcb0*/  IADD3 R37, P5, R174, 0x6000, RZ ;  /* 0x00006000ae257810 */ /* 0x000fe40007fbe0ff */
[----:B------:R-:W-:Y:S02]  /*dcc0*/  LOP3.LUT R8, R9, 0x380, RZ, 0xc0, !PT ;  /* 0x0000038009087812 */ /* 0x000fe400078ec0ff */
[----:B------:R-:W-:Y:S02]  /*dcd0*/  LOP3.LUT R12, R13, 0x380, RZ, 0xc0, !PT ;  /* 0x000003800d0c7812 */ /* 0x000fe400078ec0ff */
[----:B------:R-:W-:Y:S02]  /*dce0*/  LOP3.LUT R24, R25, 0x380, RZ, 0xc0, !PT ;  /* 0x0000038019187812 */ /* 0x000fe400078ec0ff */
[----:B-1----:R-:W-:Y:S02]  /*dcf0*/  LOP3.LUT R28, R29, 0x380, RZ, 0xc0, !PT ;  /* 0x000003801d1c7812 */ /* 0x002fe400078ec0ff */
[----:B--2---:R-:W-:-:S02]  /*dd00*/  LOP3.LUT R32, R33, 0x380, RZ, 0xc0, !PT ;  /* 0x0000038021207812 */ /* 0x004fc400078ec0ff */
        /* <DEDUP_REMOVED lines=14> */
[----:B---3--:R-:W-:Y:S01]  /*ddf0*/  @P0 R2UR UR4, R6 ;  /* 0x00000000060402ca */ /* 0x008fe200000e0000 */
[----:B0-----:R-:W-:-:S14]  /*de00*/  @P6 BRA `(.L_x_5571) ;  /* 0x0000000000106947 */ /* 0x001fdc0003800000 */
[----:B------:R-:W-:Y:S05]  /*de10*/  @!P0 BRA `(.L_x_5571) ;  /* 0x00000000000c8947 */ /* 0x000fea0003800000 */
[----:B------:R-:W2:Y:S04]  /*de20*/  LDG.E R7, desc[UR54][R4.64] ;  /* 0x0000003604077981 */ /* 0x000ea8000c1e1900 */
[----:B-----5:R-:W2:Y:S02]  /*de30*/  LDG.E R0, desc[UR54][R4.64+0x4] ;  /* 0x0000043604007981 */ /* 0x020ea4000c1e1900 */
[----:B--2---:R-:W-:-:S07]  /*de40*/  IMAD.IADD R0, R0, 0x1, -R7 ;  /* 0x0000000100007824 */ /* 0x004fce00078e0a07 */
.L_x_5571:
        /* <DEDUP_REMOVED lines=18> */
[----:B------:R-:W-:Y:S01]  /*df70*/  USHF.R.S32.HI UR17, URZ, 0x1f, UR43 ;  /* 0x0000001f3f117899 */ /* 0x000fe2000801142b */
[----:B------:R-:W-:Y:S01]  /*df80*/  SHF.R.U64 R48, R48, 0x3, RZ ;  /* 0x0000000330307819 */ /* 0x000fe200000012ff */
[----:B------:R-:W-:Y:S01]  /*df90*/  USEL UR8, UR44, URZ, !UP0 ;  /* 0x0000003f2c087287 */ /* 0x000fe2000c000000 */
[----:B------:R-:W-:Y:S01]  /*dfa0*/  LOP3.LUT R44, R44, R45, RZ, 0x3c, !PT ;  /* 0x0000002d2c2c7212 */ /* 0x000fe200078e3cff */
[--C-:B------:R-:W-:Y:S01]  /*dfb0*/  IMAD.X R45, RZ, RZ, R175.reuse, P6 ;  /* 0x000000ffff2d7224 */ /* 0x100fe200030e06af */
[----:B------:R-:W-:Y:S01]  /*dfc0*/  LOP3.LUT R40, R40, R41, RZ, 0x3c, !PT ;  /* 0x0000002928287212 */ /* 0x000fe200078e3cff */
[--C-:B------:R-:W-:Y:S01]  /*dfd0*/  IMAD.X R41, RZ, RZ, R175.reuse, P0 ;  /* 0x000000ffff297224 */ /* 0x100fe200000e06af */
[----:B0-----:R-:W-:Y:S01]  /*dfe0*/  ISETP.NE.AND P6, PT, R4, RZ, PT ;  /* 0x000000ff0400720c */ /* 0x001fe20003fc5270 */
[----:B------:R-:W-:Y:S01]  /*dff0*/  USEL UR9, UR9, URZ, !UP0 ;  /* 0x0000003f09097287 */ /* 0x000fe2000c000000 */
        /* <DEDUP_REMOVED lines=8> */
[----:B------:R-:W-:-:S02]  /*e080*/  LOP3.LUT R56, R57, 0x380, RZ, 0xc0, !PT ;  /* 0x0000038039387812 */ /* 0x000fc400078ec0ff */
[----:B------:R-:W-:Y:S01]  /*e090*/  LOP3.LUT R52, R53, 0x380, RZ, 0xc0, !PT ;  /* 0x0000038035347812 */ /* 0x000fe200078ec0ff */
[----:B------:R-:W-:Y:S01]  /*e0a0*/  IMAD.X R69, RZ, RZ, R175, P1 ;  /* 0x000000ffff457224 */ /* 0x000fe200008e06af */
[----:B------:R-:W-:Y:S02]  /*e0b0*/  LOP3.LUT R64, R65, 0x380, RZ, 0xc0, !PT ;  /* 0x0000038041407812 */ /* 0x000fe400078ec0ff */
[----:B------:R-:W-:Y:S02]  /*e0c0*/  LOP3.LUT R60, R61, 0x380, RZ, 0xc0, !PT ;  /* 0x000003803d3c7812 */ /* 0x000fe400078ec0ff */
[----:B------:R-:W-:Y:S02]  /*e0d0*/  LOP3.LUT R72, R73, 0x380, RZ, 0xc0, !PT ;  /* 0x0000038049487812 */ /* 0x000fe400078ec0ff */
[----:B------:R-:W-:Y:S02]  /*e0e0*/  LOP3.LUT R7, R174, 0x380, RZ, 0xc0, !PT ;  /* 0x00000380ae077812 */ /* 0x000fe400078ec0ff */
[----:B------:R-:W-:-:S02]  /*e0f0*/  LOP3.LUT R4, R5, 0x380, RZ, 0xc0, !PT ;  /* 0x0000038005047812 */ /* 0x000fc400078ec0ff */
[----:B------:R-:W-:Y:S02]  /*e100*/  SHF.R.U64 R56, R56, 0x3, RZ ;  /* 0x0000000338387819 */ /* 0x000fe400000012ff */
[----:B------:R-:W-:Y:S02]  /*e110*/  SHF.R.U64 R52, R52, 0x3, RZ ;  /* 0x0000000334347819 */ /* 0x000fe400000012ff */
        /* <DEDUP_REMOVED lines=17> */
[----:B------:R-:W-:Y:S06]  /*e230*/  @P6 BRA `(.L_x_5572) ;  /* 0x0000000000bc6947 */ /* 0x000fec0003800000 */
[----:B------:R-:W0:Y:S01]  /*e240*/  LDC R11, c[0x0][0xbe8] ;  /* 0x0002fa00ff0b7b82 */ /* 0x000e220000000800 */
[----:B------:R-:W-:Y:S01]  /*e250*/  VIADD R10, R185, UR45 ;  /* 0x0000002db90a7c36 */ /* 0x000fe20008000000 */
[----:B------:R-:W-:Y:S01]  /*e260*/  ULDC.64 UR14, c[0x0][0xb90] ;  /* 0x0002e400000e7ab9 */ /* 0x000fe20000000a00 */
[----:B------:R-:W-:Y:S01]  /*e270*/  UMOV UR10, UR4 ;  /* 0x00000004000a7c82 */ /* 0x000fe20008000000 */
[----:B------:R-:W-:Y:S01]  /*e280*/  UIMAD UR12, UR17, UR14, URZ ;  /* 0x0000000e110c72a4 */ /* 0x000fe2000f8e023f */
[----:B------:R-:W-:Y:S01]  /*e290*/  IMAD.MOV.U32 R4, RZ, RZ, R10 ;  /* 0x000000ffff047224 */ /* 0x000fe200078e000a */
[----:B------:R-:W-:Y:S01]  /*e2a0*/  UMOV UR11, UR16 ;  /* 0x00000010000b7c82 */ /* 0x000fe20008000000 */
[----:B------:R-:W-:Y:S01]  /*e2b0*/  IMAD.MOV R21, RZ, RZ, -R17 ;  /* 0x000000ffff157224 */ /* 0x000fe200078e0a11 */
[----:B------:R-:W-:Y:S01]  /*e2c0*/  UIMAD.WIDE.U32 UR10, UR43, UR14, UR10 ;  /* 0x0000000e2b0a72a5 */ /* 0x000fe2000f8e000a */
[----:B------:R-:W-:Y:S01]  /*e2d0*/  VIADD R26, R16, UR45 ;  /* 0x0000002d101a7c36 */ /* 0x000fe20008000000 */
[----:B------:R-:W-:-:S03]  /*e2e0*/  UIMAD UR12, UR43, UR15, UR12 ;  /* 0x0000000f2b0c72a4 */ /* 0x000fc6000f8e020c */
[----:B------:R-:W-:Y:S01]  /*e2f0*/  ULDC.64 UR14, c[0x0][0xb98] ;  /* 0x0002e600000e7ab9 */ /* 0x000fe20000000a00 */
[----:B------:R-:W-:Y:S02]  /*e300*/  UIADD3 UR11, UR11, UR12, URZ ;  /* 0x0000000c0b0b7290 */ /* 0x000fe4000fffe03f */
[----:B------:R-:W-:Y:S02]  /*e310*/  UIMAD UR13, UR9, UR14, URZ ;  /* 0x0000000e090d72a4 */ /* 0x000fe4000f8e023f */
[----:B------:R-:W-:Y:S02]  /*e320*/  UIMAD.WIDE.U32 UR10, UR8, UR14, UR10 ;  /* 0x0000000e080a72a5 */ /* 0x000fe4000f8e000a */
[----:B------:R-:W-:Y:S01]  /*e330*/  UIMAD UR13, UR8, UR15, UR13 ;  /* 0x0000000f080d72a4 */ /* 0x000fe2000f8e020d */
        /* <DEDUP_REMOVED lines=8> */
[----:B------:R-:W-:Y:S02]  /*e3c0*/  IMAD R7, R11, R6, R10 ;  /* 0x000000060b077224 */ /* 0x000fe400078e020a */
[----:B------:R-:W-:Y:S02]  /*e3d0*/  IMAD.U32 R10, RZ, RZ, UR13 ;  /* 0x0000000dff0a7e24 */ /* 0x000fe4000f8e00ff */
[----:B-----5:R-:W-:Y:S01]  /*e3e0*/  IMAD R11, R0, R11, RZ ;  /* 0x0000000b000b7224 */ /* 0x020fe200078e02ff */
[----:B------:R-:W-:Y:S02]  /*e3f0*/  SHF.R.S32.HI R6, RZ, 0x1f, R7 ;  /* 0x0000001fff067819 */ /* 0x000fe40000011407 */
[----:B------:R-:W-:Y:S01]  /*e400*/  IADD3.X R5, R5, UR11, R10, P0, !PT ;  /* 0x0000000b05057c10 */ /* 0x000fe200087fe40a */
[----:B------:R-:W-:Y:S01]  /*e410*/  ULDC.64 UR10, c[0x0][0xb88] ;  /* 0x0002e200000a7ab9 */ /* 0x000fe20000000a00 */
[----:B------:R-:W-:Y:S02]  /*e420*/  VIADD R10, R26, 0x8 ;  /* 0x000000081a0a7836 */ /* 0x000fe40000000000 */
        /* <DEDUP_REMOVED lines=16> */
.L_x_5572:
[----:B------:R-:W1:Y:S01]  /*e530*/  LDC R81, c[0x0][0xbe8] ;  /* 0x0002fa00ff517b82 */ /* 0x000e620000000800 */
[----:B------:R-:W-:Y:S01]  /*e540*/  ULDC UR18, c[0x0][0xac8] ;  /* 0x0002b20000127ab9 */ /* 0x000fe20000000800 */
[----:B------:R-:W-:Y:S01]  /*e550*/  ULDC.64 UR14, c[0x0][0xaa0] ;  /* 0x0002a800000e7ab9 */ /* 0x000fe20000000a00 */
[----:B------:R-:W-:Y:S01]  /*e560*/  ISETP.GE.AND P0, PT, R190, UR18, PT ;  /* 0x00000012be007c0c */ /* 0x000fe2000bf06270 */
[----:B0-----:R0:W5:Y:S01]  /*e570*/  LD.E.128 R4, desc[UR54][R174.64] ;  /* 0x00000036ae047980 */ /* 0x001162000c101d00 */
[----:B------:R-:W-:Y:S02]  /*e580*/  ISETP.GE.AND P1, PT, R184, UR18, PT ;  /* 0x00000012b8007c0c */ /* 0x000fe4000bf26270 */
[----:B------:R-:W-:Y:S01]  /*e590*/  SEL R20, RZ, 0xffffffff, P0 ;  /* 0xffffffffff147807 */ /* 0x000fe20000000000 */
[----:B------:R-:W5:Y:S01]  /*e5a0*/  LD.E.128 R8, desc[UR54][R8.64] ;  /* 0x0000003608087980 */ /* 0x000f62000c101d00 */
[----:B------:R-:W-:-:S03]  /*e5b0*/  SEL R3, RZ, 0x1, P1 ;  /* 0x00000001ff037807 */ /* 0x000fc60000800000 */
[----:B------:R-:W-:Y:S01]  /*e5c0*/  IMAD.SHL.U32 R20, R20, 0x2, RZ ;  /* 0x0000000214147824 */ /* 0x000fe200078e00ff */
[----:B------:R-:W5:Y:S04]  /*e5d0*/  LD.E.128 R12, desc[UR54][R12.64] ;  /* 0x000000360c0c7980 */ /* 0x000f68000c101d00 */
[----:B------:R-:W5:Y:S04]  /*e5e0*/  LD.E.128 R24, desc[UR54][R24.64] ;  /* 0x0000003618187980 */ /* 0x000f68000c101d00 */
[----:B------:R-:W5:Y:S01]  /*e5f0*/  LD.E.128 R28, desc[UR54][R28.64] ;  /* 0x000000361c1c7980 */ /* 0x000f62000c101d00 */
[----:B-1----:R-:W-:-:S03]  /*e600*/  ISETP.NE.AND P2, PT, R81, 0x1, PT ;  /* 0x000000015100780c */ /* 0x002fc60003f45270 */
[----:B------:R-:W5:Y:S01]  /*e610*/  LD.E.128 R32, desc[UR54][R32.64] ;  /* 0x0000003620207980 */ /* 0x000f62000c101d00 */
[----:B------:R-:W-:Y:S02]  /*e620*/  ISETP.GE.AND P0, PT, R189, UR18, PT ;  /* 0x00000012bd007c0c */ /* 0x000fe4000bf06270 */
[----:B------:R-:W-:Y:S01]  /*e630*/  LOP3.LUT R3, R20, 0x2, R3, 0xe2, !PT ;  /* 0x0000000214037812 */ /* 0x000fe200078ee203 */
[----:B------:R-:W5:Y:S01]  /*e640*/  LD.E.128 R36, desc[UR54][R36.64] ;  /* 0x0000003624247980 */ /* 0x000f62000c101d00 */
[----:B------:R-:W-:-:S03]  /*e650*/  SEL R20, RZ, 0xffffffff, P0 ;  /* 0xffffffffff147807 */ /* 0x000fc60000000000 */
[----:B------:R-:W5:Y:S02]  /*e660*/  LD.E.128 R40, desc[UR54][R40.64] ;  /* 0x0000003628287980 */ /* 0x000f64000c101d00 */
[----:B------:R-:W1:Y:S01]  /*e670*/  @P2 LDC R77, c[0x0][0xbec] ;  /* 0x0002fb00ff4d2b82 */ /* 0x000e620000000800 */
[----:B------:R-:W-:Y:S01]  /*e680*/  UIMAD UR12, UR16, UR14, URZ ;  /* 0x0000000e100c72a4 */ /* 0x000fe2000f8e023f */
[----:B------:R-:W-:Y:S01]  /*e690*/  IMAD.SHL.U32 R20, R20, 0x4, RZ ;  /* 0x0000000414147824 */ /* 0x000fe200078e00ff */
[----:B------:R-:W-:Y:S01]  /*e6a0*/  ISETP.GE.AND P0, PT, R188, UR18, PT ;  /* 0x00000012bc007c0c */ /* 0x000fe2000bf06270 */
[----:B------:R-:W5:Y:S04]  /*e6b0*/  LD.E.128 R44, desc[UR54][R44.64] ;  /* 0x000000362c2c7980 */ /* 0x000f68000c101d00 */
[----:B------:R-:W2:Y:S01]  /*e6c0*/  @P2 LDC R79, c[0x0][0xbf0] ;  /* 0x0002fc00ff4f2b82 */ /* 0x000ea20000000800 */
[----:B------:R-:W-:Y:S01]  /*e6d0*/  UIMAD.WIDE.U32 UR10, UR4, UR14, URZ ;  /* 0x0000000e040a72a5 */ /* 0x000fe2000f8e003f */
[----:B------:R-:W-:Y:S01]  /*e6e0*/  SEL R21, RZ, 0xffffffff, P0 ;  /* 0xffffffffff157807 */ /* 0x000fe20000000000 */
[----:B------:R-:W-:Y:S01]  /*e6f0*/  UIMAD UR12, UR4, UR15, UR12 ;  /* 0x0000000f040c72a4 */ /* 0x000fe2000f8e020c */
[----:B------:R-:W-:Y:S01]  /*e700*/  LOP3.LUT R20, R20, 0x4, R3, 0xe2, !PT ;  /* 0x0000000414147812 */ /* 0x000fe200078ee203 */
[----:B------:R-:W5:Y:S01]  /*e710*/  LD.E.128 R48, desc[UR54][R48.64] ;  /* 0x0000003630307980 */ /* 0x000f62000c101d00 */
[----:B------:R-:W-:Y:S01]  /*e720*/  ULDC.64 UR14, c[0x0][0xae8] ;  /* 0x0002ba00000e7ab9 */ /* 0x000fe20000000a00 */
[----:B------:R-:W-:Y:S01]  /*e730*/  LEA R3, R191, R192, 0x5 ;  /* 0x000000c0bf037211 */ /* 0x000fe200078e28ff */
[----:B------:R-:W-:Y:S01]  /*e740*/  UIADD3 UR11, UR11, UR12, URZ ;  /* 0x0000000c0b0b7290 */ /* 0x000fe2000fffe03f */
[----:B------:R-:W-:Y:S01]  /*e750*/  IMAD.SHL.U32 R21, R21, 0x8, RZ ;  /* 0x0000000815157824 */ /* 0x000fe200078e00ff */
[----:B------:R-:W-:Y:S01]  /*e760*/  UIMAD UR4, UR17, UR14, URZ ;  /* 0x0000000e110472a4 */ /* 0x000fe2000f8e023f */
[----:B------:R-:W-:Y:S01]  /*e770*/  ISETP.GE.AND P0, PT, R187, UR18, PT ;  /* 0x00000012bb007c0c */ /* 0x000fe2000bf06270 */
[----:B------:R-:W-:Y:S01]  /*e780*/  VIADD R82, R3, UR45 ;  /* 0x0000002d03527c36 */ /* 0x000fe20008000000 */
[----:B------:R-:W-:Y:S01]  /*e790*/  UIMAD.WIDE.U32 UR10, UR43, UR14, UR10 ;  /* 0x0000000e2b0a72a5 */ /* 0x000fe2000f8e000a */
[----:B------:R-:W5:Y:S01]  /*e7a0*/  LD.E.128 R56, desc[UR54][R56.64] ;  /* 0x0000003638387980 */ /* 0x000f62000c101d00 */
[----:B------:R-:W-:Y:S01]  /*e7b0*/  UIMAD UR4, UR43, UR15, UR4 ;  /* 0x0000000f2b0472a4 */ /* 0x000fe2000f8e0204 */
[----:B------:R-:W-:Y:S01]  /*e7c0*/  SEL R3, RZ, 0xffffffff, P0 ;  /* 0xffffffffff037807 */ /* 0x000fe20000000000 */
[----:B------:R-:W-:Y:S01]  /*e7d0*/  ULDC.64 UR12, c[0x0][0xaf0] ;  /* 0x0002bc00000c7ab9 */ /* 0x000fe20000000a00 */
[----:B------:R-:W-:Y:S01]  /*e7e0*/  LOP3.LUT R21, R21, 0x8, R20, 0xe2, !PT ;  /* 0x0000000815157812 */ /* 0x000fe200078ee214 */
[----:B------:R-:W-:Y:S01]  /*e7f0*/  UIMAD UR9, UR9, UR12, URZ ;  /* 0x0000000c090972a4 */ /* 0x000fe2000f8e023f */
[----:B-1----:R-:W-:Y:S01]  /*e800*/  @P2 IMAD.HI.U32 R20, R82, R77, RZ ;  /* 0x0000004d52142227 */ /* 0x002fe200078e00ff */
[----:B------:R-:W-:Y:S01]  /*e810*/  UIADD3 UR11, UR11, UR4, URZ ;  /* 0x000000040b0b7290 */ /* 0x000fe2000fffe03f */
[----:B------:R-:W5:Y:S01]  /*e820*/  LD.E.128 R52, desc[UR54][R52.64] ;  /* 0x0000003634347980 */ /* 0x000f62000c101d00 */
[----:B------:R-:W-:Y:S01]  /*e830*/  UIMAD UR4, UR8, UR13, UR9 ;  /* 0x0000000d080472a4 */ /* 0x000fe2000f8e0209 */
[----:B------:R-:W-:Y:S01]  /*e840*/  IMAD.SHL.U32 R76, R3, 0x10, RZ ;  /* 0x00000010034c7824 */ /* 0x000fe200078e00ff */
[----:B------:R-:W-:Y:S01]  /*e850*/  UIMAD.WIDE.U32 UR8, UR8, UR12, UR10 ;  /* 0x0000000c080872a5 */ /* 0x000fe2000f8e000a */
[----:B------:R-:W-:Y:S01]  /*e860*/  IMAD.MOV.U32 R3, RZ, RZ, R82 ;  /* 0x000000ffff037224 */ /* 0x000fe200078e0052 */
[----:B--2---:R-:W-:Y:S01]  /*e870*/  @P2 SHF.R.U32.HI R3, RZ, R79, R20 ;  /* 0x0000004fff032219 */ /* 0x004fe20000011614 */
[----:B------:R-:W5:Y:S01]  /*e880*/  LD.E.128 R64, desc[UR54][R64.64] ;  /* 0x0000003640407980 */ /* 0x000f62000c101d00 */
[----:B------:R-:W-:-:S02]  /*e890*/  LOP3.LUT R76, R76, 0x10, R21, 0xe2, !PT ;  /* 0x000000104c4c7812 */ /* 0x000fc400078ee215 */
        /* <DEDUP_REMOVED lines=11> */
[----:B------:R-:W-:-:S02]  /*e950*/  IMAD R77, R81, R79, R82 ;  /* 0x0000004f514d7224 */ /* 0x000fc400078e0252 */
[----:B------:R-:W-:Y:S01]  /*e960*/  IMAD.U32 R21, RZ, RZ, UR4 ;  /* 0x00000004ff157e24 */ /* 0x000fe2000f8e00ff */
[----:B------:R-:W5:Y:S01]  /*e970*/  LD.E.128 R68, desc[UR54][R68.64] ;  /* 0x0000003644447980 */ /* 0x000f62000c101d00 */
[----:B------:R-:W-:Y:S01]  /*e980*/  IMAD.SHL.U32 R83, R78, 0x20, RZ ;  /* 0x000000204e537824 */ /* 0x000fe200078e00ff */
[----:B------:R-:W-:Y:S01]  /*e990*/  SHF.R.S32.HI R78, RZ, 0x1f, R77 ;  /* 0x0000001fff4e7819 */ /* 0x000fe2000001144d */
[----:B------:R-:W-:Y:S01]  /*e9a0*/  IMAD R79, R3, UR9, R80 ;  /* 0x00000009034f7c24 */ /* 0x000fe2000f8e0250 */
[----:B------:R-:W-:Y:S01]  /*e9b0*/  @!PT LDS RZ, [RZ] ;  /* 0x00000000fffff984 */ /* 0x000fe20000000800 */
[----:B------:R-:W-:Y:S01]  /*e9c0*/  @!PT LDS RZ, [RZ] ;  /* 0x00000000fffff984 */ /* 0x000fe20000000800 */
[----:B------:R-:W-:Y:S01]  /*e9d0*/  @!PT LDS RZ, [RZ] ;  /* 0x00000000fffff984 */ /* 0x000fe20000000800 */
[----:B------:R-:W-:Y:S01]  /*e9e0*/  @!PT LDS RZ, [RZ] ;  /* 0x00000000fffff984 */ /* 0x000fe20000000800 */
[----:B------:R1:W-:Y:S06]  /*e9f0*/  MEMBAR.ALL.CTA ;  /* 0x0000000000007992 */ /* 0x0003ec0000008000 */
[----:B-1----:R-:W1:Y:S01]  /*ea00*/  FENCE.VIEW.ASYNC.S ;  /* 0x00000000000073c6 */ /* 0x002e620000000000 */
[----:B------:R-:W-:Y:S01]  /*ea10*/  ISETP.GE.AND P0, PT, R195, UR18, PT ;  /* 0x00000012c3007c0c */ /* 0x000fe2000bf06270 */
[----:B------:R-:W-:Y:S01]  /*ea20*/  IMAD.WIDE.U32 R20, R3, UR8, R20 ;  /* 0x0000000803147c25 */ /* 0x000fe2000f8e0014 */
[----:B------:R-:W-:Y:S01]  /*ea30*/  ULDC.64 UR8, c[0x0][0xad8] ;  /* 0x0002b60000087ab9 */ /* 0x000fe20000000a00 */
[----:B------:R-:W-:Y:S01]  /*ea40*/  UIADD3 UR4, UR41, 0x28c20, URZ ;  /* 0x00028c2029047890 */ /* 0x000fe2000fffe03f */
[----:B------:R-:W-:Y:S01]  /*ea50*/  SEL R3, RZ, 0x40, P0 ;  /* 0x00000040ff037807 */ /* 0x000fe20000000000 */
[----:B------:R-:W-:Y:S01]  /*ea60*/  IMAD.IADD R21, R21, 0x1, R79 ;  /* 0x0000000115157824 */ /* 0x000fe200078e024f */
[----:B------:R-:W-:Y:S01]  /*ea70*/  ISETP.GE.AND P0, PT, R194, UR18, PT ;  /* 0x00000012c2007c0c */ /* 0x000fe2000bf06270 */
[----:B------:R-:W-:Y:S01]  /*ea80*/  IMAD R78, R78, UR8, RZ ;  /* 0x000000084e4e7c24 */ /* 0x000fe2000f8e02ff */
[----:B------:R-:W-:Y:S01]  /*ea90*/  UPRMT UR4, URZ, 0x654, UR4 ;  /* 0x000006543f047896 */ /* 0x000fe20008000004 */
[----:B-----5:R-:W-:Y:S01]  /*eaa0*/  IMAD R87, R0, R81, RZ ;  /* 0x0000005100577224 */ /* 0x020fe200078e02ff */
[----:B------:R-:W-:Y:S01]  /*eab0*/  SEL R0, RZ, 0x80, P0 ;  /* 0x00000080ff007807 */ /* 0x000fe20000000000 */
[----:B------:R-:W-:Y:S01]  /*eac0*/  VIADD R86, R192, UR45 ;  /* 0x0000002dc0567c36 */ /* 0x000fe20008000000 */
[----:B------:R-:W-:Y:S01]  /*ead0*/  LOP3.LUT R76, R83, 0x20, R76, 0xe2, !PT ;  /* 0x00000020534c7812 */ /* 0x000fe200078ee24c */
[C---:B------:R-:W-:Y:S01]  /*eae0*/  IMAD R79, R77.reuse, UR9, R78 ;  /* 0x000000094d4f7c24 */ /* 0x040fe2000f8e024e */
[----:B------:R-:W-:Y:S01]  /*eaf0*/  BSSY B1, `(.L_x_5573) ;  /* 0x000002c000017945 */ /* 0x000fe20003800000 */
[----:B------:R-:W-:Y:S01]  /*eb00*/  IMAD.WIDE.U32 R20, R77, UR8, R20 ;  /* 0x000000084d147c25 */ /* 0x000fe2000f8e0014 */
[----:B------:R-:W-:Y:S01]  /*eb10*/  ISETP.GE.AND P0, PT, R86, R87, PT ;  /* 0x000000575600720c */ /* 0x000fe20003f06270 */
[----:B------:R-:W-:Y:S01]  /*eb20*/  ULDC.64 UR8, c[0x0][0xa80] ;  /* 0x0002a00000087ab9 */ /* 0x000fe20000000a00 */
[----:B------:R-:W-:Y:S01]  /*eb30*/  LOP3.LUT R3, R76, R3, RZ, 0xfc, !PT ;  /* 0x000000034c037212 */ /* 0x000fe200078efcff */
[----:B------:R-:W-:Y:S01]  /*eb40*/  IMAD.IADD R21, R21, 0x1, R79 ;  /* 0x0000000115157824 */ /* 0x000fe200078e024f */
[----:B------:R-:W-:-:S02]  /*eb50*/  LEA R84, P1, R20, UR8, 0x1 ;  /* 0x0000000814547c11 */ /* 0x000fc4000f8208ff */
[----:B------:R-:W-:Y:S01]  /*eb60*/  LOP3.LUT R0, R3, R0, RZ, 0xfc, !PT ;  /* 0x0000000003007212 */ /* 0x000fe200078efcff */
[----:B-1----:R-:W-:Y:S01]  /*eb70*/  SYNCS.ARRIVE.TRANS64.RED.A1T0 RZ, [UR4], RZ ;  /* 0x000000ffffff79a7 */ /* 0x002fe20008100404 */
        /* <DEDUP_REMOVED lines=35> */
.L_x_5574:
[----:B------:R-:W-:Y:S05]  /*edb0*/  BSYNC B1 ;  /* 0x0000000000017941 */ /* 0x000fea0003800000 */
.L_x_5573:
[----:B---3--:R-:W-:Y:S01]  /*edc0*/  VIADD R4, R86, 0x20 ;  /* 0x0000002056047836 */ /* 0x008fe20000000000 */
[----:B------:R3:W4:Y:S04]  /*edd0*/  SHFL.IDX PT, R7, R85, 0x1, 0x181f ;  /* 0x00381f0055077f89 */ /* 0x00072800000e0000 */
[----:B------:R-:W-:Y:S01]  /*ede0*/  ISETP.GE.AND P0, PT, R4, R87, PT ;  /* 0x000000570400720c */ /* 0x000fe20003f06270 */
[----:B------:R3:W0:-:S12]  /*edf0*/  SHFL.IDX PT, R6, R84, 0x1, 0x181f ;  /* 0x00381f0054067f89 */ /* 0x00061800000e0000 */
[----:B---3--:R-:W-:Y:S05]  /*ee00*/  @P0 BRA `(.L_x_5575) ;  /* 0x0000001000080947 */ /* 0x008fea0003800000 */
[----:B------:R-:W-:Y:S02]  /*ee10*/  ISETP.GE.AND P0, PT, R184, UR18, PT ;  /* 0x00000012b8007c0c */ /* 0x000fe4000bf06270 */
[----:B------:R-:W-:Y:S02]  /*ee20*/  ISETP.GE.AND P5, PT, R190, UR18, PT ;  /* 0x00000012be007c0c */ /* 0x000fe4000bfa6270 */
[----:B------:R-:W-:Y:S02]  /*ee30*/  ISETP.GE.AND P3, PT, R189, UR18, PT ;  /* 0x00000012bd007c0c */ /* 0x000fe4000bf66270 */
[----:B------:R-:W-:Y:S02]  /*ee40*/  ISETP.GE.AND P2, PT, R188, UR18, PT ;  /* 0x00000012bc007c0c */ /* 0x000fe4000bf46270 */
[----:B------:R-:W-:-:S05]  /*ee50*/  ISETP.GE.AND P1, PT, R187, UR18, PT ;  /* 0x00000012bb007c0c */ /* 0x000fca000bf26270 */
[----:B0---4-:R-:W-:Y:S02]  /*ee60*/  @!P0 IMAD.WIDE R4, R184, 0x2, R6 ;  /* 0x00000002b8048825 */ /* 0x011fe400078e0206 */
        /* <DEDUP_REMOVED lines=23> */
[----:B---3--:R-:W-:-:S04]  /*efe0*/  LEA R4, P0, R194, R6, 0x1 ;  /* 0x00000006c2047211 */ /* 0x008fc800078008ff */
[----:B------:R-:W-:-:S05]  /*eff0*/  LEA.HI.X R5, R194, R7, R198, 0x1, P0 ;  /* 0x00000007c2057211 */ /* 0x000fca00000f0cc6 */
[----:B------:R0:W-:Y:S01]  /*f000*/  ST.E.128 desc[UR54][R4.64], R68 ;  /* 0x0000004404007985 */ /* 0x0001e2000c101d36 */
[----:B------:R-:W-:Y:S05]  /*f010*/  BRA `(.L_x_5575) ;  /* 0x0000000c00847947 */ /* 0x000fea0003800000 */
.L_x_5570:
[----:B------:R-:W-:Y:S01]  /*f020*/  ULDC.64 UR8, c[0x0][0xc00] ;  /* 0x0003000000087ab9 */ /* 0x000fe20000000a00 */
[----:B------:R-:W-:Y:S01]  /*f030*/  ULDC UR4, c[0x0][0xa88] ;  /* 0x0002a20000047ab9 */ /* 0x000fe20000000800 */
[----:B------:R-:W-:Y:S01]  /*f040*/  UISETP.NE.U32.AND UP0, UPT, UR8, URZ, UPT ;  /* 0x0000003f0800728c */ /* 0x000fe2000bf05070 */
[----:B------:R-:W0:Y:S03]  /*f050*/  LDC R11, c[0x0][0xbe8] ;  /* 0x0002fa00ff0b7b82 */ /* 0x000e260000000800 */
[----:B------:R-:W-:-:S03]  /*f060*/  UISETP.NE.AND.EX UP0, UPT, UR9, URZ, UPT, UP0 ;  /* 0x0000003f0900728c */ /* 0x000fc6000bf05300 */
[----:B------:R-:W-:Y:S02]  /*f070*/  ULDC.64 UR8, c[0x0][0xc00] ;  /* 0x0003000000087ab9 */ /* 0x000fe40000000a00 */
[----:B------:R-:W-:Y:S01]  /*f080*/  UIMAD.WIDE UR8, UR44, 0x4, UR8 ;  /* 0x000000042c0878a5 */ /* 0x000fe2000f8e0208 */
[----:B------:R-:W-:-:S05]  /*f090*/  PLOP3.LUT P1, PT, PT, PT, UP0, 0x80, 0x0 ;  /* 0x000000000000781c */ /* 0x000fca0003f2f008 */
[----:B------:R-:W-:Y:S02]  /*f0a0*/  IMAD.U32 R4, RZ, RZ, UR8 ;  /* 0x00000008ff047e24 */ /* 0x000fe4000f8e00ff */
[----:B------:R-:W-:Y:S01]  /*f0b0*/  IMAD.U32 R5, RZ, RZ, UR9 ;  /* 0x00000009ff057e24 */ /* 0x000fe2000f8e00ff */
[----:B------:R-:W-:Y:S02]  /*f0c0*/  ULDC.64 UR8, c[0x0][0xc08] ;  /* 0x0003020000087ab9 */ /* 0x000fe40000000a00 */
[----:B------:R-:W-:Y:S01]  /*f0d0*/  UISETP.NE.U32.AND UP1, UPT, UR8, URZ, UPT ;  /* 0x0000003f0800728c */ /* 0x000fe2000bf25070 */
[----:B------:R-:W-:Y:S02]  /*f0e0*/  IMAD.U32 R0, RZ, RZ, UR4 ;  /* 0x00000004ff007e24 */ /* 0x000fe4000f8e00ff */
[----:B------:R-:W2:Y:S01]  /*f0f0*/  @P1 LDG.E R3, desc[UR54][R4.64] ;  /* 0x0000003604031981 */ /* 0x000ea2000c1e1900 */
[----:B------:R-:W-:-:S06]  /*f100*/  UISETP.NE.AND.EX UP1, UPT, UR9, URZ, UPT, UP1 ;  /* 0x0000003f0900728c */ /* 0x000fcc000bf25310 */
[----:B------:R-:W-:-:S05]  /*f110*/  PLOP3.LUT P2, PT, PT, PT, UP1, 0x80, 0x0 ;  /* 0x000000000000781c */ /* 0x000fca0003f4f018 */
[----:B------:R-:W-:Y:S02]  /*f120*/  @UP1 ULDC.64 UR8, c[0x0][0xc08] ;  /* 0x0003020000081ab9 */ /* 0x000fe40000000a00 */
[----:B------:R-:W-:-:S06]  /*f130*/  @UP1 UIMAD.WIDE UR8, UR44, 0x4, UR8 ;  /* 0x000000042c0818a5 */ /* 0x000fcc000f8e0208 */
[----:B------:R-:W-:Y:S02]  /*f140*/  IMAD.U32 R6, RZ, RZ, UR8 ;  /* 0x00000008ff067e24 */ /* 0x000fe4000f8e00ff */
[----:B------:R-:W-:-:S05]  /*f150*/  IMAD.U32 R7, RZ, RZ, UR9 ;  /* 0x00000009ff077e24 */ /* 0x000fca000f8e00ff */
[----:B------:R1:W5:Y:S01]  /*f160*/  @P2 LDG.E R0, desc[UR54][R6.64] ;  /* 0x0000003606002981 */ /* 0x000362000c1e1900 */
[----:B------:R-:W-:Y:S01]  /*f170*/  UMOV UR4, URZ ;  /* 0x0000003f00047c82 */ /* 0x000fe20008000000 */
[----:B------:R-:W-:Y:S01]  /*f180*/  USHF.R.S32.HI UR14, URZ, 0x1f, UR43 ;  /* 0x0000001f3f0e7899 */ /* 0x000fe2000801142b */
[----:B------:R-:W-:Y:S02]  /*f190*/  ISETP.GE.AND P0, PT, R197, 0x40, PT ;  /* 0x00000040c500780c */ /* 0x000fe40003f06270 */
[----:B--2---:R-:W-:Y:S01]  /*f1a0*/  @P1 R2UR UR4, R3 ;  /* 0x00000000030412ca */ /* 0x004fe200000e0000 */
[----:B01----:R-:W-:-:S14]  /*f1b0*/  @P2 BRA `(.L_x_5576) ;  /* 0x0000000000102947 */ /* 0x003fdc0003800000 */
[----:B------:R-:W-:Y:S05]  /*f1c0*/  @!P1 BRA `(.L_x_5576) ;  /* 0x00000000000c9947 */ /* 0x000fea0003800000 */
[----:B------:R-:W2:Y:S04]  /*f1d0*/  LDG.E R3, desc[UR54][R4.64] ;  /* 0x0000003604037981 */ /* 0x000ea8000c1e1900 */
[----:B-----5:R-:W2:Y:S02]  /*f1e0*/  LDG.E R0, desc[UR54][R4.64+0x4] ;  /* 0x0000043604007981 */ /* 0x020ea4000c1e1900 */
[----:B--2---:R-:W-:-:S07]  /*f1f0*/  IMAD.IADD R0, R0, 0x1, -R3 ;  /* 0x0000000100007824 */ /* 0x004fce00078e0a03 */
.L_x_5576:
[----:B------:R-:W-:Y:S01]  /*f200*/  USHF.R.S32.HI UR9, URZ, 0x1f, UR44 ;  /* 0x0000001f3f097899 */ /* 0x000fe2000801142c */
[----:B------:R-:W-:Y:S01]  /*f210*/  BSSY B1, `(.L_x_5577) ;  /* 0x000002e000017945 */ /* 0x000fe20003800000 */
[----:B------:R-:W-:Y:S02]  /*f220*/  USHF.R.S32.HI UR13, URZ, 0x1f, UR4 ;  /* 0x0000001f3f0d7899 */ /* 0x000fe40008011404 */
[----:B------:R-:W-:Y:S02]  /*f230*/  USEL UR8, UR44, URZ, !UP0 ;  /* 0x0000003f2c087287 */ /* 0x000fe4000c000000 */
[----:B------:R-:W-:Y:S01]  /*f240*/  USEL UR9, UR9, URZ, !UP0 ;  /* 0x0000003f09097287 */ /* 0x000fe2000c000000 */
[----:B------:R-:W-:Y:S11]  /*f250*/  @P0 BRA `(.L_x_5578) ;  /* 0x0000000000a40947 */ /* 0x000ff60003800000 */
[----:B------:R-:W0:Y:S01]  /*f260*/  S2R R6, SR_TID.X ;  /* 0x0000000000067919 */ /* 0x000e220000002100 */
[----:B------:R-:W1:Y:S01]  /*f270*/  LDC R5, c[0x0][0xbe8] ;  /* 0x0002fa00ff057b82 */ /* 0x000e620000000800 */
[----:B------:R-:W-:Y:S02]  /*f280*/  IMAD.U32 R7, RZ, RZ, UR45 ;  /* 0x0000002dff077e24 */ /* 0x000fe4000f8e00ff */
[----:B-1---5:R-:W-:-:S03]  /*f290*/  IMAD R3, R0, R5, RZ ;  /* 0x0000000500037224 */ /* 0x022fc600078e02ff */
[----:B0-----:R-:W-:-:S04]  /*f2a0*/  IADD3 R6, R7, -0x80, R6 ;  /* 0xffffff8007067810 */ /* 0x001fc80007ffe006 */
[----:B------:R-:W-:-:S13]  /*f2b0*/  ISETP.GE.AND P0, PT, R6, R3, PT ;  /* 0x000000030600720c */ /* 0x000fda0003f06270 */
[----:B------:R-:W-:Y:S05]  /*f2c0*/  @P0 BRA `(.L_x_5578) ;  /* 0x0000000000880947 */ /* 0x000fea0003800000 */
[----:B------:R-:W-:Y:S01]  /*f2d0*/  ISETP.NE.AND P0, PT, R5, 0x1, PT ;  /* 0x000000010500780c */ /* 0x000fe20003f05270 */
[----:B------:R-:W-:Y:S01]  /*f2e0*/  ULDC.64 UR16, c[0x0][0xb90] ;  /* 0x0002e40000107ab9 */ /* 0x000fe20000000a00 */
[----:B------:R-:W-:Y:S01]  /*f2f0*/  UMOV UR10, UR4 ;  /* 0x00000004000a7c82 */ /* 0x000fe20008000000 */
[----:B------:R-:W-:Y:S01]  /*f300*/  UIMAD UR12, UR14, UR16, URZ ;  /* 0x000000100e0c72a4 */ /* 0x000fe2000f8e023f */
[----:B------:R-:W-:Y:S01]  /*f310*/  IMAD.MOV.U32 R4, RZ, RZ, R6 ;  /* 0x000000ffff047224 */ /* 0x000fe200078e0006 */
[----:B------:R-:W-:Y:S02]  /*f320*/  UMOV UR11, UR13 ;  /* 0x0000000d000b7c82 */ /* 0x000fe40008000000 */
[----:B------:R-:W-:Y:S02]  /*f330*/  UIMAD.WIDE.U32 UR10, UR43, UR16, UR10 ;  /* 0x000000102b0a72a5 */ /* 0x000fe4000f8e000a */
[----:B------:R-:W-:-:S03]  /*f340*/  UIMAD UR12, UR43, UR17, UR12 ;  /* 0x000000112b0c72a4 */ /* 0x000fc6000f8e020c */
[----:B------:R-:W-:Y:S01]  /*f350*/  ULDC.64 UR16, c[0x0][0xb98] ;  /* 0x0002e60000107ab9 */ /* 0x000fe20000000a00 */
[----:B------:R-:W0:Y:S01]  /*f360*/  @P0 LDC R3, c[0x0][0xbec] ;  /* 0x0002fb00ff030b82 */ /* 0x000e220000000800 */
[----:B------:R-:W-:Y:S02]  /*f370*/  UIADD3 UR11, UR11, UR12, URZ ;  /* 0x0000000c0b0b7290 */ /* 0x000fe4000fffe03f */
[----:B------:R-:W-:Y:S02]  /*f380*/  UIMAD UR12, UR9, UR16, URZ ;  /* 0x00000010090c72a4 */ /* 0x000fe4000f8e023f */
[----:B------:R-:W-:Y:S02]  /*f390*/  UIMAD.WIDE.U32 UR10, UR8, UR16, UR10 ;  /* 0x00000010080a72a5 */ /* 0x000fe4000f8e000a */
[----:B------:R-:W-:Y:S01]  /*f3a0*/  UIMAD UR12, UR8, UR17, UR12 ;  /* 0x00000011080c72a4 */ /* 0x000fe2000f8e020c */
[----:B------:R-:W1:Y:S02]  /*f3b0*/  @P0 LDC R8, c[0x0][0xbf0] ;  /* 0x0002fc00ff080b82 */ /* 0x000e640000000800 */
[----:B------:R-:W-:Y:S01]  /*f3c0*/  ULDC.64 UR16, c[0x0][0xb88] ;  /* 0x0002e20000107ab9 */ /* 0x000fe20000000a00 */
[----:B0-----:R-:W-:-:S05]  /*f3d0*/  @P0 IMAD.HI.U32 R3, R6, R3, RZ ;  /* 0x0000000306030227 */ /* 0x001fca00078e00ff */
        /* <DEDUP_REMOVED lines=17> */
.L_x_5578:
[----:B------:R-:W-:Y:S05]  /*f4f0*/  BSYNC B1 ;  /* 0x0000000000017941 */ /* 0x000fea0003800000 */
.L_x_5577:
        /* <DEDUP_REMOVED lines=10> */
[----:B-----5:R-:W-:Y:S01]  /*f5a0*/  IMAD R25, R0, R11, RZ ;  /* 0x0000000b00197224 */ /* 0x020fe200078e02ff */
[----:B------:R-:W-:Y:S01]  /*f5b0*/  ULDC.64 UR16, c[0x0][0xae8] ;  /* 0x0002ba0000107ab9 */ /* 0x000fe20000000a00 */
[----:B------:R-:W-:Y:S01]  /*f5c0*/  IMAD.SHL.U32 R4, R4, 0x2, RZ ;  /* 0x0000000204047824 */ /* 0x000fe200078e00ff */
[----:B------:R-:W0:Y:S01]  /*f5d0*/  @P0 LDC R5, c[0x0][0xbec] ;  /* 0x0002fb00ff050b82 */ /* 0x000e220000000800 */
[----:B------:R-:W-:Y:S01]  /*f5e0*/  ISETP.GE.AND P2, PT, R189, UR15, PT ;  /* 0x0000000fbd007c0c */ /* 0x000fe2000bf46270 */
[----:B------:R-:W-:Y:S01]  /*f5f0*/  UIADD3 UR11, UR11, UR12, URZ ;  /* 0x0000000c0b0b7290 */ /* 0x000fe2000fffe03f */
[----:B------:R-:W-:Y:S01]  /*f600*/  ISETP.GE.AND P1, PT, R188, UR15, PT ;  /* 0x0000000fbc007c0c */ /* 0x000fe2000bf26270 */
[----:B------:R-:W-:Y:S01]  /*f610*/  UIMAD UR4, UR14, UR16, URZ ;  /* 0x000000100e0472a4 */ /* 0x000fe2000f8e023f */
[----:B------:R-:W-:Y:S01]  /*f620*/  LOP3.LUT R4, R4, 0x2, R3, 0xe2, !PT ;  /* 0x0000000204047812 */ /* 0x000fe200078ee203 */
[----:B------:R-:W-:Y:S01]  /*f630*/  IMAD R3, R191, 0x20, R192 ;  /* 0x00000020bf037824 */ /* 0x000fe200078e02c0 */
[----:B------:R-:W-:Y:S01]  /*f640*/  SEL R6, RZ, 0xffffffff, P2 ;  /* 0xffffffffff067807 */ /* 0x000fe20001000000 */
[----:B------:R-:W1:Y:S01]  /*f650*/  @P0 LDC R7, c[0x0][0xbf0] ;  /* 0x0002fc00ff070b82 */ /* 0x000e620000000800 */
[----:B------:R-:W-:Y:S01]  /*f660*/  UIMAD UR4, UR43, UR17, UR4 ;  /* 0x000000112b0472a4 */ /* 0x000fe2000f8e0204 */
[----:B------:R-:W-:Y:S01]  /*f670*/  VIADD R8, R3, UR45 ;  /* 0x0000002d03087c36 */ /* 0x000fe20008000000 */
[----:B------:R-:W-:Y:S01]  /*f680*/  UIMAD.WIDE.U32 UR10, UR43, UR16, UR10 ;  /* 0x000000102b0a72a5 */ /* 0x000fe2000f8e000a */
[----:B------:R-:W-:Y:S01]  /*f690*/  IMAD.SHL.U32 R9, R6, 0x4, RZ ;  /* 0x0000000406097824 */ /* 0x000fe200078e00ff */
[----:B------:R-:W-:Y:S01]  /*f6a0*/  ULDC.64 UR12, c[0x0][0xaf0] ;  /* 0x0002bc00000c7ab9 */ /* 0x000fe20000000a00 */
[----:B------:R-:W-:Y:S01]  /*f6b0*/  SEL R10, RZ, 0xffffffff, P1 ;  /* 0xffffffffff0a7807 */ /* 0x000fe20000800000 */
[----:B------:R-:W-:Y:S01]  /*f6c0*/  UIMAD UR9, UR9, UR12, URZ ;  /* 0x0000000c090972a4 */ /* 0x000fe2000f8e023f */
[----:B------:R-:W-:Y:S01]  /*f6d0*/  IMAD.MOV.U32 R3, RZ, RZ, R8 ;  /* 0x000000ffff037224 */ /* 0x000fe200078e0008 */
[----:B------:R-:W-:Y:S01]  /*f6e0*/  UIADD3 UR11, UR11, UR4, URZ ;  /* 0x000000040b0b7290 */ /* 0x000fe2000fffe03f */
[----:B------:R-:W-:Y:S01]  /*f6f0*/  LOP3.LUT R9, R9, 0x4, R4, 0xe2, !PT ;  /* 0x0000000409097812 */ /* 0x000fe200078ee204 */
[----:B------:R-:W-:Y:S01]  /*f700*/  UIMAD UR4, UR8, UR13, UR9 ;  /* 0x0000000d080472a4 */ /* 0x000fe2000f8e0209 */
[----:B------:R-:W-:Y:S01]  /*f710*/  IMAD.SHL.U32 R10, R10, 0x8, RZ ;  /* 0x000000080a0a7824 */ /* 0x000fe200078e00ff */
[----:B------:R-:W-:Y:S01]  /*f720*/  UIMAD.WIDE.U32 UR8, UR8, UR12, UR10 ;  /* 0x0000000c080872a5 */ /* 0x000fe2000f8e000a */
[----:B------:R-:W-:Y:S01]  /*f730*/  VIADD R26, R192, UR45 ;  /* 0x0000002dc01a7c36 */ /* 0x000fe20008000000 */
[----:B------:R-:W-:Y:S01]  /*f740*/  ISETP.GE.AND P2, PT, R194, UR15, PT ;  /* 0x0000000fc2007c0c */ /* 0x000fe2000bf46270 */
[----:B0-----:R-:W-:Y:S01]  /*f750*/  @P0 IMAD.HI.U32 R6, R8, R5, RZ ;  /* 0x0000000508060227 */ /* 0x001fe200078e00ff */
[----:B------:R-:W-:Y:S01]  /*f760*/  UIADD3 UR4, UR9, UR4, URZ ;  /* 0x0000000409047290 */ /* 0x000fe2000fffe03f */
[----:B------:R-:W-:Y:S01]  /*f770*/  LOP3.LUT R10, R10, 0x8, R9, 0xe2, !PT ;  /* 0x000000080a0a7812 */ /* 0x000fe200078ee209 */
[----:B------:R-:W-:Y:S01]  /*f780*/  BSSY B1, `(.L_x_5579) ;  /* 0x0000046000017945 */ /* 0x000fe20003800000 */
[----:B------:R-:W-:Y:S01]  /*f790*/  MOV R4, UR8 ;  /* 0x0000000800047c02 */ /* 0x000fe20008000f00 */
[----:B------:R-:W-:Y:S01]  /*f7a0*/  IMAD.U32 R5, RZ, RZ, UR9 ;  /* 0x00000009ff057e24 */ /* 0x000fe2000f8e00ff */
[----:B------:R-:W-:Y:S01]  /*f7b0*/  ULDC.64 UR8, c[0x0][0xae0] ;  /* 0x0002b80000087ab9 */ /* 0x000fe20000000a00 */
[----:B------:R-:W-:Y:S01]  /*f7c0*/  IMAD.U32 R5, RZ, RZ, UR4 ;  /* 0x00000004ff057e24 */ /* 0x000fe2000f8e00ff */
[----:B-1----:R-:W-:-:S02]  /*f7d0*/  @P0 SHF.R.U32.HI R3, RZ, R7, R6 ;  /* 0x00000007ff030219 */ /* 0x002fc40000011606 */
[----:B------:R-:W-:Y:S02]  /*f7e0*/  ISETP.GE.AND P0, PT, R187, UR15, PT ;  /* 0x0000000fbb007c0c */ /* 0x000fe4000bf06270 */
[--C-:B------:R-:W-:Y:S01]  /*f7f0*/  SHF.R.S32.HI R6, RZ, 0x1f, R3.reuse ;  /* 0x0000001fff067819 */ /* 0x100fe20000011403 */
[----:B------:R-:W-:Y:S01]  /*f800*/  IMAD.MOV R7, RZ, RZ, -R3 ;  /* 0x000000ffff077224 */ /* 0x000fe200078e0a03 */
[----:B------:R-:W-:Y:S01]  /*f810*/  SEL R9, RZ, 0xffffffff, P0 ;  /* 0xffffffffff097807 */ /* 0x000fe20000000000 */
[----:B------:R-:W-:Y:S01]  /*f820*/  IMAD.WIDE.U32 R4, R3, UR8, R4 ;  /* 0x0000000803047c25 */ /* 0x000fe2000f8e0004 */
[----:B------:R-:W-:Y:S02]  /*f830*/  ISETP.GE.AND P0, PT, R186, UR15, PT ;  /* 0x0000000fba007c0c */ /* 0x000fe4000bf06270 */
[----:B------:R-:W-:Y:S01]  /*f840*/  SEL R0, RZ, 0x80, P2 ;  /* 0x00000080ff007807 */ /* 0x000fe20001000000 */
        /* <DEDUP_REMOVED lines=8> */
[----:B------:R-:W-:Y:S01]  /*f8d0*/  LOP3.LUT R10, R13, 0x10, R10, 0xe2, !PT ;  /* 0x000000100d0a7812 */ /* 0x000fe200078ee20a */
[----:B------:R-:W-:-:S02]  /*f8e0*/  IMAD.IADD R5, R5, 0x1, R9 ;  /* 0x0000000105057824 */ /* 0x000fc400078e0209 */
[----:B------:R-:W-:Y:S02]  /*f8f0*/  IMAD R6, R3, UR8, RZ ;  /* 0x0000000803067c24 */ /* 0x000fe4000f8e02ff */
[----:B------:R-:W-:-:S04]  /*f900*/  IMAD.WIDE.U32 R4, R7, UR8, R4 ;  /* 0x0000000807047c25 */ /* 0x000fc8000f8e0004 */
[----:B------:R-:W-:Y:S01]  /*f910*/  IMAD R3, R7, UR9, R6 ;  /* 0x0000000907037c24 */ /* 0x000fe2000f8e0206 */
[----:B------:R-:W-:Y:S01]  /*f920*/  SEL R7, RZ, 0x40, P0 ;  /* 0x00000040ff077807 */ /* 0x000fe20000000000 */
[----:B------:R-:W-:Y:S01]  /*f930*/  ULDC.64 UR8, c[0x0][0xa80] ;  /* 0x0002a00000087ab9 */ /* 0x000fe20000000a00 */
[----:B------:R-:W-:Y:S01]  /*f940*/  ISETP.GE.AND P0, PT, R26, R25, PT ;  /* 0x000000191a00720c */ /* 0x000fe20003f06270 */
[----:B------:R-:W-:Y:S01]  /*f950*/  IMAD.SHL.U32 R13, R8, 0x20, RZ ;  /* 0x00000020080d7824 */ /* 0x000fe200078e00ff */
[----:B------:R-:W-:Y:S01]  /*f960*/  LEA R20, P1, R4, UR8, 0x1 ;  /* 0x0000000804147c11 */ /* 0x000fe2000f8208ff */
[----:B------:R-:W-:-:S03]  /*f970*/  IMAD.IADD R3, R5, 0x1, R3 ;  /* 0x0000000105037824 */ /* 0x000fc600078e0203 */
        /* <DEDUP_REMOVED lines=38> */
.L_x_5580:
[----:B------:R-:W-:Y:S05]  /*fbe0*/  BSYNC B1 ;  /* 0x0000000000017941 */ /* 0x000fea0003800000 */
.L_x_5579:
        /* <DEDUP_REMOVED lines=36> */
.L_x_5575:
[----:B------:R-:W-:Y:S05]  /*fe30*/  BSYNC B0 ;  /* 0x0000000000007941 */ /* 0x000fea0003800000 */
.L_x_5569:
[----:B------:R-:W-:Y:S02]  /*fe40*/  ULDC UR4, c[0x0][0xc3c] ;  /* 0x00030f0000047ab9 */ /* 0x000fe40000000800 */
[----:B------:R-:W-:-:S06]  /*fe50*/  UISETP.GE.AND UP0, UPT, UR6, UR4, UPT ;  /* 0x000000040600728c */ /* 0x000fcc000bf06270 */
[----:B------:R-:W-:-:S13]  /*fe60*/  PLOP3.LUT P0, PT, PT, PT, UP0, 0x80, 0x0 ;  /* 0x000000000000781c */ /* 0x000fda0003f0f008 */
[----:B------:R-:W-:Y:S05]  /*fe70*/  @!P0 BRA `(.L_x_5581) ;  /* 0xffffff10003c8947 */ /* 0x000fea000383ffff */
[----:B------:R-:W-:Y:S05]  /*fe80*/  EXIT ;  /* 0x000000000000794d */ /* 0x000fea0003800000 */
.L_x_5462:
        /* <DEDUP_REMOVED lines=16> */
.L_x_5582:
        /* <DEDUP_REMOVED lines=36> */
[----:B------:R-:W-:Y:S01]  /*101d0*/  IMAD.MOV.U32 R6, RZ, RZ, R3 ;  /* 0x000000ffff067224 */ /* 0x000fe200078e0003 */
[----:B------:R-:W-:Y:S01]  /*101e0*/  UMOV UR4, URZ ;  /* 0x0000003f00047c82 */ /* 0x000fe20008000000 */
[----:B------:R-:W-:-:S05]  /*101f0*/  ULDC UR5, c[0x0][0xc38] ;  /* 0x00030e0000057ab9 */ /* 0x000fca0000000800 */
.L_x_5588:
        /* <DEDUP_REMOVED lines=12> */
.L_x_5587:
[----:B------:R-:W-:Y:S05]  /*102c0*/  BSYNC B0 ;  /* 0x0000000000007941 */ /* 0x000fea0003800000 */
.L_x_5586:
        /* <DEDUP_REMOVED lines=20> */
.L_x_5584:
        /* <DEDUP_REMOVED lines=20> */
.L_x_5589:
[----:B---3--:R-:W-:Y:S01]  /*10550*/  IMAD R16, R16, UR5, R13 ;  /* 0x0000000510107c24 */ /* 0x008fe2000f8e020d */
[----:B------:R-:W-:Y:S01]  /*10560*/  IABS R2, R6 ;  /* 0x0000000600027213 */ /* 0x000fe20000000000 */
[----:B-12---:R-:W-:-:S03]  /*10570*/  IMAD.MOV R9, RZ, RZ, -R3 ;  /* 0x000000ffff097224 */ /* 0x006fc600078e0a03 */
[----:B0-----:R-:W-:Y:S01]  /*10580*/  IADD3 R11, -R16, UR6, RZ ;  /* 0x00000006100b7c10 */ /* 0x001fe2000fffe1ff */
        /* <DEDUP_REMOVED lines=22> */
[----:B------:R-:W-:-:S03]  /*106f0*/  IMAD R6, R6, R9, R11 ;  /* 0x0000000906067224 */ /* 0x000fc600078e020b */
[----:B------:R-:W-:Y:S02]  /*10700*/  VIADDMNMX R15, R8, UR5, R7, PT ;  /* 0x00000005080f7c46 */ /* 0x000fe4000b800107 */
[----:B------:R-:W-:Y:S02]  /*10710*/  IABS R11, R6 ;  /* 0x00000006000b7213 */ /* 0x000fe40000000000 */
[-C--:B------:R-:W-:Y:S01]  /*10720*/  IABS R8, R15.reuse ;  /* 0x0000000f00087213 */ /* 0x080fe20000000000 */
[----:B------:R-:W-:Y:S01]  /*10730*/  IMAD.MOV R18, RZ, RZ, -R15 ;  /* 0x000000ffff127224 */ /* 0x000fe200078e0a0f */
[----:B------:R-:W-:Y:S02]  /*10740*/  IABS R10, R15 ;  /* 0x0000000f000a7213 */ /* 0x000fe40000000000 */
[----:B------:R-:W0:Y:S08]  /*10750*/  I2F.RP R7, R8 ;  /* 0x0000000800077306 */ /* 0x000e300000209400 */
[----:B0-----:R-:W0:Y:S02]  /*10760*/  MUFU.RCP R7, R7 ;  /* 0x0000000700077308 */ /* 0x001e240000001000 */
[----:B0-----:R-:W-:-:S06]  /*10770*/  VIADD R3, R7, 0xffffffe ;  /* 0x0ffffffe07037836 */ /* 0x001fcc0000000000 */
[----:B------:R-:W0:Y:S02]  /*10780*/  F2I.FTZ.U32.TRUNC.NTZ R3, R3 ;  /* 0x0000000300037305 */ /* 0x000e24000021f000 */
[----:B0-----:R-:W-:-:S04]  /*10790*/  IMAD.MOV R2, RZ, RZ, -R3 ;  /* 0x000000ffff027224 */ /* 0x001fc800078e0a03 */
[----:B------:R-:W-:Y:S02]  /*107a0*/  IMAD.MOV.U32 R9, RZ, RZ, R2 ;  /* 0x000000ffff097224 */ /* 0x000fe400078e0002 */
[----:B------:R-:W-:Y:S02]  /*107b0*/  IMAD.MOV.U32 R2, RZ, RZ, RZ ;  /* 0x000000ffff027224 */ /* 0x000fe400078e00ff */
        /* <DEDUP_REMOVED lines=20> */
.L_x_5585:
[----:B------:R-:W-:Y:S01]  /*10900*/  ULDC UR4, c[0x0][0xc3c] ;  /* 0x00030f0000047ab9 */ /* 0x000fe20000000800 */
[----:B------:R-:W-:Y:S02]  /*10910*/  IMAD.MOV.U32 R17, RZ, RZ, RZ ;  /* 0x000000ffff117224 */ /* 0x000fe400078e00ff */
[----:B------:R-:W-:Y:S02]  /*10920*/  IMAD.U32 R16, RZ, RZ, UR6 ;  /* 0x00000006ff107e24 */ /* 0x000fe4000f8e00ff */
[----:B------:R-:W-:Y:S02]  /*10930*/  IMAD.MOV.U32 R18, RZ, RZ, RZ ;  /* 0x000000ffff127224 */ /* 0x000fe400078e00ff */
[----:B------:R-:W-:-:S07]  /*10940*/  IMAD.U32 R19, RZ, RZ, UR4 ;  /* 0x00000004ff137e24 */ /* 0x000fce000f8e00ff */
.L_x_5590:
[----:B------:R-:W-:-:S13]  /*10950*/  ISETP.NE.AND P0, PT, R5, RZ, PT ;  /* 0x000000ff0500720c */ /* 0x000fda0003f05270 */
[----:B------:R-:W0:Y:S01]  /*10960*/  @!P0 S2R R3, SR_CgaCtaId ;  /* 0x0000000000038919 */ /* 0x000e220000008800 */
[----:B------:R-:W-:-:S04]  /*10970*/  @!P0 MOV R2, 0x400 ;  /* 0x0000040000028802 */ /* 0x000fc80000000f00 */
[----:B0-----:R-:W-:-:S05]  /*10980*/  @!P0 LEA R2, R3, R2, 0x18 ;  /* 0x0000000203028211 */ /* 0x001fca00078ec0ff */
[----:B------:R0:W-:Y:S01]  /*10990*/  @!P0 STS.128 [R2+0x28cd0], R16 ;  /* 0x028cd01002008388 */ /* 0x0001e20000000c00 */
[----:B------:R-:W-:Y:S06]  /*109a0*/  BAR.ARV 0x5, 0x180 ;  /* 0x0146000000007b1d */ /* 0x000fec0000002000 */
.L_x_5583:
[----:B------:R2:W-:Y:S01]  /*109b0*/  STL [R1+0x10], RZ ;  /* 0x000010ff01007387 */ /* 0x0005e20000100800 */
[----:B------:R-:W-:Y:S01]  /*109c0*/  ULDC UR4, c[0x0][0xc3c] ;  /* 0x00030f0000047ab9 */ /* 0x000fe20000000800 */
[----:B------:R-:W-:Y:S01]  /*109d0*/  IMAD.MOV.U32 R25, RZ, RZ, 0x1 ;  /* 0x00000001ff197424 */ /* 0x000fe200078e00ff */
[----:B-1----:R-:W-:Y:S01]  /*109e0*/  ISETP.GE.AND P0, PT, R19, UR4, PT ;  /* 0x0000000413007c0c */ /* 0x002fe2000bf06270 */
[----:B------:R-:W-:-:S12]  /*109f0*/  IMAD.MOV.U32 R24, RZ, RZ, RZ ;  /* 0x000000ffff187224 */ /* 0x000fd800078e00ff */
[----:B--2---:R-:W-:Y:S05]  /*10a00*/  @P0 BRA `(.L_x_5591) ;  /* 0x0000004c00300947 */ /* 0x004fea0003800000 */
[----:B------:R-:W1:Y:S01]  /*10a10*/  S2UR UR5, SR_CgaCtaId ;  /* 0x00000000000579c3 */ /* 0x000e620000008800 */
[C---:B0-----:R-:W-:Y:S01]  /*10a20*/  IMAD.SHL.U32 R2, R0.reuse, 0x8, RZ ;  /* 0x0000000800027824 */ /* 0x041fe200078e00ff */
[----:B------:R-:W-:Y:S01]  /*10a30*/  UMOV UR4, 0x400 ;  /* 0x0000040000047882 */ /* 0x000fe20000000000 */
[----:B------:R-:W-:Y:S01]  /*10a40*/  LOP3.LUT R4, R0, 0x7f, RZ, 0xc0, !PT ;  /* 0x0000007f00047812 */ /* 0x000fe200078ec0ff */
[----:B------:R0:W-:Y:S01]  /*10a50*/  STL [R1+0x10], RZ ;  /* 0x000010ff01007387 */ /* 0x0001e20000100800 */
[----:B------:R-:W-:Y:S01]  /*10a60*/  BSSY B8, `(.L_x_5591) ;  /* 0x00004c6000087945 */ /* 0x000fe20003800000 */
[----:B------:R-:W-:Y:S01]  /*10a70*/  LOP3.LUT R3, R2, 0x1f8, RZ, 0xc0, !PT ;  /* 0x000001f802037812 */ /* 0x000fe200078ec0ff */
[----:B------:R-:W-:Y:S01]  /*10a80*/  IMAD.MOV.U32 R25, RZ, RZ, 0x1 ;  /* 0x00000001ff197424 */ /* 0x000fe200078e00ff */
[----:B------:R-:W-:Y:S01]  /*10a90*/  SHF.R.U32.HI R5, RZ, 0x3, R4 ;  /* 0x00000003ff057819 */ /* 0x000fe20000011604 */
[----:B------:R-:W-:Y:S01]  /*10aa0*/  IMAD.MOV.U32 R24, RZ, RZ, RZ ;  /* 0x000000ffff187224 */ /* 0x000fe200078e00ff */
[----:B------:R-:W-:Y:S01]  /*10ab0*/  LOP3.LUT R3, R3, 0x38, R0, 0x78, !PT ;  /* 0x0000003803037812 */ /* 0x000fe200078e7800 */
[----:B------:R-:W-:Y:S01]  /*10ac0*/  IMAD.SHL.U32 R0, R0, 0x10, RZ ;  /* 0x0000001000007824 */ /* 0x000fe200078e00ff */
[----:B------:R-:W-:Y:S01]  /*10ad0*/  LOP3.LUT R4, R2, 0x38, RZ, 0xc0, !PT ;  /* 0x0000003802047812 */ /* 0x000fe200078ec0ff */
[----:B------:R-:W-:Y:S01]  /*10ae0*/  ULOP3.LUT UR36, UR39, 0x2, URZ, 0xfc, !UPT ;  /* 0x0000000227247892 */ /* 0x000fe2000f8efc3f */
[----:B------:R-:W-:Y:S01]  /*10af0*/  LOP3.LUT R34, R3, 0x200, R2, 0xf8, !PT ;  /* 0x0000020003227812 */ /* 0x000fe200078ef802 */
[----:B------:R-:W-:Y:S01]  /*10b00*/  ULDC UR37, c[0x0][0xc] ;  /* 0x0000030000257ab9 */ /* 0x000fe20000000800 */
[----:B------:R-:W-:-:S02]  /*10b10*/  LOP3.LUT R0, R5, 0x70, R0, 0xf8, !PT ;  /* 0x0000007005007812 */ /* 0x000fc400078ef800 */
[C---:B------:R-:W-:Y:S02]  /*10b20*/  LOP3.LUT R0, R4.reuse, 0xc0, RZ, 0xfc, !PT ;  /* 0x000000c004007812 */ /* 0x040fe400078efcff */
[C---:B------:R-:W-:Y:S02]  /*10b30*/  LOP3.LUT R0, R4.reuse, 0x140, RZ, 0xfc, !PT ;  /* 0x0000014004007812 */ /* 0x040fe400078efcff */
[C---:B------:R-:W-:Y:S01]  /*10b40*/  LOP3.LUT R2, R4.reuse, 0x40, RZ, 0xfc, !PT ;  /* 0x0000004004027812 */ /* 0x040fe200078efcff */
[----:B-1----:R-:W-:Y:S01]  /*10b50*/  ULEA UR4, UR5, UR4, 0x18 ;  /* 0x0000000405047291 */ /* 0x002fe2000f8ec03f */
[C---:B------:R-:W-:Y:S02]  /*10b60*/  LOP3.LUT R3, R4.reuse, 0x80, RZ, 0xfc, !PT ;  /* 0x0000008004037812 */ /* 0x040fe400078efcff */
[C---:B------:R-:W-:Y:S02]  /*10b70*/  LOP3.LUT R2, R4.reuse, 0x100, RZ, 0xfc, !PT ;  /* 0x0000010004027812 */ /* 0x040fe400078efcff */
[----:B------:R-:W-:-:S02]  /*10b80*/  LOP3.LUT R3, R4, 0x180, RZ, 0xfc, !PT ;  /* 0x0000018004037812 */ /* 0x000fc400078efcff */
[----:B------:R-:W-:Y:S02]  /*10b90*/  MOV R23, UR4 ;  /* 0x0000000400177c02 */ /* 0x000fe40008000f00 */
[----:B------:R-:W-:-:S03]  /*10ba0*/  LOP3.LUT R2, R4, 0x1c0, RZ, 0xfc, !PT ;  /* 0x000001c004027812 */ /* 0x000fc600078efcff */
[----:B------:R-:W-:-:S05]  /*10bb0*/  IMAD R0, R34, 0x2, R23 ;  /* 0x0000000222007824 */ /* 0x000fca00078e0217 */
[----:B------:R0:W-:Y:S02]  /*10bc0*/  STL [R1+0x18], R0 ;  /* 0x0000180001007387 */ /* 0x0001e40000100800 */
.L_x_5660:
[----:B------:R-:W-:Y:S05]  /*10bd0*/  YIELD ;  /* 0x0000000000007946 */ /* 0x000fea0003800000 */
[----:B------:R-:W-:Y:S01]  /*10be0*/  ULDC.64 UR4, c[0x0][0xa28] ;  /* 0x00028a0000047ab9 */ /* 0x000fe20000000a00 */
[----:B------:R-:W-:Y:S01]  /*10bf0*/  IMAD.MOV.U32 R31, RZ, RZ, RZ ;  /* 0x000000ffff1f7224 */ /* 0x000fe200078e00ff */
[----:B------:R-:W-:-:S04]  /*10c00*/  ISETP.NE.U32.AND P0, PT, RZ, UR4, PT ;  /* 0x00000004ff007c0c */ /* 0x000fc8000bf05070 */
[----:B------:R-:W-:Y:S01]  /*10c10*/  ISETP.NE.AND.EX P0, PT, RZ, UR5, PT, P0 ;  /* 0x00000005ff007c0c */ /* 0x000fe2000bf05300 */
[----:B------:R-:W-:-:S12]  /*10c20*/  ULDC.64 UR4, c[0x0][0xa18] ;  /* 0x0002860000047ab9 */ /* 0x000fd80000000a00 */
[----:B-1----:R-:W1:Y:S02]  /*10c30*/  @P0 LDC.64 R2, c[0x0][0xa28] ;  /* 0x00028a00ff020b82 */ /* 0x002e640000000a00 */
[----:B-1----:R-:W-:-:S05]  /*10c40*/  @P0 IMAD.WIDE R2, R19, 0x4, R2 ;  /* 0x0000000413020825 */ /* 0x002fca00078e0202 */
[----:B------:R1:W5:Y:S01]  /*10c50*/  @P0 LDG.E R31, desc[UR54][R2.64] ;  /* 0x00000036021f0981 */ /* 0x000362000c1e1900 */
[----:B------:R-:W-:Y:S01]  /*10c60*/  ISETP.NE.U32.AND P0, PT, RZ, UR4, PT ;  /* 0x00000004ff007c0c */ /* 0x000fe2000bf05070 */
[----:B0-----:R-:W-:Y:S01]  /*10c70*/  IMAD.MOV.U32 R0, RZ, RZ, RZ ;  /* 0x000000ffff007224 */ /* 0x001fe200078e00ff */
[----:B------:R-:W-:Y:S02]  /*10c80*/  LOP3.LUT R22, R22, 0xfffffdff, RZ, 0xc0, !PT ;  /* 0xfffffdff16167812 */ /* 0x000fe400078ec0ff */
[----:B------:R-:W-:Y:S01]  /*10c90*/  ISETP.NE.AND.EX P1, PT, RZ, UR5, PT, P0 ;  /* 0x00000005ff007c0c */ /* 0x000fe2000bf25300 */
[----:B------:R-:W-:Y:S02]  /*10ca0*/  ULDC.64 UR4, c[0x0][0xa00] ;  /* 0x0002800000047ab9 */ /* 0x000fe40000000a00 */
[----:B------:R-:W-:Y:S01]  /*10cb0*/  ISETP.NE.U32.AND P0, PT, RZ, UR4, PT ;  /* 0x00000004ff007c0c */ /* 0x000fe2000bf05070 */
[----:B-1----:R-:W0:Y:S03]  /*10cc0*/  LDC.64 R2, c[0x0][0xa00] ;  /* 0x00028000ff027b82 */ /* 0x002e260000000a00 */
[----:B------:R-:W-:Y:S01]  /*10cd0*/  ISETP.NE.AND.EX P2, PT, RZ, UR5, PT, P0 ;  /* 0x00000005ff007c0c */ /* 0x000fe2000bf45300 */
[----:B------:R-:W-:-:S05]  /*10ce0*/  ULDC.64 UR4, c[0x0][0x418] ;  /* 0x0001060000047ab9 */ /* 0x000fca0000000a00 */
[----:B------:R-:W1:Y:S07]  /*10cf0*/  @P1 LDC.64 R4, c[0x0][0xa18] ;  /* 0x00028600ff041b82 */ /* 0x000e6e0000000a00 */
[----:B------:R-:W-:Y:S01]  /*10d00*/  @P2 LOP3.LUT R22, R22, 0x200, RZ, 0xfc, !PT ;  /* 0x0000020016162812 */ /* 0x000fe200078efcff */
[----:B0-----:R-:W-:-:S05]  /*10d10*/  IMAD.WIDE R2, R19, 0x4, R2 ;  /* 0x0000000413027825 */ /* 0x001fca00078e0202 */
[----:B--2---:R-:W2:Y:S01]  /*10d20*/  @P2 LDG.E R0, desc[UR54][R2.64] ;  /* 0x0000003602002981 */ /* 0x004ea2000c1e1900 */
[----:B-1----:R-:W-:-:S05]  /*10d30*/  @P1 IMAD.WIDE R4, R19, 0x4, R4 ;  /* 0x0000000413041825 */ /* 0x002fca00078e0204 */
[----:B------:R0:W5:Y:S01]  /*10d40*/  @P1 LDG.E R37, desc[UR54][R4.64] ;  /* 0x0000003604251981 */ /* 0x000162000c1e1900 */
[----:B------:R-:W-:-:S03]  /*10d50*/  UISETP.NE.U32.AND UP0, UPT, UR4, URZ, UPT ;  /* 0x0000003f0400728c */ /* 0x000fc6000bf05070 */
[----:B------:R-:W-:Y:S01]  /*10d60*/  ULDC UR4, c[0x0][0x424] ;  /* 0x0001090000047ab9 */ /* 0x000fe20000000800 */
[----:B------:R-:W-:-:S03]  /*10d70*/  UISETP.NE.AND.EX UP0, UPT, UR5, URZ, UPT, UP0 ;  /* 0x0000003f0500728c */ /* 0x000fc6000bf05300 */
[----:B------:R-:W-:Y:S01]  /*10d80*/  ULDC UR5, c[0x0][0x2f0] ;  /* 0x0000bc0000057ab9 */ /* 0x000fe20000000800 */
[----:B------:R-:W-:-:S04]  /*10d90*/  USEL UR4, UR4, 0x1, UP0 ;  /* 0x0000000104047887 */ /* 0x000fc80008000000 */
[----:B------:R-:W-:Y:S01]  /*10da0*/  UIMAD UR4, UR4, UR5, URZ ;  /* 0x00000005040472a4 */ /* 0x000fe2000f8e023f */
[----:B--2---:R1:W-:Y:S05]  /*10db0*/  STL [R1], R0 ;  /* 0x0000000001007387 */ /* 0x0043ea0000100800 */
[----:B-1----:R-:W-:Y:S01]  /*10dc0*/  IMAD.U32 R0, RZ, RZ, UR4 ;  /* 0x00000004ff007e24 */ /* 0x002fe2000f8e00ff */
[----:B0--34-:R-:W-:Y:S06]  /*10dd0*/  @P1 BRA `(.L_x_5592) ;  /* 0x0000000000181947 */ /* 0x019fec0003800000 */
[----:B------:R-:W-:Y:S02]  /*10de0*/  ULDC UR4, c[0x0][0x288] ;  /* 0x0000a20000047ab9 */ /* 0x000fe40000000800 */
[----:B-----5:R-:W-:Y:S01]  /*10df0*/  IMAD.U32 R37, RZ, RZ, UR4 ;  /* 0x00000004ff257e24 */ /* 0x020fe2000f8e00ff */
[----:B------:R-:W-:Y:S06]  /*10e00*/  @!P2 BRA `(.L_x_5592) ;  /* 0x00000000000ca947 */ /* 0x000fec0003800000 */
[----:B------:R-:W2:Y:S04]  /*10e10*/  LDG.E R4, desc[UR54][R2.64] ;  /* 0x0000003602047981 */ /* 0x000ea8000c1e1900 */
[----:B------:R-:W2:Y:S02]  /*10e20*/  LDG.E R37, desc[UR54][R2.64+0x4] ;  /* 0x0000043602257981 */ /* 0x000ea4000c1e1900 */
[----:B--2---:R-:W-:-:S07]  /*10e30*/  IMAD.IADD R37, R37, 0x1, -R4 ;  /* 0x0000000125257824 */ /* 0x004fce00078e0a04 */
.L_x_5592:
[----:B------:R-:W-:Y:S02]  /*10e40*/  ULDC.64 UR4, c[0x0][0xa20] ;  /* 0x0002880000047ab9 */ /* 0x000fe40000000a00 */
[----:B------:R-:W-:-:S04]  /*10e50*/  ISETP.NE.U32.AND P0, PT, RZ, UR4, PT ;  /* 0x00000004ff007c0c */ /* 0x000fc8000bf05070 */
[----:B------:R-:W-:-:S13]  /*10e60*/  ISETP.NE.AND.EX P0, PT, RZ, UR5, PT, P0 ;  /* 0x00000005ff007c0c */ /* 0x000fda000bf05300 */
[----:B------:R-:W-:Y:S05]  /*10e70*/  @!P0 BRA `(.L_x_5593) ;  /* 0x0000000000108947 */ /* 0x000fea0003800000 */
[----:B------:R-:W0:Y:S02]  /*10e80*/  LDC.64 R2, c[0x0][0xa20] ;  /* 0x00028800ff027b82 */ /* 0x000e240000000a00 */
[----:B0-----:R-:W-:-:S05]  /*10e90*/  IMAD.WIDE R2, R19, 0x4, R2 ;  /* 0x0000000413027825 */ /* 0x001fca00078e0202 */
[----:B------:R0:W5:Y:S01]  /*10ea0*/  LDG.E R0, desc[UR54][R2.64] ;  /* 0x0000003602007981 */ /* 0x000162000c1e1900 */
[----:B------:R-:W-:Y:S05]  /*10eb0*/  BRA `(.L_x_5594) ;  /* 0x0000000000247947 */ /* 0x000fea0003800000 */
.L_x_5593:
[----:B------:R-:W-:Y:S02]  /*10ec0*/  ULDC.64 UR4, c[0x0][0xa08] ;  /* 0x0002820000047ab9 */ /* 0x000fe40000000a00 */
[----:B------:R-:W-:-:S04]  /*10ed0*/  ISETP.NE.U32.AND P0, PT, RZ, UR4, PT ;  /* 0x00000004ff007c0c */ /* 0x000fc8000bf05070 */
[----:B------:R-:W-:-:S13]  /*10ee0*/  ISETP.NE.AND.EX P0, PT, RZ, UR5, PT, P0 ;  /* 0x00000005ff007c0c */ /* 0x000fda000bf05300 */
[----:B------:R-:W-:Y:S05]  /*10ef0*/  @!P0 BRA `(.L_x_5594) ;  /* 0x0000000000148947 */ /* 0x000fea0003800000 */
[----:B------:R-:W0:Y:S02]  /*10f00*/  LDC.64 R2, c[0x0][0xa08] ;  /* 0x00028200ff027b82 */ /* 0x000e240000000a00 */
[----:B0-----:R-:W-:-:S05]  /*10f10*/  IMAD.WIDE R2, R19, 0x4, R2 ;  /* 0x0000000413027825 */ /* 0x001fca00078e0202 */
[----:B------:R-:W2:Y:S04]  /*10f20*/  LDG.E R0, desc[UR54][R2.64] ;  /* 0x0000003602007981 */ /* 0x000ea8000c1e1900 */
[----:B------:R-:W2:Y:S02]  /*10f30*/  LDG.E R5, desc[UR54][R2.64+0x4] ;  /* 0x0000043602057981 */ /* 0x000ea4000c1e1900 */
[----:B--2---:R-:W-:-:S07]  /*10f40*/  IMAD.IADD R0, R5, 0x1, -R0 ;  /* 0x0000000105007824 */ /* 0x004fce00078e0a00 */
.L_x_5594:
[----:B0-----:R-:W0:Y:S01]  /*10f50*/  LDC R2, c[0x0][0x448] ;  /* 0x00011200ff027b82 */ /* 0x001e220000000800 */
[----:B------:R-:W-:Y:S01]  /*10f60*/  IMAD.SHL.U32 R35, R17, 0x40, RZ ;  /* 0x0000004011237824 */ /* 0x000fe200078e00ff */
[----:B------:R-:W-:Y:S01]  /*10f70*/  LOP3.LUT R22, R22, 0xfffffeff, RZ, 0xc0, !PT ;  /* 0xfffffeff16167812 */ /* 0x000fe200078ec0ff */
[----:B-----5:R-:W-:Y:S02]  /*10f80*/  IMAD.IADD R29, R0, 0x1, -R31 ;  /* 0x00000001001d7824 */ /* 0x020fe400078e0a1f */
[----:B------:R-:W-:Y:S01]  /*10f90*/  VIADD R4, R35, 0x3f ;  /* 0x0000003f23047836 */ /* 0x000fe20000000000 */
[----:B0-----:R-:W-:Y:S02]  /*10fa0*/  ISETP.NE.AND P2, PT, R2, 0x1, PT ;  /* 0x000000010200780c */ /* 0x001fe40003f45270 */
[----:B------:R-:W0:Y:S11]  /*10fb0*/  LDC.64 R2, c[0x0][0x9e0] ;  /* 0x00027800ff027b82 */ /* 0x000e360000000a00 */
[----:B------:R-:W1:Y:S01]  /*10fc0*/  @P2 LDC R5, c[0x0][0x44c] ;  /* 0x00011300ff052b82 */ /* 0x000e620000000800 */
[----:B------:R-:W-:-:S07]  /*10fd0*/  @P2 LOP3.LUT R22, R22, 0x100, RZ, 0xfc, !PT ;  /* 0x0000010016162812 */ /* 0x000fce00078efcff */
[----:B------:R-:W2:Y:S01]  /*10fe0*/  @P2 LDC R6, c[0x0][0x450] ;  /* 0x00011400ff062b82 */ /* 0x000ea20000000800 */
[----:B0-----:R-:W-:Y:S01]  /*10ff0*/  ISETP.GE.AND P1, PT, R3, 0x1, PT ;  /* 0x000000010300780c */ /* 0x001fe20003f26270 */
[----:B-1----:R-:W-:-:S05]  /*11000*/  @P2 IMAD.HI.U32 R5, R4, R5, RZ ;  /* 0x0000000504052227 */ /* 0x002fca00078e00ff */
[----:B--2---:R-:W-:Y:S02]  /*11010*/  @P2 SHF.R.U32.HI R4, RZ, R6, R5 ;  /* 0x00000006ff042219 */ /* 0x004fe40000011605 */
[----:B------:R-:W-:-:S05]  /*11020*/  IADD3 R5, R29, 0x1, -R37 ;  /* 0x000000011d057810 */ /* 0x000fca0007ffe825 */
        /* <DEDUP_REMOVED lines=14> */
.L_x_5597:
[----:B------:R-:W-:-:S13]  /*11110*/  ISETP.NE.AND P0, PT, R3, 0x1, PT ;  /* 0x000000010300780c */ /* 0x000fda0003f05270 */
[----:B------:R-:W0:Y:S02]  /*11120*/  @P0 LDC.64 R4, c[0x0][0x9e8] ;  /* 0x00027a00ff040b82 */ /* 0x000e240000000a00 */
[----:B0-----:R-:W-:-:S05]  /*11130*/  @P0 IMAD.HI.U32 R4, R0, R4, RZ ;  /* 0x0000000400040227 */ /* 0x001fca00078e00ff */
[----:B------:R-:W-:-:S07]  /*11140*/  @P0 SHF.R.U32.HI R0, RZ, R5, R4 ;  /* 0x00000005ff000219 */ /* 0x000fce0000011604 */
.L_x_5598:
[----:B------:R-:W-:Y:S05]  /*11150*/  BSYNC B0 ;  /* 0x0000000000007941 */ /* 0x000fea0003800000 */
.L_x_5596:
[----:B------:R-:W-:-:S05]  /*11160*/  IMAD R5, R0, R3, R3 ;  /* 0x0000000300057224 */ /* 0x000fca00078e0203 */
[----:B------:R-:W-:-:S07]  /*11170*/  VIMNMX R2, R2, R5, PT ;  /* 0x0000000502027248 */ /* 0x000fce0003fe0100 */
.L_x_5595:
[----:B------:R-:W0:Y:S01]  /*11180*/  @P2 LDC R4, c[0x0][0x44c] ;  /* 0x00011300ff042b82 */ /* 0x000e220000000800 */
[----:B------:R-:W-:Y:S01]  /*11190*/  VIADD R2, R2, 0x3f ;  /* 0x0000003f02027836 */ /* 0x000fe20000000000 */
[----:B------:R-:W-:Y:S01]  /*111a0*/  ULDC UR4, c[0x0][0x9dc] ;  /* 0x0002770000047ab9 */ /* 0x000fe20000000800 */
[----:B------:R-:W-:-:S05]  /*111b0*/  IMAD.MOV.U32 R0, RZ, RZ, R35 ;  /* 0x000000ffff007224 */ /* 0x000fca00078e0023 */
[----:B------:R-:W1:Y:S01]  /*111c0*/  @P2 LDC R5, c[0x0][0x450] ;  /* 0x00011400ff052b82 */ /* 0x000e620000000800 */
[----:B0-----:R-:W-:-:S05]  /*111d0*/  @P2 IMAD.HI.U32 R4, R35, R4, RZ ;  /* 0x0000000423042227 */ /* 0x001fca00078e00ff */
[----:B-1----:R-:W-:Y:S02]  /*111e0*/  @P2 SHF.R.U32.HI R0, RZ, R5, R4 ;  /* 0x00000005ff002219 */ /* 0x002fe40000011604 */
[----:B------:R-:W-:-:S04]  /*111f0*/  SHF.R.S32.HI R5, RZ, 0x1f, R2 ;  /* 0x0000001fff057819 */ /* 0x000fc80000011402 */
[----:B------:R-:W-:Y:S01]  /*11200*/  LEA.HI R4, R5, R2, RZ, 0x6 ;  /* 0x0000000205047211 */ /* 0x000fe200078f30ff */
[----:B------:R-:W-:-:S03]  /*11210*/  VIADD R2, R29, 0x3f ;  /* 0x0000003f1d027836 */ /* 0x000fc60000000000 */
[----:B------:R-:W-:Y:S02]  /*11220*/  SHF.R.S32.HI R4, RZ, 0x6, R4 ;  /* 0x00000006ff047819 */ /* 0x000fe40000011404 */
[----:B------:R-:W-:-:S04]  /*11230*/  SHF.R.S32.HI R5, RZ, 0x1f, R2 ;  /* 0x0000001fff057819 */ /* 0x000fc80000011402 */
[----:B------:R-:W-:Y:S02]  /*11240*/  LEA.HI R5, R5, R2, RZ, 0x6 ;  /* 0x0000000205057211 */ /* 0x000fe400078f30ff */
[----:B------:R-:W-:Y:S02]  /*11250*/  IADD3 R2, R0, R29, -R37 ;  /* 0x0000001d00027210 */ /* 0x000fe40007ffe825 */
[----:B------:R-:W-:-:S03]  /*11260*/  SHF.R.S32.HI R5, RZ, 0x6, R5 ;  /* 0x00000006ff057819 */ /* 0x000fc60000011405 */
        /* <DEDUP_REMOVED lines=14> */
.L_x_5601:
[----:B------:R-:W-:-:S13]  /*11350*/  ISETP.NE.AND P0, PT, R3, 0x1, PT ;  /* 0x000000010300780c */ /* 0x000fda0003f05270 */
[----:B------:R-:W1:Y:S02]  /*11360*/  @P0 LDC.64 R4, c[0x0][0x9e8] ;  /* 0x00027a00ff040b82 */ /* 0x000e640000000a00 */
[----:B-1----:R-:W-:-:S05]  /*11370*/  @P0 IMAD.HI.U32 R4, R2, R4, RZ ;  /* 0x0000000402040227 */ /* 0x002fca00078e00ff */
[----:B------:R-:W-:-:S07]  /*11380*/  @P0 SHF.R.U32.HI R2, RZ, R5, R4 ;  /* 0x00000005ff020219 */ /* 0x000fce0000011604 */
.L_x_5602:
[----:B------:R-:W-:Y:S05]  /*11390*/  BSYNC B0 ;  /* 0x0000000000007941 */ /* 0x000fea0003800000 */
.L_x_5600:
[----:B------:R-:W-:-:S05]  /*113a0*/  IMAD R3, R2, R3, RZ ;  /* 0x0000000302037224 */ /* 0x000fca00078e02ff */
[----:B------:R-:W-:-:S07]  /*113b0*/  VIMNMX R0, R0, R3, !PT ;  /* 0x0000000300007248 */ /* 0x000fce0007fe0100 */
.L_x_5599:
[----:B------:R-:W-:Y:S01]  /*113c0*/  SHF.R.S32.HI R3, RZ, 0x1f, R0 ;  /* 0x0000001fff037819 */ /* 0x000fe20000011400 */
[----:B------:R-:W-:Y:S03]  /*113d0*/  BSSY B7, `(.L_x_5603) ;  /* 0x000036d000077945 */ /* 0x000fe60003800000 */
[----:B------:R-:W-:-:S04]  /*113e0*/  LEA.HI R3, R3, R0, RZ, 0x6 ;  /* 0x0000000003037211 */ /* 0x000fc800078f30ff */
[----:B------:R-:W-:-:S04]  /*113f0*/  SHF.R.S32.HI R3, RZ, 0x6, R3 ;  /* 0x00000006ff037819 */ /* 0x000fc80000011403 */
        /* <DEDUP_REMOVED lines=20> */
.L_x_5604:
        /* <DEDUP_REMOVED lines=20> */
.L_x_5607:
[----:B------:R-:W-:Y:S05]  /*11680*/  BSYNC B6 ;  /* 0x0000000000067941 */ /* 0x000fea0003800000 */
.L_x_5606:
        /* <DEDUP_REMOVED lines=17> */
[----:B-1----:R-:W-:-:S07]  /*117a0*/  IMAD.MOV.U32 R13, RZ, RZ, RZ ;  /* 0x000000ffff0d7224 */ /* 0x002fce00078e00ff */
[----:B------:R-:W-:-:S07]  /*117b0*/  LEPC R20, `(.L_x_5610) ;  /* 0x000000001014794e */ /* 0x000fce0000000000 */
[----:B0-2---:R-:W-:Y:S05]  /*117c0*/  CALL.ABS.NOINC R2 ;  /* 0x0000000002007343 */ /* 0x005fea0003c00000 */
.L_x_5610:
        /* <DEDUP_REMOVED lines=15> */
.L_x_5609:
[----:B------:R-:W-:Y:S05]  /*118c0*/  BSYNC B6 ;  /* 0x0000000000067941 */ /* 0x000fea0003800000 */
.L_x_5608:
[----:B------:R-:W1:Y:S01]  /*118d0*/  S2R R20, SR_TID.X ;  /* 0x0000000000147919 */ /* 0x000e620000002100 */
[----:B------:R-:W-:Y:S01]  /*118e0*/  ULDC.64 UR4, c[0x0][0x9f8] ;  /* 0x00027e0000047ab9 */ /* 0x000fe20000000a00 */
[----:B------:R-:W-:Y:S01]  /*118f0*/  IMAD.MOV.U32 R28, RZ, RZ, R19 ;  /* 0x000000ffff1c7224 */ /* 0x000fe200078e0013 */
[----:B------:R-:W-:Y:S01]  /*11900*/  ISETP.NE.U32.AND P0, PT, RZ, UR4, PT ;  /* 0x00000004ff007c0c */ /* 0x000fe2000bf05070 */
[----:B------:R-:W2:Y:S01]  /*11910*/  S2R R17, SR_TID.X ;  /* 0x0000000000117919 */ /* 0x000ea20000002100 */
[----:B------:R-:W-:Y:S01]  /*11920*/  ULDC UR4, c[0x0][0x320] ;  /* 0x0000c80000047ab9 */ /* 0x000fe20000000800 */
[----:B------:R-:W3:Y:S01]  /*11930*/  LDC R9, c[0x0][0x430] ;  /* 0x00010c00ff097b82 */ /* 0x000ee20000000800 */
[----:B------:R-:W-:-:S13]  /*11940*/  ISETP.NE.AND.EX P0, PT, RZ, UR5, PT, P0 ;  /* 0x00000005ff007c0c */ /* 0x000fda000bf05300 */
[----:B------:R-:W4:Y:S01]  /*11950*/  @P0 LDC.64 R2, c[0x0][0x9f8] ;  /* 0x00027e00ff020b82 */ /* 0x000f220000000a00 */
[----:B-1----:R-:W-:Y:S02]  /*11960*/  IMAD.SHL.U32 R20, R20, 0x8, RZ ;  /* 0x0000000814147824 */ /* 0x002fe400078e00ff */
[----:B--2---:R-:W-:-:S03]  /*11970*/  IMAD.SHL.U32 R17, R17, 0x8, RZ ;  /* 0x0000000811117824 */ /* 0x004fc600078e00ff */
[----:B------:R-:W-:-:S04]  /*11980*/  LOP3.LUT R20, R20, 0x38, RZ, 0xc0, !PT ;  /* 0x0000003814147812 */ /* 0x000fc800078ec0ff */
[C---:B------:R-:W-:Y:S02]  /*11990*/  LOP3.LUT R26, R20.reuse, 0x180, RZ, 0xfc, !PT ;  /* 0x00000180141a7812 */ /* 0x040fe400078efcff */
[----:B------:R-:W-:Y:S01]  /*119a0*/  LOP3.LUT R20, R20, 0x40, RZ, 0xfc, !PT ;  /* 0x0000004014147812 */ /* 0x000fe200078efcff */
[----:B----4-:R-:W-:Y:S01]  /*119b0*/  @P0 IMAD.WIDE R2, R19, 0x4, R2 ;  /* 0x0000000413020825 */ /* 0x010fe200078e0202 */
[----:B------:R-:W-:Y:S02]  /*119c0*/  LOP3.LUT R17, R17, 0x38, RZ, 0xc0, !PT ;  /* 0x0000003811117812 */ /* 0x000fe400078ec0ff */
[----:B------:R-:W-:Y:S02]  /*119d0*/  ISETP.GE.AND P3, PT, R20, UR4, PT ;  /* 0x0000000414007c0c */ /* 0x000fe4000bf66270 */
[----:B------:R-:W-:Y:S01]  /*119e0*/  LOP3.LUT R20, R17, 0x1c0, RZ, 0xfc, !PT ;  /* 0x000001c011147812 */ /* 0x000fe200078efcff */
[----:B------:R1:W5:Y:S01]  /*119f0*/  @P0 LDG.E R28, desc[UR54][R2.64] ;  /* 0x00000036021c0981 */ /* 0x000362000c1e1900 */
[----:B------:R-:W-:Y:S01]  /*11a00*/  ISETP.GE.AND P1, PT, R26, UR4, PT ;  /* 0x000000041a007c0c */ /* 0x000fe2000bf26270 */
[----:B------:R-:W-:Y:S01]  /*11a10*/  UMOV UR5, 0xffffffff ;  /* 0xffffffff00057882 */ /* 0x000fe20000000000 */
[----:B------:R-:W-:Y:S01]  /*11a20*/  ISETP.GE.AND P0, PT, R20, UR4, PT ;  /* 0x0000000414007c0c */ /* 0x000fe2000bf06270 */
[----:B------:R-:W2:Y:S01]  /*11a30*/  S2R R21, SR_TID.X ;  /* 0x0000000000157919 */ /* 0x000ea20000002100 */
[----:B------:R-:W-:-:S02]  /*11a40*/  LEA R0, R27, 0xffffffc0, 0x6 ;  /* 0xffffffc01b007811 */ /* 0x000fc400078e30ff */
[----:B------:R-:W-:Y:S01]  /*11a50*/  LOP3.LUT R22, R22, 0xffffffbf, RZ, 0xc0, !PT ;  /* 0xffffffbf16167812 */ /* 0x000fe200078ec0ff */
[----:B------:R-:W4:Y:S01]  /*11a60*/  S2R R20, SR_TID.X ;  /* 0x0000000000147919 */ /* 0x000f220000002100 */
[----:B------:R-:W-:Y:S02]  /*11a70*/  SEL R6, RZ, 0x40, P1 ;  /* 0x00000040ff067807 */ /* 0x000fe40000800000 */
[----:B------:R-:W-:Y:S01]  /*11a80*/  @P3 LOP3.LUT R22, R22, 0x40, RZ, 0xfc, !PT ;  /* 0x0000004016163812 */ /* 0x000fe200078efcff */
[----:B------:R-:W0:Y:S03]  /*11a90*/  S2R R17, SR_TID.X ;  /* 0x0000000000117919 */ /* 0x000e260000002100 */
[----:B------:R-:W-:Y:S01]  /*11aa0*/  LOP3.LUT R22, R22, 0xffffff7f, RZ, 0xc0, !PT ;  /* 0xffffff7f16167812 */ /* 0x000fe200078ec0ff */
[----:B------:R-:W3:Y:S01]  /*11ab0*/  S2R R26, SR_TID.X ;  /* 0x00000000001a7919 */ /* 0x000ee20000002100 */
[----:B--2---:R-:W-:-:S02]  /*11ac0*/  IMAD.SHL.U32 R21, R21, 0x8, RZ ;  /* 0x0000000815157824 */ /* 0x004fc400078e00ff */
[----:B----4-:R-:W-:-:S03]  /*11ad0*/  IMAD.SHL.U32 R20, R20, 0x8, RZ ;  /* 0x0000000814147824 */ /* 0x010fc600078e00ff */
[----:B------:R-:W-:Y:S01]  /*11ae0*/  LOP3.LUT R21, R21, 0x38, RZ, 0xc0, !PT ;  /* 0x0000003815157812 */ /* 0x000fe200078ec0ff */
[----:B0-----:R-:W-:Y:S01]  /*11af0*/  IMAD.SHL.U32 R17, R17, 0x8, RZ ;  /* 0x0000000811117824 */ /* 0x001fe200078e00ff */
[----:B------:R-:W-:Y:S02]  /*11b00*/  LOP3.LUT R20, R20, 0x38, RZ, 0xc0, !PT ;  /* 0x0000003814147812 */ /* 0x000fe400078ec0ff */
[----:B------:R-:W-:Y:S02]  /*11b10*/  ISETP.GE.AND P2, PT, R21, UR4, PT ;  /* 0x0000000415007c0c */ /* 0x000fe4000bf46270 */
[----:B---3--:R-:W-:Y:S02]  /*11b20*/  LOP3.LUT R26, R26, 0x7f, RZ, 0xc0, !PT ;  /* 0x0000007f1a1a7812 */ /* 0x008fe400078ec0ff */
[----:B------:R-:W-:Y:S02]  /*11b30*/  LOP3.LUT R17, R17, 0x38, RZ, 0xc0, !PT ;  /* 0x0000003811117812 */ /* 0x000fe400078ec0ff */
[----:B------:R-:W-:-:S02]  /*11b40*/  SHF.R.U32.HI R27, RZ, 0x3, R26 ;  /* 0x00000003ff1b7819 */ /* 0x000fc4000001161a */
[----:B------:R-:W-:Y:S02]  /*11b50*/  LOP3.LUT R26, R20, 0xc0, RZ, 0xfc, !PT ;  /* 0x000000c0141a7812 */ /* 0x000fe400078efcff */
[----:B------:R-:W0:Y:S01]  /*11b60*/  S2R R20, SR_TID.X ;  /* 0x0000000000147919 */ /* 0x000e220000002100 */
[----:B------:R-:W-:Y:S02]  /*11b70*/  LOP3.LUT R17, R17, 0x80, RZ, 0xfc, !PT ;  /* 0x0000008011117812 */ /* 0x000fe400078efcff */
[----:B------:R-:W-:Y:S02]  /*11b80*/  @P2 LOP3.LUT R22, R22, 0x80, RZ, 0xfc, !PT ;  /* 0x0000008016162812 */ /* 0x000fe400078efcff */
[----:B------:R-:W-:Y:S02]  /*11b90*/  ISETP.GE.AND P5, PT, R17, UR4, PT ;  /* 0x0000000411007c0c */ /* 0x000fe4000bfa6270 */
[----:B------:R-:W-:Y:S02]  /*11ba0*/  ISETP.GE.AND P4, PT, R26, UR4, PT ;  /* 0x000000041a007c0c */ /* 0x000fe4000bf86270 */
[----:B------:R-:W-:-:S02]  /*11bb0*/  LOP3.LUT R22, R22, 0xffffffdf, RZ, 0xc0, !PT ;  /* 0xffffffdf16167812 */ /* 0x000fc400078ec0ff */
[C---:B------:R-:W-:Y:S02]  /*11bc0*/  LOP3.LUT R26, R21.reuse, 0x100, RZ, 0xfc, !PT ;  /* 0x00000100151a7812 */ /* 0x040fe400078efcff */
[----:B------:R-:W-:Y:S02]  /*11bd0*/  LOP3.LUT R21, R21, 0x140, RZ, 0xfc, !PT ;  /* 0x0000014015157812 */ /* 0x000fe400078efcff */
[----:B------:R-:W-:Y:S02]  /*11be0*/  ISETP.GE.AND P3, PT, R26, UR4, PT ;  /* 0x000000041a007c0c */ /* 0x000fe4000bf66270 */
[----:B------:R-:W-:Y:S02]  /*11bf0*/  ISETP.GE.AND P2, PT, R21, UR4, PT ;  /* 0x0000000415007c0c */ /* 0x000fe4000bf46270 */
[----:B------:R-:W-:Y:S02]  /*11c00*/  @P5 LOP3.LUT R22, R22, 0x20, RZ, 0xfc, !PT ;  /* 0x0000002016165812 */ /* 0x000fe400078efcff */
[----:B------:R-:W-:-:S02]  /*11c10*/  SEL R17, RZ, 0x80, P0 ;  /* 0x00000080ff117807 */ /* 0x000fc40000000000 */
[----:B------:R-:W-:-:S04]  /*11c20*/  LOP3.LUT R22, R22, 0xffffffef, RZ, 0xc0, !PT ;  /* 0xffffffef16167812 */ /* 0x000fc800078ec0ff */
[----:B------:R-:W-:-:S04]  /*11c30*/  @P4 LOP3.LUT R22, R22, 0x10, RZ, 0xfc, !PT ;  /* 0x0000001016164812 */ /* 0x000fc800078efcff */
[----:B------:R-:W-:Y:S01]  /*11c40*/  LOP3.LUT R22, R22, 0xfffffffb, RZ, 0xc0, !PT ;  /* 0xfffffffb16167812 */ /* 0x000fe200078ec0ff */
[----:B0-----:R-:W-:-:S03]  /*11c50*/  IMAD.SHL.U32 R20, R20, 0x10, RZ ;  /* 0x0000001014147824 */ /* 0x001fc600078e00ff */
[----:B------:R-:W-:Y:S02]  /*11c60*/  @P2 LOP3.LUT R22, R22, 0x4, RZ, 0xfc, !PT ;  /* 0x0000000416162812 */ /* 0x000fe400078efcff */
[----:B------:R-:W-:Y:S02]  /*11c70*/  LOP3.LUT R20, R27, 0x70, R20, 0xf8, !PT ;  /* 0x000000701b147812 */ /* 0x000fe400078ef814 */
[----:B------:R-:W-:-:S03]  /*11c80*/  LOP3.LUT R22, R22, 0xfffffff7, RZ, 0xc0, !PT ;  /* 0xfffffff716167812 */ /* 0x000fc600078ec0ff */
[----:B------:R-:W-:Y:S01]  /*11c90*/  IMAD.IADD R36, R20, 0x1, R0 ;  /* 0x0000000114247824 */ /* 0x000fe200078e0200 */
[----:B------:R-:W-:Y:S01]  /*11ca0*/  @P3 LOP3.LUT R22, R22, 0x8, RZ, 0xfc, !PT ;  /* 0x0000000816163812 */ /* 0x000fe200078efcff */
[----:B-1----:R-:W-:Y:S06]  /*11cb0*/  BRA.DIV UR5, `(.L_x_5611) ;  /* 0x00000042056c7947 */ /* 0x002fec000b800000 */
.L_x_5678:
        /* <DEDUP_REMOVED lines=38> */
[----:B------:R-:W-:Y:S01]  /*11f20*/  LOP3.LUT R2, R4, R2, R3, 0xfe, !PT ;  /* 0x0000000204027212 */ /* 0x000fe200078efe03 */
[----:B------:R-:W-:-:S03]  /*11f30*/  IMAD.U32 R3, RZ, RZ, UR36 ;  /* 0x00000024ff037e24 */ /* 0x000fc6000f8e00ff */
[----:B------:R-:W-:Y:S01]  /*11f40*/  LOP3.LUT R6, R2, R6, RZ, 0xfc, !PT ;  /* 0x0000000602067212 */ /* 0x000fe200078efcff */
[----:B------:R-:W-:Y:S01]  /*11f50*/  IMAD.MOV R2, RZ, RZ, -R7 ;  /* 0x000000ffff027224 */ /* 0x000fe200078e0a07 */
[----:B------:R-:W-:Y:S02]  /*11f60*/  ISETP.NE.AND P0, PT, R3, 0x3, PT ;  /* 0x000000030300780c */ /* 0x000fe40003f05270 */
[----:B------:R-:W-:Y:S01]  /*11f70*/  LOP3.LUT R17, R6, R17, RZ, 0xfc, !PT ;  /* 0x0000001106117212 */ /* 0x000fe200078efcff */
[----:B------:R0:W-:Y:S01]  /*11f80*/  STL [R1+0x14], R6 ;  /* 0x0000140601007387 */ /* 0x0001e20000100800 */
[----:B------:R-:W-:-:S09]  /*11f90*/  IMAD R36, R9, R2, R36 ;  /* 0x0000000209247224 */ /* 0x000fd200078e0224 */
[----:B------:R-:W-:-:S04]  /*11fa0*/  @P0 LOP3.LUT R22, R22, 0x400, RZ, 0xfc, !PT ;  /* 0x0000040016160812 */ /* 0x000fc800078efcff */
[----:B------:R-:W-:-:S04]  /*11fb0*/  LOP3.LUT R22, R22, 0xfffffffe, RZ, 0xc0, !PT ;  /* 0xfffffffe16167812 */ /* 0x000fc800078ec0ff */
[----:B------:R-:W-:Y:S01]  /*11fc0*/  @P1 LOP3.LUT R22, R22, 0x1, RZ, 0xfc, !PT ;  /* 0x0000000116161812 */ /* 0x000fe200078efcff */
[----:B0-----:R-:W-:Y:S06]  /*11fd0*/  @!P0 BRA `(.L_x_5612) ;  /* 0x0000000000048947 */ /* 0x001fec0003800000 */
[----:B------:R-:W-:Y:S01]  /*11fe0*/  BPT.TRAP 0x1 ;  /* 0x000000040000795c */ /* 0x000fe20000300000 */
.L_x_5612:
[----:B------:R-:W0:Y:S01]  /*11ff0*/  S2R R2, SR_TID.X ;  /* 0x0000000000027919 */ /* 0x000e220000002100 */
[----:B------:R-:W-:Y:S01]  /*12000*/  LEA R27, R24, R23, 0x3 ;  /* 0x00000017181b7211 */ /* 0x000fe200078e18ff */
[----:B------:R-:W-:Y:S01]  /*12010*/  BSSY B0, `(.L_x_5613) ;  /* 0x0000007000007945 */ /* 0x000fe20003800000 */
[----:B0-----:R-:W-:-:S04]  /*12020*/  LOP3.LUT R2, R2, 0x7f, RZ, 0xc0, !PT ;  /* 0x0000007f02027812 */ /* 0x001fc800078ec0ff */
[----:B------:R-:W-:-:S04]  /*12030*/  SHF.R.U32.HI R2, RZ, 0x3, R2 ;  /* 0x00000003ff027819 */ /* 0x000fc80000011602 */
[----:B------:R-:W-:Y:S02]  /*12040*/  IADD3 R29, -R2, R29, -R0 ;  /* 0x0000001d021d7210 */ /* 0x000fe40007ffe900 */
[----:B------:R-:W-:-:S04]  /*12050*/  SHF.L.U32 R0, R25, 0x1f, RZ ;  /* 0x0000001f19007819 */ /* 0x000fc800000006ff */
[----:B------:R-:W0:Y:S02]  /*12060*/  SYNCS.PHASECHK.TRANS64.TRYWAIT P0, [R27+URZ+0x28c40], R0 ;  /* 0x028c40001b0075a7 */ /* 0x000e24000800017f */
[----:B0-----:R-:W-:Y:S05]  /*12070*/  @!P0 BRA `(.L_x_5614) ;  /* 0x0000003c00b08947 */ /* 0x001fea0003800000 */
.L_x_5679:
[----:B------:R-:W-:Y:S05]  /*12080*/  BSYNC B0 ;  /* 0x0000000000007941 */ /* 0x000fea0003800000 */
.L_x_5613:
[----:B------:R-:W1:Y:S01]  /*12090*/  S2R R7, SR_TID.X ;  /* 0x0000000000077919 */ /* 0x000e620000002100 */
[----:B0-----:R-:W-:Y:S01]  /*120a0*/  SHF.R.S32.HI R0, RZ, 0x1f, R36 ;  /* 0x0000001fff007819 */ /* 0x001fe20000011424 */
[----:B------:R-:W-:Y:S01]  /*120b0*/  ULDC.64 UR4, c[0x0][0x300] ;  /* 0x0000c00000047ab9 */ /* 0x000fe20000000a00 */
[----:B-----5:R-:W-:Y:S01]  /*120c0*/  SHF.R.S32.HI R4, RZ, 0x1f, R30 ;  /* 0x0000001fff047819 */ /* 0x020fe2000001141e */
[----:B------:R-:W-:Y:S01]  /*120d0*/  IMAD.WIDE.U32 R2, R36, UR4, RZ ;  /* 0x0000000424027c25 */ /* 0x000fe2000f8e00ff */
[----:B------:R-:W-:Y:S01]  /*120e0*/  LOP3.LUT R22, R22, 0xfffffffd, RZ, 0xc0, !PT ;  /* 0xfffffffd16167812 */ /* 0x000fe200078ec0ff */
[----:B------:R0:W-:Y:S04]  /*120f0*/  STL [R1+0x8], R0 ;  /* 0x0000080001007387 */ /* 0x0001e80000100800 */
[----:B------:R2:W-:Y:S01]  /*12100*/  STL [R1+0xc], R4 ;  /* 0x00000c0401007387 */ /* 0x0005e20000100800 */
[----:B0-----:R-:W-:-:S04]  /*12110*/  IMAD R0, R0, UR4, RZ ;  /* 0x0000000400007c24 */ /* 0x001fc8000f8e02ff */
[----:B------:R-:W-:Y:S01]  /*12120*/  IMAD R0, R36, UR5, R0 ;  /* 0x0000000524007c24 */ /* 0x000fe2000f8e0200 */
[----:B------:R-:W-:-:S03]  /*12130*/  ULDC.64 UR4, c[0x0][0x310] ;  /* 0x0000c40000047ab9 */ /* 0x000fc60000000a00 */
[----:B------:R-:W-:Y:S02]  /*12140*/  IMAD.IADD R3, R3, 0x1, R0 ;  /* 0x0000000103037824 */ /* 0x000fe400078e0200 */
[----:B------:R-:W-:Y:S02]  /*12150*/  IMAD R0, R4, UR4, RZ ;  /* 0x0000000404007c24 */ /* 0x000fe4000f8e02ff */
[----:B------:R-:W-:-:S04]  /*12160*/  IMAD.WIDE.U32 R2, R30, UR4, R2 ;  /* 0x000000041e027c25 */ /* 0x000fc8000f8e0002 */
[----:B------:R-:W-:Y:S01]  /*12170*/  IMAD R0, R30, UR5, R0 ;  /* 0x000000051e007c24 */ /* 0x000fe2000f8e0200 */
[----:B------:R-:W-:Y:S01]  /*12180*/  ULDC.64 UR4, c[0x0][0x308] ;  /* 0x0000c20000047ab9 */ /* 0x000fe20000000a00 */
[----:B-1----:R-:W-:Y:S02]  /*12190*/  IMAD.SHL.U32 R7, R7, 0x8, RZ ;  /* 0x0000000807077824 */ /* 0x002fe400078e00ff */
[----:B------:R-:W-:Y:S02]  /*121a0*/  IMAD.IADD R3, R3, 0x1, R0 ;  /* 0x0000000103037824 */ /* 0x000fe400078e0200 */
[----:B------:R-:W-:Y:S01]  /*121b0*/  IMAD R0, R26, UR4, RZ ;  /* 0x000000041a007c24 */ /* 0x000fe2000f8e02ff */
[----:B------:R-:W-:Y:S01]  /*121c0*/  LOP3.LUT R7, R7, 0x38, RZ, 0xc0, !PT ;  /* 0x0000003807077812 */ /* 0x000fe200078ec0ff */
[----:B------:R-:W-:-:S04]  /*121d0*/  IMAD.WIDE.U32 R2, R18, UR4, R2 ;  /* 0x0000000412027c25 */ /* 0x000fc8000f8e0002 */
[----:B------:R-:W-:Y:S01]  /*121e0*/  IMAD R0, R18, UR5, R0 ;  /* 0x0000000512007c24 */ /* 0x000fe2000f8e0200 */
[----:B------:R-:W-:Y:S01]  /*121f0*/  ULDC.64 UR4, c[0x0][0x2e8] ;  /* 0x0000ba0000047ab9 */ /* 0x000fe20000000a00 */
[----:B--2---:R-:W-:Y:S02]  /*12200*/  IMAD R4, R24, 0x1000, R34 ;  /* 0x0000100018047824 */ /* 0x004fe400078e0222 */
[----:B------:R-:W-:Y:S01]  /*12210*/  IMAD.IADD R5, R3, 0x1, R0 ;  /* 0x0000000103057824 */ /* 0x000fe200078e0200 */
[C---:B------:R-:W-:Y:S01]  /*12220*/  LEA R0, P0, R2.reuse, UR4, 0x1 ;  /* 0x0000000402007c11 */ /* 0x040fe2000f8008ff */
[----:B------:R-:W-:Y:S02]  /*12230*/  ULDC UR4, c[0x0][0x2f4] ;  /* 0x0000bd0000047ab9 */ /* 0x000fe40000000800 */
[----:B------:R-:W-:Y:S02]  /*12240*/  ISETP.GE.AND P2, PT, R7, UR4, PT ;  /* 0x0000000407007c0c */ /* 0x000fe4000bf46270 */
[----:B------:R-:W-:Y:S01]  /*12250*/  LEA.HI.X R5, R2, UR5, R5, 0x1, P0 ;  /* 0x0000000502057c11 */ /* 0x000fe200080f0c05 */
[----:B------:R-:W-:Y:S01]  /*12260*/  UMOV UR5, 0xffffffff ;  /* 0xffffffff00057882 */ /* 0x000fe20000000000 */
[----:B------:R-:W-:-:S09]  /*12270*/  ISETP.GE.AND P0, PT, R29, 0x1, PT ;  /* 0x000000011d00780c */ /* 0x000fd20003f06270 */
        /* <DEDUP_REMOVED lines=34> */
.L_x_5689:
        /* <DEDUP_REMOVED lines=10> */
.L_x_5616:
        /* <DEDUP_REMOVED lines=11> */
.L_x_5617:
        /* <DEDUP_REMOVED lines=23> */
.L_x_5619:
[----:B------:R-:W-:Y:S05]  /*12760*/  BSYNC B6 ;  /* 0x0000000000067941 */ /* 0x000fea0003800000 */
.L_x_5618:
[----:B0-----:R-:W2:Y:S01]  /*12770*/  LDL.LU R2, [R1] ;  /* 0x0000000001027983 */ /* 0x001ea20000300800 */
[----:B------:R-:W0:Y:S01]  /*12780*/  LDC R21, c[0x0][0x448] ;  /* 0x00011200ff157b82 */ /* 0x000e220000000800 */
[----:B------:R-:W-:Y:S01]  /*12790*/  ULDC.64 UR4, c[0x0][0x298] ;  /* 0x0000a60000047ab9 */ /* 0x000fe20000000a00 */
[----:B------:R-:W-:Y:S01]  /*127a0*/  LOP3.LUT P6, RZ, R22, 0x200, RZ, 0xc0, !PT ;  /* 0x0000020016ff7812 */ /* 0x000fe200078cc0ff */
[----:B------:R3:W5:Y:S01]  /*127b0*/  LDL R7, [R1+0x18] ;  /* 0x0000180001077983 */ /* 0x0007620000100800 */
[----:B------:R-:W-:Y:S01]  /*127c0*/  SHF.R.S32.HI R4, RZ, 0x1f, R19 ;  /* 0x0000001fff047819 */ /* 0x000fe20000011413 */
[----:B------:R-:W4:Y:S03]  /*127d0*/  S2R R20, SR_TID.X ;  /* 0x0000000000147919 */ /* 0x000f260000002100 */
[----:B------:R-:W-:Y:S02]  /*127e0*/  SEL R4, R4, RZ, !P6 ;  /* 0x000000ff04047207 */ /* 0x000fe40007000000 */
[----:B----4-:R-:W-:Y:S01]  /*127f0*/  LOP3.LUT R20, R20, 0x7f, RZ, 0xc0, !PT ;  /* 0x0000007f14147812 */ /* 0x010fe200078ec0ff */
[----:B------:R-:W4:Y:S02]  /*12800*/  S2R R8, SR_TID.X ;  /* 0x0000000000087919 */ /* 0x000f240000002100 */
[----:B----4-:R-:W-:-:S05]  /*12810*/  IMAD.SHL.U32 R8, R8, 0x8, RZ ;  /* 0x0000000808087824 */ /* 0x010fca00078e00ff */
[----:B------:R-:W-:Y:S02]  /*12820*/  LOP3.LUT R8, R8, 0x38, RZ, 0xc0, !PT ;  /* 0x0000003808087812 */ /* 0x000fe400078ec0ff */
[----:B--2---:R-:W-:-:S05]  /*12830*/  SHF.R.S32.HI R0, RZ, 0x1f, R2 ;  /* 0x0000001fff007819 */ /* 0x004fca0000011402 */
[----:B------:R-:W-:-:S04]  /*12840*/  IMAD R0, R0, UR4, RZ ;  /* 0x0000000400007c24 */ /* 0x000fc8000f8e02ff */
        /* <DEDUP_REMOVED lines=9> */
[----:B------:R-:W-:Y:S01]  /*128e0*/  IMAD.IADD R3, R3, 0x1, R0 ;  /* 0x0000000103037824 */ /* 0x000fe200078e0200 */
[----:B------:R-:W-:Y:S02]  /*128f0*/  SEL R0, R19, RZ, !P6 ;  /* 0x000000ff13007207 */ /* 0x000fe40007000000 */
[----:B0-----:R-:W-:Y:S02]  /*12900*/  ISETP.NE.AND P6, PT, R21, 0x1, PT ;  /* 0x000000011500780c */ /* 0x001fe40003fc5270 */
[----:B------:R-:W-:Y:S01]  /*12910*/  SHF.R.U32.HI R21, RZ, 0x3, R20 ;  /* 0x00000003ff157819 */ /* 0x000fe20000011614 */
[C---:B------:R-:W-:Y:S01]  /*12920*/  IMAD.WIDE.U32 R2, R0.reuse, UR4, R2 ;  /* 0x0000000400027c25 */ /* 0x040fe2000f8e0002 */
[----:B------:R-:W0:Y:S03]  /*12930*/  S2R R20, SR_TID.X ;  /* 0x0000000000147919 */ /* 0x000e260000002100 */
[----:B------:R-:W-:Y:S01]  /*12940*/  IMAD R4, R0, UR5, R4 ;  /* 0x0000000500047c24 */ /* 0x000fe2000f8e0204 */
[----:B------:R-:W-:-:S03]  /*12950*/  ULDC.64 UR4, c[0x0][0x2d0] ;  /* 0x0000b40000047ab9 */ /* 0x000fc60000000a00 */
[----:B------:R-:W-:Y:S02]  /*12960*/  IMAD.IADD R3, R3, 0x1, R4 ;  /* 0x0000000103037824 */ /* 0x000fe400078e0204 */
[----:B------:R-:W2:Y:S08]  /*12970*/  @P6 LDC R6, c[0x0][0x44c] ;  /* 0x00011300ff066b82 */ /* 0x000eb00000000800 */
[----:B------:R-:W4:Y:S01]  /*12980*/  @P6 LDC R0, c[0x0][0x450] ;  /* 0x00011400ff006b82 */ /* 0x000f220000000800 */
[----:B0-----:R-:W-:-:S05]  /*12990*/  IMAD.SHL.U32 R20, R20, 0x10, RZ ;  /* 0x0000001014147824 */ /* 0x001fca00078e00ff */
[----:B------:R-:W-:-:S05]  /*129a0*/  LOP3.LUT R20, R21, 0x70, R20, 0xf8, !PT ;  /* 0x0000007015147812 */ /* 0x000fca00078ef814 */
[----:B------:R-:W-:-:S04]  /*129b0*/  IMAD.IADD R5, R20, 0x1, R35 ;  /* 0x0000000114057824 */ /* 0x000fc800078e0223 */
[----:B--2---:R-:W-:-:S04]  /*129c0*/  @P6 IMAD.HI.U32 R6, R5, R6, RZ ;  /* 0x0000000605066227 */ /* 0x004fc800078e00ff */
[----:B------:R-:W-:Y:S01]  /*129d0*/  IMAD.MOV.U32 R4, RZ, RZ, R5 ;  /* 0x000000ffff047224 */ /* 0x000fe200078e0005 */
[----:B----4-:R-:W-:Y:S02]  /*129e0*/  @P6 SHF.R.U32.HI R4, RZ, R0, R6 ;  /* 0x00000000ff046219 */ /* 0x010fe40000011606 */
[----:B------:R-:W0:Y:S03]  /*129f0*/  LDC R6, c[0x0][0x448] ;  /* 0x00011200ff067b82 */ /* 0x000e260000000800 */
[----:B------:R-:W-:Y:S01]  /*12a00*/  IMAD.MOV R0, RZ, RZ, -R4 ;  /* 0x000000ffff007224 */ /* 0x000fe200078e0a04 */
[----:B------:R-:W2:Y:S01]  /*12a10*/  S2R R20, SR_TID.X ;  /* 0x0000000000147919 */ /* 0x000ea20000002100 */
[----:B------:R-:W-:-:S04]  /*12a20*/  IMAD.WIDE.U32 R2, R4, UR4, R2 ;  /* 0x0000000404027c25 */ /* 0x000fc8000f8e0002 */
[----:B0-----:R-:W-:Y:S01]  /*12a30*/  IMAD R0, R6, R0, R5 ;  /* 0x0000000006007224 */ /* 0x001fe200078e0205 */
[----:B------:R-:W-:-:S05]  /*12a40*/  SHF.R.S32.HI R5, RZ, 0x1f, R4 ;  /* 0x0000001fff057819 */ /* 0x000fca0000011404 */
[----:B------:R-:W-:-:S04]  /*12a50*/  IMAD R5, R5, UR4, RZ ;  /* 0x0000000405057c24 */ /* 0x000fc8000f8e02ff */
[----:B------:R-:W-:Y:S01]  /*12a60*/  IMAD R5, R4, UR5, R5 ;  /* 0x0000000504057c24 */ /* 0x000fe2000f8e0205 */
[----:B------:R-:W-:Y:S01]  /*12a70*/  SHF.R.S32.HI R4, RZ, 0x1f, R0 ;  /* 0x0000001fff047819 */ /* 0x000fe20000011400 */
[----:B------:R-:W-:-:S03]  /*12a80*/  ULDC.64 UR4, c[0x0][0x2c8] ;  /* 0x0000b20000047ab9 */ /* 0x000fc60000000a00 */
[----:B------:R-:W-:Y:S01]  /*12a90*/  IADD3 R3, R3, R5, RZ ;  /* 0x0000000503037210 */ /* 0x000fe20007ffe0ff */
[----:B------:R-:W-:Y:S02]  /*12aa0*/  IMAD R4, R4, UR4, RZ ;  /* 0x0000000404047c24 */ /* 0x000fe4000f8e02ff */
[----:B------:R-:W-:-:S04]  /*12ab0*/  IMAD.WIDE.U32 R2, R0, UR4, R2 ;  /* 0x0000000400027c25 */ /* 0x000fc8000f8e0002 */
[----:B------:R-:W-:Y:S01]  /*12ac0*/  IMAD R4, R0, UR5, R4 ;  /* 0x0000000500047c24 */ /* 0x000fe2000f8e0204 */
[----:B------:R-:W-:Y:S02]  /*12ad0*/  ULDC.64 UR4, c[0x0][0x280] ;  /* 0x0000a00000047ab9 */ /* 0x000fe40000000a00 */
[----:B------:R-:W-:Y:S01]  /*12ae0*/  LEA R0, P0, R2, UR4, 0x1 ;  /* 0x0000000402007c11 */ /* 0x000fe2000f8008ff */
[----:B------:R-:W-:Y:S01]  /*12af0*/  IMAD.IADD R4, R3, 0x1, R4 ;  /* 0x0000000103047824 */ /* 0x000fe200078e0204 */
[----:B------:R-:W-:Y:S01]  /*12b00*/  ULDC UR4, c[0x0][0x2b8] ;  /* 0x0000ae0000047ab9 */ /* 0x000fe20000000800 */
[----:B--2---:R-:W-:-:S03]  /*12b10*/  LOP3.LUT R20, R20, 0x7f, RZ, 0xc0, !PT ;  /* 0x0000007f14147812 */ /* 0x004fc600078ec0ff */
[----:B------:R-:W-:Y:S01]  /*12b20*/  LEA.HI.X R4, R2, UR5, R4, 0x1, P0 ;  /* 0x0000000502047c11 */ /* 0x000fe200080f0c04 */
[----:B------:R-:W-:Y:S01]  /*12b30*/  UMOV UR5, 0xffffffff ;  /* 0xffffffff00057882 */ /* 0x000fe20000000000 */
[----:B------:R-:W-:Y:S02]  /*12b40*/  ISETP.GE.AND P1, PT, R8, UR4, PT ;  /* 0x0000000408007c0c */ /* 0x000fe4000bf26270 */
[----:B------:R-:W-:Y:S01]  /*12b50*/  SHF.R.U32.HI R9, RZ, 0x3, R20 ;  /* 0x00000003ff097819 */ /* 0x000fe20000011614 */
[----:B---3--:R-:W-:Y:S10]  /*12b60*/  BRA.DIV UR5, `(.L_x_5620) ;  /* 0x0000003a05587947 */ /* 0x008ff4000b800000 */
[----:B------:R-:W0:Y:S01]  /*12b70*/  SHFL.IDX PT, R3, R0, RZ, 0x181f ;  /* 0x00181fff00037589 */ /* 0x000e2200000e0000 */
[----:B------:R-:W-:Y:S02]  /*12b80*/  IMAD R37, R37, R6, RZ ;  /* 0x0000000625257224 */ /* 0x000fe400078e02ff */
[----:B------:R-:W-:Y:S01]  /*12b90*/  IMAD.IADD R35, R9, 0x1, R35 ;  /* 0x0000000109237824 */ /* 0x000fe200078e0223 */
[----:B------:R-:W2:Y:S04]  /*12ba0*/  SHFL.IDX PT, R2, R4, RZ, 0x181f ;  /* 0x00181fff04027589 */ /* 0x000ea800000e0000 */
[----:B------:R-:W-:-:S13]  /*12bb0*/  ISETP.GE.AND P0, PT, R35, R37, PT ;  /* 0x000000252300720c */ /* 0x000fda0003f06270 */
[----:B0-----:R-:W-:-:S05]  /*12bc0*/  @!P0 LEA R3, P2, R8, R3, 0x1 ;  /* 0x0000000308038211 */ /* 0x001fca00078408ff */
[----:B--2---:R-:W-:-:S05]  /*12bd0*/  @!P0 IMAD.X R2, RZ, RZ, R2, P2 ;  /* 0x000000ffff028224 */ /* 0x004fca00010e0602 */
[----:B------:R-:W-:-:S04]  /*12be0*/  @!P0 LOP3.LUT R3, R3, R2, RZ, 0x3c, !PT ;  /* 0x0000000203038212 */ /* 0x000fc800078e3cff */
[----:B------:R-:W-:-:S04]  /*12bf0*/  @!P0 LOP3.LUT R2, R3, R2, RZ, 0x3c, !PT ;  /* 0x0000000203028212 */ /* 0x000fc800078e3cff */
[----:B------:R-:W-:-:S05]  /*12c00*/  @!P0 LOP3.LUT R3, R3, R2, RZ, 0x3c, !PT ;  /* 0x0000000203038212 */ /* 0x000fca00078e3cff */
[----:B------:R-:W-:Y:S01]  /*12c10*/  @!PT LDS RZ, [RZ] ;  /* 0x00000000fffff984 */ /* 0x000fe20000000800 */
[----:B-----5:R0:W-:Y:S02]  /*12c20*/  @!P0 LDGSTS.E.BYPASS.LTC128B.128 [R7+0x20400], desc[UR54][R2.64], !P1 ;  /* 0x2040000002078fae */ /* 0x0201e4000c901d76 */
[----:B0-----:R-:W-:Y:S02]  /*12c30*/  VIADD R2, R35, 0x10 ;  /* 0x0000001023027836 */ /* 0x001fe40000000000 */
[----:B------:R-:W0:Y:S03]  /*12c40*/  SHFL.IDX PT, R3, R0, 0x1, 0x181f ;  /* 0x00381f0000037f89 */ /* 0x000e2600000e0000 */
[----:B------:R-:W-:Y:S02]  /*12c50*/  ISETP.GE.AND P0, PT, R2, R37, PT ;  /* 0x000000250200720c */ /* 0x000fe40003f06270 */
[----:B------:R-:W2:Y:S11]  /*12c60*/  SHFL.IDX PT, R2, R4, 0x1, 0x181f ;  /* 0x00381f0004027f89 */ /* 0x000eb600000e0000 */
[----:B0-----:R-:W-:-:S05]  /*12c70*/  @!P0 LEA R3, P2, R8, R3, 0x1 ;  /* 0x0000000308038211 */ /* 0x001fca00078408ff */
[----:B--2---:R-:W-:-:S05]  /*12c80*/  @!P0 IMAD.X R2, RZ, RZ, R2, P2 ;  /* 0x000000ffff028224 */ /* 0x004fca00010e0602 */
        /* <DEDUP_REMOVED lines=8> */
[----:B------:R-:W2:Y:S04]  /*12d10*/  SHFL.IDX PT, R2, R4, 0x2, 0x181f ;  /* 0x00581f0004027f89 */ /* 0x000ea800000e0000 */
[----:B------:R-:W3:Y:S04]  /*12d20*/  SHFL.IDX PT, R4, R4, 0x3, 0x181f ;  /* 0x00781f0004047f89 */ /* 0x000ee800000e0000 */
[----:B0-----:R-:W-:-:S05]  /*12d30*/  @!P0 LEA R3, P2, R8, R3, 0x1 ;  /* 0x0000000308038211 */ /* 0x001fca00078408ff */
[----:B--2---:R-:W-:-:S05]  /*12d40*/  @!P0 IMAD.X R2, RZ, RZ, R2, P2 ;  /* 0x000000ffff028224 */ /* 0x004fca00010e0602 */
[----:B------:R-:W-:-:S04]  /*12d50*/  @!P0 LOP3.LUT R3, R3, R2, RZ, 0x3c, !PT ;  /* 0x0000000203038212 */ /* 0x000fc800078e3cff */
[----:B------:R-:W-:-:S04]  /*12d60*/  @!P0 LOP3.LUT R2, R3, R2, RZ, 0x3c, !PT ;  /* 0x0000000203028212 */ /* 0x000fc800078e3cff */
[----:B------:R-:W-:-:S05]  /*12d70*/  @!P0 LOP3.LUT R3, R3, R2, RZ, 0x3c, !PT ;  /* 0x0000000203038212 */ /* 0x000fca00078e3cff */
[----:B---3--:R0:W-:Y:S02]  /*12d80*/  @!P0 LDGSTS.E.BYPASS.LTC128B.128 [R7+0x21400], desc[UR54][R2.64], !P1 ;  /* 0x2140000002078fae */ /* 0x0081e4000c901d76 */
.L_x_5698:
[----:B------:R-:W-:-:S05]  /*12d90*/  VIADD R35, R35, 0x30 ;  /* 0x0000003023237836 */ /* 0x000fca0000000000 */
[----:B------:R-:W-:-:S13]  /*12da0*/  ISETP.GE.AND P0, PT, R35, R37, PT ;  /* 0x000000252300720c */ /* 0x000fda0003f06270 */
        /* <DEDUP_REMOVED lines=8> */
.L_x_5621:
        /* <DEDUP_REMOVED lines=18> */
.L_x_5699:
[----:B------:R-:W-:Y:S05]  /*12f50*/  BSYNC B0 ;  /* 0x0000000000007941 */ /* 0x000fea0003800000 */
.L_x_5622:
[----:B------:R-:W-:-:S05]  /*12f60*/  IMAD.U32 R2, RZ, RZ, UR36 ;  /* 0x00000024ff027e24 */ /* 0x000fca000f8e00ff */
[----:B------:R-:W-:-:S13]  /*12f70*/  ISETP.NE.AND P0, PT, R2, 0x3, PT ;  /* 0x000000030200780c */ /* 0x000fda0003f05270 */
[----:B------:R-:W-:Y:S05]  /*12f80*/  @!P0 BRA `(.L_x_5624) ;  /* 0x0000000000048947 */ /* 0x000fea0003800000 */
[----:B------:R-:W-:Y:S01]  /*12f90*/  BPT.TRAP 0x1 ;  /* 0x000000040000795c */ /* 0x000fe20000300000 */
.L_x_5624:
[----:B0-----:R-:W-:Y:S01]  /*12fa0*/  SHF.L.U32 R0, R25, 0x1f, RZ ;  /* 0x0000001f19007819 */ /* 0x001fe200000006ff */
[----:B------:R-:W-:Y:S03]  /*12fb0*/  BSSY B0, `(.L_x_5625) ;  /* 0x0000003000007945 */ /* 0x000fe60003800000 */
[----:B------:R-:W0:Y:S02]  /*12fc0*/  SYNCS.PHASECHK.TRANS64.TRYWAIT P0, [R27+URZ+0x28c60], R0 ;  /* 0x028c60001b0075a7 */ /* 0x000e24000800017f */
[----:B0-----:R-:W-:Y:S05]  /*12fd0*/  @!P0 BRA `(.L_x_5626) ;  /* 0x0000003800948947 */ /* 0x001fea0003800000 */
.L_x_5700:
[----:B------:R-:W-:Y:S05]  /*12fe0*/  BSYNC B0 ;  /* 0x0000000000007941 */ /* 0x000fea0003800000 */
.L_x_5625:
[----:B------:R-:W0:Y:S01]  /*12ff0*/  LDL.LU R2, [R1+0x8] ;  /* 0x0000080001027983 */ /* 0x000e220000300800 */
[----:B------:R-:W-:-:S03]  /*13000*/  ULDC.64 UR4, c[0x0][0x328] ;  /* 0x0000ca0000047ab9 */ /* 0x000fc60000000a00 */
[----:B------:R-:W2:Y:S01]  /*13010*/  LDL.LU R4, [R1+0xc] ;  /* 0x00000c0001047983 */ /* 0x000ea20000300800 */
[----:B------:R-:W-:Y:S02]  /*13020*/  IMAD R5, R24, 0x8000, R34 ;  /* 0x0000800018057824 */ /* 0x000fe400078e0222 */
[----:B0-----:R-:W-:Y:S02]  /*13030*/  IMAD R0, R2, UR4, RZ ;  /* 0x0000000402007c24 */ /* 0x001fe4000f8e02ff */
[----:B------:R-:W-:-:S04]  /*13040*/  IMAD.WIDE.U32 R2, R36, UR4, RZ ;  /* 0x0000000424027c25 */ /* 0x000fc8000f8e00ff */
[----:B------:R-:W-:Y:S01]  /*13050*/  IMAD R0, R36, UR5, R0 ;  /* 0x0000000524007c24 */ /* 0x000fe2000f8e0200 */
[----:B------:R-:W-:-:S03]  /*13060*/  ULDC.64 UR4, c[0x0][0x338] ;  /* 0x0000ce0000047ab9 */ /* 0x000fc60000000a00 */
[----:B------:R-:W-:Y:S02]  /*13070*/  IMAD.IADD R3, R3, 0x1, R0 ;  /* 0x0000000103037824 */ /* 0x000fe400078e0200 */
        /* <DEDUP_REMOVED lines=23> */
[----:B0-----:R-:W-:-:S05]  /*131f0*/  IMAD.SHL.U32 R7, R7, 0x8, RZ ;  /* 0x0000000807077824 */ /* 0x001fca00078e00ff */
[----:B------:R-:W-:-:S05]  /*13200*/  LOP3.LUT R7, R7, 0x38, RZ, 0xc0, !PT ;  /* 0x0000003807077812 */ /* 0x000fca00078ec0ff */
[----:B------:R-:W-:Y:S01]  /*13210*/  IMAD.SHL.U32 R0, R7, 0x2, RZ ;  /* 0x0000000207007824 */ /* 0x000fe200078e00ff */
[----:B------:R-:W-:-:S04]  /*13220*/  LOP3.LUT R7, R17, 0x1, RZ, 0xc0, !PT ;  /* 0x0000000111077812 */ /* 0x000fc800078ec0ff */
[----:B--2---:R-:W-:Y:S02]  /*13230*/  IADD3 R2, P0, R2, R0, RZ ;  /* 0x0000000002027210 */ /* 0x004fe40007f1e0ff */
[----:B------:R-:W-:Y:S02]  /*13240*/  ISETP.NE.U32.AND P1, PT, R7, 0x1, PT ;  /* 0x000000010700780c */ /* 0x000fe40003f25070 */
[----:B------:R-:W-:Y:S01]  /*13250*/  PRMT R7, R17, 0x8880, RZ ;  /* 0x0000888011077816 */ /* 0x000fe200000000ff */
[----:B---3--:R-:W-:Y:S01]  /*13260*/  IMAD.X R3, RZ, RZ, R3, P0 ;  /* 0x000000ffff037224 */ /* 0x008fe200000e0603 */
        /* <DEDUP_REMOVED lines=25> */
[----:B------:R-:W2:Y:S04]  /*13400*/  SHFL.IDX PT, R3, R6, 0x1, 0x181f ;  /* 0x00381f0006037f89 */ /* 0x000ea800000e0000 */
[----:B------:R-:W-:Y:S01]  /*13410*/  SHFL.IDX PT, R6, R6, 0x3, 0x181f ;  /* 0x00781f0006067f89 */ /* 0x000fe200000e0000 */
[----:B0-----:R-:W-:-:S05]  /*13420*/  IADD3 R2, P6, R2, R0, RZ ;  /* 0x0000000002027210 */ /* 0x001fca0007fde0ff */
[----:B--2---:R-:W-:Y:S01]  /*13430*/  IMAD.X R3, RZ, RZ, R3, P6 ;  /* 0x000000ffff037224 */ /* 0x004fe200030e0603 */
        /* <DEDUP_REMOVED lines=39> */
[----:B0-----:R0:W2:Y:S02]  /*136b0*/  SHFL.IDX PT, R2, R4, 0x3, 0x181f ;  /* 0x00781f0004027f89 */ /* 0x0010a400000e0000 */
.L_x_5710:
        /* <DEDUP_REMOVED lines=11> */
[----:B--2---:R-:W-:Y:S02]  /*13770*/  IADD3 R2, P0, R2, R0, RZ ;  /* 0x0000000002027210 */ /* 0x004fe40007f1e0ff */
        /* <DEDUP_REMOVED lines=22> */
.L_x_5628:
        /* <DEDUP_REMOVED lines=11> */
.L_x_5629:
[----:B------:R-:W2:Y:S01]  /*13990*/  LDL.LU R2, [R1+0x4] ;  /* 0x0000040001027983 */ /* 0x000ea20000300800 */
[----:B------:R3:W-:Y:S01]  /*139a0*/  SYNCS.ARRIVE.TRANS64.A1T0 RZ, [R27+URZ+0x28c50], RZ ;  /* 0x028c50ff1bff79a7 */ /* 0x0007e2000810003f */
[----:B------:R-:W-:Y:S01]  /*139b0*/  BSSY B0, `(.L_x_5630) ;  /* 0x00000f7000007945 */ /* 0x000fe20003800000 */
[----:B--2---:R-:W-:-:S05]  /*139c0*/  VIADD R7, R2, 0xfffffffe ;  /* 0xfffffffe02077836 */ /* 0x004fca0000000000 */
[----:B------:R-:W-:-:S13]  /*139d0*/  ISETP.GE.AND P0, PT, R7, R32, PT ;  /* 0x000000200700720c */ /* 0x000fda0003f06270 */
[----:B---3--:R-:W-:Y:S05]  /*139e0*/  @!P0 BRA `(.L_x_5631) ;  /* 0x0000000c00cc8947 */ /* 0x008fea0003800000 */
[----:B------:R-:W2:Y:S01]  /*139f0*/  LDL.LU R2, [R1+0x14] ;  /* 0x0000140001027983 */ /* 0x000ea20000300800 */
[----:B------:R-:W-:-:S04]  /*13a00*/  LOP3.LUT R29, R17, 0x80, RZ, 0xc0, !PT ;  /* 0x00000080111d7812 */ /* 0x000fc800078ec0ff */
[----:B------:R-:W-:Y:S02]  /*13a10*/  SHF.R.U32.HI R29, RZ, 0x3, R29 ;  /* 0x00000003ff1d7819 */ /* 0x000fe4000001161d */
[----:B--2---:R-:W-:-:S04]  /*13a20*/  LOP3.LUT R30, R2, 0x40, RZ, 0xc0, !PT ;  /* 0x00000040021e7812 */ /* 0x004fc800078ec0ff */
[----:B------:R-:W-:-:S07]  /*13a30*/  SHF.R.U32.HI R30, RZ, 0x2, R30 ;  /* 0x00000002ff1e7819 */ /* 0x000fce000001161e */
.L_x_5644:
[----:B--2---:R-:W2:Y:S01]  /*13a40*/  S2R R2, SR_TID.X ;  /* 0x0000000000027919 */ /* 0x004ea20000002100 */
[----:B---3--:R-:W3:Y:S01]  /*13a50*/  LDC R3, c[0x0][0x430] ;  /* 0x00010c00ff037b82 */ /* 0x008ee20000000800 */
[----:B------:R-:W-:Y:S01]  /*13a60*/  IMAD R6, R7, 0x40, R31 ;  /* 0x0000004007067824 */ /* 0x000fe200078e021f */
[----:B------:R-:W-:Y:S05]  /*13a70*/  YIELD ;  /* 0x0000000000007946 */ /* 0x000fea0003800000 */
[----:B0-----:R-:W0:Y:S01]  /*13a80*/  S2R R4, SR_TID.X ;  /* 0x0000000000047919 */ /* 0x001e220000002100 */
[----:B------:R-:W-:Y:S01]  /*13a90*/  IMAD.U32 R11, RZ, RZ, UR36 ;  /* 0x00000024ff0b7e24 */ /* 0x000fe2000f8e00ff */
[----:B------:R-:W-:Y:S01]  /*13aa0*/  ULDC UR4, c[0x0][0x430] ;  /* 0x00010c0000047ab9 */ /* 0x000fe20000000800 */
[----:B------:R-:W-:Y:S01]  /*13ab0*/  VIADD R24, R24, 0x1 ;  /* 0x0000000118187836 */ /* 0x000fe20000000000 */
[----:B---3--:R-:W-:-:S02]  /*13ac0*/  ISETP.NE.AND P0, PT, R3, 0x1, PT ;  /* 0x000000010300780c */ /* 0x008fc40003f05270 */
[----:B--2---:R-:W-:-:S04]  /*13ad0*/  LOP3.LUT R2, R2, 0x7f, RZ, 0xc0, !PT ;  /* 0x0000007f02027812 */ /* 0x004fc800078ec0ff */
[----:B------:R-:W-:-:S07]  /*13ae0*/  SHF.R.U32.HI R2, RZ, 0x3, R2 ;  /* 0x00000003ff027819 */ /* 0x000fce0000011602 */
[----:B------:R-:W2:Y:S01]  /*13af0*/  @P0 LDC R3, c[0x0][0x434] ;  /* 0x00010d00ff030b82 */ /* 0x000ea20000000800 */
[----:B0-----:R-:W-:-:S05]  /*13b00*/  IMAD.SHL.U32 R4, R4, 0x10, RZ ;  /* 0x0000001004047824 */ /* 0x001fca00078e00ff */
[----:B------:R-:W-:Y:S02]  /*13b10*/  LOP3.LUT R4, R2, 0x70, R4, 0xf8, !PT ;  /* 0x0000007002047812 */ /* 0x000fe400078ef804 */
[----:B------:R-:W0:Y:S02]  /*13b20*/  @P0 LDC R2, c[0x0][0x438] ;  /* 0x00010e00ff020b82 */ /* 0x000e240000000800 */
[C---:B------:R-:W-:Y:S01]  /*13b30*/  ISETP.GT.U32.AND P1, PT, R4.reuse, 0x3f, PT ;  /* 0x0000003f0400780c */ /* 0x040fe20003f24070 */
[----:B------:R-:W-:-:S04]  /*13b40*/  IMAD.IADD R6, R4, 0x1, R6 ;  /* 0x0000000104067824 */ /* 0x000fc800078e0206 */
[----:B------:R-:W-:-:S08]  /*13b50*/  IMAD.MOV.U32 R10, RZ, RZ, R6 ;  /* 0x000000ffff0a7224 */ /* 0x000fd000078e0006 */
[----:B------:R-:W3:Y:S01]  /*13b60*/  @!P1 LDC.64 R4, c[0x0][0x428] ;  /* 0x00010a00ff049b82 */ /* 0x000ee20000000a00 */
[----:B--2---:R-:W-:-:S07]  /*13b70*/  @P0 IMAD.HI.U32 R3, R6, R3, RZ ;  /* 0x0000000306030227 */ /* 0x004fce00078e00ff */
[----:B------:R-:W2:Y:S01]  /*13b80*/  @!P1 LDC.64 R8, c[0x0][0x418] ;  /* 0x00010600ff089b82 */ /* 0x000ea20000000a00 */
[----:B0-----:R-:W-:-:S04]  /*13b90*/  @P0 SHF.R.U32.HI R10, RZ, R2, R3 ;  /* 0x00000002ff0a0219 */ /* 0x001fc80000011603 */
[--C-:B------:R-:W-:Y:S01]  /*13ba0*/  @!P1 SHF.R.S32.HI R3, RZ, 0x1f, R10.reuse ;  /* 0x0000001fff039819 */ /* 0x100fe2000001140a */
[----:B------:R-:W-:-:S04]  /*13bb0*/  @!P1 IMAD.MOV.U32 R2, RZ, RZ, R10 ;  /* 0x000000ffff029224 */ /* 0x000fc800078e000a */
[----:B---3--:R-:W-:-:S04]  /*13bc0*/  @!P1 IMAD.WIDE.U32 R2, R28, R4, R2 ;  /* 0x000000041c029225 */ /* 0x008fc800078e0002 */
[----:B------:R-:W-:-:S04]  /*13bd0*/  @!P1 IMAD R4, R33, R4, RZ ;  /* 0x0000000421049224 */ /* 0x000fc800078e02ff */
[----:B------:R-:W-:Y:S01]  /*13be0*/  @!P1 IMAD R5, R28, R5, R4 ;  /* 0x000000051c059224 */ /* 0x000fe200078e0204 */
[----:B--2---:R-:W-:Y:S01]  /*13bf0*/  @!P1 LEA R8, P0, R2, R8, 0x2 ;  /* 0x0000000802089211 */ /* 0x004fe200078010ff */
[----:B------:R-:W-:-:S03]  /*13c00*/  IMAD.MOV.U32 R4, RZ, RZ, RZ ;  /* 0x000000ffff047224 */ /* 0x000fc600078e00ff */
[----:B------:R-:W-:Y:S01]  /*13c10*/  @!P1 IADD3 R3, R5, R3, RZ ;  /* 0x0000000305039210 */ /* 0x000fe20007ffe0ff */
[----:B------:R-:W-:-:S03]  /*13c20*/  IMAD.MOV R5, RZ, RZ, -R10 ;  /* 0x000000ffff057224 */ /* 0x000fc600078e0a0a */
[----:B------:R-:W-:Y:S01]  /*13c30*/  @!P1 LEA.HI.X R9, R2, R9, R3, 0x2, P0 ;  /* 0x0000000902099211 */ /* 0x000fe200000f1403 */
[----:B------:R-:W-:Y:S01]  /*13c40*/  IMAD R5, R5, UR4, R6 ;  /* 0x0000000405057c24 */ /* 0x000fe2000f8e0206 */
[----:B------:R-:W-:-:S03]  /*13c50*/  ISETP.NE.AND P0, PT, R24, 0x2, PT ;  /* 0x000000021800780c */ /* 0x000fc60003f05270 */
[----:B------:R0:W5:Y:S01]  /*13c60*/  @!P1 LDG.E R4, desc[UR54][R8.64] ;  /* 0x0000003608049981 */ /* 0x000162000c1e1900 */
[----:B------:R-:W-:Y:S01]  /*13c70*/  ISETP.NE.AND P1, PT, R11, 0x3, PT ;  /* 0x000000030b00780c */ /* 0x000fe20003f25270 */
[----:B------:R-:W-:Y:S01]  /*13c80*/  IMAD.MOV.U32 R3, RZ, RZ, R7 ;  /* 0x000000ffff037224 */ /* 0x000fe200078e0007 */
[----:B------:R-:W-:Y:S01]  /*13c90*/  SEL R2, RZ, 0x1, P0 ;  /* 0x00000001ff027807 */ /* 0x000fe20000000000 */
[----:B------:R-:W-:Y:S01]  /*13ca0*/  VIADD R7, R7, 0xffffffff ;  /* 0xffffffff07077836 */ /* 0x000fe20000000000 */
[----:B------:R-:W-:Y:S02]  /*13cb0*/  SEL R24, R24, RZ, P0 ;  /* 0x000000ff18187207 */ /* 0x000fe40000000000 */
[----:B------:R-:W-:Y:S02]  /*13cc0*/  LOP3.LUT R25, R25, R2, RZ, 0x3c, !PT ;  /* 0x0000000219197212 */ /* 0x000fe400078e3cff */
[----:B------:R-:W-:-:S05]  /*13cd0*/  ISETP.GT.AND P3, PT, R3, R32, PT ;  /* 0x000000200300720c */ /* 0x000fca0003f64270 */
[----:B01----:R-:W-:Y:S08]  /*13ce0*/  @!P1 BRA `(.L_x_5632) ;  /* 0x0000000000049947 */ /* 0x003ff00003800000 */
[----:B------:R-:W-:Y:S01]  /*13cf0*/  BPT.TRAP 0x1 ;  /* 0x000000040000795c */ /* 0x000fe20000300000 */
.L_x_5632:
[----:B------:R-:W-:Y:S01]  /*13d00*/  IMAD R6, R24, 0x8, R23 ;  /* 0x0000000818067824 */ /* 0x000fe200078e0217 */
[----:B------:R-:W-:Y:S01]  /*13d10*/  SHF.L.U32 R17, R25, 0x1f, RZ ;  /* 0x0000001f19117819 */ /* 0x000fe200000006ff */
[----:B------:R-:W-:Y:S01]  /*13d20*/  BSSY B1, `(.L_x_5633) ;  /* 0x0000004000017945 */ /* 0x000fe20003800000 */
[----:B------:R-:W-:Y:S02]  /*13d30*/  SHF.R.S32.HI R9, RZ, 0x1f, R5 ;  /* 0x0000001fff097819 */ /* 0x000fe40000011405 */
[----:B------:R-:W0:Y:S02]  /*13d40*/  SYNCS.PHASECHK.TRANS64.TRYWAIT P0, [R6+URZ+0x28c40], R17 ;  /* 0x028c4011060075a7 */ /* 0x000e24000800017f */
[----:B0-----:R-:W-:Y:S05]  /*13d50*/  @!P0 BRA `(.L_x_5634) ;  /* 0x0000003400708947 */ /* 0x001fea0003800000 */
.L_x_5711:
[----:B------:R-:W-:Y:S05]  /*13d60*/  BSYNC B1 ;  /* 0x0000000000017941 */ /* 0x000fea0003800000 */
.L_x_5633:
        /* <DEDUP_REMOVED lines=20> */
[----:B-1----:R-:W-:Y:S01]  /*13eb0*/  LEA.HI.X R27, R2, UR5, R8, 0x1, P0 ;  /* 0x00000005021b7c11 */ /* 0x002fe200080f0c08 */
        /* <DEDUP_REMOVED lines=21> */
.L_x_5721:
        /* <DEDUP_REMOVED lines=8> */
.L_x_5636:
        /* <DEDUP_REMOVED lines=11> */
.L_x_5637:
[----:B------:R2:W-:Y:S01]  /*14140*/  SYNCS.ARRIVE.TRANS64.A1T0 RZ, [R6+URZ+0x28c30], RZ ;  /* 0x028c30ff06ff79a7 */ /* 0x0005e2000810003f */
[----:B------:R-:W-:Y:S05]  /*14150*/  @!P2 BRA `(.L_x_5638) ;  /* 0x000000000004a947 */ /* 0x000fea0003800000 */
[----:B------:R-:W-:Y:S01]  /*14160*/  BPT.TRAP 0x1 ;  /* 0x000000040000795c */ /* 0x000fe20000300000 */
.L_x_5638:
[----:B------:R-:W3:Y:S01]  /*14170*/  SYNCS.PHASECHK.TRANS64.TRYWAIT P0, [R6+URZ+0x28c60], R17 ;  /* 0x028c6011060075a7 */ /* 0x000ee2000800017f */
[----:B------:R-:W-:Y:S04]  /*14180*/  BSSY B1, `(.L_x_5639) ;  /* 0x0000002000017945 */ /* 0x000fe80003800000 */
[----:B---3--:R-:W-:Y:S05]  /*14190*/  @!P0 BRA `(.L_x_5640) ;  /* 0x0000003400908947 */ /* 0x008fea0003800000 */
.L_x_5722:
[----:B------:R-:W-:Y:S05]  /*141a0*/  BSYNC B1 ;  /* 0x0000000000017941 */ /* 0x000fea0003800000 */
.L_x_5639:
        /* <DEDUP_REMOVED lines=81> */
.L_x_5732:
        /* <DEDUP_REMOVED lines=25> */
.L_x_5642:
        /* <DEDUP_REMOVED lines=11> */
.L_x_5643:
[----:B------:R3:W-:Y:S01]  /*14900*/  SYNCS.ARRIVE.TRANS64.A1T0 RZ, [R6+URZ+0x28c50], RZ ;  /* 0x028c50ff06ff79a7 */ /* 0x0007e2000810003f */
[----:B------:R-:W-:Y:S05]  /*14910*/  @P3 BRA `(.L_x_5644) ;  /* 0xfffffff000483947 */ /* 0x000fea000383ffff */
.L_x_5631:
[----:B------:R-:W-:Y:S05]  /*14920*/  BSYNC B0 ;  /* 0x0000000000007941 */ /* 0x000fea0003800000 */
.L_x_5630:
        /* <DEDUP_REMOVED lines=21> */
.L_x_5646:
[----:B------:R-:W-:Y:S05]  /*14a80*/  BSYNC B0 ;  /* 0x0000000000007941 */ /* 0x000fea0003800000 */
.L_x_5645:
[----:B------:R-:W-:-:S07]  /*14a90*/  SEL R24, R24, RZ, P0 ;  /* 0x000000ff18187207 */ /* 0x000fce0000000000 */
.L_x_5605:
[----:B------:R-:W-:Y:S05]  /*14aa0*/  BSYNC B7 ;  /* 0x0000000000077941 */ /* 0x000fea0003800000 */
.L_x_5603:
        /* <DEDUP_REMOVED lines=11> */
.L_x_5647:
        /* <DEDUP_REMOVED lines=17> */
[----:B----4-:R-:W-:Y:S01]  /*14c70*/  @!P1 IMAD.MOV.U32 R17, RZ, RZ, R2 ;  /* 0x000000ffff119224 */ /* 0x010fe200078e0002 */
[----:B------:R-:W-:-:S04]  /*14c80*/  ISETP.NE.AND P1, PT, R8, RZ, PT ;  /* 0x000000ff0800720c */ /* 0x000fc80003f25270 */
[----:B------:R-:W0:Y:S02]  /*14c90*/  SHFL.UP PT, R14, R17, 0x1, RZ ;  /* 0x04200000110e7989 */ /* 0x000e2400000e00ff */
[----:B0-----:R-:W-:-:S04]  /*14ca0*/  SEL R4, R14, RZ, P1 ;  /* 0x000000ff0e047207 */ /* 0x001fc80000800000 */
[----:B------:R-:W-:-:S05]  /*14cb0*/  IADD3 R4, R17, R4, RZ ;  /* 0x0000000411047210 */ /* 0x000fca0007ffe0ff */
[----:B------:R-:W0:Y:S02]  /*14cc0*/  SHFL.UP PT, R14, R4, 0x2, RZ ;  /* 0x04400000040e7989 */ /* 0x000e2400000e00ff */
[----:B0-----:R-:W-:-:S05]  /*14cd0*/  SEL R5, R14, RZ, P2 ;  /* 0x000000ff0e057207 */ /* 0x001fca0001000000 */
[----:B--23--:R-:W-:Y:S02]  /*14ce0*/  IMAD.IADD R6, R4, 0x1, R5 ;  /* 0x0000000104067824 */ /* 0x00cfe400078e0205 */
[----:B------:R-:W-:Y:S04]  /*14cf0*/  SHFL.IDX PT, R5, R16, 0x1, 0x1f ;  /* 0x00201f0010057f89 */ /* 0x000fe800000e0000 */
        /* <DEDUP_REMOVED lines=10> */
.L_x_5742:
[----:B------:R-:W-:Y:S02]  /*14da0*/  ULDC UR4, c[0x0][0xc38] ;  /* 0x00030e0000047ab9 */ /* 0x000fe40000000800 */
[----:B------:R-:W-:-:S04]  /*14db0*/  IMAD.U32 R4, RZ, RZ, UR4 ;  /* 0x00000004ff047e24 */ /* 0x000fc8000f8e00ff */
[----:B--2---:R-:W-:-:S04]  /*14dc0*/  IMAD R14, R14, R4, RZ ;  /* 0x000000040e0e7224 */ /* 0x004fc800078e02ff */
[----:B------:R-:W-:-:S05]  /*14dd0*/  IMAD.IADD R5, R5, 0x1, R14 ;  /* 0x0000000105057824 */ /* 0x000fca00078e020e */
[----:B------:R-:W-:-:S13]  /*14de0*/  ISETP.GT.AND P6, PT, R5, R0, PT ;  /* 0x000000000500720c */ /* 0x000fda0003fc4270 */
[----:B------:R-:W-:Y:S05]  /*14df0*/  @P6 BRA `(.L_x_5650) ;  /* 0x00000000009c6947 */ /* 0x000fea0003800000 */
.L_x_5655:
        /* <DEDUP_REMOVED lines=14> */
.L_x_5653:
[----:B------:R-:W-:Y:S05]  /*14ee0*/  BSYNC B0 ;  /* 0x0000000000007941 */ /* 0x000fea0003800000 */
.L_x_5652:
        /* <DEDUP_REMOVED lines=18> */
.L_x_5750:
[----:B------:R-:W-:Y:S02]  /*15010*/  ULDC UR4, c[0x0][0xc38] ;  /* 0x00030e0000047ab9 */ /* 0x000fe40000000800 */
[----:B------:R-:W-:-:S04]  /*15020*/  IMAD.U32 R4, RZ, RZ, UR4 ;  /* 0x00000004ff047e24 */ /* 0x000fc8000f8e00ff */
[----:B--2---:R-:W-:-:S04]  /*15030*/  IMAD R14, R14, R4, RZ ;  /* 0x000000040e0e7224 */ /* 0x004fc800078e02ff */
[----:B------:R-:W-:-:S05]  /*15040*/  IMAD.IADD R5, R14, 0x1, R5 ;  /* 0x000000010e057824 */ /* 0x000fca00078e0205 */
[----:B------:R-:W-:-:S13]  /*15050*/  ISETP.GT.AND P6, PT, R5, R0, PT ;  /* 0x000000000500720c */ /* 0x000fda0003fc4270 */
[----:B------:R-:W-:Y:S05]  /*15060*/  @!P6 BRA `(.L_x_5655) ;  /* 0xfffffffc0064e947 */ /* 0x000fea000383ffff */
.L_x_5650:
        /* <DEDUP_REMOVED lines=8> */
.L_x_5754:
[----:B------:R-:W-:Y:S01]  /*150f0*/  ISETP.NE.AND P0, PT, R3, RZ, PT ;  /* 0x000000ff0300720c */ /* 0x000fe20003f05270 */
[----:B------:R-:W-:-:S12]  /*15100*/  IMAD.MOV.U32 R14, RZ, RZ, RZ ;  /* 0x000000ffff0e7224 */ /* 0x000fd800078e00ff */
[----:B------:R-:W-:Y:S05]  /*15110*/  @!P0 BRA `(.L_x_5657) ;  /* 0x0000000000108947 */ /* 0x000fea0003800000 */
[----:B------:R-:W-:Y:S01]  /*15120*/  UMOV UR4, 0xffffffff ;  /* 0xffffffff00047882 */ /* 0x000fe20000000000 */
[----:B------:R-:W-:Y:S02]  /*15130*/  VIADD R12, R6, 0xffffffff ;  /* 0xffffffff060c7836 */ /* 0x000fe40000000000 */
[----:B------:R-:W-:Y:S05]  /*15140*/  BRA.DIV UR4, `(.L_x_5658) ;  /* 0x0000003604bc7947 */ /* 0x000fea000b800000 */
[----:B------:R4:W0:Y:S02]  /*15150*/  SHFL.IDX PT, R14, R2, R12, 0x1f ;  /* 0x00001f0c020e7589 */ /* 0x00082400000e0000 */
.L_x_5657:
        /* <DEDUP_REMOVED lines=66> */
.L_x_5651:
[----:B------:R-:W-:Y:S01]  /*15580*/  UMOV UR4, URZ ;  /* 0x0000003f00047c82 */ /* 0x000fe20008000000 */
[----:B------:R-:W-:Y:S01]  /*15590*/  UMOV UR5, URZ ;  /* 0x0000003f00057c82 */ /* 0x000fe20008000000 */
[----:B------:R-:W-:Y:S01]  /*155a0*/  ULDC UR6, c[0x0][0xc3c] ;  /* 0x00030f0000067ab9 */ /* 0x000fe20000000800 */
[----:B------:R-:W-:Y:S02]  /*155b0*/  IMAD.MOV.U32 R16, RZ, RZ, R0 ;  /* 0x000000ffff107224 */ /* 0x000fe400078e0000 */
[----:B------:R-:W-:Y:S02]  /*155c0*/  IMAD.U32 R17, RZ, RZ, UR4 ;  /* 0x00000004ff117e24 */ /* 0x000fe4000f8e00ff */
[----:B------:R-:W-:Y:S02]  /*155d0*/  IMAD.U32 R18, RZ, RZ, UR5 ;  /* 0x00000005ff127e24 */ /* 0x000fe4000f8e00ff */
[----:B------:R-:W-:-:S07]  /*155e0*/  IMAD.U32 R19, RZ, RZ, UR6 ;  /* 0x00000006ff137e24 */ /* 0x000fce000f8e00ff */
.L_x_5659:
        /* <DEDUP_REMOVED lines=10> */
.L_x_5648:
[----:B------:R-:W-:Y:S02]  /*15690*/  ULDC UR4, c[0x0][0xc3c] ;  /* 0x00030f0000047ab9 */ /* 0x000fe40000000800 */
[----:B0-----:R-:W-:-:S13]  /*156a0*/  ISETP.GE.AND P0, PT, R19, UR4, PT ;  /* 0x0000000413007c0c */ /* 0x001fda000bf06270 */
[----:B------:R-:W-:Y:S05]  /*156b0*/  @!P0 BRA `(.L_x_5660) ;  /* 0xffffffb400448947 */ /* 0x000fea000383ffff */
[----:B------:R-:W-:Y:S05]  /*156c0*/  BSYNC B8 ;  /* 0x0000000000087941 */ /* 0x000fea0003800000 */
.L_x_5591:
[----:B------:R-:W5:Y:S01]  /*156d0*/  LDL.LU R0, [R1+0x10] ;  /* 0x0000100001007983 */ /* 0x000f620000300800 */
[----:B------:R-:W-:Y:S01]  /*156e0*/  BSSY B0, `(.L_x_5661) ;  /* 0x000000b000007945 */ /* 0x000fe20003800000 */
[----:B------:R-:W1:Y:S01]  /*156f0*/  S2R R5, SR_CgaCtaId ;  /* 0x0000000000057919 */ /* 0x000e620000008800 */
[----:B-----5:R-:W-:-:S05]  /*15700*/  VIADD R0, R0, 0x1 ;  /* 0x0000000100007836 */ /* 0x020fca0000000000 */
[----:B0-----:R-:W-:-:S04]  /*15710*/  LEA.HI R2, R0, R0, RZ, 0x1 ;  /* 0x0000000000027211 */ /* 0x001fc800078f08ff */
[----:B------:R-:W-:Y:S02]  /*15720*/  LOP3.LUT R3, R2, 0xfffffffe, RZ, 0xc0, !PT ;  /* 0xfffffffe02037812 */ /* 0x000fe400078ec0ff */
[----:B------:R-:W-:-:S03]  /*15730*/  MOV R2, 0x400 ;  /* 0x0000040000027802 */ /* 0x000fc60000000f00 */
[----:B------:R-:W-:Y:S01]  /*15740*/  IMAD.IADD R0, R0, 0x1, -R3 ;  /* 0x0000000100007824 */ /* 0x000fe200078e0a03 */
[----:B-1----:R-:W-:-:S04]  /*15750*/  LEA R5, R5, R2, 0x18 ;  /* 0x0000000205057211 */ /* 0x002fc800078ec0ff */
[----:B------:R-:W-:-:S04]  /*15760*/  SHF.L.U32 R0, R0, 0x1f, RZ ;  /* 0x0000001f00007819 */ /* 0x000fc800000006ff */
[----:B------:R-:W0:Y:S02]  /*15770*/  SYNCS.PHASECHK.TRANS64.TRYWAIT P0, [R5+URZ+0x28c20], R0 ;  /* 0x028c2000050075a7 */ /* 0x000e24000800017f */
[----:B0-----:R-:W-:Y:S05]  /*15780*/  @!P0 BRA `(.L_x_5662) ;  /* 0x0000003000508947 */ /* 0x001fea0003800000 */
.L_x_5757:
[----:B------:R-:W-:Y:S05]  /*15790*/  BSYNC B0 ;  /* 0x0000000000007941 */ /* 0x000fea0003800000 */
.L_x_5661:
[----:B------:R-:W-:-:S03]  /*157a0*/  UMOV UR4, 0xffffffff ;  /* 0xffffffff00047882 */ /* 0x000fc60000000000 */
[----:B------:R-:W-:Y:S05]  /*157b0*/  BRA.DIV UR4, `(.L_x_5663) ;  /* 0x0000003204587947 */ /* 0x000fea000b800000 */
[----:B0-----:R-:W0:Y:S02]  /*157c0*/  S2R R0, SR_TID.X ;  /* 0x0000000000007919 */ /* 0x001e240000002100 */
[----:B0-----:R-:W-:-:S04]  /*157d0*/  SHF.R.U32.HI R0, RZ, 0x5, R0 ;  /* 0x00000005ff007819 */ /* 0x001fc80000011600 */
[----:B------:R-:W-:-:S05]  /*157e0*/  LOP3.LUT R0, R0, 0x3, RZ, 0xc0, !PT ;  /* 0x0000000300007812 */ /* 0x000fca00078ec0ff */
[----:B------:R0:W1:Y:S02]  /*157f0*/  SHFL.IDX PT, R14, R0, RZ, 0x1f ;  /* 0x00001fff000e7589 */ /* 0x00006400000e0000 */
.L_x_5760:
[----:B-1----:R-:W-:Y:S01]  /*15800*/  ISETP.NE.AND P0, PT, R14, RZ, PT ;  /* 0x000000ff0e00720c */ /* 0x002fe20003f05270 */
[----:B------:R-:W-:-:S12]  /*15810*/  BSSY B0, `(.L_x_5664) ;  /* 0x0000024000007945 */ /* 0x000fd80003800000 */
[----:B------:R-:W-:Y:S05]  /*15820*/  @P0 BRA `(.L_x_5665) ;  /* 0x0000000000880947 */ /* 0x000fea0003800000 */
[----:B------:R-:W-:-:S03]  /*15830*/  UMOV UR4, 0xffffffff ;  /* 0xffffffff00047882 */ /* 0x000fc60000000000 */
[----:B------:R-:W-:Y:S05]  /*15840*/  BRA.DIV UR4, `(.L_x_5666) ;  /* 0x0000003204687947 */ /* 0x000fea000b800000 */
[----:B------:R-:W-:-:S13]  /*15850*/  ELECT P6, URZ, PT ;  /* 0x00000000003f782f */ /* 0x000fda00038c0000 */
.L_x_5763:
[----:B------:R-:W-:Y:S05]  /*15860*/  @!P6 BRA `(.L_x_5665) ;  /* 0x000000000078e947 */ /* 0x000fea0003800000 */
[----:B------:R-:W-:-:S06]  /*15870*/  ULOP3.LUT UR4, UR39, 0x2, URZ, 0xfc, !UPT ;  /* 0x0000000227047892 */ /* 0x000fcc000f8efc3f */
[----:B0-----:R-:W-:-:S05]  /*15880*/  IMAD.U32 R0, RZ, RZ, UR4 ;  /* 0x00000004ff007e24 */ /* 0x001fca000f8e00ff */
[----:B------:R-:W-:-:S13]  /*15890*/  ISETP.NE.AND P0, PT, R0, 0x3, PT ;  /* 0x000000030000780c */ /* 0x000fda0003f05270 */
[----:B------:R-:W-:Y:S05]  /*158a0*/  @!P0 BRA `(.L_x_5667) ;  /* 0x0000000000048947 */ /* 0x000fea0003800000 */
[----:B------:R-:W-:Y:S01]  /*158b0*/  BPT.TRAP 0x1 ;  /* 0x000000040000795c */ /* 0x000fe20000300000 */
.L_x_5667:
[C---:B------:R-:W-:Y:S01]  /*158c0*/  IMAD R3, R24.reuse, 0x8, R5 ;  /* 0x0000000818037824 */ /* 0x040fe200078e0205 */
[----:B------:R-:W-:Y:S01]  /*158d0*/  SHF.L.U32 R2, R25, 0x1f, RZ ;  /* 0x0000001f19027819 */ /* 0x000fe200000006ff */
[----:B------:R-:W-:-:S03]  /*158e0*/  VIADD R24, R24, 0x1 ;  /* 0x0000000118187836 */ /* 0x000fc60000000000 */
[----:B------:R-:W0:Y:S02]  /*158f0*/  SYNCS.PHASECHK.TRANS64.TRYWAIT P1, [R3+URZ+0x28c40], R2 ;  /* 0x028c4002030075a7 */ /* 0x000e24000802017f */
[----:B------:R-:W-:-:S04]  /*15900*/  ISETP.NE.AND P2, PT, R24, 0x2, PT ;  /* 0x000000021800780c */ /* 0x000fc80003f45270 */
[----:B------:R-:W-:Y:S01]  /*15910*/  SEL R0, RZ, 0x1, P2 ;  /* 0x00000001ff007807 */ /* 0x000fe20001000000 */
[----:B0-----:R-:W-:Y:S08]  /*15920*/  @!P1 BRA `(.L_x_5668) ;  /* 0x0000003000509947 */ /* 0x001ff00003800000 */
.L_x_5764:
[----:B------:R-:W-:Y:S02]  /*15930*/  SEL R24, R24, RZ, P2 ;  /* 0x000000ff18187207 */ /* 0x000fe40001000000 */
[----:B------:R-:W-:Y:S01]  /*15940*/  LOP3.LUT R0, R25, R0, RZ, 0x3c, !PT ;  /* 0x0000000019007212 */ /* 0x000fe200078e3cff */
[----:B------:R-:W-:Y:S06]  /*15950*/  @!P0 BRA `(.L_x_5669) ;  /* 0x0000000000048947 */ /* 0x000fec0003800000 */
[----:B------:R-:W-:Y:S01]  /*15960*/  BPT.TRAP 0x1 ;  /* 0x000000040000795c */ /* 0x000fe20000300000 */
.L_x_5669:
[----:B------:R-:W-:Y:S01]  /*15970*/  IMAD R5, R24, 0x8, R5 ;  /* 0x0000000818057824 */ /* 0x000fe200078e0205 */
[----:B------:R-:W-:-:S04]  /*15980*/  SHF.L.U32 R0, R0, 0x1f, RZ ;  /* 0x0000001f00007819 */ /* 0x000fc800000006ff */
[----:B------:R-:W1:Y:S02]  /*15990*/  SYNCS.PHASECHK.TRANS64.TRYWAIT P1, [R5+URZ+0x28c40], R0 ;  /* 0x028c4000050075a7 */ /* 0x000e64000802017f */
[----:B-1----:R-:W-:Y:S05]  /*159a0*/  @!P1 BRA `(.L_x_5670) ;  /* 0x0000003000449947 */ /* 0x002fea0003800000 */
.L_x_5765:
[----:B------:R-:W-:Y:S05]  /*159b0*/  @!P0 BRA `(.L_x_5671) ;  /* 0x0000000000048947 */ /* 0x000fea0003800000 */
[----:B------:R-:W-:Y:S01]  /*159c0*/  BPT.TRAP 0x1 ;  /* 0x000000040000795c */ /* 0x000fe20000300000 */
.L_x_5671:
[----:B------:R-:W5:Y:S02]  /*159d0*/  SYNCS.PHASECHK.TRANS64.TRYWAIT P1, [R3+URZ+0x28c60], R2 ;  /* 0x028c6002030075a7 */ /* 0x000f64000802017f */
[----:B-----5:R-:W-:Y:S05]  /*159e0*/  @!P1 BRA `(.L_x_5672) ;  /* 0x0000003000489947 */ /* 0x020fea0003800000 */
.L_x_5766:
[----:B------:R-:W-:Y:S05]  /*159f0*/  @!P0 BRA `(.L_x_5673) ;  /* 0x0000000000048947 */ /* 0x000fea0003800000 */
[----:B------:R-:W-:Y:S01]  /*15a00*/  BPT.TRAP 0x1 ;  /* 0x000000040000795c */ /* 0x000fe20000300000 */
.L_x_5673:
[----:B------:R0:W0:Y:S02]  /*15a10*/  SYNCS.PHASECHK.TRANS64.TRYWAIT P0, [R5+URZ+0x28c60], R0 ;  /* 0x028c6000050075a7 */ /* 0x000024000800017f */
[----:B0-----:R-:W-:Y:S05]  /*15a20*/  @!P0 NANOSLEEP.SYNCS 0x989680 ;  /* 0x009896800000895d */ /* 0x001fea0003900000 */
[----:B------:R-:W0:Y:S02]  /*15a30*/  @!P0 SYNCS.PHASECHK.TRANS64 P0, [R5+URZ+0x28c60], R0 ;  /* 0x028c6000050085a7 */ /* 0x000e24000800007f */
[----:B0-----:R-:W-:Y:S05]  /*15a40*/  @!P0 BRA `(.L_x_5673) ;  /* 0xfffffffc00f08947 */ /* 0x001fea000383ffff */
.L_x_5665:
[----:B------:R-:W-:Y:S05]  /*15a50*/  BSYNC B0 ;  /* 0x0000000000007941 */ /* 0x000fea0003800000 */
.L_x_5664:
[----:B------:R-:W-:Y:S05]  /*15a60*/  EXIT ;  /* 0x000000000000794d */ /* 0x000fea0003800000 */
.L_x_5476:
[----:B0-----:R-:W-:-:S04]  /*15a70*/  IMAD.U32 R6, RZ, RZ, UR21 ;  /* 0x00000015ff067e24 */ /* 0x001fc8000f8e00ff */
[----:B------:R0:W1:Y:S03]  /*15a80*/  SYNCS.PHASECHK.TRANS64.TRYWAIT P1, [R6+URZ+0x28c50], R3 ;  /* 0x028c5003060075a7 */ /* 0x000066000802017f */
[----:B-1----:R-:W-:Y:S05]  /*15a90*/  @!P1 NANOSLEEP.SYNCS 0x989680 ;  /* 0x009896800000995d */ /* 0x002fea0003900000 */
[----:B------:R-:W1:Y:S02]  /*15aa0*/  @!P1 SYNCS.PHASECHK.TRANS64 P1, [R6+URZ+0x28c50], R3 ;  /* 0x028c5003060095a7 */ /* 0x000e64000802007f */
[----:B-1----:R-:W-:Y:S05]  /*15ab0*/  @!P1 BRA `(.L_x_5476) ;  /* 0xfffffffc00ec9947 */ /* 0x002fea000383ffff */
[----:B------:R-:W-:Y:S05]  /*15ac0*/  BRA `(.L_x_5674) ;  /* 0xfffffec000c87947 */ /* 0x000fea000383ffff */
.L_x_5482:
[----:B-1----:R-:W-:-:S04]  /*15ad0*/  IMAD.U32 R5, RZ, RZ, UR21 ;  /* 0x00000015ff057e24 */ /* 0x002fc8000f8e00ff */
[----:B------:R1:W2:Y:S03]  /*15ae0*/  SYNCS.PHASECHK.TRANS64.TRYWAIT P1, [R5+URZ+0x28c50], R4 ;  /* 0x028c5004050075a7 */ /* 0x0002a6000802017f */
[----:B--2---:R-:W-:Y:S05]  /*15af0*/  @!P1 NANOSLEEP.SYNCS 0x989680 ;  /* 0x009896800000995d */ /* 0x004fea0003900000 */
[----:B------:R-:W2:Y:S02]  /*15b00*/  @!P1 SYNCS.PHASECHK.TRANS64 P1, [R5+URZ+0x28c50], R4 ;  /* 0x028c5004050095a7 */ /* 0x000ea4000802007f */
[----:B--2---:R-:W-:Y:S05]  /*15b10*/  @!P1 BRA `(.L_x_5482) ;  /* 0xfffffffc00ec9947 */ /* 0x004fea000383ffff */
[----:B------:R-:W-:Y:S05]  /*15b20*/  BRA `(.L_x_5481) ;  /* 0xfffffecc00c07947 */ /* 0x000fea000383ffff */
.L_x_5492:
[----:B0-----:R-:W-:-:S04]  /*15b30*/  IMAD.U32 R3, RZ, RZ, UR41 ;  /* 0x00000029ff037e24 */ /* 0x001fc8000f8e00ff */
[----:B------:R0:W1:Y:S03]  /*15b40*/  SYNCS.PHASECHK.TRANS64.TRYWAIT P1, [R3+URZ+0x28c00], R0 ;  /* 0x028c0000030075a7 */ /* 0x000066000802017f */
[----:B-1----:R-:W-:Y:S05]  /*15b50*/  @!P1 NANOSLEEP.SYNCS 0x989680 ;  /* 0x009896800000995d */ /* 0x002fea0003900000 */
[----:B------:R-:W1:Y:S02]  /*15b60*/  @!P1 SYNCS.PHASECHK.TRANS64 P1, [R3+URZ+0x28c00], R0 ;  /* 0x028c0000030095a7 */ /* 0x000e64000802007f */
[----:B-1----:R-:W-:Y:S05]  /*15b70*/  @!P1 BRA `(.L_x_5492) ;  /* 0xfffffffc00ec9947 */ /* 0x002fea000383ffff */
[----:B------:R-:W-:Y:S05]  /*15b80*/  BRA `(.L_x_5675) ;  /* 0xfffffee400347947 */ /* 0x000fea000383ffff */
.L_x_5496:
[----:B--2---:R2:W3:Y:S02]  /*15b90*/  SYNCS.PHASECHK.TRANS64.TRYWAIT P1, [R7+URZ+0x28c30], R8 ;  /* 0x028c3008070075a7 */ /* 0x0044e4000802017f */
[----:B---3--:R-:W-:Y:S05]  /*15ba0*/  @!P1 NANOSLEEP.SYNCS 0x989680 ;  /* 0x009896800000995d */ /* 0x008fea0003900000 */
[----:B------:R-:W3:Y:S02]  /*15bb0*/  @!P1 SYNCS.PHASECHK.TRANS64 P1, [R7+URZ+0x28c30], R8 ;  /* 0x028c3008070095a7 */ /* 0x000ee4000802007f */
[----:B---3--:R-:W-:Y:S05]  /*15bc0*/  @!P1 BRA `(.L_x_5496) ;  /* 0xfffffffc00f09947 */ /* 0x008fea000383ffff */
[----:B------:R-:W-:Y:S05]  /*15bd0*/  BRA `(.L_x_5495) ;  /* 0xfffffee400507947 */ /* 0x000fea000383ffff */
.L_x_5509:
[----:B----4-:R4:W0:Y:S02]  /*15be0*/  SYNCS.PHASECHK.TRANS64.TRYWAIT P1, [R7+URZ+0x28c50], R8 ;  /* 0x028c5008070075a7 */ /* 0x010824000802017f */
[----:B0-----:R-:W-:Y:S05]  /*15bf0*/  @!P1 NANOSLEEP.SYNCS 0x989680 ;  /* 0x009896800000995d */ /* 0x001fea0003900000 */
[----:B------:R-:W0:Y:S02]  /*15c00*/  @!P1 SYNCS.PHASECHK.TRANS64 P1, [R7+URZ+0x28c50], R8 ;  /* 0x028c5008070095a7 */ /* 0x000e24000802007f */
[----:B0-----:R-:W-:Y:S05]  /*15c10*/  @!P1 BRA `(.L_x_5509) ;  /* 0xfffffffc00f09947 */ /* 0x001fea000383ffff */
[----:B------:R-:W-:Y:S05]  /*15c20*/  BRA `(.L_x_5508) ;  /* 0xfffffefc00ec7947 */ /* 0x000fea000383ffff */
.L_x_5518:
[----:B--2---:R-:W-:-:S04]  /*15c30*/  IMAD.U32 R5, RZ, RZ, UR21 ;  /* 0x00000015ff057e24 */ /* 0x004fc8000f8e00ff */
[----:B------:R2:W3:Y:S03]  /*15c40*/  SYNCS.PHASECHK.TRANS64.TRYWAIT P1, [R5+URZ+0x28c30], R8 ;  /* 0x028c3008050075a7 */ /* 0x0004e6000802017f */
[----:B---3--:R-:W-:Y:S05]  /*15c50*/  @!P1 NANOSLEEP.SYNCS 0x989680 ;  /* 0x009896800000995d */ /* 0x008fea0003900000 */
[----:B------:R-:W3:Y:S02]  /*15c60*/  @!P1 SYNCS.PHASECHK.TRANS64 P1, [R5+URZ+0x28c30], R8 ;  /* 0x028c3008050095a7 */ /* 0x000ee4000802007f */
[----:B---3--:R-:W-:Y:S05]  /*15c70*/  @!P1 BRA `(.L_x_5518) ;  /* 0xfffffffc00ec9947 */ /* 0x008fea000383ffff */
[----:B------:R-:W-:Y:S05]  /*15c80*/  BRA `(.L_x_5517) ;  /* 0xffffff0400607947 */ /* 0x000fea000383ffff */
.L_x_5531:
[----:B--2---:R-:W-:-:S04]  /*15c90*/  IMAD.U32 R7, RZ, RZ, UR21 ;  /* 0x00000015ff077e24 */ /* 0x004fc8000f8e00ff */
[----:B------:R2:W3:Y:S03]  /*15ca0*/  SYNCS.PHASECHK.TRANS64.TRYWAIT P1, [R7+URZ+0x28c50], R8 ;  /* 0x028c5008070075a7 */ /* 0x0004e6000802017f */
[----:B---3--:R-:W-:Y:S05]  /*15cb0*/  @!P1 NANOSLEEP.SYNCS 0x989680 ;  /* 0x009896800000995d */ /* 0x008fea0003900000 */
[----:B------:R-:W3:Y:S02]  /*15cc0*/  @!P1 SYNCS.PHASECHK.TRANS64 P1, [R7+URZ+0x28c50], R8 ;  /* 0x028c5008070095a7 */ /* 0x000ee4000802007f */
[----:B---3--:R-:W-:Y:S05]  /*15cd0*/  @!P1 BRA `(.L_x_5531) ;  /* 0xfffffffc00ec9947 */ /* 0x008fea000383ffff */
[----:B------:R-:W-:Y:S05]  /*15ce0*/  BRA `(.L_x_5530) ;  /* 0xffffff2400447947 */ /* 0x000fea000383ffff */
.L_x_5541:
[----:B--2---:R-:W-:-:S04]  /*15cf0*/  IMAD.U32 R6, RZ, RZ, UR22 ;  /* 0x00000016ff067e24 */ /* 0x004fc8000f8e00ff */
[----:B------:R2:W3:Y:S03]  /*15d00*/  SYNCS.PHASECHK.TRANS64.TRYWAIT P2, [R6+URZ+0x28c30], R7 ;  /* 0x028c3007060075a7 */ /* 0x0004e6000804017f */
[----:B---3--:R-:W-:Y:S05]  /*15d10*/  @!P2 NANOSLEEP.SYNCS 0x989680 ;  /* 0x009896800000a95d */ /* 0x008fea0003900000 */
[----:B------:R-:W3:Y:S02]  /*15d20*/  @!P2 SYNCS.PHASECHK.TRANS64 P2, [R6+URZ+0x28c30], R7 ;  /* 0x028c30070600a5a7 */ /* 0x000ee4000804007f */
[----:B---3--:R-:W-:Y:S05]  /*15d30*/  @!P2 BRA `(.L_x_5541) ;  /* 0xfffffffc00eca947 */ /* 0x008fea000383ffff */
[----:B------:R-:W-:Y:S05]  /*15d40*/  BRA `(.L_x_5540) ;  /* 0xffffff2800cc7947 */ /* 0x000fea000383ffff */
.L_x_5546:
[----:B--2---:R-:W-:-:S04]  /*15d50*/  IMAD.U32 R8, RZ, RZ, UR22 ;  /* 0x00000016ff087e24 */ /* 0x004fc8000f8e00ff */
[----:B------:R2:W4:Y:S03]  /*15d60*/  SYNCS.PHASECHK.TRANS64.TRYWAIT P2, [R8+URZ+0x28c50], R7 ;  /* 0x028c5007080075a7 */ /* 0x000526000804017f */
[----:B----4-:R-:W-:Y:S05]  /*15d70*/  @!P2 NANOSLEEP.SYNCS 0x989680 ;  /* 0x009896800000a95d */ /* 0x010fea0003900000 */
[----:B------:R-:W4:Y:S02]  /*15d80*/  @!P2 SYNCS.PHASECHK.TRANS64 P2, [R8+URZ+0x28c50], R7 ;  /* 0x028c50070800a5a7 */ /* 0x000f24000804007f */
[----:B----4-:R-:W-:Y:S05]  /*15d90*/  @!P2 BRA `(.L_x_5546) ;  /* 0xfffffffc00eca947 */ /* 0x010fea000383ffff */
[----:B------:R-:W-:Y:S05]  /*15da0*/  BRA `(.L_x_5545) ;  /* 0xffffff3c00f07947 */ /* 0x000fea000383ffff */
.L_x_5553:
[----:B--2---:R-:W-:-:S04]  /*15db0*/  IMAD.U32 R5, RZ, RZ, UR21 ;  /* 0x00000015ff057e24 */ /* 0x004fc8000f8e00ff */
[----:B------:R2:W3:Y:S03]  /*15dc0*/  SYNCS.PHASECHK.TRANS64.TRYWAIT P1, [R5+URZ+0x28c30], R8 ;  /* 0x028c3008050075a7 */ /* 0x0004e6000802017f */
[----:B---3--:R-:W-:Y:S05]  /*15dd0*/  @!P1 NANOSLEEP.SYNCS 0x989680 ;  /* 0x009896800000995d */ /* 0x008fea0003900000 */
[----:B------:R-:W3:Y:S02]  /*15de0*/  @!P1 SYNCS.PHASECHK.TRANS64 P1, [R5+URZ+0x28c30], R8 ;  /* 0x028c3008050095a7 */ /* 0x000ee4000802007f */
[----:B---3--:R-:W-:Y:S05]  /*15df0*/  @!P1 BRA `(.L_x_5553) ;  /* 0xfffffffc00ec9947 */ /* 0x008fea000383ffff */
[----:B------:R-:W-:Y:S05]  /*15e00*/  BRA `(.L_x_5552) ;  /* 0xffffff4000e07947 */ /* 0x000fea000383ffff */
.L_x_5566:
[----:B--2---:R-:W-:-:S04]  /*15e10*/  IMAD.U32 R7, RZ, RZ, UR21 ;  /* 0x00000015ff077e24 */ /* 0x004fc8000f8e00ff */
[----:B------:R2:W3:Y:S03]  /*15e20*/  SYNCS.PHASECHK.TRANS64.TRYWAIT P1, [R7+URZ+0x28c50], R8 ;  /* 0x028c5008070075a7 */ /* 0x0004e6000802017f */
[----:B---3--:R-:W-:Y:S05]  /*15e30*/  @!P1 NANOSLEEP.SYNCS 0x989680 ;  /* 0x009896800000995d */ /* 0x008fea0003900000 */
[----:B------:R-:W3:Y:S02]  /*15e40*/  @!P1 SYNCS.PHASECHK.TRANS64 P1, [R7+URZ+0x28c50], R8 ;  /* 0x028c5008070095a7 */ /* 0x000ee4000802007f */
[----:B---3--:R-:W-:Y:S05]  /*15e50*/  @!P1 BRA `(.L_x_5566) ;  /* 0xfffffffc00ec9947 */ /* 0x008fea000383ffff */
[----:B------:R-:W-:Y:S05]  /*15e60*/  BRA `(.L_x_5565) ;  /* 0xffffff6000c47947 */ /* 0x000fea000383ffff */
.L_x_5611:
[----:B------:R-:W0:Y:S01]  /*15e70*/  S2R R21, SR_TID.X ;  /* 0x0000000000157919 */ /* 0x000e220000002100 */
[----:B------:R-:W-:Y:S01]  /*15e80*/  BSSY B0, `(.L_x_5676) ;  /* 0x000000a000007945 */ /* 0x000fe20003800000 */
[----:B------:R-:W-:Y:S02]  /*15e90*/  IMAD.MOV.U32 R12, RZ, RZ, RZ ;  /* 0x000000ffff0c7224 */ /* 0x000fe400078e00ff */
[----:B------:R-:W-:Y:S02]  /*15ea0*/  IMAD.MOV.U32 R11, RZ, RZ, 0x1f ;  /* 0x0000001fff0b7424 */ /* 0x000fe400078e00ff */
[----:B------:R-:W-:Y:S01]  /*15eb0*/  IMAD.MOV.U32 R15, RZ, RZ, -0x1 ;  /* 0xffffffffff0f7424 */ /* 0x000fe200078e00ff */
[----:B0-----:R-:W-:-:S04]  /*15ec0*/  SHF.R.U32.HI R21, RZ, 0x5, R21 ;  /* 0x00000005ff157819 */ /* 0x001fc80000011615 */
[----:B------:R-:W-:-:S04]  /*15ed0*/  LOP3.LUT R21, R21, 0x3, RZ, 0xc0, !PT ;  /* 0x0000000315157812 */ /* 0x000fc800078ec0ff */
[----:B------:R-:W-:-:S07]  /*15ee0*/  MOV R13, R21 ;  /* 0x00000015000d7202 */ /* 0x000fce0000000f00 */
[----:B-----5:R-:W-:Y:S05]  /*15ef0*/  WARPSYNC.COLLECTIVE R15, `(.L_x_5677) ;  /* 0x000000000f087348 */ /* 0x020fea0003c00000 */
[----:B------:R0:W1:Y:S02]  /*15f00*/  SHFL.IDX P6, R14, R13, R12, R11 ;  /* 0x0000000c0d0e7389 */ /* 0x00006400000c000b */
[----:B01---5:R-:W-:Y:S01]  /*15f10*/  ENDCOLLECTIVE ;  /* 0x000000000000791b */ /* 0x023fe20003800000 */
.L_x_5677:
[----:B------:R-:W-:Y:S05]  /*15f20*/  BSYNC B0 ;  /* 0x0000000000007941 */ /* 0x000fea0003800000 */
.L_x_5676:
[----:B------:R-:W-:Y:S05]  /*15f30*/  BRA `(.L_x_5678) ;  /* 0xffffffbc00607947 */ /* 0x000fea000383ffff */
.L_x_5614:
[----:B0-----:R0:W1:Y:S02]  /*15f40*/  SYNCS.PHASECHK.TRANS64.TRYWAIT P0, [R27+URZ+0x28c40], R0 ;  /* 0x028c40001b0075a7 */ /* 0x001064000800017f */
[----:B-1----:R-:W-:Y:S05]  /*15f50*/  @!P0 NANOSLEEP.SYNCS 0x989680 ;  /* 0x009896800000895d */ /* 0x002fea0003900000 */
[----:B------:R-:W1:Y:S02]  /*15f60*/  @!P0 SYNCS.PHASECHK.TRANS64 P0, [R27+URZ+0x28c40], R0 ;  /* 0x028c40001b0085a7 */ /* 0x000e64000800007f */
[----:B-1----:R-:W-:Y:S05]  /*15f70*/  @!P0 BRA `(.L_x_5614) ;  /* 0xfffffffc00f08947 */ /* 0x002fea000383ffff */
[----:B------:R-:W-:Y:S05]  /*15f80*/  BRA `(.L_x_5679) ;  /* 0xffffffc0003c7947 */ /* 0x000fea000383ffff */
.L_x_5615:
        /* <DEDUP_REMOVED lines=8> */
.L_x_5681:
[----:B------:R-:W-:Y:S05]  /*16010*/  BSYNC B0 ;  /* 0x0000000000007941 */ /* 0x000fea0003800000 */
.L_x_5680:
        /* <DEDUP_REMOVED lines=9> */
.L_x_5682:
[----:B------:R-:W-:Y:S02]  /*160b0*/  IMAD.MOV.U32 R13, RZ, RZ, R5 ;  /* 0x000000ffff0d7224 */ /* 0x000fe400078e0005 */
[----:B------:R-:W-:Y:S02]  /*160c0*/  IMAD.MOV.U32 R12, RZ, RZ, 0x1 ;  /* 0x00000001ff0c7424 */ /* 0x000fe400078e00ff */
[----:B------:R-:W-:-:S07]  /*160d0*/  IMAD.MOV.U32 R3, RZ, RZ, R14 ;  /* 0x000000ffff037224 */ /* 0x000fce00078e000e */
[----:B------:R-:W-:Y:S05]  /*160e0*/  WARPSYNC.COLLECTIVE R15, `(.L_x_5683) ;  /* 0x000000000f087348 */ /* 0x000fea0003c00000 */
[----:B------:R0:W1:Y:S02]  /*160f0*/  SHFL.IDX P6, R14, R13, R12, R11 ;  /* 0x0000000c0d0e7389 */ /* 0x00006400000c000b */
[----:B01----:R-:W-:Y:S01]  /*16100*/  ENDCOLLECTIVE ;  /* 0x000000000000791b */ /* 0x003fe20003800000 */
.L_x_5683:
        /* <DEDUP_REMOVED lines=15> */
.L_x_5684:
[----:B------:R-:W-:Y:S02]  /*16200*/  @P0 IMAD R6, R4, 0x2, R23 ;  /* 0x0000000204060824 */ /* 0x000fe400078e0217 */
[----:B------:R-:W-:Y:S02]  /*16210*/  IMAD.MOV.U32 R13, RZ, RZ, R5 ;  /* 0x000000ffff0d7224 */ /* 0x000fe400078e0005 */
[----:B------:R-:W-:Y:S02]  /*16220*/  IMAD.MOV.U32 R12, RZ, RZ, 0x2 ;  /* 0x00000002ff0c7424 */ /* 0x000fe400078e00ff */
[----:B------:R-:W-:-:S07]  /*16230*/  IMAD.MOV.U32 R3, RZ, RZ, R14 ;  /* 0x000000ffff037224 */ /* 0x000fce00078e000e */
[----:B------:R-:W-:Y:S05]  /*16240*/  WARPSYNC.COLLECTIVE R15, `(.L_x_5685) ;  /* 0x000000000f087348 */ /* 0x000fea0003c00000 */
[----:B------:R0:W1:Y:S02]  /*16250*/  SHFL.IDX P6, R14, R13, R12, R11 ;  /* 0x0000000c0d0e7389 */ /* 0x00006400000c000b */
[----:B01----:R-:W-:Y:S01]  /*16260*/  ENDCOLLECTIVE ;  /* 0x000000000000791b */ /* 0x003fe20003800000 */
.L_x_5685:
        /* <DEDUP_REMOVED lines=15> */
.L_x_5686:
[----:B------:R-:W-:Y:S02]  /*16360*/  @P0 IMAD R6, R4, 0x2, R23 ;  /* 0x0000000204060824 */ /* 0x000fe400078e0217 */
[----:B------:R-:W-:Y:S01]  /*16370*/  IMAD.MOV.U32 R13, RZ, RZ, R5 ;  /* 0x000000ffff0d7224 */ /* 0x000fe200078e0005 */
[----:B------:R-:W-:Y:S01]  /*16380*/  MOV R12, 0x3 ;  /* 0x00000003000c7802 */ /* 0x000fe20000000f00 */
[----:B------:R-:W-:-:S07]  /*16390*/  IMAD.MOV.U32 R3, RZ, RZ, R14 ;  /* 0x000000ffff037224 */ /* 0x000fce00078e000e */
[----:B------:R-:W-:Y:S05]  /*163a0*/  WARPSYNC.COLLECTIVE R15, `(.L_x_5687) ;  /* 0x000000000f087348 */ /* 0x000fea0003c00000 */
[----:B------:R0:W1:Y:S02]  /*163b0*/  SHFL.IDX P6, R14, R13, R12, R11 ;  /* 0x0000000c0d0e7389 */ /* 0x00006400000c000b */
[----:B01----:R-:W-:Y:S01]  /*163c0*/  ENDCOLLECTIVE ;  /* 0x000000000000791b */ /* 0x003fe20003800000 */
.L_x_5687:
        /* <DEDUP_REMOVED lines=10> */
.L_x_5688:
[----:B------:R-:W-:Y:S01]  /*16470*/  @!PT LDS RZ, [RZ] ;  /* 0x00000000fffff984 */ /* 0x000fe20000000800 */
[----:B------:R-:W-:Y:S01]  /*16480*/  @!PT LDS RZ, [RZ] ;  /* 0x00000000fffff984 */ /* 0x000fe20000000800 */
[----:B------:R-:W-:Y:S01]  /*16490*/  @!PT LDS RZ, [RZ] ;  /* 0x00000000fffff984 */ /* 0x000fe20000000800 */
[----:B------:R0:W-:Y:S01]  /*164a0*/  @P0 LDGSTS.E.BYPASS.LTC128B.128 [R6+0x23400], desc[UR54][R2.64], !P2 ;  /* 0x2340000002060fae */ /* 0x0001e2000d101d76 */
[----:B------:R-:W-:Y:S01]  /*164b0*/  IMAD.MOV.U32 R0, RZ, RZ, R14 ;  /* 0x000000ffff007224 */ /* 0x000fe200078e000e */
[----:B------:R-:W-:Y:S06]  /*164c0*/  BRA `(.L_x_5689) ;  /* 0xffffffbc00f47947 */ /* 0x000fec000383ffff */
.L_x_5620:
[----:B------:R-:W-:Y:S02]  /*164d0*/  IMAD.MOV.U32 R13, RZ, RZ, R4 ;  /* 0x000000ffff0d7224 */ /* 0x000fe400078e0004 */
[----:B------:R-:W-:Y:S02]  /*164e0*/  IMAD.MOV.U32 R12, RZ, RZ, RZ ;  /* 0x000000ffff0c7224 */ /* 0x000fe400078e00ff */
[----:B------:R-:W-:Y:S02]  /*164f0*/  IMAD.MOV.U32 R11, RZ, RZ, 0x181f ;  /* 0x0000181fff0b7424 */ /* 0x000fe400078e00ff */
[----:B------:R-:W-:Y:S02]  /*16500*/  IMAD.MOV.U32 R15, RZ, RZ, -0x1 ;  /* 0xffffffffff0f7424 */ /* 0x000fe400078e00ff */
[----:B------:R-:W-:Y:S02]  /*16510*/  IMAD R37, R37, R6, RZ ;  /* 0x0000000625257224 */ /* 0x000fe400078e02ff */
[----:B------:R-:W-:-:S07]  /*16520*/  IMAD.IADD R35, R9, 0x1, R35 ;  /* 0x0000000109237824 */ /* 0x000fce00078e0223 */
[----:B-1---5:R-:W-:Y:S05]  /*16530*/  WARPSYNC.COLLECTIVE R15, `(.L_x_5690) ;  /* 0x000000000f087348 */ /* 0x022fea0003c00000 */
[----:B------:R0:W2:Y:S02]  /*16540*/  SHFL.IDX P6, R14, R13, R12, R11 ;  /* 0x0000000c0d0e7389 */ /* 0x0000a400000c000b */
[----:B012--5:R-:W-:Y:S01]  /*16550*/  ENDCOLLECTIVE ;  /* 0x000000000000791b */ /* 0x027fe20003800000 */
.L_x_5690:
[C---:B------:R-:W-:Y:S01]  /*16560*/  VIADD R6, R35.reuse, 0x10 ;  /* 0x0000001023067836 */ /* 0x040fe20000000000 */
[----:B------:R-:W-:Y:S01]  /*16570*/  ISETP.GE.AND P0, PT, R35, R37, PT ;  /* 0x000000252300720c */ /* 0x000fe20003f06270 */
[----:B------:R-:W-:Y:S02]  /*16580*/  IMAD.MOV.U32 R13, RZ, RZ, R0 ;  /* 0x000000ffff0d7224 */ /* 0x000fe400078e0000 */
[----:B------:R-:W-:-:S10]  /*16590*/  IMAD.MOV.U32 R2, RZ, RZ, R14 ;  /* 0x000000ffff027224 */ /* 0x000fd400078e000e */
[----:B------:R-:W-:Y:S05]  /*165a0*/  WARPSYNC.COLLECTIVE R15, `(.L_x_5691) ;  /* 0x000000000f087348 */ /* 0x000fea0003c00000 */
[----:B------:R0:W1:Y:S02]  /*165b0*/  SHFL.IDX P6, R14, R13, R12, R11 ;  /* 0x0000000c0d0e7389 */ /* 0x00006400000c000b */
[----:B01----:R-:W-:Y:S01]  /*165c0*/  ENDCOLLECTIVE ;  /* 0x000000000000791b */ /* 0x003fe20003800000 */
.L_x_5691:
[----:B------:R-:W-:Y:S02]  /*165d0*/  IMAD.MOV.U32 R13, RZ, RZ, R4 ;  /* 0x000000ffff0d7224 */ /* 0x000fe400078e0004 */
[----:B------:R-:W-:Y:S02]  /*165e0*/  IMAD.MOV.U32 R12, RZ, RZ, 0x1 ;  /* 0x00000001ff0c7424 */ /* 0x000fe400078e00ff */
[----:B------:R-:W-:-:S07]  /*165f0*/  IMAD.MOV.U32 R3, RZ, RZ, R14 ;  /* 0x000000ffff037224 */ /* 0x000fce00078e000e */
[----:B------:R-:W-:Y:S05]  /*16600*/  WARPSYNC.COLLECTIVE R15, `(.L_x_5692) ;  /* 0x000000000f087348 */ /* 0x000fea0003c00000 */
[----:B------:R0:W1:Y:S02]  /*16610*/  SHFL.IDX P6, R14, R13, R12, R11 ;  /* 0x0000000c0d0e7389 */ /* 0x00006400000c000b */
[----:B01----:R-:W-:Y:S01]  /*16620*/  ENDCOLLECTIVE ;  /* 0x000000000000791b */ /* 0x003fe20003800000 */
.L_x_5692:
        /* <DEDUP_REMOVED lines=15> */
.L_x_5693:
[----:B------:R-:W-:Y:S02]  /*16720*/  IMAD.MOV.U32 R13, RZ, RZ, R4 ;  /* 0x000000ffff0d7224 */ /* 0x000fe400078e0004 */
[----:B------:R-:W-:Y:S02]  /*16730*/  IMAD.MOV.U32 R12, RZ, RZ, 0x2 ;  /* 0x00000002ff0c7424 */ /* 0x000fe400078e00ff */
[----:B------:R-:W-:-:S07]  /*16740*/  IMAD.MOV.U32 R3, RZ, RZ, R14 ;  /* 0x000000ffff037224 */ /* 0x000fce00078e000e */
[----:B------:R-:W-:Y:S05]  /*16750*/  WARPSYNC.COLLECTIVE R15, `(.L_x_5694) ;  /* 0x000000000f087348 */ /* 0x000fea0003c00000 */
[----:B------:R0:W1:Y:S02]  /*16760*/  SHFL.IDX P6, R14, R13, R12, R11 ;  /* 0x0000000c0d0e7389 */ /* 0x00006400000c000b */
[----:B01----:R-:W-:Y:S01]  /*16770*/  ENDCOLLECTIVE ;  /* 0x000000000000791b */ /* 0x003fe20003800000 */
.L_x_5694:
        /* <DEDUP_REMOVED lines=16> */
.L_x_5695:
[----:B------:R-:W-:Y:S02]  /*16880*/  IMAD.MOV.U32 R13, RZ, RZ, R4 ;  /* 0x000000ffff0d7224 */ /* 0x000fe400078e0004 */
[----:B------:R-:W-:Y:S02]  /*16890*/  IMAD.MOV.U32 R12, RZ, RZ, 0x3 ;  /* 0x00000003ff0c7424 */ /* 0x000fe400078e00ff */
[----:B------:R-:W-:-:S07]  /*168a0*/  IMAD.MOV.U32 R3, RZ, RZ, R14 ;  /* 0x000000ffff037224 */ /* 0x000fce00078e000e */
[----:B------:R-:W-:Y:S05]  /*168b0*/  WARPSYNC.COLLECTIVE R15, `(.L_x_5696) ;  /* 0x000000000f087348 */ /* 0x000fea0003c00000 */
[----:B------:R0:W1:Y:S02]  /*168c0*/  SHFL.IDX P6, R14, R13, R12, R11 ;  /* 0x0000000c0d0e7389 */ /* 0x00006400000c000b */
[----:B01----:R-:W-:Y:S01]  /*168d0*/  ENDCOLLECTIVE ;  /* 0x000000000000791b */ /* 0x003fe20003800000 */
.L_x_5696:
        /* <DEDUP_REMOVED lines=10> */
.L_x_5697:
[----:B------:R-:W-:Y:S01]  /*16980*/  @!PT LDS RZ, [RZ] ;  /* 0x00000000fffff984 */ /* 0x000fe20000000800 */
[----:B------:R-:W-:Y:S01]  /*16990*/  @!PT LDS RZ, [RZ] ;  /* 0x00000000fffff984 */ /* 0x000fe20000000800 */
[----:B------:R-:W-:Y:S01]  /*169a0*/  @!PT LDS RZ, [RZ] ;  /* 0x00000000fffff984 */ /* 0x000fe20000000800 */
[----:B------:R2:W-:Y:S01]  /*169b0*/  @!P0 LDGSTS.E.BYPASS.LTC128B.128 [R7+0x21400], desc[UR54][R2.64], !P1 ;  /* 0x2140000002078fae */ /* 0x0005e2000c901d76 */
[----:B------:R-:W-:Y:S01]  /*169c0*/  MOV R0, R14 ;  /* 0x0000000e00007202 */ /* 0x000fe20000000f00 */
[----:B------:R-:W-:Y:S06]  /*169d0*/  BRA `(.L_x_5698) ;  /* 0xffffffc000ec7947 */ /* 0x000fec000383ffff */
.L_x_5623:
[----:B0-----:R0:W2:Y:S02]  /*169e0*/  SYNCS.PHASECHK.TRANS64.TRYWAIT P0, [R23+URZ+0x28c20], R0 ;  /* 0x028c2000170075a7 */ /* 0x0010a4000800017f */
[----:B--2---:R-:W-:Y:S05]  /*169f0*/  @!P0 NANOSLEEP.SYNCS 0x989680 ;  /* 0x009896800000895d */ /* 0x004fea0003900000 */
[----:B------:R-:W2:Y:S02]  /*16a00*/  @!P0 SYNCS.PHASECHK.TRANS64 P0, [R23+URZ+0x28c20], R0 ;  /* 0x028c2000170085a7 */ /* 0x000ea4000800007f */
[----:B--2---:R-:W-:Y:S05]  /*16a10*/  @!P0 BRA `(.L_x_5623) ;  /* 0xfffffffc00f08947 */ /* 0x004fea000383ffff */
[----:B------:R-:W-:Y:S05]  /*16a20*/  BRA `(.L_x_5699) ;  /* 0xffffffc400487947 */ /* 0x000fea000383ffff */
.L_x_5626:
[----:B0-----:R0:W2:Y:S02]  /*16a30*/  SYNCS.PHASECHK.TRANS64.TRYWAIT P0, [R27+URZ+0x28c60], R0 ;  /* 0x028c60001b0075a7 */ /* 0x0010a4000800017f */
[----:B--2---:R-:W-:Y:S05]  /*16a40*/  @!P0 NANOSLEEP.SYNCS 0x989680 ;  /* 0x009896800000895d */ /* 0x004fea0003900000 */
[----:B------:R-:W2:Y:S02]  /*16a50*/  @!P0 SYNCS.PHASECHK.TRANS64 P0, [R27+URZ+0x28c60], R0 ;  /* 0x028c60001b0085a7 */ /* 0x000ea4000800007f */
[----:B--2---:R-:W-:Y:S05]  /*16a60*/  @!P0 BRA `(.L_x_5626) ;  /* 0xfffffffc00f08947 */ /* 0x004fea000383ffff */
[----:B------:R-:W-:Y:S05]  /*16a70*/  BRA `(.L_x_5700) ;  /* 0xffffffc400587947 */ /* 0x000fea000383ffff */
.L_x_5627:
        /* <DEDUP_REMOVED lines=8> */
.L_x_5702:
[----:B------:R-:W-:Y:S05]  /*16b00*/  BSYNC B0 ;  /* 0x0000000000007941 */ /* 0x000fea0003800000 */
.L_x_5701:
        /* <DEDUP_REMOVED lines=15> */
.L_x_5703:
        /* <DEDUP_REMOVED lines=39> */
.L_x_5704:
[----:B------:R-:W-:Y:S02]  /*16e70*/  IMAD.MOV.U32 R13, RZ, RZ, R4 ;  /* 0x000000ffff0d7224 */ /* 0x000fe400078e0004 */
[----:B------:R-:W-:-:S07]  /*16e80*/  IMAD.MOV.U32 R3, RZ, RZ, R14 ;  /* 0x000000ffff037224 */ /* 0x000fce00078e000e */
[----:B------:R-:W-:Y:S05]  /*16e90*/  WARPSYNC.COLLECTIVE R15, `(.L_x_5705) ;  /* 0x000000000f087348 */ /* 0x000fea0003c00000 */
[----:B------:R0:W1:Y:S02]  /*16ea0*/  SHFL.IDX P6, R14, R13, R12, R11 ;  /* 0x0000000c0d0e7389 */ /* 0x00006400000c000b */
[----:B01----:R-:W-:Y:S01]  /*16eb0*/  ENDCOLLECTIVE ;  /* 0x000000000000791b */ /* 0x003fe20003800000 */
.L_x_5705:
        /* <DEDUP_REMOVED lines=29> */
.L_x_5706:
[----:B------:R-:W-:Y:S02]  /*17090*/  IMAD.MOV.U32 R13, RZ, RZ, R4 ;  /* 0x000000ffff0d7224 */ /* 0x000fe400078e0004 */
[----:B------:R-:W-:-:S07]  /*170a0*/  IMAD.MOV.U32 R7, RZ, RZ, R14 ;  /* 0x000000ffff077224 */ /* 0x000fce00078e000e */
[----:B------:R-:W-:Y:S05]  /*170b0*/  WARPSYNC.COLLECTIVE R15, `(.L_x_5707) ;  /* 0x000000000f087348 */ /* 0x000fea0003c00000 */
[----:B------:R0:W1:Y:S02]  /*170c0*/  SHFL.IDX P6, R14, R13, R12, R11 ;  /* 0x0000000c0d0e7389 */ /* 0x00006400000c000b */
[----:B01----:R-:W-:Y:S01]  /*170d0*/  ENDCOLLECTIVE ;  /* 0x000000000000791b */ /* 0x003fe20003800000 */
.L_x_5707:
        /* <DEDUP_REMOVED lines=29> */
.L_x_5708:
[----:B------:R-:W-:Y:S02]  /*172b0*/  IMAD.MOV.U32 R13, RZ, RZ, R4 ;  /* 0x000000ffff0d7224 */ /* 0x000fe400078e0004 */
[----:B------:R-:W-:-:S07]  /*172c0*/  IMAD.MOV.U32 R6, RZ, RZ, R14 ;  /* 0x000000ffff067224 */ /* 0x000fce00078e000e */
[----:B------:R-:W-:Y:S05]  /*172d0*/  WARPSYNC.COLLECTIVE R15, `(.L_x_5709) ;  /* 0x000000000f087348 */ /* 0x000fea0003c00000 */
[----:B------:R0:W1:Y:S02]  /*172e0*/  SHFL.IDX P6, R14, R13, R12, R11 ;  /* 0x0000000c0d0e7389 */ /* 0x00006400000c000b */
[----:B01----:R-:W-:Y:S01]  /*172f0*/  ENDCOLLECTIVE ;  /* 0x000000000000791b */ /* 0x003fe20003800000 */
.L_x_5709:
[----:B------:R-:W-:Y:S01]  /*17300*/  MOV R2, R14 ;  /* 0x0000000e00027202 */ /* 0x000fe20000000f00 */
[----:B------:R-:W-:Y:S06]  /*17310*/  BRA `(.L_x_5710) ;  /* 0xffffffc000e87947 */ /* 0x000fec000383ffff */
.L_x_5634:
[----:B0-----:R0:W2:Y:S02]  /*17320*/  SYNCS.PHASECHK.TRANS64.TRYWAIT P0, [R6+URZ+0x28c40], R17 ;  /* 0x028c4011060075a7 */ /* 0x0010a4000800017f */
[----:B--2---:R-:W-:Y:S05]  /*17330*/  @!P0 NANOSLEEP.SYNCS 0x989680 ;  /* 0x009896800000895d */ /* 0x004fea0003900000 */
[----:B------:R-:W2:Y:S02]  /*17340*/  @!P0 SYNCS.PHASECHK.TRANS64 P0, [R6+URZ+0x28c40], R17 ;  /* 0x028c4011060085a7 */ /* 0x000ea4000800007f */
[----:B--2---:R-:W-:Y:S05]  /*17350*/  @!P0 BRA `(.L_x_5634) ;  /* 0xfffffffc00f08947 */ /* 0x004fea000383ffff */
[----:B------:R-:W-:Y:S05]  /*17360*/  BRA `(.L_x_5711) ;  /* 0xffffffc8007c7947 */ /* 0x000fea000383ffff */
.L_x_5635:
        /* <DEDUP_REMOVED lines=8> */
.L_x_5713:
[----:B------:R-:W-:Y:S05]  /*173f0*/  BSYNC B1 ;  /* 0x0000000000017941 */ /* 0x000fea0003800000 */
.L_x_5712:
        /* <DEDUP_REMOVED lines=9> */
.L_x_5714:
[----:B------:R-:W-:Y:S02]  /*17490*/  IMAD.MOV.U32 R13, RZ, RZ, R27 ;  /* 0x000000ffff0d7224 */ /* 0x000fe400078e001b */
[----:B------:R-:W-:Y:S02]  /*174a0*/  IMAD.MOV.U32 R12, RZ, RZ, 0x1 ;  /* 0x00000001ff0c7424 */ /* 0x000fe400078e00ff */
[----:B------:R-:W-:-:S07]  /*174b0*/  IMAD.MOV.U32 R2, RZ, RZ, R14 ;  /* 0x000000ffff027224 */ /* 0x000fce00078e000e */
[----:B------:R-:W-:Y:S05]  /*174c0*/  WARPSYNC.COLLECTIVE R15, `(.L_x_5715) ;  /* 0x000000000f087348 */ /* 0x000fea0003c00000 */
[----:B------:R0:W1:Y:S02]  /*174d0*/  SHFL.IDX P6, R14, R13, R12, R11 ;  /* 0x0000000c0d0e7389 */ /* 0x00006400000c000b */
[----:B01----:R-:W-:Y:S01]  /*174e0*/  ENDCOLLECTIVE ;  /* 0x000000000000791b */ /* 0x003fe20003800000 */
.L_x_5715:
        /* <DEDUP_REMOVED lines=11> */
.L_x_5716:
[----:B------:R-:W-:Y:S02]  /*175a0*/  IMAD.MOV.U32 R13, RZ, RZ, R27 ;  /* 0x000000ffff0d7224 */ /* 0x000fe400078e001b */
[----:B------:R-:W-:Y:S02]  /*175b0*/  IMAD.MOV.U32 R12, RZ, RZ, 0x2 ;  /* 0x00000002ff0c7424 */ /* 0x000fe400078e00ff */
[----:B------:R-:W-:-:S07]  /*175c0*/  IMAD.MOV.U32 R2, RZ, RZ, R14 ;  /* 0x000000ffff027224 */ /* 0x000fce00078e000e */
[----:B------:R-:W-:Y:S05]  /*175d0*/  WARPSYNC.COLLECTIVE R15, `(.L_x_5717) ;  /* 0x000000000f087348 */ /* 0x000fea0003c00000 */
[----:B------:R0:W1:Y:S02]  /*175e0*/  SHFL.IDX P6, R14, R13, R12, R11 ;  /* 0x0000000c0d0e7389 */ /* 0x00006400000c000b */
[----:B01----:R-:W-:Y:S01]  /*175f0*/  ENDCOLLECTIVE ;  /* 0x000000000000791b */ /* 0x003fe20003800000 */
.L_x_5717:
        /* <DEDUP_REMOVED lines=11> */
.L_x_5718:
[----:B------:R-:W-:Y:S02]  /*176b0*/  IMAD.MOV.U32 R13, RZ, RZ, R27 ;  /* 0x000000ffff0d7224 */ /* 0x000fe400078e001b */
[----:B------:R-:W-:Y:S02]  /*176c0*/  IMAD.MOV.U32 R12, RZ, RZ, 0x3 ;  /* 0x00000003ff0c7424 */ /* 0x000fe400078e00ff */
[----:B------:R-:W-:-:S07]  /*176d0*/  IMAD.MOV.U32 R2, RZ, RZ, R14 ;  /* 0x000000ffff027224 */ /* 0x000fce00078e000e */
[----:B------:R-:W-:Y:S05]  /*176e0*/  WARPSYNC.COLLECTIVE R15, `(.L_x_5719) ;  /* 0x000000000f087348 */ /* 0x000fea0003c00000 */
[----:B------:R0:W1:Y:S02]  /*176f0*/  SHFL.IDX P6, R14, R13, R12, R11 ;  /* 0x0000000c0d0e7389 */ /* 0x00006400000c000b */
[----:B01----:R-:W-:Y:S01]  /*17700*/  ENDCOLLECTIVE ;  /* 0x000000000000791b */ /* 0x003fe20003800000 */
.L_x_5719:
        /* <DEDUP_REMOVED lines=11> */
.L_x_5720:
[----:B------:R-:W-:Y:S01]  /*177c0*/  IMAD.MOV.U32 R2, RZ, RZ, R14 ;  /* 0x000000ffff027224 */ /* 0x000fe200078e000e */
[----:B------:R-:W-:Y:S06]  /*177d0*/  BRA `(.L_x_5721) ;  /* 0xffffffc8000c7947 */ /* 0x000fec000383ffff */
.L_x_5640:
[----:B---3--:R3:W4:Y:S02]  /*177e0*/  SYNCS.PHASECHK.TRANS64.TRYWAIT P0, [R6+URZ+0x28c60], R17 ;  /* 0x028c6011060075a7 */ /* 0x008724000800017f */
[----:B----4-:R-:W-:Y:S05]  /*177f0*/  @!P0 NANOSLEEP.SYNCS 0x989680 ;  /* 0x009896800000895d */ /* 0x010fea0003900000 */
[----:B------:R-:W4:Y:S02]  /*17800*/  @!P0 SYNCS.PHASECHK.TRANS64 P0, [R6+URZ+0x28c60], R17 ;  /* 0x028c6011060085a7 */ /* 0x000f24000800007f */
[----:B----4-:R-:W-:Y:S05]  /*17810*/  @!P0 BRA `(.L_x_5640) ;  /* 0xfffffffc00f08947 */ /* 0x010fea000383ffff */
[----:B------:R-:W-:Y:S05]  /*17820*/  BRA `(.L_x_5722) ;  /* 0xffffffc8005c7947 */ /* 0x000fea000383ffff */
.L_x_5641:
[----:B------:R-:W-:Y:S01]  /*17830*/  BSSY B1, `(.L_x_5723) ;  /* 0x0000008000017945 */ /* 0x000fe20003800000 */
[----:B------:R-:W-:Y:S01]  /*17840*/  IMAD.MOV.U32 R13, RZ, RZ, R10 ;  /* 0x000000ffff0d7224 */ /* 0x000fe200078e000a */
[----:B------:R-:W-:Y:S01]  /*17850*/  MOV R12, RZ ;  /* 0x000000ff000c7202 */ /* 0x000fe20000000f00 */
[----:B------:R-:W-:Y:S02]  /*17860*/  IMAD.MOV.U32 R11, RZ, RZ, 0x181f ;  /* 0x0000181fff0b7424 */ /* 0x000fe400078e00ff */
[----:B------:R-:W-:-:S07]  /*17870*/  IMAD.MOV.U32 R15, RZ, RZ, -0x1 ;  /* 0xffffffffff0f7424 */ /* 0x000fce00078e00ff */
[----:B-12---:R-:W-:Y:S05]  /*17880*/  WARPSYNC.COLLECTIVE R15, `(.L_x_5724) ;  /* 0x000000000f087348 */ /* 0x006fea0003c00000 */
[----:B------:R0:W3:Y:S02]  /*17890*/  SHFL.IDX P6, R14, R13, R12, R11 ;  /* 0x0000000c0d0e7389 */ /* 0x0000e400000c000b */
[----:B0123--:R-:W-:Y:S01]  /*178a0*/  ENDCOLLECTIVE ;  /* 0x000000000000791b */ /* 0x00ffe20003800000 */
.L_x_5724:
[----:B------:R-:W-:Y:S05]  /*178b0*/  BSYNC B1 ;  /* 0x0000000000017941 */ /* 0x000fea0003800000 */
.L_x_5723:
        /* <DEDUP_REMOVED lines=13> */
.L_x_5725:
        /* <DEDUP_REMOVED lines=17> */
.L_x_5726:
        /* <DEDUP_REMOVED lines=16> */
.L_x_5727:
        /* <DEDUP_REMOVED lines=19> */
.L_x_5728:
        /* <DEDUP_REMOVED lines=14> */
.L_x_5729:
        /* <DEDUP_REMOVED lines=16> */
.L_x_5730:
        /* <DEDUP_REMOVED lines=14> */
.L_x_5731:
[----:B------:R-:W-:Y:S05]  /*17f90*/  BRA `(.L_x_5732) ;  /* 0xffffffc400c87947 */ /* 0x000fea000383ffff */
.L_x_5649:
        /* <DEDUP_REMOVED lines=8> */
.L_x_5734:
[----:B------:R-:W-:Y:S05]  /*18020*/  BSYNC B0 ;  /* 0x0000000000007941 */ /* 0x000fea0003800000 */
.L_x_5733:
[----:B------:R-:W-:Y:S01]  /*18030*/  IMAD.MOV.U32 R13, RZ, RZ, R16 ;  /* 0x000000ffff0d7224 */ /* 0x000fe200078e0010 */
[----:B------:R-:W-:Y:S01]  /*18040*/  MOV R12, 0x1 ;  /* 0x00000001000c7802 */ /* 0x000fe20000000f00 */
[----:B------:R-:W-:Y:S02]  /*18050*/  IMAD.MOV.U32 R11, RZ, RZ, 0x1f ;  /* 0x0000001fff0b7424 */ /* 0x000fe400078e00ff */
[----:B------:R-:W-:Y:S02]  /*18060*/  IMAD.MOV.U32 R15, RZ, RZ, -0x1 ;  /* 0xffffffffff0f7424 */ /* 0x000fe400078e00ff */
[----:B------:R-:W-:Y:S02]  /*18070*/  IMAD.IADD R7, R19, 0x1, R8 ;  /* 0x0000000113077824 */ /* 0x000fe400078e0208 */
[----:B------:R-:W-:-:S07]  /*18080*/  IMAD.MOV.U32 R0, RZ, RZ, R14 ;  /* 0x000000ffff007224 */ /* 0x000fce00078e000e */
[----:B------:R-:W-:Y:S05]  /*18090*/  WARPSYNC.COLLECTIVE R15, `(.L_x_5735) ;  /* 0x000000000f087348 */ /* 0x000fea0003c00000 */
[----:B------:R0:W1:Y:S02]  /*180a0*/  SHFL.IDX P6, R14, R13, R12, R11 ;  /* 0x0000000c0d0e7389 */ /* 0x00006400000c000b */
[----:B01----:R-:W-:Y:S01]  /*180b0*/  ENDCOLLECTIVE ;  /* 0x000000000000791b */ /* 0x003fe20003800000 */
.L_x_5735:
        /* <DEDUP_REMOVED lines=18> */
.L_x_5736:
[----:B------:R-:W-:Y:S01]  /*181e0*/  IMAD.MOV.U32 R12, RZ, RZ, 0x2 ;  /* 0x00000002ff0c7424 */ /* 0x000fe200078e00ff */
[----:B------:R-:W-:-:S05]  /*181f0*/  SEL R4, R14, RZ, P1 ;  /* 0x000000ff0e047207 */ /* 0x000fca0000800000 */
[----:B------:R-:W-:-:S04]  /*18200*/  IMAD.IADD R4, R17, 0x1, R4 ;  /* 0x0000000111047824 */ /* 0x000fc800078e0204 */
[----:B------:R-:W-:-:S07]  /*18210*/  IMAD.MOV.U32 R13, RZ, RZ, R4 ;  /* 0x000000ffff0d7224 */ /* 0x000fce00078e0004 */
[----:B------:R-:W-:Y:S05]  /*18220*/  WARPSYNC.COLLECTIVE R15, `(.L_x_5737) ;  /* 0x000000000f087348 */ /* 0x000fea0003c00000 */
[----:B------:R0:W1:Y:S02]  /*18230*/  SHFL.UP P6, R14, R13, R12, R11 ;  /* 0x0400000c0d0e7389 */ /* 0x00006400000c000b */
[----:B01----:R-:W-:Y:S01]  /*18240*/  ENDCOLLECTIVE ;  /* 0x000000000000791b */ /* 0x003fe20003800000 */
.L_x_5737:
[----:B------:R-:W-:Y:S01]  /*18250*/  IMAD.MOV.U32 R12, RZ, RZ, 0x4 ;  /* 0x00000004ff0c7424 */ /* 0x000fe200078e00ff */
[----:B------:R-:W-:-:S05]  /*18260*/  SEL R3, R14, RZ, P2 ;  /* 0x000000ff0e037207 */ /* 0x000fca0001000000 */
[----:B------:R-:W-:-:S04]  /*18270*/  IMAD.IADD R6, R4, 0x1, R3 ;  /* 0x0000000104067824 */ /* 0x000fc800078e0203 */
[----:B------:R-:W-:-:S07]  /*18280*/  IMAD.MOV.U32 R13, RZ, RZ, R6 ;  /* 0x000000ffff0d7224 */ /* 0x000fce00078e0006 */
[----:B------:R-:W-:Y:S05]  /*18290*/  WARPSYNC.COLLECTIVE R15, `(.L_x_5738) ;  /* 0x000000000f087348 */ /* 0x000fea0003c00000 */
[----:B------:R0:W1:Y:S02]  /*182a0*/  SHFL.UP P6, R14, R13, R12, R11 ;  /* 0x0400000c0d0e7389 */ /* 0x00006400000c000b */
[----:B01----:R-:W-:Y:S01]  /*182b0*/  ENDCOLLECTIVE ;  /* 0x000000000000791b */ /* 0x003fe20003800000 */
.L_x_5738:
[----:B------:R-:W-:Y:S01]  /*182c0*/  IMAD.MOV.U32 R12, RZ, RZ, 0x8 ;  /* 0x00000008ff0c7424 */ /* 0x000fe200078e00ff */
[----:B------:R-:W-:-:S05]  /*182d0*/  SEL R3, R14, RZ, P3 ;  /* 0x000000ff0e037207 */ /* 0x000fca0001800000 */
[----:B------:R-:W-:-:S04]  /*182e0*/  IMAD.IADD R2, R6, 0x1, R3 ;  /* 0x0000000106027824 */ /* 0x000fc800078e0203 */
[----:B------:R-:W-:-:S07]  /*182f0*/  IMAD.MOV.U32 R13, RZ, RZ, R2 ;  /* 0x000000ffff0d7224 */ /* 0x000fce00078e0002 */
[----:B------:R-:W-:Y:S05]  /*18300*/  WARPSYNC.COLLECTIVE R15, `(.L_x_5739) ;  /* 0x000000000f087348 */ /* 0x000fea0003c00000 */
[----:B------:R0:W1:Y:S02]  /*18310*/  SHFL.UP P6, R14, R13, R12, R11 ;  /* 0x0400000c0d0e7389 */ /* 0x00006400000c000b */
[----:B01----:R-:W-:Y:S01]  /*18320*/  ENDCOLLECTIVE ;  /* 0x000000000000791b */ /* 0x003fe20003800000 */
.L_x_5739:
[----:B------:R-:W-:Y:S01]  /*18330*/  IMAD.MOV.U32 R12, RZ, RZ, 0x10 ;  /* 0x00000010ff0c7424 */ /* 0x000fe200078e00ff */
[----:B------:R-:W-:-:S05]  /*18340*/  SEL R3, R14, RZ, P4 ;  /* 0x000000ff0e037207 */ /* 0x000fca0002000000 */
[----:B------:R-:W-:-:S04]  /*18350*/  IMAD.IADD R3, R2, 0x1, R3 ;  /* 0x0000000102037824 */ /* 0x000fc800078e0203 */
[----:B------:R-:W-:-:S07]  /*18360*/  IMAD.MOV.U32 R13, RZ, RZ, R3 ;  /* 0x000000ffff0d7224 */ /* 0x000fce00078e0003 */
[----:B------:R-:W-:Y:S05]  /*18370*/  WARPSYNC.COLLECTIVE R15, `(.L_x_5740) ;  /* 0x000000000f087348 */ /* 0x000fea0003c00000 */
[----:B------:R0:W1:Y:S02]  /*18380*/  SHFL.UP P6, R14, R13, R12, R11 ;  /* 0x0400000c0d0e7389 */ /* 0x00006400000c000b */
[----:B01----:R-:W-:Y:S01]  /*18390*/  ENDCOLLECTIVE ;  /* 0x000000000000791b */ /* 0x003fe20003800000 */
.L_x_5740:
        /* <DEDUP_REMOVED lines=8> */
.L_x_5741:
[----:B------:R-:W-:Y:S05]  /*18420*/  BRA `(.L_x_5742) ;  /* 0xffffffc8005c7947 */ /* 0x000fea000383ffff */
.L_x_5654:
        /* <DEDUP_REMOVED lines=8> */
.L_x_5744:
[----:B------:R-:W-:Y:S05]  /*184b0*/  BSYNC B0 ;  /* 0x0000000000007941 */ /* 0x000fea0003800000 */
.L_x_5743:
[----:B------:R-:W-:Y:S01]  /*184c0*/  SEL R14, R14, RZ, P1 ;  /* 0x000000ff0e0e7207 */ /* 0x000fe20000800000 */
[----:B------:R-:W-:Y:S01]  /*184d0*/  IMAD.MOV.U32 R12, RZ, RZ, 0x2 ;  /* 0x00000002ff0c7424 */ /* 0x000fe200078e00ff */
[----:B------:R-:W-:Y:S01]  /*184e0*/  MOV R11, RZ ;  /* 0x000000ff000b7202 */ /* 0x000fe20000000f00 */
[----:B------:R-:W-:Y:S02]  /*184f0*/  IMAD.MOV.U32 R15, RZ, RZ, -0x1 ;  /* 0xffffffffff0f7424 */ /* 0x000fe400078e00ff */
[----:B------:R-:W-:-:S07]  /*18500*/  IMAD.IADD R13, R17, 0x1, R14 ;  /* 0x00000001110d7824 */ /* 0x000fce00078e020e */
[----:B------:R-:W-:Y:S05]  /*18510*/  WARPSYNC.COLLECTIVE R15, `(.L_x_5745) ;  /* 0x000000000f087348 */ /* 0x000fea0003c00000 */
[----:B------:R0:W1:Y:S02]  /*18520*/  SHFL.UP P6, R14, R13, R12, R11 ;  /* 0x0400000c0d0e7389 */ /* 0x00006400000c000b */
[----:B01----:R-:W-:Y:S01]  /*18530*/  ENDCOLLECTIVE ;  /* 0x000000000000791b */ /* 0x003fe20003800000 */
.L_x_5745:
[----:B------:R-:W-:Y:S01]  /*18540*/  IMAD.MOV.U32 R12, RZ, RZ, 0x4 ;  /* 0x00000004ff0c7424 */ /* 0x000fe200078e00ff */
[----:B------:R-:W-:-:S05]  /*18550*/  SEL R2, R14, RZ, P2 ;  /* 0x000000ff0e027207 */ /* 0x000fca0001000000 */
[----:B------:R-:W-:-:S04]  /*18560*/  IMAD.IADD R2, R13, 0x1, R2 ;  /* 0x000000010d027824 */ /* 0x000fc800078e0202 */
[----:B------:R-:W-:-:S07]  /*18570*/  IMAD.MOV.U32 R13, RZ, RZ, R2 ;  /* 0x000000ffff0d7224 */ /* 0x000fce00078e0002 */
[----:B------:R-:W-:Y:S05]  /*18580*/  WARPSYNC.COLLECTIVE R15, `(.L_x_5746) ;  /* 0x000000000f087348 */ /* 0x000fea0003c00000 */
[----:B------:R0:W1:Y:S02]  /*18590*/  SHFL.UP P6, R14, R13, R12, R11 ;  /* 0x0400000c0d0e7389 */ /* 0x00006400000c000b */
[----:B01----:R-:W-:Y:S01]  /*185a0*/  ENDCOLLECTIVE ;  /* 0x000000000000791b */ /* 0x003fe20003800000 */
.L_x_5746:
[----:B------:R-:W-:Y:S01]  /*185b0*/  IMAD.MOV.U32 R12, RZ, RZ, 0x8 ;  /* 0x00000008ff0c7424 */ /* 0x000fe200078e00ff */
[----:B------:R-:W-:-:S05]  /*185c0*/  SEL R3, R14, RZ, P3 ;  /* 0x000000ff0e037207 */ /* 0x000fca0001800000 */
[----:B------:R-:W-:-:S04]  /*185d0*/  IMAD.IADD R3, R2, 0x1, R3 ;  /* 0x0000000102037824 */ /* 0x000fc800078e0203 */
[----:B------:R-:W-:-:S07]  /*185e0*/  IMAD.MOV.U32 R13, RZ, RZ, R3 ;  /* 0x000000ffff0d7224 */ /* 0x000fce00078e0003 */
[----:B------:R-:W-:Y:S05]  /*185f0*/  WARPSYNC.COLLECTIVE R15, `(.L_x_5747) ;  /* 0x000000000f087348 */ /* 0x000fea0003c00000 */
[----:B------:R0:W1:Y:S02]  /*18600*/  SHFL.UP P6, R14, R13, R12, R11 ;  /* 0x0400000c0d0e7389 */ /* 0x00006400000c000b */
[----:B01----:R-:W-:Y:S01]  /*18610*/  ENDCOLLECTIVE ;  /* 0x000000000000791b */ /* 0x003fe20003800000 */
.L_x_5747:
[----:B------:R-:W-:Y:S01]  /*18620*/  IMAD.MOV.U32 R12, RZ, RZ, 0x10 ;  /* 0x00000010ff0c7424 */ /* 0x000fe200078e00ff */
[----:B------:R-:W-:-:S05]  /*18630*/  SEL R4, R14, RZ, P4 ;  /* 0x000000ff0e047207 */ /* 0x000fca0002000000 */
[----:B------:R-:W-:-:S04]  /*18640*/  IMAD.IADD R4, R3, 0x1, R4 ;  /* 0x0000000103047824 */ /* 0x000fc800078e0204 */
[----:B------:R-:W-:-:S07]  /*18650*/  IMAD.MOV.U32 R13, RZ, RZ, R4 ;  /* 0x000000ffff0d7224 */ /* 0x000fce00078e0004 */
[----:B------:R-:W-:Y:S05]  /*18660*/  WARPSYNC.COLLECTIVE R15, `(.L_x_5748) ;  /* 0x000000000f087348 */ /* 0x000fea0003c00000 */
[----:B------:R0:W1:Y:S02]  /*18670*/  SHFL.UP P6, R14, R13, R12, R11 ;  /* 0x0400000c0d0e7389 */ /* 0x00006400000c000b */
[----:B01----:R-:W-:Y:S01]  /*18680*/  ENDCOLLECTIVE ;  /* 0x000000000000791b */ /* 0x003fe20003800000 */
.L_x_5748:
        /* <DEDUP_REMOVED lines=8> */
.L_x_5749:
[----:B------:R-:W-:Y:S05]  /*18710*/  BRA `(.L_x_5750) ;  /* 0xffffffc8003c7947 */ /* 0x000fea000383ffff */
.L_x_5656:
[----:B------:R-:W-:Y:S01]  /*18720*/  BSSY B0, `(.L_x_5751) ;  /* 0x0000006000007945 */ /* 0x000fe20003800000 */
[----:B------:R-:W-:Y:S01]  /*18730*/  PLOP3.LUT P6, PT, P6, PT, PT, 0x8, 0x0 ;  /* 0x000000000000781c */ /* 0x000fe200037ce170 */
[----:B------:R-:W-:-:S12]  /*18740*/  IMAD.MOV.U32 R15, RZ, RZ, -0x1 ;  /* 0xffffffffff0f7424 */ /* 0x000fd800078e00ff */
[----:B01----:R-:W-:Y:S05]  /*18750*/  WARPSYNC.COLLECTIVE R15, `(.L_x_5752) ;  /* 0x000000000f087348 */ /* 0x003fea0003c00000 */
[----:B------:R-:W-:Y:S01]  /*18760*/  VOTE.ANY R14, PT, P6 ;  /* 0x00000000000e7806 */ /* 0x000fe200030e0100 */
[----:B01----:R-:W-:Y:S06]  /*18770*/  ENDCOLLECTIVE ;  /* 0x000000000000791b */ /* 0x003fec0003800000 */
.L_x_5752:
[----:B------:R-:W-:Y:S05]  /*18780*/  BSYNC B0 ;  /* 0x0000000000007941 */ /* 0x000fea0003800000 */
.L_x_5751:
        /* <DEDUP_REMOVED lines=9> */
.L_x_5753:
[----:B------:R-:W-:Y:S01]  /*18820*/  IMAD.MOV.U32 R17, RZ, RZ, R14 ;  /* 0x000000ffff117224 */ /* 0x000fe200078e000e */
[----:B------:R-:W-:Y:S06]  /*18830*/  BRA `(.L_x_5754) ;  /* 0xffffffc8002c7947 */ /* 0x000fec000383ffff */
.L_x_5658:
[----:B------:R-:W-:Y:S01]  /*18840*/  BSSY B0, `(.L_x_5755) ;  /* 0x0000007000007945 */ /* 0x000fe20003800000 */
[----:B------:R-:W-:Y:S02]  /*18850*/  IMAD.MOV.U32 R13, RZ, RZ, R2 ;  /* 0x000000ffff0d7224 */ /* 0x000fe400078e0002 */
[----:B------:R-:W-:Y:S02]  /*18860*/  IMAD.MOV.U32 R11, RZ, RZ, 0x1f ;  /* 0x0000001fff0b7424 */ /* 0x000fe400078e00ff */
[----:B------:R-:W-:-:S07]  /*18870*/  IMAD.MOV.U32 R15, RZ, RZ, -0x1 ;  /* 0xffffffffff0f7424 */ /* 0x000fce00078e00ff */
[----:B0123--:R-:W-:Y:S05]  /*18880*/  WARPSYNC.COLLECTIVE R15, `(.L_x_5756) ;  /* 0x000000000f087348 */ /* 0x00ffea0003c00000 */
[----:B------:R4:W0:Y:S02]  /*18890*/  SHFL.IDX P6, R14, R13, R12, R11 ;  /* 0x0000000c0d0e7389 */ /* 0x00082400000c000b */
[----:B01234-:R-:W-:Y:S01]  /*188a0*/  ENDCOLLECTIVE ;  /* 0x000000000000791b */ /* 0x01ffe20003800000 */
.L_x_5756:
[----:B------:R-:W-:Y:S05]  /*188b0*/  BSYNC B0 ;  /* 0x0000000000007941 */ /* 0x000fea0003800000 */
.L_x_5755:
[----:B------:R-:W-:Y:S05]  /*188c0*/  BRA `(.L_x_5657) ;  /* 0xffffffc800247947 */ /* 0x000fea000383ffff */
.L_x_5662:
[----:B0-----:R0:W1:Y:S02]  /*188d0*/  SYNCS.PHASECHK.TRANS64.TRYWAIT P0, [R5+URZ+0x28c20], R0 ;  /* 0x028c2000050075a7 */ /* 0x001064000800017f */
[----:B-1----:R-:W-:Y:S05]  /*188e0*/  @!P0 NANOSLEEP.SYNCS 0x989680 ;  /* 0x009896800000895d */ /* 0x002fea0003900000 */
[----:B------:R-:W1:Y:S02]  /*188f0*/  @!P0 SYNCS.PHASECHK.TRANS64 P0, [R5+URZ+0x28c20], R0 ;  /* 0x028c2000050085a7 */ /* 0x000e64000800007f */
[----:B-1----:R-:W-:Y:S05]  /*18900*/  @!P0 BRA `(.L_x_5662) ;  /* 0xfffffffc00f08947 */ /* 0x002fea000383ffff */
[----:B------:R-:W-:Y:S05]  /*18910*/  BRA `(.L_x_5757) ;  /* 0xffffffcc009c7947 */ /* 0x000fea000383ffff */
.L_x_5663:
        /* <DEDUP_REMOVED lines=11> */
.L_x_5759:
[----:B------:R-:W-:Y:S05]  /*189d0*/  BSYNC B0 ;  /* 0x0000000000007941 */ /* 0x000fea0003800000 */
.L_x_5758:
[----:B------:R-:W-:Y:S05]  /*189e0*/  BRA `(.L_x_5760) ;  /* 0xffffffcc00847947 */ /* 0x000fea000383ffff */
.L_x_5666:
[----:B------:R-:W-:Y:S01]  /*189f0*/  BSSY B1, `(.L_x_5761) ;  /* 0x0000006000017945 */ /* 0x000fe20003800000 */
[----:B------:R-:W-:-:S07]  /*18a00*/  IMAD.MOV.U32 R15, RZ, RZ, -0x1 ;  /* 0xffffffffff0f7424 */ /* 0x000fce00078e00ff */
[----:B0-234-:R-:W-:Y:S05]  /*18a10*/  WARPSYNC.COLLECTIVE R15, `(.L_x_5762) ;  /* 0x000000000f0c7348 */ /* 0x01dfea0003c00000 */
[----:B------:R-:W-:Y:S02]  /*18a20*/  ELECT P6, UR62, PT ;  /* 0x00000000003e782f */ /* 0x000fe400038c0000 */
[----:B------:R-:W-:Y:S01]  /*18a30*/  MOV R14, UR62 ;  /* 0x0000003e000e7c02 */ /* 0x000fe20008000f00 */
[----:B0-234-:R-:W-:Y:S10]  /*18a40*/  ENDCOLLECTIVE ;  /* 0x000000000000791b */ /* 0x01dff40003800000 */
.L_x_5762:
[----:B------:R-:W-:Y:S05]  /*18a50*/  BSYNC B1 ;  /* 0x0000000000017941 */ /* 0x000fea0003800000 */
.L_x_5761:
[----:B------:R-:W-:Y:S05]  /*18a60*/  BRA `(.L_x_5763) ;  /* 0xffffffcc007c7947 */ /* 0x000fea000383ffff */
.L_x_5668:
[----:B0-----:R0:W1:Y:S02]  /*18a70*/  SYNCS.PHASECHK.TRANS64.TRYWAIT P1, [R3+URZ+0x28c40], R2 ;  /* 0x028c4002030075a7 */ /* 0x001064000802017f */
[----:B-1----:R-:W-:Y:S05]  /*18a80*/  @!P1 NANOSLEEP.SYNCS 0x989680 ;  /* 0x009896800000995d */ /* 0x002fea0003900000 */
[----:B------:R-:W1:Y:S02]  /*18a90*/  @!P1 SYNCS.PHASECHK.TRANS64 P1, [R3+URZ+0x28c40], R2 ;  /* 0x028c4002030095a7 */ /* 0x000e64000802007f */
[----:B-1----:R-:W-:Y:S05]  /*18aa0*/  @!P1 BRA `(.L_x_5668) ;  /* 0xfffffffc00f09947 */ /* 0x002fea000383ffff */
[----:B------:R-:W-:Y:S05]  /*18ab0*/  BRA `(.L_x_5764) ;  /* 0xffffffcc009c7947 */ /* 0x000fea000383ffff */
.L_x_5670:
[----:B-1----:R1:W0:Y:S02]  /*18ac0*/  SYNCS.PHASECHK.TRANS64.TRYWAIT P1, [R5+URZ+0x28c40], R0 ;  /* 0x028c4000050075a7 */ /* 0x002224000802017f */
[----:B0-----:R-:W-:Y:S05]  /*18ad0*/  @!P1 NANOSLEEP.SYNCS 0x989680 ;  /* 0x009896800000995d */ /* 0x001fea0003900000 */
[----:B------:R-:W0:Y:S02]  /*18ae0*/  @!P1 SYNCS.PHASECHK.TRANS64 P1, [R5+URZ+0x28c40], R0 ;  /* 0x028c4000050095a7 */ /* 0x000e24000802007f */
[----:B0-----:R-:W-:Y:S05]  /*18af0*/  @!P1 BRA `(.L_x_5670) ;  /* 0xfffffffc00f09947 */ /* 0x001fea000383ffff */
[----:B------:R-:W-:Y:S05]  /*18b00*/  BRA `(.L_x_5765) ;  /* 0xffffffcc00a87947 */ /* 0x000fea000383ffff */
.L_x_5672:
[----:B------:R0:W0:Y:S02]  /*18b10*/  SYNCS.PHASECHK.TRANS64.TRYWAIT P1, [R3+URZ+0x28c60], R2 ;  /* 0x028c6002030075a7 */ /* 0x000024000802017f */
[----:B0-----:R-:W-:Y:S05]  /*18b20*/  @!P1 NANOSLEEP.SYNCS 0x989680 ;  /* 0x009896800000995d */ /* 0x001fea0003900000 */
[----:B------:R-:W0:Y:S02]  /*18b30*/  @!P1 SYNCS.PHASECHK.TRANS64 P1, [R3+URZ+0x28c60], R2 ;  /* 0x028c6002030095a7 */ /* 0x000e24000802007f */
[----:B0-----:R-:W-:Y:S05]  /*18b40*/  @!P1 BRA `(.L_x_5672) ;  /* 0xfffffffc00f09947 */ /* 0x001fea000383ffff */
[----:B------:R-:W-:Y:S05]  /*18b50*/  BRA `(.L_x_5766) ;  /* 0xffffffcc00a47947 */ /* 0x000fea000383ffff */
.L_x_5767:
        /* <DEDUP_REMOVED lines=10> */
.L_x_15539:


//--------------------- .text._ZN7cutlass13device_kernelIN5flash11enable_sm90INS1_16FlashAttnFwdSm90INS1_25CollectiveMainloopFwdSm90ILi2EN4cute5tupleIJNS5_1CILi1EEES8_S8_EEENS6_IJNS7_ILi64EEESA_SA_EEELi512ENS_10bfloat16_tEfNS_4arch4Sm90ELb0ELb1ELb0ELb1ELb1ELb1ELb0ELb0ELb0ELb1ELb0ELb0EEENS1_21CollectiveEpilogueFwdINS6_IJSA_NS7_ILi512EEESA_EEES9_SC_SE_Li256ELb1ELb1ELb0ELb0EEENS1_36VarlenDynamicPersistentTileSchedulerILi64ELi64ELi256ELi128ELb0ELb1ELb1ELb1ELb0ELb1EEEEEEEEEvNT_6ParamsE --------------------------
	.section	.text._ZN7cutlass13device_kernelIN5flash11enable_sm90INS1_16FlashAttnFwdSm90INS1_25CollectiveMainloopFwdSm90ILi2EN4cute5tupleIJNS5_1CILi1EEES8_S8_EEENS6_IJNS7_ILi64EEESA_SA_EEELi512ENS_10bfloat16_tEfNS_4arch4Sm90ELb0ELb1ELb0ELb1ELb1ELb1ELb0ELb0ELb0ELb1ELb0ELb0EEENS1_21CollectiveEpilogueFwdINS6_IJSA_NS7_ILi512EEESA_EEES9_SC_SE_Li256ELb1ELb1ELb0ELb0EEENS1_36VarlenDynamicPersistentTileSchedulerILi64ELi64ELi256ELi128ELb0ELb1ELb1ELb1ELb0ELb1EEEEEEEEEvNT_6ParamsE,"ax",@progbits
	.align	128
.text._ZN7cutlass13device_kernelIN5flash11enable_sm90INS1_16FlashAttnFwdSm90INS1_25CollectiveMainloopFwdSm90ILi2EN4cute5tupleIJNS5_1CILi1EEES8_S8_EEENS6_IJNS7_ILi64EEESA_SA_EEELi512ENS_10bfloat16_tEfNS_4arch4Sm90ELb0ELb1ELb0ELb1ELb1ELb1ELb0ELb0ELb0ELb1ELb0ELb0EEENS1_21CollectiveEpilogueFwdINS6_IJSA_NS7_ILi512EEESA_EEES9_SC_SE_Li256ELb1ELb1ELb0ELb0EEENS1_36VarlenDynamicPersistentTileSchedulerILi64ELi64ELi256ELi128ELb0ELb1ELb1ELb1ELb0ELb1EEEEEEEEEvNT_6ParamsE:
        .type           _ZN7cutlass13device_kernelIN5flash11enable_sm90INS1_16FlashAttnFwdSm90INS1_25CollectiveMainloopFwdSm90ILi2EN4cute5tupleIJNS5_1CILi1EEES8_S8_EEENS6_IJNS7_ILi64EEESA_SA_EEELi512ENS_10bfloat16_tEfNS_4arch4Sm90ELb0ELb1ELb0ELb1ELb1ELb1ELb0ELb0ELb0ELb1ELb0ELb0EEENS1_21CollectiveEpilogueFwdINS6_IJSA_NS7_ILi512EEESA_EEES9_SC_SE_Li256ELb1ELb1ELb0ELb0EEENS1_36VarlenDynamicPersistentTileSchedulerILi64ELi64ELi256ELi128ELb0ELb1ELb1ELb1ELb0ELb1EEEEEEEEEvNT_6ParamsE,@function
        .size           _ZN7cutlass13device_kernelIN5flash11enable_sm90INS1_16FlashAttnFwdSm90INS1_25CollectiveMainloopFwdSm90ILi2EN4cute5tupleIJNS5_1CILi1EEES8_S8_EEENS6_IJNS7_ILi64EEESA_SA_EEELi512ENS_10bfloat16_tEfNS_4arch4Sm90ELb0ELb1ELb0ELb1ELb1ELb1ELb0ELb0ELb0ELb1ELb0ELb0EEENS1_21CollectiveEpilogueFwdINS6_IJSA_NS7_ILi512EEESA_EEES9_SC_SE_Li256ELb1ELb1ELb0ELb0EEENS1_36VarlenDynamicPersistentTileSchedulerILi64ELi64ELi256ELi128ELb0ELb1ELb1ELb1ELb0ELb1EEEEEEEEEvNT_6ParamsE,(.L_x_15540 - _ZN7cutlass13device_kernelIN5flash11enable_sm90INS1_16FlashAttnFwdSm90INS1_25CollectiveMainloopFwdSm90ILi2EN4cute5tupleIJNS5_1CILi1EEES8_S8_EEENS6_IJNS7_ILi64EEESA_SA_EEELi512ENS_10bfloat16_tEfNS_4arch4Sm90ELb0ELb1ELb0ELb1ELb1ELb1ELb0ELb0ELb0ELb1ELb0ELb0EEENS1_21CollectiveEpilogueFwdINS6_IJSA_NS7_ILi512EEESA_EEES9_SC_SE_Li256ELb1ELb1ELb0ELb0EEENS1_36VarlenDynamicPersistentTileSchedulerILi64ELi64ELi256ELi128ELb0ELb1ELb1ELb1ELb0ELb1EEEEEEEEEvNT_6ParamsE)
        .other          _ZN7cutlass13device_kernelIN5flash11enable_sm90INS1_16FlashAttnFwdSm90INS1_25CollectiveMainloopFwdSm90ILi2EN4cute5tupleIJNS5_1CILi1EEES8_S8_EEENS6_IJNS7_ILi64EEESA_SA_EEELi512ENS_10bfloat16_tEfNS_4arch4Sm90ELb0ELb1ELb0ELb1ELb1ELb1ELb0ELb0ELb0ELb1ELb0ELb0EEENS1_21CollectiveEpilogueFwdINS6_IJSA_NS7_ILi512EEESA_EEES9_SC_SE_Li256ELb1ELb1ELb0ELb0EEENS1_36VarlenDynamicPersistentTileSchedulerILi64ELi64ELi256ELi128ELb0ELb1ELb1ELb1ELb0ELb1EEEEEEEEEvNT_6ParamsE,@"STO_CUDA_ENTRY STV_DEFAULT"
_ZN7cutlass13device_kernelIN5flash11enable_sm90INS1_16FlashAttnFwdSm90INS1_25CollectiveMainloopFwdSm90ILi2EN4cute5tupleIJNS5_1CILi1EEES8_S8_EEENS6_IJNS7_ILi64EEESA_SA_EEELi512ENS_10bfloat16_tEfNS_4arch4Sm90ELb0ELb1ELb0ELb1ELb1ELb1ELb0ELb0ELb0ELb1ELb0ELb0EEENS1_21CollectiveEpilogueFwdINS6_IJSA_NS7_ILi512EEESA_EEES9_SC_SE_Li256ELb1ELb1ELb0ELb0EEENS1_36VarlenDynamicPersistentTileSchedulerILi64ELi64ELi256ELi128ELb0ELb1ELb1ELb1ELb0ELb1EEEEEEEEEvNT_6ParamsE:
        /* <DEDUP_REMOVED lines=18> */
.L_x_5769:
[----:B------:R-:W-:Y:S05]  /*0120*/  BSYNC B0 ;  /* 0x0000000000007941 */ /* 0x000fea0003800000 */
.L_x_5768:
        /* <DEDUP_REMOVED lines=35> */
[----:B------:R3:W0:Y:S02]  /*0360*/  SYNCS.EXCH.64 URZ, [UR6+0x28c48], UR4 ;  /* 0x028c4804063f75b2 */ /* 0x0006240008000100 */
[----:B---3--:R-:W-:Y:S01]  /*0370*/  NOP ;  /* 0x0000000000007918 */ /* 0x008fe20000000000 */
.L_x_5770:
        /* <DEDUP_REMOVED lines=22> */
.L_x_5771:
        /* <DEDUP_REMOVED lines=18> */
.L_x_5772:
        /* <DEDUP_REMOVED lines=22> */
.L_x_5773:
        /* <DEDUP_REMOVED lines=22> */
.L_x_5774:
[----:B------:R-:W-:Y:S01]  /*08c0*/  PLOP3.LUT P0, PT, PT, PT, UP0, 0x80, 0x0 ;  /* 0x000000000000781c */ /* 0x000fe20003f0f008 */
[----:B------:R-:W-:Y:S01]  /*08d0*/  UMOV UR36, 0x1 ;  /* 0x0000000100247882 */ /* 0x000fe20000000000 */
[----:B------:R-:W-:Y:S01]  /*08e0*/  NOP ;  /* 0x0000000000007918 */ /* 0x000fe20000000000 */
[----:B------:R-:W-:Y:S01]  /*08f0*/  USEL UR36, UR36, 0x2, !UP0 ;  /* 0x0000000224247887 */ /* 0x000fe2000c000000 */
[----:B------:R-:W-:Y:S01]  /*0900*/  BSSY B9, `(.L_x_5775) ;  /* 0x0001ec4000097945 */ /* 0x000fe20003800000 */
[----:B------:R-:W-:Y:S01]  /*0910*/  ULDC.64 UR42, c[0x0][0x208] ;  /* 0x00008200002a7ab9 */ /* 0x000fe20000000a00 */
[----:B012-4-:R-:W-:Y:S07]  /*0920*/  BAR.SYNC.DEFER_BLOCKING 0x0 ;  /* 0x0000000000007b1d */ /* 0x017fee0000010000 */
[----:B------:R-:W-:Y:S05]  /*0930*/  @!P0 BRA `(.L_x_5776) ;  /* 0x0000016c00f08947 */ /* 0x000fea0003800000 */
.L_x_5777:
[----:B------:R-:W-:-:S08]  /*0940*/  NOP ;  /* 0x0000000000007918 */ /* 0x000fd00000000000 */
[----:B------:R-:W0:Y:S02]  /*0950*/  USETMAXREG.TRY_ALLOC.CTAPOOL UP0, 0xe8 ;  /* 0x000000e8000079c8 */ /* 0x000e240008000600 */
[----:B0-----:R-:W-:-:S13]  /*0960*/  PLOP3.LUT P0, PT, PT, PT, UP0, 0x80, 0x0 ;  /* 0x000000000000781c */ /* 0x001fda0003f0f008 */
[----:B------:R-:W-:Y:S05]  /*0970*/  @!P0 BRA `(.L_x_5777) ;  /* 0xfffffffc00f08947 */ /* 0x000fea000383ffff */
[----:B------:R-:W-:Y:S01]  /*0980*/  ISETP.NE.AND P0, PT, R3, 0x1, PT ;  /* 0x000000010300780c */ /* 0x000fe20003f05270 */
[----:B------:R-:W0:Y:S01]  /*0990*/  S2UR UR4, SR_CgaCtaId ;  /* 0x00000000000479c3 */ /* 0x000e220000008800 */
        /* <DEDUP_REMOVED lines=13> */
[----:B------:R-:W-:Y:S01]  /*0a70*/  CS2R R192, SRZ ;  /* 0x0000000000c07805 */ /* 0x000fe2000001ff00 */
[----:B------:R-:W-:Y:S01]  /*0a80*/  IMAD.MOV.U32 R204, RZ, RZ, 0x20 ;  /* 0x00000020ffcc7424 */ /* 0x000fe200078e00ff */
[----:B------:R-:W-:Y:S02]  /*0a90*/  ULOP3.LUT UR37, UR36, 0x1, URZ, 0xfc, !UPT ;  /* 0x0000000124257892 */ /* 0x000fe4000f8efc3f */
[----:B------:R-:W-:-:S04]  /*0aa0*/  SHF.R.S32.HI R0, RZ, 0x1f, R16 ;  /* 0x0000001fff007819 */ /* 0x000fc80000011410 */
[CC--:B------:R-:W-:Y:S02]  /*0ab0*/  LEA.HI R3, R0.reuse, R16.reuse, RZ, 0x4 ;  /* 0x0000001000037211 */ /* 0x0c0fe400078f20ff */
[CC--:B------:R-:W-:Y:S02]  /*0ac0*/  LEA.HI R7, R0.reuse, R16.reuse, RZ, 0x7 ;  /* 0x0000001000077211 */ /* 0x0c0fe400078f38ff */
[----:B------:R-:W-:Y:S02]  /*0ad0*/  LOP3.LUT R4, R3, 0xfffffff0, RZ, 0xc0, !PT ;  /* 0xfffffff003047812 */ /* 0x000fe400078ec0ff */
[----:B------:R-:W-:Y:S02]  /*0ae0*/  LOP3.LUT R6, R7, 0xffffff80, RZ, 0xc0, !PT ;  /* 0xffffff8007067812 */ /* 0x000fe400078ec0ff */
[----:B------:R-:W-:Y:S01]  /*0af0*/  LEA.HI R5, R0, R16, RZ, 0x5 ;  /* 0x0000001000057211 */ /* 0x000fe200078f28ff */
[C---:B------:R-:W-:Y:S01]  /*0b00*/  IMAD.IADD R4, R16.reuse, 0x1, -R4 ;  /* 0x0000000110047824 */ /* 0x040fe200078e0a04 */
[----:B------:R-:W-:Y:S01]  /*0b10*/  SHF.R.S32.HI R20, RZ, 0x7, R7 ;  /* 0x00000007ff147819 */ /* 0x000fe20000011407 */
[----:B------:R-:W-:Y:S01]  /*0b20*/  IMAD.IADD R8, R16, 0x1, -R6 ;  /* 0x0000000110087824 */ /* 0x000fe200078e0a06 */
[----:B------:R-:W-:-:S02]  /*0b30*/  SHF.R.S32.HI R18, RZ, 0x5, R5 ;  /* 0x00000005ff127819 */ /* 0x000fc40000011405 */
[--C-:B------:R-:W-:Y:S01]  /*0b40*/  SHF.R.S32.HI R11, RZ, 0x1f, R4.reuse ;  /* 0x0000001fff0b7819 */ /* 0x100fe20000011404 */
[----:B------:R-:W-:Y:S01]  /*0b50*/  IMAD R14, R20, 0x100, R4 ;  /* 0x00000100140e7824 */ /* 0x000fe200078e0204 */
[----:B------:R-:W-:Y:S02]  /*0b60*/  SHF.R.S32.HI R5, RZ, 0x1f, R5 ;  /* 0x0000001fff057819 */ /* 0x000fe40000011405 */
[----:B------:R-:W-:Y:S02]  /*0b70*/  SHF.R.S32.HI R6, RZ, 0x4, R3 ;  /* 0x00000004ff067819 */ /* 0x000fe40000011403 */
[----:B------:R-:W-:Y:S02]  /*0b80*/  LEA.HI R13, R11, R4, RZ, 0x3 ;  /* 0x000000040b0d7211 */ /* 0x000fe400078f18ff */
[----:B------:R-:W-:Y:S02]  /*0b90*/  LEA.HI R3, R3, R6, RZ, 0x1 ;  /* 0x0000000603037211 */ /* 0x000fe400078f08ff */
[----:B------:R-:W-:-:S02]  /*0ba0*/  LEA.HI R5, R5, R18, RZ, 0x2 ;  /* 0x0000001205057211 */ /* 0x000fc400078f10ff */
[C---:B------:R-:W-:Y:S01]  /*0bb0*/  LOP3.LUT R15, R13.reuse, 0xfffffff8, RZ, 0xc0, !PT ;  /* 0xfffffff80d0f7812 */ /* 0x040fe200078ec0ff */
[----:B------:R-:W-:Y:S01]  /*0bc0*/  IMAD.SHL.U32 R13, R13, 0x40, RZ ;  /* 0x000000400d0d7824 */ /* 0x000fe200078e00ff */
[----:B------:R-:W-:Y:S02]  /*0bd0*/  SHF.R.S32.HI R9, RZ, 0x1f, R8 ;  /* 0x0000001fff097819 */ /* 0x000fe40000011408 */
[----:B------:R-:W-:Y:S01]  /*0be0*/  LOP3.LUT R3, R3, 0x1ffffffe, RZ, 0xc0, !PT ;  /* 0x1ffffffe03037812 */ /* 0x000fe200078ec0ff */
[----:B------:R-:W-:Y:S01]  /*0bf0*/  IMAD.IADD R15, R4, 0x1, -R15 ;  /* 0x00000001040f7824 */ /* 0x000fe200078e0a0f */
[----:B------:R-:W-:Y:S02]  /*0c00*/  LOP3.LUT R5, R5, 0x3ffffc, RZ, 0xc0, !PT ;  /* 0x003ffffc05057812 */ /* 0x000fe400078ec0ff */
[CC--:B------:R-:W-:Y:S01]  /*0c10*/  LEA.HI R10, R9.reuse, R8.reuse, RZ, 0x2 ;  /* 0x00000008090a7211 */ /* 0x0c0fe200078f10ff */
[----:B------:R-:W-:Y:S01]  /*0c20*/  IMAD.IADD R3, R6, 0x1, -R3 ;  /* 0x0000000106037824 */ /* 0x000fe200078e0a03 */
[----:B------:R-:W-:Y:S01]  /*0c30*/  LEA.HI R9, R9, R8, RZ, 0x5 ;  /* 0x0000000809097211 */ /* 0x000fe200078f28ff */
[----:B------:R-:W-:Y:S01]  /*0c40*/  IMAD.IADD R5, R18, 0x1, -R5 ;  /* 0x0000000112057824 */ /* 0x000fe200078e0a05 */
[--C-:B------:R-:W-:Y:S01]  /*0c50*/  SHF.R.S32.HI R11, RZ, 0x2, R10.reuse ;  /* 0x00000002ff0b7819 */ /* 0x100fe2000001140a */
[----:B------:R-:W-:Y:S01]  /*0c60*/  IMAD.SHL.U32 R4, R15, 0x40, RZ ;  /* 0x000000400f047824 */ /* 0x000fe200078e00ff */
[----:B------:R-:W-:Y:S01]  /*0c70*/  SHF.R.S32.HI R12, RZ, 0x1f, R10 ;  /* 0x0000001fff0c7819 */ /* 0x000fe2000001140a */
[----:B------:R-:W-:Y:S01]  /*0c80*/  IMAD R14, R5, 0x10, R14 ;  /* 0x00000010050e7824 */ /* 0x000fe200078e020e */
[----:B------:R-:W-:Y:S01]  /*0c90*/  LOP3.LUT R13, R13, 0x7ffffe00, RZ, 0xc0, !PT ;  /* 0x7ffffe000d0d7812 */ /* 0x000fe200078ec0ff */
[----:B------:R-:W-:Y:S01]  /*0ca0*/  IMAD.SHL.U32 R3, R3, 0x8, RZ ;  /* 0x0000000803037824 */ /* 0x000fe200078e00ff */
[----:B------:R-:W-:-:S02]  /*0cb0*/  LOP3.LUT R4, R4, 0x1c0, RZ, 0xc0, !PT ;  /* 0x000001c004047812 */ /* 0x000fc400078ec0ff */
[----:B------:R-:W-:Y:S01]  /*0cc0*/  LEA.HI R12, R12, R11, RZ, 0x3 ;  /* 0x0000000b0c0c7211 */ /* 0x000fe200078f18ff */
[--C-:B------:R-:W-:Y:S01]  /*0cd0*/  IMAD.U32 R5, R14, 0x40, R3.reuse ;  /* 0x000000400e057824 */ /* 0x100fe200078e0003 */
[----:B------:R-:W-:Y:S01]  /*0ce0*/  LOP3.LUT R3, R4, 0x8, R3, 0xf8, !PT ;  /* 0x0000000804037812 */ /* 0x000fe200078ef803 */
[----:B------:R-:W-:Y:S01]  /*0cf0*/  IMAD R13, R18, 0x400, R13 ;  /* 0x00000400120d7824 */ /* 0x000fe200078e020d */
[----:B------:R-:W-:Y:S02]  /*0d00*/  LOP3.LUT R12, R12, 0xfffffff8, RZ, 0xc0, !PT ;  /* 0xfffffff80c0c7812 */ /* 0x000fe400078ec0ff */
[----:B------:R-:W-:Y:S02]  /*0d10*/  CS2R R18, SRZ ;  /* 0x0000000000127805 */ /* 0x000fe4000001ff00 */
[----:B------:R-:W-:Y:S01]  /*0d20*/  SHF.R.U32.HI R4, RZ, 0x3, R4 ;  /* 0x00000003ff047819 */ /* 0x000fe20000011604 */
[----:B------:R0:W-:Y:S01]  /*0d30*/  STL [R1+0x64], R5 ;  /* 0x0000640501007387 */ /* 0x0001e20000100800 */
[----:B------:R-:W-:Y:S01]  /*0d40*/  SHF.R.S32.HI R9, RZ, 0x5, R9 ;  /* 0x00000005ff097819 */ /* 0x000fe20000011409 */
[----:B------:R-:W-:Y:S01]  /*0d50*/  IMAD.IADD R12, R11, 0x1, -R12 ;  /* 0x000000010b0c7824 */ /* 0x000fe200078e0a0c */
[----:B------:R-:W-:Y:S01]  /*0d60*/  LOP3.LUT R4, R3, R4, RZ, 0x3c, !PT ;  /* 0x0000000403047212 */ /* 0x000fe200078e3cff */
[----:B------:R-:W-:Y:S01]  /*0d70*/  STL [R1+0x54], RZ ;  /* 0x000054ff01007387 */ /* 0x000fe20000100800 */
[CC--:B------:R-:W-:Y:S01]  /*0d80*/  LEA.HI R3, R0.reuse, R16.reuse, RZ, 0x3 ;  /* 0x0000001000037211 */ /* 0x0c0fe200078f18ff */
[----:B------:R-:W-:Y:S01]  /*0d90*/  IMAD R198, R9, 0x10, R12 ;  /* 0x0000001009c67824 */ /* 0x000fe200078e020c */
[----:B------:R-:W-:Y:S01]  /*0da0*/  LEA.HI R0, R0, R16, RZ, 0x2 ;  /* 0x0000001000007211 */ /* 0x000fe200078f10ff */
[----:B------:R-:W-:Y:S01]  /*0db0*/  IMAD.IADD R13, R13, 0x1, R4 ;  /* 0x000000010d0d7824 */ /* 0x000fe200078e0204 */
[----:B------:R-:W-:-:S02]  /*0dc0*/  SHF.R.S32.HI R4, RZ, 0x3, R3 ;  /* 0x00000003ff047819 */ /* 0x000fc40000011403 */
[----:B0-----:R-:W-:Y:S01]  /*0dd0*/  LOP3.LUT R5, R10, 0x7ffffffc, RZ, 0xc0, !PT ;  /* 0x7ffffffc0a057812 */ /* 0x001fe200078ec0ff */
[----:B------:R-:W-:Y:S01]  /*0de0*/  IMAD R202, R13, 0x2, R2 ;  /* 0x000000020dca7824 */ /* 0x000fe200078e0202 */
[--C-:B------:R-:W-:Y:S02]  /*0df0*/  SHF.R.S32.HI R196, RZ, 0x2, R0.reuse ;  /* 0x00000002ffc47819 */ /* 0x100fe40000011400 */
[----:B------:R-:W-:Y:S01]  /*0e00*/  SHF.R.S32.HI R9, RZ, 0x1f, R0 ;  /* 0x0000001fff097819 */ /* 0x000fe20000011400 */
[----:B------:R-:W-:Y:S01]  /*0e10*/  IMAD.IADD R5, R8, 0x1, -R5 ;  /* 0x0000000108057824 */ /* 0x000fe200078e0a05 */
[----:B------:R-:W-:Y:S01]  /*0e20*/  LOP3.LUT R0, R0, 0xfffffffc, RZ, 0xc0, !PT ;  /* 0xfffffffc00007812 */ /* 0x000fe200078ec0ff */
[----:B------:R-:W-:Y:S01]  /*0e30*/  VIADD R6, R196, 0x20 ;  /* 0x00000020c4067836 */ /* 0x000fe20000000000 */
[----:B------:R-:W-:Y:S01]  /*0e40*/  LOP3.LUT R3, R3, 0xfffffff8, RZ, 0xc0, !PT ;  /* 0xfffffff803037812 */ /* 0x000fe200078ec0ff */
[----:B------:R-:W-:Y:S01]  /*0e50*/  VIADD R205, R202, 0x26800 ;  /* 0x00026800cacd7836 */ /* 0x000fe20000000000 */
[----:B------:R-:W-:Y:S01]  /*0e60*/  LEA.HI R7, R7, R20, RZ, 0x1 ;  /* 0x0000001407077211 */ /* 0x000fe200078f08ff */
[C---:B------:R-:W-:Y:S01]  /*0e70*/  IMAD.IADD R8, R16.reuse, 0x1, -R0 ;  /* 0x0000000110087824 */ /* 0x040fe200078e0a00 */
[----:B------:R-:W-:Y:S01]  /*0e80*/  SHF.R.S32.HI R4, RZ, 0x1f, R6 ;  /* 0x0000001fff047819 */ /* 0x000fe20000011406 */
[----:B------:R-:W-:Y:S01]  /*0e90*/  IMAD.IADD R10, R16, 0x1, -R3 ;  /* 0x00000001100a7824 */ /* 0x000fe200078e0a03 */
[----:B------:R-:W-:Y:S01]  /*0ea0*/  LOP3.LUT R7, R7, 0xfffffe, RZ, 0xc0, !PT ;  /* 0x00fffffe07077812 */ /* 0x000fe200078ec0ff */
[----:B------:R-:W-:Y:S01]  /*0eb0*/  IMAD.SHL.U32 R3, R6, 0x40, RZ ;  /* 0x0000004006037824 */ /* 0x000fe200078e00ff */
[----:B------:R-:W-:Y:S01]  /*0ec0*/  LEA.HI R0, R8, R8, RZ, 0x1 ;  /* 0x0000000808007211 */ /* 0x000fe200078f08ff */
[----:B------:R-:W-:Y:S01]  /*0ed0*/  IMAD.SHL.U32 R208, R10, 0x8, RZ ;  /* 0x000000080ad07824 */ /* 0x000fe200078e00ff */
[----:B------:R-:W-:Y:S01]  /*0ee0*/  LEA.HI R4, R4, R6, RZ, 0x3 ;  /* 0x0000000604047211 */ /* 0x000fe200078f18ff */
[----:B------:R-:W-:Y:S01]  /*0ef0*/  IMAD.SHL.U32 R16, R8, 0x8, RZ ;  /* 0x0000000808107824 */ /* 0x000fe200078e00ff */
[----:B------:R-:W-:Y:S01]  /*0f00*/  LOP3.LUT R0, R0, 0x1ffffffe, RZ, 0xc0, !PT ;  /* 0x1ffffffe00007812 */ /* 0x000fe200078ec0ff */
[----:B------:R-:W-:Y:S01]  /*0f10*/  IMAD.SHL.U32 R194, R8, 0x4, RZ ;  /* 0x0000000408c27824 */ /* 0x000fe200078e00ff */
[----:B------:R-:W-:Y:S01]  /*0f20*/  LOP3.LUT R6, R3, 0x1c0, RZ, 0xc0, !PT ;  /* 0x000001c003067812 */ /* 0x000fe200078ec0ff */
[----:B------:R-:W-:Y:S01]  /*0f30*/  VIADD R37, R208, 0x40 ;  /* 0x00000040d0257836 */ /* 0x000fe20000000000 */
[----:B------:R-:W-:Y:S01]  /*0f40*/  LEA.HI R9, R9, R196, RZ, 0x3 ;  /* 0x000000c409097211 */ /* 0x000fe200078f18ff */
[----:B------:R-:W-:Y:S01]  /*0f50*/  VIADD R229, R16, 0x40 ;  /* 0x0000004010e57836 */ /* 0x000fe20000000000 */
[----:B------:R-:W-:Y:S01]  /*0f60*/  SHF.R.U32.HI R28, RZ, 0x3, R6 ;  /* 0x00000003ff1c7819 */ /* 0x000fe20000011606 */
[C---:B------:R-:W-:Y:S01]  /*0f70*/  VIADD R35, R208.reuse, 0xc0 ;  /* 0x000000c0d0237836 */ /* 0x040fe20000000000 */
[----:B------:R-:W-:Y:S01]  /*0f80*/  SHF.R.S32.HI R39, RZ, 0x1f, R37 ;  /* 0x0000001fff277819 */ /* 0x000fe20000011425 */
[C---:B------:R-:W-:Y:S01]  /*0f90*/  VIADD R36, R208.reuse, 0x80 ;  /* 0x00000080d0247836 */ /* 0x040fe20000000000 */
[----:B------:R-:W-:Y:S01]  /*0fa0*/  LOP3.LUT R9, R9, 0xfffffff8, RZ, 0xc0, !PT ;  /* 0xfffffff809097812 */ /* 0x000fe200078ec0ff */
[----:B------:R-:W-:Y:S01]  /*0fb0*/  VIADD R33, R208, 0x140 ;  /* 0x00000140d0217836 */ /* 0x000fe20000000000 */
[----:B------:R-:W-:Y:S01]  /*0fc0*/  SHF.R.S32.HI R37, RZ, 0x1f, R35 ;  /* 0x0000001fff257819 */ /* 0x000fe20000011423 */
[----:B------:R-:W-:Y:S01]  /*0fd0*/  IMAD.IADD R7, R20, 0x1, -R7 ;  /* 0x0000000114077824 */ /* 0x000fe200078e0a07 */
[----:B------:R-:W-:Y:S01]  /*0fe0*/  SHF.R.S32.HI R38, RZ, 0x1f, R36 ;  /* 0x0000001fff267819 */ /* 0x000fe20000011424 */
[----:B------:R-:W-:Y:S01]  /*0ff0*/  VIADD R228, R16, 0x60 ;  /* 0x0000006010e47836 */ /* 0x000fe20000000000 */
[----:B------:R-:W-:Y:S01]  /*1000*/  SHF.R.S32.HI R35, RZ, 0x1f, R33 ;  /* 0x0000001fff237819 */ /* 0x000fe20000011421 */
[C---:B------:R-:W-:Y:S01]  /*1010*/  VIADD R34, R208.reuse, 0x100 ;  /* 0x00000100d0227836 */ /* 0x040fe20000000000 */
[----:B------:R-:W-:Y:S01]  /*1020*/  R2P PR, R15, 0x6 ;  /* 0x000000060f007804 */ /* 0x000fe20000000000 */
[----:B------:R-:W-:Y:S01]  /*1030*/  VIADD R32, R208, 0x180 ;  /* 0x00000180d0207836 */ /* 0x000fe20000000000 */
[----:B------:R-:W-:Y:S01]  /*1040*/  SHF.R.S32.HI R17, RZ, 0x1f, R16 ;  /* 0x0000001fff117819 */ /* 0x000fe20000011410 */
[----:B------:R-:W-:Y:S01]  /*1050*/  VIADD R207, R194, 0x10 ;  /* 0x00000010c2cf7836 */ /* 0x000fe20000000000 */
[----:B------:R-:W-:Y:S01]  /*1060*/  SHF.R.S32.HI R36, RZ, 0x1f, R34 ;  /* 0x0000001fff247819 */ /* 0x000fe20000011422 */
[----:B------:R-:W-:Y:S01]  /*1070*/  VIADD R31, R208, 0x1c0 ;  /* 0x000001c0d01f7836 */ /* 0x000fe20000000000 */
[----:B------:R-:W-:Y:S01]  /*1080*/  SHF.R.S32.HI R33, RZ, 0x1f, R32 ;  /* 0x0000001fff217819 */ /* 0x000fe20000011420 */
[----:B------:R-:W-:Y:S01]  /*1090*/  IMAD.IADD R3, R8, 0x1, -R0 ;  /* 0x0000000108037824 */ /* 0x000fe200078e0a00 */
[----:B------:R-:W-:Y:S01]  /*10a0*/  LOP3.LUT R0, R6, 0x38, R16, 0xf8, !PT ;  /* 0x0000003806007812 */ /* 0x000fe200078ef810 */
[----:B------:R-:W-:Y:S01]  /*10b0*/  IMAD.SHL.U32 R4, R4, 0x40, RZ ;  /* 0x0000004004047824 */ /* 0x000fe200078e00ff */
[----:B------:R-:W-:Y:S01]  /*10c0*/  SHF.R.S32.HI R6, RZ, 0x1f, R229 ;  /* 0x0000001fff067819 */ /* 0x000fe200000114e5 */
[C---:B------:R-:W-:Y:S01]  /*10d0*/  VIADD R226, R16.reuse, 0x80 ;  /* 0x0000008010e27836 */ /* 0x040fe20000000000 */
[----:B------:R-:W-:Y:S01]  /*10e0*/  SHF.R.S32.HI R34, RZ, 0x1f, R207 ;  /* 0x0000001fff227819 */ /* 0x000fe200000114cf */
[C---:B------:R-:W-:Y:S01]  /*10f0*/  VIADD R30, R16.reuse, 0x1c0 ;  /* 0x000001c0101e7836 */ /* 0x040fe20000000000 */
[----:B------:R-:W-:Y:S01]  /*1100*/  SHF.R.S32.HI R32, RZ, 0x1f, R31 ;  /* 0x0000001fff207819 */ /* 0x000fe2000001141f */
[----:B------:R-:W-:Y:S01]  /*1110*/  IMAD.SHL.U32 R201, R7, 0x100, RZ ;  /* 0x0000010007c97824 */ /* 0x000fe200078e00ff */
[----:B------:R-:W-:Y:S01]  /*1120*/  SHF.R.S32.HI R7, RZ, 0x1f, R228 ;  /* 0x0000001fff077819 */ /* 0x000fe200000114e4 */
[C---:B------:R-:W-:Y:S01]  /*1130*/  VIADD R29, R16.reuse, 0x1e0 ;  /* 0x000001e0101d7836 */ /* 0x040fe20000000000 */
[----:B------:R-:W-:Y:S01]  /*1140*/  SHF.L.U64.HI R31, R229, 0x1, R6 ;  /* 0x00000001e51f7819 */ /* 0x000fe20000010206 */
[----:B------:R-:W-:Y:S01]  /*1150*/  VIADD R219, R16, 0xa0 ;  /* 0x000000a010db7836 */ /* 0x000fe20000000000 */
[----:B------:R-:W-:Y:S01]  /*1160*/  LOP3.LUT R4, R4, 0xfffffe00, RZ, 0xc0, !PT ;  /* 0xfffffe0004047812 */ /* 0x000fe200078ec0ff */
[----:B------:R-:W-:Y:S01]  /*1170*/  IMAD.IADD R200, R196, 0x1, -R9 ;  /* 0x00000001c4c87824 */ /* 0x000fe200078e0a09 */
[----:B------:R-:W-:Y:S01]  /*1180*/  STL [R1+0x8], R30 ;  /* 0x0000081e01007387 */ /* 0x000fe20000100800 */
[----:B------:R-:W-:Y:S01]  /*1190*/  SHF.R.S32.HI R9, RZ, 0x1f, R226 ;  /* 0x0000001fff097819 */ /* 0x000fe200000114e2 */
[----:B------:R-:W-:Y:S01]  /*11a0*/  VIADD R218, R16, 0xc0 ;  /* 0x000000c010da7836 */ /* 0x000fe20000000000 */
[----:B------:R-:W-:Y:S01]  /*11b0*/  SHF.L.U64.HI R7, R228, 0x1, R7 ;  /* 0x00000001e4077819 */ /* 0x000fe20000010207 */
[----:B------:R-:W-:Y:S01]  /*11c0*/  STL [R1+0x4], R29 ;  /* 0x0000041d01007387 */ /* 0x000fe20000100800 */
[C---:B------:R-:W-:Y:S01]  /*11d0*/  VIADD R217, R16.reuse, 0xe0 ;  /* 0x000000e010d97836 */ /* 0x040fe20000000000 */
[----:B------:R-:W-:Y:S01]  /*11e0*/  SHF.R.S32.HI R8, RZ, 0x1f, R219 ;  /* 0x0000001fff087819 */ /* 0x000fe200000114db */
[----:B------:R-:W-:Y:S01]  /*11f0*/  VIADD R216, R16, 0x100 ;  /* 0x0000010010d87836 */ /* 0x000fe20000000000 */
[----:B------:R-:W-:Y:S01]  /*1200*/  STL [R1+0x58], R34 ;  /* 0x0000582201007387 */ /* 0x000fe20000100800 */
[----:B------:R-:W-:Y:S01]  /*1210*/  SHF.L.U64.HI R6, R226, 0x1, R9 ;  /* 0x00000001e2067819 */ /* 0x000fe20000010209 */
[C---:B------:R-:W-:Y:S01]  /*1220*/  VIADD R215, R16.reuse, 0x120 ;  /* 0x0000012010d77836 */ /* 0x040fe20000000000 */
[----:B------:R-:W-:Y:S01]  /*1230*/  SHF.R.S32.HI R11, RZ, 0x1f, R218 ;  /* 0x0000001fff0b7819 */ /* 0x000fe200000114da */
[----:B------:R-:W-:Y:S01]  /*1240*/  STL [R1+0x14], R31 ;  /* 0x0000141f01007387 */ /* 0x000fe20000100800 */
[----:B------:R-:W-:Y:S01]  /*1250*/  SHF.R.S32.HI R10, RZ, 0x1f, R217 ;  /* 0x0000001fff0a7819 */ /* 0x000fe200000114d9 */
[C---:B------:R-:W-:Y:S01]  /*1260*/  VIADD R214, R16.reuse, 0x140 ;  /* 0x0000014010d67836 */ /* 0x040fe20000000000 */
[----:B------:R-:W-:Y:S01]  /*1270*/  SHF.R.S32.HI R15, RZ, 0x1f, R216 ;  /* 0x0000001fff0f7819 */ /* 0x000fe200000114d8 */
[----:B------:R-:W-:Y:S01]  /*1280*/  STL [R1+0x60], R4 ;  /* 0x0000600401007387 */ /* 0x000fe20000100800 */
[C---:B------:R-:W-:Y:S01]  /*1290*/  VIADD R213, R16.reuse, 0x160 ;  /* 0x0000016010d57836 */ /* 0x040fe20000000000 */
[----:B------:R-:W-:Y:S01]  /*12a0*/  SHF.R.S32.HI R12, RZ, 0x1f, R215 ;  /* 0x0000001fff0c7819 */ /* 0x000fe200000114d7 */
[C---:B------:R-:W-:Y:S01]  /*12b0*/  VIADD R212, R16.reuse, 0x180 ;  /* 0x0000018010d47836 */ /* 0x040fe20000000000 */
[----:B------:R0:W-:Y:S01]  /*12c0*/  STL [R1+0x18], R7 ;  /* 0x0000180701007387 */ /* 0x0001e20000100800 */
[----:B------:R-:W-:Y:S01]  /*12d0*/  SHF.R.S32.HI R21, RZ, 0x1f, R214 ;  /* 0x0000001fff157819 */ /* 0x000fe200000114d6 */
[C---:B------:R-:W-:Y:S01]  /*12e0*/  VIADD R211, R16.reuse, 0x1a0 ;  /* 0x000001a010d37836 */ /* 0x040fe20000000000 */
[----:B------:R-:W-:Y:S01]  /*12f0*/  SHF.R.S32.HI R14, RZ, 0x1f, R213 ;  /* 0x0000001fff0e7819 */ /* 0x000fe200000114d5 */
[----:B------:R1:W-:Y:S01]  /*1300*/  STL [R1+0x1c], R6 ;  /* 0x00001c0601007387 */ /* 0x0003e20000100800 */
[----:B------:R-:W-:Y:S01]  /*1310*/  SHF.R.S32.HI R23, RZ, 0x1f, R212 ;  /* 0x0000001fff177819 */ /* 0x000fe200000114d4 */
[----:B------:R-:W-:Y:S01]  /*1320*/  VIADD R190, R16, 0x20 ;  /* 0x0000002010be7836 */ /* 0x000fe20000000000 */
[----:B------:R-:W-:Y:S01]  /*1330*/  SHF.R.S32.HI R20, RZ, 0x1f, R211 ;  /* 0x0000001fff147819 */ /* 0x000fe200000114d3 */
[----:B------:R-:W-:Y:S01]  /*1340*/  VIADD R203, R202, 0x26840 ;  /* 0x00026840cacb7836 */ /* 0x000fe20000000000 */
[----:B------:R-:W-:Y:S01]  /*1350*/  SHF.R.S32.HI R22, RZ, 0x1f, R30 ;  /* 0x0000001fff167819 */ /* 0x000fe2000001141e */
[----:B------:R-:W-:Y:S01]  /*1360*/  @P2 VIADD R203, R205, 0xffffffc0 ;  /* 0xffffffc0cdcb2836 */ /* 0x000fe20000000000 */
[----:B0-----:R-:W-:Y:S01]  /*1370*/  SHF.L.U64.HI R7, R219, 0x1, R8 ;  /* 0x00000001db077819 */ /* 0x001fe20000010208 */
[----:B------:R-:W-:Y:S01]  /*1380*/  IMAD.SHL.U32 R188, R5, 0x2, RZ ;  /* 0x0000000205bc7824 */ /* 0x000fe200078e00ff */
[----:B------:R-:W-:-:S02]  /*1390*/  SHF.L.U64.HI R8, R217, 0x1, R10 ;  /* 0x00000001d9087819 */ /* 0x000fc4000001020a */
[----:B-1----:R-:W-:Y:S01]  /*13a0*/  SHF.L.U64.HI R6, R218, 0x1, R11 ;  /* 0x00000001da067819 */ /* 0x002fe2000001020b */
[----:B------:R0:W-:Y:S01]  /*13b0*/  STL [R1+0x20], R7 ;  /* 0x0000200701007387 */ /* 0x0001e20000100800 */
[----:B------:R-:W-:Y:S02]  /*13c0*/  SHF.R.S32.HI R24, RZ, 0x1f, R29 ;  /* 0x0000001fff187819 */ /* 0x000fe4000001141d */
[----:B------:R-:W-:Y:S01]  /*13d0*/  SEL R204, R204, 0xffffffe0, !P1 ;  /* 0xffffffe0cccc7807 */ /* 0x000fe20004800000 */
[----:B------:R1:W-:Y:S01]  /*13e0*/  STL [R1+0x24], R6 ;  /* 0x0000240601007387 */ /* 0x0003e20000100800 */
[----:B------:R-:W-:-:S03]  /*13f0*/  SHF.R.S32.HI R206, RZ, 0x1f, R190 ;  /* 0x0000001fffce7819 */ /* 0x000fc600000114be */
[----:B------:R2:W-:Y:S01]  /*1400*/  STL [R1+0x28], R8 ;  /* 0x0000280801007387 */ /* 0x0005e20000100800 */
[----:B------:R-:W-:Y:S01]  /*1410*/  IMAD.IADD R205, R205, 0x1, R204 ;  /* 0x00000001cdcd7824 */ /* 0x000fe200078e02cc */
[----:B0-----:R-:W-:Y:S01]  /*1420*/  SHF.L.U64.HI R7, R216, 0x1, R15 ;  /* 0x00000001d8077819 */ /* 0x001fe2000001020f */
[----:B------:R-:W-:Y:S01]  /*1430*/  IMAD.IADD R204, R204, 0x1, R203 ;  /* 0x00000001cccc7824 */ /* 0x000fe200078e02cb */
[----:B-1----:R-:W-:-:S03]  /*1440*/  SHF.L.U64.HI R6, R215, 0x1, R12 ;  /* 0x00000001d7067819 */ /* 0x002fc6000001020c */
[----:B------:R0:W-:Y:S01]  /*1450*/  STL [R1+0x2c], R7 ;  /* 0x00002c0701007387 */ /* 0x0001e20000100800 */
[----:B--2---:R-:W-:-:S03]  /*1460*/  SHF.L.U64.HI R8, R214, 0x1, R21 ;  /* 0x00000001d6087819 */ /* 0x004fc60000010215 */
[----:B------:R1:W-:Y:S04]  /*1470*/  STL [R1+0x30], R6 ;  /* 0x0000300601007387 */ /* 0x0003e80000100800 */
[----:B------:R2:W-:Y:S01]  /*1480*/  STL [R1+0x34], R8 ;  /* 0x0000340801007387 */ /* 0x0005e20000100800 */
[----:B0-----:R-:W-:Y:S02]  /*1490*/  SHF.L.U64.HI R7, R213, 0x1, R14 ;  /* 0x00000001d5077819 */ /* 0x001fe4000001020e */
[----:B-1----:R-:W-:-:S03]  /*14a0*/  SHF.L.U64.HI R6, R212, 0x1, R23 ;  /* 0x00000001d4067819 */ /* 0x002fc60000010217 */
[----:B------:R0:W-:Y:S01]  /*14b0*/  STL [R1+0x38], R7 ;  /* 0x0000380701007387 */ /* 0x0001e20000100800 */
[----:B--2---:R-:W-:-:S03]  /*14c0*/  SHF.L.U64.HI R8, R211, 0x1, R20 ;  /* 0x00000001d3087819 */ /* 0x004fc60000010214 */
[----:B------:R1:W-:Y:S04]  /*14d0*/  STL [R1+0x3c], R6 ;  /* 0x00003c0601007387 */ /* 0x0003e80000100800 */
[----:B------:R-:W-:Y:S01]  /*14e0*/  STL [R1+0x40], R8 ;  /* 0x0000400801007387 */ /* 0x000fe20000100800 */
[----:B0-----:R-:W-:Y:S02]  /*14f0*/  SHF.L.U64.HI R7, R30, 0x1, R22 ;  /* 0x000000011e077819 */ /* 0x001fe40000010216 */
[----:B-1----:R-:W-:-:S03]  /*1500*/  SHF.L.U64.HI R6, R29, 0x1, R24 ;  /* 0x000000011d067819 */ /* 0x002fc60000010218 */
[----:B------:R0:W-:Y:S04]  /*1510*/  STL [R1+0x44], R7 ;  /* 0x0000440701007387 */ /* 0x0001e80000100800 */
[----:B------:R1:W-:Y:S01]  /*1520*/  STL [R1+0x48], R6 ;  /* 0x0000480601007387 */ /* 0x0003e20000100800 */
[----:B0-----:R-:W-:Y:S01]  /*1530*/  LOP3.LUT R7, R4, R0, R28, 0xf6, !PT ;  /* 0x0000000004077212 */ /* 0x001fe200078ef61c */
[----:B------:R-:W-:-:S04]  /*1540*/  IMAD R0, R3, 0x8, R198 ;  /* 0x0000000803007824 */ /* 0x000fc800078e02c6 */
[----:B------:R-:W-:-:S05]  /*1550*/  IMAD R4, R7, 0x2, R2 ;  /* 0x0000000207047824 */ /* 0x000fca00078e0202 */
[----:B------:R1:W-:Y:S04]  /*1560*/  STL [R1+0x5c], R4 ;  /* 0x00005c0401007387 */ /* 0x0003e80000100800 */
[----:B------:R1:W-:Y:S02]  /*1570*/  STL [R1], R0 ;  /* 0x0000000001007387 */ /* 0x0003e40000100800 */
.L_x_5997:
[----:B------:R-:W-:Y:S01]  /*1580*/  ULDC.64 UR4, c[0x0][0xa28] ;  /* 0x00028a0000047ab9 */ /* 0x000fe20000000a00 */
[----:B01-34-:R-:W0:Y:S01]  /*1590*/  LDC.64 R6, c[0x0][0xa08] ;  /* 0x00028200ff067b82 */ /* 0x01be220000000a00 */
        /* <DEDUP_REMOVED lines=10> */
[----:B------:R-:W1:Y:S01]  /*1640*/  @P0 LDC.64 R4, c[0x0][0xa28] ;  /* 0x00028a00ff040b82 */ /* 0x000e620000000a00 */
[----:B------:R-:W-:Y:S01]  /*1650*/  ISETP.NE.AND.EX P3, PT, RZ, UR5, PT, P3 ;  /* 0x00000005ff007c0c */ /* 0x000fe2000bf65330 */
[----:B0-----:R-:W-:-:S06]  /*1660*/  IMAD.WIDE R10, R27, 0x4, R6 ;  /* 0x000000041b0a7825 */ /* 0x001fcc00078e0206 */
[----:B------:R-:W0:Y:S01]  /*1670*/  @P1 LDC.64 R8, c[0x0][0xa18] ;  /* 0x00028600ff081b82 */ /* 0x000e220000000a00 */
[----:B------:R-:W-:Y:S02]  /*1680*/  ULDC UR4, c[0x0][0x288] ;  /* 0x0000a20000047ab9 */ /* 0x000fe40000000800 */
[----:B------:R-:W-:Y:S01]  /*1690*/  IMAD.U32 R23, RZ, RZ, UR4 ;  /* 0x00000004ff177e24 */ /* 0x000fe2000f8e00ff */
[----:B--2---:R2:W-:Y:S01]  /*16a0*/  STL [R1+0x4c], R26 ;  /* 0x00004c1a01007387 */ /* 0x0045e20000100800 */
[----:B------:R-:W-:-:S03]  /*16b0*/  ULDC.64 UR4, c[0x0][0x418] ;  /* 0x0001060000047ab9 */ /* 0x000fc60000000a00 */
[----:B------:R2:W5:Y:S01]  /*16c0*/  @P3 LDG.E R28, desc[UR42][R10.64] ;  /* 0x0000002a0a1c3981 */ /* 0x000562000c1e1900 */
[----:B-1----:R-:W-:-:S05]  /*16d0*/  @P0 IMAD.WIDE R4, R27, 0x4, R4 ;  /* 0x000000041b040825 */ /* 0x002fca00078e0204 */
[----:B------:R2:W5:Y:S01]  /*16e0*/  @P0 LDG.E R0, desc[UR42][R4.64] ;  /* 0x0000002a04000981 */ /* 0x000562000c1e1900 */
[----:B0-----:R-:W-:-:S05]  /*16f0*/  @P1 IMAD.WIDE R6, R27, 0x4, R8 ;  /* 0x000000041b061825 */ /* 0x001fca00078e0208 */
[----:B------:R2:W5:Y:S04]  /*1700*/  @P1 LDG.E R23, desc[UR42][R6.64] ;  /* 0x0000002a06171981 */ /* 0x000568000c1e1900 */
[----:B------:R2:W-:Y:S01]  /*1710*/  STL [R1+0x50], R27 ;  /* 0x0000501b01007387 */ /* 0x0005e20000100800 */
        /* <DEDUP_REMOVED lines=9> */
[----:B--2---:R-:W-:Y:S08]  /*17b0*/  @P1 BRA `(.L_x_5779) ;  /* 0x0000000000241947 */ /* 0x004ff00003800000 */
        /* <DEDUP_REMOVED lines=9> */
.L_x_5779:
[----:B------:R-:W-:Y:S02]  /*1850*/  IMAD.U32 R38, RZ, RZ, UR5 ;  /* 0x00000005ff267e24 */ /* 0x000fe4000f8e00ff */
[----:B------:R-:W-:Y:S01]  /*1860*/  IMAD.U32 R29, RZ, RZ, UR4 ;  /* 0x00000004ff1d7e24 */ /* 0x000fe2000f8e00ff */
[----:B------:R-:W-:Y:S06]  /*1870*/  @!P2 BRA `(.L_x_5780) ;  /* 0x000000000010a947 */ /* 0x000fec0003800000 */
[----:B------:R-:W0:Y:S02]  /*1880*/  LDC.64 R4, c[0x0][0xa20] ;  /* 0x00028800ff047b82 */ /* 0x000e240000000a00 */
[----:B0-----:R-:W-:-:S05]  /*1890*/  IMAD.WIDE R4, R27, 0x4, R4 ;  /* 0x000000041b047825 */ /* 0x001fca00078e0204 */
[----:B------:R0:W5:Y:S01]  /*18a0*/  LDG.E R29, desc[UR42][R4.64] ;  /* 0x0000002a041d7981 */ /* 0x000162000c1e1900 */
[----:B------:R-:W-:Y:S05]  /*18b0*/  BRA `(.L_x_5781) ;  /* 0x0000000000107947 */ /* 0x000fea0003800000 */
.L_x_5780:
[----:B------:R-:W-:Y:S05]  /*18c0*/  @!P3 BRA `(.L_x_5781) ;  /* 0x00000000000cb947 */ /* 0x000fea0003800000 */
[----:B------:R-:W2:Y:S04]  /*18d0*/  LDG.E R4, desc[UR42][R10.64] ;  /* 0x0000002a0a047981 */ /* 0x000ea8000c1e1900 */
[----:B------:R-:W2:Y:S02]  /*18e0*/  LDG.E R29, desc[UR42][R10.64+0x4] ;  /* 0x0000042a0a1d7981 */ /* 0x000ea4000c1e1900 */
[----:B--2---:R-:W-:-:S07]  /*18f0*/  IMAD.IADD R29, R29, 0x1, -R4 ;  /* 0x000000011d1d7824 */ /* 0x004fce00078e0a04 */
.L_x_5781:
        /* <DEDUP_REMOVED lines=17> */
[----:B------:R-:W0:Y:S01]  /*1a10*/  LDC.64 R4, c[0x0][0x9e0] ;  /* 0x00027800ff047b82 */ /* 0x000e220000000a00 */
[----:B------:R-:W-:Y:S02]  /*1a20*/  IMAD.IADD R13, R29, 0x1, -R0 ;  /* 0x000000011d0d7824 */ /* 0x000fe400078e0a00 */
[----:B------:R-:W-:-:S04]  /*1a30*/  VIADD R0, R199, 0x3f ;  /* 0x0000003fc7007836 */ /* 0x000fc80000000000 */
[----:B-1----:R-:W-:-:S04]  /*1a40*/  IMAD.MOV.U32 R6, RZ, RZ, R0 ;  /* 0x000000ffff067224 */ /* 0x002fc800078e0000 */
[----:B------:R-:W1:Y:S08]  /*1a50*/  @P1 LDC R11, c[0x0][0x44c] ;  /* 0x00011300ff0b1b82 */ /* 0x000e700000000800 */
[----:B------:R-:W4:Y:S01]  /*1a60*/  @P1 LDC R12, c[0x0][0x450] ;  /* 0x00011400ff0c1b82 */ /* 0x000f220000000800 */
[----:B0-----:R-:W-:Y:S01]  /*1a70*/  ISETP.GE.AND P2, PT, R5, 0x1, PT ;  /* 0x000000010500780c */ /* 0x001fe20003f46270 */
[----:B---3--:R-:W-:-:S02]  /*1a80*/  @P0 IMAD.IADD R38, R10, 0x1, -R3 ;  /* 0x000000010a260824 */ /* 0x008fc400078e0a03 */
[----:B-1----:R-:W-:-:S04]  /*1a90*/  @P1 IMAD.HI.U32 R3, R0, R11, RZ ;  /* 0x0000000b00031227 */ /* 0x002fc800078e00ff */
[----:B------:R-:W-:Y:S01]  /*1aa0*/  IMAD.IADD R189, R13, 0x1, R38 ;  /* 0x000000010dbd7824 */ /* 0x000fe200078e0226 */
[----:B----4-:R-:W-:-:S03]  /*1ab0*/  @P1 SHF.R.U32.HI R6, RZ, R12, R3 ;  /* 0x0000000cff061219 */ /* 0x010fc60000011603 */
[C---:B------:R-:W-:Y:S01]  /*1ac0*/  VIADD R0, R189.reuse, 0x3f ;  /* 0x0000003fbd007836 */ /* 0x040fe20000000000 */
[----:B------:R-:W-:-:S04]  /*1ad0*/  IADD3 R7, R189, 0x1, -R23 ;  /* 0x00000001bd077810 */ /* 0x000fc80007ffe817 */
[----:B------:R-:W-:Y:S01]  /*1ae0*/  SHF.R.S32.HI R3, RZ, 0x1f, R0 ;  /* 0x0000001fff037819 */ /* 0x000fe20000011400 */
[----:B--2---:R-:W-:-:S03]  /*1af0*/  IMAD.IADD R9, R7, 0x1, R6 ;  /* 0x0000000107097824 */ /* 0x004fc600078e0206 */
[----:B------:R-:W-:Y:S01]  /*1b00*/  LEA.HI R3, R3, R0, RZ, 0x6 ;  /* 0x0000000003037211 */ /* 0x000fe200078f30ff */
[----:B------:R-:W-:-:S03]  /*1b10*/  IMAD.IADD R4, R9, 0x1, R4 ;  /* 0x0000000109047824 */ /* 0x000fc600078e0204 */
[----:B------:R-:W-:Y:S01]  /*1b20*/  SHF.R.S32.HI R168, RZ, 0x6, R3 ;  /* 0x00000006ffa87819 */ /* 0x000fe20000011403 */
        /* <DEDUP_REMOVED lines=12> */
.L_x_5784:
[----:B------:R-:W-:-:S13]  /*1bf0*/  ISETP.NE.AND P0, PT, R5, 0x1, PT ;  /* 0x000000010500780c */ /* 0x000fda0003f05270 */
[----:B------:R-:W0:Y:S02]  /*1c00*/  @P0 LDC.64 R6, c[0x0][0x9e8] ;  /* 0x00027a00ff060b82 */ /* 0x000e240000000a00 */
[----:B0-----:R-:W-:-:S05]  /*1c10*/  @P0 IMAD.HI.U32 R6, R0, R6, RZ ;  /* 0x0000000600060227 */ /* 0x001fca00078e00ff */
[----:B------:R-:W-:-:S07]  /*1c20*/  @P0 SHF.R.U32.HI R0, RZ, R7, R6 ;  /* 0x00000007ff000219 */ /* 0x000fce0000011606 */
.L_x_5785:
[----:B------:R-:W-:Y:S05]  /*1c30*/  BSYNC B0 ;  /* 0x0000000000007941 */ /* 0x000fea0003800000 */
.L_x_5783:
[----:B------:R-:W-:-:S05]  /*1c40*/  IMAD R3, R0, R5, R5 ;  /* 0x0000000500037224 */ /* 0x000fca00078e0205 */
[----:B------:R-:W-:-:S07]  /*1c50*/  VIMNMX R4, R4, R3, PT ;  /* 0x0000000304047248 */ /* 0x000fce0003fe0100 */
.L_x_5782:
        /* <DEDUP_REMOVED lines=20> */
.L_x_5788:
[----:B------:R-:W-:-:S13]  /*1da0*/  ISETP.NE.AND P0, PT, R5, 0x1, PT ;  /* 0x000000010500780c */ /* 0x000fda0003f05270 */
[----:B------:R-:W0:Y:S02]  /*1db0*/  @P0 LDC.64 R6, c[0x0][0x9e8] ;  /* 0x00027a00ff060b82 */ /* 0x000e240000000a00 */
[----:B0-----:R-:W-:-:S05]  /*1dc0*/  @P0 IMAD.HI.U32 R6, R0, R6, RZ ;  /* 0x0000000600060227 */ /* 0x001fca00078e00ff */
[----:B------:R-:W-:-:S07]  /*1dd0*/  @P0 SHF.R.U32.HI R0, RZ, R7, R6 ;  /* 0x00000007ff000219 */ /* 0x000fce0000011606 */
.L_x_5789:
[----:B------:R-:W-:Y:S05]  /*1de0*/  BSYNC B0 ;  /* 0x0000000000007941 */ /* 0x000fea0003800000 */
.L_x_5787:
[----:B------:R-:W-:-:S05]  /*1df0*/  IMAD R0, R0, R5, RZ ;  /* 0x0000000500007224 */ /* 0x000fca00078e02ff */
[----:B------:R-:W-:-:S07]  /*1e00*/  VIMNMX R3, R3, R0, !PT ;  /* 0x0000000003037248 */ /* 0x000fce0007fe0100 */
.L_x_5786:
[----:B------:R-:W-:Y:S01]  /*1e10*/  VIADD R4, R4, 0x3f ;  /* 0x0000003f04047836 */ /* 0x000fe20000000000 */
[----:B------:R-:W-:Y:S02]  /*1e20*/  SHF.R.S32.HI R0, RZ, 0x1f, R3 ;  /* 0x0000001fff007819 */ /* 0x000fe40000011403 */
[----:B------:R-:W-:Y:S02]  /*1e30*/  PLOP3.LUT P3, PT, PT, PT, PT, 0x80, 0x0 ;  /* 0x000000000000781c */ /* 0x000fe40003f6f070 */
[----:B------:R-:W-:Y:S02]  /*1e40*/  SHF.R.S32.HI R5, RZ, 0x1f, R4 ;  /* 0x0000001fff057819 */ /* 0x000fe40000011404 */
[----:B------:R-:W-:Y:S02]  /*1e50*/  LEA.HI R0, R0, R3, RZ, 0x6 ;  /* 0x0000000300007211 */ /* 0x000fe400078f30ff */
[----:B------:R-:W-:Y:S02]  /*1e60*/  LEA.HI R5, R5, R4, RZ, 0x6 ;  /* 0x0000000405057211 */ /* 0x000fe400078f30ff */
[----:B------:R-:W-:-:S02]  /*1e70*/  SHF.R.S32.HI R0, RZ, 0x6, R0 ;  /* 0x00000006ff007819 */ /* 0x000fc40000011400 */
[----:B------:R-:W-:Y:S02]  /*1e80*/  SHF.R.S32.HI R5, RZ, 0x6, R5 ;  /* 0x00000006ff057819 */ /* 0x000fe40000011405 */
[----:B------:R-:W-:Y:S02]  /*1e90*/  VIMNMX R0, RZ, R0, !PT ;  /* 0x00000000ff007248 */ /* 0x000fe40007fe0100 */
[----:B------:R-:W-:-:S03]  /*1ea0*/  VIMNMX R5, R168, R5, PT ;  /* 0x00000005a8057248 */ /* 0x000fc60003fe0100 */
[--C-:B------:R-:W-:Y:S02]  /*1eb0*/  IMAD R0, R0, 0x40, -R13.reuse ;  /* 0x0000004000007824 */ /* 0x100fe400078e0a0d */
[----:B------:R-:W-:-:S03]  /*1ec0*/  IMAD R5, R5, 0x40, -R13 ;  /* 0x0000004005057824 */ /* 0x000fc600078e0a0d */
[----:B------:R-:W-:Y:S02]  /*1ed0*/  VIMNMX R0, RZ, R0, !PT ;  /* 0x00000000ff007248 */ /* 0x000fe40007fe0100 */
[----:B------:R-:W-:Y:S02]  /*1ee0*/  VIMNMX R5, R5, R38, PT ;  /* 0x0000002605057248 */ /* 0x000fe40003fe0100 */
[----:B------:R-:W-:Y:S02]  /*1ef0*/  SHF.R.U32.HI R39, RZ, 0x6, R0 ;  /* 0x00000006ff277819 */ /* 0x000fe40000011600 */
[----:B------:R-:W-:-:S03]  /*1f00*/  ISETP.GT.AND P0, PT, R5, R0, PT ;  /* 0x000000000500720c */ /* 0x000fc60003f04270 */
[----:B------:R-:W-:-:S10]  /*1f10*/  IMAD.MOV.U32 R25, RZ, RZ, R39 ;  /* 0x000000ffff197224 */ /* 0x000fd400078e0027 */
[----:B------:R-:W-:-:S05]  /*1f20*/  @P0 VIADD R3, R5, 0x3f ;  /* 0x0000003f05030836 */ /* 0x000fca0000000000 */
[----:B------:R-:W-:-:S04]  /*1f30*/  @P0 SHF.R.S32.HI R0, RZ, 0x1f, R3 ;  /* 0x0000001fff000819 */ /* 0x000fc80000011403 */
[----:B------:R-:W-:-:S04]  /*1f40*/  @P0 LEA.HI R0, R0, R3, RZ, 0x6 ;  /* 0x0000000300000211 */ /* 0x000fc800078f30ff */
[----:B------:R-:W-:-:S04]  /*1f50*/  @P0 SHF.R.S32.HI R25, RZ, 0x6, R0 ;  /* 0x00000006ff190819 */ /* 0x000fc80000011400 */
        /* <DEDUP_REMOVED lines=22> */
.L_x_5792:
[----:B------:R-:W-:Y:S05]  /*20c0*/  BSYNC B6 ;  /* 0x0000000000067941 */ /* 0x000fea0003800000 */
.L_x_5791:
        /* <DEDUP_REMOVED lines=20> */
.L_x_5794:
[----:B------:R-:W-:Y:S05]  /*2210*/  BSYNC B6 ;  /* 0x0000000000067941 */ /* 0x000fea0003800000 */
.L_x_5793:
[----:B------:R-:W-:Y:S01]  /*2220*/  ULDC.64 UR4, c[0x0][0x9f8] ;  /* 0x00027e0000047ab9 */ /* 0x000fe20000000a00 */
[----:B------:R-:W-:Y:S01]  /*2230*/  IMAD.MOV.U32 R0, RZ, RZ, R27 ;  /* 0x000000ffff007224 */ /* 0x000fe200078e001b */
[----:B------:R-:W-:Y:S01]  /*2240*/  ISETP.NE.U32.AND P0, PT, RZ, UR4, PT ;  /* 0x00000004ff007c0c */ /* 0x000fe2000bf05070 */
[----:B------:R-:W0:Y:S01]  /*2250*/  S2R R31, SR_TID.X ;  /* 0x00000000001f7919 */ /* 0x000e220000002100 */
[----:B------:R-:W1:Y:S08]  /*2260*/  LDC R15, c[0x0][0x3f4] ;  /* 0x0000fd00ff0f7b82 */ /* 0x000e700000000800 */
[----:B------:R-:W2:Y:S01]  /*2270*/  LDC.64 R42, c[0x0][0x3f8] ;  /* 0x0000fe00ff2a7b82 */ /* 0x000ea20000000a00 */
[----:B------:R-:W-:-:S07]  /*2280*/  ISETP.NE.AND.EX P0, PT, RZ, UR5, PT, P0 ;  /* 0x00000005ff007c0c */ /* 0x000fce000bf05300 */
[----:B------:R-:W3:Y:S01]  /*2290*/  LDC.64 R4, c[0x0][0x408] ;  /* 0x00010200ff047b82 */ /* 0x000ee20000000a00 */
[----:B------:R-:W-:Y:S01]  /*22a0*/  SHF.R.S32.HI R9, RZ, 0x1f, R196 ;  /* 0x0000001fff097819 */ /* 0x000fe200000114c4 */
[----:B------:R-:W4:Y:S01]  /*22b0*/  S2R R49, SR_TID.X ;  /* 0x0000000000317919 */ /* 0x000f220000002100 */
[----:B------:R-:W-:Y:S01]  /*22c0*/  SHF.R.S32.HI R195, RZ, 0x1f, R194 ;  /* 0x0000001fffc37819 */ /* 0x000fe200000114c2 */
[----:B------:R-:W-:-:S04]  /*22d0*/  ULDC UR4, c[0x0][0x2f4] ;  /* 0x0000bd0000047ab9 */ /* 0x000fc80000000800 */
[----:B------:R-:W0:Y:S02]  /*22e0*/  @P0 LDC.64 R6, c[0x0][0x9f8] ;  /* 0x00027e00ff060b82 */ /* 0x000e240000000a00 */
[----:B0-----:R-:W-:-:S05]  /*22f0*/  @P0 IMAD.WIDE R6, R27, 0x4, R6 ;  /* 0x000000041b060825 */ /* 0x001fca00078e0206 */
[----:B------:R0:W4:Y:S01]  /*2300*/  @P0 LDG.E R0, desc[UR42][R6.64] ;  /* 0x0000002a06000981 */ /* 0x000122000c1e1900 */
[----:B------:R-:W-:Y:S01]  /*2310*/  VIADD R31, R31, 0xffffff80 ;  /* 0xffffff801f1f7836 */ /* 0x000fe20000000000 */
[----:B-1----:R-:W-:Y:S01]  /*2320*/  ISETP.GE.AND P0, PT, R16, R15, PT ;  /* 0x0000000f1000720c */ /* 0x002fe20003f06270 */
[C---:B--2---:R-:W-:Y:S01]  /*2330*/  IMAD R3, R9.reuse, R42, RZ ;  /* 0x0000002a09037224 */ /* 0x044fe200078e02ff */
[----:B------:R-:W-:Y:S01]  /*2340*/  SHF.L.U64.HI R41, R42, 0x6, R43 ;  /* 0x000000062a297819 */ /* 0x000fe2000001022b */
[----:B---3--:R-:W-:Y:S01]  /*2350*/  IMAD R9, R9, R4, RZ ;  /* 0x0000000409097224 */ /* 0x008fe200078e02ff */
[----:B------:R-:W-:Y:S01]  /*2360*/  SHF.R.S32.HI R30, RZ, 0x1f, R31 ;  /* 0x0000001fff1e7819 */ /* 0x000fe2000001141f */
[----:B------:R-:W-:Y:S01]  /*2370*/  IMAD R11, R196, R43, R3 ;  /* 0x0000002bc40b7224 */ /* 0x000fe200078e0203 */
[----:B------:R-:W-:Y:S01]  /*2380*/  SHF.L.U64.HI R44, R4, 0x6, R5 ;  /* 0x00000006042c7819 */ /* 0x000fe20000010205 */
[----:B------:R-:W-:Y:S01]  /*2390*/  IMAD R13, R196, R5, R9 ;  /* 0x00000005c40d7224 */ /* 0x000fe200078e0209 */
[----:B------:R-:W-:Y:S01]  /*23a0*/  LEA.HI R30, R30, R31, RZ, 0x2 ;  /* 0x0000001f1e1e7211 */ /* 0x000fe200078f10ff */
[----:B------:R-:W-:Y:S01]  /*23b0*/  IMAD.WIDE.U32 R20, R196, R42, R194 ;  /* 0x0000002ac4147225 */ /* 0x000fe200078e00c2 */
[----:B0-----:R-:W-:-:S02]  /*23c0*/  SEL R7, R15, RZ, P0 ;  /* 0x000000ff0f077207 */ /* 0x001fc40000000000 */
[----:B------:R-:W-:Y:S01]  /*23d0*/  LOP3.LUT R30, R30, 0xfffffffc, RZ, 0xc0, !PT ;  /* 0xfffffffc1e1e7812 */ /* 0x000fe200078ec0ff */
[-C--:B------:R-:W-:Y:S01]  /*23e0*/  IMAD.WIDE.U32 R32, R196, R42.reuse, R16 ;  /* 0x0000002ac4207225 */ /* 0x080fe200078e0010 */
[----:B-----5:R-:W-:Y:S02]  /*23f0*/  SHF.R.S32.HI R9, RZ, 0x1f, R24 ;  /* 0x0000001fff097819 */ /* 0x020fe40000011418 */
[C---:B------:R-:W-:Y:S01]  /*2400*/  ISETP.GE.AND P2, PT, R16.reuse, UR4, PT ;  /* 0x0000000410007c0c */ /* 0x040fe2000bf46270 */
[----:B------:R-:W-:Y:S01]  /*2410*/  IMAD.IADD R30, R31, 0x1, -R30 ;  /* 0x000000011f1e7824 */ /* 0x000fe200078e0a1e */
[----:B------:R-:W-:Y:S01]  /*2420*/  SHF.R.S32.HI R47, RZ, 0x1f, R26 ;  /* 0x0000001fff2f7819 */ /* 0x000fe2000001141a */
[----:B------:R-:W0:Y:S01]  /*2430*/  S2R R31, SR_TID.X ;  /* 0x00000000001f7919 */ /* 0x000e220000002100 */
[----:B------:R-:W-:Y:S01]  /*2440*/  IMAD.IADD R7, R16, 0x1, R7 ;  /* 0x0000000110077824 */ /* 0x000fe200078e0207 */
[----:B------:R-:W-:Y:S01]  /*2450*/  ISETP.GE.AND P1, PT, R190, UR4, PT ;  /* 0x00000004be007c0c */ /* 0x000fe2000bf26270 */
[C---:B------:R-:W-:Y:S01]  /*2460*/  IMAD R8, R9.reuse, R42, RZ ;  /* 0x0000002a09087224 */ /* 0x040fe200078e02ff */
[----:B------:R-:W-:Y:S01]  /*2470*/  P2R R62, PR, RZ, 0x4 ;  /* 0x00000004ff3e7803 */ /* 0x000fe20000000000 */
[----:B------:R-:W-:Y:S01]  /*2480*/  IMAD R9, R9, R4, RZ ;  /* 0x0000000409097224 */ /* 0x000fe200078e02ff */
[----:B------:R-:W-:Y:S01]  /*2490*/  SHF.R.S32.HI R6, RZ, 0x1f, R7 ;  /* 0x0000001fff067819 */ /* 0x000fe20000011407 */
[----:B------:R-:W-:Y:S01]  /*24a0*/  IMAD R48, R30, 0x40, R196 ;  /* 0x000000401e307824 */ /* 0x000fe200078e02c4 */
[----:B----4-:R-:W-:Y:S01]  /*24b0*/  LEA.HI R49, R49, 0x8, RZ, 0x19 ;  /* 0x0000000831317811 */ /* 0x010fe200078fc8ff */
[----:B------:R-:W-:Y:S01]  /*24c0*/  IMAD R9, R24, R5, R9 ;  /* 0x0000000518097224 */ /* 0x000fe200078e0209 */
[----:B------:R-:W-:Y:S01]  /*24d0*/  LEA.HI R27, R6, R7, RZ, 0x3 ;  /* 0x00000007061b7211 */ /* 0x000fe200078f18ff */
[----:B------:R-:W-:-:S02]  /*24e0*/  IMAD.SHL.U32 R6, R200, 0x40, RZ ;  /* 0x00000040c8067824 */ /* 0x000fc400078e00ff */
[----:B------:R-:W-:Y:S01]  /*24f0*/  IMAD R7, R24, R43, R8 ;  /* 0x0000002b18077224 */ /* 0x000fe200078e0208 */
[----:B------:R-:W-:Y:S01]  /*2500*/  LOP3.LUT R55, R27, 0xfffffff8, RZ, 0xc0, !PT ;  /* 0xfffffff81b377812 */ /* 0x000fe200078ec0ff */
[-C--:B------:R-:W-:Y:S01]  /*2510*/  IMAD.WIDE.U32 R34, R196, R4.reuse, R194 ;  /* 0x00000004c4227225 */ /* 0x080fe200078e00c2 */
[----:B------:R-:W-:Y:S02]  /*2520*/  LOP3.LUT R43, R6, 0x1c0, RZ, 0xc0, !PT ;  /* 0x000001c0062b7812 */ /* 0x000fe400078ec0ff */
[----:B------:R-:W-:Y:S01]  /*2530*/  SHF.R.S32.HI R60, RZ, 0x1f, R55 ;  /* 0x0000001fff3c7819 */ /* 0x000fe20000011437 */
[----:B------:R-:W-:Y:S01]  /*2540*/  IMAD.WIDE.U32 R36, R196, R4, R16 ;  /* 0x00000004c4247225 */ /* 0x000fe200078e0010 */
[----:B------:R-:W-:Y:S02]  /*2550*/  SHF.R.U32.HI R46, RZ, 0x3, R43 ;  /* 0x00000003ff2e7819 */ /* 0x000fe4000001162b */
[----:B------:R-:W-:Y:S01]  /*2560*/  LOP3.LUT R5, R43, 0x18, R16, 0xf8, !PT ;  /* 0x000000182b057812 */ /* 0x000fe200078ef810 */
[----:B------:R-:W-:-:S02]  /*2570*/  IMAD.IADD R21, R21, 0x1, R11 ;  /* 0x0000000115157824 */ /* 0x000fc400078e020b */
[----:B------:R-:W-:Y:S01]  /*2580*/  IMAD.IADD R33, R11, 0x1, R33 ;  /* 0x000000010b217824 */ /* 0x000fe200078e0221 */
[----:B------:R-:W-:Y:S01]  /*2590*/  LOP3.LUT R5, R5, R46, RZ, 0x3c, !PT ;  /* 0x0000002e05057212 */ /* 0x000fe200078e3cff */
[----:B------:R-:W-:Y:S02]  /*25a0*/  IMAD.IADD R35, R35, 0x1, R13 ;  /* 0x0000000123237824 */ /* 0x000fe400078e020d */
[----:B------:R-:W-:Y:S02]  /*25b0*/  IMAD.IADD R37, R13, 0x1, R37 ;  /* 0x000000010d257824 */ /* 0x000fe400078e0225 */
[----:B------:R-:W-:-:S04]  /*25c0*/  IMAD.WIDE.U32 R20, R24, R42, R20 ;  /* 0x0000002a18147225 */ /* 0x000fc800078e0014 */
[----:B0-----:R-:W-:Y:S02]  /*25d0*/  VIADD R31, R31, 0xffffff80 ;  /* 0xffffff801f1f7836 */ /* 0x001fe40000000000 */
[----:B------:R-:W-:-:S03]  /*25e0*/  IMAD.WIDE.U32 R32, R24, R42, R32 ;  /* 0x0000002a18207225 */ /* 0x000fc600078e0020 */
[----:B------:R-:W-:Y:S01]  /*25f0*/  SHF.R.S32.HI R30, RZ, 0x1f, R31 ;  /* 0x0000001fff1e7819 */ /* 0x000fe2000001141f */
[----:B------:R-:W-:-:S03]  /*2600*/  IMAD.WIDE.U32 R34, R24, R4, R34 ;  /* 0x0000000418227225 */ /* 0x000fc600078e0022 */
[----:B------:R-:W-:Y:S01]  /*2610*/  LEA.HI R30, R30, R31, RZ, 0x5 ;  /* 0x0000001f1e1e7211 */ /* 0x000fe200078f28ff */
[----:B------:R-:W-:-:S03]  /*2620*/  IMAD.WIDE.U32 R36, R24, R4, R36 ;  /* 0x0000000418247225 */ /* 0x000fc600078e0024 */
[----:B------:R-:W-:Y:S01]  /*2630*/  SHF.R.S32.HI R30, RZ, 0x5, R30 ;  /* 0x00000005ff1e7819 */ /* 0x000fe2000001141e */
[----:B------:R-:W-:Y:S02]  /*2640*/  IMAD.IADD R3, R28, 0x1, R29 ;  /* 0x000000011c037824 */ /* 0x000fe400078e021d */
[----:B------:R-:W-:Y:S02]  /*2650*/  IMAD.SHL.U32 R42, R42, 0x40, RZ ;  /* 0x000000402a2a7824 */ /* 0x000fe400078e00ff */
[----:B------:R-:W-:Y:S01]  /*2660*/  IMAD R51, R30, 0x200, R5 ;  /* 0x000002001e337824 */ /* 0x000fe200078e0205 */
[----:B------:R-:W-:Y:S01]  /*2670*/  LOP3.LUT R5, R43, 0x38, R27, 0xf8, !PT ;  /* 0x000000382b057812 */ /* 0x000fe200078ef81b */
[----:B------:R-:W-:Y:S02]  /*2680*/  IMAD.SHL.U32 R45, R4, 0x40, RZ ;  /* 0x00000040042d7824 */ /* 0x000fe400078e00ff */
[----:B------:R-:W-:Y:S01]  /*2690*/  IMAD.SHL.U32 R50, R15, 0x2, RZ ;  /* 0x000000020f327824 */ /* 0x000fe200078e00ff */
[----:B------:R-:W-:Y:S01]  /*26a0*/  LOP3.LUT R5, R5, R46, RZ, 0x3c, !PT ;  /* 0x0000002e05057212 */ /* 0x000fe200078e3cff */
[----:B------:R-:W-:-:S02]  /*26b0*/  IMAD.IADD R53, R21, 0x1, R7 ;  /* 0x0000000115357824 */ /* 0x000fc400078e0207 */
[----:B------:R-:W-:Y:S02]  /*26c0*/  IMAD.IADD R54, R7, 0x1, R33 ;  /* 0x0000000107367824 */ /* 0x000fe400078e0221 */
[----:B------:R-:W-:Y:S02]  /*26d0*/  IMAD.IADD R58, R35, 0x1, R9 ;  /* 0x00000001233a7824 */ /* 0x000fe400078e0209 */
[----:B------:R-:W-:Y:S02]  /*26e0*/  IMAD.IADD R59, R9, 0x1, R37 ;  /* 0x00000001093b7824 */ /* 0x000fe400078e0225 */
[----:B------:R-:W-:Y:S01]  /*26f0*/  IMAD R61, R30, 0x200, R5 ;  /* 0x000002001e3d7824 */ /* 0x000fe200078e0205 */
[----:B------:R-:W-:-:S07]  /*2700*/  SHF.R.S32.HI R52, RZ, 0x1f, R0 ;  /* 0x0000001fff347819 */ /* 0x000fce0000011400 */
.L_x_5827:
[----:B------:R-:W0:Y:S01]  /*2710*/  LDC R65, c[0x0][0x430] ;  /* 0x00010c00ff417b82 */ /* 0x000e220000000800 */
        /* <DEDUP_REMOVED lines=11> */
[----:B---3--:R-:W3:Y:S08]  /*27d0*/  @P3 LDC R9, c[0x0][0x434] ;  /* 0x00010d00ff093b82 */ /* 0x008ef00000000800 */
[----:B----4-:R-:W4:Y:S01]  /*27e0*/  @P3 LDC R10, c[0x0][0x438] ;  /* 0x00010e00ff0a3b82 */ /* 0x010f220000000800 */
        /* <DEDUP_REMOVED lines=10> */
[----:B------:R-:W-:Y:S01]  /*2890*/  IMAD.SHL.U32 R70, R192, 0x1000, RZ ;  /* 0x00001000c0467824 */ /* 0x000fe200078e00ff */
[----:B------:R-:W-:Y:S05]  /*28a0*/  YIELD ;  /* 0x0000000000007946 */ /* 0x000fea0003800000 */
[----:B------:R-:W-:Y:S01]  /*28b0*/  IMAD.MOV R6, RZ, RZ, -R8 ;  /* 0x000000ffff067224 */ /* 0x000fe200078e0a08 */
[----:B------:R-:W-:Y:S01]  /*28c0*/  BSSY B0, `(.L_x_5795) ;  /* 0x00001c5000007945 */ /* 0x000fe20003800000 */
[----:B------:R-:W-:Y:S01]  /*28d0*/  IMAD.IADD R7, R51, 0x1, R70 ;  /* 0x0000000133077824 */ /* 0x000fe200078e0246 */
[----:B------:R0:W5:Y:S01]  /*28e0*/  @!P2 LDG.E R64, desc[UR42][R4.64] ;  /* 0x0000002a0440a981 */ /* 0x000162000c1e1900 */
[----:B------:R-:W-:Y:S01]  /*28f0*/  IMAD R65, R65, R6, R12 ;  /* 0x0000000641417224 */ /* 0x000fe200078e020c */
[----:B------:R-:W-:Y:S01]  /*2900*/  ISETP.GT.AND P2, PT, R25, R39, PT ;  /* 0x000000271900720c */ /* 0x000fe20003f44270 */
[----:B------:R-:W-:Y:S01]  /*2910*/  IMAD R74, R7, 0x2, R2 ;  /* 0x00000002074a7824 */ /* 0x000fe200078e0202 */
[----:B------:R-:W-:Y:S11]  /*2920*/  @!P3 BRA `(.L_x_5796) ;  /* 0x00000018001cb947 */ /* 0x000ff60003800000 */
        /* <DEDUP_REMOVED lines=37> */
[----:B------:R-:W-:Y:S01]  /*2b80*/  IMAD R8, R44, R25, RZ ;  /* 0x000000192c087224 */ /* 0x000fe200078e02ff */
[----:B------:R-:W-:Y:S01]  /*2b90*/  ULDC.64 UR4, c[0x0][0x3e8] ;  /* 0x0000fa0000047ab9 */ /* 0x000fe20000000a00 */
[----:B------:R-:W-:Y:S01]  /*2ba0*/  IMAD.MOV.U32 R6, RZ, RZ, R34 ;  /* 0x000000ffff067224 */ /* 0x000fe200078e0022 */
[----:B------:R-:W-:Y:S01]  /*2bb0*/  ULDC.64 UR6, c[0x0][0x400] ;  /* 0x0001000000067ab9 */ /* 0x000fe20000000a00 */
[----:B------:R-:W-:Y:S01]  /*2bc0*/  IMAD.MOV.U32 R7, RZ, RZ, R58 ;  /* 0x000000ffff077224 */ /* 0x000fe200078e003a */
[----:B------:R-:W-:Y:S01]  /*2bd0*/  CS2R R28, SRZ ;  /* 0x00000000001c7805 */ /* 0x000fe2000001ff00 */
[-C--:B------:R-:W-:Y:S02]  /*2be0*/  IMAD R5, R10, R45.reuse, R8 ;  /* 0x0000002d0a057224 */ /* 0x080fe400078e0208 */
[----:B------:R-:W-:Y:S01]  /*2bf0*/  IMAD.WIDE.U32 R8, R25, R45, R6 ;  /* 0x0000002d19087225 */ /* 0x000fe200078e0006 */
[----:B------:R-:W-:-:S03]  /*2c00*/  IADD3 R7, P3, R20, R4, RZ ;  /* 0x0000000414077210 */ /* 0x000fc60007f7e0ff */
[----:B------:R-:W-:Y:S01]  /*2c10*/  IMAD.IADD R5, R9, 0x1, R5 ;  /* 0x0000000109057824 */ /* 0x000fe200078e0205 */
[C---:B------:R-:W-:Y:S01]  /*2c20*/  LEA R4, P5, R8.reuse, UR6, 0x1 ;  /* 0x0000000608047c11 */ /* 0x040fe2000f8a08ff */
[----:B------:R-:W-:Y:S01]  /*2c30*/  IMAD.X R10, R11, 0x1, R53, P3 ;  /* 0x000000010b0a7824 */ /* 0x000fe200018e0635 */
[C---:B------:R-:W-:Y:S02]  /*2c40*/  LEA R6, P3, R7.reuse, UR4, 0x1 ;  /* 0x0000000407067c11 */ /* 0x040fe4000f8608ff */
[----:B------:R-:W-:Y:S02]  /*2c50*/  LEA.HI.X R5, R8, UR7, R5, 0x1, P5 ;  /* 0x0000000708057c11 */ /* 0x000fe4000a8f0c05 */
[----:B------:R-:W-:Y:S02]  /*2c60*/  CS2R R8, SRZ ;  /* 0x0000000000087805 */ /* 0x000fe4000001ff00 */
[----:B------:R-:W-:Y:S02]  /*2c70*/  LEA.HI.X R7, R7, UR5, R10, 0x1, P3 ;  /* 0x0000000507077c11 */ /* 0x000fe400098f0c0a */
[----:B------:R-:W-:-:S02]  /*2c80*/  ISETP.GE.AND P5, PT, R194, R75, PT ;  /* 0x0000004bc200720c */ /* 0x000fc40003fa6270 */
[----:B------:R-:W-:-:S11]  /*2c90*/  ISETP.GE.AND P3, PT, R207, R75, PT ;  /* 0x0000004bcf00720c */ /* 0x000fd60003f66270 */
[----:B------:R0:W5:Y:S04]  /*2ca0*/  @!P5 LDG.E.64 R30, desc[UR42][R6.64] ;  /* 0x0000002a061ed981 */ /* 0x000168000c1e1b00 */
[----:B------:R0:W5:Y:S04]  /*2cb0*/  @!P3 LDG.E.64 R8, desc[UR42][R6.64+0x20] ;  /* 0x0000202a0608b981 */ /* 0x000168000c1e1b00 */
[----:B------:R0:W5:Y:S04]  /*2cc0*/  @!P5 LDG.E.64 R56, desc[UR42][R4.64] ;  /* 0x0000002a0438d981 */ /* 0x000168000c1e1b00 */
[----:B------:R0:W5:Y:S02]  /*2cd0*/  @!P3 LDG.E.64 R28, desc[UR42][R4.64+0x20] ;  /* 0x0000202a041cb981 */ /* 0x000164000c1e1b00 */
.L_x_5799:
[----:B------:R-:W-:Y:S05]  /*2ce0*/  BSYNC B1 ;  /* 0x0000000000017941 */ /* 0x000fea0003800000 */
.L_x_5798:
[----:B------:R-:W-:Y:S01]  /*2cf0*/  UISETP.NE.AND UP0, UPT, UR37, 0x3, UPT ;  /* 0x000000032500788c */ /* 0x000fe2000bf05270 */
[----:B0----5:R-:W-:Y:S02]  /*2d00*/  IMAD.MOV.U32 R4, RZ, RZ, R8 ;  /* 0x000000ffff047224 */ /* 0x021fe400078e0008 */
[----:B------:R-:W-:Y:S02]  /*2d10*/  IMAD.MOV.U32 R5, RZ, RZ, R9 ;  /* 0x000000ffff057224 */ /* 0x000fe400078e0009 */
[----:B------:R-:W-:Y:S01]  /*2d20*/  IMAD.MOV.U32 R6, RZ, RZ, R30 ;  /* 0x000000ffff067224 */ /* 0x000fe200078e001e */
[----:B------:R-:W-:Y:S01]  /*2d30*/  PLOP3.LUT P3, PT, PT, PT, UP0, 0x80, 0x0 ;  /* 0x000000000000781c */ /* 0x000fe20003f6f008 */
        /* <DEDUP_REMOVED lines=14> */
.L_x_5800:
[----:B------:R-:W-:Y:S01]  /*2e20*/  IMAD R63, R192, 0x8, R2 ;  /* 0x00000008c03f7824 */ /* 0x000fe200078e0202 */
[----:B------:R-:W-:Y:S01]  /*2e30*/  SHF.L.U32 R72, R193, 0x1f, RZ ;  /* 0x0000001fc1487819 */ /* 0x000fe200000006ff */
[----:B------:R-:W-:Y:S03]  /*2e40*/  BSSY B1, `(.L_x_5801) ;  /* 0x0000003000017945 */ /* 0x000fe60003800000 */
[----:B------:R-:W0:Y:S02]  /*2e50*/  SYNCS.PHASECHK.TRANS64.TRYWAIT P5, [R63+URZ+0x28c90], R72 ;  /* 0x028c90483f0075a7 */ /* 0x000e2400080a017f */
[----:B0-----:R-:W-:Y:S05]  /*2e60*/  @!P5 BRA `(.L_x_5802) ;  /* 0x000001c400bcd947 */ /* 0x001fea0003800000 */
.L_x_6142:
[----:B------:R-:W-:Y:S05]  /*2e70*/  BSYNC B1 ;  /* 0x0000000000017941 */ /* 0x000fea0003800000 */
.L_x_5801:
[----:B------:R-:W-:-:S03]  /*2e80*/  UMOV UR4, 0xffffffff ;  /* 0xffffffff00047882 */ /* 0x000fc60000000000 */
[----:B------:R-:W-:Y:S05]  /*2e90*/  BRA.DIV UR4, `(.L_x_5803) ;  /* 0x000001c604c47947 */ /* 0x000fea000b800000 */
[----:B------:R1:W2:Y:S04]  /*2ea0*/  SHFL.IDX PT, R71, R68, RZ, 0x1c1f ;  /* 0x001c1fff44477589 */ /* 0x0002a800000e0000 */
[----:B------:R1:W3:Y:S02]  /*2eb0*/  SHFL.IDX PT, R14, R69, RZ, 0x1c1f ;  /* 0x001c1fff450e7589 */ /* 0x0002e400000e0000 */
.L_x_6146:
        /* <DEDUP_REMOVED lines=8> */
[----:B--2---:R-:W-:-:S07]  /*2f40*/  LEA.HI.X R11, R16, R71, R17, 0x1, P4 ;  /* 0x00000047100b7211 */ /* 0x004fce00020f0c11 */
[----:B----4-:R-:W-:Y:S05]  /*2f50*/  @P5 BRA `(.L_x_5808) ;  /* 0x0000000000b85947 */ /* 0x010fea0003800000 */
[----:B-1----:R-:W-:Y:S01]  /*2f60*/  SHF.R.U64 R69, R56, 0x10, R57 ;  /* 0x0000001038457819 */ /* 0x002fe20000001239 */
[----:B0-----:R-:W-:Y:S01]  /*2f70*/  IMAD.U32 R15, R7, 0x10000, RZ ;  /* 0x00010000070f7824 */ /* 0x001fe200078e00ff */
[----:B------:R-:W-:Y:S01]  /*2f80*/  SHF.R.U64 R74, R30, 0x10, R31 ;  /* 0x000000101e4a7819 */ /* 0x000fe2000000121f */
[----:B------:R-:W-:Y:S01]  /*2f90*/  IMAD.U32 R12, R6, 0x10000, RZ ;  /* 0x00010000060c7824 */ /* 0x000fe200078e00ff */
[----:B------:R-:W-:Y:S02]  /*2fa0*/  SHF.R.U32.HI R76, RZ, 0x10, R57 ;  /* 0x00000010ff4c7819 */ /* 0x000fe40000011639 */
[----:B------:R-:W-:Y:S02]  /*2fb0*/  SHF.R.U32.HI R68, RZ, 0x10, R31 ;  /* 0x00000010ff447819 */ /* 0x000fe4000001161f */
[C---:B------:R-:W-:Y:S02]  /*2fc0*/  PRMT R69, R77.reuse, 0x5410, R69 ;  /* 0x000054104d457816 */ /* 0x040fe40000000045 */
[----:B------:R-:W-:-:S02]  /*2fd0*/  PRMT R31, R77, 0x5432, R74 ;  /* 0x000054324d1f7816 */ /* 0x000fc4000000004a */
[----:B------:R-:W-:Y:S02]  /*2fe0*/  PRMT R76, R81, 0x5432, R76 ;  /* 0x00005432514c7816 */ /* 0x000fe4000000004c */
[----:B------:R-:W-:Y:S02]  /*2ff0*/  LOP3.LUT R30, R7, 0xffff0000, RZ, 0xc0, !PT ;  /* 0xffff0000071e7812 */ /* 0x000fe400078ec0ff */
[----:B------:R-:W-:Y:S01]  /*3000*/  PRMT R57, R79, 0x5432, R68 ;  /* 0x000054324f397816 */ /* 0x000fe20000000044 */
[----:B------:R-:W-:Y:S01]  /*3010*/  IMAD.U32 R77, R76, 0x10000, RZ ;  /* 0x000100004c4d7824 */ /* 0x000fe200078e00ff */
[----:B------:R-:W-:Y:S02]  /*3020*/  LOP3.LUT R7, R5, 0xffff0000, RZ, 0xc0, !PT ;  /* 0xffff000005077812 */ /* 0x000fe400078ec0ff */
[----:B------:R-:W-:Y:S01]  /*3030*/  LOP3.LUT R74, R69, 0xffff0000, RZ, 0xc0, !PT ;  /* 0xffff0000454a7812 */ /* 0x000fe200078ec0ff */
[----:B------:R-:W-:Y:S01]  /*3040*/  IMAD.U32 R68, R57, 0x10000, RZ ;  /* 0x0001000039447824 */ /* 0x000fe200078e00ff */
[----:B------:R-:W-:Y:S01]  /*3050*/  LOP3.LUT R56, R31, 0xffff0000, RZ, 0xc0, !PT ;  /* 0xffff00001f387812 */ /* 0x000fe200078ec0ff */
[----:B------:R-:W-:Y:S01]  /*3060*/  IMAD.U32 R69, R69, 0x10000, RZ ;  /* 0x0001000045457824 */ /* 0x000fe200078e00ff */
[----:B------:R-:W-:Y:S01]  /*3070*/  LOP3.LUT R13, R6, 0xffff0000, RZ, 0xc0, !PT ;  /* 0xffff0000060d7812 */ /* 0x000fe200078ec0ff */
[----:B------:R-:W-:-:S02]  /*3080*/  IMAD.U32 R6, R5, 0x10000, RZ ;  /* 0x0001000005067824 */ /* 0x000fc400078e00ff */
[C---:B------:R-:W-:Y:S01]  /*3090*/  FMUL.FTZ R79, R7.reuse, R74 ;  /* 0x0000004a074f7220 */ /* 0x040fe20000410000 */
[C---:B------:R-:W-:Y:S02]  /*30a0*/  IMAD.U32 R5, R4.reuse, 0x10000, RZ ;  /* 0x0001000004057824 */ /* 0x040fe400078e00ff */
[----:B------:R-:W-:Y:S01]  /*30b0*/  FMUL.FTZ R7, R7, R56 ;  /* 0x0000003807077220 */ /* 0x000fe20000410000 */
[----:B------:R-:W-:Y:S01]  /*30c0*/  LOP3.LUT R4, R4, 0xffff0000, RZ, 0xc0, !PT ;  /* 0xffff000004047812 */ /* 0x000fe200078ec0ff */
[C---:B------:R-:W-:Y:S01]  /*30d0*/  FMUL.FTZ R81, R13.reuse, R77 ;  /* 0x0000004d0d517220 */ /* 0x040fe20000410000 */
[----:B------:R-:W-:Y:S01]  /*30e0*/  FMUL.FTZ R13, R13, R68 ;  /* 0x000000440d0d7220 */ /* 0x000fe20000410000 */
[----:B------:R-:W-:Y:S01]  /*30f0*/  LOP3.LUT R76, R76, 0xffff0000, RZ, 0xc0, !PT ;  /* 0xffff00004c4c7812 */ /* 0x000fe200078ec0ff */
[----:B------:R-:W-:Y:S01]  /*3100*/  IMAD.U32 R31, R31, 0x10000, RZ ;  /* 0x000100001f1f7824 */ /* 0x000fe200078e00ff */
[----:B------:R-:W-:Y:S01]  /*3110*/  LOP3.LUT R57, R57, 0xffff0000, RZ, 0xc0, !PT ;  /* 0xffff000039397812 */ /* 0x000fe200078ec0ff */
[C---:B------:R-:W-:Y:S01]  /*3120*/  FFMA.FTZ R79, R6.reuse, R56, -R79 ;  /* 0x00000038064f7223 */ /* 0x040fe2000001084f */
[----:B------:R-:W-:Y:S01]  /*3130*/  FFMA.FTZ R74, R6, R74, R7 ;  /* 0x0000004a064a7223 */ /* 0x000fe20000010007 */
[----:B------:R-:W-:Y:S01]  /*3140*/  FFMA.FTZ R81, R12, R68, -R81 ;  /* 0x000000440c517223 */ /* 0x000fe20000010851 */
[----:B------:R-:W-:Y:S01]  /*3150*/  FMUL.FTZ R6, R4, R69 ;  /* 0x0000004504067220 */ /* 0x000fe20000410000 */
[----:B------:R-:W-:Y:S01]  /*3160*/  FFMA.FTZ R12, R12, R77, R13 ;  /* 0x0000004d0c0c7223 */ /* 0x000fe2000001000d */
[----:B------:R-:W-:Y:S01]  /*3170*/  FMUL.FTZ R4, R4, R31 ;  /* 0x0000001f04047220 */ /* 0x000fe20000410000 */
[CC--:B------:R-:W-:Y:S01]  /*3180*/  FMUL.FTZ R56, R30.reuse, R76.reuse ;  /* 0x0000004c1e387220 */ /* 0x0c0fe20000410000 */
        /* <DEDUP_REMOVED lines=11> */
.L_x_5808:
[----:B------:R-:W-:Y:S05]  /*3240*/  BSYNC B2 ;  /* 0x0000000000027941 */ /* 0x000fea0003800000 */
.L_x_5807:
[----:B0-----:R4:W-:Y:S02]  /*3250*/  ST.E.128 desc[UR42][R10.64], R4 ;  /* 0x000000040a007985 */ /* 0x0019e4000c101d2a */
.L_x_5806:
[----:B------:R-:W-:Y:S05]  /*3260*/  BSYNC B1 ;  /* 0x0000000000017941 */ /* 0x000fea0003800000 */
.L_x_5805:
        /* <DEDUP_REMOVED lines=8> */
[----:B--2---:R-:W-:-:S03]  /*32f0*/  LEA.HI.X R11, R190, R71, R206, 0x1, P4 ;  /* 0x00000047be0b7211 */ /* 0x004fc600020f0cce */
[----:B------:R-:W-:-:S06]  /*3300*/  IMAD R4, R5, 0x2, R2 ;  /* 0x0000000205047824 */ /* 0x000fcc00078e0202 */
[----:B------:R-:W2:Y:S01]  /*3310*/  LDS.128 R4, [R4+0x22400] ;  /* 0x0224000004047984 */ /* 0x000ea20000000c00 */
[----:B------:R-:W-:Y:S05]  /*3320*/  @P5 BRA `(.L_x_5810) ;  /* 0x0000000000b85947 */ /* 0x000fea0003800000 */
[----:B------:R-:W-:Y:S01]  /*3330*/  SHF.R.U64 R14, R8, 0x10, R9 ;  /* 0x00000010080e7819 */ /* 0x000fe20000001209 */
[----:B--2---:R-:W-:Y:S01]  /*3340*/  IMAD.U32 R12, R7, 0x10000, RZ ;  /* 0x00010000070c7824 */ /* 0x004fe200078e00ff */
        /* <DEDUP_REMOVED lines=17> */
[C---:B-1----:R-:W-:Y:S01]  /*3460*/  FMUL.FTZ R69, R7.reuse, R31 ;  /* 0x0000001f07457220 */ /* 0x042fe20000410000 */
        /* <DEDUP_REMOVED lines=26> */
.L_x_5810:
[----:B------:R-:W-:Y:S05]  /*3610*/  BSYNC B1 ;  /* 0x0000000000017941 */ /* 0x000fea0003800000 */
.L_x_5809:
[----:B--2---:R2:W-:Y:S01]  /*3620*/  ST.E.128 desc[UR42][R10.64], R4 ;  /* 0x000000040a007985 */ /* 0x0045e2000c101d2a */
[----:B------:R-:W-:Y:S05]  /*3630*/  BRA `(.L_x_5804) ;  /* 0x0000000c00b47947 */ /* 0x000fea0003800000 */
.L_x_5797:
        /* <DEDUP_REMOVED lines=24> */
[----:B------:R-:W-:Y:S01]  /*37c0*/  UISETP.NE.AND UP0, UPT, UR37, 0x3, UPT ;  /* 0x000000032500788c */ /* 0x000fe2000bf05270 */
[----:B------:R-:W-:-:S05]  /*37d0*/  ISETP.GE.AND P5, PT, R16, R75, PT ;  /* 0x0000004b1000720c */ /* 0x000fca0003fa6270 */
[----:B------:R-:W-:Y:S01]  /*37e0*/  PLOP3.LUT P3, PT, PT, PT, UP0, 0x80, 0x0 ;  /* 0x000000000000781c */ /* 0x000fe20003f6f008 */
        /* <DEDUP_REMOVED lines=16> */
.L_x_5811:
[----:B------:R-:W-:Y:S01]  /*38f0*/  IMAD R63, R192, 0x8, R2 ;  /* 0x00000008c03f7824 */ /* 0x000fe200078e0202 */
[----:B------:R-:W-:Y:S01]  /*3900*/  SHF.L.U32 R72, R193, 0x1f, RZ ;  /* 0x0000001fc1487819 */ /* 0x000fe200000006ff */
[----:B------:R-:W-:Y:S03]  /*3910*/  BSSY B1, `(.L_x_5812) ;  /* 0x0000003000017945 */ /* 0x000fe60003800000 */
[----:B------:R-:W0:Y:S02]  /*3920*/  SYNCS.PHASECHK.TRANS64.TRYWAIT P6, [R63+URZ+0x28c90], R72 ;  /* 0x028c90483f0075a7 */ /* 0x000e2400080c017f */
[----:B0-----:R-:W-:Y:S05]  /*3930*/  @!P6 BRA `(.L_x_5813) ;  /* 0x000001bc0064e947 */ /* 0x001fea0003800000 */
.L_x_6147:
[----:B------:R-:W-:Y:S05]  /*3940*/  BSYNC B1 ;  /* 0x0000000000017941 */ /* 0x000fea0003800000 */
.L_x_5812:
[----:B------:R-:W-:-:S03]  /*3950*/  UMOV UR4, 0xffffffff ;  /* 0xffffffff00047882 */ /* 0x000fc60000000000 */
[----:B------:R-:W-:Y:S05]  /*3960*/  BRA.DIV UR4, `(.L_x_5814) ;  /* 0x000001be046c7947 */ /* 0x000fea000b800000 */
[----:B------:R-:W1:Y:S04]  /*3970*/  SHFL.IDX PT, R68, R68, RZ, 0x1c1f ;  /* 0x001c1fff44447589 */ /* 0x000e6800000e0000 */
[----:B------:R-:W2:Y:S02]  /*3980*/  SHFL.IDX PT, R69, R69, RZ, 0x1c1f ;  /* 0x001c1fff45457589 */ /* 0x000ea400000e0000 */
.L_x_6151:
[----:B------:R-:W3:Y:S02]  /*3990*/  LDC R71, c[0x0][0x2f4] ;  /* 0x0000bd00ff477b82 */ /* 0x000ee40000000800 */
[----:B---3--:R-:W-:-:S13]  /*39a0*/  ISETP.GE.OR P4, PT, R16, R71, P4 ;  /* 0x000000471000720c */ /* 0x008fda0002786670 */
[----:B------:R-:W-:Y:S05]  /*39b0*/  @P4 BRA `(.L_x_5804) ;  /* 0x0000000800d44947 */ /* 0x000fea0003800000 */
[----:B------:R-:W3:Y:S01]  /*39c0*/  S2R R11, SR_TID.X ;  /* 0x00000000000b7919 */ /* 0x000ee20000002100 */
        /* <DEDUP_REMOVED lines=9> */
[----:B------:R-:W-:Y:S02]  /*3a60*/  IMAD.SHL.U32 R74, R8, 0x8, RZ ;  /* 0x00000008084a7824 */ /* 0x000fe400078e00ff */
[----:B---3--:R-:W-:-:S03]  /*3a70*/  VIADD R11, R11, 0xffffff80 ;  /* 0xffffff800b0b7836 */ /* 0x008fc60000000000 */
[----:B------:R-:W-:Y:S02]  /*3a80*/  LOP3.LUT R9, R43, 0x38, R74, 0xf8, !PT ;  /* 0x000000382b097812 */ /* 0x000fe400078ef84a */
[----:B------:R-:W-:Y:S02]  /*3a90*/  SHF.R.S32.HI R10, RZ, 0x1f, R11 ;  /* 0x0000001fff0a7819 */ /* 0x000fe4000001140b */
[----:B------:R-:W-:Y:S02]  /*3aa0*/  LOP3.LUT R9, R9, R46, RZ, 0x3c, !PT ;  /* 0x0000002e09097212 */ /* 0x000fe400078e3cff */
[----:B------:R-:W-:-:S04]  /*3ab0*/  LEA.HI R10, R10, R11, RZ, 0x5 ;  /* 0x0000000b0a0a7211 */ /* 0x000fc800078f28ff */
[----:B------:R-:W-:-:S05]  /*3ac0*/  SHF.R.S32.HI R10, RZ, 0x5, R10 ;  /* 0x00000005ff0a7819 */ /* 0x000fca000001140a */
[----:B------:R-:W-:Y:S02]  /*3ad0*/  IMAD R11, R10, 0x200, R9 ;  /* 0x000002000a0b7824 */ /* 0x000fe400078e0209 */
[----:B------:R-:W-:Y:S02]  /*3ae0*/  IMAD.IADD R9, R61, 0x1, R70 ;  /* 0x000000013d097824 */ /* 0x000fe400078e0246 */
[----:B------:R-:W-:Y:S02]  /*3af0*/  IMAD.IADD R11, R70, 0x1, R11 ;  /* 0x00000001460b7824 */ /* 0x000fe400078e020b */
[--C-:B------:R-:W-:Y:S02]  /*3b00*/  IMAD R9, R9, 0x2, R2.reuse ;  /* 0x0000000209097824 */ /* 0x100fe400078e0202 */
[----:B------:R-:W-:-:S04]  /*3b10*/  IMAD R12, R11, 0x2, R2 ;  /* 0x000000020b0c7824 */ /* 0x000fc800078e0202 */
[----:B------:R-:W1:Y:S04]  /*3b20*/  LDS.128 R8, [R9+0x22400] ;  /* 0x0224000009087984 */ /* 0x000e680000000c00 */
[----:B------:R-:W2:Y:S01]  /*3b30*/  LDS.128 R12, [R12+0x22400] ;  /* 0x022400000c0c7984 */ /* 0x000ea20000000c00 */
[----:B------:R-:W-:Y:S05]  /*3b40*/  @P5 BRA `(.L_x_5816) ;  /* 0x0000000400705947 */ /* 0x000fea0003800000 */
[----:B------:R-:W-:Y:S02]  /*3b50*/  SHF.R.U32.HI R75, RZ, 0x10, R5 ;  /* 0x00000010ff4b7819 */ /* 0x000fe40000011605 */
[----:B------:R-:W-:Y:S02]  /*3b60*/  SHF.R.U32.HI R80, RZ, 0x10, R29 ;  /* 0x00000010ff507819 */ /* 0x000fe4000001161d */
[----:B------:R-:W-:Y:S01]  /*3b70*/  SHF.R.U64 R70, R4, 0x10, R5 ;  /* 0x0000001004467819 */ /* 0x000fe20000001205 */
[----:B-1----:R-:W-:Y:S01]  /*3b80*/  IMAD.U32 R5, R9, 0x10000, RZ ;  /* 0x0001000009057824 */ /* 0x002fe200078e00ff */
[----:B------:R-:W-:Y:S01]  /*3b90*/  SHF.R.U64 R77, R6, 0x10, R7 ;  /* 0x00000010064d7819 */ /* 0x000fe20000001207 */
[----:B------:R-:W-:Y:S01]  /*3ba0*/  IMAD.U32 R4, R8, 0x10000, RZ ;  /* 0x0001000008047824 */ /* 0x000fe200078e00ff */
[----:B------:R-:W-:Y:S02]  /*3bb0*/  PRMT R75, R76, 0x5410, R75 ;  /* 0x000054104c4b7816 */ /* 0x000fe4000000004b */
[----:B------:R-:W-:-:S02]  /*3bc0*/  PRMT R80, R81, 0x5432, R80 ;  /* 0x0000543251507816 */ /* 0x000fc40000000050 */
[----:B------:R-:W-:Y:S02]  /*3bd0*/  SHF.R.U32.HI R83, RZ, 0x10, R31 ;  /* 0x00000010ff537819 */ /* 0x000fe4000001161f */
[----:B------:R-:W-:Y:S01]  /*3be0*/  SHF.R.U64 R79, R28, 0x10, R29 ;  /* 0x000000101c4f7819 */ /* 0x000fe2000000121d */
[----:B--2---:R-:W-:Y:S01]  /*3bf0*/  IMAD.U32 R28, R13, 0x10000, RZ ;  /* 0x000100000d1c7824 */ /* 0x004fe200078e00ff */
[----:B------:R-:W-:Y:S01]  /*3c00*/  SHF.R.U64 R82, R30, 0x10, R31 ;  /* 0x000000101e527819 */ /* 0x000fe2000000121f */
[----:B------:R-:W-:Y:S01]  /*3c10*/  IMAD.U32 R30, R15, 0x10000, RZ ;  /* 0x000100000f1e7824 */ /* 0x000fe200078e00ff */
[----:B------:R-:W-:Y:S01]  /*3c20*/  PRMT R70, R76, 0x5432, R70 ;  /* 0x000054324c467816 */ /* 0x000fe20000000046 */
[----:B------:R-:W-:Y:S01]  /*3c30*/  IMAD.U32 R76, R75, 0x10000, RZ ;  /* 0x000100004b4c7824 */ /* 0x000fe200078e00ff */
[----:B------:R-:W-:Y:S01]  /*3c40*/  PRMT R77, R81, 0x5410, R77 ;  /* 0x00005410514d7816 */ /* 0x000fe2000000004d */
[----:B------:R-:W-:Y:S01]  /*3c50*/  IMAD.U32 R81, R80, 0x10000, RZ ;  /* 0x0001000050517824 */ /* 0x000fe200078e00ff */
[----:B------:R-:W-:Y:S01]  /*3c60*/  SHF.R.U32.HI R78, RZ, 0x10, R7 ;  /* 0x00000010ff4e7819 */ /* 0x000fe20000011607 */
[----:B------:R-:W-:Y:S01]  /*3c70*/  FMUL.FTZ R86, R28, R76 ;  /* 0x0000004c1c567220 */ /* 0x000fe20000410000 */
[----:B------:R-:W-:Y:S01]  /*3c80*/  PRMT R83, R85, 0x5410, R83 ;  /* 0x0000541055537816 */ /* 0x000fe20000000053 */
[----:B------:R-:W-:Y:S01]  /*3c90*/  IMAD.U32 R7, R10, 0x10000, RZ ;  /* 0x000100000a077824 */ /* 0x000fe200078e00ff */
[----:B------:R-:W-:Y:S01]  /*3ca0*/  LOP3.LUT R29, R13, 0xffff0000, RZ, 0xc0, !PT ;  /* 0xffff00000d1d7812 */ /* 0x000fe200078ec0ff */
[----:B------:R-:W-:Y:S01]  /*3cb0*/  FFMA.FTZ R86, R5, R81, R86 ;  /* 0x0000005105567223 */ /* 0x000fe20000010056 */
[----:B------:R-:W-:Y:S01]  /*3cc0*/  LOP3.LUT R80, R80, 0xffff0000, RZ, 0xc0, !PT ;  /* 0xffff000050507812 */ /* 0x000fe200078ec0ff */
[----:B------:R-:W-:Y:S01]  /*3cd0*/  IMAD.U32 R13, R12, 0x10000, RZ ;  /* 0x000100000c0d7824 */ /* 0x000fe200078e00ff */
[----:B------:R-:W-:-:S02]  /*3ce0*/  PRMT R79, R84, 0x5410, R79 ;  /* 0x00005410544f7816 */ /* 0x000fc4000000004f */
[----:B------:R-:W-:Y:S01]  /*3cf0*/  PRMT R82, R84, 0x5432, R82 ;  /* 0x0000543254527816 */ /* 0x000fe20000000052 */
[----:B------:R-:W-:Y:S01]  /*3d00*/  FMUL.FTZ R84, R28, R81 ;  /* 0x000000511c547220 */ /* 0x000fe20000410000 */
[----:B------:R-:W-:Y:S01]  /*3d10*/  LOP3.LUT R75, R75, 0xffff0000, RZ, 0xc0, !PT ;  /* 0xffff00004b4b7812 */ /* 0x000fe200078ec0ff */
[----:B------:R-:W-:Y:S01]  /*3d20*/  IMAD.U32 R28, R83, 0x10000, RZ ;  /* 0x00010000531c7824 */ /* 0x000fe200078e00ff */
[----:B------:R-:W-:Y:S01]  /*3d30*/  PRMT R78, R85, 0x5432, R78 ;  /* 0x00005432554e7816 */ /* 0x000fe2000000004e */
[----:B------:R-:W-:Y:S01]  /*3d40*/  FMUL.FTZ R85, R29, R80 ;  /* 0x000000501d557220 */ /* 0x000fe20000410000 */
[----:B------:R-:W-:Y:S01]  /*3d50*/  LOP3.LUT R6, R9, 0xffff0000, RZ, 0xc0, !PT ;  /* 0xffff000009067812 */ /* 0x000fe200078ec0ff */
[----:B------:R-:W-:Y:S01]  /*3d60*/  FFMA.FTZ R84, R5, R76, -R84 ;  /* 0x0000004c05547223 */ /* 0x000fe20000010854 */
[----:B------:R-:W-:Y:S01]  /*3d70*/  FMUL.FTZ R29, R29, R75 ;  /* 0x0000004b1d1d7220 */ /* 0x000fe20000410000 */
[----:B------:R-:W-:Y:S02]  /*3d80*/  IMAD.U32 R9, R11, 0x10000, RZ ;  /* 0x000100000b097824 */ /* 0x000fe400078e00ff */
[----:B------:R-:W-:Y:S01]  /*3d90*/  FMUL.FTZ R88, R30, R28 ;  /* 0x0000001c1e587220 */ /* 0x000fe20000410000 */
[----:B------:R-:W-:-:S02]  /*3da0*/  IMAD.U32 R5, R78, 0x10000, RZ ;  /* 0x000100004e057824 */ /* 0x000fc400078e00ff */
[C---:B------:R-:W-:Y:S01]  /*3db0*/  FFMA.FTZ R85, R6.reuse, R75, -R85 ;  /* 0x0000004b06557223 */ /* 0x040fe20000010855 */
[----:B------:R-:W-:Y:S01]  /*3dc0*/  FFMA.FTZ R75, R6, R80, R29 ;  /* 0x00000050064b7223 */ /* 0x000fe2000001001d */
[----:B------:R-:W-:Y:S01]  /*3dd0*/  LOP3.LUT R31, R15, 0xffff0000, RZ, 0xc0, !PT ;  /* 0xffff00000f1f7812 */ /* 0x000fe200078ec0ff */
[-C--:B------:R-:W-:Y:S01]  /*3de0*/  FMUL.FTZ R81, R30, R5.reuse ;  /* 0x000000051e517220 */ /* 0x080fe20000410000 */
[----:B------:R-:W-:Y:S01]  /*3df0*/  LOP3.LUT R76, R83, 0xffff0000, RZ, 0xc0, !PT ;  /* 0xffff0000534c7812 */ /* 0x000fe200078ec0ff */
[----:B------:R-:W-:Y:S01]  /*3e00*/  FFMA.FTZ R88, R9, R5, -R88 ;  /* 0x0000000509587223 */ /* 0x000fe20000010858 */
[----:B------:R-:W-:Y:S01]  /*3e10*/  LOP3.LUT R78, R78, 0xffff0000, RZ, 0xc0, !PT ;  /* 0xffff00004e4e7812 */ /* 0x000fe200078ec0ff */
[----:B------:R-:W-:Y:S01]  /*3e20*/  IMAD.U32 R6, R79, 0x10000, RZ ;  /* 0x000100004f067824 */ /* 0x000fe200078e00ff */
[----:B------:R-:W-:Y:S01]  /*3e30*/  LOP3.LUT R11, R11, 0xffff0000, RZ, 0xc0, !PT ;  /* 0xffff00000b0b7812 */ /* 0x000fe200078ec0ff */
[----:B------:R-:W-:Y:S02]  /*3e40*/  IMAD.U32 R5, R70, 0x10000, RZ ;  /* 0x0001000046057824 */ /* 0x000fe400078e00ff */
[----:B------:R-:W-:Y:S01]  /*3e50*/  FFMA.FTZ R81, R9, R28, R81 ;  /* 0x0000001c09517223 */ /* 0x000fe20000010051 */
[----:B------:R-:W-:Y:S01]  /*3e60*/  FMUL.FTZ R29, R13, R6 ;  /* 0x000000060d1d7220 */ /* 0x000fe20000410000 */
[----:B------:R-:W-:Y:S01]  /*3e70*/  LOP3.LUT R12, R12, 0xffff0000, RZ, 0xc0, !PT ;  /* 0xffff00000c0c7812 */ /* 0x000fe200078ec0ff */
[C---:B------:R-:W-:Y:S01]  /*3e80*/  FMUL.FTZ R28, R31.reuse, R76 ;  /* 0x0000004c1f1c7220 */ /* 0x040fe20000410000 */
[-C--:B------:R-:W-:Y:S01]  /*3e90*/  FMUL.FTZ R30, R31, R78.reuse ;  /* 0x0000004e1f1e7220 */ /* 0x080fe20000410000 */
        /* <DEDUP_REMOVED lines=11> */
[C---:B------:R-:W-:Y:S01]  /*3f50*/  IMAD.U32 R4, R77.reuse, 0x10000, RZ ;  /* 0x000100004d047824 */ /* 0x040fe200078e00ff */
[C---:B------:R-:W-:Y:S01]  /*3f60*/  LOP3.LUT R5, R82.reuse, 0xffff0000, RZ, 0xc0, !PT ;  /* 0xffff000052057812 */ /* 0x040fe200078ec0ff */
[----:B------:R-:W-:Y:S01]  /*3f70*/  IMAD.U32 R6, R82, 0x10000, RZ ;  /* 0x0001000052067824 */ /* 0x000fe200078e00ff */
[----:B------:R-:W-:Y:S01]  /*3f80*/  LOP3.LUT R77, R77, 0xffff0000, RZ, 0xc0, !PT ;  /* 0xffff00004d4d7812 */ /* 0x000fe200078ec0ff */
[-C--:B------:R-:W-:Y:S01]  /*3f90*/  FMUL.FTZ R31, R12, R9.reuse ;  /* 0x000000090c1f7220 */ /* 0x080fe20000410000 */
[----:B------:R-:W-:Y:S01]  /*3fa0*/  FFMA.FTZ R12, R8, R9, -R11 ;  /* 0x00000009080c7223 */ /* 0x000fe2000001080b */
[----:B------:R-:W-:Y:S01]  /*3fb0*/  LOP3.LUT R10, R10, 0xffff0000, RZ, 0xc0, !PT ;  /* 0xffff00000a0a7812 */ /* 0x000fe200078ec0ff */
[C---:B------:R-:W-:Y:S01]  /*3fc0*/  FMUL.FTZ R28, R15.reuse, R6 ;  /* 0x000000060f1c7220 */ /* 0x040fe20000410000 */
[C---:B------:R-:W-:Y:S01]  /*3fd0*/  FMUL.FTZ R9, R14.reuse, R5 ;  /* 0x000000050e097220 */ /* 0x040fe20000410000 */
[-C--:B------:R-:W-:Y:S01]  /*3fe0*/  FMUL.FTZ R15, R15, R4.reuse ;  /* 0x000000040f0f7220 */ /* 0x080fe20000410000 */
[----:B------:R-:W-:Y:S01]  /*3ff0*/  FMUL.FTZ R14, R14, R77 ;  /* 0x0000004d0e0e7220 */ /* 0x000fe20000410000 */
[----:B------:R-:W-:Y:S01]  /*4000*/  FFMA.FTZ R8, R8, R79, R31 ;  /* 0x0000004f08087223 */ /* 0x000fe2000001001f */
        /* <DEDUP_REMOVED lines=16> */
.L_x_5816:
[----:B------:R-:W-:Y:S05]  /*4110*/  BSYNC B1 ;  /* 0x0000000000017941 */ /* 0x000fea0003800000 */
.L_x_5815:
[----:B-1----:R1:W-:Y:S01]  /*4120*/  ST.E.128 desc[UR42][R56.64], R8 ;  /* 0x0000000838007985 */ /* 0x0023e2000c101d2a */
[----:B------:R-:W-:Y:S01]  /*4130*/  ISETP.GE.AND P4, PT, R74, R71, PT ;  /* 0x000000474a00720c */ /* 0x000fe20003f86270 */
[----:B------:R-:W-:Y:S02]  /*4140*/  IMAD.MOV.U32 R4, RZ, RZ, R69 ;  /* 0x000000ffff047224 */ /* 0x000fe400078e0045 */
[----:B------:R-:W-:-:S10]  /*4150*/  IMAD.MOV.U32 R5, RZ, RZ, R68 ;  /* 0x000000ffff057224 */ /* 0x000fd400078e0044 */
[----:B------:R-:W-:Y:S05]  /*4160*/  @P4 BRA `(.L_x_5804) ;  /* 0x0000000000e84947 */ /* 0x000fea0003800000 */
[----:B------:R-:W-:-:S05]  /*4170*/  IMAD.WIDE R4, R74, 0x2, R4 ;  /* 0x000000024a047825 */ /* 0x000fca00078e0204 */
[----:B--2---:R2:W-:Y:S01]  /*4180*/  ST.E.128 desc[UR42][R4.64], R12 ;  /* 0x0000000c04007985 */ /* 0x0045e2000c101d2a */
[----:B------:R-:W-:Y:S05]  /*4190*/  BRA `(.L_x_5804) ;  /* 0x0000000000dc7947 */ /* 0x000fea0003800000 */
.L_x_5796:
[----:B------:R-:W-:-:S06]  /*41a0*/  UISETP.NE.AND UP0, UPT, UR37, 0x3, UPT ;  /* 0x000000032500788c */ /* 0x000fcc000bf05270 */
[----:B------:R-:W-:-:S13]  /*41b0*/  PLOP3.LUT P3, PT, PT, PT, UP0, 0x80, 0x0 ;  /* 0x000000000000781c */ /* 0x000fda0003f6f008 */
[----:B------:R-:W-:Y:S05]  /*41c0*/  @!P3 BRA `(.L_x_5817) ;  /* 0x000000000004b947 */ /* 0x000fea0003800000 */
[----:B------:R-:W-:Y:S01]  /*41d0*/  BPT.TRAP 0x1 ;  /* 0x000000040000795c */ /* 0x000fe20000300000 */
.L_x_5817:
[----:B------:R-:W-:Y:S01]  /*41e0*/  IMAD R63, R192, 0x8, R2 ;  /* 0x00000008c03f7824 */ /* 0x000fe200078e0202 */
[----:B------:R-:W-:Y:S01]  /*41f0*/  SHF.L.U32 R72, R193, 0x1f, RZ ;  /* 0x0000001fc1487819 */ /* 0x000fe200000006ff */
[----:B------:R-:W-:Y:S01]  /*4200*/  BSSY B1, `(.L_x_5818) ;  /* 0x0000004000017945 */ /* 0x000fe20003800000 */
[----:B------:R-:W-:Y:S02]  /*4210*/  SHF.R.S32.HI R67, RZ, 0x1f, R65 ;  /* 0x0000001fff437819 */ /* 0x000fe40000011441 */
[----:B------:R-:W1:Y:S02]  /*4220*/  SYNCS.PHASECHK.TRANS64.TRYWAIT P4, [R63+URZ+0x28c90], R72 ;  /* 0x028c90483f0075a7 */ /* 0x000e64000808017f */
[----:B-1----:R-:W-:Y:S05]  /*4230*/  @!P4 BRA `(.L_x_5819) ;  /* 0x000001b40084c947 */ /* 0x002fea0003800000 */
.L_x_6152:
[----:B------:R-:W-:Y:S05]  /*4240*/  BSYNC B1 ;  /* 0x0000000000017941 */ /* 0x000fea0003800000 */
.L_x_5818:
        /* <DEDUP_REMOVED lines=24> */
[----:B------:R0:W2:Y:S04]  /*43d0*/  SHFL.IDX PT, R29, R13, RZ, 0x1c1f ;  /* 0x001c1fff0d1d7589 */ /* 0x0000a800000e0000 */
[----:B------:R0:W3:Y:S02]  /*43e0*/  SHFL.IDX PT, R14, R5, RZ, 0x1c1f ;  /* 0x001c1fff050e7589 */ /* 0x0000e400000e0000 */
.L_x_6156:
        /* <DEDUP_REMOVED lines=18> */
.L_x_5804:
[----:B------:R-:W-:Y:S05]  /*4510*/  BSYNC B0 ;  /* 0x0000000000007941 */ /* 0x000fea0003800000 */
.L_x_5795:
[----:B0-2-4-:R-:W0:Y:S01]  /*4520*/  S2R R4, SR_TID.X ;  /* 0x0000000000047919 */ /* 0x015e220000002100 */
[----:B------:R-:W-:Y:S01]  /*4530*/  @!PT LDS RZ, [RZ] ;  /* 0x00000000fffff984 */ /* 0x000fe20000000800 */
[----:B------:R-:W-:Y:S01]  /*4540*/  @!PT LDS RZ, [RZ] ;  /* 0x00000000fffff984 */ /* 0x000fe20000000800 */
[----:B------:R-:W-:Y:S01]  /*4550*/  @!PT LDS RZ, [RZ] ;  /* 0x00000000fffff984 */ /* 0x000fe20000000800 */
[----:B------:R-:W-:Y:S01]  /*4560*/  @!PT LDS RZ, [RZ] ;  /* 0x00000000fffff984 */ /* 0x000fe20000000800 */
[----:B------:R2:W-:Y:S06]  /*4570*/  MEMBAR.ALL.CTA ;  /* 0x0000000000007992 */ /* 0x0005ec0000008000 */
[----:B--2---:R-:W2:Y:S01]  /*4580*/  FENCE.VIEW.ASYNC.S ;  /* 0x00000000000073c6 */ /* 0x004ea20000000000 */
[----:B------:R-:W-:Y:S05]  /*4590*/  WARPSYNC.ALL ;  /* 0x0000000000007948 */ /* 0x000fea0003800000 */
[----:B------:R-:W-:Y:S01]  /*45a0*/  BSSY B0, `(.L_x_5821) ;  /* 0x0000009000007945 */ /* 0x000fe20003800000 */
[----:B0-----:R-:W-:Y:S01]  /*45b0*/  LOP3.LUT R4, R4, 0x7f, RZ, 0xc0, !PT ;  /* 0x0000007f04047812 */ /* 0x001fe200078ec0ff */
[----:B--2---:R0:W-:Y:S03]  /*45c0*/  BAR.SYNC.DEFER_BLOCKING R49, 0x80 ;  /* 0x000200310000751d */ /* 0x0041e60000010000 */
[----:B------:R-:W-:-:S13]  /*45d0*/  ISETP.NE.AND P4, PT, R4, RZ, PT ;  /* 0x000000ff0400720c */ /* 0x000fda0003f85270 */
[----:B------:R-:W-:-:S05]  /*45e0*/  @!P4 VIADD R4, R63, 0x28ca0 ;  /* 0x00028ca03f04c836 */ /* 0x000fca0000000000 */
[----:B------:R-:W-:-:S04]  /*45f0*/  @!P4 PRMT R4, RZ, 0x654, R4 ;  /* 0x00000654ff04c816 */ /* 0x000fc80000000004 */
[----:B------:R0:W-:Y:S01]  /*4600*/  @!P4 SYNCS.ARRIVE.TRANS64.RED.A1T0 RZ, [R4+URZ], RZ ;  /* 0x000000ff04ffc9a7 */ /* 0x0001e2000810043f */
[----:B------:R-:W-:Y:S05]  /*4610*/  @!P3 BRA `(.L_x_5822) ;  /* 0x000000000004b947 */ /* 0x000fea0003800000 */
[----:B------:R-:W-:Y:S01]  /*4620*/  BPT.TRAP 0x1 ;  /* 0x000000040000795c */ /* 0x000fe20000300000 */
.L_x_5822:
[----:B------:R-:W-:Y:S05]  /*4630*/  BSYNC B0 ;  /* 0x0000000000007941 */ /* 0x000fea0003800000 */
.L_x_5821:
[----:B------:R-:W2:Y:S01]  /*4640*/  SYNCS.PHASECHK.TRANS64.TRYWAIT P3, [R63+URZ+0x28cb0], R72 ;  /* 0x028cb0483f0075a7 */ /* 0x000ea2000806017f */
[----:B------:R-:W-:Y:S04]  /*4650*/  BSSY B0, `(.L_x_5823) ;  /* 0x0000002000007945 */ /* 0x000fe80003800000 */
[----:B--2---:R-:W-:Y:S05]  /*4660*/  @!P3 BRA `(.L_x_5824) ;  /* 0x000001b000d0b947 */ /* 0x004fea0003800000 */
.L_x_6157:
[----:B------:R-:W-:Y:S05]  /*4670*/  BSYNC B0 ;  /* 0x0000000000007941 */ /* 0x000fea0003800000 */
.L_x_5823:
        /* <DEDUP_REMOVED lines=11> */
[----:B-1----:R-:W-:Y:S02]  /*4730*/  IMAD R9, R47, UR4, RZ ;  /* 0x000000042f097c24 */ /* 0x002fe4000f8e02ff */
[----:B------:R-:W-:Y:S02]  /*4740*/  IMAD.IADD R5, R5, 0x1, R7 ;  /* 0x0000000105057824 */ /* 0x000fe400078e0207 */
[C---:B------:R-:W-:Y:S02]  /*4750*/  IMAD R7, R26.reuse, UR5, R9 ;  /* 0x000000051a077c24 */ /* 0x040fe4000f8e0209 */
[----:B------:R-:W-:Y:S01]  /*4760*/  IMAD.WIDE.U32 R4, R26, UR4, R4 ;  /* 0x000000041a047c25 */ /* 0x000fe2000f8e0004 */
[----:B------:R-:W-:-:S03]  /*4770*/  ULDC.64 UR4, c[0x0][0x318] ;  /* 0x0000c60000047ab9 */ /* 0x000fc60000000a00 */
[----:B------:R-:W-:Y:S01]  /*4780*/  IMAD.IADD R7, R5, 0x1, R7 ;  /* 0x0000000105077824 */ /* 0x000fe200078e0207 */
[----:B------:R-:W-:-:S04]  /*4790*/  LEA R5, P3, R4, UR4, 0x1 ;  /* 0x0000000404057c11 */ /* 0x000fc8000f8608ff */
[----:B------:R-:W-:Y:S01]  /*47a0*/  LEA.HI.X R4, R4, UR5, R7, 0x1, P3 ;  /* 0x0000000504047c11 */ /* 0x000fe200098f0c07 */
[----:B------:R0:W1:Y:S01]  /*47b0*/  SHFL.IDX PT, R15, R5, RZ, 0x1c1f ;  /* 0x001c1fff050f7589 */ /* 0x00006200000e0000 */
[----:B------:R-:W-:-:S03]  /*47c0*/  ISETP.GT.AND P3, PT, R73, R196, PT ;  /* 0x000000c44900720c */ /* 0x000fc60003f64270 */
[----:B------:R0:W4:Y:S10]  /*47d0*/  SHFL.IDX PT, R13, R4, RZ, 0x1c1f ;  /* 0x001c1fff040d7589 */ /* 0x00013400000e0000 */
[----:B0-----:R-:W-:Y:S05]  /*47e0*/  @!P3 BRA `(.L_x_5826) ;  /* 0x00000004009cb947 */ /* 0x001fea0003800000 */
[----:B------:R-:W5:Y:S01]  /*47f0*/  LDL R31, [R1+0x14] ;  /* 0x00001400011f7983 */ /* 0x000f620000100800 */
[----:B------:R-:W-:-:S03]  /*4800*/  ULDC UR4, c[0x0][0x320] ;  /* 0x0000c80000047ab9 */ /* 0x000fc60000000800 */
[----:B------:R-:W2:Y:S04]  /*4810*/  LDL R12, [R1+0x18] ;  /* 0x00001800010c7983 */ /* 0x000ea80000100800 */
[----:B------:R-:W2:Y:S01]  /*4820*/  LDL R30, [R1+0x1c] ;  /* 0x00001c00011e7983 */ /* 0x000ea20000100800 */
[----:B------:R-:W-:Y:S01]  /*4830*/  ISETP.GE.AND P5, PT, R16, UR4, PT ;  /* 0x0000000410007c0c */ /* 0x000fe2000bfa6270 */
[----:B------:R-:W-:Y:S01]  /*4840*/  IMAD R9, R192, 0x8000, R51 ;  /* 0x00008000c0097824 */ /* 0x000fe200078e0233 */
[----:B------:R-:W-:Y:S01]  /*4850*/  LOP3.LUT P3, RZ, R200, 0x4, RZ, 0xc0, !PT ;  /* 0x00000004c8ff7812 */ /* 0x000fe2000786c0ff */
[----:B------:R-:W2:Y:S02]  /*4860*/  LDL R29, [R1+0x20] ;  /* 0x00002000011d7983 */ /* 0x000ea40000100800 */
[----:B------:R-:W-:-:S02]  /*4870*/  IMAD R10, R9, 0x2, R2 ;  /* 0x00000002090a7824 */ /* 0x000fc400078e0202 */
[----:B------:R-:W2:Y:S04]  /*4880*/  LDL R28, [R1+0x24] ;  /* 0x00002400011c7983 */ /* 0x000ea80000100800 */
[----:B---3--:R-:W3:Y:S01]  /*4890*/  LDL R14, [R1+0x28] ;  /* 0x00002800010e7983 */ /* 0x008ee20000100800 */
[----:B------:R-:W-:-:S03]  /*48a0*/  VIADD R11, R9, 0x20 ;  /* 0x00000020090b7836 */ /* 0x000fc60000000000 */
[----:B------:R-:W0:Y:S01]  /*48b0*/  @!P5 LDS.128 R4, [R10+0x400] ;  /* 0x000400000a04d984 */ /* 0x000e220000000c00 */
[----:B------:R-:W-:Y:S01]  /*48c0*/  @P3 VIADD R11, R9, 0xffffffe0 ;  /* 0xffffffe0090b3836 */ /* 0x000fe20000000000 */
[C---:B-1----:R-:W-:Y:S02]  /*48d0*/  @!P5 LEA R8, P3, R16.reuse, R15, 0x1 ;  /* 0x0000000f1008d211 */ /* 0x042fe400078608ff */
[----:B------:R-:W3:Y:S01]  /*48e0*/  LDL R64, [R1+0x30] ;  /* 0x0000300001407983 */ /* 0x000ee20000100800 */
[----:B------:R-:W-:Y:S01]  /*48f0*/  IMAD R11, R11, 0x2, R2 ;  /* 0x000000020b0b7824 */ /* 0x000fe200078e0202 */
[----:B----4-:R-:W-:Y:S02]  /*4900*/  @!P5 LEA.HI.X R9, R16, R13, R17, 0x1, P3 ;  /* 0x0000000d1009d211 */ /* 0x010fe400018f0c11 */
[C---:B------:R-:W-:Y:S01]  /*4910*/  ISETP.GE.AND P3, PT, R190.reuse, UR4, PT ;  /* 0x00000004be007c0c */ /* 0x040fe2000bf66270 */
[----:B------:R-:W4:Y:S04]  /*4920*/  LDL R57, [R1+0x34] ;  /* 0x0000340001397983 */ /* 0x000f280000100800 */
[----:B------:R-:W4:Y:S04]  /*4930*/  LDL R56, [R1+0x38] ;  /* 0x0000380001387983 */ /* 0x000f280000100800 */
[----:B0-----:R0:W-:Y:S04]  /*4940*/  @!P5 ST.E.128 desc[UR42][R8.64], R4 ;  /* 0x000000040800d985 */ /* 0x0011e8000c101d2a */
[----:B------:R-:W1:Y:S01]  /*4950*/  @!P3 LDS.128 R4, [R11+0x400] ;  /* 0x000400000b04b984 */ /* 0x000e620000000c00 */
[----:B0-----:R-:W-:-:S04]  /*4960*/  @!P3 LEA R8, P5, R190, R15, 0x1 ;  /* 0x0000000fbe08b211 */ /* 0x001fc800078a08ff */
[----:B------:R-:W-:Y:S02]  /*4970*/  @!P3 LEA.HI.X R9, R190, R13, R206, 0x1, P5 ;  /* 0x0000000dbe09b211 */ /* 0x000fe400028f0cce */
[----:B------:R-:W-:-:S03]  /*4980*/  ISETP.GE.AND P5, PT, R229, UR4, PT ;  /* 0x00000004e5007c0c */ /* 0x000fc6000bfa6270 */
[----:B-1----:R0:W-:Y:S10]  /*4990*/  @!P3 ST.E.128 desc[UR42][R8.64], R4 ;  /* 0x000000040800b985 */ /* 0x0021f4000c101d2a */
[----:B------:R-:W1:Y:S01]  /*49a0*/  @!P5 LDS.128 R4, [R10+0x2400] ;  /* 0x002400000a04d984 */ /* 0x000e620000000c00 */
[----:B0-----:R-:W-:-:S05]  /*49b0*/  @!P5 LEA R8, P3, R229, R15, 0x1 ;  /* 0x0000000fe508d211 */ /* 0x001fca00078608ff */
[----:B-----5:R-:W-:Y:S01]  /*49c0*/  @!P5 IMAD.X R9, R13, 0x1, R31, P3 ;  /* 0x000000010d09d824 */ /* 0x020fe200018e061f */
[C---:B------:R-:W-:Y:S01]  /*49d0*/  ISETP.GE.AND P3, PT, R228.reuse, UR4, PT ;  /* 0x00000004e4007c0c */ /* 0x040fe2000bf66270 */
[----:B------:R-:W5:Y:S04]  /*49e0*/  LDL R31, [R1+0x3c] ;  /* 0x00003c00011f7983 */ /* 0x000f680000100800 */
[----:B-1----:R0:W-:Y:S08]  /*49f0*/  @!P5 ST.E.128 desc[UR42][R8.64], R4 ;  /* 0x000000040800d985 */ /* 0x0021f0000c101d2a */
[----:B------:R-:W1:Y:S01]  /*4a00*/  @!P3 LDS.128 R4, [R11+0x2400] ;  /* 0x002400000b04b984 */ /* 0x000e620000000c00 */
[----:B0-----:R-:W-:-:S05]  /*4a10*/  @!P3 LEA R8, P5, R228, R15, 0x1 ;  /* 0x0000000fe408b211 */ /* 0x001fca00078a08ff */
[----:B--2---:R-:W-:Y:S02]  /*4a20*/  @!P3 IMAD.X R9, R13, 0x1, R12, P5 ;  /* 0x000000010d09b824 */ /* 0x004fe400028e060c */
[----:B------:R-:W2:Y:S01]  /*4a30*/  LDL R12, [R1+0x2c] ;  /* 0x00002c00010c7983 */ /* 0x000ea20000100800 */
[----:B------:R-:W-:-:S03]  /*4a40*/  ISETP.GE.AND P5, PT, R226, UR4, PT ;  /* 0x00000004e2007c0c */ /* 0x000fc6000bfa6270 */
[----:B-1----:R0:W-:Y:S10]  /*4a50*/  @!P3 ST.E.128 desc[UR42][R8.64], R4 ;  /* 0x000000040800b985 */ /* 0x0021f4000c101d2a */
[----:B------:R-:W1:Y:S01]  /*4a60*/  @!P5 LDS.128 R4, [R10+0x4400] ;  /* 0x004400000a04d984 */ /* 0x000e620000000c00 */
[----:B0-----:R-:W-:-:S05]  /*4a70*/  @!P5 LEA R8, P3, R226, R15, 0x1 ;  /* 0x0000000fe208d211 */ /* 0x001fca00078608ff */
[----:B------:R-:W-:Y:S01]  /*4a80*/  @!P5 IMAD.X R9, R13, 0x1, R30, P3 ;  /* 0x000000010d09d824 */ /* 0x000fe200018e061e */
[C---:B------:R-:W-:Y:S01]  /*4a90*/  ISETP.GE.AND P3, PT, R219.reuse, UR4, PT ;  /* 0x00000004db007c0c */ /* 0x040fe2000bf66270 */
[----:B------:R-:W5:Y:S04]  /*4aa0*/  LDL R30, [R1+0x40] ;  /* 0x00004000011e7983 */ /* 0x000f680000100800 */
[----:B-1----:R0:W-:Y:S08]  /*4ab0*/  @!P5 ST.E.128 desc[UR42][R8.64], R4 ;  /* 0x000000040800d985 */ /* 0x0021f0000c101d2a */
        /* <DEDUP_REMOVED lines=14> */
[----:B---3--:R-:W-:Y:S02]  /*4ba0*/  @!P3 IMAD.X R9, R13, 0x1, R14, P5 ;  /* 0x000000010d09b824 */ /* 0x008fe400028e060e */
[----:B------:R-:W3:Y:S01]  /*4bb0*/  LDL R14, [R1+0x4] ;  /* 0x00000400010e7983 */ /* 0x000ee20000100800 */
[----:B------:R-:W-:-:S03]  /*4bc0*/  ISETP.GE.AND P5, PT, R216, UR4, PT ;  /* 0x00000004d8007c0c */ /* 0x000fc6000bfa6270 */
[----:B-1----:R0:W-:Y:S10]  /*4bd0*/  @!P3 ST.E.128 desc[UR42][R8.64], R4 ;  /* 0x000000040800b985 */ /* 0x0021f4000c101d2a */
        /* <DEDUP_REMOVED lines=34> */
[----:B---3--:R-:W-:-:S04]  /*4e00*/  ISETP.GE.AND P3, PT, R14, UR4, PT ;  /* 0x000000040e007c0c */ /* 0x008fc8000bf66270 */
[----:B-1----:R0:W-:Y:S09]  /*4e10*/  @!P5 ST.E.128 desc[UR42][R8.64], R4 ;  /* 0x000000040800d985 */ /* 0x0021f2000c101d2a */
[----:B------:R-:W1:Y:S01]  /*4e20*/  @!P3 LDS.128 R4, [R11+0xe400] ;  /* 0x00e400000b04b984 */ /* 0x000e620000000c00 */
[----:B0-----:R-:W-:-:S05]  /*4e30*/  @!P3 LEA R8, P5, R14, R15, 0x1 ;  /* 0x0000000f0e08b211 */ /* 0x001fca00078a08ff */
[----:B--2---:R-:W-:-:S05]  /*4e40*/  @!P3 IMAD.X R9, R13, 0x1, R12, P5 ;  /* 0x000000010d09b824 */ /* 0x004fca00028e060c */
[----:B-1----:R0:W-:Y:S03]  /*4e50*/  @!P3 ST.E.128 desc[UR42][R8.64], R4 ;  /* 0x000000040800b985 */ /* 0x0021e6000c101d2a */
.L_x_5826:
[----:B------:R-:W-:Y:S05]  /*4e60*/  BSYNC B0 ;  /* 0x0000000000007941 */ /* 0x000fea0003800000 */
.L_x_5825:
[----:B------:R-:W-:Y:S01]  /*4e70*/  @!PT LDS RZ, [RZ] ;  /* 0x00000000fffff984 */ /* 0x000fe20000000800 */
[----:B------:R-:W-:Y:S01]  /*4e80*/  @!PT LDS RZ, [RZ] ;  /* 0x00000000fffff984 */ /* 0x000fe20000000800 */
[----:B------:R-:W-:Y:S01]  /*4e90*/  @!PT LDS RZ, [RZ] ;  /* 0x00000000fffff984 */ /* 0x000fe20000000800 */
[----:B------:R-:W-:Y:S01]  /*4ea0*/  @!PT LDS RZ, [RZ] ;  /* 0x00000000fffff984 */ /* 0x000fe20000000800 */
[----:B------:R5:W-:Y:S06]  /*4eb0*/  MEMBAR.ALL.CTA ;  /* 0x0000000000007992 */ /* 0x000bec0000008000 */
[----:B-----5:R-:W5:Y:S01]  /*4ec0*/  FENCE.VIEW.ASYNC.S ;  /* 0x00000000000073c6 */ /* 0x020f620000000000 */
[----:B--2---:R-:W-:Y:S01]  /*4ed0*/  @!P4 VIADD R63, R63, 0x28cc0 ;  /* 0x00028cc03f3fc836 */ /* 0x004fe20000000000 */
[----:B-----5:R2:W-:Y:S04]  /*4ee0*/  BAR.SYNC.DEFER_BLOCKING R49, 0x80 ;  /* 0x000200310000751d */ /* 0x0205e80000010000 */
[----:B------:R-:W-:Y:S01]  /*4ef0*/  @!P4 PRMT R63, RZ, 0x654, R63 ;  /* 0x00000654ff3fc816 */ /* 0x000fe2000000003f */
[----:B------:R-:W-:Y:S01]  /*4f00*/  VIADD R192, R192, 0x1 ;  /* 0x00000001c0c07836 */ /* 0x000fe20000000000 */
[----:B------:R-:W-:-:S02]  /*4f10*/  PLOP3.LUT P3, PT, PT, PT, PT, 0x8, 0x0 ;  /* 0x000000000000781c */ /* 0x000fc40003f6e170 */
[----:B------:R2:W-:Y:S02]  /*4f20*/  @!P4 SYNCS.ARRIVE.TRANS64.RED.A1T0 RZ, [R63+URZ], RZ ;  /* 0x000000ff3fffc9a7 */ /* 0x0005e4000810043f */
[----:B------:R-:W-:-:S04]  /*4f30*/  ISETP.NE.AND P4, PT, R192, 0x2, PT ;  /* 0x00000002c000780c */ /* 0x000fc80003f85270 */
[----:B0-----:R-:W-:Y:S02]  /*4f40*/  SEL R4, RZ, 0x1, P4 ;  /* 0x00000001ff047807 */ /* 0x001fe40002000000 */
[----:B------:R-:W-:Y:S02]  /*4f50*/  SEL R192, R192, RZ, P4 ;  /* 0x000000ffc0c07207 */ /* 0x000fe40002000000 */
[----:B------:R-:W-:Y:S01]  /*4f60*/  LOP3.LUT R193, R193, R4, RZ, 0x3c, !PT ;  /* 0x00000004c1c17212 */ /* 0x000fe200078e3cff */
[----:B--2---:R-:W-:Y:S06]  /*4f70*/  @P2 BRA `(.L_x_5827) ;  /* 0xffffffd400e42947 */ /* 0x004fec000383ffff */
.L_x_5790:
[----:B------:R-:W-:Y:S04]  /*4f80*/  BSSY B0, `(.L_x_5828) ;  /* 0x0000004000007945 */ /* 0x000fe80003800000 */
[----:B------:R-:W-:Y:S05]  /*4f90*/  @P3 BRA `(.L_x_5829) ;  /* 0x0000000000083947 */ /* 0x000fea0003800000 */
[----:B------:R-:W0:Y:S02]  /*4fa0*/  FENCE.VIEW.ASYNC.G ;  /* 0x00000000000073c6 */ /* 0x000e240000000100 */
[----:B0-----:R-:W-:Y:S06]  /*4fb0*/  BAR.ARV 0xc, 0x180 ;  /* 0x0306000000007b1d */ /* 0x001fec0000002000 */
.L_x_5829:
[----:B------:R-:W-:Y:S05]  /*4fc0*/  BSYNC B0 ;  /* 0x0000000000007941 */ /* 0x000fea0003800000 */
.L_x_5828:
[----:B------:R-:W-:Y:S01]  /*4fd0*/  UISETP.NE.AND UP0, UPT, UR39, 0x1, UPT ;  /* 0x000000012700788c */ /* 0x000fe2000bf05270 */
[----:B------:R-:W-:Y:S05]  /*4fe0*/  BSSY B7, `(.L_x_5830) ;  /* 0x0000f6b000077945 */ /* 0x000fea0003800000 */
[----:B------:R-:W-:-:S13]  /*4ff0*/  PLOP3.LUT P0, PT, PT, PT, UP0, 0x80, 0x0 ;  /* 0x000000000000781c */ /* 0x000fda0003f0f008 */
[----:B------:R-:W-:Y:S05]  /*5000*/  @!P0 BRA `(.L_x_5831) ;  /* 0x0000002000e48947 */ /* 0x000fea0003800000 */
[----:B------:R-:W0:Y:S01]  /*5010*/  LDC R0, c[0x0][0x448] ;  /* 0x00011200ff007b82 */ /* 0x000e220000000800 */
[----:B------:R-:W-:-:S07]  /*5020*/  IADD3 R23, R189, 0x1, -R23 ;  /* 0x00000001bd177810 */ /* 0x000fce0007ffe817 */
[----:B------:R-:W2:Y:S01]  /*5030*/  LDC.64 R4, c[0x0][0x9e0] ;  /* 0x00027800ff047b82 */ /* 0x000ea20000000a00 */
[----:B0-----:R-:W-:Y:S01]  /*5040*/  ISETP.NE.AND P1, PT, R0, 0x1, PT ;  /* 0x000000010000780c */ /* 0x001fe20003f25270 */
[----:B------:R-:W-:Y:S01]  /*5050*/  VIADD R0, R199, 0x3f ;  /* 0x0000003fc7007836 */ /* 0x000fe20000000000 */
[----:B--2---:R-:W-:-:S11]  /*5060*/  ISETP.GE.AND P2, PT, R5, 0x1, PT ;  /* 0x000000010500780c */ /* 0x004fd60003f46270 */
[----:B------:R-:W0:Y:S08]  /*5070*/  @P1 LDC R3, c[0x0][0x44c] ;  /* 0x00011300ff031b82 */ /* 0x000e300000000800 */
[----:B------:R-:W2:Y:S01]  /*5080*/  @P1 LDC R6, c[0x0][0x450] ;  /* 0x00011400ff061b82 */ /* 0x000ea20000000800 */
[----:B0-----:R-:W-:-:S05]  /*5090*/  @P1 IMAD.HI.U32 R3, R0, R3, RZ ;  /* 0x0000000300031227 */ /* 0x001fca00078e00ff */
        /* <DEDUP_REMOVED lines=15> */
.L_x_5834:
[----:B------:R-:W-:-:S13]  /*5190*/  ISETP.NE.AND P0, PT, R5, 0x1, PT ;  /* 0x000000010500780c */ /* 0x000fda0003f05270 */
[----:B------:R-:W0:Y:S02]  /*51a0*/  @P0 LDC.64 R6, c[0x0][0x9e8] ;  /* 0x00027a00ff060b82 */ /* 0x000e240000000a00 */
[----:B0-----:R-:W-:-:S05]  /*51b0*/  @P0 IMAD.HI.U32 R6, R0, R6, RZ ;  /* 0x0000000600060227 */ /* 0x001fca00078e00ff */
[----:B------:R-:W-:-:S07]  /*51c0*/  @P0 SHF.R.U32.HI R0, RZ, R7, R6 ;  /* 0x00000007ff000219 */ /* 0x000fce0000011606 */
.L_x_5835:
[----:B------:R-:W-:Y:S05]  /*51d0*/  BSYNC B0 ;  /* 0x0000000000007941 */ /* 0x000fea0003800000 */
.L_x_5833:
[----:B------:R-:W-:-:S05]  /*51e0*/  IMAD R3, R0, R5, R5 ;  /* 0x0000000500037224 */ /* 0x000fca00078e0205 */
[----:B------:R-:W-:-:S07]  /*51f0*/  VIMNMX R4, R4, R3, PT ;  /* 0x0000000304047248 */ /* 0x000fce0003fe0100 */
.L_x_5832:
[----:B------:R-:W0:Y:S01]  /*5200*/  @P1 LDC R0, c[0x0][0x44c] ;  /* 0x00011300ff001b82 */ /* 0x000e220000000800 */
[----:B------:R-:W-:Y:S01]  /*5210*/  VIADD R4, R4, 0x3f ;  /* 0x0000003f04047836 */ /* 0x000fe20000000000 */
[----:B------:R-:W-:Y:S01]  /*5220*/  ULDC UR4, c[0x0][0x9dc] ;  /* 0x0002770000047ab9 */ /* 0x000fe20000000800 */
[----:B------:R-:W-:-:S03]  /*5230*/  IMAD.MOV.U32 R7, RZ, RZ, R199 ;  /* 0x000000ffff077224 */ /* 0x000fc600078e00c7 */
[----:B------:R-:W-:Y:S02]  /*5240*/  SHF.R.S32.HI R3, RZ, 0x1f, R4 ;  /* 0x0000001fff037819 */ /* 0x000fe40000011404 */
[----:B------:R-:W2:Y:S02]  /*5250*/  @P1 LDC R9, c[0x0][0x450] ;  /* 0x00011400ff091b82 */ /* 0x000ea40000000800 */
[----:B------:R-:W-:-:S04]  /*5260*/  LEA.HI R3, R3, R4, RZ, 0x6 ;  /* 0x0000000403037211 */ /* 0x000fc800078f30ff */
[----:B------:R-:W-:-:S04]  /*5270*/  SHF.R.S32.HI R3, RZ, 0x6, R3 ;  /* 0x00000006ff037819 */ /* 0x000fc80000011403 */
[----:B------:R-:W-:Y:S01]  /*5280*/  VIMNMX R20, R168, R3, PT ;  /* 0x00000003a8147248 */ /* 0x000fe20003fe0100 */
[----:B0-----:R-:W-:-:S05]  /*5290*/  @P1 IMAD.HI.U32 R0, R199, R0, RZ ;  /* 0x00000000c7001227 */ /* 0x001fca00078e00ff */
[----:B--2---:R-:W-:-:S05]  /*52a0*/  @P1 SHF.R.U32.HI R7, RZ, R9, R0 ;  /* 0x00000009ff071219 */ /* 0x004fca0000011600 */
        /* <DEDUP_REMOVED lines=13> */
.L_x_5838:
[----:B------:R-:W-:-:S13]  /*5380*/  ISETP.NE.AND P0, PT, R5, 0x1, PT ;  /* 0x000000010500780c */ /* 0x000fda0003f05270 */
[----:B------:R-:W0:Y:S02]  /*5390*/  @P0 LDC.64 R6, c[0x0][0x9e8] ;  /* 0x00027a00ff060b82 */ /* 0x000e240000000a00 */
[----:B0-----:R-:W-:-:S05]  /*53a0*/  @P0 IMAD.HI.U32 R4, R40, R6, RZ ;  /* 0x0000000628040227 */ /* 0x001fca00078e00ff */
[----:B------:R-:W-:-:S07]  /*53b0*/  @P0 SHF.R.U32.HI R40, RZ, R7, R4 ;  /* 0x00000007ff280219 */ /* 0x000fce0000011604 */
.L_x_5839:
[----:B------:R-:W-:Y:S05]  /*53c0*/  BSYNC B0 ;  /* 0x0000000000007941 */ /* 0x000fea0003800000 */
.L_x_5837:
[----:B------:R-:W-:-:S05]  /*53d0*/  IMAD R5, R40, R5, RZ ;  /* 0x0000000528057224 */ /* 0x000fca00078e02ff */
[----:B------:R-:W-:-:S07]  /*53e0*/  VIMNMX R0, R0, R5, !PT ;  /* 0x0000000500007248 */ /* 0x000fce0007fe0100 */
.L_x_5836:
[----:B------:R-:W-:Y:S01]  /*53f0*/  SHF.R.S32.HI R5, RZ, 0x1f, R0 ;  /* 0x0000001fff057819 */ /* 0x000fe20000011400 */
[----:B------:R-:W-:Y:S01]  /*5400*/  IMAD.MOV.U32 R3, RZ, RZ, RZ ;  /* 0x000000ffff037224 */ /* 0x000fe200078e00ff */
[----:B------:R-:W-:Y:S02]  /*5410*/  PLOP3.LUT P0, PT, PT, PT, PT, 0x80, 0x0 ;  /* 0x000000000000781c */ /* 0x000fe40003f0f070 */
[----:B------:R-:W-:Y:S02]  /*5420*/  CS2R R150, SRZ ;  /* 0x0000000000967805 */ /* 0x000fe4000001ff00 */
[----:B------:R-:W-:Y:S01]  /*5430*/  LEA.HI R5, R5, R0, RZ, 0x6 ;  /* 0x0000000005057211 */ /* 0x000fe200078f30ff */
[----:B------:R-:W-:Y:S01]  /*5440*/  IMAD.MOV.U32 R0, RZ, RZ, RZ ;  /* 0x000000ffff007224 */ /* 0x000fe200078e00ff */
[----:B------:R-:W-:Y:S02]  /*5450*/  CS2R R148, SRZ ;  /* 0x0000000000947805 */ /* 0x000fe4000001ff00 */
[----:B------:R-:W-:-:S02]  /*5460*/  CS2R R146, SRZ ;  /* 0x0000000000927805 */ /* 0x000fc4000001ff00 */
[----:B------:R-:W-:Y:S02]  /*5470*/  SHF.R.S32.HI R6, RZ, 0x6, R5 ;  /* 0x00000006ff067819 */ /* 0x000fe40000011405 */
[----:B------:R-:W-:Y:S02]  /*5480*/  CS2R R144, SRZ ;  /* 0x0000000000907805 */ /* 0x000fe4000001ff00 */
        /* <DEDUP_REMOVED lines=38> */
[----:B-1-3--:R-:W-:Y:S02]  /*56f0*/  CS2R R14, SRZ ;  /* 0x00000000000e7805 */ /* 0x00afe4000001ff00 */
[----:B------:R-:W-:-:S02]  /*5700*/  CS2R R154, SRZ ;  /* 0x00000000009a7805 */ /* 0x000fc4000001ff00 */
[----:B------:R-:W-:Y:S01]  /*5710*/  CS2R R156, SRZ ;  /* 0x00000000009c7805 */ /* 0x000fe2000001ff00 */
[----:B------:R-:W-:Y:S01]  /*5720*/  IMAD.MOV.U32 R75, RZ, RZ, RZ ;  /* 0x000000ffff4b7224 */ /* 0x000fe200078e00ff */
[----:B----4-:R-:W-:Y:S02]  /*5730*/  CS2R R12, SRZ ;  /* 0x00000000000c7805 */ /* 0x010fe4000001ff00 */
        /* <DEDUP_REMOVED lines=23> */
[----:B------:R-:W-:Y:S01]  /*58b0*/  CS2R R10, SRZ ;  /* 0x00000000000a7805 */ /* 0x000fe2000001ff00 */
[----:B------:R-:W-:Y:S01]  /*58c0*/  IMAD.MOV.U32 R31, RZ, RZ, RZ ;  /* 0x000000ffff1f7224 */ /* 0x000fe200078e00ff */
[----:B------:R-:W-:Y:S01]  /*58d0*/  CS2R R8, SRZ ;  /* 0x0000000000087805 */ /* 0x000fe2000001ff00 */
[----:B------:R-:W-:Y:S06]  /*58e0*/  @!P1 BRA `(.L_x_5840) ;  /* 0x000000ec00689947 */ /* 0x000fec0003800000 */
[----:B------:R-:W0:Y:S02]  /*58f0*/  S2R R23, SR_TID.X ;  /* 0x0000000000177919 */ /* 0x000e240000002100 */
        /* <DEDUP_REMOVED lines=8> */
[----:B------:R-:W-:Y:S02]  /*5980*/  IMAD.U32 R0, RZ, RZ, UR37 ;  /* 0x00000025ff007e24 */ /* 0x000fe4000f8e00ff */
[----:B------:R-:W-:-:S03]  /*5990*/  IMAD R3, R3, 0x8000, R2 ;  /* 0x0000800003037824 */ /* 0x000fc600078e0202 */
[----:B------:R-:W-:Y:S01]  /*59a0*/  ISETP.NE.AND P0, PT, R0, 0x3, PT ;  /* 0x000000030000780c */ /* 0x000fe20003f05270 */
[----:B------:R-:W-:-:S05]  /*59b0*/  VIADD R3, R3, 0x400 ;  /* 0x0000040003037836 */ /* 0x000fca0000000000 */
[----:B------:R-:W-:-:S04]  /*59c0*/  SHF.R.U32.HI R3, RZ, 0x4, R3 ;  /* 0x00000004ff037819 */ /* 0x000fc80000011603 */
[----:B------:R-:W-:-:S04]  /*59d0*/  LOP3.LUT R0, R3, 0x3fff, RZ, 0xc0, !PT ;  /* 0x00003fff03007812 */ /* 0x000fc800078ec0ff */
[----:B------:R-:W-:Y:S01]  /*59e0*/  LOP3.LUT R0, R0, 0x2000000, RZ, 0xfc, !PT ;  /* 0x0200000000007812 */ /* 0x000fe200078efcff */
[----:B------:R-:W-:Y:S06]  /*59f0*/  @!P0 BRA `(.L_x_5841) ;  /* 0x0000000000048947 */ /* 0x000fec0003800000 */
[----:B------:R-:W-:Y:S01]  /*5a00*/  BPT.TRAP 0x1 ;  /* 0x000000040000795c */ /* 0x000fe20000300000 */
.L_x_5841:
[----:B------:R-:W-:Y:S01]  /*5a10*/  IMAD R3, R18, 0x8, R2 ;  /* 0x0000000812037824 */ /* 0x000fe200078e0202 */
[----:B------:R-:W-:Y:S01]  /*5a20*/  SHF.L.U32 R10, R19, 0x1f, RZ ;  /* 0x0000001f130a7819 */ /* 0x000fe200000006ff */
[----:B------:R-:W-:Y:S01]  /*5a30*/  VIADD R4, R2, 0x26800 ;  /* 0x0002680002047836 */ /* 0x000fe20000000000 */
[----:B------:R-:W-:Y:S01]  /*5a40*/  BSSY B0, `(.L_x_5842) ;  /* 0x0000008000007945 */ /* 0x000fe20003800000 */
[----:B------:R-:W-:Y:S01]  /*5a50*/  IMAD R8, R18, 0x1000, R0 ;  /* 0x0000100012087824 */ /* 0x000fe200078e0200 */
[----:B------:R-:W0:Y:S01]  /*5a60*/  SYNCS.PHASECHK.TRANS64.TRYWAIT P1, [R3+URZ+0x28c50], R10 ;  /* 0x028c500a030075a7 */ /* 0x000e22000802017f */
[----:B------:R-:W-:Y:S01]  /*5a70*/  IMAD.MOV.U32 R9, RZ, RZ, 0x40000040 ;  /* 0x40000040ff097424 */ /* 0x000fe200078e00ff */
[----:B------:R-:W-:-:S04]  /*5a80*/  SHF.R.U32.HI R4, RZ, 0x4, R4 ;  /* 0x00000004ff047819 */ /* 0x000fc80000011604 */
[----:B------:R-:W-:-:S04]  /*5a90*/  LOP3.LUT R4, R4, 0x3fff, RZ, 0xc0, !PT ;  /* 0x00003fff04047812 */ /* 0x000fc800078ec0ff */
[----:B------:R-:W-:Y:S01]  /*5aa0*/  LOP3.LUT R4, R4, 0x10000, RZ, 0xfc, !PT ;  /* 0x0001000004047812 */ /* 0x000fe200078efcff */
[----:B0-----:R-:W-:Y:S06]  /*5ab0*/  @!P1 BRA `(.L_x_5843) ;  /* 0x0000019c00d09947 */ /* 0x001fec0003800000 */
.L_x_6158:
[----:B------:R-:W-:Y:S05]  /*5ac0*/  BSYNC B0 ;  /* 0x0000000000007941 */ /* 0x000fea0003800000 */
.L_x_5842:
        /* <DEDUP_REMOVED lines=10> */
[----:B------:R-:W-:Y:S01]  /*5b70*/  IMAD.MOV.U32 R9, RZ, RZ, 0x40000040 ;  /* 0x40000040ff097424 */ /* 0x000fe200078e00ff */
[----:B-----5:R-:W-:-:S09]  /*5b80*/  WARPGROUP.ARRIVE ;  /* 0x00000000000079c5 */ /* 0x020fd20000000000 */
[----:B------:R-:W-:Y:S01]  /*5b90*/  HGMMA.64x256x16.F32.BF16 R24, gdesc[UR4].tnspB, RZ, !UPT, gsb0 ;  /* 0x43e00000041879f0 */ /* 0x000fe2000c0018ff */
[----:B------:R-:W-:Y:S01]  /*5ba0*/  R2UR UR6, R10 ;  /* 0x000000000a0672ca */ /* 0x000fe200000e0000 */
[----:B------:R-:W-:Y:S01]  /*5bb0*/  VIADD R10, R8, 0x100 ;  /* 0x00000100080a7836 */ /* 0x000fe20000000000 */
[----:B------:R-:W-:Y:S01]  /*5bc0*/  R2UR UR7, R11 ;  /* 0x000000000b0772ca */ /* 0x000fe200000e0000 */
[----:B------:R-:W-:Y:S01]  /*5bd0*/  IMAD.MOV.U32 R11, RZ, RZ, 0x40000040 ;  /* 0x40000040ff0b7424 */ /* 0x000fe200078e00ff */
[----:B------:R-:W-:Y:S01]  /*5be0*/  R2UR UR4, R12 ;  /* 0x000000000c0472ca */ /* 0x000fe200000e0000 */
[----:B------:R-:W-:Y:S01]  /*5bf0*/  VIADD R8, R8, 0x180 ;  /* 0x0000018008087836 */ /* 0x000fe20000000000 */
[----:B------:R-:W-:Y:S01]  /*5c00*/  R2UR UR5, R13 ;  /* 0x000000000d0572ca */ /* 0x000fe200000e0000 */
[----:B------:R-:W-:Y:S02]  /*5c10*/  WARPGROUP.DEPBAR.LE gsb0, 0x0 ;  /* 0x00008000000079c5 */ /* 0x000fe40000010000 */
[----:B------:R-:W-:-:S15]  /*5c20*/  WARPGROUP.ARRIVE ;  /* 0x00000000000079c5 */ /* 0x000fde0000000000 */
[----:B------:R-:W-:-:S03]  /*5c30*/  NOP ;  /* 0x0000000000007918 */ /* 0x000fc60000000000 */
[----:B------:R-:W-:Y:S01]  /*5c40*/  HGMMA.64x256x16.F32.BF16 R24, gdesc[UR4].tnspB, R24, gsb0 ;  /* 0x43e00000041879f0 */ /* 0x000fe20008001818 */
        /* <DEDUP_REMOVED lines=21> */
[----:B------:R-:W-:Y:S06]  /*5da0*/  BAR.ARV 0xf, 0x100 ;  /* 0x03c4000000007b1d */ /* 0x000fec0000002000 */
[----:B------:R-:W-:Y:S05]  /*5db0*/  @!P0 BRA `(.L_x_5844) ;  /* 0x0000000000048947 */ /* 0x000fea0003800000 */
[----:B------:R-:W-:Y:S01]  /*5dc0*/  BPT.TRAP 0x1 ;  /* 0x000000040000795c */ /* 0x000fe20000300000 */
.L_x_5844:
[----:B------:R-:W-:Y:S01]  /*5dd0*/  VIADD R14, R3, 0x28c60 ;  /* 0x00028c60030e7836 */ /* 0x000fe20000000000 */
[----:B------:R-:W-:Y:S01]  /*5de0*/  BSSY B0, `(.L_x_5845) ;  /* 0x00000cc000007945 */ /* 0x000fe20003800000 */
[----:B------:R-:W-:-:S03]  /*5df0*/  VIADD R3, R20, 0xfffffffe ;  /* 0xfffffffe14037836 */ /* 0x000fc60000000000 */
[----:B------:R-:W-:Y:S02]  /*5e00*/  PRMT R14, R191, 0x654, R14 ;  /* 0x00000654bf0e7816 */ /* 0x000fe4000000000e */
[----:B------:R-:W-:Y:S02]  /*5e10*/  ISETP.GE.AND P1, PT, R3, R6, PT ;  /* 0x000000060300720c */ /* 0x000fe40003f26270 */
[----:B------:R0:W-:Y:S11]  /*5e20*/  SYNCS.ARRIVE.TRANS64.RED.A1T0 RZ, [R14+URZ], RZ ;  /* 0x000000ff0eff79a7 */ /* 0x0001f6000810043f */
[----:B0-----:R-:W-:Y:S05]  /*5e30*/  @!P1 BRA `(.L_x_5846) ;  /* 0x0000000c00189947 */ /* 0x001fea0003800000 */
.L_x_5853:
[----:B------:R-:W-:Y:S01]  /*5e40*/  BAR.SYNC.DEFER_BLOCKING 0xe, 0x100 ;  /* 0x0384000000007b1d */ /* 0x000fe20000010000 */
[C---:B------:R-:W-:Y:S01]  /*5e50*/  IMAD R7, R18.reuse, 0x40, R198 ;  /* 0x0000004012077824 */ /* 0x040fe200078e02c6 */
[----:B------:R-:W-:Y:S01]  /*5e60*/  ISETP.GT.AND P2, PT, R3, R6, PT ;  /* 0x000000060300720c */ /* 0x000fe20003f44270 */
[----:B------:R-:W-:Y:S02]  /*5e70*/  VIADD R18, R18, 0x1 ;  /* 0x0000000112127836 */ /* 0x000fe40000000000 */
[----:B------:R-:W-:Y:S02]  /*5e80*/  IMAD R7, R7, 0x4, R2 ;  /* 0x0000000407077824 */ /* 0x000fe400078e0202 */
[----:B------:R-:W-:Y:S01]  /*5e90*/  VIADD R3, R3, 0xffffffff ;  /* 0xffffffff03037836 */ /* 0x000fe20000000000 */
[----:B------:R-:W-:-:S04]  /*5ea0*/  ISETP.NE.AND P1, PT, R18, 0x2, PT ;  /* 0x000000021200780c */ /* 0x000fc80003f25270 */
[----:B------:R-:W-:Y:S01]  /*5eb0*/  SEL R18, R18, RZ, P1 ;  /* 0x000000ff12127207 */ /* 0x000fe20000800000 */
[----:B0-----:R-:W0:Y:S04]  /*5ec0*/  LDS R14, [R7+0x28800] ;  /* 0x02880000070e7984 */ /* 0x001e280000000800 */
        /* <DEDUP_REMOVED lines=133> */
.L_x_5847:
[----:B------:R-:W-:Y:S01]  /*6720*/  IMAD R7, R18, 0x8, R2 ;  /* 0x0000000812077824 */ /* 0x000fe200078e0202 */
[----:B------:R-:W-:-:S04]  /*6730*/  SHF.L.U32 R14, R19, 0x1f, RZ ;  /* 0x0000001f130e7819 */ /* 0x000fc800000006ff */
[----:B------:R0:W1:Y:S01]  /*6740*/  SYNCS.PHASECHK.TRANS64.TRYWAIT P1, [R7+URZ+0x28c50], R14 ;  /* 0x028c500e070075a7 */ /* 0x000062000802017f */
[----:B------:R-:W-:Y:S05]  /*6750*/  @!P0 BRA `(.L_x_5848) ;  /* 0x0000000000048947 */ /* 0x000fea0003800000 */
[----:B------:R-:W-:Y:S01]  /*6760*/  BPT.TRAP 0x1 ;  /* 0x000000040000795c */ /* 0x000fe20000300000 */
.L_x_5848:
[----:B------:R-:W-:Y:S04]  /*6770*/  BSSY B1, `(.L_x_5849) ;  /* 0x0000004000017945 */ /* 0x000fe80003800000 */
[----:B-1----:R-:W-:Y:S05]  /*6780*/  @P1 BRA `(.L_x_5850) ;  /* 0x0000000000081947 */ /* 0x002fea0003800000 */
[----:B------:R-:W1:Y:S02]  /*6790*/  SYNCS.PHASECHK.TRANS64.TRYWAIT P1, [R7+URZ+0x28c50], R14 ;  /* 0x028c500e070075a7 */ /* 0x000e64000802017f */
[----:B-1----:R-:W-:Y:S05]  /*67a0*/  @!P1 BRA `(.L_x_5851) ;  /* 0x0000019000a89947 */ /* 0x002fea0003800000 */
.L_x_5850:
[----:B------:R-:W-:Y:S05]  /*67b0*/  BSYNC B1 ;  /* 0x0000000000017941 */ /* 0x000fea0003800000 */
.L_x_5849:
[----:B01----:R-:W-:Y:S01]  /*67c0*/  IMAD R14, R18, 0x1000, R0 ;  /* 0x00001000120e7824 */ /* 0x003fe200078e0200 */
[----:B------:R-:W-:Y:S01]  /*67d0*/  R2UR UR4, R4 ;  /* 0x00000000040472ca */ /* 0x000fe200000e0000 */
[----:B------:R-:W-:Y:S01]  /*67e0*/  IMAD.MOV.U32 R15, RZ, RZ, 0x40000040 ;  /* 0x40000040ff0f7424 */ /* 0x000fe200078e00ff */
[----:B------:R-:W-:Y:S01]  /*67f0*/  R2UR UR5, R5 ;  /* 0x00000000050572ca */ /* 0x000fe200000e0000 */
[----:B------:R-:W-:Y:S01]  /*6800*/  WARPGROUP.ARRIVE ;  /* 0x00000000000079c5 */ /* 0x000fe20000000000 */
[C---:B------:R-:W-:Y:S01]  /*6810*/  R2UR UR6, R14.reuse ;  /* 0x000000000e0672ca */ /* 0x040fe200000e0000 */
[----:B------:R-:W-:Y:S01]  /*6820*/  VIADD R20, R14, 0x80 ;  /* 0x000000800e147836 */ /* 0x000fe20000000000 */
[----:B------:R-:W-:Y:S01]  /*6830*/  R2UR UR7, R15 ;  /* 0x000000000f0772ca */ /* 0x000fe200000e0000 */
[----:B------:R-:W-:Y:S02]  /*6840*/  IMAD.MOV.U32 R21, RZ, RZ, 0x40000040 ;  /* 0x40000040ff157424 */ /* 0x000fe400078e00ff */
[----:B------:R-:W-:-:S10]  /*6850*/  IMAD.MOV.U32 R15, RZ, RZ, 0x40000040 ;  /* 0x40000040ff0f7424 */ /* 0x000fd400078e00ff */
[----:B------:R-:W-:Y:S01]  /*6860*/  HGMMA.64x256x16.F32.BF16 R24, gdesc[UR4].tnspB, R24, gsb0 ;  /* 0x43e00000041879f0 */ /* 0x000fe20008001818 */
        /* <DEDUP_REMOVED lines=31> */
.L_x_5852:
[----:B------:R-:W-:-:S05]  /*6a60*/  VIADD R14, R7, 0x28c60 ;  /* 0x00028c60070e7836 */ /* 0x000fca0000000000 */
[----:B------:R-:W-:-:S04]  /*6a70*/  PRMT R14, R191, 0x654, R14 ;  /* 0x00000654bf0e7816 */ /* 0x000fc8000000000e */
[----:B------:R0:W-:Y:S01]  /*6a80*/  SYNCS.ARRIVE.TRANS64.RED.A1T0 RZ, [R14+URZ], RZ ;  /* 0x000000ff0eff79a7 */ /* 0x0001e2000810043f */
[----:B------:R-:W-:Y:S05]  /*6a90*/  @P2 BRA `(.L_x_5853) ;  /* 0xfffffff000e82947 */ /* 0x000fea000383ffff */
.L_x_5846:
[----:B------:R-:W-:Y:S05]  /*6aa0*/  BSYNC B0 ;  /* 0x0000000000007941 */ /* 0x000fea0003800000 */
.L_x_5845:
[----:B------:R-:W-:Y:S01]  /*6ab0*/  BAR.SYNC.DEFER_BLOCKING 0xe, 0x100 ;  /* 0x0384000000007b1d */ /* 0x000fe20000010000 */
[C---:B------:R-:W-:Y:S01]  /*6ac0*/  IMAD R3, R18.reuse, 0x40, R198 ;  /* 0x0000004012037824 */ /* 0x040fe200078e02c6 */
[----:B------:R-:W-:Y:S01]  /*6ad0*/  PLOP3.LUT P0, PT, PT, PT, PT, 0x8, 0x0 ;  /* 0x000000000000781c */ /* 0x000fe20003f0e170 */
[----:B------:R-:W-:Y:S02]  /*6ae0*/  VIADD R18, R18, 0x1 ;  /* 0x0000000112127836 */ /* 0x000fe40000000000 */
[----:B------:R-:W-:-:S03]  /*6af0*/  IMAD R3, R3, 0x4, R2 ;  /* 0x0000000403037824 */ /* 0x000fc600078e0202 */
[----:B------:R-:W-:-:S04]  /*6b00*/  ISETP.NE.AND P1, PT, R18, 0x2, PT ;  /* 0x000000021200780c */ /* 0x000fc80003f25270 */
[----:B------:R-:W-:Y:S02]  /*6b10*/  SEL R0, RZ, 0x1, P1 ;  /* 0x00000001ff007807 */ /* 0x000fe40000800000 */
[----:B------:R-:W-:Y:S02]  /*6b20*/  SEL R18, R18, RZ, P1 ;  /* 0x000000ff12127207 */ /* 0x000fe40000800000 */
[----:B------:R-:W-:Y:S01]  /*6b30*/  LOP3.LUT R19, R19, R0, RZ, 0x3c, !PT ;  /* 0x0000000013137212 */ /* 0x000fe200078e3cff */
[----:B------:R-:W1:Y:S04]  /*6b40*/  LDS R2, [R3+0x28800] ;  /* 0x0288000003027984 */ /* 0x000e680000000800 */
[----:B------:R2:W3:Y:S02]  /*6b50*/  LDS R0, [R3+0x28820] ;  /* 0x0288200003007984 */ /* 0x0004e40000000800 */
[----:B--2---:R-:W-:-:S02]  /*6b60*/  IMAD.MOV.U32 R3, RZ, RZ, RZ ;  /* 0x000000ffff037224 */ /* 0x004fc400078e00ff */
[-C--:B-1----:R-:W-:Y:S01]  /*6b70*/  FMUL.FTZ R153, R28, R2.reuse ;  /* 0x000000021c997220 */ /* 0x082fe20000410000 */
[-C--:B------:R-:W-:Y:S01]  /*6b80*/  FMUL.FTZ R28, R29, R2.reuse ;  /* 0x000000021d1c7220 */ /* 0x080fe20000410000 */
[-C--:B------:R-:W-:Y:S01]  /*6b90*/  FMUL.FTZ R12, R33, R2.reuse ;  /* 0x00000002210c7220 */ /* 0x080fe20000410000 */
[-C--:B0-----:R-:W-:Y:S01]  /*6ba0*/  FMUL.FTZ R14, R37, R2.reuse ;  /* 0x00000002250e7220 */ /* 0x081fe20000410000 */
[----:B------:R-:W-:Y:S01]  /*6bb0*/  FMUL.FTZ R172, R41, R2 ;  /* 0x0000000229ac7220 */ /* 0x000fe20000410000 */
[-C--:B---3--:R-:W-:Y:S01]  /*6bc0*/  FMUL.FTZ R5, R35, R0.reuse ;  /* 0x0000000023057220 */ /* 0x088fe20000410000 */
        /* <DEDUP_REMOVED lines=125> */
.L_x_5831:
        /* <DEDUP_REMOVED lines=24> */
.L_x_5856:
[----:B------:R-:W-:-:S13]  /*7520*/  ISETP.NE.AND P0, PT, R5, 0x1, PT ;  /* 0x000000010500780c */ /* 0x000fda0003f05270 */
[----:B------:R-:W0:Y:S02]  /*7530*/  @P0 LDC.64 R6, c[0x0][0x9e8] ;  /* 0x00027a00ff060b82 */ /* 0x000e240000000a00 */
[----:B0-----:R-:W-:-:S05]  /*7540*/  @P0 IMAD.HI.U32 R6, R0, R6, RZ ;  /* 0x0000000600060227 */ /* 0x001fca00078e00ff */
[----:B------:R-:W-:-:S07]  /*7550*/  @P0 SHF.R.U32.HI R0, RZ, R7, R6 ;  /* 0x00000007ff000219 */ /* 0x000fce0000011606 */
.L_x_5857:
[----:B------:R-:W-:Y:S05]  /*7560*/  BSYNC B0 ;  /* 0x0000000000007941 */ /* 0x000fea0003800000 */
.L_x_5855:
[----:B------:R-:W-:-:S05]  /*7570*/  IMAD R3, R0, R5, R5 ;  /* 0x0000000500037224 */ /* 0x000fca00078e0205 */
[----:B------:R-:W-:-:S07]  /*7580*/  VIMNMX R4, R4, R3, PT ;  /* 0x0000000304047248 */ /* 0x000fce0003fe0100 */
.L_x_5854:
        /* <DEDUP_REMOVED lines=24> */
.L_x_5860:
[----:B------:R-:W-:-:S13]  /*7710*/  ISETP.NE.AND P0, PT, R5, 0x1, PT ;  /* 0x000000010500780c */ /* 0x000fda0003f05270 */
[----:B------:R-:W0:Y:S02]  /*7720*/  @P0 LDC.64 R6, c[0x0][0x9e8] ;  /* 0x00027a00ff060b82 */ /* 0x000e240000000a00 */
[----:B0-----:R-:W-:-:S05]  /*7730*/  @P0 IMAD.HI.U32 R4, R40, R6, RZ ;  /* 0x0000000628040227 */ /* 0x001fca00078e00ff */
[----:B------:R-:W-:-:S07]  /*7740*/  @P0 SHF.R.U32.HI R40, RZ, R7, R4 ;  /* 0x00000007ff280219 */ /* 0x000fce0000011604 */
.L_x_5861:
[----:B------:R-:W-:Y:S05]  /*7750*/  BSYNC B0 ;  /* 0x0000000000007941 */ /* 0x000fea0003800000 */
.L_x_5859:
[----:B------:R-:W-:-:S05]  /*7760*/  IMAD R5, R40, R5, RZ ;  /* 0x0000000528057224 */ /* 0x000fca00078e02ff */
[----:B------:R-:W-:-:S07]  /*7770*/  VIMNMX R0, R0, R5, !PT ;  /* 0x0000000500007248 */ /* 0x000fce0007fe0100 */
.L_x_5858:
        /* <DEDUP_REMOVED lines=16> */
[----:B------:R-:W-:Y:S01]  /*7880*/  ISETP.GT.AND P1, PT, R168, R6, PT ;  /* 0x00000006a800720c */ /* 0x000fe20003f24270 */
[----:B------:R0:W-:Y:S01]  /*7890*/  STL [R1+0xc], R6 ;  /* 0x00000c0601007387 */ /* 0x0001e20000100800 */
        /* <DEDUP_REMOVED lines=62> */
[----:B0-----:R-:W-:Y:S06]  /*7c80*/  @!P1 BRA `(.L_x_5840) ;  /* 0x000000c800809947 */ /* 0x001fec0003800000 */
        /* <DEDUP_REMOVED lines=15> */
[----:B------:R-:W-:-:S04]  /*7d80*/  LOP3.LUT R3, R3, 0x3fff, RZ, 0xc0, !PT ;  /* 0x00003fff03037812 */ /* 0x000fc800078ec0ff */
[----:B------:R-:W-:Y:S01]  /*7d90*/  LOP3.LUT R197, R3, 0x2000000, RZ, 0xfc, !PT ;  /* 0x0200000003c57812 */ /* 0x000fe200078efcff */
        /* <DEDUP_REMOVED lines=17> */
.L_x_5863:
[----:B------:R-:W-:Y:S05]  /*7eb0*/  BSYNC B6 ;  /* 0x0000000000067941 */ /* 0x000fea0003800000 */
.L_x_5862:
        /* <DEDUP_REMOVED lines=13> */
.L_x_5867:
[----:B-1----:R1:W2:Y:S02]  /*7f90*/  SYNCS.PHASECHK.TRANS64.TRYWAIT P0, [R2+URZ+0x28c00], R3 ;  /* 0x028c0003020075a7 */ /* 0x0022a4000800017f */
[----:B--2---:R-:W-:Y:S05]  /*7fa0*/  @!P0 NANOSLEEP.SYNCS 0x989680 ;  /* 0x009896800000895d */ /* 0x004fea0003900000 */
[----:B------:R-:W2:Y:S02]  /*7fb0*/  @!P0 SYNCS.PHASECHK.TRANS64 P0, [R2+URZ+0x28c00], R3 ;  /* 0x028c0003020085a7 */ /* 0x000ea4000800007f */
[----:B--2---:R-:W-:Y:S05]  /*7fc0*/  @!P0 BRA `(.L_x_5867) ;  /* 0xfffffffc00f08947 */ /* 0x004fea000383ffff */
.L_x_5866:
[----:B------:R-:W-:Y:S05]  /*7fd0*/  BSYNC B0 ;  /* 0x0000000000007941 */ /* 0x000fea0003800000 */
.L_x_5865:
[----:B------:R-:W-:Y:S05]  /*7fe0*/  BRA `(.L_x_5868) ;  /* 0x0000002c00f87947 */ /* 0x000fea0003800000 */
.L_x_5864:
[----:B------:R-:W-:Y:S01]  /*7ff0*/  VIADD R4, R2, 0x20400 ;  /* 0x0002040002047836 */ /* 0x000fe20000000000 */
[----:B-----5:R-:W-:Y:S01]  /*8000*/  SHF.R.S32.HI R0, RZ, 0x1f, R24 ;  /* 0x0000001fff007819 */ /* 0x020fe20000011418 */
[----:B------:R-:W-:Y:S01]  /*8010*/  ULDC.64 UR4, c[0x0][0x3f8] ;  /* 0x0000fe0000047ab9 */ /* 0x000fe20000000a00 */
[----:B------:R-:W-:Y:S01]  /*8020*/  ULDC.64 UR6, c[0x0][0x408] ;  /* 0x0001020000067ab9 */ /* 0x000fe20000000a00 */
[----:B------:R-:W-:Y:S01]  /*8030*/  IMAD.WIDE.U32 R26, R24, UR4, RZ ;  /* 0x00000004181a7c25 */ /* 0x000fe2000f8e00ff */
[----:B------:R-:W-:Y:S01]  /*8040*/  LOP3.LUT P0, RZ, R4, 0x3ff, RZ, 0xc0, !PT ;  /* 0x000003ff04ff7812 */ /* 0x000fe2000780c0ff */
[----:B------:R-:W-:Y:S02]  /*8050*/  BSSY B6, `(.L_x_5869) ;  /* 0x0000019000067945 */ /* 0x000fe40003800000 */
[C---:B------:R-:W-:Y:S02]  /*8060*/  IMAD R3, R0.reuse, UR4, RZ ;  /* 0x0000000400037c24 */ /* 0x040fe4000f8e02ff */
[----:B------:R-:W-:-:S02]  /*8070*/  IMAD R5, R0, UR6, RZ ;  /* 0x0000000600057c24 */ /* 0x000fc4000f8e02ff */
[C---:B------:R-:W-:Y:S02]  /*8080*/  IMAD R3, R24.reuse, UR5, R3 ;  /* 0x0000000518037c24 */ /* 0x040fe4000f8e0203 */
[C---:B------:R-:W-:Y:S02]  /*8090*/  IMAD R5, R24.reuse, UR7, R5 ;  /* 0x0000000718057c24 */ /* 0x040fe4000f8e0205 */
[----:B------:R-:W-:-:S04]  /*80a0*/  IMAD.WIDE.U32 R24, R24, UR6, RZ ;  /* 0x0000000618187c25 */ /* 0x000fc8000f8e00ff */
        /* <DEDUP_REMOVED lines=19> */
.L_x_5870:
[----:B------:R-:W-:Y:S05]  /*81e0*/  BSYNC B6 ;  /* 0x0000000000067941 */ /* 0x000fea0003800000 */
.L_x_5869:
[----:B------:R-:W-:Y:S01]  /*81f0*/  ULDC.U8 UR4, c[0x0][0x410] ;  /* 0x0001040000047ab9 */ /* 0x000fe20000000000 */
[----:B------:R-:W-:Y:S01]  /*8200*/  BSSY B0, `(.L_x_5871) ;  /* 0x00002d4000007945 */ /* 0x000fe20003800000 */
[----:B------:R-:W-:Y:S01]  /*8210*/  ISETP.NE.AND P0, PT, RZ, UR4, PT ;  /* 0x00000004ff007c0c */ /* 0x000fe2000bf05270 */
[----:B------:R-:W-:-:S12]  /*8220*/  IMAD.IADD R39, R196, 0x1, R199 ;  /* 0x00000001c4277824 */ /* 0x000fd800078e02c7 */
[----:B------:R-:W-:Y:S05]  /*8230*/  @!P0 BRA `(.L_x_5872) ;  /* 0x0000001400c48947 */ /* 0x000fea0003800000 */
[----:B------:R-:W0:Y:S01]  /*8240*/  LDC R34, c[0x0][0x448] ;  /* 0x00011200ff227b82 */ /* 0x000e220000000800 */
[----:B------:R-:W1:Y:S01]  /*8250*/  S2R R21, SR_TID.X ;  /* 0x0000000000157919 */ /* 0x000e620000002100 */
[----:B------:R-:W-:Y:S01]  /*8260*/  ULDC.64 UR4, c[0x0][0x3f8] ;  /* 0x0000fe0000047ab9 */ /* 0x000fe20000000a00 */
[----:B------:R-:W-:Y:S01]  /*8270*/  ULDC.64 UR6, c[0x0][0x408] ;  /* 0x0001020000067ab9 */ /* 0x000fe20000000a00 */
[----:B------:R-:W-:Y:S02]  /*8280*/  IMAD.MOV.U32 R6, RZ, RZ, R26 ;  /* 0x000000ffff067224 */ /* 0x000fe400078e001a */
[----:B------:R-:W-:Y:S02]  /*8290*/  IMAD.MOV.U32 R7, RZ, RZ, R29 ;  /* 0x000000ffff077224 */ /* 0x000fe400078e001d */
[----:B------:R-:W-:Y:S02]  /*82a0*/  IMAD.MOV.U32 R10, RZ, RZ, R24 ;  /* 0x000000ffff0a7224 */ /* 0x000fe400078e0018 */
[----:B------:R-:W-:Y:S01]  /*82b0*/  IMAD.MOV.U32 R11, RZ, RZ, R31 ;  /* 0x000000ffff0b7224 */ /* 0x000fe200078e001f */
[----:B0-----:R-:W-:Y:S01]  /*82c0*/  ISETP.NE.AND P0, PT, R34, 0x1, PT ;  /* 0x000000012200780c */ /* 0x001fe20003f05270 */
[----:B-1----:R-:W-:-:S12]  /*82d0*/  VIADD R21, R21, 0xffffff80 ;  /* 0xffffff8015157836 */ /* 0x002fd80000000000 */
[----:B------:R-:W0:Y:S01]  /*82e0*/  @P0 LDC R0, c[0x0][0x44c] ;  /* 0x00011300ff000b82 */ /* 0x000e220000000800 */
[----:B------:R-:W-:-:S04]  /*82f0*/  SHF.R.S32.HI R20, RZ, 0x1f, R21 ;  /* 0x0000001fff147819 */ /* 0x000fc80000011415 */
[----:B------:R-:W-:-:S03]  /*8300*/  LEA.HI R20, R20, R21, RZ, 0x2 ;  /* 0x0000001514147211 */ /* 0x000fc600078f10ff */
[----:B------:R-:W1:Y:S01]  /*8310*/  @P0 LDC R5, c[0x0][0x450] ;  /* 0x00011400ff050b82 */ /* 0x000e620000000800 */
[----:B------:R-:W-:-:S05]  /*8320*/  LOP3.LUT R20, R20, 0xfffffffc, RZ, 0xc0, !PT ;  /* 0xfffffffc14147812 */ /* 0x000fca00078ec0ff */
[----:B------:R-:W-:-:S04]  /*8330*/  IMAD.IADD R20, R21, 0x1, -R20 ;  /* 0x0000000115147824 */ /* 0x000fc800078e0a14 */
[----:B------:R-:W-:-:S04]  /*8340*/  IMAD R3, R20, 0x20, R39 ;  /* 0x0000002014037824 */ /* 0x000fc800078e0227 */
        /* <DEDUP_REMOVED lines=23> */
.L_x_6164:
[----:B------:R-:W-:Y:S01]  /*84c0*/  IMAD R34, R23, R34, RZ ;  /* 0x0000002217227224 */ /* 0x000fe200078e02ff */
[----:B------:R-:W-:Y:S01]  /*84d0*/  BSSY B1, `(.L_x_5874) ;  /* 0x000001e000017945 */ /* 0x000fe20003800000 */
[----:B------:R-:W-:Y:S02]  /*84e0*/  CS2R R24, SRZ ;  /* 0x0000000000187805 */ /* 0x000fe4000001ff00 */
[----:B------:R-:W-:Y:S02]  /*84f0*/  CS2R R28, SRZ ;  /* 0x00000000001c7805 */ /* 0x000fe4000001ff00 */
[----:B------:R-:W-:Y:S02]  /*8500*/  CS2R R20, SRZ ;  /* 0x0000000000147805 */ /* 0x000fe4000001ff00 */
[----:B------:R-:W-:Y:S02]  /*8510*/  ISETP.GE.AND P0, PT, R39, R34, PT ;  /* 0x000000222700720c */ /* 0x000fe40003f06270 */
[----:B------:R-:W-:-:S11]  /*8520*/  CS2R R26, SRZ ;  /* 0x00000000001a7805 */ /* 0x000fd6000001ff00 */
[----:B------:R-:W-:Y:S05]  /*8530*/  @P0 BRA `(.L_x_5875) ;  /* 0x00000000005c0947 */ /* 0x000fea0003800000 */
[----:B------:R-:W4:Y:S01]  /*8540*/  LDL R11, [R1+0x58] ;  /* 0x00005800010b7983 */ /* 0x000f220000100800 */
[----:B------:R-:W-:Y:S01]  /*8550*/  ULDC UR4, c[0x0][0x3f4] ;  /* 0x0000fd0000047ab9 */ /* 0x000fe20000000800 */
[----:B--2---:R-:W-:Y:S01]  /*8560*/  IMAD.MOV.U32 R8, RZ, RZ, R0 ;  /* 0x000000ffff087224 */ /* 0x004fe200078e0000 */
[----:B------:R-:W-:Y:S01]  /*8570*/  ISETP.GE.AND P3, PT, R207, UR4, PT ;  /* 0x00000004cf007c0c */ /* 0x000fe2000bf66270 */
[----:B-1----:R-:W-:Y:S01]  /*8580*/  IMAD.MOV.U32 R9, RZ, RZ, R3 ;  /* 0x000000ffff097224 */ /* 0x002fe200078e0003 */
[----:B------:R-:W-:Y:S01]  /*8590*/  ISETP.GE.AND P2, PT, R194, UR4, PT ;  /* 0x00000004c2007c0c */ /* 0x000fe2000bf46270 */
[----:B---3--:R-:W-:Y:S01]  /*85a0*/  IMAD.MOV.U32 R15, RZ, RZ, R5 ;  /* 0x000000ffff0f7224 */ /* 0x008fe200078e0005 */
[----:B------:R-:W-:-:S09]  /*85b0*/  CS2R R28, SRZ ;  /* 0x00000000001c7805 */ /* 0x000fd2000001ff00 */
[C---:B------:R-:W-:Y:S01]  /*85c0*/  @!P3 IMAD.SHL.U32 R33, R207.reuse, 0x2, RZ ;  /* 0x00000002cf21b824 */ /* 0x040fe200078e00ff */
[----:B------:R-:W-:Y:S02]  /*85d0*/  CS2R R26, SRZ ;  /* 0x00000000001a7805 */ /* 0x000fe4000001ff00 */
[----:B------:R-:W-:Y:S01]  /*85e0*/  CS2R R24, SRZ ;  /* 0x0000000000187805 */ /* 0x000fe2000001ff00 */
[----:B------:R-:W-:Y:S01]  /*85f0*/  @!P2 IMAD.WIDE R8, R194, 0x2, R8 ;  /* 0x00000002c208a825 */ /* 0x000fe200078e0208 */
[-C--:B------:R-:W-:Y:S02]  /*8600*/  @!P3 IADD3 R30, P0, R0, R33.reuse, RZ ;  /* 0x00000021001eb210 */ /* 0x080fe40007f1e0ff */
[----:B----4-:R-:W-:Y:S01]  /*8610*/  @!P3 IADD3 R32, P1, R14, R33, RZ ;  /* 0x000000210e20b210 */ /* 0x010fe20007f3e0ff */
[----:B------:R-:W-:Y:S01]  /*8620*/  @!P2 IMAD.WIDE R12, R194, 0x2, R14 ;  /* 0x00000002c20ca825 */ /* 0x000fe200078e020e */
[----:B------:R1:W5:Y:S04]  /*8630*/  @!P2 LD.E.64 R28, desc[UR42][R8.64] ;  /* 0x0000002a081ca980 */ /* 0x000368000c101b00 */
[----:B------:R1:W5:Y:S01]  /*8640*/  @!P2 LD.E.64 R26, desc[UR42][R12.64] ;  /* 0x0000002a0c1aa980 */ /* 0x000362000c101b00 */
[----:B------:R-:W-:-:S05]  /*8650*/  @!P3 SHF.L.U64.HI R20, R207, 0x1, R11 ;  /* 0x00000001cf14b819 */ /* 0x000fca000001020b */
[--C-:B------:R-:W-:Y:S02]  /*8660*/  @!P3 IMAD.X R31, R3, 0x1, R20.reuse, P0 ;  /* 0x00000001031fb824 */ /* 0x100fe400000e0614 */
[----:B------:R-:W-:Y:S01]  /*8670*/  @!P3 IMAD.X R33, R5, 0x1, R20, P1 ;  /* 0x000000010521b824 */ /* 0x000fe200008e0614 */
[----:B------:R-:W-:Y:S02]  /*8680*/  CS2R R20, SRZ ;  /* 0x0000000000147805 */ /* 0x000fe4000001ff00 */
[----:B------:R1:W5:Y:S04]  /*8690*/  @!P3 LD.E.64 R24, desc[UR42][R30.64] ;  /* 0x0000002a1e18b980 */ /* 0x000368000c101b00 */
[----:B------:R1:W5:Y:S02]  /*86a0*/  @!P3 LD.E.64 R20, desc[UR42][R32.64] ;  /* 0x0000002a2014b980 */ /* 0x000364000c101b00 */
.L_x_5875:
[----:B------:R-:W-:Y:S05]  /*86b0*/  BSYNC B1 ;  /* 0x0000000000017941 */ /* 0x000fea0003800000 */
.L_x_5874:
[----:B---3-5:R-:W-:Y:S01]  /*86c0*/  IMAD.MOV.U32 R5, RZ, RZ, R28 ;  /* 0x000000ffff057224 */ /* 0x028fe200078e001c */
[----:B------:R-:W-:Y:S01]  /*86d0*/  UMOV UR4, 0xffffffff ;  /* 0xffffffff00047882 */ /* 0x000fe20000000000 */
[----:B-1----:R-:W-:Y:S02]  /*86e0*/  IMAD.MOV.U32 R8, RZ, RZ, R29 ;  /* 0x000000ffff087224 */ /* 0x002fe400078e001d */
[----:B--2---:R-:W-:Y:S02]  /*86f0*/  IMAD.MOV.U32 R0, RZ, RZ, R24 ;  /* 0x000000ffff007224 */ /* 0x004fe400078e0018 */
[----:B------:R-:W-:Y:S01]  /*8700*/  IMAD.MOV.U32 R3, RZ, RZ, R25 ;  /* 0x000000ffff037224 */ /* 0x000fe200078e0019 */
[----:B------:R-:W-:Y:S01]  /*8710*/  PRMT R40, R8, 0x5410, R5 ;  /* 0x0000541008287816 */ /* 0x000fe20000000005 */
[----:B------:R-:W-:Y:S02]  /*8720*/  IMAD.MOV.U32 R5, RZ, RZ, R26 ;  /* 0x000000ffff057224 */ /* 0x000fe400078e001a */
[----:B------:R-:W-:Y:S01]  /*8730*/  IMAD.MOV.U32 R8, RZ, RZ, R27 ;  /* 0x000000ffff087224 */ /* 0x000fe200078e001b */
[----:B------:R-:W-:Y:S01]  /*8740*/  PRMT R42, R3, 0x5410, R0 ;  /* 0x00005410032a7816 */ /* 0x000fe20000000000 */
[----:B------:R-:W-:-:S02]  /*8750*/  IMAD.MOV.U32 R0, RZ, RZ, R20 ;  /* 0x000000ffff007224 */ /* 0x000fc400078e0014 */
[----:B------:R-:W-:Y:S01]  /*8760*/  IMAD.MOV.U32 R3, RZ, RZ, R21 ;  /* 0x000000ffff037224 */ /* 0x000fe200078e0015 */
[----:B------:R-:W-:Y:S02]  /*8770*/  PRMT R41, R5, 0x5410, R8 ;  /* 0x0000541005297816 */ /* 0x000fe40000000008 */
[----:B------:R-:W-:Y:S02]  /*8780*/  CS2R R8, SRZ ;  /* 0x0000000000087805 */ /* 0x000fe4000001ff00 */
[----:B------:R-:W-:Y:S01]  /*8790*/  PRMT R44, R0, 0x5410, R3 ;  /* 0x00005410002c7816 */ /* 0x000fe20000000003 */
[----:B------:R-:W-:Y:S06]  /*87a0*/  BRA.DIV UR4, `(.L_x_5876) ;  /* 0x00000176042c7947 */ /* 0x000fec000b800000 */
[----:B------:R1:W2:Y:S04]  /*87b0*/  SHFL.IDX PT, R3, R6, 0x1, 0x1c1f ;  /* 0x003c1f0006037f89 */ /* 0x0002a800000e0000 */
[----:B------:R1:W3:Y:S04]  /*87c0*/  SHFL.IDX PT, R0, R4, 0x1, 0x1c1f ;  /* 0x003c1f0004007f89 */ /* 0x0002e800000e0000 */
[----:B------:R1:W0:Y:S04]  /*87d0*/  SHFL.IDX PT, R5, R10, 0x1, 0x1c1f ;  /* 0x003c1f000a057f89 */ /* 0x00022800000e0000 */
[----:B----4-:R1:W4:Y:S02]  /*87e0*/  SHFL.IDX PT, R14, R7, 0x1, 0x1c1f ;  /* 0x003c1f00070e7f89 */ /* 0x01032400000e0000 */
.L_x_6170:
[----:B01----:R-:W5:Y:S01]  /*87f0*/  LDL R6, [R1+0x54] ;  /* 0x0000540001067983 */ /* 0x003f620000100800 */
[----:B------:R-:W-:Y:S01]  /*8800*/  VIADD R39, R39, 0x20 ;  /* 0x0000002027277836 */ /* 0x000fe20000000000 */
[----:B------:R-:W-:Y:S01]  /*8810*/  BSSY B1, `(.L_x_5877) ;  /* 0x0000022000017945 */ /* 0x000fe20003800000 */
[----:B------:R-:W-:Y:S01]  /*8820*/  IMAD.SHL.U32 R36, R200, 0x40, RZ ;  /* 0x00000040c8247824 */ /* 0x000fe200078e00ff */
[----:B------:R-:W-:Y:S02]  /*8830*/  CS2R R30, SRZ ;  /* 0x00000000001e7805 */ /* 0x000fe4000001ff00 */
[----:B------:R-:W-:Y:S02]  /*8840*/  CS2R R10, SRZ ;  /* 0x00000000000a7805 */ /* 0x000fe4000001ff00 */
[----:B------:R-:W-:Y:S02]  /*8850*/  ISETP.GE.AND P0, PT, R39, R34, PT ;  /* 0x000000222700720c */ /* 0x000fe40003f06270 */
[----:B------:R-:W-:-:S02]  /*8860*/  CS2R R12, SRZ ;  /* 0x00000000000c7805 */ /* 0x000fc4000001ff00 */
[----:B-----5:R-:W-:-:S04]  /*8870*/  LEA.HI R4, R6, R6, RZ, 0x1 ;  /* 0x0000000606047211 */ /* 0x020fc800078f08ff */
[----:B------:R-:W-:-:S05]  /*8880*/  LOP3.LUT R4, R4, 0xfffffffe, RZ, 0xc0, !PT ;  /* 0xfffffffe04047812 */ /* 0x000fca00078ec0ff */
[----:B------:R-:W-:-:S05]  /*8890*/  IMAD.IADD R4, R6, 0x1, -R4 ;  /* 0x0000000106047824 */ /* 0x000fca00078e0a04 */
[----:B------:R-:W-:Y:S01]  /*88a0*/  SHF.L.U32 R35, R4, 0x1f, RZ ;  /* 0x0000001f04237819 */ /* 0x000fe200000006ff */
[----:B------:R-:W-:Y:S06]  /*88b0*/  @P0 BRA `(.L_x_5878) ;  /* 0x00000000005c0947 */ /* 0x000fec0003800000 */
[----:B------:R-:W4:Y:S01]  /*88c0*/  LDL R15, [R1+0x58] ;  /* 0x00005800010f7983 */ /* 0x000f220000100800 */
[----:B------:R-:W-:Y:S01]  /*88d0*/  ULDC UR4, c[0x0][0x3f4] ;  /* 0x0000fd0000047ab9 */ /* 0x000fe20000000800 */
[----:B---3--:R-:W-:Y:S01]  /*88e0*/  IMAD.MOV.U32 R6, RZ, RZ, R0 ;  /* 0x000000ffff067224 */ /* 0x008fe200078e0000 */
[----:B------:R-:W-:Y:S01]  /*88f0*/  ISETP.GE.AND P2, PT, R194, UR4, PT ;  /* 0x00000004c2007c0c */ /* 0x000fe2000bf46270 */
[----:B--2---:R-:W-:Y:S01]  /*8900*/  IMAD.MOV.U32 R7, RZ, RZ, R3 ;  /* 0x000000ffff077224 */ /* 0x004fe200078e0003 */
[----:B------:R-:W-:Y:S02]  /*8910*/  ISETP.GE.AND P3, PT, R207, UR4, PT ;  /* 0x00000004cf007c0c */ /* 0x000fe4000bf66270 */
[----:B------:R-:W-:-:S09]  /*8920*/  CS2R R30, SRZ ;  /* 0x00000000001e7805 */ /* 0x000fd2000001ff00 */
[----:B------:R-:W-:-:S04]  /*8930*/  @!P2 IMAD.WIDE R32, R194, 0x2, R6 ;  /* 0x00000002c220a825 */ /* 0x000fc800078e0206 */
[C---:B------:R-:W-:Y:S01]  /*8940*/  @!P3 IMAD.SHL.U32 R7, R207.reuse, 0x2, RZ ;  /* 0x00000002cf07b824 */ /* 0x040fe200078e00ff */
[----:B------:R-:W-:Y:S02]  /*8950*/  CS2R R12, SRZ ;  /* 0x00000000000c7805 */ /* 0x000fe4000001ff00 */
[----:B------:R-:W-:Y:S01]  /*8960*/  CS2R R8, SRZ ;  /* 0x0000000000087805 */ /* 0x000fe2000001ff00 */
[----:B------:R0:W5:Y:S01]  /*8970*/  @!P2 LD.E.64 R30, desc[UR42][R32.64] ;  /* 0x0000002a201ea980 */ /* 0x000162000c101b00 */
[-C--:B------:R-:W-:Y:S02]  /*8980*/  @!P3 IADD3 R6, P0, R0, R7.reuse, RZ ;  /* 0x000000070006b210 */ /* 0x080fe40007f1e0ff */
[----:B----4-:R-:W-:Y:S02]  /*8990*/  @!P3 IADD3 R4, P1, R14, R7, RZ ;  /* 0x000000070e04b210 */ /* 0x010fe40007f3e0ff */
[----:B------:R-:W-:Y:S01]  /*89a0*/  @!P3 SHF.L.U64.HI R10, R207, 0x1, R15 ;  /* 0x00000001cf0ab819 */ /* 0x000fe2000001020f */
[----:B------:R-:W-:-:S04]  /*89b0*/  IMAD.MOV.U32 R15, RZ, RZ, R5 ;  /* 0x000000ffff0f7224 */ /* 0x000fc800078e0005 */
[--C-:B------:R-:W-:Y:S02]  /*89c0*/  @!P3 IMAD.X R7, R3, 0x1, R10.reuse, P0 ;  /* 0x000000010307b824 */ /* 0x100fe400000e060a */
[----:B------:R-:W-:Y:S01]  /*89d0*/  @!P3 IMAD.X R5, R5, 0x1, R10, P1 ;  /* 0x000000010505b824 */ /* 0x000fe200008e060a */
[----:B------:R-:W-:Y:S01]  /*89e0*/  CS2R R10, SRZ ;  /* 0x00000000000a7805 */ /* 0x000fe2000001ff00 */
[----:B------:R-:W-:Y:S01]  /*89f0*/  @!P2 IMAD.WIDE R14, R194, 0x2, R14 ;  /* 0x00000002c20ea825 */ /* 0x000fe200078e020e */
[----:B------:R0:W5:Y:S04]  /*8a00*/  @!P3 LD.E.64 R8, desc[UR42][R6.64] ;  /* 0x0000002a0608b980 */ /* 0x000168000c101b00 */
[----:B------:R0:W5:Y:S04]  /*8a10*/  @!P2 LD.E.64 R12, desc[UR42][R14.64] ;  /* 0x0000002a0e0ca980 */ /* 0x000168000c101b00 */
[----:B------:R0:W5:Y:S02]  /*8a20*/  @!P3 LD.E.64 R10, desc[UR42][R4.64] ;  /* 0x0000002a040ab980 */ /* 0x000164000c101b00 */
.L_x_5878:
[----:B------:R-:W-:Y:S05]  /*8a30*/  BSYNC B1 ;  /* 0x0000000000017941 */ /* 0x000fea0003800000 */
.L_x_5877:
[----:B------:R-:W1:Y:S01]  /*8a40*/  S2R R37, SR_TID.X ;  /* 0x0000000000257919 */ /* 0x000e620000002100 */
[----:B------:R-:W1:Y:S01]  /*8a50*/  SYNCS.PHASECHK.TRANS64.TRYWAIT P0, [R2+URZ+0x28c00], R35 ;  /* 0x028c0023020075a7 */ /* 0x000e62000800017f */
[----:B--2---:R-:W-:Y:S01]  /*8a60*/  LOP3.LUT R3, R36, 0x1c0, RZ, 0xc0, !PT ;  /* 0x000001c024037812 */ /* 0x004fe200078ec0ff */
[----:B0----5:R-:W-:Y:S01]  /*8a70*/  IMAD.MOV.U32 R4, RZ, RZ, R8 ;  /* 0x000000ffff047224 */ /* 0x021fe200078e0008 */
[----:B------:R-:W-:Y:S01]  /*8a80*/  VIADDMNMX R45, R34, -R199, 0x40, PT ;  /* 0x00000040222d7446 */ /* 0x000fe200038009c7 */
[----:B------:R-:W-:Y:S01]  /*8a90*/  IMAD.MOV.U32 R6, RZ, RZ, R10 ;  /* 0x000000ffff067224 */ /* 0x000fe200078e000a */
[----:B---3--:R-:W-:Y:S01]  /*8aa0*/  LOP3.LUT R0, R3, 0x18, R16, 0xf8, !PT ;  /* 0x0000001803007812 */ /* 0x008fe200078ef810 */
[----:B------:R-:W-:Y:S01]  /*8ab0*/  IMAD.MOV.U32 R5, RZ, RZ, R31 ;  /* 0x000000ffff057224 */ /* 0x000fe200078e001f */
[----:B------:R-:W-:Y:S01]  /*8ac0*/  SHF.R.U32.HI R3, RZ, 0x3, R3 ;  /* 0x00000003ff037819 */ /* 0x000fe20000011603 */
[----:B------:R-:W-:Y:S01]  /*8ad0*/  BSSY B1, `(.L_x_5879) ;  /* 0x0000018000017945 */ /* 0x000fe20003800000 */
[----:B------:R-:W-:Y:S01]  /*8ae0*/  PRMT R32, R4, 0x7610, R32 ;  /* 0x0000761004207816 */ /* 0x000fe20000000020 */
[----:B------:R-:W-:Y:S01]  /*8af0*/  IMAD.MOV.U32 R4, RZ, RZ, R30 ;  /* 0x000000ffff047224 */ /* 0x000fe200078e001e */
[----:B------:R-:W-:Y:S01]  /*8b00*/  LOP3.LUT R0, R0, R3, RZ, 0x3c, !PT ;  /* 0x0000000300007212 */ /* 0x000fe200078e3cff */
[----:B------:R-:W-:Y:S01]  /*8b10*/  IMAD.MOV.U32 R3, RZ, RZ, R9 ;  /* 0x000000ffff037224 */ /* 0x000fe200078e0009 */
[----:B------:R-:W-:Y:S01]  /*8b20*/  PRMT R46, R5, 0x7610, R46 ;  /* 0x00007610052e7816 */ /* 0x000fe2000000002e */
[----:B------:R-:W-:Y:S01]  /*8b30*/  IMAD.MOV.U32 R5, RZ, RZ, R13 ;  /* 0x000000ffff057224 */ /* 0x000fe200078e000d */
[----:B----4-:R-:W-:Y:S01]  /*8b40*/  PRMT R14, R6, 0x5410, R4 ;  /* 0x00005410060e7816 */ /* 0x010fe20000000004 */
[----:B------:R-:W-:Y:S01]  /*8b50*/  IMAD.MOV.U32 R4, RZ, RZ, R12 ;  /* 0x000000ffff047224 */ /* 0x000fe200078e000c */
[----:B------:R-:W-:-:S02]  /*8b60*/  PRMT R15, R3, 0x7610, R15 ;  /* 0x00007610030f7816 */ /* 0x000fc4000000000f */
[----:B------:R-:W-:Y:S02]  /*8b70*/  LOP3.LUT P2, RZ, R200, 0x4, RZ, 0xc0, !PT ;  /* 0x00000004c8ff7812 */ /* 0x000fe4000784c0ff */
[----:B------:R-:W-:Y:S02]  /*8b80*/  PRMT R47, R4, 0x7610, R47 ;  /* 0x00007610042f7816 */ /* 0x000fe4000000002f */
[----:B------:R-:W-:Y:S01]  /*8b90*/  ISETP.GE.AND P1, PT, R196, R45, PT ;  /* 0x0000002dc400720c */ /* 0x000fe20003f26270 */
[----:B-1----:R-:W-:-:S05]  /*8ba0*/  VIADD R37, R37, 0xffffff80 ;  /* 0xffffff8025257836 */ /* 0x002fca0000000000 */
[----:B------:R-:W-:-:S04]  /*8bb0*/  SHF.R.S32.HI R7, RZ, 0x1f, R37 ;  /* 0x0000001fff077819 */ /* 0x000fc80000011425 */
[----:B------:R-:W-:-:S04]  /*8bc0*/  LEA.HI R7, R7, R37, RZ, 0x5 ;  /* 0x0000002507077211 */ /* 0x000fc800078f28ff */
[----:B------:R-:W-:-:S05]  /*8bd0*/  SHF.R.S32.HI R7, RZ, 0x5, R7 ;  /* 0x00000005ff077819 */ /* 0x000fca0000011407 */
[----:B------:R-:W-:Y:S02]  /*8be0*/  IMAD R3, R7, 0x200, R0 ;  /* 0x0000020007037824 */ /* 0x000fe400078e0200 */
[----:B------:R-:W-:Y:S02]  /*8bf0*/  IMAD.MOV.U32 R0, RZ, RZ, R11 ;  /* 0x000000ffff007224 */ /* 0x000fe400078e000b */
[----:B------:R-:W-:-:S03]  /*8c00*/  IMAD R3, R3, 0x2, R2 ;  /* 0x0000000203037824 */ /* 0x000fc600078e0202 */
[----:B------:R-:W-:Y:S01]  /*8c10*/  PRMT R33, R0, 0x7610, R33 ;  /* 0x0000761000217816 */ /* 0x000fe20000000021 */
[C---:B------:R-:W-:Y:S02]  /*8c20*/  VIADD R4, R3.reuse, 0x20400 ;  /* 0x0002040003047836 */ /* 0x040fe40000000000 */
[----:B------:R-:W-:Y:S01]  /*8c30*/  VIADD R0, R3, 0x20440 ;  /* 0x0002044003007836 */ /* 0x000fe20000000000 */
[----:B------:R-:W-:Y:S06]  /*8c40*/  @!P0 BRA `(.L_x_5880) ;  /* 0x0000017000748947 */ /* 0x000fec0003800000 */
.L_x_6171:
[----:B------:R-:W-:Y:S05]  /*8c50*/  BSYNC B1 ;  /* 0x0000000000017941 */ /* 0x000fea0003800000 */
.L_x_5879:
[----:B------:R-:W-:Y:S01]  /*8c60*/  BSSY B1, `(.L_x_5881) ;  /* 0x0000067000017945 */ /* 0x000fe20003800000 */
[----:B------:R-:W-:Y:S01]  /*8c70*/  PRMT R15, R15, 0x5410, R5 ;  /* 0x000054100f0f7816 */ /* 0x000fe20000000005 */
[----:B------:R-:W-:Y:S02]  /*8c80*/  @P2 VIADD R0, R4, 0xffffffc0 ;  /* 0xffffffc004002836 */ /* 0x000fe40000000000 */
[----:B------:R-:W-:Y:S05]  /*8c90*/  @P1 BRA `(.L_x_5882) ;  /* 0x00000004008c1947 */ /* 0x000fea0003800000 */
[----:B------:R-:W1:Y:S01]  /*8ca0*/  LDC R4, c[0x0][0x3f4] ;  /* 0x0000fd00ff047b82 */ /* 0x000e620000000800 */
[----:B------:R-:W-:Y:S01]  /*8cb0*/  BSSY B2, `(.L_x_5883) ;  /* 0x0000032000027945 */ /* 0x000fe20003800000 */
[-C--:B-1----:R-:W-:Y:S02]  /*8cc0*/  ISETP.GE.AND P0, PT, R194, R4.reuse, PT ;  /* 0x00000004c200720c */ /* 0x082fe40003f06270 */
[----:B------:R-:W-:-:S11]  /*8cd0*/  ISETP.GE.AND P1, PT, R207, R4, PT ;  /* 0x00000004cf00720c */ /* 0x000fd60003f26270 */
[----:B------:R-:W-:Y:S05]  /*8ce0*/  @P0 BRA `(.L_x_5884) ;  /* 0x0000000000b80947 */ /* 0x000fea0003800000 */
[----:B------:R-:W1:Y:S01]  /*8cf0*/  LDS.128 R4, [R3+0x20400] ;  /* 0x0204000003047984 */ /* 0x000e620000000c00 */
[----:B------:R-:W-:Y:S02]  /*8d00*/  SHF.R.U32.HI R38, RZ, 0x10, R27 ;  /* 0x00000010ff267819 */ /* 0x000fe4000001161b */
[----:B0-----:R-:W-:Y:S02]  /*8d10*/  SHF.R.U32.HI R35, RZ, 0x10, R29 ;  /* 0x00000010ff237819 */ /* 0x001fe4000001161d */
[----:B------:R-:W-:Y:S02]  /*8d20*/  PRMT R38, R41, 0x5432, R38 ;  /* 0x0000543229267816 */ /* 0x000fe40000000026 */
[----:B------:R-:W-:Y:S02]  /*8d30*/  PRMT R35, R40, 0x5410, R35 ;  /* 0x0000541028237816 */ /* 0x000fe40000000023 */
[----:B------:R-:W-:Y:S01]  /*8d40*/  SHF.R.U64 R37, R26, 0x10, R27 ;  /* 0x000000101a257819 */ /* 0x000fe2000000121b */
[----:B------:R-:W-:Y:S01]  /*8d50*/  IMAD.U32 R39, R38, 0x10000, RZ ;  /* 0x0001000026277824 */ /* 0x000fe200078e00ff */
[----:B------:R-:W-:Y:S01]  /*8d60*/  SHF.R.U64 R34, R28, 0x10, R29 ;  /* 0x000000101c227819 */ /* 0x000fe2000000121d */
[----:B------:R-:W-:Y:S01]  /*8d70*/  IMAD.U32 R36, R35, 0x10000, RZ ;  /* 0x0001000023247824 */ /* 0x000fe200078e00ff */
[----:B------:R-:W-:-:S02]  /*8d80*/  LOP3.LUT R38, R38, 0xffff0000, RZ, 0xc0, !PT ;  /* 0xffff000026267812 */ /* 0x000fc400078ec0ff */
[----:B------:R-:W-:Y:S02]  /*8d90*/  PRMT R34, R40, 0x5432, R34 ;  /* 0x0000543228227816 */ /* 0x000fe40000000022 */
[----:B------:R-:W-:Y:S02]  /*8da0*/  PRMT R37, R41, 0x5410, R37 ;  /* 0x0000541029257816 */ /* 0x000fe40000000025 */
[----:B------:R-:W-:Y:S02]  /*8db0*/  LOP3.LUT R35, R35, 0xffff0000, RZ, 0xc0, !PT ;  /* 0xffff000023237812 */ /* 0x000fe400078ec0ff */
[C---:B-1----:R-:W-:Y:S01]  /*8dc0*/  LOP3.LUT R27, R6.reuse, 0xffff0000, RZ, 0xc0, !PT ;  /* 0xffff0000061b7812 */ /* 0x042fe200078ec0ff */
[----:B------:R-:W-:Y:S01]  /*8dd0*/  IMAD.U32 R26, R6, 0x10000, RZ ;  /* 0x00010000061a7824 */ /* 0x000fe200078e00ff */
[C---:B------:R-:W-:Y:S01]  /*8de0*/  LOP3.LUT R29, R7.reuse, 0xffff0000, RZ, 0xc0, !PT ;  /* 0xffff0000071d7812 */ /* 0x040fe200078ec0ff */
[----:B------:R-:W-:Y:S02]  /*8df0*/  IMAD.U32 R28, R7, 0x10000, RZ ;  /* 0x00010000071c7824 */ /* 0x000fe400078e00ff */
[C---:B------:R-:W-:Y:S01]  /*8e00*/  FMUL.FTZ R41, R27.reuse, R39 ;  /* 0x000000271b297220 */ /* 0x040fe20000410000 */
[----:B------:R-:W-:Y:S01]  /*8e10*/  FMUL.FTZ R40, R27, R36 ;  /* 0x000000241b287220 */ /* 0x000fe20000410000 */
[----:B------:R-:W-:Y:S01]  /*8e20*/  FMUL.FTZ R27, R29, R38 ;  /* 0x000000261d1b7220 */ /* 0x000fe20000410000 */
[----:B------:R-:W-:-:S02]  /*8e30*/  IMAD.U32 R6, R4, 0x10000, RZ ;  /* 0x0001000004067824 */ /* 0x000fc400078e00ff */
[C---:B------:R-:W-:Y:S01]  /*8e40*/  FFMA.FTZ R41, R26.reuse, R36, -R41 ;  /* 0x000000241a297223 */ /* 0x040fe20000010829 */
[----:B------:R-:W-:Y:S01]  /*8e50*/  FFMA.FTZ R40, R26, R39, R40 ;  /* 0x000000271a287223 */ /* 0x000fe20000010028 */
[-C--:B------:R-:W-:Y:S01]  /*8e60*/  FFMA.FTZ R39, R28, R35.reuse, -R27 ;  /* 0x000000231c277223 */ /* 0x080fe2000001081b */
[C---:B------:R-:W-:Y:S01]  /*8e70*/  IMAD.U32 R7, R5.reuse, 0x10000, RZ ;  /* 0x0001000005077824 */ /* 0x040fe200078e00ff */
[----:B------:R-:W-:Y:S01]  /*8e80*/  LOP3.LUT R4, R4, 0xffff0000, RZ, 0xc0, !PT ;  /* 0xffff000004047812 */ /* 0x000fe200078ec0ff */
[C---:B------:R-:W-:Y:S01]  /*8e90*/  IMAD.U32 R27, R34.reuse, 0x10000, RZ ;  /* 0x00010000221b7824 */ /* 0x040fe200078e00ff */
[----:B------:R-:W-:Y:S01]  /*8ea0*/  LOP3.LUT R5, R5, 0xffff0000, RZ, 0xc0, !PT ;  /* 0xffff000005057812 */ /* 0x000fe200078ec0ff */
[----:B------:R-:W-:Y:S01]  /*8eb0*/  FMUL.FTZ R43, R29, R35 ;  /* 0x000000231d2b7220 */ /* 0x000fe20000410000 */
[C---:B------:R-:W-:Y:S01]  /*8ec0*/  LOP3.LUT R26, R37.reuse, 0xffff0000, RZ, 0xc0, !PT ;  /* 0xffff0000251a7812 */ /* 0x040fe200078ec0ff */
[----:B------:R-:W-:Y:S01]  /*8ed0*/  IMAD.U32 R29, R37, 0x10000, RZ ;  /* 0x00010000251d7824 */ /* 0x000fe200078e00ff */
[----:B------:R-:W-:Y:S01]  /*8ee0*/  LOP3.LUT R34, R34, 0xffff0000, RZ, 0xc0, !PT ;  /* 0xffff000022227812 */ /* 0x000fe200078ec0ff */
[----:B------:R-:W-:Y:S01]  /*8ef0*/  FFMA.FTZ R38, R28, R38, R43 ;  /* 0x000000261c267223 */ /* 0x000fe2000001002b */
[C---:B------:R-:W-:Y:S01]  /*8f00*/  FMUL.FTZ R28, R4.reuse, R27 ;  /* 0x0000001b041c7220 */ /* 0x040fe20000410000 */
[-C--:B------:R-:W-:Y:S01]  /*8f10*/  FMUL.FTZ R35, R4, R29.reuse ;  /* 0x0000001d04237220 */ /* 0x080fe20000410000 */
        /* <DEDUP_REMOVED lines=9> */
[----:B------:R-:W-:-:S05]  /*8fb0*/  F2FP.BF16.F32.PACK_AB R5, R26, R5 ;  /* 0x000000051a05723e */ /* 0x000fca00000010ff */
[----:B------:R1:W-:Y:S02]  /*8fc0*/  STS.128 [R3+0x20400], R4 ;  /* 0x0204000403007388 */ /* 0x0003e40000000c00 */
.L_x_5884:
[----:B------:R-:W-:Y:S05]  /*8fd0*/  BSYNC B2 ;  /* 0x0000000000027941 */ /* 0x000fea0003800000 */
.L_x_5883:
[----:B------:R-:W-:Y:S05]  /*8fe0*/  @P1 BRA `(.L_x_5882) ;  /* 0x0000000000b81947 */ /* 0x000fea0003800000 */
[----:B-1----:R-:W1:Y:S01]  /*8ff0*/  LDS.128 R4, [R0] ;  /* 0x0000000000047984 */ /* 0x002e620000000c00 */
[----:B------:R-:W-:Y:S02]  /*9000*/  SHF.R.U32.HI R34, RZ, 0x10, R21 ;  /* 0x00000010ff227819 */ /* 0x000fe40000011615 */
[----:B------:R-:W-:Y:S02]  /*9010*/  SHF.R.U32.HI R27, RZ, 0x10, R25 ;  /* 0x00000010ff1b7819 */ /* 0x000fe40000011619 */
[----:B------:R-:W-:Y:S02]  /*9020*/  PRMT R34, R44, 0x5432, R34 ;  /* 0x000054322c227816 */ /* 0x000fe40000000022 */
[----:B------:R-:W-:Y:S02]  /*9030*/  PRMT R27, R42, 0x5410, R27 ;  /* 0x000054102a1b7816 */ /* 0x000fe4000000001b */
[----:B------:R-:W-:Y:S01]  /*9040*/  SHF.R.U64 R29, R20, 0x10, R21 ;  /* 0x00000010141d7819 */ /* 0x000fe20000001215 */
[----:B0-----:R-:W-:Y:S01]  /*9050*/  IMAD.U32 R35, R34, 0x10000, RZ ;  /* 0x0001000022237824 */ /* 0x001fe200078e00ff */
[----:B------:R-:W-:Y:S01]  /*9060*/  SHF.R.U64 R26, R24, 0x10, R25 ;  /* 0x00000010181a7819 */ /* 0x000fe20000001219 */
[----:B------:R-:W-:Y:S01]  /*9070*/  IMAD.U32 R28, R27, 0x10000, RZ ;  /* 0x000100001b1c7824 */ /* 0x000fe200078e00ff */
[----:B------:R-:W-:-:S02]  /*9080*/  LOP3.LUT R34, R34, 0xffff0000, RZ, 0xc0, !PT ;  /* 0xffff000022227812 */ /* 0x000fc400078ec0ff */
[----:B------:R-:W-:Y:S02]  /*9090*/  LOP3.LUT R27, R27, 0xffff0000, RZ, 0xc0, !PT ;  /* 0xffff00001b1b7812 */ /* 0x000fe400078ec0ff */
[----:B------:R-:W-:Y:S02]  /*90a0*/  PRMT R26, R42, 0x5432, R26 ;  /* 0x000054322a1a7816 */ /* 0x000fe4000000001a */
[----:B------:R-:W-:Y:S02]  /*90b0*/  PRMT R29, R44, 0x5410, R29 ;  /* 0x000054102c1d7816 */ /* 0x000fe4000000001d */
        /* <DEDUP_REMOVED lines=32> */
[----:B------:R2:W-:Y:S02]  /*92c0*/  STS.128 [R0], R4 ;  /* 0x0000000400007388 */ /* 0x0005e40000000c00 */
.L_x_5882:
[----:B------:R-:W-:Y:S05]  /*92d0*/  BSYNC B1 ;  /* 0x0000000000017941 */ /* 0x000fea0003800000 */
.L_x_5881:
        /* <DEDUP_REMOVED lines=10> */
[----:B------:R-:W-:Y:S02]  /*9380*/  SHF.R.U32.HI R25, RZ, 0x10, R31 ;  /* 0x00000010ff197819 */ /* 0x000fe4000001161f */
[----:B------:R-:W-:Y:S02]  /*9390*/  PRMT R28, R15, 0x5432, R28 ;  /* 0x000054320f1c7816 */ /* 0x000fe4000000001c */
[----:B------:R-:W-:Y:S02]  /*93a0*/  PRMT R25, R46, 0x5410, R25 ;  /* 0x000054102e197816 */ /* 0x000fe40000000019 */
[----:B------:R-:W-:Y:S01]  /*93b0*/  SHF.R.U64 R27, R12, 0x10, R13 ;  /* 0x000000100c1b7819 */ /* 0x000fe2000000120d */
[C---:B------:R-:W-:Y:S01]  /*93c0*/  IMAD.U32 R29, R28.reuse, 0x10000, RZ ;  /* 0x000100001c1d7824 */ /* 0x040fe200078e00ff */
[----:B------:R-:W-:Y:S01]  /*93d0*/  LOP3.LUT R28, R28, 0xffff0000, RZ, 0xc0, !PT ;  /* 0xffff00001c1c7812 */ /* 0x000fe200078ec0ff */
[----:B------:R-:W-:Y:S01]  /*93e0*/  IMAD.U32 R26, R25, 0x10000, RZ ;  /* 0x00010000191a7824 */ /* 0x000fe200078e00ff */
[----:B------:R-:W-:-:S02]  /*93f0*/  SHF.R.U64 R24, R30, 0x10, R31 ;  /* 0x000000101e187819 */ /* 0x000fc4000000121f */
        /* <DEDUP_REMOVED lines=18> */
[----:B0-----:R-:W-:Y:S01]  /*9520*/  FMUL.FTZ R35, R21, R25 ;  /* 0x0000001915237220 */ /* 0x001fe20000410000 */
        /* <DEDUP_REMOVED lines=17> */
.L_x_5887:
[----:B------:R-:W-:Y:S05]  /*9640*/  BSYNC B1 ;  /* 0x0000000000017941 */ /* 0x000fea0003800000 */
.L_x_5886:
[----:B------:R-:W-:Y:S05]  /*9650*/  @P1 BRA `(.L_x_5885) ;  /* 0x0000001800381947 */ /* 0x000fea0003800000 */
[----:B-1----:R-:W1:Y:S01]  /*9660*/  LDS.128 R4, [R0+0x1000] ;  /* 0x0010000000047984 */ /* 0x002e620000000c00 */
        /* <DEDUP_REMOVED lines=12> */
[C---:B-1----:R-:W-:Y:S01]  /*9730*/  LOP3.LUT R9, R6.reuse, 0xffff0000, RZ, 0xc0, !PT ;  /* 0xffff000006097812 */ /* 0x042fe200078ec0ff */
[C---:B------:R-:W-:Y:S01]  /*9740*/  IMAD.U32 R10, R7.reuse, 0x10000, RZ ;  /* 0x00010000070a7824 */ /* 0x040fe200078e00ff */
[----:B------:R-:W-:Y:S01]  /*9750*/  LOP3.LUT R7, R7, 0xffff0000, RZ, 0xc0, !PT ;  /* 0xffff000007077812 */ /* 0x000fe200078ec0ff */
[----:B------:R-:W-:-:S02]  /*9760*/  IMAD.U32 R8, R6, 0x10000, RZ ;  /* 0x0001000006087824 */ /* 0x000fc400078e00ff */
[CC--:B------:R-:W-:Y:S01]  /*9770*/  FMUL.FTZ R13, R9.reuse, R12.reuse ;  /* 0x0000000c090d7220 */ /* 0x0c0fe20000410000 */
        /* <DEDUP_REMOVED lines=29> */
.L_x_5872:
[----:B------:R-:W0:Y:S01]  /*9950*/  S2R R0, SR_TID.X ;  /* 0x0000000000007919 */ /* 0x000e220000002100 */
[----:B------:R-:W1:Y:S01]  /*9960*/  LDC R34, c[0x0][0x448] ;  /* 0x00011200ff227b82 */ /* 0x000e620000000800 */
[----:B------:R-:W-:Y:S01]  /*9970*/  ULDC.64 UR4, c[0x0][0x3f8] ;  /* 0x0000fe0000047ab9 */ /* 0x000fe20000000a00 */
[----:B------:R-:W-:Y:S01]  /*9980*/  ULDC.64 UR6, c[0x0][0x408] ;  /* 0x0001020000067ab9 */ /* 0x000fe20000000a00 */
[----:B------:R-:W-:Y:S02]  /*9990*/  IMAD.MOV.U32 R27, RZ, RZ, R29 ;  /* 0x000000ffff1b7224 */ /* 0x000fe400078e001d */
[----:B------:R-:W-:Y:S01]  /*99a0*/  IMAD.MOV.U32 R4, RZ, RZ, R24 ;  /* 0x000000ffff047224 */ /* 0x000fe200078e0018 */
[----:B-1----:R-:W-:Y:S01]  /*99b0*/  ISETP.NE.AND P0, PT, R34, 0x1, PT ;  /* 0x000000012200780c */ /* 0x002fe20003f05270 */
[----:B0-----:R-:W-:-:S05]  /*99c0*/  VIADD R0, R0, 0xffffff80 ;  /* 0xffffff8000007836 */ /* 0x001fca0000000000 */
[----:B------:R-:W-:-:S07]  /*99d0*/  SHF.R.S32.HI R3, RZ, 0x1f, R0 ;  /* 0x0000001fff037819 */ /* 0x000fce0000011400 */
[----:B------:R-:W0:Y:S01]  /*99e0*/  @P0 LDC R5, c[0x0][0x450] ;  /* 0x00011400ff050b82 */ /* 0x000e220000000800 */
[----:B------:R-:W-:-:S04]  /*99f0*/  LEA.HI R3, R3, R0, RZ, 0x2 ;  /* 0x0000000003037211 */ /* 0x000fc800078f10ff */
[----:B------:R-:W-:-:S05]  /*9a00*/  LOP3.LUT R3, R3, 0xfffffffc, RZ, 0xc0, !PT ;  /* 0xfffffffc03037812 */ /* 0x000fca00078ec0ff */
[----:B------:R-:W-:Y:S02]  /*9a10*/  IMAD.IADD R3, R0, 0x1, -R3 ;  /* 0x0000000100037824 */ /* 0x000fe400078e0a03 */
[----:B------:R-:W1:Y:S02]  /*9a20*/  @P0 LDC R0, c[0x0][0x44c] ;  /* 0x00011300ff000b82 */ /* 0x000e640000000800 */
[----:B------:R-:W-:-:S04]  /*9a30*/  IMAD R3, R3, 0x20, R39 ;  /* 0x0000002003037824 */ /* 0x000fc800078e0227 */
[----:B-1----:R-:W-:-:S05]  /*9a40*/  @P0 IMAD.HI.U32 R0, R3, R0, RZ ;  /* 0x0000000003000227 */ /* 0x002fca00078e00ff */
[----:B0-----:R-:W-:Y:S01]  /*9a50*/  @P0 SHF.R.U32.HI R3, RZ, R5, R0 ;  /* 0x00000005ff030219 */ /* 0x001fe20000011600 */
        /* <DEDUP_REMOVED lines=18> */
[----:B------:R-:W0:Y:S01]  /*9b80*/  LDC R37, c[0x0][0x3f4] ;  /* 0x0000fd00ff257b82 */ /* 0x000e220000000800 */
[----:B------:R-:W1:Y:S01]  /*9b90*/  SHFL.IDX PT, R3, R25, RZ, 0x1c1f ;  /* 0x001c1fff19037589 */ /* 0x000e6200000e0000 */
[----:B------:R-:W-:-:S03]  /*9ba0*/  IMAD R34, R23, R34, RZ ;  /* 0x0000002217227224 */ /* 0x000fc600078e02ff */
[----:B------:R-:W2:Y:S04]  /*9bb0*/  SHFL.IDX PT, R0, R26, RZ, 0x1c1f ;  /* 0x001c1fff1a007589 */ /* 0x000ea800000e0000 */
[----:B------:R-:W3:Y:S04]  /*9bc0*/  SHFL.IDX PT, R14, R27, RZ, 0x1c1f ;  /* 0x001c1fff1b0e7589 */ /* 0x000ee800000e0000 */
[----:B------:R-:W4:Y:S01]  /*9bd0*/  SHFL.IDX PT, R4, R24, RZ, 0x1c1f ;  /* 0x001c1fff18047589 */ /* 0x000f2200000e0000 */
[----:B0-----:R-:W-:-:S04]  /*9be0*/  ISETP.GE.AND P0, PT, R16, R37, PT ;  /* 0x000000251000720c */ /* 0x001fc80003f06270 */
[----:B------:R-:W-:-:S13]  /*9bf0*/  ISETP.GE.OR P1, PT, R39, R34, P0 ;  /* 0x000000222700720c */ /* 0x000fda0000726670 */
[C---:B------:R-:W-:Y:S01]  /*9c00*/  @!P1 IMAD.SHL.U32 R5, R16.reuse, 0x2, RZ ;  /* 0x0000000210059824 */ /* 0x040fe200078e00ff */
[----:B------:R-:W-:-:S04]  /*9c10*/  @!P1 SHF.L.U64.HI R21, R16, 0x1, R17 ;  /* 0x0000000110159819 */ /* 0x000fc80000010211 */
[----:B-1----:R-:W-:-:S05]  /*9c20*/  @!P1 IADD3 R6, P2, R3, R5, RZ ;  /* 0x0000000503069210 */ /* 0x002fca0007f5e0ff */
[----:B--2---:R-:W-:-:S05]  /*9c30*/  @!P1 IMAD.X R7, R0, 0x1, R21, P2 ;  /* 0x0000000100079824 */ /* 0x004fca00010e0615 */
[----:B------:R-:W2:Y:S01]  /*9c40*/  @!P1 LD.E.128 R8, desc[UR42][R6.64] ;  /* 0x0000002a06089980 */ /* 0x000ea2000c101d00 */
[----:B---3--:R-:W-:-:S05]  /*9c50*/  @!P1 IADD3 R14, P2, R14, R5, RZ ;  /* 0x000000050e0e9210 */ /* 0x008fca0007f5e0ff */
[----:B----4-:R-:W-:-:S04]  /*9c60*/  @!P1 IMAD.X R3, R4, 0x1, R21, P2 ;  /* 0x0000000104039824 */ /* 0x010fc800010e0615 */
[----:B------:R-:W-:-:S05]  /*9c70*/  @!P1 IMAD.MOV.U32 R15, RZ, RZ, R3 ;  /* 0x000000ffff0f9224 */ /* 0x000fca00078e0003 */
[----:B------:R0:W3:Y:S01]  /*9c80*/  @!P1 LD.E.128 R4, desc[UR42][R14.64] ;  /* 0x0000002a0e049980 */ /* 0x0000e2000c101d00 */
[----:B------:R-:W-:Y:S02]  /*9c90*/  CS2R R30, SRZ ;  /* 0x00000000001e7805 */ /* 0x000fe4000001ff00 */
[----:B------:R-:W-:Y:S02]  /*9ca0*/  CS2R R32, SRZ ;  /* 0x0000000000207805 */ /* 0x000fe4000001ff00 */
[----:B------:R-:W-:Y:S01]  /*9cb0*/  CS2R R28, SRZ ;  /* 0x00000000001c7805 */ /* 0x000fe2000001ff00 */
[----:B------:R-:W1:Y:S01]  /*9cc0*/  SHFL.IDX PT, R24, R24, 0x1, 0x1c1f ;  /* 0x003c1f0018187f89 */ /* 0x000e6200000e0000 */
[----:B------:R-:W-:-:S03]  /*9cd0*/  CS2R R20, SRZ ;  /* 0x0000000000147805 */ /* 0x000fc6000001ff00 */
[----:B0-----:R0:W4:Y:S01]  /*9ce0*/  SHFL.IDX PT, R14, R27, 0x1, 0x1c1f ;  /* 0x003c1f001b0e7f89 */ /* 0x00112200000e0000 */
[----:B--2---:R-:W-:Y:S02]  /*9cf0*/  @!P1 IMAD.MOV.U32 R30, RZ, RZ, R8 ;  /* 0x000000ffff1e9224 */ /* 0x004fe400078e0008 */
[----:B------:R-:W-:Y:S02]  /*9d00*/  @!P1 IMAD.MOV.U32 R31, RZ, RZ, R9 ;  /* 0x000000ffff1f9224 */ /* 0x000fe400078e0009 */
[----:B------:R-:W-:Y:S02]  /*9d10*/  IMAD.MOV.U32 R0, RZ, RZ, R30 ;  /* 0x000000ffff007224 */ /* 0x000fe400078e001e */
[----:B------:R-:W-:Y:S02]  /*9d20*/  IMAD.MOV.U32 R3, RZ, RZ, R31 ;  /* 0x000000ffff037224 */ /* 0x000fe400078e001f */
[----:B------:R-:W-:Y:S01]  /*9d30*/  @!P1 IMAD.MOV.U32 R32, RZ, RZ, R10 ;  /* 0x000000ffff209224 */ /* 0x000fe200078e000a */
[----:B------:R-:W-:Y:S01]  /*9d40*/  PRMT R36, R36, 0x5410, R0 ;  /* 0x0000541024247816 */ /* 0x000fe20000000000 */
[----:B------:R-:W-:Y:S01]  /*9d50*/  @!P1 IMAD.MOV.U32 R33, RZ, RZ, R11 ;  /* 0x000000ffff219224 */ /* 0x000fe200078e000b */
[----:B------:R-:W-:Y:S01]  /*9d60*/  PRMT R46, R46, 0x5410, R3 ;  /* 0x000054102e2e7816 */ /* 0x000fe20000000003 */
[----:B------:R0:W2:Y:S01]  /*9d70*/  SHFL.IDX PT, R0, R26, 0x1, 0x1c1f ;  /* 0x003c1f001a007f89 */ /* 0x0000a200000e0000 */
[----:B------:R-:W-:-:S02]  /*9d80*/  IMAD.MOV.U32 R8, RZ, RZ, R32 ;  /* 0x000000ffff087224 */ /* 0x000fc400078e0020 */
[----:B---3--:R-:W-:Y:S01]  /*9d90*/  @!P1 IMAD.MOV.U32 R28, RZ, RZ, R4 ;  /* 0x000000ffff1c9224 */ /* 0x008fe200078e0004 */
[----:B------:R0:W3:Y:S01]  /*9da0*/  SHFL.IDX PT, R3, R25, 0x1, 0x1c1f ;  /* 0x003c1f0019037f89 */ /* 0x0000e200000e0000 */
[----:B------:R-:W-:Y:S01]  /*9db0*/  @!P1 IMAD.MOV.U32 R29, RZ, RZ, R5 ;  /* 0x000000ffff1d9224 */ /* 0x000fe200078e0005 */
[----:B------:R-:W-:Y:S01]  /*9dc0*/  PRMT R35, R8, 0x7610, R35 ;  /* 0x0000761008237816 */ /* 0x000fe20000000023 */
[----:B------:R-:W-:Y:S02]  /*9dd0*/  @!P1 IMAD.MOV.U32 R21, RZ, RZ, R7 ;  /* 0x000000ffff159224 */ /* 0x000fe400078e0007 */
[----:B------:R-:W-:Y:S02]  /*9de0*/  @!P1 IMAD.MOV.U32 R20, RZ, RZ, R6 ;  /* 0x000000ffff149224 */ /* 0x000fe400078e0006 */
[----:B------:R-:W-:Y:S02]  /*9df0*/  IMAD.MOV.U32 R4, RZ, RZ, R28 ;  /* 0x000000ffff047224 */ /* 0x000fe400078e001c */
[----:B------:R-:W-:-:S02]  /*9e00*/  IMAD.MOV.U32 R5, RZ, RZ, R29 ;  /* 0x000000ffff057224 */ /* 0x000fc400078e001d */
[----:B------:R-:W-:Y:S01]  /*9e10*/  IMAD.MOV.U32 R7, RZ, RZ, R21 ;  /* 0x000000ffff077224 */ /* 0x000fe200078e0015 */
[----:B------:R-:W-:Y:S01]  /*9e20*/  PRMT R35, R35, 0x5410, R4 ;  /* 0x0000541023237816 */ /* 0x000fe20000000004 */
[----:B------:R-:W-:Y:S02]  /*9e30*/  IMAD.MOV.U32 R9, RZ, RZ, R33 ;  /* 0x000000ffff097224 */ /* 0x000fe400078e0021 */
[----:B------:R-:W-:Y:S01]  /*9e40*/  IMAD.MOV.U32 R6, RZ, RZ, R20 ;  /* 0x000000ffff067224 */ /* 0x000fe200078e0014 */
[----:B------:R-:W-:Y:S02]  /*9e50*/  PRMT R41, R7, 0x5410, R5 ;  /* 0x0000541007297816 */ /* 0x000fe40000000005 */
[----:B------:R-:W-:Y:S02]  /*9e60*/  CS2R R4, SRZ ;  /* 0x0000000000047805 */ /* 0x000fe4000001ff00 */
[----:B------:R-:W-:Y:S02]  /*9e70*/  PRMT R36, R9, 0x7610, R36 ;  /* 0x0000761009247816 */ /* 0x000fe40000000024 */
[----:B012-4-:R-:W-:-:S07]  /*9e80*/  PRMT R43, R43, 0x5410, R6 ;  /* 0x000054102b2b7816 */ /* 0x017fce0000000006 */
.L_x_6181:
[----:B------:R-:W2:Y:S01]  /*9e90*/  LDL R7, [R1+0x54] ;  /* 0x0000540001077983 */ /* 0x000ea20000100800 */
[----:B------:R-:W-:Y:S01]  /*9ea0*/  VIADD R39, R39, 0x20 ;  /* 0x0000002027277836 */ /* 0x000fe20000000000 */
[----:B------:R-:W-:Y:S01]  /*9eb0*/  BSSY B1, `(.L_x_5889) ;  /* 0x0000016000017945 */ /* 0x000fe20003800000 */
[----:B------:R-:W-:Y:S02]  /*9ec0*/  CS2R R8, SRZ ;  /* 0x0000000000087805 */ /* 0x000fe4000001ff00 */
[----:B------:R-:W-:Y:S02]  /*9ed0*/  CS2R R10, SRZ ;  /* 0x00000000000a7805 */ /* 0x000fe4000001ff00 */
[----:B------:R-:W-:Y:S02]  /*9ee0*/  ISETP.GE.AND P1, PT, R39, R34, PT ;  /* 0x000000222700720c */ /* 0x000fe40003f26270 */
[----:B--2---:R-:W-:-:S04]  /*9ef0*/  LEA.HI R6, R7, R7, RZ, 0x1 ;  /* 0x0000000707067211 */ /* 0x004fc800078f08ff */
[----:B------:R-:W-:-:S05]  /*9f00*/  LOP3.LUT R6, R6, 0xfffffffe, RZ, 0xc0, !PT ;  /* 0xfffffffe06067812 */ /* 0x000fca00078ec0ff */
[----:B------:R-:W-:Y:S01]  /*9f10*/  IMAD.IADD R13, R7, 0x1, -R6 ;  /* 0x00000001070d7824 */ /* 0x000fe200078e0a06 */
[----:B------:R-:W-:-:S04]  /*9f20*/  CS2R R6, SRZ ;  /* 0x0000000000067805 */ /* 0x000fc8000001ff00 */
[----:B------:R-:W-:Y:S01]  /*9f30*/  SHF.L.U32 R13, R13, 0x1f, RZ ;  /* 0x0000001f0d0d7819 */ /* 0x000fe200000006ff */
[----:B------:R-:W-:Y:S06]  /*9f40*/  @P1 BRA `(.L_x_5890) ;  /* 0x0000000000301947 */ /* 0x000fec0003800000 */
[----:B------:R-:W-:Y:S02]  /*9f50*/  CS2R R6, SRZ ;  /* 0x0000000000067805 */ /* 0x000fe4000001ff00 */
[----:B------:R-:W-:Y:S02]  /*9f60*/  CS2R R8, SRZ ;  /* 0x0000000000087805 */ /* 0x000fe4000001ff00 */
[----:B------:R-:W-:Y:S01]  /*9f70*/  CS2R R10, SRZ ;  /* 0x00000000000a7805 */ /* 0x000fe2000001ff00 */
[----:B------:R-:W-:Y:S06]  /*9f80*/  @P0 BRA `(.L_x_5890) ;  /* 0x0000000000200947 */ /* 0x000fec0003800000 */
[C---:B------:R-:W-:Y:S01]  /*9f90*/  IMAD.SHL.U32 R4, R16.reuse, 0x2, RZ ;  /* 0x0000000210047824 */ /* 0x040fe200078e00ff */
[----:B------:R-:W-:-:S04]  /*9fa0*/  SHF.L.U64.HI R5, R16, 0x1, R17 ;  /* 0x0000000110057819 */ /* 0x000fc80000010211 */
[-C--:B---3--:R-:W-:Y:S02]  /*9fb0*/  IADD3 R8, P1, R3, R4.reuse, RZ ;  /* 0x0000000403087210 */ /* 0x088fe40007f3e0ff */
[----:B------:R-:W-:-:S03]  /*9fc0*/  IADD3 R4, P2, R14, R4, RZ ;  /* 0x000000040e047210 */ /* 0x000fc60007f5e0ff */
[--C-:B------:R-:W-:Y:S02]  /*9fd0*/  IMAD.X R9, R0, 0x1, R5.reuse, P1 ;  /* 0x0000000100097824 */ /* 0x100fe400008e0605 */
[----:B------:R-:W-:-:S04]  /*9fe0*/  IMAD.X R5, R24, 0x1, R5, P2 ;  /* 0x0000000118057824 */ /* 0x000fc800010e0605 */
[----:B------:R-:W5:Y:S04]  /*9ff0*/  LD.E.128 R8, desc[UR42][R8.64] ;  /* 0x0000002a08087980 */ /* 0x000f68000c101d00 */
[----:B------:R-:W5:Y:S02]  /*a000*/  LD.E.128 R4, desc[UR42][R4.64] ;  /* 0x0000002a04047980 */ /* 0x000f64000c101d00 */
.L_x_5890:
[----:B------:R-:W-:Y:S05]  /*a010*/  BSYNC B1 ;  /* 0x0000000000017941 */ /* 0x000fea0003800000 */
.L_x_5889:
[----:B------:R-:W0:Y:S01]  /*a020*/  SYNCS.PHASECHK.TRANS64.TRYWAIT P1, [R2+URZ+0x28c00], R13 ;  /* 0x028c000d020075a7 */ /* 0x000e22000802017f */
[----:B---3--:R-:W-:Y:S01]  /*a030*/  VIADDMNMX R3, R34, -R199, 0x40, PT ;  /* 0x0000004022037446 */ /* 0x008fe200038009c7 */
[C---:B------:R-:W-:Y:S01]  /*a040*/  VIADD R14, R196.reuse, 0x20 ;  /* 0x00000020c40e7836 */ /* 0x040fe20000000000 */
[----:B------:R-:W-:Y:S01]  /*a050*/  BSSY B1, `(.L_x_5891) ;  /* 0x0000011000017945 */ /* 0x000fe20003800000 */
[----:B-----5:R-:W-:Y:S01]  /*a060*/  IMAD.MOV.U32 R0, RZ, RZ, R4 ;  /* 0x000000ffff007224 */ /* 0x020fe200078e0004 */
[-C--:B------:R-:W-:Y:S01]  /*a070*/  ISETP.GE.OR P2, PT, R196, R3.reuse, P0 ;  /* 0x00000003c400720c */ /* 0x080fe20000746670 */
[----:B------:R-:W-:Y:S01]  /*a080*/  IMAD.MOV.U32 R12, RZ, RZ, R5 ;  /* 0x000000ffff0c7224 */ /* 0x000fe200078e0005 */
[----:B------:R-:W-:Y:S01]  /*a090*/  ISETP.GE.OR P0, PT, R14, R3, P0 ;  /* 0x000000030e00720c */ /* 0x000fe20000706670 */
        /* <DEDUP_REMOVED lines=11> */
[----:B0-----:R-:W-:Y:S06]  /*a150*/  @!P1 BRA `(.L_x_5892) ;  /* 0x0000016000b09947 */ /* 0x001fec0003800000 */
.L_x_6182:
[----:B------:R-:W-:Y:S05]  /*a160*/  BSYNC B1 ;  /* 0x0000000000017941 */ /* 0x000fea0003800000 */
.L_x_5891:
[----:B------:R-:W-:Y:S04]  /*a170*/  BSSY B1, `(.L_x_5893) ;  /* 0x000006f000017945 */ /* 0x000fe80003800000 */
[----:B------:R-:W-:Y:S05]  /*a180*/  @P2 BRA `(.L_x_5894) ;  /* 0x0000000400b42947 */ /* 0x000fea0003800000 */
[----:B------:R-:W1:Y:S01]  /*a190*/  S2R R25, SR_TID.X ;  /* 0x0000000000197919 */ /* 0x000e620000002100 */
[----:B------:R-:W-:Y:S01]  /*a1a0*/  IMAD.SHL.U32 R12, R200, 0x40, RZ ;  /* 0x00000040c80c7824 */ /* 0x000fe200078e00ff */
[----:B------:R-:W-:Y:S01]  /*a1b0*/  SHF.R.U64 R34, R30, 0x10, R31 ;  /* 0x000000101e227819 */ /* 0x000fe2000000121f */
[----:B0-----:R-:W-:Y:S01]  /*a1c0*/  IMAD.IADD R13, R16, 0x1, R37 ;  /* 0x00000001100d7824 */ /* 0x001fe200078e0225 */
[----:B------:R-:W-:Y:S02]  /*a1d0*/  SHF.R.U64 R40, R28, 0x10, R29 ;  /* 0x000000101c287819 */ /* 0x000fe4000000121d */
[----:B------:R-:W-:Y:S02]  /*a1e0*/  LOP3.LUT R14, R12, 0x1c0, RZ, 0xc0, !PT ;  /* 0x000001c00c0e7812 */ /* 0x000fe400078ec0ff */
[----:B------:R-:W-:Y:S02]  /*a1f0*/  SHF.R.U64 R30, R32, 0x10, R33 ;  /* 0x00000010201e7819 */ /* 0x000fe40000001221 */
[----:B------:R-:W-:-:S02]  /*a200*/  LOP3.LUT R12, R14, 0x38, R16, 0xf8, !PT ;  /* 0x000000380e0c7812 */ /* 0x000fc400078ef810 */
[----:B------:R-:W-:Y:S02]  /*a210*/  SHF.R.U32.HI R15, RZ, 0x3, R14 ;  /* 0x00000003ff0f7819 */ /* 0x000fe4000001160e */
[----:B------:R-:W-:Y:S02]  /*a220*/  LOP3.LUT R14, R14, 0x38, R13, 0xf8, !PT ;  /* 0x000000380e0e7812 */ /* 0x000fe400078ef80d */
[-C--:B------:R-:W-:Y:S02]  /*a230*/  LOP3.LUT R12, R12, R15.reuse, RZ, 0x3c, !PT ;  /* 0x0000000f0c0c7212 */ /* 0x080fe400078e3cff */
[----:B------:R-:W-:Y:S02]  /*a240*/  LOP3.LUT R14, R14, R15, RZ, 0x3c, !PT ;  /* 0x0000000f0e0e7212 */ /* 0x000fe400078e3cff */
[----:B------:R-:W-:Y:S02]  /*a250*/  SHF.R.U32.HI R42, RZ, 0x10, R29 ;  /* 0x00000010ff2a7819 */ /* 0x000fe4000001161d */
[----:B------:R-:W-:-:S02]  /*a260*/  SHF.R.U32.HI R45, RZ, 0x10, R21 ;  /* 0x00000010ff2d7819 */ /* 0x000fc40000011615 */
[----:B------:R-:W-:Y:S02]  /*a270*/  PRMT R34, R36, 0x5432, R34 ;  /* 0x0000543224227816 */ /* 0x000fe40000000022 */
[C---:B------:R-:W-:Y:S02]  /*a280*/  PRMT R40, R35.reuse, 0x5432, R40 ;  /* 0x0000543223287816 */ /* 0x040fe40000000028 */
[----:B------:R-:W-:Y:S01]  /*a290*/  PRMT R39, R35, 0x5410, R30 ;  /* 0x0000541023277816 */ /* 0x000fe2000000001e */
[----:B------:R-:W-:Y:S01]  /*a2a0*/  IMAD.U32 R35, R34, 0x10000, RZ ;  /* 0x0001000022237824 */ /* 0x000fe200078e00ff */
[----:B------:R-:W-:Y:S01]  /*a2b0*/  PRMT R42, R41, 0x5432, R42 ;  /* 0x00005432292a7816 */ /* 0x000fe2000000002a */
[----:B-1----:R-:W-:Y:S01]  /*a2c0*/  VIADD R25, R25, 0xffffff80 ;  /* 0xffffff8019197836 */ /* 0x002fe20000000000 */
[----:B------:R-:W-:Y:S01]  /*a2d0*/  PRMT R45, R41, 0x5410, R45 ;  /* 0x00005410292d7816 */ /* 0x000fe2000000002d */
[----:B------:R-:W-:Y:S01]  /*a2e0*/  IMAD.U32 R41, R40, 0x10000, RZ ;  /* 0x0001000028297824 */ /* 0x000fe200078e00ff */
[----:B------:R-:W-:-:S02]  /*a2f0*/  SHF.R.U32.HI R38, RZ, 0x10, R31 ;  /* 0x00000010ff267819 */ /* 0x000fc4000001161f */
[----:B------:R-:W-:Y:S02]  /*a300*/  SHF.R.S32.HI R24, RZ, 0x1f, R25 ;  /* 0x0000001fff187819 */ /* 0x000fe40000011419 */
[----:B------:R-:W-:Y:S02]  /*a310*/  SHF.R.U64 R44, R20, 0x10, R21 ;  /* 0x00000010142c7819 */ /* 0x000fe40000001215 */
[----:B------:R-:W-:Y:S02]  /*a320*/  LEA.HI R24, R24, R25, RZ, 0x5 ;  /* 0x0000001918187211 */ /* 0x000fe400078f28ff */
[----:B------:R-:W-:Y:S02]  /*a330*/  PRMT R38, R46, 0x5432, R38 ;  /* 0x000054322e267816 */ /* 0x000fe40000000026 */
[----:B------:R-:W-:Y:S02]  /*a340*/  SHF.R.S32.HI R24, RZ, 0x5, R24 ;  /* 0x00000005ff187819 */ /* 0x000fe40000011418 */
[----:B------:R-:W-:-:S02]  /*a350*/  PRMT R44, R43, 0x5432, R44 ;  /* 0x000054322b2c7816 */ /* 0x000fc4000000002c */
[----:B------:R-:W-:Y:S01]  /*a360*/  LOP3.LUT R43, R40, 0xffff0000, RZ, 0xc0, !PT ;  /* 0xffff0000282b7812 */ /* 0x000fe200078ec0ff */
[C---:B------:R-:W-:Y:S01]  /*a370*/  IMAD R25, R24.reuse, 0x200, R14 ;  /* 0x0000020018197824 */ /* 0x040fe200078e020e */
[----:B------:R-:W-:Y:S01]  /*a380*/  SHF.R.U32.HI R33, RZ, 0x10, R33 ;  /* 0x00000010ff217819 */ /* 0x000fe20000011621 */
[----:B------:R-:W-:Y:S02]  /*a390*/  IMAD R13, R24, 0x200, R12 ;  /* 0x00000200180d7824 */ /* 0x000fe400078e020c */
[--C-:B------:R-:W-:Y:S01]  /*a3a0*/  IMAD R50, R25, 0x2, R2.reuse ;  /* 0x0000000219327824 */ /* 0x100fe200078e0202 */
[----:B------:R-:W-:Y:S01]  /*a3b0*/  PRMT R36, R36, 0x5410, R33 ;  /* 0x0000541024247816 */ /* 0x000fe20000000021 */
[----:B------:R-:W-:-:S03]  /*a3c0*/  IMAD R48, R13, 0x2, R2 ;  /* 0x000000020d307824 */ /* 0x000fc600078e0202 */
[----:B------:R-:W0:Y:S04]  /*a3d0*/  LDS.128 R24, [R50+0x20400] ;  /* 0x0204000032187984 */ /* 0x000e280000000c00 */
[----:B------:R-:W1:Y:S01]  /*a3e0*/  LDS.128 R12, [R48+0x20400] ;  /* 0x02040000300c7984 */ /* 0x000e620000000c00 */
[C---:B0-----:R-:W-:Y:S01]  /*a3f0*/  IMAD.U32 R30, R24.reuse, 0x10000, RZ ;  /* 0x00010000181e7824 */ /* 0x041fe200078e00ff */
[----:B------:R-:W-:Y:S01]  /*a400*/  LOP3.LUT R24, R24, 0xffff0000, RZ, 0xc0, !PT ;  /* 0xffff000018187812 */ /* 0x000fe200078ec0ff */
[C---:B------:R-:W-:Y:S01]  /*a410*/  IMAD.U32 R31, R25.reuse, 0x10000, RZ ;  /* 0x00010000191f7824 */ /* 0x040fe200078e00ff */
[----:B------:R-:W-:Y:S01]  /*a420*/  LOP3.LUT R25, R25, 0xffff0000, RZ, 0xc0, !PT ;  /* 0xffff000019197812 */ /* 0x000fe200078ec0ff */
[----:B-1----:R-:W-:Y:S02]  /*a430*/  IMAD.U32 R20, R12, 0x10000, RZ ;  /* 0x000100000c147824 */ /* 0x002fe400078e00ff */
[C---:B------:R-:W-:Y:S01]  /*a440*/  FMUL.FTZ R47, R30.reuse, R41 ;  /* 0x000000291e2f7220 */ /* 0x040fe20000410000 */
[-C--:B------:R-:W-:Y:S01]  /*a450*/  FMUL.FTZ R49, R30, R35.reuse ;  /* 0x000000231e317220 */ /* 0x080fe20000410000 */
[----:B------:R-:W-:Y:S01]  /*a460*/  IMAD.U32 R30, R42, 0x10000, RZ ;  /* 0x000100002a1e7824 */ /* 0x000fe200078e00ff */
[----:B------:R-:W-:Y:S01]  /*a470*/  LOP3.LUT R12, R12, 0xffff0000, RZ, 0xc0, !PT ;  /* 0xffff00000c0c7812 */ /* 0x000fe200078ec0ff */
[C---:B------:R-:W-:Y:S01]  /*a480*/  FFMA.FTZ R47, R20.reuse, R35, -R47 ;  /* 0x00000023142f7223 */ /* 0x040fe2000001082f */
[----:B------:R-:W-:Y:S01]  /*a490*/  FFMA.FTZ R49, R20, R41, R49 ;  /* 0x0000002914317223 */ /* 0x000fe20000010031 */
[----:B------:R-:W-:Y:S01]  /*a4a0*/  LOP3.LUT R35, R34, 0xffff0000, RZ, 0xc0, !PT ;  /* 0xffff000022237812 */ /* 0x000fe200078ec0ff */
[----:B------:R-:W-:-:S02]  /*a4b0*/  IMAD.U32 R20, R38, 0x10000, RZ ;  /* 0x0001000026147824 */ /* 0x000fc400078e00ff */
[----:B------:R-:W-:Y:S01]  /*a4c0*/  FMUL.FTZ R40, R31, R30 ;  /* 0x0000001e1f287220 */ /* 0x000fe20000410000 */
[----:B------:R-:W-:Y:S02]  /*a4d0*/  IMAD.U32 R21, R13, 0x10000, RZ ;  /* 0x000100000d157824 */ /* 0x000fe400078e00ff */
[C---:B------:R-:W-:Y:S01]  /*a4e0*/  FMUL.FTZ R51, R24.reuse, R43 ;  /* 0x0000002b18337220 */ /* 0x040fe20000410000 */
[----:B------:R-:W-:Y:S01]  /*a4f0*/  FMUL.FTZ R31, R31, R20 ;  /* 0x000000141f1f7220 */ /* 0x000fe20000410000 */
[-C--:B------:R-:W-:Y:S01]  /*a500*/  FMUL.FTZ R41, R24, R35.reuse ;  /* 0x0000002318297220 */ /* 0x080fe20000410000 */
[----:B------:R-:W-:Y:S01]  /*a510*/  LOP3.LUT R42, R42, 0xffff0000, RZ, 0xc0, !PT ;  /* 0xffff00002a2a7812 */ /* 0x000fe200078ec0ff */
[----:B------:R-:W-:Y:S01]  /*a520*/  IMAD.U32 R32, R26, 0x10000, RZ ;  /* 0x000100001a207824 */ /* 0x000fe200078e00ff */
[----:B------:R-:W-:Y:S01]  /*a530*/  LOP3.LUT R38, R38, 0xffff0000, RZ, 0xc0, !PT ;  /* 0xffff000026267812 */ /* 0x000fe200078ec0ff */
[----:B------:R-:W-:Y:S01]  /*a540*/  FFMA.FTZ R30, R21, R30, R31 ;  /* 0x0000001e151e7223 */ /* 0x000fe2000001001f */
[----:B------:R-:W-:Y:S01]  /*a550*/  LOP3.LUT R13, R13, 0xffff0000, RZ, 0xc0, !PT ;  /* 0xffff00000d0d7812 */ /* 0x000fe200078ec0ff */
[C---:B------:R-:W-:Y:S01]  /*a560*/  FFMA.FTZ R24, R12.reuse, R35, -R51 ;  /* 0x000000230c187223 */ /* 0x040fe20000010833 */
[----:B------:R-:W-:Y:S01]  /*a570*/  FFMA.FTZ R34, R12, R43, R41 ;  /* 0x0000002b0c227223 */ /* 0x000fe20000010029 */
[----:B------:R-:W-:Y:S01]  /*a580*/  FFMA.FTZ R40, R21, R20, -R40 ;  /* 0x0000001415287223 */ /* 0x000fe20000010828 */
[----:B------:R-:W-:-:S02]  /*a590*/  IMAD.U32 R31, R44, 0x10000, RZ ;  /* 0x000100002c1f7824 */ /* 0x000fc400078e00ff */
[----:B------:R-:W-:Y:S01]  /*a5a0*/  FMUL.FTZ R12, R25, R42 ;  /* 0x0000002a190c7220 */ /* 0x000fe20000410000 */
[----:B------:R-:W-:Y:S02]  /*a5b0*/  IMAD.U32 R21, R39, 0x10000, RZ ;  /* 0x0001000027157824 */ /* 0x000fe400078e00ff */
[-C--:B------:R-:W-:Y:S01]  /*a5c0*/  FMUL.FTZ R46, R25, R38.reuse ;  /* 0x00000026192e7220 */ /* 0x080fe20000410000 */
[----:B------:R-:W-:Y:S02]  /*a5d0*/  IMAD.U32 R33, R27, 0x10000, RZ ;  /* 0x000100001b217824 */ /* 0x000fe400078e00ff */
[----:B------:R-:W-:Y:S01]  /*a5e0*/  FMUL.FTZ R41, R32, R31 ;  /* 0x0000001f20297220 */ /* 0x000fe20000410000 */
[----:B------:R-:W-:Y:S02]  /*a5f0*/  IMAD.U32 R20, R45, 0x10000, RZ ;  /* 0x000100002d147824 */ /* 0x000fe400078e00ff */
[----:B------:R-:W-:Y:S01]  /*a600*/  FFMA.FTZ R25, R13, R38, -R12 ;  /* 0x000000260d197223 */ /* 0x000fe2000001080c */
[----:B------:R-:W-:-:S02]  /*a610*/  IMAD.U32 R28, R14, 0x10000, RZ ;  /* 0x000100000e1c7824 */ /* 0x000fc400078e00ff */
[-C--:B------:R-:W-:Y:S01]  /*a620*/  FMUL.FTZ R32, R32, R21.reuse ;  /* 0x0000001520207220 */ /* 0x080fe20000410000 */
[----:B------:R-:W-:Y:S02]  /*a630*/  IMAD.U32 R29, R15, 0x10000, RZ ;  /* 0x000100000f1d7824 */ /* 0x000fe400078e00ff */
[----:B------:R-:W-:Y:S01]  /*a640*/  FMUL.FTZ R38, R33, R20 ;  /* 0x0000001421267220 */ /* 0x000fe20000410000 */
[----:B------:R-:W-:Y:S02]  /*a650*/  IMAD.U32 R12, R36, 0x10000, RZ ;  /* 0x00010000240c7824 */ /* 0x000fe400078e00ff */
[C---:B------:R-:W-:Y:S01]  /*a660*/  FFMA.FTZ R41, R28.reuse, R21, -R41 ;  /* 0x000000151c297223 */ /* 0x040fe20000010829 */
[----:B------:R-:W-:Y:S01]  /*a670*/  FFMA.FTZ R32, R28, R31, R32 ;  /* 0x0000001f1c207223 */ /* 0x000fe20000010020 */
[----:B------:R-:W-:Y:S01]  /*a680*/  FFMA.FTZ R35, R13, R42, R46 ;  /* 0x0000002a0d237223 */ /* 0x000fe2000001002e */
[-C--:B------:R-:W-:Y:S01]  /*a690*/  FMUL.FTZ R28, R33, R12.reuse ;  /* 0x0000000c211c7220 */ /* 0x080fe20000410000 */
[----:B------:R-:W-:Y:S01]  /*a6a0*/  FFMA.FTZ R38, R29, R12, -R38 ;  /* 0x0000000c1d267223 */ /* 0x000fe20000010826 */
[----:B------:R-:W-:-:S02]  /*a6b0*/  LOP3.LUT R26, R26, 0xffff0000, RZ, 0xc0, !PT ;  /* 0xffff00001a1a7812 */ /* 0x000fc400078ec0ff */
[----:B------:R-:W-:Y:S01]  /*a6c0*/  LOP3.LUT R27, R27, 0xffff0000, RZ, 0xc0, !PT ;  /* 0xffff00001b1b7812 */ /* 0x000fe200078ec0ff */
[----:B------:R-:W-:Y:S01]  /*a6d0*/  FFMA.FTZ R28, R29, R20, R28 ;  /* 0x000000141d1c7223 */ /* 0x000fe2000001001c */
[----:B------:R-:W-:Y:S02]  /*a6e0*/  LOP3.LUT R13, R44, 0xffff0000, RZ, 0xc0, !PT ;  /* 0xffff00002c0d7812 */ /* 0x000fe400078ec0ff */
        /* <DEDUP_REMOVED lines=8> */
[----:B------:R-:W-:-:S02]  /*a770*/  FMUL.FTZ R29, R27, R36 ;  /* 0x000000241b1d7220 */ /* 0x000fc40000410000 */
[C---:B------:R-:W-:Y:S01]  /*a780*/  FFMA.FTZ R20, R14.reuse, R39, -R21 ;  /* 0x000000270e147223 */ /* 0x040fe20000010815 */
[----:B------:R-:W-:Y:S01]  /*a790*/  FFMA.FTZ R21, R14, R13, R26 ;  /* 0x0000000d0e157223 */ /* 0x000fe2000001001a */
[C---:B------:R-:W-:Y:S01]  /*a7a0*/  FFMA.FTZ R27, R15.reuse, R36, -R42 ;  /* 0x000000240f1b7223 */ /* 0x040fe2000001082a */
[----:B------:R-:W-:Y:S01]  /*a7b0*/  FFMA.FTZ R29, R15, R12, R29 ;  /* 0x0000000c0f1d7223 */ /* 0x000fe2000001001d */
[----:B------:R-:W-:Y:S02]  /*a7c0*/  F2FP.BF16.F32.PACK_AB R12, R24, R47 ;  /* 0x0000002f180c723e */ /* 0x000fe400000010ff */
[----:B------:R-:W-:Y:S02]  /*a7d0*/  F2FP.BF16.F32.PACK_AB R13, R25, R40 ;  /* 0x00000028190d723e */ /* 0x000fe400000010ff */
[----:B------:R-:W-:Y:S02]  /*a7e0*/  F2FP.BF16.F32.PACK_AB R14, R20, R41 ;  /* 0x00000029140e723e */ /* 0x000fe400000010ff */
[----:B------:R-:W-:-:S02]  /*a7f0*/  F2FP.BF16.F32.PACK_AB R15, R27, R38 ;  /* 0x000000261b0f723e */ /* 0x000fc400000010ff */
[----:B------:R-:W-:Y:S02]  /*a800*/  F2FP.BF16.F32.PACK_AB R24, R34, R49 ;  /* 0x000000312218723e */ /* 0x000fe400000010ff */
[----:B------:R-:W-:Y:S01]  /*a810*/  F2FP.BF16.F32.PACK_AB R25, R35, R30 ;  /* 0x0000001e2319723e */ /* 0x000fe200000010ff */
[----:B------:R1:W-:Y:S01]  /*a820*/  STS.128 [R48+0x20400], R12 ;  /* 0x0204000c30007388 */ /* 0x0003e20000000c00 */
[----:B------:R-:W-:Y:S02]  /*a830*/  F2FP.BF16.F32.PACK_AB R26, R21, R32 ;  /* 0x00000020151a723e */ /* 0x000fe400000010ff */
[----:B------:R-:W-:-:S05]  /*a840*/  F2FP.BF16.F32.PACK_AB R27, R29, R28 ;  /* 0x0000001c1d1b723e */ /* 0x000fca00000010ff */
[----:B------:R1:W-:Y:S02]  /*a850*/  STS.128 [R50+0x20400], R24 ;  /* 0x0204001832007388 */ /* 0x0003e40000000c00 */
.L_x_5894:
[----:B------:R-:W-:Y:S05]  /*a860*/  BSYNC B1 ;  /* 0x0000000000017941 */ /* 0x000fea0003800000 */
.L_x_5893:
[----:B------:R-:W-:Y:S02]  /*a870*/  PRMT R20, R0, 0x7610, R20 ;  /* 0x0000761000147816 */ /* 0x000fe40000000014 */
[----:B------:R-:W-:Y:S01]  /*a880*/  PRMT R30, R3, 0x7610, R30 ;  /* 0x00007610031e7816 */ /* 0x000fe2000000001e */
[----:B------:R-:W-:Y:S06]  /*a890*/  @P0 BRA `(.L_x_5885) ;  /* 0x0000000400a80947 */ /* 0x000fec0003800000 */
[----:B-1----:R-:W2:Y:S01]  /*a8a0*/  LDL R12, [R1+0x60] ;  /* 0x00006000010c7983 */ /* 0x002ea20000100800 */
[C---:B0-----:R-:W-:Y:S02]  /*a8b0*/  VIADD R13, R196.reuse, 0x20 ;  /* 0x00000020c40d7836 */ /* 0x041fe40000000000 */
        /* <DEDUP_REMOVED lines=9> */
[----:B------:R-:W-:Y:S02]  /*a950*/  LOP3.LUT R0, R0, R13, RZ, 0x3c, !PT ;  /* 0x0000000d00007212 */ /* 0x000fe400078e3cff */
[----:B------:R-:W-:Y:S02]  /*a960*/  SHF.R.U64 R32, R4, 0x10, R5 ;  /* 0x0000001004207819 */ /* 0x000fe40000001205 */
[----:B------:R-:W-:Y:S02]  /*a970*/  SHF.R.U64 R21, R8, 0x10, R9 ;  /* 0x0000001008157819 */ /* 0x000fe40000001209 */
[----:B------:R-:W-:Y:S02]  /*a980*/  PRMT R32, R52, 0x5432, R32 ;  /* 0x0000543234207816 */ /* 0x000fe40000000020 */
[----:B------:R-:W-:Y:S02]  /*a990*/  PRMT R21, R54, 0x5410, R21 ;  /* 0x0000541036157816 */ /* 0x000fe40000000015 */
[----:B------:R-:W-:-:S02]  /*a9a0*/  SHF.R.U32.HI R28, RZ, 0x10, R9 ;  /* 0x00000010ff1c7819 */ /* 0x000fc40000011609 */
[--C-:B------:R-:W-:Y:S01]  /*a9b0*/  SHF.R.U64 R29, R10, 0x10, R11.reuse ;  /* 0x000000100a1d7819 */ /* 0x100fe2000000120b */
[----:B------:R-:W-:Y:S01]  /*a9c0*/  IMAD.U32 R33, R32, 0x10000, RZ ;  /* 0x0001000020217824 */ /* 0x000fe200078e00ff */
[----:B------:R-:W-:Y:S02]  /*a9d0*/  SHF.R.U32.HI R31, RZ, 0x10, R11 ;  /* 0x00000010ff1f7819 */ /* 0x000fe4000001160b */
[----:B------:R-:W-:Y:S02]  /*a9e0*/  SHF.R.U32.HI R34, RZ, 0x10, R5 ;  /* 0x00000010ff227819 */ /* 0x000fe40000011605 */
[----:B------:R-:W-:Y:S02]  /*a9f0*/  SHF.R.U32.HI R37, RZ, 0x10, R7 ;  /* 0x00000010ff257819 */ /* 0x000fe40000011607 */
[C---:B------:R-:W-:Y:S02]  /*aa00*/  PRMT R34, R53.reuse, 0x5432, R34 ;  /* 0x0000543235227816 */ /* 0x040fe40000000022 */
[----:B------:R-:W-:-:S02]  /*aa10*/  PRMT R37, R53, 0x5410, R37 ;  /* 0x0000541035257816 */ /* 0x000fc40000000025 */
[----:B------:R-:W-:Y:S01]  /*aa20*/  PRMT R31, R30, 0x5410, R31 ;  /* 0x000054101e1f7816 */ /* 0x000fe2000000001f */
[----:B------:R-:W-:Y:S01]  /*aa30*/  IMAD.U32 R36, R34, 0x10000, RZ ;  /* 0x0001000022247824 */ /* 0x000fe200078e00ff */
[----:B------:R-:W-:Y:S02]  /*aa40*/  PRMT R28, R54, 0x5432, R28 ;  /* 0x00005432361c7816 */ /* 0x000fe4000000001c */
[----:B------:R-:W-:Y:S02]  /*aa50*/  SHF.R.U64 R35, R6, 0x10, R7 ;  /* 0x0000001006237819 */ /* 0x000fe40000001207 */
[----:B------:R-:W-:Y:S01]  /*aa60*/  PRMT R29, R20, 0x5410, R29 ;  /* 0x00005410141d7816 */ /* 0x000fe2000000001d */
[----:B------:R-:W-:Y:S01]  /*aa70*/  IMAD.U32 R30, R28, 0x10000, RZ ;  /* 0x000100001c1e7824 */ /* 0x000fe200078e00ff */
[----:B------:R-:W-:Y:S01]  /*aa80*/  PRMT R35, R52, 0x5410, R35 ;  /* 0x0000541034237816 */ /* 0x000fe20000000023 */
[----:B--2---:R-:W-:-:S04]  /*aa90*/  IMAD.IADD R3, R12, 0x1, R0 ;  /* 0x000000010c037824 */ /* 0x004fc800078e0200 */
[----:B------:R-:W-:Y:S01]  /*aaa0*/  IMAD R3, R3, 0x2, R2 ;  /* 0x0000000203037824 */ /* 0x000fe200078e0202 */
[----:B---3--:R-:W-:Y:S04]  /*aab0*/  LDS.128 R12, [R40+0x20400] ;  /* 0x02040000280c7984 */ /* 0x008fe80000000c00 */
[----:B------:R-:W0:Y:S02]  /*aac0*/  LDS.128 R24, [R3+0x20400] ;  /* 0x0204000003187984 */ /* 0x000e240000000c00 */
[C---:B0-----:R-:W-:Y:S01]  /*aad0*/  IMAD.U32 R9, R24.reuse, 0x10000, RZ ;  /* 0x0001000018097824 */ /* 0x041fe200078e00ff */
[----:B------:R-:W-:Y:S01]  /*aae0*/  LOP3.LUT R10, R24, 0xffff0000, RZ, 0xc0, !PT ;  /* 0xffff0000180a7812 */ /* 0x000fe200078ec0ff */
[C---:B------:R-:W-:Y:S01]  /*aaf0*/  IMAD.U32 R11, R25.reuse, 0x10000, RZ ;  /* 0x00010000190b7824 */ /* 0x040fe200078e00ff */
[----:B------:R-:W-:Y:S01]  /*ab00*/  LOP3.LUT R24, R25, 0xffff0000, RZ, 0xc0, !PT ;  /* 0xffff000019187812 */ /* 0x000fe200078ec0ff */
[----:B------:R-:W-:-:S02]  /*ab10*/  IMAD.U32 R25, R21, 0x10000, RZ ;  /* 0x0001000015197824 */ /* 0x000fc400078e00ff */
[C---:B------:R-:W-:Y:S01]  /*ab20*/  FMUL.FTZ R39, R9.reuse, R33 ;  /* 0x0000002109277220 */ /* 0x040fe20000410000 */
[C---:B------:R-:W-:Y:S02]  /*ab30*/  IMAD.U32 R0, R12.reuse, 0x10000, RZ ;  /* 0x000100000c007824 */ /* 0x040fe400078e00ff */
[-C--:B------:R-:W-:Y:S01]  /*ab40*/  FMUL.FTZ R9, R9, R25.reuse ;  /* 0x0000001909097220 */ /* 0x080fe20000410000 */
[----:B------:R-:W-:Y:S01]  /*ab50*/  LOP3.LUT R4, R12, 0xffff0000, RZ, 0xc0, !PT ;  /* 0xffff00000c047812 */ /* 0x000fe200078ec0ff */
[----:B------:R-:W-:Y:S01]  /*ab60*/  FFMA.FTZ R39, R0, R25, -R39 ;  /* 0x0000001900277223 */ /* 0x000fe20000010827 */
[C---:B------:R-:W-:Y:S01]  /*ab70*/  IMAD.U32 R6, R14.reuse, 0x10000, RZ ;  /* 0x000100000e067824 */ /* 0x040fe200078e00ff */
[----:B------:R-:W-:Y:S01]  /*ab80*/  LOP3.LUT R7, R14, 0xffff0000, RZ, 0xc0, !PT ;  /* 0xffff00000e077812 */ /* 0x000fe200078ec0ff */
[----:B------:R-:W-:Y:S02]  /*ab90*/  IMAD.U32 R20, R27, 0x10000, RZ ;  /* 0x000100001b147824 */ /* 0x000fe400078e00ff */
[----:B------:R-:W-:Y:S01]  /*aba0*/  FFMA.FTZ R33, R0, R33, R9 ;  /* 0x0000002100217223 */ /* 0x000fe20000010009 */
[----:B------:R-:W-:Y:S01]  /*abb0*/  IMAD.U32 R25, R37, 0x10000, RZ ;  /* 0x0001000025197824 */ /* 0x000fe200078e00ff */
[C---:B------:R-:W-:Y:S01]  /*abc0*/  LOP3.LUT R12, R13.reuse, 0xffff0000, RZ, 0xc0, !PT ;  /* 0xffff00000d0c7812 */ /* 0x040fe200078ec0ff */
[----:B------:R-:W-:Y:S01]  /*abd0*/  IMAD.U32 R5, R13, 0x10000, RZ ;  /* 0x000100000d057824 */ /* 0x000fe200078e00ff */
[C---:B------:R-:W-:Y:S01]  /*abe0*/  LOP3.LUT R14, R15.reuse, 0xffff0000, RZ, 0xc0, !PT ;  /* 0xffff00000f0e7812 */ /* 0x040fe200078ec0ff */
[----:B------:R-:W-:Y:S01]  /*abf0*/  IMAD.U32 R8, R15, 0x10000, RZ ;  /* 0x000100000f087824 */ /* 0x000fe200078e00ff */
[----:B------:R-:W-:Y:S01]  /*ac00*/  LOP3.LUT R15, R26, 0xffff0000, RZ, 0xc0, !PT ;  /* 0xffff00001a0f7812 */ /* 0x000fe200078ec0ff */
[----:B------:R-:W-:-:S02]  /*ac10*/  IMAD.U32 R9, R31, 0x10000, RZ ;  /* 0x000100001f097824 */ /* 0x000fc400078e00ff */
[----:B------:R-:W-:Y:S01]  /*ac20*/  FMUL.FTZ R38, R11, R36 ;  /* 0x000000240b267220 */ /* 0x000fe20000410000 */
[----:B------:R-:W-:Y:S01]  /*ac30*/  IMAD.U32 R13, R26, 0x10000, RZ ;  /* 0x000100001a0d7824 */ /* 0x000fe200078e00ff */
[----:B------:R-:W-:Y:S01]  /*ac40*/  LOP3.LUT R26, R27, 0xffff0000, RZ, 0xc0, !PT ;  /* 0xffff00001b1a7812 */ /* 0x000fe200078ec0ff */
[C---:B------:R-:W-:Y:S01]  /*ac50*/  FMUL.FTZ R27, R20.reuse, R25 ;  /* 0x00000019141b7220 */ /* 0x040fe20000410000 */
[----:B------:R-:W-:Y:S01]  /*ac60*/  LOP3.LUT R21, R21, 0xffff0000, RZ, 0xc0, !PT ;  /* 0xffff000015157812 */ /* 0x000fe200078ec0ff */
[-C--:B------:R-:W-:Y:S01]  /*ac70*/  FMUL.FTZ R20, R20, R9.reuse ;  /* 0x0000000914147220 */ /* 0x080fe20000410000 */
[-C--:B------:R-:W-:Y:S01]  /*ac80*/  FMUL.FTZ R0, R11, R30.reuse ;  /* 0x0000001e0b007220 */ /* 0x080fe20000410000 */
[----:B------:R-:W-:Y:S01]  /*ac90*/  FFMA.FTZ R38, R5, R30, -R38 ;  /* 0x0000001e05267223 */ /* 0x000fe20000010826 */
[----:B------:R-:W-:Y:S01]  /*aca0*/  LOP3.LUT R11, R32, 0xffff0000, RZ, 0xc0, !PT ;  /* 0xffff0000200b7812 */ /* 0x000fe200078ec0ff */
[C---:B------:R-:W-:Y:S01]  /*acb0*/  FFMA.FTZ R30, R8.reuse, R9, -R27 ;  /* 0x00000009081e7223 */ /* 0x040fe2000001081b */
[----:B------:R-:W-:Y:S01]  /*acc0*/  FFMA.FTZ R32, R8, R25, R20 ;  /* 0x0000001908207223 */ /* 0x000fe20000010014 */
[----:B------:R-:W-:Y:S01]  /*acd0*/  FMUL.FTZ R27, R10, R21 ;  /* 0x000000150a1b7220 */ /* 0x000fe20000410000 */
[----:B------:R-:W-:-:S02]  /*ace0*/  IMAD.U32 R8, R35, 0x10000, RZ ;  /* 0x0001000023087824 */ /* 0x000fc400078e00ff */
[----:B------:R-:W-:Y:S01]  /*acf0*/  FFMA.FTZ R36, R5, R36, R0 ;  /* 0x0000002405247223 */ /* 0x000fe20000010000 */
[-C--:B------:R-:W-:Y:S01]  /*ad00*/  FMUL.FTZ R25, R10, R11.reuse ;  /* 0x0000000b0a197220 */ /* 0x080fe20000410000 */
[----:B------:R-:W-:Y:S01]  /*ad10*/  FFMA.FTZ R20, R4, R11, R27 ;  /* 0x0000000b04147223 */ /* 0x000fe2000001001b */
[----:B------:R-:W-:Y:S02]  /*ad20*/  IMAD.U32 R0, R29, 0x10000, RZ ;  /* 0x000100001d007824 */ /* 0x000fe400078e00ff */
[C---:B------:R-:W-:Y:S01]  /*ad30*/  FMUL.FTZ R11, R13.reuse, R8 ;  /* 0x000000080d0b7220 */ /* 0x040fe20000410000 */
[----:B------:R-:W-:Y:S01]  /*ad40*/  LOP3.LUT R9, R34, 0xffff0000, RZ, 0xc0, !PT ;  /* 0xffff000022097812 */ /* 0x000fe200078ec0ff */
[----:B------:R-:W-:Y:S01]  /*ad50*/  FFMA.FTZ R10, R4, R21, -R25 ;  /* 0x00000015040a7223 */ /* 0x000fe20000010819 */
[----:B------:R-:W-:Y:S01]  /*ad60*/  LOP3.LUT R5, R28, 0xffff0000, RZ, 0xc0, !PT ;  /* 0xffff00001c057812 */ /* 0x000fe200078ec0ff */
[-C--:B------:R-:W-:Y:S01]  /*ad70*/  FMUL.FTZ R13, R13, R0.reuse ;  /* 0x000000000d0d7220 */ /* 0x080fe20000410000 */
[----:B------:R-:W-:Y:S01]  /*ad80*/  FFMA.FTZ R11, R6, R0, -R11 ;  /* 0x00000000060b7223 */ /* 0x000fe2000001080b */
[----:B------:R-:W-:Y:S01]  /*ad90*/  LOP3.LUT R4, R35, 0xffff0000, RZ, 0xc0, !PT ;  /* 0xffff000023047812 */ /* 0x000fe200078ec0ff */
[----:B------:R-:W-:Y:S01]  /*ada0*/  FMUL.FTZ R21, R24, R9 ;  /* 0x0000000918157220 */ /* 0x000fe20000410000 */
[----:B------:R-:W-:-:S02]  /*adb0*/  LOP3.LUT R0, R29, 0xffff0000, RZ, 0xc0, !PT ;  /* 0xffff00001d007812 */ /* 0x000fc400078ec0ff */
[----:B------:R-:W-:Y:S01]  /*adc0*/  LOP3.LUT R37, R37, 0xffff0000, RZ, 0xc0, !PT ;  /* 0xffff000025257812 */ /* 0x000fe200078ec0ff */
[----:B------:R-:W-:Y:S01]  /*add0*/  FFMA.FTZ R13, R6, R8, R13 ;  /* 0x00000008060d7223 */ /* 0x000fe2000001000d */
[----:B------:R-:W-:Y:S01]  /*ade0*/  LOP3.LUT R31, R31, 0xffff0000, RZ, 0xc0, !PT ;  /* 0xffff00001f1f7812 */ /* 0x000fe200078ec0ff */
[-C--:B------:R-:W-:Y:S01]  /*adf0*/  FMUL.FTZ R24, R24, R5.reuse ;  /* 0x0000000518187220 */ /* 0x080fe20000410000 */
[C---:B------:R-:W-:Y:S01]  /*ae00*/  FMUL.FTZ R6, R15.reuse, R4 ;  /* 0x000000040f067220 */ /* 0x040fe20000410000 */
[----:B------:R-:W-:Y:S01]  /*ae10*/  FFMA.FTZ R5, R12, R5, -R21 ;  /* 0x000000050c057223 */ /* 0x000fe20000010815 */
[-C--:B------:R-:W-:Y:S01]  /*ae20*/  FMUL.FTZ R15, R15, R0.reuse ;  /* 0x000000000f0f7220 */ /* 0x080fe20000410000 */
[C---:B------:R-:W-:Y:S01]  /*ae30*/  FMUL.FTZ R21, R26.reuse, R37 ;  /* 0x000000251a157220 */ /* 0x040fe20000410000 */
[-C--:B------:R-:W-:Y:S01]  /*ae40*/  FMUL.FTZ R26, R26, R31.reuse ;  /* 0x0000001f1a1a7220 */ /* 0x080fe20000410000 */
        /* <DEDUP_REMOVED lines=15> */
.L_x_5885:
[----:B------:R-:W-:Y:S05]  /*af40*/  BSYNC B0 ;  /* 0x0000000000007941 */ /* 0x000fea0003800000 */
.L_x_5871:
        /* <DEDUP_REMOVED lines=8> */
.L_x_5868:
[----:B---3--:R-:W-:-:S05]  /*afd0*/  IMAD.U32 R0, RZ, RZ, UR37 ;  /* 0x00000025ff007e24 */ /* 0x008fca000f8e00ff */
[----:B------:R-:W-:-:S13]  /*afe0*/  ISETP.NE.AND P0, PT, R0, 0x3, PT ;  /* 0x000000030000780c */ /* 0x000fda0003f05270 */
[----:B------:R-:W-:Y:S05]  /*aff0*/  @!P0 BRA `(.L_x_5895) ;  /* 0x0000000000048947 */ /* 0x000fea0003800000 */
[----:B------:R-:W-:Y:S01]  /*b000*/  BPT.TRAP 0x1 ;  /* 0x000000040000795c */ /* 0x000fe20000300000 */
.L_x_5895:
[----:B-1----:R-:W-:Y:S01]  /*b010*/  IMAD R15, R18, 0x8, R2 ;  /* 0x00000008120f7824 */ /* 0x002fe200078e0202 */
[----:B------:R-:W-:-:S04]  /*b020*/  SHF.L.U32 R56, R19, 0x1f, RZ ;  /* 0x0000001f13387819 */ /* 0x000fc800000006ff */
[----:B------:R1:W3:Y:S01]  /*b030*/  SYNCS.PHASECHK.TRANS64.TRYWAIT P1, [R15+URZ+0x28c30], R56 ;  /* 0x028c30380f0075a7 */ /* 0x0002e2000802017f */
[----:B------:R-:W-:Y:S05]  /*b040*/  @!P0 BRA `(.L_x_5896) ;  /* 0x0000000000048947 */ /* 0x000fea0003800000 */
[----:B------:R-:W-:Y:S01]  /*b050*/  BPT.TRAP 0x1 ;  /* 0x000000040000795c */ /* 0x000fe20000300000 */
.L_x_5896:
[C---:B------:R-:W-:Y:S02]  /*b060*/  VIADD R0, R2.reuse, 0x22400 ;  /* 0x0002240002007836 */ /* 0x040fe40000000000 */
[----:B0-2---:R-:W-:-:S03]  /*b070*/  VIADD R3, R2, 0x20400 ;  /* 0x0002040002037836 */ /* 0x005fc60000000000 */
[----:B------:R-:W-:Y:S02]  /*b080*/  SHF.R.U32.HI R0, RZ, 0x4, R0 ;  /* 0x00000004ff007819 */ /* 0x000fe40000011600 */
[----:B------:R-:W-:Y:S02]  /*b090*/  SHF.R.U32.HI R3, RZ, 0x4, R3 ;  /* 0x00000004ff037819 */ /* 0x000fe40000011603 */
[----:B------:R-:W-:Y:S02]  /*b0a0*/  LOP3.LUT R0, R0, 0x3fff, RZ, 0xc0, !PT ;  /* 0x00003fff00007812 */ /* 0x000fe400078ec0ff */
[----:B------:R-:W-:Y:S02]  /*b0b0*/  LOP3.LUT R3, R3, 0x3fff, RZ, 0xc0, !PT ;  /* 0x00003fff03037812 */ /* 0x000fe400078ec0ff */
[----:B------:R-:W-:Y:S01]  /*b0c0*/  LOP3.LUT R21, R0, 0x10000, RZ, 0xfc, !PT ;  /* 0x0001000000157812 */ /* 0x000fe200078efcff */
[----:B---3--:R-:W-:Y:S06]  /*b0d0*/  @P1 BRA `(.L_x_5897) ;  /* 0x0000000000081947 */ /* 0x008fec0003800000 */
[----:B------:R-:W0:Y:S02]  /*b0e0*/  SYNCS.PHASECHK.TRANS64.TRYWAIT P1, [R15+URZ+0x28c30], R56 ;  /* 0x028c30380f0075a7 */ /* 0x000e24000802017f */
[----:B0-----:R-:W-:Y:S05]  /*b0f0*/  @!P1 BRA `(.L_x_5898) ;  /* 0x0000015000dc9947 */ /* 0x001fea0003800000 */
.L_x_5897:
[----:B------:R-:W-:Y:S01]  /*b100*/  IMAD R6, R18, 0x200, R21 ;  /* 0x0000020012067824 */ /* 0x000fe200078e0215 */
        /* <DEDUP_REMOVED lines=13> */
[----:B------:R-:W-:Y:S02]  /*b1e0*/  VIADD R10, R4, 0x4 ;  /* 0x00000004040a7836 */ /* 0x000fe40000000000 */
[----:B------:R-:W-:Y:S02]  /*b1f0*/  IMAD.MOV.U32 R11, RZ, RZ, 0x40000040 ;  /* 0x40000040ff0b7424 */ /* 0x000fe400078e00ff */
[----:B------:R-:W-:-:S04]  /*b200*/  IMAD.MOV.U32 R7, RZ, RZ, 0x40000040 ;  /* 0x40000040ff077424 */ /* 0x000fc800078e00ff */
[----:B------:R-:W-:Y:S01]  /*b210*/  HGMMA.64x64x16.F32.BF16 R24, gdesc[UR4], RZ, !UPT, gsb0 ;  /* 0x00e00000041879f0 */ /* 0x000fe2000c0018ff */
[----:B------:R-:W-:Y:S02]  /*b220*/  R2UR UR4, R12 ;  /* 0x000000000c0472ca */ /* 0x000fe400000e0000 */
[----:B------:R-:W-:Y:S02]  /*b230*/  R2UR UR5, R13 ;  /* 0x000000000d0572ca */ /* 0x000fe400000e0000 */
[----:B------:R-:W-:Y:S01]  /*b240*/  R2UR UR6, R8 ;  /* 0x00000000080672ca */ /* 0x000fe200000e0000 */
[C---:B------:R-:W-:Y:S01]  /*b250*/  VIADD R8, R6.reuse, 0x4 ;  /* 0x0000000406087836 */ /* 0x040fe20000000000 */
[----:B------:R-:W-:Y:S01]  /*b260*/  R2UR UR7, R9 ;  /* 0x00000000090772ca */ /* 0x000fe200000e0000 */
[----:B------:R-:W-:Y:S02]  /*b270*/  IMAD.MOV.U32 R9, RZ, RZ, 0x40000040 ;  /* 0x40000040ff097424 */ /* 0x000fe400078e00ff */
[----:B------:R-:W-:Y:S01]  /*b280*/  VIADD R6, R6, 0x6 ;  /* 0x0000000606067836 */ /* 0x000fe20000000000 */
[----:B------:R-:W-:-:S02]  /*b290*/  WARPGROUP.DEPBAR.LE gsb0, 0x0 ;  /* 0x00008000000079c5 */ /* 0x000fc40000010000 */
[----:B------:R-:W-:-:S07]  /*b2a0*/  WARPGROUP.ARRIVE ;  /* 0x00000000000079c5 */ /* 0x000fce0000000000 */
        /* <DEDUP_REMOVED lines=20> */
.L_x_5899:
[----:B------:R-:W2:Y:S01]  /*b3f0*/  LDL R0, [R1] ;  /* 0x0000000001007983 */ /* 0x000ea20000100800 */
[----:B------:R-:W3:Y:S01]  /*b400*/  LDC R3, c[0x0][0x448] ;  /* 0x00011200ff037b82 */ /* 0x000ee20000000800 */
[----:B------:R-:W-:Y:S01]  /*b410*/  ULDC.64 UR40, c[0x0][0x9e0] ;  /* 0x0002780000287ab9 */ /* 0x000fe20000000a00 */
[----:B------:R-:W-:Y:S01]  /*b420*/  LOP3.LUT R22, R22, 0xffffff7f, RZ, 0xc0, !PT ;  /* 0xffffff7f16167812 */ /* 0x000fe200078ec0ff */
[----:B------:R-:W-:Y:S01]  /*b430*/  UISETP.GE.AND UP0, UPT, UR41, 0x1, UPT ;  /* 0x000000012900788c */ /* 0x000fe2000bf06270 */
[----:B------:R-:W-:Y:S01]  /*b440*/  LEA R57, R168, 0xffffffc0, 0x6 ;  /* 0xffffffc0a8397811 */ /* 0x000fe200078e30ff */
[----:B------:R-:W-:Y:S02]  /*b450*/  ULDC UR4, c[0x0][0x9dc] ;  /* 0x0002770000047ab9 */ /* 0x000fe40000000800 */
[----:B------:R-:W-:Y:S01]  /*b460*/  IMAD.U32 R20, RZ, RZ, UR4 ;  /* 0x00000004ff147e24 */ /* 0x000fe2000f8e00ff */
[----:B------:R-:W-:Y:S01]  /*b470*/  IADD3 R59, -R188, R189, -R57 ;  /* 0x000000bdbc3b7210 */ /* 0x000fe20007ffe939 */
[----:B------:R-:W-:Y:S01]  /*b480*/  UP2UR UR47, UPR, URZ, 0x1 ;  /* 0x000000013f2f7883 */ /* 0x000fe20008000000 */
[----:B---3--:R-:W-:-:S13]  /*b490*/  ISETP.NE.AND P1, PT, R3, 0x1, PT ;  /* 0x000000010300780c */ /* 0x008fda0003f25270 */
[----:B------:R-:W3:Y:S01]  /*b4a0*/  @P1 LDC R3, c[0x0][0x44c] ;  /* 0x00011300ff031b82 */ /* 0x000ee20000000800 */
[----:B------:R-:W-:-:S07]  /*b4b0*/  @P1 LOP3.LUT R22, R22, 0x80, RZ, 0xfc, !PT ;  /* 0x0000008016161812 */ /* 0x000fce00078efcff */
[----:B------:R-:W4:Y:S01]  /*b4c0*/  @P1 LDC R7, c[0x0][0x450] ;  /* 0x00011400ff071b82 */ /* 0x000f220000000800 */
[----:B--2---:R-:W-:-:S04]  /*b4d0*/  IMAD.IADD R0, R0, 0x1, R199 ;  /* 0x0000000100007824 */ /* 0x004fc800078e02c7 */
[----:B---3--:R-:W-:-:S04]  /*b4e0*/  @P1 IMAD.HI.U32 R6, R0, R3, RZ ;  /* 0x0000000300061227 */ /* 0x008fc800078e00ff */
[----:B------:R-:W-:Y:S01]  /*b4f0*/  IMAD.MOV.U32 R3, RZ, RZ, R0 ;  /* 0x000000ffff037224 */ /* 0x000fe200078e0000 */
[----:B----4-:R-:W-:Y:S01]  /*b500*/  @P1 SHF.R.U32.HI R3, RZ, R7, R6 ;  /* 0x00000007ff031219 */ /* 0x010fe20000011606 */
[----:B------:R-:W-:Y:S01]  /*b510*/  VIADD R0, R15, 0x28c40 ;  /* 0x00028c400f007836 */ /* 0x000fe20000000000 */
[----:B------:R-:W-:Y:S01]  /*b520*/  PLOP3.LUT P1, PT, PT, PT, UP0, 0x40, 0x0 ;  /* 0x000000000000781c */ /* 0x000fe20003f2e808 */
[----:B------:R-:W-:Y:S02]  /*b530*/  IMAD.MOV.U32 R7, RZ, RZ, -0x40 ;  /* 0xffffffc0ff077424 */ /* 0x000fe400078e00ff */
[----:B------:R-:W2:Y:S01]  /*b540*/  SHFL.IDX PT, R14, R3, RZ, 0x1c1f ;  /* 0x001c1fff030e7589 */ /* 0x000ea200000e0000 */
[----:B------:R-:W-:Y:S01]  /*b550*/  PRMT R0, R191, 0x654, R0 ;  /* 0x00000654bf007816 */ /* 0x000fe20000000000 */
[----:B------:R-:W-:Y:S01]  /*b560*/  IMAD R6, R168, R7, 0x41 ;  /* 0x00000041a8067424 */ /* 0x000fe200078e0207 */
[----:B------:R-:W-:Y:S02]  /*b570*/  LOP3.LUT R7, RZ, R20, RZ, 0x33, !PT ;  /* 0x00000014ff077212 */ /* 0x000fe400078e33ff */
[----:B------:R3:W-:Y:S01]  /*b580*/  SYNCS.ARRIVE.TRANS64.RED.A1T0 RZ, [R0+URZ], RZ ;  /* 0x000000ff00ff79a7 */ /* 0x0007e2000810043f */
[----:B------:R-:W-:Y:S01]  /*b590*/  VIADD R63, R6, 0xffffffff ;  /* 0xffffffff063f7836 */ /* 0x000fe20000000000 */
[----:B---3--:R-:W-:-:S05]  /*b5a0*/  IADD3 R0, -R188, R6, R189 ;  /* 0x00000006bc007210 */ /* 0x008fca0007ffe1bd */
[----:B------:R-:W-:-:S04]  /*b5b0*/  IMAD.IADD R0, R0, 0x1, -R23 ;  /* 0x0000000100007824 */ /* 0x000fc800078e0a17 */
[C---:B------:R-:W-:Y:S02]  /*b5c0*/  VIADD R62, R0.reuse, UR40 ;  /* 0x00000028003e7c36 */ /* 0x040fe40008000000 */
[----:B------:R-:W-:-:S03]  /*b5d0*/  IMAD.IADD R61, R0, 0x1, R7 ;  /* 0x00000001003d7824 */ /* 0x000fc600078e0207 */
[----:B--2---:R-:W-:Y:S01]  /*b5e0*/  VIADDMNMX R0, R14, R62, R59, PT ;  /* 0x0000003e0e007246 */ /* 0x004fe2000380013b */
[----:B------:R-:W-:Y:S01]  /*b5f0*/  IMAD.IADD R6, R61, 0x1, R14 ;  /* 0x000000013d067824 */ /* 0x000fe200078e020e */
[----:B------:R-:W-:Y:S06]  /*b600*/  @P1 BRA `(.L_x_5900) ;  /* 0x0000000000581947 */ /* 0x000fec0003800000 */
[----:B------:R-:W-:Y:S01]  /*b610*/  IADD3 R7, -R23, R189, R14 ;  /* 0x000000bd17077210 */ /* 0x000fe20007ffe10e */
[----:B------:R-:W-:Y:S03]  /*b620*/  BSSY B0, `(.L_x_5901) ;  /* 0x0000010000007945 */ /* 0x000fe60003800000 */
[----:B------:R-:W-:-:S13]  /*b630*/  ISETP.GT.AND P1, PT, R7, -0x1, PT ;  /* 0xffffffff0700780c */ /* 0x000fda0003f24270 */
[----:B------:R-:W-:Y:S05]  /*b640*/  @P1 BRA `(.L_x_5902) ;  /* 0x0000000000201947 */ /* 0x000fea0003800000 */
[----:B------:R-:W-:Y:S01]  /*b650*/  UISETP.NE.AND UP0, UPT, UR41, 0x1, UPT ;  /* 0x000000012900788c */ /* 0x000fe2000bf05270 */
[----:B------:R-:W-:-:S05]  /*b660*/  LOP3.LUT R7, RZ, R7, RZ, 0x33, !PT ;  /* 0x00000007ff077212 */ /* 0x000fca00078e33ff */
[----:B------:R-:W-:-:S05]  /*b670*/  PLOP3.LUT P1, PT, PT, PT, UP0, 0x80, 0x0 ;  /* 0x000000000000781c */ /* 0x000fca0003f2f008 */
[----:B------:R-:W-:-:S08]  /*b680*/  @UP0 ULDC.64 UR4, c[0x0][0x9e8] ;  /* 0x00027a0000040ab9 */ /* 0x000fd00000000a00 */
[----:B------:R-:W-:-:S05]  /*b690*/  @P1 IMAD.HI.U32 R14, R7, UR4, RZ ;  /* 0x00000004070e1c27 */ /* 0x000fca000f8e00ff */
[----:B------:R-:W-:-:S04]  /*b6a0*/  @P1 SHF.R.U32.HI R7, RZ, UR5, R14 ;  /* 0x00000005ff071c19 */ /* 0x000fc8000801160e */
[----:B------:R-:W-:Y:S01]  /*b6b0*/  LOP3.LUT R7, RZ, R7, RZ, 0x33, !PT ;  /* 0x00000007ff077212 */ /* 0x000fe200078e33ff */
[----:B------:R-:W-:Y:S06]  /*b6c0*/  BRA `(.L_x_5903) ;  /* 0x0000000000147947 */ /* 0x000fec0003800000 */
.L_x_5902:
[----:B------:R-:W-:-:S06]  /*b6d0*/  UISETP.NE.AND UP0, UPT, UR41, 0x1, UPT ;  /* 0x000000012900788c */ /* 0x000fcc000bf05270 */
[----:B------:R-:W-:-:S05]  /*b6e0*/  PLOP3.LUT P1, PT, PT, PT, UP0, 0x80, 0x0 ;  /* 0x000000000000781c */ /* 0x000fca0003f2f008 */
[----:B------:R-:W-:-:S08]  /*b6f0*/  @UP0 ULDC.64 UR4, c[0x0][0x9e8] ;  /* 0x00027a0000040ab9 */ /* 0x000fd00000000a00 */
[----:B------:R-:W-:-:S05]  /*b700*/  @P1 IMAD.HI.U32 R14, R7, UR4, RZ ;  /* 0x00000004070e1c27 */ /* 0x000fca000f8e00ff */
[----:B------:R-:W-:-:S07]  /*b710*/  @P1 SHF.R.U32.HI R7, RZ, UR5, R14 ;  /* 0x00000005ff071c19 */ /* 0x000fce000801160e */
.L_x_5903:
[----:B------:R-:W-:Y:S05]  /*b720*/  BSYNC B0 ;  /* 0x0000000000007941 */ /* 0x000fea0003800000 */
.L_x_5901:
[----:B------:R-:W-:-:S04]  /*b730*/  IMAD R7, R7, UR41, -R57 ;  /* 0x0000002907077c24 */ /* 0x000fc8000f8e0a39 */
[----:B------:R-:W-:-:S05]  /*b740*/  IMAD.IADD R7, R7, 0x1, -R188 ;  /* 0x0000000107077824 */ /* 0x000fca00078e0abc */
[----:B------:R-:W-:Y:S02]  /*b750*/  VIMNMX R6, R6, R7, !PT ;  /* 0x0000000706067248 */ /* 0x000fe40007fe0100 */
[----:B------:R-:W-:-:S07]  /*b760*/  VIADDMNMX R0, R7, UR41, R0, PT ;  /* 0x0000002907007c46 */ /* 0x000fce000b800100 */
.L_x_5900:
[C---:B------:R-:W-:Y:S01]  /*b770*/  ISETP.GE.AND P1, PT, R63.reuse, 0x2, PT ;  /* 0x000000023f00780c */ /* 0x040fe20003f26270 */
[----:B------:R-:W-:Y:S01]  /*b780*/  UISETP.NE.AND UP0, UPT, UR47, URZ, UPT ;  /* 0x0000003f2f00728c */ /* 0x000fe2000bf05270 */
[C---:B------:R-:W-:Y:S02]  /*b790*/  ISETP.GE.AND P5, PT, R63.reuse, 0xa, PT ;  /* 0x0000000a3f00780c */ /* 0x040fe40003fa6270 */
[----:B------:R-:W-:Y:S02]  /*b7a0*/  ISETP.GT.AND P3, PT, R6, 0x1, !P1 ;  /* 0x000000010600780c */ /* 0x000fe40004f64270 */
[----:B------:R-:W-:Y:S02]  /*b7b0*/  ISETP.GE.AND P2, PT, R63, 0x9, PT ;  /* 0x000000093f00780c */ /* 0x000fe40003f46270 */
[----:B------:R-:W-:Y:S02]  /*b7c0*/  ISETP.LT.OR P3, PT, R0, 0x2, P3 ;  /* 0x000000020000780c */ /* 0x000fe40001f61670 */
[----:B------:R-:W-:-:S02]  /*b7d0*/  P2R R65, PR, RZ, 0x20 ;  /* 0x00000020ff417803 */ /* 0x000fc40000000000 */
[----:B------:R-:W-:Y:S02]  /*b7e0*/  FSEL R80, R25, -INF , !P3 ;  /* 0xff80000019507808 */ /* 0x000fe40005800000 */
[C---:B------:R-:W-:Y:S02]  /*b7f0*/  ISETP.GT.AND P3, PT, R6.reuse, 0x9, !P5 ;  /* 0x000000090600780c */ /* 0x040fe40006f64270 */
[----:B------:R-:W-:Y:S02]  /*b800*/  ISETP.GT.AND P4, PT, R6, 0x8, !P2 ;  /* 0x000000080600780c */ /* 0x000fe40005784270 */
[----:B------:R-:W-:Y:S02]  /*b810*/  ISETP.LT.OR P3, PT, R0, 0xa, P3 ;  /* 0x0000000a0000780c */ /* 0x000fe40001f61670 */
[----:B------:R-:W-:Y:S02]  /*b820*/  ISETP.GE.AND P5, PT, R63, 0x11, PT ;  /* 0x000000113f00780c */ /* 0x000fe40003fa6270 */
[----:B------:R-:W-:-:S02]  /*b830*/  FSEL R72, R29, -INF , !P3 ;  /* 0xff8000001d487808 */ /* 0x000fc40005800000 */
[----:B------:R-:W-:Y:S02]  /*b840*/  ISETP.LT.OR P4, PT, R0, 0x9, P4 ;  /* 0x000000090000780c */ /* 0x000fe40002781670 */
[----:B------:R-:W-:Y:S02]  /*b850*/  ISETP.GT.AND P3, PT, R6, 0x10, !P5 ;  /* 0x000000100600780c */ /* 0x000fe40006f64270 */
[----:B------:R-:W-:Y:S02]  /*b860*/  FSEL R74, R28, -INF , !P4 ;  /* 0xff8000001c4a7808 */ /* 0x000fe40006000000 */
        /* <DEDUP_REMOVED lines=43> */
[C---:B------:R-:W-:Y:S02]  /*bb20*/  ISETP.GE.AND P3, PT, R63.reuse, 0x32, PT ;  /* 0x000000323f00780c */ /* 0x040fe40003f66270 */
[----:B------:R-:W-:-:S02]  /*bb30*/  ISETP.GE.AND P6, PT, R63, 0x1, PT ;  /* 0x000000013f00780c */ /* 0x000fc40003fc6270 */
[----:B------:R-:W-:Y:S02]  /*bb40*/  ISETP.GT.AND P4, PT, R6, 0x31, !P3 ;  /* 0x000000310600780c */ /* 0x000fe40005f84270 */
[----:B------:R-:W-:Y:S02]  /*bb50*/  P2R R7, PR, RZ, 0x40 ;  /* 0x00000040ff077803 */ /* 0x000fe40000000000 */
[----:B------:R-:W-:-:S04]  /*bb60*/  ISETP.LT.OR P4, PT, R0, 0x32, P4 ;  /* 0x000000320000780c */ /* 0x000fc80002781670 */
[----:B------:R-:W-:Y:S02]  /*bb70*/  FSEL R14, R49, -INF , !P4 ;  /* 0xff800000310e7808 */ /* 0x000fe40006000000 */
[----:B------:R-:W-:-:S04]  /*bb80*/  ISETP.GE.AND P4, PT, R63, 0x39, PT ;  /* 0x000000393f00780c */ /* 0x000fc80003f86270 */
[----:B------:R-:W-:-:S04]  /*bb90*/  ISETP.GT.AND P5, PT, R6, 0x38, !P4 ;  /* 0x000000380600780c */ /* 0x000fc800067a4270 */
[----:B------:R-:W-:-:S04]  /*bba0*/  ISETP.LT.OR P5, PT, R0, 0x39, P5 ;  /* 0x000000390000780c */ /* 0x000fc80002fa1670 */
[----:B------:R-:W-:Y:S02]  /*bbb0*/  FSEL R52, R52, -INF , !P5 ;  /* 0xff80000034347808 */ /* 0x000fe40006800000 */
[----:B------:R-:W-:Y:S02]  /*bbc0*/  ISETP.GT.AND P5, PT, R6, RZ, !P6 ;  /* 0x000000ff0600720c */ /* 0x000fe400077a4270 */
[----:B------:R-:W-:Y:S02]  /*bbd0*/  ISETP.GE.AND P6, PT, R63, 0x3a, PT ;  /* 0x0000003a3f00780c */ /* 0x000fe40003fc6270 */
[----:B------:R-:W-:-:S04]  /*bbe0*/  ISETP.LT.OR P5, PT, R0, 0x1, P5 ;  /* 0x000000010000780c */ /* 0x000fc80002fa1670 */
[----:B------:R-:W-:Y:S02]  /*bbf0*/  FSEL R78, R24, -INF , !P5 ;  /* 0xff800000184e7808 */ /* 0x000fe40006800000 */
[----:B------:R-:W-:-:S04]  /*bc00*/  ISETP.GT.AND P5, PT, R6, 0x39, !P6 ;  /* 0x000000390600780c */ /* 0x000fc800077a4270 */
[----:B------:R-:W-:Y:S02]  /*bc10*/  ISETP.LT.OR P5, PT, R0, 0x3a, P5 ;  /* 0x0000003a0000780c */ /* 0x000fe40002fa1670 */
[----:B------:R-:W2:Y:S02]  /*bc20*/  SHFL.IDX PT, R0, R3, 0x1, 0x1c1f ;  /* 0x003c1f0003007f89 */ /* 0x000ea400000e0000 */
[----:B------:R-:W-:Y:S02]  /*bc30*/  FSEL R32, R53, -INF , !P5 ;  /* 0xff80000035207808 */ /* 0x000fe40006800000 */
[----:B------:R-:W-:Y:S02]  /*bc40*/  PLOP3.LUT P5, PT, PT, PT, UP0, 0x40, 0x0 ;  /* 0x000000000000781c */ /* 0x000fe40003fae808 */
[----:B--2---:R-:W-:Y:S01]  /*bc50*/  VIADDMNMX R25, R0, R62, R59, PT ;  /* 0x0000003e00197246 */ /* 0x004fe2000380013b */
[----:B------:R-:W-:-:S10]  /*bc60*/  IMAD.IADD R29, R61, 0x1, R0 ;  /* 0x000000013d1d7824 */ /* 0x000fd400078e0200 */
[----:B------:R-:W-:Y:S05]  /*bc70*/  @P5 BRA `(.L_x_5904) ;  /* 0x0000000000605947 */ /* 0x000fea0003800000 */
        /* <DEDUP_REMOVED lines=8> */
[----:B------:R-:W-:Y:S01]  /*bd00*/  @P5 IMAD.HI.U32 R3, R0, UR4, RZ ;  /* 0x0000000400035c27 */ /* 0x000fe2000f8e00ff */
[----:B------:R-:W-:-:S13]  /*bd10*/  PLOP3.LUT P5, PT, PT, PT, UP0, 0x80, 0x0 ;  /* 0x000000000000781c */ /* 0x000fda0003faf008 */
[----:B------:R-:W-:-:S04]  /*bd20*/  @P5 SHF.R.U32.HI R0, RZ, UR5, R3 ;  /* 0x00000005ff005c19 */ /* 0x000fc80008011603 */
[----:B------:R-:W-:Y:S01]  /*bd30*/  LOP3.LUT R0, RZ, R0, RZ, 0x33, !PT ;  /* 0x00000000ff007212 */ /* 0x000fe200078e33ff */
[----:B------:R-:W-:Y:S06]  /*bd40*/  BRA `(.L_x_5907) ;  /* 0x0000000000187947 */ /* 0x000fec0003800000 */
.L_x_5906:
[----:B------:R-:W-:-:S06]  /*bd50*/  UISETP.NE.AND UP0, UPT, UR41, 0x1, UPT ;  /* 0x000000012900788c */ /* 0x000fcc000bf05270 */
[----:B------:R-:W-:-:S05]  /*bd60*/  PLOP3.LUT P5, PT, PT, PT, UP0, 0x80, 0x0 ;  /* 0x000000000000781c */ /* 0x000fca0003faf008 */
[----:B------:R-:W-:-:S08]  /*bd70*/  @UP0 ULDC.64 UR4, c[0x0][0x9e8] ;  /* 0x00027a0000040ab9 */ /* 0x000fd00000000a00 */
[----:B------:R-:W-:Y:S01]  /*bd80*/  @P5 IMAD.HI.U32 R3, R0, UR4, RZ ;  /* 0x0000000400035c27 */ /* 0x000fe2000f8e00ff */
[----:B------:R-:W-:-:S13]  /*bd90*/  PLOP3.LUT P5, PT, PT, PT, UP0, 0x80, 0x0 ;  /* 0x000000000000781c */ /* 0x000fda0003faf008 */
[----:B------:R-:W-:-:S07]  /*bda0*/  @P5 SHF.R.U32.HI R0, RZ, UR5, R3 ;  /* 0x00000005ff005c19 */ /* 0x000fce0008011603 */
.L_x_5907:
[----:B------:R-:W-:Y:S05]  /*bdb0*/  BSYNC B0 ;  /* 0x0000000000007941 */ /* 0x000fea0003800000 */
.L_x_5905:
[----:B------:R-:W-:-:S04]  /*bdc0*/  IMAD R3, R0, UR41, -R57 ;  /* 0x0000002900037c24 */ /* 0x000fc8000f8e0a39 */
[----:B------:R-:W-:-:S05]  /*bdd0*/  IMAD.IADD R0, R3, 0x1, -R188 ;  /* 0x0000000103007824 */ /* 0x000fca00078e0abc */
[----:B------:R-:W-:Y:S02]  /*bde0*/  VIMNMX R29, R29, R0, !PT ;  /* 0x000000001d1d7248 */ /* 0x000fe40007fe0100 */
[----:B------:R-:W-:-:S07]  /*bdf0*/  VIADDMNMX R25, R0, UR41, R25, PT ;  /* 0x0000002900197c46 */ /* 0x000fce000b800119 */
.L_x_5904:
[C---:B------:R-:W-:Y:S01]  /*be00*/  ISETP.GT.AND P1, PT, R29.reuse, 0x1, !P1 ;  /* 0x000000011d00780c */ /* 0x040fe20004f24270 */
[----:B------:R-:W-:Y:S01]  /*be10*/  ULDC UR4, c[0x0][0x988] ;  /* 0x0002620000047ab9 */ /* 0x000fe20000000800 */
[----:B------:R-:W-:Y:S01]  /*be20*/  BAR.SYNC.DEFER_BLOCKING 0xf, 0x100 ;  /* 0x03c4000000007b1d */ /* 0x000fe20000010000 */
        /* <DEDUP_REMOVED lines=35> */
[----:B------:R-:W-:Y:S02]  /*c060*/  ISETP.NE.AND P2, PT, R71, RZ, PT ;  /* 0x000000ff4700720c */ /* 0x000fe40003f45270 */
[----:B------:R-:W-:Y:S02]  /*c070*/  ISETP.LT.OR P1, PT, R25, 0x1a, P1 ;  /* 0x0000001a1900780c */ /* 0x000fe40000f21670 */
[----:B------:R-:W-:Y:S02]  /*c080*/  FMNMX.FTZ R3, R14, R3, !PT ;  /* 0x000000030e037209 */ /* 0x000fe40007810000 */
[----:B------:R-:W-:Y:S02]  /*c090*/  FSEL R24, R39, -INF , !P1 ;  /* 0xff80000027187808 */ /* 0x000fe40004800000 */
[----:B------:R-:W-:Y:S02]  /*c0a0*/  ISETP.NE.AND P1, PT, R37, RZ, PT ;  /* 0x000000ff2500720c */ /* 0x000fe40003f25270 */
[----:B------:R-:W-:-:S02]  /*c0b0*/  FMNMX.FTZ R3, R52, R3, !PT ;  /* 0x0000000334037209 */ /* 0x000fc40007810000 */
[----:B------:R-:W-:Y:S02]  /*c0c0*/  ISETP.GT.AND P1, PT, R29, 0x20, !P1 ;  /* 0x000000201d00780c */ /* 0x000fe40004f24270 */
[----:B------:R-:W-:Y:S02]  /*c0d0*/  ISETP.NE.AND P5, PT, R7, RZ, PT ;  /* 0x000000ff0700720c */ /* 0x000fe40003fa5270 */
[----:B------:R-:W-:Y:S02]  /*c0e0*/  ISETP.LT.OR P1, PT, R25, 0x21, P1 ;  /* 0x000000211900780c */ /* 0x000fe40000f21670 */
[----:B------:R-:W-:Y:S02]  /*c0f0*/  FMNMX.FTZ R7, R32, R3, !PT ;  /* 0x0000000320077209 */ /* 0x000fe40007810000 */
[----:B------:R-:W-:Y:S02]  /*c100*/  FSEL R42, R42, -INF , !P1 ;  /* 0xff8000002a2a7808 */ /* 0x000fe40004800000 */
[----:B------:R-:W-:Y:S01]  /*c110*/  ISETP.GT.AND P1, PT, R29, 0x21, !P2 ;  /* 0x000000211d00780c */ /* 0x000fe20005724270 */
[----:B------:R-:W2:Y:S01]  /*c120*/  SHFL.BFLY PT, R6, R7, 0x2, 0x1f ;  /* 0x0c401f0007067f89 */ /* 0x000ea200000e0000 */
[----:B------:R-:W-:-:S02]  /*c130*/  ISETP.NE.AND P2, PT, R73, RZ, PT ;  /* 0x000000ff4900720c */ /* 0x000fc40003f45270 */
[----:B------:R-:W-:Y:S02]  /*c140*/  ISETP.LT.OR P1, PT, R25, 0x22, P1 ;  /* 0x000000221900780c */ /* 0x000fe40000f21670 */
[----:B------:R-:W-:Y:S02]  /*c150*/  ISETP.GT.AND P3, PT, R29, 0x31, !P3 ;  /* 0x000000311d00780c */ /* 0x000fe40005f64270 */
[----:B------:R-:W-:Y:S02]  /*c160*/  FSEL R28, R43, -INF , !P1 ;  /* 0xff8000002b1c7808 */ /* 0x000fe40004800000 */
[----:B------:R-:W-:Y:S02]  /*c170*/  ISETP.NE.AND P1, PT, R41, RZ, PT ;  /* 0x000000ff2900720c */ /* 0x000fe40003f25270 */
[C---:B------:R-:W-:Y:S02]  /*c180*/  ISETP.GT.AND P4, PT, R29.reuse, 0x38, !P4 ;  /* 0x000000381d00780c */ /* 0x040fe40006784270 */
[----:B------:R-:W-:-:S02]  /*c190*/  ISETP.GT.AND P1, PT, R29, 0x28, !P1 ;  /* 0x000000281d00780c */ /* 0x000fc40004f24270 */
[C---:B------:R-:W-:Y:S02]  /*c1a0*/  ISETP.LT.OR P3, PT, R25.reuse, 0x32, P3 ;  /* 0x000000321900780c */ /* 0x040fe40001f61670 */
[----:B------:R-:W-:Y:S02]  /*c1b0*/  ISETP.LT.OR P1, PT, R25, 0x29, P1 ;  /* 0x000000291900780c */ /* 0x000fe40000f21670 */
[C---:B------:R-:W-:Y:S02]  /*c1c0*/  ISETP.GT.AND P6, PT, R29.reuse, 0x39, !P6 ;  /* 0x000000391d00780c */ /* 0x040fe400077c4270 */
[----:B------:R-:W-:Y:S02]  /*c1d0*/  FSEL R46, R46, -INF , !P1 ;  /* 0xff8000002e2e7808 */ /* 0x000fe40004800000 */
[----:B------:R-:W-:Y:S02]  /*c1e0*/  ISETP.GT.AND P1, PT, R29, RZ, !P5 ;  /* 0x000000ff1d00720c */ /* 0x000fe40006f24270 */
[----:B--2---:R-:W-:Y:S01]  /*c1f0*/  FMNMX.FTZ R27, R7, R6, !PT ;  /* 0x00000006071b7209 */ /* 0x004fe20007810000 */
[----:B------:R-:W-:Y:S01]  /*c200*/  IMAD.U32 R7, RZ, RZ, UR4 ;  /* 0x00000004ff077e24 */ /* 0x000fe2000f8e00ff */
[----:B------:R-:W-:-:S02]  /*c210*/  ISETP.LT.OR P1, PT, R25, 0x1, P1 ;  /* 0x000000011900780c */ /* 0x000fc40000f21670 */
[----:B------:R-:W-:Y:S01]  /*c220*/  ISETP.NE.AND P5, PT, R45, RZ, PT ;  /* 0x000000ff2d00720c */ /* 0x000fe20003fa5270 */
[----:B------:R-:W2:Y:S01]  /*c230*/  SHFL.BFLY PT, R6, R27, 0x1, 0x1f ;  /* 0x0c201f001b067f89 */ /* 0x000ea200000e0000 */
[----:B------:R-:W-:Y:S02]  /*c240*/  FSEL R26, R26, -INF , !P1 ;  /* 0xff8000001a1a7808 */ /* 0x000fe40004800000 */
[----:B------:R-:W-:Y:S02]  /*c250*/  ISETP.GT.AND P1, PT, R29, 0x29, !P2 ;  /* 0x000000291d00780c */ /* 0x000fe40005724270 */
[----:B------:R-:W-:Y:S02]  /*c260*/  FMNMX.FTZ R3, R26, R62, !PT ;  /* 0x0000003e1a037209 */ /* 0x000fe40007810000 */
[----:B------:R-:W-:Y:S02]  /*c270*/  ISETP.LT.OR P1, PT, R25, 0x2a, P1 ;  /* 0x0000002a1900780c */ /* 0x000fe40000f21670 */
[----:B------:R-:W-:-:S02]  /*c280*/  FMNMX.FTZ R3, R40, R3, !PT ;  /* 0x0000000328037209 */ /* 0x000fc40007810000 */
[----:B------:R-:W-:Y:S02]  /*c290*/  ISETP.GT.AND P2, PT, R29, 0x30, !P5 ;  /* 0x000000301d00780c */ /* 0x000fe40006f44270 */
[----:B------:R-:W-:Y:S02]  /*c2a0*/  FMNMX.FTZ R3, R30, R3, !PT ;  /* 0x000000031e037209 */ /* 0x000fe40007810000 */
[----:B------:R-:W-:Y:S02]  /*c2b0*/  FSEL R76, R47, -INF , !P1 ;  /* 0xff8000002f4c7808 */ /* 0x000fe40004800000 */
[----:B------:R-:W-:Y:S02]  /*c2c0*/  FMNMX.FTZ R3, R34, R3, !PT ;  /* 0x0000000322037209 */ /* 0x000fe40007810000 */
[----:B------:R-:W-:Y:S02]  /*c2d0*/  ISETP.LT.OR P2, PT, R25, 0x31, P2 ;  /* 0x000000311900780c */ /* 0x000fe40001741670 */
[----:B------:R-:W-:-:S02]  /*c2e0*/  FMNMX.FTZ R3, R0, R3, !PT ;  /* 0x0000000300037209 */ /* 0x000fc40007810000 */
[----:B------:R-:W-:Y:S02]  /*c2f0*/  FSEL R50, R50, -INF , !P2 ;  /* 0xff80000032327808 */ /* 0x000fe40005000000 */
[----:B------:R-:W-:Y:S02]  /*c300*/  FMNMX.FTZ R3, R38, R3, !PT ;  /* 0x0000000326037209 */ /* 0x000fe40007810000 */
[----:B--2---:R-:W-:Y:S02]  /*c310*/  FMNMX.FTZ R6, R27, R6, !PT ;  /* 0x000000061b067209 */ /* 0x004fe40007810000 */
[----:B------:R-:W-:Y:S02]  /*c320*/  FMNMX.FTZ R3, R24, R3, !PT ;  /* 0x0000000318037209 */ /* 0x000fe40007810000 */
[C---:B------:R-:W-:Y:S01]  /*c330*/  FSETP.NEU.FTZ.AND P1, PT, R6.reuse, -INF , PT ;  /* 0xff8000000600780b */ /* 0x040fe20003f3d000 */
[----:B------:R-:W-:Y:S01]  /*c340*/  FMUL.FTZ R27, R6, R7 ;  /* 0x00000007061b7220 */ /* 0x000fe20000410000 */
[----:B------:R-:W-:-:S02]  /*c350*/  FMNMX.FTZ R3, R42, R3, !PT ;  /* 0x000000032a037209 */ /* 0x000fc40007810000 */
[----:B------:R-:W-:Y:S02]  /*c360*/  ISETP.LT.OR P4, PT, R25, 0x39, P4 ;  /* 0x000000391900780c */ /* 0x000fe40002781670 */
        /* <DEDUP_REMOVED lines=14> */
[----:B------:R-:W-:Y:S01]  /*c450*/  MUFU.EX2 R29, R29 ;  /* 0x0000001d001d7308 */ /* 0x000fe20000000800 */
[----:B------:R-:W-:Y:S01]  /*c460*/  FSEL R80, R55, -INF , !P6 ;  /* 0xff80000037507808 */ /* 0x000fe20007000000 */
[--C-:B------:R-:W-:Y:S01]  /*c470*/  FFMA.FTZ R70, R70, R7, -R27.reuse ;  /* 0x0000000746467223 */ /* 0x100fe2000001081b */
[----:B------:R-:W-:Y:S01]  /*c480*/  FMNMX.FTZ R3, R54, R3, !PT ;  /* 0x0000000336037209 */ /* 0x000fe20007810000 */
[-CC-:B------:R-:W-:Y:S01]  /*c490*/  FFMA.FTZ R68, R68, R7.reuse, -R27.reuse ;  /* 0x0000000744447223 */ /* 0x180fe2000001081b */
[-CC-:B------:R-:W-:Y:S01]  /*c4a0*/  FFMA.FTZ R66, R66, R7.reuse, -R27.reuse ;  /* 0x0000000742427223 */ /* 0x180fe2000001081b */
[--C-:B------:R-:W-:Y:S01]  /*c4b0*/  FFMA.FTZ R64, R64, R7, -R27.reuse ;  /* 0x0000000740407223 */ /* 0x100fe2000001081b */
[----:B------:R-:W-:Y:S01]  /*c4c0*/  FMNMX.FTZ R3, R80, R3, !PT ;  /* 0x0000000350037209 */ /* 0x000fe20007810000 */
[----:B------:R-:W2:Y:S01]  /*c4d0*/  MUFU.EX2 R164, R31 ;  /* 0x0000001f00a47308 */ /* 0x000ea20000000800 */
[-CC-:B------:R-:W-:Y:S01]  /*c4e0*/  FFMA.FTZ R60, R60, R7.reuse, -R27.reuse ;  /* 0x000000073c3c7223 */ /* 0x180fe2000001081b */
[-CC-:B------:R-:W-:Y:S01]  /*c4f0*/  FFMA.FTZ R58, R58, R7.reuse, -R27.reuse ;  /* 0x000000073a3a7223 */ /* 0x180fe2000001081b */
[-CC-:B------:R-:W-:Y:S01]  /*c500*/  FFMA.FTZ R44, R44, R7.reuse, -R27.reuse ;  /* 0x000000072c2c7223 */ /* 0x180fe2000001081b */
[----:B------:R-:W3:Y:S01]  /*c510*/  SHFL.BFLY PT, R72, R3, 0x2, 0x1f ;  /* 0x0c401f0003487f89 */ /* 0x000ee200000e0000 */
[-CC-:B------:R-:W-:Y:S01]  /*c520*/  FFMA.FTZ R36, R36, R7.reuse, -R27.reuse ;  /* 0x0000000724247223 */ /* 0x180fe2000001081b */
[-CC-:B------:R-:W-:Y:S01]  /*c530*/  FFMA.FTZ R48, R48, R7.reuse, -R27.reuse ;  /* 0x0000000730307223 */ /* 0x180fe2000001081b */
[-CC-:B------:R-:W-:Y:S01]  /*c540*/  FFMA.FTZ R52, R52, R7.reuse, -R27.reuse ;  /* 0x0000000734347223 */ /* 0x180fe2000001081b */
[----:B------:R-:W-:Y:S01]  /*c550*/  MUFU.EX2 R74, R74 ;  /* 0x0000004a004a7308 */ /* 0x000fe20000000800 */
[----:B------:R-:W-:-:S07]  /*c560*/  FFMA.FTZ R27, R32, R7, -R27 ;  /* 0x00000007201b7223 */ /* 0x000fce000001081b */
[----:B------:R-:W4:Y:S01]  /*c570*/  MUFU.EX2 R25, R25 ;  /* 0x0000001900197308 */ /* 0x000f220000000800 */
[----:B--2---:R-:W-:Y:S01]  /*c580*/  FADD.FTZ R43, R29, R164 ;  /* 0x000000a41d2b7221 */ /* 0x004fe20000010000 */
[----:B------:R-:W-:-:S06]  /*c590*/  F2FP.BF16.F32.PACK_AB R164, R164, R29 ;  /* 0x0000001da4a4723e */ /* 0x000fcc00000010ff */
[----:B------:R-:W-:Y:S01]  /*c5a0*/  MUFU.EX2 R70, R70 ;  /* 0x0000004600467308 */ /* 0x000fe20000000800 */
[----:B---3--:R-:W-:-:S07]  /*c5b0*/  FMNMX.FTZ R72, R3, R72, !PT ;  /* 0x0000004803487209 */ /* 0x008fce0007810000 */
[----:B------:R-:W2:Y:S01]  /*c5c0*/  MUFU.EX2 R31, R68 ;  /* 0x00000044001f7308 */ /* 0x000ea20000000800 */
[----:B------:R-:W3:Y:S01]  /*c5d0*/  SHFL.BFLY PT, R3, R72, 0x1, 0x1f ;  /* 0x0c201f0048037f89 */ /* 0x000ee200000e0000 */
[----:B----4-:R-:W-:-:S06]  /*c5e0*/  F2FP.BF16.F32.PACK_AB R166, R25, R74 ;  /* 0x0000004a19a6723e */ /* 0x010fcc00000010ff */
[----:B------:R-:W-:Y:S08]  /*c5f0*/  MUFU.EX2 R66, R66 ;  /* 0x0000004200427308 */ /* 0x000ff00000000800 */
[----:B------:R-:W4:Y:S01]  /*c600*/  MUFU.EX2 R33, R64 ;  /* 0x0000004000217308 */ /* 0x000f220000000800 */
[----:B--2---:R-:W-:-:S07]  /*c610*/  F2FP.BF16.F32.PACK_AB R160, R31, R70 ;  /* 0x000000461fa0723e */ /* 0x004fce00000010ff */
[----:B------:R-:W-:Y:S01]  /*c620*/  MUFU.EX2 R60, R60 ;  /* 0x0000003c003c7308 */ /* 0x000fe20000000800 */
[----:B---3--:R-:W-:-:S04]  /*c630*/  FMNMX.FTZ R14, R72, R3, !PT ;  /* 0x00000003480e7209 */ /* 0x008fc80007810000 */
[C---:B------:R-:W-:Y:S01]  /*c640*/  FSETP.NEU.FTZ.AND P1, PT, R14.reuse, -INF , PT ;  /* 0xff8000000e00780b */ /* 0x040fe20003f3d000 */
[----:B------:R-:W-:Y:S02]  /*c650*/  FMUL.FTZ R3, R14, R7 ;  /* 0x000000070e037220 */ /* 0x000fe40000410000 */
[----:B------:R-:W2:Y:S01]  /*c660*/  MUFU.EX2 R35, R58 ;  /* 0x0000003a00237308 */ /* 0x000ea20000000800 */
[----:B----4-:R-:W-:Y:S02]  /*c670*/  F2FP.BF16.F32.PACK_AB R162, R33, R66 ;  /* 0x0000004221a2723e */ /* 0x010fe400000010ff */
[----:B------:R-:W-:-:S05]  /*c680*/  FSEL R3, R3, RZ, P1 ;  /* 0x000000ff03037208 */ /* 0x000fca0000800000 */
        /* <DEDUP_REMOVED lines=17> */
[----:B------:R-:W-:Y:S01]  /*c7a0*/  FFMA.FTZ R3, R80, R7, -R3 ;  /* 0x0000000750037223 */ /* 0x000fe20000010803 */
[----:B--2---:R-:W-:-:S03]  /*c7b0*/  F2FP.BF16.F32.PACK_AB R156, R35, R60 ;  /* 0x0000003c239c723e */ /* 0x004fc600000010ff */
[----:B------:R-:W2:Y:S08]  /*c7c0*/  MUFU.EX2 R40, R40 ;  /* 0x0000002800287308 */ /* 0x000eb00000000800 */
[----:B------:R-:W4:Y:S08]  /*c7d0*/  MUFU.EX2 R167, R30 ;  /* 0x0000001e00a77308 */ /* 0x000f300000000800 */
[----:B------:R-:W5:Y:S08]  /*c7e0*/  MUFU.EX2 R34, R34 ;  /* 0x0000002200227308 */ /* 0x000f700000000800 */
[----:B------:R0:W1:Y:S08]  /*c7f0*/  MUFU.EX2 R161, R0 ;  /* 0x0000000000a17308 */ /* 0x0000700000000800 */
[----:B------:R-:W1:Y:S01]  /*c800*/  MUFU.EX2 R38, R38 ;  /* 0x0000002600267308 */ /* 0x000e620000000800 */
[----:B0-----:R-:W-:Y:S01]  /*c810*/  FADD.FTZ R0, R74, R43 ;  /* 0x0000002b4a007221 */ /* 0x001fe20000010000 */
[----:B---3--:R-:W-:Y:S01]  /*c820*/  FADD.FTZ R43, R26, R165 ;  /* 0x000000a51a2b7221 */ /* 0x008fe20000010000 */
[----:B------:R-:W-:-:S02]  /*c830*/  F2FP.BF16.F32.PACK_AB R165, R165, R26 ;  /* 0x0000001aa5a5723e */ /* 0x000fc400000010ff */
[----:B------:R-:W-:Y:S01]  /*c840*/  FADD.FTZ R45, R25, R0 ;  /* 0x00000000192d7221 */ /* 0x000fe20000010000 */
[----:B--2---:R-:W-:Y:S02]  /*c850*/  FADD.FTZ R0, R40, R43 ;  /* 0x0000002b28007221 */ /* 0x004fe40000010000 */
[----:B------:R0:W2:Y:S08]  /*c860*/  MUFU.EX2 R163, R24 ;  /* 0x0000001800a37308 */ /* 0x0000b00000000800 */
[----:B------:R-:W3:Y:S01]  /*c870*/  MUFU.EX2 R42, R42 ;  /* 0x0000002a002a7308 */ /* 0x000ee20000000800 */
[----:B0-----:R-:W-:Y:S01]  /*c880*/  FADD.FTZ R24, R70, R45 ;  /* 0x0000002d46187221 */ /* 0x001fe20000010000 */
[C---:B----4-:R-:W-:Y:S01]  /*c890*/  FADD.FTZ R45, R167.reuse, R0 ;  /* 0x00000000a72d7221 */ /* 0x050fe20000010000 */
[----:B------:R-:W-:-:S02]  /*c8a0*/  F2FP.BF16.F32.PACK_AB R167, R167, R40 ;  /* 0x00000028a7a7723e */ /* 0x000fc400000010ff */
[----:B------:R-:W-:Y:S01]  /*c8b0*/  FADD.FTZ R47, R31, R24 ;  /* 0x000000181f2f7221 */ /* 0x000fe20000010000 */
[----:B-----5:R-:W-:Y:S02]  /*c8c0*/  FADD.FTZ R0, R34, R45 ;  /* 0x0000002d22007221 */ /* 0x020fe40000010000 */
[----:B------:R-:W0:Y:S01]  /*c8d0*/  MUFU.EX2 R157, R28 ;  /* 0x0000001c009d7308 */ /* 0x000e220000000800 */
[----:B------:R-:W-:Y:S01]  /*c8e0*/  FADD.FTZ R24, R66, R47 ;  /* 0x0000002f42187221 */ /* 0x000fe20000010000 */
[C---:B-1----:R-:W-:Y:S01]  /*c8f0*/  FADD.FTZ R29, R161.reuse, R0 ;  /* 0x00000000a11d7221 */ /* 0x042fe20000010000 */
[----:B------:R-:W-:Y:S01]  /*c900*/  F2FP.BF16.F32.PACK_AB R161, R161, R34 ;  /* 0x00000022a1a1723e */ /* 0x000fe200000010ff */
[----:B------:R1:W-:Y:S01]  /*c910*/  STSM.16.M88.4 [R202+0x26800], R164 ;  /* 0x026800a4ca007844 */ /* 0x0003e20000000200 */
[----:B------:R-:W-:Y:S01]  /*c920*/  FADD.FTZ R45, R33, R24 ;  /* 0x00000018212d7221 */ /* 0x000fe20000010000 */
[----:B------:R-:W-:Y:S02]  /*c930*/  FADD.FTZ R0, R38, R29 ;  /* 0x0000001d26007221 */ /* 0x000fe40000010000 */
[----:B------:R-:W4:Y:S01]  /*c940*/  MUFU.EX2 R44, R44 ;  /* 0x0000002c002c7308 */ /* 0x000f220000000800 */
[----:B------:R-:W-:Y:S01]  /*c950*/  FADD.FTZ R24, R60, R45 ;  /* 0x0000002d3c187221 */ /* 0x000fe20000010000 */
[C---:B--2---:R-:W-:Y:S01]  /*c960*/  FADD.FTZ R29, R163.reuse, R0 ;  /* 0x00000000a31d7221 */ /* 0x044fe20000010000 */
[----:B------:R-:W-:-:S02]  /*c970*/  F2FP.BF16.F32.PACK_AB R163, R163, R38 ;  /* 0x00000026a3a3723e */ /* 0x000fc400000010ff */
[----:B------:R-:W-:Y:S01]  /*c980*/  FADD.FTZ R31, R35, R24 ;  /* 0x00000018231f7221 */ /* 0x000fe20000010000 */
[----:B---3--:R-:W-:Y:S02]  /*c990*/  FADD.FTZ R0, R42, R29 ;  /* 0x0000001d2a007221 */ /* 0x008fe40000010000 */
[----:B------:R-:W2:Y:S01]  /*c9a0*/  MUFU.EX2 R46, R46 ;  /* 0x0000002e002e7308 */ /* 0x000ea20000000800 */
[----:B------:R1:W-:Y:S01]  /*c9b0*/  STSM.16.M88.4 [R205], R160 ;  /* 0x000000a0cd007844 */ /* 0x0003e20000000200 */
[C---:B0-----:R-:W-:Y:S01]  /*c9c0*/  FADD.FTZ R29, R157.reuse, R0 ;  /* 0x000000009d1d7221 */ /* 0x041fe20000010000 */
[----:B------:R-:W-:-:S05]  /*c9d0*/  F2FP.BF16.F32.PACK_AB R157, R157, R42 ;  /* 0x0000002a9d9d723e */ /* 0x000fca00000010ff */
[----:B------:R-:W0:Y:S01]  /*c9e0*/  MUFU.EX2 R37, R36 ;  /* 0x0000002400257308 */ /* 0x000e220000000800 */
[----:B----4-:R-:W-:-:S07]  /*c9f0*/  FADD.FTZ R0, R44, R31 ;  /* 0x0000001f2c007221 */ /* 0x010fce0000010000 */
[----:B------:R-:W3:Y:S01]  /*ca00*/  MUFU.EX2 R41, R76 ;  /* 0x0000004c00297308 */ /* 0x000ee20000000800 */
[----:B--2---:R-:W-:-:S07]  /*ca10*/  FADD.FTZ R24, R46, R29 ;  /* 0x0000001d2e187221 */ /* 0x004fce0000010000 */
[----:B------:R-:W-:Y:S01]  /*ca20*/  MUFU.EX2 R48, R48 ;  /* 0x0000003000307308 */ /* 0x000fe20000000800 */
[C---:B0-----:R-:W-:Y:S01]  /*ca30*/  F2FP.BF16.F32.PACK_AB R158, R37.reuse, R44 ;  /* 0x0000002c259e723e */ /* 0x041fe200000010ff */
        /* <DEDUP_REMOVED lines=15> */
[----:B------:R-:W2:Y:S08]  /*cb30*/  MUFU.EX2 R54, R54 ;  /* 0x0000003600367308 */ /* 0x000eb00000000800 */
[----:B------:R3:W4:Y:S01]  /*cb40*/  MUFU.EX2 R25, R3 ;  /* 0x0000000300197308 */ /* 0x0007220000000800 */
[----:B0-----:R-:W-:Y:S01]  /*cb50*/  F2FP.BF16.F32.PACK_AB R154, R27, R52 ;  /* 0x000000341b9a723e */ /* 0x001fe200000010ff */
[----:B------:R-:W-:Y:S01]  /*cb60*/  FADD.FTZ R52, R52, R39 ;  /* 0x0000002734347221 */ /* 0x000fe20000010000 */
[----:B--2---:R-:W-:-:S03]  /*cb70*/  FADD.FTZ R0, R54, R43 ;  /* 0x0000002b36007221 */ /* 0x004fc60000010000 */
[----:B---3--:R-:W-:Y:S01]  /*cb80*/  FADD.FTZ R3, R27, R52 ;  /* 0x000000341b037221 */ /* 0x008fe20000010000 */
[C---:B----4-:R-:W-:Y:S01]  /*cb90*/  F2FP.BF16.F32.PACK_AB R155, R25.reuse, R54 ;  /* 0x00000036199b723e */ /* 0x050fe200000010ff */
[----:B------:R-:W-:-:S04]  /*cba0*/  FADD.FTZ R0, R25, R0 ;  /* 0x0000000019007221 */ /* 0x000fc80000010000 */
[----:B------:R1:W-:Y:S01]  /*cbb0*/  STSM.16.M88.4 [R204], R152 ;  /* 0x00000098cc007844 */ /* 0x0003e20000000200 */
[----:B------:R-:W-:Y:S05]  /*cbc0*/  @!P0 BRA `(.L_x_5908) ;  /* 0x0000000000048947 */ /* 0x000fea0003800000 */
[----:B------:R-:W-:Y:S01]  /*cbd0*/  BPT.TRAP 0x1 ;  /* 0x000000040000795c */ /* 0x000fe20000300000 */
.L_x_5908:
[----:B------:R0:W2:Y:S01]  /*cbe0*/  SYNCS.PHASECHK.TRANS64.TRYWAIT P1, [R15+URZ+0x28c50], R56 ;  /* 0x028c50380f0075a7 */ /* 0x0000a2000802017f */
[----:B------:R-:W-:Y:S05]  /*cbf0*/  @!P0 BRA `(.L_x_5909) ;  /* 0x0000000000048947 */ /* 0x000fea0003800000 */
[----:B------:R-:W-:Y:S01]  /*cc00*/  BPT.TRAP 0x1 ;  /* 0x000000040000795c */ /* 0x000fe20000300000 */
.L_x_5909:
[----:B------:R-:W-:Y:S01]  /*cc10*/  ULDC UR44, c[0x0][0x9e4] ;  /* 0x00027900002c7ab9 */ /* 0x000fe20000000800 */
[----:B------:R-:W-:Y:S01]  /*cc20*/  ULDC UR45, c[0x0][0x9dc] ;  /* 0x00027700002d7ab9 */ /* 0x000fe20000000800 */
[----:B------:R-:W-:Y:S01]  /*cc30*/  ULDC UR38, c[0x0][0x988] ;  /* 0x0002620000267ab9 */ /* 0x000fe20000000800 */
[----:B------:R-:W-:Y:S01]  /*cc40*/  ULDC UR46, c[0x0][0x9e0] ;  /* 0x00027800002e7ab9 */ /* 0x000fe20000000800 */
[----:B------:R-:W-:Y:S01]  /*cc50*/  BSSY B0, `(.L_x_5910) ;  /* 0x0000006000007945 */ /* 0x000fe20003800000 */
[----:B------:R-:W-:Y:S02]  /*cc60*/  IMAD R24, R18, 0x1000, R197 ;  /* 0x0000100012187824 */ /* 0x000fe400078e02c5 */
[----:B------:R-:W-:Y:S01]  /*cc70*/  IMAD.MOV.U32 R25, RZ, RZ, 0x40000040 ;  /* 0x40000040ff197424 */ /* 0x000fe200078e00ff */
[----:B--2---:R-:W-:Y:S06]  /*cc80*/  @P1 BRA `(.L_x_5911) ;  /* 0x0000000000081947 */ /* 0x004fec0003800000 */
[----:B------:R-:W2:Y:S02]  /*cc90*/  SYNCS.PHASECHK.TRANS64.TRYWAIT P1, [R15+URZ+0x28c50], R56 ;  /* 0x028c50380f0075a7 */ /* 0x000ea4000802017f */
[----:B--2---:R-:W-:Y:S05]  /*cca0*/  @!P1 BRA `(.L_x_5912) ;  /* 0x0000013800049947 */ /* 0x004fea0003800000 */
.L_x_5911:
[----:B------:R-:W-:Y:S05]  /*ccb0*/  BSYNC B0 ;  /* 0x0000000000007941 */ /* 0x000fea0003800000 */
.L_x_5910:
        /* <DEDUP_REMOVED lines=14> */
[----:B0-2---:R-:W-:-:S06]  /*cda0*/  WARPGROUP.ARRIVE ;  /* 0x00000000000079c5 */ /* 0x005fcc0000000000 */
        /* <DEDUP_REMOVED lines=24> */
.L_x_5913:
[----:B-1----:R-:W0:Y:S01]  /*cf30*/  LDC R152, c[0x0][0x448] ;  /* 0x00011200ff987b82 */ /* 0x002e220000000800 */
[----:B------:R-:W-:Y:S01]  /*cf40*/  VIADD R15, R15, 0x28c60 ;  /* 0x00028c600f0f7836 */ /* 0x000fe20000000000 */
[----:B------:R-:W-:Y:S01]  /*cf50*/  UISETP.NE.AND UP0, UPT, UR47, URZ, UPT ;  /* 0x0000003f2f00728c */ /* 0x000fe2000bf05270 */
[----:B------:R-:W-:-:S03]  /*cf60*/  IMAD.MOV.U32 R153, RZ, RZ, R199 ;  /* 0x000000ffff997224 */ /* 0x000fc600078e00c7 */
[----:B------:R-:W-:-:S04]  /*cf70*/  PRMT R15, R191, 0x654, R15 ;  /* 0x00000654bf0f7816 */ /* 0x000fc8000000000f */
[----:B------:R1:W-:Y:S01]  /*cf80*/  SYNCS.ARRIVE.TRANS64.RED.A1T0 RZ, [R15+URZ], RZ ;  /* 0x000000ff0fff79a7 */ /* 0x0003e2000810043f */
[----:B0-----:R-:W-:-:S13]  /*cf90*/  ISETP.NE.AND P1, PT, R152, 0x1, PT ;  /* 0x000000019800780c */ /* 0x001fda0003f25270 */
[----:B------:R-:W0:Y:S08]  /*cfa0*/  @P1 LDC R152, c[0x0][0x44c] ;  /* 0x00011300ff981b82 */ /* 0x000e300000000800 */
[----:B-1----:R-:W1:Y:S01]  /*cfb0*/  @P1 LDC R15, c[0x0][0x450] ;  /* 0x00011400ff0f1b82 */ /* 0x002e620000000800 */
[----:B0-----:R-:W-:-:S05]  /*cfc0*/  @P1 IMAD.HI.U32 R152, R199, R152, RZ ;  /* 0x00000098c7981227 */ /* 0x001fca00078e00ff */
[----:B-1----:R-:W-:Y:S01]  /*cfd0*/  @P1 SHF.R.U32.HI R153, RZ, R15, R152 ;  /* 0x0000000fff991219 */ /* 0x002fe20000011698 */
[----:B------:R-:W-:Y:S01]  /*cfe0*/  VIADD R15, R168, 0xfffffffe ;  /* 0xfffffffea80f7836 */ /* 0x000fe20000000000 */
[----:B------:R-:W-:Y:S02]  /*cff0*/  PLOP3.LUT P1, PT, PT, PT, UP0, 0x40, 0x0 ;  /* 0x000000000000781c */ /* 0x000fe40003f2e808 */
[----:B------:R-:W-:-:S05]  /*d000*/  IADD3 R152, R153, R189, -R23 ;  /* 0x000000bd99987210 */ /* 0x000fca0007ffe817 */
[----:B------:R-:W-:-:S06]  /*d010*/  VIADD R153, R152, UR40 ;  /* 0x0000002898997c36 */ /* 0x000fcc0008000000 */
[----:B------:R-:W-:Y:S05]  /*d020*/  @P1 BRA `(.L_x_5914) ;  /* 0x0000000000541947 */ /* 0x000fea0003800000 */
[C---:B------:R-:W-:Y:S01]  /*d030*/  ISETP.GT.AND P1, PT, R152.reuse, RZ, PT ;  /* 0x000000ff9800720c */ /* 0x040fe20003f24270 */
[----:B------:R-:W-:Y:S01]  /*d040*/  BSSY B0, `(.L_x_5915) ;  /* 0x0000010000007945 */ /* 0x000fe20003800000 */
[----:B------:R-:W-:-:S11]  /*d050*/  VIADD R154, R152, 0xffffffff ;  /* 0xffffffff989a7836 */ /* 0x000fd60000000000 */
[----:B------:R-:W-:Y:S05]  /*d060*/  @P1 BRA `(.L_x_5916) ;  /* 0x0000000000201947 */ /* 0x000fea0003800000 */
[----:B------:R-:W-:Y:S01]  /*d070*/  UISETP.NE.AND UP0, UPT, UR41, 0x1, UPT ;  /* 0x000000012900788c */ /* 0x000fe2000bf05270 */
[----:B------:R-:W-:-:S05]  /*d080*/  IMAD.MOV R152, RZ, RZ, -R152 ;  /* 0x000000ffff987224 */ /* 0x000fca00078e0a98 */
[----:B------:R-:W-:-:S05]  /*d090*/  PLOP3.LUT P1, PT, PT, PT, UP0, 0x80, 0x0 ;  /* 0x000000000000781c */ /* 0x000fca0003f2f008 */
[----:B------:R-:W-:-:S08]  /*d0a0*/  @UP0 ULDC.64 UR4, c[0x0][0x9e8] ;  /* 0x00027a0000040ab9 */ /* 0x000fd00000000a00 */
[----:B------:R-:W-:-:S05]  /*d0b0*/  @P1 IMAD.HI.U32 R154, R152, UR4, RZ ;  /* 0x00000004989a1c27 */ /* 0x000fca000f8e00ff */
[----:B------:R-:W-:-:S04]  /*d0c0*/  @P1 SHF.R.U32.HI R152, RZ, UR5, R154 ;  /* 0x00000005ff981c19 */ /* 0x000fc8000801169a */
[----:B------:R-:W-:Y:S01]  /*d0d0*/  LOP3.LUT R154, RZ, R152, RZ, 0x33, !PT ;  /* 0x00000098ff9a7212 */ /* 0x000fe200078e33ff */
[----:B------:R-:W-:Y:S06]  /*d0e0*/  BRA `(.L_x_5917) ;  /* 0x0000000000147947 */ /* 0x000fec0003800000 */
.L_x_5916:
[----:B------:R-:W-:-:S06]  /*d0f0*/  UISETP.NE.AND UP0, UPT, UR41, 0x1, UPT ;  /* 0x000000012900788c */ /* 0x000fcc000bf05270 */
[----:B------:R-:W-:-:S05]  /*d100*/  PLOP3.LUT P1, PT, PT, PT, UP0, 0x80, 0x0 ;  /* 0x000000000000781c */ /* 0x000fca0003f2f008 */
[----:B------:R-:W-:-:S08]  /*d110*/  @UP0 ULDC.64 UR4, c[0x0][0x9e8] ;  /* 0x00027a0000040ab9 */ /* 0x000fd00000000a00 */
[----:B------:R-:W-:-:S05]  /*d120*/  @P1 IMAD.HI.U32 R152, R154, UR4, RZ ;  /* 0x000000049a981c27 */ /* 0x000fca000f8e00ff */
[----:B------:R-:W-:-:S07]  /*d130*/  @P1 SHF.R.U32.HI R154, RZ, UR5, R152 ;  /* 0x00000005ff9a1c19 */ /* 0x000fce0008011698 */
.L_x_5917:
[----:B------:R-:W-:Y:S05]  /*d140*/  BSYNC B0 ;  /* 0x0000000000007941 */ /* 0x000fea0003800000 */
.L_x_5915:
[----:B------:R-:W-:-:S04]  /*d150*/  IMAD.U32 R152, RZ, RZ, UR41 ;  /* 0x00000029ff987e24 */ /* 0x000fc8000f8e00ff */
[----:B------:R-:W-:-:S05]  /*d160*/  IMAD R152, R154, R152, UR41 ;  /* 0x000000299a987e24 */ /* 0x000fca000f8e0298 */
[----:B------:R-:W-:-:S07]  /*d170*/  VIMNMX R153, R153, R152, PT ;  /* 0x0000009899997248 */ /* 0x000fce0003fe0100 */
.L_x_5914:
[----:B------:R-:W2:Y:S01]  /*d180*/  LDL R154, [R1+0xc] ;  /* 0x00000c00019a7983 */ /* 0x000ea20000100800 */
[----:B------:R-:W-:Y:S01]  /*d190*/  SHF.R.S32.HI R152, RZ, 0x1f, R153 ;  /* 0x0000001fff987819 */ /* 0x000fe20000011499 */
[----:B------:R-:W-:Y:S03]  /*d1a0*/  BSSY B1, `(.L_x_5918) ;  /* 0x0000278000017945 */ /* 0x000fe60003800000 */
[----:B------:R-:W-:-:S04]  /*d1b0*/  LEA.HI R152, R152, R153, RZ, 0x6 ;  /* 0x0000009998987211 */ /* 0x000fc800078f30ff */
[----:B------:R-:W-:-:S04]  /*d1c0*/  SHF.R.S32.HI R152, RZ, 0x6, R152 ;  /* 0x00000006ff987819 */ /* 0x000fc80000011498 */
[----:B--2---:R-:W-:-:S04]  /*d1d0*/  VIMNMX R186, R154, R152, !PT ;  /* 0x000000989aba7248 */ /* 0x004fc80007fe0100 */
[----:B------:R-:W-:-:S13]  /*d1e0*/  ISETP.GE.AND P1, PT, R15, R186, PT ;  /* 0x000000ba0f00720c */ /* 0x000fda0003f26270 */
[----:B------:R-:W-:Y:S05]  /*d1f0*/  @!P1 BRA `(.L_x_5919) ;  /* 0x0000002400c89947 */ /* 0x000fea0003800000 */
[----:B------:R-:W-:Y:S01]  /*d200*/  BSSY B0, `(.L_x_5920) ;  /* 0x000026e000007945 */ /* 0x000fe20003800000 */
.L_x_5941:
[----:B------:R-:W-:-:S05]  /*d210*/  VIADD R187, R18, 0x1 ;  /* 0x0000000112bb7836 */ /* 0x000fca0000000000 */
[----:B------:R-:W-:-:S04]  /*d220*/  ISETP.NE.AND P1, PT, R187, 0x2, PT ;  /* 0x00000002bb00780c */ /* 0x000fc80003f25270 */
[----:B------:R-:W-:Y:S02]  /*d230*/  SEL R7, RZ, 0x1, P1 ;  /* 0x00000001ff077807 */ /* 0x000fe40000800000 */
[----:B------:R-:W-:Y:S02]  /*d240*/  SEL R187, R187, RZ, P1 ;  /* 0x000000ffbbbb7207 */ /* 0x000fe40000800000 */
[----:B------:R-:W-:Y:S01]  /*d250*/  LOP3.LUT R19, R19, R7, RZ, 0x3c, !PT ;  /* 0x0000000713137212 */ /* 0x000fe200078e3cff */
[----:B0-----:R-:W-:Y:S06]  /*d260*/  @!P0 BRA `(.L_x_5921) ;  /* 0x0000000000048947 */ /* 0x001fec0003800000 */
[----:B------:R-:W-:Y:S01]  /*d270*/  BPT.TRAP 0x1 ;  /* 0x000000040000795c */ /* 0x000fe20000300000 */
.L_x_5921:
[----:B------:R-:W-:Y:S01]  /*d280*/  IMAD R209, R187, 0x8, R2 ;  /* 0x00000008bbd17824 */ /* 0x000fe200078e0202 */
[----:B------:R-:W-:-:S04]  /*d290*/  SHF.L.U32 R210, R19, 0x1f, RZ ;  /* 0x0000001f13d27819 */ /* 0x000fc800000006ff */
[----:B------:R0:W1:Y:S01]  /*d2a0*/  SYNCS.PHASECHK.TRANS64.TRYWAIT P1, [R209+URZ+0x28c30], R210 ;  /* 0x028c30d2d10075a7 */ /* 0x000062000802017f */
[----:B------:R-:W-:Y:S05]  /*d2b0*/  @!P0 BRA `(.L_x_5922) ;  /* 0x0000000000048947 */ /* 0x000fea0003800000 */
[----:B------:R-:W-:Y:S01]  /*d2c0*/  BPT.TRAP 0x1 ;  /* 0x000000040000795c */ /* 0x000fe20000300000 */
.L_x_5922:
[----:B------:R-:W-:Y:S01]  /*d2d0*/  BSSY B2, `(.L_x_5923) ;  /* 0x0000006000027945 */ /* 0x000fe20003800000 */
[----:B------:R-:W-:Y:S02]  /*d2e0*/  IMAD R156, R187, 0x200, R21 ;  /* 0x00000200bb9c7824 */ /* 0x000fe400078e0215 */
[----:B------:R-:W-:Y:S01]  /*d2f0*/  IMAD.MOV.U32 R157, RZ, RZ, 0x40000040 ;  /* 0x40000040ff9d7424 */ /* 0x000fe200078e00ff */
[----:B-1----:R-:W-:Y:S06]  /*d300*/  @P1 BRA `(.L_x_5924) ;  /* 0x0000000000081947 */ /* 0x002fec0003800000 */
[----:B------:R-:W1:Y:S02]  /*d310*/  SYNCS.PHASECHK.TRANS64.TRYWAIT P1, [R209+URZ+0x28c30], R210 ;  /* 0x028c30d2d10075a7 */ /* 0x000e64000802017f */
[----:B-1----:R-:W-:Y:S05]  /*d320*/  @!P1 BRA `(.L_x_5925) ;  /* 0x0000013000789947 */ /* 0x002fea0003800000 */
.L_x_5924:
[----:B------:R-:W-:Y:S05]  /*d330*/  BSYNC B2 ;  /* 0x0000000000027941 */ /* 0x000fea0003800000 */
.L_x_5923:
[C---:B------:R-:W-:Y:S01]  /*d340*/  R2UR UR6, R156.reuse ;  /* 0x000000009c0672ca */ /* 0x040fe200000e0000 */
[C---:B------:R-:W-:Y:S01]  /*d350*/  VIADD R154, R156.reuse, 0x2 ;  /* 0x000000029c9a7836 */ /* 0x040fe20000000000 */
[----:B------:R-:W-:Y:S01]  /*d360*/  R2UR UR7, R157 ;  /* 0x000000009d0772ca */ /* 0x000fe200000e0000 */
[----:B------:R-:W-:Y:S01]  /*d370*/  VIADD R152, R156, 0x4 ;  /* 0x000000049c987836 */ /* 0x000fe20000000000 */
[----:B------:R-:W-:Y:S01]  /*d380*/  R2UR UR4, R4 ;  /* 0x00000000040472ca */ /* 0x000fe200000e0000 */
        /* <DEDUP_REMOVED lines=11> */
[----:B------:R-:W-:Y:S01]  /*d440*/  WARPGROUP.ARRIVE ;  /* 0x00000000000079c5 */ /* 0x000fe20000000000 */
[----:B------:R-:W-:Y:S02]  /*d450*/  R2UR UR8, R12 ;  /* 0x000000000c0872ca */ /* 0x000fe400000e0000 */
[----:B------:R-:W-:Y:S02]  /*d460*/  R2UR UR9, R13 ;  /* 0x000000000d0972ca */ /* 0x000fe400000e0000 */
[----:B------:R-:W-:Y:S01]  /*d470*/  R2UR UR12, R10 ;  /* 0x000000000a0c72ca */ /* 0x000fe200000e0000 */
[----:B------:R-:W-:Y:S01]  /*d480*/  HGMMA.64x64x16.F32.BF16 R152, gdesc[UR4], RZ, !UPT, gsb0 ;  /* 0x00e00000049879f0 */ /* 0x000fe2000c0018ff */
[----:B------:R-:W-:-:S02]  /*d490*/  R2UR UR13, R11 ;  /* 0x000000000b0d72ca */ /* 0x000fc400000e0000 */
        /* <DEDUP_REMOVED lines=14> */
.L_x_5926:
[----:B------:R-:W2:Y:S01]  /*d580*/  LDL R184, [R1] ;  /* 0x0000000001b87983 */ /* 0x000ea20000100800 */
[----:B------:R-:W3:Y:S02]  /*d590*/  LDC R7, c[0x0][0x448] ;  /* 0x00011200ff077b82 */ /* 0x000ee40000000800 */
[----:B---3--:R-:W-:-:S13]  /*d5a0*/  ISETP.NE.AND P1, PT, R7, 0x1, PT ;  /* 0x000000010700780c */ /* 0x008fda0003f25270 */
[----:B------:R-:W3:Y:S08]  /*d5b0*/  @P1 LDC R20, c[0x0][0x44c] ;  /* 0x00011300ff141b82 */ /* 0x000ef00000000800 */
[----:B------:R-:W4:Y:S01]  /*d5c0*/  @P1 LDC R7, c[0x0][0x450] ;  /* 0x00011400ff071b82 */ /* 0x000f220000000800 */
[----:B------:R-:W-:Y:S01]  /*d5d0*/  UISETP.NE.AND UP0, UPT, UR47, URZ, UPT ;  /* 0x0000003f2f00728c */ /* 0x000fe2000bf05270 */
[----:B--2---:R-:W-:-:S04]  /*d5e0*/  IMAD.IADD R224, R184, 0x1, R199 ;  /* 0x00000001b8e07824 */ /* 0x004fc800078e02c7 */
[----:B---3--:R-:W-:-:S05]  /*d5f0*/  @P1 IMAD.HI.U32 R20, R224, R20, RZ ;  /* 0x00000014e0141227 */ /* 0x008fca00078e00ff */
[----:B----4-:R-:W-:Y:S01]  /*d600*/  @P1 SHF.R.U32.HI R224, RZ, R7, R20 ;  /* 0x00000007ffe01219 */ /* 0x010fe20000011614 */
[----:B------:R-:W-:-:S04]  /*d610*/  VIADD R7, R209, 0x28c40 ;  /* 0x00028c40d1077836 */ /* 0x000fc80000000000 */
[----:B------:R-:W2:Y:S01]  /*d620*/  SHFL.IDX PT, R225, R224, RZ, 0x1c1f ;  /* 0x001c1fffe0e17589 */ /* 0x000ea200000e0000 */
[----:B------:R-:W-:-:S04]  /*d630*/  PRMT R7, R191, 0x654, R7 ;  /* 0x00000654bf077816 */ /* 0x000fc80000000007 */
[----:B------:R3:W-:Y:S01]  /*d640*/  SYNCS.ARRIVE.TRANS64.RED.A1T0 RZ, [R7+URZ], RZ ;  /* 0x000000ff07ff79a7 */ /* 0x0007e2000810043f */
[----:B------:R-:W-:Y:S01]  /*d650*/  IMAD.U32 R20, RZ, RZ, UR45 ;  /* 0x0000002dff147e24 */ /* 0x000fe2000f8e00ff */
[----:B------:R-:W-:Y:S01]  /*d660*/  PLOP3.LUT P1, PT, PT, PT, UP0, 0x40, 0x0 ;  /* 0x000000000000781c */ /* 0x000fe20003f2e808 */
[----:B---3--:R-:W-:-:S03]  /*d670*/  IMAD.SHL.U32 R7, R15, 0x40, RZ ;  /* 0x000000400f077824 */ /* 0x008fc600078e00ff */
[----:B------:R-:W-:Y:S02]  /*d680*/  LOP3.LUT R223, RZ, R20, RZ, 0x33, !PT ;  /* 0x00000014ffdf7212 */ /* 0x000fe400078e33ff */
[----:B------:R-:W-:-:S04]  /*d690*/  IADD3 R222, -R188, 0x1, -R7 ;  /* 0x00000001bcde7810 */ /* 0x000fc80007ffe907 */
[----:B------:R-:W-:-:S05]  /*d6a0*/  IADD3 R222, -R23, R222, R189 ;  /* 0x000000de17de7210 */ /* 0x000fca0007ffe1bd */
[----:B------:R-:W-:Y:S02]  /*d6b0*/  IMAD.IADD R223, R223, 0x1, R222 ;  /* 0x00000001dfdf7824 */ /* 0x000fe400078e02de */
[----:B------:R-:W-:Y:S02]  /*d6c0*/  VIADD R222, R222, UR46 ;  /* 0x0000002edede7c36 */ /* 0x000fe40008000000 */
[C---:B--2---:R-:W-:Y:S02]  /*d6d0*/  IMAD.IADD R220, R225.reuse, 0x1, R223 ;  /* 0x00000001e1dc7824 */ /* 0x044fe400078e02df */
[----:B------:R-:W-:Y:S01]  /*d6e0*/  IMAD.IADD R221, R225, 0x1, R222 ;  /* 0x00000001e1dd7824 */ /* 0x000fe200078e02de */
[----:B------:R-:W-:Y:S06]  /*d6f0*/  @P1 BRA `(.L_x_5927) ;  /* 0x0000000000581947 */ /* 0x000fec0003800000 */
[----:B------:R-:W-:Y:S01]  /*d700*/  IADD3 R225, -R23, R189, R225 ;  /* 0x000000bd17e17210 */ /* 0x000fe20007ffe1e1 */
[----:B------:R-:W-:Y:S03]  /*d710*/  BSSY B2, `(.L_x_5928) ;  /* 0x0000010000027945 */ /* 0x000fe60003800000 */
[----:B------:R-:W-:-:S13]  /*d720*/  ISETP.GT.AND P1, PT, R225, -0x1, PT ;  /* 0xffffffffe100780c */ /* 0x000fda0003f24270 */
[----:B------:R-:W-:Y:S05]  /*d730*/  @P1 BRA `(.L_x_5929) ;  /* 0x0000000000201947 */ /* 0x000fea0003800000 */
[----:B------:R-:W-:Y:S01]  /*d740*/  IMAD.U32 R227, RZ, RZ, UR44 ;  /* 0x0000002cffe37e24 */ /* 0x000fe2000f8e00ff */
[----:B------:R-:W-:-:S04]  /*d750*/  LOP3.LUT R225, RZ, R225, RZ, 0x33, !PT ;  /* 0x000000e1ffe17212 */ /* 0x000fc800078e33ff */
[----:B------:R-:W-:-:S13]  /*d760*/  ISETP.NE.AND P1, PT, R227, 0x1, PT ;  /* 0x00000001e300780c */ /* 0x000fda0003f25270 */
[----:B------:R-:W2:Y:S02]  /*d770*/  @P1 LDC.64 R184, c[0x0][0x9e8] ;  /* 0x00027a00ffb81b82 */ /* 0x000ea40000000a00 */
[----:B--2---:R-:W-:-:S05]  /*d780*/  @P1 IMAD.HI.U32 R184, R225, R184, RZ ;  /* 0x000000b8e1b81227 */ /* 0x004fca00078e00ff */
[----:B------:R-:W-:-:S04]  /*d790*/  @P1 SHF.R.U32.HI R225, RZ, R185, R184 ;  /* 0x000000b9ffe11219 */ /* 0x000fc800000116b8 */
[----:B------:R-:W-:Y:S01]  /*d7a0*/  LOP3.LUT R225, RZ, R225, RZ, 0x33, !PT ;  /* 0x000000e1ffe17212 */ /* 0x000fe200078e33ff */
[----:B------:R-:W-:Y:S06]  /*d7b0*/  BRA `(.L_x_5930) ;  /* 0x0000000000147947 */ /* 0x000fec0003800000 */
.L_x_5929:
[----:B------:R-:W-:-:S05]  /*d7c0*/  IMAD.U32 R227, RZ, RZ, UR44 ;  /* 0x0000002cffe37e24 */ /* 0x000fca000f8e00ff */
[----:B------:R-:W-:-:S13]  /*d7d0*/  ISETP.NE.AND P1, PT, R227, 0x1, PT ;  /* 0x00000001e300780c */ /* 0x000fda0003f25270 */
[----:B------:R-:W2:Y:S02]  /*d7e0*/  @P1 LDC.64 R184, c[0x0][0x9e8] ;  /* 0x00027a00ffb81b82 */ /* 0x000ea40000000a00 */
[----:B--2---:R-:W-:-:S05]  /*d7f0*/  @P1 IMAD.HI.U32 R184, R225, R184, RZ ;  /* 0x000000b8e1b81227 */ /* 0x004fca00078e00ff */
[----:B------:R-:W-:-:S07]  /*d800*/  @P1 SHF.R.U32.HI R225, RZ, R185, R184 ;  /* 0x000000b9ffe11219 */ /* 0x000fce00000116b8 */
.L_x_5930:
[----:B------:R-:W-:Y:S05]  /*d810*/  BSYNC B2 ;  /* 0x0000000000027941 */ /* 0x000fea0003800000 */
.L_x_5928:
[----:B------:R-:W-:-:S04]  /*d820*/  IMAD R225, R225, R227, -R7 ;  /* 0x000000e3e1e17224 */ /* 0x000fc800078e0a07 */
[----:B------:R-:W-:-:S05]  /*d830*/  IMAD.IADD R225, R225, 0x1, -R188 ;  /* 0x00000001e1e17824 */ /* 0x000fca00078e0abc */
[----:B------:R-:W-:Y:S02]  /*d840*/  VIMNMX R220, R220, R225, !PT ;  /* 0x000000e1dcdc7248 */ /* 0x000fe40007fe0100 */
[----:B------:R-:W-:-:S07]  /*d850*/  VIADDMNMX R221, R225, R227, R221, PT ;  /* 0x000000e3e1dd7246 */ /* 0x000fce00038001dd */
.L_x_5927:
[----:B------:R-:W-:Y:S01]  /*d860*/  ISETP.GT.AND P1, PT, R15, -0x1, PT ;  /* 0xffffffff0f00780c */ /* 0x000fe20003f24270 */
[----:B------:R-:W2:Y:S01]  /*d870*/  SHFL.IDX PT, R224, R224, 0x1, 0x1c1f ;  /* 0x003c1f00e0e07f89 */ /* 0x000ea200000e0000 */
[----:B------:R-:W-:Y:S02]  /*d880*/  UISETP.NE.AND UP0, UPT, UR47, URZ, UPT ;  /* 0x0000003f2f00728c */ /* 0x000fe4000bf05270 */
[C---:B------:R-:W-:Y:S02]  /*d890*/  ISETP.GT.AND P4, PT, R220.reuse, RZ, P1 ;  /* 0x000000ffdc00720c */ /* 0x040fe40000f84270 */
[C---:B------:R-:W-:Y:S02]  /*d8a0*/  ISETP.GT.AND P3, PT, R220.reuse, 0x1, P1 ;  /* 0x00000001dc00780c */ /* 0x040fe40000f64270 */
[----:B------:R-:W-:Y:S02]  /*d8b0*/  ISETP.LT.OR P4, PT, R221, 0x1, P4 ;  /* 0x00000001dd00780c */ /* 0x000fe40002781670 */
[----:B------:R-:W-:-:S02]  /*d8c0*/  ISETP.GT.AND P5, PT, R220, 0x8, P1 ;  /* 0x00000008dc00780c */ /* 0x000fc40000fa4270 */
[----:B------:R-:W-:Y:S02]  /*d8d0*/  FSEL R184, R152, -INF , !P4 ;  /* 0xff80000098b87808 */ /* 0x000fe40006000000 */
[C---:B------:R-:W-:Y:S02]  /*d8e0*/  ISETP.GT.AND P4, PT, R220.reuse, 0x10, P1 ;  /* 0x00000010dc00780c */ /* 0x040fe40000f84270 */
[----:B------:R-:W-:Y:S02]  /*d8f0*/  ISETP.GT.AND P2, PT, R220, 0x9, P1 ;  /* 0x00000009dc00780c */ /* 0x000fe40000f44270 */
[C---:B------:R-:W-:Y:S02]  /*d900*/  ISETP.LT.OR P4, PT, R221.reuse, 0x11, P4 ;  /* 0x00000011dd00780c */ /* 0x040fe40002781670 */
[----:B------:R-:W-:Y:S02]  /*d910*/  ISETP.LT.OR P3, PT, R221, 0x2, P3 ;  /* 0x00000002dd00780c */ /* 0x000fe40001f61670 */
[----:B------:R-:W-:-:S02]  /*d920*/  FSEL R160, R160, -INF , !P4 ;  /* 0xff800000a0a07808 */ /* 0x000fc40006000000 */
[----:B------:R-:W-:Y:S01]  /*d930*/  ISETP.GT.AND P4, PT, R220, 0x20, P1 ;  /* 0x00000020dc00780c */ /* 0x000fe20000f84270 */
[--C-:B--2---:R-:W-:Y:S01]  /*d940*/  IMAD.IADD R222, R222, 0x1, R224.reuse ;  /* 0x00000001dede7824 */ /* 0x104fe200078e02e0 */
[----:B------:R-:W-:Y:S01]  /*d950*/  ISETP.LT.OR P5, PT, R221, 0x9, P5 ;  /* 0x00000009dd00780c */ /* 0x000fe20002fa1670 */
[----:B------:R-:W-:Y:S01]  /*d960*/  IMAD.IADD R223, R223, 0x1, R224 ;  /* 0x00000001dfdf7824 */ /* 0x000fe200078e02e0 */
[C---:B------:R-:W-:Y:S02]  /*d970*/  ISETP.LT.OR P2, PT, R221.reuse, 0xa, P2 ;  /* 0x0000000add00780c */ /* 0x040fe40001741670 */
[----:B------:R-:W-:Y:S02]  /*d980*/  ISETP.LT.OR P4, PT, R221, 0x21, P4 ;  /* 0x00000021dd00780c */ /* 0x000fe40002781670 */
[----:B------:R-:W-:Y:S02]  /*d990*/  FSEL R185, R153, -INF , !P3 ;  /* 0xff80000099b97808 */ /* 0x000fe40005800000 */
[----:B------:R-:W-:-:S02]  /*d9a0*/  FSEL R156, R156, -INF , !P5 ;  /* 0xff8000009c9c7808 */ /* 0x000fc40006800000 */
[----:B------:R-:W-:Y:S02]  /*d9b0*/  FSEL R157, R157, -INF , !P2 ;  /* 0xff8000009d9d7808 */ /* 0x000fe40005000000 */
[C---:B------:R-:W-:Y:S02]  /*d9c0*/  ISETP.GT.AND P3, PT, R220.reuse, 0x11, P1 ;  /* 0x00000011dc00780c */ /* 0x040fe40000f64270 */
[C---:B------:R-:W-:Y:S02]  /*d9d0*/  ISETP.GT.AND P5, PT, R220.reuse, 0x18, P1 ;  /* 0x00000018dc00780c */ /* 0x040fe40000fa4270 */
[----:B------:R-:W-:Y:S02]  /*d9e0*/  ISETP.GT.AND P2, PT, R220, 0x19, P1 ;  /* 0x00000019dc00780c */ /* 0x000fe40000f44270 */
[----:B------:R-:W-:Y:S02]  /*d9f0*/  FSEL R168, R168, -INF , !P4 ;  /* 0xff800000a8a87808 */ /* 0x000fe40006000000 */
[----:B------:R-:W-:-:S02]  /*da00*/  ISETP.GT.AND P4, PT, R220, 0x30, P1 ;  /* 0x00000030dc00780c */ /* 0x000fc40000f84270 */
[C---:B------:R-:W-:Y:S02]  /*da10*/  ISETP.LT.OR P3, PT, R221.reuse, 0x12, P3 ;  /* 0x00000012dd00780c */ /* 0x040fe40001f61670 */
[C---:B------:R-:W-:Y:S02]  /*da20*/  ISETP.LT.OR P5, PT, R221.reuse, 0x19, P5 ;  /* 0x00000019dd00780c */ /* 0x040fe40002fa1670 */
        /* <DEDUP_REMOVED lines=9> */
[----:B------:R-:W-:-:S02]  /*dac0*/  PLOP3.LUT P4, PT, PT, PT, UP0, 0x40, 0x0 ;  /* 0x000000000000781c */ /* 0x000fc40003f8e808 */
[C---:B------:R-:W-:Y:S02]  /*dad0*/  ISETP.LT.OR P3, PT, R221.reuse, 0x22, P3 ;  /* 0x00000022dd00780c */ /* 0x040fe40001f61670 */
[C---:B------:R-:W-:Y:S02]  /*dae0*/  ISETP.LT.OR P5, PT, R221.reuse, 0x29, P5 ;  /* 0x00000029dd00780c */ /* 0x040fe40002fa1670 */
[----:B------:R-:W-:Y:S02]  /*daf0*/  ISETP.LT.OR P2, PT, R221, 0x2a, P2 ;  /* 0x0000002add00780c */ /* 0x000fe40001741670 */
[----:B------:R-:W-:Y:S02]  /*db00*/  FSEL R169, R169, -INF , !P3 ;  /* 0xff800000a9a97808 */ /* 0x000fe40005800000 */
[----:B------:R-:W-:Y:S02]  /*db10*/  FSEL R225, R172, -INF , !P5 ;  /* 0xff800000ace17808 */ /* 0x000fe40006800000 */
[----:B------:R-:W-:-:S02]  /*db20*/  FSEL R173, R173, -INF , !P2 ;  /* 0xff800000adad7808 */ /* 0x000fc40005000000 */
[C---:B------:R-:W-:Y:S02]  /*db30*/  ISETP.GT.AND P3, PT, R220.reuse, 0x31, P1 ;  /* 0x00000031dc00780c */ /* 0x040fe40000f64270 */
[C---:B------:R-:W-:Y:S02]  /*db40*/  ISETP.GT.AND P5, PT, R220.reuse, 0x38, P1 ;  /* 0x00000038dc00780c */ /* 0x040fe40000fa4270 */
[----:B------:R-:W-:Y:S02]  /*db50*/  ISETP.GT.AND P2, PT, R220, 0x39, P1 ;  /* 0x00000039dc00780c */ /* 0x000fe40000f44270 */
[C---:B------:R-:W-:Y:S02]  /*db60*/  ISETP.LT.OR P3, PT, R221.reuse, 0x32, P3 ;  /* 0x00000032dd00780c */ /* 0x040fe40001f61670 */
[C---:B------:R-:W-:Y:S02]  /*db70*/  ISETP.LT.OR P5, PT, R221.reuse, 0x39, P5 ;  /* 0x00000039dd00780c */ /* 0x040fe40002fa1670 */
[----:B------:R-:W-:-:S02]  /*db80*/  ISETP.LT.OR P2, PT, R221, 0x3a, P2 ;  /* 0x0000003add00780c */ /* 0x000fc40001741670 */
[----:B------:R-:W-:Y:S02]  /*db90*/  FSEL R177, R177, -INF , !P3 ;  /* 0xff800000b1b17808 */ /* 0x000fe40005800000 */
[----:B------:R-:W-:Y:S02]  /*dba0*/  FSEL R180, R180, -INF , !P5 ;  /* 0xff800000b4b47808 */ /* 0x000fe40006800000 */
[----:B------:R-:W-:Y:S01]  /*dbb0*/  FSEL R181, R181, -INF , !P2 ;  /* 0xff800000b5b57808 */ /* 0x000fe20005000000 */
        /* <DEDUP_REMOVED lines=13> */
.L_x_5933:
[----:B------:R-:W-:-:S05]  /*dc90*/  IMAD.U32 R172, RZ, RZ, UR44 ;  /* 0x0000002cffac7e24 */ /* 0x000fca000f8e00ff */
[----:B------:R-:W-:-:S13]  /*dca0*/  ISETP.NE.AND P2, PT, R172, 0x1, PT ;  /* 0x00000001ac00780c */ /* 0x000fda0003f45270 */
[----:B------:R-:W2:Y:S02]  /*dcb0*/  @P2 LDC.64 R152, c[0x0][0x9e8] ;  /* 0x00027a00ff982b82 */ /* 0x000ea40000000a00 */
[----:B--2---:R-:W-:-:S05]  /*dcc0*/  @P2 IMAD.HI.U32 R152, R224, R152, RZ ;  /* 0x00000098e0982227 */ /* 0x004fca00078e00ff */
[----:B------:R-:W-:-:S07]  /*dcd0*/  @P2 SHF.R.U32.HI R224, RZ, R153, R152 ;  /* 0x00000099ffe02219 */ /* 0x000fce0000011698 */
.L_x_5934:
[----:B------:R-:W-:Y:S05]  /*dce0*/  BSYNC B2 ;  /* 0x0000000000027941 */ /* 0x000fea0003800000 */
.L_x_5932:
[----:B------:R-:W-:-:S04]  /*dcf0*/  IMAD R7, R224, R172, -R7 ;  /* 0x000000ace0077224 */ /* 0x000fc800078e0a07 */
[----:B------:R-:W-:-:S05]  /*dd00*/  IMAD.IADD R7, R7, 0x1, -R188 ;  /* 0x0000000107077824 */ /* 0x000fca00078e0abc */
[----:B------:R-:W-:Y:S02]  /*dd10*/  VIMNMX R223, R223, R7, !PT ;  /* 0x00000007dfdf7248 */ /* 0x000fe40007fe0100 */
[----:B------:R-:W-:-:S07]  /*dd20*/  VIADDMNMX R222, R7, R172, R222, PT ;  /* 0x000000ac07de7246 */ /* 0x000fce00038001de */
.L_x_5931:
[----:B------:R-:W-:Y:S02]  /*dd30*/  FMNMX.FTZ R7, R184, R6, !PT ;  /* 0x00000006b8077209 */ /* 0x000fe40007810000 */
[----:B------:R-:W-:Y:S02]  /*dd40*/  LOP3.LUT R22, R22, 0xffffdfff, RZ, 0xc0, !PT ;  /* 0xffffdfff16167812 */ /* 0x000fe400078ec0ff */
[----:B------:R-:W-:Y:S02]  /*dd50*/  FMNMX.FTZ R7, R185, R7, !PT ;  /* 0x00000007b9077209 */ /* 0x000fe40007810000 */
[----:B------:R-:W-:Y:S02]  /*dd60*/  @P0 LOP3.LUT R22, R22, 0x2000, RZ, 0xfc, !PT ;  /* 0x0000200016160812 */ /* 0x000fe400078efcff */
[----:B------:R-:W-:Y:S02]  /*dd70*/  FMNMX.FTZ R7, R156, R7, !PT ;  /* 0x000000079c077209 */ /* 0x000fe40007810000 */
[----:B------:R-:W-:-:S02]  /*dd80*/  ISETP.GT.AND P0, PT, R223, 0x20, P1 ;  /* 0x00000020df00780c */ /* 0x000fc40000f04270 */
[----:B------:R-:W-:Y:S02]  /*dd90*/  FMNMX.FTZ R7, R157, R7, !PT ;  /* 0x000000079d077209 */ /* 0x000fe40007810000 */
[----:B------:R-:W-:Y:S02]  /*dda0*/  LOP3.LUT R22, R22, 0xfffeffff, RZ, 0xc0, !PT ;  /* 0xfffeffff16167812 */ /* 0x000fe400078ec0ff */
[----:B------:R-:W-:Y:S02]  /*ddb0*/  FMNMX.FTZ R7, R160, R7, !PT ;  /* 0x00000007a0077209 */ /* 0x000fe40007810000 */
[----:B------:R-:W-:Y:S02]  /*ddc0*/  ISETP.GT.AND P2, PT, R223, 0x1, P1 ;  /* 0x00000001df00780c */ /* 0x000fe40000f44270 */
[----:B------:R-:W-:Y:S02]  /*ddd0*/  FMNMX.FTZ R7, R161, R7, !PT ;  /* 0x00000007a1077209 */ /* 0x000fe40007810000 */
[----:B------:R-:W-:-:S02]  /*dde0*/  ISETP.GT.AND P3, PT, R223, 0x8, P1 ;  /* 0x00000008df00780c */ /* 0x000fc40000f64270 */
[----:B------:R-:W-:Y:S02]  /*ddf0*/  FMNMX.FTZ R7, R164, R7, !PT ;  /* 0x00000007a4077209 */ /* 0x000fe40007810000 */
[----:B------:R-:W-:Y:S02]  /*de00*/  @P0 LOP3.LUT R22, R22, 0x10000, RZ, 0xfc, !PT ;  /* 0x0001000016160812 */ /* 0x000fe400078efcff */
[----:B------:R-:W-:Y:S02]  /*de10*/  FMNMX.FTZ R7, R165, R7, !PT ;  /* 0x00000007a5077209 */ /* 0x000fe40007810000 */
[C---:B------:R-:W-:Y:S02]  /*de20*/  ISETP.GT.AND P0, PT, R223.reuse, 0x38, P1 ;  /* 0x00000038df00780c */ /* 0x040fe40000f04270 */
[----:B------:R-:W-:Y:S02]  /*de30*/  FMNMX.FTZ R7, R168, R7, !PT ;  /* 0x00000007a8077209 */ /* 0x000fe40007810000 */
[----:B------:R-:W-:-:S02]  /*de40*/  ISETP.GT.AND P4, PT, R223, 0x9, P1 ;  /* 0x00000009df00780c */ /* 0x000fc40000f84270 */
[----:B------:R-:W-:Y:S02]  /*de50*/  FMNMX.FTZ R7, R169, R7, !PT ;  /* 0x00000007a9077209 */ /* 0x000fe40007810000 */
[----:B------:R-:W-:Y:S02]  /*de60*/  LOP3.LUT R22, R22, 0xfffffffd, RZ, 0xc0, !PT ;  /* 0xfffffffd16167812 */ /* 0x000fe400078ec0ff */
[----:B------:R-:W-:Y:S02]  /*de70*/  FMNMX.FTZ R7, R225, R7, !PT ;  /* 0x00000007e1077209 */ /* 0x000fe40007810000 */
[C---:B------:R-:W-:Y:S02]  /*de80*/  ISETP.LT.OR P2, PT, R222.reuse, 0x2, P2 ;  /* 0x00000002de00780c */ /* 0x040fe40001741670 */
[----:B------:R-:W-:Y:S02]  /*de90*/  FMNMX.FTZ R7, R173, R7, !PT ;  /* 0x00000007ad077209 */ /* 0x000fe40007810000 */
[----:B------:R-:W-:-:S02]  /*dea0*/  ISETP.LT.OR P3, PT, R222, 0x9, P3 ;  /* 0x00000009de00780c */ /* 0x000fc40001f61670 */
[----:B------:R-:W-:Y:S02]  /*deb0*/  FMNMX.FTZ R7, R176, R7, !PT ;  /* 0x00000007b0077209 */ /* 0x000fe40007810000 */
[----:B------:R-:W-:Y:S02]  /*dec0*/  ISETP.LT.OR P4, PT, R222, 0xa, P4 ;  /* 0x0000000ade00780c */ /* 0x000fe40002781670 */
[----:B------:R-:W-:Y:S02]  /*ded0*/  FMNMX.FTZ R7, R177, R7, !PT ;  /* 0x00000007b1077209 */ /* 0x000fe40007810000 */
[----:B------:R-:W-:Y:S02]  /*dee0*/  @P0 LOP3.LUT R22, R22, 0x2, RZ, 0xfc, !PT ;  /* 0x0000000216160812 */ /* 0x000fe400078efcff */
[----:B------:R-:W-:Y:S02]  /*def0*/  FMNMX.FTZ R7, R180, R7, !PT ;  /* 0x00000007b4077209 */ /* 0x000fe40007810000 */
[----:B------:R-:W-:-:S02]  /*df00*/  ISETP.GT.AND P0, PT, R223, RZ, P1 ;  /* 0x000000ffdf00720c */ /* 0x000fc40000f04270 */
[----:B------:R-:W-:Y:S02]  /*df10*/  FSEL R155, R155, -INF , !P2 ;  /* 0xff8000009b9b7808 */ /* 0x000fe40005000000 */
[----:B------:R-:W-:Y:S02]  /*df20*/  FSEL R158, R158, -INF , !P3 ;  /* 0xff8000009e9e7808 */ /* 0x000fe40005800000 */
[----:B------:R-:W-:Y:S02]  /*df30*/  FSEL R159, R159, -INF , !P4 ;  /* 0xff8000009f9f7808 */ /* 0x000fe40006000000 */
[C---:B------:R-:W-:Y:S02]  /*df40*/  ISETP.GT.AND P5, PT, R223.reuse, 0x10, P1 ;  /* 0x00000010df00780c */ /* 0x040fe40000fa4270 */
[C---:B------:R-:W-:Y:S02]  /*df50*/  ISETP.GT.AND P2, PT, R223.reuse, 0x11, P1 ;  /* 0x00000011df00780c */ /* 0x040fe40000f44270 */
[----:B------:R-:W-:-:S02]  /*df60*/  ISETP.GT.AND P3, PT, R223, 0x18, P1 ;  /* 0x00000018df00780c */ /* 0x000fc40000f64270 */
[----:B------:R-:W-:Y:S02]  /*df70*/  ISETP.GT.AND P4, PT, R223, 0x19, P1 ;  /* 0x00000019df00780c */ /* 0x000fe40000f84270 */
[----:B------:R-:W-:Y:S02]  /*df80*/  FMNMX.FTZ R7, R181, R7, !PT ;  /* 0x00000007b5077209 */ /* 0x000fe40007810000 */
[C---:B------:R-:W-:Y:S02]  /*df90*/  ISETP.LT.OR P5, PT, R222.reuse, 0x11, P5 ;  /* 0x00000011de00780c */ /* 0x040fe40002fa1670 */
[C---:B------:R-:W-:Y:S01]  /*dfa0*/  ISETP.LT.OR P2, PT, R222.reuse, 0x12, P2 ;  /* 0x00000012de00780c */ /* 0x040fe20001741670 */
[----:B------:R-:W2:Y:S01]  /*dfb0*/  SHFL.BFLY PT, R152, R7, 0x2, 0x1f ;  /* 0x0c401f0007987f89 */ /* 0x000ea200000e0000 */
[C---:B------:R-:W-:Y:S02]  /*dfc0*/  ISETP.LT.OR P3, PT, R222.reuse, 0x19, P3 ;  /* 0x00000019de00780c */ /* 0x040fe40001f61670 */
[----:B------:R-:W-:-:S02]  /*dfd0*/  ISETP.LT.OR P4, PT, R222, 0x1a, P4 ;  /* 0x0000001ade00780c */ /* 0x000fc40002781670 */
[----:B------:R-:W-:Y:S02]  /*dfe0*/  LOP3.LUT R22, R22, 0xffffffdf, RZ, 0xc0, !PT ;  /* 0xffffffdf16167812 */ /* 0x000fe400078ec0ff */
[----:B------:R-:W-:Y:S02]  /*dff0*/  FSEL R162, R162, -INF , !P5 ;  /* 0xff800000a2a27808 */ /* 0x000fe40006800000 */
[----:B------:R-:W-:Y:S02]  /*e000*/  FSEL R163, R163, -INF , !P2 ;  /* 0xff800000a3a37808 */ /* 0x000fe40005000000 */
[----:B------:R-:W-:Y:S02]  /*e010*/  FSEL R166, R166, -INF , !P3 ;  /* 0xff800000a6a67808 */ /* 0x000fe40005800000 */
[----:B------:R-:W-:Y:S02]  /*e020*/  FSEL R167, R167, -INF , !P4 ;  /* 0xff800000a7a77808 */ /* 0x000fe40006000000 */
[----:B------:R-:W-:-:S02]  /*e030*/  ISETP.GT.AND P2, PT, R223, 0x21, P1 ;  /* 0x00000021df00780c */ /* 0x000fc40000f44270 */
[C---:B------:R-:W-:Y:S02]  /*e040*/  ISETP.GT.AND P3, PT, R223.reuse, 0x28, P1 ;  /* 0x00000028df00780c */ /* 0x040fe40000f64270 */
[C---:B------:R-:W-:Y:S02]  /*e050*/  ISETP.GT.AND P4, PT, R223.reuse, 0x29, P1 ;  /* 0x00000029df00780c */ /* 0x040fe40000f84270 */
[C---:B------:R-:W-:Y:S02]  /*e060*/  ISETP.GT.AND P5, PT, R223.reuse, 0x30, P1 ;  /* 0x00000030df00780c */ /* 0x040fe40000fa4270 */
[C---:B------:R-:W-:Y:S02]  /*e070*/  ISETP.GT.AND P6, PT, R223.reuse, 0x31, P1 ;  /* 0x00000031df00780c */ /* 0x040fe40000fc4270 */
[----:B------:R-:W-:Y:S02]  /*e080*/  ISETP.GT.AND P1, PT, R223, 0x39, P1 ;  /* 0x00000039df00780c */ /* 0x000fe40000f24270 */
[----:B------:R-:W-:-:S02]  /*e090*/  @P0 LOP3.LUT R22, R22, 0x20, RZ, 0xfc, !PT ;  /* 0x0000002016160812 */ /* 0x000fc400078efcff */
[----:B--2---:R-:W-:Y:S02]  /*e0a0*/  FMNMX.FTZ R152, R7, R152, !PT ;  /* 0x0000009807987209 */ /* 0x004fe40007810000 */
[C---:B------:R-:W-:Y:S02]  /*e0b0*/  LOP3.LUT P0, RZ, R22.reuse, 0x10000, RZ, 0xc0, !PT ;  /* 0x0001000016ff7812 */ /* 0x040fe4000780c0ff */
[----:B------:R-:W-:Y:S01]  /*e0c0*/  LOP3.LUT R22, R22, 0xfffffff7, RZ, 0xc0, !PT ;  /* 0xfffffff716167812 */ /* 0x000fe200078ec0ff */
[----:B------:R-:W2:Y:S01]  /*e0d0*/  SHFL.BFLY PT, R172, R152, 0x1, 0x1f ;  /* 0x0c201f0098ac7f89 */ /* 0x000ea200000e0000 */
[C---:B------:R-:W-:Y:S02]  /*e0e0*/  ISETP.LT.OR P0, PT, R222.reuse, 0x21, P0 ;  /* 0x00000021de00780c */ /* 0x040fe40000701670 */
[----:B------:R-:W-:Y:S02]  /*e0f0*/  ISETP.LT.OR P5, PT, R222, 0x31, P5 ;  /* 0x00000031de00780c */ /* 0x000fe40002fa1670 */
[----:B------:R-:W-:-:S02]  /*e100*/  @P1 LOP3.LUT R22, R22, 0x8, RZ, 0xfc, !PT ;  /* 0x0000000816161812 */ /* 0x000fc400078efcff */
[----:B------:R-:W-:Y:S02]  /*e110*/  ISETP.LT.OR P6, PT, R222, 0x32, P6 ;  /* 0x00000032de00780c */ /* 0x000fe400037c1670 */
[C---:B------:R-:W-:Y:S02]  /*e120*/  LOP3.LUT P1, RZ, R22.reuse, 0x2, RZ, 0xc0, !PT ;  /* 0x0000000216ff7812 */ /* 0x040fe4000782c0ff */
[----:B------:R-:W-:Y:S02]  /*e130*/  LOP3.LUT R22, R22, 0xffffffbf, RZ, 0xc0, !PT ;  /* 0xffffffbf16167812 */ /* 0x000fe400078ec0ff */
[----:B------:R-:W-:Y:S02]  /*e140*/  ISETP.LT.OR P1, PT, R222, 0x39, P1 ;  /* 0x00000039de00780c */ /* 0x000fe40000f21670 */
[----:B------:R-:W-:Y:S02]  /*e150*/  @P0 LOP3.LUT R22, R22, 0x40, RZ, 0xfc, !PT ;  /* 0x0000004016160812 */ /* 0x000fe400078efcff */
[----:B------:R-:W-:-:S02]  /*e160*/  ISETP.LT.OR P0, PT, R222, 0x22, P2 ;  /* 0x00000022de00780c */ /* 0x000fc40001701670 */
[C---:B------:R-:W-:Y:S02]  /*e170*/  LOP3.LUT P2, RZ, R22.reuse, 0x20, RZ, 0xc0, !PT ;  /* 0x0000002016ff7812 */ /* 0x040fe4000784c0ff */
[----:B------:R-:W-:Y:S02]  /*e180*/  LOP3.LUT R22, R22, 0xffffffef, RZ, 0xc0, !PT ;  /* 0xffffffef16167812 */ /* 0x000fe400078ec0ff */
[----:B------:R-:W-:Y:S02]  /*e190*/  ISETP.LT.OR P2, PT, R222, 0x1, P2 ;  /* 0x00000001de00780c */ /* 0x000fe40001741670 */
[----:B--2---:R-:W-:Y:S02]  /*e1a0*/  FMNMX.FTZ R172, R152, R172, !PT ;  /* 0x000000ac98ac7209 */ /* 0x004fe40007810000 */
[----:B------:R-:W-:Y:S02]  /*e1b0*/  FSEL R154, R154, -INF , !P2 ;  /* 0xff8000009a9a7808 */ /* 0x000fe40005000000 */
[----:B------:R-:W-:-:S02]  /*e1c0*/  FSEL R179, R179, -INF , !P6 ;  /* 0xff800000b3b37808 */ /* 0x000fc40007000000 */
[----:B------:R-:W-:Y:S02]  /*e1d0*/  @P0 LOP3.LUT R22, R22, 0x10, RZ, 0xfc, !PT ;  /* 0x0000001016160812 */ /* 0x000fe400078efcff */
[----:B------:R-:W-:Y:S02]  /*e1e0*/  ISETP.LT.OR P0, PT, R222, 0x29, P3 ;  /* 0x00000029de00780c */ /* 0x000fe40001f01670 */
[C---:B------:R-:W-:Y:S02]  /*e1f0*/  LOP3.LUT P3, RZ, R22.reuse, 0x8, RZ, 0xc0, !PT ;  /* 0x0000000816ff7812 */ /* 0x040fe4000786c0ff */
[----:B------:R-:W-:Y:S02]  /*e200*/  LOP3.LUT R22, R22, 0xfffffffb, RZ, 0xc0, !PT ;  /* 0xfffffffb16167812 */ /* 0x000fe400078ec0ff */
[----:B------:R-:W-:Y:S02]  /*e210*/  ISETP.LT.OR P3, PT, R222, 0x3a, P3 ;  /* 0x0000003ade00780c */ /* 0x000fe40001f61670 */
[----:B------:R-:W-:-:S02]  /*e220*/  FSEL R182, R182, -INF , !P1 ;  /* 0xff800000b6b67808 */ /* 0x000fc40004800000 */
[----:B------:R-:W-:-:S03]  /*e230*/  FSEL R183, R183, -INF , !P3 ;  /* 0xff800000b7b77808 */ /* 0x000fc60005800000 */
[----:B------:R-:W-:Y:S02]  /*e240*/  @P0 LOP3.LUT R22, R22, 0x4, RZ, 0xfc, !PT ;  /* 0x0000000416160812 */ /* 0x000fe400078efcff */
[----:B------:R-:W-:Y:S02]  /*e250*/  ISETP.LT.OR P0, PT, R222, 0x2a, P4 ;  /* 0x0000002ade00780c */ /* 0x000fe40002701670 */
[----:B------:R-:W-:Y:S02]  /*e260*/  FSETP.NEU.FTZ.AND P4, PT, R172, -INF , PT ;  /* 0xff800000ac00780b */ /* 0x000fe40003f9d000 */
[----:B------:R-:W-:Y:S02]  /*e270*/  LOP3.LUT R22, R22, 0xffffbfff, RZ, 0xc0, !PT ;  /* 0xffffbfff16167812 */ /* 0x000fe400078ec0ff */
[----:B------:R-:W-:-:S05]  /*e280*/  FSEL R7, R172, RZ, P4 ;  /* 0x000000ffac077208 */ /* 0x000fca0002000000 */
[----:B------:R-:W-:Y:S01]  /*e290*/  FADD.FTZ R6, -R7, R6 ;  /* 0x0000000607067221 */ /* 0x000fe20000010100 */
[----:B------:R-:W-:Y:S01]  /*e2a0*/  IMAD.U32 R7, RZ, RZ, UR38 ;  /* 0x00000026ff077e24 */ /* 0x000fe2000f8e00ff */
[----:B------:R-:W-:-:S03]  /*e2b0*/  @P0 LOP3.LUT R22, R22, 0x4000, RZ, 0xfc, !PT ;  /* 0x0000400016160812 */ /* 0x000fc600078efcff */
[-C--:B------:R-:W-:Y:S01]  /*e2c0*/  FMUL.FTZ R152, R172, R7.reuse ;  /* 0x00000007ac987220 */ /* 0x080fe20000410000 */
[----:B------:R-:W-:Y:S01]  /*e2d0*/  LOP3.LUT R22, R22, 0xffff7fff, RZ, 0xc0, !PT ;  /* 0xffff7fff16167812 */ /* 0x000fe200078ec0ff */
[----:B------:R-:W-:-:S03]  /*e2e0*/  FMUL.FTZ R6, R6, R7 ;  /* 0x0000000706067220 */ /* 0x000fc60000410000 */
[----:B------:R-:W-:Y:S02]  /*e2f0*/  FSEL R152, R152, RZ, P4 ;  /* 0x000000ff98987208 */ /* 0x000fe40002000000 */
[----:B------:R-:W-:-:S03]  /*e300*/  @P5 LOP3.LUT R22, R22, 0x8000, RZ, 0xfc, !PT ;  /* 0x0000800016165812 */ /* 0x000fc600078efcff */
        /* <DEDUP_REMOVED lines=16> */
[----:B------:R-:W-:Y:S01]  /*e410*/  FMNMX.FTZ R152, R154, R14, !PT ;  /* 0x0000000e9a987209 */ /* 0x000fe20007810000 */
[----:B------:R-:W-:Y:S01]  /*e420*/  MUFU.EX2 R185, R185 ;  /* 0x000000b900b97308 */ /* 0x000fe20000000800 */
[----:B------:R-:W-:-:S02]  /*e430*/  LOP3.LUT P5, RZ, R22, 0x40, RZ, 0xc0, !PT ;  /* 0x0000004016ff7812 */ /* 0x000fc400078ac0ff */
[----:B------:R-:W-:Y:S02]  /*e440*/  FMNMX.FTZ R152, R155, R152, !PT ;  /* 0x000000989b987209 */ /* 0x000fe40007810000 */
[----:B------:R-:W-:Y:S02]  /*e450*/  LOP3.LUT P0, RZ, R22, 0x10, RZ, 0xc0, !PT ;  /* 0x0000001016ff7812 */ /* 0x000fe4000780c0ff */
[----:B------:R-:W-:Y:S01]  /*e460*/  FMNMX.FTZ R152, R158, R152, !PT ;  /* 0x000000989e987209 */ /* 0x000fe20007810000 */
[----:B------:R-:W-:Y:S01]  /*e470*/  MUFU.EX2 R156, R156 ;  /* 0x0000009c009c7308 */ /* 0x000fe20000000800 */
[----:B------:R-:W-:Y:S02]  /*e480*/  FSEL R170, R170, -INF , !P5 ;  /* 0xff800000aaaa7808 */ /* 0x000fe40006800000 */
[----:B------:R-:W-:Y:S02]  /*e490*/  FMNMX.FTZ R152, R159, R152, !PT ;  /* 0x000000989f987209 */ /* 0x000fe40007810000 */
[----:B------:R-:W-:-:S02]  /*e4a0*/  LOP3.LUT P4, RZ, R22, 0x4, RZ, 0xc0, !PT ;  /* 0x0000000416ff7812 */ /* 0x000fc4000788c0ff */
[----:B------:R-:W-:Y:S01]  /*e4b0*/  FMNMX.FTZ R152, R162, R152, !PT ;  /* 0x00000098a2987209 */ /* 0x000fe20007810000 */
[----:B------:R-:W2:Y:S01]  /*e4c0*/  MUFU.EX2 R157, R157 ;  /* 0x0000009d009d7308 */ /* 0x000ea20000000800 */
[----:B------:R-:W-:Y:S02]  /*e4d0*/  FSEL R153, R171, -INF , !P0 ;  /* 0xff800000ab997808 */ /* 0x000fe40004000000 */
[----:B------:R-:W-:Y:S02]  /*e4e0*/  FMNMX.FTZ R152, R163, R152, !PT ;  /* 0x00000098a3987209 */ /* 0x000fe40007810000 */
[----:B------:R-:W-:Y:S02]  /*e4f0*/  LOP3.LUT P0, RZ, R22, 0x4000, RZ, 0xc0, !PT ;  /* 0x0000400016ff7812 */ /* 0x000fe4000780c0ff */
[----:B------:R-:W-:Y:S01]  /*e500*/  FMNMX.FTZ R152, R166, R152, !PT ;  /* 0x00000098a6987209 */ /* 0x000fe20007810000 */
[----:B------:R-:W-:Y:S01]  /*e510*/  MUFU.EX2 R160, R160 ;  /* 0x000000a000a07308 */ /* 0x000fe20000000800 */
[----:B------:R-:W-:-:S02]  /*e520*/  FSEL R174, R174, -INF , !P4 ;  /* 0xff800000aeae7808 */ /* 0x000fc40006000000 */
[----:B------:R-:W-:Y:S02]  /*e530*/  FMNMX.FTZ R152, R167, R152, !PT ;  /* 0x00000098a7987209 */ /* 0x000fe40007810000 */
[----:B------:R-:W-:Y:S02]  /*e540*/  LOP3.LUT P5, RZ, R22, 0x8000, RZ, 0xc0, !PT ;  /* 0x0000800016ff7812 */ /* 0x000fe400078ac0ff */
[----:B------:R-:W-:Y:S01]  /*e550*/  FMNMX.FTZ R152, R170, R152, !PT ;  /* 0x00000098aa987209 */ /* 0x000fe20007810000 */
[----:B------:R-:W-:Y:S01]  /*e560*/  MUFU.EX2 R161, R161 ;  /* 0x000000a100a17308 */ /* 0x000fe20000000800 */
[----:B------:R-:W-:Y:S02]  /*e570*/  FSEL R175, R175, -INF , !P0 ;  /* 0xff800000afaf7808 */ /* 0x000fe40004000000 */
[----:B------:R-:W-:Y:S02]  /*e580*/  FMNMX.FTZ R152, R153, R152, !PT ;  /* 0x0000009899987209 */ /* 0x000fe40007810000 */
[----:B------:R-:W-:-:S02]  /*e590*/  FSEL R178, R178, -INF , !P5 ;  /* 0xff800000b2b27808 */ /* 0x000fc40006800000 */
[----:B------:R-:W-:Y:S01]  /*e5a0*/  FMNMX.FTZ R152, R174, R152, !PT ;  /* 0x00000098ae987209 */ /* 0x000fe20007810000 */
[----:B------:R-:W-:Y:S01]  /*e5b0*/  MUFU.EX2 R164, R164 ;  /* 0x000000a400a47308 */ /* 0x000fe20000000800 */
[----:B------:R-:W-:Y:S02]  /*e5c0*/  LOP3.LUT P0, RZ, R22, 0x2000, RZ, 0xc0, !PT ;  /* 0x0000200016ff7812 */ /* 0x000fe4000780c0ff */
[----:B------:R-:W-:-:S04]  /*e5d0*/  FMNMX.FTZ R152, R175, R152, !PT ;  /* 0x00000098af987209 */ /* 0x000fc80007810000 */
[----:B------:R-:W-:Y:S01]  /*e5e0*/  FMNMX.FTZ R152, R178, R152, !PT ;  /* 0x00000098b2987209 */ /* 0x000fe20007810000 */
[----:B------:R-:W-:Y:S03]  /*e5f0*/  MUFU.EX2 R165, R165 ;  /* 0x000000a500a57308 */ /* 0x000fe60000000800 */
[----:B------:R-:W-:-:S04]  /*e600*/  FMNMX.FTZ R152, R179, R152, !PT ;  /* 0x00000098b3987209 */ /* 0x000fc80007810000 */
[----:B------:R-:W-:Y:S01]  /*e610*/  FMNMX.FTZ R152, R182, R152, !PT ;  /* 0x00000098b6987209 */ /* 0x000fe20007810000 */
[----:B------:R-:W-:Y:S03]  /*e620*/  MUFU.EX2 R168, R168 ;  /* 0x000000a800a87308 */ /* 0x000fe60000000800 */
[----:B------:R-:W-:-:S05]  /*e630*/  FMNMX.FTZ R171, R183, R152, !PT ;  /* 0x00000098b7ab7209 */ /* 0x000fca0007810000 */
[----:B------:R-:W3:Y:S01]  /*e640*/  SHFL.BFLY PT, R152, R171, 0x2, 0x1f ;  /* 0x0c401f00ab987f89 */ /* 0x000ee200000e0000 */
[----:B------:R-:W-:Y:S08]  /*e650*/  MUFU.EX2 R169, R169 ;  /* 0x000000a900a97308 */ /* 0x000ff00000000800 */
[----:B------:R-:W-:Y:S08]  /*e660*/  MUFU.EX2 R173, R173 ;  /* 0x000000ad00ad7308 */ /* 0x000ff00000000800 */
[----:B------:R-:W-:Y:S01]  /*e670*/  MUFU.EX2 R176, R176 ;  /* 0x000000b000b07308 */ /* 0x000fe20000000800 */
[----:B---3--:R-:W-:-:S07]  /*e680*/  FMNMX.FTZ R171, R171, R152, !PT ;  /* 0x00000098abab7209 */ /* 0x008fce0007810000 */
[----:B------:R-:W-:Y:S01]  /*e690*/  MUFU.EX2 R177, R177 ;  /* 0x000000b100b17308 */ /* 0x000fe20000000800 */
[----:B------:R-:W3:Y:S07]  /*e6a0*/  SHFL.BFLY PT, R220, R171, 0x1, 0x1f ;  /* 0x0c201f00abdc7f89 */ /* 0x000eee00000e0000 */
[----:B------:R4:W-:Y:S08]  /*e6b0*/  MUFU.EX2 R152, R184 ;  /* 0x000000b800987308 */ /* 0x0009f00000000800 */
[----:B------:R-:W-:Y:S01]  /*e6c0*/  MUFU.EX2 R181, R181 ;  /* 0x000000b500b57308 */ /* 0x000fe20000000800 */
[----:B----4-:R-:W-:-:S05]  /*e6d0*/  IMAD.MOV R184, RZ, RZ, -R201 ;  /* 0x000000ffffb87224 */ /* 0x010fca00078e0ac9 */
[----:B------:R-:W-:Y:S02]  /*e6e0*/  ISETP.NE.AND P1, PT, R188, R184, PT ;  /* 0x000000b8bc00720c */ /* 0x000fe40003f25270 */
[----:B---3--:R-:W-:-:S04]  /*e6f0*/  FMNMX.FTZ R171, R171, R220, !PT ;  /* 0x000000dcabab7209 */ /* 0x008fc80007810000 */
[C---:B------:R-:W-:Y:S01]  /*e700*/  FSETP.NEU.FTZ.AND P2, PT, R171.reuse, -INF , PT ;  /* 0xff800000ab00780b */ /* 0x040fe20003f5d000 */
[----:B------:R-:W-:-:S06]  /*e710*/  FMUL.FTZ R222, R171, R7 ;  /* 0x00000007abde7220 */ /* 0x000fcc0000410000 */
[----:B------:R-:W-:Y:S01]  /*e720*/  @!P1 IMAD R18, R18, 0x40, R198 ;  /* 0x0000004012129824 */ /* 0x000fe200078e02c6 */
[----:B------:R-:W-:Y:S02]  /*e730*/  FSEL R184, R171, RZ, P2 ;  /* 0x000000ffabb87208 */ /* 0x000fe40001000000 */
[----:B------:R-:W-:Y:S01]  /*e740*/  FSEL R222, R222, RZ, P2 ;  /* 0x000000ffdede7208 */ /* 0x000fe20001000000 */
[----:B------:R-:W-:Y:S02]  /*e750*/  @!P1 IMAD R18, R18, 0x4, R2 ;  /* 0x0000000412129824 */ /* 0x000fe400078e0202 */
[----:B------:R-:W-:Y:S02]  /*e760*/  FADD.FTZ R184, -R184, R14 ;  /* 0x0000000eb8b87221 */ /* 0x000fe40000010100 */
[----:B------:R3:W4:Y:S01]  /*e770*/  MUFU.EX2 R14, R6 ;  /* 0x00000006000e7308 */ /* 0x0007220000000800 */
        /* <DEDUP_REMOVED lines=8> */
[-C--:B---3--:R-:W-:Y:S01]  /*e800*/  FMUL.FTZ R6, R184, R7.reuse ;  /* 0x00000007b8067220 */ /* 0x088fe20000410000 */
[-CC-:B------:R-:W-:Y:S01]  /*e810*/  FFMA.FTZ R184, R154, R7.reuse, -R222.reuse ;  /* 0x000000079ab87223 */ /* 0x180fe200000108de */
[----:B--2---:R-:W-:Y:S01]  /*e820*/  F2FP.BF16.F32.PACK_AB R154, R157, R156 ;  /* 0x0000009c9d9a723e */ /* 0x004fe200000010ff */
[-CC-:B------:R-:W-:Y:S01]  /*e830*/  FFMA.FTZ R153, R153, R7.reuse, -R222.reuse ;  /* 0x0000000799997223 */ /* 0x180fe200000108de */
[-CC-:B------:R-:W-:Y:S01]  /*e840*/  FFMA.FTZ R174, R174, R7.reuse, -R222.reuse ;  /* 0x00000007aeae7223 */ /* 0x180fe200000108de */
[-CC-:B------:R-:W-:Y:S01]  /*e850*/  FFMA.FTZ R175, R175, R7.reuse, -R222.reuse ;  /* 0x00000007afaf7223 */ /* 0x180fe200000108de */
[----:B------:R-:W-:Y:S01]  /*e860*/  FFMA.FTZ R178, R178, R7, -R222 ;  /* 0x00000007b2b27223 */ /* 0x000fe200000108de */
[----:B------:R-:W2:Y:S01]  /*e870*/  MUFU.EX2 R6, R6 ;  /* 0x0000000600067308 */ /* 0x000ea20000000800 */
[----:B----4-:R-:W-:Y:S01]  /*e880*/  @!P1 STS [R18+0x28800], R14 ;  /* 0x0288000e12009388 */ /* 0x010fe20000000800 */
[----:B------:R-:W-:Y:S01]  /*e890*/  FFMA.FTZ R3, R14, R3, R152 ;  /* 0x000000030e037223 */ /* 0x000fe20000010098 */
[-CC-:B------:R-:W-:Y:S01]  /*e8a0*/  FFMA.FTZ R179, R179, R7.reuse, -R222.reuse ;  /* 0x00000007b3b37223 */ /* 0x180fe200000108de */
[-CC-:B------:R-:W-:Y:S01]  /*e8b0*/  FFMA.FTZ R182, R182, R7.reuse, -R222.reuse ;  /* 0x00000007b6b67223 */ /* 0x180fe200000108de */
[-C--:B------:R-:W-:Y:S01]  /*e8c0*/  FFMA.FTZ R183, R183, R7.reuse, -R222 ;  /* 0x00000007b7b77223 */ /* 0x080fe200000108de */
[C---:B------:R-:W-:Y:S01]  /*e8d0*/  FADD.FTZ R3, R185.reuse, R3 ;  /* 0x00000003b9037221 */ /* 0x040fe20000010000 */
[----:B------:R-:W-:Y:S01]  /*e8e0*/  F2FP.BF16.F32.PACK_AB R152, R185, R152 ;  /* 0x00000098b998723e */ /* 0x000fe200000010ff */
[----:B------:R-:W3:Y:S01]  /*e8f0*/  MUFU.EX2 R184, R184 ;  /* 0x000000b800b87308 */ /* 0x000ee20000000800 */
[----:B------:R-:W-:Y:S01]  /*e900*/  FMUL.FTZ R24, R24, R14 ;  /* 0x0000000e18187220 */ /* 0x000fe20000410000 */
[----:B------:R-:W-:Y:S01]  /*e910*/  FADD.FTZ R3, R156, R3 ;  /* 0x000000039c037221 */ /* 0x000fe20000010000 */
[----:B------:R-:W-:Y:S01]  /*e920*/  F2FP.BF16.F32.PACK_AB R156, R161, R160 ;  /* 0x000000a0a19c723e */ /* 0x000fe200000010ff */
[-C--:B------:R-:W-:Y:S01]  /*e930*/  FMUL.FTZ R25, R25, R14.reuse ;  /* 0x0000000e19197220 */ /* 0x080fe20000410000 */
[-C--:B------:R-:W-:Y:S01]  /*e940*/  FMUL.FTZ R28, R28, R14.reuse ;  /* 0x0000000e1c1c7220 */ /* 0x080fe20000410000 */
[----:B------:R-:W-:Y:S01]  /*e950*/  FADD.FTZ R3, R157, R3 ;  /* 0x000000039d037221 */ /* 0x000fe20000010000 */
[----:B------:R-:W-:Y:S01]  /*e960*/  FMUL.FTZ R29, R29, R14 ;  /* 0x0000000e1d1d7220 */ /* 0x000fe20000410000 */
[----:B------:R-:W-:Y:S01]  /*e970*/  MUFU.EX2 R159, R159 ;  /* 0x0000009f009f7308 */ /* 0x000fe20000000800 */
[----:B--2---:R2:W-:Y:S01]  /*e980*/  @!P1 STS [R18+0x28820], R6 ;  /* 0x0288200612009388 */ /* 0x0045e20000000800 */
[----:B------:R-:W-:Y:S01]  /*e990*/  FADD.FTZ R3, R160, R3 ;  /* 0x00000003a0037221 */ /* 0x000fe20000010000 */
[----:B------:R-:W-:Y:S01]  /*e9a0*/  F2FP.BF16.F32.PACK_AB R160, R169, R168 ;  /* 0x000000a8a9a0723e */ /* 0x000fe200000010ff */
[-C--:B------:R-:W-:Y:S01]  /*e9b0*/  FMUL.FTZ R32, R32, R14.reuse ;  /* 0x0000000e20207220 */ /* 0x080fe20000410000 */
[-C--:B------:R-:W-:Y:S01]  /*e9c0*/  FMUL.FTZ R33, R33, R14.reuse ;  /* 0x0000000e21217220 */ /* 0x080fe20000410000 */
[----:B------:R-:W-:Y:S01]  /*e9d0*/  FADD.FTZ R3, R161, R3 ;  /* 0x00000003a1037221 */ /* 0x000fe20000010000 */
[----:B------:R-:W-:Y:S01]  /*e9e0*/  FMUL.FTZ R36, R36, R14 ;  /* 0x0000000e24247220 */ /* 0x000fe20000410000 */
[----:B------:R-:W-:Y:S01]  /*e9f0*/  MUFU.EX2 R157, R220 ;  /* 0x000000dc009d7308 */ /* 0x000fe20000000800 */
[----:B---3--:R-:W-:Y:S01]  /*ea00*/  FFMA.FTZ R0, R6, R0, R184 ;  /* 0x0000000006007223 */ /* 0x008fe200000100b8 */
[----:B------:R-:W-:Y:S01]  /*ea10*/  FADD.FTZ R3, R164, R3 ;  /* 0x00000003a4037221 */ /* 0x000fe20000010000 */
[----:B--2---:R-:W-:Y:S01]  /*ea20*/  FFMA.FTZ R18, R158, R7, -R222 ;  /* 0x000000079e127223 */ /* 0x004fe200000108de */
[----:B------:R-:W-:Y:S01]  /*ea30*/  F2FP.BF16.F32.PACK_AB R158, R165, R164 ;  /* 0x000000a4a59e723e */ /* 0x000fe200000010ff */
[----:B------:R-:W-:Y:S01]  /*ea40*/  FADD.FTZ R0, R155, R0 ;  /* 0x000000009b007221 */ /* 0x000fe20000010000 */
[----:B------:R-:W-:Y:S01]  /*ea50*/  FADD.FTZ R3, R165, R3 ;  /* 0x00000003a5037221 */ /* 0x000fe20000010000 */
[----:B------:R-:W-:Y:S01]  /*ea60*/  F2FP.BF16.F32.PACK_AB R164, R177, R176 ;  /* 0x000000b0b1a4723e */ /* 0x000fe200000010ff */
[----:B------:R-:W-:Y:S01]  /*ea70*/  MUFU.EX2 R163, R163 ;  /* 0x000000a300a37308 */ /* 0x000fe20000000800 */
[-C--:B------:R-:W-:Y:S01]  /*ea80*/  FMUL.FTZ R37, R37, R14.reuse ;  /* 0x0000000e25257220 */ /* 0x080fe20000410000 */
[----:B------:R-:W-:Y:S01]  /*ea90*/  FADD.FTZ R3, R168, R3 ;  /* 0x00000003a8037221 */ /* 0x000fe20000010000 */
[-C--:B------:R-:W-:Y:S01]  /*eaa0*/  FMUL.FTZ R40, R40, R14.reuse ;  /* 0x0000000e28287220 */ /* 0x080fe20000410000 */
[-C--:B------:R-:W-:Y:S01]  /*eab0*/  FMUL.FTZ R41, R41, R14.reuse ;  /* 0x0000000e29297220 */ /* 0x080fe20000410000 */
[-C--:B------:R-:W-:Y:S01]  /*eac0*/  FMUL.FTZ R44, R44, R14.reuse ;  /* 0x0000000e2c2c7220 */ /* 0x080fe20000410000 */
[----:B------:R-:W-:Y:S01]  /*ead0*/  FADD.FTZ R3, R169, R3 ;  /* 0x00000003a9037221 */ /* 0x000fe20000010000 */
        /* <DEDUP_REMOVED lines=8> */
[-C--:B------:R-:W-:Y:S01]  /*eb60*/  FMUL.FTZ R60, R60, R14.reuse ;  /* 0x0000000e3c3c7220 */ /* 0x080fe20000410000 */
[----:B------:R-:W3:Y:S01]  /*eb70*/  MUFU.EX2 R221, R221 ;  /* 0x000000dd00dd7308 */ /* 0x000ee20000000800 */
        /* <DEDUP_REMOVED lines=16> */
[----:B------:R-:W-:Y:S01]  /*ec80*/  FADD.FTZ R0, R157, R0 ;  /* 0x000000009d007221 */ /* 0x000fe20000010000 */
[----:B------:R-:W-:Y:S01]  /*ec90*/  F2FP.BF16.F32.PACK_AB R157, R163, R157 ;  /* 0x0000009da39d723e */ /* 0x000fe200000010ff */
[-C--:B------:R-:W-:Y:S01]  /*eca0*/  FMUL.FTZ R85, R85, R14.reuse ;  /* 0x0000000e55557220 */ /* 0x080fe20000410000 */
[-C--:B------:R-:W-:Y:S01]  /*ecb0*/  FMUL.FTZ R88, R88, R14.reuse ;  /* 0x0000000e58587220 */ /* 0x080fe20000410000 */
[----:B------:R-:W-:Y:S01]  /*ecc0*/  FADD.FTZ R0, R163, R0 ;  /* 0x00000000a3007221 */ /* 0x000fe20000010000 */
[-C--:B------:R-:W-:Y:S01]  /*ecd0*/  FMUL.FTZ R89, R89, R14.reuse ;  /* 0x0000000e59597220 */ /* 0x080fe20000410000 */
[-C--:B------:R-:W-:Y:S01]  /*ece0*/  FMUL.FTZ R92, R92, R14.reuse ;  /* 0x0000000e5c5c7220 */ /* 0x080fe20000410000 */
[----:B------:R-:W5:Y:S01]  /*ecf0*/  MUFU.EX2 R162, R225 ;  /* 0x000000e100a27308 */ /* 0x000f620000000800 */
[----:B---3--:R-:W-:Y:S01]  /*ed00*/  FADD.FTZ R0, R221, R0 ;  /* 0x00000000dd007221 */ /* 0x008fe20000010000 */
[-C--:B------:R-:W-:Y:S01]  /*ed10*/  FMUL.FTZ R93, R93, R14.reuse ;  /* 0x0000000e5d5d7220 */ /* 0x080fe20000410000 */
[-C--:B------:R-:W-:Y:S01]  /*ed20*/  FMUL.FTZ R96, R96, R14.reuse ;  /* 0x0000000e60607220 */ /* 0x080fe20000410000 */
[-C--:B------:R-:W-:Y:S01]  /*ed30*/  FMUL.FTZ R97, R97, R14.reuse ;  /* 0x0000000e61617220 */ /* 0x080fe20000410000 */
[----:B----4-:R-:W-:Y:S01]  /*ed40*/  FADD.FTZ R0, R167, R0 ;  /* 0x00000000a7007221 */ /* 0x010fe20000010000 */
[-C--:B------:R-:W-:Y:S01]  /*ed50*/  FMUL.FTZ R100, R100, R14.reuse ;  /* 0x0000000e64647220 */ /* 0x080fe20000410000 */
[-C--:B------:R-:W-:Y:S01]  /*ed60*/  FMUL.FTZ R101, R101, R14.reuse ;  /* 0x0000000e65657220 */ /* 0x080fe20000410000 */
[----:B------:R3:W4:Y:S01]  /*ed70*/  MUFU.EX2 R165, R153 ;  /* 0x0000009900a57308 */ /* 0x0007220000000800 */
        /* <DEDUP_REMOVED lines=8> */
[----:B-----5:R-:W-:Y:S01]  /*ee00*/  FADD.FTZ R3, R162, R3 ;  /* 0x00000003a2037221 */ /* 0x020fe20000010000 */
[----:B---3--:R-:W-:Y:S01]  /*ee10*/  F2FP.BF16.F32.PACK_AB R153, R155, R184 ;  /* 0x000000b89b99723e */ /* 0x008fe200000010ff */
[----:B------:R-:W-:Y:S01]  /*ee20*/  FMUL.FTZ R116, R116, R14 ;  /* 0x0000000e74747220 */ /* 0x000fe20000410000 */
[----:B------:R-:W-:Y:S01]  /*ee30*/  F2FP.BF16.F32.PACK_AB R155, R159, R18 ;  /* 0x000000129f9b723e */ /* 0x000fe200000010ff */
[----:B------:R-:W-:Y:S01]  /*ee40*/  BAR.SYNC.DEFER_BLOCKING 0xf, 0x100 ;  /* 0x03c4000000007b1d */ /* 0x000fe20000010000 */
[----:B------:R-:W-:Y:S01]  /*ee50*/  FADD.FTZ R3, R173, R3 ;  /* 0x00000003ad037221 */ /* 0x000fe20000010000 */
[----:B------:R-:W-:Y:S01]  /*ee60*/  F2FP.BF16.F32.PACK_AB R159, R167, R221 ;  /* 0x000000dda79f723e */ /* 0x000fe200000010ff */
[----:B------:R-:W-:Y:S01]  /*ee70*/  FMUL.FTZ R117, R117, R14 ;  /* 0x0000000e75757220 */ /* 0x000fe20000410000 */
[----:B----4-:R-:W-:Y:S01]  /*ee80*/  FADD.FTZ R0, R165, R0 ;  /* 0x00000000a5007221 */ /* 0x010fe20000010000 */
[----:B------:R-:W-:Y:S01]  /*ee90*/  FADD.FTZ R3, R176, R3 ;  /* 0x00000003b0037221 */ /* 0x000fe20000010000 */
[----:B------:R-:W3:Y:S01]  /*eea0*/  MUFU.EX2 R175, R175 ;  /* 0x000000af00af7308 */ /* 0x000ee20000000800 */
[----:B------:R-:W-:Y:S01]  /*eeb0*/  F2FP.BF16.F32.PACK_AB R162, R173, R162 ;  /* 0x000000a2ada2723e */ /* 0x000fe200000010ff */
[-C--:B------:R-:W-:Y:S01]  /*eec0*/  FMUL.FTZ R120, R120, R14.reuse ;  /* 0x0000000e78787220 */ /* 0x080fe20000410000 */
[----:B------:R-:W-:Y:S01]  /*eed0*/  FADD.FTZ R3, R177, R3 ;  /* 0x00000003b1037221 */ /* 0x000fe20000010000 */
[----:B------:R-:W-:Y:S01]  /*eee0*/  F2FP.BF16.F32.PACK_AB R161, R165, R161 ;  /* 0x000000a1a5a1723e */ /* 0x000fe200000010ff */
[-C--:B------:R-:W-:Y:S01]  /*eef0*/  FMUL.FTZ R121, R121, R14.reuse ;  /* 0x0000000e79797220 */ /* 0x080fe20000410000 */
[----:B--2---:R-:W-:Y:S01]  /*ef00*/  FADD.FTZ R0, R174, R0 ;  /* 0x00000000ae007221 */ /* 0x004fe20000010000 */
        /* <DEDUP_REMOVED lines=12> */
[----:B------:R3:W-:Y:S01]  /*efd0*/  STSM.16.M88.4 [R202+0x26800], R152 ;  /* 0x02680098ca007844 */ /* 0x0007e20000000200 */
[-C--:B------:R-:W-:Y:S01]  /*efe0*/  FMUL.FTZ R140, R140, R14.reuse ;  /* 0x0000000e8c8c7220 */ /* 0x080fe20000410000 */
[-C--:B------:R-:W-:Y:S01]  /*eff0*/  FMUL.FTZ R141, R141, R14.reuse ;  /* 0x0000000e8d8d7220 */ /* 0x080fe20000410000 */
[-C--:B------:R-:W-:Y:S01]  /*f000*/  FMUL.FTZ R144, R144, R14.reuse ;  /* 0x0000000e90907220 */ /* 0x080fe20000410000 */
[----:B------:R3:W-:Y:S01]  /*f010*/  STSM.16.M88.4 [R205], R156 ;  /* 0x0000009ccd007844 */ /* 0x0007e20000000200 */
[----:B------:R-:W5:Y:S01]  /*f020*/  MUFU.EX2 R179, R179 ;  /* 0x000000b300b37308 */ /* 0x000f620000000800 */
[----:B--2---:R-:W-:Y:S01]  /*f030*/  FADD.FTZ R0, R178, R0 ;  /* 0x00000000b2007221 */ /* 0x004fe20000010000 */
[-C--:B------:R-:W-:Y:S01]  /*f040*/  FMUL.FTZ R145, R145, R14.reuse ;  /* 0x0000000e91917220 */ /* 0x080fe20000410000 */
[----:B------:R3:W-:Y:S01]  /*f050*/  STSM.16.M88.4 [R203], R160 ;  /* 0x000000a0cb007844 */ /* 0x0007e20000000200 */
[-C--:B------:R-:W-:Y:S01]  /*f060*/  FMUL.FTZ R148, R148, R14.reuse ;  /* 0x0000000e94947220 */ /* 0x080fe20000410000 */
[----:B------:R-:W-:Y:S01]  /*f070*/  FMUL.FTZ R149, R149, R14 ;  /* 0x0000000e95957220 */ /* 0x000fe20000410000 */
[-C--:B------:R-:W-:Y:S01]  /*f080*/  FMUL.FTZ R26, R26, R6.reuse ;  /* 0x000000061a1a7220 */ /* 0x080fe20000410000 */
[----:B------:R-:W-:Y:S01]  /*f090*/  FMUL.FTZ R27, R27, R6 ;  /* 0x000000061b1b7220 */ /* 0x000fe20000410000 */
[----:B------:R-:W2:Y:S01]  /*f0a0*/  MUFU.EX2 R182, R182 ;  /* 0x000000b600b67308 */ /* 0x000ea20000000800 */
[----:B----4-:R-:W-:Y:S01]  /*f0b0*/  FADD.FTZ R3, R166, R3 ;  /* 0x00000003a6037221 */ /* 0x010fe20000010000 */
[----:B------:R-:W-:Y:S01]  /*f0c0*/  F2FP.BF16.F32.PACK_AB R166, R181, R166 ;  /* 0x000000a6b5a6723e */ /* 0x000fe200000010ff */
[-C--:B------:R-:W-:Y:S01]  /*f0d0*/  FMUL.FTZ R30, R30, R6.reuse ;  /* 0x000000061e1e7220 */ /* 0x080fe20000410000 */
[-C--:B------:R-:W-:Y:S01]  /*f0e0*/  FMUL.FTZ R31, R31, R6.reuse ;  /* 0x000000061f1f7220 */ /* 0x080fe20000410000 */
[----:B------:R-:W-:Y:S01]  /*f0f0*/  FADD.FTZ R3, R181, R3 ;  /* 0x00000003b5037221 */ /* 0x000fe20000010000 */
[-C--:B------:R-:W-:Y:S01]  /*f100*/  FMUL.FTZ R34, R34, R6.reuse ;  /* 0x0000000622227220 */ /* 0x080fe20000410000 */
[----:B------:R-:W-:Y:S01]  /*f110*/  FMUL.FTZ R35, R35, R6 ;  /* 0x0000000623237220 */ /* 0x000fe20000410000 */
[----:B------:R-:W4:Y:S01]  /*f120*/  MUFU.EX2 R183, R183 ;  /* 0x000000b700b77308 */ /* 0x000f220000000800 */
[C---:B-----5:R-:W-:Y:S01]  /*f130*/  FADD.FTZ R0, R179.reuse, R0 ;  /* 0x00000000b3007221 */ /* 0x060fe20000010000 */
[----:B------:R-:W-:Y:S01]  /*f140*/  F2FP.BF16.F32.PACK_AB R165, R179, R178 ;  /* 0x000000b2b3a5723e */ /* 0x000fe200000010ff */
[-C--:B------:R-:W-:Y:S01]  /*f150*/  FMUL.FTZ R38, R38, R6.reuse ;  /* 0x0000000626267220 */ /* 0x080fe20000410000 */
[-C--:B------:R-:W-:Y:S01]  /*f160*/  FMUL.FTZ R39, R39, R6.reuse ;  /* 0x0000000627277220 */ /* 0x080fe20000410000 */
[-C--:B------:R-:W-:Y:S01]  /*f170*/  FMUL.FTZ R42, R42, R6.reuse ;  /* 0x000000062a2a7220 */ /* 0x080fe20000410000 */
[-C--:B------:R-:W-:Y:S01]  /*f180*/  FMUL.FTZ R43, R43, R6.reuse ;  /* 0x000000062b2b7220 */ /* 0x080fe20000410000 */
[-C--:B------:R-:W-:Y:S01]  /*f190*/  FMUL.FTZ R46, R46, R6.reuse ;  /* 0x000000062e2e7220 */ /* 0x080fe20000410000 */
[-C--:B------:R-:W-:Y:S01]  /*f1a0*/  FMUL.FTZ R47, R47, R6.reuse ;  /* 0x000000062f2f7220 */ /* 0x080fe20000410000 */
[----:B--2---:R-:W-:Y:S01]  /*f1b0*/  FADD.FTZ R0, R182, R0 ;  /* 0x00000000b6007221 */ /* 0x004fe20000010000 */
[-C--:B------:R-:W-:Y:S01]  /*f1c0*/  FMUL.FTZ R50, R50, R6.reuse ;  /* 0x0000000632327220 */ /* 0x080fe20000410000 */
[-C--:B------:R-:W-:Y:S01]  /*f1d0*/  FMUL.FTZ R51, R51, R6.reuse ;  /* 0x0000000633337220 */ /* 0x080fe20000410000 */
[-C--:B------:R-:W-:Y:S01]  /*f1e0*/  FMUL.FTZ R54, R54, R6.reuse ;  /* 0x0000000636367220 */ /* 0x080fe20000410000 */
[-C--:B------:R-:W-:Y:S01]  /*f1f0*/  FMUL.FTZ R55, R55, R6.reuse ;  /* 0x0000000637377220 */ /* 0x080fe20000410000 */
[-C--:B------:R-:W-:Y:S01]  /*f200*/  FMUL.FTZ R58, R58, R6.reuse ;  /* 0x000000063a3a7220 */ /* 0x080fe20000410000 */
[-C--:B------:R-:W-:Y:S01]  /*f210*/  FMUL.FTZ R59, R59, R6.reuse ;  /* 0x000000063b3b7220 */ /* 0x080fe20000410000 */
[----:B------:R-:W-:Y:S01]  /*f220*/  FMUL.FTZ R62, R62, R6 ;  /* 0x000000063e3e7220 */ /* 0x000fe20000410000 */
[C---:B----4-:R-:W-:Y:S01]  /*f230*/  F2FP.BF16.F32.PACK_AB R167, R183.reuse, R182 ;  /* 0x000000b6b7a7723e */ /* 0x050fe200000010ff */
        /* <DEDUP_REMOVED lines=47> */
[----:B---3--:R-:W-:Y:S06]  /*f530*/  @!P0 BRA `(.L_x_5935) ;  /* 0x0000000000048947 */ /* 0x008fec0003800000 */
[----:B------:R-:W-:Y:S01]  /*f540*/  BPT.TRAP 0x1 ;  /* 0x000000040000795c */ /* 0x000fe20000300000 */
.L_x_5935:
[----:B------:R2:W3:Y:S01]  /*f550*/  SYNCS.PHASECHK.TRANS64.TRYWAIT P1, [R209+URZ+0x28c50], R210 ;  /* 0x028c50d2d10075a7 */ /* 0x0004e2000802017f */
[----:B------:R-:W-:Y:S05]  /*f560*/  @!P0 BRA `(.L_x_5936) ;  /* 0x0000000000048947 */ /* 0x000fea0003800000 */
[----:B------:R-:W-:Y:S01]  /*f570*/  BPT.TRAP 0x1 ;  /* 0x000000040000795c */ /* 0x000fe20000300000 */
.L_x_5936:
[----:B------:R-:W-:Y:S04]  /*f580*/  BSSY B2, `(.L_x_5937) ;  /* 0x0000004000027945 */ /* 0x000fe80003800000 */
[----:B---3--:R-:W-:Y:S05]  /*f590*/  @P1 BRA `(.L_x_5938) ;  /* 0x0000000000081947 */ /* 0x008fea0003800000 */
[----:B------:R-:W3:Y:S02]  /*f5a0*/  SYNCS.PHASECHK.TRANS64.TRYWAIT P1, [R209+URZ+0x28c50], R210 ;  /* 0x028c50d2d10075a7 */ /* 0x000ee4000802017f */
[----:B---3--:R-:W-:Y:S05]  /*f5b0*/  @!P1 BRA `(.L_x_5939) ;  /* 0x0000010c00e89947 */ /* 0x008fea0003800000 */
.L_x_5938:
[----:B------:R-:W-:Y:S05]  /*f5c0*/  BSYNC B2 ;  /* 0x0000000000027941 */ /* 0x000fea0003800000 */
.L_x_5937:
[----:B------:R-:W-:Y:S01]  /*f5d0*/  IMAD R168, R187, 0x1000, R197 ;  /* 0x00001000bba87824 */ /* 0x000fe200078e02c5 */
[----:B------:R-:W-:Y:S01]  /*f5e0*/  WARPGROUP.ARRIVE ;  /* 0x00000000000079c5 */ /* 0x000fe20000000000 */
[----:B------:R-:W-:-:S03]  /*f5f0*/  IMAD.MOV.U32 R169, RZ, RZ, 0x40000040 ;  /* 0x40000040ffa97424 */ /* 0x000fc600078e00ff */
[----:B------:R-:W-:Y:S02]  /*f600*/  R2UR UR6, R168 ;  /* 0x00000000a80672ca */ /* 0x000fe400000e0000 */
[----:B------:R-:W-:Y:S01]  /*f610*/  R2UR UR7, R169 ;  /* 0x00000000a90772ca */ /* 0x000fe200000e0000 */
[----:B------:R-:W-:-:S12]  /*f620*/  IMAD.MOV.U32 R169, RZ, RZ, 0x40000040 ;  /* 0x40000040ffa97424 */ /* 0x000fd800078e00ff */
[----:B------:R-:W-:Y:S03]  /*f630*/  HGMMA.64x256x16.F32.BF16 R24, R152, gdesc[UR4].tnspB, R24, gsb0 ;  /* 0x43e0000498187df0 */ /* 0x000fe60008001818 */
[----:B------:R-:W-:Y:S02]  /*f640*/  WARPGROUP.DEPBAR.LE gsb0, 0x0 ;  /* 0x00008000000079c5 */ /* 0x000fe40000010000 */
[----:B------:R-:W-:Y:S01]  /*f650*/  VIADD R152, R168, 0x80 ;  /* 0x00000080a8987836 */ /* 0x000fe20000000000 */
        /* <DEDUP_REMOVED lines=31> */
.L_x_5940:
[----:B------:R-:W-:Y:S01]  /*f850*/  ISETP.GT.AND P1, PT, R15, R186, PT ;  /* 0x000000ba0f00720c */ /* 0x000fe20003f24270 */
[----:B0123--:R-:W-:Y:S02]  /*f860*/  VIADD R209, R209, 0x28c60 ;  /* 0x00028c60d1d17836 */ /* 0x00ffe40000000000 */
[----:B------:R-:W-:Y:S02]  /*f870*/  VIADD R15, R15, 0xffffffff ;  /* 0xffffffff0f0f7836 */ /* 0x000fe40000000000 */
[----:B------:R-:W-:Y:S01]  /*f880*/  IMAD.MOV.U32 R14, RZ, RZ, R171 ;  /* 0x000000ffff0e7224 */ /* 0x000fe200078e00ab */
[----:B------:R-:W-:Y:S01]  /*f890*/  PRMT R209, R191, 0x654, R209 ;  /* 0x00000654bfd17816 */ /* 0x000fe200000000d1 */
[----:B------:R-:W-:Y:S02]  /*f8a0*/  IMAD.MOV.U32 R6, RZ, RZ, R172 ;  /* 0x000000ffff067224 */ /* 0x000fe400078e00ac */
[----:B------:R-:W-:Y:S01]  /*f8b0*/  IMAD.MOV.U32 R18, RZ, RZ, R187 ;  /* 0x000000ffff127224 */ /* 0x000fe200078e00bb */
[----:B------:R0:W-:Y:S03]  /*f8c0*/  SYNCS.ARRIVE.TRANS64.RED.A1T0 RZ, [R209+URZ], RZ ;  /* 0x000000ffd1ff79a7 */ /* 0x0001e6000810043f */
[----:B------:R-:W-:Y:S05]  /*f8d0*/  @P1 BRA `(.L_x_5941) ;  /* 0xffffffd8004c1947 */ /* 0x000fea000383ffff */
[----:B------:R-:W-:Y:S05]  /*f8e0*/  BSYNC B0 ;  /* 0x0000000000007941 */ /* 0x000fea0003800000 */
.L_x_5920:
[----:B------:R-:W-:Y:S02]  /*f8f0*/  IMAD.MOV.U32 R14, RZ, RZ, R171 ;  /* 0x000000ffff0e7224 */ /* 0x000fe400078e00ab */
[----:B------:R-:W-:Y:S02]  /*f900*/  IMAD.MOV.U32 R6, RZ, RZ, R172 ;  /* 0x000000ffff067224 */ /* 0x000fe400078e00ac */
[----:B------:R-:W-:-:S07]  /*f910*/  IMAD.MOV.U32 R18, RZ, RZ, R187 ;  /* 0x000000ffff127224 */ /* 0x000fce00078e00bb */
.L_x_5919:
[----:B------:R-:W-:Y:S05]  /*f920*/  BSYNC B1 ;  /* 0x0000000000017941 */ /* 0x000fea0003800000 */
.L_x_5918:
[----:B------:R-:W1:Y:S01]  /*f930*/  LDC R152, c[0x0][0x448] ;  /* 0x00011200ff987b82 */ /* 0x000e620000000800 */
[----:B------:R-:W-:-:S04]  /*f940*/  VIADD R153, R199, 0x3f ;  /* 0x0000003fc7997836 */ /* 0x000fc80000000000 */
[----:B------:R-:W-:Y:S01]  /*f950*/  IMAD.MOV.U32 R155, RZ, RZ, R153 ;  /* 0x000000ffff9b7224 */ /* 0x000fe200078e0099 */
[----:B-1----:R-:W-:-:S13]  /*f960*/  ISETP.NE.AND P4, PT, R152, 0x1, PT ;  /* 0x000000019800780c */ /* 0x002fda0003f85270 */
[----:B------:R-:W1:Y:S08]  /*f970*/  @P4 LDC R154, c[0x0][0x44c] ;  /* 0x00011300ff9a4b82 */ /* 0x000e700000000800 */
[----:B------:R-:W2:Y:S01]  /*f980*/  @P4 LDC R152, c[0x0][0x450] ;  /* 0x00011400ff984b82 */ /* 0x000ea20000000800 */
[----:B-1----:R-:W-:-:S05]  /*f990*/  @P4 IMAD.HI.U32 R154, R153, R154, RZ ;  /* 0x0000009a999a4227 */ /* 0x002fca00078e00ff */
[----:B--2---:R-:W-:Y:S02]  /*f9a0*/  @P4 SHF.R.U32.HI R155, RZ, R152, R154 ;  /* 0x00000098ff9b4219 */ /* 0x004fe4000001169a */
[----:B------:R-:W1:Y:S01]  /*f9b0*/  LDC R154, c[0x0][0x9e4] ;  /* 0x00027900ff9a7b82 */ /* 0x000e620000000800 */
[----:B------:R-:W-:-:S05]  /*f9c0*/  IADD3 R152, R189, 0x1, -R23 ;  /* 0x00000001bd987810 */ /* 0x000fca0007ffe817 */
[----:B------:R-:W-:-:S04]  /*f9d0*/  IMAD.IADD R155, R152, 0x1, R155 ;  /* 0x00000001989b7824 */ /* 0x000fc800078e029b */
[----:B------:R-:W-:Y:S01]  /*f9e0*/  IMAD.IADD R20, R155, 0x1, -R20 ;  /* 0x000000019b147824 */ /* 0x000fe200078e0a14 */
[----:B-1----:R-:W-:-:S13]  /*f9f0*/  ISETP.GE.AND P5, PT, R154, 0x1, PT ;  /* 0x000000019a00780c */ /* 0x002fda0003fa6270 */
        /* <DEDUP_REMOVED lines=11> */
.L_x_5944:
[----:B------:R-:W-:-:S13]  /*fab0*/  ISETP.NE.AND P1, PT, R154, 0x1, PT ;  /* 0x000000019a00780c */ /* 0x000fda0003f25270 */
[----:B------:R-:W1:Y:S02]  /*fac0*/  @P1 LDC.64 R152, c[0x0][0x9e8] ;  /* 0x00027a00ff981b82 */ /* 0x000e640000000a00 */
[----:B-1----:R-:W-:-:S05]  /*fad0*/  @P1 IMAD.HI.U32 R152, R155, R152, RZ ;  /* 0x000000989b981227 */ /* 0x002fca00078e00ff */
[----:B------:R-:W-:-:S07]  /*fae0*/  @P1 SHF.R.U32.HI R155, RZ, R153, R152 ;  /* 0x00000099ff9b1219 */ /* 0x000fce0000011698 */
.L_x_5945:
[----:B------:R-:W-:Y:S05]  /*faf0*/  BSYNC B0 ;  /* 0x0000000000007941 */ /* 0x000fea0003800000 */
.L_x_5943:
[----:B------:R-:W-:-:S05]  /*fb00*/  IMAD R154, R155, R154, RZ ;  /* 0x0000009a9b9a7224 */ /* 0x000fca00078e02ff */
[----:B------:R-:W-:-:S07]  /*fb10*/  VIMNMX R20, R20, R154, !PT ;  /* 0x0000009a14147248 */ /* 0x000fce0007fe0100 */
.L_x_5942:
[----:B------:R-:W2:Y:S01]  /*fb20*/  LDL R153, [R1+0xc] ;  /* 0x00000c0001997983 */ /* 0x000ea20000100800 */
[----:B------:R-:W-:Y:S01]  /*fb30*/  VIADD R20, R20, 0x3f ;  /* 0x0000003f14147836 */ /* 0x000fe20000000000 */
[----:B------:R-:W-:Y:S04]  /*fb40*/  BSSY B1, `(.L_x_5946) ;  /* 0x00001b2000017945 */ /* 0x000fe80003800000 */
[----:B------:R-:W-:-:S04]  /*fb50*/  SHF.R.S32.HI R152, RZ, 0x1f, R20 ;  /* 0x0000001fff987819 */ /* 0x000fc80000011414 */
[----:B------:R-:W-:-:S04]  /*fb60*/  LEA.HI R152, R152, R20, RZ, 0x6 ;  /* 0x0000001498987211 */ /* 0x000fc800078f30ff */
[----:B------:R-:W-:-:S04]  /*fb70*/  SHF.R.S32.HI R20, RZ, 0x6, R152 ;  /* 0x00000006ff147819 */ /* 0x000fc80000011498 */
[----:B--2---:R-:W-:-:S04]  /*fb80*/  VIMNMX R20, R153, R20, !PT ;  /* 0x0000001499147248 */ /* 0x004fc80007fe0100 */
[----:B------:R-:W-:-:S13]  /*fb90*/  ISETP.GE.AND P1, PT, R15, R20, PT ;  /* 0x000000140f00720c */ /* 0x000fda0003f26270 */
[----:B------:R-:W-:Y:S05]  /*fba0*/  @!P1 BRA `(.L_x_5947) ;  /* 0x0000001800ac9947 */ /* 0x000fea0003800000 */
[----:B------:R-:W-:Y:S01]  /*fbb0*/  BSSY B0, `(.L_x_5948) ;  /* 0x00001a9000007945 */ /* 0x000fe20003800000 */
[----:B------:R-:W-:Y:S02]  /*fbc0*/  IMAD.MOV.U32 R185, RZ, RZ, R14 ;  /* 0x000000ffffb97224 */ /* 0x000fe400078e000e */
[----:B------:R-:W-:Y:S02]  /*fbd0*/  IMAD.MOV.U32 R184, RZ, RZ, R6 ;  /* 0x000000ffffb87224 */ /* 0x000fe400078e0006 */
[----:B0-----:R-:W-:Y:S02]  /*fbe0*/  IMAD.MOV.U32 R209, RZ, RZ, R15 ;  /* 0x000000ffffd17224 */ /* 0x001fe400078e000f */
[----:B------:R-:W-:-:S07]  /*fbf0*/  IMAD.MOV.U32 R187, RZ, RZ, R18 ;  /* 0x000000ffffbb7224 */ /* 0x000fce00078e0012 */
.L_x_5961:
[----:B------:R-:W-:Y:S02]  /*fc00*/  VIADD R18, R187, 0x1 ;  /* 0x00000001bb127836 */ /* 0x000fe40000000000 */
[----:B------:R-:W-:Y:S02]  /*fc10*/  IMAD.MOV.U32 R6, RZ, RZ, R209 ;  /* 0x000000ffff067224 */ /* 0x000fe400078e00d1 */
[----:B------:R-:W-:Y:S01]  /*fc20*/  VIADD R209, R209, 0xffffffff ;  /* 0xffffffffd1d17836 */ /* 0x000fe20000000000 */
[----:B------:R-:W-:Y:S02]  /*fc30*/  ISETP.NE.AND P2, PT, R18, 0x2, PT ;  /* 0x000000021200780c */ /* 0x000fe40003f45270 */
[----:B------:R-:W-:Y:S02]  /*fc40*/  ISETP.GT.AND P1, PT, R6, R20, PT ;  /* 0x000000140600720c */ /* 0x000fe40003f24270 */
[----:B------:R-:W-:Y:S02]  /*fc50*/  SEL R6, RZ, 0x1, P2 ;  /* 0x00000001ff067807 */ /* 0x000fe40001000000 */
[----:B------:R-:W-:-:S02]  /*fc60*/  SEL R18, R18, RZ, P2 ;  /* 0x000000ff12127207 */ /* 0x000fc40001000000 */
[----:B------:R-:W-:Y:S01]  /*fc70*/  LOP3.LUT R19, R19, R6, RZ, 0x3c, !PT ;  /* 0x0000000613137212 */ /* 0x000fe200078e3cff */
[----:B0-----:R-:W-:Y:S06]  /*fc80*/  @!P0 BRA `(.L_x_5949) ;  /* 0x0000000000048947 */ /* 0x001fec0003800000 */
[----:B------:R-:W-:Y:S01]  /*fc90*/  BPT.TRAP 0x1 ;  /* 0x000000040000795c */ /* 0x000fe20000300000 */
.L_x_5949:
[----:B------:R-:W-:Y:S01]  /*fca0*/  IMAD R15, R18, 0x8, R2 ;  /* 0x00000008120f7824 */ /* 0x000fe200078e0202 */
[----:B------:R-:W-:-:S04]  /*fcb0*/  SHF.L.U32 R210, R19, 0x1f, RZ ;  /* 0x0000001f13d27819 */ /* 0x000fc800000006ff */
[----:B------:R0:W1:Y:S01]  /*fcc0*/  SYNCS.PHASECHK.TRANS64.TRYWAIT P2, [R15+URZ+0x28c30], R210 ;  /* 0x028c30d20f0075a7 */ /* 0x000062000804017f */
[----:B------:R-:W-:Y:S05]  /*fcd0*/  @!P0 BRA `(.L_x_5950) ;  /* 0x0000000000048947 */ /* 0x000fea0003800000 */
[----:B------:R-:W-:Y:S01]  /*fce0*/  BPT.TRAP 0x1 ;  /* 0x000000040000795c */ /* 0x000fe20000300000 */
.L_x_5950:
[----:B------:R-:W-:Y:S01]  /*fcf0*/  BSSY B2, `(.L_x_5951) ;  /* 0x0000006000027945 */ /* 0x000fe20003800000 */
[----:B------:R-:W-:Y:S02]  /*fd00*/  IMAD R154, R18, 0x200, R21 ;  /* 0x00000200129a7824 */ /* 0x000fe400078e0215 */
[----:B------:R-:W-:Y:S01]  /*fd10*/  IMAD.MOV.U32 R155, RZ, RZ, 0x40000040 ;  /* 0x40000040ff9b7424 */ /* 0x000fe200078e00ff */
[----:B-1----:R-:W-:Y:S06]  /*fd20*/  @P2 BRA `(.L_x_5952) ;  /* 0x0000000000082947 */ /* 0x002fec0003800000 */
[----:B------:R-:W1:Y:S02]  /*fd30*/  SYNCS.PHASECHK.TRANS64.TRYWAIT P2, [R15+URZ+0x28c30], R210 ;  /* 0x028c30d20f0075a7 */ /* 0x000e64000804017f */
[----:B-1----:R-:W-:Y:S05]  /*fd40*/  @!P2 BRA `(.L_x_5953) ;  /* 0x000001080018a947 */ /* 0x002fea0003800000 */
.L_x_5952:
[----:B------:R-:W-:Y:S05]  /*fd50*/  BSYNC B2 ;  /* 0x0000000000027941 */ /* 0x000fea0003800000 */
.L_x_5951:
        /* <DEDUP_REMOVED lines=14> */
[----:B------:R-:W-:Y:S01]  /*fe40*/  WARPGROUP.ARRIVE ;  /* 0x00000000000079c5 */ /* 0x000fe20000000000 */
[----:B------:R-:W-:Y:S02]  /*fe50*/  R2UR UR8, R12 ;  /* 0x000000000c0872ca */ /* 0x000fe400000e0000 */
[----:B------:R-:W-:Y:S02]  /*fe60*/  R2UR UR9, R13 ;  /* 0x000000000d0972ca */ /* 0x000fe400000e0000 */
[----:B------:R-:W-:Y:S01]  /*fe70*/  R2UR UR14, R6 ;  /* 0x00000000060e72ca */ /* 0x000fe200000e0000 */
[----:B------:R-:W-:Y:S01]  /*fe80*/  HGMMA.64x64x16.F32.BF16 R152, gdesc[UR4], RZ, !UPT, gsb0 ;  /* 0x00e00000049879f0 */ /* 0x000fe2000c0018ff */
[----:B------:R-:W-:Y:S02]  /*fe90*/  R2UR UR15, R7 ;  /* 0x00000000070f72ca */ /* 0x000fe400000e0000 */
[----:B------:R-:W-:-:S02]  /*fea0*/  R2UR UR12, R10 ;  /* 0x000000000a0c72ca */ /* 0x000fc400000e0000 */
        /* <DEDUP_REMOVED lines=15> */
.L_x_5954:
[----:B------:R-:W-:Y:S01]  /*ffa0*/  FMNMX.FTZ R6, R152, R184, !PT ;  /* 0x000000b898067209 */ /* 0x000fe20007810000 */
[----:B------:R-:W-:-:S03]  /*ffb0*/  ULDC UR4, c[0x0][0x988] ;  /* 0x0002620000047ab9 */ /* 0x000fc60000000800 */
        /* <DEDUP_REMOVED lines=80> */
[----:B------:R-:W-:Y:S01]  /*104c0*/  MUFU.EX2 R157, R165 ;  /* 0x000000a5009d7308 */ /* 0x000fe20000000800 */
[----:B------:R-:W-:Y:S01]  /*104d0*/  FMNMX.FTZ R14, R171, R14, !PT ;  /* 0x0000000eab0e7209 */ /* 0x000fe20007810000 */
[----:B----4-:R-:W-:Y:S01]  /*104e0*/  FADD.FTZ R3, R152, R3 ;  /* 0x0000000398037221 */ /* 0x010fe20000010000 */
[-C--:B------:R-:W-:Y:S01]  /*104f0*/  FMUL.FTZ R52, R52, R164.reuse ;  /* 0x000000a434347220 */ /* 0x080fe20000410000 */
[----:B------:R-:W-:Y:S01]  /*10500*/  FMUL.FTZ R53, R53, R164 ;  /* 0x000000a435357220 */ /* 0x000fe20000410000 */
[----:B------:R-:W-:Y:S01]  /*10510*/  FMNMX.FTZ R14, R174, R14, !PT ;  /* 0x0000000eae0e7209 */ /* 0x000fe20007810000 */
[-C--:B------:R-:W-:Y:S01]  /*10520*/  FMUL.FTZ R56, R56, R164.reuse ;  /* 0x000000a438387220 */ /* 0x080fe20000410000 */
[----:B------:R-:W-:Y:S01]  /*10530*/  FMUL.FTZ R57, R57, R164 ;  /* 0x000000a439397220 */ /* 0x000fe20000410000 */
[----:B------:R-:W2:Y:S01]  /*10540*/  MUFU.EX2 R161, R161 ;  /* 0x000000a100a17308 */ /* 0x000ea20000000800 */
        /* <DEDUP_REMOVED lines=9> */
[-C--:B------:R-:W-:Y:S01]  /*105e0*/  FMUL.FTZ R65, R65, R164.reuse ;  /* 0x000000a441417220 */ /* 0x080fe20000410000 */
[-C--:B------:R-:W-:Y:S01]  /*105f0*/  FMUL.FTZ R68, R68, R164.reuse ;  /* 0x000000a444447220 */ /* 0x080fe20000410000 */
[----:B------:R-:W-:Y:S01]  /*10600*/  FMUL.FTZ R69, R69, R164 ;  /* 0x000000a445457220 */ /* 0x000fe20000410000 */
[----:B------:R-:W-:Y:S01]  /*10610*/  FMNMX.FTZ R14, R182, R14, !PT ;  /* 0x0000000eb60e7209 */ /* 0x000fe20007810000 */
[-C--:B------:R-:W-:Y:S01]  /*10620*/  FMUL.FTZ R72, R72, R164.reuse ;  /* 0x000000a448487220 */ /* 0x080fe20000410000 */
[----:B------:R-:W-:Y:S01]  /*10630*/  FMUL.FTZ R73, R73, R164 ;  /* 0x000000a449497220 */ /* 0x000fe20000410000 */
[----:B------:R-:W4:Y:S01]  /*10640*/  MUFU.EX2 R169, R169 ;  /* 0x000000a900a97308 */ /* 0x000f220000000800 */
[----:B------:R-:W-:Y:S01]  /*10650*/  FMNMX.FTZ R14, R183, R14, !PT ;  /* 0x0000000eb70e7209 */ /* 0x000fe20007810000 */
[----:B--2---:R-:W-:Y:S01]  /*10660*/  FADD.FTZ R3, R161, R3 ;  /* 0x00000003a1037221 */ /* 0x004fe20000010000 */
[-C--:B------:R-:W-:Y:S01]  /*10670*/  FMUL.FTZ R76, R76, R164.reuse ;  /* 0x000000a44c4c7220 */ /* 0x080fe20000410000 */
[-C--:B------:R-:W-:Y:S01]  /*10680*/  FMUL.FTZ R77, R77, R164.reuse ;  /* 0x000000a44d4d7220 */ /* 0x080fe20000410000 */
[-C--:B------:R-:W-:Y:S01]  /*10690*/  FMUL.FTZ R80, R80, R164.reuse ;  /* 0x000000a450507220 */ /* 0x080fe20000410000 */
[----:B------:R-:W2:Y:S01]  /*106a0*/  SHFL.BFLY PT, R153, R14, 0x2, 0x1f ;  /* 0x0c401f000e997f89 */ /* 0x000ea200000e0000 */
[----:B------:R-:W-:Y:S01]  /*106b0*/  FADD.FTZ R3, R157, R3 ;  /* 0x000000039d037221 */ /* 0x000fe20000010000 */
[----:B------:R-:W5:Y:S01]  /*106c0*/  MUFU.EX2 R172, R172 ;  /* 0x000000ac00ac7308 */ /* 0x000f620000000800 */
[-C--:B------:R-:W-:Y:S01]  /*106d0*/  FMUL.FTZ R81, R81, R164.reuse ;  /* 0x000000a451517220 */ /* 0x080fe20000410000 */
[-C--:B------:R-:W-:Y:S01]  /*106e0*/  FMUL.FTZ R84, R84, R164.reuse ;  /* 0x000000a454547220 */ /* 0x080fe20000410000 */
[----:B---3--:R-:W-:Y:S01]  /*106f0*/  FADD.FTZ R3, R156, R3 ;  /* 0x000000039c037221 */ /* 0x008fe20000010000 */
        /* <DEDUP_REMOVED lines=9> */
[-C--:B------:R-:W-:Y:S01]  /*10790*/  FMUL.FTZ R97, R97, R164.reuse ;  /* 0x000000a461617220 */ /* 0x080fe20000410000 */
[-C--:B------:R-:W-:Y:S01]  /*107a0*/  FMUL.FTZ R100, R100, R164.reuse ;  /* 0x000000a464647220 */ /* 0x080fe20000410000 */
[-C--:B------:R-:W-:Y:S01]  /*107b0*/  FMUL.FTZ R101, R101, R164.reuse ;  /* 0x000000a465657220 */ /* 0x080fe20000410000 */
[----:B------:R-:W-:Y:S01]  /*107c0*/  MUFU.EX2 R160, R176 ;  /* 0x000000b000a07308 */ /* 0x000fe20000000800 */
[----:B-----5:R-:W-:Y:S01]  /*107d0*/  FADD.FTZ R3, R172, R3 ;  /* 0x00000003ac037221 */ /* 0x020fe20000010000 */
[-C--:B------:R-:W-:Y:S01]  /*107e0*/  FMUL.FTZ R104, R104, R164.reuse ;  /* 0x000000a468687220 */ /* 0x080fe20000410000 */
[-C--:B------:R-:W-:Y:S01]  /*107f0*/  FMUL.FTZ R105, R105, R164.reuse ;  /* 0x000000a469697220 */ /* 0x080fe20000410000 */
[-C--:B------:R-:W-:Y:S01]  /*10800*/  FMUL.FTZ R108, R108, R164.reuse ;  /* 0x000000a46c6c7220 */ /* 0x080fe20000410000 */
[-C--:B------:R-:W-:Y:S01]  /*10810*/  FMUL.FTZ R109, R109, R164.reuse ;  /* 0x000000a46d6d7220 */ /* 0x080fe20000410000 */
[----:B--2---:R-:W-:Y:S01]  /*10820*/  FMNMX.FTZ R14, R14, R153, !PT ;  /* 0x000000990e0e7209 */ /* 0x004fe20007810000 */
[-C--:B------:R-:W-:Y:S01]  /*10830*/  FMUL.FTZ R112, R112, R164.reuse ;  /* 0x000000a470707220 */ /* 0x080fe20000410000 */
[----:B------:R-:W-:Y:S01]  /*10840*/  MUFU.EX2 R177, R177 ;  /* 0x000000b100b17308 */ /* 0x000fe20000000800 */
[----:B---3--:R-:W-:Y:S01]  /*10850*/  FADD.FTZ R3, R173, R3 ;  /* 0x00000003ad037221 */ /* 0x008fe20000010000 */
[-C--:B------:R-:W-:Y:S01]  /*10860*/  FMUL.FTZ R113, R113, R164.reuse ;  /* 0x000000a471717220 */ /* 0x080fe20000410000 */
[----:B------:R-:W2:Y:S01]  /*10870*/  SHFL.BFLY PT, R153, R14, 0x1, 0x1f ;  /* 0x0c201f000e997f89 */ /* 0x000ea200000e0000 */
        /* <DEDUP_REMOVED lines=21> */
[----:B------:R-:W-:-:S04]  /*109d0*/  FADD.FTZ R153, -R14, R185 ;  /* 0x000000b90e997221 */ /* 0x000fc80000010100 */
[----:B------:R-:W-:-:S04]  /*109e0*/  FMUL.FTZ R153, R153, R7 ;  /* 0x0000000799997220 */ /* 0x000fc80000410000 */
[----:B------:R2:W3:Y:S02]  /*109f0*/  MUFU.EX2 R165, R153 ;  /* 0x0000009900a57308 */ /* 0x0004e40000000800 */
[----:B--2---:R-:W-:-:S04]  /*10a00*/  @!P2 IMAD R153, R187, 0x40, R198 ;  /* 0x00000040bb99a824 */ /* 0x004fc800078e02c6 */
[----:B------:R-:W-:Y:S02]  /*10a10*/  @!P2 IMAD R153, R153, 0x4, R2 ;  /* 0x000000049999a824 */ /* 0x000fe400078e0202 */
[----:B---3--:R-:W-:-:S03]  /*10a20*/  FMUL.FTZ R26, R26, R165 ;  /* 0x000000a51a1a7220 */ /* 0x008fc60000410000 */
[----:B------:R-:W-:Y:S01]  /*10a30*/  @!P2 STS [R153+0x28800], R164 ;  /* 0x028800a49900a388 */ /* 0x000fe20000000800 */
[-C--:B------:R-:W-:Y:S01]  /*10a40*/  FMUL.FTZ R27, R27, R165.reuse ;  /* 0x000000a51b1b7220 */ /* 0x080fe20000410000 */
[-C--:B------:R-:W-:Y:S01]  /*10a50*/  FMUL.FTZ R30, R30, R165.reuse ;  /* 0x000000a51e1e7220 */ /* 0x080fe20000410000 */
[-C--:B------:R-:W-:Y:S01]  /*10a60*/  FMUL.FTZ R31, R31, R165.reuse ;  /* 0x000000a51f1f7220 */ /* 0x080fe20000410000 */
[----:B------:R2:W-:Y:S01]  /*10a70*/  @!P2 STS [R153+0x28820], R165 ;  /* 0x028820a59900a388 */ /* 0x0005e20000000800 */
        /* <DEDUP_REMOVED lines=34> */
[-C--:B------:R-:W-:Y:S01]  /*10ca0*/  FMUL.FTZ R63, R63, R165.reuse ;  /* 0x000000a53f3f7220 */ /* 0x080fe20000410000 */
        /* <DEDUP_REMOVED lines=56> */
[-C--:B------:R-:W-:Y:S01]  /*11030*/  FMUL.FTZ R138, R138, R165.reuse ;  /* 0x000000a58a8a7220 */ /* 0x080fe20000410000 */
        /* <DEDUP_REMOVED lines=12> */
[----:B------:R-:W-:-:S04]  /*11100*/  FMUL.FTZ R151, R151, R165 ;  /* 0x000000a597977220 */ /* 0x000fc80000410000 */
[----:B------:R-:W4:Y:S01]  /*11110*/  MUFU.EX2 R175, R175 ;  /* 0x000000af00af7308 */ /* 0x000f220000000800 */
[C---:B-----5:R-:W-:Y:S01]  /*11120*/  FADD.FTZ R158, R167.reuse, R157 ;  /* 0x0000009da79e7221 */ /* 0x060fe20000010000 */
[----:B------:R-:W-:-:S06]  /*11130*/  F2FP.BF16.F32.PACK_AB R157, R167, R162 ;  /* 0x000000a2a79d723e */ /* 0x000fcc00000010ff */
[----:B------:R-:W5:Y:S01]  /*11140*/  MUFU.EX2 R178, R178 ;  /* 0x000000b200b27308 */ /* 0x000f620000000800 */
[----:B---3--:R-:W-:Y:S01]  /*11150*/  FADD.FTZ R159, R0, R158 ;  /* 0x0000009e009f7221 */ /* 0x008fe20000010000 */
[----:B------:R-:W-:-:S06]  /*11160*/  F2FP.BF16.F32.PACK_AB R158, R173, R172 ;  /* 0x000000acad9e723e */ /* 0x000fcc00000010ff */
[----:B------:R-:W3:Y:S01]  /*11170*/  MUFU.EX2 R161, R179 ;  /* 0x000000b300a17308 */ /* 0x000ee20000000800 */
[C---:B----4-:R-:W-:Y:S01]  /*11180*/  FADD.FTZ R162, R175.reuse, R159 ;  /* 0x0000009fafa27221 */ /* 0x050fe20000010000 */
[----:B------:R-:W-:Y:S01]  /*11190*/  F2FP.BF16.F32.PACK_AB R159, R175, R0 ;  /* 0x00000000af9f723e */ /* 0x000fe200000010ff */
[----:B------:R-:W-:Y:S01]  /*111a0*/  FADD.FTZ R0, R160, R3 ;  /* 0x00000003a0007221 */ /* 0x000fe20000010000 */
[----:B------:R-:W-:-:S03]  /*111b0*/  F2FP.BF16.F32.PACK_AB R160, R177, R160 ;  /* 0x000000a0b1a0723e */ /* 0x000fc600000010ff */
[----:B------:R-:W-:Y:S01]  /*111c0*/  FADD.FTZ R0, R177, R0 ;  /* 0x00000000b1007221 */ /* 0x000fe20000010000 */
[----:B------:R-:W4:Y:S01]  /*111d0*/  MUFU.EX2 R163, R182 ;  /* 0x000000b600a37308 */ /* 0x000f220000000800 */
[----:B-----5:R-:W-:Y:S01]  /*111e0*/  FADD.FTZ R162, R178, R162 ;  /* 0x000000a2b2a27221 */ /* 0x020fe20000010000 */
[----:B------:R2:W-:Y:S01]  /*111f0*/  STSM.16.M88.4 [R203], R156 ;  /* 0x0000009ccb007844 */ /* 0x0005e20000000200 */
[----:B------:R-:W-:-:S04]  /*11200*/  FADD.FTZ R3, R180, R0 ;  /* 0x00000000b4037221 */ /* 0x000fc80000010000 */
[----:B------:R-:W-:Y:S01]  /*11210*/  FADD.FTZ R3, R181, R3 ;  /* 0x00000003b5037221 */ /* 0x000fe20000010000 */
        /* <DEDUP_REMOVED lines=10> */
.L_x_5955:
[----:B------:R3:W4:Y:S01]  /*112c0*/  SYNCS.PHASECHK.TRANS64.TRYWAIT P2, [R15+URZ+0x28c50], R210 ;  /* 0x028c50d20f0075a7 */ /* 0x000722000804017f */
[----:B------:R-:W-:Y:S05]  /*112d0*/  @!P0 BRA `(.L_x_5956) ;  /* 0x0000000000048947 */ /* 0x000fea0003800000 */
[----:B------:R-:W-:Y:S01]  /*112e0*/  BPT.TRAP 0x1 ;  /* 0x000000040000795c */ /* 0x000fe20000300000 */
.L_x_5956:
[----:B------:R-:W-:Y:S04]  /*112f0*/  BSSY B2, `(.L_x_5957) ;  /* 0x0000004000027945 */ /* 0x000fe80003800000 */
[----:B----4-:R-:W-:Y:S05]  /*11300*/  @P2 BRA `(.L_x_5958) ;  /* 0x0000000000082947 */ /* 0x010fea0003800000 */
[----:B------:R-:W4:Y:S02]  /*11310*/  SYNCS.PHASECHK.TRANS64.TRYWAIT P2, [R15+URZ+0x28c50], R210 ;  /* 0x028c50d20f0075a7 */ /* 0x000f24000804017f */
[----:B----4-:R-:W-:Y:S05]  /*11320*/  @!P2 BRA `(.L_x_5959) ;  /* 0x000000f000b4a947 */ /* 0x010fea0003800000 */
.L_x_5958:
[----:B------:R-:W-:Y:S05]  /*11330*/  BSYNC B2 ;  /* 0x0000000000027941 */ /* 0x000fea0003800000 */
.L_x_5957:
[----:B------:R-:W-:Y:S01]  /*11340*/  IMAD R164, R18, 0x1000, R197 ;  /* 0x0000100012a47824 */ /* 0x000fe200078e02c5 */
        /* <DEDUP_REMOVED lines=16> */
[----:B------:R-:W-:Y:S01]  /*11450*/  WARPGROUP.ARRIVE ;  /* 0x00000000000079c5 */ /* 0x000fe20000000000 */
[----:B------:R-:W-:Y:S02]  /*11460*/  IMAD.MOV.U32 R153, RZ, RZ, 0x40000040 ;  /* 0x40000040ff997424 */ /* 0x000fe400078e00ff */
[----:B------:R-:W-:Y:S01]  /*11470*/  VIADD R164, R164, 0x180 ;  /* 0x00000180a4a47836 */ /* 0x000fe20000000000 */
        /* <DEDUP_REMOVED lines=16> */
[----:B--2---:R-:W2:Y:S02]  /*11580*/  FENCE.VIEW.ASYNC.S ;  /* 0x00000000000073c6 */ /* 0x004ea40000000000 */
[----:B--2---:R-:W-:Y:S01]  /*11590*/  NOP ;  /* 0x0000000000007918 */ /* 0x004fe20000000000 */
[----:B------:R-:W-:Y:S06]  /*115a0*/  BAR.ARV 0xe, 0x100 ;  /* 0x0384000000007b1d */ /* 0x000fec0000002000 */
[----:B------:R-:W-:Y:S05]  /*115b0*/  @!P0 BRA `(.L_x_5960) ;  /* 0x0000000000048947 */ /* 0x000fea0003800000 */
[----:B------:R-:W-:Y:S01]  /*115c0*/  BPT.TRAP 0x1 ;  /* 0x000000040000795c */ /* 0x000fe20000300000 */
.L_x_5960:
[----:B01-34-:R-:W-:Y:S02]  /*115d0*/  VIADD R15, R15, 0x28c60 ;  /* 0x00028c600f0f7836 */ /* 0x01bfe40000000000 */
[----:B------:R-:W-:Y:S02]  /*115e0*/  IMAD.MOV.U32 R185, RZ, RZ, R14 ;  /* 0x000000ffffb97224 */ /* 0x000fe400078e000e */
[----:B------:R-:W-:Y:S01]  /*115f0*/  IMAD.MOV.U32 R184, RZ, RZ, R6 ;  /* 0x000000ffffb87224 */ /* 0x000fe200078e0006 */
[----:B------:R-:W-:Y:S01]  /*11600*/  PRMT R15, R191, 0x654, R15 ;  /* 0x00000654bf0f7816 */ /* 0x000fe2000000000f */
[----:B------:R-:W-:-:S03]  /*11610*/  IMAD.MOV.U32 R187, RZ, RZ, R18 ;  /* 0x000000ffffbb7224 */ /* 0x000fc600078e0012 */
[----:B------:R0:W-:Y:S01]  /*11620*/  SYNCS.ARRIVE.TRANS64.RED.A1T0 RZ, [R15+URZ], RZ ;  /* 0x000000ff0fff79a7 */ /* 0x0001e2000810043f */
[----:B------:R-:W-:Y:S05]  /*11630*/  @P1 BRA `(.L_x_5961) ;  /* 0xffffffe400701947 */ /* 0x000fea000383ffff */
[----:B------:R-:W-:Y:S05]  /*11640*/  BSYNC B0 ;  /* 0x0000000000007941 */ /* 0x000fea0003800000 */
.L_x_5948:
[----:B0-----:R-:W-:-:S07]  /*11650*/  IMAD.MOV.U32 R15, RZ, RZ, R209 ;  /* 0x000000ffff0f7224 */ /* 0x001fce00078e00d1 */
.L_x_5947:
[----:B------:R-:W-:Y:S05]  /*11660*/  BSYNC B1 ;  /* 0x0000000000017941 */ /* 0x000fea0003800000 */
.L_x_5946:
[----:B------:R-:W2:Y:S01]  /*11670*/  LDL R20, [R1+0xc] ;  /* 0x00000c0001147983 */ /* 0x000ea20000100800 */
[----:B------:R-:W-:Y:S01]  /*11680*/  BSSY B0, `(.L_x_5962) ;  /* 0x0000256000007945 */ /* 0x000fe20003800000 */
[----:B--2---:R-:W-:-:S13]  /*11690*/  ISETP.GE.AND P1, PT, R15, R20, PT ;  /* 0x000000140f00720c */ /* 0x004fda0003f26270 */
[----:B------:R-:W-:Y:S05]  /*116a0*/  @!P1 BRA `(.L_x_5963) ;  /* 0x00000024004c9947 */ /* 0x000fea0003800000 */
[----:B------:R-:W-:Y:S02]  /*116b0*/  IMAD.MOV.U32 R186, RZ, RZ, R14 ;  /* 0x000000ffffba7224 */ /* 0x000fe400078e000e */
[----:B------:R-:W-:Y:S02]  /*116c0*/  IMAD.MOV.U32 R187, RZ, RZ, R6 ;  /* 0x000000ffffbb7224 */ /* 0x000fe400078e0006 */
[----:B------:R-:W-:-:S07]  /*116d0*/  IMAD.MOV.U32 R185, RZ, RZ, R18 ;  /* 0x000000ffffb97224 */ /* 0x000fce00078e0012 */
.L_x_5984:
[----:B------:R-:W-:-:S05]  /*116e0*/  VIADD R18, R185, 0x1 ;  /* 0x00000001b9127836 */ /* 0x000fca0000000000 */
[----:B------:R-:W-:-:S04]  /*116f0*/  ISETP.NE.AND P1, PT, R18, 0x2, PT ;  /* 0x000000021200780c */ /* 0x000fc80003f25270 */
[----:B------:R-:W-:Y:S02]  /*11700*/  SEL R6, RZ, 0x1, P1 ;  /* 0x00000001ff067807 */ /* 0x000fe40000800000 */
[----:B------:R-:W-:Y:S02]  /*11710*/  SEL R18, R18, RZ, P1 ;  /* 0x000000ff12127207 */ /* 0x000fe40000800000 */
[----:B------:R-:W-:Y:S01]  /*11720*/  LOP3.LUT R19, R19, R6, RZ, 0x3c, !PT ;  /* 0x0000000613137212 */ /* 0x000fe200078e3cff */
[----:B------:R-:W-:Y:S06]  /*11730*/  @!P0 BRA `(.L_x_5964) ;  /* 0x0000000000048947 */ /* 0x000fec0003800000 */
[----:B------:R-:W-:Y:S01]  /*11740*/  BPT.TRAP 0x1 ;  /* 0x000000040000795c */ /* 0x000fe20000300000 */
.L_x_5964:
[----:B------:R-:W-:Y:S01]  /*11750*/  IMAD R20, R18, 0x8, R2 ;  /* 0x0000000812147824 */ /* 0x000fe200078e0202 */
[----:B------:R-:W-:-:S04]  /*11760*/  SHF.L.U32 R184, R19, 0x1f, RZ ;  /* 0x0000001f13b87819 */ /* 0x000fc800000006ff */
[----:B------:R1:W2:Y:S01]  /*11770*/  SYNCS.PHASECHK.TRANS64.TRYWAIT P1, [R20+URZ+0x28c30], R184 ;  /* 0x028c30b8140075a7 */ /* 0x0002a2000802017f */
[----:B------:R-:W-:Y:S05]  /*11780*/  @!P0 BRA `(.L_x_5965) ;  /* 0x0000000000048947 */ /* 0x000fea0003800000 */
[----:B------:R-:W-:Y:S01]  /*11790*/  BPT.TRAP 0x1 ;  /* 0x000000040000795c */ /* 0x000fe20000300000 */
.L_x_5965:
[----:B------:R-:W-:Y:S01]  /*117a0*/  BSSY B1, `(.L_x_5966) ;  /* 0x0000006000017945 */ /* 0x000fe20003800000 */
[----:B------:R-:W-:Y:S02]  /*117b0*/  IMAD R154, R18, 0x200, R21 ;  /* 0x00000200129a7824 */ /* 0x000fe400078e0215 */
[----:B------:R-:W-:Y:S01]  /*117c0*/  IMAD.MOV.U32 R155, RZ, RZ, 0x40000040 ;  /* 0x40000040ff9b7424 */ /* 0x000fe200078e00ff */
[----:B--2---:R-:W-:Y:S06]  /*117d0*/  @P1 BRA `(.L_x_5967) ;  /* 0x0000000000081947 */ /* 0x004fec0003800000 */
[----:B------:R-:W2:Y:S02]  /*117e0*/  SYNCS.PHASECHK.TRANS64.TRYWAIT P1, [R20+URZ+0x28c30], R184 ;  /* 0x028c30b8140075a7 */ /* 0x000ea4000802017f */
[----:B--2---:R-:W-:Y:S05]  /*117f0*/  @!P1 BRA `(.L_x_5968) ;  /* 0x000000ec00949947 */ /* 0x004fea0003800000 */
.L_x_5967:
[----:B------:R-:W-:Y:S05]  /*11800*/  BSYNC B1 ;  /* 0x0000000000017941 */ /* 0x000fea0003800000 */
.L_x_5966:
        /* <DEDUP_REMOVED lines=36> */
.L_x_5969:
[----:B------:R-:W3:Y:S01]  /*11a50*/  LDL R14, [R1] ;  /* 0x00000000010e7983 */ /* 0x000ee20000100800 */
[----:B------:R-:W4:Y:S01]  /*11a60*/  @P4 LDC R7, c[0x0][0x44c] ;  /* 0x00011300ff074b82 */ /* 0x000f220000000800 */
[----:B------:R-:W-:Y:S01]  /*11a70*/  ULDC UR4, c[0x0][0x9dc] ;  /* 0x0002770000047ab9 */ /* 0x000fe20000000800 */
[----:B------:R-:W-:Y:S01]  /*11a80*/  ULDC UR5, c[0x0][0x9e0] ;  /* 0x0002780000057ab9 */ /* 0x000fe20000000800 */
[----:B------:R-:W-:-:S05]  /*11a90*/  ULOP3.LUT UR4, URZ, UR4, URZ, 0x33, !UPT ;  /* 0x000000043f047292 */ /* 0x000fca000f8e333f */
[----:B------:R-:W5:Y:S01]  /*11aa0*/  @P4 LDC R6, c[0x0][0x450] ;  /* 0x00011400ff064b82 */ /* 0x000f620000000800 */
[----:B---3--:R-:W-:Y:S02]  /*11ab0*/  IMAD.IADD R222, R14, 0x1, R199 ;  /* 0x000000010ede7824 */ /* 0x008fe400078e02c7 */
[----:B------:R-:W-:Y:S02]  /*11ac0*/  IMAD.SHL.U32 R14, R15, 0x40, RZ ;  /* 0x000000400f0e7824 */ /* 0x000fe400078e00ff */
[----:B----4-:R-:W-:-:S03]  /*11ad0*/  @P4 IMAD.HI.U32 R7, R222, R7, RZ ;  /* 0x00000007de074227 */ /* 0x010fc600078e00ff */
[----:B------:R-:W-:Y:S02]  /*11ae0*/  IADD3 R220, -R188, 0x1, -R14 ;  /* 0x00000001bcdc7810 */ /* 0x000fe40007ffe90e */
[----:B-----5:R-:W-:Y:S01]  /*11af0*/  @P4 SHF.R.U32.HI R222, RZ, R6, R7 ;  /* 0x00000006ffde4219 */ /* 0x020fe20000011607 */
[----:B------:R-:W-:Y:S01]  /*11b00*/  VIADD R6, R20, 0x28c40 ;  /* 0x00028c4014067836 */ /* 0x000fe20000000000 */
[----:B------:R-:W-:-:S03]  /*11b10*/  IADD3 R220, -R23, R220, R189 ;  /* 0x000000dc17dc7210 */ /* 0x000fc60007ffe1bd */
[----:B------:R-:W3:Y:S01]  /*11b20*/  SHFL.IDX PT, R223, R222, RZ, 0x1c1f ;  /* 0x001c1fffdedf7589 */ /* 0x000ee200000e0000 */
[----:B------:R-:W-:Y:S01]  /*11b30*/  PRMT R6, R191, 0x654, R6 ;  /* 0x00000654bf067816 */ /* 0x000fe20000000006 */
[C---:B------:R-:W-:Y:S02]  /*11b40*/  VIADD R221, R220.reuse, UR5 ;  /* 0x00000005dcdd7c36 */ /* 0x040fe40008000000 */
[----:B------:R-:W-:Y:S01]  /*11b50*/  VIADD R220, R220, UR4 ;  /* 0x00000004dcdc7c36 */ /* 0x000fe20008000000 */
[----:B------:R4:W-:Y:S01]  /*11b60*/  SYNCS.ARRIVE.TRANS64.RED.A1T0 RZ, [R6+URZ], RZ ;  /* 0x000000ff06ff79a7 */ /* 0x0009e2000810043f */
[--C-:B---3--:R-:W-:Y:S02]  /*11b70*/  IMAD.IADD R210, R221, 0x1, R223.reuse ;  /* 0x00000001ddd27824 */ /* 0x108fe400078e02df */
[----:B0-----:R-:W-:Y:S01]  /*11b80*/  IMAD.IADD R209, R220, 0x1, R223 ;  /* 0x00000001dcd17824 */ /* 0x001fe200078e02df */
[----:B----4-:R-:W-:Y:S06]  /*11b90*/  @!P5 BRA `(.L_x_5970) ;  /* 0x000000000060d947 */ /* 0x010fec0003800000 */
        /* <DEDUP_REMOVED lines=13> */
.L_x_5972:
[----:B------:R-:W-:Y:S02]  /*11c70*/  ULDC UR4, c[0x0][0x9e4] ;  /* 0x0002790000047ab9 */ /* 0x000fe40000000800 */
[----:B------:R-:W-:-:S05]  /*11c80*/  IMAD.U32 R224, RZ, RZ, UR4 ;  /* 0x00000004ffe07e24 */ /* 0x000fca000f8e00ff */
[----:B------:R-:W-:-:S13]  /*11c90*/  ISETP.NE.AND P1, PT, R224, 0x1, PT ;  /* 0x00000001e000780c */ /* 0x000fda0003f25270 */
[----:B------:R-:W0:Y:S02]  /*11ca0*/  @P1 LDC.64 R6, c[0x0][0x9e8] ;  /* 0x00027a00ff061b82 */ /* 0x000e240000000a00 */
[----:B0-----:R-:W-:-:S05]  /*11cb0*/  @P1 IMAD.HI.U32 R6, R223, R6, RZ ;  /* 0x00000006df061227 */ /* 0x001fca00078e00ff */
[----:B------:R-:W-:-:S07]  /*11cc0*/  @P1 SHF.R.U32.HI R223, RZ, R7, R6 ;  /* 0x00000007ffdf1219 */ /* 0x000fce0000011606 */
.L_x_5973:
[----:B------:R-:W-:Y:S05]  /*11cd0*/  BSYNC B1 ;  /* 0x0000000000017941 */ /* 0x000fea0003800000 */
.L_x_5971:
[----:B------:R-:W-:-:S04]  /*11ce0*/  IMAD R223, R223, R224, -R14 ;  /* 0x000000e0dfdf7224 */ /* 0x000fc800078e0a0e */
[----:B------:R-:W-:-:S05]  /*11cf0*/  IMAD.IADD R223, R223, 0x1, -R188 ;  /* 0x00000001dfdf7824 */ /* 0x000fca00078e0abc */
[----:B------:R-:W-:Y:S02]  /*11d00*/  VIMNMX R209, R209, R223, !PT ;  /* 0x000000dfd1d17248 */ /* 0x000fe40007fe0100 */
[----:B------:R-:W-:-:S07]  /*11d10*/  VIADDMNMX R210, R223, R224, R210, PT ;  /* 0x000000e0dfd27246 */ /* 0x000fce00038001d2 */
.L_x_5970:
[----:B------:R-:W-:Y:S01]  /*11d20*/  ISETP.GT.AND P1, PT, R15, -0x1, PT ;  /* 0xffffffff0f00780c */ /* 0x000fe20003f24270 */
[----:B------:R-:W0:Y:S03]  /*11d30*/  SHFL.IDX PT, R222, R222, 0x1, 0x1c1f ;  /* 0x003c1f00dede7f89 */ /* 0x000e2600000e0000 */
[C---:B------:R-:W-:Y:S02]  /*11d40*/  ISETP.GT.AND P2, PT, R209.reuse, RZ, P1 ;  /* 0x000000ffd100720c */ /* 0x040fe40000f44270 */
[C---:B------:R-:W-:Y:S02]  /*11d50*/  ISETP.GT.AND P6, PT, R209.reuse, 0x1, P1 ;  /* 0x00000001d100780c */ /* 0x040fe40000fc4270 */
[----:B------:R-:W-:Y:S02]  /*11d60*/  ISETP.LT.OR P3, PT, R210, 0x1, P2 ;  /* 0x00000001d200780c */ /* 0x000fe40001761670 */
[----:B------:R-:W-:-:S02]  /*11d70*/  ISETP.GT.AND P2, PT, R209, 0x8, P1 ;  /* 0x00000008d100780c */ /* 0x000fc40000f44270 */
[----:B------:R-:W-:Y:S02]  /*11d80*/  FSEL R152, R152, -INF , !P3 ;  /* 0xff80000098987808 */ /* 0x000fe40005800000 */
[----:B------:R-:W-:Y:S02]  /*11d90*/  ISETP.GT.AND P3, PT, R209, 0x9, P1 ;  /* 0x00000009d100780c */ /* 0x000fe40000f64270 */
[C---:B------:R-:W-:Y:S02]  /*11da0*/  ISETP.LT.OR P6, PT, R210.reuse, 0x2, P6 ;  /* 0x00000002d200780c */ /* 0x040fe400037c1670 */
[C---:B------:R-:W-:Y:S02]  /*11db0*/  ISETP.LT.OR P2, PT, R210.reuse, 0x9, P2 ;  /* 0x00000009d200780c */ /* 0x040fe40001741670 */
[----:B------:R-:W-:Y:S02]  /*11dc0*/  ISETP.LT.OR P3, PT, R210, 0xa, P3 ;  /* 0x0000000ad200780c */ /* 0x000fe40001f61670 */
[----:B------:R-:W-:-:S02]  /*11dd0*/  FSEL R153, R153, -INF , !P6 ;  /* 0xff80000099997808 */ /* 0x000fc40007000000 */
[----:B------:R-:W-:Y:S01]  /*11de0*/  FSEL R156, R156, -INF , !P2 ;  /* 0xff8000009c9c7808 */ /* 0x000fe20005000000 */
[--C-:B0-----:R-:W-:Y:S01]  /*11df0*/  IMAD.IADD R221, R221, 0x1, R222.reuse ;  /* 0x00000001dddd7824 */ /* 0x101fe200078e02de */
[----:B------:R-:W-:Y:S01]  /*11e00*/  FSEL R157, R157, -INF , !P3 ;  /* 0xff8000009d9d7808 */ /* 0x000fe20005800000 */
[----:B------:R-:W-:Y:S01]  /*11e10*/  IMAD.IADD R220, R220, 0x1, R222 ;  /* 0x00000001dcdc7824 */ /* 0x000fe200078e02de */
[C---:B------:R-:W-:Y:S02]  /*11e20*/  ISETP.GT.AND P6, PT, R209.reuse, 0x10, P1 ;  /* 0x00000010d100780c */ /* 0x040fe40000fc4270 */
[C---:B------:R-:W-:Y:S02]  /*11e30*/  ISETP.GT.AND P2, PT, R209.reuse, 0x11, P1 ;  /* 0x00000011d100780c */ /* 0x040fe40000f44270 */
[----:B------:R-:W-:Y:S02]  /*11e40*/  ISETP.GT.AND P3, PT, R209, 0x18, P1 ;  /* 0x00000018d100780c */ /* 0x000fe40000f64270 */
[----:B------:R-:W-:-:S02]  /*11e50*/  ISETP.LT.OR P6, PT, R210, 0x11, P6 ;  /* 0x00000011d200780c */ /* 0x000fc400037c1670 */
[C---:B------:R-:W-:Y:S02]  /*11e60*/  ISETP.LT.OR P2, PT, R210.reuse, 0x12, P2 ;  /* 0x00000012d200780c */ /* 0x040fe40001741670 */
[----:B------:R-:W-:Y:S02]  /*11e70*/  ISETP.LT.OR P3, PT, R210, 0x19, P3 ;  /* 0x00000019d200780c */ /* 0x000fe40001f61670 */
[----:B------:R-:W-:Y:S02]  /*11e80*/  FSEL R160, R160, -INF , !P6 ;  /* 0xff800000a0a07808 */ /* 0x000fe40007000000 */
[----:B------:R-:W-:Y:S02]  /*11e90*/  FSEL R161, R161, -INF , !P2 ;  /* 0xff800000a1a17808 */ /* 0x000fe40005000000 */
[----:B------:R-:W-:Y:S02]  /*11ea0*/  FSEL R164, R164, -INF , !P3 ;  /* 0xff800000a4a47808 */ /* 0x000fe40005800000 */
[----:B------:R-:W-:-:S02]  /*11eb0*/  ISETP.GT.AND P6, PT, R209, 0x19, P1 ;  /* 0x00000019d100780c */ /* 0x000fc40000fc4270 */
[C---:B------:R-:W-:Y:S02]  /*11ec0*/  ISETP.GT.AND P2, PT, R209.reuse, 0x20, P1 ;  /* 0x00000020d100780c */ /* 0x040fe40000f44270 */
[----:B------:R-:W-:Y:S02]  /*11ed0*/  ISETP.GT.AND P3, PT, R209, 0x21, P1 ;  /* 0x00000021d100780c */ /* 0x000fe40000f64270 */
[C---:B------:R-:W-:Y:S02]  /*11ee0*/  ISETP.LT.OR P6, PT, R210.reuse, 0x1a, P6 ;  /* 0x0000001ad200780c */ /* 0x040fe400037c1670 */
[C---:B------:R-:W-:Y:S02]  /*11ef0*/  ISETP.LT.OR P2, PT, R210.reuse, 0x21, P2 ;  /* 0x00000021d200780c */ /* 0x040fe40001741670 */
[----:B------:R-:W-:Y:S02]  /*11f00*/  ISETP.LT.OR P3, PT, R210, 0x22, P3 ;  /* 0x00000022d200780c */ /* 0x000fe40001f61670 */
[----:B------:R-:W-:-:S02]  /*11f10*/  FSEL R165, R165, -INF , !P6 ;  /* 0xff800000a5a57808 */ /* 0x000fc40007000000 */
[----:B------:R-:W-:Y:S02]  /*11f20*/  FSEL R168, R168, -INF , !P2 ;  /* 0xff800000a8a87808 */ /* 0x000fe40005000000 */
[----:B------:R-:W-:Y:S02]  /*11f30*/  FSEL R169, R169, -INF , !P3 ;  /* 0xff800000a9a97808 */ /* 0x000fe40005800000 */
        /* <DEDUP_REMOVED lines=17> */
[----:B------:R-:W-:Y:S01]  /*12050*/  FSEL R181, R181, -INF , !P3 ;  /* 0xff800000b5b57808 */ /* 0x000fe20005800000 */
[----:B------:R-:W-:Y:S06]  /*12060*/  @!P5 BRA `(.L_x_5974) ;  /* 0x000000000060d947 */ /* 0x000fec0003800000 */
        /* <DEDUP_REMOVED lines=13> */
.L_x_5976:
[----:B------:R-:W-:Y:S02]  /*12140*/  ULDC UR4, c[0x0][0x9e4] ;  /* 0x0002790000047ab9 */ /* 0x000fe40000000800 */
[----:B------:R-:W-:-:S05]  /*12150*/  IMAD.U32 R209, RZ, RZ, UR4 ;  /* 0x00000004ffd17e24 */ /* 0x000fca000f8e00ff */
[----:B------:R-:W-:-:S13]  /*12160*/  ISETP.NE.AND P2, PT, R209, 0x1, PT ;  /* 0x00000001d100780c */ /* 0x000fda0003f45270 */
[----:B------:R-:W0:Y:S02]  /*12170*/  @P2 LDC.64 R6, c[0x0][0x9e8] ;  /* 0x00027a00ff062b82 */ /* 0x000e240000000a00 */
[----:B0-----:R-:W-:-:S05]  /*12180*/  @P2 IMAD.HI.U32 R6, R222, R6, RZ ;  /* 0x00000006de062227 */ /* 0x001fca00078e00ff */
[----:B------:R-:W-:-:S07]  /*12190*/  @P2 SHF.R.U32.HI R222, RZ, R7, R6 ;  /* 0x00000007ffde2219 */ /* 0x000fce0000011606 */
.L_x_5977:
[----:B------:R-:W-:Y:S05]  /*121a0*/  BSYNC B1 ;  /* 0x0000000000017941 */ /* 0x000fea0003800000 */
.L_x_5975:
[----:B------:R-:W-:-:S04]  /*121b0*/  IMAD R14, R222, R209, -R14 ;  /* 0x000000d1de0e7224 */ /* 0x000fc800078e0a0e */
[----:B------:R-:W-:-:S05]  /*121c0*/  IMAD.IADD R14, R14, 0x1, -R188 ;  /* 0x000000010e0e7824 */ /* 0x000fca00078e0abc */
[----:B------:R-:W-:Y:S02]  /*121d0*/  VIMNMX R220, R220, R14, !PT ;  /* 0x0000000edcdc7248 */ /* 0x000fe40007fe0100 */
[----:B------:R-:W-:-:S07]  /*121e0*/  VIADDMNMX R221, R14, R209, R221, PT ;  /* 0x000000d10edd7246 */ /* 0x000fce00038001dd */
.L_x_5974:
[----:B------:R-:W-:Y:S01]  /*121f0*/  FMNMX.FTZ R6, R152, R187, !PT ;  /* 0x000000bb98067209 */ /* 0x000fe20007810000 */
[----:B------:R-:W-:Y:S01]  /*12200*/  ULDC UR4, c[0x0][0x988] ;  /* 0x0002620000047ab9 */ /* 0x000fe20000000800 */
        /* <DEDUP_REMOVED lines=18> */
[----:B------:R-:W-:Y:S02]  /*12330*/  ISETP.GT.AND P6, PT, R220, RZ, P1 ;  /* 0x000000ffdc00720c */ /* 0x000fe40000fc4270 */
[----:B------:R-:W-:Y:S02]  /*12340*/  FMNMX.FTZ R6, R172, R6, !PT ;  /* 0x00000006ac067209 */ /* 0x000fe40007810000 */
[----:B------:R-:W-:Y:S02]  /*12350*/  ISETP.GT.AND P3, PT, R220, 0x1, P1 ;  /* 0x00000001dc00780c */ /* 0x000fe40000f64270 */
[----:B------:R-:W-:Y:S02]  /*12360*/  FMNMX.FTZ R6, R173, R6, !PT ;  /* 0x00000006ad067209 */ /* 0x000fe40007810000 */
[----:B------:R-:W-:-:S02]  /*12370*/  ISETP.LT.OR P6, PT, R221, 0x1, P6 ;  /* 0x00000001dd00780c */ /* 0x000fc400037c1670 */
[----:B------:R-:W-:Y:S02]  /*12380*/  FMNMX.FTZ R6, R176, R6, !PT ;  /* 0x00000006b0067209 */ /* 0x000fe40007810000 */
[----:B------:R-:W-:Y:S02]  /*12390*/  ISETP.LT.OR P3, PT, R221, 0x2, P3 ;  /* 0x00000002dd00780c */ /* 0x000fe40001f61670 */
[----:B------:R-:W-:Y:S02]  /*123a0*/  FMNMX.FTZ R6, R177, R6, !PT ;  /* 0x00000006b1067209 */ /* 0x000fe40007810000 */
[----:B------:R-:W-:Y:S02]  /*123b0*/  FSEL R154, R154, -INF , !P6 ;  /* 0xff8000009a9a7808 */ /* 0x000fe40007000000 */
[----:B------:R-:W-:Y:S02]  /*123c0*/  FMNMX.FTZ R6, R180, R6, !PT ;  /* 0x00000006b4067209 */ /* 0x000fe40007810000 */
[----:B------:R-:W-:-:S02]  /*123d0*/  FSEL R155, R155, -INF , !P3 ;  /* 0xff8000009b9b7808 */ /* 0x000fc40005800000 */
[----:B------:R-:W-:Y:S02]  /*123e0*/  FMNMX.FTZ R6, R181, R6, !PT ;  /* 0x00000006b5067209 */ /* 0x000fe40007810000 */
[C---:B------:R-:W-:Y:S02]  /*123f0*/  ISETP.GT.AND P3, PT, R220.reuse, 0x10, P1 ;  /* 0x00000010dc00780c */ /* 0x040fe40000f64270 */
[----:B------:R-:W-:Y:S01]  /*12400*/  ISETP.GT.AND P6, PT, R220, 0x38, P1 ;  /* 0x00000038dc00780c */ /* 0x000fe20000fc4270 */
[----:B------:R-:W0:Y:S01]  /*12410*/  SHFL.BFLY PT, R7, R6, 0x2, 0x1f ;  /* 0x0c401f0006077f89 */ /* 0x000e2200000e0000 */
[C---:B------:R-:W-:Y:S02]  /*12420*/  ISETP.LT.OR P3, PT, R221.reuse, 0x11, P3 ;  /* 0x00000011dd00780c */ /* 0x040fe40001f61670 */
[----:B------:R-:W-:Y:S02]  /*12430*/  ISETP.LT.OR P6, PT, R221, 0x39, P6 ;  /* 0x00000039dd00780c */ /* 0x000fe400037c1670 */
[----:B------:R-:W-:-:S02]  /*12440*/  FSEL R162, R162, -INF , !P3 ;  /* 0xff800000a2a27808 */ /* 0x000fc40005800000 */
[----:B------:R-:W-:Y:S02]  /*12450*/  ISETP.GT.AND P3, PT, R220, 0x19, P1 ;  /* 0x00000019dc00780c */ /* 0x000fe40000f64270 */
[----:B------:R-:W-:Y:S02]  /*12460*/  FSEL R182, R182, -INF , !P6 ;  /* 0xff800000b6b67808 */ /* 0x000fe40007000000 */
[----:B------:R-:W-:-:S04]  /*12470*/  ISETP.LT.OR P3, PT, R221, 0x1a, P3 ;  /* 0x0000001add00780c */ /* 0x000fc80001f61670 */
[----:B------:R-:W-:Y:S02]  /*12480*/  FSEL R167, R167, -INF , !P3 ;  /* 0xff800000a7a77808 */ /* 0x000fe40005800000 */
[----:B------:R-:W-:-:S04]  /*12490*/  ISETP.GT.AND P3, PT, R220, 0x28, P1 ;  /* 0x00000028dc00780c */ /* 0x000fc80000f64270 */
[----:B------:R-:W-:Y:S02]  /*124a0*/  ISETP.LT.OR P3, PT, R221, 0x29, P3 ;  /* 0x00000029dd00780c */ /* 0x000fe40001f61670 */
[----:B0-----:R-:W-:-:S05]  /*124b0*/  FMNMX.FTZ R6, R6, R7, !PT ;  /* 0x0000000706067209 */ /* 0x001fca0007810000 */
[----:B------:R-:W0:Y:S02]  /*124c0*/  SHFL.BFLY PT, R7, R6, 0x1, 0x1f ;  /* 0x0c201f0006077f89 */ /* 0x000e2400000e0000 */
[----:B0-----:R-:W-:-:S04]  /*124d0*/  FMNMX.FTZ R6, R6, R7, !PT ;  /* 0x0000000706067209 */ /* 0x001fc80007810000 */
[----:B------:R-:W-:-:S04]  /*124e0*/  FSETP.NEU.FTZ.AND P2, PT, R6, -INF , PT ;  /* 0xff8000000600780b */ /* 0x000fc80003f5d000 */
[----:B------:R-:W-:-:S05]  /*124f0*/  FSEL R7, R6, RZ, P2 ;  /* 0x000000ff06077208 */ /* 0x000fca0001000000 */
[----:B------:R-:W-:Y:S01]  /*12500*/  FADD.FTZ R187, -R7, R187 ;  /* 0x000000bb07bb7221 */ /* 0x000fe20000010100 */
[----:B------:R-:W-:-:S04]  /*12510*/  IMAD.U32 R7, RZ, RZ, UR4 ;  /* 0x00000004ff077e24 */ /* 0x000fc8000f8e00ff */
[----:B------:R-:W-:-:S05]  /*12520*/  FMUL.FTZ R14, R6, R7 ;  /* 0x00000007060e7220 */ /* 0x000fca0000410000 */
[----:B------:R-:W-:Y:S02]  /*12530*/  FSEL R14, R14, RZ, P2 ;  /* 0x000000ff0e0e7208 */ /* 0x000fe40001000000 */
[----:B------:R-:W-:-:S03]  /*12540*/  ISETP.GT.AND P2, PT, R220, 0x8, P1 ;  /* 0x00000008dc00780c */ /* 0x000fc60000f44270 */
        /* <DEDUP_REMOVED lines=16> */
[----:B------:R-:W-:Y:S01]  /*12650*/  ISETP.LT.OR P2, PT, R221, 0x9, P2 ;  /* 0x00000009dd00780c */ /* 0x000fe20001741670 */
[----:B------:R-:W-:Y:S01]  /*12660*/  FMUL.FTZ R176, R187, R7 ;  /* 0x00000007bbb07220 */ /* 0x000fe20000410000 */
[----:B------:R-:W-:Y:S01]  /*12670*/  FMNMX.FTZ R14, R154, R186, !PT ;  /* 0x000000ba9a0e7209 */ /* 0x000fe20007810000 */
[----:B------:R-:W-:Y:S01]  /*12680*/  MUFU.EX2 R152, R152 ;  /* 0x0000009800987308 */ /* 0x000fe20000000800 */
[----:B------:R-:W-:-:S02]  /*12690*/  FSEL R158, R158, -INF , !P2 ;  /* 0xff8000009e9e7808 */ /* 0x000fc40005000000 */
[----:B------:R-:W-:Y:S02]  /*126a0*/  FMNMX.FTZ R14, R155, R14, !PT ;  /* 0x0000000e9b0e7209 */ /* 0x000fe40007810000 */
[----:B------:R-:W-:Y:S02]  /*126b0*/  ISETP.GT.AND P2, PT, R220, 0x11, P1 ;  /* 0x00000011dc00780c */ /* 0x000fe40000f44270 */
[----:B------:R-:W-:Y:S01]  /*126c0*/  FMNMX.FTZ R14, R158, R14, !PT ;  /* 0x0000000e9e0e7209 */ /* 0x000fe20007810000 */
[----:B------:R-:W0:Y:S01]  /*126d0*/  MUFU.EX2 R176, R176 ;  /* 0x000000b000b07308 */ /* 0x000e220000000800 */
[----:B------:R-:W-:Y:S02]  /*126e0*/  ISETP.LT.OR P2, PT, R221, 0x12, P2 ;  /* 0x00000012dd00780c */ /* 0x000fe40001741670 */
[----:B------:R-:W-:Y:S02]  /*126f0*/  FMNMX.FTZ R14, R159, R14, !PT ;  /* 0x0000000e9f0e7209 */ /* 0x000fe40007810000 */
[----:B------:R-:W-:-:S02]  /*12700*/  FSEL R163, R163, -INF , !P2 ;  /* 0xff800000a3a37808 */ /* 0x000fc40005000000 */
[----:B------:R-:W-:Y:S01]  /*12710*/  FMNMX.FTZ R14, R162, R14, !PT ;  /* 0x0000000ea20e7209 */ /* 0x000fe20007810000 */
[----:B------:R-:W3:Y:S01]  /*12720*/  MUFU.EX2 R153, R153 ;  /* 0x0000009900997308 */ /* 0x000ee20000000800 */
[----:B------:R-:W-:Y:S02]  /*12730*/  ISETP.GT.AND P2, PT, R220, 0x20, P1 ;  /* 0x00000020dc00780c */ /* 0x000fe40000f44270 */
[----:B------:R-:W-:Y:S02]  /*12740*/  FMNMX.FTZ R14, R163, R14, !PT ;  /* 0x0000000ea30e7209 */ /* 0x000fe40007810000 */
[----:B------:R-:W-:Y:S02]  /*12750*/  ISETP.LT.OR P2, PT, R221, 0x21, P2 ;  /* 0x00000021dd00780c */ /* 0x000fe40001741670 */
[----:B------:R-:W-:Y:S01]  /*12760*/  FMNMX.FTZ R14, R166, R14, !PT ;  /* 0x0000000ea60e7209 */ /* 0x000fe20007810000 */
[----:B------:R-:W4:Y:S01]  /*12770*/  MUFU.EX2 R156, R156 ;  /* 0x0000009c009c7308 */ /* 0x000f220000000800 */
[----:B------:R-:W-:Y:S01]  /*12780*/  FSEL R170, R170, -INF , !P2 ;  /* 0xff800000aaaa7808 */ /* 0x000fe20005000000 */
[----:B0-----:R-:W-:Y:S01]  /*12790*/  FFMA.FTZ R3, R176, R3, R152 ;  /* 0x00000003b0037223 */ /* 0x001fe20000010098 */
[----:B------:R-:W-:Y:S01]  /*127a0*/  FMNMX.FTZ R14, R167, R14, !PT ;  /* 0x0000000ea70e7209 */ /* 0x000fe20007810000 */
[-C--:B------:R-:W-:Y:S01]  /*127b0*/  FMUL.FTZ R24, R24, R176.reuse ;  /* 0x000000b018187220 */ /* 0x080fe20000410000 */
[----:B------:R-:W-:Y:S01]  /*127c0*/  ISETP.GT.AND P2, PT, R220, 0x29, P1 ;  /* 0x00000029dc00780c */ /* 0x000fe20000f44270 */
[----:B------:R-:W-:Y:S01]  /*127d0*/  FMUL.FTZ R25, R25, R176 ;  /* 0x000000b019197220 */ /* 0x000fe20000410000 */
[----:B------:R-:W-:Y:S01]  /*127e0*/  FMNMX.FTZ R14, R170, R14, !PT ;  /* 0x0000000eaa0e7209 */ /* 0x000fe20007810000 */
[----:B------:R-:W0:Y:S01]  /*127f0*/  MUFU.EX2 R157, R157 ;  /* 0x0000009d009d7308 */ /* 0x000e220000000800 */
[C---:B---3--:R-:W-:Y:S01]  /*12800*/  FADD.FTZ R3, R153.reuse, R3 ;  /* 0x0000000399037221 */ /* 0x048fe20000010000 */
[----:B------:R-:W-:Y:S01]  /*12810*/  F2FP.BF16.F32.PACK_AB R152, R153, R152 ;  /* 0x000000989998723e */ /* 0x000fe200000010ff */
[-C--:B------:R-:W-:Y:S01]  /*12820*/  FMUL.FTZ R28, R28, R176.reuse ;  /* 0x000000b01c1c7220 */ /* 0x080fe20000410000 */
[----:B------:R-:W-:Y:S01]  /*12830*/  ISETP.LT.OR P2, PT, R221, 0x2a, P2 ;  /* 0x0000002add00780c */ /* 0x000fe20001741670 */
[-C--:B------:R-:W-:Y:S01]  /*12840*/  FMUL.FTZ R29, R29, R176.reuse ;  /* 0x000000b01d1d7220 */ /* 0x080fe20000410000 */
[----:B------:R-:W-:Y:S01]  /*12850*/  FSEL R153, R174, -INF , !P3 ;  /* 0xff800000ae997808 */ /* 0x000fe20005800000 */
[----:B------:R-:W-:Y:S01]  /*12860*/  FMUL.FTZ R32, R32, R176 ;  /* 0x000000b020207220 */ /* 0x000fe20000410000 */
[----:B------:R-:W-:Y:S01]  /*12870*/  ISETP.GT.AND P3, PT, R220, 0x30, P1 ;  /* 0x00000030dc00780c */ /* 0x000fe20000f64270 */
[----:B------:R-:W3:Y:S01]  /*12880*/  MUFU.EX2 R160, R160 ;  /* 0x000000a000a07308 */ /* 0x000ee20000000800 */
[----:B------:R-:W-:Y:S01]  /*12890*/  FMNMX.FTZ R14, R171, R14, !PT ;  /* 0x0000000eab0e7209 */ /* 0x000fe20007810000 */
[----:B----4-:R-:W-:Y:S01]  /*128a0*/  FADD.FTZ R3, R156, R3 ;  /* 0x000000039c037221 */ /* 0x010fe20000010000 */
[----:B------:R-:W-:Y:S01]  /*128b0*/  FSEL R175, R175, -INF , !P2 ;  /* 0xff800000afaf7808 */ /* 0x000fe20005000000 */
[-C--:B------:R-:W-:Y:S01]  /*128c0*/  FMUL.FTZ R33, R33, R176.reuse ;  /* 0x000000b021217220 */ /* 0x080fe20000410000 */
[----:B------:R-:W-:Y:S01]  /*128d0*/  ISETP.GT.AND P2, PT, R220, 0x31, P1 ;  /* 0x00000031dc00780c */ /* 0x000fe20000f44270 */
[----:B------:R-:W-:Y:S01]  /*128e0*/  FMUL.FTZ R36, R36, R176 ;  /* 0x000000b024247220 */ /* 0x000fe20000410000 */
[----:B------:R-:W-:Y:S01]  /*128f0*/  ISETP.LT.OR P3, PT, R221, 0x31, P3 ;  /* 0x00000031dd00780c */ /* 0x000fe20001f61670 */
[----:B------:R-:W4:Y:S01]  /*12900*/  MUFU.EX2 R161, R161 ;  /* 0x000000a100a17308 */ /* 0x000f220000000800 */
[----:B------:R-:W-:Y:S01]  /*12910*/  FMNMX.FTZ R14, R153, R14, !PT ;  /* 0x0000000e990e7209 */ /* 0x000fe20007810000 */
[----:B0-----:R-:W-:Y:S01]  /*12920*/  FADD.FTZ R3, R157, R3 ;  /* 0x000000039d037221 */ /* 0x001fe20000010000 */
[----:B------:R-:W-:Y:S01]  /*12930*/  ISETP.LT.OR P2, PT, R221, 0x32, P2 ;  /* 0x00000032dd00780c */ /* 0x000fe20001741670 */
[-C--:B------:R-:W-:Y:S01]  /*12940*/  FMUL.FTZ R37, R37, R176.reuse ;  /* 0x000000b025257220 */ /* 0x080fe20000410000 */
[----:B------:R-:W-:Y:S01]  /*12950*/  FSEL R178, R178, -INF , !P3 ;  /* 0xff800000b2b27808 */ /* 0x000fe20005800000 */
[----:B------:R-:W-:Y:S01]  /*12960*/  FMUL.FTZ R40, R40, R176 ;  /* 0x000000b028287220 */ /* 0x000fe20000410000 */
[----:B------:R-:W-:Y:S01]  /*12970*/  FMNMX.FTZ R14, R175, R14, !PT ;  /* 0x0000000eaf0e7209 */ /* 0x000fe20007810000 */
[----:B------:R-:W0:Y:S01]  /*12980*/  MUFU.EX2 R164, R164 ;  /* 0x000000a400a47308 */ /* 0x000e220000000800 */
[----:B------:R-:W-:Y:S01]  /*12990*/  ISETP.GT.AND P1, PT, R220, 0x39, P1 ;  /* 0x00000039dc00780c */ /* 0x000fe20000f24270 */
[----:B---3--:R-:W-:Y:S01]  /*129a0*/  FADD.FTZ R3, R160, R3 ;  /* 0x00000003a0037221 */ /* 0x008fe20000010000 */
[----:B------:R-:W-:Y:S01]  /*129b0*/  FSEL R179, R179, -INF , !P2 ;  /* 0xff800000b3b37808 */ /* 0x000fe20005000000 */
[----:B------:R-:W-:Y:S01]  /*129c0*/  FMUL.FTZ R41, R41, R176 ;  /* 0x000000b029297220 */ /* 0x000fe20000410000 */
[----:B------:R-:W-:Y:S01]  /*129d0*/  FMNMX.FTZ R14, R178, R14, !PT ;  /* 0x0000000eb20e7209 */ /* 0x000fe20007810000 */
[----:B------:R-:W-:Y:S01]  /*129e0*/  FMUL.FTZ R44, R44, R176 ;  /* 0x000000b02c2c7220 */ /* 0x000fe20000410000 */
[----:B------:R-:W-:Y:S01]  /*129f0*/  ISETP.LT.OR P1, PT, R221, 0x3a, P1 ;  /* 0x0000003add00780c */ /* 0x000fe20000f21670 */
[----:B------:R-:W3:Y:S01]  /*12a00*/  MUFU.EX2 R165, R165 ;  /* 0x000000a500a57308 */ /* 0x000ee20000000800 */
[----:B------:R-:W-:Y:S01]  /*12a10*/  FMNMX.FTZ R14, R179, R14, !PT ;  /* 0x0000000eb30e7209 */ /* 0x000fe20007810000 */
[----:B----4-:R-:W-:Y:S01]  /*12a20*/  FADD.FTZ R3, R161, R3 ;  /* 0x00000003a1037221 */ /* 0x010fe20000010000 */
[----:B------:R-:W-:Y:S01]  /*12a30*/  FSEL R183, R183, -INF , !P1 ;  /* 0xff800000b7b77808 */ /* 0x000fe20004800000 */
[----:B------:R-:W-:Y:S01]  /*12a40*/  FMUL.FTZ R45, R45, R176 ;  /* 0x000000b02d2d7220 */ /* 0x000fe20000410000 */
[----:B------:R-:W-:Y:S01]  /*12a50*/  FMNMX.FTZ R14, R182, R14, !PT ;  /* 0x0000000eb60e7209 */ /* 0x000fe20007810000 */
[-C--:B------:R-:W-:Y:S01]  /*12a60*/  FMUL.FTZ R48, R48, R176.reuse ;  /* 0x000000b030307220 */ /* 0x080fe20000410000 */
[----:B------:R-:W-:Y:S01]  /*12a70*/  FMUL.FTZ R49, R49, R176 ;  /* 0x000000b031317220 */ /* 0x000fe20000410000 */
[----:B------:R-:W4:Y:S01]  /*12a80*/  MUFU.EX2 R168, R168 ;  /* 0x000000a800a87308 */ /* 0x000f220000000800 */
[----:B------:R-:W-:Y:S01]  /*12a90*/  FMNMX.FTZ R14, R183, R14, !PT ;  /* 0x0000000eb70e7209 */ /* 0x000fe20007810000 */
[----:B0-----:R-:W-:Y:S01]  /*12aa0*/  FADD.FTZ R3, R164, R3 ;  /* 0x00000003a4037221 */ /* 0x001fe20000010000 */
[-C--:B------:R-:W-:Y:S01]  /*12ab0*/  FMUL.FTZ R52, R52, R176.reuse ;  /* 0x000000b034347220 */ /* 0x080fe20000410000 */
[-C--:B------:R-:W-:Y:S01]  /*12ac0*/  FMUL.FTZ R53, R53, R176.reuse ;  /* 0x000000b035357220 */ /* 0x080fe20000410000 */
[-C--:B------:R-:W-:Y:S01]  /*12ad0*/  FMUL.FTZ R56, R56, R176.reuse ;  /* 0x000000b038387220 */ /* 0x080fe20000410000 */
[----:B------:R-:W0:Y:S01]  /*12ae0*/  SHFL.BFLY PT, R174, R14, 0x2, 0x1f ;  /* 0x0c401f000eae7f89 */ /* 0x000e2200000e0000 */
        /* <DEDUP_REMOVED lines=22> */
[----:B------:R-:W-:Y:S01]  /*12c50*/  FMUL.FTZ R89, R89, R176 ;  /* 0x000000b059597220 */ /* 0x000fe20000410000 */
[----:B0-----:R-:W-:Y:S01]  /*12c60*/  FMNMX.FTZ R14, R14, R174, !PT ;  /* 0x000000ae0e0e7209 */ /* 0x001fe20007810000 */
[-C--:B------:R-:W-:Y:S01]  /*12c70*/  FMUL.FTZ R92, R92, R176.reuse ;  /* 0x000000b05c5c7220 */ /* 0x080fe20000410000 */
[----:B------:R-:W0:Y:S01]  /*12c80*/  MUFU.EX2 R209, R209 ;  /* 0x000000d100d17308 */ /* 0x000e220000000800 */
        /* <DEDUP_REMOVED lines=8> */
[----:B----4-:R-:W-:Y:S01]  /*12d10*/  FADD.FTZ R3, R173, R3 ;  /* 0x00000003ad037221 */ /* 0x010fe20000010000 */
[-C--:B------:R-:W-:Y:S01]  /*12d20*/  FMUL.FTZ R104, R104, R176.reuse ;  /* 0x000000b068687220 */ /* 0x080fe20000410000 */
[-C--:B------:R-:W-:Y:S01]  /*12d30*/  FMUL.FTZ R105, R105, R176.reuse ;  /* 0x000000b069697220 */ /* 0x080fe20000410000 */
[-C--:B------:R-:W-:Y:S01]  /*12d40*/  FMUL.FTZ R108, R108, R176.reuse ;  /* 0x000000b06c6c7220 */ /* 0x080fe20000410000 */
[-C--:B------:R-:W-:Y:S01]  /*12d50*/  FMUL.FTZ R109, R109, R176.reuse ;  /* 0x000000b06d6d7220 */ /* 0x080fe20000410000 */
[-C--:B------:R-:W-:Y:S01]  /*12d60*/  FMUL.FTZ R112, R112, R176.reuse ;  /* 0x000000b070707220 */ /* 0x080fe20000410000 */
[-C--:B------:R-:W-:Y:S01]  /*12d70*/  FMUL.FTZ R113, R113, R176.reuse ;  /* 0x000000b071717220 */ /* 0x080fe20000410000 */
        /* <DEDUP_REMOVED lines=12> */
[----:B------:R-:W-:-:S02]  /*12e40*/  IMAD.MOV R174, RZ, RZ, -R201 ;  /* 0x000000ffffae7224 */ /* 0x000fc400078e0ac9 */
[-C--:B------:R-:W-:Y:S01]  /*12e50*/  FMUL.FTZ R132, R132, R176.reuse ;  /* 0x000000b084847220 */ /* 0x080fe20000410000 */
[----:B------:R-:W-:Y:S01]  /*12e60*/  FMUL.FTZ R133, R133, R176 ;  /* 0x000000b085857220 */ /* 0x000fe20000410000 */
[C---:B------:R-:W-:Y:S01]  /*12e70*/  FSETP.NEU.FTZ.AND P1, PT, R14.reuse, -INF , PT ;  /* 0xff8000000e00780b */ /* 0x040fe20003f3d000 */
[-C--:B------:R-:W-:Y:S01]  /*12e80*/  FMUL.FTZ R220, R14, R7.reuse ;  /* 0x000000070edc7220 */ /* 0x080fe20000410000 */
[----:B------:R-:W-:Y:S01]  /*12e90*/  ISETP.NE.AND P2, PT, R188, R174, PT ;  /* 0x000000aebc00720c */ /* 0x000fe20003f45270 */
[-C--:B------:R-:W-:Y:S01]  /*12ea0*/  FMUL.FTZ R136, R136, R176.reuse ;  /* 0x000000b088887220 */ /* 0x080fe20000410000 */
[----:B------:R-:W-:Y:S01]  /*12eb0*/  FSEL R174, R14, RZ, P1 ;  /* 0x000000ff0eae7208 */ /* 0x000fe20000800000 */
[-C--:B------:R-:W-:Y:S01]  /*12ec0*/  FMUL.FTZ R137, R137, R176.reuse ;  /* 0x000000b089897220 */ /* 0x080fe20000410000 */
[----:B------:R-:W-:Y:S01]  /*12ed0*/  FSEL R220, R220, RZ, P1 ;  /* 0x000000ffdcdc7208 */ /* 0x000fe20000800000 */
[-C--:B------:R-:W-:Y:S01]  /*12ee0*/  FMUL.FTZ R140, R140, R176.reuse ;  /* 0x000000b08c8c7220 */ /* 0x080fe20000410000 */
[-C--:B------:R-:W-:Y:S01]  /*12ef0*/  FMUL.FTZ R141, R141, R176.reuse ;  /* 0x000000b08d8d7220 */ /* 0x080fe20000410000 */
[----:B------:R-:W-:Y:S01]  /*12f00*/  FADD.FTZ R174, -R174, R186 ;  /* 0x000000baaeae7221 */ /* 0x000fe20000010100 */
[----:B------:R-:W-:Y:S01]  /*12f10*/  FMUL.FTZ R144, R144, R176 ;  /* 0x000000b090907220 */ /* 0x000fe20000410000 */
[-CC-:B------:R-:W-:Y:S01]  /*12f20*/  FFMA.FTZ R186, R155, R7.reuse, -R220.reuse ;  /* 0x000000079bba7223 */ /* 0x180fe200000108dc */
[-CC-:B------:R-:W-:Y:S01]  /*12f30*/  FFMA.FTZ R155, R158, R7.reuse, -R220.reuse ;  /* 0x000000079e9b7223 */ /* 0x180fe200000108dc */
[-C--:B------:R-:W-:Y:S01]  /*12f40*/  FMUL.FTZ R174, R174, R7.reuse ;  /* 0x00000007aeae7220 */ /* 0x080fe20000410000 */
[----:B------:R-:W-:Y:S01]  /*12f50*/  FFMA.FTZ R159, R159, R7, -R220 ;  /* 0x000000079f9f7223 */ /* 0x000fe200000108dc */
[----:B------:R-:W-:-:S02]  /*12f60*/  @!P2 IMAD R185, R185, 0x40, R198 ;  /* 0x00000040b9b9a824 */ /* 0x000fc400078e02c6 */
[-CC-:B------:R-:W-:Y:S01]  /*12f70*/  FFMA.FTZ R187, R162, R7.reuse, -R220.reuse ;  /* 0x00000007a2bb7223 */ /* 0x180fe200000108dc */
[----:B------:R-:W-:Y:S01]  /*12f80*/  MUFU.EX2 R186, R186 ;  /* 0x000000ba00ba7308 */ /* 0x000fe20000000800 */
[-C--:B------:R-:W-:Y:S01]  /*12f90*/  FFMA.FTZ R163, R163, R7.reuse, -R220 ;  /* 0x00000007a3a37223 */ /* 0x080fe200000108dc */
[----:B------:R-:W-:Y:S02]  /*12fa0*/  @!P2 IMAD R185, R185, 0x4, R2 ;  /* 0x00000004b9b9a824 */ /* 0x000fe400078e0202 */
[-CC-:B------:R-:W-:Y:S01]  /*12fb0*/  FFMA.FTZ R153, R153, R7.reuse, -R220.reuse ;  /* 0x0000000799997223 */ /* 0x180fe200000108dc */
[----:B------:R-:W-:Y:S01]  /*12fc0*/  F2FP.BF16.F32.PACK_AB R158, R165, R164 ;  /* 0x000000a4a59e723e */ /* 0x000fe200000010ff */
[-CC-:B------:R-:W-:Y:S01]  /*12fd0*/  FFMA.FTZ R210, R166, R7.reuse, -R220.reuse ;  /* 0x00000007a6d27223 */ /* 0x180fe200000108dc */
[-CC-:B------:R-:W-:Y:S01]  /*12fe0*/  FFMA.FTZ R167, R167, R7.reuse, -R220.reuse ;  /* 0x00000007a7a77223 */ /* 0x180fe200000108dc */
[----:B------:R-:W-:Y:S01]  /*12ff0*/  @!P2 STS [R185+0x28800], R176 ;  /* 0x028800b0b900a388 */ /* 0x000fe20000000800 */
[----:B------:R-:W0:Y:S01]  /*13000*/  MUFU.EX2 R174, R174 ;  /* 0x000000ae00ae7308 */ /* 0x000e220000000800 */
        /* <DEDUP_REMOVED lines=8> */
[----:B------:R-:W-:Y:S01]  /*13090*/  F2FP.BF16.F32.PACK_AB R162, R173, R172 ;  /* 0x000000acada2723e */ /* 0x000fe200000010ff */
[-C--:B------:R-:W-:Y:S01]  /*130a0*/  FMUL.FTZ R145, R145, R176.reuse ;  /* 0x000000b091917220 */ /* 0x080fe20000410000 */
[----:B------:R-:W-:Y:S01]  /*130b0*/  F2FP.BF16.F32.PACK_AB R164, R177, R209 ;  /* 0x000000d1b1a4723e */ /* 0x000fe200000010ff */
[-C--:B------:R-:W-:Y:S01]  /*130c0*/  FMUL.FTZ R148, R148, R176.reuse ;  /* 0x000000b094947220 */ /* 0x080fe20000410000 */
[----:B------:R-:W-:-:S03]  /*130d0*/  FMUL.FTZ R149, R149, R176 ;  /* 0x000000b095957220 */ /* 0x000fc60000410000 */
[----:B------:R-:W-:Y:S01]  /*130e0*/  MUFU.EX2 R159, R159 ;  /* 0x0000009f009f7308 */ /* 0x000fe20000000800 */
[----:B0-----:R0:W-:Y:S01]  /*130f0*/  @!P2 STS [R185+0x28820], R174 ;  /* 0x028820aeb900a388 */ /* 0x0011e20000000800 */
        /* <DEDUP_REMOVED lines=9> */
[----:B0-----:R-:W-:Y:S01]  /*13190*/  FFMA.FTZ R185, R154, R7, -R220 ;  /* 0x000000079ab97223 */ /* 0x001fe200000108dc */
[----:B------:R-:W-:Y:S01]  /*131a0*/  F2FP.BF16.F32.PACK_AB R154, R157, R156 ;  /* 0x0000009c9d9a723e */ /* 0x000fe200000010ff */
[----:B------:R-:W-:Y:S01]  /*131b0*/  FMUL.FTZ R42, R42, R174 ;  /* 0x000000ae2a2a7220 */ /* 0x000fe20000410000 */
[----:B------:R-:W-:Y:S01]  /*131c0*/  F2FP.BF16.F32.PACK_AB R156, R161, R160 ;  /* 0x000000a0a19c723e */ /* 0x000fe200000010ff */
[----:B------:R-:W-:Y:S01]  /*131d0*/  FMUL.FTZ R43, R43, R174 ;  /* 0x000000ae2b2b7220 */ /* 0x000fe20000410000 */
        /* <DEDUP_REMOVED lines=25> */
[----:B0-----:R-:W-:Y:S01]  /*13370*/  FFMA.FTZ R165, R174, R0, R185 ;  /* 0x00000000aea57223 */ /* 0x001fe200000100b9 */
[-C--:B------:R-:W-:Y:S01]  /*13380*/  FMUL.FTZ R86, R86, R174.reuse ;  /* 0x000000ae56567220 */ /* 0x080fe20000410000 */
[-C--:B------:R-:W-:Y:S01]  /*13390*/  FMUL.FTZ R87, R87, R174.reuse ;  /* 0x000000ae57577220 */ /* 0x080fe20000410000 */
[-C--:B------:R-:W-:Y:S01]  /*133a0*/  FMUL.FTZ R90, R90, R174.reuse ;  /* 0x000000ae5a5a7220 */ /* 0x080fe20000410000 */
        /* <DEDUP_REMOVED lines=12> */
[----:B0-----:R-:W-:Y:S01]  /*13470*/  FADD.FTZ R153, R186, R165 ;  /* 0x000000a5ba997221 */ /* 0x001fe20000010000 */
[-C--:B------:R-:W-:Y:S01]  /*13480*/  FMUL.FTZ R111, R111, R174.reuse ;  /* 0x000000ae6f6f7220 */ /* 0x080fe20000410000 */
[-C--:B------:R-:W-:Y:S01]  /*13490*/  FMUL.FTZ R114, R114, R174.reuse ;  /* 0x000000ae72727220 */ /* 0x080fe20000410000 */
[-C--:B------:R-:W-:Y:S01]  /*134a0*/  FMUL.FTZ R115, R115, R174.reuse ;  /* 0x000000ae73737220 */ /* 0x080fe20000410000 */
[----:B------:R-:W-:Y:S01]  /*134b0*/  FADD.FTZ R153, R155, R153 ;  /* 0x000000999b997221 */ /* 0x000fe20000010000 */
[C---:B------:R-:W-:Y:S01]  /*134c0*/  F2FP.BF16.F32.PACK_AB R155, R159.reuse, R155 ;  /* 0x0000009b9f9b723e */ /* 0x040fe200000010ff */
[----:B------:R-:W-:Y:S01]  /*134d0*/  FMUL.FTZ R118, R118, R174 ;  /* 0x000000ae76767220 */ /* 0x000fe20000410000 */
[----:B------:R-:W0:Y:S01]  /*134e0*/  MUFU.EX2 R171, R171 ;  /* 0x000000ab00ab7308 */ /* 0x000e220000000800 */
[----:B------:R-:W-:Y:S01]  /*134f0*/  FADD.FTZ R153, R159, R153 ;  /* 0x000000999f997221 */ /* 0x000fe20000010000 */
[----:B---3--:R-:W-:Y:S01]  /*13500*/  F2FP.BF16.F32.PACK_AB R159, R167, R210 ;  /* 0x000000d2a79f723e */ /* 0x008fe200000010ff */
[-C--:B------:R-:W-:Y:S01]  /*13510*/  FMUL.FTZ R119, R119, R174.reuse ;  /* 0x000000ae77777220 */ /* 0x080fe20000410000 */
[-C--:B------:R-:W-:Y:S01]  /*13520*/  FMUL.FTZ R122, R122, R174.reuse ;  /* 0x000000ae7a7a7220 */ /* 0x080fe20000410000 */
[----:B------:R-:W-:Y:S01]  /*13530*/  FADD.FTZ R153, R157, R153 ;  /* 0x000000999d997221 */ /* 0x000fe20000010000 */
[----:B------:R-:W-:Y:S01]  /*13540*/  F2FP.BF16.F32.PACK_AB R157, R163, R157 ;  /* 0x0000009da39d723e */ /* 0x000fe200000010ff */
[-C--:B------:R-:W-:Y:S01]  /*13550*/  FMUL.FTZ R123, R123, R174.reuse ;  /* 0x000000ae7b7b7220 */ /* 0x080fe20000410000 */
[----:B------:R-:W3:Y:S01]  /*13560*/  MUFU.EX2 R175, R175 ;  /* 0x000000af00af7308 */ /* 0x000ee20000000800 */
[----:B------:R-:W-:Y:S01]  /*13570*/  FADD.FTZ R168, R163, R153 ;  /* 0x00000099a3a87221 */ /* 0x000fe20000010000 */
[----:B------:R-:W-:Y:S01]  /*13580*/  F2FP.BF16.F32.PACK_AB R153, R186, R185 ;  /* 0x000000b9ba99723e */ /* 0x000fe200000010ff */
[----:B------:R-:W-:Y:S01]  /*13590*/  BAR.SYNC.DEFER_BLOCKING 0xf, 0x100 ;  /* 0x03c4000000007b1d */ /* 0x000fe20000010000 */
[-C--:B------:R-:W-:Y:S01]  /*135a0*/  FMUL.FTZ R126, R126, R174.reuse ;  /* 0x000000ae7e7e7220 */ /* 0x080fe20000410000 */
[----:B------:R-:W-:Y:S01]  /*135b0*/  FADD.FTZ R168, R210, R168 ;  /* 0x000000a8d2a87221 */ /* 0x000fe20000010000 */
[-C--:B------:R-:W-:Y:S01]  /*135c0*/  FMUL.FTZ R127, R127, R174.reuse ;  /* 0x000000ae7f7f7220 */ /* 0x080fe20000410000 */
[-C--:B------:R-:W-:Y:S01]  /*135d0*/  FMUL.FTZ R130, R130, R174.reuse ;  /* 0x000000ae82827220 */ /* 0x080fe20000410000 */
[-C--:B------:R-:W-:Y:S01]  /*135e0*/  FMUL.FTZ R131, R131, R174.reuse ;  /* 0x000000ae83837220 */ /* 0x080fe20000410000 */
[----:B------:R-:W-:Y:S01]  /*135f0*/  FADD.FTZ R168, R167, R168 ;  /* 0x000000a8a7a87221 */ /* 0x000fe20000010000 */
[----:B------:R-:W5:Y:S01]  /*13600*/  MUFU.EX2 R165, R178 ;  /* 0x000000b200a57308 */ /* 0x000f620000000800 */
[-C--:B------:R-:W-:Y:S01]  /*13610*/  FMUL.FTZ R134, R134, R174.reuse ;  /* 0x000000ae86867220 */ /* 0x080fe20000410000 */
[-C--:B------:R-:W-:Y:S01]  /*13620*/  FMUL.FTZ R135, R135, R174.reuse ;  /* 0x000000ae87877220 */ /* 0x080fe20000410000 */
[----:B----4-:R-:W-:Y:S01]  /*13630*/  FADD.FTZ R168, R161, R168 ;  /* 0x000000a8a1a87221 */ /* 0x010fe20000010000 */
[----:B0-----:R-:W-:Y:S01]  /*13640*/  F2FP.BF16.F32.PACK_AB R161, R171, R161 ;  /* 0x000000a1aba1723e */ /* 0x001fe200000010ff */
[-C--:B------:R-:W-:Y:S01]  /*13650*/  FMUL.FTZ R138, R138, R174.reuse ;  /* 0x000000ae8a8a7220 */ /* 0x080fe20000410000 */
[----:B------:R-:W-:Y:S01]  /*13660*/  FMUL.FTZ R139, R139, R174 ;  /* 0x000000ae8b8b7220 */ /* 0x000fe20000410000 */
[----:B------:R-:W-:Y:S01]  /*13670*/  FADD.FTZ R168, R171, R168 ;  /* 0x000000a8aba87221 */ /* 0x000fe20000010000 */
[----:B------:R-:W0:Y:S01]  /*13680*/  MUFU.EX2 R166, R180 ;  /* 0x000000b400a67308 */ /* 0x000e220000000800 */
[----:B---3--:R-:W-:Y:S01]  /*13690*/  F2FP.BF16.F32.PACK_AB R163, R175, R0 ;  /* 0x00000000afa3723e */ /* 0x008fe200000010ff */
[-C--:B------:R-:W-:Y:S01]  /*136a0*/  FMUL.FTZ R142, R142, R174.reuse ;  /* 0x000000ae8e8e7220 */ /* 0x080fe20000410000 */
[----:B------:R-:W-:Y:S01]  /*136b0*/  FADD.FTZ R168, R0, R168 ;  /* 0x000000a800a87221 */ /* 0x000fe20000010000 */
[-C--:B------:R-:W-:Y:S01]  /*136c0*/  FMUL.FTZ R143, R143, R174.reuse ;  /* 0x000000ae8f8f7220 */ /* 0x080fe20000410000 */
[-C--:B------:R-:W-:Y:S01]  /*136d0*/  FMUL.FTZ R146, R146, R174.reuse ;  /* 0x000000ae92927220 */ /* 0x080fe20000410000 */
[-C--:B------:R-:W-:Y:S01]  /*136e0*/  FMUL.FTZ R147, R147, R174.reuse ;  /* 0x000000ae93937220 */ /* 0x080fe20000410000 */
[----:B------:R-:W-:Y:S01]  /*136f0*/  FADD.FTZ R168, R175, R168 ;  /* 0x000000a8afa87221 */ /* 0x000fe20000010000 */
[----:B------:R-:W3:Y:S01]  /*13700*/  MUFU.EX2 R179, R179 ;  /* 0x000000b300b37308 */ /* 0x000ee20000000800 */
[----:B------:R4:W-:Y:S01]  /*13710*/  STSM.16.M88.4 [R202+0x26800], R152 ;  /* 0x02680098ca007844 */ /* 0x0009e20000000200 */
[-C--:B------:R-:W-:Y:S01]  /*13720*/  FMUL.FTZ R150, R150, R174.reuse ;  /* 0x000000ae96967220 */ /* 0x080fe20000410000 */
[----:B-----5:R-:W-:Y:S01]  /*13730*/  FADD.FTZ R168, R165, R168 ;  /* 0x000000a8a5a87221 */ /* 0x020fe20000010000 */
[----:B------:R-:W-:Y:S01]  /*13740*/  FMUL.FTZ R151, R151, R174 ;  /* 0x000000ae97977220 */ /* 0x000fe20000410000 */
[----:B------:R4:W-:Y:S03]  /*13750*/  STSM.16.M88.4 [R205], R156 ;  /* 0x0000009ccd007844 */ /* 0x0009e60000000200 */
[----:B------:R-:W5:Y:S01]  /*13760*/  MUFU.EX2 R182, R182 ;  /* 0x000000b600b67308 */ /* 0x000f620000000800 */
[----:B0-----:R-:W-:Y:S01]  /*13770*/  FADD.FTZ R3, R166, R3 ;  /* 0x00000003a6037221 */ /* 0x001fe20000010000 */
[C---:B------:R-:W-:Y:S01]  /*13780*/  F2FP.BF16.F32.PACK_AB R166, R181.reuse, R166 ;  /* 0x000000a6b5a6723e */ /* 0x040fe200000010ff */
[----:B------:R4:W-:Y:S02]  /*13790*/  STSM.16.M88.4 [R203], R160 ;  /* 0x000000a0cb007844 */ /* 0x0009e40000000200 */
[----:B------:R-:W-:-:S03]  /*137a0*/  FADD.FTZ R3, R181, R3 ;  /* 0x00000003b5037221 */ /* 0x000fc60000010000 */
[----:B------:R-:W0:Y:S01]  /*137b0*/  MUFU.EX2 R183, R183 ;  /* 0x000000b700b77308 */ /* 0x000e220000000800 */
[C---:B---3--:R-:W-:Y:S01]  /*137c0*/  FADD.FTZ R168, R179.reuse, R168 ;  /* 0x000000a8b3a87221 */ /* 0x048fe20000010000 */
[----:B------:R-:W-:-:S03]  /*137d0*/  F2FP.BF16.F32.PACK_AB R165, R179, R165 ;  /* 0x000000a5b3a5723e */ /* 0x000fc600000010ff */
[----:B-----5:R-:W-:Y:S01]  /*137e0*/  FADD.FTZ R168, R182, R168 ;  /* 0x000000a8b6a87221 */ /* 0x020fe20000010000 */
[----:B0-----:R-:W-:-:S03]  /*137f0*/  F2FP.BF16.F32.PACK_AB R167, R183, R182 ;  /* 0x000000b6b7a7723e */ /* 0x001fc600000010ff */
[----:B------:R-:W-:Y:S02]  /*13800*/  FADD.FTZ R0, R183, R168 ;  /* 0x000000a8b7007221 */ /* 0x000fe40000010000 */
[----:B------:R4:W-:Y:S01]  /*13810*/  STSM.16.M88.4 [R204], R164 ;  /* 0x000000a4cc007844 */ /* 0x0009e20000000200 */
[----:B------:R-:W-:Y:S05]  /*13820*/  @!P0 BRA `(.L_x_5978) ;  /* 0x0000000000048947 */ /* 0x000fea0003800000 */
[----:B------:R-:W-:Y:S01]  /*13830*/  BPT.TRAP 0x1 ;  /* 0x000000040000795c */ /* 0x000fe20000300000 */
.L_x_5978:
[----:B------:R0:W3:Y:S01]  /*13840*/  SYNCS.PHASECHK.TRANS64.TRYWAIT P1, [R20+URZ+0x28c50], R184 ;  /* 0x028c50b8140075a7 */ /* 0x0000e2000802017f */
[----:B------:R-:W-:Y:S05]  /*13850*/  @!P0 BRA `(.L_x_5979) ;  /* 0x0000000000048947 */ /* 0x000fea0003800000 */
[----:B------:R-:W-:Y:S01]  /*13860*/  BPT.TRAP 0x1 ;  /* 0x000000040000795c */ /* 0x000fe20000300000 */
.L_x_5979:
[----:B------:R-:W-:Y:S04]  /*13870*/  BSSY B1, `(.L_x_5980) ;  /* 0x0000004000017945 */ /* 0x000fe80003800000 */
[----:B---3--:R-:W-:Y:S05]  /*13880*/  @P1 BRA `(.L_x_5981) ;  /* 0x0000000000081947 */ /* 0x008fea0003800000 */
[----:B------:R-:W3:Y:S02]  /*13890*/  SYNCS.PHASECHK.TRANS64.TRYWAIT P1, [R20+URZ+0x28c50], R184 ;  /* 0x028c50b8140075a7 */ /* 0x000ee4000802017f */
[----:B---3--:R-:W-:Y:S05]  /*138a0*/  @!P1 BRA `(.L_x_5982) ;  /* 0x000000cc007c9947 */ /* 0x008fea0003800000 */
.L_x_5981:
[----:B------:R-:W-:Y:S05]  /*138b0*/  BSYNC B1 ;  /* 0x0000000000017941 */ /* 0x000fea0003800000 */
.L_x_5980:
        /* <DEDUP_REMOVED lines=8> */
[----:B----4-:R-:W-:Y:S01]  /*13940*/  VIADD R152, R168, 0x80 ;  /* 0x00000080a8987836 */ /* 0x010fe20000000000 */
        /* <DEDUP_REMOVED lines=31> */
.L_x_5983:
[----:B------:R-:W4:Y:S01]  /*13b40*/  LDL R152, [R1+0xc] ;  /* 0x00000c0001987983 */ /* 0x000f220000100800 */
[----:B0123--:R-:W-:Y:S02]  /*13b50*/  VIADD R20, R20, 0x28c60 ;  /* 0x00028c6014147836 */ /* 0x00ffe40000000000 */
[----:B------:R-:W-:Y:S02]  /*13b60*/  IMAD.MOV.U32 R186, RZ, RZ, R14 ;  /* 0x000000ffffba7224 */ /* 0x000fe400078e000e */
[----:B------:R-:W-:Y:S01]  /*13b70*/  IMAD.MOV.U32 R187, RZ, RZ, R6 ;  /* 0x000000ffffbb7224 */ /* 0x000fe200078e0006 */
[----:B------:R-:W-:Y:S01]  /*13b80*/  PRMT R20, R191, 0x654, R20 ;  /* 0x00000654bf147816 */ /* 0x000fe20000000014 */
[----:B------:R-:W-:-:S03]  /*13b90*/  IMAD.MOV.U32 R185, RZ, RZ, R18 ;  /* 0x000000ffffb97224 */ /* 0x000fc600078e0012 */
[----:B------:R1:W-:Y:S01]  /*13ba0*/  SYNCS.ARRIVE.TRANS64.RED.A1T0 RZ, [R20+URZ], RZ ;  /* 0x000000ff14ff79a7 */ /* 0x0003e2000810043f */
[C---:B----4-:R-:W-:Y:S01]  /*13bb0*/  ISETP.GT.AND P1, PT, R15.reuse, R152, PT ;  /* 0x000000980f00720c */ /* 0x050fe20003f24270 */
[----:B------:R-:W-:-:S12]  /*13bc0*/  VIADD R15, R15, 0xffffffff ;  /* 0xffffffff0f0f7836 */ /* 0x000fd80000000000 */
[----:B-1----:R-:W-:Y:S05]  /*13bd0*/  @P1 BRA `(.L_x_5984) ;  /* 0xffffffd800c01947 */ /* 0x002fea000383ffff */
.L_x_5963:
[----:B------:R-:W-:Y:S05]  /*13be0*/  BSYNC B0 ;  /* 0x0000000000007941 */ /* 0x000fea0003800000 */
.L_x_5962:
[----:B------:R-:W2:Y:S04]  /*13bf0*/  LDL.LU R20, [R1+0x54] ;  /* 0x0000540001147983 */ /* 0x000ea80000300800 */
[----:B------:R-:W1:Y:S04]  /*13c00*/  SHFL.BFLY PT, R4, R3, 0x2, 0x1f ;  /* 0x0c401f0003047f89 */ /* 0x000e6800000e0000 */
[----:B------:R-:W3:Y:S01]  /*13c10*/  SHFL.BFLY PT, R5, R0, 0x2, 0x1f ;  /* 0x0c401f0000057f89 */ /* 0x000ee200000e0000 */
[----:B-1----:R-:W-:Y:S01]  /*13c20*/  FADD.FTZ R4, R4, R3 ;  /* 0x0000000304047221 */ /* 0x002fe20000010000 */
[----:B---3--:R-:W-:Y:S01]  /*13c30*/  FADD.FTZ R8, R5, R0 ;  /* 0x0000000005087221 */ /* 0x008fe20000010000 */
[----:B------:R-:W-:-:S03]  /*13c40*/  IMAD.MOV.U32 R0, RZ, RZ, -0x800000 ;  /* 0xff800000ff007424 */ /* 0x000fc600078e00ff */
[----:B------:R-:W1:Y:S04]  /*13c50*/  SHFL.BFLY PT, R5, R4, 0x1, 0x1f ;  /* 0x0c201f0004057f89 */ /* 0x000e6800000e0000 */
[----:B------:R-:W3:Y:S01]  /*13c60*/  SHFL.BFLY PT, R9, R8, 0x1, 0x1f ;  /* 0x0c201f0008097f89 */ /* 0x000ee200000e0000 */
[----:B-1----:R-:W-:Y:S01]  /*13c70*/  FADD.FTZ R11, R4, R5 ;  /* 0x00000005040b7221 */ /* 0x002fe20000010000 */
[----:B---3--:R-:W-:Y:S01]  /*13c80*/  FADD.FTZ R12, R8, R9 ;  /* 0x00000009080c7221 */ /* 0x008fe20000010000 */
[----:B------:R-:W-:Y:S08]  /*13c90*/  BAR.ARV 0x8, 0x100 ;  /* 0x0204000000007b1d */ /* 0x000ff00000002000 */
[----:B------:R-:W-:Y:S01]  /*13ca0*/  BAR.SYNC.DEFER_BLOCKING 0xf, 0x100 ;  /* 0x03c4000000007b1d */ /* 0x000fe20000010000 */
[----:B------:R-:W-:-:S02]  /*13cb0*/  FSETP.NE.FTZ.AND P0, PT, R11, RZ, PT ;  /* 0x000000ff0b00720b */ /* 0x000fc40003f15000 */
[----:B------:R-:W-:-:S11]  /*13cc0*/  FSETP.NE.FTZ.AND P1, PT, R12, RZ, PT ;  /* 0x000000ff0c00720b */ /* 0x000fd60003f35000 */
[----:B------:R-:W1:Y:S01]  /*13cd0*/  @P0 MUFU.LG2 R5, R11 ;  /* 0x0000000b00050308 */ /* 0x000e620000000c00 */
[C---:B------:R-:W-:Y:S01]  /*13ce0*/  @P0 FMUL.FTZ R3, R7.reuse, 0.69314718246459960938 ;  /* 0x3f31721807030820 */ /* 0x040fe20000410000 */
[----:B------:R-:W-:-:S06]  /*13cf0*/  @P1 FMUL.FTZ R4, R7, 0.69314718246459960938 ;  /* 0x3f31721807041820 */ /* 0x000fcc0000410000 */
[----:B------:R-:W3:Y:S01]  /*13d00*/  @P1 MUFU.LG2 R9, R12 ;  /* 0x0000000c00091308 */ /* 0x000ee20000000c00 */
[----:B-1----:R-:W-:Y:S01]  /*13d10*/  @P0 FMUL.FTZ R10, R5, 0.69314718246459960938 ;  /* 0x3f317218050a0820 */ /* 0x002fe20000410000 */
[----:B------:R-:W-:-:S03]  /*13d20*/  IMAD.MOV R5, RZ, RZ, -R201 ;  /* 0x000000ffff057224 */ /* 0x000fc600078e0ac9 */
[----:B------:R-:W-:Y:S01]  /*13d30*/  @P0 FFMA.FTZ R0, R3, R6, R10 ;  /* 0x0000000603000223 */ /* 0x000fe2000001000a */
[----:B------:R-:W-:Y:S01]  /*13d40*/  IMAD.MOV.U32 R3, RZ, RZ, -0x800000 ;  /* 0xff800000ff037424 */ /* 0x000fe200078e00ff */
[----:B------:R-:W-:Y:S01]  /*13d50*/  ISETP.NE.AND P2, PT, R188, R5, PT ;  /* 0x00000005bc00720c */ /* 0x000fe20003f45270 */
[----:B------:R-:W-:Y:S02]  /*13d60*/  IMAD.MOV.U32 R6, RZ, RZ, RZ ;  /* 0x000000ffff067224 */ /* 0x000fe400078e00ff */
[----:B---3--:R-:W-:-:S04]  /*13d70*/  @P1 FMUL.FTZ R9, R9, 0.69314718246459960938 ;  /* 0x3f31721809091820 */ /* 0x008fc80000410000 */
[----:B------:R-:W-:Y:S01]  /*13d80*/  @P1 FFMA.FTZ R3, R4, R14, R9 ;  /* 0x0000000e04031223 */ /* 0x000fe20000010009 */
[----:B------:R-:W-:Y:S01]  /*13d90*/  IMAD.MOV.U32 R4, RZ, RZ, RZ ;  /* 0x000000ffff047224 */ /* 0x000fe200078e00ff */
[----:B------:R-:W1:Y:S04]  /*13da0*/  @P1 MUFU.RCP R6, R12 ;  /* 0x0000000c00061308 */ /* 0x000e680000001000 */
[C---:B------:R-:W-:Y:S02]  /*13db0*/  @!P2 IMAD R5, R18.reuse, 0x40, R198 ;  /* 0x000000401205a824 */ /* 0x040fe400078e02c6 */
[----:B------:R-:W-:Y:S02]  /*13dc0*/  VIADD R18, R18, 0x1 ;  /* 0x0000000112127836 */ /* 0x000fe40000000000 */
[----:B------:R3:W4:Y:S01]  /*13dd0*/  @P0 MUFU.RCP R4, R11 ;  /* 0x0000000b00040308 */ /* 0x0007220000001000 */
[----:B------:R-:W-:Y:S01]  /*13de0*/  @!P2 IMAD R5, R5, 0x4, R2 ;  /* 0x000000040505a824 */ /* 0x000fe200078e0202 */
[----:B------:R-:W-:-:S02]  /*13df0*/  PLOP3.LUT P0, PT, PT, PT, PT, 0x8, 0x0 ;  /* 0x000000000000781c */ /* 0x000fc40003f0e170 */
[----:B------:R-:W-:-:S04]  /*13e00*/  ISETP.NE.AND P1, PT, R18, 0x2, PT ;  /* 0x000000021200780c */ /* 0x000fc80003f25270 */
[----:B------:R-:W-:Y:S01]  /*13e10*/  SEL R2, RZ, 0x1, P1 ;  /* 0x00000001ff027807 */ /* 0x000fe20000800000 */
[----:B-1----:R-:W-:Y:S01]  /*13e20*/  @!P2 STS [R5+0x28820], R6 ;  /* 0x028820060500a388 */ /* 0x002fe20000000800 */
[-C--:B------:R-:W-:Y:S01]  /*13e30*/  FMUL.FTZ R9, R27, R6.reuse ;  /* 0x000000061b097220 */ /* 0x080fe20000410000 */
[-C--:B---3--:R-:W-:Y:S01]  /*13e40*/  FMUL.FTZ R11, R30, R6.reuse ;  /* 0x000000061e0b7220 */ /* 0x088fe20000410000 */
[-C--:B------:R-:W-:Y:S01]  /*13e50*/  FMUL.FTZ R31, R31, R6.reuse ;  /* 0x000000061f1f7220 */ /* 0x080fe20000410000 */
[-C--:B------:R-:W-:Y:S01]  /*13e60*/  FMUL.FTZ R34, R34, R6.reuse ;  /* 0x0000000622227220 */ /* 0x080fe20000410000 */
[-C--:B------:R-:W-:Y:S01]  /*13e70*/  FMUL.FTZ R7, R38, R6.reuse ;  /* 0x0000000626077220 */ /* 0x080fe20000410000 */
[-C--:B------:R-:W-:Y:S01]  /*13e80*/  FMUL.FTZ R39, R39, R6.reuse ;  /* 0x0000000627277220 */ /* 0x080fe20000410000 */
[----:B------:R-:W-:Y:S01]  /*13e90*/  FMUL.FTZ R42, R42, R6 ;  /* 0x000000062a2a7220 */ /* 0x000fe20000410000 */
        /* <DEDUP_REMOVED lines=127> */
.L_x_5840:
[----:B------:R-:W-:Y:S05]  /*14690*/  BSYNC B7 ;  /* 0x0000000000077941 */ /* 0x000fea0003800000 */
.L_x_5830:
[----:B------:R-:W2:Y:S08]  /*146a0*/  S2UR UR4, SR_CgaCtaId ;  /* 0x00000000000479c3 */ /* 0x000eb00000008800 */
[----:B------:R-:W-:Y:S01]  /*146b0*/  BAR.SYNC.DEFER_BLOCKING 0x5, 0x180 ;  /* 0x0146000000007b1d */ /* 0x000fe20000010000 */
[----:B------:R-:W-:-:S05]  /*146c0*/  MOV R2, 0x400 ;  /* 0x0000040000027802 */ /* 0x000fca0000000f00 */
[----:B------:R-:W-:Y:S01]  /*146d0*/  BSSY B0, `(.L_x_5985) ;  /* 0x000031e000007945 */ /* 0x000fe20003800000 */
[----:B--2---:R-:W-:-:S05]  /*146e0*/  IMAD.U32 R191, RZ, RZ, UR4 ;  /* 0x00000004ffbf7e24 */ /* 0x004fca000f8e00ff */
[----:B------:R-:W-:-:S05]  /*146f0*/  LEA R2, R191, R2, 0x18 ;  /* 0x00000002bf027211 */ /* 0x000fca00078ec0ff */
[----:B-----5:R2:W3:Y:S01]  /*14700*/  LDS.128 R24, [R2+0x28cd0] ;  /* 0x028cd00002187984 */ /* 0x0204e20000000c00 */
[----:B------:R-:W-:Y:S06]  /*14710*/  BAR.ARV 0x4, 0x180 ;  /* 0x0106000000007b1d */ /* 0x000fec0000002000 */
[----:B------:R-:W-:Y:S05]  /*14720*/  @P0 BRA `(.L_x_5986) ;  /* 0x00000020008c0947 */ /* 0x000fea0003800000 */
[----:B------:R-:W4:Y:S01]  /*14730*/  LDL R6, [R1+0x64] ;  /* 0x0000640001067983 */ /* 0x000f220000100800 */
[----:B------:R-:W-:Y:S01]  /*14740*/  F2FP.BF16.F32.PACK_AB R8, R8, R10 ;  /* 0x0000000a0808723e */ /* 0x000fe200000010ff */
[----:B------:R-:W-:Y:S02]  /*14750*/  ULDC.64 UR4, c[0x0][0xc00] ;  /* 0x0003000000047ab9 */ /* 0x000fe40000000a00 */
[----:B------:R-:W2:Y:S01]  /*14760*/  LDL R50, [R1+0x50] ;  /* 0x0000500001327983 */ /* 0x000ea20000100800 */
[----:B------:R-:W0:Y:S01]  /*14770*/  S2R R23, SR_SWINHI ;  /* 0x0000000000177919 */ /* 0x000e220000002f00 */
[----:B------:R-:W-:Y:S02]  /*14780*/  F2FP.BF16.F32.PACK_AB R11, R31, R11 ;  /* 0x0000000b1f0b723e */ /* 0x000fe400000010ff */
[----:B------:R-:W-:Y:S02]  /*14790*/  F2FP.BF16.F32.PACK_AB R9, R9, R4 ;  /* 0x000000040909723e */ /* 0x000fe400000010ff */
[----:B------:R-:W-:-:S02]  /*147a0*/  F2FP.BF16.F32.PACK_AB R10, R28, R153 ;  /* 0x000000991c0a723e */ /* 0x000fc400000010ff */
[----:B-1----:R-:W-:Y:S02]  /*147b0*/  MOV R20, R2 ;  /* 0x0000000200147202 */ /* 0x002fe40000000f00 */
[----:B0-----:R-:W-:Y:S01]  /*147c0*/  MOV R21, R23 ;  /* 0x0000001700157202 */ /* 0x001fe20000000f00 */
[----:B------:R-:W0:Y:S01]  /*147d0*/  S2R R97, SR_TID.X ;  /* 0x0000000000617919 */ /* 0x000e220000002100 */
        /* <DEDUP_REMOVED lines=11> */
[----:B0-----:R-:W-:-:S05]  /*14890*/  VIADD R97, R97, 0xffffff80 ;  /* 0xffffff8061617836 */ /* 0x001fca0000000000 */
[----:B------:R-:W-:Y:S02]  /*148a0*/  SHF.R.S32.HI R98, RZ, 0x1f, R97 ;  /* 0x0000001fff627819 */ /* 0x000fe40000011461 */
[----:B------:R-:W-:Y:S02]  /*148b0*/  F2FP.BF16.F32.PACK_AB R36, R36, R96 ;  /* 0x000000602424723e */ /* 0x000fe400000010ff */
[----:B------:R-:W-:Y:S02]  /*148c0*/  LEA.HI R98, R98, R97, RZ, 0x3 ;  /* 0x0000006162627211 */ /* 0x000fe400078f18ff */
[----:B------:R-:W-:Y:S02]  /*148d0*/  F2FP.BF16.F32.PACK_AB R37, R99, R37 ;  /* 0x000000256325723e */ /* 0x000fe400000010ff */
[----:B------:R-:W-:Y:S02]  /*148e0*/  F2FP.BF16.F32.PACK_AB R40, R40, R104 ;  /* 0x000000682828723e */ /* 0x000fe400000010ff */
[----:B------:R-:W-:-:S02]  /*148f0*/  F2FP.BF16.F32.PACK_AB R41, R107, R41 ;  /* 0x000000296b29723e */ /* 0x000fc400000010ff */
[----:B------:R-:W-:Y:S02]  /*14900*/  F2FP.BF16.F32.PACK_AB R42, R109, R108 ;  /* 0x0000006c6d2a723e */ /* 0x000fe400000010ff */
[----:B------:R-:W-:Y:S02]  /*14910*/  F2FP.BF16.F32.PACK_AB R43, R111, R43 ;  /* 0x0000002b6f2b723e */ /* 0x000fe400000010ff */
[----:B------:R-:W-:Y:S02]  /*14920*/  SHF.R.S32.HI R98, RZ, 0x3, R98 ;  /* 0x00000003ff627819 */ /* 0x000fe40000011462 */
        /* <DEDUP_REMOVED lines=8> */
[----:B----4-:R-:W-:-:S03]  /*149b0*/  IMAD.WIDE R44, R6, 0x2, R20 ;  /* 0x00000002062c7825 */ /* 0x010fc600078e0214 */
[----:B------:R-:W-:-:S04]  /*149c0*/  LOP3.LUT R23, R44, 0x380, RZ, 0xc0, !PT ;  /* 0x000003802c177812 */ /* 0x000fc800078ec0ff */
[----:B------:R-:W-:Y:S01]  /*149d0*/  SHF.R.U64 R23, R23, 0x3, RZ ;  /* 0x0000000317177819 */ /* 0x000fe200000012ff */
[----:B------:R-:W-:-:S03]  /*149e0*/  IMAD.MOV.U32 R31, RZ, RZ, R45 ;  /* 0x000000ffff1f7224 */ /* 0x000fc600078e002d */
[----:B------:R-:W-:Y:S01]  /*149f0*/  LOP3.LUT R30, R23, R44, RZ, 0x3c, !PT ;  /* 0x0000002c171e7212 */ /* 0x000fe200078e3cff */
[----:B------:R-:W-:Y:S01]  /*14a00*/  BAR.SYNC.DEFER_BLOCKING 0x1, 0x100 ;  /* 0x0044000000007b1d */ /* 0x000fe20000010000 */
[C---:B------:R-:W-:Y:S02]  /*14a10*/  IADD3 R23, P0, R44.reuse, 0x20, RZ ;  /* 0x000000202c177810 */ /* 0x040fe40007f1e0ff */
[----:B------:R-:W-:Y:S02]  /*14a20*/  MOV R30, R30 ;  /* 0x0000001e001e7202 */ /* 0x000fe40000000f00 */
[----:B------:R-:W-:Y:S02]  /*14a30*/  LOP3.LUT R6, R23, 0x380, RZ, 0xc0, !PT ;  /* 0x0000038017067812 */ /* 0x000fe400078ec0ff */
[----:B------:R-:W-:Y:S02]  /*14a40*/  IADD3 R53, P1, R44, 0x2060, RZ ;  /* 0x000020602c357810 */ /* 0x000fe40007f3e0ff */
[----:B------:R-:W-:-:S02]  /*14a50*/  SHF.R.U64 R6, R6, 0x3, RZ ;  /* 0x0000000306067819 */ /* 0x000fc400000012ff */
[----:B------:R-:W-:Y:S02]  /*14a60*/  LOP3.LUT R52, R53, 0x380, RZ, 0xc0, !PT ;  /* 0x0000038035347812 */ /* 0x000fe400078ec0ff */
[----:B------:R-:W-:Y:S02]  /*14a70*/  IADD3 R57, P2, R44, 0x4000, RZ ;  /* 0x000040002c397810 */ /* 0x000fe40007f5e0ff */
[----:B------:R-:W-:Y:S01]  /*14a80*/  SHF.R.U64 R52, R52, 0x3, RZ ;  /* 0x0000000334347819 */ /* 0x000fe200000012ff */
[----:B------:R0:W-:Y:S03]  /*14a90*/  STSM.16.M88.4 [R30], R8 ;  /* 0x000000081e007844 */ /* 0x0001e60000000200 */
[----:B------:R-:W-:Y:S01]  /*14aa0*/  LOP3.LUT R52, R52, R53, RZ, 0x3c, !PT ;  /* 0x0000003534347212 */ /* 0x000fe200078e3cff */
[--C-:B------:R-:W-:Y:S01]  /*14ab0*/  IMAD.X R53, RZ, RZ, R45.reuse, P1 ;  /* 0x000000ffff357224 */ /* 0x100fe200008e062d */
[----:B------:R-:W-:Y:S01]  /*14ac0*/  LOP3.LUT R56, R57, 0x380, RZ, 0xc0, !PT ;  /* 0x0000038039387812 */ /* 0x000fe200078ec0ff */
[----:B0-----:R-:W-:Y:S01]  /*14ad0*/  IMAD.X R9, RZ, RZ, R45, P0 ;  /* 0x000000ffff097224 */ /* 0x001fe200000e062d */
[----:B------:R-:W-:-:S02]  /*14ae0*/  LOP3.LUT R8, R6, R23, RZ, 0x3c, !PT ;  /* 0x0000001706087212 */ /* 0x000fc400078e3cff */
[----:B------:R-:W-:Y:S02]  /*14af0*/  F2FP.BF16.F32.PACK_AB R6, R14, R152 ;  /* 0x000000980e06723e */ /* 0x000fe400000010ff */
[----:B------:R-:W-:-:S05]  /*14b00*/  MOV R12, R8 ;  /* 0x00000008000c7202 */ /* 0x000fca0000000f00 */
[----:B------:R0:W-:Y:S01]  /*14b10*/  STSM.16.M88.4 [R12], R4 ;  /* 0x000000040c007844 */ /* 0x0001e20000000200 */
[C---:B------:R-:W-:Y:S02]  /*14b20*/  IADD3 R9, P3, R44.reuse, 0x40, RZ ;  /* 0x000000402c097810 */ /* 0x040fe40007f7e0ff */
[----:B------:R-:W-:Y:S02]  /*14b30*/  IADD3 R31, P5, R44, 0x2000, RZ ;  /* 0x000020002c1f7810 */ /* 0x000fe40007fbe0ff */
[----:B------:R-:W-:Y:S02]  /*14b40*/  SHF.R.U64 R56, R56, 0x3, RZ ;  /* 0x0000000338387819 */ /* 0x000fe400000012ff */
[C---:B------:R-:W-:Y:S02]  /*14b50*/  IADD3 R11, P4, R44.reuse, 0x60, RZ ;  /* 0x000000602c0b7810 */ /* 0x040fe40007f9e0ff */
[----:B------:R-:W-:Y:S02]  /*14b60*/  LOP3.LUT R8, R9, 0x380, RZ, 0xc0, !PT ;  /* 0x0000038009087812 */ /* 0x000fe400078ec0ff */
[----:B0-----:R-:W-:-:S04]  /*14b70*/  IADD3 R4, P1, R44, 0x6040, RZ ;  /* 0x000060402c047810 */ /* 0x001fc80007f3e0ff */
[----:B------:R-:W-:Y:S02]  /*14b80*/  LOP3.LUT R5, R4, 0x380, RZ, 0xc0, !PT ;  /* 0x0000038004057812 */ /* 0x000fe400078ec0ff */
[----:B------:R-:W-:Y:S02]  /*14b90*/  LOP3.LUT R30, R31, 0x380, RZ, 0xc0, !PT ;  /* 0x000003801f1e7812 */ /* 0x000fe400078ec0ff */
[----:B------:R-:W-:Y:S01]  /*14ba0*/  LOP3.LUT R56, R56, R57, RZ, 0x3c, !PT ;  /* 0x0000003938387212 */ /* 0x000fe200078e3cff */
[----:B------:R-:W-:Y:S01]  /*14bb0*/  IMAD.X R57, RZ, RZ, R45, P2 ;  /* 0x000000ffff397224 */ /* 0x000fe200010e062d */
[----:B------:R-:W-:Y:S02]  /*14bc0*/  LOP3.LUT R10, R11, 0x380, RZ, 0xc0, !PT ;  /* 0x000003800b0a7812 */ /* 0x000fe400078ec0ff */
[----:B------:R-:W-:Y:S02]  /*14bd0*/  SHF.R.U64 R5, R5, 0x3, RZ ;  /* 0x0000000305057819 */ /* 0x000fe400000012ff */
[----:B------:R-:W-:-:S02]  /*14be0*/  IADD3 R6, P2, R44, 0x6060, RZ ;  /* 0x000060602c067810 */ /* 0x000fc40007f5e0ff */
[----:B------:R-:W-:Y:S02]  /*14bf0*/  SHF.R.U64 R8, R8, 0x3, RZ ;  /* 0x0000000308087819 */ /* 0x000fe400000012ff */
[----:B------:R-:W-:Y:S02]  /*14c00*/  IADD3 R39, P6, R44, 0x2020, RZ ;  /* 0x000020202c277810 */ /* 0x000fe40007fde0ff */
[----:B------:R-:W-:Y:S02]  /*14c10*/  SHF.R.U64 R30, R30, 0x3, RZ ;  /* 0x000000031e1e7819 */ /* 0x000fe400000012ff */
[----:B------:R-:W-:Y:S02]  /*14c20*/  SHF.R.U64 R10, R10, 0x3, RZ ;  /* 0x000000030a0a7819 */ /* 0x000fe400000012ff */
[----:B------:R-:W-:Y:S02]  /*14c30*/  IADD3 R49, P0, R44, 0x2040, RZ ;  /* 0x000020402c317810 */ /* 0x000fe40007f1e0ff */
[----:B------:R-:W-:-:S02]  /*14c40*/  LOP3.LUT R4, R5, R4, RZ, 0x3c, !PT ;  /* 0x0000000405047212 */ /* 0x000fc400078e3cff */
[----:B------:R-:W-:Y:S02]  /*14c50*/  LOP3.LUT R5, R6, 0x380, RZ, 0xc0, !PT ;  /* 0x0000038006057812 */ /* 0x000fe400078ec0ff */
[----:B------:R-:W-:Y:S01]  /*14c60*/  LOP3.LUT R8, R8, R9, RZ, 0x3c, !PT ;  /* 0x0000000908087212 */ /* 0x000fe200078e3cff */
[--C-:B------:R-:W-:Y:S01]  /*14c70*/  IMAD.X R9, RZ, RZ, R45.reuse, P3 ;  /* 0x000000ffff097224 */ /* 0x100fe200018e062d */
[----:B------:R-:W-:Y:S02]  /*14c80*/  LOP3.LUT R38, R39, 0x380, RZ, 0xc0, !PT ;  /* 0x0000038027267812 */ /* 0x000fe400078ec0ff */
[----:B------:R-:W-:Y:S01]  /*14c90*/  LOP3.LUT R30, R30, R31, RZ, 0x3c, !PT ;  /* 0x0000001f1e1e7212 */ /* 0x000fe200078e3cff */
[--C-:B------:R-:W-:Y:S01]  /*14ca0*/  IMAD.X R31, RZ, RZ, R45.reuse, P5 ;  /* 0x000000ffff1f7224 */ /* 0x100fe200028e062d */
[----:B------:R-:W-:Y:S01]  /*14cb0*/  LOP3.LUT R10, R10, R11, RZ, 0x3c, !PT ;  /* 0x0000000b0a0a7212 */ /* 0x000fe200078e3cff */
[----:B------:R-:W-:Y:S01]  /*14cc0*/  IMAD.X R11, RZ, RZ, R45, P4 ;  /* 0x000000ffff0b7224 */ /* 0x000fe200020e062d */
[----:B------:R-:W-:-:S02]  /*14cd0*/  LOP3.LUT R48, R49, 0x380, RZ, 0xc0, !PT ;  /* 0x0000038031307812 */ /* 0x000fc400078ec0ff */
[C---:B------:R-:W-:Y:S02]  /*14ce0*/  IADD3 R61, P3, R44.reuse, 0x4020, RZ ;  /* 0x000040202c3d7810 */ /* 0x040fe40007f7e0ff */
[----:B------:R-:W-:Y:S02]  /*14cf0*/  SHF.R.U64 R5, R5, 0x3, RZ ;  /* 0x0000000305057819 */ /* 0x000fe400000012ff */
[----:B------:R-:W-:Y:S02]  /*14d00*/  IADD3 R65, P4, R44, 0x4040, RZ ;  /* 0x000040402c417810 */ /* 0x000fe40007f9e0ff */
[----:B------:R-:W-:Y:S02]  /*14d10*/  SHF.R.U64 R38, R38, 0x3, RZ ;  /* 0x0000000326267819 */ /* 0x000fe400000012ff */
[----:B------:R-:W-:Y:S02]  /*14d20*/  IADD3 R68, P5, R44, 0x4060, RZ ;  /* 0x000040602c447810 */ /* 0x000fe40007fbe0ff */
[----:B------:R-:W-:Y:S01]  /*14d30*/  SHF.R.U64 R48, R48, 0x3, RZ ;  /* 0x0000000330307819 */ /* 0x000fe200000012ff */
[----:B------:R-:W-:Y:S01]  /*14d40*/  IMAD.X R7, RZ, RZ, R45, P2 ;  /* 0x000000ffff077224 */ /* 0x000fe200010e062d */
[----:B------:R-:W-:-:S02]  /*14d50*/  LOP3.LUT R60, R61, 0x380, RZ, 0xc0, !PT ;  /* 0x000003803d3c7812 */ /* 0x000fc400078ec0ff */
[----:B------:R-:W-:Y:S01]  /*14d60*/  LOP3.LUT R6, R5, R6, RZ, 0x3c, !PT ;  /* 0x0000000605067212 */ /* 0x000fe200078e3cff */
[----:B------:R-:W-:Y:S01]  /*14d70*/  IMAD.X R5, RZ, RZ, R45, P1 ;  /* 0x000000ffff057224 */ /* 0x000fe200008e062d */
[----:B------:R-:W-:Y:S02]  /*14d80*/  MOV R23, R30 ;  /* 0x0000001e00177202 */ /* 0x000fe40000000f00 */
[----:B------:R-:W-:Y:S02]  /*14d90*/  LOP3.LUT R64, R65, 0x380, RZ, 0xc0, !PT ;  /* 0x0000038041407812 */ /* 0x000fe400078ec0ff */
[----:B------:R-:W-:Y:S02]  /*14da0*/  MOV R8, R8 ;  /* 0x0000000800087202 */ /* 0x000fe40000000f00 */
[----:B------:R-:W-:Y:S02]  /*14db0*/  F2FP.BF16.F32.PACK_AB R30, R170, R173 ;  /* 0x000000adaa1e723e */ /* 0x000fe400000010ff */
[----:B------:R-:W-:-:S02]  /*14dc0*/  F2FP.BF16.F32.PACK_AB R31, R47, R46 ;  /* 0x0000002e2f1f723e */ /* 0x000fc400000010ff */
[----:B------:R-:W-:Y:S01]  /*14dd0*/  LOP3.LUT R38, R38, R39, RZ, 0x3c, !PT ;  /* 0x0000002726267212 */ /* 0x000fe200078e3cff */
[--C-:B------:R-:W-:Y:S01]  /*14de0*/  IMAD.X R39, RZ, RZ, R45.reuse, P6 ;  /* 0x000000ffff277224 */ /* 0x100fe200030e062d */
[----:B------:R-:W-:Y:S02]  /*14df0*/  LOP3.LUT R69, R68, 0x380, RZ, 0xc0, !PT ;  /* 0x0000038044457812 */ /* 0x000fe400078ec0ff */
[----:B------:R-:W-:Y:S02]  /*14e00*/  MOV R10, R10 ;  /* 0x0000000a000a7202 */ /* 0x000fe40000000f00 */
[----:B------:R-:W-:Y:S01]  /*14e10*/  LOP3.LUT R48, R48, R49, RZ, 0x3c, !PT ;  /* 0x0000003130307212 */ /* 0x000fe200078e3cff */
[----:B------:R-:W-:Y:S01]  /*14e20*/  IMAD.X R49, RZ, RZ, R45, P0 ;  /* 0x000000ffff317224 */ /* 0x000fe200000e062d */
[----:B------:R-:W-:Y:S01]  /*14e30*/  SHF.R.U64 R60, R60, 0x3, RZ ;  /* 0x000000033c3c7819 */ /* 0x000fe200000012ff */
[----:B------:R0:W-:Y:S01]  /*14e40*/  STSM.16.M88.4 [R8], R28 ;  /* 0x0000001c08007844 */ /* 0x0001e20000000200 */
[----:B------:R-:W-:-:S02]  /*14e50*/  SHF.R.U64 R64, R64, 0x3, RZ ;  /* 0x0000000340407819 */ /* 0x000fc400000012ff */
[C---:B------:R-:W-:Y:S02]  /*14e60*/  IADD3 R72, P6, R44.reuse, 0x6000, RZ ;  /* 0x000060002c487810 */ /* 0x040fe40007fde0ff */
[----:B------:R-:W-:Y:S01]  /*14e70*/  IADD3 R76, P0, R44, 0x6020, RZ ;  /* 0x000060202c4c7810 */ /* 0x000fe20007f1e0ff */
[----:B------:R1:W-:Y:S01]  /*14e80*/  STSM.16.M88.4 [R10], R32 ;  /* 0x000000200a007844 */ /* 0x0003e20000000200 */
[----:B------:R-:W-:Y:S02]  /*14e90*/  SHF.R.U64 R69, R69, 0x3, RZ ;  /* 0x0000000345457819 */ /* 0x000fe400000012ff */
[----:B---3--:R-:W-:Y:S02]  /*14ea0*/  MOV R24, R4 ;  /* 0x0000000400187202 */ /* 0x008fe40000000f00 */
[----:B------:R-:W-:Y:S02]  /*14eb0*/  MOV R44, R6 ;  /* 0x00000006002c7202 */ /* 0x000fe40000000f00 */
[----:B------:R-:W-:-:S02]  /*14ec0*/  F2FP.BF16.F32.PACK_AB R4, R163, R166 ;  /* 0x000000a6a304723e */ /* 0x000fc400000010ff */
[----:B------:R-:W-:Y:S02]  /*14ed0*/  F2FP.BF16.F32.PACK_AB R5, R59, R58 ;  /* 0x0000003a3b05723e */ /* 0x000fe400000010ff */
[----:B------:R-:W-:Y:S02]  /*14ee0*/  F2FP.BF16.F32.PACK_AB R6, R161, R164 ;  /* 0x000000a4a106723e */ /* 0x000fe400000010ff */
[----:B------:R-:W-:Y:S02]  /*14ef0*/  F2FP.BF16.F32.PACK_AB R7, R63, R62 ;  /* 0x0000003e3f07723e */ /* 0x000fe400000010ff */
[----:B------:R-:W-:Y:S01]  /*14f00*/  LOP3.LUT R60, R60, R61, RZ, 0x3c, !PT ;  /* 0x0000003d3c3c7212 */ /* 0x000fe200078e3cff */
[----:B------:R-:W-:Y:S01]  /*14f10*/  IMAD.X R61, RZ, RZ, R45, P3 ;  /* 0x000000ffff3d7224 */ /* 0x000fe200018e062d */
[----:B------:R-:W-:Y:S02]  /*14f20*/  MOV R38, R38 ;  /* 0x0000002600267202 */ /* 0x000fe40000000f00 */
[----:B0-----:R-:W-:-:S02]  /*14f30*/  F2FP.BF16.F32.PACK_AB R8, R159, R162 ;  /* 0x000000a29f08723e */ /* 0x001fc400000010ff */
[----:B------:R-:W-:Y:S02]  /*14f40*/  F2FP.BF16.F32.PACK_AB R9, R67, R66 ;  /* 0x000000424309723e */ /* 0x000fe400000010ff */
[----:B-1----:R-:W-:Y:S02]  /*14f50*/  F2FP.BF16.F32.PACK_AB R10, R157, R160 ;  /* 0x000000a09d0a723e */ /* 0x002fe400000010ff */
[----:B------:R-:W-:Y:S02]  /*14f60*/  F2FP.BF16.F32.PACK_AB R11, R71, R70 ;  /* 0x00000046470b723e */ /* 0x000fe400000010ff */
[----:B------:R-:W-:Y:S01]  /*14f70*/  LOP3.LUT R64, R64, R65, RZ, 0x3c, !PT ;  /* 0x0000004140407212 */ /* 0x000fe200078e3cff */
[--C-:B------:R-:W-:Y:S01]  /*14f80*/  IMAD.X R65, RZ, RZ, R45.reuse, P4 ;  /* 0x000000ffff417224 */ /* 0x100fe200020e062d */
[----:B------:R-:W-:Y:S01]  /*14f90*/  LOP3.LUT R68, R69, R68, RZ, 0x3c, !PT ;  /* 0x0000004445447212 */ /* 0x000fe200078e3cff */
[----:B------:R-:W-:Y:S01]  /*14fa0*/  IMAD.X R69, RZ, RZ, R45, P5 ;  /* 0x000000ffff457224 */ /* 0x000fe200028e062d */
[----:B------:R-:W-:Y:S01]  /*14fb0*/  LOP3.LUT R77, R76, 0x380, RZ, 0xc0, !PT ;  /* 0x000003804c4d7812 */ /* 0x000fe200078ec0ff */
[----:B------:R-:W-:Y:S01]  /*14fc0*/  STSM.16.M88.4 [R23], R4 ;  /* 0x0000000417007844 */ /* 0x000fe20000000200 */
[----:B------:R-:W-:-:S02]  /*14fd0*/  LOP3.LUT R73, R72, 0x380, RZ, 0xc0, !PT ;  /* 0x0000038048497812 */ /* 0x000fc400078ec0ff */
[----:B------:R-:W-:Y:S02]  /*14fe0*/  MOV R48, R48 ;  /* 0x0000003000307202 */ /* 0x000fe40000000f00 */
[----:B------:R-:W-:Y:S02]  /*14ff0*/  F2FP.BF16.F32.PACK_AB R12, R155, R158 ;  /* 0x0000009e9b0c723e */ /* 0x000fe400000010ff */
[----:B------:R-:W-:Y:S01]  /*15000*/  F2FP.BF16.F32.PACK_AB R14, R154, R156 ;  /* 0x0000009c9a0e723e */ /* 0x000fe200000010ff */
[----:B------:R0:W-:Y:S01]  /*15010*/  STSM.16.M88.4 [R38], R8 ;  /* 0x0000000826007844 */ /* 0x0001e20000000200 */
[----:B------:R-:W-:Y:S02]  /*15020*/  MOV R52, R52 ;  /* 0x0000003400347202 */ /* 0x000fe40000000f00 */
[----:B------:R-:W-:Y:S02]  /*15030*/  F2FP.BF16.F32.PACK_AB R28, R81, R80 ;  /* 0x00000050511c723e */ /* 0x000fe400000010ff */
[----:B------:R-:W-:-:S02]  /*15040*/  F2FP.BF16.F32.PACK_AB R29, R83, R82 ;  /* 0x00000052531d723e */ /* 0x000fc400000010ff */
[----:B------:R-:W-:Y:S02]  /*15050*/  F2FP.BF16.F32.PACK_AB R30, R85, R84 ;  /* 0x00000054551e723e */ /* 0x000fe400000010ff */
[----:B------:R-:W-:Y:S02]  /*15060*/  F2FP.BF16.F32.PACK_AB R31, R87, R86 ;  /* 0x00000056571f723e */ /* 0x000fe400000010ff */
[----:B------:R-:W-:Y:S02]  /*15070*/  MOV R56, R56 ;  /* 0x0000003800387202 */ /* 0x000fe40000000f00 */
[----:B------:R-:W-:Y:S02]  /*15080*/  F2FP.BF16.F32.PACK_AB R32, R89, R88 ;  /* 0x000000585920723e */ /* 0x000fe400000010ff */
[----:B------:R-:W-:Y:S02]  /*15090*/  F2FP.BF16.F32.PACK_AB R33, R91, R90 ;  /* 0x0000005a5b21723e */ /* 0x000fe400000010ff */
[----:B------:R-:W-:-:S02]  /*150a0*/  F2FP.BF16.F32.PACK_AB R34, R93, R92 ;  /* 0x0000005c5d22723e */ /* 0x000fc400000010ff */
[----:B------:R-:W-:Y:S02]  /*150b0*/  F2FP.BF16.F32.PACK_AB R35, R95, R94 ;  /* 0x0000005e5f23723e */ /* 0x000fe400000010ff */
[----:B------:R-:W-:Y:S02]  /*150c0*/  SHF.R.U64 R77, R77, 0x3, RZ ;  /* 0x000000034d4d7819 */ /* 0x000fe400000012ff */
[----:B------:R-:W-:Y:S02]  /*150d0*/  MOV R60, R60 ;  /* 0x0000003c003c7202 */ /* 0x000fe40000000f00 */
[----:B0-----:R-:W-:Y:S02]  /*150e0*/  F2FP.BF16.F32.PACK_AB R38, R101, R100 ;  /* 0x000000646526723e */ /* 0x001fe400000010ff */
[----:B------:R-:W-:Y:S01]  /*150f0*/  F2FP.BF16.F32.PACK_AB R39, R103, R102 ;  /* 0x000000666727723e */ /* 0x000fe200000010ff */
[----:B------:R-:W-:Y:S01]  /*15100*/  STSM.16.M88.4 [R48], R12 ;  /* 0x0000000c30007844 */ /* 0x000fe20000000200 */
[----:B------:R-:W-:-:S02]  /*15110*/  SHF.R.U64 R73, R73, 0x3, RZ ;  /* 0x0000000349497819 */ /* 0x000fc400000012ff */
[----:B------:R-:W-:Y:S01]  /*15120*/  MOV R64, R64 ;  /* 0x0000004000407202 */ /* 0x000fe20000000f00 */
[----:B------:R0:W-:Y:S01]  /*15130*/  STSM.16.M88.4 [R52], R28 ;  /* 0x0000001c34007844 */ /* 0x0001e20000000200 */
[----:B------:R-:W-:Y:S02]  /*15140*/  MOV R68, R68 ;  /* 0x0000004400447202 */ /* 0x000fe40000000f00 */
[----:B------:R-:W-:Y:S02]  /*15150*/  F2FP.BF16.F32.PACK_AB R4, R113, R112 ;  /* 0x000000707104723e */ /* 0x000fe400000010ff */
[----:B------:R-:W-:Y:S02]  /*15160*/  F2FP.BF16.F32.PACK_AB R5, R115, R114 ;  /* 0x000000727305723e */ /* 0x000fe400000010ff */
[----:B------:R-:W-:Y:S02]  /*15170*/  F2FP.BF16.F32.PACK_AB R6, R117, R116 ;  /* 0x000000747506723e */ /* 0x000fe400000010ff */
[----:B------:R-:W-:Y:S01]  /*15180*/  F2FP.BF16.F32.PACK_AB R7, R119, R118 ;  /* 0x000000767707723e */ /* 0x000fe200000010ff */
[----:B------:R-:W-:Y:S01]  /*15190*/  STSM.16.M88.4 [R56], R32 ;  /* 0x0000002038007844 */ /* 0x000fe20000000200 */
[----:B------:R-:W-:Y:S01]  /*151a0*/  LOP3.LUT R76, R77, R76, RZ, 0x3c, !PT ;  /* 0x0000004c4d4c7212 */ /* 0x000fe200078e3cff */
[--C-:B------:R-:W-:Y:S01]  /*151b0*/  IMAD.X R77, RZ, RZ, R45.reuse, P0 ;  /* 0x000000ffff4d7224 */ /* 0x100fe200000e062d */
[----:B------:R-:W-:Y:S01]  /*151c0*/  LOP3.LUT R72, R73, R72, RZ, 0x3c, !PT ;  /* 0x0000004849487212 */ /* 0x000fe200078e3cff */
[----:B------:R-:W-:Y:S01]  /*151d0*/  STSM.16.M88.4 [R60], R36 ;  /* 0x000000243c007844 */ /* 0x000fe20000000200 */
[----:B------:R-:W-:Y:S01]  /*151e0*/  IMAD.X R73, RZ, RZ, R45, P6 ;  /* 0x000000ffff497224 */ /* 0x000fe200030e062d */
[----:B------:R-:W-:Y:S01]  /*151f0*/  ISETP.NE.U32.AND P0, PT, RZ, UR4, PT ;  /* 0x00000004ff007c0c */ /* 0x000fe2000bf05070 */
[----:B0-----:R-:W2:Y:S01]  /*15200*/  LDC.64 R28, c[0x0][0xc00] ;  /* 0x00030000ff1c7b82 */ /* 0x001ea20000000a00 */
[----:B------:R-:W-:Y:S04]  /*15210*/  STSM.16.M88.4 [R64], R40 ;  /* 0x0000002840007844 */ /* 0x000fe80000000200 */
[----:B------:R0:W-:Y:S01]  /*15220*/  STSM.16.M88.4 [R68], R4 ;  /* 0x0000000444007844 */ /* 0x0001e20000000200 */
[----:B------:R-:W-:Y:S01]  /*15230*/  ISETP.NE.AND.EX P0, PT, RZ, UR5, PT, P0 ;  /* 0x00000005ff007c0c */ /* 0x000fe2000bf05300 */
[----:B------:R-:W-:Y:S01]  /*15240*/  ULDC.64 UR4, c[0x0][0xc08] ;  /* 0x0003020000047ab9 */ /* 0x000fe20000000a00 */
[----:B------:R-:W-:-:S02]  /*15250*/  MOV R72, R72 ;  /* 0x0000004800487202 */ /* 0x000fc40000000f00 */
[----:B------:R-:W-:Y:S02]  /*15260*/  F2FP.BF16.F32.PACK_AB R8, R121, R120 ;  /* 0x000000787908723e */ /* 0x000fe400000010ff */
[----:B------:R-:W-:Y:S02]  /*15270*/  F2FP.BF16.F32.PACK_AB R9, R123, R122 ;  /* 0x0000007a7b09723e */ /* 0x000fe400000010ff */
[----:B------:R-:W-:Y:S02]  /*15280*/  F2FP.BF16.F32.PACK_AB R10, R125, R124 ;  /* 0x0000007c7d0a723e */ /* 0x000fe400000010ff */
[----:B------:R-:W-:Y:S01]  /*15290*/  F2FP.BF16.F32.PACK_AB R11, R127, R126 ;  /* 0x0000007e7f0b723e */ /* 0x000fe200000010ff */
[----:B0-----:R-:W-:Y:S01]  /*152a0*/  IMAD R5, R98, 0x40, R208 ;  /* 0x0000004062057824 */ /* 0x001fe200078e02d0 */
[----:B------:R-:W-:-:S03]  /*152b0*/  ISETP.NE.U32.AND P6, PT, RZ, UR4, PT ;  /* 0x00000004ff007c0c */ /* 0x000fc6000bfc5070 */
[----:B------:R-:W-:Y:S01]  /*152c0*/  IMAD.WIDE R4, R5, 0x2, R20 ;  /* 0x0000000205047825 */ /* 0x000fe200078e0214 */
[----:B------:R0:W-:Y:S01]  /*152d0*/  STSM.16.M88.4 [R72], R8 ;  /* 0x0000000848007844 */ /* 0x0001e20000000200 */
[----:B------:R-:W-:Y:S02]  /*152e0*/  ISETP.NE.AND.EX P6, PT, RZ, UR5, PT, P6 ;  /* 0x00000005ff007c0c */ /* 0x000fe4000bfc5360 */
[----:B------:R-:W-:Y:S02]  /*152f0*/  MOV R76, R76 ;  /* 0x0000004c004c7202 */ /* 0x000fe40000000f00 */
[----:B------:R-:W-:Y:S02]  /*15300*/  F2FP.BF16.F32.PACK_AB R12, R129, R128 ;  /* 0x00000080810c723e */ /* 0x000fe400000010ff */
[----:B0-----:R-:W-:-:S04]  /*15310*/  IADD3 R11, P1, R4, 0x1000, RZ ;  /* 0x00001000040b7810 */ /* 0x001fc80007f3e0ff */
[----:B------:R-:W-:Y:S02]  /*15320*/  LOP3.LUT R8, R11, 0x380, RZ, 0xc0, !PT ;  /* 0x000003800b087812 */ /* 0x000fe400078ec0ff */
[----:B------:R-:W-:Y:S02]  /*15330*/  F2FP.BF16.F32.PACK_AB R13, R131, R130 ;  /* 0x00000082830d723e */ /* 0x000fe400000010ff */
[----:B------:R-:W-:Y:S02]  /*15340*/  SHF.R.U64 R8, R8, 0x3, RZ ;  /* 0x0000000308087819 */ /* 0x000fe400000012ff */
[----:B------:R-:W-:Y:S02]  /*15350*/  F2FP.BF16.F32.PACK_AB R14, R133, R132 ;  /* 0x00000084850e723e */ /* 0x000fe400000010ff */
[----:B------:R-:W-:Y:S02]  /*15360*/  F2FP.BF16.F32.PACK_AB R15, R135, R134 ;  /* 0x00000086870f723e */ /* 0x000fe400000010ff */
[----:B------:R-:W-:-:S02]  /*15370*/  LOP3.LUT R8, R8, R11, RZ, 0x3c, !PT ;  /* 0x0000000b08087212 */ /* 0x000fc400078e3cff */
[----:B------:R-:W0:Y:S01]  /*15380*/  @P6 LDC.64 R10, c[0x0][0xc08] ;  /* 0x00030200ff0a6b82 */ /* 0x000e220000000a00 */
[----:B------:R1:W-:Y:S04]  /*15390*/  STSM.16.M88.4 [R76], R12 ;  /* 0x0000000c4c007844 */ /* 0x0003e80000000200 */
[----:B------:R-:W-:Y:S04]  /*153a0*/  STSM.16.M88.4 [R24], R136 ;  /* 0x0000008818007844 */ /* 0x000fe80000000200 */
[----:B------:R3:W-:Y:S01]  /*153b0*/  STSM.16.M88.4 [R44], R144 ;  /* 0x000000902c007844 */ /* 0x0007e20000000200 */
[----:B------:R-:W-:Y:S01]  /*153c0*/  ULDC UR4, c[0x0][0xa88] ;  /* 0x0002a20000047ab9 */ /* 0x000fe20000000800 */
[----:B------:R-:W-:-:S02]  /*153d0*/  IMAD.MOV.U32 R80, RZ, RZ, RZ ;  /* 0x000000ffff507224 */ /* 0x000fc400078e00ff */
[----:B------:R-:W-:Y:S02]  /*153e0*/  IMAD.U32 R23, RZ, RZ, UR4 ;  /* 0x00000004ff177e24 */ /* 0x000fe4000f8e00ff */
[C---:B--2---:R-:W-:Y:S01]  /*153f0*/  IMAD.WIDE R6, R50.reuse, 0x4, R28 ;  /* 0x0000000432067825 */ /* 0x044fe200078e021c */
[----:B------:R-:W-:Y:S03]  /*15400*/  BAR.SYNC.DEFER_BLOCKING 0x1, 0x100 ;  /* 0x0044000000007b1d */ /* 0x000fe60000010000 */
[----:B0-----:R-:W-:-:S03]  /*15410*/  @P6 IMAD.WIDE R10, R50, 0x4, R10 ;  /* 0x00000004320a6825 */ /* 0x001fc600078e020a */
[----:B------:R0:W5:Y:S04]  /*15420*/  @P0 LDG.E R80, desc[UR42][R6.64] ;  /* 0x0000002a06500981 */ /* 0x000168000c1e1900 */
[----:B------:R0:W5:Y:S01]  /*15430*/  @P6 LDG.E R23, desc[UR42][R10.64] ;  /* 0x0000002a0a176981 */ /* 0x000162000c1e1900 */
[C---:B------:R-:W-:Y:S02]  /*15440*/  IADD3 R9, P2, R4.reuse, 0x2000, RZ ;  /* 0x0000200004097810 */ /* 0x040fe40007f5e0ff */
[C---:B------:R-:W-:Y:S02]  /*15450*/  IADD3 R29, P3, R4.reuse, 0x3000, RZ ;  /* 0x00003000041d7810 */ /* 0x040fe40007f7e0ff */
[----:B------:R-:W-:Y:S02]  /*15460*/  IADD3 R33, P4, R4, 0x4000, RZ ;  /* 0x0000400004217810 */ /* 0x000fe40007f9e0ff */
[----:B-1----:R-:W-:-:S02]  /*15470*/  LOP3.LUT R12, R9, 0x380, RZ, 0xc0, !PT ;  /* 0x00000380090c7812 */ /* 0x002fc400078ec0ff */
[----:B------:R-:W-:Y:S02]  /*15480*/  LOP3.LUT R28, R29, 0x380, RZ, 0xc0, !PT ;  /* 0x000003801d1c7812 */ /* 0x000fe400078ec0ff */
[----:B------:R-:W-:Y:S02]  /*15490*/  LOP3.LUT R32, R33, 0x380, RZ, 0xc0, !PT ;  /* 0x0000038021207812 */ /* 0x000fe400078ec0ff */
[----:B------:R-:W-:Y:S02]  /*154a0*/  SHF.R.U64 R12, R12, 0x3, RZ ;  /* 0x000000030c0c7819 */ /* 0x000fe400000012ff */
[----:B------:R-:W-:Y:S02]  /*154b0*/  SHF.R.U64 R28, R28, 0x3, RZ ;  /* 0x000000031c1c7819 */ /* 0x000fe400000012ff */
[----:B------:R-:W-:Y:S01]  /*154c0*/  SHF.R.U64 R32, R32, 0x3, RZ ;  /* 0x0000000320207819 */ /* 0x000fe200000012ff */
        /* <DEDUP_REMOVED lines=11> */
[----:B------:R-:W-:Y:S02]  /*15580*/  IADD3 R53, P4, R4, 0x9000, RZ ;  /* 0x0000900004357810 */ /* 0x000fe40007f9e0ff */
[----:B------:R-:W-:Y:S02]  /*15590*/  P2R R14, PR, RZ, 0x20 ;  /* 0x00000020ff0e7803 */ /* 0x000fe40000000000 */
[----:B------:R-:W-:-:S02]  /*155a0*/  LOP3.LUT R36, R37, 0x380, RZ, 0xc0, !PT ;  /* 0x0000038025247812 */ /* 0x000fc400078ec0ff */
[----:B------:R-:W-:Y:S02]  /*155b0*/  LOP3.LUT R40, R41, 0x380, RZ, 0xc0, !PT ;  /* 0x0000038029287812 */ /* 0x000fe400078ec0ff */
[----:B---3--:R-:W-:Y:S02]  /*155c0*/  LOP3.LUT R44, R45, 0x380, RZ, 0xc0, !PT ;  /* 0x000003802d2c7812 */ /* 0x008fe400078ec0ff */
[----:B------:R-:W-:Y:S02]  /*155d0*/  LOP3.LUT R48, R49, 0x380, RZ, 0xc0, !PT ;  /* 0x0000038031307812 */ /* 0x000fe400078ec0ff */
[----:B------:R-:W-:Y:S02]  /*155e0*/  LOP3.LUT R52, R53, 0x380, RZ, 0xc0, !PT ;  /* 0x0000038035347812 */ /* 0x000fe400078ec0ff */
[----:B------:R-:W-:Y:S02]  /*155f0*/  IADD3 R57, P5, R4, 0xa000, RZ ;  /* 0x0000a00004397810 */ /* 0x000fe40007fbe0ff */
[----:B------:R-:W-:-:S02]  /*15600*/  SHF.R.U64 R36, R36, 0x3, RZ ;  /* 0x0000000324247819 */ /* 0x000fc400000012ff */
[----:B------:R-:W-:Y:S02]  /*15610*/  SHF.R.U64 R40, R40, 0x3, RZ ;  /* 0x0000000328287819 */ /* 0x000fe400000012ff */
[----:B------:R-:W-:Y:S02]  /*15620*/  LOP3.LUT R56, R57, 0x380, RZ, 0xc0, !PT ;  /* 0x0000038039387812 */ /* 0x000fe400078ec0ff */
        /* <DEDUP_REMOVED lines=8> */
[----:B------:R-:W-:Y:S01]  /*156b0*/  SHF.R.U64 R56, R56, 0x3, RZ ;  /* 0x0000000338387819 */ /* 0x000fe200000012ff */
[----:B0-----:R-:W-:Y:S06]  /*156c0*/  @P6 BRA `(.L_x_5987) ;  /* 0x0000000000106947 */ /* 0x001fec0003800000 */
[----:B------:R-:W-:Y:S05]  /*156d0*/  @!P0 BRA `(.L_x_5987) ;  /* 0x00000000000c8947 */ /* 0x000fea0003800000 */
[----:B------:R-:W2:Y:S04]  /*156e0*/  LDG.E R10, desc[UR42][R6.64] ;  /* 0x0000002a060a7981 */ /* 0x000ea8000c1e1900 */
[----:B-----5:R-:W2:Y:S02]  /*156f0*/  LDG.E R23, desc[UR42][R6.64+0x4] ;  /* 0x0000042a06177981 */ /* 0x020ea4000c1e1900 */
[----:B--2---:R-:W-:-:S07]  /*15700*/  IMAD.IADD R23, R23, 0x1, -R10 ;  /* 0x0000000117177824 */ /* 0x004fce00078e0a0a */
.L_x_5987:
[----:B------:R-:W2:Y:S01]  /*15710*/  LDL R86, [R1+0x4c] ;  /* 0x00004c0001567983 */ /* 0x000ea20000100800 */
[----:B------:R-:W-:Y:S01]  /*15720*/  ISETP.NE.AND P6, PT, R14, RZ, PT ;  /* 0x000000ff0e00720c */ /* 0x000fe20003fc5270 */
[----:B------:R-:W0:Y:S02]  /*15730*/  S2R R7, SR_TID.X ;  /* 0x0000000000077919 */ /* 0x000e240000002100 */
[----:B0-----:R-:W-:-:S05]  /*15740*/  VIADD R7, R7, 0xffffff80 ;  /* 0xffffff8007077836 */ /* 0x001fca0000000000 */
[----:B------:R-:W-:-:S04]  /*15750*/  SHF.R.S32.HI R6, RZ, 0x1f, R7 ;  /* 0x0000001fff067819 */ /* 0x000fc80000011407 */
[----:B------:R-:W-:-:S04]  /*15760*/  LEA.HI R6, R6, R7, RZ, 0x7 ;  /* 0x0000000706067211 */ /* 0x000fc800078f38ff */
[----:B------:R-:W-:-:S06]  /*15770*/  SHF.R.S32.HI R6, RZ, 0x7, R6 ;  /* 0x00000007ff067819 */ /* 0x000fcc0000011406 */
[----:B------:R-:W0:Y:S01]  /*15780*/  SHFL.IDX PT, R6, R6, RZ, 0x1f ;  /* 0x00001fff06067589 */ /* 0x000e2200000e0000 */
[--C-:B------:R-:W-:Y:S01]  /*15790*/  IMAD.X R53, RZ, RZ, R5.reuse, P4 ;  /* 0x000000ffff357224 */ /* 0x100fe200020e0605 */
[----:B------:R-:W-:Y:S01]  /*157a0*/  LOP3.LUT R56, R56, R57, RZ, 0x3c, !PT ;  /* 0x0000003938387212 */ /* 0x000fe200078e3cff */
        /* <DEDUP_REMOVED lines=11> */
[----:B------:R-:W-:Y:S02]  /*15860*/  LOP3.LUT R64, R65, 0x380, RZ, 0xc0, !PT ;  /* 0x0000038041407812 */ /* 0x000fe400078ec0ff */
[----:B------:R-:W-:Y:S02]  /*15870*/  LOP3.LUT R68, R69, 0x380, RZ, 0xc0, !PT ;  /* 0x0000038045447812 */ /* 0x000fe400078ec0ff */
[----:B0-----:R-:W-:Y:S02]  /*15880*/  ISETP.NE.AND P4, PT, R6, RZ, PT ;  /* 0x000000ff0600720c */ /* 0x001fe40003f85270 */
        /* <DEDUP_REMOVED lines=9> */
[----:B------:R-:W-:Y:S01]  /*15920*/  SHF.R.S32.HI R24, RZ, 0x1f, R50 ;  /* 0x0000001fff187819 */ /* 0x000fe20000011432 */
        /* <DEDUP_REMOVED lines=11> */
[----:B------:R-:W-:Y:S02]  /*159e0*/  SEL R81, R50, RZ, !P0 ;  /* 0x000000ff32517207 */ /* 0x000fe40004000000 */
[----:B------:R-:W-:Y:S02]  /*159f0*/  SEL R24, R24, RZ, !P0 ;  /* 0x000000ff18187207 */ /* 0x000fe40004000000 */
[----:B-----5:R-:W-:Y:S02]  /*15a00*/  SHF.R.S32.HI R21, RZ, 0x1f, R80 ;  /* 0x0000001fff157819 */ /* 0x020fe40000011450 */
[----:B--2---:R-:W-:Y:S01]  /*15a10*/  SHF.R.S32.HI R82, RZ, 0x1f, R86 ;  /* 0x0000001fff527819 */ /* 0x004fe20000011456 */
[----:B------:R-:W-:Y:S06]  /*15a20*/  @P4 BRA `(.L_x_5988) ;  /* 0x0000000000b84947 */ /* 0x000fec0003800000 */
[----:B------:R-:W2:Y:S01]  /*15a30*/  LDL R10, [R1] ;  /* 0x00000000010a7983 */ /* 0x000ea20000100800 */
[----:B------:R-:W0:Y:S01]  /*15a40*/  LDC R30, c[0x0][0xbe8] ;  /* 0x0002fa00ff1e7b82 */ /* 0x000e220000000800 */
[----:B------:R-:W-:Y:S01]  /*15a50*/  ULDC.64 UR4, c[0x0][0xb90] ;  /* 0x0002e40000047ab9 */ /* 0x000fe20000000a00 */
[----:B------:R-:W-:Y:S02]  /*15a60*/  IMAD.MOV.U32 R20, RZ, RZ, R80 ;  /* 0x000000ffff147224 */ /* 0x000fe400078e0050 */
[----:B------:R-:W-:Y:S02]  /*15a70*/  IMAD.MOV R35, RZ, RZ, -R201 ;  /* 0x000000ffff237224 */ /* 0x000fe400078e0ac9 */
[----:B------:R-:W-:-:S04]  /*15a80*/  IMAD.WIDE.U32 R6, R86, UR4, R20 ;  /* 0x0000000456067c25 */ /* 0x000fc8000f8e0014 */
[----:B------:R-:W-:Y:S01]  /*15a90*/  IMAD.IADD R34, R198, 0x1, R199 ;  /* 0x00000001c6227824 */ /* 0x000fe200078e02c7 */
[----:B0-----:R-:W-:-:S13]  /*15aa0*/  ISETP.NE.AND P0, PT, R30, 0x1, PT ;  /* 0x000000011e00780c */ /* 0x001fda0003f05270 */
[----:B------:R-:W0:Y:S08]  /*15ab0*/  @P0 LDC R11, c[0x0][0xbec] ;  /* 0x0002fb00ff0b0b82 */ /* 0x000e300000000800 */
[----:B------:R-:W1:Y:S01]  /*15ac0*/  @P0 LDC R31, c[0x0][0xbf0] ;  /* 0x0002fc00ff1f0b82 */ /* 0x000e620000000800 */
[----:B--2---:R-:W-:Y:S02]  /*15ad0*/  IMAD.IADD R14, R10, 0x1, R199 ;  /* 0x000000010a0e7824 */ /* 0x004fe400078e02c7 */
[----:B------:R-:W-:-:S04]  /*15ae0*/  IMAD R10, R82, UR4, RZ ;  /* 0x00000004520a7c24 */ /* 0x000fc8000f8e02ff */
[----:B------:R-:W-:Y:S01]  /*15af0*/  IMAD R15, R86, UR5, R10 ;  /* 0x00000005560f7c24 */ /* 0x000fe2000f8e020a */
[----:B------:R-:W-:Y:S01]  /*15b00*/  ULDC.64 UR4, c[0x0][0xb98] ;  /* 0x0002e60000047ab9 */ /* 0x000fe20000000a00 */
[----:B0-----:R-:W-:-:S04]  /*15b10*/  @P0 IMAD.HI.U32 R10, R14, R11, RZ ;  /* 0x0000000b0e0a0227 */ /* 0x001fc800078e00ff */
[----:B------:R-:W-:Y:S01]  /*15b20*/  IMAD.MOV.U32 R11, RZ, RZ, R14 ;  /* 0x000000ffff0b7224 */ /* 0x000fe200078e000e */
[----:B-1----:R-:W-:Y:S01]  /*15b30*/  @P0 SHF.R.U32.HI R11, RZ, R31, R10 ;  /* 0x0000001fff0b0219 */ /* 0x002fe2000001160a */
        /* <DEDUP_REMOVED lines=26> */
[----:B------:R-:W1:Y:S06]  /*15ce0*/  SHFL.IDX PT, R11, R20, 0x1, 0x1c1f ;  /* 0x003c1f00140b7f89 */ /* 0x000e6c00000e0000 */
[----:B0-----:R0:W-:Y:S04]  /*15cf0*/  @!P1 ST.E desc[UR42][R6.64], R0 ;  /* 0x0000000006009985 */ /* 0x0011e8000c10192a */
[----:B-1----:R0:W-:Y:S02]  /*15d00*/  @!P0 ST.E desc[UR42][R10.64], R3 ;  /* 0x000000030a008985 */ /* 0x0021e4000c10192a */
.L_x_5988:
[----:B------:R-:W1:Y:S01]  /*15d10*/  LDC R84, c[0x0][0xbe8] ;  /* 0x0002fa00ff547b82 */ /* 0x000e620000000800 */
[----:B------:R-:W-:Y:S01]  /*15d20*/  ULDC.64 UR4, c[0x0][0xaa0] ;  /* 0x0002a80000047ab9 */ /* 0x000fe20000000a00 */
[----:B0-----:R-:W5:Y:S01]  /*15d30*/  LD.E.128 R4, desc[UR42][R4.64] ;  /* 0x0000002a04047980 */ /* 0x001f62000c101d00 */
[----:B------:R-:W-:-:S03]  /*15d40*/  IMAD R21, R21, UR4, RZ ;  /* 0x0000000415157c24 */ /* 0x000fc6000f8e02ff */
[----:B------:R-:W5:Y:S01]  /*15d50*/  LD.E.128 R8, desc[UR42][R8.64] ;  /* 0x0000002a08087980 */ /* 0x000f62000c101d00 */
[C---:B------:R-:W-:Y:S02]  /*15d60*/  IMAD R3, R80.reuse, UR5, R21 ;  /* 0x0000000550037c24 */ /* 0x040fe4000f8e0215 */
[----:B------:R-:W-:Y:S01]  /*15d70*/  IMAD.WIDE.U32 R20, R80, UR4, RZ ;  /* 0x0000000450147c25 */ /* 0x000fe2000f8e00ff */
[----:B------:R-:W-:Y:S01]  /*15d80*/  SHF.R.S32.HI R0, RZ, 0x1f, R97 ;  /* 0x0000001fff007819 */ /* 0x000fe20000011461 */
[----:B------:R-:W-:Y:S01]  /*15d90*/  ULDC.64 UR4, c[0x0][0xae8] ;  /* 0x0002ba0000047ab9 */ /* 0x000fe20000000a00 */
[----:B------:R-:W5:Y:S04]  /*15da0*/  LD.E.128 R12, desc[UR42][R12.64] ;  /* 0x0000002a0c0c7980 */ /* 0x000f68000c101d00 */
[----:B------:R-:W5:Y:S04]  /*15db0*/  LD.E.128 R28, desc[UR42][R28.64] ;  /* 0x0000002a1c1c7980 */ /* 0x000f68000c101d00 */
[----:B------:R-:W5:Y:S01]  /*15dc0*/  LD.E.128 R32, desc[UR42][R32.64] ;  /* 0x0000002a20207980 */ /* 0x000f62000c101d00 */
[----:B-1----:R-:W-:Y:S01]  /*15dd0*/  ISETP.NE.AND P1, PT, R84, 0x1, PT ;  /* 0x000000015400780c */ /* 0x002fe20003f25270 */
[----:B------:R-:W-:-:S02]  /*15de0*/  IMAD.IADD R21, R21, 0x1, R3 ;  /* 0x0000000115157824 */ /* 0x000fc400078e0203 */
[----:B------:R-:W5:Y:S01]  /*15df0*/  LD.E.128 R36, desc[UR42][R36.64] ;  /* 0x0000002a24247980 */ /* 0x000f62000c101d00 */
[----:B------:R-:W0:Y:S01]  /*15e00*/  LDC R3, c[0x0][0xac8] ;  /* 0x0002b200ff037b82 */ /* 0x000e220000000800 */
[----:B------:R-:W-:Y:S02]  /*15e10*/  LEA.HI R0, R0, R97, RZ, 0x3 ;  /* 0x0000006100007211 */ /* 0x000fe400078f18ff */
[----:B------:R-:W5:Y:S04]  /*15e20*/  LD.E.128 R40, desc[UR42][R40.64] ;  /* 0x0000002a28287980 */ /* 0x000f68000c101d00 */
[----:B------:R-:W5:Y:S02]  /*15e30*/  LD.E.128 R44, desc[UR42][R44.64] ;  /* 0x0000002a2c2c7980 */ /* 0x000f64000c101d00 */
[----:B------:R-:W1:Y:S01]  /*15e40*/  @P1 LDC R85, c[0x0][0xbec] ;  /* 0x0002fb00ff551b82 */ /* 0x000e620000000800 */
[----:B------:R-:W-:Y:S01]  /*15e50*/  LOP3.LUT R0, R0, 0xfffffff8, RZ, 0xc0, !PT ;  /* 0xfffffff800007812 */ /* 0x000fe200078ec0ff */
[----:B------:R-:W5:Y:S04]  /*15e60*/  LD.E.128 R48, desc[UR42][R48.64] ;  /* 0x0000002a30307980 */ /* 0x000f68000c101d00 */
[----:B------:R-:W5:Y:S02]  /*15e70*/  LD.E.128 R52, desc[UR42][R52.64] ;  /* 0x0000002a34347980 */ /* 0x000f64000c101d00 */
[----:B------:R-:W2:Y:S01]  /*15e80*/  @P1 LDC R87, c[0x0][0xbf0] ;  /* 0x0002fc00ff571b82 */ /* 0x000ea20000000800 */
[----:B------:R-:W-:Y:S01]  /*15e90*/  IMAD.IADD R0, R97, 0x1, -R0 ;  /* 0x0000000161007824 */ /* 0x000fe200078e0a00 */
        /* <DEDUP_REMOVED lines=8> */
[----:B------:R-:W-:Y:S02]  /*15f20*/  VIADD R103, R208, 0x40 ;  /* 0x00000040d0677836 */ /* 0x000fe40000000000 */
[----:B------:R-:W-:Y:S01]  /*15f30*/  IMAD.IADD R80, R199, 0x1, R0 ;  /* 0x00000001c7507824 */ /* 0x000fe200078e0200 */
[----:B------:R-:W5:Y:S01]  /*15f40*/  LD.E.128 R68, desc[UR42][R68.64] ;  /* 0x0000002a44447980 */ /* 0x000f62000c101d00 */
[----:B------:R-:W-:Y:S01]  /*15f50*/  IMAD.IADD R21, R21, 0x1, R83 ;  /* 0x0000000115157824 */ /* 0x000fe200078e0253 */
[----:B0-----:R-:W-:Y:S01]  /*15f60*/  ISETP.GE.AND P0, PT, R103, R3, PT ;  /* 0x000000036700720c */ /* 0x001fe20003f06270 */
[----:B------:R-:W-:Y:S01]  /*15f70*/  IMAD R24, R24, UR4, RZ ;  /* 0x0000000418187c24 */ /* 0x000fe2000f8e02ff */
[----:B------:R-:W5:Y:S01]  /*15f80*/  LD.E.128 R72, desc[UR42][R72.64] ;  /* 0x0000002a48487980 */ /* 0x000f62000c101d00 */
[----:B-1----:R-:W-:-:S03]  /*15f90*/  @P1 IMAD.HI.U32 R0, R80, R85, RZ ;  /* 0x0000005550001227 */ /* 0x002fc600078e00ff */
[----:B------:R-:W5:Y:S01]  /*15fa0*/  LD.E.128 R76, desc[UR42][R76.64] ;  /* 0x0000002a4c4c7980 */ /* 0x000f62000c101d00 */
[C---:B------:R-:W-:Y:S01]  /*15fb0*/  VIADD R101, R208.reuse, 0x80 ;  /* 0x00000080d0657836 */ /* 0x040fe20000000000 */
[----:B------:R-:W-:Y:S01]  /*15fc0*/  BSSY B1, `(.L_x_5989) ;  /* 0x0000073000017945 */ /* 0x000fe20003800000 */
[C---:B------:R-:W-:Y:S01]  /*15fd0*/  IMAD R83, R81.reuse, UR5, R24 ;  /* 0x0000000551537c24 */ /* 0x040fe2000f8e0218 */
[----:B------:R-:W-:Y:S01]  /*15fe0*/  SEL R24, RZ, 0xffffffff, P0 ;  /* 0xffffffffff187807 */ /* 0x000fe20000000000 */
[----:B------:R-:W-:Y:S01]  /*15ff0*/  IMAD.WIDE.U32 R20, R81, UR4, R20 ;  /* 0x0000000451147c25 */ /* 0x000fe2000f8e0014 */
[----:B------:R-:W-:Y:S01]  /*16000*/  ISETP.GE.AND P0, PT, R101, R3, PT ;  /* 0x000000036500720c */ /* 0x000fe20003f06270 */
[----:B------:R-:W-:Y:S01]  /*16010*/  ULDC.64 UR4, c[0x0][0xae0] ;  /* 0x0002b80000047ab9 */ /* 0x000fe20000000a00 */
[----:B------:R-:W-:Y:S01]  /*16020*/  @!PT LDS RZ, [RZ] ;  /* 0x00000000fffff984 */ /* 0x000fe20000000800 */
[----:B------:R-:W-:Y:S01]  /*16030*/  @!PT LDS RZ, [RZ] ;  /* 0x00000000fffff984 */ /* 0x000fe20000000800 */
[----:B------:R-:W-:Y:S01]  /*16040*/  @!PT LDS RZ, [RZ] ;  /* 0x00000000fffff984 */ /* 0x000fe20000000800 */
[----:B------:R-:W-:Y:S01]  /*16050*/  @!PT LDS RZ, [RZ] ;  /* 0x00000000fffff984 */ /* 0x000fe20000000800 */
[----:B------:R0:W-:Y:S06]  /*16060*/  MEMBAR.ALL.CTA ;  /* 0x0000000000007992 */ /* 0x0001ec0000008000 */
[----:B0-----:R-:W0:Y:S01]  /*16070*/  FENCE.VIEW.ASYNC.S ;  /* 0x00000000000073c6 */ /* 0x001e220000000000 */
[----:B------:R-:W-:Y:S01]  /*16080*/  IMAD.MOV.U32 R81, RZ, RZ, R80 ;  /* 0x000000ffff517224 */ /* 0x000fe200078e0050 */
[----:B--2---:R-:W-:Y:S01]  /*16090*/  @P1 SHF.R.U32.HI R81, RZ, R87, R0 ;  /* 0x00000057ff511219 */ /* 0x004fe20000011600 */
        /* <DEDUP_REMOVED lines=14> */
[C---:B------:R-:W-:Y:S01]  /*16180*/  VIADD R95, R208.reuse, 0x140 ;  /* 0x00000140d05f7836 */ /* 0x040fe20000000000 */
[----:B------:R-:W-:Y:S01]  /*16190*/  SHF.R.S32.HI R80, RZ, 0x1f, R81 ;  /* 0x0000001fff507819 */ /* 0x000fe20000011451 */
[----:B------:R-:W-:Y:S01]  /*161a0*/  VIADD R93, R208, 0x180 ;  /* 0x00000180d05d7836 */ /* 0x000fe20000000000 */
[----:B------:R-:W-:Y:S01]  /*161b0*/  LOP3.LUT R0, R85, 0x4, R0, 0xe2, !PT ;  /* 0x0000000455007812 */ /* 0x000fe200078ee200 */
[----:B------:R-:W-:Y:S01]  /*161c0*/  IMAD.SHL.U32 R85, R24, 0x8, RZ ;  /* 0x0000000818557824 */ /* 0x000fe200078e00ff */
[----:B------:R-:W-:Y:S01]  /*161d0*/  SEL R24, RZ, 0xffffffff, P0 ;  /* 0xffffffffff187807 */ /* 0x000fe20000000000 */
[----:B------:R-:W-:Y:S01]  /*161e0*/  IMAD R80, R80, UR4, RZ ;  /* 0x0000000450507c24 */ /* 0x000fe2000f8e02ff */
[----:B------:R-:W-:Y:S01]  /*161f0*/  ISETP.GE.AND P0, PT, R95, R3, PT ;  /* 0x000000035f00720c */ /* 0x000fe20003f06270 */
[----:B------:R-:W-:Y:S01]  /*16200*/  IMAD.WIDE.U32 R20, R81, UR4, R20 ;  /* 0x0000000451147c25 */ /* 0x000fe2000f8e0014 */
[----:B------:R-:W-:-:S03]  /*16210*/  LOP3.LUT R0, R85, 0x8, R0, 0xe2, !PT ;  /* 0x0000000855007812 */ /* 0x000fc600078ee200 */
[----:B------:R-:W-:Y:S01]  /*16220*/  IMAD.SHL.U32 R87, R24, 0x10, RZ ;  /* 0x0000001018577824 */ /* 0x000fe200078e00ff */
[----:B------:R-:W-:Y:S01]  /*16230*/  SEL R24, RZ, 0xffffffff, P0 ;  /* 0xffffffffff187807 */ /* 0x000fe20000000000 */
[----:B------:R-:W-:Y:S01]  /*16240*/  IMAD R85, R81, UR5, R80 ;  /* 0x0000000551557c24 */ /* 0x000fe2000f8e0250 */
[----:B------:R-:W-:Y:S01]  /*16250*/  SHF.R.S32.HI R80, RZ, 0x1f, R83 ;  /* 0x0000001fff507819 */ /* 0x000fe20000011453 */
[----:B------:R-:W-:Y:S01]  /*16260*/  ULDC.64 UR4, c[0x0][0xad8] ;  /* 0x0002b60000047ab9 */ /* 0x000fe20000000a00 */
[----:B------:R-:W-:Y:S01]  /*16270*/  LOP3.LUT R0, R87, 0x10, R0, 0xe2, !PT ;  /* 0x0000001057007812 */ /* 0x000fe200078ee200 */
[----:B------:R-:W-:Y:S01]  /*16280*/  IMAD.SHL.U32 R81, R24, 0x20, RZ ;  /* 0x0000002018517824 */ /* 0x000fe200078e00ff */
[----:B------:R-:W-:Y:S01]  /*16290*/  ISETP.GE.AND P0, PT, R93, R3, PT ;  /* 0x000000035d00720c */ /* 0x000fe20003f06270 */
[----:B------:R-:W-:Y:S02]  /*162a0*/  IMAD.IADD R21, R21, 0x1, R85 ;  /* 0x0000000115157824 */ /* 0x000fe400078e0255 */
[----:B------:R-:W-:Y:S01]  /*162b0*/  IMAD R80, R80, UR4, RZ ;  /* 0x0000000450507c24 */ /* 0x000fe2000f8e02ff */
[----:B------:R-:W-:Y:S01]  /*162c0*/  LOP3.LUT R0, R81, 0x20, R0, 0xe2, !PT ;  /* 0x0000002051007812 */ /* 0x000fe200078ee200 */
[----:B------:R-:W-:Y:S01]  /*162d0*/  IMAD R90, R23, R84, RZ ;  /* 0x00000054175a7224 */ /* 0x000fe200078e02ff */
[----:B------:R-:W-:Y:S01]  /*162e0*/  SEL R23, RZ, 0x40, P0 ;  /* 0x00000040ff177807 */ /* 0x000fe20000000000 */
[----:B------:R-:W-:-:S02]  /*162f0*/  IMAD.IADD R199, R98, 0x1, R199 ;  /* 0x0000000162c77824 */ /* 0x000fc400078e02c7 */
[C---:B------:R-:W-:Y:S01]  /*16300*/  IMAD R81, R83.reuse, UR5, R80 ;  /* 0x0000000553517c24 */ /* 0x040fe2000f8e0250 */
[----:B------:R-:W-:Y:S01]  /*16310*/  LOP3.LUT R23, R0, R23, RZ, 0xfc, !PT ;  /* 0x0000001700177212 */ /* 0x000fe200078efcff */
[----:B------:R-:W-:Y:S01]  /*16320*/  IMAD.WIDE.U32 R20, R83, UR4, R20 ;  /* 0x0000000453147c25 */ /* 0x000fe2000f8e0014 */
[----:B------:R-:W-:Y:S01]  /*16330*/  ISETP.GE.AND P1, PT, R199, R90, PT ;  /* 0x0000005ac700720c */ /* 0x000fe20003f26270 */
[----:B------:R-:W-:Y:S02]  /*16340*/  ULDC.64 UR4, c[0x0][0xa80] ;  /* 0x0002a00000047ab9 */ /* 0x000fe40000000a00 */
        /* <DEDUP_REMOVED lines=14> */
[----:B------:R0:W1:Y:S01]  /*16430*/  SHFL.IDX PT, R20, R88, RZ, 0x181f ;  /* 0x00181fff58147589 */ /* 0x00006200000e0000 */
[C---:B------:R-:W-:Y:S01]  /*16440*/  VIADD R102, R208.reuse, 0x80 ;  /* 0x00000080d0667836 */ /* 0x040fe20000000000 */
[----:B------:R-:W-:Y:S01]  /*16450*/  LOP3.LUT R24, R23, R24, RZ, 0xfc, !PT ;  /* 0x0000001817187212 */ /* 0x000fe200078efcff */
[----:B------:R-:W-:Y:S01]  /*16460*/  VIADD R104, R208, 0x40 ;  /* 0x00000040d0687836 */ /* 0x000fe20000000000 */
[----:B------:R0:W2:Y:S01]  /*16470*/  SHFL.IDX PT, R21, R89, RZ, 0x181f ;  /* 0x00181fff59157589 */ /* 0x0000a200000e0000 */
        /* <DEDUP_REMOVED lines=12> */
[CC--:B-1----:R-:W-:Y:S02]  /*16540*/  @!P1 LEA R80, P2, R103.reuse, R20.reuse, 0x1 ;  /* 0x0000001467509211 */ /* 0x0c2fe400078408ff */
[----:B--2---:R-:W-:Y:S02]  /*16550*/  @!P0 IMAD.WIDE R82, R208, 0x2, R20 ;  /* 0x00000002d0528825 */ /* 0x004fe400078e0214 */
[----:B------:R-:W-:Y:S02]  /*16560*/  @!P1 LEA.HI.X R81, R103, R21, R104, 0x1, P2 ;  /* 0x0000001567519211 */ /* 0x000fe400010f0c68 */
[-C--:B------:R-:W-:Y:S01]  /*16570*/  ISETP.GE.AND P2, PT, R97, R3.reuse, PT ;  /* 0x000000036100720c */ /* 0x080fe20003f46270 */
[----:B-----5:R0:W-:Y:S01]  /*16580*/  @!P0 ST.E.128 desc[UR42][R82.64], R4 ;  /* 0x0000000452008985 */ /* 0x0201e2000c101d2a */
[----:B------:R-:W-:Y:S02]  /*16590*/  @!P5 LEA R86, P4, R101, R20, 0x1 ;  /* 0x000000146556d211 */ /* 0x000fe400078808ff */
[----:B------:R-:W-:Y:S01]  /*165a0*/  LOP3.LUT P0, RZ, R23, 0x40, RZ, 0xc0, !PT ;  /* 0x0000004017ff7812 */ /* 0x000fe2000780c0ff */
[----:B------:R1:W-:Y:S01]  /*165b0*/  @!P1 ST.E.128 desc[UR42][R80.64], R12 ;  /* 0x0000000c50009985 */ /* 0x0003e2000c101d2a */
[----:B------:R-:W-:-:S02]  /*165c0*/  ISETP.GE.AND P1, PT, R95, R3, PT ;  /* 0x000000035f00720c */ /* 0x000fc40003f26270 */
[-C--:B------:R-:W-:Y:S02]  /*165d0*/  @!P5 LEA.HI.X R87, R101, R21.reuse, R102, 0x1, P4 ;  /* 0x000000156557d211 */ /* 0x080fe400020f0c66 */
[----:B------:R-:W-:Y:S02]  /*165e0*/  LOP3.LUT P4, RZ, R24, 0x80, RZ, 0xc0, !PT ;  /* 0x0000008018ff7812 */ /* 0x000fe4000788c0ff */
[CC--:B------:R-:W-:Y:S01]  /*165f0*/  @!P3 LEA R84, P6, R99.reuse, R20.reuse, 0x1 ;  /* 0x000000146354b211 */ /* 0x0c0fe200078c08ff */
[----:B------:R3:W-:Y:S03]  /*16600*/  @!P5 ST.E.128 desc[UR42][R86.64], R32 ;  /* 0x000000205600d985 */ /* 0x0007e6000c101d2a */
[----:B------:R-:W-:Y:S02]  /*16610*/  @!P3 LEA.HI.X R85, R99, R21, R100, 0x1, P6 ;  /* 0x000000156355b211 */ /* 0x000fe400030f0c64 */
[----:B0-----:R-:W-:-:S03]  /*16620*/  @!P2 LEA R4, P5, R97, R20, 0x1 ;  /* 0x000000146104a211 */ /* 0x001fc600078a08ff */
[----:B------:R3:W-:Y:S01]  /*16630*/  @!P3 ST.E.128 desc[UR42][R84.64], R40 ;  /* 0x000000285400b985 */ /* 0x0007e2000c101d2a */
[-C--:B------:R-:W-:Y:S02]  /*16640*/  @!P1 LEA R6, P6, R95, R20.reuse, 0x1 ;  /* 0x000000145f069211 */ /* 0x080fe400078c08ff */
[-C--:B-1----:R-:W-:Y:S02]  /*16650*/  @P0 LEA R12, P3, R93, R20.reuse, 0x1 ;  /* 0x000000145d0c0211 */ /* 0x082fe400078608ff */
        /* <DEDUP_REMOVED lines=9> */
.L_x_5990:
[----:B------:R-:W-:Y:S05]  /*166f0*/  BSYNC B1 ;  /* 0x0000000000017941 */ /* 0x000fea0003800000 */
.L_x_5989:
[----:B------:R-:W-:Y:S01]  /*16700*/  VIADD R0, R199, 0x20 ;  /* 0x00000020c7007836 */ /* 0x000fe20000000000 */
[----:B---3-5:R0:W3:Y:S04]  /*16710*/  SHFL.IDX PT, R7, R89, 0x1, 0x181f ;  /* 0x00381f0059077f89 */ /* 0x0280e800000e0000 */
[----:B------:R-:W-:Y:S01]  /*16720*/  ISETP.GE.AND P0, PT, R0, R90, PT ;  /* 0x0000005a0000720c */ /* 0x000fe20003f06270 */
[----:B------:R0:W4:-:S12]  /*16730*/  SHFL.IDX PT, R6, R88, 0x1, 0x181f ;  /* 0x00381f0058067f89 */ /* 0x00011800000e0000 */
[----:B0-----:R-:W-:Y:S05]  /*16740*/  @P0 BRA `(.L_x_5991) ;  /* 0x0000001000580947 */ /* 0x001fea0003800000 */
[-C--:B------:R-:W-:Y:S02]  /*16750*/  ISETP.GE.AND P5, PT, R103, R3.reuse, PT ;  /* 0x000000036700720c */ /* 0x080fe40003fa6270 */
[-C--:B------:R-:W-:Y:S02]  /*16760*/  ISETP.GE.AND P6, PT, R208, R3.reuse, PT ;  /* 0x00000003d000720c */ /* 0x080fe40003fc6270 */
[-C--:B------:R-:W-:Y:S02]  /*16770*/  ISETP.GE.AND P3, PT, R101, R3.reuse, PT ;  /* 0x000000036500720c */ /* 0x080fe40003f66270 */
[-C--:B------:R-:W-:Y:S02]  /*16780*/  ISETP.GE.AND P2, PT, R99, R3.reuse, PT ;  /* 0x000000036300720c */ /* 0x080fe40003f46270 */
[-C--:B------:R-:W-:Y:S02]  /*16790*/  ISETP.GE.AND P1, PT, R97, R3.reuse, PT ;  /* 0x000000036100720c */ /* 0x080fe40003f26270 */
[----:B------:R-:W-:-:S03]  /*167a0*/  ISETP.GE.AND P0, PT, R95, R3, PT ;  /* 0x000000035f00720c */ /* 0x000fc60003f06270 */
[CC--:B----4-:R-:W-:Y:S02]  /*167b0*/  @!P5 LEA R12, P4, R103.reuse, R6.reuse, 0x1 ;  /* 0x00000006670cd211 */ /* 0x0d0fe400078808ff */
[----:B---3--:R-:W-:Y:S02]  /*167c0*/  @!P6 IMAD.WIDE R4, R208, 0x2, R6 ;  /* 0x00000002d004e825 */ /* 0x008fe400078e0206 */
[----:B------:R-:W-:Y:S02]  /*167d0*/  @!P5 LEA.HI.X R13, R103, R7, R104, 0x1, P4 ;  /* 0x00000007670dd211 */ /* 0x000fe400020f0c68 */
[----:B------:R-:W-:Y:S01]  /*167e0*/  LOP3.LUT P4, RZ, R23, 0x40, RZ, 0xc0, !PT ;  /* 0x0000004017ff7812 */ /* 0x000fe2000788c0ff */
[----:B------:R0:W-:Y:S01]  /*167f0*/  @!P6 ST.E.128 desc[UR42][R4.64], R8 ;  /* 0x000000080400e985 */ /* 0x0001e2000c101d2a */
[----:B------:R-:W-:-:S03]  /*16800*/  @!P3 LEA R14, P6, R101, R6, 0x1 ;  /* 0x00000006650eb211 */ /* 0x000fc600078c08ff */
[----:B------:R3:W-:Y:S01]  /*16810*/  @!P5 ST.E.128 desc[UR42][R12.64], R28 ;  /* 0x0000001c0c00d985 */ /* 0x0007e2000c101d2a */
[-C--:B------:R-:W-:Y:S02]  /*16820*/  @!P3 LEA.HI.X R15, R101, R7.reuse, R102, 0x1, P6 ;  /* 0x00000007650fb211 */ /* 0x080fe400030f0c66 */
[-C--:B-1----:R-:W-:Y:S02]  /*16830*/  @!P2 LEA R20, P5, R99, R6.reuse, 0x1 ;  /* 0x000000066314a211 */ /* 0x082fe400078a08ff */
[-C--:B------:R-:W-:Y:S01]  /*16840*/  @!P1 LEA R32, P6, R97, R6.reuse, 0x1 ;  /* 0x0000000661209211 */ /* 0x080fe200078c08ff */
[----:B------:R3:W-:Y:S01]  /*16850*/  @!P3 ST.E.128 desc[UR42][R14.64], R36 ;  /* 0x000000240e00b985 */ /* 0x0007e2000c101d2a */
[----:B------:R-:W-:Y:S02]  /*16860*/  @!P0 LEA R34, P3, R95, R6, 0x1 ;  /* 0x000000065f228211 */ /* 0x000fe400078608ff */
[-C--:B--2---:R-:W-:Y:S02]  /*16870*/  @!P2 LEA.HI.X R21, R99, R7.reuse, R100, 0x1, P5 ;  /* 0x000000076315a211 */ /* 0x084fe400028f0c64 */
        /* <DEDUP_REMOVED lines=14> */
.L_x_5986:
[----:B------:R-:W4:Y:S01]  /*16960*/  LDL R9, [R1+0x50] ;  /* 0x0000500001097983 */ /* 0x000f220000100800 */
[----:B------:R-:W-:Y:S01]  /*16970*/  ULDC.64 UR4, c[0x0][0xc00] ;  /* 0x0003000000047ab9 */ /* 0x000fe20000000a00 */
[----:B------:R-:W4:Y:S01]  /*16980*/  LDC.64 R4, c[0x0][0xc00] ;  /* 0x00030000ff047b82 */ /* 0x000f220000000a00 */
[----:B------:R-:W-:Y:S01]  /*16990*/  ISETP.NE.U32.AND P0, PT, RZ, UR4, PT ;  /* 0x00000004ff007c0c */ /* 0x000fe2000bf05070 */
[----:B------:R-:W-:-:S03]  /*169a0*/  IMAD.MOV.U32 R3, RZ, RZ, RZ ;  /* 0x000000ffff037224 */ /* 0x000fc600078e00ff */
[----:B------:R-:W-:Y:S01]  /*169b0*/  ISETP.NE.AND.EX P0, PT, RZ, UR5, PT, P0 ;  /* 0x00000005ff007c0c */ /* 0x000fe2000bf05300 */
[----:B------:R-:W-:Y:S02]  /*169c0*/  ULDC.64 UR4, c[0x0][0xc08] ;  /* 0x0003020000047ab9 */ /* 0x000fe40000000a00 */
[----:B------:R-:W-:Y:S01]  /*169d0*/  ISETP.NE.U32.AND P1, PT, RZ, UR4, PT ;  /* 0x00000004ff007c0c */ /* 0x000fe2000bf25070 */
[----:B---3--:R-:W3:Y:S01]  /*169e0*/  S2R R24, SR_TID.X ;  /* 0x0000000000187919 */ /* 0x008ee20000002100 */
[----:B------:R-:W0:Y:S02]  /*169f0*/  LDC R21, c[0x0][0xbe8] ;  /* 0x0002fa00ff157b82 */ /* 0x000e240000000800 */
[----:B------:R-:W-:-:S13]  /*16a00*/  ISETP.NE.AND.EX P1, PT, RZ, UR5, PT, P1 ;  /* 0x00000005ff007c0c */ /* 0x000fda000bf25310 */
[----:B------:R-:W1:Y:S01]  /*16a10*/  @P1 LDC.64 R6, c[0x0][0xc08] ;  /* 0x00030200ff061b82 */ /* 0x000e620000000a00 */
[----:B------:R-:W-:Y:S02]  /*16a20*/  ULDC UR4, c[0x0][0xa88] ;  /* 0x0002a20000047ab9 */ /* 0x000fe40000000800 */
[----:B------:R-:W-:Y:S02]  /*16a30*/  IMAD.U32 R0, RZ, RZ, UR4 ;  /* 0x00000004ff007e24 */ /* 0x000fe4000f8e00ff */
[----:B----4-:R-:W-:-:S04]  /*16a40*/  IMAD.WIDE R4, R9, 0x4, R4 ;  /* 0x0000000409047825 */ /* 0x010fc800078e0204 */
[----:B-1----:R-:W-:Y:S01]  /*16a50*/  @P1 IMAD.WIDE R6, R9, 0x4, R6 ;  /* 0x0000000409061825 */ /* 0x002fe200078e0206 */
[----:B------:R1:W5:Y:S03]  /*16a60*/  @P0 LDG.E R3, desc[UR42][R4.64] ;  /* 0x0000002a04030981 */ /* 0x000366000c1e1900 */
[----:B---3--:R-:W-:Y:S01]  /*16a70*/  VIADD R24, R24, 0xffffff80 ;  /* 0xffffff8018187836 */ /* 0x008fe20000000000 */
[----:B------:R1:W5:Y:S01]  /*16a80*/  @P1 LDG.E R0, desc[UR42][R6.64] ;  /* 0x0000002a06001981 */ /* 0x000362000c1e1900 */
[----:B------:R-:W-:-:S03]  /*16a90*/  SHF.R.S32.HI R8, RZ, 0x1f, R9 ;  /* 0x0000001fff087819 */ /* 0x000fc60000011409 */
[----:B------:R-:W-:Y:S01]  /*16aa0*/  ISETP.GE.AND P2, PT, R24, 0x40, PT ;  /* 0x000000401800780c */ /* 0x000fe20003f46270 */
[----:B0-----:R-:W-:-:S12]  /*16ab0*/  @P1 BRA `(.L_x_5992) ;  /* 0x0000000000101947 */ /* 0x001fd80003800000 */
[----:B------:R-:W-:Y:S05]  /*16ac0*/  @!P0 BRA `(.L_x_5992) ;  /* 0x00000000000c8947 */ /* 0x000fea0003800000 */
[----:B-1----:R-:W3:Y:S04]  /*16ad0*/  LDG.E R7, desc[UR42][R4.64] ;  /* 0x0000002a04077981 */ /* 0x002ee8000c1e1900 */
[----:B-----5:R-:W3:Y:S02]  /*16ae0*/  LDG.E R0, desc[UR42][R4.64+0x4] ;  /* 0x0000042a04007981 */ /* 0x020ee4000c1e1900 */
[----:B---3--:R-:W-:-:S07]  /*16af0*/  IMAD.IADD R0, R0, 0x1, -R7 ;  /* 0x0000000100007824 */ /* 0x008fce00078e0a07 */
.L_x_5992:
[----:B------:R-:W3:Y:S01]  /*16b00*/  LDL R28, [R1+0x4c] ;  /* 0x00004c00011c7983 */ /* 0x000ee20000100800 */
[----:B------:R-:W-:Y:S01]  /*16b10*/  BSSY B1, `(.L_x_5993) ;  /* 0x000002d000017945 */ /* 0x000fe20003800000 */
[----:B------:R-:W-:Y:S02]  /*16b20*/  SEL R13, R9, RZ, !P0 ;  /* 0x000000ff090d7207 */ /* 0x000fe40004000000 */
[----:B------:R-:W-:Y:S02]  /*16b30*/  SEL R14, R8, RZ, !P0 ;  /* 0x000000ff080e7207 */ /* 0x000fe40004000000 */
[----:B-----5:R-:W-:Y:S02]  /*16b40*/  SHF.R.S32.HI R10, RZ, 0x1f, R3 ;  /* 0x0000001fff0a7819 */ /* 0x020fe40000011403 */
[----:B---3--:R-:W-:Y:S01]  /*16b50*/  SHF.R.S32.HI R12, RZ, 0x1f, R28 ;  /* 0x0000001fff0c7819 */ /* 0x008fe2000001141c */
[----:B------:R-:W-:Y:S06]  /*16b60*/  @P2 BRA `(.L_x_5994) ;  /* 0x00000000009c2947 */ /* 0x000fec0003800000 */
[----:B-1----:R-:W0:Y:S01]  /*16b70*/  S2R R6, SR_TID.X ;  /* 0x0000000000067919 */ /* 0x002e220000002100 */
[----:B------:R-:W1:Y:S02]  /*16b80*/  LDC R20, c[0x0][0xbe8] ;  /* 0x0002fa00ff147b82 */ /* 0x000e640000000800 */
[----:B-1----:R-:W-:Y:S01]  /*16b90*/  IMAD R4, R0, R20, RZ ;  /* 0x0000001400047224 */ /* 0x002fe200078e02ff */
        /* <DEDUP_REMOVED lines=14> */
[----:B------:R-:W1:Y:S01]  /*16c80*/  @P0 LDC R15, c[0x0][0xbf0] ;  /* 0x0002fc00ff0f0b82 */ /* 0x000e620000000800 */
[----:B------:R-:W-:-:S04]  /*16c90*/  IMAD.WIDE.U32 R4, R13, UR4, R4 ;  /* 0x000000040d047c25 */ /* 0x000fc8000f8e0004 */
[----:B0-----:R-:W-:-:S05]  /*16ca0*/  @P0 IMAD.HI.U32 R6, R11, R6, RZ ;  /* 0x000000060b060227 */ /* 0x001fca00078e00ff */
[----:B-1----:R-:W-:Y:S01]  /*16cb0*/  @P0 SHF.R.U32.HI R7, RZ, R15, R6 ;  /* 0x0000000fff070219 */ /* 0x002fe20000011606 */
        /* <DEDUP_REMOVED lines=18> */
.L_x_5994:
[----:B------:R-:W-:Y:S05]  /*16de0*/  BSYNC B1 ;  /* 0x0000000000017941 */ /* 0x000fea0003800000 */
.L_x_5993:
[----:B------:R-:W-:Y:S01]  /*16df0*/  ISETP.NE.AND P0, PT, R21, 0x1, PT ;  /* 0x000000011500780c */ /* 0x000fe20003f05270 */
[----:B------:R-:W3:Y:S01]  /*16e00*/  LDC R23, c[0x0][0xac8] ;  /* 0x0002b200ff177b82 */ /* 0x000ee20000000800 */
[----:B------:R-:W-:Y:S01]  /*16e10*/  ULDC.64 UR4, c[0x0][0xaa0] ;  /* 0x0002a80000047ab9 */ /* 0x000fe20000000a00 */
[--C-:B------:R-:W-:Y:S01]  /*16e20*/  SHF.R.S32.HI R8, RZ, 0x1f, R24.reuse ;  /* 0x0000001fff087819 */ /* 0x100fe20000011418 */
[----:B01----:R-:W-:Y:S01]  /*16e30*/  IMAD R6, R10, UR4, RZ ;  /* 0x000000040a067c24 */ /* 0x003fe2000f8e02ff */
[----:B------:R-:W-:Y:S01]  /*16e40*/  SHF.R.S32.HI R15, RZ, 0x1f, R24 ;  /* 0x0000001fff0f7819 */ /* 0x000fe20000011418 */
[----:B------:R-:W-:Y:S01]  /*16e50*/  IMAD.WIDE.U32 R4, R3, UR4, RZ ;  /* 0x0000000403047c25 */ /* 0x000fe2000f8e00ff */
        /* <DEDUP_REMOVED lines=12> */
[----:B------:R-:W1:Y:S01]  /*16f20*/  @P0 LDC R9, c[0x0][0xbf0] ;  /* 0x0002fc00ff090b82 */ /* 0x000e620000000800 */
[C---:B------:R-:W-:Y:S02]  /*16f30*/  IMAD R3, R28.reuse, UR5, R3 ;  /* 0x000000051c037c24 */ /* 0x040fe4000f8e0203 */
[----:B------:R-:W-:Y:S01]  /*16f40*/  IMAD.WIDE.U32 R4, R28, UR4, R4 ;  /* 0x000000041c047c25 */ /* 0x000fe2000f8e0004 */
[-C--:B---3--:R-:W-:Y:S01]  /*16f50*/  ISETP.GE.AND P1, PT, R42, R23.reuse, PT ;  /* 0x000000172a00720c */ /* 0x088fe20003f26270 */
[----:B------:R-:W-:Y:S01]  /*16f60*/  ULDC.64 UR4, c[0x0][0xaf0] ;  /* 0x0002bc0000047ab9 */ /* 0x000fe20000000a00 */
[----:B------:R-:W-:Y:S01]  /*16f70*/  ISETP.GE.AND P2, PT, R208, R23, PT ;  /* 0x00000017d000720c */ /* 0x000fe20003f46270 */
[----:B------:R-:W-:Y:S01]  /*16f80*/  IMAD R6, R8, 0x20, R15 ;  /* 0x0000002008067824 */ /* 0x000fe200078e020f */
[----:B------:R-:W-:Y:S01]  /*16f90*/  SEL R10, RZ, 0xffffffff, P1 ;  /* 0xffffffffff0a7807 */ /* 0x000fe20000800000 */
[----:B------:R-:W-:-:S02]  /*16fa0*/  IMAD.IADD R5, R5, 0x1, R3 ;  /* 0x0000000105057824 */ /* 0x000fc400078e0203 */
[----:B------:R-:W-:Y:S02]  /*16fb0*/  IMAD R3, R14, UR4, RZ ;  /* 0x000000040e037c24 */ /* 0x000fe4000f8e02ff */
[----:B------:R-:W-:Y:S02]  /*16fc0*/  IMAD.IADD R8, R199, 0x1, R6 ;  /* 0x00000001c7087824 */ /* 0x000fe400078e0206 */
        /* <DEDUP_REMOVED lines=11> */
[----:B-1----:R-:W-:Y:S01]  /*17080*/  @P0 SHF.R.U32.HI R3, RZ, R9, R6 ;  /* 0x00000009ff030219 */ /* 0x002fe20000011606 */
[----:B------:R-:W-:Y:S01]  /*17090*/  VIADD R36, R208, 0x100 ;  /* 0x00000100d0247836 */ /* 0x000fe20000000000 */
[----:B------:R-:W-:Y:S01]  /*170a0*/  LOP3.LUT R9, R10, 0x2, R7, 0xe2, !PT ;  /* 0x000000020a097812 */ /* 0x000fe200078ee207 */
[----:B------:R-:W-:Y:S01]  /*170b0*/  IMAD R29, R0, R21, RZ ;  /* 0x00000015001d7224 */ /* 0x000fe200078e02ff */
[----:B------:R-:W-:Y:S01]  /*170c0*/  ISETP.GE.AND P1, PT, R38, R23, PT ;  /* 0x000000172600720c */ /* 0x000fe20003f26270 */
[--C-:B------:R-:W-:Y:S01]  /*170d0*/  IMAD.MOV R7, RZ, RZ, -R3.reuse ;  /* 0x000000ffff077224 */ /* 0x100fe200078e0a03 */
[----:B------:R-:W-:Y:S01]  /*170e0*/  SEL R10, RZ, 0xffffffff, P2 ;  /* 0xffffffffff0a7807 */ /* 0x000fe20001000000 */
[----:B------:R-:W-:Y:S01]  /*170f0*/  VIADD R34, R208, 0x140 ;  /* 0x00000140d0227836 */ /* 0x000fe20000000000 */
[----:B------:R-:W-:Y:S01]  /*17100*/  SHF.R.S32.HI R6, RZ, 0x1f, R3 ;  /* 0x0000001fff067819 */ /* 0x000fe20000011403 */
[----:B------:R-:W-:Y:S01]  /*17110*/  IMAD R7, R21, R7, R8 ;  /* 0x0000000715077224 */ /* 0x000fe200078e0208 */
[----:B------:R-:W-:Y:S01]  /*17120*/  SEL R11, RZ, 0xffffffff, P1 ;  /* 0xffffffffff0b7807 */ /* 0x000fe20000800000 */
[----:B------:R-:W-:Y:S01]  /*17130*/  IMAD.SHL.U32 R10, R10, 0x4, RZ ;  /* 0x000000040a0a7824 */ /* 0x000fe200078e00ff */
[----:B------:R-:W-:Y:S01]  /*17140*/  ISETP.GE.AND P0, PT, R36, R23, PT ;  /* 0x000000172400720c */ /* 0x000fe20003f06270 */
[----:B------:R-:W-:-:S02]  /*17150*/  IMAD R6, R6, UR4, RZ ;  /* 0x0000000406067c24 */ /* 0x000fc4000f8e02ff */
[----:B------:R-:W-:Y:S01]  /*17160*/  IMAD.SHL.U32 R11, R11, 0x8, RZ ;  /* 0x000000080b0b7824 */ /* 0x000fe200078e00ff */
[----:B------:R-:W-:Y:S01]  /*17170*/  LOP3.LUT R0, R10, 0x4, R9, 0xe2, !PT ;  /* 0x000000040a007812 */ /* 0x000fe200078ee209 */
[C---:B------:R-:W-:Y:S01]  /*17180*/  IMAD R9, R3.reuse, UR5, R6 ;  /* 0x0000000503097c24 */ /* 0x040fe2000f8e0206 */
[----:B------:R-:W-:Y:S01]  /*17190*/  SEL R6, RZ, 0xffffffff, P0 ;  /* 0xffffffffff067807 */ /* 0x000fe20000000000 */
[----:B------:R-:W-:Y:S01]  /*171a0*/  IMAD.WIDE.U32 R4, R3, UR4, R4 ;  /* 0x0000000403047c25 */ /* 0x000fe2000f8e0004 */
[----:B------:R-:W-:Y:S01]  /*171b0*/  LOP3.LUT R3, R11, 0x8, R0, 0xe2, !PT ;  /* 0x000000080b037812 */ /* 0x000fe200078ee200 */
[----:B------:R-:W-:Y:S01]  /*171c0*/  ULDC.64 UR4, c[0x0][0xad8] ;  /* 0x0002b60000047ab9 */ /* 0x000fe20000000a00 */
[----:B------:R-:W-:Y:S01]  /*171d0*/  SHF.R.S32.HI R0, RZ, 0x1f, R7 ;  /* 0x0000001fff007819 */ /* 0x000fe20000011407 */
[----:B------:R-:W-:Y:S01]  /*171e0*/  VIADD R32, R208, 0x180 ;  /* 0x00000180d0207836 */ /* 0x000fe20000000000 */
[----:B------:R-:W-:Y:S01]  /*171f0*/  ISETP.GE.AND P0, PT, R34, R23, PT ;  /* 0x000000172200720c */ /* 0x000fe20003f06270 */
[----:B------:R-:W-:-:S02]  /*17200*/  IMAD.SHL.U32 R6, R6, 0x10, RZ ;  /* 0x0000001006067824 */ /* 0x000fc400078e00ff */
[----:B------:R-:W-:Y:S01]  /*17210*/  IMAD.IADD R5, R5, 0x1, R9 ;  /* 0x0000000105057824 */ /* 0x000fe200078e0209 */
[----:B------:R-:W-:Y:S01]  /*17220*/  SEL R8, RZ, 0xffffffff, P0 ;  /* 0xffffffffff087807 */ /* 0x000fe20000000000 */
[----:B------:R-:W-:Y:S01]  /*17230*/  IMAD R0, R0, UR4, RZ ;  /* 0x0000000400007c24 */ /* 0x000fe2000f8e02ff */
[----:B------:R-:W-:Y:S01]  /*17240*/  ISETP.GE.AND P0, PT, R32, R23, PT ;  /* 0x000000172000720c */ /* 0x000fe20003f06270 */
[----:B------:R-:W-:Y:S01]  /*17250*/  IMAD.IADD R28, R15, 0x1, R199 ;  /* 0x000000010f1c7824 */ /* 0x000fe200078e02c7 */
[----:B------:R-:W-:Y:S01]  /*17260*/  LOP3.LUT R6, R6, 0x10, R3, 0xe2, !PT ;  /* 0x0000001006067812 */ /* 0x000fe200078ee203 */
[C---:B------:R-:W-:Y:S02]  /*17270*/  IMAD R3, R7.reuse, UR5, R0 ;  /* 0x0000000507037c24 */ /* 0x040fe4000f8e0200 */
        /* <DEDUP_REMOVED lines=18> */
[----:B------:R0:W1:Y:S01]  /*173a0*/  SHFL.IDX PT, R6, R20, RZ, 0x181f ;  /* 0x00181fff14067589 */ /* 0x00006200000e0000 */
        /* <DEDUP_REMOVED lines=16> */
[-C--:B-1----:R-:W-:Y:S02]  /*174b0*/  @!P2 LEA R8, P0, R42, R6.reuse, 0x1 ;  /* 0x000000062a08a211 */ /* 0x082fe400078008ff */
        /* <DEDUP_REMOVED lines=26> */
.L_x_5996:
[----:B------:R-:W-:Y:S05]  /*17660*/  BSYNC B1 ;  /* 0x0000000000017941 */ /* 0x000fea0003800000 */
.L_x_5995:
[----:B------:R-:W-:Y:S01]  /*17670*/  VIADD R0, R28, 0x20 ;  /* 0x000000201c007836 */ /* 0x000fe20000000000 */
[----:B---34-:R0:W3:Y:S04]  /*17680*/  SHFL.IDX PT, R7, R3, 0x1, 0x181f ;  /* 0x00381f0003077f89 */ /* 0x0180e800000e0000 */
[----:B------:R-:W-:Y:S01]  /*17690*/  ISETP.GE.AND P0, PT, R0, R29, PT ;  /* 0x0000001d0000720c */ /* 0x000fe20003f06270 */
[----:B-1----:R0:W1:-:S12]  /*176a0*/  SHFL.IDX PT, R6, R20, 0x1, 0x181f ;  /* 0x00381f0014067f89 */ /* 0x00205800000e0000 */
[----:B0-----:R-:W-:Y:S05]  /*176b0*/  @P0 BRA `(.L_x_5991) ;  /* 0x00000000007c0947 */ /* 0x001fea0003800000 */
[-C--:B------:R-:W-:Y:S02]  /*176c0*/  ISETP.GE.AND P6, PT, R208, R23.reuse, PT ;  /* 0x00000017d000720c */ /* 0x080fe40003fc6270 */
[-C--:B------:R-:W-:Y:S02]  /*176d0*/  ISETP.GE.AND P5, PT, R42, R23.reuse, PT ;  /* 0x000000172a00720c */ /* 0x080fe40003fa6270 */
[-C--:B------:R-:W-:Y:S02]  /*176e0*/  ISETP.GE.AND P4, PT, R40, R23.reuse, PT ;  /* 0x000000172800720c */ /* 0x080fe40003f86270 */
[-C--:B------:R-:W-:Y:S02]  /*176f0*/  ISETP.GE.AND P3, PT, R38, R23.reuse, PT ;  /* 0x000000172600720c */ /* 0x080fe40003f66270 */
[-C--:B------:R-:W-:Y:S02]  /*17700*/  ISETP.GE.AND P2, PT, R36, R23.reuse, PT ;  /* 0x000000172400720c */ /* 0x080fe40003f46270 */
[----:B------:R-:W-:-:S03]  /*17710*/  ISETP.GE.AND P1, PT, R34, R23, PT ;  /* 0x000000172200720c */ /* 0x000fc60003f26270 */
[----:B-1-3--:R-:W-:Y:S02]  /*17720*/  @!P6 IMAD.WIDE R4, R208, 0x2, R6 ;  /* 0x00000002d004e825 */ /* 0x00afe400078e0206 */
        /* <DEDUP_REMOVED lines=24> */
.L_x_5991:
[----:B------:R-:W-:Y:S05]  /*178b0*/  BSYNC B0 ;  /* 0x0000000000007941 */ /* 0x000fea0003800000 */
.L_x_5985:
[----:B------:R-:W-:Y:S02]  /*178c0*/  ULDC UR4, c[0x0][0xc3c] ;  /* 0x00030f0000047ab9 */ /* 0x000fe40000000800 */
[----:B------:R-:W-:-:S13]  /*178d0*/  ISETP.GE.AND P0, PT, R27, UR4, PT ;  /* 0x000000041b007c0c */ /* 0x000fda000bf06270 */
[----:B------:R-:W-:Y:S05]  /*178e0*/  @!P0 BRA `(.L_x_5997) ;  /* 0xfffffe9c00248947 */ /* 0x000fea000383ffff */
[----:B------:R-:W-:Y:S05]  /*178f0*/  BRA `(.L_x_5778) ;  /* 0x0000007c00107947 */ /* 0x000fea0003800000 */
.L_x_5776:
        /* <DEDUP_REMOVED lines=16> */
.L_x_5998:
        /* <DEDUP_REMOVED lines=41> */
.L_x_6004:
        /* <DEDUP_REMOVED lines=12> */
.L_x_6003:
[----:B------:R-:W-:Y:S05]  /*17d50*/  BSYNC B0 ;  /* 0x0000000000007941 */ /* 0x000fea0003800000 */
.L_x_6002:
        /* <DEDUP_REMOVED lines=20> */
.L_x_6000:
        /* <DEDUP_REMOVED lines=20> */
.L_x_6005:
        /* <DEDUP_REMOVED lines=30> */
[----:B------:R-:W-:Y:S01]  /*181c0*/  IABS R8, R15 ;  /* 0x0000000f00087213 */ /* 0x000fe20000000000 */
[----:B------:R-:W-:-:S03]  /*181d0*/  IMAD.MOV R18, RZ, RZ, -R15 ;  /* 0x000000ffff127224 */ /* 0x000fc600078e0a0f */
        /* <DEDUP_REMOVED lines=27> */
.L_x_6001:
[----:B------:R-:W-:Y:S02]  /*18390*/  IMAD.MOV.U32 R17, RZ, RZ, RZ ;  /* 0x000000ffff117224 */ /* 0x000fe400078e00ff */
[----:B------:R-:W-:Y:S02]  /*183a0*/  IMAD.U32 R16, RZ, RZ, UR6 ;  /* 0x00000006ff107e24 */ /* 0x000fe4000f8e00ff */
[----:B------:R-:W-:-:S07]  /*183b0*/  IMAD.MOV.U32 R18, RZ, RZ, RZ ;  /* 0x000000ffff127224 */ /* 0x000fce00078e00ff */
.L_x_6006:
[----:B------:R-:W-:-:S13]  /*183c0*/  ISETP.NE.AND P0, PT, R5, RZ, PT ;  /* 0x000000ff0500720c */ /* 0x000fda0003f05270 */
[----:B------:R-:W0:Y:S01]  /*183d0*/  @!P0 S2R R3, SR_CgaCtaId ;  /* 0x0000000000038919 */ /* 0x000e220000008800 */
[----:B------:R-:W-:-:S04]  /*183e0*/  @!P0 MOV R2, 0x400 ;  /* 0x0000040000028802 */ /* 0x000fc80000000f00 */
[----:B0-----:R-:W-:-:S05]  /*183f0*/  @!P0 LEA R2, R3, R2, 0x18 ;  /* 0x0000000203028211 */ /* 0x001fca00078ec0ff */
[----:B------:R0:W-:Y:S01]  /*18400*/  @!P0 STS.128 [R2+0x28cd0], R16 ;  /* 0x028cd01002008388 */ /* 0x0001e20000000c00 */
[----:B------:R-:W-:Y:S06]  /*18410*/  BAR.ARV 0x5, 0x180 ;  /* 0x0146000000007b1d */ /* 0x000fec0000002000 */
.L_x_5999:
        /* <DEDUP_REMOVED lines=8> */
[----:B------:R-:W-:Y:S01]  /*184a0*/  LOP3.LUT R4, R0, 0x7f, RZ, 0xc0, !PT ;  /* 0x0000007f00047812 */ /* 0x000fe200078ec0ff */
[----:B------:R-:W-:Y:S01]  /*184b0*/  UMOV UR4, 0x400 ;  /* 0x0000040000047882 */ /* 0x000fe20000000000 */
[----:B------:R0:W-:Y:S01]  /*184c0*/  STL [R1+0x1c], RZ ;  /* 0x00001cff01007387 */ /* 0x0001e20000100800 */
[----:B------:R-:W-:Y:S01]  /*184d0*/  BSSY B8, `(.L_x_6007) ;  /* 0x00006cf000087945 */ /* 0x000fe20003800000 */
[----:B------:R-:W-:Y:S01]  /*184e0*/  LOP3.LUT R3, R2, 0x1f8, RZ, 0xc0, !PT ;  /* 0x000001f802037812 */ /* 0x000fe200078ec0ff */
[----:B------:R-:W-:Y:S01]  /*184f0*/  IMAD.SHL.U32 R36, R4, 0x8, RZ ;  /* 0x0000000804247824 */ /* 0x000fe200078e00ff */
[----:B------:R-:W-:Y:S01]  /*18500*/  LOP3.LUT R2, R2, 0x38, RZ, 0xc0, !PT ;  /* 0x0000003802027812 */ /* 0x000fe200078ec0ff */
[----:B------:R-:W-:Y:S01]  /*18510*/  IMAD.MOV.U32 R28, RZ, RZ, 0x1 ;  /* 0x00000001ff1c7424 */ /* 0x000fe200078e00ff */
[----:B------:R-:W-:Y:S01]  /*18520*/  LOP3.LUT R3, R3, 0x38, R0, 0x78, !PT ;  /* 0x0000003803037812 */ /* 0x000fe200078e7800 */
[----:B------:R-:W-:Y:S01]  /*18530*/  IMAD.SHL.U32 R0, R0, 0x10, RZ ;  /* 0x0000001000007824 */ /* 0x000fe200078e00ff */
[----:B------:R-:W-:Y:S01]  /*18540*/  CS2R R24, SRZ ;  /* 0x0000000000187805 */ /* 0x000fe2000001ff00 */
[----:B------:R-:W-:Y:S01]  /*18550*/  IMAD.MOV.U32 R26, RZ, RZ, 0x1 ;  /* 0x00000001ff1a7424 */ /* 0x000fe200078e00ff */
[----:B------:R-:W-:Y:S01]  /*18560*/  LOP3.LUT R36, R3, 0x200, R36, 0xf8, !PT ;  /* 0x0000020003247812 */ /* 0x000fe200078ef824 */
[----:B------:R-:W-:Y:S01]  /*18570*/  ULDC.64 UR40, c[0x0][0x198] ;  /* 0x0000660000287ab9 */ /* 0x000fe20000000a00 */
[----:B------:R-:W-:Y:S01]  /*18580*/  SHF.R.U32.HI R3, RZ, 0x3, R4 ;  /* 0x00000003ff037819 */ /* 0x000fe20000011604 */
[----:B------:R-:W-:Y:S01]  /*18590*/  ULOP3.LUT UR38, UR36, 0x2, URZ, 0xfc, !UPT ;  /* 0x0000000224267892 */ /* 0x000fe2000f8efc3f */
[----:B------:R-:W-:Y:S01]  /*185a0*/  LOP3.LUT R4, R2, 0x80, RZ, 0xfc, !PT ;  /* 0x0000008002047812 */ /* 0x000fe200078efcff */
[----:B------:R-:W-:Y:S01]  /*185b0*/  ULDC UR37, c[0x0][0xc] ;  /* 0x0000030000257ab9 */ /* 0x000fe20000000800 */
[----:B------:R-:W-:-:S02]  /*185c0*/  LOP3.LUT R0, R3, 0x70, R0, 0xf8, !PT ;  /* 0x0000007003007812 */ /* 0x000fc400078ef800 */
[C---:B------:R-:W-:Y:S01]  /*185d0*/  LOP3.LUT R0, R2.reuse, 0xc0, RZ, 0xfc, !PT ;  /* 0x000000c002007812 */ /* 0x040fe200078efcff */
[----:B-1----:R-:W-:Y:S01]  /*185e0*/  ULEA UR4, UR5, UR4, 0x18 ;  /* 0x0000000405047291 */ /* 0x002fe2000f8ec03f */
[C---:B------:R-:W-:Y:S02]  /*185f0*/  LOP3.LUT R0, R2.reuse, 0x140, RZ, 0xfc, !PT ;  /* 0x0000014002007812 */ /* 0x040fe400078efcff */
[C---:B------:R-:W-:Y:S02]  /*18600*/  LOP3.LUT R3, R2.reuse, 0x40, RZ, 0xfc, !PT ;  /* 0x0000004002037812 */ /* 0x040fe400078efcff */
[C---:B------:R-:W-:Y:S01]  /*18610*/  LOP3.LUT R3, R2.reuse, 0x100, RZ, 0xfc, !PT ;  /* 0x0000010002037812 */ /* 0x040fe200078efcff */
[----:B------:R-:W-:Y:S01]  /*18620*/  IMAD.U32 R23, RZ, RZ, UR4 ;  /* 0x00000004ff177e24 */ /* 0x000fe2000f8e00ff */
[C---:B------:R-:W-:Y:S02]  /*18630*/  LOP3.LUT R3, R2.reuse, 0x180, RZ, 0xfc, !PT ;  /* 0x0000018002037812 */ /* 0x040fe400078efcff */
[----:B------:R-:W-:Y:S01]  /*18640*/  LOP3.LUT R2, R2, 0x1c0, RZ, 0xfc, !PT ;  /* 0x000001c002027812 */ /* 0x000fe200078efcff */
[----:B------:R-:W-:-:S05]  /*18650*/  IMAD R0, R36, 0x2, R23 ;  /* 0x0000000224007824 */ /* 0x000fca00078e0217 */
[----:B------:R0:W-:Y:S02]  /*18660*/  STL [R1+0x34], R0 ;  /* 0x0000340001007387 */ /* 0x0001e40000100800 */
.L_x_6130:
[----:B------:R-:W-:Y:S05]  /*18670*/  YIELD ;  /* 0x0000000000007946 */ /* 0x000fea0003800000 */
[----:B------:R-:W-:Y:S01]  /*18680*/  ULDC.64 UR4, c[0x0][0xa28] ;  /* 0x00028a0000047ab9 */ /* 0x000fe20000000a00 */
[----:B------:R-:W-:Y:S01]  /*18690*/  IMAD.MOV.U32 R33, RZ, RZ, RZ ;  /* 0x000000ffff217224 */ /* 0x000fe200078e00ff */
[----:B------:R-:W-:Y:S01]  /*186a0*/  ISETP.NE.U32.AND P0, PT, RZ, UR4, PT ;  /* 0x00000004ff007c0c */ /* 0x000fe2000bf05070 */
[----:B-1----:R-:W1:Y:S01]  /*186b0*/  LDC.64 R4, c[0x0][0xa00] ;  /* 0x00028000ff047b82 */ /* 0x002e620000000a00 */
[----:B------:R-:W-:Y:S02]  /*186c0*/  ULDC.64 UR6, c[0x0][0xa10] ;  /* 0x0002840000067ab9 */ /* 0x000fe40000000a00 */
[----:B------:R-:W-:Y:S01]  /*186d0*/  ISETP.NE.AND.EX P0, PT, RZ, UR5, PT, P0 ;  /* 0x00000005ff007c0c */ /* 0x000fe2000bf05300 */
[----:B------:R-:W-:-:S12]  /*186e0*/  ULDC.64 UR4, c[0x0][0xa18] ;  /* 0x0002860000047ab9 */ /* 0x000fd80000000a00 */
[----:B--2---:R-:W2:Y:S02]  /*186f0*/  @P0 LDC.64 R2, c[0x0][0xa28] ;  /* 0x00028a00ff020b82 */ /* 0x004ea40000000a00 */
[----:B--2---:R-:W-:-:S05]  /*18700*/  @P0 IMAD.WIDE R2, R19, 0x4, R2 ;  /* 0x0000000413020825 */ /* 0x004fca00078e0202 */
[----:B------:R2:W5:Y:S01]  /*18710*/  @P0 LDG.E R33, desc[UR42][R2.64] ;  /* 0x0000002a02210981 */ /* 0x000562000c1e1900 */
[----:B------:R-:W-:Y:S01]  /*18720*/  ISETP.NE.U32.AND P0, PT, RZ, UR4, PT ;  /* 0x00000004ff007c0c */ /* 0x000fe2000bf05070 */
[----:B------:R-:W-:Y:S01]  /*18730*/  IMAD.MOV.U32 R31, RZ, RZ, RZ ;  /* 0x000000ffff1f7224 */ /* 0x000fe200078e00ff */
[----:B------:R-:W-:Y:S01]  /*18740*/  ISETP.NE.U32.AND P1, PT, RZ, UR6, PT ;  /* 0x00000006ff007c0c */ /* 0x000fe2000bf25070 */
[----:B0-----:R-:W-:Y:S01]  /*18750*/  IMAD.MOV.U32 R0, RZ, RZ, RZ ;  /* 0x000000ffff007224 */ /* 0x001fe200078e00ff */
[----:B------:R-:W-:Y:S01]  /*18760*/  ISETP.NE.AND.EX P2, PT, RZ, UR5, PT, P0 ;  /* 0x00000005ff007c0c */ /* 0x000fe2000bf45300 */
[----:B------:R-:W-:Y:S01]  /*18770*/  ULDC.64 UR4, c[0x0][0xa00] ;  /* 0x0002800000047ab9 */ /* 0x000fe20000000a00 */
[----:B------:R-:W-:Y:S01]  /*18780*/  ISETP.NE.AND.EX P1, PT, RZ, UR7, PT, P1 ;  /* 0x00000007ff007c0c */ /* 0x000fe2000bf25310 */
[----:B-1----:R-:W-:Y:S01]  /*18790*/  IMAD.WIDE R4, R19, 0x4, R4 ;  /* 0x0000000413047825 */ /* 0x002fe200078e0204 */
[----:B------:R-:W-:Y:S01]  /*187a0*/  ISETP.NE.U32.AND P0, PT, RZ, UR4, PT ;  /* 0x00000004ff007c0c */ /* 0x000fe2000bf05070 */
[----:B--2---:R-:W0:Y:S08]  /*187b0*/  LDC.64 R2, c[0x0][0xa10] ;  /* 0x00028400ff027b82 */ /* 0x004e300000000a00 */
[----:B---3--:R-:W1:Y:S01]  /*187c0*/  @P2 LDC.64 R6, c[0x0][0xa18] ;  /* 0x00028600ff062b82 */ /* 0x008e620000000a00 */
[----:B------:R-:W-:Y:S01]  /*187d0*/  ULDC UR4, c[0x0][0x288] ;  /* 0x0000a20000047ab9 */ /* 0x000fe20000000800 */
[----:B------:R-:W-:Y:S01]  /*187e0*/  ISETP.NE.AND.EX P0, PT, RZ, UR5, PT, P0 ;  /* 0x00000005ff007c0c */ /* 0x000fe2000bf05300 */
[----:B------:R-:W-:Y:S01]  /*187f0*/  IMAD.U32 R8, RZ, RZ, UR4 ;  /* 0x00000004ff087e24 */ /* 0x000fe2000f8e00ff */
[----:B------:R-:W-:-:S11]  /*18800*/  ULDC.64 UR4, c[0x0][0x418] ;  /* 0x0001060000047ab9 */ /* 0x000fd60000000a00 */
[----:B------:R-:W5:Y:S01]  /*18810*/  @P0 LDG.E R31, desc[UR42][R4.64] ;  /* 0x0000002a041f0981 */ /* 0x000f62000c1e1900 */
[----:B0-----:R-:W-:-:S05]  /*18820*/  IMAD.WIDE R2, R19, 0x4, R2 ;  /* 0x0000000413027825 */ /* 0x001fca00078e0202 */
[----:B------:R-:W5:Y:S01]  /*18830*/  @P1 LDG.E R0, desc[UR42][R2.64] ;  /* 0x0000002a02001981 */ /* 0x000f62000c1e1900 */
[----:B-1----:R-:W-:-:S05]  /*18840*/  @P2 IMAD.WIDE R6, R19, 0x4, R6 ;  /* 0x0000000413062825 */ /* 0x002fca00078e0206 */
        /* <DEDUP_REMOVED lines=11> */
[----:B------:R-:W-:Y:S01]  /*18900*/  IMAD.MOV.U32 R12, RZ, RZ, R8 ;  /* 0x000000ffff0c7224 */ /* 0x000fe200078e0008 */
[----:B----4-:R-:W-:Y:S06]  /*18910*/  @P2 BRA `(.L_x_6008) ;  /* 0x0000000000142947 */ /* 0x010fec0003800000 */
[----:B------:R-:W-:Y:S05]  /*18920*/  @!P0 BRA `(.L_x_6008) ;  /* 0x0000000000108947 */ /* 0x000fea0003800000 */
[----:B------:R-:W2:Y:S04]  /*18930*/  LDG.E R9, desc[UR42][R4.64] ;  /* 0x0000002a04097981 */ /* 0x000ea8000c1e1900 */
[----:B------:R-:W2:Y:S02]  /*18940*/  LDG.E R6, desc[UR42][R4.64+0x4] ;  /* 0x0000042a04067981 */ /* 0x000ea4000c1e1900 */
[----:B--2---:R-:W-:-:S05]  /*18950*/  IMAD.IADD R12, R6, 0x1, -R9 ;  /* 0x00000001060c7824 */ /* 0x004fca00078e0a09 */
[----:B------:R1:W-:Y:S02]  /*18960*/  STL [R1+0x4], R12 ;  /* 0x0000040c01007387 */ /* 0x0003e40000100800 */
.L_x_6008:
[----:B------:R-:W-:Y:S02]  /*18970*/  ULDC.64 UR4, c[0x0][0xa20] ;  /* 0x0002880000047ab9 */ /* 0x000fe40000000a00 */
[----:B------:R-:W-:-:S04]  /*18980*/  ISETP.NE.U32.AND P0, PT, RZ, UR4, PT ;  /* 0x00000004ff007c0c */ /* 0x000fc8000bf05070 */
[----:B------:R-:W-:-:S13]  /*18990*/  ISETP.NE.AND.EX P0, PT, RZ, UR5, PT, P0 ;  /* 0x00000005ff007c0c */ /* 0x000fda000bf05300 */
[----:B------:R-:W-:Y:S05]  /*189a0*/  @!P0 BRA `(.L_x_6009) ;  /* 0x0000000000108947 */ /* 0x000fea0003800000 */
[----:B------:R-:W2:Y:S02]  /*189b0*/  LDC.64 R4, c[0x0][0xa20] ;  /* 0x00028800ff047b82 */ /* 0x000ea40000000a00 */
[----:B--2---:R-:W-:-:S05]  /*189c0*/  IMAD.WIDE R4, R19, 0x4, R4 ;  /* 0x0000000413047825 */ /* 0x004fca00078e0204 */
[----:B------:R2:W5:Y:S01]  /*189d0*/  LDG.E R10, desc[UR42][R4.64] ;  /* 0x0000002a040a7981 */ /* 0x000562000c1e1900 */
[----:B------:R-:W-:Y:S05]  /*189e0*/  BRA `(.L_x_6010) ;  /* 0x0000000000247947 */ /* 0x000fea0003800000 */
.L_x_6009:
[----:B------:R-:W-:Y:S02]  /*189f0*/  ULDC.64 UR4, c[0x0][0xa08] ;  /* 0x0002820000047ab9 */ /* 0x000fe40000000a00 */
[----:B------:R-:W-:-:S04]  /*18a00*/  ISETP.NE.U32.AND P0, PT, RZ, UR4, PT ;  /* 0x00000004ff007c0c */ /* 0x000fc8000bf05070 */
[----:B------:R-:W-:-:S13]  /*18a10*/  ISETP.NE.AND.EX P0, PT, RZ, UR5, PT, P0 ;  /* 0x00000005ff007c0c */ /* 0x000fda000bf05300 */
[----:B------:R-:W-:Y:S05]  /*18a20*/  @!P0 BRA `(.L_x_6010) ;  /* 0x0000000000148947 */ /* 0x000fea0003800000 */
[----:B------:R-:W2:Y:S02]  /*18a30*/  LDC.64 R4, c[0x0][0xa08] ;  /* 0x00028200ff047b82 */ /* 0x000ea40000000a00 */
[----:B--2---:R-:W-:-:S05]  /*18a40*/  IMAD.WIDE R4, R19, 0x4, R4 ;  /* 0x0000000413047825 */ /* 0x004fca00078e0204 */
[----:B------:R-:W2:Y:S04]  /*18a50*/  LDG.E R10, desc[UR42][R4.64] ;  /* 0x0000002a040a7981 */ /* 0x000ea8000c1e1900 */
[----:B------:R-:W2:Y:S02]  /*18a60*/  LDG.E R9, desc[UR42][R4.64+0x4] ;  /* 0x0000042a04097981 */ /* 0x000ea4000c1e1900 */
[----:B--2---:R-:W-:-:S07]  /*18a70*/  IMAD.IADD R10, R9, 0x1, -R10 ;  /* 0x00000001090a7824 */ /* 0x004fce00078e0a0a */
.L_x_6010:
[----:B--2---:R-:W2:Y:S01]  /*18a80*/  @P1 LDG.E R4, desc[UR42][R2.64] ;  /* 0x0000002a02041981 */ /* 0x004ea2000c1e1900 */
[----:B------:R-:W3:Y:S03]  /*18a90*/  LDC R5, c[0x0][0x448] ;  /* 0x00011200ff057b82 */ /* 0x000ee60000000800 */
[----:B------:R-:W2:Y:S01]  /*18aa0*/  @P1 LDG.E R9, desc[UR42][R2.64+0x4] ;  /* 0x0000042a02091981 */ /* 0x000ea2000c1e1900 */
[----:B-----5:R-:W-:Y:S02]  /*18ab0*/  IMAD.IADD R10, R10, 0x1, -R33 ;  /* 0x000000010a0a7824 */ /* 0x020fe400078e0a21 */
[----:B------:R-:W-:-:S04]  /*18ac0*/  IMAD.SHL.U32 R32, R17, 0x40, RZ ;  /* 0x0000004011207824 */ /* 0x000fc800078e00ff */
[----:B0-----:R-:W-:Y:S01]  /*18ad0*/  VIADD R8, R32, 0x3f ;  /* 0x0000003f20087836 */ /* 0x001fe20000000000 */
[----:B---3--:R-:W-:-:S13]  /*18ae0*/  ISETP.NE.AND P2, PT, R5, 0x1, PT ;  /* 0x000000010500780c */ /* 0x008fda0003f45270 */
[----:B------:R-:W0:Y:S08]  /*18af0*/  @P2 LDC R6, c[0x0][0x44c] ;  /* 0x00011300ff062b82 */ /* 0x000e300000000800 */
[----:B------:R-:W3:Y:S01]  /*18b00*/  @P2 LDC R5, c[0x0][0x450] ;  /* 0x00011400ff052b82 */ /* 0x000ee20000000800 */
[----:B0-----:R-:W-:-:S05]  /*18b10*/  @P2 IMAD.HI.U32 R6, R8, R6, RZ ;  /* 0x0000000608062227 */ /* 0x001fca00078e00ff */
[----:B---3--:R-:W-:Y:S01]  /*18b20*/  @P2 SHF.R.U32.HI R8, RZ, R5, R6 ;  /* 0x00000005ff082219 */ /* 0x008fe20000011606 */
[----:B--2---:R-:W-:-:S04]  /*18b30*/  @P1 IMAD.IADD R7, R9, 0x1, -R4 ;  /* 0x0000000109071824 */ /* 0x004fc800078e0a04 */
[----:B------:R-:W-:-:S04]  /*18b40*/  IMAD.IADD R17, R10, 0x1, R7 ;  /* 0x000000010a117824 */ /* 0x000fc800078e0207 */
[C---:B------:R-:W-:Y:S01]  /*18b50*/  VIADD R9, R17.reuse, 0x3f ;  /* 0x0000003f11097836 */ /* 0x040fe20000000000 */
[----:B------:R-:W-:-:S04]  /*18b60*/  IADD3 R6, R17, 0x1, -R12 ;  /* 0x0000000111067810 */ /* 0x000fc80007ffe80c */
[----:B------:R-:W-:Y:S01]  /*18b70*/  SHF.R.S32.HI R2, RZ, 0x1f, R9 ;  /* 0x0000001fff027819 */ /* 0x000fe20000011409 */
[----:B------:R-:W-:-:S03]  /*18b80*/  IMAD.IADD R8, R6, 0x1, R8 ;  /* 0x0000000106087824 */ /* 0x000fc600078e0208 */
[----:B------:R-:W-:Y:S02]  /*18b90*/  LEA.HI R9, R2, R9, RZ, 0x6 ;  /* 0x0000000902097211 */ /* 0x000fe400078f30ff */
[----:B------:R-:W0:Y:S02]  /*18ba0*/  LDC.64 R2, c[0x0][0x9e0] ;  /* 0x00027800ff027b82 */ /* 0x000e240000000a00 */
[----:B------:R-:W-:Y:S02]  /*18bb0*/  SHF.R.S32.HI R9, RZ, 0x6, R9 ;  /* 0x00000006ff097819 */ /* 0x000fe40000011409 */
[----:B0-----:R-:W-:Y:S01]  /*18bc0*/  ISETP.GE.AND P3, PT, R3, 0x1, PT ;  /* 0x000000010300780c */ /* 0x001fe20003f66270 */
[----:B------:R-:W-:-:S12]  /*18bd0*/  IMAD.IADD R2, R8, 0x1, R2 ;  /* 0x0000000108027824 */ /* 0x000fd800078e0202 */
[----:B------:R-:W-:Y:S05]  /*18be0*/  @!P3 BRA `(.L_x_6011) ;  /* 0x000000000048b947 */ /* 0x000fea0003800000 */
        /* <DEDUP_REMOVED lines=11> */
.L_x_6013:
[----:B------:R-:W-:-:S13]  /*18ca0*/  ISETP.NE.AND P0, PT, R3, 0x1, PT ;  /* 0x000000010300780c */ /* 0x000fda0003f05270 */
[----:B------:R-:W0:Y:S02]  /*18cb0*/  @P0 LDC.64 R4, c[0x0][0x9e8] ;  /* 0x00027a00ff040b82 */ /* 0x000e240000000a00 */
[----:B0-----:R-:W-:-:S05]  /*18cc0*/  @P0 IMAD.HI.U32 R4, R11, R4, RZ ;  /* 0x000000040b040227 */ /* 0x001fca00078e00ff */
[----:B------:R-:W-:-:S07]  /*18cd0*/  @P0 SHF.R.U32.HI R11, RZ, R5, R4 ;  /* 0x00000005ff0b0219 */ /* 0x000fce0000011604 */
.L_x_6014:
[----:B------:R-:W-:Y:S05]  /*18ce0*/  BSYNC B0 ;  /* 0x0000000000007941 */ /* 0x000fea0003800000 */
.L_x_6012:
[----:B------:R-:W-:-:S05]  /*18cf0*/  IMAD R11, R11, R3, R3 ;  /* 0x000000030b0b7224 */ /* 0x000fca00078e0203 */
[----:B------:R-:W-:-:S07]  /*18d00*/  VIMNMX R2, R2, R11, PT ;  /* 0x0000000b02027248 */ /* 0x000fce0003fe0100 */
.L_x_6011:
[----:B------:R-:W0:Y:S01]  /*18d10*/  @P2 LDC R8, c[0x0][0x44c] ;  /* 0x00011300ff082b82 */ /* 0x000e220000000800 */
[----:B------:R-:W-:Y:S01]  /*18d20*/  IMAD.MOV.U32 R4, RZ, RZ, R32 ;  /* 0x000000ffff047224 */ /* 0x000fe200078e0020 */
[----:B------:R-:W-:-:S06]  /*18d30*/  ULDC UR4, c[0x0][0x9dc] ;  /* 0x0002770000047ab9 */ /* 0x000fcc0000000800 */
[----:B------:R-:W2:Y:S01]  /*18d40*/  @P2 LDC R5, c[0x0][0x450] ;  /* 0x00011400ff052b82 */ /* 0x000ea20000000800 */
[----:B0-----:R-:W-:-:S05]  /*18d50*/  @P2 IMAD.HI.U32 R8, R32, R8, RZ ;  /* 0x0000000820082227 */ /* 0x001fca00078e00ff */
[----:B--2---:R-:W-:Y:S01]  /*18d60*/  @P2 SHF.R.U32.HI R4, RZ, R5, R8 ;  /* 0x00000005ff042219 */ /* 0x004fe20000011608 */
[----:B------:R-:W-:-:S04]  /*18d70*/  IMAD.IADD R8, R17, 0x1, -R12 ;  /* 0x0000000111087824 */ /* 0x000fc800078e0a0c */
[----:B-1----:R-:W-:-:S04]  /*18d80*/  IMAD.IADD R12, R8, 0x1, R4 ;  /* 0x00000001080c7824 */ /* 0x002fc800078e0204 */
        /* <DEDUP_REMOVED lines=12> */
.L_x_6017:
[----:B------:R-:W-:-:S13]  /*18e50*/  ISETP.NE.AND P0, PT, R3, 0x1, PT ;  /* 0x000000010300780c */ /* 0x000fda0003f05270 */
[----:B------:R-:W0:Y:S02]  /*18e60*/  @P0 LDC.64 R4, c[0x0][0x9e8] ;  /* 0x00027a00ff040b82 */ /* 0x000e240000000a00 */
[----:B0-----:R-:W-:-:S05]  /*18e70*/  @P0 IMAD.HI.U32 R4, R12, R4, RZ ;  /* 0x000000040c040227 */ /* 0x001fca00078e00ff */
[----:B------:R-:W-:-:S07]  /*18e80*/  @P0 SHF.R.U32.HI R12, RZ, R5, R4 ;  /* 0x00000005ff0c0219 */ /* 0x000fce0000011604 */
.L_x_6018:
[----:B------:R-:W-:Y:S05]  /*18e90*/  BSYNC B0 ;  /* 0x0000000000007941 */ /* 0x000fea0003800000 */
.L_x_6016:
[----:B------:R-:W-:-:S05]  /*18ea0*/  IMAD R3, R12, R3, RZ ;  /* 0x000000030c037224 */ /* 0x000fca00078e02ff */
[----:B------:R-:W-:-:S07]  /*18eb0*/  VIMNMX R11, R11, R3, !PT ;  /* 0x000000030b0b7248 */ /* 0x000fce0007fe0100 */
.L_x_6015:
[----:B------:R-:W-:Y:S01]  /*18ec0*/  VIADD R2, R2, 0x3f ;  /* 0x0000003f02027836 */ /* 0x000fe20000000000 */
[----:B------:R-:W-:Y:S04]  /*18ed0*/  BSSY B0, `(.L_x_6019) ;  /* 0x00001af000007945 */ /* 0x000fe80003800000 */
[----:B------:R-:W-:-:S04]  /*18ee0*/  SHF.R.S32.HI R3, RZ, 0x1f, R2 ;  /* 0x0000001fff037819 */ /* 0x000fc80000011402 */
[----:B------:R-:W-:Y:S02]  /*18ef0*/  LEA.HI R3, R3, R2, RZ, 0x6 ;  /* 0x0000000203037211 */ /* 0x000fe400078f30ff */
[----:B------:R-:W-:Y:S02]  /*18f00*/  SHF.R.S32.HI R2, RZ, 0x1f, R11 ;  /* 0x0000001fff027819 */ /* 0x000fe4000001140b */
[----:B------:R-:W-:Y:S02]  /*18f10*/  SHF.R.S32.HI R3, RZ, 0x6, R3 ;  /* 0x00000006ff037819 */ /* 0x000fe40000011403 */
[----:B------:R-:W-:Y:S02]  /*18f20*/  LEA.HI R2, R2, R11, RZ, 0x6 ;  /* 0x0000000b02027211 */ /* 0x000fe400078f30ff */
[----:B------:R-:W-:Y:S02]  /*18f30*/  VIMNMX R3, R9, R3, PT ;  /* 0x0000000309037248 */ /* 0x000fe40003fe0100 */
[----:B------:R-:W-:-:S04]  /*18f40*/  SHF.R.S32.HI R2, RZ, 0x6, R2 ;  /* 0x00000006ff027819 */ /* 0x000fc80000011402 */
[----:B------:R-:W-:-:S05]  /*18f50*/  VIMNMX R2, RZ, R2, !PT ;  /* 0x00000002ff027248 */ /* 0x000fca0007fe0100 */
[--C-:B------:R-:W-:Y:S02]  /*18f60*/  IMAD R2, R2, 0x40, -R10.reuse ;  /* 0x0000004002027824 */ /* 0x100fe400078e0a0a */
[----:B------:R-:W-:-:S03]  /*18f70*/  IMAD R10, R3, 0x40, -R10 ;  /* 0x00000040030a7824 */ /* 0x000fc600078e0a0a */
[----:B------:R-:W-:Y:S02]  /*18f80*/  VIMNMX R4, RZ, R2, !PT ;  /* 0x00000002ff047248 */ /* 0x000fe40007fe0100 */
[----:B------:R-:W-:-:S04]  /*18f90*/  VIMNMX R7, R10, R7, PT ;  /* 0x000000070a077248 */ /* 0x000fc80003fe0100 */
[----:B------:R-:W-:Y:S02]  /*18fa0*/  ISETP.GT.AND P0, PT, R7, R4, PT ;  /* 0x000000040700720c */ /* 0x000fe40003f04270 */
[----:B------:R-:W-:-:S11]  /*18fb0*/  SHF.R.U32.HI R4, RZ, 0x6, R4 ;  /* 0x00000006ff047819 */ /* 0x000fd60000011604 */
[----:B------:R-:W-:Y:S02]  /*18fc0*/  @P0 VIADD R2, R7, 0x3f ;  /* 0x0000003f07020836 */ /* 0x000fe40000000000 */
[----:B------:R-:W-:-:S03]  /*18fd0*/  IMAD.MOV.U32 R7, RZ, RZ, R4 ;  /* 0x000000ffff077224 */ /* 0x000fc600078e0004 */
[----:B------:R-:W-:-:S04]  /*18fe0*/  @P0 SHF.R.S32.HI R3, RZ, 0x1f, R2 ;  /* 0x0000001fff030819 */ /* 0x000fc80000011402 */
[----:B------:R-:W-:-:S04]  /*18ff0*/  @P0 LEA.HI R3, R3, R2, RZ, 0x6 ;  /* 0x0000000203030211 */ /* 0x000fc800078f30ff */
[----:B------:R-:W-:Y:S02]  /*19000*/  @P0 SHF.R.S32.HI R7, RZ, 0x6, R3 ;  /* 0x00000006ff070819 */ /* 0x000fe40000011403 */
        /* <DEDUP_REMOVED lines=10> */
.L_x_6185:
[----:B-1----:R-:W-:Y:S02]  /*190b0*/  ISETP.NE.AND P0, PT, R14, RZ, PT ;  /* 0x000000ff0e00720c */ /* 0x002fe40003f05270 */
[----:B------:R-:W-:-:S11]  /*190c0*/  PLOP3.LUT P6, PT, PT, PT, PT, 0x8, 0x0 ;  /* 0x000000000000781c */ /* 0x000fd60003fce170 */
[----:B------:R-:W-:Y:S05]  /*190d0*/  @P0 BRA `(.L_x_6022) ;  /* 0x00000000000c0947 */ /* 0x000fea0003800000 */
[----:B------:R-:W-:-:S03]  /*190e0*/  UMOV UR4, 0xffffffff ;  /* 0xffffffff00047882 */ /* 0x000fc60000000000 */
[----:B------:R-:W-:Y:S05]  /*190f0*/  BRA.DIV UR4, `(.L_x_6023) ;  /* 0x0000007604b07947 */ /* 0x000fea000b800000 */
[----:B------:R-:W-:-:S13]  /*19100*/  ELECT P6, URZ, PT ;  /* 0x00000000003f782f */ /* 0x000fda00038c0000 */
.L_x_6022:
        /* <DEDUP_REMOVED lines=9> */
.L_x_6188:
[----:B------:R-:W-:Y:S05]  /*191a0*/  BSYNC B1 ;  /* 0x0000000000017941 */ /* 0x000fea0003800000 */
.L_x_6024:
[----:B------:R-:W-:Y:S04]  /*191b0*/  BSSY B1, `(.L_x_6026) ;  /* 0x00000b7000017945 */ /* 0x000fe80003800000 */
[----:B------:R-:W-:Y:S05]  /*191c0*/  @!P6 BRA `(.L_x_6027) ;  /* 0x0000000800d4e947 */ /* 0x000fea0003800000 */
[----:B------:R-:W-:Y:S01]  /*191d0*/  IMAD R12, R24, 0x8, R23 ;  /* 0x00000008180c7824 */ /* 0x000fe200078e0217 */
[----:B0-----:R-:W-:Y:S01]  /*191e0*/  SHF.L.U32 R2, R28, 0x1f, RZ ;  /* 0x0000001f1c027819 */ /* 0x001fe200000006ff */
[----:B------:R-:W0:Y:S01]  /*191f0*/  S2R R3, SR_TID.X ;  /* 0x0000000000037919 */ /* 0x000e220000002100 */
[----:B------:R-:W-:Y:S02]  /*19200*/  BSSY B2, `(.L_x_6028) ;  /* 0x0000005000027945 */ /* 0x000fe40003800000 */
[----:B------:R-:W1:Y:S01]  /*19210*/  SYNCS.PHASECHK.TRANS64.TRYWAIT P0, [R12+URZ+0x28ca0], R2 ;  /* 0x028ca0020c0075a7 */ /* 0x000e62000800017f */
[----:B0-----:R-:W-:-:S04]  /*19220*/  LOP3.LUT R3, R3, 0x7f, RZ, 0xc0, !PT ;  /* 0x0000007f03037812 */ /* 0x001fc800078ec0ff */
[----:B------:R-:W-:Y:S01]  /*19230*/  ISETP.NE.AND P1, PT, R3, RZ, PT ;  /* 0x000000ff0300720c */ /* 0x000fe20003f25270 */
[----:B-1----:R-:W-:-:S12]  /*19240*/  @!P0 BRA `(.L_x_6029) ;  /* 0x0000007400908947 */ /* 0x002fd80003800000 */
.L_x_6189:
[----:B------:R-:W-:Y:S05]  /*19250*/  BSYNC B2 ;  /* 0x0000000000027941 */ /* 0x000fea0003800000 */
.L_x_6028:
[----:B------:R-:W-:Y:S04]  /*19260*/  BSSY B2, `(.L_x_6030) ;  /* 0x0000009000027945 */ /* 0x000fe80003800000 */
[----:B------:R-:W-:Y:S05]  /*19270*/  @P1 BRA `(.L_x_6031) ;  /* 0x00000000001c1947 */ /* 0x000fea0003800000 */
[----:B------:R-:W1:Y:S01]  /*19280*/  S2R R10, SR_TID.X ;  /* 0x00000000000a7919 */ /* 0x000e620000002100 */
[----:B------:R-:W-:-:S04]  /*19290*/  IMAD.MOV.U32 R3, RZ, RZ, 0x2000 ;  /* 0x00002000ff037424 */ /* 0x000fc800078e00ff */
[----:B------:R2:W-:Y:S01]  /*192a0*/  SYNCS.ARRIVE.TRANS64 RZ, [R12+URZ+0x28c90], R3 ;  /* 0x028c90030cff79a7 */ /* 0x0005e2000800003f */
[----:B-1----:R-:W-:-:S04]  /*192b0*/  LOP3.LUT R10, R10, 0x1f, RZ, 0xc0, !PT ;  /* 0x0000001f0a0a7812 */ /* 0x002fc800078ec0ff */
[----:B------:R-:W-:-:S13]  /*192c0*/  ISETP.NE.AND P0, PT, R10, RZ, PT ;  /* 0x000000ff0a00720c */ /* 0x000fda0003f05270 */
[----:B--2---:R-:W-:Y:S05]  /*192d0*/  @!P0 BRA `(.L_x_6031) ;  /* 0x0000000000048947 */ /* 0x004fea0003800000 */
[----:B------:R-:W-:Y:S01]  /*192e0*/  BPT.TRAP 0x1 ;  /* 0x000000040000795c */ /* 0x000fe20000300000 */
.L_x_6031:
[----:B------:R-:W-:Y:S05]  /*192f0*/  BSYNC B2 ;  /* 0x0000000000027941 */ /* 0x000fea0003800000 */
.L_x_6030:
        /* <DEDUP_REMOVED lines=12> */
.L_x_6032:
        /* <DEDUP_REMOVED lines=10> */
[----:B------:R-:W1:Y:S01]  /*19460*/  SYNCS.PHASECHK.TRANS64.TRYWAIT P0, [R12+URZ+0x28cc0], R2 ;  /* 0x028cc0020c0075a7 */ /* 0x000e62000800017f */
[----:B------:R-:W-:Y:S04]  /*19470*/  BSSY B2, `(.L_x_6033) ;  /* 0x0000002000027945 */ /* 0x000fe80003800000 */
[----:B-1----:R-:W-:Y:S05]  /*19480*/  @!P0 BRA `(.L_x_6034) ;  /* 0x0000007400148947 */ /* 0x002fea0003800000 */
.L_x_6190:
[----:B------:R-:W-:Y:S05]  /*19490*/  BSYNC B2 ;  /* 0x0000000000027941 */ /* 0x000fea0003800000 */
.L_x_6033:
        /* <DEDUP_REMOVED lines=11> */
.L_x_6036:
[----:B------:R-:W-:Y:S05]  /*19550*/  BSYNC B2 ;  /* 0x0000000000027941 */ /* 0x000fea0003800000 */
.L_x_6035:
        /* <DEDUP_REMOVED lines=9> */
.L_x_6037:
        /* <DEDUP_REMOVED lines=15> */
.L_x_6038:
        /* <DEDUP_REMOVED lines=15> */
.L_x_6039:
        /* <DEDUP_REMOVED lines=15> */
.L_x_6040:
        /* <DEDUP_REMOVED lines=15> */
.L_x_6041:
        /* <DEDUP_REMOVED lines=15> */
.L_x_6042:
        /* <DEDUP_REMOVED lines=15> */
.L_x_6043:
        /* <DEDUP_REMOVED lines=15> */
.L_x_6044:
        /* <DEDUP_REMOVED lines=10> */
.L_x_6027:
[----:B------:R-:W-:Y:S05]  /*19d20*/  BSYNC B1 ;  /* 0x0000000000017941 */ /* 0x000fea0003800000 */
.L_x_6026:
[----:B------:R-:W-:Y:S01]  /*19d30*/  VIADD R11, R7, 0xfffffffe ;  /* 0xfffffffe070b7836 */ /* 0x000fe20000000000 */
[----:B------:R-:W-:Y:S01]  /*19d40*/  PLOP3.LUT P0, PT, PT, PT, PT, 0x8, 0x0 ;  /* 0x000000000000781c */ /* 0x000fe20003f0e170 */
[----:B------:R-:W-:-:S03]  /*19d50*/  VIADD R24, R24, 0x1 ;  /* 0x0000000118187836 */ /* 0x000fc60000000000 */
[----:B------:R-:W-:Y:S02]  /*19d60*/  ISETP.GE.AND P2, PT, R11, R4, PT ;  /* 0x000000040b00720c */ /* 0x000fe40003f46270 */
[----:B------:R-:W-:-:S04]  /*19d70*/  ISETP.NE.AND P1, PT, R24, 0x2, PT ;  /* 0x000000021800780c */ /* 0x000fc80003f25270 */
[----:B0-----:R-:W-:Y:S02]  /*19d80*/  SEL R2, RZ, 0x1, P1 ;  /* 0x00000001ff027807 */ /* 0x001fe40000800000 */
[----:B------:R-:W-:Y:S02]  /*19d90*/  SEL R24, R24, RZ, P1 ;  /* 0x000000ff18187207 */ /* 0x000fe40000800000 */
[----:B------:R-:W-:-:S03]  /*19da0*/  LOP3.LUT R28, R28, R2, RZ, 0x3c, !PT ;  /* 0x000000021c1c7212 */ /* 0x000fc600078e3cff */
[----:B------:R-:W-:Y:S05]  /*19db0*/  @!P2 BRA `(.L_x_6020) ;  /* 0x0000000c0000a947 */ /* 0x000fea0003800000 */
.L_x_6064:
[----:B------:R-:W-:Y:S05]  /*19dc0*/  YIELD ;  /* 0x0000000000007946 */ /* 0x000fea0003800000 */
[----:B------:R-:W-:Y:S04]  /*19dd0*/  BSSY B1, `(.L_x_6045) ;  /* 0x00000b6000017945 */ /* 0x000fe80003800000 */
[----:B------:R-:W-:Y:S05]  /*19de0*/  @!P6 BRA `(.L_x_6046) ;  /* 0x0000000800d0e947 */ /* 0x000fea0003800000 */
[----:B------:R-:W-:Y:S01]  /*19df0*/  IMAD R10, R24, 0x8, R23 ;  /* 0x00000008180a7824 */ /* 0x000fe200078e0217 */
[----:B------:R-:W-:Y:S01]  /*19e00*/  SHF.L.U32 R2, R28, 0x1f, RZ ;  /* 0x0000001f1c027819 */ /* 0x000fe200000006ff */
[----:B------:R-:W0:Y:S01]  /*19e10*/  S2R R3, SR_TID.X ;  /* 0x0000000000037919 */ /* 0x000e220000002100 */
[----:B------:R-:W-:Y:S02]  /*19e20*/  BSSY B2, `(.L_x_6047) ;  /* 0x0000005000027945 */ /* 0x000fe40003800000 */
[----:B------:R-:W1:Y:S01]  /*19e30*/  SYNCS.PHASECHK.TRANS64.TRYWAIT P1, [R10+URZ+0x28ca0], R2 ;  /* 0x028ca0020a0075a7 */ /* 0x000e62000802017f */
[----:B0-----:R-:W-:-:S04]  /*19e40*/  LOP3.LUT R3, R3, 0x7f, RZ, 0xc0, !PT ;  /* 0x0000007f03037812 */ /* 0x001fc800078ec0ff */
[----:B------:R-:W-:Y:S01]  /*19e50*/  ISETP.NE.AND P2, PT, R3, RZ, PT ;  /* 0x000000ff0300720c */ /* 0x000fe20003f45270 */
[----:B-1----:R-:W-:-:S12]  /*19e60*/  @!P1 BRA `(.L_x_6048) ;  /* 0x0000006800b09947 */ /* 0x002fd80003800000 */
.L_x_6191:
[----:B------:R-:W-:Y:S05]  /*19e70*/  BSYNC B2 ;  /* 0x0000000000027941 */ /* 0x000fea0003800000 */
.L_x_6047:
        /* <DEDUP_REMOVED lines=9> */
.L_x_6050:
[----:B------:R-:W-:Y:S05]  /*19f10*/  BSYNC B2 ;  /* 0x0000000000027941 */ /* 0x000fea0003800000 */
.L_x_6049:
        /* <DEDUP_REMOVED lines=11> */
.L_x_6051:
        /* <DEDUP_REMOVED lines=13> */
.L_x_6192:
[----:B------:R-:W-:Y:S05]  /*1a0a0*/  BSYNC B2 ;  /* 0x0000000000027941 */ /* 0x000fea0003800000 */
.L_x_6052:
        /* <DEDUP_REMOVED lines=11> */
.L_x_6055:
[----:B------:R-:W-:Y:S05]  /*1a160*/  BSYNC B2 ;  /* 0x0000000000027941 */ /* 0x000fea0003800000 */
.L_x_6054:
        /* <DEDUP_REMOVED lines=9> */
.L_x_6056:
        /* <DEDUP_REMOVED lines=15> */
.L_x_6057:
        /* <DEDUP_REMOVED lines=15> */
.L_x_6058:
        /* <DEDUP_REMOVED lines=15> */
.L_x_6059:
        /* <DEDUP_REMOVED lines=15> */
.L_x_6060:
        /* <DEDUP_REMOVED lines=15> */
.L_x_6061:
        /* <DEDUP_REMOVED lines=15> */
.L_x_6062:
        /* <DEDUP_REMOVED lines=15> */
.L_x_6063:
        /* <DEDUP_REMOVED lines=10> */
.L_x_6046:
[----:B------:R-:W-:Y:S05]  /*1a930*/  BSYNC B1 ;  /* 0x0000000000017941 */ /* 0x000fea0003800000 */
.L_x_6045:
        /* <DEDUP_REMOVED lines=8> */
.L_x_6020:
[----:B------:R-:W-:Y:S05]  /*1a9c0*/  BSYNC B0 ;  /* 0x0000000000007941 */ /* 0x000fea0003800000 */
.L_x_6019:
[----:B------:R-:W0:Y:S01]  /*1a9d0*/  LDC R0, c[0x0][0x448] ;  /* 0x00011200ff007b82 */ /* 0x000e220000000800 */
[----:B------:R-:W-:Y:S01]  /*1a9e0*/  VIADD R3, R32, 0x3f ;  /* 0x0000003f20037836 */ /* 0x000fe20000000000 */
[----:B------:R-:W-:Y:S06]  /*1a9f0*/  @!P0 WARPSYNC.ALL ;  /* 0x0000000000008948 */ /* 0x000fec0003800000 */
[----:B------:R-:W-:Y:S01]  /*1aa00*/  @!P0 BAR.SYNC.DEFER_BLOCKING 0xc, 0x180 ;  /* 0x0306000000008b1d */ /* 0x000fe20000010000 */
[----:B0-----:R-:W-:-:S13]  /*1aa10*/  ISETP.NE.AND P1, PT, R0, 0x1, PT ;  /* 0x000000010000780c */ /* 0x001fda0003f25270 */
[----:B------:R-:W0:Y:S08]  /*1aa20*/  @P1 LDC R2, c[0x0][0x44c] ;  /* 0x00011300ff021b82 */ /* 0x000e300000000800 */
[----:B------:R-:W1:Y:S01]  /*1aa30*/  @P1 LDC R0, c[0x0][0x450] ;  /* 0x00011400ff001b82 */ /* 0x000e620000000800 */
[----:B0-----:R-:W-:-:S05]  /*1aa40*/  @P1 IMAD.HI.U32 R5, R3, R2, RZ ;  /* 0x0000000203051227 */ /* 0x001fca00078e00ff */
[----:B-1----:R-:W-:-:S05]  /*1aa50*/  @P1 SHF.R.U32.HI R3, RZ, R0, R5 ;  /* 0x00000000ff031219 */ /* 0x002fca0000011605 */
[----:B------:R-:W-:Y:S02]  /*1aa60*/  IMAD.IADD R6, R6, 0x1, R3 ;  /* 0x0000000106067824 */ /* 0x000fe400078e0203 */
[----:B------:R-:W0:Y:S02]  /*1aa70*/  LDC.64 R2, c[0x0][0x9e0] ;  /* 0x00027800ff027b82 */ /* 0x000e240000000a00 */
        /* <DEDUP_REMOVED lines=14> */
.L_x_6067:
[----:B------:R-:W-:-:S13]  /*1ab60*/  ISETP.NE.AND P0, PT, R3, 0x1, PT ;  /* 0x000000010300780c */ /* 0x000fda0003f05270 */
[----:B------:R-:W0:Y:S02]  /*1ab70*/  @P0 LDC.64 R4, c[0x0][0x9e8] ;  /* 0x00027a00ff040b82 */ /* 0x000e240000000a00 */
[----:B0-----:R-:W-:-:S05]  /*1ab80*/  @P0 IMAD.HI.U32 R4, R0, R4, RZ ;  /* 0x0000000400040227 */ /* 0x001fca00078e00ff */
[----:B------:R-:W-:-:S07]  /*1ab90*/  @P0 SHF.R.U32.HI R0, RZ, R5, R4 ;  /* 0x00000005ff000219 */ /* 0x000fce0000011604 */
.L_x_6068:
[----:B------:R-:W-:Y:S05]  /*1aba0*/  BSYNC B0 ;  /* 0x0000000000007941 */ /* 0x000fea0003800000 */
.L_x_6066:
[----:B------:R-:W-:-:S05]  /*1abb0*/  IMAD R5, R0, R3, R3 ;  /* 0x0000000300057224 */ /* 0x000fca00078e0203 */
[----:B------:R-:W-:-:S07]  /*1abc0*/  VIMNMX R2, R2, R5, PT ;  /* 0x0000000502027248 */ /* 0x000fce0003fe0100 */
.L_x_6065:
[----:B------:R-:W-:Y:S01]  /*1abd0*/  VIADD R2, R2, 0x3f ;  /* 0x0000003f02027836 */ /* 0x000fe20000000000 */
[----:B------:R-:W0:Y:S01]  /*1abe0*/  @P1 LDC R7, c[0x0][0x450] ;  /* 0x00011400ff071b82 */ /* 0x000e220000000800 */
[----:B------:R-:W-:-:S03]  /*1abf0*/  ULDC UR4, c[0x0][0x9dc] ;  /* 0x0002770000047ab9 */ /* 0x000fc60000000800 */
[----:B------:R-:W-:-:S04]  /*1ac00*/  SHF.R.S32.HI R5, RZ, 0x1f, R2 ;  /* 0x0000001fff057819 */ /* 0x000fc80000011402 */
[----:B------:R-:W-:-:S04]  /*1ac10*/  LEA.HI R5, R5, R2, RZ, 0x6 ;  /* 0x0000000205057211 */ /* 0x000fc800078f30ff */
[----:B------:R-:W-:Y:S02]  /*1ac20*/  SHF.R.S32.HI R0, RZ, 0x6, R5 ;  /* 0x00000006ff007819 */ /* 0x000fe40000011405 */
[----:B------:R-:W1:Y:S02]  /*1ac30*/  @P1 LDC R5, c[0x0][0x44c] ;  /* 0x00011300ff051b82 */ /* 0x000e640000000800 */
[----:B------:R-:W-:-:S05]  /*1ac40*/  VIMNMX R29, R9, R0, PT ;  /* 0x00000000091d7248 */ /* 0x000fca0003fe0100 */
[----:B------:R2:W-:Y:S01]  /*1ac50*/  STL [R1+0x18], R29 ;  /* 0x0000181d01007387 */ /* 0x0005e20000100800 */
[----:B-1----:R-:W-:-:S04]  /*1ac60*/  @P1 IMAD.HI.U32 R0, R32, R5, RZ ;  /* 0x0000000520001227 */ /* 0x002fc800078e00ff */
[----:B------:R-:W-:Y:S01]  /*1ac70*/  IMAD.MOV.U32 R5, RZ, RZ, R32 ;  /* 0x000000ffff057224 */ /* 0x000fe200078e0020 */
[----:B0-----:R-:W-:-:S05]  /*1ac80*/  @P1 SHF.R.U32.HI R5, RZ, R7, R0 ;  /* 0x00000007ff051219 */ /* 0x001fca0000011600 */
[----:B------:R-:W-:-:S04]  /*1ac90*/  IMAD.IADD R2, R8, 0x1, R5 ;  /* 0x0000000108027824 */ /* 0x000fc800078e0205 */
[----:B------:R-:W-:Y:S01]  /*1aca0*/  VIADD R0, R2, -UR4 ;  /* 0x8000000402007c36 */ /* 0x000fe20008000000 */
[----:B--2---:R-:W-:Y:S06]  /*1acb0*/  @!P2 BRA `(.L_x_6069) ;  /* 0x000000000044a947 */ /* 0x004fec0003800000 */
        /* <DEDUP_REMOVED lines=10> */
.L_x_6071:
[----:B------:R-:W-:-:S13]  /*1ad60*/  ISETP.NE.AND P0, PT, R3, 0x1, PT ;  /* 0x000000010300780c */ /* 0x000fda0003f05270 */
[----:B------:R-:W0:Y:S02]  /*1ad70*/  @P0 LDC.64 R4, c[0x0][0x9e8] ;  /* 0x00027a00ff040b82 */ /* 0x000e240000000a00 */
[----:B0-----:R-:W-:-:S05]  /*1ad80*/  @P0 IMAD.HI.U32 R4, R2, R4, RZ ;  /* 0x0000000402040227 */ /* 0x001fca00078e00ff */
[----:B------:R-:W-:-:S07]  /*1ad90*/  @P0 SHF.R.U32.HI R2, RZ, R5, R4 ;  /* 0x00000005ff020219 */ /* 0x000fce0000011604 */
.L_x_6072:
[----:B------:R-:W-:Y:S05]  /*1ada0*/  BSYNC B0 ;  /* 0x0000000000007941 */ /* 0x000fea0003800000 */
.L_x_6070:
[----:B------:R-:W-:-:S05]  /*1adb0*/  IMAD R3, R2, R3, RZ ;  /* 0x0000000302037224 */ /* 0x000fca00078e02ff */
[----:B------:R-:W-:-:S07]  /*1adc0*/  VIMNMX R0, R0, R3, !PT ;  /* 0x0000000300007248 */ /* 0x000fce0007fe0100 */
.L_x_6069:
[----:B------:R-:W-:Y:S01]  /*1add0*/  SHF.R.S32.HI R3, RZ, 0x1f, R0 ;  /* 0x0000001fff037819 */ /* 0x000fe20000011400 */
[----:B------:R-:W-:Y:S03]  /*1ade0*/  BSSY B7, `(.L_x_6073) ;  /* 0x000037c000077945 */ /* 0x000fe60003800000 */
[----:B------:R-:W-:-:S04]  /*1adf0*/  LEA.HI R3, R3, R0, RZ, 0x6 ;  /* 0x0000000003037211 */ /* 0x000fc800078f30ff */
[----:B------:R-:W-:-:S04]  /*1ae00*/  SHF.R.S32.HI R3, RZ, 0x6, R3 ;  /* 0x00000006ff037819 */ /* 0x000fc80000011403 */
[----:B------:R-:W-:-:S04]  /*1ae10*/  VIMNMX R34, RZ, R3, !PT ;  /* 0x00000003ff227248 */ /* 0x000fc80007fe0100 */
[----:B------:R-:W-:-:S13]  /*1ae20*/  ISETP.GT.AND P0, PT, R29, R34, PT ;  /* 0x000000221d00720c */ /* 0x000fda0003f04270 */
        /* <DEDUP_REMOVED lines=16> */
[----:B0-----:R-:W-:Y:S01]  /*1af30*/  IADD3 R16, R0, UR37, R7 ;  /* 0x0000002500107c10 */ /* 0x001fe2000fffe007 */
[----:B------:R-:W-:Y:S06]  /*1af40*/  BRA `(.L_x_6075) ;  /* 0x0000003400947947 */ /* 0x000fec0003800000 */
.L_x_6074:
        /* <DEDUP_REMOVED lines=20> */
.L_x_6077:
[----:B------:R-:W-:Y:S05]  /*1b090*/  BSYNC B6 ;  /* 0x0000000000067941 */ /* 0x000fea0003800000 */
.L_x_6076:
        /* <DEDUP_REMOVED lines=20> */
.L_x_6080:
        /* <DEDUP_REMOVED lines=15> */
.L_x_6079:
[----:B------:R-:W-:Y:S05]  /*1b2d0*/  BSYNC B6 ;  /* 0x0000000000067941 */ /* 0x000fea0003800000 */
.L_x_6078:
[----:B------:R-:W-:Y:S01]  /*1b2e0*/  ULDC.64 UR4, c[0x0][0x9f8] ;  /* 0x00027e0000047ab9 */ /* 0x000fe20000000a00 */
[----:B------:R-:W-:Y:S01]  /*1b2f0*/  IMAD.MOV.U32 R30, RZ, RZ, R19 ;  /* 0x000000ffff1e7224 */ /* 0x000fe200078e0013 */
[----:B------:R-:W-:Y:S01]  /*1b300*/  ISETP.NE.U32.AND P0, PT, RZ, UR4, PT ;  /* 0x00000004ff007c0c */ /* 0x000fe2000bf05070 */
[----:B------:R-:W0:Y:S01]  /*1b310*/  S2R R20, SR_TID.X ;  /* 0x0000000000147919 */ /* 0x000e220000002100 */
[----:B------:R-:W1:Y:S01]  /*1b320*/  LDC R11, c[0x0][0x430] ;  /* 0x00010c00ff0b7b82 */ /* 0x000e620000000800 */
[----:B------:R-:W-:Y:S01]  /*1b330*/  ULDC UR4, c[0x0][0x320] ;  /* 0x0000c80000047ab9 */ /* 0x000fe20000000800 */
[----:B------:R-:W-:-:S13]  /*1b340*/  ISETP.NE.AND.EX P0, PT, RZ, UR5, PT, P0 ;  /* 0x00000005ff007c0c */ /* 0x000fda000bf05300 */
[----:B------:R-:W2:Y:S01]  /*1b350*/  @P0 LDC.64 R2, c[0x0][0x9f8] ;  /* 0x00027e00ff020b82 */ /* 0x000ea20000000a00 */
[----:B0-----:R-:W-:Y:S01]  /*1b360*/  LOP3.LUT R20, R20, 0x7f, RZ, 0xc0, !PT ;  /* 0x0000007f14147812 */ /* 0x001fe200078ec0ff */
[----:B--2---:R-:W-:-:S05]  /*1b370*/  @P0 IMAD.WIDE R2, R19, 0x4, R2 ;  /* 0x0000000413020825 */ /* 0x004fca00078e0202 */
[----:B------:R0:W2:Y:S01]  /*1b380*/  @P0 LDG.E R30, desc[UR42][R2.64] ;  /* 0x0000002a021e0981 */ /* 0x0000a2000c1e1900 */
[----:B------:R-:W-:Y:S01]  /*1b390*/  SHF.R.U32.HI R21, RZ, 0x3, R20 ;  /* 0x00000003ff157819 */ /* 0x000fe20000011614 */
[----:B------:R-:W-:Y:S01]  /*1b3a0*/  IMAD.MOV.U32 R37, RZ, RZ, RZ ;  /* 0x000000ffff257224 */ /* 0x000fe200078e00ff */
[----:B-1----:R-:W-:Y:S01]  /*1b3b0*/  ISETP.NE.AND P1, PT, R11, 0x1, PT ;  /* 0x000000010b00780c */ /* 0x002fe20003f25270 */
[----:B------:R-:W1:Y:S01]  /*1b3c0*/  S2R R20, SR_TID.X ;  /* 0x0000000000147919 */ /* 0x000e620000002100 */
[----:B------:R-:W-:Y:S02]  /*1b3d0*/  LEA R0, R29, 0xffffffc0, 0x6 ;  /* 0xffffffc01d007811 */ /* 0x000fe400078e30ff */
[----:B------:R-:W-:Y:S01]  /*1b3e0*/  LOP3.LUT R22, R22, 0xffffffbf, RZ, 0xc0, !PT ;  /* 0xffffffbf16167812 */ /* 0x000fe200078ec0ff */
[----:B------:R-:W3:Y:S08]  /*1b3f0*/  S2R R12, SR_TID.X ;  /* 0x00000000000c7919 */ /* 0x000ef00000002100 */
[----:B0-----:R-:W0:Y:S08]  /*1b400*/  @P1 LDC R3, c[0x0][0x434] ;  /* 0x00010d00ff031b82 */ /* 0x001e300000000800 */
[----:B------:R-:W4:Y:S01]  /*1b410*/  @P1 LDC R2, c[0x0][0x438] ;  /* 0x00010e00ff021b82 */ /* 0x000f220000000800 */
[----:B-1----:R-:W-:-:S02]  /*1b420*/  IMAD.SHL.U32 R20, R20, 0x10, RZ ;  /* 0x0000001014147824 */ /* 0x002fc400078e00ff */
[----:B---3--:R-:W-:-:S03]  /*1b430*/  IMAD.SHL.U32 R12, R12, 0x8, RZ ;  /* 0x000000080c0c7824 */ /* 0x008fc600078e00ff */
[----:B------:R-:W-:Y:S02]  /*1b440*/  LOP3.LUT R20, R21, 0x70, R20, 0xf8, !PT ;  /* 0x0000007015147812 */ /* 0x000fe400078ef814 */
[----:B------:R-:W1:Y:S01]  /*1b450*/  S2R R21, SR_TID.X ;  /* 0x0000000000157919 */ /* 0x000e620000002100 */
[----:B------:R-:W-:Y:S02]  /*1b460*/  LOP3.LUT R12, R12, 0x38, RZ, 0xc0, !PT ;  /* 0x000000380c0c7812 */ /* 0x000fe400078ec0ff */
[----:B------:R-:W-:-:S04]  /*1b470*/  IMAD.IADD R4, R20, 0x1, R0 ;  /* 0x0000000114047824 */ /* 0x000fc800078e0200 */
[C---:B------:R-:W-:Y:S01]  /*1b480*/  IMAD.IADD R9, R4.reuse, 0x1, R33 ;  /* 0x0000000104097824 */ /* 0x040fe200078e0221 */
[----:B------:R-:W-:-:S03]  /*1b490*/  ISETP.GE.AND P0, PT, R4, R17, PT ;  /* 0x000000110400720c */ /* 0x000fc60003f06270 */
[----:B0-----:R-:W-:Y:S01]  /*1b4a0*/  @P1 IMAD.HI.U32 R3, R9, R3, RZ ;  /* 0x0000000309031227 */ /* 0x001fe200078e00ff */
[----:B------:R-:W-:-:S03]  /*1b4b0*/  ISETP.GT.U32.OR P0, PT, R20, 0x3f, P0 ;  /* 0x0000003f1400780c */ /* 0x000fc60000704470 */
[----:B------:R-:W-:Y:S01]  /*1b4c0*/  IMAD.MOV.U32 R8, RZ, RZ, R9 ;  /* 0x000000ffff087224 */ /* 0x000fe200078e0009 */
[----:B----4-:R-:W-:Y:S02]  /*1b4d0*/  @P1 SHF.R.U32.HI R8, RZ, R2, R3 ;  /* 0x00000002ff081219 */ /* 0x010fe40000011603 */
[----:B------:R-:W-:-:S04]  /*1b4e0*/  ISETP.GE.AND P1, PT, R12, UR4, PT ;  /* 0x000000040c007c0c */ /* 0x000fc8000bf26270 */
[----:B------:R-:W-:-:S03]  /*1b4f0*/  SEL R4, RZ, 0x1, P1 ;  /* 0x00000001ff047807 */ /* 0x000fc60000800000 */
[----:B------:R-:W0:Y:S01]  /*1b500*/  @!P0 LDC.64 R2, c[0x0][0x428] ;  /* 0x00010a00ff028b82 */ /* 0x000e220000000a00 */
[----:B-1----:R-:W-:-:S05]  /*1b510*/  IMAD.SHL.U32 R21, R21, 0x8, RZ ;  /* 0x0000000815157824 */ /* 0x002fca00078e00ff */
[----:B------:R-:W-:-:S04]  /*1b520*/  LOP3.LUT R21, R21, 0x38, RZ, 0xc0, !PT ;  /* 0x0000003815157812 */ /* 0x000fc800078ec0ff */
[----:B------:R-:W-:-:S04]  /*1b530*/  LOP3.LUT R21, R21, 0x40, RZ, 0xfc, !PT ;  /* 0x0000004015157812 */ /* 0x000fc800078efcff */
[----:B------:R-:W-:Y:S02]  /*1b540*/  ISETP.GE.AND P2, PT, R21, UR4, PT ;  /* 0x0000000415007c0c */ /* 0x000fe4000bf46270 */
[----:B------:R-:W1:Y:S02]  /*1b550*/  S2R R21, SR_TID.X ;  /* 0x0000000000157919 */ /* 0x000e640000002100 */
[----:B------:R-:W-:-:S05]  /*1b560*/  SEL R10, RZ, 0xffffffff, P2 ;  /* 0xffffffffff0a7807 */ /* 0x000fca0001000000 */
[----:B------:R-:W-:-:S04]  /*1b570*/  IMAD.SHL.U32 R10, R10, 0x2, RZ ;  /* 0x000000020a0a7824 */ /* 0x000fc800078e00ff */
[----:B------:R-:W-:Y:S02]  /*1b580*/  @P2 LOP3.LUT R22, R22, 0x40, RZ, 0xfc, !PT ;  /* 0x0000004016162812 */ /* 0x000fe400078efcff */
[----:B------:R-:W-:Y:S02]  /*1b590*/  LOP3.LUT R10, R10, 0x2, R4, 0xe2, !PT ;  /* 0x000000020a0a7812 */ /* 0x000fe400078ee204 */
[----:B------:R-:W-:Y:S01]  /*1b5a0*/  LOP3.LUT R22, R22, 0xffffff7f, RZ, 0xc0, !PT ;  /* 0xffffff7f16167812 */ /* 0x000fe200078ec0ff */
[----:B------:R-:W3:Y:S03]  /*1b5b0*/  @!P0 LDC.64 R4, c[0x0][0x418] ;  /* 0x00010600ff048b82 */ /* 0x000ee60000000a00 */
[----:B------:R-:W-:-:S04]  /*1b5c0*/  @P1 LOP3.LUT R22, R22, 0x80, RZ, 0xfc, !PT ;  /* 0x0000008016161812 */ /* 0x000fc800078efcff */
[----:B------:R-:W-:Y:S01]  /*1b5d0*/  LOP3.LUT R22, R22, 0xffffffdf, RZ, 0xc0, !PT ;  /* 0xffffffdf16167812 */ /* 0x000fe200078ec0ff */
[----:B-1----:R-:W-:-:S05]  /*1b5e0*/  IMAD.SHL.U32 R21, R21, 0x8, RZ ;  /* 0x0000000815157824 */ /* 0x002fca00078e00ff */
[----:B------:R-:W-:-:S04]  /*1b5f0*/  LOP3.LUT R21, R21, 0x38, RZ, 0xc0, !PT ;  /* 0x0000003815157812 */ /* 0x000fc800078ec0ff */
[C---:B------:R-:W-:Y:S02]  /*1b600*/  LOP3.LUT R27, R21.reuse, 0x80, RZ, 0xfc, !PT ;  /* 0x00000080151b7812 */ /* 0x040fe400078efcff */
[----:B------:R-:W-:Y:S02]  /*1b610*/  LOP3.LUT R21, R21, 0xc0, RZ, 0xfc, !PT ;  /* 0x000000c015157812 */ /* 0x000fe400078efcff */
[----:B------:R-:W-:Y:S02]  /*1b620*/  ISETP.GE.AND P2, PT, R27, UR4, PT ;  /* 0x000000041b007c0c */ /* 0x000fe4000bf46270 */
[----:B------:R-:W1:Y:S01]  /*1b630*/  S2R R27, SR_TID.X ;  /* 0x00000000001b7919 */ /* 0x000e620000002100 */
[----:B------:R-:W-:Y:S02]  /*1b640*/  ISETP.GE.AND P1, PT, R21, UR4, PT ;  /* 0x0000000415007c0c */ /* 0x000fe4000bf26270 */
[----:B------:R-:W-:Y:S01]  /*1b650*/  SEL R6, RZ, 0x4, P2 ;  /* 0x00000004ff067807 */ /* 0x000fe20001000000 */
[----:B------:R-:W4:Y:S01]  /*1b660*/  S2R R21, SR_TID.X ;  /* 0x0000000000157919 */ /* 0x000f220000002100 */
[----:B------:R-:W-:-:S04]  /*1b670*/  SEL R7, RZ, 0x8, P1 ;  /* 0x00000008ff077807 */ /* 0x000fc80000800000 */
[----:B------:R-:W-:Y:S01]  /*1b680*/  LOP3.LUT R10, R7, R10, R6, 0xfe, !PT ;  /* 0x0000000a070a7212 */ /* 0x000fe200078efe06 */
[--C-:B------:R-:W-:Y:S01]  /*1b690*/  @!P0 IMAD.MOV.U32 R6, RZ, RZ, R8.reuse ;  /* 0x000000ffff068224 */ /* 0x100fe200078e0008 */
[----:B------:R-:W-:Y:S02]  /*1b6a0*/  @!P0 SHF.R.S32.HI R7, RZ, 0x1f, R8 ;  /* 0x0000001fff078819 */ /* 0x000fe40000011408 */
[----:B------:R-:W-:-:S04]  /*1b6b0*/  @P2 LOP3.LUT R22, R22, 0x20, RZ, 0xfc, !PT ;  /* 0x0000002016162812 */ /* 0x000fc800078efcff */
[----:B------:R-:W-:-:S04]  /*1b6c0*/  LOP3.LUT R22, R22, 0xffffffef, RZ, 0xc0, !PT ;  /* 0xffffffef16167812 */ /* 0x000fc800078ec0ff */
[----:B------:R-:W-:Y:S01]  /*1b6d0*/  @P1 LOP3.LUT R22, R22, 0x10, RZ, 0xfc, !PT ;  /* 0x0000001016161812 */ /* 0x000fe200078efcff */
[----:B-1----:R-:W-:Y:S02]  /*1b6e0*/  IMAD.SHL.U32 R27, R27, 0x8, RZ ;  /* 0x000000081b1b7824 */ /* 0x002fe400078e00ff */
[----:B----4-:R-:W-:-:S03]  /*1b6f0*/  IMAD.SHL.U32 R21, R21, 0x8, RZ ;  /* 0x0000000815157824 */ /* 0x010fc600078e00ff */
[----:B------:R-:W-:-:S04]  /*1b700*/  LOP3.LUT R27, R27, 0x38, RZ, 0xc0, !PT ;  /* 0x000000381b1b7812 */ /* 0x000fc800078ec0ff */
[----:B------:R-:W-:Y:S02]  /*1b710*/  LOP3.LUT R13, R27, 0x180, RZ, 0xfc, !PT ;  /* 0x000001801b0d7812 */ /* 0x000fe400078efcff */
[----:B------:R-:W-:-:S04]  /*1b720*/  LOP3.LUT R21, R21, 0x38, RZ, 0xc0, !PT ;  /* 0x0000003815157812 */ /* 0x000fc800078ec0ff */
[----:B------:R-:W-:-:S04]  /*1b730*/  LOP3.LUT R14, R21, 0x100, RZ, 0xfc, !PT ;  /* 0x00000100150e7812 */ /* 0x000fc800078efcff */
[----:B------:R-:W-:Y:S02]  /*1b740*/  ISETP.GE.AND P3, PT, R14, UR4, PT ;  /* 0x000000040e007c0c */ /* 0x000fe4000bf66270 */
[----:B------:R-:W-:Y:S02]  /*1b750*/  LOP3.LUT R15, R21, 0x1c0, RZ, 0xfc, !PT ;  /* 0x000001c0150f7812 */ /* 0x000fe400078efcff */
[----:B------:R-:W-:-:S09]  /*1b760*/  LOP3.LUT R22, R22, 0xfffffff7, RZ, 0xc0, !PT ;  /* 0xfffffff716167812 */ /* 0x000fd200078ec0ff */
[----:B------:R-:W-:-:S04]  /*1b770*/  @P3 LOP3.LUT R22, R22, 0x8, RZ, 0xfc, !PT ;  /* 0x0000000816163812 */ /* 0x000fc800078efcff */
[----:B------:R-:W-:Y:S01]  /*1b780*/  LOP3.LUT R22, R22, 0xfffffffb, RZ, 0xc0, !PT ;  /* 0xfffffffb16167812 */ /* 0x000fe200078ec0ff */
[----:B------:R-:W-:Y:S01]  /*1b790*/  UMOV UR5, 0xffffffff ;  /* 0xffffffff00057882 */ /* 0x000fe20000000000 */
[----:B--2---:R-:W-:Y:S01]  /*1b7a0*/  SHF.R.S32.HI R35, RZ, 0x1f, R30 ;  /* 0x0000001fff237819 */ /* 0x004fe2000001141e */
[----:B0-----:R-:W-:-:S04]  /*1b7b0*/  @!P0 IMAD.WIDE.U32 R6, R30, R2, R6 ;  /* 0x000000021e068225 */ /* 0x001fc800078e0006 */
[----:B------:R-:W-:Y:S01]  /*1b7c0*/  @!P0 IMAD R2, R35, R2, RZ ;  /* 0x0000000223028224 */ /* 0x000fe200078e02ff */
[----:B---3--:R-:W-:-:S03]  /*1b7d0*/  @!P0 LEA R4, P1, R6, R4, 0x2 ;  /* 0x0000000406048211 */ /* 0x008fc600078210ff */
[----:B------:R-:W-:-:S04]  /*1b7e0*/  @!P0 IMAD R3, R30, R3, R2 ;  /* 0x000000031e038224 */ /* 0x000fc800078e0202 */
[----:B------:R-:W-:-:S05]  /*1b7f0*/  @!P0 IMAD.IADD R3, R7, 0x1, R3 ;  /* 0x0000000107038824 */ /* 0x000fca00078e0203 */
[----:B------:R-:W-:-:S05]  /*1b800*/  @!P0 LEA.HI.X R5, R6, R5, R3, 0x2, P1 ;  /* 0x0000000506058211 */ /* 0x000fca00008f1403 */
[----:B------:R0:W5:Y:S01]  /*1b810*/  @!P0 LDG.E R37, desc[UR42][R4.64] ;  /* 0x0000002a04258981 */ /* 0x000162000c1e1900 */
[----:B------:R-:W-:Y:S02]  /*1b820*/  ISETP.GE.AND P0, PT, R13, UR4, PT ;  /* 0x000000040d007c0c */ /* 0x000fe4000bf06270 */
[----:B------:R-:W-:Y:S02]  /*1b830*/  LOP3.LUT R13, R21, 0x140, RZ, 0xfc, !PT ;  /* 0x00000140150d7812 */ /* 0x000fe400078efcff */
[----:B------:R-:W-:Y:S02]  /*1b840*/  SEL R3, RZ, 0x40, P0 ;  /* 0x00000040ff037807 */ /* 0x000fe40000000000 */
[----:B------:R-:W-:Y:S02]  /*1b850*/  ISETP.GE.AND P2, PT, R13, UR4, PT ;  /* 0x000000040d007c0c */ /* 0x000fe4000bf46270 */
[----:B------:R-:W-:Y:S01]  /*1b860*/  ISETP.GE.AND P0, PT, R15, UR4, PT ;  /* 0x000000040f007c0c */ /* 0x000fe2000bf06270 */
[----:B------:R-:W-:Y:S01]  /*1b870*/  ULDC UR4, c[0x0][0x2f4] ;  /* 0x0000bd0000047ab9 */ /* 0x000fe20000000800 */
[----:B0-----:R-:W-:-:S02]  /*1b880*/  SEL R4, RZ, 0x10, P3 ;  /* 0x00000010ff047807 */ /* 0x001fc40001800000 */
[----:B------:R-:W-:Y:S02]  /*1b890*/  SEL R5, RZ, 0x20, P2 ;  /* 0x00000020ff057807 */ /* 0x000fe40001000000 */
[----:B------:R-:W-:Y:S02]  /*1b8a0*/  SEL R2, RZ, 0x80, P0 ;  /* 0x00000080ff027807 */ /* 0x000fe40000000000 */
[----:B------:R-:W-:Y:S02]  /*1b8b0*/  LOP3.LUT R4, R5, R10, R4, 0xfe, !PT ;  /* 0x0000000a05047212 */ /* 0x000fe400078efe04 */
[----:B------:R-:W-:Y:S02]  /*1b8c0*/  ISETP.GE.AND P0, PT, R12, UR4, PT ;  /* 0x000000040c007c0c */ /* 0x000fe4000bf06270 */
[----:B------:R-:W-:Y:S01]  /*1b8d0*/  LOP3.LUT R6, R4, R3, RZ, 0xfc, !PT ;  /* 0x0000000304067212 */ /* 0x000fe200078efcff */
[----:B------:R-:W-:Y:S01]  /*1b8e0*/  IMAD.MOV R3, RZ, RZ, -R8 ;  /* 0x000000ffff037224 */ /* 0x000fe200078e0a08 */
[----:B------:R-:W-:-:S03]  /*1b8f0*/  @P2 LOP3.LUT R22, R22, 0x4, RZ, 0xfc, !PT ;  /* 0x0000000416162812 */ /* 0x000fc600078efcff */
[----:B------:R-:W-:Y:S01]  /*1b900*/  IMAD R3, R11, R3, R9 ;  /* 0x000000030b037224 */ /* 0x000fe200078e0209 */
[----:B------:R0:W-:Y:S01]  /*1b910*/  STL [R1+0x2c], R6 ;  /* 0x00002c0601007387 */ /* 0x0001e20000100800 */
[----:B------:R-:W-:-:S03]  /*1b920*/  LOP3.LUT R22, R22, 0xfffffffd, RZ, 0xc0, !PT ;  /* 0xfffffffd16167812 */ /* 0x000fc600078ec0ff */
[----:B------:R0:W-:Y:S01]  /*1b930*/  STL [R1], R3 ;  /* 0x0000000301007387 */ /* 0x0001e20000100800 */
[----:B------:R-:W-:Y:S01]  /*1b940*/  @P0 LOP3.LUT R22, R22, 0x2, RZ, 0xfc, !PT ;  /* 0x0000000216160812 */ /* 0x000fe200078efcff */
[----:B------:R-:W-:Y:S06]  /*1b950*/  BRA.DIV UR5, `(.L_x_6081) ;  /* 0x00000052051c7947 */ /* 0x000fec000b800000 */
.L_x_6195:
[----:B0-----:R-:W-:Y:S01]  /*1b960*/  IMAD.U32 R3, RZ, RZ, UR38 ;  /* 0x00000026ff037e24 */ /* 0x001fe2000f8e00ff */
[----:B------:R-:W-:Y:S02]  /*1b970*/  LOP3.LUT R2, R6, R2, RZ, 0xfc, !PT ;  /* 0x0000000206027212 */ /* 0x000fe400078efcff */
[----:B------:R-:W-:Y:S02]  /*1b980*/  ISETP.GT.U32.AND P1, PT, R20, 0x3f, PT ;  /* 0x0000003f1400780c */ /* 0x000fe40003f24070 */
[----:B------:R-:W-:Y:S01]  /*1b990*/  ISETP.NE.AND P0, PT, R3, 0x3, PT ;  /* 0x000000030300780c */ /* 0x000fe20003f05270 */
[----:B------:R0:W-:Y:S01]  /*1b9a0*/  STL [R1+0xc], R2 ;  /* 0x00000c0201007387 */ /* 0x0001e20000100800 */
[----:B------:R-:W-:Y:S02]  /*1b9b0*/  LOP3.LUT R22, R22, 0xfffffbff, RZ, 0xc0, !PT ;  /* 0xfffffbff16167812 */ /* 0x000fe400078ec0ff */
[----:B------:R-:W-:-:S09]  /*1b9c0*/  SHF.R.S32.HI R29, RZ, 0x1f, R18 ;  /* 0x0000001fff1d7819 */ /* 0x000fd20000011412 */
[----:B------:R-:W-:-:S04]  /*1b9d0*/  @P0 LOP3.LUT R22, R22, 0x400, RZ, 0xfc, !PT ;  /* 0x0000040016160812 */ /* 0x000fc800078efcff */
[----:B------:R-:W-:-:S04]  /*1b9e0*/  LOP3.LUT R22, R22, 0xfffffffe, RZ, 0xc0, !PT ;  /* 0xfffffffe16167812 */ /* 0x000fc800078ec0ff */
[----:B------:R-:W-:Y:S01]  /*1b9f0*/  @P1 LOP3.LUT R22, R22, 0x1, RZ, 0xfc, !PT ;  /* 0x0000000116161812 */ /* 0x000fe200078efcff */
[----:B0-----:R-:W-:Y:S06]  /*1ba00*/  @!P0 BRA `(.L_x_6082) ;  /* 0x0000000000048947 */ /* 0x001fec0003800000 */
[----:B------:R-:W-:Y:S01]  /*1ba10*/  BPT.TRAP 0x1 ;  /* 0x000000040000795c */ /* 0x000fe20000300000 */
.L_x_6082:
[----:B------:R-:W0:Y:S01]  /*1ba20*/  S2R R2, SR_TID.X ;  /* 0x0000000000027919 */ /* 0x000e220000002100 */
[----:B------:R-:W-:Y:S01]  /*1ba30*/  IMAD R27, R25, 0x8, R23 ;  /* 0x00000008191b7824 */ /* 0x000fe200078e0217 */
[----:B------:R-:W-:Y:S01]  /*1ba40*/  BSSY B0, `(.L_x_6083) ;  /* 0x0000007000007945 */ /* 0x000fe20003800000 */
[----:B0-----:R-:W-:-:S04]  /*1ba50*/  LOP3.LUT R2, R2, 0x7f, RZ, 0xc0, !PT ;  /* 0x0000007f02027812 */ /* 0x001fc800078ec0ff */
[----:B------:R-:W-:-:S04]  /*1ba60*/  SHF.R.U32.HI R2, RZ, 0x3, R2 ;  /* 0x00000003ff027819 */ /* 0x000fc80000011602 */
[----:B------:R-:W-:Y:S02]  /*1ba70*/  IADD3 R17, -R2, R17, -R0 ;  /* 0x0000001102117210 */ /* 0x000fe40007ffe900 */
[----:B------:R-:W-:-:S04]  /*1ba80*/  SHF.L.U32 R0, R26, 0x1f, RZ ;  /* 0x0000001f1a007819 */ /* 0x000fc800000006ff */
[----:B------:R-:W0:Y:S02]  /*1ba90*/  SYNCS.PHASECHK.TRANS64.TRYWAIT P0, [R27+URZ+0x28c40], R0 ;  /* 0x028c40001b0075a7 */ /* 0x000e24000800017f */
[----:B0-----:R-:W-:Y:S05]  /*1baa0*/  @!P0 BRA `(.L_x_6084) ;  /* 0x0000004c00fc8947 */ /* 0x001fea0003800000 */
.L_x_6196:
[----:B------:R-:W-:Y:S05]  /*1bab0*/  BSYNC B0 ;  /* 0x0000000000007941 */ /* 0x000fea0003800000 */
.L_x_6083:
        /* <DEDUP_REMOVED lines=63> */
.L_x_6206:
        /* <DEDUP_REMOVED lines=10> */
.L_x_6086:
        /* <DEDUP_REMOVED lines=11> */
.L_x_6087:
[----:B------:R1:W5:Y:S01]  /*1c000*/  LDL R4, [R1+0xc] ;  /* 0x00000c0001047983 */ /* 0x0003620000100800 */
[----:B------:R1:W-:Y:S02]  /*1c010*/  SYNCS.ARRIVE.TRANS64.A1T0 RZ, [R27+URZ+0x28c30], RZ ;  /* 0x028c30ff1bff79a7 */ /* 0x0003e4000810003f */
[----:B------:R-:W-:Y:S05]  /*1c020*/  WARPSYNC.ALL ;  /* 0x0000000000007948 */ /* 0x000fea0003800000 */
[----:B------:R-:W-:Y:S01]  /*1c030*/  ULDC.64 UR4, c[0x0][0xa00] ;  /* 0x0002800000047ab9 */ /* 0x000fe20000000a00 */
[----:B------:R-:W-:Y:S01]  /*1c040*/  VIADD R0, R23, 0x20400 ;  /* 0x0002040017007836 */ /* 0x000fe20000000000 */
[----:B------:R-:W-:Y:S01]  /*1c050*/  BAR.SYNC.DEFER_BLOCKING 0x8, 0x100 ;  /* 0x0204000000007b1d */ /* 0x000fe20000010000 */
[----:B------:R-:W-:Y:S02]  /*1c060*/  ISETP.NE.U32.AND P0, PT, RZ, UR4, PT ;  /* 0x00000004ff007c0c */ /* 0x000fe4000bf05070 */
[----:B0-----:R-:W-:-:S02]  /*1c070*/  SHF.R.S32.HI R2, RZ, 0x1f, R19 ;  /* 0x0000001fff027819 */ /* 0x001fc40000011413 */
[----:B------:R-:W-:Y:S01]  /*1c080*/  ISETP.NE.AND.EX P0, PT, RZ, UR5, PT, P0 ;  /* 0x00000005ff007c0c */ /* 0x000fe2000bf05300 */
[----:B------:R-:W-:Y:S01]  /*1c090*/  ULDC.64 UR4, c[0x0][0x298] ;  /* 0x0000a60000047ab9 */ /* 0x000fe20000000a00 */
[----:B------:R-:W-:Y:S01]  /*1c0a0*/  LOP3.LUT P1, RZ, R0, 0x3ff, RZ, 0xc0, !PT ;  /* 0x000003ff00ff7812 */ /* 0x000fe2000782c0ff */
[----:B------:R-:W-:Y:S01]  /*1c0b0*/  BSSY B6, `(.L_x_6088) ;  /* 0x000001f000067945 */ /* 0x000fe20003800000 */
[----:B------:R-:W-:Y:S02]  /*1c0c0*/  SHF.R.S32.HI R0, RZ, 0x1f, R31 ;  /* 0x0000001fff007819 */ /* 0x000fe4000001141f */
[----:B------:R-:W-:Y:S02]  /*1c0d0*/  SEL R3, R2, RZ, !P0 ;  /* 0x000000ff02037207 */ /* 0x000fe40004000000 */
[----:B------:R-:W-:Y:S01]  /*1c0e0*/  SEL R2, R19, RZ, !P0 ;  /* 0x000000ff13027207 */ /* 0x000fe20004000000 */
[----:B------:R-:W-:Y:S02]  /*1c0f0*/  IMAD R0, R0, UR4, RZ ;  /* 0x0000000400007c24 */ /* 0x000fe4000f8e02ff */
[----:B------:R-:W-:Y:S02]  /*1c100*/  STL [R1+0x3c], R3 ;  /* 0x00003c0301007387 */ /* 0x000fe40000100800 */
[----:B------:R-:W-:-:S02]  /*1c110*/  IMAD R0, R31, UR5, R0 ;  /* 0x000000051f007c24 */ /* 0x000fc4000f8e0200 */
[----:B------:R0:W-:Y:S02]  /*1c120*/  STL [R1+0x20], R2 ;  /* 0x0000200201007387 */ /* 0x0001e40000100800 */
[----:B0-----:R-:W-:-:S04]  /*1c130*/  IMAD.WIDE.U32 R2, R31, UR4, RZ ;  /* 0x000000041f027c25 */ /* 0x001fc8000f8e00ff */
[----:B------:R-:W-:Y:S01]  /*1c140*/  IMAD.IADD R0, R3, 0x1, R0 ;  /* 0x0000000103007824 */ /* 0x000fe200078e0200 */
[----:B------:R0:W-:Y:S04]  /*1c150*/  STL.64 [R1+0x10], R2 ;  /* 0x0000100201007387 */ /* 0x0001e80000100a00 */
[----:B------:R0:W-:Y:S01]  /*1c160*/  STL [R1+0x38], R0 ;  /* 0x0000380001007387 */ /* 0x0001e20000100800 */
[----:B-----5:R-:W-:-:S04]  /*1c170*/  PRMT R31, R4, 0x8880, RZ ;  /* 0x00008880041f7816 */ /* 0x020fc800000000ff */
[----:B------:R-:W-:Y:S01]  /*1c180*/  PRMT R31, R31, 0x7710, RZ ;  /* 0x000077101f1f7816 */ /* 0x000fe200000000ff */
[----:B------:R-:W-:Y:S06]  /*1c190*/  @!P1 BRA `(.L_x_6089) ;  /* 0x0000000000409947 */ /* 0x000fec0003800000 */
        /* <DEDUP_REMOVED lines=16> */
.L_x_6089:
[----:B------:R-:W-:Y:S05]  /*1c2a0*/  BSYNC B6 ;  /* 0x0000000000067941 */ /* 0x000fea0003800000 */
.L_x_6088:
[----:B0-----:R-:W2:Y:S01]  /*1c2b0*/  LDL.LU R0, [R1+0x38] ;  /* 0x0000380001007983 */ /* 0x001ea20000300800 */
        /* <DEDUP_REMOVED lines=27> */
[----:B------:R-:W-:Y:S02]  /*1c470*/  IMAD.IADD R0, R20, 0x1, R32 ;  /* 0x0000000114007824 */ /* 0x000fe400078e0220 */
        /* <DEDUP_REMOVED lines=31> */
[----:B------:R-:W-:Y:S01]  /*1c670*/  IMAD.IADD R32, R10, 0x1, R32 ;  /* 0x000000010a207824 */ /* 0x000fe200078e0220 */
        /* <DEDUP_REMOVED lines=31> */
.L_x_6215:
        /* <DEDUP_REMOVED lines=10> */
.L_x_6091:
        /* <DEDUP_REMOVED lines=18> */
.L_x_6216:
[----:B------:R-:W-:Y:S05]  /*1ca30*/  BSYNC B0 ;  /* 0x0000000000007941 */ /* 0x000fea0003800000 */
.L_x_6092:
[----:B------:R-:W-:-:S05]  /*1ca40*/  IMAD.U32 R2, RZ, RZ, UR38 ;  /* 0x00000026ff027e24 */ /* 0x000fca000f8e00ff */
[----:B------:R-:W-:-:S13]  /*1ca50*/  ISETP.NE.AND P0, PT, R2, 0x3, PT ;  /* 0x000000030200780c */ /* 0x000fda0003f05270 */
[----:B------:R-:W-:Y:S05]  /*1ca60*/  @!P0 BRA `(.L_x_6094) ;  /* 0x0000000000048947 */ /* 0x000fea0003800000 */
[----:B------:R-:W-:Y:S01]  /*1ca70*/  BPT.TRAP 0x1 ;  /* 0x000000040000795c */ /* 0x000fe20000300000 */
.L_x_6094:
[----:B0-----:R-:W-:Y:S01]  /*1ca80*/  SHF.L.U32 R0, R26, 0x1f, RZ ;  /* 0x0000001f1a007819 */ /* 0x001fe200000006ff */
[----:B------:R-:W-:Y:S03]  /*1ca90*/  BSSY B0, `(.L_x_6095) ;  /* 0x0000003000007945 */ /* 0x000fe60003800000 */
[----:B------:R-:W0:Y:S02]  /*1caa0*/  SYNCS.PHASECHK.TRANS64.TRYWAIT P0, [R27+URZ+0x28c60], R0 ;  /* 0x028c60001b0075a7 */ /* 0x000e24000800017f */
[----:B0-----:R-:W-:Y:S05]  /*1cab0*/  @!P0 BRA `(.L_x_6096) ;  /* 0x0000004800b48947 */ /* 0x001fea0003800000 */
.L_x_6217:
[----:B------:R-:W-:Y:S05]  /*1cac0*/  BSYNC B0 ;  /* 0x0000000000007941 */ /* 0x000fea0003800000 */
.L_x_6095:
        /* <DEDUP_REMOVED lines=29> */
[C---:B------:R-:W-:Y:S01]  /*1cca0*/  LOP3.LUT P3, RZ, R31.reuse, 0x8, RZ, 0xc0, !PT ;  /* 0x000000081fff7812 */ /* 0x040fe2000786c0ff */
        /* <DEDUP_REMOVED lines=82> */
.L_x_6227:
        /* <DEDUP_REMOVED lines=34> */
.L_x_6098:
        /* <DEDUP_REMOVED lines=11> */
.L_x_6099:
[----:B------:R-:W2:Y:S01]  /*1d4a0*/  LDL.LU R2, [R1+0x18] ;  /* 0x0000180001027983 */ /* 0x000ea20000300800 */
[----:B------:R1:W-:Y:S01]  /*1d4b0*/  SYNCS.ARRIVE.TRANS64.A1T0 RZ, [R27+URZ+0x28c50], RZ ;  /* 0x028c50ff1bff79a7 */ /* 0x0003e2000810003f */
[----:B------:R-:W-:Y:S01]  /*1d4c0*/  BSSY B0, `(.L_x_6100) ;  /* 0x00000f6000007945 */ /* 0x000fe20003800000 */
[----:B--2---:R-:W-:-:S05]  /*1d4d0*/  VIADD R7, R2, 0xfffffffe ;  /* 0xfffffffe02077836 */ /* 0x004fca0000000000 */
[----:B------:R-:W-:-:S13]  /*1d4e0*/  ISETP.GE.AND P0, PT, R7, R34, PT ;  /* 0x000000220700720c */ /* 0x000fda0003f06270 */
[----:B-1----:R-:W-:Y:S05]  /*1d4f0*/  @!P0 BRA `(.L_x_6101) ;  /* 0x0000000c00c88947 */ /* 0x002fea0003800000 */
[----:B------:R-:W2:Y:S04]  /*1d500*/  LDL.LU R3, [R1+0x2c] ;  /* 0x00002c0001037983 */ /* 0x000ea80000300800 */
[----:B------:R-:W3:Y:S01]  /*1d510*/  LDL.LU R2, [R1+0xc] ;  /* 0x00000c0001027983 */ /* 0x000ee20000300800 */
[----:B--2---:R-:W-:Y:S02]  /*1d520*/  LOP3.LUT R32, R3, 0x40, RZ, 0xc0, !PT ;  /* 0x0000004003207812 */ /* 0x004fe400078ec0ff */
[----:B---3--:R-:W-:Y:S02]  /*1d530*/  LOP3.LUT R31, R2, 0x80, RZ, 0xc0, !PT ;  /* 0x00000080021f7812 */ /* 0x008fe400078ec0ff */
[----:B------:R-:W-:Y:S02]  /*1d540*/  SHF.R.U32.HI R32, RZ, 0x2, R32 ;  /* 0x00000002ff207819 */ /* 0x000fe40000011620 */
[----:B------:R-:W-:-:S07]  /*1d550*/  SHF.R.U32.HI R31, RZ, 0x3, R31 ;  /* 0x00000003ff1f7819 */ /* 0x000fce000001161f */
.L_x_6114:
[----:B-1----:R-:W1:Y:S01]  /*1d560*/  S2R R2, SR_TID.X ;  /* 0x0000000000027919 */ /* 0x002e620000002100 */
[----:B0-----:R-:W0:Y:S01]  /*1d570*/  LDC R5, c[0x0][0x430] ;  /* 0x00010c00ff057b82 */ /* 0x001e220000000800 */
[----:B------:R-:W-:Y:S01]  /*1d580*/  IMAD R4, R7, 0x40, R33 ;  /* 0x0000004007047824 */ /* 0x000fe200078e0221 */
[----:B--2---:R-:W2:Y:S01]  /*1d590*/  S2R R8, SR_TID.X ;  /* 0x0000000000087919 */ /* 0x004ea20000002100 */
[----:B------:R-:W-:Y:S02]  /*1d5a0*/  IMAD.U32 R10, RZ, RZ, UR38 ;  /* 0x00000026ff0a7e24 */ /* 0x000fe4000f8e00ff */
        /* <DEDUP_REMOVED lines=34> */
[----:B------:R-:W-:Y:S01]  /*1d7d0*/  ISETP.GT.AND P3, PT, R2, R34, PT ;  /* 0x000000220200720c */ /* 0x000fe20003f64270 */
[----:B0-----:R-:W-:-:S12]  /*1d7e0*/  @!P1 BRA `(.L_x_6102) ;  /* 0x0000000000049947 */ /* 0x001fd80003800000 */
[----:B------:R-:W-:Y:S01]  /*1d7f0*/  BPT.TRAP 0x1 ;  /* 0x000000040000795c */ /* 0x000fe20000300000 */
.L_x_6102:
[----:B------:R-:W-:Y:S01]  /*1d800*/  IMAD R6, R25, 0x8, R23 ;  /* 0x0000000819067824 */ /* 0x000fe200078e0217 */
[----:B------:R-:W-:Y:S01]  /*1d810*/  SHF.L.U32 R17, R26, 0x1f, RZ ;  /* 0x0000001f1a117819 */ /* 0x000fe200000006ff */
[----:B------:R-:W-:Y:S01]  /*1d820*/  BSSY B1, `(.L_x_6103) ;  /* 0x0000004000017945 */ /* 0x000fe20003800000 */
[----:B------:R-:W-:Y:S02]  /*1d830*/  SHF.R.S32.HI R9, RZ, 0x1f, R5 ;  /* 0x0000001fff097819 */ /* 0x000fe40000011405 */
[----:B------:R-:W0:Y:S02]  /*1d840*/  SYNCS.PHASECHK.TRANS64.TRYWAIT P0, [R6+URZ+0x28c40], R17 ;  /* 0x028c4011060075a7 */ /* 0x000e24000800017f */
[----:B0-----:R-:W-:Y:S05]  /*1d850*/  @!P0 BRA `(.L_x_6104) ;  /* 0x00000044008c8947 */ /* 0x001fea0003800000 */
.L_x_6228:
[----:B------:R-:W-:Y:S05]  /*1d860*/  BSYNC B1 ;  /* 0x0000000000017941 */ /* 0x000fea0003800000 */
.L_x_6103:
        /* <DEDUP_REMOVED lines=42> */
.L_x_6238:
        /* <DEDUP_REMOVED lines=8> */
.L_x_6106:
        /* <DEDUP_REMOVED lines=11> */
.L_x_6107:
[----:B------:R2:W-:Y:S01]  /*1dc40*/  SYNCS.ARRIVE.TRANS64.A1T0 RZ, [R6+URZ+0x28c30], RZ ;  /* 0x028c30ff06ff79a7 */ /* 0x0005e2000810003f */
[----:B------:R-:W-:Y:S05]  /*1dc50*/  @!P2 BRA `(.L_x_6108) ;  /* 0x000000000004a947 */ /* 0x000fea0003800000 */
[----:B------:R-:W-:Y:S01]  /*1dc60*/  BPT.TRAP 0x1 ;  /* 0x000000040000795c */ /* 0x000fe20000300000 */
.L_x_6108:
[----:B------:R-:W3:Y:S01]  /*1dc70*/  SYNCS.PHASECHK.TRANS64.TRYWAIT P0, [R6+URZ+0x28c60], R17 ;  /* 0x028c6011060075a7 */ /* 0x000ee2000800017f */
[----:B------:R-:W-:Y:S04]  /*1dc80*/  BSSY B1, `(.L_x_6109) ;  /* 0x0000002000017945 */ /* 0x000fe80003800000 */
[----:B---3--:R-:W-:Y:S05]  /*1dc90*/  @!P0 BRA `(.L_x_6110) ;  /* 0x0000004400ac8947 */ /* 0x008fea0003800000 */
.L_x_6239:
[----:B------:R-:W-:Y:S05]  /*1dca0*/  BSYNC B1 ;  /* 0x0000000000017941 */ /* 0x000fea0003800000 */
.L_x_6109:
        /* <DEDUP_REMOVED lines=81> */
.L_x_6249:
        /* <DEDUP_REMOVED lines=25> */
.L_x_6112:
        /* <DEDUP_REMOVED lines=11> */
.L_x_6113:
[----:B------:R3:W-:Y:S01]  /*1e400*/  SYNCS.ARRIVE.TRANS64.A1T0 RZ, [R6+URZ+0x28c50], RZ ;  /* 0x028c50ff06ff79a7 */ /* 0x0007e2000810003f */
[----:B------:R-:W-:Y:S05]  /*1e410*/  @P3 BRA `(.L_x_6114) ;  /* 0xfffffff000503947 */ /* 0x000fea000383ffff */
.L_x_6101:
[----:B------:R-:W-:Y:S05]  /*1e420*/  BSYNC B0 ;  /* 0x0000000000007941 */ /* 0x000fea0003800000 */
.L_x_6100:
        /* <DEDUP_REMOVED lines=21> */
.L_x_6116:
[----:B------:R-:W-:Y:S05]  /*1e580*/  BSYNC B0 ;  /* 0x0000000000007941 */ /* 0x000fea0003800000 */
.L_x_6115:
[----:B------:R-:W-:-:S07]  /*1e590*/  SEL R25, R25, RZ, P0 ;  /* 0x000000ff19197207 */ /* 0x000fce0000000000 */
.L_x_6075:
[----:B------:R-:W-:Y:S05]  /*1e5a0*/  BSYNC B7 ;  /* 0x0000000000077941 */ /* 0x000fea0003800000 */
.L_x_6073:
        /* <DEDUP_REMOVED lines=11> */
.L_x_6117:
[----:B------:R-:W4:Y:S01]  /*1e660*/  S2R R8, SR_TID.X ;  /* 0x0000000000087919 */ /* 0x000f220000002100 */
[----:B------:R-:W-:Y:S01]  /*1e670*/  UMOV UR4, 0xffffffff ;  /* 0xffffffff00047882 */ /* 0x000fe20000000000 */
[----:B----4-:R-:W-:-:S04]  /*1e680*/  LOP3.LUT R8, R8, 0x1f, RZ, 0xc0, !PT ;  /* 0x0000001f08087812 */ /* 0x010fc800078ec0ff */
[----:B------:R-:W-:Y:S01]  /*1e690*/  ISETP.NE.AND P0, PT, R8, 0x1f, PT ;  /* 0x0000001f0800780c */ /* 0x000fe20003f05270 */
[----:B------:R-:W-:-:S12]  /*1e6a0*/  BRA.DIV UR4, `(.L_x_6119) ;  /* 0x0000004604187947 */ /* 0x000fd8000b800000 */
[----:B0-----:R-:W-:Y:S01]  /*1e6b0*/  IMAD.IADD R5, R19, 0x1, R8 ;  /* 0x0000000113057824 */ /* 0x001fe200078e0208 */
        /* <DEDUP_REMOVED lines=14> */
[----:B0-----:R-:W-:-:S05]  /*1e7a0*/  SEL R4, R14, RZ, P1 ;  /* 0x000000ff0e047207 */ /* 0x001fca0000800000 */
[----:B------:R-:W-:-:S05]  /*1e7b0*/  IMAD.IADD R4, R17, 0x1, R4 ;  /* 0x0000000111047824 */ /* 0x000fca00078e0204 */
        /* <DEDUP_REMOVED lines=14> */
.L_x_6259:
[----:B------:R-:W-:Y:S02]  /*1e8a0*/  ULDC UR4, c[0x0][0xc38] ;  /* 0x00030e0000047ab9 */ /* 0x000fe40000000800 */
[----:B------:R-:W-:-:S04]  /*1e8b0*/  IMAD.U32 R4, RZ, RZ, UR4 ;  /* 0x00000004ff047e24 */ /* 0x000fc8000f8e00ff */
[----:B--2---:R-:W-:-:S04]  /*1e8c0*/  IMAD R14, R14, R4, RZ ;  /* 0x000000040e0e7224 */ /* 0x004fc800078e02ff */
[----:B------:R-:W-:-:S05]  /*1e8d0*/  IMAD.IADD R5, R5, 0x1, R14 ;  /* 0x0000000105057824 */ /* 0x000fca00078e020e */
[----:B------:R-:W-:-:S13]  /*1e8e0*/  ISETP.GT.AND P6, PT, R5, R0, PT ;  /* 0x000000000500720c */ /* 0x000fda0003fc4270 */
[----:B------:R-:W-:Y:S05]  /*1e8f0*/  @P6 BRA `(.L_x_6120) ;  /* 0x00000000009c6947 */ /* 0x000fea0003800000 */
.L_x_6125:
[----:B------:R-:W2:Y:S01]  /*1e900*/  LDC R2, c[0x0][0xc3c] ;  /* 0x00030f00ff027b82 */ /* 0x000ea20000000800 */
[----:B------:R-:W-:-:S05]  /*1e910*/  VIADD R19, R19, 0x1f ;  /* 0x0000001f13137836 */ /* 0x000fca0000000000 */
[----:B--2---:R-:W-:-:S13]  /*1e920*/  ISETP.GE.AND P6, PT, R19, R2, PT ;  /* 0x000000021300720c */ /* 0x004fda0003fc6270 */
        /* <DEDUP_REMOVED lines=11> */
.L_x_6123:
[----:B------:R-:W-:Y:S05]  /*1e9e0*/  BSYNC B0 ;  /* 0x0000000000007941 */ /* 0x000fea0003800000 */
.L_x_6122:
        /* <DEDUP_REMOVED lines=18> */
.L_x_6267:
[----:B------:R-:W-:Y:S02]  /*1eb10*/  ULDC UR4, c[0x0][0xc38] ;  /* 0x00030e0000047ab9 */ /* 0x000fe40000000800 */
[----:B------:R-:W-:-:S04]  /*1eb20*/  IMAD.U32 R4, RZ, RZ, UR4 ;  /* 0x00000004ff047e24 */ /* 0x000fc8000f8e00ff */
[----:B--2---:R-:W-:-:S04]  /*1eb30*/  IMAD R14, R14, R4, RZ ;  /* 0x000000040e0e7224 */ /* 0x004fc800078e02ff */
[----:B------:R-:W-:-:S05]  /*1eb40*/  IMAD.IADD R5, R14, 0x1, R5 ;  /* 0x000000010e057824 */ /* 0x000fca00078e0205 */
[----:B------:R-:W-:-:S13]  /*1eb50*/  ISETP.GT.AND P6, PT, R5, R0, PT ;  /* 0x000000000500720c */ /* 0x000fda0003fc4270 */
[----:B------:R-:W-:Y:S05]  /*1eb60*/  @!P6 BRA `(.L_x_6125) ;  /* 0xfffffffc0064e947 */ /* 0x000fea000383ffff */
.L_x_6120:
        /* <DEDUP_REMOVED lines=8> */
.L_x_6271:
[----:B------:R-:W-:Y:S01]  /*1ebf0*/  ISETP.NE.AND P0, PT, R2, RZ, PT ;  /* 0x000000ff0200720c */ /* 0x000fe20003f05270 */
[----:B------:R-:W-:-:S12]  /*1ec00*/  IMAD.MOV.U32 R14, RZ, RZ, RZ ;  /* 0x000000ffff0e7224 */ /* 0x000fd800078e00ff */
[----:B------:R-:W-:Y:S05]  /*1ec10*/  @!P0 BRA `(.L_x_6127) ;  /* 0x0000000000108947 */ /* 0x000fea0003800000 */
[----:B------:R-:W-:Y:S01]  /*1ec20*/  UMOV UR4, 0xffffffff ;  /* 0xffffffff00047882 */ /* 0x000fe20000000000 */
[----:B------:R-:W-:Y:S02]  /*1ec30*/  VIADD R12, R6, 0xffffffff ;  /* 0xffffffff060c7836 */ /* 0x000fe40000000000 */
[----:B------:R-:W-:Y:S05]  /*1ec40*/  BRA.DIV UR4, `(.L_x_6128) ;  /* 0x0000004604d87947 */ /* 0x000fea000b800000 */
[----:B------:R4:W0:Y:S02]  /*1ec50*/  SHFL.IDX PT, R14, R3, R12, 0x1f ;  /* 0x00001f0c030e7589 */ /* 0x00082400000e0000 */
.L_x_6127:
[----:B0---4-:R-:W0:Y:S01]  /*1ec60*/  LDC.64 R2, c[0x0][0xc90] ;  /* 0x00032400ff027b82 */ /* 0x011e220000000a00 */
[----:B------:R-:W-:-:S04]  /*1ec70*/  IMAD.IADD R19, R6, 0x1, R19 ;  /* 0x0000000106137824 */ /* 0x000fc800078e0213 */
[----:B0-----:R-:W-:-:S05]  /*1ec80*/  IMAD.WIDE R2, R19, 0x4, R2 ;  /* 0x0000000413027825 */ /* 0x001fca00078e0202 */
[----:B--2---:R0:W3:Y:S01]  /*1ec90*/  LDG.E R6, desc[UR42][R2.64] ;  /* 0x0000002a02067981 */ /* 0x0040e2000c1e1900 */
[----:B------:R-:W-:-:S04]  /*1eca0*/  IMAD R16, R14, R4, R16 ;  /* 0x000000040e107224 */ /* 0x000fc800078e0210 */
[----:B------:R-:W-:Y:S02]  /*1ecb0*/  IMAD.IADD R0, R0, 0x1, -R16 ;  /* 0x0000000100007824 */ /* 0x000fe400078e0a10 */
[----:B0-----:R-:W-:Y:S02]  /*1ecc0*/  IMAD.MOV.U32 R2, RZ, RZ, RZ ;  /* 0x000000ffff027224 */ /* 0x001fe400078e00ff */
[----:B---3--:R-:W-:-:S05]  /*1ecd0*/  IMAD R5, R17, R6, RZ ;  /* 0x0000000611057224 */ /* 0x008fca00078e02ff */
[----:B------:R-:W-:-:S04]  /*1ece0*/  IABS R7, R5 ;  /* 0x0000000500077213 */ /* 0x000fc80000000000 */
[----:B------:R-:W0:Y:S08]  /*1ecf0*/  I2F.RP R8, R7 ;  /* 0x0000000700087306 */ /* 0x000e300000209400 */
[----:B0-----:R-:W0:Y:S02]  /*1ed00*/  MUFU.RCP R8, R8 ;  /* 0x0000000800087308 */ /* 0x001e240000001000 */
[----:B0-----:R-:W-:Y:S01]  /*1ed10*/  VIADD R9, R8, 0xffffffe ;  /* 0x0ffffffe08097836 */ /* 0x001fe20000000000 */
[----:B------:R-:W-:-:S05]  /*1ed20*/  IABS R8, R5 ;  /* 0x0000000500087213 */ /* 0x000fca0000000000 */
[----:B------:R-:W0:Y:S01]  /*1ed30*/  F2I.FTZ.U32.TRUNC.NTZ R3, R9 ;  /* 0x0000000900037305 */ /* 0x000e22000021f000 */
[----:B------:R-:W-:Y:S02]  /*1ed40*/  IMAD.MOV R8, RZ, RZ, -R8 ;  /* 0x000000ffff087224 */ /* 0x000fe400078e0a08 */
[----:B0-----:R-:W-:-:S04]  /*1ed50*/  IMAD.MOV R10, RZ, RZ, -R3 ;  /* 0x000000ffff0a7224 */ /* 0x001fc800078e0a03 */
[----:B------:R-:W-:-:S04]  /*1ed60*/  IMAD R11, R10, R7, RZ ;  /* 0x000000070a0b7224 */ /* 0x000fc800078e02ff */
[----:B------:R-:W-:Y:S01]  /*1ed70*/  IMAD.HI.U32 R2, R3, R11, R2 ;  /* 0x0000000b03027227 */ /* 0x000fe200078e0002 */
[----:B------:R-:W-:-:S05]  /*1ed80*/  IABS R3, R0 ;  /* 0x0000000000037213 */ /* 0x000fca0000000000 */
        /* <DEDUP_REMOVED lines=16> */
[----:B------:R-:W-:-:S04]  /*1ee90*/  VIADDMNMX R4, R3, R4, R6, PT ;  /* 0x0000000403047246 */ /* 0x000fc80003800106 */
[----:B------:R-:W-:-:S04]  /*1eea0*/  IABS R6, R4 ;  /* 0x0000000400067213 */ /* 0x000fc80000000000 */
[----:B------:R-:W0:Y:S08]  /*1eeb0*/  I2F.RP R8, R6 ;  /* 0x0000000600087306 */ /* 0x000e300000209400 */
[----:B0-----:R-:W0:Y:S02]  /*1eec0*/  MUFU.RCP R8, R8 ;  /* 0x0000000800087308 */ /* 0x001e240000001000 */
[----:B0-----:R-:W-:Y:S01]  /*1eed0*/  VIADD R2, R8, 0xffffffe ;  /* 0x0ffffffe08027836 */ /* 0x001fe20000000000 */
[----:B------:R-:W-:-:S05]  /*1eee0*/  IABS R8, R0 ;  /* 0x0000000000087213 */ /* 0x000fca0000000000 */
[----:B------:R0:W2:Y:S02]  /*1eef0*/  F2I.FTZ.U32.TRUNC.NTZ R3, R2 ;  /* 0x0000000200037305 */ /* 0x0000a4000021f000 */
[----:B0-----:R-:W-:Y:S02]  /*1ef00*/  IMAD.MOV.U32 R2, RZ, RZ, RZ ;  /* 0x000000ffff027224 */ /* 0x001fe400078e00ff */
[----:B--2---:R-:W-:-:S04]  /*1ef10*/  IMAD.MOV R5, RZ, RZ, -R3 ;  /* 0x000000ffff057224 */ /* 0x004fc800078e0a03 */
[----:B------:R-:W-:-:S04]  /*1ef20*/  IMAD R5, R5, R6, RZ ;  /* 0x0000000605057224 */ /* 0x000fc800078e02ff */
[----:B------:R-:W-:Y:S01]  /*1ef30*/  IMAD.HI.U32 R3, R3, R5, R2 ;  /* 0x0000000503037227 */ /* 0x000fe200078e0002 */
[-C--:B------:R-:W-:Y:S02]  /*1ef40*/  IABS R5, R4.reuse ;  /* 0x0000000400057213 */ /* 0x080fe40000000000 */
[C---:B------:R-:W-:Y:S01]  /*1ef50*/  LOP3.LUT R2, R0.reuse, R4, RZ, 0x3c, !PT ;  /* 0x0000000400027212 */ /* 0x040fe200078e3cff */
[----:B------:R-:W-:Y:S02]  /*1ef60*/  IMAD.IADD R0, R0, 0x1, R7 ;  /* 0x0000000100007824 */ /* 0x000fe400078e0207 */
[----:B------:R-:W-:Y:S01]  /*1ef70*/  IMAD.MOV R5, RZ, RZ, -R5 ;  /* 0x000000ffff057224 */ /* 0x000fe200078e0a05 */
[----:B------:R-:W-:Y:S01]  /*1ef80*/  ISETP.GE.AND P2, PT, R2, RZ, PT ;  /* 0x000000ff0200720c */ /* 0x000fe20003f46270 */
[----:B------:R-:W-:-:S04]  /*1ef90*/  IMAD.HI.U32 R3, R3, R8, RZ ;  /* 0x0000000803037227 */ /* 0x000fc800078e00ff */
        /* <DEDUP_REMOVED lines=14> */
.L_x_6121:
[----:B------:R-:W-:Y:S01]  /*1f080*/  UMOV UR4, URZ ;  /* 0x0000003f00047c82 */ /* 0x000fe20008000000 */
[----:B------:R-:W-:Y:S01]  /*1f090*/  UMOV UR5, URZ ;  /* 0x0000003f00057c82 */ /* 0x000fe20008000000 */
[----:B------:R-:W-:Y:S01]  /*1f0a0*/  ULDC UR6, c[0x0][0xc3c] ;  /* 0x00030f0000067ab9 */ /* 0x000fe20000000800 */
[----:B------:R-:W-:Y:S02]  /*1f0b0*/  IMAD.MOV.U32 R16, RZ, RZ, R0 ;  /* 0x000000ffff107224 */ /* 0x000fe400078e0000 */
[----:B------:R-:W-:Y:S02]  /*1f0c0*/  IMAD.U32 R17, RZ, RZ, UR4 ;  /* 0x00000004ff117e24 */ /* 0x000fe4000f8e00ff */
[----:B------:R-:W-:Y:S02]  /*1f0d0*/  IMAD.U32 R18, RZ, RZ, UR5 ;  /* 0x00000005ff127e24 */ /* 0x000fe4000f8e00ff */
[----:B------:R-:W-:-:S07]  /*1f0e0*/  IMAD.U32 R19, RZ, RZ, UR6 ;  /* 0x00000006ff137e24 */ /* 0x000fce000f8e00ff */
.L_x_6129:
[----:B------:R-:W2:Y:S01]  /*1f0f0*/  S2R R0, SR_TID.X ;  /* 0x0000000000007919 */ /* 0x000ea20000002100 */
[----:B------:R-:W-:Y:S05]  /*1f100*/  WARPSYNC.ALL ;  /* 0x0000000000007948 */ /* 0x000fea0003800000 */
[----:B------:R-:W-:Y:S01]  /*1f110*/  BAR.SYNC.DEFER_BLOCKING 0x4, 0x180 ;  /* 0x0106000000007b1d */ /* 0x000fe20000010000 */
[----:B--2---:R-:W-:-:S04]  /*1f120*/  LOP3.LUT R0, R0, 0x1f, RZ, 0xc0, !PT ;  /* 0x0000001f00007812 */ /* 0x004fc800078ec0ff */
[----:B------:R-:W-:-:S13]  /*1f130*/  ISETP.NE.AND P0, PT, R0, RZ, PT ;  /* 0x000000ff0000720c */ /* 0x000fda0003f05270 */
[----:B0-----:R-:W0:Y:S01]  /*1f140*/  @!P0 S2R R3, SR_CgaCtaId ;  /* 0x0000000000038919 */ /* 0x001e220000008800 */
[----:B------:R-:W-:-:S04]  /*1f150*/  @!P0 MOV R0, 0x400 ;  /* 0x0000040000008802 */ /* 0x000fc80000000f00 */
[----:B0-----:R-:W-:-:S05]  /*1f160*/  @!P0 LEA R23, R3, R0, 0x18 ;  /* 0x0000000003178211 */ /* 0x001fca00078ec0ff */
[----:B------:R0:W-:Y:S01]  /*1f170*/  @!P0 STS.128 [R23+0x28cd0], R16 ;  /* 0x028cd01017008388 */ /* 0x0001e20000000c00 */
[----:B------:R-:W-:Y:S06]  /*1f180*/  BAR.ARV 0x5, 0x180 ;  /* 0x0146000000007b1d */ /* 0x000fec0000002000 */
.L_x_6118:
[----:B------:R-:W-:Y:S02]  /*1f190*/  ULDC UR4, c[0x0][0xc3c] ;  /* 0x00030f0000047ab9 */ /* 0x000fe40000000800 */
[----:B0-----:R-:W-:-:S13]  /*1f1a0*/  ISETP.GE.AND P0, PT, R19, UR4, PT ;  /* 0x0000000413007c0c */ /* 0x001fda000bf06270 */
[----:B------:R-:W-:Y:S05]  /*1f1b0*/  @!P0 BRA `(.L_x_6130) ;  /* 0xffffff94002c8947 */ /* 0x000fea000383ffff */
[----:B------:R-:W-:Y:S05]  /*1f1c0*/  BSYNC B8 ;  /* 0x0000000000087941 */ /* 0x000fea0003800000 */
.L_x_6007:
        /* <DEDUP_REMOVED lines=12> */
.L_x_6274:
[----:B------:R-:W-:Y:S05]  /*1f290*/  BSYNC B0 ;  /* 0x0000000000007941 */ /* 0x000fea0003800000 */
.L_x_6131:
[----:B------:R-:W-:-:S03]  /*1f2a0*/  UMOV UR4, 0xffffffff ;  /* 0xffffffff00047882 */ /* 0x000fc60000000000 */
[----:B------:R-:W-:Y:S05]  /*1f2b0*/  BRA.DIV UR4, `(.L_x_6133) ;  /* 0x0000004204747947 */ /* 0x000fea000b800000 */
[----:B0-----:R-:W0:Y:S02]  /*1f2c0*/  S2R R0, SR_TID.X ;  /* 0x0000000000007919 */ /* 0x001e240000002100 */
[----:B0-----:R-:W-:-:S04]  /*1f2d0*/  SHF.R.U32.HI R0, RZ, 0x5, R0 ;  /* 0x00000005ff007819 */ /* 0x001fc80000011600 */
[----:B------:R-:W-:-:S05]  /*1f2e0*/  LOP3.LUT R0, R0, 0x3, RZ, 0xc0, !PT ;  /* 0x0000000300007812 */ /* 0x000fca00078ec0ff */
[----:B------:R0:W1:Y:S02]  /*1f2f0*/  SHFL.IDX PT, R14, R0, RZ, 0x1f ;  /* 0x00001fff000e7589 */ /* 0x00006400000e0000 */
.L_x_6277:
[----:B-1----:R-:W-:-:S13]  /*1f300*/  ISETP.NE.AND P0, PT, R14, RZ, PT ;  /* 0x000000ff0e00720c */ /* 0x002fda0003f05270 */
[----:B------:R-:W-:Y:S05]  /*1f310*/  @P0 BRA `(.L_x_5778) ;  /* 0x0000000000880947 */ /* 0x000fea0003800000 */
[----:B------:R-:W-:-:S03]  /*1f320*/  UMOV UR4, 0xffffffff ;  /* 0xffffffff00047882 */ /* 0x000fc60000000000 */
[----:B------:R-:W-:Y:S05]  /*1f330*/  BRA.DIV UR4, `(.L_x_6134) ;  /* 0x0000004204887947 */ /* 0x000fea000b800000 */
[----:B------:R-:W-:-:S13]  /*1f340*/  ELECT P6, URZ, PT ;  /* 0x00000000003f782f */ /* 0x000fda00038c0000 */
.L_x_6280:
[----:B------:R-:W-:Y:S05]  /*1f350*/  @!P6 BRA `(.L_x_5778) ;  /* 0x000000000078e947 */ /* 0x000fea0003800000 */
[----:B------:R-:W-:-:S06]  /*1f360*/  ULOP3.LUT UR4, UR36, 0x2, URZ, 0xfc, !UPT ;  /* 0x0000000224047892 */ /* 0x000fcc000f8efc3f */
[----:B0-----:R-:W-:-:S05]  /*1f370*/  IMAD.U32 R0, RZ, RZ, UR4 ;  /* 0x00000004ff007e24 */ /* 0x001fca000f8e00ff */
[----:B------:R-:W-:-:S13]  /*1f380*/  ISETP.NE.AND P0, PT, R0, 0x3, PT ;  /* 0x000000030000780c */ /* 0x000fda0003f05270 */
[----:B------:R-:W-:Y:S05]  /*1f390*/  @!P0 BRA `(.L_x_6135) ;  /* 0x0000000000048947 */ /* 0x000fea0003800000 */
[----:B------:R-:W-:Y:S01]  /*1f3a0*/  BPT.TRAP 0x1 ;  /* 0x000000040000795c */ /* 0x000fe20000300000 */
.L_x_6135:
[C---:B------:R-:W-:Y:S01]  /*1f3b0*/  IMAD R5, R25.reuse, 0x8, R4 ;  /* 0x0000000819057824 */ /* 0x040fe200078e0204 */
[----:B------:R-:W-:Y:S01]  /*1f3c0*/  SHF.L.U32 R0, R26, 0x1f, RZ ;  /* 0x0000001f1a007819 */ /* 0x000fe200000006ff */
[----:B------:R-:W-:-:S03]  /*1f3d0*/  VIADD R25, R25, 0x1 ;  /* 0x0000000119197836 */ /* 0x000fc60000000000 */
[----:B------:R-:W0:Y:S02]  /*1f3e0*/  SYNCS.PHASECHK.TRANS64.TRYWAIT P1, [R5+URZ+0x28c40], R0 ;  /* 0x028c4000050075a7 */ /* 0x000e24000802017f */
[----:B------:R-:W-:-:S04]  /*1f3f0*/  ISETP.NE.AND P2, PT, R25, 0x2, PT ;  /* 0x000000021900780c */ /* 0x000fc80003f45270 */
[----:B------:R-:W-:Y:S01]  /*1f400*/  SEL R3, RZ, 0x1, P2 ;  /* 0x00000001ff037807 */ /* 0x000fe20001000000 */
[----:B0-----:R-:W-:Y:S08]  /*1f410*/  @!P1 BRA `(.L_x_6136) ;  /* 0x0000004000709947 */ /* 0x001ff00003800000 */
.L_x_6281:
[----:B------:R-:W-:Y:S02]  /*1f420*/  SEL R25, R25, RZ, P2 ;  /* 0x000000ff19197207 */ /* 0x000fe40001000000 */
[----:B------:R-:W-:Y:S01]  /*1f430*/  LOP3.LUT R2, R26, R3, RZ, 0x3c, !PT ;  /* 0x000000031a027212 */ /* 0x000fe200078e3cff */
[----:B------:R-:W-:Y:S06]  /*1f440*/  @!P0 BRA `(.L_x_6137) ;  /* 0x0000000000048947 */ /* 0x000fec0003800000 */
[----:B------:R-:W-:Y:S01]  /*1f450*/  BPT.TRAP 0x1 ;  /* 0x000000040000795c */ /* 0x000fe20000300000 */
.L_x_6137:
[----:B------:R-:W-:Y:S01]  /*1f460*/  IMAD R25, R25, 0x8, R4 ;  /* 0x0000000819197824 */ /* 0x000fe200078e0204 */
[----:B------:R-:W-:-:S04]  /*1f470*/  SHF.L.U32 R2, R2, 0x1f, RZ ;  /* 0x0000001f02027819 */ /* 0x000fc800000006ff */
[----:B------:R-:W1:Y:S02]  /*1f480*/  SYNCS.PHASECHK.TRANS64.TRYWAIT P1, [R25+URZ+0x28c40], R2 ;  /* 0x028c4002190075a7 */ /* 0x000e64000802017f */
[----:B-1----:R-:W-:Y:S05]  /*1f490*/  @!P1 BRA `(.L_x_6138) ;  /* 0x0000004000649947 */ /* 0x002fea0003800000 */
.L_x_6282:
[----:B------:R-:W-:Y:S05]  /*1f4a0*/  @!P0 BRA `(.L_x_6139) ;  /* 0x0000000000048947 */ /* 0x000fea0003800000 */
[----:B------:R-:W-:Y:S01]  /*1f4b0*/  BPT.TRAP 0x1 ;  /* 0x000000040000795c */ /* 0x000fe20000300000 */
.L_x_6139:
[----:B------:R-:W5:Y:S02]  /*1f4c0*/  SYNCS.PHASECHK.TRANS64.TRYWAIT P1, [R5+URZ+0x28c60], R0 ;  /* 0x028c6000050075a7 */ /* 0x000f64000802017f */
[----:B-----5:R-:W-:Y:S05]  /*1f4d0*/  @!P1 BRA `(.L_x_6140) ;  /* 0x0000004000689947 */ /* 0x020fea0003800000 */
.L_x_6283:
[----:B------:R-:W-:Y:S05]  /*1f4e0*/  @!P0 BRA `(.L_x_6141) ;  /* 0x0000000000048947 */ /* 0x000fea0003800000 */
[----:B------:R-:W-:Y:S01]  /*1f4f0*/  BPT.TRAP 0x1 ;  /* 0x000000040000795c */ /* 0x000fe20000300000 */
.L_x_6141:
[----:B------:R0:W0:Y:S02]  /*1f500*/  SYNCS.PHASECHK.TRANS64.TRYWAIT P0, [R25+URZ+0x28c60], R2 ;  /* 0x028c6002190075a7 */ /* 0x000024000800017f */
[----:B0-----:R-:W-:Y:S05]  /*1f510*/  @!P0 NANOSLEEP.SYNCS 0x989680 ;  /* 0x009896800000895d */ /* 0x001fea0003900000 */
[----:B------:R-:W0:Y:S02]  /*1f520*/  @!P0 SYNCS.PHASECHK.TRANS64 P0, [R25+URZ+0x28c60], R2 ;  /* 0x028c6002190085a7 */ /* 0x000e24000800007f */
[----:B0-----:R-:W-:Y:S05]  /*1f530*/  @!P0 BRA `(.L_x_6141) ;  /* 0xfffffffc00f08947 */ /* 0x001fea000383ffff */
.L_x_5778:
[----:B------:R-:W-:Y:S05]  /*1f540*/  BSYNC B9 ;  /* 0x0000000000097941 */ /* 0x000fea0003800000 */
.L_x_5775:
[----:B------:R-:W-:Y:S05]  /*1f550*/  EXIT ;  /* 0x000000000000794d */ /* 0x000fea0003800000 */
.L_x_5802:
[----:B0-----:R0:W1:Y:S02]  /*1f560*/  SYNCS.PHASECHK.TRANS64.TRYWAIT P5, [R63+URZ+0x28c90], R72 ;  /* 0x028c90483f0075a7 */ /* 0x00106400080a017f */
[----:B-1----:R-:W-:Y:S05]  /*1f570*/  @!P5 NANOSLEEP.SYNCS 0x989680 ;  /* 0x009896800000d95d */ /* 0x002fea0003900000 */
[----:B------:R-:W1:Y:S02]  /*1f580*/  @!P5 SYNCS.PHASECHK.TRANS64 P5, [R63+URZ+0x28c90], R72 ;  /* 0x028c90483f00d5a7 */ /* 0x000e6400080a007f */
[----:B-1----:R-:W-:Y:S05]  /*1f590*/  @!P5 BRA `(.L_x_5802) ;  /* 0xfffffffc00f0d947 */ /* 0x002fea000383ffff */
[----:B------:R-:W-:Y:S05]  /*1f5a0*/  BRA `(.L_x_6142) ;  /* 0xfffffe3800307947 */ /* 0x000fea000383ffff */
.L_x_5803:
        /* <DEDUP_REMOVED lines=8> */
.L_x_6144:
[----:B------:R-:W-:Y:S05]  /*1f630*/  BSYNC B1 ;  /* 0x0000000000017941 */ /* 0x000fea0003800000 */
.L_x_6143:
        /* <DEDUP_REMOVED lines=8> */
.L_x_6145:
[----:B------:R-:W-:Y:S05]  /*1f6c0*/  BRA `(.L_x_6146) ;  /* 0xfffffe3400fc7947 */ /* 0x000fea000383ffff */
.L_x_5813:
[----:B0-----:R0:W1:Y:S02]  /*1f6d0*/  SYNCS.PHASECHK.TRANS64.TRYWAIT P6, [R63+URZ+0x28c90], R72 ;  /* 0x028c90483f0075a7 */ /* 0x00106400080c017f */
[----:B-1----:R-:W-:Y:S05]  /*1f6e0*/  @!P6 NANOSLEEP.SYNCS 0x989680 ;  /* 0x009896800000e95d */ /* 0x002fea0003900000 */
[----:B------:R-:W1:Y:S02]  /*1f6f0*/  @!P6 SYNCS.PHASECHK.TRANS64 P6, [R63+URZ+0x28c90], R72 ;  /* 0x028c90483f00e5a7 */ /* 0x000e6400080c007f */
[----:B-1----:R-:W-:Y:S05]  /*1f700*/  @!P6 BRA `(.L_x_5813) ;  /* 0xfffffffc00f0e947 */ /* 0x002fea000383ffff */
[----:B------:R-:W-:Y:S05]  /*1f710*/  BRA `(.L_x_6147) ;  /* 0xfffffe4000887947 */ /* 0x000fea000383ffff */
.L_x_5814:
        /* <DEDUP_REMOVED lines=8> */
.L_x_6149:
[----:B------:R-:W-:Y:S05]  /*1f7a0*/  BSYNC B1 ;  /* 0x0000000000017941 */ /* 0x000fea0003800000 */
.L_x_6148:
        /* <DEDUP_REMOVED lines=8> */
.L_x_6150:
[----:B------:R-:W-:Y:S01]  /*1f830*/  IMAD.MOV.U32 R69, RZ, RZ, R14 ;  /* 0x000000ffff457224 */ /* 0x000fe200078e000e */
[----:B------:R-:W-:Y:S06]  /*1f840*/  BRA `(.L_x_6151) ;  /* 0xfffffe4000507947 */ /* 0x000fec000383ffff */
.L_x_5819:
[----:B-1----:R1:W2:Y:S02]  /*1f850*/  SYNCS.PHASECHK.TRANS64.TRYWAIT P4, [R63+URZ+0x28c90], R72 ;  /* 0x028c90483f0075a7 */ /* 0x0022a4000808017f */
[----:B--2---:R-:W-:Y:S05]  /*1f860*/  @!P4 NANOSLEEP.SYNCS 0x989680 ;  /* 0x009896800000c95d */ /* 0x004fea0003900000 */
[----:B------:R-:W2:Y:S02]  /*1f870*/  @!P4 SYNCS.PHASECHK.TRANS64 P4, [R63+URZ+0x28c90], R72 ;  /* 0x028c90483f00c5a7 */ /* 0x000ea4000808007f */
[----:B--2---:R-:W-:Y:S05]  /*1f880*/  @!P4 BRA `(.L_x_5819) ;  /* 0xfffffffc00f0c947 */ /* 0x004fea000383ffff */
[----:B------:R-:W-:Y:S05]  /*1f890*/  BRA `(.L_x_6152) ;  /* 0xfffffe4800687947 */ /* 0x000fea000383ffff */
.L_x_5820:
[----:B------:R-:W-:Y:S01]  /*1f8a0*/  BSSY B1, `(.L_x_6153) ;  /* 0x0000007000017945 */ /* 0x000fe20003800000 */
[----:B------:R-:W-:Y:S02]  /*1f8b0*/  IMAD.MOV.U32 R12, RZ, RZ, RZ ;  /* 0x000000ffff0c7224 */ /* 0x000fe400078e00ff */
[----:B------:R-:W-:Y:S02]  /*1f8c0*/  IMAD.MOV.U32 R11, RZ, RZ, 0x1c1f ;  /* 0x00001c1fff0b7424 */ /* 0x000fe400078e00ff */
[----:B------:R-:W-:-:S07]  /*1f8d0*/  IMAD.MOV.U32 R15, RZ, RZ, -0x1 ;  /* 0xffffffffff0f7424 */ /* 0x000fce00078e00ff */
[----:B-1----:R-:W-:Y:S05]  /*1f8e0*/  WARPSYNC.COLLECTIVE R15, `(.L_x_6154) ;  /* 0x000000000f087348 */ /* 0x002fea0003c00000 */
[----:B------:R0:W2:Y:S02]  /*1f8f0*/  SHFL.IDX P6, R14, R13, R12, R11 ;  /* 0x0000000c0d0e7389 */ /* 0x0000a400000c000b */
[----:B012---:R-:W-:Y:S01]  /*1f900*/  ENDCOLLECTIVE ;  /* 0x000000000000791b */ /* 0x007fe20003800000 */
.L_x_6154:
[----:B------:R-:W-:Y:S05]  /*1f910*/  BSYNC B1 ;  /* 0x0000000000017941 */ /* 0x000fea0003800000 */
.L_x_6153:
        /* <DEDUP_REMOVED lines=8> */
.L_x_6155:
[----:B------:R-:W-:Y:S05]  /*1f9a0*/  BRA `(.L_x_6156) ;  /* 0xfffffe4800907947 */ /* 0x000fea000383ffff */
.L_x_5824:
[----:B--2---:R2:W4:Y:S02]  /*1f9b0*/  SYNCS.PHASECHK.TRANS64.TRYWAIT P3, [R63+URZ+0x28cb0], R72 ;  /* 0x028cb0483f0075a7 */ /* 0x004524000806017f */
[----:B----4-:R-:W-:Y:S05]  /*1f9c0*/  @!P3 NANOSLEEP.SYNCS 0x989680 ;  /* 0x009896800000b95d */ /* 0x010fea0003900000 */
[----:B------:R-:W4:Y:S02]  /*1f9d0*/  @!P3 SYNCS.PHASECHK.TRANS64 P3, [R63+URZ+0x28cb0], R72 ;  /* 0x028cb0483f00b5a7 */ /* 0x000f24000806007f */
[----:B----4-:R-:W-:Y:S05]  /*1f9e0*/  @!P3 BRA `(.L_x_5824) ;  /* 0xfffffffc00f0b947 */ /* 0x010fea000383ffff */
[----:B------:R-:W-:Y:S05]  /*1f9f0*/  BRA `(.L_x_6157) ;  /* 0xfffffe4c001c7947 */ /* 0x000fea000383ffff */
.L_x_5843:
[----:B0-----:R0:W1:Y:S02]  /*1fa00*/  SYNCS.PHASECHK.TRANS64.TRYWAIT P1, [R3+URZ+0x28c50], R10 ;  /* 0x028c500a030075a7 */ /* 0x001064000802017f */
[----:B-1----:R-:W-:Y:S05]  /*1fa10*/  @!P1 NANOSLEEP.SYNCS 0x989680 ;  /* 0x009896800000995d */ /* 0x002fea0003900000 */
[----:B------:R-:W1:Y:S02]  /*1fa20*/  @!P1 SYNCS.PHASECHK.TRANS64 P1, [R3+URZ+0x28c50], R10 ;  /* 0x028c500a030095a7 */ /* 0x000e64000802007f */
[----:B-1----:R-:W-:Y:S05]  /*1fa30*/  @!P1 BRA `(.L_x_5843) ;  /* 0xfffffffc00f09947 */ /* 0x002fea000383ffff */
[----:B------:R-:W-:Y:S05]  /*1fa40*/  BRA `(.L_x_6158) ;  /* 0xfffffe60001c7947 */ /* 0x000fea000383ffff */
.L_x_5851:
[----:B-1----:R1:W2:Y:S02]  /*1fa50*/  SYNCS.PHASECHK.TRANS64.TRYWAIT P1, [R7+URZ+0x28c50], R14 ;  /* 0x028c500e070075a7 */ /* 0x0022a4000802017f */
[----:B--2---:R-:W-:Y:S05]  /*1fa60*/  @!P1 NANOSLEEP.SYNCS 0x989680 ;  /* 0x009896800000995d */ /* 0x004fea0003900000 */
[----:B------:R-:W2:Y:S02]  /*1fa70*/  @!P1 SYNCS.PHASECHK.TRANS64 P1, [R7+URZ+0x28c50], R14 ;  /* 0x028c500e070095a7 */ /* 0x000ea4000802007f */
[----:B--2---:R-:W-:Y:S05]  /*1fa80*/  @!P1 BRA `(.L_x_5851) ;  /* 0xfffffffc00f09947 */ /* 0x004fea000383ffff */
[----:B------:R-:W-:Y:S05]  /*1fa90*/  BRA `(.L_x_5850) ;  /* 0xfffffe6c00447947 */ /* 0x000fea000383ffff */
.L_x_5873:
        /* <DEDUP_REMOVED lines=8> */
.L_x_6160:
[----:B------:R-:W-:Y:S05]  /*1fb20*/  BSYNC B1 ;  /* 0x0000000000017941 */ /* 0x000fea0003800000 */
.L_x_6159:
        /* <DEDUP_REMOVED lines=8> */
.L_x_6161:
[----:B------:R-:W-:Y:S02]  /*1fbb0*/  IMAD.MOV.U32 R13, RZ, RZ, R10 ;  /* 0x000000ffff0d7224 */ /* 0x000fe400078e000a */
[----:B------:R-:W-:-:S07]  /*1fbc0*/  IMAD.MOV.U32 R0, RZ, RZ, R14 ;  /* 0x000000ffff007224 */ /* 0x000fce00078e000e */
[----:B------:R-:W-:Y:S05]  /*1fbd0*/  WARPSYNC.COLLECTIVE R15, `(.L_x_6162) ;  /* 0x000000000f087348 */ /* 0x000fea0003c00000 */
[----:B------:R0:W1:Y:S02]  /*1fbe0*/  SHFL.IDX P6, R14, R13, R12, R11 ;  /* 0x0000000c0d0e7389 */ /* 0x00006400000c000b */
[----:B01----:R-:W-:Y:S01]  /*1fbf0*/  ENDCOLLECTIVE ;  /* 0x000000000000791b */ /* 0x003fe20003800000 */
.L_x_6162:
[----:B------:R-:W-:Y:S02]  /*1fc00*/  IMAD.MOV.U32 R13, RZ, RZ, R7 ;  /* 0x000000ffff0d7224 */ /* 0x000fe400078e0007 */
[----:B------:R-:W-:-:S07]  /*1fc10*/  IMAD.MOV.U32 R5, RZ, RZ, R14 ;  /* 0x000000ffff057224 */ /* 0x000fce00078e000e */
[----:B------:R-:W-:Y:S05]  /*1fc20*/  WARPSYNC.COLLECTIVE R15, `(.L_x_6163) ;  /* 0x000000000f087348 */ /* 0x000fea0003c00000 */
[----:B------:R0:W1:Y:S02]  /*1fc30*/  SHFL.IDX P6, R14, R13, R12, R11 ;  /* 0x0000000c0d0e7389 */ /* 0x00006400000c000b */
[----:B01----:R-:W-:Y:S01]  /*1fc40*/  ENDCOLLECTIVE ;  /* 0x000000000000791b */ /* 0x003fe20003800000 */
.L_x_6163:
[----:B------:R-:W-:Y:S05]  /*1fc50*/  BRA `(.L_x_6164) ;  /* 0xfffffe8800187947 */ /* 0x000fea000383ffff */
.L_x_5876:
        /* <DEDUP_REMOVED lines=8> */
.L_x_6166:
[----:B------:R-:W-:Y:S05]  /*1fce0*/  BSYNC B1 ;  /* 0x0000000000017941 */ /* 0x000fea0003800000 */
.L_x_6165:
        /* <DEDUP_REMOVED lines=8> */
.L_x_6167:
[----:B------:R-:W-:Y:S02]  /*1fd70*/  IMAD.MOV.U32 R13, RZ, RZ, R10 ;  /* 0x000000ffff0d7224 */ /* 0x000fe400078e000a */
[----:B------:R-:W-:-:S07]  /*1fd80*/  IMAD.MOV.U32 R0, RZ, RZ, R14 ;  /* 0x000000ffff007224 */ /* 0x000fce00078e000e */
[----:B------:R-:W-:Y:S05]  /*1fd90*/  WARPSYNC.COLLECTIVE R15, `(.L_x_6168) ;  /* 0x000000000f087348 */ /* 0x000fea0003c00000 */
[----:B------:R0:W1:Y:S02]  /*1fda0*/  SHFL.IDX P6, R14, R13, R12, R11 ;  /* 0x0000000c0d0e7389 */ /* 0x00006400000c000b */
[----:B01----:R-:W-:Y:S01]  /*1fdb0*/  ENDCOLLECTIVE ;  /* 0x000000000000791b */ /* 0x003fe20003800000 */
.L_x_6168:
[----:B------:R-:W-:Y:S02]  /*1fdc0*/  IMAD.MOV.U32 R13, RZ, RZ, R7 ;  /* 0x000000ffff0d7224 */ /* 0x000fe400078e0007 */
[----:B------:R-:W-:-:S07]  /*1fdd0*/  IMAD.MOV.U32 R5, RZ, RZ, R14 ;  /* 0x000000ffff057224 */ /* 0x000fce00078e000e */
[----:B------:R-:W-:Y:S05]  /*1fde0*/  WARPSYNC.COLLECTIVE R15, `(.L_x_6169) ;  /* 0x000000000f087348 */ /* 0x000fea0003c00000 */
[----:B------:R0:W1:Y:S02]  /*1fdf0*/  SHFL.IDX P6, R14, R13, R12, R11 ;  /* 0x0000000c0d0e7389 */ /* 0x00006400000c000b */
[----:B01----:R-:W-:Y:S01]  /*1fe00*/  ENDCOLLECTIVE ;  /* 0x000000000000791b */ /* 0x003fe20003800000 */
.L_x_6169:
[----:B------:R-:W-:Y:S05]  /*1fe10*/  BRA `(.L_x_6170) ;  /* 0xfffffe8800747947 */ /* 0x000fea000383ffff */
.L_x_5880:
[----:B0-----:R0:W1:Y:S02]  /*1fe20*/  SYNCS.PHASECHK.TRANS64.TRYWAIT P0, [R2+URZ+0x28c00], R35 ;  /* 0x028c0023020075a7 */ /* 0x001064000800017f */
[----:B-1----:R-:W-:Y:S05]  /*1fe30*/  @!P0 NANOSLEEP.SYNCS 0x989680 ;  /* 0x009896800000895d */ /* 0x002fea0003900000 */
[----:B------:R-:W1:Y:S02]  /*1fe40*/  @!P0 SYNCS.PHASECHK.TRANS64 P0, [R2+URZ+0x28c00], R35 ;  /* 0x028c0023020085a7 */ /* 0x000e64000800007f */
[----:B-1----:R-:W-:Y:S05]  /*1fe50*/  @!P0 BRA `(.L_x_5880) ;  /* 0xfffffffc00f08947 */ /* 0x002fea000383ffff */
[----:B------:R-:W-:Y:S05]  /*1fe60*/  BRA `(.L_x_6171) ;  /* 0xfffffe8c00787947 */ /* 0x000fea000383ffff */
.L_x_5888:
[----:B------:R-:W0:Y:S01]  /*1fe70*/  LDC R37, c[0x0][0x3f4] ;  /* 0x0000fd00ff257b82 */ /* 0x000e220000000800 */
        /* <DEDUP_REMOVED lines=8> */
.L_x_6173:
[----:B------:R-:W-:Y:S05]  /*1ff00*/  BSYNC B1 ;  /* 0x0000000000017941 */ /* 0x000fea0003800000 */
.L_x_6172:
[----:B------:R-:W-:Y:S01]  /*1ff10*/  IMAD.MOV.U32 R13, RZ, RZ, R25 ;  /* 0x000000ffff0d7224 */ /* 0x000fe200078e0019 */
[----:B------:R-:W-:Y:S01]  /*1ff20*/  ISETP.GE.AND P0, PT, R16, R37, PT ;  /* 0x000000251000720c */ /* 0x000fe20003f06270 */
[----:B------:R-:W-:Y:S02]  /*1ff30*/  IMAD.MOV.U32 R12, RZ, RZ, RZ ;  /* 0x000000ffff0c7224 */ /* 0x000fe400078e00ff */
[----:B------:R-:W-:Y:S02]  /*1ff40*/  IMAD.MOV.U32 R11, RZ, RZ, 0x1c1f ;  /* 0x00001c1fff0b7424 */ /* 0x000fe400078e00ff */
[----:B------:R-:W-:Y:S02]  /*1ff50*/  IMAD.MOV.U32 R15, RZ, RZ, -0x1 ;  /* 0xffffffffff0f7424 */ /* 0x000fe400078e00ff */
[----:B------:R-:W-:Y:S02]  /*1ff60*/  IMAD.MOV.U32 R0, RZ, RZ, R14 ;  /* 0x000000ffff007224 */ /* 0x000fe400078e000e */
[----:B------:R-:W-:-:S07]  /*1ff70*/  IMAD R34, R23, R34, RZ ;  /* 0x0000002217227224 */ /* 0x000fce00078e02ff */
[----:B------:R-:W-:Y:S05]  /*1ff80*/  WARPSYNC.COLLECTIVE R15, `(.L_x_6174) ;  /* 0x000000000f087348 */ /* 0x000fea0003c00000 */
[----:B------:R0:W1:Y:S02]  /*1ff90*/  SHFL.IDX P6, R14, R13, R12, R11 ;  /* 0x0000000c0d0e7389 */ /* 0x00006400000c000b */
[----:B01----:R-:W-:Y:S01]  /*1ffa0*/  ENDCOLLECTIVE ;  /* 0x000000000000791b */ /* 0x003fe20003800000 */
.L_x_6174:
[----:B------:R-:W-:Y:S01]  /*1ffb0*/  ISETP.GE.OR P1, PT, R39, R34, P0 ;  /* 0x000000222700720c */ /* 0x000fe20000726670 */
[----:B------:R-:W-:-:S12]  /*1ffc0*/  IMAD.MOV.U32 R13, RZ, RZ, R24 ;  /* 0x000000ffff0d7224 */ /* 0x000fd800078e0018 */
[C---:B------:R-:W-:Y:S01]  /*1ffd0*/  @!P1 IMAD.SHL.U32 R5, R16.reuse, 0x2, RZ ;  /* 0x0000000210059824 */ /* 0x040fe200078e00ff */
[----:B------:R-:W-:Y:S01]  /*1ffe0*/  @!P1 SHF.L.U64.HI R21, R16, 0x1, R17 ;  /* 0x0000000110159819 */ /* 0x000fe20000010211 */
[----:B------:R-:W-:-:S07]  /*1fff0*/  IMAD.MOV.U32 R3, RZ, RZ, R14 ;  /* 0x000000ffff037224 */ /* 0x000fce00078e000e */
[----:B------:R-:W-:Y:S05]  /*20000*/  WARPSYNC.COLLECTIVE R15, `(.L_x_6175) ;  /* 0x000000000f087348 */ /* 0x000fea0003c00000 */
[----:B------:R0:W1:Y:S02]  /*20010*/  SHFL.IDX P6, R14, R13, R12, R11 ;  /* 0x0000000c0d0e7389 */ /* 0x00006400000c000b */
[----:B01----:R-:W-:Y:S01]  /*20020*/  ENDCOLLECTIVE ;  /* 0x000000000000791b */ /* 0x003fe20003800000 */
.L_x_6175:
[----:B------:R-:W-:-:S05]  /*20030*/  @!P1 IADD3 R6, P2, R3, R5, RZ ;  /* 0x0000000503069210 */ /* 0x000fca0007f5e0ff */
[----:B------:R-:W-:Y:S02]  /*20040*/  @!P1 IMAD.X R7, R0, 0x1, R21, P2 ;  /* 0x0000000100079824 */ /* 0x000fe400010e0615 */
[----:B------:R-:W-:Y:S02]  /*20050*/  IMAD.MOV.U32 R13, RZ, RZ, R27 ;  /* 0x000000ffff0d7224 */ /* 0x000fe400078e001b */
[----:B------:R-:W-:-:S07]  /*20060*/  IMAD.MOV.U32 R4, RZ, RZ, R14 ;  /* 0x000000ffff047224 */ /* 0x000fce00078e000e */
[----:B------:R-:W-:Y:S05]  /*20070*/  WARPSYNC.COLLECTIVE R15, `(.L_x_6176) ;  /* 0x000000000f087348 */ /* 0x000fea0003c00000 */
[----:B------:R0:W1:Y:S02]  /*20080*/  SHFL.IDX P6, R14, R13, R12, R11 ;  /* 0x0000000c0d0e7389 */ /* 0x00006400000c000b */
[----:B01----:R-:W-:Y:S01]  /*20090*/  ENDCOLLECTIVE ;  /* 0x000000000000791b */ /* 0x003fe20003800000 */
.L_x_6176:
[----:B------:R-:W2:Y:S01]  /*200a0*/  @!P1 LD.E.128 R8, desc[UR42][R6.64] ;  /* 0x0000002a06089980 */ /* 0x000ea2000c101d00 */
[----:B------:R-:W-:-:S05]  /*200b0*/  @!P1 IADD3 R14, P2, R14, R5, RZ ;  /* 0x000000050e0e9210 */ /* 0x000fca0007f5e0ff */
[----:B------:R-:W-:-:S04]  /*200c0*/  @!P1 IMAD.X R3, R4, 0x1, R21, P2 ;  /* 0x0000000104039824 */ /* 0x000fc800010e0615 */
[----:B------:R-:W-:-:S05]  /*200d0*/  @!P1 IMAD.MOV.U32 R15, RZ, RZ, R3 ;  /* 0x000000ffff0f9224 */ /* 0x000fca00078e0003 */
[----:B------:R0:W5:Y:S01]  /*200e0*/  @!P1 LD.E.128 R4, desc[UR42][R14.64] ;  /* 0x0000002a0e049980 */ /* 0x000162000c101d00 */
[----:B------:R-:W-:Y:S01]  /*200f0*/  CS2R R32, SRZ ;  /* 0x0000000000207805 */ /* 0x000fe2000001ff00 */
[----:B------:R-:W-:Y:S01]  /*20100*/  IMAD.MOV.U32 R13, RZ, RZ, R26 ;  /* 0x000000ffff0d7224 */ /* 0x000fe200078e001a */
[----:B------:R-:W-:Y:S01]  /*20110*/  CS2R R30, SRZ ;  /* 0x00000000001e7805 */ /* 0x000fe2000001ff00 */
[----:B------:R-:W-:Y:S01]  /*20120*/  IMAD.MOV.U32 R12, RZ, RZ, 0x1 ;  /* 0x00000001ff0c7424 */ /* 0x000fe200078e00ff */
[----:B------:R-:W-:Y:S02]  /*20130*/  CS2R R28, SRZ ;  /* 0x00000000001c7805 */ /* 0x000fe4000001ff00 */
[----:B------:R-:W-:Y:S01]  /*20140*/  CS2R R20, SRZ ;  /* 0x0000000000147805 */ /* 0x000fe2000001ff00 */
[----:B0-----:R-:W-:Y:S02]  /*20150*/  IMAD.MOV.U32 R15, RZ, RZ, -0x1 ;  /* 0xffffffffff0f7424 */ /* 0x001fe400078e00ff */
[----:B--2---:R-:W-:-:S02]  /*20160*/  @!P1 IMAD.MOV.U32 R33, RZ, RZ, R11 ;  /* 0x000000ffff219224 */ /* 0x004fc400078e000b */
[----:B------:R-:W-:Y:S02]  /*20170*/  IMAD.MOV.U32 R11, RZ, RZ, 0x1c1f ;  /* 0x00001c1fff0b7424 */ /* 0x000fe400078e00ff */
[----:B------:R-:W-:Y:S02]  /*20180*/  @!P1 IMAD.MOV.U32 R30, RZ, RZ, R8 ;  /* 0x000000ffff1e9224 */ /* 0x000fe400078e0008 */
[----:B------:R-:W-:-:S07]  /*20190*/  @!P1 IMAD.MOV.U32 R31, RZ, RZ, R9 ;  /* 0x000000ffff1f9224 */ /* 0x000fce00078e0009 */
[----:B-----5:R-:W-:Y:S05]  /*201a0*/  WARPSYNC.COLLECTIVE R15, `(.L_x_6177) ;  /* 0x000000000f087348 */ /* 0x020fea0003c00000 */
[----:B------:R0:W1:Y:S02]  /*201b0*/  SHFL.IDX P6, R14, R13, R12, R11 ;  /* 0x0000000c0d0e7389 */ /* 0x00006400000c000b */
[----:B01---5:R-:W-:Y:S01]  /*201c0*/  ENDCOLLECTIVE ;  /* 0x000000000000791b */ /* 0x023fe20003800000 */
.L_x_6177:
[----:B------:R-:W-:Y:S02]  /*201d0*/  IMAD.MOV.U32 R0, RZ, RZ, R30 ;  /* 0x000000ffff007224 */ /* 0x000fe400078e001e */
[----:B------:R-:W-:Y:S02]  /*201e0*/  IMAD.MOV.U32 R3, RZ, RZ, R31 ;  /* 0x000000ffff037224 */ /* 0x000fe400078e001f */
[----:B------:R-:W-:Y:S01]  /*201f0*/  @!P1 IMAD.MOV.U32 R32, RZ, RZ, R10 ;  /* 0x000000ffff209224 */ /* 0x000fe200078e000a */
[----:B------:R-:W-:Y:S01]  /*20200*/  PRMT R36, R36, 0x5410, R0 ;  /* 0x0000541024247816 */ /* 0x000fe20000000000 */
[----:B------:R-:W-:Y:S01]  /*20210*/  IMAD.MOV.U32 R9, RZ, RZ, R33 ;  /* 0x000000ffff097224 */ /* 0x000fe200078e0021 */
[----:B------:R-:W-:Y:S01]  /*20220*/  PRMT R46, R46, 0x5410, R3 ;  /* 0x000054102e2e7816 */ /* 0x000fe20000000003 */
[----:B------:R-:W-:-:S03]  /*20230*/  IMAD.MOV.U32 R8, RZ, RZ, R32 ;  /* 0x000000ffff087224 */ /* 0x000fc600078e0020 */
[----:B------:R-:W-:Y:S01]  /*20240*/  PRMT R36, R9, 0x7610, R36 ;  /* 0x0000761009247816 */ /* 0x000fe20000000024 */
[----:B------:R-:W-:Y:S01]  /*20250*/  IMAD.MOV.U32 R13, RZ, RZ, R25 ;  /* 0x000000ffff0d7224 */ /* 0x000fe200078e0019 */
[----:B------:R-:W-:Y:S01]  /*20260*/  PRMT R35, R8, 0x7610, R35 ;  /* 0x0000761008237816 */ /* 0x000fe20000000023 */
[----:B------:R-:W-:Y:S02]  /*20270*/  @!P1 IMAD.MOV.U32 R28, RZ, RZ, R4 ;  /* 0x000000ffff1c9224 */ /* 0x000fe400078e0004 */
[----:B------:R-:W-:Y:S02]  /*20280*/  @!P1 IMAD.MOV.U32 R29, RZ, RZ, R5 ;  /* 0x000000ffff1d9224 */ /* 0x000fe400078e0005 */
[----:B------:R-:W-:Y:S02]  /*20290*/  @!P1 IMAD.MOV.U32 R21, RZ, RZ, R7 ;  /* 0x000000ffff159224 */ /* 0x000fe400078e0007 */
[----:B------:R-:W-:Y:S02]  /*202a0*/  @!P1 IMAD.MOV.U32 R20, RZ, RZ, R6 ;  /* 0x000000ffff149224 */ /* 0x000fe400078e0006 */
[----:B------:R-:W-:-:S07]  /*202b0*/  IMAD.MOV.U32 R0, RZ, RZ, R14 ;  /* 0x000000ffff007224 */ /* 0x000fce00078e000e */
[----:B------:R-:W-:Y:S05]  /*202c0*/  WARPSYNC.COLLECTIVE R15, `(.L_x_6178) ;  /* 0x000000000f087348 */ /* 0x000fea0003c00000 */
[----:B------:R0:W1:Y:S02]  /*202d0*/  SHFL.IDX P6, R14, R13, R12, R11 ;  /* 0x0000000c0d0e7389 */ /* 0x00006400000c000b */
[----:B01----:R-:W-:Y:S01]  /*202e0*/  ENDCOLLECTIVE ;  /* 0x000000000000791b */ /* 0x003fe20003800000 */
.L_x_6178:
[----:B------:R-:W-:Y:S02]  /*202f0*/  IMAD.MOV.U32 R4, RZ, RZ, R28 ;  /* 0x000000ffff047224 */ /* 0x000fe400078e001c */
[----:B------:R-:W-:Y:S02]  /*20300*/  IMAD.MOV.U32 R5, RZ, RZ, R29 ;  /* 0x000000ffff057224 */ /* 0x000fe400078e001d */
[----:B------:R-:W-:Y:S01]  /*20310*/  IMAD.MOV.U32 R7, RZ, RZ, R21 ;  /* 0x000000ffff077224 */ /* 0x000fe200078e0015 */
[----:B------:R-:W-:Y:S01]  /*20320*/  PRMT R35, R35, 0x5410, R4 ;  /* 0x0000541023237816 */ /* 0x000fe20000000004 */
[----:B------:R-:W-:-:S03]  /*20330*/  IMAD.MOV.U32 R6, RZ, RZ, R20 ;  /* 0x000000ffff067224 */ /* 0x000fc600078e0014 */
[----:B------:R-:W-:Y:S02]  /*20340*/  PRMT R41, R7, 0x5410, R5 ;  /* 0x0000541007297816 */ /* 0x000fe40000000005 */
[----:B------:R-:W-:Y:S02]  /*20350*/  CS2R R4, SRZ ;  /* 0x0000000000047805 */ /* 0x000fe4000001ff00 */
[----:B------:R-:W-:Y:S01]  /*20360*/  PRMT R43, R43, 0x5410, R6 ;  /* 0x000054102b2b7816 */ /* 0x000fe20000000006 */
[----:B------:R-:W-:Y:S02]  /*20370*/  IMAD.MOV.U32 R13, RZ, RZ, R24 ;  /* 0x000000ffff0d7224 */ /* 0x000fe400078e0018 */
[----:B------:R-:W-:-:S07]  /*20380*/  IMAD.MOV.U32 R3, RZ, RZ, R14 ;  /* 0x000000ffff037224 */ /* 0x000fce00078e000e */
[----:B------:R-:W-:Y:S05]  /*20390*/  WARPSYNC.COLLECTIVE R15, `(.L_x_6179) ;  /* 0x000000000f087348 */ /* 0x000fea0003c00000 */
[----:B------:R0:W1:Y:S02]  /*203a0*/  SHFL.IDX P6, R14, R13, R12, R11 ;  /* 0x0000000c0d0e7389 */ /* 0x00006400000c000b */
[----:B01----:R-:W-:Y:S01]  /*203b0*/  ENDCOLLECTIVE ;  /* 0x000000000000791b */ /* 0x003fe20003800000 */
.L_x_6179:
[----:B------:R-:W-:Y:S02]  /*203c0*/  IMAD.MOV.U32 R13, RZ, RZ, R27 ;  /* 0x000000ffff0d7224 */ /* 0x000fe400078e001b */
[----:B------:R-:W-:-:S07]  /*203d0*/  IMAD.MOV.U32 R24, RZ, RZ, R14 ;  /* 0x000000ffff187224 */ /* 0x000fce00078e000e */
[----:B------:R-:W-:Y:S05]  /*203e0*/  WARPSYNC.COLLECTIVE R15, `(.L_x_6180) ;  /* 0x000000000f087348 */ /* 0x000fea0003c00000 */
[----:B------:R0:W1:Y:S02]  /*203f0*/  SHFL.IDX P6, R14, R13, R12, R11 ;  /* 0x0000000c0d0e7389 */ /* 0x00006400000c000b */
[----:B01----:R-:W-:Y:S01]  /*20400*/  ENDCOLLECTIVE ;  /* 0x000000000000791b */ /* 0x003fe20003800000 */
.L_x_6180:
[----:B------:R-:W-:Y:S05]  /*20410*/  BRA `(.L_x_6181) ;  /* 0xfffffe98009c7947 */ /* 0x000fea000383ffff */
.L_x_5892:
[----:B0-----:R0:W1:Y:S02]  /*20420*/  SYNCS.PHASECHK.TRANS64.TRYWAIT P1, [R2+URZ+0x28c00], R13 ;  /* 0x028c000d020075a7 */ /* 0x001064000802017f */
[----:B-1----:R-:W-:Y:S05]  /*20430*/  @!P1 NANOSLEEP.SYNCS 0x989680 ;  /* 0x009896800000995d */ /* 0x002fea0003900000 */
[----:B------:R-:W1:Y:S02]  /*20440*/  @!P1 SYNCS.PHASECHK.TRANS64 P1, [R2+URZ+0x28c00], R13 ;  /* 0x028c000d020095a7 */ /* 0x000e64000802007f */
[----:B-1----:R-:W-:Y:S05]  /*20450*/  @!P1 BRA `(.L_x_5892) ;  /* 0xfffffffc00f09947 */ /* 0x002fea000383ffff */
[----:B------:R-:W-:Y:S05]  /*20460*/  BRA `(.L_x_6182) ;  /* 0xfffffe9c003c7947 */ /* 0x000fea000383ffff */
.L_x_5898:
[----:B0-----:R0:W2:Y:S02]  /*20470*/  SYNCS.PHASECHK.TRANS64.TRYWAIT P1, [R15+URZ+0x28c30], R56 ;  /* 0x028c30380f0075a7 */ /* 0x0010a4000802017f */
[----:B--2---:R-:W-:Y:S05]  /*20480*/  @!P1 NANOSLEEP.SYNCS 0x989680 ;  /* 0x009896800000995d */ /* 0x004fea0003900000 */
[----:B------:R-:W2:Y:S02]  /*20490*/  @!P1 SYNCS.PHASECHK.TRANS64 P1, [R15+URZ+0x28c30], R56 ;  /* 0x028c30380f0095a7 */ /* 0x000ea4000802007f */
[----:B--2---:R-:W-:Y:S05]  /*204a0*/  @!P1 BRA `(.L_x_5898) ;  /* 0xfffffffc00f09947 */ /* 0x004fea000383ffff */
[----:B------:R-:W-:Y:S05]  /*204b0*/  BRA `(.L_x_5897) ;  /* 0xfffffeac00107947 */ /* 0x000fea000383ffff */
.L_x_5912:
[----:B--2---:R2:W3:Y:S02]  /*204c0*/  SYNCS.PHASECHK.TRANS64.TRYWAIT P1, [R15+URZ+0x28c50], R56 ;  /* 0x028c50380f0075a7 */ /* 0x0044e4000802017f */
[----:B---3--:R-:W-:Y:S05]  /*204d0*/  @!P1 NANOSLEEP.SYNCS 0x989680 ;  /* 0x009896800000995d */ /* 0x008fea0003900000 */
[----:B------:R-:W3:Y:S02]  /*204e0*/  @!P1 SYNCS.PHASECHK.TRANS64 P1, [R15+URZ+0x28c50], R56 ;  /* 0x028c50380f0095a7 */ /* 0x000ee4000802007f */
[----:B---3--:R-:W-:Y:S05]  /*204f0*/  @!P1 BRA `(.L_x_5912) ;  /* 0xfffffffc00f09947 */ /* 0x008fea000383ffff */
[----:B------:R-:W-:Y:S05]  /*20500*/  BRA `(.L_x_5911) ;  /* 0xfffffec400e87947 */ /* 0x000fea000383ffff */
.L_x_5925:
[----:B-1----:R1:W2:Y:S02]  /*20510*/  SYNCS.PHASECHK.TRANS64.TRYWAIT P1, [R209+URZ+0x28c30], R210 ;  /* 0x028c30d2d10075a7 */ /* 0x0022a4000802017f */
[----:B--2---:R-:W-:Y:S05]  /*20520*/  @!P1 NANOSLEEP.SYNCS 0x989680 ;  /* 0x009896800000995d */ /* 0x004fea0003900000 */
[----:B------:R-:W2:Y:S02]  /*20530*/  @!P1 SYNCS.PHASECHK.TRANS64 P1, [R209+URZ+0x28c30], R210 ;  /* 0x028c30d2d10095a7 */ /* 0x000ea4000802007f */
[----:B--2---:R-:W-:Y:S05]  /*20540*/  @!P1 BRA `(.L_x_5925) ;  /* 0xfffffffc00f09947 */ /* 0x004fea000383ffff */
[----:B------:R-:W-:Y:S05]  /*20550*/  BRA `(.L_x_5924) ;  /* 0xfffffecc00747947 */ /* 0x000fea000383ffff */
.L_x_5939:
[----:B---3--:R3:W4:Y:S02]  /*20560*/  SYNCS.PHASECHK.TRANS64.TRYWAIT P1, [R209+URZ+0x28c50], R210 ;  /* 0x028c50d2d10075a7 */ /* 0x008724000802017f */
[----:B----4-:R-:W-:Y:S05]  /*20570*/  @!P1 NANOSLEEP.SYNCS 0x989680 ;  /* 0x009896800000995d */ /* 0x010fea0003900000 */
[----:B------:R-:W4:Y:S02]  /*20580*/  @!P1 SYNCS.PHASECHK.TRANS64 P1, [R209+URZ+0x28c50], R210 ;  /* 0x028c50d2d10095a7 */ /* 0x000f24000802007f */
[----:B----4-:R-:W-:Y:S05]  /*20590*/  @!P1 BRA `(.L_x_5939) ;  /* 0xfffffffc00f09947 */ /* 0x010fea000383ffff */
[----:B------:R-:W-:Y:S05]  /*205a0*/  BRA `(.L_x_5938) ;  /* 0xfffffef000047947 */ /* 0x000fea000383ffff */
.L_x_5953:
[----:B-1----:R1:W2:Y:S02]  /*205b0*/  SYNCS.PHASECHK.TRANS64.TRYWAIT P2, [R15+URZ+0x28c30], R210 ;  /* 0x028c30d20f0075a7 */ /* 0x0022a4000804017f */
[----:B--2---:R-:W-:Y:S05]  /*205c0*/  @!P2 NANOSLEEP.SYNCS 0x989680 ;  /* 0x009896800000a95d */ /* 0x004fea0003900000 */
[----:B------:R-:W2:Y:S02]  /*205d0*/  @!P2 SYNCS.PHASECHK.TRANS64 P2, [R15+URZ+0x28c30], R210 ;  /* 0x028c30d20f00a5a7 */ /* 0x000ea4000804007f */
[----:B--2---:R-:W-:Y:S05]  /*205e0*/  @!P2 BRA `(.L_x_5953) ;  /* 0xfffffffc00f0a947 */ /* 0x004fea000383ffff */
[----:B------:R-:W-:Y:S05]  /*205f0*/  BRA `(.L_x_5952) ;  /* 0xfffffef400d47947 */ /* 0x000fea000383ffff */
.L_x_5959:
[----:B----4-:R4:W0:Y:S02]  /*20600*/  SYNCS.PHASECHK.TRANS64.TRYWAIT P2, [R15+URZ+0x28c50], R210 ;  /* 0x028c50d20f0075a7 */ /* 0x010824000804017f */
[----:B0-----:R-:W-:Y:S05]  /*20610*/  @!P2 NANOSLEEP.SYNCS 0x989680 ;  /* 0x009896800000a95d */ /* 0x001fea0003900000 */
[----:B------:R-:W0:Y:S02]  /*20620*/  @!P2 SYNCS.PHASECHK.TRANS64 P2, [R15+URZ+0x28c50], R210 ;  /* 0x028c50d20f00a5a7 */ /* 0x000e24000804007f */
[----:B0-----:R-:W-:Y:S05]  /*20630*/  @!P2 BRA `(.L_x_5959) ;  /* 0xfffffffc00f0a947 */ /* 0x001fea000383ffff */
[----:B------:R-:W-:Y:S05]  /*20640*/  BRA `(.L_x_5958) ;  /* 0xffffff0c00387947 */ /* 0x000fea000383ffff */
.L_x_5968:
[----:B--2---:R2:W3:Y:S02]  /*20650*/  SYNCS.PHASECHK.TRANS64.TRYWAIT P1, [R20+URZ+0x28c30], R184 ;  /* 0x028c30b8140075a7 */ /* 0x0044e4000802017f */
[----:B---3--:R-:W-:Y:S05]  /*20660*/  @!P1 NANOSLEEP.SYNCS 0x989680 ;  /* 0x009896800000995d */ /* 0x008fea0003900000 */
[----:B------:R-:W3:Y:S02]  /*20670*/  @!P1 SYNCS.PHASECHK.TRANS64 P1, [R20+URZ+0x28c30], R184 ;  /* 0x028c30b8140095a7 */ /* 0x000ee4000802007f */
[----:B---3--:R-:W-:Y:S05]  /*20680*/  @!P1 BRA `(.L_x_5968) ;  /* 0xfffffffc00f09947 */ /* 0x008fea000383ffff */
[----:B------:R-:W-:Y:S05]  /*20690*/  BRA `(.L_x_5967) ;  /* 0xffffff1000587947 */ /* 0x000fea000383ffff */
.L_x_5982:
[----:B---3--:R3:W0:Y:S02]  /*206a0*/  SYNCS.PHASECHK.TRANS64.TRYWAIT P1, [R20+URZ+0x28c50], R184 ;  /* 0x028c50b8140075a7 */ /* 0x008624000802017f */
[----:B0-----:R-:W-:Y:S05]  /*206b0*/  @!P1 NANOSLEEP.SYNCS 0x989680 ;  /* 0x009896800000995d */ /* 0x001fea0003900000 */
[----:B------:R-:W0:Y:S02]  /*206c0*/  @!P1 SYNCS.PHASECHK.TRANS64 P1, [R20+URZ+0x28c50], R184 ;  /* 0x028c50b8140095a7 */ /* 0x000e24000802007f */
[----:B0-----:R-:W-:Y:S05]  /*206d0*/  @!P1 BRA `(.L_x_5982) ;  /* 0xfffffffc00f09947 */ /* 0x001fea000383ffff */
[----:B------:R-:W-:Y:S05]  /*206e0*/  BRA `(.L_x_5981) ;  /* 0xffffff3000707947 */ /* 0x000fea000383ffff */
.L_x_6021:
        /* <DEDUP_REMOVED lines=11> */
.L_x_6184:
[----:B------:R-:W-:Y:S05]  /*207a0*/  BSYNC B1 ;  /* 0x0000000000017941 */ /* 0x000fea0003800000 */
.L_x_6183:
[----:B------:R-:W-:Y:S05]  /*207b0*/  BRA `(.L_x_6185) ;  /* 0xffffff88003c7947 */ /* 0x000fea000383ffff */
.L_x_6023:
[----:B------:R-:W-:Y:S01]  /*207c0*/  BSSY B1, `(.L_x_6186) ;  /* 0x0000006000017945 */ /* 0x000fe20003800000 */
[----:B------:R-:W-:-:S07]  /*207d0*/  IMAD.MOV.U32 R15, RZ, RZ, -0x1 ;  /* 0xffffffffff0f7424 */ /* 0x000fce00078e00ff */
[----:B0-----:R-:W-:Y:S05]  /*207e0*/  WARPSYNC.COLLECTIVE R15, `(.L_x_6187) ;  /* 0x000000000f0c7348 */ /* 0x001fea0003c00000 */
[----:B------:R-:W-:Y:S02]  /*207f0*/  ELECT P6, UR62, PT ;  /* 0x00000000003e782f */ /* 0x000fe400038c0000 */
[----:B------:R-:W-:Y:S01]  /*20800*/  MOV R14, UR62 ;  /* 0x0000003e000e7c02 */ /* 0x000fe20008000f00 */
[----:B0-----:R-:W-:Y:S10]  /*20810*/  ENDCOLLECTIVE ;  /* 0x000000000000791b */ /* 0x001ff40003800000 */
.L_x_6187:
[----:B------:R-:W-:Y:S05]  /*20820*/  BSYNC B1 ;  /* 0x0000000000017941 */ /* 0x000fea0003800000 */
.L_x_6186:
[----:B------:R-:W-:Y:S05]  /*20830*/  BRA `(.L_x_6022) ;  /* 0xffffff8800347947 */ /* 0x000fea000383ffff */
.L_x_6025:
[----:B0-----:R0:W1:Y:S02]  /*20840*/  SYNCS.PHASECHK.TRANS64.TRYWAIT P0, [R23+URZ+0x28c20], R2 ;  /* 0x028c2002170075a7 */ /* 0x001064000800017f */
[----:B-1----:R-:W-:Y:S05]  /*20850*/  @!P0 NANOSLEEP.SYNCS 0x989680 ;  /* 0x009896800000895d */ /* 0x002fea0003900000 */
[----:B------:R-:W1:Y:S02]  /*20860*/  @!P0 SYNCS.PHASECHK.TRANS64 P0, [R23+URZ+0x28c20], R2 ;  /* 0x028c2002170085a7 */ /* 0x000e64000800007f */
[----:B-1----:R-:W-:Y:S05]  /*20870*/  @!P0 BRA `(.L_x_6025) ;  /* 0xfffffffc00f08947 */ /* 0x002fea000383ffff */
[----:B------:R-:W-:Y:S05]  /*20880*/  BRA `(.L_x_6188) ;  /* 0xffffff8800447947 */ /* 0x000fea000383ffff */
.L_x_6029:
[----:B0-----:R0:W1:Y:S02]  /*20890*/  SYNCS.PHASECHK.TRANS64.TRYWAIT P0, [R12+URZ+0x28ca0], R2 ;  /* 0x028ca0020c0075a7 */ /* 0x001064000800017f */
[----:B-1----:R-:W-:Y:S05]  /*208a0*/  @!P0 NANOSLEEP.SYNCS 0x989680 ;  /* 0x009896800000895d */ /* 0x002fea0003900000 */
[----:B------:R-:W1:Y:S02]  /*208b0*/  @!P0 SYNCS.PHASECHK.TRANS64 P0, [R12+URZ+0x28ca0], R2 ;  /* 0x028ca0020c0085a7 */ /* 0x000e64000800007f */
[----:B-1----:R-:W-:Y:S05]  /*208c0*/  @!P0 BRA `(.L_x_6029) ;  /* 0xfffffffc00f08947 */ /* 0x002fea000383ffff */
[----:B------:R-:W-:Y:S05]  /*208d0*/  BRA `(.L_x_6189) ;  /* 0xffffff88005c7947 */ /* 0x000fea000383ffff */
.L_x_6034:
[----:B-1----:R1:W2:Y:S02]  /*208e0*/  SYNCS.PHASECHK.TRANS64.TRYWAIT P0, [R12+URZ+0x28cc0], R2 ;  /* 0x028cc0020c0075a7 */ /* 0x0022a4000800017f */
[----:B--2---:R-:W-:Y:S05]  /*208f0*/  @!P0 NANOSLEEP.SYNCS 0x989680 ;  /* 0x009896800000895d */ /* 0x004fea0003900000 */
[----:B------:R-:W2:Y:S02]  /*20900*/  @!P0 SYNCS.PHASECHK.TRANS64 P0, [R12+URZ+0x28cc0], R2 ;  /* 0x028cc0020c0085a7 */ /* 0x000ea4000800007f */
[----:B--2---:R-:W-:Y:S05]  /*20910*/  @!P0 BRA `(.L_x_6034) ;  /* 0xfffffffc00f08947 */ /* 0x004fea000383ffff */
[----:B------:R-:W-:Y:S05]  /*20920*/  BRA `(.L_x_6190) ;  /* 0xffffff8800d87947 */ /* 0x000fea000383ffff */
.L_x_6048:
[----:B0-----:R0:W1:Y:S02]  /*20930*/  SYNCS.PHASECHK.TRANS64.TRYWAIT P1, [R10+URZ+0x28ca0], R2 ;  /* 0x028ca0020a0075a7 */ /* 0x001064000802017f */
[----:B-1----:R-:W-:Y:S05]  /*20940*/  @!P1 NANOSLEEP.SYNCS 0x989680 ;  /* 0x009896800000995d */ /* 0x002fea0003900000 */
[----:B------:R-:W1:Y:S02]  /*20950*/  @!P1 SYNCS.PHASECHK.TRANS64 P1, [R10+URZ+0x28ca0], R2 ;  /* 0x028ca0020a0095a7 */ /* 0x000e64000802007f */
[----:B-1----:R-:W-:Y:S05]  /*20960*/  @!P1 BRA `(.L_x_6048) ;  /* 0xfffffffc00f09947 */ /* 0x002fea000383ffff */
[----:B------:R-:W-:Y:S05]  /*20970*/  BRA `(.L_x_6191) ;  /* 0xffffff94003c7947 */ /* 0x000fea000383ffff */
.L_x_6053:
[----:B-1----:R1:W2:Y:S02]  /*20980*/  SYNCS.PHASECHK.TRANS64.TRYWAIT P1, [R10+URZ+0x28cc0], R2 ;  /* 0x028cc0020a0075a7 */ /* 0x0022a4000802017f */
[----:B--2---:R-:W-:Y:S05]  /*20990*/  @!P1 NANOSLEEP.SYNCS 0x989680 ;  /* 0x009896800000995d */ /* 0x004fea0003900000 */
[----:B------:R-:W2:Y:S02]  /*209a0*/  @!P1 SYNCS.PHASECHK.TRANS64 P1, [R10+URZ+0x28cc0], R2 ;  /* 0x028cc0020a0095a7 */ /* 0x000ea4000802007f */
[----:B--2---:R-:W-:Y:S05]  /*209b0*/  @!P1 BRA `(.L_x_6053) ;  /* 0xfffffffc00f09947 */ /* 0x004fea000383ffff */
[----:B------:R-:W-:Y:S05]  /*209c0*/  BRA `(.L_x_6192) ;  /* 0xffffff9400b47947 */ /* 0x000fea000383ffff */
.L_x_6081:
[----:B------:R-:W1:Y:S01]  /*209d0*/  S2R R12, SR_TID.X ;  /* 0x00000000000c7919 */ /* 0x000e620000002100 */
[----:B------:R-:W-:Y:S01]  /*209e0*/  BSSY B0, `(.L_x_6193) ;  /* 0x000000a000007945 */ /* 0x000fe20003800000 */
[----:B------:R-:W-:Y:S02]  /*209f0*/  IMAD.MOV.U32 R11, RZ, RZ, 0x1f ;  /* 0x0000001fff0b7424 */ /* 0x000fe400078e00ff */
[----:B------:R-:W-:Y:S01]  /*20a00*/  IMAD.MOV.U32 R15, RZ, RZ, -0x1 ;  /* 0xffffffffff0f7424 */ /* 0x000fe200078e00ff */
[----:B-1----:R-:W-:-:S04]  /*20a10*/  SHF.R.U32.HI R12, RZ, 0x5, R12 ;  /* 0x00000005ff0c7819 */ /* 0x002fc8000001160c */
[----:B------:R-:W-:-:S05]  /*20a20*/  LOP3.LUT R12, R12, 0x3, RZ, 0xc0, !PT ;  /* 0x000000030c0c7812 */ /* 0x000fca00078ec0ff */
[----:B------:R-:W-:Y:S02]  /*20a30*/  IMAD.MOV.U32 R13, RZ, RZ, R12 ;  /* 0x000000ffff0d7224 */ /* 0x000fe400078e000c */
[----:B------:R-:W-:-:S07]  /*20a40*/  IMAD.MOV.U32 R12, RZ, RZ, RZ ;  /* 0x000000ffff0c7224 */ /* 0x000fce00078e00ff */
[----:B0----5:R-:W-:Y:S05]  /*20a50*/  WARPSYNC.COLLECTIVE R15, `(.L_x_6194) ;  /* 0x000000000f087348 */ /* 0x021fea0003c00000 */
[----:B------:R1:W2:Y:S02]  /*20a60*/  SHFL.IDX P6, R14, R13, R12, R11 ;  /* 0x0000000c0d0e7389 */ /* 0x0002a400000c000b */
[----:B012--5:R-:W-:Y:S01]  /*20a70*/  ENDCOLLECTIVE ;  /* 0x000000000000791b */ /* 0x027fe20003800000 */
.L_x_6194:
[----:B------:R-:W-:Y:S05]  /*20a80*/  BSYNC B0 ;  /* 0x0000000000007941 */ /* 0x000fea0003800000 */
.L_x_6193:
[----:B------:R-:W-:Y:S05]  /*20a90*/  BRA `(.L_x_6195) ;  /* 0xffffffac00b07947 */ /* 0x000fea000383ffff */
.L_x_6084:
[----:B0-----:R0:W1:Y:S02]  /*20aa0*/  SYNCS.PHASECHK.TRANS64.TRYWAIT P0, [R27+URZ+0x28c40], R0 ;  /* 0x028c40001b0075a7 */ /* 0x001064000800017f */
[----:B-1----:R-:W-:Y:S05]  /*20ab0*/  @!P0 NANOSLEEP.SYNCS 0x989680 ;  /* 0x009896800000895d */ /* 0x002fea0003900000 */
[----:B------:R-:W1:Y:S02]  /*20ac0*/  @!P0 SYNCS.PHASECHK.TRANS64 P0, [R27+URZ+0x28c40], R0 ;  /* 0x028c40001b0085a7 */ /* 0x000e64000800007f */
[----:B-1----:R-:W-:Y:S05]  /*20ad0*/  @!P0 BRA `(.L_x_6084) ;  /* 0xfffffffc00f08947 */ /* 0x002fea000383ffff */
[----:B------:R-:W-:Y:S05]  /*20ae0*/  BRA `(.L_x_6196) ;  /* 0xffffffac00f07947 */ /* 0x000fea000383ffff */
.L_x_6085:
        /* <DEDUP_REMOVED lines=8> */
.L_x_6198:
[----:B------:R-:W-:Y:S05]  /*20b70*/  BSYNC B0 ;  /* 0x0000000000007941 */ /* 0x000fea0003800000 */
.L_x_6197:
        /* <DEDUP_REMOVED lines=9> */
.L_x_6199:
[----:B------:R-:W-:Y:S02]  /*20c10*/  IMAD.MOV.U32 R13, RZ, RZ, R4 ;  /* 0x000000ffff0d7224 */ /* 0x000fe400078e0004 */
[----:B------:R-:W-:Y:S02]  /*20c20*/  IMAD.MOV.U32 R12, RZ, RZ, 0x1 ;  /* 0x00000001ff0c7424 */ /* 0x000fe400078e00ff */
[----:B------:R-:W-:-:S07]  /*20c30*/  IMAD.MOV.U32 R3, RZ, RZ, R14 ;  /* 0x000000ffff037224 */ /* 0x000fce00078e000e */
[----:B------:R-:W-:Y:S05]  /*20c40*/  WARPSYNC.COLLECTIVE R15, `(.L_x_6200) ;  /* 0x000000000f087348 */ /* 0x000fea0003c00000 */
[----:B------:R0:W1:Y:S02]  /*20c50*/  SHFL.IDX P6, R14, R13, R12, R11 ;  /* 0x0000000c0d0e7389 */ /* 0x00006400000c000b */
[----:B01----:R-:W-:Y:S01]  /*20c60*/  ENDCOLLECTIVE ;  /* 0x000000000000791b */ /* 0x003fe20003800000 */
.L_x_6200:
        /* <DEDUP_REMOVED lines=15> */
.L_x_6201:
[----:B------:R-:W-:Y:S02]  /*20d60*/  @P0 IMAD R6, R5, 0x2, R23 ;  /* 0x0000000205060824 */ /* 0x000fe400078e0217 */
[----:B------:R-:W-:Y:S02]  /*20d70*/  IMAD.MOV.U32 R13, RZ, RZ, R4 ;  /* 0x000000ffff0d7224 */ /* 0x000fe400078e0004 */
[----:B------:R-:W-:Y:S02]  /*20d80*/  IMAD.MOV.U32 R12, RZ, RZ, 0x2 ;  /* 0x00000002ff0c7424 */ /* 0x000fe400078e00ff */
[----:B------:R-:W-:-:S07]  /*20d90*/  IMAD.MOV.U32 R3, RZ, RZ, R14 ;  /* 0x000000ffff037224 */ /* 0x000fce00078e000e */
[----:B------:R-:W-:Y:S05]  /*20da0*/  WARPSYNC.COLLECTIVE R15, `(.L_x_6202) ;  /* 0x000000000f087348 */ /* 0x000fea0003c00000 */
[----:B------:R0:W1:Y:S02]  /*20db0*/  SHFL.IDX P6, R14, R13, R12, R11 ;  /* 0x0000000c0d0e7389 */ /* 0x00006400000c000b */
[----:B01----:R-:W-:Y:S01]  /*20dc0*/  ENDCOLLECTIVE ;  /* 0x000000000000791b */ /* 0x003fe20003800000 */
.L_x_6202:
        /* <DEDUP_REMOVED lines=15> */
.L_x_6203:
[----:B------:R-:W-:Y:S02]  /*20ec0*/  @P0 IMAD R6, R5, 0x2, R23 ;  /* 0x0000000205060824 */ /* 0x000fe400078e0217 */
[----:B------:R-:W-:Y:S02]  /*20ed0*/  IMAD.MOV.U32 R13, RZ, RZ, R4 ;  /* 0x000000ffff0d7224 */ /* 0x000fe400078e0004 */
[----:B------:R-:W-:Y:S02]  /*20ee0*/  IMAD.MOV.U32 R12, RZ, RZ, 0x3 ;  /* 0x00000003ff0c7424 */ /* 0x000fe400078e00ff */
[----:B------:R-:W-:-:S07]  /*20ef0*/  IMAD.MOV.U32 R3, RZ, RZ, R14 ;  /* 0x000000ffff037224 */ /* 0x000fce00078e000e */
[----:B------:R-:W-:Y:S05]  /*20f00*/  WARPSYNC.COLLECTIVE R15, `(.L_x_6204) ;  /* 0x000000000f087348 */ /* 0x000fea0003c00000 */
[----:B------:R0:W1:Y:S02]  /*20f10*/  SHFL.IDX P6, R14, R13, R12, R11 ;  /* 0x0000000c0d0e7389 */ /* 0x00006400000c000b */
[----:B01----:R-:W-:Y:S01]  /*20f20*/  ENDCOLLECTIVE ;  /* 0x000000000000791b */ /* 0x003fe20003800000 */
.L_x_6204:
        /* <DEDUP_REMOVED lines=10> */
.L_x_6205:
[----:B------:R-:W-:Y:S01]  /*20fd0*/  @!PT LDS RZ, [RZ] ;  /* 0x00000000fffff984 */ /* 0x000fe20000000800 */
[----:B------:R-:W-:Y:S01]  /*20fe0*/  @!PT LDS RZ, [RZ] ;  /* 0x00000000fffff984 */ /* 0x000fe20000000800 */
[----:B------:R-:W-:Y:S01]  /*20ff0*/  @!PT LDS RZ, [RZ] ;  /* 0x00000000fffff984 */ /* 0x000fe20000000800 */
[----:B------:R0:W-:Y:S01]  /*21000*/  @P0 LDGSTS.E.BYPASS.LTC128B.128 [R6+0x23400], desc[UR42][R2.64], !P2 ;  /* 0x2340000002060fae */ /* 0x0001e2000d101d6a */
[----:B------:R-:W-:Y:S01]  /*21010*/  IMAD.MOV.U32 R0, RZ, RZ, R14 ;  /* 0x000000ffff007224 */ /* 0x000fe200078e000e */
[----:B------:R-:W-:Y:S06]  /*21020*/  BRA `(.L_x_6206) ;  /* 0xffffffac00a07947 */ /* 0x000fec000383ffff */
.L_x_6090:
        /* <DEDUP_REMOVED lines=9> */
.L_x_6207:
[C---:B------:R-:W-:Y:S01]  /*210c0*/  VIADD R6, R32.reuse, 0x10 ;  /* 0x0000001020067836 */ /* 0x040fe20000000000 */
[----:B------:R-:W-:Y:S01]  /*210d0*/  ISETP.GE.AND P0, PT, R32, R3, PT ;  /* 0x000000032000720c */ /* 0x000fe20003f06270 */
[----:B------:R-:W-:Y:S02]  /*210e0*/  IMAD.MOV.U32 R13, RZ, RZ, R0 ;  /* 0x000000ffff0d7224 */ /* 0x000fe400078e0000 */
[----:B------:R-:W-:-:S10]  /*210f0*/  IMAD.MOV.U32 R4, RZ, RZ, R14 ;  /* 0x000000ffff047224 */ /* 0x000fd400078e000e */
[----:B------:R-:W-:Y:S05]  /*21100*/  WARPSYNC.COLLECTIVE R15, `(.L_x_6208) ;  /* 0x000000000f087348 */ /* 0x000fea0003c00000 */
[----:B------:R0:W1:Y:S02]  /*21110*/  SHFL.IDX P6, R14, R13, R12, R11 ;  /* 0x0000000c0d0e7389 */ /* 0x00006400000c000b */
[----:B01----:R-:W-:Y:S01]  /*21120*/  ENDCOLLECTIVE ;  /* 0x000000000000791b */ /* 0x003fe20003800000 */
.L_x_6208:
[----:B------:R-:W-:Y:S02]  /*21130*/  IMAD.MOV.U32 R13, RZ, RZ, R2 ;  /* 0x000000ffff0d7224 */ /* 0x000fe400078e0002 */
[----:B------:R-:W-:Y:S02]  /*21140*/  IMAD.MOV.U32 R12, RZ, RZ, 0x1 ;  /* 0x00000001ff0c7424 */ /* 0x000fe400078e00ff */
[----:B------:R-:W-:-:S07]  /*21150*/  IMAD.MOV.U32 R5, RZ, RZ, R14 ;  /* 0x000000ffff057224 */ /* 0x000fce00078e000e */
[----:B------:R-:W-:Y:S05]  /*21160*/  WARPSYNC.COLLECTIVE R15, `(.L_x_6209) ;  /* 0x000000000f087348 */ /* 0x000fea0003c00000 */
[----:B------:R0:W1:Y:S02]  /*21170*/  SHFL.IDX P6, R14, R13, R12, R11 ;  /* 0x0000000c0d0e7389 */ /* 0x00006400000c000b */
[----:B01----:R-:W-:Y:S01]  /*21180*/  ENDCOLLECTIVE ;  /* 0x000000000000791b */ /* 0x003fe20003800000 */
.L_x_6209:
        /* <DEDUP_REMOVED lines=15> */
.L_x_6210:
[----:B------:R-:W-:Y:S02]  /*21280*/  IMAD.MOV.U32 R13, RZ, RZ, R2 ;  /* 0x000000ffff0d7224 */ /* 0x000fe400078e0002 */
[----:B------:R-:W-:Y:S02]  /*21290*/  IMAD.MOV.U32 R12, RZ, RZ, 0x2 ;  /* 0x00000002ff0c7424 */ /* 0x000fe400078e00ff */
[----:B------:R-:W-:-:S07]  /*212a0*/  IMAD.MOV.U32 R5, RZ, RZ, R14 ;  /* 0x000000ffff057224 */ /* 0x000fce00078e000e */
[----:B------:R-:W-:Y:S05]  /*212b0*/  WARPSYNC.COLLECTIVE R15, `(.L_x_6211) ;  /* 0x000000000f087348 */ /* 0x000fea0003c00000 */
[----:B------:R0:W1:Y:S02]  /*212c0*/  SHFL.IDX P6, R14, R13, R12, R11 ;  /* 0x0000000c0d0e7389 */ /* 0x00006400000c000b */
[----:B01----:R-:W-:Y:S01]  /*212d0*/  ENDCOLLECTIVE ;  /* 0x000000000000791b */ /* 0x003fe20003800000 */
.L_x_6211:
        /* <DEDUP_REMOVED lines=16> */
.L_x_6212:
[----:B------:R-:W-:Y:S02]  /*213e0*/  IMAD.MOV.U32 R13, RZ, RZ, R2 ;  /* 0x000000ffff0d7224 */ /* 0x000fe400078e0002 */
[----:B------:R-:W-:Y:S02]  /*213f0*/  IMAD.MOV.U32 R12, RZ, RZ, 0x3 ;  /* 0x00000003ff0c7424 */ /* 0x000fe400078e00ff */
[----:B------:R-:W-:-:S07]  /*21400*/  IMAD.MOV.U32 R5, RZ, RZ, R14 ;  /* 0x000000ffff057224 */ /* 0x000fce00078e000e */
[----:B------:R-:W-:Y:S05]  /*21410*/  WARPSYNC.COLLECTIVE R15, `(.L_x_6213) ;  /* 0x000000000f087348 */ /* 0x000fea0003c00000 */
[----:B------:R0:W1:Y:S02]  /*21420*/  SHFL.IDX P6, R14, R13, R12, R11 ;  /* 0x0000000c0d0e7389 */ /* 0x00006400000c000b */
[----:B01----:R-:W-:Y:S01]  /*21430*/  ENDCOLLECTIVE ;  /* 0x000000000000791b */ /* 0x003fe20003800000 */
.L_x_6213:
        /* <DEDUP_REMOVED lines=14> */
.L_x_6214:
[----:B------:R-:W-:Y:S01]  /*21520*/  IMAD.MOV.U32 R0, RZ, RZ, R14 ;  /* 0x000000ffff007224 */ /* 0x000fe200078e000e */
[----:B------:R-:W-:Y:S06]  /*21530*/  BRA `(.L_x_6215) ;  /* 0xffffffb000cc7947 */ /* 0x000fec000383ffff */
.L_x_6093:
[----:B0-----:R0:W1:Y:S02]  /*21540*/  SYNCS.PHASECHK.TRANS64.TRYWAIT P0, [R23+URZ+0x28c20], R0 ;  /* 0x028c2000170075a7 */ /* 0x001064000800017f */
[----:B-1----:R-:W-:Y:S05]  /*21550*/  @!P0 NANOSLEEP.SYNCS 0x989680 ;  /* 0x009896800000895d */ /* 0x002fea0003900000 */
[----:B------:R-:W1:Y:S02]  /*21560*/  @!P0 SYNCS.PHASECHK.TRANS64 P0, [R23+URZ+0x28c20], R0 ;  /* 0x028c2000170085a7 */ /* 0x000e64000800007f */
[----:B-1----:R-:W-:Y:S05]  /*21570*/  @!P0 BRA `(.L_x_6093) ;  /* 0xfffffffc00f08947 */ /* 0x002fea000383ffff */
[----:B------:R-:W-:Y:S05]  /*21580*/  BRA `(.L_x_6216) ;  /* 0xffffffb400287947 */ /* 0x000fea000383ffff */
.L_x_6096:
[----:B0-----:R0:W1:Y:S02]  /*21590*/  SYNCS.PHASECHK.TRANS64.TRYWAIT P0, [R27+URZ+0x28c60], R0 ;  /* 0x028c60001b0075a7 */ /* 0x001064000800017f */
[----:B-1----:R-:W-:Y:S05]  /*215a0*/  @!P0 NANOSLEEP.SYNCS 0x989680 ;  /* 0x009896800000895d */ /* 0x002fea0003900000 */
[----:B------:R-:W1:Y:S02]  /*215b0*/  @!P0 SYNCS.PHASECHK.TRANS64 P0, [R27+URZ+0x28c60], R0 ;  /* 0x028c60001b0085a7 */ /* 0x000e64000800007f */
[----:B-1----:R-:W-:Y:S05]  /*215c0*/  @!P0 BRA `(.L_x_6096) ;  /* 0xfffffffc00f08947 */ /* 0x002fea000383ffff */
[----:B------:R-:W-:Y:S05]  /*215d0*/  BRA `(.L_x_6217) ;  /* 0xffffffb400387947 */ /* 0x000fea000383ffff */
.L_x_6097:
        /* <DEDUP_REMOVED lines=8> */
.L_x_6219:
[----:B------:R-:W-:Y:S05]  /*21660*/  BSYNC B0 ;  /* 0x0000000000007941 */ /* 0x000fea0003800000 */
.L_x_6218:
        /* <DEDUP_REMOVED lines=15> */
.L_x_6220:
        /* <DEDUP_REMOVED lines=40> */
.L_x_6221:
[----:B------:R-:W-:Y:S02]  /*219e0*/  IMAD.MOV.U32 R13, RZ, RZ, R5 ;  /* 0x000000ffff0d7224 */ /* 0x000fe400078e0005 */
[----:B------:R-:W-:-:S07]  /*219f0*/  IMAD.MOV.U32 R3, RZ, RZ, R14 ;  /* 0x000000ffff037224 */ /* 0x000fce00078e000e */
[----:B------:R-:W-:Y:S05]  /*21a00*/  WARPSYNC.COLLECTIVE R15, `(.L_x_6222) ;  /* 0x000000000f087348 */ /* 0x000fea0003c00000 */
[----:B------:R0:W1:Y:S02]  /*21a10*/  SHFL.IDX P6, R14, R13, R12, R11 ;  /* 0x0000000c0d0e7389 */ /* 0x00006400000c000b */
[----:B01----:R-:W-:Y:S01]  /*21a20*/  ENDCOLLECTIVE ;  /* 0x000000000000791b */ /* 0x003fe20003800000 */
.L_x_6222:
        /* <DEDUP_REMOVED lines=29> */
.L_x_6223:
[----:B------:R-:W-:Y:S02]  /*21c00*/  IMAD.MOV.U32 R13, RZ, RZ, R5 ;  /* 0x000000ffff0d7224 */ /* 0x000fe400078e0005 */
[----:B------:R-:W-:-:S07]  /*21c10*/  IMAD.MOV.U32 R7, RZ, RZ, R14 ;  /* 0x000000ffff077224 */ /* 0x000fce00078e000e */
[----:B------:R-:W-:Y:S05]  /*21c20*/  WARPSYNC.COLLECTIVE R15, `(.L_x_6224) ;  /* 0x000000000f087348 */ /* 0x000fea0003c00000 */
[----:B------:R0:W1:Y:S02]  /*21c30*/  SHFL.IDX P6, R14, R13, R12, R11 ;  /* 0x0000000c0d0e7389 */ /* 0x00006400000c000b */
[----:B01----:R-:W-:Y:S01]  /*21c40*/  ENDCOLLECTIVE ;  /* 0x000000000000791b */ /* 0x003fe20003800000 */
.L_x_6224:
        /* <DEDUP_REMOVED lines=29> */
.L_x_6225:
[----:B------:R-:W-:Y:S02]  /*21e20*/  IMAD.MOV.U32 R13, RZ, RZ, R5 ;  /* 0x000000ffff0d7224 */ /* 0x000fe400078e0005 */
[----:B------:R-:W-:-:S07]  /*21e30*/  IMAD.MOV.U32 R6, RZ, RZ, R14 ;  /* 0x000000ffff067224 */ /* 0x000fce00078e000e */
[----:B------:R-:W-:Y:S05]  /*21e40*/  WARPSYNC.COLLECTIVE R15, `(.L_x_6226) ;  /* 0x000000000f087348 */ /* 0x000fea0003c00000 */
[----:B------:R0:W1:Y:S02]  /*21e50*/  SHFL.IDX P6, R14, R13, R12, R11 ;  /* 0x0000000c0d0e7389 */ /* 0x00006400000c000b */
[----:B01----:R-:W-:Y:S01]  /*21e60*/  ENDCOLLECTIVE ;  /* 0x000000000000791b */ /* 0x003fe20003800000 */
.L_x_6226:
[----:B------:R-:W-:Y:S01]  /*21e70*/  IMAD.MOV.U32 R2, RZ, RZ, R14 ;  /* 0x000000ffff027224 */ /* 0x000fe200078e000e */
[----:B------:R-:W-:Y:S06]  /*21e80*/  BRA `(.L_x_6227) ;  /* 0xffffffb000d07947 */ /* 0x000fec000383ffff */
.L_x_6104:
[----:B0-----:R0:W1:Y:S02]  /*21e90*/  SYNCS.PHASECHK.TRANS64.TRYWAIT P0, [R6+URZ+0x28c40], R17 ;  /* 0x028c4011060075a7 */ /* 0x001064000800017f */
[----:B-1----:R-:W-:Y:S05]  /*21ea0*/  @!P0 NANOSLEEP.SYNCS 0x989680 ;  /* 0x009896800000895d */ /* 0x002fea0003900000 */
[----:B------:R-:W1:Y:S02]  /*21eb0*/  @!P0 SYNCS.PHASECHK.TRANS64 P0, [R6+URZ+0x28c40], R17 ;  /* 0x028c4011060085a7 */ /* 0x000e64000800007f */
[----:B-1----:R-:W-:Y:S05]  /*21ec0*/  @!P0 BRA `(.L_x_6104) ;  /* 0xfffffffc00f08947 */ /* 0x002fea000383ffff */
[----:B------:R-:W-:Y:S05]  /*21ed0*/  BRA `(.L_x_6228) ;  /* 0xffffffb800607947 */ /* 0x000fea000383ffff */
.L_x_6105:
        /* <DEDUP_REMOVED lines=8> */
.L_x_6230:
[----:B------:R-:W-:Y:S05]  /*21f60*/  BSYNC B1 ;  /* 0x0000000000017941 */ /* 0x000fea0003800000 */
.L_x_6229:
        /* <DEDUP_REMOVED lines=9> */
.L_x_6231:
[----:B------:R-:W-:Y:S02]  /*22000*/  IMAD.MOV.U32 R13, RZ, RZ, R27 ;  /* 0x000000ffff0d7224 */ /* 0x000fe400078e001b */
[----:B------:R-:W-:Y:S02]  /*22010*/  IMAD.MOV.U32 R12, RZ, RZ, 0x1 ;  /* 0x00000001ff0c7424 */ /* 0x000fe400078e00ff */
[----:B------:R-:W-:-:S07]  /*22020*/  IMAD.MOV.U32 R2, RZ, RZ, R14 ;  /* 0x000000ffff027224 */ /* 0x000fce00078e000e */
[----:B------:R-:W-:Y:S05]  /*22030*/  WARPSYNC.COLLECTIVE R15, `(.L_x_6232) ;  /* 0x000000000f087348 */ /* 0x000fea0003c00000 */
[----:B------:R0:W1:Y:S02]  /*22040*/  SHFL.IDX P6, R14, R13, R12, R11 ;  /* 0x0000000c0d0e7389 */ /* 0x00006400000c000b */
[----:B01----:R-:W-:Y:S01]  /*22050*/  ENDCOLLECTIVE ;  /* 0x000000000000791b */ /* 0x003fe20003800000 */
.L_x_6232:
        /* <DEDUP_REMOVED lines=11> */
.L_x_6233:
[----:B------:R-:W-:Y:S02]  /*22110*/  IMAD.MOV.U32 R13, RZ, RZ, R27 ;  /* 0x000000ffff0d7224 */ /* 0x000fe400078e001b */
[----:B------:R-:W-:Y:S02]  /*22120*/  IMAD.MOV.U32 R12, RZ, RZ, 0x2 ;  /* 0x00000002ff0c7424 */ /* 0x000fe400078e00ff */
[----:B------:R-:W-:-:S07]  /*22130*/  IMAD.MOV.U32 R2, RZ, RZ, R14 ;  /* 0x000000ffff027224 */ /* 0x000fce00078e000e */
[----:B------:R-:W-:Y:S05]  /*22140*/  WARPSYNC.COLLECTIVE R15, `(.L_x_6234) ;  /* 0x000000000f087348 */ /* 0x000fea0003c00000 */
[----:B------:R0:W1:Y:S02]  /*22150*/  SHFL.IDX P6, R14, R13, R12, R11 ;  /* 0x0000000c0d0e7389 */ /* 0x00006400000c000b */
[----:B01----:R-:W-:Y:S01]  /*22160*/  ENDCOLLECTIVE ;  /* 0x000000000000791b */ /* 0x003fe20003800000 */
.L_x_6234:
        /* <DEDUP_REMOVED lines=11> */
.L_x_6235:
[----:B------:R-:W-:Y:S02]  /*22220*/  IMAD.MOV.U32 R13, RZ, RZ, R27 ;  /* 0x000000ffff0d7224 */ /* 0x000fe400078e001b */
[----:B------:R-:W-:Y:S02]  /*22230*/  IMAD.MOV.U32 R12, RZ, RZ, 0x3 ;  /* 0x00000003ff0c7424 */ /* 0x000fe400078e00ff */
[----:B------:R-:W-:-:S07]  /*22240*/  IMAD.MOV.U32 R2, RZ, RZ, R14 ;  /* 0x000000ffff027224 */ /* 0x000fce00078e000e */
[----:B------:R-:W-:Y:S05]  /*22250*/  WARPSYNC.COLLECTIVE R15, `(.L_x_6236) ;  /* 0x000000000f087348 */ /* 0x000fea0003c00000 */
[----:B------:R0:W1:Y:S02]  /*22260*/  SHFL.IDX P6, R14, R13, R12, R11 ;  /* 0x0000000c0d0e7389 */ /* 0x00006400000c000b */
[----:B01----:R-:W-:Y:S01]  /*22270*/  ENDCOLLECTIVE ;  /* 0x000000000000791b */ /* 0x003fe20003800000 */
.L_x_6236:
        /* <DEDUP_REMOVED lines=11> */
.L_x_6237:
[----:B------:R-:W-:Y:S01]  /*22330*/  IMAD.MOV.U32 R2, RZ, RZ, R14 ;  /* 0x000000ffff027224 */ /* 0x000fe200078e000e */
[----:B------:R-:W-:Y:S06]  /*22340*/  BRA `(.L_x_6238) ;  /* 0xffffffb400f07947 */ /* 0x000fec000383ffff */
.L_x_6110:
[----:B---3--:R3:W4:Y:S02]  /*22350*/  SYNCS.PHASECHK.TRANS64.TRYWAIT P0, [R6+URZ+0x28c60], R17 ;  /* 0x028c6011060075a7 */ /* 0x008724000800017f */
[----:B----4-:R-:W-:Y:S05]  /*22360*/  @!P0 NANOSLEEP.SYNCS 0x989680 ;  /* 0x009896800000895d */ /* 0x010fea0003900000 */
[----:B------:R-:W4:Y:S02]  /*22370*/  @!P0 SYNCS.PHASECHK.TRANS64 P0, [R6+URZ+0x28c60], R17 ;  /* 0x028c6011060085a7 */ /* 0x000f24000800007f */
[----:B----4-:R-:W-:Y:S05]  /*22380*/  @!P0 BRA `(.L_x_6110) ;  /* 0xfffffffc00f08947 */ /* 0x010fea000383ffff */
[----:B------:R-:W-:Y:S05]  /*22390*/  BRA `(.L_x_6239) ;  /* 0xffffffb800407947 */ /* 0x000fea000383ffff */
.L_x_6111:
        /* <DEDUP_REMOVED lines=8> */
.L_x_6241:
[----:B------:R-:W-:Y:S05]  /*22420*/  BSYNC B1 ;  /* 0x0000000000017941 */ /* 0x000fea0003800000 */
.L_x_6240:
        /* <DEDUP_REMOVED lines=13> */
.L_x_6242:
        /* <DEDUP_REMOVED lines=17> */
.L_x_6243:
        /* <DEDUP_REMOVED lines=16> */
.L_x_6244:
        /* <DEDUP_REMOVED lines=19> */
.L_x_6245:
        /* <DEDUP_REMOVED lines=14> */
.L_x_6246:
        /* <DEDUP_REMOVED lines=16> */
.L_x_6247:
        /* <DEDUP_REMOVED lines=14> */
.L_x_6248:
[----:B------:R-:W-:Y:S05]  /*22b00*/  BRA `(.L_x_6249) ;  /* 0xffffffb400ac7947 */ /* 0x000fea000383ffff */
.L_x_6119:
        /* <DEDUP_REMOVED lines=8> */
.L_x_6251:
[----:B------:R-:W-:Y:S05]  /*22b90*/  BSYNC B0 ;  /* 0x0000000000007941 */ /* 0x000fea0003800000 */
.L_x_6250:
        /* <DEDUP_REMOVED lines=9> */
.L_x_6252:
        /* <DEDUP_REMOVED lines=18> */
.L_x_6253:
[----:B------:R-:W-:Y:S01]  /*22d50*/  IMAD.MOV.U32 R12, RZ, RZ, 0x2 ;  /* 0x00000002ff0c7424 */ /* 0x000fe200078e00ff */
[----:B------:R-:W-:-:S05]  /*22d60*/  SEL R4, R14, RZ, P1 ;  /* 0x000000ff0e047207 */ /* 0x000fca0000800000 */
[----:B------:R-:W-:-:S04]  /*22d70*/  IMAD.IADD R4, R17, 0x1, R4 ;  /* 0x0000000111047824 */ /* 0x000fc800078e0204 */
[----:B------:R-:W-:-:S07]  /*22d80*/  IMAD.MOV.U32 R13, RZ, RZ, R4 ;  /* 0x000000ffff0d7224 */ /* 0x000fce00078e0004 */
[----:B------:R-:W-:Y:S05]  /*22d90*/  WARPSYNC.COLLECTIVE R15, `(.L_x_6254) ;  /* 0x000000000f087348 */ /* 0x000fea0003c00000 */
[----:B------:R0:W1:Y:S02]  /*22da0*/  SHFL.UP P6, R14, R13, R12, R11 ;  /* 0x0400000c0d0e7389 */ /* 0x00006400000c000b */
[----:B01----:R-:W-:Y:S01]  /*22db0*/  ENDCOLLECTIVE ;  /* 0x000000000000791b */ /* 0x003fe20003800000 */
.L_x_6254:
[----:B------:R-:W-:Y:S01]  /*22dc0*/  IMAD.MOV.U32 R12, RZ, RZ, 0x4 ;  /* 0x00000004ff0c7424 */ /* 0x000fe200078e00ff */
[----:B------:R-:W-:-:S05]  /*22dd0*/  SEL R3, R14, RZ, P2 ;  /* 0x000000ff0e037207 */ /* 0x000fca0001000000 */
[----:B------:R-:W-:-:S04]  /*22de0*/  IMAD.IADD R6, R4, 0x1, R3 ;  /* 0x0000000104067824 */ /* 0x000fc800078e0203 */
[----:B------:R-:W-:-:S07]  /*22df0*/  IMAD.MOV.U32 R13, RZ, RZ, R6 ;  /* 0x000000ffff0d7224 */ /* 0x000fce00078e0006 */
[----:B------:R-:W-:Y:S05]  /*22e00*/  WARPSYNC.COLLECTIVE R15, `(.L_x_6255) ;  /* 0x000000000f087348 */ /* 0x000fea0003c00000 */
[----:B------:R0:W1:Y:S02]  /*22e10*/  SHFL.UP P6, R14, R13, R12, R11 ;  /* 0x0400000c0d0e7389 */ /* 0x00006400000c000b */
[----:B01----:R-:W-:Y:S01]  /*22e20*/  ENDCOLLECTIVE ;  /* 0x000000000000791b */ /* 0x003fe20003800000 */
.L_x_6255:
[----:B------:R-:W-:Y:S01]  /*22e30*/  IMAD.MOV.U32 R12, RZ, RZ, 0x8 ;  /* 0x00000008ff0c7424 */ /* 0x000fe200078e00ff */
[----:B------:R-:W-:-:S05]  /*22e40*/  SEL R3, R14, RZ, P3 ;  /* 0x000000ff0e037207 */ /* 0x000fca0001800000 */
[----:B------:R-:W-:-:S04]  /*22e50*/  IMAD.IADD R2, R6, 0x1, R3 ;  /* 0x0000000106027824 */ /* 0x000fc800078e0203 */
[----:B------:R-:W-:-:S07]  /*22e60*/  IMAD.MOV.U32 R13, RZ, RZ, R2 ;  /* 0x000000ffff0d7224 */ /* 0x000fce00078e0002 */
[----:B------:R-:W-:Y:S05]  /*22e70*/  WARPSYNC.COLLECTIVE R15, `(.L_x_6256) ;  /* 0x000000000f087348 */ /* 0x000fea0003c00000 */
[----:B------:R0:W1:Y:S02]  /*22e80*/  SHFL.UP P6, R14, R13, R12, R11 ;  /* 0x0400000c0d0e7389 */ /* 0x00006400000c000b */
[----:B01----:R-:W-:Y:S01]  /*22e90*/  ENDCOLLECTIVE ;  /* 0x000000000000791b */ /* 0x003fe20003800000 */
.L_x_6256:
[----:B------:R-:W-:Y:S01]  /*22ea0*/  IMAD.MOV.U32 R12, RZ, RZ, 0x10 ;  /* 0x00000010ff0c7424 */ /* 0x000fe200078e00ff */
[----:B------:R-:W-:-:S05]  /*22eb0*/  SEL R3, R14, RZ, P4 ;  /* 0x000000ff0e037207 */ /* 0x000fca0002000000 */
[----:B------:R-:W-:-:S04]  /*22ec0*/  IMAD.IADD R3, R2, 0x1, R3 ;  /* 0x0000000102037824 */ /* 0x000fc800078e0203 */
[----:B------:R-:W-:-:S07]  /*22ed0*/  IMAD.MOV.U32 R13, RZ, RZ, R3 ;  /* 0x000000ffff0d7224 */ /* 0x000fce00078e0003 */
[----:B------:R-:W-:Y:S05]  /*22ee0*/  WARPSYNC.COLLECTIVE R15, `(.L_x_6257) ;  /* 0x000000000f087348 */ /* 0x000fea0003c00000 */
[----:B------:R0:W1:Y:S02]  /*22ef0*/  SHFL.UP P6, R14, R13, R12, R11 ;  /* 0x0400000c0d0e7389 */ /* 0x00006400000c000b */
[----:B01----:R-:W-:Y:S01]  /*22f00*/  ENDCOLLECTIVE ;  /* 0x000000000000791b */ /* 0x003fe20003800000 */
.L_x_6257:
        /* <DEDUP_REMOVED lines=8> */
.L_x_6258:
[----:B------:R-:W-:Y:S05]  /*22f90*/  BRA `(.L_x_6259) ;  /* 0xffffffb800407947 */ /* 0x000fea000383ffff */
.L_x_6124:
        /* <DEDUP_REMOVED lines=8> */
.L_x_6261:
[----:B------:R-:W-:Y:S05]  /*23020*/  BSYNC B0 ;  /* 0x0000000000007941 */ /* 0x000fea0003800000 */
.L_x_6260:
        /* <DEDUP_REMOVED lines=8> */
.L_x_6262:
[----:B------:R-:W-:Y:S01]  /*230b0*/  IMAD.MOV.U32 R12, RZ, RZ, 0x4 ;  /* 0x00000004ff0c7424 */ /* 0x000fe200078e00ff */
[----:B------:R-:W-:-:S05]  /*230c0*/  SEL R2, R14, RZ, P2 ;  /* 0x000000ff0e027207 */ /* 0x000fca0001000000 */
[----:B------:R-:W-:-:S04]  /*230d0*/  IMAD.IADD R2, R13, 0x1, R2 ;  /* 0x000000010d027824 */ /* 0x000fc800078e0202 */
[----:B------:R-:W-:-:S07]  /*230e0*/  IMAD.MOV.U32 R13, RZ, RZ, R2 ;  /* 0x000000ffff0d7224 */ /* 0x000fce00078e0002 */
[----:B------:R-:W-:Y:S05]  /*230f0*/  WARPSYNC.COLLECTIVE R15, `(.L_x_6263) ;  /* 0x000000000f087348 */ /* 0x000fea0003c00000 */
[----:B------:R0:W1:Y:S02]  /*23100*/  SHFL.UP P6, R14, R13, R12, R11 ;  /* 0x0400000c0d0e7389 */ /* 0x00006400000c000b */
[----:B01----:R-:W-:Y:S01]  /*23110*/  ENDCOLLECTIVE ;  /* 0x000000000000791b */ /* 0x003fe20003800000 */
.L_x_6263:
[----:B------:R-:W-:Y:S01]  /*23120*/  IMAD.MOV.U32 R12, RZ, RZ, 0x8 ;  /* 0x00000008ff0c7424 */ /* 0x000fe200078e00ff */
[----:B------:R-:W-:-:S05]  /*23130*/  SEL R3, R14, RZ, P3 ;  /* 0x000000ff0e037207 */ /* 0x000fca0001800000 */
[----:B------:R-:W-:-:S04]  /*23140*/  IMAD.IADD R3, R2, 0x1, R3 ;  /* 0x0000000102037824 */ /* 0x000fc800078e0203 */
[----:B------:R-:W-:-:S07]  /*23150*/  IMAD.MOV.U32 R13, RZ, RZ, R3 ;  /* 0x000000ffff0d7224 */ /* 0x000fce00078e0003 */
[----:B------:R-:W-:Y:S05]  /*23160*/  WARPSYNC.COLLECTIVE R15, `(.L_x_6264) ;  /* 0x000000000f087348 */ /* 0x000fea0003c00000 */
[----:B------:R0:W1:Y:S02]  /*23170*/  SHFL.UP P6, R14, R13, R12, R11 ;  /* 0x0400000c0d0e7389 */ /* 0x00006400000c000b */
[----:B01----:R-:W-:Y:S01]  /*23180*/  ENDCOLLECTIVE ;  /* 0x000000000000791b */ /* 0x003fe20003800000 */
.L_x_6264:
[----:B------:R-:W-:Y:S01]  /*23190*/  IMAD.MOV.U32 R12, RZ, RZ, 0x10 ;  /* 0x00000010ff0c7424 */ /* 0x000fe200078e00ff */
[----:B------:R-:W-:-:S05]  /*231a0*/  SEL R4, R14, RZ, P4 ;  /* 0x000000ff0e047207 */ /* 0x000fca0002000000 */
[----:B------:R-:W-:-:S04]  /*231b0*/  IMAD.IADD R4, R3, 0x1, R4 ;  /* 0x0000000103047824 */ /* 0x000fc800078e0204 */
[----:B------:R-:W-:-:S07]  /*231c0*/  IMAD.MOV.U32 R13, RZ, RZ, R4 ;  /* 0x000000ffff0d7224 */ /* 0x000fce00078e0004 */
[----:B------:R-:W-:Y:S05]  /*231d0*/  WARPSYNC.COLLECTIVE R15, `(.L_x_6265) ;  /* 0x000000000f087348 */ /* 0x000fea0003c00000 */
[----:B------:R0:W1:Y:S02]  /*231e0*/  SHFL.UP P6, R14, R13, R12, R11 ;  /* 0x0400000c0d0e7389 */ /* 0x00006400000c000b */
[----:B01----:R-:W-:Y:S01]  /*231f0*/  ENDCOLLECTIVE ;  /* 0x000000000000791b */ /* 0x003fe20003800000 */
.L_x_6265:
        /* <DEDUP_REMOVED lines=8> */
.L_x_6266:
[----:B------:R-:W-:Y:S05]  /*23280*/  BRA `(.L_x_6267) ;  /* 0xffffffb800207947 */ /* 0x000fea000383ffff */
.L_x_6126:
[----:B------:R-:W-:Y:S01]  /*23290*/  BSSY B0, `(.L_x_6268) ;  /* 0x0000006000007945 */ /* 0x000fe20003800000 */
[----:B------:R-:W-:Y:S01]  /*232a0*/  PLOP3.LUT P6, PT, P6, PT, PT, 0x8, 0x0 ;  /* 0x000000000000781c */ /* 0x000fe200037ce170 */
[----:B------:R-:W-:-:S12]  /*232b0*/  IMAD.MOV.U32 R15, RZ, RZ, -0x1 ;  /* 0xffffffffff0f7424 */ /* 0x000fd800078e00ff */
[----:B01----:R-:W-:Y:S05]  /*232c0*/  WARPSYNC.COLLECTIVE R15, `(.L_x_6269) ;  /* 0x000000000f087348 */ /* 0x003fea0003c00000 */
[----:B------:R-:W-:Y:S01]  /*232d0*/  VOTE.ANY R14, PT, P6 ;  /* 0x00000000000e7806 */ /* 0x000fe200030e0100 */
[----:B01----:R-:W-:Y:S06]  /*232e0*/  ENDCOLLECTIVE ;  /* 0x000000000000791b */ /* 0x003fec0003800000 */
.L_x_6269:
[----:B------:R-:W-:Y:S05]  /*232f0*/  BSYNC B0 ;  /* 0x0000000000007941 */ /* 0x000fea0003800000 */
.L_x_6268:
        /* <DEDUP_REMOVED lines=9> */
.L_x_6270:
[----:B------:R-:W-:Y:S01]  /*23390*/  IMAD.MOV.U32 R17, RZ, RZ, R14 ;  /* 0x000000ffff117224 */ /* 0x000fe200078e000e */
[----:B------:R-:W-:Y:S06]  /*233a0*/  BRA `(.L_x_6271) ;  /* 0xffffffb800107947 */ /* 0x000fec000383ffff */
.L_x_6128:
[----:B------:R-:W-:Y:S01]  /*233b0*/  BSSY B0, `(.L_x_6272) ;  /* 0x0000007000007945 */ /* 0x000fe20003800000 */
[----:B------:R-:W-:Y:S02]  /*233c0*/  IMAD.MOV.U32 R13, RZ, RZ, R3 ;  /* 0x000000ffff0d7224 */ /* 0x000fe400078e0003 */
[----:B------:R-:W-:Y:S02]  /*233d0*/  IMAD.MOV.U32 R11, RZ, RZ, 0x1f ;  /* 0x0000001fff0b7424 */ /* 0x000fe400078e00ff */
[----:B------:R-:W-:-:S07]  /*233e0*/  IMAD.MOV.U32 R15, RZ, RZ, -0x1 ;  /* 0xffffffffff0f7424 */ /* 0x000fce00078e00ff */
[----:B0123--:R-:W-:Y:S05]  /*233f0*/  WARPSYNC.COLLECTIVE R15, `(.L_x_6273) ;  /* 0x000000000f087348 */ /* 0x00ffea0003c00000 */
[----:B------:R4:W0:Y:S02]  /*23400*/  SHFL.IDX P6, R14, R13, R12, R11 ;  /* 0x0000000c0d0e7389 */ /* 0x00082400000c000b */
[----:B01234-:R-:W-:Y:S01]  /*23410*/  ENDCOLLECTIVE ;  /* 0x000000000000791b */ /* 0x01ffe20003800000 */
.L_x_6273:
[----:B------:R-:W-:Y:S05]  /*23420*/  BSYNC B0 ;  /* 0x0000000000007941 */ /* 0x000fea0003800000 */
.L_x_6272:
[----:B------:R-:W-:Y:S05]  /*23430*/  BRA `(.L_x_6127) ;  /* 0xffffffb800087947 */ /* 0x000fea000383ffff */
.L_x_6132:
[----:B0-----:R0:W1:Y:S02]  /*23440*/  SYNCS.PHASECHK.TRANS64.TRYWAIT P0, [R4+URZ+0x28c20], R0 ;  /* 0x028c2000040075a7 */ /* 0x001064000800017f */
[----:B-1----:R-:W-:Y:S05]  /*23450*/  @!P0 NANOSLEEP.SYNCS 0x989680 ;  /* 0x009896800000895d */ /* 0x002fea0003900000 */
[----:B------:R-:W1:Y:S02]  /*23460*/  @!P0 SYNCS.PHASECHK.TRANS64 P0, [R4+URZ+0x28c20], R0 ;  /* 0x028c2000040085a7 */ /* 0x000e64000800007f */
[----:B-1----:R-:W-:Y:S05]  /*23470*/  @!P0 BRA `(.L_x_6132) ;  /* 0xfffffffc00f08947 */ /* 0x002fea000383ffff */
[----:B------:R-:W-:Y:S05]  /*23480*/  BRA `(.L_x_6274) ;  /* 0xffffffbc00807947 */ /* 0x000fea000383ffff */
.L_x_6133:
        /* <DEDUP_REMOVED lines=11> */
.L_x_6276:
[----:B------:R-:W-:Y:S05]  /*23540*/  BSYNC B0 ;  /* 0x0000000000007941 */ /* 0x000fea0003800000 */
.L_x_6275:
[----:B------:R-:W-:Y:S05]  /*23550*/  BRA `(.L_x_6277) ;  /* 0xffffffbc00687947 */ /* 0x000fea000383ffff */
.L_x_6134:
[----:B------:R-:W-:Y:S01]  /*23560*/  BSSY B0, `(.L_x_6278) ;  /* 0x0000006000007945 */ /* 0x000fe20003800000 */
[----:B------:R-:W-:-:S07]  /*23570*/  IMAD.MOV.U32 R15, RZ, RZ, -0x1 ;  /* 0xffffffffff0f7424 */ /* 0x000fce00078e00ff */
[----:B0-234-:R-:W-:Y:S05]  /*23580*/  WARPSYNC.COLLECTIVE R15, `(.L_x_6279) ;  /* 0x000000000f0c7348 */ /* 0x01dfea0003c00000 */
[----:B------:R-:W-:Y:S02]  /*23590*/  ELECT P6, UR62, PT ;  /* 0x00000000003e782f */ /* 0x000fe400038c0000 */
[----:B------:R-:W-:Y:S01]  /*235a0*/  MOV R14, UR62 ;  /* 0x0000003e000e7c02 */ /* 0x000fe20008000f00 */
[----:B0-234-:R-:W-:Y:S10]  /*235b0*/  ENDCOLLECTIVE ;  /* 0x000000000000791b */ /* 0x01dff40003800000 */
.L_x_6279:
[----:B------:R-:W-:Y:S05]  /*235c0*/  BSYNC B0 ;  /* 0x0000000000007941 */ /* 0x000fea0003800000 */
.L_x_6278:
[----:B------:R-:W-:Y:S05]  /*235d0*/  BRA `(.L_x_6280) ;  /* 0xffffffbc005c7947 */ /* 0x000fea000383ffff */
.L_x_6136:
[----:B0-----:R0:W1:Y:S02]  /*235e0*/  SYNCS.PHASECHK.TRANS64.TRYWAIT P1, [R5+URZ+0x28c40], R0 ;  /* 0x028c4000050075a7 */ /* 0x001064000802017f */
[----:B-1----:R-:W-:Y:S05]  /*235f0*/  @!P1 NANOSLEEP.SYNCS 0x989680 ;  /* 0x009896800000995d */ /* 0x002fea0003900000 */
[----:B------:R-:W1:Y:S02]  /*23600*/  @!P1 SYNCS.PHASECHK.TRANS64 P1, [R5+URZ+0x28c40], R0 ;  /* 0x028c4000050095a7 */ /* 0x000e64000802007f */
[----:B-1----:R-:W-:Y:S05]  /*23610*/  @!P1 BRA `(.L_x_6136) ;  /* 0xfffffffc00f09947 */ /* 0x002fea000383ffff */
[----:B------:R-:W-:Y:S05]  /*23620*/  BRA `(.L_x_6281) ;  /* 0xffffffbc007c7947 */ /* 0x000fea000383ffff */
.L_x_6138:
[----:B-1----:R1:W0:Y:S02]  /*23630*/  SYNCS.PHASECHK.TRANS64.TRYWAIT P1, [R25+URZ+0x28c40], R2 ;  /* 0x028c4002190075a7 */ /* 0x002224000802017f */
[----:B0-----:R-:W-:Y:S05]  /*23640*/  @!P1 NANOSLEEP.SYNCS 0x989680 ;  /* 0x009896800000995d */ /* 0x001fea0003900000 */
[----:B------:R-:W0:Y:S02]  /*23650*/  @!P1 SYNCS.PHASECHK.TRANS64 P1, [R25+URZ+0x28c40], R2 ;  /* 0x028c4002190095a7 */ /* 0x000e24000802007f */
[----:B0-----:R-:W-:Y:S05]  /*23660*/  @!P1 BRA `(.L_x_6138) ;  /* 0xfffffffc00f09947 */ /* 0x001fea000383ffff */
[----:B------:R-:W-:Y:S05]  /*23670*/  BRA `(.L_x_6282) ;  /* 0xffffffbc00887947 */ /* 0x000fea000383ffff */
.L_x_6140:
[----:B------:R0:W0:Y:S02]  /*23680*/  SYNCS.PHASECHK.TRANS64.TRYWAIT P1, [R5+URZ+0x28c60], R0 ;  /* 0x028c6000050075a7 */ /* 0x000024000802017f */
[----:B0-----:R-:W-:Y:S05]  /*23690*/  @!P1 NANOSLEEP.SYNCS 0x989680 ;  /* 0x009896800000995d */ /* 0x001fea0003900000 */
[----:B------:R-:W0:Y:S02]  /*236a0*/  @!P1 SYNCS.PHASECHK.TRANS64 P1, [R5+URZ+0x28c60], R0 ;  /* 0x028c6000050095a7 */ /* 0x000e24000802007f */
[----:B0-----:R-:W-:Y:S05]  /*236b0*/  @!P1 BRA `(.L_x_6140) ;  /* 0xfffffffc00f09947 */ /* 0x001fea000383ffff */
[----:B------:R-:W-:Y:S05]  /*236c0*/  BRA `(.L_x_6283) ;  /* 0xffffffbc00847947 */ /* 0x000fea000383ffff */
.L_x_6284:
        /* <DEDUP_REMOVED lines=11> */
.L_x_15540:


//--------------------- .text._ZN7cutlass13device_kernelIN5flash11enable_sm90INS1_16FlashAttnFwdSm90INS1_25CollectiveMainloopFwdSm90ILi2EN4cute5tupleIJNS5_1CILi1EEES8_S8_EEENS6_IJNS7_ILi64EEESA_SA_EEELi512ENS_10bfloat16_tEfNS_4arch4Sm90ELb0ELb1ELb0ELb1ELb1ELb0ELb1ELb0ELb0ELb1ELb0ELb0EEENS1_21CollectiveEpilogueFwdINS6_IJSA_NS7_ILi512EEESA_EEES9_SC_SE_Li256ELb1ELb1ELb0ELb0EEENS1_36VarlenDynamicPersistentTileSchedulerILi64ELi64ELi256ELi128ELb0ELb1ELb1ELb1ELb0ELb1EEEEEEEEEvNT_6ParamsE --------------------------
	.section	.text._ZN7cutlass13device_kernelIN5flash11enable_sm90INS1_16FlashAttnFwdSm90INS1_25CollectiveMainloopFwdSm90ILi2EN4cute5tupleIJNS5_1CILi1EEES8_S8_EEENS6_IJNS7_ILi64EEESA_SA_EEELi512ENS_10bfloat16_tEfNS_4arch4Sm90ELb0ELb1ELb0ELb1ELb1ELb0ELb1ELb0ELb0ELb1ELb0ELb0EEENS1_21CollectiveEpilogueFwdINS6_IJSA_NS7_ILi512EEESA_EEES9_SC_SE_Li256ELb1ELb1ELb0ELb0EEENS1_36VarlenDynamicPersistentTileSchedulerILi64ELi64ELi256ELi128ELb0ELb1ELb1ELb1ELb0ELb1EEEEEEEEEvNT_6ParamsE,"ax",@progbits
	.align	128
.text._ZN7cutlass13device_kernelIN5flash11enable_sm90INS1_16FlashAttnFwdSm90INS1_25CollectiveMainloopFwdSm90ILi2EN4cute5tupleIJNS5_1CILi1EEES8_S8_EEENS6_IJNS7_ILi64EEESA_SA_EEELi512ENS_10bfloat16_tEfNS_4arch4Sm90ELb0ELb1ELb0ELb1ELb1ELb0ELb1ELb0ELb0ELb1ELb0ELb0EEENS1_21CollectiveEpilogueFwdINS6_IJSA_NS7_ILi512EEESA_EEES9_SC_SE_Li256ELb1ELb1ELb0ELb0EEENS1_36VarlenDynamicPersistentTileSchedulerILi64ELi64ELi256ELi128ELb0ELb1ELb1ELb1ELb0ELb1EEEEEEEEEvNT_6ParamsE:
        .type           _ZN7cutlass13device_kernelIN5flash11enable_sm90INS1_16FlashAttnFwdSm90INS1_25CollectiveMainloopFwdSm90ILi2EN4cute5tupleIJNS5_1CILi1EEES8_S8_EEENS6_IJNS7_ILi64EEESA_SA_EEELi512ENS_10bfloat16_tEfNS_4arch4Sm90ELb0ELb1ELb0ELb1ELb1ELb0ELb1ELb0ELb0ELb1ELb0ELb0EEENS1_21CollectiveEpilogueFwdINS6_IJSA_NS7_ILi512EEESA_EEES9_SC_SE_Li256ELb1ELb1ELb0ELb0EEENS1_36VarlenDynamicPersistentTileSchedulerILi64ELi64ELi256ELi128ELb0ELb1ELb1ELb1ELb0ELb1EEEEEEEEEvNT_6ParamsE,@function
        .size           _ZN7cutlass13device_kernelIN5flash11enable_sm90INS1_16FlashAttnFwdSm90INS1_25CollectiveMainloopFwdSm90ILi2EN4cute5tupleIJNS5_1CILi1EEES8_S8_EEENS6_IJNS7_ILi64EEESA_SA_EEELi512ENS_10bfloat16_tEfNS_4arch4Sm90ELb0ELb1ELb0ELb1ELb1ELb0ELb1ELb0ELb0ELb1ELb0ELb0EEENS1_21CollectiveEpilogueFwdINS6_IJSA_NS7_ILi512EEESA_EEES9_SC_SE_Li256ELb1ELb1ELb0ELb0EEENS1_36VarlenDynamicPersistentTileSchedulerILi64ELi64ELi256ELi128ELb0ELb1ELb1ELb1ELb0ELb1EEEEEEEEEvNT_6ParamsE,(.L_x_15541 - _ZN7cutlass13device_kernelIN5flash11enable_sm90INS1_16FlashAttnFwdSm90INS1_25CollectiveMainloopFwdSm90ILi2EN4cute5tupleIJNS5_1CILi1EEES8_S8_EEENS6_IJNS7_ILi64EEESA_SA_EEELi512ENS_10bfloat16_tEfNS_4arch4Sm90ELb0ELb1ELb0ELb1ELb1ELb0ELb1ELb0ELb0ELb1ELb0ELb0EEENS1_21CollectiveEpilogueFwdINS6_IJSA_NS7_ILi512EEESA_EEES9_SC_SE_Li256ELb1ELb1ELb0ELb0EEENS1_36VarlenDynamicPersistentTileSchedulerILi64ELi64ELi256ELi128ELb0ELb1ELb1ELb1ELb0ELb1EEEEEEEEEvNT_6ParamsE)
        .other          _ZN7cutlass13device_kernelIN5flash11enable_sm90INS1_16FlashAttnFwdSm90INS1_25CollectiveMainloopFwdSm90ILi2EN4cute5tupleIJNS5_1CILi1EEES8_S8_EEENS6_IJNS7_ILi64EEESA_SA_EEELi512ENS_10bfloat16_tEfNS_4arch4Sm90ELb0ELb1ELb0ELb1ELb1ELb0ELb1ELb0ELb0ELb1ELb0ELb0EEENS1_21CollectiveEpilogueFwdINS6_IJSA_NS7_ILi512EEESA_EEES9_SC_SE_Li256ELb1ELb1ELb0ELb0EEENS1_36VarlenDynamicPersistentTileSchedulerILi64ELi64ELi256ELi128ELb0ELb1ELb1ELb1ELb0ELb1EEEEEEEEEvNT_6ParamsE,@"STO_CUDA_ENTRY STV_DEFAULT"
_ZN7cutlass13device_kernelIN5flash11enable_sm90INS1_16FlashAttnFwdSm90INS1_25CollectiveMainloopFwdSm90ILi2EN4cute5tupleIJNS5_1CILi1EEES8_S8_EEENS6_IJNS7_ILi64EEESA_SA_EEELi512ENS_10bfloat16_tEfNS_4arch4Sm90ELb0ELb1ELb0ELb1ELb1ELb0ELb1ELb0ELb0ELb1ELb0ELb0EEENS1_21CollectiveEpilogueFwdINS6_IJSA_NS7_ILi512EEESA_EEES9_SC_SE_Li256ELb1ELb1ELb0ELb0EEENS1_36VarlenDynamicPersistentTileSchedulerILi64ELi64ELi256ELi128ELb0ELb1ELb1ELb1ELb0ELb1EEEEEEEEEvNT_6ParamsE:
        /* <DEDUP_REMOVED lines=43> */
.L_x_6285:
        /* <DEDUP_REMOVED lines=22> */
.L_x_6286:
        /* <DEDUP_REMOVED lines=18> */
.L_x_6287:
        /* <DEDUP_REMOVED lines=22> */
.L_x_6288:
        /* <DEDUP_REMOVED lines=23> */
.L_x_6289:
[----:B0-----:R-:W-:Y:S01]  /*0800*/  ULDC UR4, c[0x0][0x20] ;  /* 0x0000080000047ab9 */ /* 0x001fe20000000800 */
[----:B------:R-:W-:Y:S01]  /*0810*/  UISETP.NE.AND UP0, UPT, UR61, URZ, UPT ;  /* 0x0000003f3d00728c */ /* 0x000fe2000bf05270 */
[----:B------:R-:W-:Y:S01]  /*0820*/  IADD3 R2, P0, R1, UR4, RZ ;  /* 0x0000000401027c10 */ /* 0x000fe2000ff1e0ff */
[----:B------:R-:W-:Y:S01]  /*0830*/  ULDC UR4, c[0x0][0x24] ;  /* 0x0000090000047ab9 */ /* 0x000fe20000000800 */
[----:B------:R-:W-:Y:S01]  /*0840*/  UMOV UR60, 0x1 ;  /* 0x00000001003c7882 */ /* 0x000fe20000000000 */
[----:B------:R-:W-:Y:S01]  /*0850*/  NOP ;  /* 0x0000000000007918 */ /* 0x000fe20000000000 */
[----:B-1234-:R-:W-:Y:S01]  /*0860*/  BAR.SYNC.DEFER_BLOCKING 0x0 ;  /* 0x0000000000007b1d */ /* 0x01efe20000010000 */
[----:B------:R-:W-:Y:S01]  /*0870*/  IADD3 R3, P1, R2, 0x1d0, RZ ;  /* 0x000001d002037810 */ /* 0x000fe20007f3e0ff */
[----:B------:R-:W-:Y:S01]  /*0880*/  IMAD.X R18, RZ, RZ, UR4, P0 ;  /* 0x00000004ff127e24 */ /* 0x000fe200080e06ff */
[----:B------:R-:W-:Y:S01]  /*0890*/  PLOP3.LUT P2, PT, PT, PT, UP0, 0x80, 0x0 ;  /* 0x000000000000781c */ /* 0x000fe20003f4f008 */
[----:B------:R-:W-:-:S02]  /*08a0*/  USEL UR60, UR60, 0x2, !UP0 ;  /* 0x000000023c3c7887 */ /* 0x000fc4000c000000 */
[----:B------:R-:W-:Y:S01]  /*08b0*/  ULDC.64 UR36, c[0x0][0x208] ;  /* 0x0000820000247ab9 */ /* 0x000fe20000000a00 */
[----:B------:R0:W-:Y:S02]  /*08c0*/  STL [R1+0x418], R3 ;  /* 0x0004180301007387 */ /* 0x0001e40000100800 */
[----:B0-----:R-:W-:-:S05]  /*08d0*/  IMAD.X R3, RZ, RZ, R18, P1 ;  /* 0x000000ffff037224 */ /* 0x001fca00008e0612 */
[----:B------:R0:W-:Y:S02]  /*08e0*/  STL [R1+0x414], R3 ;  /* 0x0004140301007387 */ /* 0x0001e40000100800 */
[----:B------:R-:W-:Y:S05]  /*08f0*/  @!P2 BRA `(.L_x_6290) ;  /* 0x0000023c00bca947 */ /* 0x000fea0003800000 */
.L_x_6291:
[----:B------:R-:W-:-:S08]  /*0900*/  NOP ;  /* 0x0000000000007918 */ /* 0x000fd00000000000 */
[----:B------:R-:W1:Y:S02]  /*0910*/  USETMAXREG.TRY_ALLOC.CTAPOOL UP0, 0xe8 ;  /* 0x000000e8000079c8 */ /* 0x000e640008000600 */
[----:B-1----:R-:W-:-:S13]  /*0920*/  PLOP3.LUT P0, PT, PT, PT, UP0, 0x80, 0x0 ;  /* 0x000000000000781c */ /* 0x002fda0003f0f008 */
[----:B------:R-:W-:Y:S05]  /*0930*/  @!P0 BRA `(.L_x_6291) ;  /* 0xfffffffc00f08947 */ /* 0x000fea000383ffff */
[----:B0-----:R-:W0:Y:S01]  /*0940*/  S2R R3, SR_TID.X ;  /* 0x0000000000037919 */ /* 0x001e220000002100 */
[----:B------:R-:W-:Y:S01]  /*0950*/  ULDC UR4, c[0x0][0xd3c] ;  /* 0x00034f0000047ab9 */ /* 0x000fe20000000800 */
[C---:B------:R-:W-:Y:S01]  /*0960*/  IADD3 R210, P1, R2.reuse, 0x1c0, RZ ;  /* 0x000001c002d27810 */ /* 0x040fe20007f3e0ff */
[----:B------:R-:W1:Y:S01]  /*0970*/  S2R R7, SR_CgaCtaId ;  /* 0x0000000000077919 */ /* 0x000e620000008800 */
[----:B------:R-:W-:-:S03]  /*0980*/  IADD3 R212, P2, R2, 0x1cc, RZ ;  /* 0x000001cc02d47810 */ /* 0x000fc60007f5e0ff */
[--C-:B------:R-:W-:Y:S01]  /*0990*/  IMAD.X R207, RZ, RZ, R18.reuse, P1 ;  /* 0x000000ffffcf7224 */ /* 0x100fe200008e0612 */
[----:B------:R-:W-:Y:S01]  /*09a0*/  STL.64 [R1+0x1c0], RZ ;  /* 0x0001c0ff01007387 */ /* 0x000fe20000100a00 */
[----:B------:R-:W-:-:S03]  /*09b0*/  IMAD.X R211, RZ, RZ, R18, P2 ;  /* 0x000000ffffd37224 */ /* 0x000fc600010e0612 */
[----:B------:R-:W-:Y:S04]  /*09c0*/  STL [R1+0x1c8], RZ ;  /* 0x0001c8ff01007387 */ /* 0x000fe80000100800 */
[----:B------:R-:W-:Y:S01]  /*09d0*/  STL [R1+0x1cc], RZ ;  /* 0x0001ccff01007387 */ /* 0x000fe20000100800 */
[----:B0-----:R-:W-:-:S04]  /*09e0*/  LOP3.LUT R0, R3, 0xffffff80, RZ, 0xc0, !PT ;  /* 0xffffff8003007812 */ /* 0x001fc800078ec0ff */
[----:B------:R-:W-:Y:S02]  /*09f0*/  ISETP.NE.AND P0, PT, R0, 0x80, PT ;  /* 0x000000800000780c */ /* 0x000fe40003f05270 */
[----:B------:R-:W-:-:S04]  /*0a00*/  MOV R0, 0x400 ;  /* 0x0000040000007802 */ /* 0x000fc80000000f00 */
[----:B-1----:R-:W-:-:S04]  /*0a10*/  LEA R0, R7, R0, 0x18 ;  /* 0x0000000007007211 */ /* 0x002fc800078ec0ff */
[----:B------:R-:W-:-:S03]  /*0a20*/  R2UR UR46, R0 ;  /* 0x00000000002e72ca */ /* 0x000fc600000e0000 */
        /* <DEDUP_REMOVED lines=10> */
[----:B------:R-:W0:Y:S01]  /*0ad0*/  S2UR UR4, SR_SWINHI ;  /* 0x00000000000479c3 */ /* 0x000e220000002f00 */
[----:B------:R-:W-:Y:S01]  /*0ae0*/  R2UR UR5, R9 ;  /* 0x00000000090572ca */ /* 0x000fe200000e0000 */
[----:B------:R-:W-:Y:S01]  /*0af0*/  ULOP3.LUT UR8, UR60, 0x1, URZ, 0xfc, !UPT ;  /* 0x000000013c087892 */ /* 0x000fe2000f8efc3f */
[----:B------:R-:W-:Y:S02]  /*0b00*/  SHF.R.S32.HI R3, RZ, 0x1f, R204 ;  /* 0x0000001fff037819 */ /* 0x000fe400000114cc */
[----:B------:R-:W-:Y:S02]  /*0b10*/  R2UR UR7, R10 ;  /* 0x000000000a0772ca */ /* 0x000fe400000e0000 */
[CC--:B------:R-:W-:Y:S02]  /*0b20*/  LEA.HI R6, R3.reuse, R204.reuse, RZ, 0x7 ;  /* 0x000000cc03067211 */ /* 0x0c0fe400078f38ff */
[----:B------:R-:W-:-:S02]  /*0b30*/  LEA.HI R4, R3, R204, RZ, 0x5 ;  /* 0x000000cc03047211 */ /* 0x000fc400078f28ff */
[----:B------:R-:W-:Y:S02]  /*0b40*/  LOP3.LUT R5, R6, 0xffffff80, RZ, 0xc0, !PT ;  /* 0xffffff8006057812 */ /* 0x000fe400078ec0ff */
[CC--:B------:R-:W-:Y:S02]  /*0b50*/  LEA.HI R0, R3.reuse, R204.reuse, RZ, 0x4 ;  /* 0x000000cc03007211 */ /* 0x0c0fe400078f20ff */
[--C-:B------:R-:W-:Y:S01]  /*0b60*/  SHF.R.S32.HI R214, RZ, 0x5, R4.reuse ;  /* 0x00000005ffd67819 */ /* 0x100fe20000011404 */
[----:B------:R-:W-:Y:S01]  /*0b70*/  IMAD.IADD R8, R204, 0x1, -R5 ;  /* 0x00000001cc087824 */ /* 0x000fe200078e0a05 */
[----:B------:R-:W-:Y:S02]  /*0b80*/  LEA.HI R5, R3, R204, RZ, 0x2 ;  /* 0x000000cc03057211 */ /* 0x000fe400078f10ff */
[----:B------:R-:W-:Y:S02]  /*0b90*/  SHF.R.S32.HI R9, RZ, 0x1f, R4 ;  /* 0x0000001fff097819 */ /* 0x000fe40000011404 */
[----:B------:R-:W-:-:S02]  /*0ba0*/  SHF.R.S32.HI R11, RZ, 0x1f, R8 ;  /* 0x0000001fff0b7819 */ /* 0x000fc40000011408 */
[----:B------:R-:W-:Y:S01]  /*0bb0*/  LOP3.LUT R15, R5, 0xfffffffc, RZ, 0xc0, !PT ;  /* 0xfffffffc050f7812 */ /* 0x000fe200078ec0ff */
[----:B------:R-:W-:Y:S01]  /*0bc0*/  UMOV UR38, UR46 ;  /* 0x0000002e00267c82 */ /* 0x000fe20008000000 */
[----:B0-----:R-:W-:Y:S01]  /*0bd0*/  UMOV UR39, UR4 ;  /* 0x0000000400277c82 */ /* 0x001fe20008000000 */
[----:B------:R-:W-:Y:S01]  /*0be0*/  SHF.R.S32.HI R5, RZ, 0x4, R0 ;  /* 0x00000004ff057819 */ /* 0x000fe20000011400 */
[----:B------:R-:W-:Y:S01]  /*0bf0*/  IMAD.U32 R208, RZ, RZ, UR38 ;  /* 0x00000026ffd07e24 */ /* 0x000fe2000f8e00ff */
[----:B------:R-:W-:Y:S01]  /*0c00*/  LEA.HI R4, R11, R8, RZ, 0x2 ;  /* 0x000000080b047211 */ /* 0x000fe200078f10ff */
[----:B------:R-:W-:Y:S01]  /*0c10*/  IMAD.IADD R15, R204, 0x1, -R15 ;  /* 0x00000001cc0f7824 */ /* 0x000fe200078e0a0f */
[----:B------:R-:W-:Y:S01]  /*0c20*/  LOP3.LUT R215, R0, 0xfffffff0, RZ, 0xc0, !PT ;  /* 0xfffffff000d77812 */ /* 0x000fe200078ec0ff */
[----:B------:R-:W-:Y:S01]  /*0c30*/  IMAD.U32 R209, RZ, RZ, UR39 ;  /* 0x00000027ffd17e24 */ /* 0x000fe2000f8e00ff */
[--C-:B------:R-:W-:Y:S02]  /*0c40*/  SHF.R.S32.HI R10, RZ, 0x2, R4.reuse ;  /* 0x00000002ff0a7819 */ /* 0x100fe40000011404 */
[----:B------:R-:W-:Y:S01]  /*0c50*/  SHF.R.S32.HI R13, RZ, 0x1f, R4 ;  /* 0x0000001fff0d7819 */ /* 0x000fe20000011404 */
[----:B------:R-:W-:Y:S01]  /*0c60*/  IMAD.IADD R215, R204, 0x1, -R215 ;  /* 0x00000001ccd77824 */ /* 0x000fe200078e0ad7 */
[----:B------:R-:W-:-:S02]  /*0c70*/  LEA.HI R0, R0, R5, RZ, 0x1 ;  /* 0x0000000500007211 */ /* 0x000fc400078f08ff */
[----:B------:R-:W-:Y:S02]  /*0c80*/  LEA.HI R13, R13, R10, RZ, 0x3 ;  /* 0x0000000a0d0d7211 */ /* 0x000fe400078f18ff */
[----:B------:R-:W-:Y:S02]  /*0c90*/  LOP3.LUT R0, R0, 0x1ffffffe, RZ, 0xc0, !PT ;  /* 0x1ffffffe00007812 */ /* 0x000fe400078ec0ff */
[----:B------:R-:W-:Y:S02]  /*0ca0*/  LOP3.LUT R13, R13, 0xfffffff8, RZ, 0xc0, !PT ;  /* 0xfffffff80d0d7812 */ /* 0x000fe400078ec0ff */
[----:B------:R-:W-:Y:S01]  /*0cb0*/  LEA.HI R195, R3, R204, RZ, 0x3 ;  /* 0x000000cc03c37211 */ /* 0x000fe200078f18ff */
[----:B------:R-:W-:Y:S01]  /*0cc0*/  IMAD.IADD R0, R5, 0x1, -R0 ;  /* 0x0000000105007824 */ /* 0x000fe200078e0a00 */
[----:B------:R-:W-:Y:S01]  /*0cd0*/  LEA.HI R5, R15, R15, RZ, 0x1 ;  /* 0x0000000f0f057211 */ /* 0x000fe200078f08ff */
[----:B------:R-:W-:Y:S01]  /*0ce0*/  IMAD.IADD R22, R10, 0x1, -R13 ;  /* 0x000000010a167824 */ /* 0x000fe200078e0a0d */
[----:B------:R-:W-:Y:S01]  /*0cf0*/  SHF.R.S32.HI R205, RZ, 0x7, R6 ;  /* 0x00000007ffcd7819 */ /* 0x000fe20000011406 */
[----:B------:R-:W-:Y:S01]  /*0d00*/  IMAD.SHL.U32 R217, R0, 0x8, RZ ;  /* 0x0000000800d97824 */ /* 0x000fe200078e00ff */
[----:B------:R-:W-:-:S02]  /*0d10*/  LEA.HI R9, R9, R214, RZ, 0x2 ;  /* 0x000000d609097211 */ /* 0x000fc400078f10ff */
[----:B------:R-:W-:Y:S01]  /*0d20*/  LOP3.LUT R10, R5, 0x1ffffffe, RZ, 0xc0, !PT ;  /* 0x1ffffffe050a7812 */ /* 0x000fe200078ec0ff */
[----:B------:R-:W-:Y:S01]  /*0d30*/  IMAD R12, R205, 0x100, R215 ;  /* 0x00000100cd0c7824 */ /* 0x000fe200078e02d7 */
[----:B------:R-:W-:Y:S02]  /*0d40*/  LOP3.LUT R5, R195, 0xfffffff8, RZ, 0xc0, !PT ;  /* 0xfffffff8c3057812 */ /* 0x000fe400078ec0ff */
        /* <DEDUP_REMOVED lines=10> */
[----:B------:R-:W-:Y:S01]  /*0df0*/  SHF.R.S32.HI R11, RZ, 0x5, R11 ;  /* 0x00000005ff0b7819 */ /* 0x000fe2000001140b */
[----:B------:R-:W-:Y:S01]  /*0e00*/  IMAD.IADD R3, R8, 0x1, -R3 ;  /* 0x0000000108037824 */ /* 0x000fe200078e0a03 */
[----:B------:R-:W-:Y:S01]  /*0e10*/  SHF.R.S32.HI R195, RZ, 0x3, R195 ;  /* 0x00000003ffc37819 */ /* 0x000fe200000114c3 */
[----:B------:R-:W-:-:S02]  /*0e20*/  IMAD.IADD R6, R205, 0x1, -R6 ;  /* 0x00000001cd067824 */ /* 0x000fc400078e0a06 */
        /* <DEDUP_REMOVED lines=14> */
[----:B------:R-:W-:Y:S01]  /*0f10*/  IMAD.SHL.U32 R213, R6, 0x100, RZ ;  /* 0x0000010006d57824 */ /* 0x000fe200078e00ff */
[----:B------:R-:W-:Y:S01]  /*0f20*/  SHF.R.S32.HI R197, RZ, 0x1f, R193 ;  /* 0x0000001fffc57819 */ /* 0x000fe200000114c1 */
[----:B------:R-:W-:-:S02]  /*0f30*/  IMAD.U32 R17, R12, 0x40, R217 ;  /* 0x000000400c117824 */ /* 0x000fc400078e00d9 */
[----:B------:R-:W-:Y:S02]  /*0f40*/  IMAD.SHL.U32 R216, R3, 0x2, RZ ;  /* 0x0000000203d87824 */ /* 0x000fe400078e00ff */
[----:B------:R-:W-:-:S04]  /*0f50*/  IMAD.WIDE R16, R17, 0x2, R208 ;  /* 0x0000000211107825 */ /* 0x000fc800078e02d0 */
[----:B------:R-:W-:Y:S02]  /*0f60*/  IMAD.IADD R23, R216, 0x1, R213 ;  /* 0x00000001d8177824 */ /* 0x000fe400078e02d5 */
[----:B------:R-:W-:-:S07]  /*0f70*/  IMAD R227, R227, 0x8, R22 ;  /* 0x00000008e3e37824 */ /* 0x000fce00078e0216 */
.L_x_6431:
        /* <DEDUP_REMOVED lines=14> */
[----:B------:R-:W-:-:S03]  /*1060*/  @UP1 UIMAD.WIDE UR8, UR6, 0x4, UR10 ;  /* 0x00000004060818a5 */ /* 0x000fc6000f8e020a */
[----:B------:R-:W-:Y:S01]  /*1070*/  ULDC.64 UR10, c[0x0][0xb18] ;  /* 0x0002c600000a7ab9 */ /* 0x000fe20000000a00 */
[----:B------:R-:W2:Y:S02]  /*1080*/  @P0 LDG.E R4, desc[UR36][R4.64] ;  /* 0x0000002404040981 */ /* 0x000ea4000c1e1900 */
[----:B-1----:R-:W-:Y:S02]  /*1090*/  IMAD.U32 R8, RZ, RZ, UR8 ;  /* 0x00000008ff087e24 */ /* 0x002fe4000f8e00ff */
[----:B----4-:R-:W-:Y:S01]  /*10a0*/  IMAD.U32 R9, RZ, RZ, UR9 ;  /* 0x00000009ff097e24 */ /* 0x010fe2000f8e00ff */
[----:B------:R-:W-:-:S04]  /*10b0*/  ULDC.64 UR8, c[0x0][0x418] ;  /* 0x0001060000087ab9 */ /* 0x000fc80000000a00 */
[----:B------:R-:W3:Y:S01]  /*10c0*/  @P2 LDG.E R8, desc[UR36][R8.64] ;  /* 0x0000002408082981 */ /* 0x000ee2000c1e1900 */
[----:B------:R-:W-:Y:S01]  /*10d0*/  UISETP.NE.U32.AND UP0, UPT, UR8, URZ, UPT ;  /* 0x0000003f0800728c */ /* 0x000fe2000bf05070 */
[----:B------:R-:W-:Y:S01]  /*10e0*/  ISETP.NE.U32.AND P1, PT, RZ, UR10, PT ;  /* 0x0000000aff007c0c */ /* 0x000fe2000bf25070 */
[----:B------:R-:W-:Y:S01]  /*10f0*/  UMOV UR4, URZ ;  /* 0x0000003f00047c82 */ /* 0x000fe20008000000 */
[----:B------:R-:W-:Y:S01]  /*1100*/  ULDC UR8, c[0x0][0x424] ;  /* 0x0001090000087ab9 */ /* 0x000fe20000000800 */
[----:B------:R-:W-:Y:S01]  /*1110*/  UISETP.NE.AND.EX UP0, UPT, UR9, URZ, UPT, UP0 ;  /* 0x0000003f0900728c */ /* 0x000fe2000bf05300 */
[----:B------:R-:W-:Y:S01]  /*1120*/  ISETP.NE.AND.EX P1, PT, RZ, UR11, PT, P1 ;  /* 0x0000000bff007c0c */ /* 0x000fe2000bf25310 */
[----:B------:R-:W-:Y:S02]  /*1130*/  UMOV UR45, UR7 ;  /* 0x00000007002d7c82 */ /* 0x000fe40008000000 */
[----:B------:R-:W-:-:S04]  /*1140*/  USEL UR8, UR8, 0x1, UP0 ;  /* 0x0000000108087887 */ /* 0x000fc80008000000 */
[----:B------:R-:W-:Y:S01]  /*1150*/  UIMAD UR50, UR8, UR50, URZ ;  /* 0x00000032083272a4 */ /* 0x000fe2000f8e023f */
        /* <DEDUP_REMOVED lines=17> */
.L_x_6292:
[----:B------:R-:W-:Y:S01]  /*1270*/  UMOV UR58, UR5 ;  /* 0x00000005003a7c82 */ /* 0x000fe20008000000 */
        /* <DEDUP_REMOVED lines=9> */
.L_x_6293:
        /* <DEDUP_REMOVED lines=13> */
.L_x_6294:
[----:B------:R-:W0:Y:S01]  /*13e0*/  LDC R0, c[0x0][0xa80] ;  /* 0x0002a000ff007b82 */ /* 0x000e220000000800 */
[----:B------:R-:W-:Y:S01]  /*13f0*/  UISETP.NE.AND UP0, UPT, UR61, 0x1, UPT ;  /* 0x000000013d00788c */ /* 0x000fe2000bf05270 */
[----:B------:R1:W-:Y:S01]  /*1400*/  STL.128 [R1+0x3e0], RZ ;  /* 0x0003e0ff01007387 */ /* 0x0003e20000100c00 */
[----:B------:R-:W-:Y:S01]  /*1410*/  IADD3 R32, P0, R2, 0x3e0, RZ ;  /* 0x000003e002207810 */ /* 0x000fe20007f1e0ff */
[----:B------:R-:W-:Y:S02]  /*1420*/  UIADD3 UR50, -UR4, UR50, URZ ;  /* 0x0000003204327290 */ /* 0x000fe4000fffe13f */
[----:B------:R1:W-:Y:S01]  /*1430*/  STL.128 [R1+0x3f0], RZ ;  /* 0x0003f0ff01007387 */ /* 0x0003e20000100c00 */
[----:B------:R-:W-:Y:S01]  /*1440*/  PLOP3.LUT P1, PT, PT, PT, UP0, 0x80, 0x0 ;  /* 0x000000000000781c */ /* 0x000fe20003f2f008 */
[----:B------:R-:W-:Y:S02]  /*1450*/  IMAD.X R33, RZ, RZ, R18, P0 ;  /* 0x000000ffff217224 */ /* 0x000fe400000e0612 */
[----:B------:R1:W-:Y:S04]  /*1460*/  STL.128 [R1+0x1d0], RZ ;  /* 0x0001d0ff01007387 */ /* 0x0003e80000100c00 */
[----:B------:R1:W-:Y:S04]  /*1470*/  STL.128 [R1+0x1e0], RZ ;  /* 0x0001e0ff01007387 */ /* 0x0003e80000100c00 */
[----:B------:R1:W-:Y:S04]  /*1480*/  STL.128 [R1+0x1f0], RZ ;  /* 0x0001f0ff01007387 */ /* 0x0003e80000100c00 */
[----:B------:R1:W-:Y:S04]  /*1490*/  STL.128 [R1+0x200], RZ ;  /* 0x000200ff01007387 */ /* 0x0003e80000100c00 */
[----:B0-----:R1:W-:Y:S04]  /*14a0*/  STL [R1+0x400], R0 ;  /* 0x0004000001007387 */ /* 0x0013e80000100800 */
        /* <DEDUP_REMOVED lines=28> */
[----:B------:R-:W-:Y:S05]  /*1670*/  @!P1 BRA `(.L_x_6295) ;  /* 0x0000007c00dc9947 */ /* 0x000fea0003800000 */
[----:B------:R-:W0:Y:S01]  /*1680*/  LDC.64 R8, c[0x0][0xad8] ;  /* 0x0002b600ff087b82 */ /* 0x000e220000000a00 */
[----:B------:R-:W-:Y:S01]  /*1690*/  ULDC UR4, c[0x0][0x448] ;  /* 0x0001120000047ab9 */ /* 0x000fe20000000800 */
[----:B------:R-:W-:Y:S02]  /*16a0*/  USHF.L.U32 UR6, UR5, 0x6, URZ ;  /* 0x0000000605067899 */ /* 0x000fe4000800063f */
[----:B------:R-:W-:Y:S02]  /*16b0*/  UISETP.NE.AND UP0, UPT, UR4, 0x1, UPT ;  /* 0x000000010400788c */ /* 0x000fe4000bf05270 */
[----:B------:R-:W-:Y:S02]  /*16c0*/  UIADD3 UR7, UR6, 0x3f, URZ ;  /* 0x0000003f06077890 */ /* 0x000fe4000fffe03f */
[----:B------:R-:W-:-:S07]  /*16d0*/  UIADD3 UR8, UR50, 0x1, -UR49 ;  /* 0x0000000132087890 */ /* 0x000fce000fffe831 */
[----:B------:R-:W-:Y:S01]  /*16e0*/  @UP0 UIADD3 UR4, UR6, 0x3f, URZ ;  /* 0x0000003f06040890 */ /* 0x000fe2000fffe03f */
[----:B------:R-:W-:Y:S01]  /*16f0*/  @UP0 ULDC UR5, c[0x0][0x44c] ;  /* 0x0001130000050ab9 */ /* 0x000fe20000000800 */
[----:B------:R-:W-:Y:S02]  /*1700*/  @UP0 ULDC UR9, c[0x0][0x450] ;  /* 0x0001140000090ab9 */ /* 0x000fe40000000800 */
[----:B------:R-:W-:-:S04]  /*1710*/  UIMAD.WIDE.U32 UR4, UR4, UR5, URZ ;  /* 0x00000005040472a5 */ /* 0x000fc8000f8e003f */
[----:B------:R-:W-:Y:S01]  /*1720*/  @UP0 USHF.R.U32.HI UR7, URZ, UR9, UR5 ;  /* 0x000000093f070299 */ /* 0x000fe20008011605 */
[----:B0-----:R-:W-:-:S03]  /*1730*/  ISETP.GE.AND P1, PT, R9, 0x1, PT ;  /* 0x000000010900780c */ /* 0x001fc60003f26270 */
[----:B------:R-:W-:-:S06]  /*1740*/  UIADD3 UR7, UR8, UR7, URZ ;  /* 0x0000000708077290 */ /* 0x000fcc000fffe03f */
[----:B-1----:R-:W-:-:S04]  /*1750*/  VIADD R0, R8, UR7 ;  /* 0x0000000708007c36 */ /* 0x002fc80008000000 */
        /* <DEDUP_REMOVED lines=12> */
.L_x_6297:
[----:B------:R-:W-:-:S13]  /*1820*/  ISETP.NE.AND P0, PT, R9, 0x1, PT ;  /* 0x000000010900780c */ /* 0x000fda0003f05270 */
[----:B------:R-:W0:Y:S02]  /*1830*/  @P0 LDC.64 R4, c[0x0][0xae0] ;  /* 0x0002b800ff040b82 */ /* 0x000e240000000a00 */
[----:B0-----:R-:W-:-:S05]  /*1840*/  @P0 IMAD.HI.U32 R4, R3, R4, RZ ;  /* 0x0000000403040227 */ /* 0x001fca00078e00ff */
[----:B------:R-:W-:-:S07]  /*1850*/  @P0 SHF.R.U32.HI R3, RZ, R5, R4 ;  /* 0x00000005ff030219 */ /* 0x000fce0000011604 */
.L_x_6298:
[----:B------:R-:W-:-:S05]  /*1860*/  IMAD R3, R3, R9, R9 ;  /* 0x0000000903037224 */ /* 0x000fca00078e0209 */
[----:B------:R-:W-:-:S07]  /*1870*/  VIMNMX R0, R0, R3, PT ;  /* 0x0000000300007248 */ /* 0x000fce0003fe0100 */
.L_x_6296:
        /* <DEDUP_REMOVED lines=10> */
[----:B------:R-:W-:Y:S01]  /*1920*/  UIADD3 UR6, UR6, UR50, -UR49 ;  /* 0x0000003206067290 */ /* 0x000fe2000fffe831 */
        /* <DEDUP_REMOVED lines=17> */
.L_x_6300:
[----:B------:R-:W-:-:S13]  /*1a40*/  ISETP.NE.AND P0, PT, R9, 0x1, PT ;  /* 0x000000010900780c */ /* 0x000fda0003f05270 */
[----:B------:R-:W0:Y:S02]  /*1a50*/  @P0 LDC.64 R4, c[0x0][0xae0] ;  /* 0x0002b800ff040b82 */ /* 0x000e240000000a00 */
[----:B0-----:R-:W-:-:S05]  /*1a60*/  @P0 IMAD.HI.U32 R4, R0, R4, RZ ;  /* 0x0000000400040227 */ /* 0x001fca00078e00ff */
[----:B------:R-:W-:-:S07]  /*1a70*/  @P0 SHF.R.U32.HI R0, RZ, R5, R4 ;  /* 0x00000005ff000219 */ /* 0x000fce0000011604 */
.L_x_6301:
[----:B------:R-:W-:-:S05]  /*1a80*/  IMAD R0, R0, R9, RZ ;  /* 0x0000000900007224 */ /* 0x000fca00078e02ff */
[----:B------:R-:W-:-:S07]  /*1a90*/  VIMNMX R3, R3, R0, !PT ;  /* 0x0000000003037248 */ /* 0x000fce0007fe0100 */
.L_x_6299:
        /* <DEDUP_REMOVED lines=704> */
.L_x_6303:
[----:B-----5:R-:W-:-:S05]  /*46a0*/  LEA R5, R5, UR46, 0x3 ;  /* 0x0000002e05057c11 */ /* 0x020fca000f8e18ff */
[----:B------:R-:W-:-:S05]  /*46b0*/  VIADD R4, R5, 0x38860 ;  /* 0x0003886005047836 */ /* 0x000fca0000000000 */
[----:B------:R-:W-:-:S04]  /*46c0*/  PRMT R4, R7, 0x654, R4 ;  /* 0x0000065407047816 */ /* 0x000fc80000000004 */
[----:B------:R0:W-:Y:S02]  /*46d0*/  SYNCS.ARRIVE.TRANS64.RED.A1T0 RZ, [R4+URZ], RZ ;  /* 0x000000ff04ff79a7 */ /* 0x0001e4000810043f */
[----:B0-----:R-:W-:-:S05]  /*46e0*/  VIADD R4, R185, 0xfffffffe ;  /* 0xfffffffeb9047836 */ /* 0x001fca0000000000 */
[----:B------:R-:W-:-:S13]  /*46f0*/  ISETP.GE.AND P0, PT, R4, R0, PT ;  /* 0x000000000400720c */ /* 0x000fda0003f06270 */
[----:B------:R-:W-:Y:S05]  /*4700*/  @!P0 BRA `(.L_x_6304) ;  /* 0x0000003c005c8947 */ /* 0x000fea0003800000 */
.L_x_6306:
        /* <DEDUP_REMOVED lines=978> */
.L_x_6305:
[----:B-----5:R-:W-:-:S05]  /*8430*/  LEA R5, R5, UR46, 0x3 ;  /* 0x0000002e05057c11 */ /* 0x020fca000f8e18ff */
[----:B0-----:R-:W-:-:S05]  /*8440*/  VIADD R6, R5, 0x38860 ;  /* 0x0003886005067836 */ /* 0x001fca0000000000 */
[----:B------:R-:W-:-:S04]  /*8450*/  PRMT R6, R7, 0x654, R6 ;  /* 0x0000065407067816 */ /* 0x000fc80000000006 */
[----:B------:R0:W-:Y:S01]  /*8460*/  SYNCS.ARRIVE.TRANS64.RED.A1T0 RZ, [R6+URZ], RZ ;  /* 0x000000ff06ff79a7 */ /* 0x0001e2000810043f */
[----:B------:R-:W-:Y:S05]  /*8470*/  @P0 BRA `(.L_x_6306) ;  /* 0xffffffc000a40947 */ /* 0x000fea000383ffff */
.L_x_6304:
        /* <DEDUP_REMOVED lines=277> */
.L_x_6308:
[----:B------:R-:W-:Y:S05]  /*95d0*/  BSYNC B0 ;  /* 0x0000000000007941 */ /* 0x000fea0003800000 */
.L_x_6307:
[----:B------:R-:W-:Y:S05]  /*95e0*/  BRA `(.L_x_6302) ;  /* 0x0000017c00f47947 */ /* 0x000fea0003800000 */
.L_x_6295:
[----:B------:R-:W-:Y:S01]  /*95f0*/  UIADD3 UR11, UP0, UR38, 0x38830, URZ ;  /* 0x00038830260b7890 */ /* 0x000fe2000ff1e03f */
[----:B------:R-:W-:Y:S01]  /*9600*/  IMAD.U32 R4, RZ, RZ, UR60 ;  /* 0x0000003cff047e24 */ /* 0x000fe2000f8e00ff */
[----:B------:R-:W-:Y:S01]  /*9610*/  UIADD3 UR9, UP1, UR38, 0x38840, URZ ;  /* 0x0003884026097890 */ /* 0x000fe2000ff3e03f */
[----:B------:R-:W-:Y:S01]  /*9620*/  IMAD.MOV.U32 R9, RZ, RZ, R7 ;  /* 0x000000ffff097224 */ /* 0x000fe200078e0007 */
[----:B------:R-:W-:Y:S01]  /*9630*/  UIADD3 UR7, UP2, UR38, 0x38850, URZ ;  /* 0x0003885026077890 */ /* 0x000fe2000ff5e03f */
[----:B------:R-:W-:Y:S01]  /*9640*/  IMAD.MOV.U32 R8, RZ, RZ, 0x100 ;  /* 0x00000100ff087424 */ /* 0x000fe200078e00ff */
[----:B------:R-:W-:Y:S01]  /*9650*/  UIADD3 UR4, UP3, UR38, 0x38860, URZ ;  /* 0x0003886026047890 */ /* 0x000fe2000ff7e03f */
[----:B------:R-:W-:Y:S01]  /*9660*/  IMAD.MOV.U32 R5, RZ, RZ, 0x80 ;  /* 0x00000080ff057424 */ /* 0x000fe200078e00ff */
[----:B------:R-:W-:Y:S01]  /*9670*/  ULDC UR13, c[0x0][0x448] ;  /* 0x00011200000d7ab9 */ /* 0x000fe20000000800 */
[----:B------:R-:W-:Y:S01]  /*9680*/  IMAD.MOV.U32 R6, RZ, RZ, 0x80 ;  /* 0x00000080ff067424 */ /* 0x000fe200078e00ff */
[----:B------:R-:W-:Y:S01]  /*9690*/  UIADD3.X UR12, URZ, UR39, URZ, UP0, !UPT ;  /* 0x000000273f0c7290 */ /* 0x000fe200087fe43f */
[----:B------:R0:W-:Y:S01]  /*96a0*/  STL.64 [R1+0x30], R8 ;  /* 0x0000300801007387 */ /* 0x0001e20000100a00 */
[----:B------:R-:W-:Y:S01]  /*96b0*/  UIADD3.X UR8, URZ, UR39, URZ, UP2, !UPT ;  /* 0x000000273f087290 */ /* 0x000fe200097fe43f */
[----:B------:R-:W-:Y:S01]  /*96c0*/  IMAD.U32 R10, RZ, RZ, UR60 ;  /* 0x0000003cff0a7e24 */ /* 0x000fe2000f8e00ff */
[----:B------:R-:W-:Y:S01]  /*96d0*/  UIADD3.X UR6, URZ, UR39, URZ, UP3, !UPT ;  /* 0x000000273f067290 */ /* 0x000fe20009ffe43f */
[----:B------:R2:W-:Y:S01]  /*96e0*/  STL.128 [R1], R4 ;  /* 0x0000000401007387 */ /* 0x0005e20000100c00 */
[----:B------:R-:W-:Y:S01]  /*96f0*/  UIADD3.X UR10, URZ, UR39, URZ, UP1, !UPT ;  /* 0x000000273f0a7290 */ /* 0x000fe20008ffe43f */
[----:B------:R-:W-:Y:S01]  /*9700*/  IMAD.MOV.U32 R11, RZ, RZ, 0x80 ;  /* 0x00000080ff0b7424 */ /* 0x000fe200078e00ff */
[----:B------:R-:W-:Y:S01]  /*9710*/  UISETP.NE.AND UP4, UPT, UR13, 0x1, UPT ;  /* 0x000000010d00788c */ /* 0x000fe2000bf85270 */
[----:B-1----:R-:W-:Y:S01]  /*9720*/  IMAD.U32 R0, RZ, RZ, UR5 ;  /* 0x00000005ff007e24 */ /* 0x002fe2000f8e00ff */
[----:B------:R1:W-:Y:S01]  /*9730*/  STL [R1+0x10], RZ ;  /* 0x000010ff01007387 */ /* 0x0003e20000100800 */
[----:B------:R-:W-:Y:S01]  /*9740*/  IMAD.U32 R12, RZ, RZ, UR7 ;  /* 0x00000007ff0c7e24 */ /* 0x000fe2000f8e00ff */
[----:B------:R-:W-:Y:S01]  /*9750*/  UIADD3 UR40, UR50, 0x1, -UR49 ;  /* 0x0000000132287890 */ /* 0x000fe2000fffe831 */
[----:B------:R-:W-:Y:S01]  /*9760*/  IMAD.U32 R14, RZ, RZ, UR4 ;  /* 0x00000004ff0e7e24 */ /* 0x000fe2000f8e00ff */
[----:B------:R1:W-:Y:S01]  /*9770*/  STL.64 [R1+0x28], R10 ;  /* 0x0000280a01007387 */ /* 0x0003e20000100a00 */
[----:B------:R-:W-:Y:S01]  /*9780*/  IMAD.U32 R13, RZ, RZ, UR8 ;  /* 0x00000008ff0d7e24 */ /* 0x000fe2000f8e00ff */
[----:B------:R-:W-:Y:S01]  /*9790*/  USHF.L.U32 UR8, UR5, 0x6, URZ ;  /* 0x0000000605087899 */ /* 0x000fe2000800063f */
[----:B------:R-:W-:Y:S01]  /*97a0*/  IMAD.U32 R15, RZ, RZ, UR6 ;  /* 0x00000006ff0f7e24 */ /* 0x000fe2000f8e00ff */
[----:B------:R1:W-:Y:S01]  /*97b0*/  STL [R1+0x50], R0 ;  /* 0x0000500001007387 */ /* 0x0003e20000100800 */
[----:B0-----:R-:W-:Y:S01]  /*97c0*/  IMAD.U32 R8, RZ, RZ, UR11 ;  /* 0x0000000bff087e24 */ /* 0x001fe2000f8e00ff */
[----:B------:R-:W-:Y:S01]  /*97d0*/  ULDC.64 UR4, c[0x0][0xad8] ;  /* 0x0002b60000047ab9 */ /* 0x000fe20000000a00 */
[----:B------:R-:W-:Y:S01]  /*97e0*/  IMAD.U32 R9, RZ, RZ, UR12 ;  /* 0x0000000cff097e24 */ /* 0x000fe2000f8e00ff */
[----:B------:R-:W-:Y:S01]  /*97f0*/  UISETP.GE.AND UP0, UPT, UR5, 0x1, UPT ;  /* 0x000000010500788c */ /* 0x000fe2000bf06270 */
[----:B--2---:R-:W-:Y:S01]  /*9800*/  IMAD.U32 R4, RZ, RZ, UR9 ;  /* 0x00000009ff047e24 */ /* 0x004fe2000f8e00ff */
[----:B------:R1:W-:Y:S01]  /*9810*/  STL.128 [R1+0x40], R12 ;  /* 0x0000400c01007387 */ /* 0x0003e20000100c00 */
[----:B------:R-:W-:Y:S01]  /*9820*/  IMAD.U32 R5, RZ, RZ, UR10 ;  /* 0x0000000aff057e24 */ /* 0x000fe2000f8e00ff */
[----:B------:R-:W-:Y:S01]  /*9830*/  @UP4 UIADD3 UR6, UR8, 0x3f, URZ ;  /* 0x0000003f08064890 */ /* 0x000fe2000fffe03f */
[----:B------:R-:W-:Y:S01]  /*9840*/  IADD3 R44, P0, R2, 0x28, RZ ;  /* 0x00000028022c7810 */ /* 0x000fe20007f1e0ff */
[----:B------:R1:W-:Y:S01]  /*9850*/  STL.64 [R1+0x18], R8 ;  /* 0x0000180801007387 */ /* 0x0003e20000100a00 */
[----:B------:R-:W-:Y:S01]  /*9860*/  @UP4 ULDC UR7, c[0x0][0x44c] ;  /* 0x0001130000074ab9 */ /* 0x000fe20000000800 */
[----:B------:R-:W-:Y:S01]  /*9870*/  PLOP3.LUT P1, PT, PT, PT, UP0, 0x40, 0x0 ;  /* 0x000000000000781c */ /* 0x000fe20003f2e808 */
[----:B------:R-:W-:Y:S01]  /*9880*/  UIMAD.WIDE.U32 UR6, UR6, UR7, URZ ;  /* 0x00000007060672a5 */ /* 0x000fe2000f8e003f */
[----:B------:R1:W-:Y:S01]  /*9890*/  STL.64 [R1+0x20], R4 ;  /* 0x0000200401007387 */ /* 0x0003e20000100a00 */
[----:B------:R-:W-:Y:S01]  /*98a0*/  @UP4 ULDC UR10, c[0x0][0x450] ;  /* 0x00011400000a4ab9 */ /* 0x000fe20000000800 */
[----:B------:R-:W-:Y:S01]  /*98b0*/  UIADD3 UR9, UR8, 0x3f, URZ ;  /* 0x0000003f08097890 */ /* 0x000fe2000fffe03f */
[----:B------:R-:W-:Y:S01]  /*98c0*/  IMAD.X R45, RZ, RZ, R18, P0 ;  /* 0x000000ffff2d7224 */ /* 0x000fe200000e0612 */
[----:B------:R1:W-:Y:S01]  /*98d0*/  STL [R1+0x38], RZ ;  /* 0x000038ff01007387 */ /* 0x0003e20000100800 */
[----:B------:R-:W-:-:S02]  /*98e0*/  @UP4 USHF.R.U32.HI UR9, URZ, UR10, UR7 ;  /* 0x0000000a3f094299 */ /* 0x000fc40008011607 */
[----:B------:R-:W-:Y:S02]  /*98f0*/  UP2UR UR41, UPR, URZ, 0x10 ;  /* 0x000000103f297883 */ /* 0x000fe40008000000 */
[----:B------:R-:W-:Y:S02]  /*9900*/  UIADD3 UR6, UR40, UR9, URZ ;  /* 0x0000000928067290 */ /* 0x000fe4000fffe03f */
[----:B------:R-:W-:Y:S02]  /*9910*/  UP2UR UR44, UPR, URZ, 0x1 ;  /* 0x000000013f2c7883 */ /* 0x000fe40008000000 */
[----:B------:R-:W-:Y:S01]  /*9920*/  UIADD3 UR4, UR6, UR4, URZ ;  /* 0x0000000406047290 */ /* 0x000fe2000fffe03f */
[----:B-1----:R-:W-:Y:S11]  /*9930*/  @P1 BRA `(.L_x_6309) ;  /* 0x0000000000441947 */ /* 0x002ff60003800000 */
        /* <DEDUP_REMOVED lines=10> */
.L_x_6310:
[----:B------:R-:W-:-:S11]  /*99e0*/  UISETP.NE.AND UP0, UPT, UR5, 0x1, UPT ;  /* 0x000000010500788c */ /* 0x000fd6000bf05270 */
[----:B------:R-:W-:Y:S02]  /*99f0*/  @UP0 ULDC.64 UR10, c[0x0][0xae0] ;  /* 0x0002b800000a0ab9 */ /* 0x000fe40000000a00 */
[----:B------:R-:W-:-:S04]  /*9a00*/  UIMAD.WIDE.U32 UR6, UR9, UR10, URZ ;  /* 0x0000000a090672a5 */ /* 0x000fc8000f8e003f */
[----:B------:R-:W-:-:S12]  /*9a10*/  @UP0 USHF.R.U32.HI UR9, URZ, UR11, UR7 ;  /* 0x0000000b3f090299 */ /* 0x000fd80008011607 */
.L_x_6311:
[----:B------:R-:W-:-:S04]  /*9a20*/  UIMAD UR9, UR9, UR5, UR5 ;  /* 0x00000005090972a4 */ /* 0x000fc8000f8e0205 */
[----:B------:R-:W-:-:S04]  /*9a30*/  UISETP.LT.AND UP0, UPT, UR4, UR9, UPT ;  /* 0x000000090400728c */ /* 0x000fc8000bf01270 */
[----:B------:R-:W-:-:S12]  /*9a40*/  USEL UR4, UR4, UR9, UP0 ;  /* 0x0000000904047287 */ /* 0x000fd80008000000 */
.L_x_6309:
        /* <DEDUP_REMOVED lines=32> */
.L_x_6313:
[----:B------:R-:W-:-:S11]  /*9c50*/  UISETP.NE.AND UP0, UPT, UR5, 0x1, UPT ;  /* 0x000000010500788c */ /* 0x000fd6000bf05270 */
[----:B------:R-:W-:Y:S02]  /*9c60*/  @UP0 ULDC.64 UR10, c[0x0][0xae0] ;  /* 0x0002b800000a0ab9 */ /* 0x000fe40000000a00 */
[----:B------:R-:W-:-:S04]  /*9c70*/  UIMAD.WIDE.U32 UR6, UR8, UR10, URZ ;  /* 0x0000000a080672a5 */ /* 0x000fc8000f8e003f */
[----:B------:R-:W-:-:S12]  /*9c80*/  @UP0 USHF.R.U32.HI UR8, URZ, UR11, UR7 ;  /* 0x0000000b3f080299 */ /* 0x000fd80008011607 */
.L_x_6314:
[----:B------:R-:W-:-:S04]  /*9c90*/  UIMAD UR5, UR8, UR5, URZ ;  /* 0x00000005080572a4 */ /* 0x000fc8000f8e023f */
[----:B------:R-:W-:-:S04]  /*9ca0*/  UISETP.LT.AND UP0, UPT, UR4, UR5, UPT ;  /* 0x000000050400728c */ /* 0x000fc8000bf01270 */
[----:B------:R-:W-:-:S12]  /*9cb0*/  USEL UR4, UR4, UR5, !UP0 ;  /* 0x0000000504047287 */ /* 0x000fd8000c000000 */
.L_x_6312:
        /* <DEDUP_REMOVED lines=17> */
[----:B------:R-:W-:Y:S01]  /*9dd0*/  IMAD.MOV.U32 R7, RZ, RZ, 0x40000040 ;  /* 0x40000040ff077424 */ /* 0x000fe200078e00ff */
        /* <DEDUP_REMOVED lines=83> */
.L_x_6316:
        /* <DEDUP_REMOVED lines=12> */
.L_x_6315:
        /* <DEDUP_REMOVED lines=34> */
[----:B------:R-:W-:Y:S01]  /*a5f0*/  IMAD.MOV.U32 R28, RZ, RZ, RZ ;  /* 0x000000ffff1c7224 */ /* 0x000fe200078e00ff */
[----:B------:R-:W-:Y:S01]  /*a600*/  LOP3.LUT R4, R4, R3, RZ, 0x3c, !PT ;  /* 0x0000000304047212 */ /* 0x000fe200078e3cff */
[----:B------:R-:W-:Y:S01]  /*a610*/  VIADD R204, R52, 0xffffff80 ;  /* 0xffffff8034cc7836 */ /* 0x000fe20000000000 */
[----:B------:R4:W-:Y:S01]  /*a620*/  STL.128 [R1+0x100], R8 ;  /* 0x0001000801007387 */ /* 0x0009e20000100c00 */
[----:B------:R-:W-:Y:S02]  /*a630*/  BSSY B0, `(.L_x_6317) ;  /* 0x000001e000007945 */ /* 0x000fe40003800000 */
        /* <DEDUP_REMOVED lines=13> */
[----:B------:R-:W-:Y:S02]  /*a710*/  IMAD.U32 R24, RZ, RZ, UR49 ;  /* 0x00000031ff187e24 */ /* 0x000fe4000f8e00ff */
[----:B------:R1:W-:Y:S02]  /*a720*/  STL.64 [R1+0xa0], R10 ;  /* 0x0000a00a01007387 */ /* 0x0003e40000100a00 */
[----:B------:R-:W-:-:S02]  /*a730*/  IMAD.X R15, RZ, RZ, R25, P0 ;  /* 0x000000ffff0f7224 */ /* 0x000fc400000e0619 */
[----:B------:R-:W-:Y:S02]  /*a740*/  IMAD.U32 R25, RZ, RZ, UR50 ;  /* 0x00000032ff197e24 */ /* 0x000fe4000f8e00ff */
[----:B-----5:R-:W-:Y:S01]  /*a750*/  IMAD.MOV.U32 R27, RZ, RZ, R4 ;  /* 0x000000ffff1b7224 */ /* 0x020fe200078e0004 */
[----:B------:R1:W-:Y:S01]  /*a760*/  STL.64 [R1+0xa8], R14 ;  /* 0x0000a80e01007387 */ /* 0x0003e20000100a00 */
[----:B------:R-:W-:-:S03]  /*a770*/  IMAD.MOV.U32 R29, RZ, RZ, R5 ;  /* 0x000000ffff1d7224 */ /* 0x000fc600078e0005 */
        /* <DEDUP_REMOVED lines=9> */
.L_x_6530:
[----:B------:R-:W-:Y:S05]  /*a810*/  BSYNC B0 ;  /* 0x0000000000007941 */ /* 0x000fea0003800000 */
.L_x_6317:
[----:B------:R-:W2:Y:S04]  /*a820*/  LDL R30, [R1+0x414] ;  /* 0x00041400011e7983 */ /* 0x000ea80000100800 */
[----:B------:R-:W3:Y:S04]  /*a830*/  LDL R29, [R1+0x418] ;  /* 0x00041800011d7983 */ /* 0x000ee80000100800 */
[----:B------:R-:W4:Y:S04]  /*a840*/  LDL R28, [R1] ;  /* 0x00000000011c7983 */ /* 0x000f280000100800 */
[----:B------:R1:W5:Y:S01]  /*a850*/  LDL.64 R10, [R1+0x1c0] ;  /* 0x0001c000010a7983 */ /* 0x0003620000100a00 */
[C---:B0-----:R-:W-:Y:S01]  /*a860*/  IADD3 R0, P0, R2.reuse, 0xc8, RZ ;  /* 0x000000c802007810 */ /* 0x041fe20007f1e0ff */
[----:B------:R-:W-:Y:S01]  /*a870*/  IMAD.MOV.U32 R26, RZ, RZ, R34 ;  /* 0x000000ffff1a7224 */ /* 0x000fe200078e0022 */
[----:B------:R-:W-:Y:S01]  /*a880*/  IADD3 R8, P2, R2, 0xb8, RZ ;  /* 0x000000b802087810 */ /* 0x000fe20007f5e0ff */
[----:B------:R-:W-:Y:S01]  /*a890*/  IMAD.MOV.U32 R27, RZ, RZ, R41 ;  /* 0x000000ffff1b7224 */ /* 0x000fe200078e0029 */
[----:B------:R-:W-:Y:S01]  /*a8a0*/  BSSY B0, `(.L_x_6319) ;  /* 0x0000036000007945 */ /* 0x000fe20003800000 */
        /* <DEDUP_REMOVED lines=19> */
[----:B------:R-:W-:Y:S02]  /*a9e0*/  IMAD.MOV.U32 R25, RZ, RZ, R3 ;  /* 0x000000ffff197224 */ /* 0x000fe400078e0003 */
[--C-:B-1----:R-:W-:Y:S02]  /*a9f0*/  IMAD.X R13, RZ, RZ, R18.reuse, P2 ;  /* 0x000000ffff0d7224 */ /* 0x102fe400010e0612 */
[----:B------:R-:W-:Y:S01]  /*aa00*/  IMAD.X R3, RZ, RZ, R18, P1 ;  /* 0x000000ffff037224 */ /* 0x000fe200008e0612 */
[----:B------:R0:W-:Y:S01]  /*aa10*/  STL.128 [R1+0x130], R24 ;  /* 0x0001301801007387 */ /* 0x0001e20000100c00 */
[----:B------:R-:W-:Y:S01]  /*aa20*/  IADD3 R12, P1, R2, 0x100, RZ ;  /* 0x00000100020c7810 */ /* 0x000fe20007f3e0ff */
[----:B0-----:R-:W-:-:S02]  /*aa30*/  IMAD.MOV.U32 R24, RZ, RZ, R35 ;  /* 0x000000ffff187224 */ /* 0x001fc400078e0023 */
[----:B------:R-:W-:Y:S02]  /*aa40*/  IMAD.MOV.U32 R25, RZ, RZ, R48 ;  /* 0x000000ffff197224 */ /* 0x000fe400078e0030 */
[----:B------:R-:W-:Y:S02]  /*aa50*/  IMAD.MOV.U32 R26, RZ, RZ, R37 ;  /* 0x000000ffff1a7224 */ /* 0x000fe400078e0025 */
[----:B------:R-:W-:Y:S02]  /*aa60*/  IMAD.MOV.U32 R27, RZ, RZ, R50 ;  /* 0x000000ffff1b7224 */ /* 0x000fe400078e0032 */
[----:B------:R-:W-:-:S03]  /*aa70*/  IMAD.MOV.U32 R35, RZ, RZ, R13 ;  /* 0x000000ffff237224 */ /* 0x000fc600078e000d */
[----:B------:R0:W-:Y:S04]  /*aa80*/  STL.128 [R1+0x140], R24 ;  /* 0x0001401801007387 */ /* 0x0001e80000100c00 */
[----:B------:R-:W-:Y:S01]  /*aa90*/  STL.128 [R1+0x190], R32 ;  /* 0x0001902001007387 */ /* 0x000fe20000100c00 */
[----:B0-----:R-:W-:Y:S02]  /*aaa0*/  IMAD.MOV.U32 R26, RZ, RZ, R20 ;  /* 0x000000ffff1a7224 */ /* 0x001fe400078e0014 */
[----:B------:R-:W-:Y:S02]  /*aab0*/  IMAD.MOV.U32 R27, RZ, RZ, R21 ;  /* 0x000000ffff1b7224 */ /* 0x000fe400078e0015 */
[----:B------:R-:W-:Y:S01]  /*aac0*/  IMAD.MOV.U32 R24, RZ, RZ, R0 ;  /* 0x000000ffff187224 */ /* 0x000fe200078e0000 */
[----:B------:R-:W-:Y:S01]  /*aad0*/  IADD3 R0, P0, R2, 0x118, RZ ;  /* 0x0000011802007810 */ /* 0x000fe20007f1e0ff */
[----:B------:R-:W-:-:S02]  /*aae0*/  IMAD.MOV.U32 R25, RZ, RZ, R3 ;  /* 0x000000ffff197224 */ /* 0x000fc400078e0003 */
[--C-:B------:R-:W-:Y:S02]  /*aaf0*/  IMAD.X R3, RZ, RZ, R18.reuse, P1 ;  /* 0x000000ffff037224 */ /* 0x100fe400008e0612 */
[----:B------:R-:W-:Y:S01]  /*ab00*/  IMAD.X R13, RZ, RZ, R18, P0 ;  /* 0x000000ffff0d7224 */ /* 0x000fe200000e0612 */
[----:B------:R0:W-:Y:S02]  /*ab10*/  STL.128 [R1+0x180], R24 ;  /* 0x0001801801007387 */ /* 0x0001e40000100c00 */
[----:B0-----:R-:W-:Y:S02]  /*ab20*/  IMAD.MOV.U32 R24, RZ, RZ, R12 ;  /* 0x000000ffff187224 */ /* 0x001fe400078e000c */
[----:B------:R-:W-:Y:S02]  /*ab30*/  IMAD.MOV.U32 R25, RZ, RZ, R3 ;  /* 0x000000ffff197224 */ /* 0x000fe400078e0003 */
[----:B--2---:R-:W-:Y:S02]  /*ab40*/  IMAD.MOV.U32 R27, RZ, RZ, R30 ;  /* 0x000000ffff1b7224 */ /* 0x004fe400078e001e */
[----:B---3--:R-:W-:-:S05]  /*ab50*/  IMAD.MOV.U32 R26, RZ, RZ, R29 ;  /* 0x000000ffff1a7224 */ /* 0x008fca00078e001d */
[----:B------:R0:W-:Y:S02]  /*ab60*/  STL.128 [R1+0x1a0], R24 ;  /* 0x0001a01801007387 */ /* 0x0001e40000100c00 */
[----:B0-----:R-:W-:Y:S02]  /*ab70*/  IMAD.MOV.U32 R24, RZ, RZ, R38 ;  /* 0x000000ffff187224 */ /* 0x001fe400078e0026 */
[----:B------:R-:W-:Y:S02]  /*ab80*/  IMAD.MOV.U32 R25, RZ, RZ, R51 ;  /* 0x000000ffff197224 */ /* 0x000fe400078e0033 */
[----:B------:R-:W-:Y:S01]  /*ab90*/  IMAD.MOV.U32 R26, RZ, RZ, R0 ;  /* 0x000000ffff1a7224 */ /* 0x000fe200078e0000 */
[----:B----4-:R-:W-:Y:S01]  /*aba0*/  LOP3.LUT R0, R28, 0x1, RZ, 0xfc, !PT ;  /* 0x000000011c007812 */ /* 0x010fe200078efcff */
[----:B------:R-:W-:-:S03]  /*abb0*/  IMAD.MOV.U32 R27, RZ, RZ, R13 ;  /* 0x000000ffff1b7224 */ /* 0x000fc600078e000d */
[----:B------:R-:W-:Y:S02]  /*abc0*/  ISETP.NE.AND P1, PT, R0, 0x3, PT ;  /* 0x000000030000780c */ /* 0x000fe40003f25270 */
[----:B------:R0:W-:Y:S11]  /*abd0*/  STL.128 [R1+0x1b0], R24 ;  /* 0x0001b01801007387 */ /* 0x0001f60000100c00 */
[----:B------:R-:W-:Y:S05]  /*abe0*/  @!P1 BRA `(.L_x_6320) ;  /* 0x0000000000049947 */ /* 0x000fea0003800000 */
[----:B------:R-:W-:Y:S01]  /*abf0*/  BPT.TRAP 0x1 ;  /* 0x000000040000795c */ /* 0x000fe20000300000 */
.L_x_6320:
[----:B------:R-:W-:Y:S05]  /*ac00*/  BSYNC B0 ;  /* 0x0000000000007941 */ /* 0x000fea0003800000 */
.L_x_6319:
[----:B------:R-:W2:Y:S01]  /*ac10*/  LDL.64 R12, [R1+0x18] ;  /* 0x00001800010c7983 */ /* 0x000ea20000100a00 */
[----:B-----5:R-:W-:Y:S01]  /*ac20*/  SHF.L.U32 R11, R11, 0x1f, RZ ;  /* 0x0000001f0b0b7819 */ /* 0x020fe200000006ff */
[----:B------:R-:W-:Y:S01]  /*ac30*/  BSSY B0, `(.L_x_6321) ;  /* 0x0000006000007945 */ /* 0x000fe20003800000 */
[----:B--2---:R-:W-:-:S05]  /*ac40*/  MOV R3, R12 ;  /* 0x0000000c00037202 */ /* 0x004fca0000000f00 */
[----:B------:R-:W-:-:S04]  /*ac50*/  IMAD R10, R10, 0x8, R3 ;  /* 0x000000080a0a7824 */ /* 0x000fc800078e0203 */
[----:B------:R1:W2:Y:S01]  /*ac60*/  SYNCS.PHASECHK.TRANS64.TRYWAIT P0, [R10+URZ], R11 ;  /* 0x0000000b0a0075a7 */ /* 0x0002a2000800017f */
[----:B------:R-:W-:Y:S05]  /*ac70*/  @!P1 BRA `(.L_x_6322) ;  /* 0x0000000000049947 */ /* 0x000fea0003800000 */
[----:B------:R-:W-:Y:S01]  /*ac80*/  BPT.TRAP 0x1 ;  /* 0x000000040000795c */ /* 0x000fe20000300000 */
.L_x_6322:
[----:B------:R-:W-:Y:S05]  /*ac90*/  BSYNC B0 ;  /* 0x0000000000007941 */ /* 0x000fea0003800000 */
.L_x_6321:
[----:B------:R-:W-:Y:S04]  /*aca0*/  BSSY B0, `(.L_x_6323) ;  /* 0x0000004000007945 */ /* 0x000fe80003800000 */
[----:B--2---:R-:W-:Y:S05]  /*acb0*/  @P0 BRA `(.L_x_6324) ;  /* 0x0000000000080947 */ /* 0x004fea0003800000 */
[----:B------:R-:W2:Y:S02]  /*acc0*/  SYNCS.PHASECHK.TRANS64.TRYWAIT P0, [R10+URZ], R11 ;  /* 0x0000000b0a0075a7 */ /* 0x000ea4000800017f */
[----:B--2---:R-:W-:Y:S05]  /*acd0*/  @!P0 BRA `(.L_x_6325) ;  /* 0x00000204006c8947 */ /* 0x004fea0003800000 */
.L_x_6324:
[----:B------:R-:W-:Y:S05]  /*ace0*/  BSYNC B0 ;  /* 0x0000000000007941 */ /* 0x000fea0003800000 */
.L_x_6323:
[----:B------:R-:W3:Y:S04]  /*acf0*/  LDL R15, [R1+0x1c0] ;  /* 0x0001c000010f7983 */ /* 0x000ee80000100800 */
[----:B-12---:R-:W3:Y:S01]  /*ad00*/  LDL.64 R10, [R1+0x80] ;  /* 0x00008000010a7983 */ /* 0x006ee20000100a00 */
[----:B------:R-:W-:Y:S05]  /*ad10*/  WARPSYNC.ALL ;  /* 0x0000000000007948 */ /* 0x000fea0003800000 */
[----:B0-----:R-:W2:Y:S04]  /*ad20*/  LDL.64 R24, [R1+0x78] ;  /* 0x0000780001187983 */ /* 0x001ea80000100a00 */
[----:B------:R-:W4:Y:S04]  /*ad30*/  LDL.64 R12, [R1+0x78] ;  /* 0x00007800010c7983 */ /* 0x000f280000100a00 */
[----:B------:R-:W5:Y:S04]  /*ad40*/  LDL.64 R20, [R1+0x78] ;  /* 0x0000780001147983 */ /* 0x000f680000100a00 */
[----:B------:R-:W5:Y:S01]  /*ad50*/  LDL.64 R56, [R1+0x78] ;  /* 0x0000780001387983 */ /* 0x000f620000100a00 */
[----:B---3--:R-:W-:Y:S01]  /*ad60*/  IMAD R10, R15, 0x200, R10 ;  /* 0x000002000f0a7824 */ /* 0x008fe200078e020a */
[----:B------:R-:W-:-:S02]  /*ad70*/  R2UR UR7, R11 ;  /* 0x000000000b0772ca */ /* 0x000fc400000e0000 */
[----:B------:R-:W3:Y:S01]  /*ad80*/  LDL R3, [R1+0x1cc] ;  /* 0x0001cc0001037983 */ /* 0x000ee20000100800 */
[C---:B------:R-:W-:Y:S01]  /*ad90*/  VIADD R14, R10.reuse, 0x2 ;  /* 0x000000020a0e7836 */ /* 0x040fe20000000000 */
[----:B------:R-:W-:Y:S01]  /*ada0*/  R2UR UR6, R10 ;  /* 0x000000000a0672ca */ /* 0x000fe200000e0000 */
[----:B------:R-:W-:Y:S01]  /*adb0*/  IMAD.MOV.U32 R15, RZ, RZ, R11 ;  /* 0x000000ffff0f7224 */ /* 0x000fe200078e000b */
[----:B------:R0:W-:Y:S01]  /*adc0*/  STL [R1+0x60], RZ ;  /* 0x000060ff01007387 */ /* 0x0001e20000100800 */
[----:B------:R-:W-:Y:S01]  /*add0*/  BSSY B0, `(.L_x_6326) ;  /* 0x000002c000007945 */ /* 0x000fe20003800000 */
[----:B--2---:R-:W-:Y:S02]  /*ade0*/  R2UR UR4, R24 ;  /* 0x00000000180472ca */ /* 0x004fe400000e0000 */
        /* <DEDUP_REMOVED lines=12> */
[----:B---3--:R-:W-:Y:S01]  /*aeb0*/  LEA.HI R0, R3, R3, RZ, 0x1 ;  /* 0x0000000303007211 */ /* 0x008fe200078f08ff */
        /* <DEDUP_REMOVED lines=29> */
.L_x_6531:
[----:B------:R-:W-:Y:S05]  /*b090*/  BSYNC B0 ;  /* 0x0000000000007941 */ /* 0x000fea0003800000 */
.L_x_6326:
[----:B0-----:R-:W2:Y:S04]  /*b0a0*/  LDL R3, [R1+0x28] ;  /* 0x0000280001037983 */ /* 0x001ea80000100800 */
[----:B------:R0:W5:Y:S01]  /*b0b0*/  LDL.64 R10, [R1+0x1c0] ;  /* 0x0001c000010a7983 */ /* 0x0001620000100a00 */
[----:B------:R-:W-:Y:S01]  /*b0c0*/  BSSY B0, `(.L_x_6328) ;  /* 0x0000005000007945 */ /* 0x000fe20003800000 */
[----:B--2---:R-:W-:-:S04]  /*b0d0*/  LOP3.LUT R3, R3, 0x1, RZ, 0xfc, !PT ;  /* 0x0000000103037812 */ /* 0x004fc800078efcff */
[----:B------:R-:W-:-:S13]  /*b0e0*/  ISETP.NE.AND P1, PT, R3, 0x3, PT ;  /* 0x000000030300780c */ /* 0x000fda0003f25270 */
[----:B0-----:R-:W-:Y:S05]  /*b0f0*/  @!P1 BRA `(.L_x_6329) ;  /* 0x0000000000049947 */ /* 0x001fea0003800000 */
[----:B------:R-:W-:Y:S01]  /*b100*/  BPT.TRAP 0x1 ;  /* 0x000000040000795c */ /* 0x000fe20000300000 */
.L_x_6329:
[----:B------:R-:W-:Y:S05]  /*b110*/  BSYNC B0 ;  /* 0x0000000000007941 */ /* 0x000fea0003800000 */
.L_x_6328:
        /* <DEDUP_REMOVED lines=8> */
.L_x_6331:
[----:B------:R-:W-:Y:S05]  /*b1a0*/  BSYNC B0 ;  /* 0x0000000000007941 */ /* 0x000fea0003800000 */
.L_x_6330:
[----:B------:R-:W-:Y:S04]  /*b1b0*/  BSSY B0, `(.L_x_6332) ;  /* 0x0000004000007945 */ /* 0x000fe80003800000 */
[----:B-1----:R-:W-:Y:S05]  /*b1c0*/  @P0 BRA `(.L_x_6333) ;  /* 0x0000000000080947 */ /* 0x002fea0003800000 */
[----:B------:R-:W1:Y:S02]  /*b1d0*/  SYNCS.PHASECHK.TRANS64.TRYWAIT P0, [R10+URZ], R11 ;  /* 0x0000000b0a0075a7 */ /* 0x000e64000800017f */
[----:B-1----:R-:W-:Y:S05]  /*b1e0*/  @!P0 BRA `(.L_x_6334) ;  /* 0x0000020000548947 */ /* 0x002fea0003800000 */
.L_x_6333:
[----:B------:R-:W-:Y:S05]  /*b1f0*/  BSYNC B0 ;  /* 0x0000000000007941 */ /* 0x000fea0003800000 */
.L_x_6332:
        /* <DEDUP_REMOVED lines=439> */
.L_x_6336:
[----:B------:R-:W-:Y:S05]  /*cd70*/  BSYNC B0 ;  /* 0x0000000000007941 */ /* 0x000fea0003800000 */
.L_x_6335:
        /* <DEDUP_REMOVED lines=66> */
.L_x_6340:
[----:B------:R-:W-:-:S13]  /*d1a0*/  ISETP.NE.AND P0, PT, R13, 0x1, PT ;  /* 0x000000010d00780c */ /* 0x000fda0003f05270 */
[----:B------:R-:W-:-:S05]  /*d1b0*/  @P0 IMAD.HI.U32 R12, R11, R14, RZ ;  /* 0x0000000e0b0c0227 */ /* 0x000fca00078e00ff */
[----:B------:R-:W-:-:S07]  /*d1c0*/  @P0 SHF.R.U32.HI R11, RZ, R15, R12 ;  /* 0x0000000fff0b0219 */ /* 0x000fce000001160c */
.L_x_6341:
[----:B------:R-:W-:Y:S05]  /*d1d0*/  BSYNC B1 ;  /* 0x0000000000017941 */ /* 0x000fea0003800000 */
.L_x_6339:
[----:B------:R-:W-:-:S04]  /*d1e0*/  IMAD R11, R11, R13, -UR4 ;  /* 0x800000040b0b7e24 */ /* 0x000fc8000f8e020d */
[----:B------:R-:W-:-:S05]  /*d1f0*/  IMAD R12, R10, -0x2, R11 ;  /* 0xfffffffe0a0c7824 */ /* 0x000fca00078e020b */
[----:B------:R-:W-:Y:S02]  /*d200*/  VIMNMX R3, R3, R12, !PT ;  /* 0x0000000c03037248 */ /* 0x000fe40007fe0100 */
[----:B------:R-:W-:-:S07]  /*d210*/  VIADDMNMX R8, R12, R13, R8, PT ;  /* 0x0000000d0c087246 */ /* 0x000fce0003800108 */
.L_x_6338:
[----:B------:R-:W-:Y:S05]  /*d220*/  BSYNC B0 ;  /* 0x0000000000007941 */ /* 0x000fea0003800000 */
.L_x_6337:
        /* <DEDUP_REMOVED lines=90> */
.L_x_6345:
[----:B------:R-:W-:-:S13]  /*d7d0*/  ISETP.NE.AND P6, PT, R13, 0x1, PT ;  /* 0x000000010d00780c */ /* 0x000fda0003fc5270 */
[----:B------:R-:W-:-:S05]  /*d7e0*/  @P6 IMAD.HI.U32 R14, R56, R14, RZ ;  /* 0x0000000e380e6227 */ /* 0x000fca00078e00ff */
[----:B------:R-:W-:-:S07]  /*d7f0*/  @P6 SHF.R.U32.HI R56, RZ, R15, R14 ;  /* 0x0000000fff386219 */ /* 0x000fce000001160e */
.L_x_6346:
[----:B------:R-:W-:Y:S05]  /*d800*/  BSYNC B1 ;  /* 0x0000000000017941 */ /* 0x000fea0003800000 */
.L_x_6344:
[----:B------:R-:W-:-:S04]  /*d810*/  IMAD R11, R56, R13, -UR4 ;  /* 0x80000004380b7e24 */ /* 0x000fc8000f8e020d */
[----:B------:R-:W-:-:S05]  /*d820*/  IMAD R10, R10, -0x2, R11 ;  /* 0xfffffffe0a0a7824 */ /* 0x000fca00078e020b */
[----:B------:R-:W-:Y:S02]  /*d830*/  VIADDMNMX R8, R10, R13, R8, PT ;  /* 0x0000000d0a087246 */ /* 0x000fe40003800108 */
[----:B------:R-:W-:-:S07]  /*d840*/  VIMNMX R3, R3, R10, !PT ;  /* 0x0000000a03037248 */ /* 0x000fce0007fe0100 */
.L_x_6343:
[----:B------:R-:W-:Y:S05]  /*d850*/  BSYNC B0 ;  /* 0x0000000000007941 */ /* 0x000fea0003800000 */
.L_x_6342:
[----:B------:R-:W-:Y:S01]  /*d860*/  ISETP.GT.AND P0, PT, R3, 0x1, !P0 ;  /* 0x000000010300780c */ /* 0x000fe20004704270 */
[----:B------:R-:W2:Y:S01]  /*d870*/  LDL R20, [R1+0x400] ;  /* 0x0004000001147983 */ /* 0x000ea20000100800 */
[----:B------:R-:W-:Y:S02]  /*d880*/  FMNMX.FTZ R0, R24, R60, !PT ;  /* 0x0000003c18007209 */ /* 0x000fe40007810000 */
[----:B------:R-:W-:Y:S01]  /*d890*/  ISETP.LT.OR P0, PT, R8, 0x2, P0 ;  /* 0x000000020800780c */ /* 0x000fe20000701670 */
[----:B------:R-:W3:Y:S01]  /*d8a0*/  LDL.64 R14, [R1+0x110] ;  /* 0x00011000010e7983 */ /* 0x000ee20000100a00 */
[----:B------:R-:W-:Y:S02]  /*d8b0*/  FMNMX.FTZ R0, R28, R0, !PT ;  /* 0x000000001c007209 */ /* 0x000fe40007810000 */
[----:B------:R-:W-:Y:S01]  /*d8c0*/  FSEL R27, R27, -INF , !P0 ;  /* 0xff8000001b1b7808 */ /* 0x000fe20004000000 */
[----:B------:R-:W4:Y:S01]  /*d8d0*/  LDL R81, [R1+0x1c0] ;  /* 0x0001c00001517983 */ /* 0x000f220000100800 */
[----:B------:R-:W-:-:S02]  /*d8e0*/  ISETP.NE.AND P0, PT, R25, RZ, PT ;  /* 0x000000ff1900720c */ /* 0x000fc40003f05270 */
[C---:B------:R-:W-:Y:S01]  /*d8f0*/  ISETP.GT.AND P1, PT, R3.reuse, 0x8, !P1 ;  /* 0x000000080300780c */ /* 0x040fe20004f24270 */
[----:B------:R-:W4:Y:S01]  /*d900*/  LDL R56, [R1+0x20c] ;  /* 0x00020c0001387983 */ /* 0x000f220000100800 */
[----:B------:R-:W-:Y:S02]  /*d910*/  ISETP.GT.AND P0, PT, R3, 0x9, !P0 ;  /* 0x000000090300780c */ /* 0x000fe40004704270 */
[----:B------:R-:W-:Y:S01]  /*d920*/  FMNMX.FTZ R0, R62, R0, !PT ;  /* 0x000000003e007209 */ /* 0x000fe20007810000 */
[----:B------:R-:W4:Y:S01]  /*d930*/  LDL R74, [R1+0x230] ;  /* 0x00023000014a7983 */ /* 0x000f220000100800 */
[C---:B------:R-:W-:Y:S02]  /*d940*/  ISETP.LT.OR P0, PT, R8.reuse, 0xa, P0 ;  /* 0x0000000a0800780c */ /* 0x040fe40000701670 */
[----:B------:R-:W-:Y:S01]  /*d950*/  ISETP.LT.OR P1, PT, R8, 0x9, P1 ;  /* 0x000000090800780c */ /* 0x000fe20000f21670 */
[----:B------:R-:W4:Y:S01]  /*d960*/  LDL R76, [R1+0x234] ;  /* 0x00023400014c7983 */ /* 0x000f220000100800 */
[----:B------:R-:W-:-:S02]  /*d970*/  FSEL R31, R31, -INF , !P0 ;  /* 0xff8000001f1f7808 */ /* 0x000fc40004000000 */
[----:B------:R-:W-:Y:S01]  /*d980*/  ISETP.NE.AND P0, PT, R61, RZ, PT ;  /* 0x000000ff3d00720c */ /* 0x000fe20003f05270 */
[----:B------:R-:W4:Y:S01]  /*d990*/  LDL R78, [R1+0x238] ;  /* 0x00023800014e7983 */ /* 0x000f220000100800 */
[----:B------:R-:W-:Y:S02]  /*d9a0*/  FMNMX.FTZ R0, R32, R0, !PT ;  /* 0x0000000020007209 */ /* 0x000fe40007810000 */
[----:B------:R-:W-:Y:S01]  /*d9b0*/  ISETP.GT.AND P0, PT, R3, 0x10, !P0 ;  /* 0x000000100300780c */ /* 0x000fe20004704270 */
[----:B------:R-:W4:Y:S01]  /*d9c0*/  LDL R80, [R1+0x23c] ;  /* 0x00023c0001507983 */ /* 0x000f220000100800 */
[----:B------:R-:W-:Y:S02]  /*d9d0*/  FSEL R30, R30, -INF , !P1 ;  /* 0xff8000001e1e7808 */ /* 0x000fe40004800000 */
[----:B------:R-:W-:Y:S01]  /*d9e0*/  ISETP.LT.OR P0, PT, R8, 0x11, P0 ;  /* 0x000000110800780c */ /* 0x000fe20000701670 */
[----:B------:R-:W4:Y:S01]  /*d9f0*/  LDL R82, [R1+0x240] ;  /* 0x0002400001527983 */ /* 0x000f220000100800 */
[----:B------:R-:W-:-:S02]  /*da00*/  ISETP.NE.AND P1, PT, R63, RZ, PT ;  /* 0x000000ff3f00720c */ /* 0x000fc40003f25270 */
[----:B------:R-:W-:Y:S01]  /*da10*/  FSEL R34, R34, -INF , !P0 ;  /* 0xff80000022227808 */ /* 0x000fe20004000000 */
[----:B------:R-:W4:Y:S01]  /*da20*/  LDL R84, [R1+0x244] ;  /* 0x0002440001547983 */ /* 0x000f220000100800 */
[----:B------:R-:W-:Y:S02]  /*da30*/  ISETP.NE.AND P0, PT, R29, RZ, PT ;  /* 0x000000ff1d00720c */ /* 0x000fe40003f05270 */
[----:B------:R-:W-:Y:S01]  /*da40*/  FMNMX.FTZ R0, R64, R0, !PT ;  /* 0x0000000040007209 */ /* 0x000fe20007810000 */
[----:B------:R-:W4:Y:S01]  /*da50*/  LDL R86, [R1+0x248] ;  /* 0x0002480001567983 */ /* 0x000f220000100800 */
[----:B------:R-:W-:Y:S02]  /*da60*/  ISETP.GT.AND P0, PT, R3, 0x11, !P0 ;  /* 0x000000110300780c */ /* 0x000fe40004704270 */
[----:B------:R-:W-:Y:S01]  /*da70*/  FMNMX.FTZ R0, R36, R0, !PT ;  /* 0x0000000024007209 */ /* 0x000fe20007810000 */
[----:B------:R-:W4:Y:S01]  /*da80*/  LDL R88, [R1+0x24c] ;  /* 0x00024c0001587983 */ /* 0x000f220000100800 */
[----:B------:R-:W-:-:S02]  /*da90*/  ISETP.LT.OR P0, PT, R8, 0x12, P0 ;  /* 0x000000120800780c */ /* 0x000fc40000701670 */
[----:B------:R-:W-:Y:S01]  /*daa0*/  FMNMX.FTZ R0, R66, R0, !PT ;  /* 0x0000000042007209 */ /* 0x000fe20007810000 */
[----:B------:R-:W4:Y:S01]  /*dab0*/  LDL R90, [R1+0x250] ;  /* 0x00025000015a7983 */ /* 0x000f220000100800 */
[----:B------:R-:W-:Y:S02]  /*dac0*/  FSEL R35, R35, -INF , !P0 ;  /* 0xff80000023237808 */ /* 0x000fe40004000000 */
[----:B------:R-:W-:Y:S01]  /*dad0*/  ISETP.NE.AND P0, PT, R33, RZ, PT ;  /* 0x000000ff2100720c */ /* 0x000fe20003f05270 */
[----:B------:R-:W4:Y:S01]  /*dae0*/  LDL R92, [R1+0x254] ;  /* 0x00025400015c7983 */ /* 0x000f220000100800 */
[----:B------:R-:W-:Y:S02]  /*daf0*/  FMNMX.FTZ R0, R40, R0, !PT ;  /* 0x0000000028007209 */ /* 0x000fe40007810000 */
[----:B------:R-:W-:Y:S01]  /*db00*/  ISETP.GT.AND P0, PT, R3, 0x18, !P0 ;  /* 0x000000180300780c */ /* 0x000fe20004704270 */
[----:B------:R-:W4:Y:S01]  /*db10*/  LDL R94, [R1+0x258] ;  /* 0x00025800015e7983 */ /* 0x000f220000100800 */
[----:B------:R-:W-:-:S02]  /*db20*/  FMNMX.FTZ R0, R68, R0, !PT ;  /* 0x0000000044007209 */ /* 0x000fc40007810000 */
[----:B------:R-:W-:Y:S01]  /*db30*/  ISETP.LT.OR P0, PT, R8, 0x19, P0 ;  /* 0x000000190800780c */ /* 0x000fe20000701670 */
[----:B------:R-:W4:Y:S01]  /*db40*/  LDL R96, [R1+0x25c] ;  /* 0x00025c0001607983 */ /* 0x000f220000100800 */
[----:B------:R-:W-:Y:S02]  /*db50*/  FMNMX.FTZ R0, R44, R0, !PT ;  /* 0x000000002c007209 */ /* 0x000fe40007810000 */
[----:B------:R-:W-:Y:S01]  /*db60*/  FSEL R38, R38, -INF , !P0 ;  /* 0xff80000026267808 */ /* 0x000fe20004000000 */
[----:B------:R-:W4:Y:S01]  /*db70*/  LDL R98, [R1+0x260] ;  /* 0x0002600001627983 */ /* 0x000f220000100800 */
[----:B------:R-:W-:Y:S02]  /*db80*/  ISETP.GT.AND P0, PT, R3, 0x19, !P1 ;  /* 0x000000190300780c */ /* 0x000fe40004f04270 */
[----:B------:R-:W-:Y:S01]  /*db90*/  ISETP.NE.AND P6, PT, R12, RZ, PT ;  /* 0x000000ff0c00720c */ /* 0x000fe20003fc5270 */
        /* <DEDUP_REMOVED lines=16> */
[----:B------:R-:W-:Y:S02]  /*dca0*/  ISETP.GT.AND P0, PT, R3, RZ, !P6 ;  /* 0x000000ff0300720c */ /* 0x000fe40007704270 */
[----:B------:R-:W-:Y:S01]  /*dcb0*/  FMNMX.FTZ R10, R58, R0, !PT ;  /* 0x000000003a0a7209 */ /* 0x000fe20007810000 */
[----:B------:R-:W4:Y:S01]  /*dcc0*/  LDL R112, [R1+0x27c] ;  /* 0x00027c0001707983 */ /* 0x000f220000100800 */
[----:B------:R-:W-:-:S02]  /*dcd0*/  ISETP.LT.OR P0, PT, R8, 0x1, P0 ;  /* 0x000000010800780c */ /* 0x000fc40000701670 */
[----:B------:R-:W-:Y:S01]  /*dce0*/  ISETP.NE.AND P1, PT, R41, RZ, PT ;  /* 0x000000ff2900720c */ /* 0x000fe20003f25270 */
[----:B------:R-:W0:Y:S01]  /*dcf0*/  SHFL.BFLY PT, R13, R10, 0x2, 0x1f ;  /* 0x0c401f000a0d7f89 */ /* 0x000e2200000e0000 */
[----:B------:R-:W-:Y:S02]  /*dd00*/  FSEL R26, R26, -INF , !P0 ;  /* 0xff8000001a1a7808 */ /* 0x000fe40004000000 */
[----:B------:R-:W-:Y:S01]  /*dd10*/  ISETP.NE.AND P0, PT, R65, RZ, PT ;  /* 0x000000ff4100720c */ /* 0x000fe20003f05270 */
[----:B------:R-:W4:Y:S01]  /*dd20*/  LDL R114, [R1+0x280] ;  /* 0x0002800001727983 */ /* 0x000f220000100800 */
[----:B------:R-:W-:Y:S02]  /*dd30*/  FMNMX.FTZ R11, R26, R27, !PT ;  /* 0x0000001b1a0b7209 */ /* 0x000fe40007810000 */
[----:B------:R-:W-:Y:S01]  /*dd40*/  ISETP.GT.AND P0, PT, R3, 0x21, !P0 ;  /* 0x000000210300780c */ /* 0x000fe20004704270 */
[----:B------:R-:W4:Y:S01]  /*dd50*/  LDL R116, [R1+0x284] ;  /* 0x0002840001747983 */ /* 0x000f220000100800 */
[----:B------:R-:W-:-:S02]  /*dd60*/  FMNMX.FTZ R0, R30, R11, !PT ;  /* 0x0000000b1e007209 */ /* 0x000fc40007810000 */
[----:B------:R-:W-:Y:S01]  /*dd70*/  ISETP.GT.AND P1, PT, R3, 0x28, !P1 ;  /* 0x000000280300780c */ /* 0x000fe20004f24270 */
[----:B------:R-:W4:Y:S01]  /*dd80*/  LDL R118, [R1+0x288] ;  /* 0x0002880001767983 */ /* 0x000f220000100800 */
[----:B------:R-:W-:Y:S02]  /*dd90*/  FMNMX.FTZ R11, R31, R0, !PT ;  /* 0x000000001f0b7209 */ /* 0x000fe40007810000 */
[----:B------:R-:W-:Y:S01]  /*dda0*/  ISETP.LT.OR P0, PT, R8, 0x22, P0 ;  /* 0x000000220800780c */ /* 0x000fe20000701670 */
        /* <DEDUP_REMOVED lines=10> */
[----:B------:R-:W-:Y:S02]  /*de50*/  FMNMX.FTZ R11, R39, R0, !PT ;  /* 0x00000000270b7209 */ /* 0x000fe40007810000 */
[----:B------:R-:W-:Y:S01]  /*de60*/  ISETP.GT.AND P3, PT, R3, 0x30, !P3 ;  /* 0x000000300300780c */ /* 0x000fe20005f64270 */
[----:B------:R-:W4:Y:S01]  /*de70*/  LDL R128, [R1+0x29c] ;  /* 0x00029c0001807983 */ /* 0x000f220000100800 */
[----:B------:R-:W-:-:S02]  /*de80*/  FMNMX.FTZ R0, R42, R11, !PT ;  /* 0x0000000b2a007209 */ /* 0x000fc40007810000 */
[----:B------:R-:W-:Y:S01]  /*de90*/  ISETP.LT.OR P2, PT, R8, 0x2a, P2 ;  /* 0x0000002a0800780c */ /* 0x000fe20001741670 */
[----:B------:R-:W4:Y:S01]  /*dea0*/  LDL R130, [R1+0x2a0] ;  /* 0x0002a00001827983 */ /* 0x000f220000100800 */
[----:B------:R-:W-:Y:S02]  /*deb0*/  FSEL R46, R46, -INF , !P1 ;  /* 0xff8000002e2e7808 */ /* 0x000fe40004800000 */
[----:B------:R-:W-:Y:S01]  /*dec0*/  FMNMX.FTZ R11, R43, R0, !PT ;  /* 0x000000002b0b7209 */ /* 0x000fe20007810000 */
[----:B------:R-:W4:Y:S01]  /*ded0*/  LDL R132, [R1+0x2a4] ;  /* 0x0002a40001847983 */ /* 0x000f220000100800 */
[----:B------:R-:W-:Y:S02]  /*dee0*/  ISETP.GT.AND P4, PT, R3, 0x31, !P4 ;  /* 0x000000310300780c */ /* 0x000fe40006784270 */
[----:B------:R-:W-:Y:S01]  /*def0*/  ISETP.LT.OR P3, PT, R8, 0x31, P3 ;  /* 0x000000310800780c */ /* 0x000fe20001f61670 */
[----:B------:R-:W4:Y:S01]  /*df00*/  LDL R134, [R1+0x2a8] ;  /* 0x0002a80001867983 */ /* 0x000f220000100800 */
[----:B------:R-:W-:-:S02]  /*df10*/  FSEL R47, R47, -INF , !P2 ;  /* 0xff8000002f2f7808 */ /* 0x000fc40005000000 */
[----:B------:R-:W-:Y:S01]  /*df20*/  FMNMX.FTZ R0, R46, R11, !PT ;  /* 0x0000000b2e007209 */ /* 0x000fe20007810000 */
[----:B------:R-:W4:Y:S01]  /*df30*/  LDL R136, [R1+0x2ac] ;  /* 0x0002ac0001887983 */ /* 0x000f220000100800 */
[----:B------:R-:W-:Y:S02]  /*df40*/  ISETP.NE.AND P6, PT, R45, RZ, PT ;  /* 0x000000ff2d00720c */ /* 0x000fe40003fc5270 */
[----:B0-----:R-:W-:Y:S01]  /*df50*/  FMNMX.FTZ R13, R10, R13, !PT ;  /* 0x0000000d0a0d7209 */ /* 0x001fe20007810000 */
[----:B------:R-:W4:Y:S01]  /*df60*/  LDL R138, [R1+0x2b0] ;  /* 0x0002b000018a7983 */ /* 0x000f220000100800 */
[----:B------:R-:W-:Y:S02]  /*df70*/  ISETP.GT.AND P5, PT, R3, 0x38, !P5 ;  /* 0x000000380300780c */ /* 0x000fe40006fa4270 */
[----:B------:R-:W-:Y:S01]  /*df80*/  ISETP.LT.OR P4, PT, R8, 0x32, P4 ;  /* 0x000000320800780c */ /* 0x000fe20002781670 */
[----:B------:R-:W0:Y:S01]  /*df90*/  SHFL.BFLY PT, R12, R13, 0x1, 0x1f ;  /* 0x0c201f000d0c7f89 */ /* 0x000e2200000e0000 */
[----:B------:R-:W-:-:S02]  /*dfa0*/  FSEL R50, R50, -INF , !P3 ;  /* 0xff80000032327808 */ /* 0x000fc40005800000 */
[----:B------:R-:W-:Y:S01]  /*dfb0*/  FMNMX.FTZ R11, R47, R0, !PT ;  /* 0x000000002f0b7209 */ /* 0x000fe20007810000 */
[----:B------:R-:W4:Y:S01]  /*dfc0*/  LDL R140, [R1+0x2b4] ;  /* 0x0002b400018c7983 */ /* 0x000f220000100800 */
[----:B------:R-:W-:Y:S02]  /*dfd0*/  ISETP.GT.AND P0, PT, R3, 0x39, !P6 ;  /* 0x000000390300780c */ /* 0x000fe40007704270 */
[----:B------:R-:W-:Y:S01]  /*dfe0*/  ISETP.LT.OR P5, PT, R8, 0x39, P5 ;  /* 0x000000390800780c */ /* 0x000fe20002fa1670 */
[----:B------:R-:W4:Y:S01]  /*dff0*/  LDL R142, [R1+0x2b8] ;  /* 0x0002b800018e7983 */ /* 0x000f220000100800 */
[----:B------:R-:W-:Y:S02]  /*e000*/  FSEL R51, R51, -INF , !P4 ;  /* 0xff80000033337808 */ /* 0x000fe40006000000 */
[----:B------:R-:W-:Y:S01]  /*e010*/  FMNMX.FTZ R0, R50, R11, !PT ;  /* 0x0000000b32007209 */ /* 0x000fe20007810000 */
[----:B------:R-:W4:Y:S01]  /*e020*/  LDL R144, [R1+0x2bc] ;  /* 0x0002bc0001907983 */ /* 0x000f220000100800 */
[----:B------:R-:W-:-:S02]  /*e030*/  ISETP.LT.OR P0, PT, R8, 0x3a, P0 ;  /* 0x0000003a0800780c */ /* 0x000fc40000701670 */
[----:B------:R-:W-:Y:S01]  /*e040*/  FSEL R54, R54, -INF , !P5 ;  /* 0xff80000036367808 */ /* 0x000fe20006800000 */
[----:B------:R-:W4:Y:S01]  /*e050*/  LDL R146, [R1+0x2c0] ;  /* 0x0002c00001927983 */ /* 0x000f220000100800 */
[----:B------:R-:W-:Y:S02]  /*e060*/  FMNMX.FTZ R3, R51, R0, !PT ;  /* 0x0000000033037209 */ /* 0x000fe40007810000 */
[----:B------:R-:W-:Y:S01]  /*e070*/  FSEL R55, R55, -INF , !P0 ;  /* 0xff80000037377808 */ /* 0x000fe20004000000 */
[----:B------:R-:W4:Y:S01]  /*e080*/  LDL R148, [R1+0x2c4] ;  /* 0x0002c40001947983 */ /* 0x000f220000100800 */
[----:B------:R-:W-:-:S03]  /*e090*/  FMNMX.FTZ R0, R54, R3, !PT ;  /* 0x0000000336007209 */ /* 0x000fc60007810000 */
[----:B------:R-:W4:Y:S01]  /*e0a0*/  LDL R150, [R1+0x2c8] ;  /* 0x0002c80001967983 */ /* 0x000f220000100800 */
[----:B------:R-:W-:Y:S02]  /*e0b0*/  FMNMX.FTZ R11, R55, R0, !PT ;  /* 0x00000000370b7209 */ /* 0x000fe40007810000 */
[----:B0-----:R-:W-:Y:S01]  /*e0c0*/  FMNMX.FTZ R0, R13, R12, !PT ;  /* 0x0000000c0d007209 */ /* 0x001fe20007810000 */
[----:B------:R-:W4:Y:S04]  /*e0d0*/  LDL R29, [R1+0x2d0] ;  /* 0x0002d000011d7983 */ /* 0x000f280000100800 */
[----:B------:R-:W-:Y:S04]  /*e0e0*/  STL.64 [R1+0x3e0], R10 ;  /* 0x0003e00a01007387 */ /* 0x000fe80000100a00 */
[----:B------:R-:W2:Y:S04]  /*e0f0*/  LDL R8, [R1+0x3e4] ;  /* 0x0003e40001087983 */ /* 0x000ea80000100800 */
[----:B------:R0:W-:Y:S04]  /*e100*/  STL [R1+0x3e0], R0 ;  /* 0x0003e00001007387 */ /* 0x0001e80000100800 */
        /* <DEDUP_REMOVED lines=50> */
[----:B--2---:R-:W1:Y:S01]  /*e430*/  SHFL.BFLY PT, R11, R8, 0x2, 0x1f ;  /* 0x0c401f00080b7f89 */ /* 0x004e6200000e0000 */
[----:B---3--:R-:W-:Y:S01]  /*e440*/  FMUL.FTZ R3, R20, R12 ;  /* 0x0000000c14037220 */ /* 0x008fe20000410000 */
        /* <DEDUP_REMOVED lines=24> */
[----:B------:R-:W3:Y:S03]  /*e5d0*/  LDL R32, [R1+0x1dc] ;  /* 0x0001dc0001207983 */ /* 0x000ee60000100800 */
        /* <DEDUP_REMOVED lines=65> */
[----:B------:R-:W1:Y:S01]  /*e9f0*/  MUFU.EX2 R159, R159 ;  /* 0x0000009f009f7308 */ /* 0x000e620000000800 */
        /* <DEDUP_REMOVED lines=22> */
[----:B------:R-:W4:Y:S05]  /*eb60*/  LDL R47, [R1+0x2f4] ;  /* 0x0002f400012f7983 */ /* 0x000f2a0000100800 */
[----:B------:R-:W1:Y:S01]  /*eb70*/  MUFU.EX2 R89, R89 ;  /* 0x0000005900597308 */ /* 0x000e620000000800 */
[----:B------:R-:W-:Y:S01]  /*eb80*/  FADD.FTZ R11, R109, R10 ;  /* 0x0000000a6d0b7221 */ /* 0x000fe20000010000 */
[----:B------:R-:W-:Y:S01]  /*eb90*/  FADD.FTZ R8, R91, R8 ;  /* 0x000000085b087221 */ /* 0x000fe20000010000 */
[----:B------:R-:W4:Y:S05]  /*eba0*/  LDL R51, [R1+0x2fc] ;  /* 0x0002fc0001337983 */ /* 0x000f2a0000100800 */
[----:B------:R-:W1:Y:S01]  /*ebb0*/  MUFU.EX2 R165, R165 ;  /* 0x000000a500a57308 */ /* 0x000e620000000800 */
[----:B------:R-:W-:Y:S01]  /*ebc0*/  FADD.FTZ R10, R162, R11 ;  /* 0x0000000ba20a7221 */ /* 0x000fe20000010000 */
[----:B0-----:R-:W-:Y:S01]  /*ebd0*/  FADD.FTZ R8, R163, R8 ;  /* 0x00000008a3087221 */ /* 0x001fe20000010000 */
[----:B------:R-:W4:Y:S05]  /*ebe0*/  LDL R55, [R1+0x304] ;  /* 0x0003040001377983 */ /* 0x000f2a0000100800 */
[----:B------:R-:W0:Y:S01]  /*ebf0*/  MUFU.EX2 R87, R87 ;  /* 0x0000005700577308 */ /* 0x000e220000000800 */
[----:B------:R-:W-:Y:S01]  /*ec00*/  FADD.FTZ R3, R105, R10 ;  /* 0x0000000a69037221 */ /* 0x000fe20000010000 */
[----:B-1----:R-:W-:Y:S01]  /*ec10*/  FADD.FTZ R8, R89, R8 ;  /* 0x0000000859087221 */ /* 0x002fe20000010000 */
[----:B------:R-:W4:Y:S05]  /*ec20*/  LDL R0, [R1+0x3c0] ;  /* 0x0003c00001007983 */ /* 0x000f2a0000100800 */
[----:B------:R-:W1:Y:S01]  /*ec30*/  MUFU.EX2 R167, R167 ;  /* 0x000000a700a77308 */ /* 0x000e620000000800 */
[----:B------:R-:W-:Y:S01]  /*ec40*/  FADD.FTZ R10, R164, R3 ;  /* 0x00000003a40a7221 */ /* 0x000fe20000010000 */
[----:B------:R-:W-:-:S06]  /*ec50*/  FADD.FTZ R8, R165, R8 ;  /* 0x00000008a5087221 */ /* 0x000fcc0000010000 */
[----:B------:R-:W1:Y:S01]  /*ec60*/  MUFU.EX2 R85, R85 ;  /* 0x0000005500557308 */ /* 0x000e620000000800 */
[----:B------:R-:W-:Y:S01]  /*ec70*/  FADD.FTZ R3, R101, R10 ;  /* 0x0000000a65037221 */ /* 0x000fe20000010000 */
[----:B0-----:R-:W-:Y:S01]  /*ec80*/  FADD.FTZ R8, R87, R8 ;  /* 0x0000000857087221 */ /* 0x001fe20000010000 */
[----:B------:R-:W4:Y:S02]  /*ec90*/  LDL.64 R10, [R1+0x88] ;  /* 0x00008800010a7983 */ /* 0x000f240000100a00 */
[----:B------:R-:W-:Y:S02]  /*eca0*/  FADD.FTZ R20, R166, R3 ;  /* 0x00000003a6147221 */ /* 0x000fe40000010000 */
[----:B------:R-:W4:Y:S01]  /*ecb0*/  LDL R3, [R1+0x3c4] ;  /* 0x0003c40001037983 */ /* 0x000f220000100800 */
[----:B-1----:R-:W-:Y:S01]  /*ecc0*/  FADD.FTZ R8, R167, R8 ;  /* 0x00000008a7087221 */ /* 0x002fe20000010000 */
[----:B------:R-:W-:-:S03]  /*ecd0*/  FADD.FTZ R20, R103, R20 ;  /* 0x0000001467147221 */ /* 0x000fc60000010000 */
[----:B------:R-:W-:Y:S02]  /*ece0*/  FADD.FTZ R21, R85, R8 ;  /* 0x0000000855157221 */ /* 0x000fe40000010000 */
[----:B------:R-:W4:Y:S04]  /*ecf0*/  LDL R8, [R1+0x3c8] ;  /* 0x0003c80001087983 */ /* 0x000f280000100800 */
[----:B------:R0:W-:Y:S04]  /*ed00*/  STL.64 [R1+0x3f0], R20 ;  /* 0x0003f01401007387 */ /* 0x0001e80000100a00 */
[----:B------:R-:W4:Y:S04]  /*ed10*/  LD.E.64 R24, desc[UR36][R14.64+0x8] ;  /* 0x000008240e187980 */ /* 0x000f28000c101b00 */
[----:B------:R-:W4:Y:S04]  /*ed20*/  LD.E.64 R12, desc[UR36][R14.64] ;  /* 0x000000240e0c7980 */ /* 0x000f28000c101b00 */
[----:B0-----:R-:W4:Y:S04]  /*ed30*/  LDL R20, [R1+0x340] ;  /* 0x0003400001147983 */ /* 0x001f280000100800 */
[----:B------:R-:W4:Y:S04]  /*ed40*/  LDL R21, [R1+0x344] ;  /* 0x0003440001157983 */ /* 0x000f280000100800 */
[----:B------:R-:W4:Y:S04]  /*ed50*/  LDL R15, [R1+0x33c] ;  /* 0x00033c00010f7983 */ /* 0x000f280000100800 */
[----:B------:R-:W4:Y:S01]  /*ed60*/  LDL R14, [R1+0x3cc] ;  /* 0x0003cc00010e7983 */ /* 0x000f220000100800 */
        /* <DEDUP_REMOVED lines=73> */
[----:B------:R-:W-:-:S05]  /*f200*/  MOV R24, R24 ;  /* 0x0000001800187202 */ /* 0x000fca0000000f00 */
[--C-:B------:R-:W-:Y:S02]  /*f210*/  IMAD R25, R13, 0x2, R24.reuse ;  /* 0x000000020d197824 */ /* 0x100fe400078e0218 */
[C---:B------:R-:W-:Y:S01]  /*f220*/  IMAD R13, R12.reuse, 0x2, R24 ;  /* 0x000000020c0d7824 */ /* 0x040fe200078e0218 */
[----:B------:R-:W-:Y:S01]  /*f230*/  STSM.16.M88.4 [R24], R152 ;  /* 0x0000009818007844 */ /* 0x000fe20000000200 */
[----:B------:R-:W-:Y:S02]  /*f240*/  IMAD R83, R12, 0x2, R25 ;  /* 0x000000020c537824 */ /* 0x000fe400078e0219 */
[----:B------:R-:W-:Y:S01]  /*f250*/  IMAD R12, R81, 0x1000, R10 ;  /* 0x00001000510c7824 */ /* 0x000fe200078e020a */
[----:B------:R0:W-:Y:S04]  /*f260*/  STSM.16.M88.4 [R13], R156 ;  /* 0x0000009c0d007844 */ /* 0x0001e80000000200 */
[----:B------:R-:W-:Y:S01]  /*f270*/  R2UR UR6, R12 ;  /* 0x000000000c0672ca */ /* 0x000fe200000e0000 */
[----:B------:R-:W-:Y:S01]  /*f280*/  STSM.16.M88.4 [R25], R160 ;  /* 0x000000a019007844 */ /* 0x000fe20000000200 */
[----:B0-----:R-:W-:-:S05]  /*f290*/  IMAD.MOV.U32 R13, RZ, RZ, R11 ;  /* 0x000000ffff0d7224 */ /* 0x001fca00078e000b */
[----:B------:R-:W-:Y:S01]  /*f2a0*/  R2UR UR7, R13 ;  /* 0x000000000d0772ca */ /* 0x000fe200000e0000 */
        /* <DEDUP_REMOVED lines=36> */
[----:B------:R-:W-:Y:S01]  /*f4f0*/  VIADD R10, R12, 0x80 ;  /* 0x000000800c0a7836 */ /* 0x000fe20000000000 */
[----:B------:R-:W-:-:S04]  /*f500*/  R2UR UR7, R11 ;  /* 0x000000000b0772ca */ /* 0x000fc800000e0000 */
        /* <DEDUP_REMOVED lines=74> */
[----:B------:R-:W-:Y:S01]  /*f9b0*/  VIADD R10, R12, 0x100 ;  /* 0x000001000c0a7836 */ /* 0x000fe20000000000 */
[----:B------:R-:W-:-:S04]  /*f9c0*/  R2UR UR7, R11 ;  /* 0x000000000b0772ca */ /* 0x000fc800000e0000 */
        /* <DEDUP_REMOVED lines=378> */
.L_x_6348:
[----:B------:R-:W-:Y:S05]  /*11170*/  BSYNC B0 ;  /* 0x0000000000007941 */ /* 0x000fea0003800000 */
.L_x_6347:
        /* <DEDUP_REMOVED lines=31> */
.L_x_6351:
[----:B------:R-:W-:-:S13]  /*11370*/  ISETP.NE.AND P0, PT, R5, 0x1, PT ;  /* 0x000000010500780c */ /* 0x000fda0003f05270 */
[----:B------:R-:W-:-:S05]  /*11380*/  @P0 IMAD.HI.U32 R6, R9, R6, RZ ;  /* 0x0000000609060227 */ /* 0x000fca00078e00ff */
[----:B------:R-:W-:-:S07]  /*11390*/  @P0 SHF.R.U32.HI R9, RZ, R7, R6 ;  /* 0x00000007ff090219 */ /* 0x000fce0000011606 */
.L_x_6352:
[----:B------:R-:W-:Y:S05]  /*113a0*/  BSYNC B0 ;  /* 0x0000000000007941 */ /* 0x000fea0003800000 */
.L_x_6350:
[----:B------:R-:W-:-:S05]  /*113b0*/  IMAD R5, R9, R5, R5 ;  /* 0x0000000509057224 */ /* 0x000fca00078e0205 */
[----:B------:R-:W-:-:S07]  /*113c0*/  VIMNMX R4, R4, R5, PT ;  /* 0x0000000504047248 */ /* 0x000fce0003fe0100 */
.L_x_6349:
        /* <DEDUP_REMOVED lines=8> */
.L_x_6356:
[C---:B------:R-:W-:Y:S01]  /*11450*/  IADD3 R20, P0, R2.reuse, 0x50, RZ ;  /* 0x0000005002147810 */ /* 0x040fe20007f1e0ff */
[C---:B------:R-:W-:Y:S01]  /*11460*/  VIADD R11, R2.reuse, 0x120 ;  /* 0x00000120020b7836 */ /* 0x040fe20000000000 */
[----:B------:R-:W-:Y:S02]  /*11470*/  IADD3 R28, P1, R2, 0xcc, RZ ;  /* 0x000000cc021c7810 */ /* 0x000fe40007f3e0ff */
[----:B------:R-:W-:Y:S01]  /*11480*/  MOV R3, 0x114c0 ;  /* 0x000114c000037802 */ /* 0x000fe20000000f00 */
[--C-:B------:R-:W-:Y:S02]  /*11490*/  IMAD.X R21, RZ, RZ, R18.reuse, P0 ;  /* 0x000000ffff157224 */ /* 0x100fe400000e0612 */
[----:B------:R-:W-:-:S08]  /*114a0*/  IMAD.X R29, RZ, RZ, R18, P1 ;  /* 0x000000ffff1d7224 */ /* 0x000fd000008e0612 */
[----:B------:R-:W-:Y:S05]  /*114b0*/  CALL.REL.NOINC `($_ZN7cutlass13device_kernelIN5flash11enable_sm90INS1_16FlashAttnFwdSm90INS1_25CollectiveMainloopFwdSm90ILi2EN4cute5tupleIJNS5_1CILi1EEES8_S8_EEENS6_IJNS7_ILi64EEESA_SA_EEELi512ENS_10bfloat16_tEfNS_4arch4Sm90ELb0ELb1ELb0ELb1ELb1ELb0ELb1ELb0ELb0ELb1ELb0ELb0EEENS1_21CollectiveEpilogueFwdINS6_IJSA_NS7_ILi512EEESA_EEES9_SC_SE_Li256ELb1ELb1ELb0ELb0EEENS1_36VarlenDynamicPersistentTileSchedulerILi64ELi64ELi256ELi128ELb0ELb1ELb1ELb1ELb0ELb1EEEEEEEEEvNT_6ParamsE$_ZZN5flash25CollectiveMainloopFwdSm90ILi2EN4cute5tupleIJNS1_1CILi1EEES4_S4_EEENS2_IJNS3_ILi64EEES6_S6_EEELi512EN7cutlass10bfloat16_tEfNS8_4arch4Sm90ELb0ELb1ELb0ELb1ELb1ELb0ELb1ELb0ELb0ELb1ELb0ELb0EE3mmaINS_16FlashAttnFwdSm90ISC_NS_21CollectiveEpilogueFwdINS2_IJS6_NS3_ILi512EEES6_EEES5_S9_SB_Li256ELb1ELb1ELb0ELb0EEENS_36VarlenDynamicPersistentTileSchedulerILi64ELi64ELi256ELi128ELb0ELb1ELb1ELb1ELb0ELb1EEEE13SharedStorageENS1_6TensorINS1_11ArrayEngineIfLm128EEENS1_6LayoutINS2_IJNS2_IJNS3_ILi2EEESR_NS3_ILi32EEEEEES4_S4_EEENS2_IJNS2_IJS4_SR_NS3_ILi4EEEEEENS3_ILi0EEESX_EEEEEEENS_7SoftmaxILi2ELi0EEEEEbRKNSC_6ParamsENS8_13PipelineAsyncILi2EEES17_RNS8_13PipelineStateILj2EEERT0_RT1_iRiRKNS_16SeqlenInfoQKNewKILb1ELb0EEENS2_IJiiiiEEERT_ENKUliT_T0_T1_E_clIZSD_ISM_S10_S12_EbS15_S17_S17_S1A_S1C_S1E_iS1F_S1J_S1K_S1M_EUlRS1N_iE1_NS3_ILb0EEENS3_ILb1EEEEEDaiS1N_S1O_S1P_) ;  /* 0x000001d400f87944 */ /* 0x000fea0003c00000 */
[C---:B------:R-:W-:Y:S01]  /*114c0*/  ISETP.GT.AND P0, PT, R0.reuse, R10, PT ;  /* 0x0000000a0000720c */ /* 0x040fe20003f04270 */
[----:B------:R-:W-:-:S12]  /*114d0*/  VIADD R0, R0, 0xffffffff ;  /* 0xffffffff00007836 */ /* 0x000fd80000000000 */
[----:B------:R-:W-:Y:S05]  /*114e0*/  @P0 BRA `(.L_x_6356) ;  /* 0xfffffffc00d80947 */ /* 0x000fea000383ffff */
[----:B------:R-:W-:Y:S05]  /*114f0*/  BSYNC B0 ;  /* 0x0000000000007941 */ /* 0x000fea0003800000 */
.L_x_6355:
[----:B------:R-:W2:Y:S02]  /*11500*/  LDL R8, [R1+0x50] ;  /* 0x0000500001087983 */ /* 0x000ea40000100800 */
[----:B--2---:R-:W-:-:S07]  /*11510*/  IMAD.SHL.U32 R8, R8, 0x40, RZ ;  /* 0x0000004008087824 */ /* 0x004fce00078e00ff */
.L_x_6354:
[----:B------:R-:W-:Y:S05]  /*11520*/  BSYNC B1 ;  /* 0x0000000000017941 */ /* 0x000fea0003800000 */
.L_x_6353:
        /* <DEDUP_REMOVED lines=26> */
.L_x_6359:
[----:B------:R-:W-:Y:S02]  /*116d0*/  ULDC UR4, c[0x0][0xadc] ;  /* 0x0002b70000047ab9 */ /* 0x000fe40000000800 */
[----:B------:R-:W-:-:S05]  /*116e0*/  IMAD.U32 R7, RZ, RZ, UR4 ;  /* 0x00000004ff077e24 */ /* 0x000fca000f8e00ff */
[----:B------:R-:W-:-:S13]  /*116f0*/  ISETP.NE.AND P0, PT, R7, 0x1, PT ;  /* 0x000000010700780c */ /* 0x000fda0003f05270 */
[----:B------:R-:W0:Y:S02]  /*11700*/  @P0 LDC.64 R4, c[0x0][0xae0] ;  /* 0x0002b800ff040b82 */ /* 0x000e240000000a00 */
[----:B0-----:R-:W-:-:S05]  /*11710*/  @P0 IMAD.HI.U32 R4, R8, R4, RZ ;  /* 0x0000000408040227 */ /* 0x001fca00078e00ff */
[----:B------:R-:W-:-:S07]  /*11720*/  @P0 SHF.R.U32.HI R8, RZ, R5, R4 ;  /* 0x00000005ff080219 */ /* 0x000fce0000011604 */
.L_x_6360:
[----:B------:R-:W-:Y:S05]  /*11730*/  BSYNC B0 ;  /* 0x0000000000007941 */ /* 0x000fea0003800000 */
.L_x_6358:
[----:B------:R-:W-:-:S05]  /*11740*/  IMAD R8, R8, R7, RZ ;  /* 0x0000000708087224 */ /* 0x000fca00078e02ff */
[----:B------:R-:W-:-:S07]  /*11750*/  VIMNMX R3, R3, R8, !PT ;  /* 0x0000000803037248 */ /* 0x000fce0007fe0100 */
.L_x_6357:
[----:B------:R-:W-:-:S05]  /*11760*/  VIADD R3, R3, 0x3f ;  /* 0x0000003f03037836 */ /* 0x000fca0000000000 */
[----:B------:R-:W-:-:S04]  /*11770*/  SHF.R.S32.HI R4, RZ, 0x1f, R3 ;  /* 0x0000001fff047819 */ /* 0x000fc80000011403 */
[----:B------:R-:W-:-:S04]  /*11780*/  LEA.HI R4, R4, R3, RZ, 0x6 ;  /* 0x0000000304047211 */ /* 0x000fc800078f30ff */
[----:B------:R-:W-:-:S04]  /*11790*/  SHF.R.S32.HI R4, RZ, 0x6, R4 ;  /* 0x00000006ff047819 */ /* 0x000fc80000011404 */
[----:B------:R-:W-:-:S04]  /*117a0*/  VIMNMX R164, R4, UR43, !PT ;  /* 0x0000002b04a47c48 */ /* 0x000fc8000ffe0100 */
[----:B------:R-:W-:-:S13]  /*117b0*/  ISETP.GE.AND P0, PT, R0, R164, PT ;  /* 0x000000a40000720c */ /* 0x000fda0003f06270 */
[----:B------:R-:W-:Y:S05]  /*117c0*/  @!P0 BRA `(.L_x_6361) ;  /* 0x0000006c00508947 */ /* 0x000fea0003800000 */
.L_x_6384:
        /* <DEDUP_REMOVED lines=20> */
.L_x_6363:
[----:B------:R-:W-:Y:S05]  /*11910*/  BSYNC B0 ;  /* 0x0000000000007941 */ /* 0x000fea0003800000 */
.L_x_6362:
        /* <DEDUP_REMOVED lines=9> */
.L_x_6365:
[----:B------:R-:W-:Y:S05]  /*119b0*/  BSYNC B0 ;  /* 0x0000000000007941 */ /* 0x000fea0003800000 */
.L_x_6364:
[----:B------:R-:W-:Y:S04]  /*119c0*/  BSSY B0, `(.L_x_6366) ;  /* 0x0000006000007945 */ /* 0x000fe80003800000 */
[----:B-1----:R-:W-:Y:S05]  /*119d0*/  @P0 BRA `(.L_x_6367) ;  /* 0x0000000000100947 */ /* 0x002fea0003800000 */
[----:B-----5:R-:W-:Y:S01]  /*119e0*/  IMAD R8, R8, 0x8, R3 ;  /* 0x0000000808087824 */ /* 0x020fe200078e0203 */
[----:B------:R-:W-:-:S04]  /*119f0*/  SHF.L.U32 R9, R9, 0x1f, RZ ;  /* 0x0000001f09097819 */ /* 0x000fc800000006ff */
[----:B------:R-:W1:Y:S02]  /*11a00*/  SYNCS.PHASECHK.TRANS64.TRYWAIT P0, [R8+URZ], R9 ;  /* 0x00000009080075a7 */ /* 0x000e64000800017f */
[----:B-1----:R-:W-:Y:S05]  /*11a10*/  @!P0 BRA `(.L_x_6368) ;  /* 0x00000198005c8947 */ /* 0x002fea0003800000 */
.L_x_6367:
[----:B------:R-:W-:Y:S05]  /*11a20*/  BSYNC B0 ;  /* 0x0000000000007941 */ /* 0x000fea0003800000 */
.L_x_6366:
        /* <DEDUP_REMOVED lines=57> */
.L_x_6370:
[----:B------:R-:W-:Y:S05]  /*11dc0*/  BSYNC B0 ;  /* 0x0000000000007941 */ /* 0x000fea0003800000 */
.L_x_6369:
        /* <DEDUP_REMOVED lines=8> */
.L_x_6372:
[----:B------:R-:W-:Y:S05]  /*11e50*/  BSYNC B0 ;  /* 0x0000000000007941 */ /* 0x000fea0003800000 */
.L_x_6371:
[----:B------:R-:W-:Y:S04]  /*11e60*/  BSSY B0, `(.L_x_6373) ;  /* 0x0000004000007945 */ /* 0x000fe80003800000 */
[----:B-1----:R-:W-:Y:S05]  /*11e70*/  @P0 BRA `(.L_x_6374) ;  /* 0x0000000000080947 */ /* 0x002fea0003800000 */
[----:B------:R-:W1:Y:S02]  /*11e80*/  SYNCS.PHASECHK.TRANS64.TRYWAIT P0, [R14+URZ], R15 ;  /* 0x0000000f0e0075a7 */ /* 0x000e64000800017f */
[----:B-1----:R-:W-:Y:S05]  /*11e90*/  @!P0 BRA `(.L_x_6375) ;  /* 0x0000019400508947 */ /* 0x002fea0003800000 */
.L_x_6374:
[----:B------:R-:W-:Y:S05]  /*11ea0*/  BSYNC B0 ;  /* 0x0000000000007941 */ /* 0x000fea0003800000 */
.L_x_6373:
        /* <DEDUP_REMOVED lines=204> */
[----:B------:R-:W4:Y:S07]  /*12b70*/  LDL.64 R56, [R1+0x90] ;  /* 0x0000900001387983 */ /* 0x000f2e0000100a00 */
[----:B------:R-:W-:Y:S01]  /*12b80*/  HGMMA.64x64x16.F32.BF16 R24, gdesc[UR4], R24, UP0, gsb0 ;  /* 0x00e00000041879f0 */ /* 0x000fe2000b801818 */
        /* <DEDUP_REMOVED lines=233> */
.L_x_6377:
[----:B------:R-:W-:Y:S05]  /*13a20*/  BSYNC B0 ;  /* 0x0000000000007941 */ /* 0x000fea0003800000 */
.L_x_6376:
        /* <DEDUP_REMOVED lines=76> */
.L_x_6379:
[----:B------:R-:W-:Y:S05]  /*13ef0*/  BSYNC B0 ;  /* 0x0000000000007941 */ /* 0x000fea0003800000 */
.L_x_6378:
        /* <DEDUP_REMOVED lines=9> */
.L_x_6381:
[----:B------:R-:W-:Y:S05]  /*13f90*/  BSYNC B0 ;  /* 0x0000000000007941 */ /* 0x000fea0003800000 */
.L_x_6380:
        /* <DEDUP_REMOVED lines=170> */
[----:B------:R0:W-:Y:S02]  /*14a40*/  STL.64 [R1+0x3f0], R30 ;  /* 0x0003f01e01007387 */ /* 0x0001e40000100a00 */
[C---:B0-----:R-:W-:Y:S01]  /*14a50*/  FMUL.FTZ R31, R196.reuse, R15 ;  /* 0x0000000fc41f7220 */ /* 0x041fe20000410000 */
[C---:B------:R-:W-:Y:S01]  /*14a60*/  FMUL.FTZ R30, R196.reuse, R14 ;  /* 0x0000000ec41e7220 */ /* 0x040fe20000410000 */
[----:B------:R-:W-:Y:S01]  /*14a70*/  BAR.SYNC.DEFER_BLOCKING 0xf, 0x100 ;  /* 0x03c4000000007b1d */ /* 0x000fe20000010000 */
[C---:B------:R-:W-:Y:S01]  /*14a80*/  FMUL.FTZ R105, R196.reuse, R105 ;  /* 0x00000069c4697220 */ /* 0x040fe20000410000 */
[----:B------:R-:W-:Y:S01]  /*14a90*/  FMUL.FTZ R104, R196, R104 ;  /* 0x00000068c4687220 */ /* 0x000fe20000410000 */
        /* <DEDUP_REMOVED lines=11> */
[----:B------:R-:W2:Y:S04]  /*14b50*/  LD.E.64 R14, desc[UR36][R162.64+0x8] ;  /* 0x00000824a20e7980 */ /* 0x000ea8000c101b00 */
[----:B------:R-:W3:Y:S04]  /*14b60*/  LD.E.64 R162, desc[UR36][R162.64] ;  /* 0x00000024a2a27980 */ /* 0x000ee8000c101b00 */
[----:B------:R-:W-:Y:S04]  /*14b70*/  STL.64 [R1+0x288], R40 ;  /* 0x0002882801007387 */ /* 0x000fe80000100a00 */
[----:B------:R0:W-:Y:S01]  /*14b80*/  STL.64 [R1+0x358], R176 ;  /* 0x000358b001007387 */ /* 0x0001e20000100a00 */
        /* <DEDUP_REMOVED lines=910> */
.L_x_6383:
[----:B------:R-:W-:Y:S05]  /*18470*/  BSYNC B0 ;  /* 0x0000000000007941 */ /* 0x000fea0003800000 */
.L_x_6382:
        /* <DEDUP_REMOVED lines=9> */
.L_x_6361:
[----:B------:R-:W-:-:S04]  /*18510*/  UISETP.LT.AND UP0, UPT, URZ, UR42, UPT ;  /* 0x0000002a3f00728c */ /* 0x000fc8000bf01270 */
[----:B------:R-:W-:-:S06]  /*18520*/  USEL UR4, URZ, UR42, !UP0 ;  /* 0x0000002a3f047287 */ /* 0x000fcc000c000000 */
[----:B------:R-:W-:-:S13]  /*18530*/  ISETP.GE.AND P0, PT, R0, UR4, PT ;  /* 0x0000000400007c0c */ /* 0x000fda000bf06270 */
[----:B------:R-:W-:Y:S05]  /*18540*/  @!P0 BRA `(.L_x_6385) ;  /* 0x0000007800f48947 */ /* 0x000fea0003800000 */
.L_x_6418:
        /* <DEDUP_REMOVED lines=20> */
.L_x_6387:
[----:B------:R-:W-:Y:S05]  /*18690*/  BSYNC B0 ;  /* 0x0000000000007941 */ /* 0x000fea0003800000 */
.L_x_6386:
        /* <DEDUP_REMOVED lines=9> */
.L_x_6389:
[----:B------:R-:W-:Y:S05]  /*18730*/  BSYNC B0 ;  /* 0x0000000000007941 */ /* 0x000fea0003800000 */
.L_x_6388:
[----:B------:R-:W-:Y:S04]  /*18740*/  BSSY B0, `(.L_x_6390) ;  /* 0x0000006000007945 */ /* 0x000fe80003800000 */
[----:B-1----:R-:W-:Y:S05]  /*18750*/  @P0 BRA `(.L_x_6391) ;  /* 0x0000000000100947 */ /* 0x002fea0003800000 */
[----:B-----5:R-:W-:Y:S01]  /*18760*/  IMAD R8, R8, 0x8, R3 ;  /* 0x0000000808087824 */ /* 0x020fe200078e0203 */
[----:B------:R-:W-:-:S04]  /*18770*/  SHF.L.U32 R9, R9, 0x1f, RZ ;  /* 0x0000001f09097819 */ /* 0x000fc800000006ff */
[----:B------:R-:W1:Y:S02]  /*18780*/  SYNCS.PHASECHK.TRANS64.TRYWAIT P0, [R8+URZ], R9 ;  /* 0x00000009080075a7 */ /* 0x000e64000800017f */
[----:B-1----:R-:W-:Y:S05]  /*18790*/  @!P0 BRA `(.L_x_6392) ;  /* 0x0000012c00248947 */ /* 0x002fea0003800000 */
.L_x_6391:
[----:B------:R-:W-:Y:S05]  /*187a0*/  BSYNC B0 ;  /* 0x0000000000007941 */ /* 0x000fea0003800000 */
.L_x_6390:
        /* <DEDUP_REMOVED lines=57> */
.L_x_6394:
[----:B------:R-:W-:Y:S05]  /*18b40*/  BSYNC B0 ;  /* 0x0000000000007941 */ /* 0x000fea0003800000 */
.L_x_6393:
        /* <DEDUP_REMOVED lines=8> */
.L_x_6396:
[----:B------:R-:W-:Y:S05]  /*18bd0*/  BSYNC B0 ;  /* 0x0000000000007941 */ /* 0x000fea0003800000 */
.L_x_6395:
[----:B------:R-:W-:Y:S04]  /*18be0*/  BSSY B0, `(.L_x_6397) ;  /* 0x0000004000007945 */ /* 0x000fe80003800000 */
[----:B-1----:R-:W-:Y:S05]  /*18bf0*/  @P0 BRA `(.L_x_6398) ;  /* 0x0000000000080947 */ /* 0x002fea0003800000 */
[----:B------:R-:W1:Y:S02]  /*18c00*/  SYNCS.PHASECHK.TRANS64.TRYWAIT P0, [R14+URZ], R15 ;  /* 0x0000000f0e0075a7 */ /* 0x000e64000800017f */
[----:B-1----:R-:W-:Y:S05]  /*18c10*/  @!P0 BRA `(.L_x_6399) ;  /* 0x0000012800188947 */ /* 0x002fea0003800000 */
.L_x_6398:
[----:B------:R-:W-:Y:S05]  /*18c20*/  BSYNC B0 ;  /* 0x0000000000007941 */ /* 0x000fea0003800000 */
.L_x_6397:
        /* <DEDUP_REMOVED lines=439> */
.L_x_6401:
[----:B------:R-:W-:Y:S05]  /*1a7a0*/  BSYNC B0 ;  /* 0x0000000000007941 */ /* 0x000fea0003800000 */
.L_x_6400:
        /* <DEDUP_REMOVED lines=36> */
[----:B------:R-:W-:Y:S01]  /*1a9f0*/  @P0 SHF.R.U32.HI R12, RZ, R57, R20 ;  /* 0x00000039ff0c0219 */ /* 0x000fe20000011614 */
[----:B------:R-:W-:Y:S01]  /*1aa00*/  IMAD.SHL.U32 R56, R0, 0x40, RZ ;  /* 0x0000004000387824 */ /* 0x000fe200078e00ff */
[----:B------:R-:W-:-:S03]  /*1aa10*/  LOP3.LUT R15, R15, 0x7ffffffc, RZ, 0xc0, !PT ;  /* 0x7ffffffc0f0f7812 */ /* 0x000fc600078ec0ff */
[----:B------:R-:W0:Y:S01]  /*1aa20*/  SHFL.IDX PT, R57, R12, RZ, 0x1c1f ;  /* 0x001c1fff0c397589 */ /* 0x000e2200000e0000 */
[----:B------:R-:W-:Y:S01]  /*1aa30*/  IADD3 R3, -R56, 0x1, RZ ;  /* 0x0000000138037810 */ /* 0x000fe20007ffe1ff */
[----:B------:R-:W-:Y:S01]  /*1aa40*/  IMAD.IADD R14, R14, 0x1, -R15 ;  /* 0x000000010e0e7824 */ /* 0x000fe200078e0a0f */
[----:B------:R-:W-:-:S03]  /*1aa50*/  ISETP.GE.AND P1, PT, R9, 0x1, PT ;  /* 0x000000010900780c */ /* 0x000fc60003f26270 */
[----:B------:R-:W-:-:S05]  /*1aa60*/  IMAD R3, R14, -0x2, R3 ;  /* 0xfffffffe0e037824 */ /* 0x000fca00078e0203 */
[----:B------:R-:W-:Y:S02]  /*1aa70*/  IADD3 R20, -R4, R3, R5 ;  /* 0x0000000304147210 */ /* 0x000fe40007ffe105 */
[----:B------:R-:W-:-:S03]  /*1aa80*/  LOP3.LUT R3, RZ, R6, RZ, 0x33, !PT ;  /* 0x00000006ff037212 */ /* 0x000fc600078e33ff */
        /* <DEDUP_REMOVED lines=16> */
.L_x_6405:
[----:B------:R-:W-:-:S13]  /*1ab90*/  ISETP.NE.AND P0, PT, R9, 0x1, PT ;  /* 0x000000010900780c */ /* 0x000fda0003f05270 */
[----:B------:R-:W-:-:S05]  /*1aba0*/  @P0 IMAD.HI.U32 R8, R7, R10, RZ ;  /* 0x0000000a07080227 */ /* 0x000fca00078e00ff */
[----:B------:R-:W-:-:S07]  /*1abb0*/  @P0 SHF.R.U32.HI R7, RZ, R11, R8 ;  /* 0x0000000bff070219 */ /* 0x000fce0000011608 */
.L_x_6406:
[----:B------:R-:W-:Y:S05]  /*1abc0*/  BSYNC B1 ;  /* 0x0000000000017941 */ /* 0x000fea0003800000 */
.L_x_6404:
[----:B------:R-:W-:-:S04]  /*1abd0*/  IMAD R7, R7, R9, -R56 ;  /* 0x0000000907077224 */ /* 0x000fc800078e0a38 */
[----:B------:R-:W-:-:S05]  /*1abe0*/  IMAD R8, R14, -0x2, R7 ;  /* 0xfffffffe0e087824 */ /* 0x000fca00078e0207 */
[----:B------:R-:W-:Y:S02]  /*1abf0*/  VIMNMX R3, R3, R8, !PT ;  /* 0x0000000803037248 */ /* 0x000fe40007fe0100 */
[----:B------:R-:W-:-:S07]  /*1ac00*/  VIADDMNMX R6, R8, R9, R6, PT ;  /* 0x0000000908067246 */ /* 0x000fce0003800106 */
.L_x_6403:
[----:B------:R-:W-:Y:S05]  /*1ac10*/  BSYNC B0 ;  /* 0x0000000000007941 */ /* 0x000fea0003800000 */
.L_x_6402:
        /* <DEDUP_REMOVED lines=90> */
.L_x_6410:
[----:B------:R-:W-:-:S13]  /*1b1c0*/  ISETP.NE.AND P6, PT, R9, 0x1, PT ;  /* 0x000000010900780c */ /* 0x000fda0003fc5270 */
[----:B------:R-:W-:-:S05]  /*1b1d0*/  @P6 IMAD.HI.U32 R10, R4, R10, RZ ;  /* 0x0000000a040a6227 */ /* 0x000fca00078e00ff */
[----:B------:R-:W-:-:S07]  /*1b1e0*/  @P6 SHF.R.U32.HI R4, RZ, R11, R10 ;  /* 0x0000000bff046219 */ /* 0x000fce000001160a */
.L_x_6411:
[----:B------:R-:W-:Y:S05]  /*1b1f0*/  BSYNC B1 ;  /* 0x0000000000017941 */ /* 0x000fea0003800000 */
.L_x_6409:
[----:B------:R-:W-:-:S04]  /*1b200*/  IMAD R3, R4, R9, -R56 ;  /* 0x0000000904037224 */ /* 0x000fc800078e0a38 */
[----:B------:R-:W-:-:S05]  /*1b210*/  IMAD R14, R14, -0x2, R3 ;  /* 0xfffffffe0e0e7824 */ /* 0x000fca00078e0203 */
[----:B------:R-:W-:Y:S02]  /*1b220*/  VIADDMNMX R6, R14, R9, R6, PT ;  /* 0x000000090e067246 */ /* 0x000fe40003800106 */
[----:B------:R-:W-:-:S07]  /*1b230*/  VIMNMX R7, R7, R14, !PT ;  /* 0x0000000e07077248 */ /* 0x000fce0007fe0100 */
.L_x_6408:
[----:B------:R-:W-:Y:S05]  /*1b240*/  BSYNC B0 ;  /* 0x0000000000007941 */ /* 0x000fea0003800000 */
.L_x_6407:
[C---:B------:R-:W-:Y:S01]  /*1b250*/  ISETP.GT.AND P0, PT, R7.reuse, 0x1, !P0 ;  /* 0x000000010700780c */ /* 0x040fe20004704270 */
[----:B------:R-:W2:Y:S01]  /*1b260*/  LDL.64 R10, [R1+0x3f0] ;  /* 0x0003f000010a7983 */ /* 0x000ea20000100a00 */
[----:B------:R-:W-:Y:S02]  /*1b270*/  ISETP.GT.AND P1, PT, R7, 0x8, !P1 ;  /* 0x000000080700780c */ /* 0x000fe40004f24270 */
[C---:B------:R-:W-:Y:S01]  /*1b280*/  ISETP.LT.OR P0, PT, R6.reuse, 0x2, P0 ;  /* 0x000000020600780c */ /* 0x040fe20000701670 */
[----:B------:R-:W3:Y:S01]  /*1b290*/  LDL.64 R12, [R1+0xb8] ;  /* 0x0000b800010c7983 */ /* 0x000ee20000100a00 */
        /* <DEDUP_REMOVED lines=23> */
[----:B------:R-:W4:Y:S01]  /*1b410*/  LDL.64 R20, [R1+0x3e0] ;  /* 0x0003e00001147983 */ /* 0x000f220000100a00 */
        /* <DEDUP_REMOVED lines=10> */
[----:B------:R-:W-:-:S04]  /*1b4c0*/  ISETP.NE.AND P0, PT, R36, RZ, PT ;  /* 0x000000ff2400720c */ /* 0x000fc80003f05270 */
[C---:B------:R-:W-:Y:S02]  /*1b4d0*/  ISETP.GT.AND P0, PT, R7.reuse, 0x21, !P0 ;  /* 0x000000210700780c */ /* 0x040fe40004704270 */
[C---:B------:R-:W-:Y:S02]  /*1b4e0*/  ISETP.GT.AND P1, PT, R7.reuse, 0x28, !P1 ;  /* 0x000000280700780c */ /* 0x040fe40004f24270 */
[C---:B------:R-:W-:Y:S02]  /*1b4f0*/  ISETP.LT.OR P0, PT, R6.reuse, 0x22, P0 ;  /* 0x000000220600780c */ /* 0x040fe40000701670 */
[----:B------:R-:W-:Y:S02]  /*1b500*/  ISETP.GT.AND P2, PT, R7, 0x29, !P2 ;  /* 0x000000290700780c */ /* 0x000fe40005744270 */
[----:B------:R-:W-:Y:S02]  /*1b510*/  ISETP.LT.OR P1, PT, R6, 0x29, P1 ;  /* 0x000000290600780c */ /* 0x000fe40000f21670 */
[----:B------:R-:W-:-:S02]  /*1b520*/  FSEL R171, R43, -INF , !P0 ;  /* 0xff8000002bab7808 */ /* 0x000fc40004000000 */
[C---:B------:R-:W-:Y:S02]  /*1b530*/  ISETP.GT.AND P3, PT, R7.reuse, 0x30, !P3 ;  /* 0x000000300700780c */ /* 0x040fe40005f64270 */
[----:B------:R-:W-:Y:S02]  /*1b540*/  ISETP.LT.OR P2, PT, R6, 0x2a, P2 ;  /* 0x0000002a0600780c */ /* 0x000fe40001741670 */
[----:B------:R-:W-:Y:S02]  /*1b550*/  FSEL R175, R46, -INF , !P1 ;  /* 0xff8000002eaf7808 */ /* 0x000fe40004800000 */
        /* <DEDUP_REMOVED lines=9> */
[----:B------:R-:W-:Y:S02]  /*1b5f0*/  ISETP.LT.OR P6, PT, R6, 0x3a, P6 ;  /* 0x0000003a0600780c */ /* 0x000fe400037c1670 */
[----:B------:R-:W-:Y:S02]  /*1b600*/  FSEL R183, R54, -INF , !P5 ;  /* 0xff80000036b77808 */ /* 0x000fe40006800000 */
[----:B------:R-:W-:Y:S02]  /*1b610*/  FSEL R185, R55, -INF , !P6 ;  /* 0xff80000037b97808 */ /* 0x000fe40007000000 */
[----:B----4-:R-:W-:-:S04]  /*1b620*/  FMNMX.FTZ R3, R57, R20, !PT ;  /* 0x0000001439037209 */ /* 0x010fc80007810000 */
        /* <DEDUP_REMOVED lines=32> */
[----:B------:R-:W4:Y:S04]  /*1b830*/  LDL R8, [R1+0x400] ;  /* 0x0004000001087983 */ /* 0x000f280000100800 */
[----:B------:R-:W-:Y:S04]  /*1b840*/  STL.64 [R1+0x3e0], R4 ;  /* 0x0003e00401007387 */ /* 0x000fe80000100a00 */
[----:B------:R-:W5:Y:S01]  /*1b850*/  LDL R14, [R1+0x3e4] ;  /* 0x0003e400010e7983 */ /* 0x000f620000100800 */
[----:B0-----:R-:W-:-:S05]  /*1b860*/  FMNMX.FTZ R3, R4, R3, !PT ;  /* 0x0000000304037209 */ /* 0x001fca0007810000 */
[----:B------:R-:W0:Y:S02]  /*1b870*/  SHFL.BFLY PT, R6, R3, 0x1, 0x1f ;  /* 0x0c201f0003067f89 */ /* 0x000e2400000e0000 */
[----:B0-----:R-:W-:-:S05]  /*1b880*/  FMNMX.FTZ R6, R3, R6, !PT ;  /* 0x0000000603067209 */ /* 0x001fca0007810000 */
[----:B------:R-:W-:Y:S04]  /*1b890*/  STL [R1+0x3e0], R6 ;  /* 0x0003e00601007387 */ /* 0x000fe80000100800 */
[----:B------:R-:W2:Y:S04]  /*1b8a0*/  LDL R9, [R1+0x3e0] ;  /* 0x0003e00001097983 */ /* 0x000ea80000100800 */
[----:B-----5:R-:W0:Y:S02]  /*1b8b0*/  SHFL.BFLY PT, R7, R14, 0x2, 0x1f ;  /* 0x0c401f000e077f89 */ /* 0x020e2400000e0000 */
[----:B0-----:R-:W-:-:S05]  /*1b8c0*/  FMNMX.FTZ R7, R7, R14, !PT ;  /* 0x0000000e07077209 */ /* 0x001fca0007810000 */
[----:B------:R-:W0:Y:S01]  /*1b8d0*/  SHFL.BFLY PT, R4, R7, 0x1, 0x1f ;  /* 0x0c201f0007047f89 */ /* 0x000e2200000e0000 */
[----:B--2---:R-:W-:Y:S02]  /*1b8e0*/  FSETP.NEU.FTZ.AND P0, PT, R9, -INF , PT ;  /* 0xff8000000900780b */ /* 0x004fe40003f1d000 */
[----:B0-----:R-:W-:Y:S02]  /*1b8f0*/  FMNMX.FTZ R4, R7, R4, !PT ;  /* 0x0000000407047209 */ /* 0x001fe40007810000 */
[----:B------:R-:W-:Y:S02]  /*1b900*/  FSEL R3, R9, RZ, P0 ;  /* 0x000000ff09037208 */ /* 0x000fe40000000000 */
[----:B------:R-:W-:-:S04]  /*1b910*/  FSETP.NEU.FTZ.AND P0, PT, R4, -INF , PT ;  /* 0xff8000000400780b */ /* 0x000fc80003f1d000 */
[----:B------:R-:W-:Y:S01]  /*1b920*/  FSEL R6, R4, RZ, P0 ;  /* 0x000000ff04067208 */ /* 0x000fe20000000000 */
[----:B------:R-:W-:-:S04]  /*1b930*/  FADD.FTZ R3, R20, -R3 ;  /* 0x8000000314037221 */ /* 0x000fc80000010000 */
[----:B------:R-:W-:Y:S01]  /*1b940*/  FADD.FTZ R21, R21, -R6 ;  /* 0x8000000615157221 */ /* 0x000fe20000010000 */
[----:B----4-:R-:W-:-:S03]  /*1b950*/  FMUL.FTZ R3, R3, R8 ;  /* 0x0000000803037220 */ /* 0x010fc60000410000 */
[----:B------:R-:W-:Y:S01]  /*1b960*/  FMUL.FTZ R21, R8, R21 ;  /* 0x0000001508157220 */ /* 0x000fe20000410000 */
[----:B------:R-:W0:Y:S08]  /*1b970*/  MUFU.EX2 R150, R3 ;  /* 0x0000000300967308 */ /* 0x000e300000000800 */
[----:B------:R-:W1:Y:S01]  /*1b980*/  MUFU.EX2 R151, R21 ;  /* 0x0000001500977308 */ /* 0x000e620000000800 */
[----:B------:R2:W-:Y:S01]  /*1b990*/  STL [R1+0x3e4], R4 ;  /* 0x0003e40401007387 */ /* 0x0005e20000100800 */
[----:B0-----:R-:W-:Y:S01]  /*1b9a0*/  FMUL.FTZ R10, R150, R10 ;  /* 0x0000000a960a7220 */ /* 0x001fe20000410000 */
[----:B-1----:R-:W-:-:S05]  /*1b9b0*/  FMUL.FTZ R11, R11, R151 ;  /* 0x000000970b0b7220 */ /* 0x002fca0000410000 */
[----:B------:R2:W-:Y:S04]  /*1b9c0*/  STL.64 [R1+0x3f0], R10 ;  /* 0x0003f00a01007387 */ /* 0x0005e80000100a00 */
[----:B---3--:R-:W3:Y:S01]  /*1b9d0*/  LD.E R5, desc[UR36][R12.64+0x4] ;  /* 0x000004240c057980 */ /* 0x008ee2000c101900 */
        /* <DEDUP_REMOVED lines=12> */
.L_x_6413:
[----:B------:R-:W-:Y:S05]  /*1baa0*/  BSYNC B0 ;  /* 0x0000000000007941 */ /* 0x000fea0003800000 */
.L_x_6412:
        /* <DEDUP_REMOVED lines=9> */
.L_x_6415:
[----:B------:R-:W-:Y:S05]  /*1bb40*/  BSYNC B0 ;  /* 0x0000000000007941 */ /* 0x000fea0003800000 */
.L_x_6414:
        /* <DEDUP_REMOVED lines=95> */
[-C--:B------:R-:W-:Y:S01]  /*1c140*/  FFMA.FTZ R15, R15, R187.reuse, -R12 ;  /* 0x000000bb0f0f7223 */ /* 0x080fe2000001080c */
[----:B------:R-:W-:-:S06]  /*1c150*/  FFMA.FTZ R157, R159, R187, -R170 ;  /* 0x000000bb9f9d7223 */ /* 0x000fcc00000108aa */
        /* <DEDUP_REMOVED lines=119> */
[----:B------:R-:W4:Y:S04]  /*1c8d0*/  LD.E.64 R168, desc[UR36][R168.64] ;  /* 0x00000024a8a87980 */ /* 0x000f28000c101b00 */
[----:B------:R-:W-:Y:S04]  /*1c8e0*/  STL.64 [R1+0x1d0], R146 ;  /* 0x0001d09201007387 */ /* 0x000fe80000100a00 */
[----:B------:R0:W-:Y:S04]  /*1c8f0*/  STL.64 [R1+0x1f0], R6 ;  /* 0x0001f00601007387 */ /* 0x0001e80000100a00 */
[----:B------:R-:W-:Y:S01]  /*1c900*/  STL.64 [R1+0x2c8], R110 ;  /* 0x0002c86e01007387 */ /* 0x000fe20000100a00 */
[C---:B------:R-:W-:Y:S01]  /*1c910*/  FMUL.FTZ R54, R150.reuse, R54 ;  /* 0x0000003696367220 */ /* 0x040fe20000410000 */
[C---:B--2---:R-:W-:Y:S01]  /*1c920*/  FMUL.FTZ R57, R150.reuse, R57 ;  /* 0x0000003996397220 */ /* 0x044fe20000410000 */
[C---:B------:R-:W-:Y:S01]  /*1c930*/  FMUL.FTZ R56, R150.reuse, R56 ;  /* 0x0000003896387220 */ /* 0x040fe20000410000 */
[C---:B------:R-:W-:Y:S01]  /*1c940*/  FMUL.FTZ R59, R150.reuse, R59 ;  /* 0x0000003b963b7220 */ /* 0x040fe20000410000 */
[C---:B------:R-:W-:Y:S01]  /*1c950*/  FMUL.FTZ R58, R150.reuse, R58 ;  /* 0x0000003a963a7220 */ /* 0x040fe20000410000 */
[C---:B------:R-:W-:Y:S01]  /*1c960*/  FMUL.FTZ R61, R150.reuse, R61 ;  /* 0x0000003d963d7220 */ /* 0x040fe20000410000 */
[C---:B------:R-:W-:Y:S01]  /*1c970*/  FMUL.FTZ R60, R150.reuse, R60 ;  /* 0x0000003c963c7220 */ /* 0x040fe20000410000 */
[----:B0-----:R-:W2:Y:S04]  /*1c980*/  LDL R6, [R1+0x1d0] ;  /* 0x0001d00001067983 */ /* 0x001ea80000100800 */
        /* <DEDUP_REMOVED lines=157> */
[----:B--2---:R-:W2:Y:S04]  /*1d360*/  LDL R112, [R1+0x218] ;  /* 0x0002180001707983 */ /* 0x004ea80000100800 */
[----:B------:R-:W2:Y:S04]  /*1d370*/  LDL R114, [R1+0x21c] ;  /* 0x00021c0001727983 */ /* 0x000ea80000100800 */
[----:B------:R-:W2:Y:S04]  /*1d380*/  LDL R32, [R1+0x220] ;  /* 0x0002200001207983 */ /* 0x000ea80000100800 */
[----:B------:R-:W2:Y:S04]  /*1d390*/  LDL R116, [R1+0x224] ;  /* 0x0002240001747983 */ /* 0x000ea80000100800 */
        /* <DEDUP_REMOVED lines=716> */
.L_x_6417:
[----:B------:R-:W-:Y:S05]  /*20060*/  BSYNC B0 ;  /* 0x0000000000007941 */ /* 0x000fea0003800000 */
.L_x_6416:
[----:B------:R-:W2:Y:S04]  /*20070*/  LDL.64 R6, [R1+0x48] ;  /* 0x0000480001067983 */ /* 0x000ea80000100a00 */
[----:B------:R-:W3:Y:S01]  /*20080*/  LDL R4, [R1+0x34] ;  /* 0x0000340001047983 */ /* 0x000ee20000100800 */
[----:B------:R-:W-:-:S04]  /*20090*/  UISETP.LT.AND UP0, UPT, URZ, UR42, UPT ;  /* 0x0000002a3f00728c */ /* 0x000fc8000bf01270 */
[----:B------:R-:W-:-:S06]  /*200a0*/  USEL UR4, URZ, UR42, !UP0 ;  /* 0x0000002a3f047287 */ /* 0x000fcc000c000000 */
[C---:B------:R-:W-:Y:S01]  /*200b0*/  ISETP.GT.AND P0, PT, R0.reuse, UR4, PT ;  /* 0x0000000400007c0c */ /* 0x040fe2000bf04270 */
[----:B------:R-:W-:Y:S01]  /*200c0*/  VIADD R0, R0, 0xffffffff ;  /* 0xffffffff00007836 */ /* 0x000fe20000000000 */
[----:B--2---:R-:W-:-:S05]  /*200d0*/  MOV R6, R6 ;  /* 0x0000000600067202 */ /* 0x004fca0000000f00 */
[----:B-----5:R-:W-:-:S05]  /*200e0*/  IMAD R3, R3, 0x8, R6 ;  /* 0x0000000803037824 */ /* 0x020fca00078e0206 */
[----:B---3--:R-:W-:-:S04]  /*200f0*/  PRMT R3, R4, 0x654, R3 ;  /* 0x0000065404037816 */ /* 0x008fc80000000003 */
[----:B------:R1:W-:Y:S01]  /*20100*/  SYNCS.ARRIVE.TRANS64.RED.A1T0 RZ, [R3+URZ], RZ ;  /* 0x000000ff03ff79a7 */ /* 0x0003e2000810043f */
[----:B------:R-:W-:Y:S05]  /*20110*/  @P0 BRA `(.L_x_6418) ;  /* 0xffffff84000c0947 */ /* 0x000fea000383ffff */
.L_x_6385:
        /* <DEDUP_REMOVED lines=330> */
.L_x_6302:
[----:B0-----:R-:W0:Y:S01]  /*215c0*/  S2R R7, SR_CgaCtaId ;  /* 0x0000000000077919 */ /* 0x001e220000008800 */
[----:B------:R-:W-:Y:S01]  /*215d0*/  MOV R0, 0x400 ;  /* 0x0000040000007802 */ /* 0x000fe20000000f00 */
[----:B------:R-:W-:Y:S01]  /*215e0*/  BSSY B0, `(.L_x_6419) ;  /* 0x000031b000007945 */ /* 0x000fe20003800000 */
[----:B------:R-:W-:Y:S02]  /*215f0*/  BAR.SYNC.DEFER_BLOCKING 0x5, 0x180 ;  /* 0x0146000000007b1d */ /* 0x000fe40000010000 */
[----:B0-----:R-:W-:-:S04]  /*21600*/  LEA R0, R7, R0, 0x18 ;  /* 0x0000000007007211 */ /* 0x001fc800078ec0ff */
[----:B------:R-:W-:Y:S02]  /*21610*/  R2UR UR46, R0 ;  /* 0x00000000002e72ca */ /* 0x000fe400000e0000 */
[----:B------:R-:W-:-:S04]  /*21620*/  PRMT R0, R3, 0x9910, RZ ;  /* 0x0000991003007816 */ /* 0x000fc800000000ff */
[----:B------:R-:W-:-:S07]  /*21630*/  ISETP.NE.AND P0, PT, R0, RZ, PT ;  /* 0x000000ff0000720c */ /* 0x000fce0003f05270 */
[----:B------:R-:W0:Y:S02]  /*21640*/  LDS.128 R8, [UR46+0x388d0] ;  /* 0x0388d02eff087984 */ /* 0x000e240008000c00 */
[----:B0-----:R-:W-:Y:S02]  /*21650*/  R2UR UR5, R9 ;  /* 0x00000000090572ca */ /* 0x001fe400000e0000 */
[----:B------:R-:W-:Y:S02]  /*21660*/  R2UR UR7, R10 ;  /* 0x000000000a0772ca */ /* 0x000fe400000e0000 */
[----:B------:R-:W-:Y:S01]  /*21670*/  R2UR UR6, R11 ;  /* 0x000000000b0672ca */ /* 0x000fe200000e0000 */
[----:B------:R-:W-:Y:S06]  /*21680*/  BAR.ARV 0x4, 0x180 ;  /* 0x0106000000007b1d */ /* 0x000fec0000002000 */
[----:B------:R-:W-:Y:S08]  /*21690*/  @!P0 BRA `(.L_x_6420) ;  /* 0x0000002000ac8947 */ /* 0x000ff00003800000 */
[----:B------:R-:W2:Y:S04]  /*216a0*/  LDL.128 R140, [R1+0x1d0] ;  /* 0x0001d000018c7983 */ /* 0x000ea80000100c00 */
[----:B------:R-:W3:Y:S04]  /*216b0*/  LDL.128 R132, [R1+0x1f0] ;  /* 0x0001f00001847983 */ /* 0x000ee80000100c00 */
[----:B------:R-:W4:Y:S04]  /*216c0*/  LDL.128 R136, [R1+0x1e0] ;  /* 0x0001e00001887983 */ /* 0x000f280000100c00 */
        /* <DEDUP_REMOVED lines=28> */
[----:B------:R-:W4:Y:S01]  /*21890*/  LDL.128 R8, [R1+0x3c0] ;  /* 0x0003c00001087983 */ /* 0x000f220000100c00 */
[----:B------:R-:W-:Y:S01]  /*218a0*/  IADD3 R5, P1, R16, 0x20, RZ ;  /* 0x0000002010057810 */ /* 0x000fe20007f3e0ff */
[----:B------:R-:W-:-:S03]  /*218b0*/  ULDC.64 UR8, c[0x0][0xd00] ;  /* 0x0003400000087ab9 */ /* 0x000fc60000000a00 */
[----:B------:R-:W-:Y:S02]  /*218c0*/  LOP3.LUT R4, R5, 0x380, RZ, 0xc0, !PT ;  /* 0x0000038005047812 */ /* 0x000fe400078ec0ff */
[----:B------:R-:W-:Y:S02]  /*218d0*/  IADD3 R145, P0, R16, 0x40, RZ ;  /* 0x0000004010917810 */ /* 0x000fe40007f1e0ff */
[----:B------:R-:W-:Y:S02]  /*218e0*/  SHF.R.U64 R4, R4, 0x3, RZ ;  /* 0x0000000304047819 */ /* 0x000fe400000012ff */
[C---:B------:R-:W-:Y:S02]  /*218f0*/  IADD3 R147, P4, R16.reuse, 0x60, RZ ;  /* 0x0000006010937810 */ /* 0x040fe40007f9e0ff */
[C---:B------:R-:W-:Y:S02]  /*21900*/  IADD3 R149, P3, R16.reuse, 0x2000, RZ ;  /* 0x0000200010957810 */ /* 0x040fe40007f7e0ff */
[----:B------:R-:W-:-:S02]  /*21910*/  IADD3 R151, P6, R16, 0x2020, RZ ;  /* 0x0000202010977810 */ /* 0x000fc40007fde0ff */
[----:B------:R-:W-:Y:S02]  /*21920*/  LOP3.LUT R144, R145, 0x380, RZ, 0xc0, !PT ;  /* 0x0000038091907812 */ /* 0x000fe400078ec0ff */
[----:B------:R-:W-:Y:S01]  /*21930*/  LOP3.LUT R4, R4, R5, RZ, 0x3c, !PT ;  /* 0x0000000504047212 */ /* 0x000fe200078e3cff */
[----:B------:R-:W-:Y:S01]  /*21940*/  IMAD.X R5, RZ, RZ, R17, P1 ;  /* 0x000000ffff057224 */ /* 0x000fe200008e0611 */
[C---:B------:R-:W-:Y:S02]  /*21950*/  IADD3 R153, P5, R16.reuse, 0x2040, RZ ;  /* 0x0000204010997810 */ /* 0x040fe40007fbe0ff */
[----:B------:R-:W-:Y:S02]  /*21960*/  LOP3.LUT R146, R147, 0x380, RZ, 0xc0, !PT ;  /* 0x0000038093927812 */ /* 0x000fe400078ec0ff */
[----:B------:R-:W-:Y:S02]  /*21970*/  IADD3 R155, P2, R16, 0x2060, RZ ;  /* 0x00002060109b7810 */ /* 0x000fe40007f5e0ff */
[----:B------:R-:W-:-:S02]  /*21980*/  LOP3.LUT R148, R149, 0x380, RZ, 0xc0, !PT ;  /* 0x0000038095947812 */ /* 0x000fc400078ec0ff */
[----:B------:R-:W-:Y:S02]  /*21990*/  IADD3 R157, P1, R16, 0x4000, RZ ;  /* 0x00004000109d7810 */ /* 0x000fe40007f3e0ff */
[----:B------:R-:W-:Y:S02]  /*219a0*/  LOP3.LUT R150, R151, 0x380, RZ, 0xc0, !PT ;  /* 0x0000038097967812 */ /* 0x000fe400078ec0ff */
[----:B------:R-:W-:Y:S02]  /*219b0*/  SHF.R.U64 R144, R144, 0x3, RZ ;  /* 0x0000000390907819 */ /* 0x000fe400000012ff */
[----:B------:R-:W-:Y:S02]  /*219c0*/  LOP3.LUT R152, R153, 0x380, RZ, 0xc0, !PT ;  /* 0x0000038099987812 */ /* 0x000fe400078ec0ff */
[----:B------:R-:W-:Y:S02]  /*219d0*/  SHF.R.U64 R146, R146, 0x3, RZ ;  /* 0x0000000392927819 */ /* 0x000fe400000012ff */
[----:B------:R-:W-:-:S02]  /*219e0*/  LOP3.LUT R154, R155, 0x380, RZ, 0xc0, !PT ;  /* 0x000003809b9a7812 */ /* 0x000fc400078ec0ff */
[----:B------:R-:W-:Y:S02]  /*219f0*/  LOP3.LUT R165, R16, 0x380, RZ, 0xc0, !PT ;  /* 0x0000038010a57812 */ /* 0x000fe400078ec0ff */
[----:B------:R-:W-:Y:S02]  /*21a00*/  SHF.R.U64 R148, R148, 0x3, RZ ;  /* 0x0000000394947819 */ /* 0x000fe400000012ff */
[----:B------:R-:W-:Y:S02]  /*21a10*/  LOP3.LUT R156, R157, 0x380, RZ, 0xc0, !PT ;  /* 0x000003809d9c7812 */ /* 0x000fe400078ec0ff */
[----:B------:R-:W-:Y:S02]  /*21a20*/  SHF.R.U64 R150, R150, 0x3, RZ ;  /* 0x0000000396967819 */ /* 0x000fe400000012ff */
[----:B------:R-:W-:Y:S01]  /*21a30*/  LOP3.LUT R144, R144, R145, RZ, 0x3c, !PT ;  /* 0x0000009190907212 */ /* 0x000fe200078e3cff */
[----:B------:R-:W-:Y:S01]  /*21a40*/  IMAD.X R145, RZ, RZ, R17, P0 ;  /* 0x000000ffff917224 */ /* 0x000fe200000e0611 */
[----:B------:R-:W-:-:S02]  /*21a50*/  SHF.R.U64 R152, R152, 0x3, RZ ;  /* 0x0000000398987819 */ /* 0x000fc400000012ff */
[----:B------:R-:W-:Y:S01]  /*21a60*/  LOP3.LUT R146, R146, R147, RZ, 0x3c, !PT ;  /* 0x0000009392927212 */ /* 0x000fe200078e3cff */
[--C-:B------:R-:W-:Y:S01]  /*21a70*/  IMAD.X R147, RZ, RZ, R17.reuse, P4 ;  /* 0x000000ffff937224 */ /* 0x100fe200020e0611 */
[----:B------:R-:W-:Y:S02]  /*21a80*/  SHF.R.U64 R154, R154, 0x3, RZ ;  /* 0x000000039a9a7819 */ /* 0x000fe400000012ff */
[----:B------:R-:W-:Y:S02]  /*21a90*/  SHF.R.U64 R165, R165, 0x3, RZ ;  /* 0x00000003a5a57819 */ /* 0x000fe400000012ff */
[----:B------:R-:W-:Y:S01]  /*21aa0*/  LOP3.LUT R148, R148, R149, RZ, 0x3c, !PT ;  /* 0x0000009594947212 */ /* 0x000fe200078e3cff */
[----:B------:R-:W-:Y:S01]  /*21ab0*/  IMAD.X R149, RZ, RZ, R17, P3 ;  /* 0x000000ffff957224 */ /* 0x000fe200018e0611 */
[----:B------:R-:W-:Y:S02]  /*21ac0*/  IADD3 R159, P0, R16, 0x4020, RZ ;  /* 0x00004020109f7810 */ /* 0x000fe40007f1e0ff */
        /* <DEDUP_REMOVED lines=8> */
[----:B------:R-:W-:Y:S01]  /*21b50*/  IMAD.X R155, RZ, RZ, R17, P2 ;  /* 0x000000ffff9b7224 */ /* 0x000fe200010e0611 */
[----:B------:R-:W-:-:S02]  /*21b60*/  IADD3 R167, P6, R16, 0x6000, RZ ;  /* 0x0000600010a77810 */ /* 0x000fc40007fde0ff */
[----:B------:R-:W-:Y:S01]  /*21b70*/  LOP3.LUT R164, R165, R16, RZ, 0x3c, !PT ;  /* 0x00000010a5a47212 */ /* 0x000fe200078e3cff */
[--C-:B------:R-:W-:Y:S01]  /*21b80*/  IMAD.MOV.U32 R165, RZ, RZ, R17.reuse ;  /* 0x000000ffffa57224 */ /* 0x100fe200078e0011 */
[----:B------:R-:W-:Y:S02]  /*21b90*/  LOP3.LUT R158, R159, 0x380, RZ, 0xc0, !PT ;  /* 0x000003809f9e7812 */ /* 0x000fe400078ec0ff */
[----:B------:R-:W-:Y:S01]  /*21ba0*/  LOP3.LUT R156, R156, R157, RZ, 0x3c, !PT ;  /* 0x0000009d9c9c7212 */ /* 0x000fe200078e3cff */
[----:B------:R-:W-:Y:S01]  /*21bb0*/  IMAD.X R157, RZ, RZ, R17, P1 ;  /* 0x000000ffff9d7224 */ /* 0x000fe200008e0611 */
[C---:B------:R-:W-:Y:S02]  /*21bc0*/  IADD3 R169, P5, R16.reuse, 0x6020, RZ ;  /* 0x0000602010a97810 */ /* 0x040fe40007fbe0ff */
[----:B------:R-:W-:Y:S02]  /*21bd0*/  LOP3.LUT R160, R161, 0x380, RZ, 0xc0, !PT ;  /* 0x00000380a1a07812 */ /* 0x000fe400078ec0ff */
[----:B------:R-:W-:-:S02]  /*21be0*/  IADD3 R171, P2, R16, 0x6040, RZ ;  /* 0x0000604010ab7810 */ /* 0x000fc40007f5e0ff */
[----:B------:R-:W-:Y:S02]  /*21bf0*/  LOP3.LUT R162, R163, 0x380, RZ, 0xc0, !PT ;  /* 0x00000380a3a27812 */ /* 0x000fe400078ec0ff */
[----:B------:R-:W-:Y:S02]  /*21c00*/  IADD3 R21, P1, R16, 0x6060, RZ ;  /* 0x0000606010157810 */ /* 0x000fe40007f3e0ff */
[----:B------:R-:W-:Y:S02]  /*21c10*/  LOP3.LUT R166, R167, 0x380, RZ, 0xc0, !PT ;  /* 0x00000380a7a67812 */ /* 0x000fe400078ec0ff */
[----:B------:R-:W-:Y:S02]  /*21c20*/  SHF.R.U64 R158, R158, 0x3, RZ ;  /* 0x000000039e9e7819 */ /* 0x000fe400000012ff */
[----:B------:R-:W-:Y:S02]  /*21c30*/  LOP3.LUT R168, R169, 0x380, RZ, 0xc0, !PT ;  /* 0x00000380a9a87812 */ /* 0x000fe400078ec0ff */
[----:B------:R-:W-:-:S02]  /*21c40*/  SHF.R.U64 R160, R160, 0x3, RZ ;  /* 0x00000003a0a07819 */ /* 0x000fc400000012ff */
[----:B------:R-:W-:Y:S02]  /*21c50*/  LOP3.LUT R170, R171, 0x380, RZ, 0xc0, !PT ;  /* 0x00000380abaa7812 */ /* 0x000fe400078ec0ff */
[----:B------:R-:W-:Y:S02]  /*21c60*/  MOV R164, R164 ;  /* 0x000000a400a47202 */ /* 0x000fe40000000f00 */
[----:B------:R-:W-:Y:S02]  /*21c70*/  SHF.R.U64 R162, R162, 0x3, RZ ;  /* 0x00000003a2a27819 */ /* 0x000fe400000012ff */
[----:B------:R-:W-:Y:S02]  /*21c80*/  LOP3.LUT R20, R21, 0x380, RZ, 0xc0, !PT ;  /* 0x0000038015147812 */ /* 0x000fe400078ec0ff */
[----:B------:R-:W-:Y:S02]  /*21c90*/  MOV R4, R4 ;  /* 0x0000000400047202 */ /* 0x000fe40000000f00 */
[----:B------:R-:W-:-:S02]  /*21ca0*/  SHF.R.U64 R166, R166, 0x3, RZ ;  /* 0x00000003a6a67819 */ /* 0x000fc400000012ff */
[----:B------:R-:W-:Y:S02]  /*21cb0*/  MOV R144, R144 ;  /* 0x0000009000907202 */ /* 0x000fe40000000f00 */
[----:B------:R-:W-:Y:S01]  /*21cc0*/  LOP3.LUT R158, R158, R159, RZ, 0x3c, !PT ;  /* 0x0000009f9e9e7212 */ /* 0x000fe200078e3cff */
[--C-:B------:R-:W-:Y:S01]  /*21cd0*/  IMAD.X R159, RZ, RZ, R17.reuse, P0 ;  /* 0x000000ffff9f7224 */ /* 0x100fe200000e0611 */
[----:B------:R-:W-:Y:S02]  /*21ce0*/  SHF.R.U64 R168, R168, 0x3, RZ ;  /* 0x00000003a8a87819 */ /* 0x000fe400000012ff */
[----:B------:R-:W-:Y:S02]  /*21cf0*/  MOV R146, R146 ;  /* 0x0000009200927202 */ /* 0x000fe40000000f00 */
[----:B------:R-:W-:Y:S01]  /*21d00*/  LOP3.LUT R160, R160, R161, RZ, 0x3c, !PT ;  /* 0x000000a1a0a07212 */ /* 0x000fe200078e3cff */
[----:B------:R-:W-:Y:S01]  /*21d10*/  IMAD.X R161, RZ, RZ, R17, P4 ;  /* 0x000000ffffa17224 */ /* 0x000fe200020e0611 */
[----:B------:R-:W-:-:S02]  /*21d20*/  SHF.R.U64 R170, R170, 0x3, RZ ;  /* 0x00000003aaaa7819 */ /* 0x000fc400000012ff */
[----:B------:R-:W-:Y:S02]  /*21d30*/  MOV R148, R148 ;  /* 0x0000009400947202 */ /* 0x000fe40000000f00 */
[----:B------:R-:W-:Y:S01]  /*21d40*/  LOP3.LUT R162, R162, R163, RZ, 0x3c, !PT ;  /* 0x000000a3a2a27212 */ /* 0x000fe200078e3cff */
[--C-:B------:R-:W-:Y:S01]  /*21d50*/  IMAD.X R163, RZ, RZ, R17.reuse, P3 ;  /* 0x000000ffffa37224 */ /* 0x100fe200018e0611 */
[----:B------:R-:W-:Y:S02]  /*21d60*/  SHF.R.U64 R20, R20, 0x3, RZ ;  /* 0x0000000314147819 */ /* 0x000fe400000012ff */
[----:B------:R-:W-:Y:S02]  /*21d70*/  MOV R150, R150 ;  /* 0x0000009600967202 */ /* 0x000fe40000000f00 */
[----:B------:R-:W-:Y:S01]  /*21d80*/  LOP3.LUT R166, R166, R167, RZ, 0x3c, !PT ;  /* 0x000000a7a6a67212 */ /* 0x000fe200078e3cff */
[--C-:B------:R-:W-:Y:S01]  /*21d90*/  IMAD.X R167, RZ, RZ, R17.reuse, P6 ;  /* 0x000000ffffa77224 */ /* 0x100fe200030e0611 */
[----:B------:R-:W-:Y:S01]  /*21da0*/  MOV R152, R152 ;  /* 0x0000009800987202 */ /* 0x000fe20000000f00 */
[----:B------:R-:W-:Y:S01]  /*21db0*/  UISETP.NE.U32.AND UP0, UPT, UR8, URZ, UPT ;  /* 0x0000003f0800728c */ /* 0x000fe2000bf05070 */
[----:B------:R-:W-:Y:S01]  /*21dc0*/  LOP3.LUT R168, R168, R169, RZ, 0x3c, !PT ;  /* 0x000000a9a8a87212 */ /* 0x000fe200078e3cff */
[----:B------:R-:W-:Y:S01]  /*21dd0*/  IMAD.X R169, RZ, RZ, R17, P5 ;  /* 0x000000ffffa97224 */ /* 0x000fe200028e0611 */
[----:B------:R-:W-:-:S02]  /*21de0*/  MOV R154, R154 ;  /* 0x0000009a009a7202 */ /* 0x000fc40000000f00 */
[----:B------:R-:W-:Y:S01]  /*21df0*/  LOP3.LUT R170, R170, R171, RZ, 0x3c, !PT ;  /* 0x000000abaaaa7212 */ /* 0x000fe200078e3cff */
[--C-:B------:R-:W-:Y:S01]  /*21e00*/  IMAD.X R171, RZ, RZ, R17.reuse, P2 ;  /* 0x000000ffffab7224 */ /* 0x100fe200010e0611 */
[----:B------:R-:W-:Y:S02]  /*21e10*/  MOV R156, R156 ;  /* 0x0000009c009c7202 */ /* 0x000fe40000000f00 */
[----:B------:R-:W-:Y:S01]  /*21e20*/  LOP3.LUT R20, R20, R21, RZ, 0x3c, !PT ;  /* 0x0000001514147212 */ /* 0x000fe200078e3cff */
[----:B------:R-:W-:Y:S01]  /*21e30*/  IMAD.X R21, RZ, RZ, R17, P1 ;  /* 0x000000ffff157224 */ /* 0x000fe200008e0611 */
[----:B------:R-:W-:Y:S02]  /*21e40*/  MOV R158, R158 ;  /* 0x0000009e009e7202 */ /* 0x000fe40000000f00 */
[----:B------:R-:W-:Y:S01]  /*21e50*/  MOV R160, R160 ;  /* 0x000000a000a07202 */ /* 0x000fe20000000f00 */
[----:B------:R-:W-:Y:S01]  /*21e60*/  UISETP.NE.AND.EX UP0, UPT, UR9, URZ, UPT, UP0 ;  /* 0x0000003f0900728c */ /* 0x000fe2000bf05300 */
[----:B------:R-:W-:-:S02]  /*21e70*/  MOV R162, R162 ;  /* 0x000000a200a27202 */ /* 0x000fc40000000f00 */
[----:B------:R-:W-:Y:S01]  /*21e80*/  MOV R166, R166 ;  /* 0x000000a600a67202 */ /* 0x000fe20000000f00 */
[----:B------:R-:W-:Y:S01]  /*21e90*/  ULDC.64 UR8, c[0x0][0xd00] ;  /* 0x0003400000087ab9 */ /* 0x000fe20000000a00 */
[----:B------:R-:W-:Y:S01]  /*21ea0*/  MOV R168, R168 ;  /* 0x000000a800a87202 */ /* 0x000fe20000000f00 */
[----:B------:R-:W-:Y:S01]  /*21eb0*/  UIMAD.WIDE UR8, UR59, 0x4, UR8 ;  /* 0x000000043b0878a5 */ /* 0x000fe2000f8e0208 */
[----:B------:R-:W-:Y:S02]  /*21ec0*/  MOV R170, R170 ;  /* 0x000000aa00aa7202 */ /* 0x000fe40000000f00 */
[----:B------:R-:W-:Y:S02]  /*21ed0*/  MOV R20, R20 ;  /* 0x0000001400147202 */ /* 0x000fe40000000f00 */
[----:B--2---:R-:W-:Y:S02]  /*21ee0*/  F2FP.BF16.F32.PACK_AB R140, R141, R140 ;  /* 0x0000008c8d8c723e */ /* 0x004fe400000010ff */
[----:B------:R-:W-:-:S02]  /*21ef0*/  F2FP.BF16.F32.PACK_AB R141, R143, R142 ;  /* 0x0000008e8f8d723e */ /* 0x000fc400000010ff */
[----:B---3--:R-:W-:Y:S02]  /*21f00*/  F2FP.BF16.F32.PACK_AB R132, R133, R132 ;  /* 0x000000848584723e */ /* 0x008fe400000010ff */
[----:B------:R-:W-:Y:S02]  /*21f10*/  F2FP.BF16.F32.PACK_AB R133, R135, R134 ;  /* 0x000000868785723e */ /* 0x000fe400000010ff */
[----:B----4-:R-:W-:Y:S02]  /*21f20*/  F2FP.BF16.F32.PACK_AB R142, R137, R136 ;  /* 0x00000088898e723e */ /* 0x010fe400000010ff */
[----:B------:R-:W-:Y:S01]  /*21f30*/  F2FP.BF16.F32.PACK_AB R143, R139, R138 ;  /* 0x0000008a8b8f723e */ /* 0x000fe200000010ff */
        /* <DEDUP_REMOVED lines=67> */
[----:B------:R-:W-:Y:S01]  /*22370*/  F2FP.BF16.F32.PACK_AB R31, R27, R26 ;  /* 0x0000001a1b1f723e */ /* 0x000fe200000010ff */
[----:B------:R-:W-:Y:S01]  /*22380*/  STSM.16.M88.4 [R162], R52 ;  /* 0x00000034a2007844 */ /* 0x000fe20000000200 */
[----:B------:R-:W-:-:S02]  /*22390*/  F2FP.BF16.F32.PACK_AB R14, R9, R8 ;  /* 0x00000008090e723e */ /* 0x000fc400000010ff */
[----:B------:R-:W-:Y:S01]  /*223a0*/  F2FP.BF16.F32.PACK_AB R15, R11, R10 ;  /* 0x0000000a0b0f723e */ /* 0x000fe200000010ff */
[----:B------:R-:W-:Y:S01]  /*223b0*/  STSM.16.M88.4 [R166], R44 ;  /* 0x0000002ca6007844 */ /* 0x000fe20000000200 */
[----:B------:R-:W-:-:S03]  /*223c0*/  IMAD.U32 R8, RZ, RZ, UR8 ;  /* 0x00000008ff087e24 */ /* 0x000fc6000f8e00ff */
[----:B------:R-:W-:Y:S01]  /*223d0*/  STSM.16.M88.4 [R168], R36 ;  /* 0x00000024a8007844 */ /* 0x000fe20000000200 */
[----:B------:R-:W-:Y:S01]  /*223e0*/  IMAD.U32 R9, RZ, RZ, UR9 ;  /* 0x00000009ff097e24 */ /* 0x000fe2000f8e00ff */
[----:B------:R-:W-:Y:S02]  /*223f0*/  ULDC.64 UR8, c[0x0][0xd08] ;  /* 0x0003420000087ab9 */ /* 0x000fe40000000a00 */
[----:B------:R-:W-:Y:S04]  /*22400*/  STSM.16.M88.4 [R170], R28 ;  /* 0x0000001caa007844 */ /* 0x000fe80000000200 */
[----:B------:R0:W-:Y:S01]  /*22410*/  STSM.16.M88.4 [R20], R12 ;  /* 0x0000000c14007844 */ /* 0x0001e20000000200 */
[----:B------:R-:W-:-:S04]  /*22420*/  UISETP.NE.U32.AND UP1, UPT, UR8, URZ, UPT ;  /* 0x0000003f0800728c */ /* 0x000fc8000bf25070 */
[----:B------:R-:W-:Y:S01]  /*22430*/  UISETP.NE.AND.EX UP1, UPT, UR9, URZ, UPT, UP1 ;  /* 0x0000003f0900728c */ /* 0x000fe2000bf25310 */
[----:B------:R-:W-:Y:S01]  /*22440*/  BAR.SYNC.DEFER_BLOCKING 0x1, 0x100 ;  /* 0x0044000000007b1d */ /* 0x000fe20000010000 */
[----:B------:R-:W-:-:S04]  /*22450*/  PLOP3.LUT P0, PT, PT, PT, UP0, 0x80, 0x0 ;  /* 0x000000000000781c */ /* 0x000fc80003f0f008 */
[----:B------:R-:W-:-:S05]  /*22460*/  PLOP3.LUT P6, PT, PT, PT, UP1, 0x80, 0x0 ;  /* 0x000000000000781c */ /* 0x000fca0003fcf018 */
[----:B------:R-:W-:Y:S02]  /*22470*/  @UP1 ULDC.64 UR8, c[0x0][0xd08] ;  /* 0x0003420000081ab9 */ /* 0x000fe40000000a00 */
[----:B------:R-:W-:Y:S01]  /*22480*/  @UP1 UIMAD.WIDE UR8, UR59, 0x4, UR8 ;  /* 0x000000043b0818a5 */ /* 0x000fe2000f8e0208 */
[----:B------:R-:W-:Y:S02]  /*22490*/  ULDC UR4, c[0x0][0xb88] ;  /* 0x0002e20000047ab9 */ /* 0x000fe40000000800 */
[----:B------:R-:W-:-:S03]  /*224a0*/  IMAD.U32 R6, RZ, RZ, UR4 ;  /* 0x00000004ff067e24 */ /* 0x000fc6000f8e00ff */
[----:B0-----:R-:W-:Y:S02]  /*224b0*/  IMAD.U32 R14, RZ, RZ, UR8 ;  /* 0x00000008ff0e7e24 */ /* 0x001fe4000f8e00ff */
[----:B------:R-:W-:Y:S01]  /*224c0*/  IMAD.U32 R15, RZ, RZ, UR9 ;  /* 0x00000009ff0f7e24 */ /* 0x000fe2000f8e00ff */
[----:B------:R-:W2:Y:S04]  /*224d0*/  @P0 LDG.E R0, desc[UR36][R8.64] ;  /* 0x0000002408000981 */ /* 0x000ea8000c1e1900 */
[----:B------:R0:W5:Y:S01]  /*224e0*/  @P6 LDG.E R6, desc[UR36][R14.64] ;  /* 0x000000240e066981 */ /* 0x000162000c1e1900 */
[----:B------:R-:W-:-:S04]  /*224f0*/  IMAD R5, R195, 0x40, R192 ;  /* 0x00000040c3057824 */ /* 0x000fc800078e02c0 */
        /* <DEDUP_REMOVED lines=11> */
[----:B------:R-:W-:Y:S02]  /*225b0*/  LOP3.LUT R32, R33, 0x380, RZ, 0xc0, !PT ;  /* 0x0000038021207812 */ /* 0x000fe400078ec0ff */
[----:B------:R-:W-:-:S02]  /*225c0*/  LOP3.LUT R36, R37, 0x380, RZ, 0xc0, !PT ;  /* 0x0000038025247812 */ /* 0x000fc400078ec0ff */
        /* <DEDUP_REMOVED lines=14> */
[----:B--2---:R-:W-:Y:S01]  /*226b0*/  @P0 R2UR UR4, R0 ;  /* 0x00000000000402ca */ /* 0x004fe200000e0000 */
[----:B0-----:R-:W-:-:S14]  /*226c0*/  @P6 BRA `(.L_x_6421) ;  /* 0x0000000000106947 */ /* 0x001fdc0003800000 */
[----:B------:R-:W-:Y:S05]  /*226d0*/  @!P0 BRA `(.L_x_6421) ;  /* 0x00000000000c8947 */ /* 0x000fea0003800000 */
[----:B------:R-:W2:Y:S04]  /*226e0*/  LDG.E R3, desc[UR36][R8.64] ;  /* 0x0000002408037981 */ /* 0x000ea8000c1e1900 */
[----:B-----5:R-:W2:Y:S02]  /*226f0*/  LDG.E R6, desc[UR36][R8.64+0x4] ;  /* 0x0000042408067981 */ /* 0x020ea4000c1e1900 */
[----:B--2---:R-:W-:-:S07]  /*22700*/  IMAD.IADD R6, R6, 0x1, -R3 ;  /* 0x0000000106067824 */ /* 0x004fce00078e0a03 */
.L_x_6421:
[----:B------:R-:W-:Y:S01]  /*22710*/  IADD3 R45, P0, R4, 0x7000, RZ ;  /* 0x00007000042d7810 */ /* 0x000fe20007f1e0ff */
[--C-:B------:R-:W-:Y:S01]  /*22720*/  IMAD.X R25, RZ, RZ, R5.reuse, P1 ;  /* 0x000000ffff197224 */ /* 0x100fe200008e0605 */
[----:B------:R-:W-:Y:S01]  /*22730*/  ISETP.NE.AND P6, PT, R10, RZ, PT ;  /* 0x000000ff0a00720c */ /* 0x000fe20003fc5270 */
[--C-:B------:R-:W-:Y:S01]  /*22740*/  IMAD.X R29, RZ, RZ, R5.reuse, P2 ;  /* 0x000000ffff1d7224 */ /* 0x100fe200010e0605 */
[----:B------:R-:W-:Y:S01]  /*22750*/  LOP3.LUT R44, R45, 0x380, RZ, 0xc0, !PT ;  /* 0x000003802d2c7812 */ /* 0x000fe200078ec0ff */
[----:B------:R-:W0:Y:S01]  /*22760*/  SHFL.IDX PT, R10, R205, RZ, 0x1f ;  /* 0x00001fffcd0a7589 */ /* 0x000e2200000e0000 */
[--C-:B------:R-:W-:Y:S01]  /*22770*/  IMAD.X R33, RZ, RZ, R5.reuse, P3 ;  /* 0x000000ffff217224 */ /* 0x100fe200018e0605 */
[----:B------:R-:W-:Y:S01]  /*22780*/  IADD3 R53, P1, R4, 0x9000, RZ ;  /* 0x0000900004357810 */ /* 0x000fe20007f3e0ff */
[--C-:B------:R-:W-:Y:S01]  /*22790*/  IMAD.X R13, RZ, RZ, R5.reuse, P6 ;  /* 0x000000ffff0d7224 */ /* 0x100fe200030e0605 */
[----:B------:R-:W-:Y:S01]  /*227a0*/  SHF.R.U64 R44, R44, 0x3, RZ ;  /* 0x000000032c2c7819 */ /* 0x000fe200000012ff */
[--C-:B------:R-:W-:Y:S01]  /*227b0*/  IMAD.X R37, RZ, RZ, R5.reuse, P4 ;  /* 0x000000ffff257224 */ /* 0x100fe200020e0605 */
[----:B------:R-:W-:Y:S01]  /*227c0*/  IADD3 R49, P6, R4, 0x8000, RZ ;  /* 0x0000800004317810 */ /* 0x000fe20007fde0ff */
[--C-:B------:R-:W-:Y:S01]  /*227d0*/  IMAD.X R41, RZ, RZ, R5.reuse, P5 ;  /* 0x000000ffff297224 */ /* 0x100fe200028e0605 */
[----:B------:R-:W-:Y:S01]  /*227e0*/  LOP3.LUT R44, R44, R45, RZ, 0x3c, !PT ;  /* 0x0000002d2c2c7212 */ /* 0x000fe200078e3cff */
[--C-:B------:R-:W-:Y:S01]  /*227f0*/  IMAD.X R45, RZ, RZ, R5.reuse, P0 ;  /* 0x000000ffff2d7224 */ /* 0x100fe200000e0605 */
[----:B------:R-:W-:Y:S01]  /*22800*/  IADD3 R73, P0, R4, 0xe000, RZ ;  /* 0x0000e00004497810 */ /* 0x000fe20007f1e0ff */
[----:B------:R-:W-:Y:S01]  /*22810*/  USHF.R.S32.HI UR9, URZ, 0x1f, UR59 ;  /* 0x0000001f3f097899 */ /* 0x000fe2000801143b */
[----:B------:R-:W-:Y:S01]  /*22820*/  LOP3.LUT R48, R49, 0x380, RZ, 0xc0, !PT ;  /* 0x0000038031307812 */ /* 0x000fe200078ec0ff */
[----:B------:R-:W-:Y:S01]  /*22830*/  USHF.R.S32.HI UR16, URZ, 0x1f, UR4 ;  /* 0x0000001f3f107899 */ /* 0x000fe20008011404 */
[----:B------:R-:W-:Y:S01]  /*22840*/  LOP3.LUT R72, R73, 0x380, RZ, 0xc0, !PT ;  /* 0x0000038049487812 */ /* 0x000fe200078ec0ff */
        /* <DEDUP_REMOVED lines=42> */
[----:B------:R-:W-:Y:S01]  /*22af0*/  LOP3.LUT R76, R0, R3, RZ, 0x3c, !PT ;  /* 0x00000003004c7212 */ /* 0x000fe200078e3cff */
[----:B------:R-:W-:Y:S06]  /*22b00*/  @P0 BRA `(.L_x_6422) ;  /* 0x0000000000cc0947 */ /* 0x000fec0003800000 */
[----:B------:R-:W0:Y:S01]  /*22b10*/  LDC R10, c[0x0][0xce8] ;  /* 0x00033a00ff0a7b82 */ /* 0x000e220000000800 */
[----:B------:R-:W-:Y:S01]  /*22b20*/  IMAD.MOV R3, RZ, RZ, -R213 ;  /* 0x000000ffff037224 */ /* 0x000fe200078e0ad5 */
[----:B------:R-:W-:Y:S01]  /*22b30*/  ULDC.64 UR12, c[0x0][0xc90] ;  /* 0x00032400000c7ab9 */ /* 0x000fe20000000a00 */
[----:B------:R-:W-:Y:S02]  /*22b40*/  IMAD.U32 R5, RZ, RZ, UR58 ;  /* 0x0000003aff057e24 */ /* 0x000fe4000f8e00ff */
[----:B------:R-:W-:Y:S01]  /*22b50*/  IMAD.U32 R4, RZ, RZ, UR58 ;  /* 0x0000003aff047e24 */ /* 0x000fe2000f8e00ff */
[----:B------:R-:W-:Y:S01]  /*22b60*/  ISETP.NE.AND P0, PT, R216, R3, PT ;  /* 0x00000003d800720c */ /* 0x000fe20003f05270 */
[----:B------:R-:W-:Y:S01]  /*22b70*/  IMAD R26, R5, 0x40, R22 ;  /* 0x00000040051a7824 */ /* 0x000fe200078e0216 */
[----:B------:R-:W-:Y:S01]  /*22b80*/  UMOV UR10, UR4 ;  /* 0x00000004000a7c82 */ /* 0x000fe20008000000 */
[----:B------:R-:W-:Y:S01]  /*22b90*/  UMOV UR11, UR16 ;  /* 0x00000010000b7c82 */ /* 0x000fe20008000000 */
[----:B------:R-:W-:Y:S01]  /*22ba0*/  ULDC.64 UR14, c[0x0][0xc98] ;  /* 0x00032600000e7ab9 */ /* 0x000fe20000000a00 */
[----:B0----5:R-:W-:-:S05]  /*22bb0*/  IMAD R21, R6, R10, RZ ;  /* 0x0000000a06157224 */ /* 0x021fca00078e02ff */
[----:B------:R-:W-:-:S13]  /*22bc0*/  ISETP.GE.OR P1, PT, R26, R21, P0 ;  /* 0x000000151a00720c */ /* 0x000fda0000726670 */
[----:B------:R-:W2:Y:S01]  /*22bd0*/  @!P1 LDL R15, [R1+0x3f0] ;  /* 0x0003f000010f9983 */ /* 0x000ea20000100800 */
[----:B------:R-:W-:Y:S01]  /*22be0*/  ISETP.NE.AND P2, PT, R10, 0x1, PT ;  /* 0x000000010a00780c */ /* 0x000fe20003f45270 */
[----:B------:R-:W-:Y:S01]  /*22bf0*/  IMAD R5, R4, 0x40, R227 ;  /* 0x0000004004057824 */ /* 0x000fe200078e02e3 */
[----:B------:R-:W-:Y:S02]  /*22c00*/  UIMAD UR9, UR17, UR12, URZ ;  /* 0x0000000c110972a4 */ /* 0x000fe4000f8e023f */
[----:B------:R-:W-:Y:S01]  /*22c10*/  UIMAD.WIDE.U32 UR10, UR45, UR12, UR10 ;  /* 0x0000000c2d0a72a5 */ /* 0x000fe2000f8e000a */
        /* <DEDUP_REMOVED lines=21> */
[----:B------:R-:W-:Y:S01]  /*22d70*/  ULDC.64 UR10, c[0x0][0xc50] ;  /* 0x00031400000a7ab9 */ /* 0x000fe20000000a00 */
[----:B------:R-:W-:Y:S01]  /*22d80*/  VIADD R0, R26, 0x8 ;  /* 0x000000081a007836 */ /* 0x000fe20000000000 */
[----:B------:R-:W-:Y:S01]  /*22d90*/  LEA R14, P2, R4, UR10, 0x2 ;  /* 0x0000000a040e7c11 */ /* 0x000fe2000f8410ff */
[----:B------:R-:W-:-:S03]  /*22da0*/  IMAD.IADD R3, R5, 0x1, R3 ;  /* 0x0000000105037824 */ /* 0x000fc600078e0203 */
[----:B------:R-:W-:Y:S01]  /*22db0*/  ISETP.GE.OR P0, PT, R0, R21, P0 ;  /* 0x000000150000720c */ /* 0x000fe20000706670 */
[----:B------:R-:W-:Y:S01]  /*22dc0*/  SHFL.IDX PT, R10, R14, RZ, 0x1c1f ;  /* 0x001c1fff0e0a7589 */ /* 0x000fe200000e0000 */
[----:B------:R-:W-:-:S05]  /*22dd0*/  LEA.HI.X R20, R4, UR11, R3, 0x2, P2 ;  /* 0x0000000b04147c11 */ /* 0x000fca00090f1403 */
[----:B------:R-:W2:Y:S04]  /*22de0*/  SHFL.IDX PT, R11, R20, RZ, 0x1c1f ;  /* 0x001c1fff140b7589 */ /* 0x000ea800000e0000 */
[----:B--2---:R-:W-:Y:S04]  /*22df0*/  @!P1 ST.E desc[UR36][R10.64], R15 ;  /* 0x0000000f0a009985 */ /* 0x004fe8000c101924 */
[----:B------:R-:W2:Y:S04]  /*22e00*/  @!P0 LDL R3, [R1+0x3f4] ;  /* 0x0003f40001038983 */ /* 0x000ea80000100800 */
[----:B------:R-:W-:Y:S04]  /*22e10*/  SHFL.IDX PT, R4, R14, 0x1, 0x1c1f ;  /* 0x003c1f000e047f89 */ /* 0x000fe800000e0000 */
[----:B------:R-:W2:Y:S04]  /*22e20*/  SHFL.IDX PT, R5, R20, 0x1, 0x1c1f ;  /* 0x003c1f0014057f89 */ /* 0x000ea800000e0000 */
[----:B--2---:R0:W-:Y:S02]  /*22e30*/  @!P0 ST.E desc[UR36][R4.64], R3 ;  /* 0x0000000304008985 */ /* 0x0041e4000c101924 */
.L_x_6422:
[----:B------:R-:W1:Y:S01]  /*22e40*/  LDC R83, c[0x0][0xce8] ;  /* 0x00033a00ff537b82 */ /* 0x000e620000000800 */
[----:B------:R-:W-:Y:S01]  /*22e50*/  ULDC UR14, c[0x0][0xbc8] ;  /* 0x0002f200000e7ab9 */ /* 0x000fe20000000800 */
[----:B------:R-:W-:Y:S01]  /*22e60*/  ULDC.64 UR12, c[0x0][0xba0] ;  /* 0x0002e800000c7ab9 */ /* 0x000fe20000000a00 */
[----:B------:R-:W-:Y:S01]  /*22e70*/  ISETP.GE.AND P0, PT, R191, UR14, PT ;  /* 0x0000000ebf007c0c */ /* 0x000fe2000bf06270 */
[----:B------:R-:W5:Y:S01]  /*22e80*/  LD.E.128 R8, desc[UR36][R8.64] ;  /* 0x0000002408087980 */ /* 0x000f62000c101d00 */
[----:B------:R-:W-:Y:S02]  /*22e90*/  ISETP.GE.AND P1, PT, R192, UR14, PT ;  /* 0x0000000ec0007c0c */ /* 0x000fe4000bf26270 */
[----:B0-----:R-:W-:Y:S01]  /*22ea0*/  SEL R3, RZ, 0xffffffff, P0 ;  /* 0xffffffffff037807 */ /* 0x001fe20000000000 */
[----:B------:R-:W5:Y:S01]  /*22eb0*/  LD.E.128 R12, desc[UR36][R12.64] ;  /* 0x000000240c0c7980 */ /* 0x000f62000c101d00 */
[----:B------:R-:W-:-:S03]  /*22ec0*/  SEL R0, RZ, 0x1, P1 ;  /* 0x00000001ff007807 */ /* 0x000fc60000800000 */
[----:B------:R-:W-:Y:S01]  /*22ed0*/  IMAD.SHL.U32 R5, R3, 0x2, RZ ;  /* 0x0000000203057824 */ /* 0x000fe200078e00ff */
[----:B------:R-:W-:Y:S01]  /*22ee0*/  ISETP.GE.AND P0, PT, R190, UR14, PT ;  /* 0x0000000ebe007c0c */ /* 0x000fe2000bf06270 */
[----:B------:R-:W5:Y:S04]  /*22ef0*/  LD.E.128 R24, desc[UR36][R24.64] ;  /* 0x0000002418187980 */ /* 0x000f68000c101d00 */
[----:B------:R-:W5:Y:S04]  /*22f00*/  LD.E.128 R28, desc[UR36][R28.64] ;  /* 0x000000241c1c7980 */ /* 0x000f68000c101d00 */
[----:B------:R-:W5:Y:S01]  /*22f10*/  LD.E.128 R32, desc[UR36][R32.64] ;  /* 0x0000002420207980 */ /* 0x000f62000c101d00 */
[----:B-1----:R-:W-:-:S02]  /*22f20*/  ISETP.NE.AND P2, PT, R83, 0x1, PT ;  /* 0x000000015300780c */ /* 0x002fc40003f45270 */
[----:B------:R-:W-:Y:S01]  /*22f30*/  LOP3.LUT R0, R5, 0x2, R0, 0xe2, !PT ;  /* 0x0000000205007812 */ /* 0x000fe200078ee200 */
[----:B------:R-:W5:Y:S01]  /*22f40*/  LD.E.128 R36, desc[UR36][R36.64] ;  /* 0x0000002424247980 */ /* 0x000f62000c101d00 */
[----:B------:R-:W-:Y:S01]  /*22f50*/  SEL R3, RZ, 0xffffffff, P0 ;  /* 0xffffffffff037807 */ /* 0x000fe20000000000 */
[----:B------:R-:W-:Y:S02]  /*22f60*/  UIMAD UR9, UR16, UR12, URZ ;  /* 0x0000000c100972a4 */ /* 0x000fe4000f8e023f */
[----:B------:R-:W5:Y:S04]  /*22f70*/  LD.E.128 R40, desc[UR36][R40.64] ;  /* 0x0000002428287980 */ /* 0x000f68000c101d00 */
[----:B------:R-:W5:Y:S02]  /*22f80*/  LD.E.128 R44, desc[UR36][R44.64] ;  /* 0x000000242c2c7980 */ /* 0x000f64000c101d00 */
[----:B------:R-:W0:Y:S01]  /*22f90*/  @P2 LDC R5, c[0x0][0xcec] ;  /* 0x00033b00ff052b82 */ /* 0x000e220000000800 */
[----:B------:R-:W-:Y:S01]  /*22fa0*/  IMAD.SHL.U32 R3, R3, 0x4, RZ ;  /* 0x0000000403037824 */ /* 0x000fe200078e00ff */
[----:B------:R-:W-:Y:S01]  /*22fb0*/  ISETP.GE.AND P0, PT, R189, UR14, PT ;  /* 0x0000000ebd007c0c */ /* 0x000fe2000bf06270 */
[----:B------:R-:W5:Y:S04]  /*22fc0*/  LD.E.128 R48, desc[UR36][R48.64] ;  /* 0x0000002430307980 */ /* 0x000f68000c101d00 */
[----:B------:R-:W5:Y:S01]  /*22fd0*/  LD.E.128 R52, desc[UR36][R52.64] ;  /* 0x0000002434347980 */ /* 0x000f62000c101d00 */
[----:B------:R-:W1:Y:S01]  /*22fe0*/  @P2 LDC R21, c[0x0][0xcf0] ;  /* 0x00033c00ff152b82 */ /* 0x000e620000000800 */
        /* <DEDUP_REMOVED lines=9> */
[----:B------:R-:W5:Y:S01]  /*23080*/  LD.E.128 R56, desc[UR36][R56.64] ;  /* 0x0000002438387980 */ /* 0x000f62000c101d00 */
[----:B------:R-:W-:Y:S01]  /*23090*/  UIMAD UR4, UR17, UR12, URZ ;  /* 0x0000000c110472a4 */ /* 0x000fe2000f8e023f */
[----:B------:R-:W-:Y:S01]  /*230a0*/  IMAD R82, R81, 0x40, R0 ;  /* 0x0000004051527824 */ /* 0x000fe200078e0200 */
[----:B------:R-:W-:Y:S01]  /*230b0*/  SEL R0, RZ, 0xffffffff, P0 ;  /* 0xffffffffff007807 */ /* 0x000fe20000000000 */
[----:B------:R-:W-:Y:S01]  /*230c0*/  UIMAD.WIDE.U32 UR10, UR45, UR12, UR10 ;  /* 0x0000000c2d0a72a5 */ /* 0x000fe2000f8e000a */
[----:B------:R-:W5:Y:S01]  /*230d0*/  LD.E.128 R60, desc[UR36][R60.64] ;  /* 0x000000243c3c7980 */ /* 0x000f62000c101d00 */
[----:B------:R-:W-:Y:S01]  /*230e0*/  UIMAD UR4, UR45, UR13, UR4 ;  /* 0x0000000d2d0472a4 */ /* 0x000fe2000f8e0204 */
[----:B------:R-:W-:-:S02]  /*230f0*/  IMAD.SHL.U32 R4, R4, 0x8, RZ ;  /* 0x0000000804047824 */ /* 0x000fc400078e00ff */
[----:B------:R-:W-:Y:S01]  /*23100*/  ULDC.64 UR12, c[0x0][0xbf0] ;  /* 0x0002fc00000c7ab9 */ /* 0x000fe20000000a00 */
[----:B------:R-:W-:Y:S01]  /*23110*/  UIADD3 UR11, UR11, UR4, URZ ;  /* 0x000000040b0b7290 */ /* 0x000fe2000fffe03f */
[----:B------:R-:W-:Y:S01]  /*23120*/  IMAD.SHL.U32 R81, R0, 0x10, RZ ;  /* 0x0000001000517824 */ /* 0x000fe200078e00ff */
[----:B------:R-:W-:Y:S01]  /*23130*/  UIMAD UR4, UR18, UR12, URZ ;  /* 0x0000000c120472a4 */ /* 0x000fe2000f8e023f */
[----:B0-----:R-:W-:Y:S01]  /*23140*/  @P2 IMAD.HI.U32 R0, R82, R5, RZ ;  /* 0x0000000552002227 */ /* 0x001fe200078e00ff */
[----:B------:R-:W-:Y:S01]  /*23150*/  LOP3.LUT R4, R4, 0x8, R3, 0xe2, !PT ;  /* 0x0000000804047812 */ /* 0x000fe200078ee203 */
[----:B------:R-:W5:Y:S01]  /*23160*/  LD.E.128 R64, desc[UR36][R64.64] ;  /* 0x0000002440407980 */ /* 0x000f62000c101d00 */
[----:B------:R-:W-:Y:S01]  /*23170*/  UIMAD UR4, UR8, UR13, UR4 ;  /* 0x0000000d080472a4 */ /* 0x000fe2000f8e0204 */
[----:B------:R-:W-:Y:S01]  /*23180*/  IMAD.MOV.U32 R3, RZ, RZ, R82 ;  /* 0x000000ffff037224 */ /* 0x000fe200078e0052 */
[----:B------:R-:W-:Y:S01]  /*23190*/  UIMAD.WIDE.U32 UR8, UR8, UR12, UR10 ;  /* 0x0000000c080872a5 */ /* 0x000fe2000f8e000a */
[----:B-1----:R-:W-:Y:S01]  /*231a0*/  @P2 SHF.R.U32.HI R3, RZ, R21, R0 ;  /* 0x00000015ff032219 */ /* 0x002fe20000011600 */
        /* <DEDUP_REMOVED lines=21> */
[----:B0-----:R-:W0:Y:S01]  /*23300*/  FENCE.VIEW.ASYNC.S ;  /* 0x00000000000073c6 */ /* 0x001e220000000000 */
[----:B------:R-:W-:Y:S01]  /*23310*/  IMAD.SHL.U32 R85, R0, 0x20, RZ ;  /* 0x0000002000557824 */ /* 0x000fe200078e00ff */
[----:B------:R-:W-:Y:S01]  /*23320*/  SHF.R.S32.HI R0, RZ, 0x1f, R21 ;  /* 0x0000001fff007819 */ /* 0x000fe20000011415 */
[C---:B------:R-:W-:Y:S01]  /*23330*/  IMAD R81, R3.reuse, UR9, R80 ;  /* 0x0000000903517c24 */ /* 0x040fe2000f8e0250 */
[----:B------:R-:W-:Y:S01]  /*23340*/  UIADD3 UR4, UR46, 0x38820, URZ ;  /* 0x000388202e047890 */ /* 0x000fe2000fffe03f */
[----:B------:R-:W-:Y:S01]  /*23350*/  IMAD.WIDE.U32 R4, R3, UR8, R4 ;  /* 0x0000000803047c25 */ /* 0x000fe2000f8e0004 */
[----:B------:R-:W-:Y:S01]  /*23360*/  ULDC.64 UR8, c[0x0][0xbd8] ;  /* 0x0002f60000087ab9 */ /* 0x000fe20000000a00 */
[----:B------:R-:W-:Y:S01]  /*23370*/  SEL R3, RZ, 0x40, P0 ;  /* 0x00000040ff037807 */ /* 0x000fe20000000000 */
[----:B------:R-:W-:Y:S01]  /*23380*/  UPRMT UR4, URZ, 0x654, UR4 ;  /* 0x000006543f047896 */ /* 0x000fe20008000004 */
[----:B-----5:R-:W-:Y:S01]  /*23390*/  IMAD R88, R6, R83, RZ ;  /* 0x0000005306587224 */ /* 0x020fe200078e02ff */
[----:B------:R-:W-:Y:S01]  /*233a0*/  ISETP.GE.AND P0, PT, R193, UR14, PT ;  /* 0x0000000ec1007c0c */ /* 0x000fe2000bf06270 */
[----:B------:R-:W-:Y:S01]  /*233b0*/  IMAD.U32 R6, RZ, RZ, UR58 ;  /* 0x0000003aff067e24 */ /* 0x000fe2000f8e00ff */
[----:B------:R-:W-:Y:S01]  /*233c0*/  LOP3.LUT R20, R85, 0x20, R20, 0xe2, !PT ;  /* 0x0000002055147812 */ /* 0x000fe200078ee214 */
[----:B------:R-:W-:Y:S01]  /*233d0*/  IMAD.IADD R5, R5, 0x1, R81 ;  /* 0x0000000105057824 */ /* 0x000fe200078e0251 */
[----:B------:R-:W-:Y:S01]  /*233e0*/  BSSY B1, `(.L_x_6423) ;  /* 0x0000030000017945 */ /* 0x000fe20003800000 */
[----:B------:R-:W-:Y:S01]  /*233f0*/  IMAD R0, R0, UR8, RZ ;  /* 0x0000000800007c24 */ /* 0x000fe2000f8e02ff */
[----:B------:R-:W-:Y:S01]  /*23400*/  LOP3.LUT R3, R20, R3, RZ, 0xfc, !PT ;  /* 0x0000000314037212 */ /* 0x000fe200078efcff */
[----:B------:R-:W-:-:S02]  /*23410*/  IMAD R87, R6, 0x40, R195 ;  /* 0x0000004006577824 */ /* 0x000fc400078e02c3 */
[C---:B------:R-:W-:Y:S01]  /*23420*/  IMAD R81, R21.reuse, UR9, R0 ;  /* 0x0000000915517c24 */ /* 0x040fe2000f8e0200 */
[----:B------:R-:W-:Y:S01]  /*23430*/  SEL R0, RZ, 0x80, P0 ;  /* 0x00000080ff007807 */ /* 0x000fe20000000000 */
[----:B------:R-:W-:Y:S01]  /*23440*/  IMAD.WIDE.U32 R4, R21, UR8, R4 ;  /* 0x0000000815047c25 */ /* 0x000fe2000f8e0004 */
[----:B------:R-:W-:Y:S01]  /*23450*/  ISETP.GE.AND P0, PT, R87, R88, PT ;  /* 0x000000585700720c */ /* 0x000fe20003f06270 */
[----:B------:R-:W-:Y:S01]  /*23460*/  ULDC.64 UR8, c[0x0][0xb80] ;  /* 0x0002e00000087ab9 */ /* 0x000fe20000000a00 */
[----:B0-----:R-:W-:Y:S01]  /*23470*/  SYNCS.ARRIVE.TRANS64.RED.A1T0 RZ, [UR4], RZ ;  /* 0x000000ffffff79a7 */ /* 0x001fe20008100404 */
[----:B------:R-:W-:Y:S01]  /*23480*/  IMAD.IADD R5, R5, 0x1, R81 ;  /* 0x0000000105057824 */ /* 0x000fe200078e0251 */
[C---:B------:R-:W-:Y:S02]  /*23490*/  LEA R6, P1, R4.reuse, UR8, 0x1 ;  /* 0x0000000804067c11 */ /* 0x040fe4000f8208ff */
[----:B------:R-:W-:Y:S02]  /*234a0*/  LOP3.LUT R0, R3, R0, RZ, 0xfc, !PT ;  /* 0x0000000003007212 */ /* 0x000fe400078efcff */
        /* <DEDUP_REMOVED lines=35> */
.L_x_6424:
[----:B------:R-:W-:Y:S05]  /*236e0*/  BSYNC B1 ;  /* 0x0000000000017941 */ /* 0x000fea0003800000 */
.L_x_6423:
        /* <DEDUP_REMOVED lines=38> */
.L_x_6420:
        /* <DEDUP_REMOVED lines=30> */
.L_x_6426:
        /* <DEDUP_REMOVED lines=8> */
[----:B------:R-:W-:-:S04]  /*23bb0*/  IMAD.U32 R3, RZ, RZ, UR58 ;  /* 0x0000003aff037e24 */ /* 0x000fc8000f8e00ff */
        /* <DEDUP_REMOVED lines=39> */
.L_x_6428:
[----:B------:R-:W-:Y:S05]  /*23e30*/  BSYNC B1 ;  /* 0x0000000000017941 */ /* 0x000fea0003800000 */
.L_x_6427:
        /* <DEDUP_REMOVED lines=14> */
[----:B------:R-:W-:Y:S01]  /*23f20*/  UIADD3 UR11, UR11, UR9, URZ ;  /* 0x000000090b0b7290 */ /* 0x000fe2000fffe03f */
[----:B------:R-:W-:Y:S01]  /*23f30*/  ISETP.GE.AND P2, PT, R190, UR15, PT ;  /* 0x0000000fbe007c0c */ /* 0x000fe2000bf46270 */
[----:B------:R-:W-:Y:S01]  /*23f40*/  UIMAD UR4, UR13, UR16, URZ ;  /* 0x000000100d0472a4 */ /* 0x000fe2000f8e023f */
[----:B------:R-:W-:Y:S01]  /*23f50*/  LOP3.LUT R4, R4, 0x2, R3, 0xe2, !PT ;  /* 0x0000000204047812 */ /* 0x000fe200078ee203 */
[----:B------:R-:W-:Y:S01]  /*23f60*/  IMAD R3, R206, 0x20, R195 ;  /* 0x00000020ce037824 */ /* 0x000fe200078e02c3 */
[----:B------:R-:W-:Y:S01]  /*23f70*/  UIMAD.WIDE.U32 UR10, UR45, UR16, UR10 ;  /* 0x000000102d0a72a5 */ /* 0x000fe2000f8e000a */
[----:B------:R-:W-:Y:S01]  /*23f80*/  SEL R6, RZ, 0xffffffff, P2 ;  /* 0xffffffffff067807 */ /* 0x000fe20001000000 */
[----:B------:R-:W1:Y:S01]  /*23f90*/  @P0 LDC R9, c[0x0][0xcf0] ;  /* 0x00033c00ff090b82 */ /* 0x000e620000000800 */
[----:B------:R-:W-:Y:S01]  /*23fa0*/  UIMAD UR4, UR45, UR17, UR4 ;  /* 0x000000112d0472a4 */ /* 0x000fe2000f8e0204 */
[----:B------:R-:W-:Y:S01]  /*23fb0*/  IMAD R8, R8, 0x40, R3 ;  /* 0x0000004008087824 */ /* 0x000fe200078e0203 */
[----:B------:R-:W-:Y:S01]  /*23fc0*/  ULDC.64 UR12, c[0x0][0xbf0] ;  /* 0x0002fc00000c7ab9 */ /* 0x000fe20000000a00 */
[----:B------:R-:W-:Y:S01]  /*23fd0*/  ISETP.GE.AND P1, PT, R189, UR15, PT ;  /* 0x0000000fbd007c0c */ /* 0x000fe2000bf26270 */
[----:B------:R-:W-:Y:S01]  /*23fe0*/  UIADD3 UR11, UR11, UR4, URZ ;  /* 0x000000040b0b7290 */ /* 0x000fe2000fffe03f */
[----:B------:R-:W-:Y:S01]  /*23ff0*/  IMAD.SHL.U32 R15, R6, 0x4, RZ ;  /* 0x00000004060f7824 */ /* 0x000fe200078e00ff */
[----:B------:R-:W-:Y:S01]  /*24000*/  UIMAD UR4, UR14, UR12, URZ ;  /* 0x0000000c0e0472a4 */ /* 0x000fe2000f8e023f */
[----:B------:R-:W-:Y:S01]  /*24010*/  SEL R11, RZ, 0xffffffff, P1 ;  /* 0xffffffffff0b7807 */ /* 0x000fe20000800000 */
[----:B------:R-:W-:Y:S01]  /*24020*/  IMAD.MOV.U32 R3, RZ, RZ, R8 ;  /* 0x000000ffff037224 */ /* 0x000fe200078e0008 */
[----:B------:R-:W-:Y:S01]  /*24030*/  ISETP.GE.AND P2, PT, R193, UR15, PT ;  /* 0x0000000fc1007c0c */ /* 0x000fe2000bf46270 */
[----:B------:R-:W-:Y:S01]  /*24040*/  UIMAD UR4, UR8, UR13, UR4 ;  /* 0x0000000d080472a4 */ /* 0x000fe2000f8e0204 */
[----:B------:R-:W-:Y:S01]  /*24050*/  LOP3.LUT R10, R15, 0x4, R4, 0xe2, !PT ;  /* 0x000000040f0a7812 */ /* 0x000fe200078ee204 */
[----:B------:R-:W-:Y:S01]  /*24060*/  UIMAD.WIDE.U32 UR8, UR8, UR12, UR10 ;  /* 0x0000000c080872a5 */ /* 0x000fe2000f8e000a */
[----:B------:R-:W-:Y:S01]  /*24070*/  IMAD.SHL.U32 R11, R11, 0x8, RZ ;  /* 0x000000080b0b7824 */ /* 0x000fe200078e00ff */
[----:B------:R-:W-:Y:S01]  /*24080*/  BSSY B1, `(.L_x_6429) ;  /* 0x000004c000017945 */ /* 0x000fe20003800000 */
[----:B0-----:R-:W-:Y:S01]  /*24090*/  @P0 IMAD.HI.U32 R6, R8, R5, RZ ;  /* 0x0000000508060227 */ /* 0x001fe200078e00ff */
[----:B------:R-:W-:-:S02]  /*240a0*/  UIADD3 UR4, UR9, UR4, URZ ;  /* 0x0000000409047290 */ /* 0x000fc4000fffe03f */
[----:B------:R-:W-:Y:S01]  /*240b0*/  LOP3.LUT R10, R11, 0x8, R10, 0xe2, !PT ;  /* 0x000000080b0a7812 */ /* 0x000fe200078ee20a */
[----:B------:R-:W-:Y:S02]  /*240c0*/  IMAD.U32 R4, RZ, RZ, UR8 ;  /* 0x00000008ff047e24 */ /* 0x000fe4000f8e00ff */
[----:B------:R-:W-:Y:S01]  /*240d0*/  IMAD.U32 R5, RZ, RZ, UR9 ;  /* 0x00000009ff057e24 */ /* 0x000fe2000f8e00ff */
[----:B------:R-:W-:Y:S01]  /*240e0*/  ULDC.64 UR8, c[0x0][0xbe0] ;  /* 0x0002f80000087ab9 */ /* 0x000fe20000000a00 */
        /* <DEDUP_REMOVED lines=17> */
[----:B------:R-:W-:Y:S01]  /*24200*/  IMAD.U32 R6, RZ, RZ, UR58 ;  /* 0x0000003aff067e24 */ /* 0x000fe2000f8e00ff */
[----:B------:R-:W-:Y:S01]  /*24210*/  LOP3.LUT R10, R15, 0x10, R10, 0xe2, !PT ;  /* 0x000000100f0a7812 */ /* 0x000fe200078ee20a */
[----:B------:R-:W-:-:S02]  /*24220*/  IMAD.IADD R5, R5, 0x1, R11 ;  /* 0x0000000105057824 */ /* 0x000fc400078e020b */
[----:B------:R-:W-:Y:S02]  /*24230*/  IMAD R0, R3, UR8, RZ ;  /* 0x0000000803007c24 */ /* 0x000fe4000f8e02ff */
[----:B------:R-:W-:-:S04]  /*24240*/  IMAD.WIDE.U32 R4, R9, UR8, R4 ;  /* 0x0000000809047c25 */ /* 0x000fc8000f8e0004 */
[----:B------:R-:W-:Y:S01]  /*24250*/  IMAD R3, R9, UR9, R0 ;  /* 0x0000000909037c24 */ /* 0x000fe2000f8e0200 */
[----:B------:R-:W-:Y:S01]  /*24260*/  SEL R9, RZ, 0x40, P0 ;  /* 0x00000040ff097807 */ /* 0x000fe20000000000 */
[----:B------:R-:W-:Y:S01]  /*24270*/  IMAD R0, R6, 0x40, R195 ;  /* 0x0000004006007824 */ /* 0x000fe200078e02c3 */
[----:B------:R-:W-:Y:S01]  /*24280*/  ULDC.64 UR8, c[0x0][0xb80] ;  /* 0x0002e00000087ab9 */ /* 0x000fe20000000a00 */
[----:B------:R-:W-:Y:S01]  /*24290*/  IMAD.SHL.U32 R15, R8, 0x20, RZ ;  /* 0x00000020080f7824 */ /* 0x000fe200078e00ff */
[----:B------:R-:W-:Y:S01]  /*242a0*/  LEA R6, P1, R4, UR8, 0x1 ;  /* 0x0000000804067c11 */ /* 0x000fe2000f8208ff */
[----:B------:R-:W-:Y:S01]  /*242b0*/  IMAD.IADD R3, R5, 0x1, R3 ;  /* 0x0000000105037824 */ /* 0x000fe200078e0203 */
[----:B------:R-:W-:Y:S02]  /*242c0*/  ISETP.GE.AND P0, PT, R0, R27, PT ;  /* 0x0000001b0000720c */ /* 0x000fe40003f06270 */
[----:B------:R-:W-:Y:S01]  /*242d0*/  LOP3.LUT R10, R15, 0x20, R10, 0xe2, !PT ;  /* 0x000000200f0a7812 */ /* 0x000fe200078ee20a */
[----:B------:R0:W1:Y:S01]  /*242e0*/  SHFL.IDX PT, R8, R6, RZ, 0x181f ;  /* 0x00181fff06087589 */ /* 0x00006200000e0000 */
[----:B------:R-:W-:-:S02]  /*242f0*/  LEA.HI.X R3, R4, UR9, R3, 0x1, P1 ;  /* 0x0000000904037c11 */ /* 0x000fc400088f0c03 */
        /* <DEDUP_REMOVED lines=36> */
.L_x_6430:
[----:B------:R-:W-:Y:S05]  /*24540*/  BSYNC B1 ;  /* 0x0000000000017941 */ /* 0x000fea0003800000 */
.L_x_6429:
        /* <DEDUP_REMOVED lines=36> */
.L_x_6425:
[----:B------:R-:W-:Y:S05]  /*24790*/  BSYNC B0 ;  /* 0x0000000000007941 */ /* 0x000fea0003800000 */
.L_x_6419:
[----:B------:R-:W-:Y:S02]  /*247a0*/  ULDC UR4, c[0x0][0xd3c] ;  /* 0x00034f0000047ab9 */ /* 0x000fe40000000800 */
[----:B------:R-:W-:-:S06]  /*247b0*/  UISETP.GE.AND UP0, UPT, UR6, UR4, UPT ;  /* 0x000000040600728c */ /* 0x000fcc000bf06270 */
[----:B------:R-:W-:-:S13]  /*247c0*/  PLOP3.LUT P0, PT, PT, PT, UP0, 0x80, 0x0 ;  /* 0x000000000000781c */ /* 0x000fda0003f0f008 */
[----:B------:R-:W-:Y:S05]  /*247d0*/  @!P0 BRA `(.L_x_6431) ;  /* 0xfffffdc400e88947 */ /* 0x000fea000383ffff */
[----:B------:R-:W-:Y:S05]  /*247e0*/  EXIT ;  /* 0x000000000000794d */ /* 0x000fea0003800000 */
.L_x_6290:
        /* <DEDUP_REMOVED lines=16> */
.L_x_6432:
        /* <DEDUP_REMOVED lines=40> */
.L_x_6438:
        /* <DEDUP_REMOVED lines=12> */
.L_x_6437:
[----:B------:R-:W-:Y:S05]  /*24c30*/  BSYNC B0 ;  /* 0x0000000000007941 */ /* 0x000fea0003800000 */
.L_x_6436:
        /* <DEDUP_REMOVED lines=20> */
.L_x_6434:
        /* <DEDUP_REMOVED lines=20> */
.L_x_6439:
[----:B---3--:R-:W-:Y:S01]  /*24ec0*/  IMAD R16, R16, UR5, R11 ;  /* 0x0000000510107c24 */ /* 0x008fe2000f8e020b */
[----:B------:R-:W-:Y:S01]  /*24ed0*/  IABS R2, R4 ;  /* 0x0000000400027213 */ /* 0x000fe20000000000 */
[----:B-12---:R-:W-:-:S03]  /*24ee0*/  IMAD.MOV R9, RZ, RZ, -R3 ;  /* 0x000000ffff097224 */ /* 0x006fc600078e0a03 */
        /* <DEDUP_REMOVED lines=20> */
[----:B------:R-:W-:-:S04]  /*25030*/  IMAD R13, R7, R2, RZ ;  /* 0x00000002070d7224 */ /* 0x000fc800078e02ff */
[----:B------:R-:W-:-:S05]  /*25040*/  IMAD.MOV R6, RZ, RZ, -R13 ;  /* 0x000000ffff067224 */ /* 0x000fca00078e0a0d */
[----:B------:R-:W-:Y:S01]  /*25050*/  VIADDMNMX R15, R6, UR5, R7, PT ;  /* 0x00000005060f7c46 */ /* 0x000fe2000b800107 */
[----:B------:R-:W-:-:S03]  /*25060*/  IMAD.MOV R7, RZ, RZ, -R2 ;  /* 0x000000ffff077224 */ /* 0x000fc600078e0a02 */
[----:B------:R-:W-:Y:S01]  /*25070*/  IABS R8, R15 ;  /* 0x0000000f00087213 */ /* 0x000fe20000000000 */
[----:B------:R-:W-:Y:S01]  /*25080*/  IMAD R4, R4, R7, R11 ;  /* 0x0000000704047224 */ /* 0x000fe200078e020b */
[----:B0-----:R-:W-:Y:S01]  /*25090*/  IABS R10, R15 ;  /* 0x0000000f000a7213 */ /* 0x001fe20000000000 */
[----:B------:R-:W-:Y:S01]  /*250a0*/  IMAD.MOV R18, RZ, RZ, -R15 ;  /* 0x000000ffff127224 */ /* 0x000fe200078e0a0f */
[----:B------:R-:W0:Y:S02]  /*250b0*/  I2F.RP R6, R8 ;  /* 0x0000000800067306 */ /* 0x000e240000209400 */
[----:B------:R-:W-:-:S06]  /*250c0*/  IABS R9, R4 ;  /* 0x0000000400097213 */ /* 0x000fcc0000000000 */
        /* <DEDUP_REMOVED lines=26> */
.L_x_6435:
[----:B------:R-:W-:Y:S01]  /*25270*/  ULDC UR4, c[0x0][0xd3c] ;  /* 0x00034f0000047ab9 */ /* 0x000fe20000000800 */
[----:B------:R-:W-:Y:S02]  /*25280*/  IMAD.MOV.U32 R17, RZ, RZ, RZ ;  /* 0x000000ffff117224 */ /* 0x000fe400078e00ff */
[----:B------:R-:W-:Y:S02]  /*25290*/  IMAD.U32 R16, RZ, RZ, UR6 ;  /* 0x00000006ff107e24 */ /* 0x000fe4000f8e00ff */
[----:B------:R-:W-:Y:S02]  /*252a0*/  IMAD.MOV.U32 R18, RZ, RZ, RZ ;  /* 0x000000ffff127224 */ /* 0x000fe400078e00ff */
[----:B------:R-:W-:-:S07]  /*252b0*/  IMAD.U32 R19, RZ, RZ, UR4 ;  /* 0x00000004ff137e24 */ /* 0x000fce000f8e00ff */
.L_x_6440:
[----:B------:R-:W-:-:S13]  /*252c0*/  ISETP.NE.AND P0, PT, R5, RZ, PT ;  /* 0x000000ff0500720c */ /* 0x000fda0003f05270 */
[----:B------:R-:W0:Y:S01]  /*252d0*/  @!P0 S2R R3, SR_CgaCtaId ;  /* 0x0000000000038919 */ /* 0x000e220000008800 */
[----:B------:R-:W-:-:S04]  /*252e0*/  @!P0 MOV R0, 0x400 ;  /* 0x0000040000008802 */ /* 0x000fc80000000f00 */
[----:B0-----:R-:W-:-:S05]  /*252f0*/  @!P0 LEA R0, R3, R0, 0x18 ;  /* 0x0000000003008211 */ /* 0x001fca00078ec0ff */
[----:B------:R1:W-:Y:S01]  /*25300*/  @!P0 STS.128 [R0+0x388d0], R16 ;  /* 0x0388d01000008388 */ /* 0x0003e20000000c00 */
[----:B------:R-:W-:Y:S06]  /*25310*/  BAR.ARV 0x5, 0x180 ;  /* 0x0146000000007b1d */ /* 0x000fec0000002000 */
.L_x_6433:
        /* <DEDUP_REMOVED lines=34> */
.L_x_6516:
[----:B------:R-:W-:Y:S05]  /*25540*/  YIELD ;  /* 0x0000000000007946 */ /* 0x000fea0003800000 */
[----:B------:R-:W-:Y:S01]  /*25550*/  ULDC.64 UR4, c[0x0][0xb20] ;  /* 0x0002c80000047ab9 */ /* 0x000fe20000000a00 */
[----:B------:R-:W-:Y:S01]  /*25560*/  IMAD.MOV.U32 R32, RZ, RZ, RZ ;  /* 0x000000ffff207224 */ /* 0x000fe200078e00ff */
[----:B------:R-:W-:-:S04]  /*25570*/  ISETP.NE.U32.AND P0, PT, RZ, UR4, PT ;  /* 0x00000004ff007c0c */ /* 0x000fc8000bf05070 */
[----:B------:R-:W-:Y:S01]  /*25580*/  ISETP.NE.AND.EX P0, PT, RZ, UR5, PT, P0 ;  /* 0x00000005ff007c0c */ /* 0x000fe2000bf05300 */
[----:B------:R-:W-:-:S12]  /*25590*/  ULDC.64 UR4, c[0x0][0xb10] ;  /* 0x0002c40000047ab9 */ /* 0x000fd80000000a00 */
[----:B------:R-:W0:Y:S02]  /*255a0*/  @P0 LDC.64 R2, c[0x0][0xb20] ;  /* 0x0002c800ff020b82 */ /* 0x000e240000000a00 */
[----:B0-----:R-:W-:-:S05]  /*255b0*/  @P0 IMAD.WIDE R2, R19, 0x4, R2 ;  /* 0x0000000413020825 */ /* 0x001fca00078e0202 */
[----:B------:R0:W5:Y:S01]  /*255c0*/  @P0 LDG.E R32, desc[UR36][R2.64] ;  /* 0x0000002402200981 */ /* 0x000162000c1e1900 */
[----:B------:R-:W-:Y:S01]  /*255d0*/  ISETP.NE.U32.AND P0, PT, RZ, UR4, PT ;  /* 0x00000004ff007c0c */ /* 0x000fe2000bf05070 */
[----:B------:R-:W-:Y:S01]  /*255e0*/  IMAD.MOV.U32 R36, RZ, RZ, RZ ;  /* 0x000000ffff247224 */ /* 0x000fe200078e00ff */
[----:B------:R-:W-:Y:S02]  /*255f0*/  LOP3.LUT R22, R22, 0xffffffbf, RZ, 0xc0, !PT ;  /* 0xffffffbf16167812 */ /* 0x000fe400078ec0ff */
[----:B------:R-:W-:Y:S01]  /*25600*/  ISETP.NE.AND.EX P1, PT, RZ, UR5, PT, P0 ;  /* 0x00000005ff007c0c */ /* 0x000fe2000bf25300 */
[----:B------:R-:W-:Y:S02]  /*25610*/  ULDC.64 UR4, c[0x0][0xaf8] ;  /* 0x0002be0000047ab9 */ /* 0x000fe40000000a00 */
[----:B------:R-:W-:Y:S01]  /*25620*/  ISETP.NE.U32.AND P0, PT, RZ, UR4, PT ;  /* 0x00000004ff007c0c */ /* 0x000fe2000bf05070 */
[----:B0-----:R-:W0:Y:S03]  /*25630*/  LDC.64 R2, c[0x0][0xaf8] ;  /* 0x0002be00ff027b82 */ /* 0x001e260000000a00 */
[----:B------:R-:W-:Y:S01]  /*25640*/  ISETP.NE.AND.EX P2, PT, RZ, UR5, PT, P0 ;  /* 0x00000005ff007c0c */ /* 0x000fe2000bf45300 */
[----:B------:R-:W-:-:S05]  /*25650*/  ULDC.64 UR4, c[0x0][0x418] ;  /* 0x0001060000047ab9 */ /* 0x000fca0000000a00 */
[----:B-1----:R-:W1:Y:S07]  /*25660*/  @P1 LDC.64 R4, c[0x0][0xb10] ;  /* 0x0002c400ff041b82 */ /* 0x002e6e0000000a00 */
[----:B------:R-:W-:Y:S01]  /*25670*/  @P2 LOP3.LUT R22, R22, 0x40, RZ, 0xfc, !PT ;  /* 0x0000004016162812 */ /* 0x000fe200078efcff */
[----:B0-----:R-:W-:-:S05]  /*25680*/  IMAD.WIDE R2, R19, 0x4, R2 ;  /* 0x0000000413027825 */ /* 0x001fca00078e0202 */
[----:B------:R0:W5:Y:S01]  /*25690*/  @P2 LDG.E R36, desc[UR36][R2.64] ;  /* 0x0000002402242981 */ /* 0x000162000c1e1900 */
[----:B-1----:R-:W-:-:S05]  /*256a0*/  @P1 IMAD.WIDE R4, R19, 0x4, R4 ;  /* 0x0000000413041825 */ /* 0x002fca00078e0204 */
[----:B--2---:R-:W2:Y:S01]  /*256b0*/  @P1 LDG.E R0, desc[UR36][R4.64] ;  /* 0x0000002404001981 */ /* 0x004ea2000c1e1900 */
        /* <DEDUP_REMOVED lines=17> */
.L_x_6442:
        /* <DEDUP_REMOVED lines=8> */
.L_x_6443:
[----:B------:R-:W-:Y:S02]  /*25850*/  ULDC.64 UR4, c[0x0][0xb00] ;  /* 0x0002c00000047ab9 */ /* 0x000fe40000000a00 */
[----:B------:R-:W-:-:S04]  /*25860*/  ISETP.NE.U32.AND P0, PT, RZ, UR4, PT ;  /* 0x00000004ff007c0c */ /* 0x000fc8000bf05070 */
[----:B------:R-:W-:-:S13]  /*25870*/  ISETP.NE.AND.EX P0, PT, RZ, UR5, PT, P0 ;  /* 0x00000005ff007c0c */ /* 0x000fda000bf05300 */
[----:B------:R-:W-:Y:S05]  /*25880*/  @!P0 BRA `(.L_x_6444) ;  /* 0x0000000000148947 */ /* 0x000fea0003800000 */
[----:B0-----:R-:W0:Y:S02]  /*25890*/  LDC.64 R2, c[0x0][0xb00] ;  /* 0x0002c000ff027b82 */ /* 0x001e240000000a00 */
[----:B0-----:R-:W-:-:S05]  /*258a0*/  IMAD.WIDE R2, R19, 0x4, R2 ;  /* 0x0000000413027825 */ /* 0x001fca00078e0202 */
[----:B------:R-:W3:Y:S04]  /*258b0*/  LDG.E R27, desc[UR36][R2.64] ;  /* 0x00000024021b7981 */ /* 0x000ee8000c1e1900 */
[----:B-12---:R-:W3:Y:S02]  /*258c0*/  LDG.E R0, desc[UR36][R2.64+0x4] ;  /* 0x0000042402007981 */ /* 0x006ee4000c1e1900 */
[----:B---3--:R-:W-:-:S07]  /*258d0*/  IMAD.IADD R27, R0, 0x1, -R27 ;  /* 0x00000001001b7824 */ /* 0x008fce00078e0a1b */
.L_x_6444:
[----:B------:R-:W4:Y:S01]  /*258e0*/  LDL R6, [R1+0x414] ;  /* 0x0004140001067983 */ /* 0x000f220000100800 */
[----:B012---:R-:W0:Y:S01]  /*258f0*/  LDC R0, c[0x0][0x448] ;  /* 0x00011200ff007b82 */ /* 0x007e220000000800 */
[----:B------:R-:W-:Y:S01]  /*25900*/  IMAD.SHL.U32 R8, R17, 0x40, RZ ;  /* 0x0000004011087824 */ /* 0x000fe200078e00ff */
[----:B------:R-:W-:Y:S01]  /*25910*/  LOP3.LUT R22, R22, 0xfffff7ff, RZ, 0xc0, !PT ;  /* 0xfffff7ff16167812 */ /* 0x000fe200078ec0ff */
[----:B-----5:R-:W-:-:S03]  /*25920*/  IMAD.IADD R27, R27, 0x1, -R32 ;  /* 0x000000011b1b7824 */ /* 0x020fc600078e0a20 */
[----:B------:R1:W-:Y:S02]  /*25930*/  STL [R1+0x410], R8 ;  /* 0x0004100801007387 */ /* 0x0003e40000100800 */
[----:B---3--:R-:W2:Y:S01]  /*25940*/  LDC.64 R2, c[0x0][0xad8] ;  /* 0x0002b600ff027b82 */ /* 0x008ea20000000a00 */
[----:B0-----:R-:W-:Y:S01]  /*25950*/  ISETP.NE.AND P2, PT, R0, 0x1, PT ;  /* 0x000000010000780c */ /* 0x001fe20003f45270 */
[----:B------:R-:W-:Y:S01]  /*25960*/  VIADD R0, R8, 0x3f ;  /* 0x0000003f08007836 */ /* 0x000fe20000000000 */
[----:B--2---:R-:W-:-:S11]  /*25970*/  ISETP.GE.AND P1, PT, R3, 0x1, PT ;  /* 0x000000010300780c */ /* 0x004fd60003f26270 */
[----:B------:R-:W0:Y:S01]  /*25980*/  @P2 LDC R5, c[0x0][0x44c] ;  /* 0x00011300ff052b82 */ /* 0x000e220000000800 */
[----:B------:R-:W-:-:S07]  /*25990*/  @P2 LOP3.LUT R22, R22, 0x800, RZ, 0xfc, !PT ;  /* 0x0000080016162812 */ /* 0x000fce00078efcff */
[----:B------:R-:W2:Y:S01]  /*259a0*/  @P2 LDC R7, c[0x0][0x450] ;  /* 0x00011400ff072b82 */ /* 0x000ea20000000800 */
[----:B0-----:R-:W-:-:S05]  /*259b0*/  @P2 IMAD.HI.U32 R4, R0, R5, RZ ;  /* 0x0000000500042227 */ /* 0x001fca00078e00ff */
[----:B--2---:R-:W-:Y:S02]  /*259c0*/  @P2 SHF.R.U32.HI R0, RZ, R7, R4 ;  /* 0x00000007ff002219 */ /* 0x004fe40000011604 */
[----:B----4-:R-:W-:-:S05]  /*259d0*/  IADD3 R5, R27, 0x1, -R6 ;  /* 0x000000011b057810 */ /* 0x010fca0007ffe806 */
        /* <DEDUP_REMOVED lines=14> */
.L_x_6447:
[----:B------:R-:W-:-:S13]  /*25ac0*/  ISETP.NE.AND P0, PT, R3, 0x1, PT ;  /* 0x000000010300780c */ /* 0x000fda0003f05270 */
[----:B------:R-:W0:Y:S02]  /*25ad0*/  @P0 LDC.64 R4, c[0x0][0xae0] ;  /* 0x0002b800ff040b82 */ /* 0x000e240000000a00 */
[----:B0-----:R-:W-:-:S05]  /*25ae0*/  @P0 IMAD.HI.U32 R4, R0, R4, RZ ;  /* 0x0000000400040227 */ /* 0x001fca00078e00ff */
[----:B------:R-:W-:-:S07]  /*25af0*/  @P0 SHF.R.U32.HI R0, RZ, R5, R4 ;  /* 0x00000005ff000219 */ /* 0x000fce0000011604 */
.L_x_6448:
[----:B------:R-:W-:Y:S05]  /*25b00*/  BSYNC B0 ;  /* 0x0000000000007941 */ /* 0x000fea0003800000 */
.L_x_6446:
[----:B------:R-:W-:-:S05]  /*25b10*/  IMAD R5, R0, R3, R3 ;  /* 0x0000000300057224 */ /* 0x000fca00078e0203 */
[----:B------:R-:W-:-:S07]  /*25b20*/  VIMNMX R2, R2, R5, PT ;  /* 0x0000000502027248 */ /* 0x000fce0003fe0100 */
.L_x_6445:
        /* <DEDUP_REMOVED lines=29> */
.L_x_6451:
[----:B------:R-:W-:-:S13]  /*25d00*/  ISETP.NE.AND P0, PT, R3, 0x1, PT ;  /* 0x000000010300780c */ /* 0x000fda0003f05270 */
[----:B------:R-:W1:Y:S02]  /*25d10*/  @P0 LDC.64 R4, c[0x0][0xae0] ;  /* 0x0002b800ff040b82 */ /* 0x000e640000000a00 */
[----:B-1----:R-:W-:-:S05]  /*25d20*/  @P0 IMAD.HI.U32 R4, R2, R4, RZ ;  /* 0x0000000402040227 */ /* 0x002fca00078e00ff */
[----:B------:R-:W-:-:S07]  /*25d30*/  @P0 SHF.R.U32.HI R2, RZ, R5, R4 ;  /* 0x00000005ff020219 */ /* 0x000fce0000011604 */
.L_x_6452:
[----:B------:R-:W-:Y:S05]  /*25d40*/  BSYNC B0 ;  /* 0x0000000000007941 */ /* 0x000fea0003800000 */
.L_x_6450:
[----:B------:R-:W-:-:S05]  /*25d50*/  IMAD R3, R2, R3, RZ ;  /* 0x0000000302037224 */ /* 0x000fca00078e02ff */
[----:B------:R-:W-:-:S07]  /*25d60*/  VIMNMX R0, R0, R3, !PT ;  /* 0x0000000300007248 */ /* 0x000fce0007fe0100 */
.L_x_6449:
        /* <DEDUP_REMOVED lines=24> */
.L_x_6454:
        /* <DEDUP_REMOVED lines=20> */
.L_x_6457:
[----:B------:R-:W-:Y:S05]  /*26030*/  BSYNC B6 ;  /* 0x0000000000067941 */ /* 0x000fea0003800000 */
.L_x_6456:
        /* <DEDUP_REMOVED lines=20> */
.L_x_6460:
        /* <DEDUP_REMOVED lines=15> */
.L_x_6459:
[----:B------:R-:W-:Y:S05]  /*26270*/  BSYNC B6 ;  /* 0x0000000000067941 */ /* 0x000fea0003800000 */
.L_x_6458:
[----:B------:R-:W-:Y:S01]  /*26280*/  ULDC.64 UR4, c[0x0][0xaf0] ;  /* 0x0002bc0000047ab9 */ /* 0x000fe20000000a00 */
[----:B------:R-:W1:Y:S01]  /*26290*/  S2R R17, SR_TID.X ;  /* 0x0000000000117919 */ /* 0x000e620000002100 */
[----:B------:R-:W-:Y:S01]  /*262a0*/  ISETP.NE.U32.AND P0, PT, RZ, UR4, PT ;  /* 0x00000004ff007c0c */ /* 0x000fe2000bf05070 */
[----:B------:R-:W-:Y:S01]  /*262b0*/  IMAD.MOV.U32 R29, RZ, RZ, R19 ;  /* 0x000000ffff1d7224 */ /* 0x000fe200078e0013 */
[----:B------:R-:W-:Y:S01]  /*262c0*/  ULDC UR4, c[0x0][0x320] ;  /* 0x0000c80000047ab9 */ /* 0x000fe20000000800 */
[----:B------:R-:W2:Y:S01]  /*262d0*/  S2R R28, SR_TID.X ;  /* 0x00000000001c7919 */ /* 0x000ea20000002100 */
[----:B------:R-:W-:Y:S01]  /*262e0*/  ISETP.NE.AND.EX P0, PT, RZ, UR5, PT, P0 ;  /* 0x00000005ff007c0c */ /* 0x000fe2000bf05300 */
[----:B------:R-:W3:-:S12]  /*262f0*/  LDC R10, c[0x0][0x430] ;  /* 0x00010c00ff0a7b82 */ /* 0x000ed80000000800 */
[----:B------:R-:W4:Y:S01]  /*26300*/  @P0 LDC.64 R2, c[0x0][0xaf0] ;  /* 0x0002bc00ff020b82 */ /* 0x000f220000000a00 */
[----:B-1----:R-:W-:-:S05]  /*26310*/  IMAD.SHL.U32 R17, R17, 0x8, RZ ;  /* 0x0000000811117824 */ /* 0x002fca00078e00ff */
[----:B------:R-:W-:-:S04]  /*26320*/  LOP3.LUT R17, R17, 0x38, RZ, 0xc0, !PT ;  /* 0x0000003811117812 */ /* 0x000fc800078ec0ff */
[----:B------:R-:W-:Y:S01]  /*26330*/  LOP3.LUT R31, R17, 0x180, RZ, 0xfc, !PT ;  /* 0x00000180111f7812 */ /* 0x000fe200078efcff */
[----:B----4-:R-:W-:Y:S01]  /*26340*/  @P0 IMAD.WIDE R2, R19, 0x4, R2 ;  /* 0x0000000413020825 */ /* 0x010fe200078e0202 */
[C---:B------:R-:W-:Y:S02]  /*26350*/  LOP3.LUT R20, R17.reuse, 0x40, RZ, 0xfc, !PT ;  /* 0x0000004011147812 */ /* 0x040fe400078efcff */
[----:B------:R-:W-:Y:S02]  /*26360*/  LOP3.LUT R17, R17, 0x1c0, RZ, 0xfc, !PT ;  /* 0x000001c011117812 */ /* 0x000fe400078efcff */
[----:B------:R1:W5:Y:S01]  /*26370*/  @P0 LDG.E R29, desc[UR36][R2.64] ;  /* 0x00000024021d0981 */ /* 0x000362000c1e1900 */
[----:B--2---:R-:W-:Y:S01]  /*26380*/  IMAD.SHL.U32 R21, R28, 0x8, RZ ;  /* 0x000000081c157824 */ /* 0x004fe200078e00ff */
[----:B------:R-:W-:Y:S01]  /*26390*/  ISETP.GE.AND P0, PT, R17, UR4, PT ;  /* 0x0000000411007c0c */ /* 0x000fe2000bf06270 */
[----:B------:R-:W-:Y:S01]  /*263a0*/  UMOV UR5, 0xffffffff ;  /* 0xffffffff00057882 */ /* 0x000fe20000000000 */
[----:B------:R-:W2:Y:S01]  /*263b0*/  S2R R17, SR_TID.X ;  /* 0x0000000000117919 */ /* 0x000ea20000002100 */
[----:B------:R-:W-:-:S02]  /*263c0*/  ISETP.GE.AND P3, PT, R20, UR4, PT ;  /* 0x0000000414007c0c */ /* 0x000fc4000bf66270 */
[----:B------:R-:W-:Y:S01]  /*263d0*/  LOP3.LUT R21, R21, 0x38, RZ, 0xc0, !PT ;  /* 0x0000003815157812 */ /* 0x000fe200078ec0ff */
[----:B------:R-:W4:Y:S01]  /*263e0*/  S2R R20, SR_TID.X ;  /* 0x0000000000147919 */ /* 0x000f220000002100 */
[----:B------:R-:W-:Y:S02]  /*263f0*/  ISETP.GE.AND P1, PT, R31, UR4, PT ;  /* 0x000000041f007c0c */ /* 0x000fe4000bf26270 */
[----:B------:R-:W-:Y:S02]  /*26400*/  ISETP.GE.AND P2, PT, R21, UR4, PT ;  /* 0x0000000415007c0c */ /* 0x000fe4000bf46270 */
[----:B------:R-:W-:Y:S02]  /*26410*/  LOP3.LUT R22, R22, 0xfffffdff, RZ, 0xc0, !PT ;  /* 0xfffffdff16167812 */ /* 0x000fe400078ec0ff */
[----:B------:R-:W-:Y:S02]  /*26420*/  LEA R0, R30, 0xffffffc0, 0x6 ;  /* 0xffffffc01e007811 */ /* 0x000fe400078e30ff */
[----:B------:R-:W-:-:S02]  /*26430*/  SEL R6, RZ, 0x40, P1 ;  /* 0x00000040ff067807 */ /* 0x000fc40000800000 */
[----:B------:R-:W-:Y:S02]  /*26440*/  @P3 LOP3.LUT R22, R22, 0x200, RZ, 0xfc, !PT ;  /* 0x0000020016163812 */ /* 0x000fe400078efcff */
[----:B0-----:R-:W-:Y:S02]  /*26450*/  SEL R30, RZ, 0x80, P0 ;  /* 0x00000080ff1e7807 */ /* 0x001fe40000000000 */
[----:B------:R-:W-:-:S04]  /*26460*/  LOP3.LUT R22, R22, 0xfffffbff, RZ, 0xc0, !PT ;  /* 0xfffffbff16167812 */ /* 0x000fc800078ec0ff */
[----:B------:R-:W-:-:S04]  /*26470*/  @P2 LOP3.LUT R22, R22, 0x400, RZ, 0xfc, !PT ;  /* 0x0000040016162812 */ /* 0x000fc800078efcff */
[----:B------:R-:W-:Y:S01]  /*26480*/  LOP3.LUT R22, R22, 0xffffffdf, RZ, 0xc0, !PT ;  /* 0xffffffdf16167812 */ /* 0x000fe200078ec0ff */
[----:B--2---:R-:W-:-:S05]  /*26490*/  IMAD.SHL.U32 R17, R17, 0x8, RZ ;  /* 0x0000000811117824 */ /* 0x004fca00078e00ff */
[----:B------:R-:W-:-:S04]  /*264a0*/  LOP3.LUT R17, R17, 0x38, RZ, 0xc0, !PT ;  /* 0x0000003811117812 */ /* 0x000fc800078ec0ff */
[----:B------:R-:W-:Y:S01]  /*264b0*/  LOP3.LUT R31, R17, 0x80, RZ, 0xfc, !PT ;  /* 0x00000080111f7812 */ /* 0x000fe200078efcff */
[C---:B------:R-:W-:Y:S01]  /*264c0*/  IMAD.SHL.U32 R17, R28.reuse, 0x8, RZ ;  /* 0x000000081c117824 */ /* 0x040fe200078e00ff */
[----:B------:R-:W-:Y:S02]  /*264d0*/  LOP3.LUT R28, R28, 0x7f, RZ, 0xc0, !PT ;  /* 0x0000007f1c1c7812 */ /* 0x000fe400078ec0ff */
[----:B------:R-:W-:Y:S02]  /*264e0*/  ISETP.GE.AND P5, PT, R31, UR4, PT ;  /* 0x000000041f007c0c */ /* 0x000fe4000bfa6270 */
[----:B------:R-:W-:Y:S02]  /*264f0*/  LOP3.LUT R17, R17, 0x38, RZ, 0xc0, !PT ;  /* 0x0000003811117812 */ /* 0x000fe400078ec0ff */
[----:B------:R-:W-:Y:S02]  /*26500*/  SHF.R.U32.HI R31, RZ, 0x3, R28 ;  /* 0x00000003ff1f7819 */ /* 0x000fe4000001161c */
[----:B------:R-:W-:Y:S01]  /*26510*/  LOP3.LUT R28, R17, 0xc0, RZ, 0xfc, !PT ;  /* 0x000000c0111c7812 */ /* 0x000fe200078efcff */
[----:B----4-:R-:W-:-:S03]  /*26520*/  IMAD.SHL.U32 R17, R20, 0x10, RZ ;  /* 0x0000001014117824 */ /* 0x010fc600078e00ff */
[----:B------:R-:W-:Y:S02]  /*26530*/  ISETP.GE.AND P4, PT, R28, UR4, PT ;  /* 0x000000041c007c0c */ /* 0x000fe4000bf86270 */
[C---:B------:R-:W-:Y:S02]  /*26540*/  LOP3.LUT R28, R21.reuse, 0x100, RZ, 0xfc, !PT ;  /* 0x00000100151c7812 */ /* 0x040fe400078efcff */
[----:B------:R-:W-:Y:S02]  /*26550*/  LOP3.LUT R21, R21, 0x140, RZ, 0xfc, !PT ;  /* 0x0000014015157812 */ /* 0x000fe400078efcff */
[----:B------:R-:W-:Y:S02]  /*26560*/  @P5 LOP3.LUT R22, R22, 0x20, RZ, 0xfc, !PT ;  /* 0x0000002016165812 */ /* 0x000fe400078efcff */
[----:B------:R-:W-:Y:S02]  /*26570*/  ISETP.GE.AND P2, PT, R21, UR4, PT ;  /* 0x0000000415007c0c */ /* 0x000fe4000bf46270 */
[----:B------:R-:W-:-:S02]  /*26580*/  LOP3.LUT R22, R22, 0xffffffef, RZ, 0xc0, !PT ;  /* 0xffffffef16167812 */ /* 0x000fc400078ec0ff */
[----:B------:R-:W-:Y:S02]  /*26590*/  ISETP.GE.AND P3, PT, R28, UR4, PT ;  /* 0x000000041c007c0c */ /* 0x000fe4000bf66270 */
[----:B------:R-:W-:Y:S02]  /*265a0*/  @P4 LOP3.LUT R22, R22, 0x10, RZ, 0xfc, !PT ;  /* 0x0000001016164812 */ /* 0x000fe400078efcff */
[----:B------:R-:W-:Y:S02]  /*265b0*/  LOP3.LUT R17, R31, 0x70, R17, 0xf8, !PT ;  /* 0x000000701f117812 */ /* 0x000fe400078ef811 */
[----:B------:R-:W-:-:S03]  /*265c0*/  LOP3.LUT R22, R22, 0xfffffffb, RZ, 0xc0, !PT ;  /* 0xfffffffb16167812 */ /* 0x000fc600078ec0ff */
[----:B------:R-:W-:Y:S01]  /*265d0*/  IMAD.IADD R7, R17, 0x1, R0 ;  /* 0x0000000111077824 */ /* 0x000fe200078e0200 */
[----:B------:R-:W-:-:S04]  /*265e0*/  @P2 LOP3.LUT R22, R22, 0x4, RZ, 0xfc, !PT ;  /* 0x0000000416162812 */ /* 0x000fc800078efcff */
[----:B------:R-:W-:-:S04]  /*265f0*/  LOP3.LUT R22, R22, 0xfffffff7, RZ, 0xc0, !PT ;  /* 0xfffffff716167812 */ /* 0x000fc800078ec0ff */
[----:B------:R-:W-:Y:S01]  /*26600*/  @P3 LOP3.LUT R22, R22, 0x8, RZ, 0xfc, !PT ;  /* 0x0000000816163812 */ /* 0x000fe200078efcff */
[----:B-1-3--:R-:W-:Y:S06]  /*26610*/  BRA.DIV UR5, `(.L_x_6461) ;  /* 0x0000004e05ac7947 */ /* 0x00afec000b800000 */
.L_x_6534:
        /* <DEDUP_REMOVED lines=44> */
[----:B------:R-:W-:Y:S01]  /*268e0*/  IMAD R2, R10, R2, R7 ;  /* 0x000000020a027224 */ /* 0x000fe200078e0207 */
[----:B------:R0:W-:Y:S04]  /*268f0*/  STL [R1+0x438], R6 ;  /* 0x0004380601007387 */ /* 0x0001e80000100800 */
[----:B------:R0:W-:Y:S05]  /*26900*/  STL [R1+0x418], R2 ;  /* 0x0004180201007387 */ /* 0x0001ea0000100800 */
[----:B------:R-:W-:-:S04]  /*26910*/  @P0 LOP3.LUT R22, R22, 0x1000, RZ, 0xfc, !PT ;  /* 0x0000100016160812 */ /* 0x000fc800078efcff */
[----:B------:R-:W-:-:S04]  /*26920*/  LOP3.LUT R22, R22, 0xfffffffe, RZ, 0xc0, !PT ;  /* 0xfffffffe16167812 */ /* 0x000fc800078ec0ff */
[----:B------:R-:W-:Y:S01]  /*26930*/  @P1 LOP3.LUT R22, R22, 0x1, RZ, 0xfc, !PT ;  /* 0x0000000116161812 */ /* 0x000fe200078efcff */
[----:B0-----:R-:W-:Y:S06]  /*26940*/  @!P0 BRA `(.L_x_6462) ;  /* 0x0000000000048947 */ /* 0x001fec0003800000 */
[----:B------:R-:W-:Y:S01]  /*26950*/  BPT.TRAP 0x1 ;  /* 0x000000040000795c */ /* 0x000fe20000300000 */
.L_x_6462:
        /* <DEDUP_REMOVED lines=9> */
.L_x_6535:
[----:B------:R-:W-:Y:S05]  /*269f0*/  BSYNC B0 ;  /* 0x0000000000007941 */ /* 0x000fea0003800000 */
.L_x_6463:
[----:B------:R-:W0:Y:S01]  /*26a00*/  LDL R2, [R1+0x418] ;  /* 0x0004180001027983 */ /* 0x000e220000100800 */
[----:B------:R-:W-:Y:S01]  /*26a10*/  ULDC.64 UR4, c[0x0][0x300] ;  /* 0x0000c00000047ab9 */ /* 0x000fe20000000a00 */
[----:B-----5:R-:W-:Y:S02]  /*26a20*/  SHF.R.S32.HI R4, RZ, 0x1f, R37 ;  /* 0x0000001fff047819 */ /* 0x020fe40000011425 */
[----:B------:R-:W-:-:S03]  /*26a30*/  LOP3.LUT R22, R22, 0xfffffffd, RZ, 0xc0, !PT ;  /* 0xfffffffd16167812 */ /* 0x000fc600078ec0ff */
[----:B------:R-:W-:Y:S01]  /*26a40*/  STL [R1+0x430], R4 ;  /* 0x0004300401007387 */ /* 0x000fe20000100800 */
[----:B0-----:R-:W-:-:S05]  /*26a50*/  SHF.R.S32.HI R0, RZ, 0x1f, R2 ;  /* 0x0000001fff007819 */ /* 0x001fca0000011402 */
[----:B------:R0:W-:Y:S02]  /*26a60*/  STL [R1+0x42c], R0 ;  /* 0x00042c0001007387 */ /* 0x0001e40000100800 */
[----:B0-----:R-:W-:-:S04]  /*26a70*/  IMAD R0, R0, UR4, RZ ;  /* 0x0000000400007c24 */ /* 0x001fc8000f8e02ff */
[C---:B------:R-:W-:Y:S02]  /*26a80*/  IMAD R0, R2.reuse, UR5, R0 ;  /* 0x0000000502007c24 */ /* 0x040fe4000f8e0200 */
[----:B------:R-:W-:Y:S01]  /*26a90*/  IMAD.WIDE.U32 R2, R2, UR4, RZ ;  /* 0x0000000402027c25 */ /* 0x000fe2000f8e00ff */
[----:B------:R-:W-:-:S03]  /*26aa0*/  ULDC.64 UR4, c[0x0][0x310] ;  /* 0x0000c40000047ab9 */ /* 0x000fc60000000a00 */
[----:B------:R-:W-:Y:S02]  /*26ab0*/  IMAD.IADD R3, R3, 0x1, R0 ;  /* 0x0000000103037824 */ /* 0x000fe400078e0200 */
[----:B------:R-:W-:Y:S02]  /*26ac0*/  IMAD R0, R4, UR4, RZ ;  /* 0x0000000404007c24 */ /* 0x000fe4000f8e02ff */
[----:B------:R-:W0:Y:S01]  /*26ad0*/  S2R R4, SR_TID.X ;  /* 0x0000000000047919 */ /* 0x000e220000002100 */
        /* <DEDUP_REMOVED lines=52> */
.L_x_6545:
        /* <DEDUP_REMOVED lines=10> */
.L_x_6466:
        /* <DEDUP_REMOVED lines=11> */
.L_x_6467:
[----:B------:R-:W-:Y:S01]  /*26f70*/  VIADD R0, R23, 0x20400 ;  /* 0x0002040017007836 */ /* 0x000fe20000000000 */
[----:B------:R-:W-:Y:S01]  /*26f80*/  LOP3.LUT P1, RZ, R22, 0x40, RZ, 0xc0, !PT ;  /* 0x0000004016ff7812 */ /* 0x000fe2000782c0ff */
[----:B------:R1:W-:-:S12]  /*26f90*/  SYNCS.ARRIVE.TRANS64.A1T0 RZ, [R17+URZ+0x38830], RZ ;  /* 0x038830ff11ff79a7 */ /* 0x0003d8000810003f */
[----:B------:R-:W-:Y:S05]  /*26fa0*/  WARPSYNC.ALL ;  /* 0x0000000000007948 */ /* 0x000fea0003800000 */
[----:B------:R-:W-:Y:S01]  /*26fb0*/  BAR.SYNC.DEFER_BLOCKING 0x8, 0x100 ;  /* 0x0204000000007b1d */ /* 0x000fe20000010000 */
[----:B------:R-:W-:Y:S02]  /*26fc0*/  LOP3.LUT P0, RZ, R0, 0x3ff, RZ, 0xc0, !PT ;  /* 0x000003ff00ff7812 */ /* 0x000fe4000780c0ff */
[----:B------:R-:W-:-:S03]  /*26fd0*/  SHF.R.S32.HI R0, RZ, 0x1f, R19 ;  /* 0x0000001fff007819 */ /* 0x000fc60000011413 */
[----:B------:R-:W-:Y:S01]  /*26fe0*/  BSSY B6, `(.L_x_6468) ;  /* 0x0000018000067945 */ /* 0x000fe20003800000 */
[----:B------:R-:W-:Y:S02]  /*26ff0*/  SEL R31, R0, RZ, !P1 ;  /* 0x000000ff001f7207 */ /* 0x000fe40004800000 */
[----:B------:R-:W-:-:S03]  /*27000*/  SEL R0, R19, RZ, !P1 ;  /* 0x000000ff13007207 */ /* 0x000fc60004800000 */
[----:B------:R-:W-:Y:S04]  /*27010*/  STL [R1+0x428], R31 ;  /* 0x0004281f01007387 */ /* 0x000fe80000100800 */
[----:B------:R2:W-:Y:S02]  /*27020*/  STL [R1+0x41c], R0 ;  /* 0x00041c0001007387 */ /* 0x0005e40000100800 */
[----:B--2---:R-:W-:-:S05]  /*27030*/  SHF.R.S32.HI R0, RZ, 0x1f, R36 ;  /* 0x0000001fff007819 */ /* 0x004fca0000011424 */
[----:B------:R2:W-:Y:S01]  /*27040*/  STL [R1+0x420], R0 ;  /* 0x0004200001007387 */ /* 0x0005e20000100800 */
        /* <DEDUP_REMOVED lines=16> */
[----:B012---:R-:W-:Y:S05]  /*27150*/  CALL.ABS.NOINC R2 ;  /* 0x0000000002007343 */ /* 0x007fea0003c00000 */
.L_x_6469:
[----:B------:R-:W-:Y:S05]  /*27160*/  BSYNC B6 ;  /* 0x0000000000067941 */ /* 0x000fea0003800000 */
.L_x_6468:
[----:B------:R-:W3:Y:S01]  /*27170*/  LDL R20, [R1+0x420] ;  /* 0x0004200001147983 */ /* 0x000ee20000100800 */
[----:B------:R-:W-:Y:S01]  /*27180*/  IMAD.MOV.U32 R5, RZ, RZ, R31 ;  /* 0x000000ffff057224 */ /* 0x000fe200078e001f */
[----:B------:R-:W-:Y:S02]  /*27190*/  ULDC.64 UR4, c[0x0][0x298] ;  /* 0x0000a60000047ab9 */ /* 0x000fe40000000a00 */
[----:B------:R-:W4:Y:S01]  /*271a0*/  LDL R21, [R1+0x41c] ;  /* 0x00041c0001157983 */ /* 0x000f220000100800 */
[----:B0-----:R-:W0:Y:S01]  /*271b0*/  S2R R2, SR_TID.X ;  /* 0x0000000000027919 */ /* 0x001e220000002100 */
[----:B------:R-:W1:Y:S01]  /*271c0*/  S2R R31, SR_TID.X ;  /* 0x00000000001f7919 */ /* 0x000e620000002100 */
[----:B0-----:R-:W-:-:S04]  /*271d0*/  LOP3.LUT R2, R2, 0x7f, RZ, 0xc0, !PT ;  /* 0x0000007f02027812 */ /* 0x001fc800078ec0ff */
[----:B--2---:R-:W-:Y:S02]  /*271e0*/  SHF.R.U32.HI R0, RZ, 0x3, R2 ;  /* 0x00000003ff007819 */ /* 0x004fe40000011602 */
[----:B------:R-:W0:Y:S01]  /*271f0*/  LDC R2, c[0x0][0x448] ;  /* 0x00011200ff027b82 */ /* 0x000e220000000800 */
[----:B---3--:R-:W-:Y:S02]  /*27200*/  IMAD.MOV.U32 R4, RZ, RZ, R20 ;  /* 0x000000ffff047224 */ /* 0x008fe400078e0014 */
[----:B------:R-:W2:Y:S01]  /*27210*/  LDL R20, [R1+0x410] ;  /* 0x0004100001147983 */ /* 0x000ea20000100800 */
[----:B0-----:R-:W-:Y:S01]  /*27220*/  ISETP.NE.AND P6, PT, R2, 0x1, PT ;  /* 0x000000010200780c */ /* 0x001fe20003fc5270 */
[----:B-1----:R-:W-:-:S12]  /*27230*/  IMAD.SHL.U32 R31, R31, 0x10, RZ ;  /* 0x000000101f1f7824 */ /* 0x002fd800078e00ff */
[----:B------:R-:W0:Y:S08]  /*27240*/  @P6 LDC R3, c[0x0][0x44c] ;  /* 0x00011300ff036b82 */ /* 0x000e300000000800 */
[----:B------:R-:W1:Y:S01]  /*27250*/  @P6 LDC R2, c[0x0][0x450] ;  /* 0x00011400ff026b82 */ /* 0x000e620000000800 */
[----:B------:R-:W-:Y:S01]  /*27260*/  LOP3.LUT R31, R0, 0x70, R31, 0xf8, !PT ;  /* 0x00000070001f7812 */ /* 0x000fe200078ef81f */
[----:B------:R-:W-:-:S04]  /*27270*/  IMAD R4, R4, UR4, RZ ;  /* 0x0000000404047c24 */ /* 0x000fc8000f8e02ff */
[----:B------:R-:W-:Y:S02]  /*27280*/  IMAD R4, R36, UR5, R4 ;  /* 0x0000000524047c24 */ /* 0x000fe4000f8e0204 */
[----:B--2---:R-:W-:-:S04]  /*27290*/  IMAD.IADD R31, R31, 0x1, R20 ;  /* 0x000000011f1f7824 */ /* 0x004fc800078e0214 */
[----:B0-----:R-:W-:-:S04]  /*272a0*/  @P6 IMAD.HI.U32 R3, R31, R3, RZ ;  /* 0x000000031f036227 */ /* 0x001fc800078e00ff */
[----:B------:R-:W-:Y:S01]  /*272b0*/  IMAD.MOV.U32 R0, RZ, RZ, R31 ;  /* 0x000000ffff007224 */ /* 0x000fe200078e001f */
[----:B-1----:R-:W-:Y:S01]  /*272c0*/  @P6 SHF.R.U32.HI R0, RZ, R2, R3 ;  /* 0x00000002ff006219 */ /* 0x002fe20000011603 */
        /* <DEDUP_REMOVED lines=9> */
[C---:B----4-:R-:W-:Y:S01]  /*27360*/  IMAD.WIDE.U32 R2, R21.reuse, UR4, R2 ;  /* 0x0000000415027c25 */ /* 0x050fe2000f8e0002 */
[----:B------:R-:W0:Y:S03]  /*27370*/  LDC R5, c[0x0][0x448] ;  /* 0x00011200ff057b82 */ /* 0x000e260000000800 */
[----:B------:R-:W-:Y:S01]  /*27380*/  IMAD R4, R21, UR5, R4 ;  /* 0x0000000515047c24 */ /* 0x000fe2000f8e0204 */
[----:B------:R-:W1:Y:S01]  /*27390*/  S2R R6, SR_TID.X ;  /* 0x0000000000067919 */ /* 0x000e620000002100 */
[----:B------:R-:W-:Y:S01]  /*273a0*/  ULDC.64 UR4, c[0x0][0x2d0] ;  /* 0x0000b40000047ab9 */ /* 0x000fe20000000a00 */
[----:B------:R2:W5:Y:S01]  /*273b0*/  LDL R21, [R1+0x414] ;  /* 0x0004140001157983 */ /* 0x0005620000100800 */
[----:B------:R-:W-:Y:S01]  /*273c0*/  IMAD.IADD R3, R3, 0x1, R4 ;  /* 0x0000000103037824 */ /* 0x000fe200078e0204 */
[----:B------:R-:W-:-:S05]  /*273d0*/  SHF.R.S32.HI R4, RZ, 0x1f, R0 ;  /* 0x0000001fff047819 */ /* 0x000fca0000011400 */
[----:B------:R-:W-:Y:S02]  /*273e0*/  IMAD R4, R4, UR4, RZ ;  /* 0x0000000404047c24 */ /* 0x000fe4000f8e02ff */
[----:B------:R-:W-:-:S04]  /*273f0*/  IMAD.WIDE.U32 R2, R0, UR4, R2 ;  /* 0x0000000400027c25 */ /* 0x000fc8000f8e0002 */
[----:B------:R-:W-:Y:S01]  /*27400*/  IMAD R4, R0, UR5, R4 ;  /* 0x0000000500047c24 */ /* 0x000fe2000f8e0204 */
[----:B------:R-:W-:Y:S01]  /*27410*/  ULDC.64 UR4, c[0x0][0x2c8] ;  /* 0x0000b20000047ab9 */ /* 0x000fe20000000a00 */
[----:B------:R-:W-:-:S04]  /*27420*/  IMAD.MOV R0, RZ, RZ, -R0 ;  /* 0x000000ffff007224 */ /* 0x000fc800078e0a00 */
[----:B0-----:R-:W-:Y:S02]  /*27430*/  IMAD R0, R5, R0, R31 ;  /* 0x0000000005007224 */ /* 0x001fe400078e021f */
[----:B------:R-:W-:-:S03]  /*27440*/  IMAD.IADD R3, R3, 0x1, R4 ;  /* 0x0000000103037824 */ /* 0x000fc600078e0204 */
[----:B------:R-:W-:Y:S01]  /*27450*/  SHF.R.S32.HI R4, RZ, 0x1f, R0 ;  /* 0x0000001fff047819 */ /* 0x000fe20000011400 */
[----:B------:R-:W-:-:S04]  /*27460*/  IMAD.WIDE.U32 R2, R0, UR4, R2 ;  /* 0x0000000400027c25 */ /* 0x000fc8000f8e0002 */
[----:B------:R-:W-:-:S04]  /*27470*/  IMAD R4, R4, UR4, RZ ;  /* 0x0000000404047c24 */ /* 0x000fc8000f8e02ff */
[----:B------:R-:W-:Y:S01]  /*27480*/  IMAD R4, R0, UR5, R4 ;  /* 0x0000000500047c24 */ /* 0x000fe2000f8e0204 */
[----:B------:R-:W-:Y:S01]  /*27490*/  ULDC.64 UR4, c[0x0][0x280] ;  /* 0x0000a00000047ab9 */ /* 0x000fe20000000a00 */
[----:B-1----:R-:W-:Y:S01]  /*274a0*/  IMAD.SHL.U32 R9, R6, 0x8, RZ ;  /* 0x0000000806097824 */ /* 0x002fe200078e00ff */
[C---:B------:R-:W-:Y:S01]  /*274b0*/  LEA R0, P0, R2.reuse, UR4, 0x1 ;  /* 0x0000000402007c11 */ /* 0x040fe2000f8008ff */
[----:B------:R-:W-:Y:S01]  /*274c0*/  IMAD.IADD R3, R3, 0x1, R4 ;  /* 0x0000000103037824 */ /* 0x000fe200078e0204 */
[----:B------:R-:W-:Y:S02]  /*274d0*/  ULDC UR4, c[0x0][0x2b8] ;  /* 0x0000ae0000047ab9 */ /* 0x000fe40000000800 */
[----:B------:R-:W-:Y:S02]  /*274e0*/  LOP3.LUT R9, R9, 0x38, RZ, 0xc0, !PT ;  /* 0x0000003809097812 */ /* 0x000fe400078ec0ff */
[----:B------:R-:W-:Y:S01]  /*274f0*/  LEA.HI.X R2, R2, UR5, R3, 0x1, P0 ;  /* 0x0000000502027c11 */ /* 0x000fe200080f0c03 */
[----:B------:R-:W-:Y:S01]  /*27500*/  UMOV UR5, 0xffffffff ;  /* 0xffffffff00057882 */ /* 0x000fe20000000000 */
[----:B------:R-:W-:-:S02]  /*27510*/  LOP3.LUT R6, R6, 0x7f, RZ, 0xc0, !PT ;  /* 0x0000007f06067812 */ /* 0x000fc400078ec0ff */
[----:B------:R-:W-:Y:S02]  /*27520*/  ISETP.GE.AND P0, PT, R9, UR4, PT ;  /* 0x0000000409007c0c */ /* 0x000fe4000bf06270 */
[----:B------:R-:W-:Y:S01]  /*27530*/  SHF.R.U32.HI R10, RZ, 0x3, R6 ;  /* 0x00000003ff0a7819 */ /* 0x000fe20000011606 */
[----:B--2---:R-:W-:Y:S10]  /*27540*/  BRA.DIV UR5, `(.L_x_6470) ;  /* 0x0000004605747947 */ /* 0x004ff4000b800000 */
[----:B------:R-:W0:Y:S01]  /*27550*/  SHFL.IDX PT, R6, R0, RZ, 0x181f ;  /* 0x00181fff00067589 */ /* 0x000e2200000e0000 */
[----:B-----5:R-:W-:Y:S01]  /*27560*/  IMAD R3, R21, R5, RZ ;  /* 0x0000000515037224 */ /* 0x020fe200078e02ff */
[----:B------:R-:W-:Y:S01]  /*27570*/  LOP3.LUT R22, R22, 0xfffffeff, RZ, 0xc0, !PT ;  /* 0xfffffeff16167812 */ /* 0x000fe200078ec0ff */
[----:B------:R-:W-:Y:S01]  /*27580*/  IMAD.IADD R4, R10, 0x1, R20 ;  /* 0x000000010a047824 */ /* 0x000fe200078e0214 */
[----:B------:R-:W1:Y:S04]  /*27590*/  SHFL.IDX PT, R5, R2, RZ, 0x181f ;  /* 0x00181fff02057589 */ /* 0x000e6800000e0000 */
[----:B------:R-:W-:-:S13]  /*275a0*/  ISETP.GE.AND P2, PT, R4, R3, PT ;  /* 0x000000030400720c */ /* 0x000fda0003f46270 */
[----:B------:R-:W-:Y:S02]  /*275b0*/  @P2 LOP3.LUT R22, R22, 0x100, RZ, 0xfc, !PT ;  /* 0x0000010016162812 */ /* 0x000fe400078efcff */
[----:B0-----:R-:W-:Y:S02]  /*275c0*/  @!P2 LEA R6, P1, R9, R6, 0x1 ;  /* 0x000000060906a211 */ /* 0x001fe400078208ff */
[----:B------:R-:W-:-:S03]  /*275d0*/  LOP3.LUT R22, R22, 0xffffff7f, RZ, 0xc0, !PT ;  /* 0xffffff7f16167812 */ /* 0x000fc600078ec0ff */
[----:B-1----:R-:W-:-:S04]  /*275e0*/  @!P2 IMAD.X R5, RZ, RZ, R5, P1 ;  /* 0x000000ffff05a224 */ /* 0x002fc800008e0605 */
[----:B------:R-:W-:Y:S02]  /*275f0*/  @!P2 IMAD.MOV.U32 R7, RZ, RZ, R5 ;  /* 0x000000ffff07a224 */ /* 0x000fe400078e0005 */
[----:B------:R-:W-:-:S03]  /*27600*/  VIADD R5, R4, 0x10 ;  /* 0x0000001004057836 */ /* 0x000fc60000000000 */
[----:B------:R-:W-:Y:S01]  /*27610*/  @!PT LDS RZ, [RZ] ;  /* 0x00000000fffff984 */ /* 0x000fe20000000800 */
[----:B------:R0:W-:Y:S02]  /*27620*/  @!P2 LDGSTS.E.BYPASS.LTC128B.128 [R25+0x20400], desc[UR36][R6.64], !P0 ;  /* 0x204000000619afae */ /* 0x0001e4000c101d64 */
[----:B------:R-:W-:Y:S02]  /*27630*/  ISETP.GE.AND P2, PT, R5, R3, PT ;  /* 0x000000030500720c */ /* 0x000fe40003f46270 */
        /* <DEDUP_REMOVED lines=9> */
[----:B------:R-:W-:Y:S02]  /*276d0*/  ISETP.GE.AND P2, PT, R5, R3, PT ;  /* 0x000000030500720c */ /* 0x000fe40003f46270 */
[----:B------:R-:W-:Y:S04]  /*276e0*/  SHFL.IDX PT, R5, R2, 0x2, 0x181f ;  /* 0x00581f0002057f89 */ /* 0x000fe800000e0000 */
[----:B0-----:R-:W0:Y:S07]  /*276f0*/  SHFL.IDX PT, R6, R0, 0x2, 0x181f ;  /* 0x00581f0000067f89 */ /* 0x001e2e00000e0000 */
[----:B------:R-:W-:Y:S01]  /*27700*/  @P2 LOP3.LUT R22, R22, 0x40, RZ, 0xfc, !PT ;  /* 0x0000004016162812 */ /* 0x000fe200078efcff */
[----:B------:R-:W1:Y:S01]  /*27710*/  SHFL.IDX PT, R0, R0, 0x3, 0x181f ;  /* 0x00781f0000007f89 */ /* 0x000e6200000e0000 */
[----:B0-----:R-:W-:-:S05]  /*27720*/  @!P2 LEA R6, P1, R9, R6, 0x1 ;  /* 0x000000060906a211 */ /* 0x001fca00078208ff */
[----:B------:R-:W-:-:S04]  /*27730*/  @!P2 IMAD.X R5, RZ, RZ, R5, P1 ;  /* 0x000000ffff05a224 */ /* 0x000fc800008e0605 */
[----:B------:R-:W-:Y:S02]  /*27740*/  @!P2 IMAD.MOV.U32 R7, RZ, RZ, R5 ;  /* 0x000000ffff07a224 */ /* 0x000fe400078e0005 */
[----:B------:R0:W2:Y:S04]  /*27750*/  SHFL.IDX PT, R5, R2, 0x3, 0x181f ;  /* 0x00781f0002057f89 */ /* 0x0000a800000e0000 */
[----:B-1----:R0:W-:Y:S02]  /*27760*/  @!P2 LDGSTS.E.BYPASS.LTC128B.128 [R25+0x21400], desc[UR36][R6.64], !P0 ;  /* 0x214000000619afae */ /* 0x0021e4000c101d64 */
.L_x_6554:
[----:B------:R-:W-:Y:S01]  /*27770*/  VIADD R4, R4, 0x30 ;  /* 0x0000003004047836 */ /* 0x000fe20000000000 */
[----:B------:R-:W-:-:S04]  /*27780*/  LOP3.LUT R22, R22, 0xfffeffff, RZ, 0xc0, !PT ;  /* 0xfffeffff16167812 */ /* 0x000fc800078ec0ff */
[----:B------:R-:W-:-:S13]  /*27790*/  ISETP.GE.AND P2, PT, R4, R3, PT ;  /* 0x000000030400720c */ /* 0x000fda0003f46270 */
[----:B0-----:R-:W-:Y:S02]  /*277a0*/  @!P2 LEA R2, P1, R9, R0, 0x1 ;  /* 0x000000000902a211 */ /* 0x001fe400078208ff */
[----:B------:R-:W-:-:S03]  /*277b0*/  @P2 LOP3.LUT R22, R22, 0x10000, RZ, 0xfc, !PT ;  /* 0x0001000016162812 */ /* 0x000fc600078efcff */
[----:B--2---:R-:W-:-:S05]  /*277c0*/  @!P2 IMAD.X R3, RZ, RZ, R5, P1 ;  /* 0x000000ffff03a224 */ /* 0x004fca00008e0605 */
[----:B------:R-:W-:Y:S01]  /*277d0*/  @!PT LDS RZ, [RZ] ;  /* 0x00000000fffff984 */ /* 0x000fe20000000800 */
[----:B------:R-:W-:Y:S01]  /*277e0*/  @!PT LDS RZ, [RZ] ;  /* 0x00000000fffff984 */ /* 0x000fe20000000800 */
[----:B------:R-:W-:Y:S01]  /*277f0*/  @!PT LDS RZ, [RZ] ;  /* 0x00000000fffff984 */ /* 0x000fe20000000800 */
[----:B------:R0:W-:Y:S01]  /*27800*/  @!P2 LDGSTS.E.BYPASS.LTC128B.128 [R25+0x21c00], desc[UR36][R2.64], !P0 ;  /* 0x21c000000219afae */ /* 0x0001e2000c101d64 */
[----:B------:R-:W-:Y:S01]  /*27810*/  PLOP3.LUT P0, PT, PT, PT, PT, 0x80, 0x0 ;  /* 0x000000000000781c */ /* 0x000fe20003f0f070 */
[----:B------:R-:W-:-:S12]  /*27820*/  NOP ;  /* 0x0000000000007918 */ /* 0x000fd80000000000 */
.L_x_6471:
        /* <DEDUP_REMOVED lines=28> */
.L_x_6473:
[----:B------:R-:W-:Y:S05]  /*279f0*/  BSYNC B6 ;  /* 0x0000000000067941 */ /* 0x000fea0003800000 */
.L_x_6472:
        /* <DEDUP_REMOVED lines=164> */
.L_x_6564:
        /* <DEDUP_REMOVED lines=23> */
.L_x_6476:
[----:B------:R-:W-:Y:S05]  /*285b0*/  BSYNC B0 ;  /* 0x0000000000007941 */ /* 0x000fea0003800000 */
.L_x_6475:
[----:B------:R-:W-:Y:S01]  /*285c0*/  NOP ;  /* 0x0000000000007918 */ /* 0x000fe20000000000 */
[----:B------:R-:W-:-:S13]  /*285d0*/  PLOP3.LUT P0, PT, PT, PT, PT, 0x80, 0x0 ;  /* 0x000000000000781c */ /* 0x000fda0003f0f070 */
.L_x_6477:
        /* <DEDUP_REMOVED lines=18> */
.L_x_6565:
[----:B------:R-:W-:Y:S05]  /*28700*/  BSYNC B0 ;  /* 0x0000000000007941 */ /* 0x000fea0003800000 */
.L_x_6478:
[----:B------:R-:W-:-:S05]  /*28710*/  IMAD.U32 R2, RZ, RZ, UR38 ;  /* 0x00000026ff027e24 */ /* 0x000fca000f8e00ff */
[----:B------:R-:W-:-:S13]  /*28720*/  ISETP.NE.AND P0, PT, R2, 0x3, PT ;  /* 0x000000030200780c */ /* 0x000fda0003f05270 */
[----:B------:R-:W-:Y:S05]  /*28730*/  @!P0 BRA `(.L_x_6480) ;  /* 0x0000000000048947 */ /* 0x000fea0003800000 */
[----:B------:R-:W-:Y:S01]  /*28740*/  BPT.TRAP 0x1 ;  /* 0x000000040000795c */ /* 0x000fe20000300000 */
.L_x_6480:
[----:B0-----:R-:W-:Y:S01]  /*28750*/  SHF.L.U32 R0, R26, 0x1f, RZ ;  /* 0x0000001f1a007819 */ /* 0x001fe200000006ff */
[----:B------:R-:W-:Y:S03]  /*28760*/  BSSY B0, `(.L_x_6481) ;  /* 0x0000003000007945 */ /* 0x000fe60003800000 */
[----:B------:R-:W0:Y:S02]  /*28770*/  SYNCS.PHASECHK.TRANS64.TRYWAIT P0, [R17+URZ+0x38860], R0 ;  /* 0x03886000110075a7 */ /* 0x000e24000800017f */
[----:B0-----:R-:W-:Y:S05]  /*28780*/  @!P0 BRA `(.L_x_6482) ;  /* 0x0000004000f88947 */ /* 0x001fea0003800000 */
.L_x_6566:
[----:B------:R-:W-:Y:S05]  /*28790*/  BSYNC B0 ;  /* 0x0000000000007941 */ /* 0x000fea0003800000 */
.L_x_6481:
[----:B------:R-:W0:Y:S01]  /*287a0*/  LDL.LU R3, [R1+0x42c] ;  /* 0x00042c0001037983 */ /* 0x000e220000300800 */
[----:B------:R-:W-:-:S03]  /*287b0*/  ULDC.64 UR4, c[0x0][0x328] ;  /* 0x0000ca0000047ab9 */ /* 0x000fc60000000a00 */
[----:B------:R-:W2:Y:S04]  /*287c0*/  LDL.LU R2, [R1+0x418] ;  /* 0x0004180001027983 */ /* 0x000ea80000300800 */
        /* <DEDUP_REMOVED lines=107> */
.L_x_6576:
        /* <DEDUP_REMOVED lines=34> */
.L_x_6484:
        /* <DEDUP_REMOVED lines=11> */
.L_x_6485:
[----:B------:R-:W2:Y:S01]  /*29150*/  LDL.LU R2, [R1+0x424] ;  /* 0x0004240001027983 */ /* 0x000ea20000300800 */
[----:B------:R1:W-:Y:S01]  /*29160*/  SYNCS.ARRIVE.TRANS64.A1T0 RZ, [R17+URZ+0x38850], RZ ;  /* 0x038850ff11ff79a7 */ /* 0x0003e2000810003f */
[----:B------:R-:W-:Y:S01]  /*29170*/  BSSY B0, `(.L_x_6486) ;  /* 0x00000f7000007945 */ /* 0x000fe20003800000 */
[----:B--2---:R-:W-:-:S05]  /*29180*/  VIADD R7, R2, 0xfffffffe ;  /* 0xfffffffe02077836 */ /* 0x004fca0000000000 */
[----:B------:R-:W-:-:S13]  /*29190*/  ISETP.GE.AND P0, PT, R7, R33, PT ;  /* 0x000000210700720c */ /* 0x000fda0003f06270 */
[----:B-1----:R-:W-:Y:S05]  /*291a0*/  @!P0 BRA `(.L_x_6487) ;  /* 0x0000000c00cc8947 */ /* 0x002fea0003800000 */
[----:B------:R-:W2:Y:S01]  /*291b0*/  LDL.LU R2, [R1+0x438] ;  /* 0x0004380001027983 */ /* 0x000ea20000300800 */
[----:B------:R-:W-:-:S04]  /*291c0*/  LOP3.LUT R30, R30, 0x80, RZ, 0xc0, !PT ;  /* 0x000000801e1e7812 */ /* 0x000fc800078ec0ff */
[----:B------:R-:W-:Y:S02]  /*291d0*/  SHF.R.U32.HI R30, RZ, 0x3, R30 ;  /* 0x00000003ff1e7819 */ /* 0x000fe4000001161e */
[----:B--2---:R-:W-:-:S04]  /*291e0*/  LOP3.LUT R31, R2, 0x40, RZ, 0xc0, !PT ;  /* 0x00000040021f7812 */ /* 0x004fc800078ec0ff */
[----:B------:R-:W-:-:S07]  /*291f0*/  SHF.R.U32.HI R31, RZ, 0x2, R31 ;  /* 0x00000002ff1f7819 */ /* 0x000fce000001161f */
.L_x_6500:
[----:B-1----:R-:W1:Y:S01]  /*29200*/  S2R R2, SR_TID.X ;  /* 0x0000000000027919 */ /* 0x002e620000002100 */
[----:B--2---:R-:W2:Y:S01]  /*29210*/  LDC R4, c[0x0][0x430] ;  /* 0x00010c00ff047b82 */ /* 0x004ea20000000800 */
[----:B---3--:R-:W-:Y:S01]  /*29220*/  IMAD R6, R7, 0x40, R32 ;  /* 0x0000004007067824 */ /* 0x008fe200078e0220 */
[----:B------:R-:W-:Y:S05]  /*29230*/  YIELD ;  /* 0x0000000000007946 */ /* 0x000fea0003800000 */
[----:B------:R-:W3:Y:S01]  /*29240*/  S2R R3, SR_TID.X ;  /* 0x0000000000037919 */ /* 0x000ee20000002100 */
[----:B------:R-:W-:Y:S01]  /*29250*/  IMAD.U32 R11, RZ, RZ, UR38 ;  /* 0x00000026ff0b7e24 */ /* 0x000fe2000f8e00ff */
[----:B------:R-:W-:Y:S01]  /*29260*/  ULDC UR4, c[0x0][0x430] ;  /* 0x00010c0000047ab9 */ /* 0x000fe20000000800 */
[----:B------:R-:W-:Y:S01]  /*29270*/  VIADD R24, R24, 0x1 ;  /* 0x0000000118187836 */ /* 0x000fe20000000000 */
[----:B--2---:R-:W-:-:S02]  /*29280*/  ISETP.NE.AND P0, PT, R4, 0x1, PT ;  /* 0x000000010400780c */ /* 0x004fc40003f05270 */
[----:B-1----:R-:W-:-:S04]  /*29290*/  LOP3.LUT R2, R2, 0x7f, RZ, 0xc0, !PT ;  /* 0x0000007f02027812 */ /* 0x002fc800078ec0ff */
[----:B------:R-:W-:Y:S01]  /*292a0*/  SHF.R.U32.HI R2, RZ, 0x3, R2 ;  /* 0x00000003ff027819 */ /* 0x000fe20000011602 */
[----:B---3--:R-:W-:-:S06]  /*292b0*/  IMAD.SHL.U32 R4, R3, 0x10, RZ ;  /* 0x0000001003047824 */ /* 0x008fcc00078e00ff */
[----:B------:R-:W1:Y:S01]  /*292c0*/  @P0 LDC R3, c[0x0][0x434] ;  /* 0x00010d00ff030b82 */ /* 0x000e620000000800 */
[----:B------:R-:W-:-:S04]  /*292d0*/  LOP3.LUT R4, R2, 0x70, R4, 0xf8, !PT ;  /* 0x0000007002047812 */ /* 0x000fc800078ef804 */
[----:B------:R-:W-:-:S03]  /*292e0*/  ISETP.GT.U32.AND P1, PT, R4, 0x3f, PT ;  /* 0x0000003f0400780c */ /* 0x000fc60003f24070 */
[----:B------:R-:W2:Y:S01]  /*292f0*/  @P0 LDC R2, c[0x0][0x438] ;  /* 0x00010e00ff020b82 */ /* 0x000ea20000000800 */
[----:B------:R-:W-:-:S04]  /*29300*/  IMAD.IADD R6, R4, 0x1, R6 ;  /* 0x0000000104067824 */ /* 0x000fc800078e0206 */
[----:B------:R-:W-:-:S05]  /*29310*/  IMAD.MOV.U32 R10, RZ, RZ, R6 ;  /* 0x000000ffff0a7224 */ /* 0x000fca00078e0006 */
[----:B0-----:R-:W0:Y:S01]  /*29320*/  @!P1 LDC.64 R4, c[0x0][0x428] ;  /* 0x00010a00ff049b82 */ /* 0x001e220000000a00 */
[----:B-1----:R-:W-:-:S07]  /*29330*/  @P0 IMAD.HI.U32 R3, R6, R3, RZ ;  /* 0x0000000306030227 */ /* 0x002fce00078e00ff */
[----:B------:R-:W1:Y:S01]  /*29340*/  @!P1 LDC.64 R8, c[0x0][0x418] ;  /* 0x00010600ff089b82 */ /* 0x000e620000000a00 */
[----:B--2---:R-:W-:-:S04]  /*29350*/  @P0 SHF.R.U32.HI R10, RZ, R2, R3 ;  /* 0x00000002ff0a0219 */ /* 0x004fc80000011603 */
[--C-:B------:R-:W-:Y:S01]  /*29360*/  @!P1 SHF.R.S32.HI R3, RZ, 0x1f, R10.reuse ;  /* 0x0000001fff039819 */ /* 0x100fe2000001140a */
[----:B------:R-:W-:-:S04]  /*29370*/  @!P1 IMAD.MOV.U32 R2, RZ, RZ, R10 ;  /* 0x000000ffff029224 */ /* 0x000fc800078e000a */
[----:B0-----:R-:W-:-:S04]  /*29380*/  @!P1 IMAD.WIDE.U32 R2, R29, R4, R2 ;  /* 0x000000041d029225 */ /* 0x001fc800078e0002 */
[----:B------:R-:W-:-:S04]  /*29390*/  @!P1 IMAD R4, R34, R4, RZ ;  /* 0x0000000422049224 */ /* 0x000fc800078e02ff */
[----:B------:R-:W-:Y:S01]  /*293a0*/  @!P1 IMAD R5, R29, R5, R4 ;  /* 0x000000051d059224 */ /* 0x000fe200078e0204 */
[----:B-1----:R-:W-:Y:S01]  /*293b0*/  @!P1 LEA R8, P0, R2, R8, 0x2 ;  /* 0x0000000802089211 */ /* 0x002fe200078010ff */
        /* <DEDUP_REMOVED lines=13> */
[----:B------:R-:W-:Y:S01]  /*29490*/  ISETP.GT.AND P3, PT, R2, R33, PT ;  /* 0x000000210200720c */ /* 0x000fe20003f64270 */
[----:B0-----:R-:W-:-:S12]  /*294a0*/  @!P1 BRA `(.L_x_6488) ;  /* 0x0000000000049947 */ /* 0x001fd80003800000 */
[----:B------:R-:W-:Y:S01]  /*294b0*/  BPT.TRAP 0x1 ;  /* 0x000000040000795c */ /* 0x000fe20000300000 */
.L_x_6488:
[----:B------:R-:W-:Y:S01]  /*294c0*/  IMAD R6, R24, 0x8, R23 ;  /* 0x0000000818067824 */ /* 0x000fe200078e0217 */
[----:B------:R-:W-:Y:S01]  /*294d0*/  SHF.L.U32 R17, R26, 0x1f, RZ ;  /* 0x0000001f1a117819 */ /* 0x000fe200000006ff */
[----:B------:R-:W-:Y:S01]  /*294e0*/  BSSY B1, `(.L_x_6489) ;  /* 0x0000004000017945 */ /* 0x000fe20003800000 */
[----:B------:R-:W-:Y:S02]  /*294f0*/  SHF.R.S32.HI R9, RZ, 0x1f, R5 ;  /* 0x0000001fff097819 */ /* 0x000fe40000011405 */
[----:B------:R-:W0:Y:S02]  /*29500*/  SYNCS.PHASECHK.TRANS64.TRYWAIT P0, [R6+URZ+0x38840], R17 ;  /* 0x03884011060075a7 */ /* 0x000e24000800017f */
[----:B0-----:R-:W-:Y:S05]  /*29510*/  @!P0 BRA `(.L_x_6490) ;  /* 0x0000003c00d08947 */ /* 0x001fea0003800000 */
.L_x_6577:
[----:B------:R-:W-:Y:S05]  /*29520*/  BSYNC B1 ;  /* 0x0000000000017941 */ /* 0x000fea0003800000 */
.L_x_6489:
        /* <DEDUP_REMOVED lines=42> */
.L_x_6587:
        /* <DEDUP_REMOVED lines=8> */
.L_x_6492:
        /* <DEDUP_REMOVED lines=11> */
.L_x_6493:
[----:B------:R2:W-:Y:S01]  /*29900*/  SYNCS.ARRIVE.TRANS64.A1T0 RZ, [R6+URZ+0x38830], RZ ;  /* 0x038830ff06ff79a7 */ /* 0x0005e2000810003f */
[----:B------:R-:W-:Y:S05]  /*29910*/  @!P2 BRA `(.L_x_6494) ;  /* 0x000000000004a947 */ /* 0x000fea0003800000 */
[----:B------:R-:W-:Y:S01]  /*29920*/  BPT.TRAP 0x1 ;  /* 0x000000040000795c */ /* 0x000fe20000300000 */
.L_x_6494:
[----:B------:R-:W3:Y:S01]  /*29930*/  SYNCS.PHASECHK.TRANS64.TRYWAIT P0, [R6+URZ+0x38860], R17 ;  /* 0x03886011060075a7 */ /* 0x000ee2000800017f */
[----:B------:R-:W-:Y:S04]  /*29940*/  BSSY B1, `(.L_x_6495) ;  /* 0x0000002000017945 */ /* 0x000fe80003800000 */
[----:B---3--:R-:W-:Y:S05]  /*29950*/  @!P0 BRA `(.L_x_6496) ;  /* 0x0000003c00f08947 */ /* 0x008fea0003800000 */
.L_x_6588:
[----:B------:R-:W-:Y:S05]  /*29960*/  BSYNC B1 ;  /* 0x0000000000017941 */ /* 0x000fea0003800000 */
.L_x_6495:
        /* <DEDUP_REMOVED lines=81> */
.L_x_6598:
        /* <DEDUP_REMOVED lines=25> */
.L_x_6498:
        /* <DEDUP_REMOVED lines=11> */
.L_x_6499:
[----:B------:R3:W-:Y:S01]  /*2a0c0*/  SYNCS.ARRIVE.TRANS64.A1T0 RZ, [R6+URZ+0x38850], RZ ;  /* 0x038850ff06ff79a7 */ /* 0x0007e2000810003f */
[----:B------:R-:W-:Y:S05]  /*2a0d0*/  @P3 BRA `(.L_x_6500) ;  /* 0xfffffff000483947 */ /* 0x000fea000383ffff */
.L_x_6487:
[----:B------:R-:W-:Y:S05]  /*2a0e0*/  BSYNC B0 ;  /* 0x0000000000007941 */ /* 0x000fea0003800000 */
.L_x_6486:
        /* <DEDUP_REMOVED lines=21> */
.L_x_6502:
[----:B------:R-:W-:Y:S05]  /*2a240*/  BSYNC B0 ;  /* 0x0000000000007941 */ /* 0x000fea0003800000 */
.L_x_6501:
[----:B------:R-:W-:-:S07]  /*2a250*/  SEL R24, R24, RZ, P0 ;  /* 0x000000ff18187207 */ /* 0x000fce0000000000 */
.L_x_6455:
[----:B------:R-:W-:Y:S05]  /*2a260*/  BSYNC B7 ;  /* 0x0000000000077941 */ /* 0x000fea0003800000 */
.L_x_6453:
        /* <DEDUP_REMOVED lines=11> */
.L_x_6503:
        /* <DEDUP_REMOVED lines=36> */
.L_x_6608:
[----:B------:R-:W-:Y:S02]  /*2a560*/  ULDC UR4, c[0x0][0xd38] ;  /* 0x00034e0000047ab9 */ /* 0x000fe40000000800 */
[----:B------:R-:W-:-:S04]  /*2a570*/  IMAD.U32 R4, RZ, RZ, UR4 ;  /* 0x00000004ff047e24 */ /* 0x000fc8000f8e00ff */
[----:B--2---:R-:W-:-:S04]  /*2a580*/  IMAD R14, R14, R4, RZ ;  /* 0x000000040e0e7224 */ /* 0x004fc800078e02ff */
[----:B------:R-:W-:-:S05]  /*2a590*/  IMAD.IADD R5, R5, 0x1, R14 ;  /* 0x0000000105057824 */ /* 0x000fca00078e020e */
[----:B------:R-:W-:-:S13]  /*2a5a0*/  ISETP.GT.AND P6, PT, R5, R0, PT ;  /* 0x000000000500720c */ /* 0x000fda0003fc4270 */
[----:B------:R-:W-:Y:S05]  /*2a5b0*/  @P6 BRA `(.L_x_6506) ;  /* 0x00000000009c6947 */ /* 0x000fea0003800000 */
.L_x_6511:
        /* <DEDUP_REMOVED lines=14> */
.L_x_6509:
[----:B------:R-:W-:Y:S05]  /*2a6a0*/  BSYNC B0 ;  /* 0x0000000000007941 */ /* 0x000fea0003800000 */
.L_x_6508:
        /* <DEDUP_REMOVED lines=18> */
.L_x_6616:
[----:B------:R-:W-:Y:S02]  /*2a7d0*/  ULDC UR4, c[0x0][0xd38] ;  /* 0x00034e0000047ab9 */ /* 0x000fe40000000800 */
[----:B------:R-:W-:-:S04]  /*2a7e0*/  IMAD.U32 R4, RZ, RZ, UR4 ;  /* 0x00000004ff047e24 */ /* 0x000fc8000f8e00ff */
[----:B--2---:R-:W-:-:S04]  /*2a7f0*/  IMAD R14, R14, R4, RZ ;  /* 0x000000040e0e7224 */ /* 0x004fc800078e02ff */
[----:B------:R-:W-:-:S05]  /*2a800*/  IMAD.IADD R5, R14, 0x1, R5 ;  /* 0x000000010e057824 */ /* 0x000fca00078e0205 */
[----:B------:R-:W-:-:S13]  /*2a810*/  ISETP.GT.AND P6, PT, R5, R0, PT ;  /* 0x000000000500720c */ /* 0x000fda0003fc4270 */
[----:B------:R-:W-:Y:S05]  /*2a820*/  @!P6 BRA `(.L_x_6511) ;  /* 0xfffffffc0064e947 */ /* 0x000fea000383ffff */
.L_x_6506:
        /* <DEDUP_REMOVED lines=8> */
.L_x_6620:
[----:B------:R-:W-:Y:S01]  /*2a8b0*/  ISETP.NE.AND P0, PT, R3, RZ, PT ;  /* 0x000000ff0300720c */ /* 0x000fe20003f05270 */
[----:B------:R-:W-:-:S12]  /*2a8c0*/  IMAD.MOV.U32 R14, RZ, RZ, RZ ;  /* 0x000000ffff0e7224 */ /* 0x000fd800078e00ff */
[----:B------:R-:W-:Y:S05]  /*2a8d0*/  @!P0 BRA `(.L_x_6513) ;  /* 0x0000000000108947 */ /* 0x000fea0003800000 */
[----:B------:R-:W-:Y:S01]  /*2a8e0*/  UMOV UR4, 0xffffffff ;  /* 0xffffffff00047882 */ /* 0x000fe20000000000 */
[----:B------:R-:W-:Y:S02]  /*2a8f0*/  VIADD R12, R6, 0xffffffff ;  /* 0xffffffff060c7836 */ /* 0x000fe40000000000 */
[----:B------:R-:W-:Y:S05]  /*2a900*/  BRA.DIV UR4, `(.L_x_6514) ;  /* 0x00000042041c7947 */ /* 0x000fea000b800000 */
[----:B------:R4:W0:Y:S02]  /*2a910*/  SHFL.IDX PT, R14, R2, R12, 0x1f ;  /* 0x00001f0c020e7589 */ /* 0x00082400000e0000 */
.L_x_6513:
        /* <DEDUP_REMOVED lines=66> */
.L_x_6507:
[----:B------:R-:W-:Y:S01]  /*2ad40*/  UMOV UR4, URZ ;  /* 0x0000003f00047c82 */ /* 0x000fe20008000000 */
[----:B------:R-:W-:Y:S01]  /*2ad50*/  UMOV UR5, URZ ;  /* 0x0000003f00057c82 */ /* 0x000fe20008000000 */
[----:B------:R-:W-:Y:S01]  /*2ad60*/  ULDC UR6, c[0x0][0xd3c] ;  /* 0x00034f0000067ab9 */ /* 0x000fe20000000800 */
[----:B------:R-:W-:Y:S02]  /*2ad70*/  IMAD.MOV.U32 R16, RZ, RZ, R0 ;  /* 0x000000ffff107224 */ /* 0x000fe400078e0000 */
[----:B------:R-:W-:Y:S02]  /*2ad80*/  IMAD.U32 R17, RZ, RZ, UR4 ;  /* 0x00000004ff117e24 */ /* 0x000fe4000f8e00ff */
[----:B------:R-:W-:Y:S02]  /*2ad90*/  IMAD.U32 R18, RZ, RZ, UR5 ;  /* 0x00000005ff127e24 */ /* 0x000fe4000f8e00ff */
[----:B------:R-:W-:-:S07]  /*2ada0*/  IMAD.U32 R19, RZ, RZ, UR6 ;  /* 0x00000006ff137e24 */ /* 0x000fce000f8e00ff */
.L_x_6515:
        /* <DEDUP_REMOVED lines=10> */
.L_x_6504:
[----:B------:R-:W-:Y:S02]  /*2ae50*/  ULDC UR4, c[0x0][0xd3c] ;  /* 0x00034f0000047ab9 */ /* 0x000fe40000000800 */
[----:B0-----:R-:W-:-:S13]  /*2ae60*/  ISETP.GE.AND P0, PT, R19, UR4, PT ;  /* 0x0000000413007c0c */ /* 0x001fda000bf06270 */
[----:B------:R-:W-:Y:S05]  /*2ae70*/  @!P0 BRA `(.L_x_6516) ;  /* 0xffffffa400b08947 */ /* 0x000fea000383ffff */
[----:B------:R-:W-:Y:S05]  /*2ae80*/  BSYNC B8 ;  /* 0x0000000000087941 */ /* 0x000fea0003800000 */
.L_x_6441:
        /* <DEDUP_REMOVED lines=12> */
.L_x_6623:
[----:B------:R-:W-:Y:S05]  /*2af50*/  BSYNC B0 ;  /* 0x0000000000007941 */ /* 0x000fea0003800000 */
.L_x_6517:
[----:B------:R-:W-:-:S03]  /*2af60*/  UMOV UR4, 0xffffffff ;  /* 0xffffffff00047882 */ /* 0x000fc60000000000 */
[----:B------:R-:W-:Y:S05]  /*2af70*/  BRA.DIV UR4, `(.L_x_6519) ;  /* 0x0000003a04b87947 */ /* 0x000fea000b800000 */
[----:B0-----:R-:W0:Y:S02]  /*2af80*/  S2R R0, SR_TID.X ;  /* 0x0000000000007919 */ /* 0x001e240000002100 */
[----:B0-----:R-:W-:-:S04]  /*2af90*/  SHF.R.U32.HI R0, RZ, 0x5, R0 ;  /* 0x00000005ff007819 */ /* 0x001fc80000011600 */
[----:B------:R-:W-:-:S05]  /*2afa0*/  LOP3.LUT R0, R0, 0x3, RZ, 0xc0, !PT ;  /* 0x0000000300007812 */ /* 0x000fca00078ec0ff */
[----:B------:R0:W1:Y:S02]  /*2afb0*/  SHFL.IDX PT, R14, R0, RZ, 0x1f ;  /* 0x00001fff000e7589 */ /* 0x00006400000e0000 */
.L_x_6626:
[----:B-1----:R-:W-:Y:S01]  /*2afc0*/  ISETP.NE.AND P0, PT, R14, RZ, PT ;  /* 0x000000ff0e00720c */ /* 0x002fe20003f05270 */
[----:B------:R-:W-:-:S12]  /*2afd0*/  BSSY B0, `(.L_x_6520) ;  /* 0x0000024000007945 */ /* 0x000fd80003800000 */
[----:B------:R-:W-:Y:S05]  /*2afe0*/  @P0 BRA `(.L_x_6521) ;  /* 0x0000000000880947 */ /* 0x000fea0003800000 */
[----:B------:R-:W-:-:S03]  /*2aff0*/  UMOV UR4, 0xffffffff ;  /* 0xffffffff00047882 */ /* 0x000fc60000000000 */
[----:B------:R-:W-:Y:S05]  /*2b000*/  BRA.DIV UR4, `(.L_x_6522) ;  /* 0x0000003a04c87947 */ /* 0x000fea000b800000 */
[----:B------:R-:W-:-:S13]  /*2b010*/  ELECT P6, URZ, PT ;  /* 0x00000000003f782f */ /* 0x000fda00038c0000 */
.L_x_6629:
[----:B------:R-:W-:Y:S05]  /*2b020*/  @!P6 BRA `(.L_x_6521) ;  /* 0x000000000078e947 */ /* 0x000fea0003800000 */
[----:B------:R-:W-:-:S06]  /*2b030*/  ULOP3.LUT UR4, UR60, 0x2, URZ, 0xfc, !UPT ;  /* 0x000000023c047892 */ /* 0x000fcc000f8efc3f */
[----:B0-----:R-:W-:-:S05]  /*2b040*/  IMAD.U32 R0, RZ, RZ, UR4 ;  /* 0x00000004ff007e24 */ /* 0x001fca000f8e00ff */
[----:B------:R-:W-:-:S13]  /*2b050*/  ISETP.NE.AND P0, PT, R0, 0x3, PT ;  /* 0x000000030000780c */ /* 0x000fda0003f05270 */
[----:B------:R-:W-:Y:S05]  /*2b060*/  @!P0 BRA `(.L_x_6523) ;  /* 0x0000000000048947 */ /* 0x000fea0003800000 */
[----:B------:R-:W-:Y:S01]  /*2b070*/  BPT.TRAP 0x1 ;  /* 0x000000040000795c */ /* 0x000fe20000300000 */
.L_x_6523:
[----:B------:R-:W-:Y:S01]  /*2b080*/  IMAD R5, R24, 0x8, R7 ;  /* 0x0000000818057824 */ /* 0x000fe200078e0207 */
[----:B------:R-:W-:Y:S01]  /*2b090*/  SHF.L.U32 R0, R26, 0x1f, RZ ;  /* 0x0000001f1a007819 */ /* 0x000fe200000006ff */
[----:B------:R-:W-:-:S03]  /*2b0a0*/  VIADD R24, R24, 0x1 ;  /* 0x0000000118187836 */ /* 0x000fc60000000000 */
[----:B------:R-:W0:Y:S02]  /*2b0b0*/  SYNCS.PHASECHK.TRANS64.TRYWAIT P1, [R5+URZ+0x38840], R0 ;  /* 0x03884000050075a7 */ /* 0x000e24000802017f */
[----:B------:R-:W-:-:S04]  /*2b0c0*/  ISETP.NE.AND P2, PT, R24, 0x2, PT ;  /* 0x000000021800780c */ /* 0x000fc80003f45270 */
[----:B------:R-:W-:Y:S01]  /*2b0d0*/  SEL R3, RZ, 0x1, P2 ;  /* 0x00000001ff037807 */ /* 0x000fe20001000000 */
[----:B0-----:R-:W-:Y:S08]  /*2b0e0*/  @!P1 BRA `(.L_x_6524) ;  /* 0x0000003800b09947 */ /* 0x001ff00003800000 */
.L_x_6630:
[----:B------:R-:W-:Y:S02]  /*2b0f0*/  SEL R24, R24, RZ, P2 ;  /* 0x000000ff18187207 */ /* 0x000fe40001000000 */
[----:B------:R-:W-:Y:S01]  /*2b100*/  LOP3.LUT R2, R26, R3, RZ, 0x3c, !PT ;  /* 0x000000031a027212 */ /* 0x000fe200078e3cff */
[----:B------:R-:W-:Y:S06]  /*2b110*/  @!P0 BRA `(.L_x_6525) ;  /* 0x0000000000048947 */ /* 0x000fec0003800000 */
[----:B------:R-:W-:Y:S01]  /*2b120*/  BPT.TRAP 0x1 ;  /* 0x000000040000795c */ /* 0x000fe20000300000 */
.L_x_6525:
[----:B------:R-:W-:Y:S01]  /*2b130*/  IMAD R3, R24, 0x8, R7 ;  /* 0x0000000818037824 */ /* 0x000fe200078e0207 */
[----:B------:R-:W-:-:S04]  /*2b140*/  SHF.L.U32 R2, R2, 0x1f, RZ ;  /* 0x0000001f02027819 */ /* 0x000fc800000006ff */
[----:B------:R-:W1:Y:S02]  /*2b150*/  SYNCS.PHASECHK.TRANS64.TRYWAIT P1, [R3+URZ+0x38840], R2 ;  /* 0x03884002030075a7 */ /* 0x000e64000802017f */
[----:B-1----:R-:W-:Y:S05]  /*2b160*/  @!P1 BRA `(.L_x_6526) ;  /* 0x0000003800a49947 */ /* 0x002fea0003800000 */
.L_x_6631:
[----:B------:R-:W-:Y:S05]  /*2b170*/  @!P0 BRA `(.L_x_6527) ;  /* 0x0000000000048947 */ /* 0x000fea0003800000 */
[----:B------:R-:W-:Y:S01]  /*2b180*/  BPT.TRAP 0x1 ;  /* 0x000000040000795c */ /* 0x000fe20000300000 */
.L_x_6527:
[----:B------:R-:W5:Y:S02]  /*2b190*/  SYNCS.PHASECHK.TRANS64.TRYWAIT P1, [R5+URZ+0x38860], R0 ;  /* 0x03886000050075a7 */ /* 0x000f64000802017f */
[----:B-----5:R-:W-:Y:S05]  /*2b1a0*/  @!P1 BRA `(.L_x_6528) ;  /* 0x0000003800a89947 */ /* 0x020fea0003800000 */
.L_x_6632:
[----:B------:R-:W-:Y:S05]  /*2b1b0*/  @!P0 BRA `(.L_x_6529) ;  /* 0x0000000000048947 */ /* 0x000fea0003800000 */
[----:B------:R-:W-:Y:S01]  /*2b1c0*/  BPT.TRAP 0x1 ;  /* 0x000000040000795c */ /* 0x000fe20000300000 */
.L_x_6529:
[----:B------:R0:W0:Y:S02]  /*2b1d0*/  SYNCS.PHASECHK.TRANS64.TRYWAIT P0, [R3+URZ+0x38860], R2 ;  /* 0x03886002030075a7 */ /* 0x000024000800017f */
[----:B0-----:R-:W-:Y:S05]  /*2b1e0*/  @!P0 NANOSLEEP.SYNCS 0x989680 ;  /* 0x009896800000895d */ /* 0x001fea0003900000 */
[----:B------:R-:W0:Y:S02]  /*2b1f0*/  @!P0 SYNCS.PHASECHK.TRANS64 P0, [R3+URZ+0x38860], R2 ;  /* 0x03886002030085a7 */ /* 0x000e24000800007f */
[----:B0-----:R-:W-:Y:S05]  /*2b200*/  @!P0 BRA `(.L_x_6529) ;  /* 0xfffffffc00f08947 */ /* 0x001fea000383ffff */
.L_x_6521:
[----:B------:R-:W-:Y:S05]  /*2b210*/  BSYNC B0 ;  /* 0x0000000000007941 */ /* 0x000fea0003800000 */
.L_x_6520:
[----:B------:R-:W-:Y:S05]  /*2b220*/  EXIT ;  /* 0x000000000000794d */ /* 0x000fea0003800000 */
.L_x_6318:
[----:B0-----:R-:W-:-:S04]  /*2b230*/  IMAD.U32 R3, RZ, RZ, UR46 ;  /* 0x0000002eff037e24 */ /* 0x001fc8000f8e00ff */
[----:B------:R0:W1:Y:S03]  /*2b240*/  SYNCS.PHASECHK.TRANS64.TRYWAIT P0, [R3+URZ+0x38800], R0 ;  /* 0x03880000030075a7 */ /* 0x000066000800017f */
[----:B-1----:R-:W-:Y:S05]  /*2b250*/  @!P0 NANOSLEEP.SYNCS 0x989680 ;  /* 0x009896800000895d */ /* 0x002fea0003900000 */
[----:B------:R-:W1:Y:S02]  /*2b260*/  @!P0 SYNCS.PHASECHK.TRANS64 P0, [R3+URZ+0x38800], R0 ;  /* 0x03880000030085a7 */ /* 0x000e64000800007f */
[----:B-1----:R-:W-:Y:S05]  /*2b270*/  @!P0 BRA `(.L_x_6318) ;  /* 0xfffffffc00ec8947 */ /* 0x002fea000383ffff */
[----:B------:R-:W-:Y:S05]  /*2b280*/  BRA `(.L_x_6530) ;  /* 0xfffffdf400607947 */ /* 0x000fea000383ffff */
.L_x_6325:
[----:B--2---:R2:W3:Y:S02]  /*2b290*/  SYNCS.PHASECHK.TRANS64.TRYWAIT P0, [R10+URZ], R11 ;  /* 0x0000000b0a0075a7 */ /* 0x0044e4000800017f */
[----:B---3--:R-:W-:Y:S05]  /*2b2a0*/  @!P0 NANOSLEEP.SYNCS 0x989680 ;  /* 0x009896800000895d */ /* 0x008fea0003900000 */
[----:B------:R-:W3:Y:S02]  /*2b2b0*/  @!P0 SYNCS.PHASECHK.TRANS64 P0, [R10+URZ], R11 ;  /* 0x0000000b0a0085a7 */ /* 0x000ee4000800007f */
[----:B---3--:R-:W-:Y:S05]  /*2b2c0*/  @!P0 BRA `(.L_x_6325) ;  /* 0xfffffffc00f08947 */ /* 0x008fea000383ffff */
[----:B------:R-:W-:Y:S05]  /*2b2d0*/  BRA `(.L_x_6324) ;  /* 0xfffffdf800807947 */ /* 0x000fea000383ffff */
.L_x_6327:
[----:B0-----:R-:W-:-:S04]  /*2b2e0*/  IMAD.U32 R8, RZ, RZ, UR46 ;  /* 0x0000002eff087e24 */ /* 0x001fc8000f8e00ff */
[----:B------:R0:W1:Y:S03]  /*2b2f0*/  SYNCS.PHASECHK.TRANS64.TRYWAIT P0, [R8+URZ+0x38810], R3 ;  /* 0x03881003080075a7 */ /* 0x000066000800017f */
[----:B-1----:R-:W-:Y:S05]  /*2b300*/  @!P0 NANOSLEEP.SYNCS 0x989680 ;  /* 0x009896800000895d */ /* 0x002fea0003900000 */
[----:B------:R-:W1:Y:S02]  /*2b310*/  @!P0 SYNCS.PHASECHK.TRANS64 P0, [R8+URZ+0x38810], R3 ;  /* 0x03881003080085a7 */ /* 0x000e64000800007f */
[----:B-1----:R-:W-:Y:S05]  /*2b320*/  @!P0 BRA `(.L_x_6327) ;  /* 0xfffffffc00ec8947 */ /* 0x002fea000383ffff */
[----:B------:R-:W-:Y:S05]  /*2b330*/  BRA `(.L_x_6531) ;  /* 0xfffffdfc00547947 */ /* 0x000fea000383ffff */
.L_x_6334:
[----:B-1----:R1:W2:Y:S02]  /*2b340*/  SYNCS.PHASECHK.TRANS64.TRYWAIT P0, [R10+URZ], R11 ;  /* 0x0000000b0a0075a7 */ /* 0x0022a4000800017f */
[----:B--2---:R-:W-:Y:S05]  /*2b350*/  @!P0 NANOSLEEP.SYNCS 0x989680 ;  /* 0x009896800000895d */ /* 0x004fea0003900000 */
[----:B------:R-:W2:Y:S02]  /*2b360*/  @!P0 SYNCS.PHASECHK.TRANS64 P0, [R10+URZ], R11 ;  /* 0x0000000b0a0085a7 */ /* 0x000ea4000800007f */
[----:B--2---:R-:W-:Y:S05]  /*2b370*/  @!P0 BRA `(.L_x_6334) ;  /* 0xfffffffc00f08947 */ /* 0x004fea000383ffff */
[----:B------:R-:W-:Y:S05]  /*2b380*/  BRA `(.L_x_6333) ;  /* 0xfffffdfc00987947 */ /* 0x000fea000383ffff */
.L_x_6368:
[----:B-1----:R1:W2:Y:S02]  /*2b390*/  SYNCS.PHASECHK.TRANS64.TRYWAIT P0, [R8+URZ], R9 ;  /* 0x00000009080075a7 */ /* 0x0022a4000800017f */
[----:B--2---:R-:W-:Y:S05]  /*2b3a0*/  @!P0 NANOSLEEP.SYNCS 0x989680 ;  /* 0x009896800000895d */ /* 0x004fea0003900000 */
[----:B------:R-:W2:Y:S02]  /*2b3b0*/  @!P0 SYNCS.PHASECHK.TRANS64 P0, [R8+URZ], R9 ;  /* 0x00000009080085a7 */ /* 0x000ea4000800007f */
[----:B--2---:R-:W-:Y:S05]  /*2b3c0*/  @!P0 BRA `(.L_x_6368) ;  /* 0xfffffffc00f08947 */ /* 0x004fea000383ffff */
[----:B------:R-:W-:Y:S05]  /*2b3d0*/  BRA `(.L_x_6367) ;  /* 0xfffffe6400907947 */ /* 0x000fea000383ffff */
.L_x_6375:
[----:B-1----:R1:W2:Y:S02]  /*2b3e0*/  SYNCS.PHASECHK.TRANS64.TRYWAIT P0, [R14+URZ], R15 ;  /* 0x0000000f0e0075a7 */ /* 0x0022a4000800017f */
[----:B--2---:R-:W-:Y:S05]  /*2b3f0*/  @!P0 NANOSLEEP.SYNCS 0x989680 ;  /* 0x009896800000895d */ /* 0x004fea0003900000 */
[----:B------:R-:W2:Y:S02]  /*2b400*/  @!P0 SYNCS.PHASECHK.TRANS64 P0, [R14+URZ], R15 ;  /* 0x0000000f0e0085a7 */ /* 0x000ea4000800007f */
[----:B--2---:R-:W-:Y:S05]  /*2b410*/  @!P0 BRA `(.L_x_6375) ;  /* 0xfffffffc00f08947 */ /* 0x004fea000383ffff */
[----:B------:R-:W-:Y:S05]  /*2b420*/  BRA `(.L_x_6374) ;  /* 0xfffffe68009c7947 */ /* 0x000fea000383ffff */
.L_x_6392:
[----:B-1----:R1:W2:Y:S02]  /*2b430*/  SYNCS.PHASECHK.TRANS64.TRYWAIT P0, [R8+URZ], R9 ;  /* 0x00000009080075a7 */ /* 0x0022a4000800017f */
[----:B--2---:R-:W-:Y:S05]  /*2b440*/  @!P0 NANOSLEEP.SYNCS 0x989680 ;  /* 0x009896800000895d */ /* 0x004fea0003900000 */
[----:B------:R-:W2:Y:S02]  /*2b450*/  @!P0 SYNCS.PHASECHK.TRANS64 P0, [R8+URZ], R9 ;  /* 0x00000009080085a7 */ /* 0x000ea4000800007f */
[----:B--2---:R-:W-:Y:S05]  /*2b460*/  @!P0 BRA `(.L_x_6392) ;  /* 0xfffffffc00f08947 */ /* 0x004fea000383ffff */
[----:B------:R-:W-:Y:S05]  /*2b470*/  BRA `(.L_x_6391) ;  /* 0xfffffed000c87947 */ /* 0x000fea000383ffff */
.L_x_6399:
[----:B-1----:R1:W2:Y:S02]  /*2b480*/  SYNCS.PHASECHK.TRANS64.TRYWAIT P0, [R14+URZ], R15 ;  /* 0x0000000f0e0075a7 */ /* 0x0022a4000800017f */
[----:B--2---:R-:W-:Y:S05]  /*2b490*/  @!P0 NANOSLEEP.SYNCS 0x989680 ;  /* 0x009896800000895d */ /* 0x004fea0003900000 */
[----:B------:R-:W2:Y:S02]  /*2b4a0*/  @!P0 SYNCS.PHASECHK.TRANS64 P0, [R14+URZ], R15 ;  /* 0x0000000f0e0085a7 */ /* 0x000ea4000800007f */
[----:B--2---:R-:W-:Y:S05]  /*2b4b0*/  @!P0 BRA `(.L_x_6399) ;  /* 0xfffffffc00f08947 */ /* 0x004fea000383ffff */
[----:B------:R-:W-:Y:S05]  /*2b4c0*/  BRA `(.L_x_6398) ;  /* 0xfffffed400d47947 */ /* 0x000fea000383ffff */
.L_x_6461:
        /* <DEDUP_REMOVED lines=10> */
.L_x_6533:
[----:B------:R-:W-:Y:S05]  /*2b570*/  BSYNC B0 ;  /* 0x0000000000007941 */ /* 0x000fea0003800000 */
.L_x_6532:
[----:B------:R-:W-:Y:S05]  /*2b580*/  BRA `(.L_x_6534) ;  /* 0xffffffb000247947 */ /* 0x000fea000383ffff */
.L_x_6464:
[----:B0-----:R0:W1:Y:S02]  /*2b590*/  SYNCS.PHASECHK.TRANS64.TRYWAIT P0, [R17+URZ+0x38840], R0 ;  /* 0x03884000110075a7 */ /* 0x001064000800017f */
[----:B-1----:R-:W-:Y:S05]  /*2b5a0*/  @!P0 NANOSLEEP.SYNCS 0x989680 ;  /* 0x009896800000895d */ /* 0x002fea0003900000 */
[----:B------:R-:W1:Y:S02]  /*2b5b0*/  @!P0 SYNCS.PHASECHK.TRANS64 P0, [R17+URZ+0x38840], R0 ;  /* 0x03884000110085a7 */ /* 0x000e64000800007f */
[----:B-1----:R-:W-:Y:S05]  /*2b5c0*/  @!P0 BRA `(.L_x_6464) ;  /* 0xfffffffc00f08947 */ /* 0x002fea000383ffff */
[----:B------:R-:W-:Y:S05]  /*2b5d0*/  BRA `(.L_x_6535) ;  /* 0xffffffb400047947 */ /* 0x000fea000383ffff */
.L_x_6465:
        /* <DEDUP_REMOVED lines=8> */
.L_x_6537:
[----:B------:R-:W-:Y:S05]  /*2b660*/  BSYNC B0 ;  /* 0x0000000000007941 */ /* 0x000fea0003800000 */
.L_x_6536:
        /* <DEDUP_REMOVED lines=9> */
.L_x_6538:
[----:B------:R-:W-:Y:S02]  /*2b700*/  IMAD.MOV.U32 R13, RZ, RZ, R5 ;  /* 0x000000ffff0d7224 */ /* 0x000fe400078e0005 */
[----:B------:R-:W-:Y:S02]  /*2b710*/  IMAD.MOV.U32 R12, RZ, RZ, 0x1 ;  /* 0x00000001ff0c7424 */ /* 0x000fe400078e00ff */
[----:B------:R-:W-:-:S07]  /*2b720*/  IMAD.MOV.U32 R3, RZ, RZ, R14 ;  /* 0x000000ffff037224 */ /* 0x000fce00078e000e */
[----:B------:R-:W-:Y:S05]  /*2b730*/  WARPSYNC.COLLECTIVE R15, `(.L_x_6539) ;  /* 0x000000000f087348 */ /* 0x000fea0003c00000 */
[----:B------:R0:W1:Y:S02]  /*2b740*/  SHFL.IDX P6, R14, R13, R12, R11 ;  /* 0x0000000c0d0e7389 */ /* 0x00006400000c000b */
[----:B01----:R-:W-:Y:S01]  /*2b750*/  ENDCOLLECTIVE ;  /* 0x000000000000791b */ /* 0x003fe20003800000 */
.L_x_6539:
        /* <DEDUP_REMOVED lines=15> */
.L_x_6540:
[----:B------:R-:W-:Y:S02]  /*2b850*/  @P0 IMAD R6, R4, 0x2, R23 ;  /* 0x0000000204060824 */ /* 0x000fe400078e0217 */
[----:B------:R-:W-:Y:S02]  /*2b860*/  IMAD.MOV.U32 R13, RZ, RZ, R5 ;  /* 0x000000ffff0d7224 */ /* 0x000fe400078e0005 */
[----:B------:R-:W-:Y:S02]  /*2b870*/  IMAD.MOV.U32 R12, RZ, RZ, 0x2 ;  /* 0x00000002ff0c7424 */ /* 0x000fe400078e00ff */
[----:B------:R-:W-:-:S07]  /*2b880*/  IMAD.MOV.U32 R3, RZ, RZ, R14 ;  /* 0x000000ffff037224 */ /* 0x000fce00078e000e */
[----:B------:R-:W-:Y:S05]  /*2b890*/  WARPSYNC.COLLECTIVE R15, `(.L_x_6541) ;  /* 0x000000000f087348 */ /* 0x000fea0003c00000 */
[----:B------:R0:W1:Y:S02]  /*2b8a0*/  SHFL.IDX P6, R14, R13, R12, R11 ;  /* 0x0000000c0d0e7389 */ /* 0x00006400000c000b */
[----:B01----:R-:W-:Y:S01]  /*2b8b0*/  ENDCOLLECTIVE ;  /* 0x000000000000791b */ /* 0x003fe20003800000 */
.L_x_6541:
        /* <DEDUP_REMOVED lines=15> */
.L_x_6542:
[----:B------:R-:W-:Y:S02]  /*2b9b0*/  @P0 IMAD R6, R4, 0x2, R23 ;  /* 0x0000000204060824 */ /* 0x000fe400078e0217 */
[----:B------:R-:W-:Y:S02]  /*2b9c0*/  IMAD.MOV.U32 R13, RZ, RZ, R5 ;  /* 0x000000ffff0d7224 */ /* 0x000fe400078e0005 */
[----:B------:R-:W-:Y:S02]  /*2b9d0*/  IMAD.MOV.U32 R12, RZ, RZ, 0x3 ;  /* 0x00000003ff0c7424 */ /* 0x000fe400078e00ff */
[----:B------:R-:W-:-:S07]  /*2b9e0*/  IMAD.MOV.U32 R3, RZ, RZ, R14 ;  /* 0x000000ffff037224 */ /* 0x000fce00078e000e */
[----:B------:R-:W-:Y:S05]  /*2b9f0*/  WARPSYNC.COLLECTIVE R15, `(.L_x_6543) ;  /* 0x000000000f087348 */ /* 0x000fea0003c00000 */
[----:B------:R0:W1:Y:S02]  /*2ba00*/  SHFL.IDX P6, R14, R13, R12, R11 ;  /* 0x0000000c0d0e7389 */ /* 0x00006400000c000b */
[----:B01----:R-:W-:Y:S01]  /*2ba10*/  ENDCOLLECTIVE ;  /* 0x000000000000791b */ /* 0x003fe20003800000 */
.L_x_6543:
        /* <DEDUP_REMOVED lines=10> */
.L_x_6544:
[----:B------:R-:W-:Y:S01]  /*2bac0*/  @!PT LDS RZ, [RZ] ;  /* 0x00000000fffff984 */ /* 0x000fe20000000800 */
[----:B------:R-:W-:Y:S01]  /*2bad0*/  @!PT LDS RZ, [RZ] ;  /* 0x00000000fffff984 */ /* 0x000fe20000000800 */
[----:B------:R-:W-:Y:S01]  /*2bae0*/  @!PT LDS RZ, [RZ] ;  /* 0x00000000fffff984 */ /* 0x000fe20000000800 */
[----:B------:R0:W-:Y:S01]  /*2baf0*/  @P0 LDGSTS.E.BYPASS.LTC128B.128 [R6+0x23400], desc[UR36][R2.64], !P2 ;  /* 0x2340000002060fae */ /* 0x0001e2000d101d64 */
[----:B------:R-:W-:Y:S01]  /*2bb00*/  IMAD.MOV.U32 R0, RZ, RZ, R14 ;  /* 0x000000ffff007224 */ /* 0x000fe200078e000e */
[----:B------:R-:W-:Y:S06]  /*2bb10*/  BRA `(.L_x_6545) ;  /* 0xffffffb000c07947 */ /* 0x000fec000383ffff */
.L_x_6470:
[----:B------:R-:W-:Y:S01]  /*2bb20*/  IMAD.MOV.U32 R13, RZ, RZ, R2 ;  /* 0x000000ffff0d7224 */ /* 0x000fe200078e0002 */
[----:B------:R-:W-:Y:S01]  /*2bb30*/  LOP3.LUT R22, R22, 0xfffffeff, RZ, 0xc0, !PT ;  /* 0xfffffeff16167812 */ /* 0x000fe200078ec0ff */
        /* <DEDUP_REMOVED lines=8> */
.L_x_6546:
        /* <DEDUP_REMOVED lines=9> */
.L_x_6547:
[----:B------:R-:W-:Y:S02]  /*2bc50*/  IMAD.MOV.U32 R13, RZ, RZ, R2 ;  /* 0x000000ffff0d7224 */ /* 0x000fe400078e0002 */
[----:B------:R-:W-:Y:S02]  /*2bc60*/  IMAD.MOV.U32 R12, RZ, RZ, 0x1 ;  /* 0x00000001ff0c7424 */ /* 0x000fe400078e00ff */
[----:B------:R-:W-:-:S07]  /*2bc70*/  IMAD.MOV.U32 R6, RZ, RZ, R14 ;  /* 0x000000ffff067224 */ /* 0x000fce00078e000e */
[----:B------:R-:W-:Y:S05]  /*2bc80*/  WARPSYNC.COLLECTIVE R15, `(.L_x_6548) ;  /* 0x000000000f087348 */ /* 0x000fea0003c00000 */
[----:B------:R0:W1:Y:S02]  /*2bc90*/  SHFL.IDX P6, R14, R13, R12, R11 ;  /* 0x0000000c0d0e7389 */ /* 0x00006400000c000b */
[----:B01----:R-:W-:Y:S01]  /*2bca0*/  ENDCOLLECTIVE ;  /* 0x000000000000791b */ /* 0x003fe20003800000 */
.L_x_6548:
        /* <DEDUP_REMOVED lines=8> */
[----:B------:R-:W-:Y:S01]  /*2bd30*/  ISETP.GE.AND P2, PT, R8, R3, PT ;  /* 0x000000030800720c */ /* 0x000fe20003f46270 */
[----:B------:R-:W-:-:S12]  /*2bd40*/  IMAD.MOV.U32 R5, RZ, RZ, R14 ;  /* 0x000000ffff057224 */ /* 0x000fd800078e000e */
[----:B0-----:R-:W-:Y:S05]  /*2bd50*/  WARPSYNC.COLLECTIVE R15, `(.L_x_6549) ;  /* 0x000000000f087348 */ /* 0x001fea0003c00000 */
[----:B------:R1:W2:Y:S02]  /*2bd60*/  SHFL.IDX P6, R14, R13, R12, R11 ;  /* 0x0000000c0d0e7389 */ /* 0x0002a400000c000b */
[----:B012---:R-:W-:Y:S01]  /*2bd70*/  ENDCOLLECTIVE ;  /* 0x000000000000791b */ /* 0x007fe20003800000 */
.L_x_6549:
        /* <DEDUP_REMOVED lines=8> */
.L_x_6550:
        /* <DEDUP_REMOVED lines=9> */
[----:B------:R-:W-:Y:S01]  /*2be90*/  ISETP.GE.AND P2, PT, R5, R3, PT ;  /* 0x000000030500720c */ /* 0x000fe20003f46270 */
[----:B------:R-:W-:-:S12]  /*2bea0*/  IMAD.MOV.U32 R5, RZ, RZ, R14 ;  /* 0x000000ffff057224 */ /* 0x000fd800078e000e */
[----:B0-----:R-:W-:Y:S05]  /*2beb0*/  WARPSYNC.COLLECTIVE R15, `(.L_x_6551) ;  /* 0x000000000f087348 */ /* 0x001fea0003c00000 */
[----:B------:R1:W2:Y:S02]  /*2bec0*/  SHFL.IDX P6, R14, R13, R12, R11 ;  /* 0x0000000c0d0e7389 */ /* 0x0002a400000c000b */
[----:B012---:R-:W-:Y:S01]  /*2bed0*/  ENDCOLLECTIVE ;  /* 0x000000000000791b */ /* 0x007fe20003800000 */
.L_x_6551:
[----:B------:R-:W-:Y:S01]  /*2bee0*/  @P2 LOP3.LUT R22, R22, 0x40, RZ, 0xfc, !PT ;  /* 0x0000004016162812 */ /* 0x000fe200078efcff */
[----:B------:R-:W-:Y:S02]  /*2bef0*/  IMAD.MOV.U32 R13, RZ, RZ, R2 ;  /* 0x000000ffff0d7224 */ /* 0x000fe400078e0002 */
[----:B------:R-:W-:Y:S02]  /*2bf00*/  IMAD.MOV.U32 R12, RZ, RZ, 0x3 ;  /* 0x00000003ff0c7424 */ /* 0x000fe400078e00ff */
[----:B------:R-:W-:-:S07]  /*2bf10*/  IMAD.MOV.U32 R6, RZ, RZ, R14 ;  /* 0x000000ffff067224 */ /* 0x000fce00078e000e */
[----:B------:R-:W-:Y:S05]  /*2bf20*/  WARPSYNC.COLLECTIVE R15, `(.L_x_6552) ;  /* 0x000000000f087348 */ /* 0x000fea0003c00000 */
[----:B------:R0:W1:Y:S02]  /*2bf30*/  SHFL.IDX P6, R14, R13, R12, R11 ;  /* 0x0000000c0d0e7389 */ /* 0x00006400000c000b */
[----:B01----:R-:W-:Y:S01]  /*2bf40*/  ENDCOLLECTIVE ;  /* 0x000000000000791b */ /* 0x003fe20003800000 */
.L_x_6552:
        /* <DEDUP_REMOVED lines=12> */
.L_x_6553:
[----:B------:R-:W-:Y:S01]  /*2c010*/  IMAD.MOV.U32 R0, RZ, RZ, R14 ;  /* 0x000000ffff007224 */ /* 0x000fe200078e000e */
[----:B------:R-:W-:Y:S06]  /*2c020*/  BRA `(.L_x_6554) ;  /* 0xffffffb400d07947 */ /* 0x000fec000383ffff */
.L_x_6474:
        /* <DEDUP_REMOVED lines=47> */
.L_x_6556:
[----:B------:R-:W-:Y:S05]  /*2c320*/  BSYNC B0 ;  /* 0x0000000000007941 */ /* 0x000fea0003800000 */
.L_x_6555:
        /* <DEDUP_REMOVED lines=11> */
.L_x_6557:
        /* <DEDUP_REMOVED lines=39> */
.L_x_6558:
[----:B------:R-:W-:Y:S02]  /*2c650*/  IMAD.MOV.U32 R13, RZ, RZ, R0 ;  /* 0x000000ffff0d7224 */ /* 0x000fe400078e0000 */
[----:B------:R-:W-:-:S07]  /*2c660*/  IMAD.MOV.U32 R7, RZ, RZ, R14 ;  /* 0x000000ffff077224 */ /* 0x000fce00078e000e */
[----:B------:R-:W-:Y:S05]  /*2c670*/  WARPSYNC.COLLECTIVE R15, `(.L_x_6559) ;  /* 0x000000000f087348 */ /* 0x000fea0003c00000 */
[----:B------:R0:W1:Y:S02]  /*2c680*/  SHFL.IDX P6, R14, R13, R12, R11 ;  /* 0x0000000c0d0e7389 */ /* 0x00006400000c000b */
[----:B01----:R-:W-:Y:S01]  /*2c690*/  ENDCOLLECTIVE ;  /* 0x000000000000791b */ /* 0x003fe20003800000 */
.L_x_6559:
        /* <DEDUP_REMOVED lines=33> */
.L_x_6560:
[----:B------:R-:W-:Y:S02]  /*2c8b0*/  IMAD.MOV.U32 R13, RZ, RZ, R0 ;  /* 0x000000ffff0d7224 */ /* 0x000fe400078e0000 */
[----:B------:R-:W-:-:S07]  /*2c8c0*/  IMAD.MOV.U32 R7, RZ, RZ, R14 ;  /* 0x000000ffff077224 */ /* 0x000fce00078e000e */
[----:B------:R-:W-:Y:S05]  /*2c8d0*/  WARPSYNC.COLLECTIVE R15, `(.L_x_6561) ;  /* 0x000000000f087348 */ /* 0x000fea0003c00000 */
[----:B------:R0:W1:Y:S02]  /*2c8e0*/  SHFL.IDX P6, R14, R13, R12, R11 ;  /* 0x0000000c0d0e7389 */ /* 0x00006400000c000b */
[----:B01----:R-:W-:Y:S01]  /*2c8f0*/  ENDCOLLECTIVE ;  /* 0x000000000000791b */ /* 0x003fe20003800000 */
.L_x_6561:
        /* <DEDUP_REMOVED lines=27> */
.L_x_6562:
[----:B------:R-:W-:Y:S02]  /*2cab0*/  IMAD.MOV.U32 R13, RZ, RZ, R0 ;  /* 0x000000ffff0d7224 */ /* 0x000fe400078e0000 */
[----:B------:R-:W-:-:S07]  /*2cac0*/  IMAD.MOV.U32 R6, RZ, RZ, R14 ;  /* 0x000000ffff067224 */ /* 0x000fce00078e000e */
[----:B------:R-:W-:Y:S05]  /*2cad0*/  WARPSYNC.COLLECTIVE R15, `(.L_x_6563) ;  /* 0x000000000f087348 */ /* 0x000fea0003c00000 */
[----:B------:R0:W1:Y:S02]  /*2cae0*/  SHFL.IDX P6, R14, R13, R12, R11 ;  /* 0x0000000c0d0e7389 */ /* 0x00006400000c000b */
[----:B01----:R-:W-:Y:S01]  /*2caf0*/  ENDCOLLECTIVE ;  /* 0x000000000000791b */ /* 0x003fe20003800000 */
.L_x_6563:
[----:B------:R-:W-:Y:S01]  /*2cb00*/  IMAD.MOV.U32 R0, RZ, RZ, R14 ;  /* 0x000000ffff007224 */ /* 0x000fe200078e000e */
[----:B------:R-:W-:Y:S06]  /*2cb10*/  BRA `(.L_x_6564) ;  /* 0xffffffb800487947 */ /* 0x000fec000383ffff */
.L_x_6479:
[----:B0-----:R0:W1:Y:S02]  /*2cb20*/  SYNCS.PHASECHK.TRANS64.TRYWAIT P0, [R23+URZ+0x38820], R0 ;  /* 0x03882000170075a7 */ /* 0x001064000800017f */
[----:B-1----:R-:W-:Y:S05]  /*2cb30*/  @!P0 NANOSLEEP.SYNCS 0x989680 ;  /* 0x009896800000895d */ /* 0x002fea0003900000 */
[----:B------:R-:W1:Y:S02]  /*2cb40*/  @!P0 SYNCS.PHASECHK.TRANS64 P0, [R23+URZ+0x38820], R0 ;  /* 0x03882000170085a7 */ /* 0x000e64000800007f */
[----:B-1----:R-:W-:Y:S05]  /*2cb50*/  @!P0 BRA `(.L_x_6479) ;  /* 0xfffffffc00f08947 */ /* 0x002fea000383ffff */
[----:B------:R-:W-:Y:S05]  /*2cb60*/  BRA `(.L_x_6565) ;  /* 0xffffffb800e47947 */ /* 0x000fea000383ffff */
.L_x_6482:
[----:B0-----:R0:W1:Y:S02]  /*2cb70*/  SYNCS.PHASECHK.TRANS64.TRYWAIT P0, [R17+URZ+0x38860], R0 ;  /* 0x03886000110075a7 */ /* 0x001064000800017f */
[----:B-1----:R-:W-:Y:S05]  /*2cb80*/  @!P0 NANOSLEEP.SYNCS 0x989680 ;  /* 0x009896800000895d */ /* 0x002fea0003900000 */
[----:B------:R-:W1:Y:S02]  /*2cb90*/  @!P0 SYNCS.PHASECHK.TRANS64 P0, [R17+URZ+0x38860], R0 ;  /* 0x03886000110085a7 */ /* 0x000e64000800007f */
[----:B-1----:R-:W-:Y:S05]  /*2cba0*/  @!P0 BRA `(.L_x_6482) ;  /* 0xfffffffc00f08947 */ /* 0x002fea000383ffff */
[----:B------:R-:W-:Y:S05]  /*2cbb0*/  BRA `(.L_x_6566) ;  /* 0xffffffb800f47947 */ /* 0x000fea000383ffff */
.L_x_6483:
        /* <DEDUP_REMOVED lines=8> */
.L_x_6568:
[----:B------:R-:W-:Y:S05]  /*2cc40*/  BSYNC B0 ;  /* 0x0000000000007941 */ /* 0x000fea0003800000 */
.L_x_6567:
        /* <DEDUP_REMOVED lines=15> */
.L_x_6569:
        /* <DEDUP_REMOVED lines=39> */
.L_x_6570:
[----:B------:R-:W-:Y:S02]  /*2cfb0*/  IMAD.MOV.U32 R13, RZ, RZ, R5 ;  /* 0x000000ffff0d7224 */ /* 0x000fe400078e0005 */
[----:B------:R-:W-:-:S07]  /*2cfc0*/  IMAD.MOV.U32 R3, RZ, RZ, R14 ;  /* 0x000000ffff037224 */ /* 0x000fce00078e000e */
[----:B------:R-:W-:Y:S05]  /*2cfd0*/  WARPSYNC.COLLECTIVE R15, `(.L_x_6571) ;  /* 0x000000000f087348 */ /* 0x000fea0003c00000 */
[----:B------:R0:W1:Y:S02]  /*2cfe0*/  SHFL.IDX P6, R14, R13, R12, R11 ;  /* 0x0000000c0d0e7389 */ /* 0x00006400000c000b */
[----:B01----:R-:W-:Y:S01]  /*2cff0*/  ENDCOLLECTIVE ;  /* 0x000000000000791b */ /* 0x003fe20003800000 */
.L_x_6571:
        /* <DEDUP_REMOVED lines=29> */
.L_x_6572:
[----:B------:R-:W-:Y:S02]  /*2d1d0*/  IMAD.MOV.U32 R13, RZ, RZ, R5 ;  /* 0x000000ffff0d7224 */ /* 0x000fe400078e0005 */
[----:B------:R-:W-:-:S07]  /*2d1e0*/  IMAD.MOV.U32 R7, RZ, RZ, R14 ;  /* 0x000000ffff077224 */ /* 0x000fce00078e000e */
[----:B------:R-:W-:Y:S05]  /*2d1f0*/  WARPSYNC.COLLECTIVE R15, `(.L_x_6573) ;  /* 0x000000000f087348 */ /* 0x000fea0003c00000 */
[----:B------:R0:W1:Y:S02]  /*2d200*/  SHFL.IDX P6, R14, R13, R12, R11 ;  /* 0x0000000c0d0e7389 */ /* 0x00006400000c000b */
[----:B01----:R-:W-:Y:S01]  /*2d210*/  ENDCOLLECTIVE ;  /* 0x000000000000791b */ /* 0x003fe20003800000 */
.L_x_6573:
        /* <DEDUP_REMOVED lines=29> */
.L_x_6574:
[----:B------:R-:W-:Y:S02]  /*2d3f0*/  IMAD.MOV.U32 R13, RZ, RZ, R5 ;  /* 0x000000ffff0d7224 */ /* 0x000fe400078e0005 */
[----:B------:R-:W-:-:S07]  /*2d400*/  IMAD.MOV.U32 R6, RZ, RZ, R14 ;  /* 0x000000ffff067224 */ /* 0x000fce00078e000e */
[----:B------:R-:W-:Y:S05]  /*2d410*/  WARPSYNC.COLLECTIVE R15, `(.L_x_6575) ;  /* 0x000000000f087348 */ /* 0x000fea0003c00000 */
[----:B------:R0:W1:Y:S02]  /*2d420*/  SHFL.IDX P6, R14, R13, R12, R11 ;  /* 0x0000000c0d0e7389 */ /* 0x00006400000c000b */
[----:B01----:R-:W-:Y:S01]  /*2d430*/  ENDCOLLECTIVE ;  /* 0x000000000000791b */ /* 0x003fe20003800000 */
.L_x_6575:
[----:B------:R-:W-:Y:S01]  /*2d440*/  IMAD.MOV.U32 R2, RZ, RZ, R14 ;  /* 0x000000ffff027224 */ /* 0x000fe200078e000e */
[----:B------:R-:W-:Y:S06]  /*2d450*/  BRA `(.L_x_6576) ;  /* 0xffffffb800887947 */ /* 0x000fec000383ffff */
.L_x_6490:
[----:B0-----:R0:W1:Y:S02]  /*2d460*/  SYNCS.PHASECHK.TRANS64.TRYWAIT P0, [R6+URZ+0x38840], R17 ;  /* 0x03884011060075a7 */ /* 0x001064000800017f */
[----:B-1----:R-:W-:Y:S05]  /*2d470*/  @!P0 NANOSLEEP.SYNCS 0x989680 ;  /* 0x009896800000895d */ /* 0x002fea0003900000 */
[----:B------:R-:W1:Y:S02]  /*2d480*/  @!P0 SYNCS.PHASECHK.TRANS64 P0, [R6+URZ+0x38840], R17 ;  /* 0x03884011060085a7 */ /* 0x000e64000800007f */
[----:B-1----:R-:W-:Y:S05]  /*2d490*/  @!P0 BRA `(.L_x_6490) ;  /* 0xfffffffc00f08947 */ /* 0x002fea000383ffff */
[----:B------:R-:W-:Y:S05]  /*2d4a0*/  BRA `(.L_x_6577) ;  /* 0xffffffc0001c7947 */ /* 0x000fea000383ffff */
.L_x_6491:
        /* <DEDUP_REMOVED lines=8> */
.L_x_6579:
[----:B------:R-:W-:Y:S05]  /*2d530*/  BSYNC B1 ;  /* 0x0000000000017941 */ /* 0x000fea0003800000 */
.L_x_6578:
        /* <DEDUP_REMOVED lines=9> */
.L_x_6580:
[----:B------:R-:W-:Y:S02]  /*2d5d0*/  IMAD.MOV.U32 R13, RZ, RZ, R27 ;  /* 0x000000ffff0d7224 */ /* 0x000fe400078e001b */
[----:B------:R-:W-:Y:S02]  /*2d5e0*/  IMAD.MOV.U32 R12, RZ, RZ, 0x1 ;  /* 0x00000001ff0c7424 */ /* 0x000fe400078e00ff */
[----:B------:R-:W-:-:S07]  /*2d5f0*/  IMAD.MOV.U32 R2, RZ, RZ, R14 ;  /* 0x000000ffff027224 */ /* 0x000fce00078e000e */
[----:B------:R-:W-:Y:S05]  /*2d600*/  WARPSYNC.COLLECTIVE R15, `(.L_x_6581) ;  /* 0x000000000f087348 */ /* 0x000fea0003c00000 */
[----:B------:R0:W1:Y:S02]  /*2d610*/  SHFL.IDX P6, R14, R13, R12, R11 ;  /* 0x0000000c0d0e7389 */ /* 0x00006400000c000b */
[----:B01----:R-:W-:Y:S01]  /*2d620*/  ENDCOLLECTIVE ;  /* 0x000000000000791b */ /* 0x003fe20003800000 */
.L_x_6581:
        /* <DEDUP_REMOVED lines=11> */
.L_x_6582:
[----:B------:R-:W-:Y:S02]  /*2d6e0*/  IMAD.MOV.U32 R13, RZ, RZ, R27 ;  /* 0x000000ffff0d7224 */ /* 0x000fe400078e001b */
[----:B------:R-:W-:Y:S02]  /*2d6f0*/  IMAD.MOV.U32 R12, RZ, RZ, 0x2 ;  /* 0x00000002ff0c7424 */ /* 0x000fe400078e00ff */
[----:B------:R-:W-:-:S07]  /*2d700*/  IMAD.MOV.U32 R2, RZ, RZ, R14 ;  /* 0x000000ffff027224 */ /* 0x000fce00078e000e */
[----:B------:R-:W-:Y:S05]  /*2d710*/  WARPSYNC.COLLECTIVE R15, `(.L_x_6583) ;  /* 0x000000000f087348 */ /* 0x000fea0003c00000 */
[----:B------:R0:W1:Y:S02]  /*2d720*/  SHFL.IDX P6, R14, R13, R12, R11 ;  /* 0x0000000c0d0e7389 */ /* 0x00006400000c000b */
[----:B01----:R-:W-:Y:S01]  /*2d730*/  ENDCOLLECTIVE ;  /* 0x000000000000791b */ /* 0x003fe20003800000 */
.L_x_6583:
        /* <DEDUP_REMOVED lines=11> */
.L_x_6584:
[----:B------:R-:W-:Y:S02]  /*2d7f0*/  IMAD.MOV.U32 R13, RZ, RZ, R27 ;  /* 0x000000ffff0d7224 */ /* 0x000fe400078e001b */
[----:B------:R-:W-:Y:S02]  /*2d800*/  IMAD.MOV.U32 R12, RZ, RZ, 0x3 ;  /* 0x00000003ff0c7424 */ /* 0x000fe400078e00ff */
[----:B------:R-:W-:-:S07]  /*2d810*/  IMAD.MOV.U32 R2, RZ, RZ, R14 ;  /* 0x000000ffff027224 */ /* 0x000fce00078e000e */
[----:B------:R-:W-:Y:S05]  /*2d820*/  WARPSYNC.COLLECTIVE R15, `(.L_x_6585) ;  /* 0x000000000f087348 */ /* 0x000fea0003c00000 */
[----:B------:R0:W1:Y:S02]  /*2d830*/  SHFL.IDX P6, R14, R13, R12, R11 ;  /* 0x0000000c0d0e7389 */ /* 0x00006400000c000b */
[----:B01----:R-:W-:Y:S01]  /*2d840*/  ENDCOLLECTIVE ;  /* 0x000000000000791b */ /* 0x003fe20003800000 */
.L_x_6585:
        /* <DEDUP_REMOVED lines=11> */
.L_x_6586:
[----:B------:R-:W-:Y:S01]  /*2d900*/  IMAD.MOV.U32 R2, RZ, RZ, R14 ;  /* 0x000000ffff027224 */ /* 0x000fe200078e000e */
[----:B------:R-:W-:Y:S06]  /*2d910*/  BRA `(.L_x_6587) ;  /* 0xffffffbc00ac7947 */ /* 0x000fec000383ffff */
.L_x_6496:
[----:B---3--:R3:W4:Y:S02]  /*2d920*/  SYNCS.PHASECHK.TRANS64.TRYWAIT P0, [R6+URZ+0x38860], R17 ;  /* 0x03886011060075a7 */ /* 0x008724000800017f */
[----:B----4-:R-:W-:Y:S05]  /*2d930*/  @!P0 NANOSLEEP.SYNCS 0x989680 ;  /* 0x009896800000895d */ /* 0x010fea0003900000 */
[----:B------:R-:W4:Y:S02]  /*2d940*/  @!P0 SYNCS.PHASECHK.TRANS64 P0, [R6+URZ+0x38860], R17 ;  /* 0x03886011060085a7 */ /* 0x000f24000800007f */
[----:B----4-:R-:W-:Y:S05]  /*2d950*/  @!P0 BRA `(.L_x_6496) ;  /* 0xfffffffc00f08947 */ /* 0x010fea000383ffff */
[----:B------:R-:W-:Y:S05]  /*2d960*/  BRA `(.L_x_6588) ;  /* 0xffffffbc00fc7947 */ /* 0x000fea000383ffff */
.L_x_6497:
        /* <DEDUP_REMOVED lines=8> */
.L_x_6590:
[----:B------:R-:W-:Y:S05]  /*2d9f0*/  BSYNC B1 ;  /* 0x0000000000017941 */ /* 0x000fea0003800000 */
.L_x_6589:
        /* <DEDUP_REMOVED lines=13> */
.L_x_6591:
        /* <DEDUP_REMOVED lines=17> */
.L_x_6592:
        /* <DEDUP_REMOVED lines=16> */
.L_x_6593:
        /* <DEDUP_REMOVED lines=19> */
.L_x_6594:
        /* <DEDUP_REMOVED lines=14> */
.L_x_6595:
        /* <DEDUP_REMOVED lines=16> */
.L_x_6596:
        /* <DEDUP_REMOVED lines=14> */
.L_x_6597:
[----:B------:R-:W-:Y:S05]  /*2e0d0*/  BRA `(.L_x_6598) ;  /* 0xffffffbc00687947 */ /* 0x000fea000383ffff */
.L_x_6505:
        /* <DEDUP_REMOVED lines=8> */
.L_x_6600:
[----:B------:R-:W-:Y:S05]  /*2e160*/  BSYNC B0 ;  /* 0x0000000000007941 */ /* 0x000fea0003800000 */
.L_x_6599:
        /* <DEDUP_REMOVED lines=9> */
.L_x_6601:
        /* <DEDUP_REMOVED lines=18> */
.L_x_6602:
[----:B------:R-:W-:Y:S01]  /*2e320*/  IMAD.MOV.U32 R12, RZ, RZ, 0x2 ;  /* 0x00000002ff0c7424 */ /* 0x000fe200078e00ff */
[----:B------:R-:W-:-:S05]  /*2e330*/  SEL R4, R14, RZ, P1 ;  /* 0x000000ff0e047207 */ /* 0x000fca0000800000 */
[----:B------:R-:W-:-:S04]  /*2e340*/  IMAD.IADD R4, R17, 0x1, R4 ;  /* 0x0000000111047824 */ /* 0x000fc800078e0204 */
[----:B------:R-:W-:-:S07]  /*2e350*/  IMAD.MOV.U32 R13, RZ, RZ, R4 ;  /* 0x000000ffff0d7224 */ /* 0x000fce00078e0004 */
[----:B------:R-:W-:Y:S05]  /*2e360*/  WARPSYNC.COLLECTIVE R15, `(.L_x_6603) ;  /* 0x000000000f087348 */ /* 0x000fea0003c00000 */
[----:B------:R0:W1:Y:S02]  /*2e370*/  SHFL.UP P6, R14, R13, R12, R11 ;  /* 0x0400000c0d0e7389 */ /* 0x00006400000c000b */
[----:B01----:R-:W-:Y:S01]  /*2e380*/  ENDCOLLECTIVE ;  /* 0x000000000000791b */ /* 0x003fe20003800000 */
.L_x_6603:
[----:B------:R-:W-:Y:S01]  /*2e390*/  IMAD.MOV.U32 R12, RZ, RZ, 0x4 ;  /* 0x00000004ff0c7424 */ /* 0x000fe200078e00ff */
[----:B------:R-:W-:-:S05]  /*2e3a0*/  SEL R3, R14, RZ, P2 ;  /* 0x000000ff0e037207 */ /* 0x000fca0001000000 */
[----:B------:R-:W-:-:S04]  /*2e3b0*/  IMAD.IADD R6, R4, 0x1, R3 ;  /* 0x0000000104067824 */ /* 0x000fc800078e0203 */
[----:B------:R-:W-:-:S07]  /*2e3c0*/  IMAD.MOV.U32 R13, RZ, RZ, R6 ;  /* 0x000000ffff0d7224 */ /* 0x000fce00078e0006 */
[----:B------:R-:W-:Y:S05]  /*2e3d0*/  WARPSYNC.COLLECTIVE R15, `(.L_x_6604) ;  /* 0x000000000f087348 */ /* 0x000fea0003c00000 */
[----:B------:R0:W1:Y:S02]  /*2e3e0*/  SHFL.UP P6, R14, R13, R12, R11 ;  /* 0x0400000c0d0e7389 */ /* 0x00006400000c000b */
[----:B01----:R-:W-:Y:S01]  /*2e3f0*/  ENDCOLLECTIVE ;  /* 0x000000000000791b */ /* 0x003fe20003800000 */
.L_x_6604:
[----:B------:R-:W-:Y:S01]  /*2e400*/  IMAD.MOV.U32 R12, RZ, RZ, 0x8 ;  /* 0x00000008ff0c7424 */ /* 0x000fe200078e00ff */
[----:B------:R-:W-:-:S05]  /*2e410*/  SEL R3, R14, RZ, P3 ;  /* 0x000000ff0e037207 */ /* 0x000fca0001800000 */
[----:B------:R-:W-:-:S04]  /*2e420*/  IMAD.IADD R2, R6, 0x1, R3 ;  /* 0x0000000106027824 */ /* 0x000fc800078e0203 */
[----:B------:R-:W-:-:S07]  /*2e430*/  IMAD.MOV.U32 R13, RZ, RZ, R2 ;  /* 0x000000ffff0d7224 */ /* 0x000fce00078e0002 */
[----:B------:R-:W-:Y:S05]  /*2e440*/  WARPSYNC.COLLECTIVE R15, `(.L_x_6605) ;  /* 0x000000000f087348 */ /* 0x000fea0003c00000 */
[----:B------:R0:W1:Y:S02]  /*2e450*/  SHFL.UP P6, R14, R13, R12, R11 ;  /* 0x0400000c0d0e7389 */ /* 0x00006400000c000b */
[----:B01----:R-:W-:Y:S01]  /*2e460*/  ENDCOLLECTIVE ;  /* 0x000000000000791b */ /* 0x003fe20003800000 */
.L_x_6605:
[----:B------:R-:W-:Y:S01]  /*2e470*/  IMAD.MOV.U32 R12, RZ, RZ, 0x10 ;  /* 0x00000010ff0c7424 */ /* 0x000fe200078e00ff */
[----:B------:R-:W-:-:S05]  /*2e480*/  SEL R3, R14, RZ, P4 ;  /* 0x000000ff0e037207 */ /* 0x000fca0002000000 */
[----:B------:R-:W-:-:S04]  /*2e490*/  IMAD.IADD R3, R2, 0x1, R3 ;  /* 0x0000000102037824 */ /* 0x000fc800078e0203 */
[----:B------:R-:W-:-:S07]  /*2e4a0*/  IMAD.MOV.U32 R13, RZ, RZ, R3 ;  /* 0x000000ffff0d7224 */ /* 0x000fce00078e0003 */
[----:B------:R-:W-:Y:S05]  /*2e4b0*/  WARPSYNC.COLLECTIVE R15, `(.L_x_6606) ;  /* 0x000000000f087348 */ /* 0x000fea0003c00000 */
[----:B------:R0:W1:Y:S02]  /*2e4c0*/  SHFL.UP P6, R14, R13, R12, R11 ;  /* 0x0400000c0d0e7389 */ /* 0x00006400000c000b */
[----:B01----:R-:W-:Y:S01]  /*2e4d0*/  ENDCOLLECTIVE ;  /* 0x000000000000791b */ /* 0x003fe20003800000 */
.L_x_6606:
        /* <DEDUP_REMOVED lines=8> */
.L_x_6607:
[----:B------:R-:W-:Y:S05]  /*2e560*/  BRA `(.L_x_6608) ;  /* 0xffffffbc00fc7947 */ /* 0x000fea000383ffff */
.L_x_6510:
        /* <DEDUP_REMOVED lines=8> */
.L_x_6610:
[----:B------:R-:W-:Y:S05]  /*2e5f0*/  BSYNC B0 ;  /* 0x0000000000007941 */ /* 0x000fea0003800000 */
.L_x_6609:
        /* <DEDUP_REMOVED lines=8> */
.L_x_6611:
[----:B------:R-:W-:Y:S01]  /*2e680*/  IMAD.MOV.U32 R12, RZ, RZ, 0x4 ;  /* 0x00000004ff0c7424 */ /* 0x000fe200078e00ff */
[----:B------:R-:W-:-:S05]  /*2e690*/  SEL R2, R14, RZ, P2 ;  /* 0x000000ff0e027207 */ /* 0x000fca0001000000 */
[----:B------:R-:W-:-:S04]  /*2e6a0*/  IMAD.IADD R2, R13, 0x1, R2 ;  /* 0x000000010d027824 */ /* 0x000fc800078e0202 */
[----:B------:R-:W-:-:S07]  /*2e6b0*/  IMAD.MOV.U32 R13, RZ, RZ, R2 ;  /* 0x000000ffff0d7224 */ /* 0x000fce00078e0002 */
[----:B------:R-:W-:Y:S05]  /*2e6c0*/  WARPSYNC.COLLECTIVE R15, `(.L_x_6612) ;  /* 0x000000000f087348 */ /* 0x000fea0003c00000 */
[----:B------:R0:W1:Y:S02]  /*2e6d0*/  SHFL.UP P6, R14, R13, R12, R11 ;  /* 0x0400000c0d0e7389 */ /* 0x00006400000c000b */
[----:B01----:R-:W-:Y:S01]  /*2e6e0*/  ENDCOLLECTIVE ;  /* 0x000000000000791b */ /* 0x003fe20003800000 */
.L_x_6612:
[----:B------:R-:W-:Y:S01]  /*2e6f0*/  IMAD.MOV.U32 R12, RZ, RZ, 0x8 ;  /* 0x00000008ff0c7424 */ /* 0x000fe200078e00ff */
[----:B------:R-:W-:-:S05]  /*2e700*/  SEL R3, R14, RZ, P3 ;  /* 0x000000ff0e037207 */ /* 0x000fca0001800000 */
[----:B------:R-:W-:-:S04]  /*2e710*/  IMAD.IADD R3, R2, 0x1, R3 ;  /* 0x0000000102037824 */ /* 0x000fc800078e0203 */
[----:B------:R-:W-:-:S07]  /*2e720*/  IMAD.MOV.U32 R13, RZ, RZ, R3 ;  /* 0x000000ffff0d7224 */ /* 0x000fce00078e0003 */
[----:B------:R-:W-:Y:S05]  /*2e730*/  WARPSYNC.COLLECTIVE R15, `(.L_x_6613) ;  /* 0x000000000f087348 */ /* 0x000fea0003c00000 */
[----:B------:R0:W1:Y:S02]  /*2e740*/  SHFL.UP P6, R14, R13, R12, R11 ;  /* 0x0400000c0d0e7389 */ /* 0x00006400000c000b */
[----:B01----:R-:W-:Y:S01]  /*2e750*/  ENDCOLLECTIVE ;  /* 0x000000000000791b */ /* 0x003fe20003800000 */
.L_x_6613:
[----:B------:R-:W-:Y:S01]  /*2e760*/  IMAD.MOV.U32 R12, RZ, RZ, 0x10 ;  /* 0x00000010ff0c7424 */ /* 0x000fe200078e00ff */
[----:B------:R-:W-:-:S05]  /*2e770*/  SEL R4, R14, RZ, P4 ;  /* 0x000000ff0e047207 */ /* 0x000fca0002000000 */
[----:B------:R-:W-:-:S04]  /*2e780*/  IMAD.IADD R4, R3, 0x1, R4 ;  /* 0x0000000103047824 */ /* 0x000fc800078e0204 */
[----:B------:R-:W-:-:S07]  /*2e790*/  IMAD.MOV.U32 R13, RZ, RZ, R4 ;  /* 0x000000ffff0d7224 */ /* 0x000fce00078e0004 */
[----:B------:R-:W-:Y:S05]  /*2e7a0*/  WARPSYNC.COLLECTIVE R15, `(.L_x_6614) ;  /* 0x000000000f087348 */ /* 0x000fea0003c00000 */
[----:B------:R0:W1:Y:S02]  /*2e7b0*/  SHFL.UP P6, R14, R13, R12, R11 ;  /* 0x0400000c0d0e7389 */ /* 0x00006400000c000b */
[----:B01----:R-:W-:Y:S01]  /*2e7c0*/  ENDCOLLECTIVE ;  /* 0x000000000000791b */ /* 0x003fe20003800000 */
.L_x_6614:
        /* <DEDUP_REMOVED lines=8> */
.L_x_6615:
[----:B------:R-:W-:Y:S05]  /*2e850*/  BRA `(.L_x_6616) ;  /* 0xffffffbc00dc7947 */ /* 0x000fea000383ffff */
.L_x_6512:
[----:B------:R-:W-:Y:S01]  /*2e860*/  BSSY B0, `(.L_x_6617) ;  /* 0x0000006000007945 */ /* 0x000fe20003800000 */
[----:B------:R-:W-:Y:S01]  /*2e870*/  PLOP3.LUT P6, PT, P6, PT, PT, 0x8, 0x0 ;  /* 0x000000000000781c */ /* 0x000fe200037ce170 */
[----:B------:R-:W-:-:S12]  /*2e880*/  IMAD.MOV.U32 R15, RZ, RZ, -0x1 ;  /* 0xffffffffff0f7424 */ /* 0x000fd800078e00ff */
[----:B01----:R-:W-:Y:S05]  /*2e890*/  WARPSYNC.COLLECTIVE R15, `(.L_x_6618) ;  /* 0x000000000f087348 */ /* 0x003fea0003c00000 */
[----:B------:R-:W-:Y:S01]  /*2e8a0*/  VOTE.ANY R14, PT, P6 ;  /* 0x00000000000e7806 */ /* 0x000fe200030e0100 */
[----:B01----:R-:W-:Y:S06]  /*2e8b0*/  ENDCOLLECTIVE ;  /* 0x000000000000791b */ /* 0x003fec0003800000 */
.L_x_6618:
[----:B------:R-:W-:Y:S05]  /*2e8c0*/  BSYNC B0 ;  /* 0x0000000000007941 */ /* 0x000fea0003800000 */
.L_x_6617:
        /* <DEDUP_REMOVED lines=9> */
.L_x_6619:
[----:B------:R-:W-:Y:S01]  /*2e960*/  IMAD.MOV.U32 R17, RZ, RZ, R14 ;  /* 0x000000ffff117224 */ /* 0x000fe200078e000e */
[----:B------:R-:W-:Y:S06]  /*2e970*/  BRA `(.L_x_6620) ;  /* 0xffffffbc00cc7947 */ /* 0x000fec000383ffff */
.L_x_6514:
[----:B------:R-:W-:Y:S01]  /*2e980*/  BSSY B0, `(.L_x_6621) ;  /* 0x0000007000007945 */ /* 0x000fe20003800000 */
[----:B------:R-:W-:Y:S02]  /*2e990*/  IMAD.MOV.U32 R13, RZ, RZ, R2 ;  /* 0x000000ffff0d7224 */ /* 0x000fe400078e0002 */
[----:B------:R-:W-:Y:S02]  /*2e9a0*/  IMAD.MOV.U32 R11, RZ, RZ, 0x1f ;  /* 0x0000001fff0b7424 */ /* 0x000fe400078e00ff */
[----:B------:R-:W-:-:S07]  /*2e9b0*/  IMAD.MOV.U32 R15, RZ, RZ, -0x1 ;  /* 0xffffffffff0f7424 */ /* 0x000fce00078e00ff */
[----:B0123--:R-:W-:Y:S05]  /*2e9c0*/  WARPSYNC.COLLECTIVE R15, `(.L_x_6622) ;  /* 0x000000000f087348 */ /* 0x00ffea0003c00000 */
[----:B------:R4:W0:Y:S02]  /*2e9d0*/  SHFL.IDX P6, R14, R13, R12, R11 ;  /* 0x0000000c0d0e7389 */ /* 0x00082400000c000b */
[----:B01234-:R-:W-:Y:S01]  /*2e9e0*/  ENDCOLLECTIVE ;  /* 0x000000000000791b */ /* 0x01ffe20003800000 */
.L_x_6622:
[----:B------:R-:W-:Y:S05]  /*2e9f0*/  BSYNC B0 ;  /* 0x0000000000007941 */ /* 0x000fea0003800000 */
.L_x_6621:
[----:B------:R-:W-:Y:S05]  /*2ea00*/  BRA `(.L_x_6513) ;  /* 0xffffffbc00c47947 */ /* 0x000fea000383ffff */
.L_x_6518:
[----:B0-----:R0:W1:Y:S02]  /*2ea10*/  SYNCS.PHASECHK.TRANS64.TRYWAIT P0, [R7+URZ+0x38820], R0 ;  /* 0x03882000070075a7 */ /* 0x001064000800017f */
[----:B-1----:R-:W-:Y:S05]  /*2ea20*/  @!P0 NANOSLEEP.SYNCS 0x989680 ;  /* 0x009896800000895d */ /* 0x002fea0003900000 */
[----:B------:R-:W1:Y:S02]  /*2ea30*/  @!P0 SYNCS.PHASECHK.TRANS64 P0, [R7+URZ+0x38820], R0 ;  /* 0x03882000070085a7 */ /* 0x000e64000800007f */
[----:B-1----:R-:W-:Y:S05]  /*2ea40*/  @!P0 BRA `(.L_x_6518) ;  /* 0xfffffffc00f08947 */ /* 0x002fea000383ffff */
[----:B------:R-:W-:Y:S05]  /*2ea50*/  BRA `(.L_x_6623) ;  /* 0xffffffc4003c7947 */ /* 0x000fea000383ffff */
.L_x_6519:
        /* <DEDUP_REMOVED lines=11> */
.L_x_6625:
[----:B------:R-:W-:Y:S05]  /*2eb10*/  BSYNC B0 ;  /* 0x0000000000007941 */ /* 0x000fea0003800000 */
.L_x_6624:
[----:B------:R-:W-:Y:S05]  /*2eb20*/  BRA `(.L_x_6626) ;  /* 0xffffffc400247947 */ /* 0x000fea000383ffff */
.L_x_6522:
[----:B------:R-:W-:Y:S01]  /*2eb30*/  BSSY B1, `(.L_x_6627) ;  /* 0x0000006000017945 */ /* 0x000fe20003800000 */
[----:B------:R-:W-:-:S07]  /*2eb40*/  IMAD.MOV.U32 R15, RZ, RZ, -0x1 ;  /* 0xffffffffff0f7424 */ /* 0x000fce00078e00ff */
[----:B0-234-:R-:W-:Y:S05]  /*2eb50*/  WARPSYNC.COLLECTIVE R15, `(.L_x_6628) ;  /* 0x000000000f0c7348 */ /* 0x01dfea0003c00000 */
[----:B------:R-:W-:Y:S02]  /*2eb60*/  ELECT P6, UR62, PT ;  /* 0x00000000003e782f */ /* 0x000fe400038c0000 */
[----:B------:R-:W-:Y:S01]  /*2eb70*/  MOV R14, UR62 ;  /* 0x0000003e000e7c02 */ /* 0x000fe20008000f00 */
[----:B0-234-:R-:W-:Y:S10]  /*2eb80*/  ENDCOLLECTIVE ;  /* 0x000000000000791b */ /* 0x01dff40003800000 */
.L_x_6628:
[----:B------:R-:W-:Y:S05]  /*2eb90*/  BSYNC B1 ;  /* 0x0000000000017941 */ /* 0x000fea0003800000 */
.L_x_6627:
[----:B------:R-:W-:Y:S05]  /*2eba0*/  BRA `(.L_x_6629) ;  /* 0xffffffc4001c7947 */ /* 0x000fea000383ffff */
.L_x_6524:
[----:B0-----:R0:W1:Y:S02]  /*2ebb0*/  SYNCS.PHASECHK.TRANS64.TRYWAIT P1, [R5+URZ+0x38840], R0 ;  /* 0x03884000050075a7 */ /* 0x001064000802017f */
[----:B-1----:R-:W-:Y:S05]  /*2ebc0*/  @!P1 NANOSLEEP.SYNCS 0x989680 ;  /* 0x009896800000995d */ /* 0x002fea0003900000 */
[----:B------:R-:W1:Y:S02]  /*2ebd0*/  @!P1 SYNCS.PHASECHK.TRANS64 P1, [R5+URZ+0x38840], R0 ;  /* 0x03884000050095a7 */ /* 0x000e64000802007f */
[----:B-1----:R-:W-:Y:S05]  /*2ebe0*/  @!P1 BRA `(.L_x_6524) ;  /* 0xfffffffc00f09947 */ /* 0x002fea000383ffff */
[----:B------:R-:W-:Y:S05]  /*2ebf0*/  BRA `(.L_x_6630) ;  /* 0xffffffc4003c7947 */ /* 0x000fea000383ffff */
.L_x_6526:
[----:B-1----:R1:W0:Y:S02]  /*2ec00*/  SYNCS.PHASECHK.TRANS64.TRYWAIT P1, [R3+URZ+0x38840], R2 ;  /* 0x03884002030075a7 */ /* 0x002224000802017f */
[----:B0-----:R-:W-:Y:S05]  /*2ec10*/  @!P1 NANOSLEEP.SYNCS 0x989680 ;  /* 0x009896800000995d */ /* 0x001fea0003900000 */
[----:B------:R-:W0:Y:S02]  /*2ec20*/  @!P1 SYNCS.PHASECHK.TRANS64 P1, [R3+URZ+0x38840], R2 ;  /* 0x03884002030095a7 */ /* 0x000e24000802007f */
[----:B0-----:R-:W-:Y:S05]  /*2ec30*/  @!P1 BRA `(.L_x_6526) ;  /* 0xfffffffc00f09947 */ /* 0x001fea000383ffff */
[----:B------:R-:W-:Y:S05]  /*2ec40*/  BRA `(.L_x_6631) ;  /* 0xffffffc400487947 */ /* 0x000fea000383ffff */
.L_x_6528:
[----:B------:R0:W0:Y:S02]  /*2ec50*/  SYNCS.PHASECHK.TRANS64.TRYWAIT P1, [R5+URZ+0x38860], R0 ;  /* 0x03886000050075a7 */ /* 0x000024000802017f */
[----:B0-----:R-:W-:Y:S05]  /*2ec60*/  @!P1 NANOSLEEP.SYNCS 0x989680 ;  /* 0x009896800000995d */ /* 0x001fea0003900000 */
[----:B------:R-:W0:Y:S02]  /*2ec70*/  @!P1 SYNCS.PHASECHK.TRANS64 P1, [R5+URZ+0x38860], R0 ;  /* 0x03886000050095a7 */ /* 0x000e24000802007f */
[----:B0-----:R-:W-:Y:S05]  /*2ec80*/  @!P1 BRA `(.L_x_6528) ;  /* 0xfffffffc00f09947 */ /* 0x001fea000383ffff */
[----:B------:R-:W-:Y:S05]  /*2ec90*/  BRA `(.L_x_6632) ;  /* 0xffffffc400447947 */ /* 0x000fea000383ffff */
        .type           $_ZN7cutlass13device_kernelIN5flash11enable_sm90INS1_16FlashAttnFwdSm90INS1_25CollectiveMainloopFwdSm90ILi2EN4cute5tupleIJNS5_1CILi1EEES8_S8_EEENS6_IJNS7_ILi64EEESA_SA_EEELi512ENS_10bfloat16_tEfNS_4arch4Sm90ELb0ELb1ELb0ELb1ELb1ELb0ELb1ELb0ELb0ELb1ELb0ELb0EEENS1_21CollectiveEpilogueFwdINS6_IJSA_NS7_ILi512EEESA_EEES9_SC_SE_Li256ELb1ELb1ELb0ELb0EEENS1_36VarlenDynamicPersistentTileSchedulerILi64ELi64ELi256ELi128ELb0ELb1ELb1ELb1ELb0ELb1EEEEEEEEEvNT_6ParamsE$_ZZN5flash25CollectiveMainloopFwdSm90ILi2EN4cute5tupleIJNS1_1CILi1EEES4_S4_EEENS2_IJNS3_ILi64EEES6_S6_EEELi512EN7cutlass10bfloat16_tEfNS8_4arch4Sm90ELb0ELb1ELb0ELb1ELb1ELb0ELb1ELb0ELb0ELb1ELb0ELb0EE3mmaINS_16FlashAttnFwdSm90ISC_NS_21CollectiveEpilogueFwdINS2_IJS6_NS3_ILi512EEES6_EEES5_S9_SB_Li256ELb1ELb1ELb0ELb0EEENS_36VarlenDynamicPersistentTileSchedulerILi64ELi64ELi256ELi128ELb0ELb1ELb1ELb1ELb0ELb1EEEE13SharedStorageENS1_6TensorINS1_11ArrayEngineIfLm128EEENS1_6LayoutINS2_IJNS2_IJNS3_ILi2EEESR_NS3_ILi32EEEEEES4_S4_EEENS2_IJNS2_IJS4_SR_NS3_ILi4EEEEEENS3_ILi0EEESX_EEEEEEENS_7SoftmaxILi2ELi0EEEEEbRKNSC_6ParamsENS8_13PipelineAsyncILi2EEES17_RNS8_13PipelineStateILj2EEERT0_RT1_iRiRKNS_16SeqlenInfoQKNewKILb1ELb0EEENS2_IJiiiiEEERT_ENKUliT_T0_T1_E_clIZSD_ISM_S10_S12_EbS15_S17_S17_S1A_S1C_S1E_iS1F_S1J_S1K_S1M_EUlRS1N_iE1_NS3_ILb0EEENS3_ILb1EEEEEDaiS1N_S1O_S1P_,@function
        .size           $_ZN7cutlass13device_kernelIN5flash11enable_sm90INS1_16FlashAttnFwdSm90INS1_25CollectiveMainloopFwdSm90ILi2EN4cute5tupleIJNS5_1CILi1EEES8_S8_EEENS6_IJNS7_ILi64EEESA_SA_EEELi512ENS_10bfloat16_tEfNS_4arch4Sm90ELb0ELb1ELb0ELb1ELb1ELb0ELb1ELb0ELb0ELb1ELb0ELb0EEENS1_21CollectiveEpilogueFwdINS6_IJSA_NS7_ILi512EEESA_EEES9_SC_SE_Li256ELb1ELb1ELb0ELb0EEENS1_36VarlenDynamicPersistentTileSchedulerILi64ELi64ELi256ELi128ELb0ELb1ELb1ELb1ELb0ELb1EEEEEEEEEvNT_6ParamsE$_ZZN5flash25CollectiveMainloopFwdSm90ILi2EN4cute5tupleIJNS1_1CILi1EEES4_S4_EEENS2_IJNS3_ILi64EEES6_S6_EEELi512EN7cutlass10bfloat16_tEfNS8_4arch4Sm90ELb0ELb1ELb0ELb1ELb1ELb0ELb1ELb0ELb0ELb1ELb0ELb0EE3mmaINS_16FlashAttnFwdSm90ISC_NS_21CollectiveEpilogueFwdINS2_IJS6_NS3_ILi512EEES6_EEES5_S9_SB_Li256ELb1ELb1ELb0ELb0EEENS_36VarlenDynamicPersistentTileSchedulerILi64ELi64ELi256ELi128ELb0ELb1ELb1ELb1ELb0ELb1EEEE13SharedStorageENS1_6TensorINS1_11ArrayEngineIfLm128EEENS1_6LayoutINS2_IJNS2_IJNS3_ILi2EEESR_NS3_ILi32EEEEEES4_S4_EEENS2_IJNS2_IJS4_SR_NS3_ILi4EEEEEENS3_ILi0EEESX_EEEEEEENS_7SoftmaxILi2ELi0EEEEEbRKNSC_6ParamsENS8_13PipelineAsyncILi2EEES17_RNS8_13PipelineStateILj2EEERT0_RT1_iRiRKNS_16SeqlenInfoQKNewKILb1ELb0EEENS2_IJiiiiEEERT_ENKUliT_T0_T1_E_clIZSD_ISM_S10_S12_EbS15_S17_S17_S1A_S1C_S1E_iS1F_S1J_S1K_S1M_EUlRS1N_iE1_NS3_ILb0EEENS3_ILb1EEEEEDaiS1N_S1O_S1P_,(.L_x_15541 - $_ZN7cutlass13device_kernelIN5flash11enable_sm90INS1_16FlashAttnFwdSm90INS1_25CollectiveMainloopFwdSm90ILi2EN4cute5tupleIJNS5_1CILi1EEES8_S8_EEENS6_IJNS7_ILi64EEESA_SA_EEELi512ENS_10bfloat16_tEfNS_4arch4Sm90ELb0ELb1ELb0ELb1ELb1ELb0ELb1ELb0ELb0ELb1ELb0ELb0EEENS1_21CollectiveEpilogueFwdINS6_IJSA_NS7_ILi512EEESA_EEES9_SC_SE_Li256ELb1ELb1ELb0ELb0EEENS1_36VarlenDynamicPersistentTileSchedulerILi64ELi64ELi256ELi128ELb0ELb1ELb1ELb1ELb0ELb1EEEEEEEEEvNT_6ParamsE$_ZZN5flash25CollectiveMainloopFwdSm90ILi2EN4cute5tupleIJNS1_1CILi1EEES4_S4_EEENS2_IJNS3_ILi64EEES6_S6_EEELi512EN7cutlass10bfloat16_tEfNS8_4arch4Sm90ELb0ELb1ELb0ELb1ELb1ELb0ELb1ELb0ELb0ELb1ELb0ELb0EE3mmaINS_16FlashAttnFwdSm90ISC_NS_21CollectiveEpilogueFwdINS2_IJS6_NS3_ILi512EEES6_EEES5_S9_SB_Li256ELb1ELb1ELb0ELb0EEENS_36VarlenDynamicPersistentTileSchedulerILi64ELi64ELi256ELi128ELb0ELb1ELb1ELb1ELb0ELb1EEEE13SharedStorageENS1_6TensorINS1_11ArrayEngineIfLm128EEENS1_6LayoutINS2_IJNS2_IJNS3_ILi2EEESR_NS3_ILi32EEEEEES4_S4_EEENS2_IJNS2_IJS4_SR_NS3_ILi4EEEEEENS3_ILi0EEESX_EEEEEEENS_7SoftmaxILi2ELi0EEEEEbRKNSC_6ParamsENS8_13PipelineAsyncILi2EEES17_RNS8_13PipelineStateILj2EEERT0_RT1_iRiRKNS_16SeqlenInfoQKNewKILb1ELb0EEENS2_IJiiiiEEERT_ENKUliT_T0_T1_E_clIZSD_ISM_S10_S12_EbS15_S17_S17_S1A_S1C_S1E_iS1F_S1J_S1K_S1M_EUlRS1N_iE1_NS3_ILb0EEENS3_ILb1EEEEEDaiS1N_S1O_S1P_)
$_ZN7cutlass13device_kernelIN5flash11enable_sm90INS1_16FlashAttnFwdSm90INS1_25CollectiveMainloopFwdSm90ILi2EN4cute5tupleIJNS5_1CILi1EEES8_S8_EEENS6_IJNS7_ILi64EEESA_SA_EEELi512ENS_10bfloat16_tEfNS_4arch4Sm90ELb0ELb1ELb0ELb1ELb1ELb0ELb1ELb0ELb0ELb1ELb0ELb0EEENS1_21CollectiveEpilogueFwdINS6_IJSA_NS7_ILi512EEESA_EEES9_SC_SE_Li256ELb1ELb1ELb0ELb0EEENS1_36VarlenDynamicPersistentTileSchedulerILi64ELi64ELi256ELi128ELb0ELb1ELb1ELb1ELb0ELb1EEEEEEEEEvNT_6ParamsE$_ZZN5flash25CollectiveMainloopFwdSm90ILi2EN4cute5tupleIJNS1_1CILi1EEES4_S4_EEENS2_IJNS3_ILi64EEES6_S6_EEELi512EN7cutlass10bfloat16_tEfNS8_4arch4Sm90ELb0ELb1ELb0ELb1ELb1ELb0ELb1ELb0ELb0ELb1ELb0ELb0EE3mmaINS_16FlashAttnFwdSm90ISC_NS_21CollectiveEpilogueFwdINS2_IJS6_NS3_ILi512EEES6_EEES5_S9_SB_Li256ELb1ELb1ELb0ELb0EEENS_36VarlenDynamicPersistentTileSchedulerILi64ELi64ELi256ELi128ELb0ELb1ELb1ELb1ELb0ELb1EEEE13SharedStorageENS1_6TensorINS1_11ArrayEngineIfLm128EEENS1_6LayoutINS2_IJNS2_IJNS3_ILi2EEESR_NS3_ILi32EEEEEES4_S4_EEENS2_IJNS2_IJS4_SR_NS3_ILi4EEEEEENS3_ILi0EEESX_EEEEEEENS_7SoftmaxILi2ELi0EEEEEbRKNSC_6ParamsENS8_13PipelineAsyncILi2EEES17_RNS8_13PipelineStateILj2EEERT0_RT1_iRiRKNS_16SeqlenInfoQKNewKILb1ELb0EEENS2_IJiiiiEEERT_ENKUliT_T0_T1_E_clIZSD_ISM_S10_S12_EbS15_S17_S17_S1A_S1C_S1E_iS1F_S1J_S1K_S1M_EUlRS1N_iE1_NS3_ILb0EEENS3_ILb1EEEEEDaiS1N_S1O_S1P_:
        /* <DEDUP_REMOVED lines=48> */
.L_x_6634:
[----:B------:R-:W-:Y:S05]  /*2efa0*/  BSYNC B2 ;  /* 0x0000000000027941 */ /* 0x000fea0003800000 */
.L_x_6633:
        /* <DEDUP_REMOVED lines=17> */
.L_x_6636:
[----:B------:R-:W-:Y:S05]  /*2f0c0*/  BSYNC B2 ;  /* 0x0000000000027941 */ /* 0x000fea0003800000 */
.L_x_6635:
        /* <DEDUP_REMOVED lines=10> */
.L_x_6638:
[----:B------:R-:W-:Y:S05]  /*2f170*/  BSYNC B2 ;  /* 0x0000000000027941 */ /* 0x000fea0003800000 */
.L_x_6637:
        /* <DEDUP_REMOVED lines=92> */
.L_x_6641:
[----:B------:R-:W-:Y:S05]  /*2f740*/  BSYNC B2 ;  /* 0x0000000000027941 */ /* 0x000fea0003800000 */
.L_x_6640:
        /* <DEDUP_REMOVED lines=17> */
.L_x_6643:
[----:B------:R-:W-:Y:S05]  /*2f860*/  BSYNC B2 ;  /* 0x0000000000027941 */ /* 0x000fea0003800000 */
.L_x_6642:
        /* <DEDUP_REMOVED lines=10> */
.L_x_6645:
[----:B------:R-:W-:Y:S05]  /*2f910*/  BSYNC B2 ;  /* 0x0000000000027941 */ /* 0x000fea0003800000 */
.L_x_6644:
        /* <DEDUP_REMOVED lines=581> */
.L_x_6648:
[----:B------:R-:W-:Y:S05]  /*31d70*/  BSYNC B2 ;  /* 0x0000000000027941 */ /* 0x000fea0003800000 */
.L_x_6647:
        /* <DEDUP_REMOVED lines=12> */
[----:B0-----:R-:W4:Y:S01]  /*31e40*/  LD.E R9, desc[UR4][R6.64] ;  /* 0x0000000406097980 */ /* 0x001f22000c101900 */
[----:B------:R-:W-:-:S02]  /*31e50*/  R2UR UR14, R4 ;  /* 0x00000000040e72ca */ /* 0x000fc400000e0000 */
[C---:B------:R-:W-:Y:S02]  /*31e60*/  R2UR UR15, R5.reuse ;  /* 0x00000000050f72ca */ /* 0x040fe400000e0000 */
[C---:B------:R-:W-:Y:S02]  /*31e70*/  R2UR UR10, R4.reuse ;  /* 0x00000000040a72ca */ /* 0x040fe400000e0000 */
[C---:B------:R-:W-:Y:S02]  /*31e80*/  R2UR UR11, R5.reuse ;  /* 0x00000000050b72ca */ /* 0x040fe400000e0000 */
[C---:B------:R-:W-:Y:S02]  /*31e90*/  R2UR UR8, R4.reuse ;  /* 0x00000000040872ca */ /* 0x040fe400000e0000 */
[----:B------:R-:W-:Y:S02]  /*31ea0*/  R2UR UR9, R5 ;  /* 0x00000000050972ca */ /* 0x000fe400000e0000 */
[----:B------:R-:W-:-:S03]  /*31eb0*/  R2UR UR12, R4 ;  /* 0x00000000040c72ca */ /* 0x000fc600000e0000 */
[----:B------:R-:W3:Y:S01]  /*31ec0*/  LD.E R64, desc[UR14][R6.64+0x18] ;  /* 0x0000180e06407980 */ /* 0x000ee2000c101900 */
[----:B------:R-:W-:-:S03]  /*31ed0*/  R2UR UR13, R5 ;  /* 0x00000000050d72ca */ /* 0x000fc600000e0000 */
[----:B------:R-:W3:Y:S04]  /*31ee0*/  LD.E R61, desc[UR10][R6.64+0xc] ;  /* 0x00000c0a063d7980 */ /* 0x000ee8000c101900 */
[----:B------:R-:W3:Y:S06]  /*31ef0*/  LD.E R59, desc[UR8][R6.64+0x10] ;  /* 0x00001008063b7980 */ /* 0x000eec000c101900 */
[----:B------:R-:W3:Y:S01]  /*31f00*/  LD.E R63, desc[UR12][R6.64+0x14] ;  /* 0x0000140c063f7980 */ /* 0x000ee2000c101900 */
        /* <DEDUP_REMOVED lines=13> */
[----:B----4-:R-:W-:-:S04]  /*31fe0*/  SHF.R.S32.HI R12, RZ, 0x1f, R9 ;  /* 0x0000001fff0c7819 */ /* 0x010fc80000011409 */
        /* <DEDUP_REMOVED lines=8> */
[----:B-1----:R-:W-:Y:S01]  /*32070*/  SHF.R.S32.HI R20, RZ, 0x1f, R12 ;  /* 0x0000001fff147819 */ /* 0x002fe2000001140c */
        /* <DEDUP_REMOVED lines=14> */
[----:B------:R-:W-:-:S03]  /*32160*/  ISETP.GE.AND P1, PT, R64, 0x1, PT ;  /* 0x000000014000780c */ /* 0x000fc60003f26270 */
        /* <DEDUP_REMOVED lines=31> */
.L_x_6654:
[----:B------:R-:W-:Y:S05]  /*32360*/  BSYNC B4 ;  /* 0x0000000000047941 */ /* 0x000fea0003800000 */
.L_x_6653:
[----:B------:R-:W-:Y:S01]  /*32370*/  LOP3.LUT R15, RZ, R15, RZ, 0x33, !PT ;  /* 0x0000000fff0f7212 */ /* 0x000fe200078e33ff */
[----:B------:R-:W-:Y:S06]  /*32380*/  BRA `(.L_x_6655) ;  /* 0x0000000000287947 */ /* 0x000fec0003800000 */
.L_x_6652:
        /* <DEDUP_REMOVED lines=10> */
.L_x_6655:
[----:B------:R-:W-:Y:S05]  /*32430*/  BSYNC B3 ;  /* 0x0000000000037941 */ /* 0x000fea0003800000 */
.L_x_6651:
[----:B------:R-:W-:-:S04]  /*32440*/  IMAD R14, R64, R15, -R56 ;  /* 0x0000000f400e7224 */ /* 0x000fc800078e0a38 */
[----:B------:R-:W-:-:S05]  /*32450*/  IMAD R15, R9, -0x2, R14 ;  /* 0xfffffffe090f7824 */ /* 0x000fca00078e020e */
[----:B------:R-:W-:Y:S02]  /*32460*/  VIMNMX R12, R12, R15, !PT ;  /* 0x0000000f0c0c7248 */ /* 0x000fe40007fe0100 */
[----:B------:R-:W-:-:S07]  /*32470*/  VIADDMNMX R13, R15, R64, R13, PT ;  /* 0x000000400f0d7246 */ /* 0x000fce000380010d */
.L_x_6650:
[----:B------:R-:W-:Y:S05]  /*32480*/  BSYNC B2 ;  /* 0x0000000000027941 */ /* 0x000fea0003800000 */
.L_x_6649:
        /* <DEDUP_REMOVED lines=96> */
.L_x_6661:
[----:B------:R-:W-:Y:S05]  /*32a90*/  BSYNC B4 ;  /* 0x0000000000047941 */ /* 0x000fea0003800000 */
.L_x_6660:
[----:B------:R-:W-:Y:S01]  /*32aa0*/  LOP3.LUT R21, RZ, R21, RZ, 0x33, !PT ;  /* 0x00000015ff157212 */ /* 0x000fe200078e33ff */
[----:B------:R-:W-:Y:S06]  /*32ab0*/  BRA `(.L_x_6662) ;  /* 0x0000000000287947 */ /* 0x000fec0003800000 */
.L_x_6659:
        /* <DEDUP_REMOVED lines=10> */
.L_x_6662:
[----:B------:R-:W-:Y:S05]  /*32b60*/  BSYNC B3 ;  /* 0x0000000000037941 */ /* 0x000fea0003800000 */
.L_x_6658:
[----:B------:R-:W-:-:S04]  /*32b70*/  IMAD R6, R64, R21, -R56 ;  /* 0x0000001540067224 */ /* 0x000fc800078e0a38 */
[----:B------:R-:W-:-:S05]  /*32b80*/  IMAD R9, R9, -0x2, R6 ;  /* 0xfffffffe09097824 */ /* 0x000fca00078e0206 */
[----:B------:R-:W-:Y:S02]  /*32b90*/  VIADDMNMX R15, R9, R64, R15, PT ;  /* 0x00000040090f7246 */ /* 0x000fe4000380010f */
[----:B------:R-:W-:-:S07]  /*32ba0*/  VIMNMX R14, R14, R9, !PT ;  /* 0x000000090e0e7248 */ /* 0x000fce0007fe0100 */
.L_x_6657:
[----:B------:R-:W-:Y:S05]  /*32bb0*/  BSYNC B2 ;  /* 0x0000000000027941 */ /* 0x000fea0003800000 */
.L_x_6656:
        /* <DEDUP_REMOVED lines=147> */
.L_x_6664:
[----:B------:R-:W-:Y:S05]  /*334f0*/  BSYNC B2 ;  /* 0x0000000000027941 */ /* 0x000fea0003800000 */
.L_x_6663:
        /* <DEDUP_REMOVED lines=13> */
.L_x_6666:
[----:B------:R-:W-:Y:S05]  /*335d0*/  BSYNC B2 ;  /* 0x0000000000027941 */ /* 0x000fea0003800000 */
.L_x_6665:
        /* <DEDUP_REMOVED lines=1394> */
[----:B------:R-:W-:Y:S01]  /*38d00*/  R2UR UR17, R5 ;  /* 0x00000000051172ca */ /* 0x000fe200000e0000 */
[----:B------:R-:W-:-:S02]  /*38d10*/  VIADD R12, R8, 0x100 ;  /* 0x00000100080c7836 */ /* 0x000fc40000000000 */
        /* <DEDUP_REMOVED lines=1912> */
.L_x_6668:
[----:B------:R-:W-:Y:S05]  /*404a0*/  BSYNC B2 ;  /* 0x0000000000027941 */ /* 0x000fea0003800000 */
.L_x_6667:
        /* <DEDUP_REMOVED lines=12> */
[----:B------:R-:W-:Y:S05]  /*40570*/  RET.REL.NODEC R4 `(_ZN7cutlass13device_kernelIN5flash11enable_sm90INS1_16FlashAttnFwdSm90INS1_25CollectiveMainloopFwdSm90ILi2EN4cute5tupleIJNS5_1CILi1EEES8_S8_EEENS6_IJNS7_ILi64EEESA_SA_EEELi512ENS_10bfloat16_tEfNS_4arch4Sm90ELb0ELb1ELb0ELb1ELb1ELb0ELb1ELb0ELb0ELb1ELb0ELb0EEENS1_21CollectiveEpilogueFwdINS6_IJSA_NS7_ILi512EEESA_EEES9_SC_SE_Li256ELb1ELb1ELb0ELb0EEENS1_36VarlenDynamicPersistentTileSchedulerILi64ELi64ELi256ELi128ELb0ELb1ELb1ELb1ELb0ELb1EEEEEEEEEvNT_6ParamsE) ;  /* 0xfffffbf804a07950 */ /* 0x000fea0003c3ffff */
.L_x_6639:
[----:B0-----:R0:W1:Y:S02]  /*40580*/  SYNCS.PHASECHK.TRANS64.TRYWAIT P0, [R9+URZ], R24 ;  /* 0x00000018090075a7 */ /* 0x001064000800017f */
[----:B-1----:R-:W-:Y:S05]  /*40590*/  @!P0 NANOSLEEP.SYNCS 0x989680 ;  /* 0x009896800000895d */ /* 0x002fea0003900000 */
[----:B------:R-:W1:Y:S02]  /*405a0*/  @!P0 SYNCS.PHASECHK.TRANS64 P0, [R9+URZ], R24 ;  /* 0x00000018090085a7 */ /* 0x000e64000800007f */
[----:B-1----:R-:W-:Y:S05]  /*405b0*/  @!P0 BRA `(.L_x_6639) ;  /* 0xfffffffc00f08947 */ /* 0x002fea000383ffff */
[----:B------:R-:W-:Y:S05]  /*405c0*/  BRA `(.L_x_6638) ;  /* 0xfffffee800e87947 */ /* 0x000fea000383ffff */
.L_x_6646:
[----:B0-----:R0:W1:Y:S02]  /*405d0*/  SYNCS.PHASECHK.TRANS64.TRYWAIT P0, [R56+URZ], R57 ;  /* 0x00000039380075a7 */ /* 0x001064000800017f */
[----:B-1----:R-:W-:Y:S05]  /*405e0*/  @!P0 NANOSLEEP.SYNCS 0x989680 ;  /* 0x009896800000895d */ /* 0x002fea0003900000 */
[----:B------:R-:W1:Y:S02]  /*405f0*/  @!P0 SYNCS.PHASECHK.TRANS64 P0, [R56+URZ], R57 ;  /* 0x00000039380085a7 */ /* 0x000e64000800007f */
[----:B-1----:R-:W-:Y:S05]  /*40600*/  @!P0 BRA `(.L_x_6646) ;  /* 0xfffffffc00f08947 */ /* 0x002fea000383ffff */
[----:B------:R-:W-:Y:S05]  /*40610*/  BRA `(.L_x_6645) ;  /* 0xfffffef000bc7947 */ /* 0x000fea000383ffff */
.L_x_6669:
        /* <DEDUP_REMOVED lines=14> */
.L_x_15541:


//--------------------- .text._ZN7cutlass13device_kernelIN5flash11enable_sm90INS1_16FlashAttnFwdSm90INS1_25CollectiveMainloopFwdSm90ILi2EN4cute5tupleIJNS5_1CILi1EEES8_S8_EEENS6_IJNS7_ILi64EEESA_SA_EEELi512ENS_10bfloat16_tEfNS_4arch4Sm90ELb0ELb1ELb0ELb1ELb1ELb1ELb1ELb0ELb0ELb1ELb0ELb0EEENS1_21CollectiveEpilogueFwdINS6_IJSA_NS7_ILi512EEESA_EEES9_SC_SE_Li256ELb1ELb1ELb0ELb0EEENS1_36VarlenDynamicPersistentTileSchedulerILi64ELi64ELi256ELi128ELb0ELb1ELb1ELb1ELb0ELb1EEEEEEEEEvNT_6ParamsE --------------------------
	.section	.text._ZN7cutlass13device_kernelIN5flash11enable_sm90INS1_16FlashAttnFwdSm90INS1_25CollectiveMainloopFwdSm90ILi2EN4cute5tupleIJNS5_1CILi1EEES8_S8_EEENS6_IJNS7_ILi64EEESA_SA_EEELi512ENS_10bfloat16_tEfNS_4arch4Sm90ELb0ELb1ELb0ELb1ELb1ELb1ELb1ELb0ELb0ELb1ELb0ELb0EEENS1_21CollectiveEpilogueFwdINS6_IJSA_NS7_ILi512EEESA_EEES9_SC_SE_Li256ELb1ELb1ELb0ELb0EEENS1_36VarlenDynamicPersistentTileSchedulerILi64ELi64ELi256ELi128ELb0ELb1ELb1ELb1ELb0ELb1EEEEEEEEEvNT_6ParamsE,"ax",@progbits
	.align	128
.text._ZN7cutlass13device_kernelIN5flash11enable_sm90INS1_16FlashAttnFwdSm90INS1_25CollectiveMainloopFwdSm90ILi2EN4cute5tupleIJNS5_1CILi1EEES8_S8_EEENS6_IJNS7_ILi64EEESA_SA_EEELi512ENS_10bfloat16_tEfNS_4arch4Sm90ELb0ELb1ELb0ELb1ELb1ELb1ELb1ELb0ELb0ELb1ELb0ELb0EEENS1_21CollectiveEpilogueFwdINS6_IJSA_NS7_ILi512EEESA_EEES9_SC_SE_Li256ELb1ELb1ELb0ELb0EEENS1_36VarlenDynamicPersistentTileSchedulerILi64ELi64ELi256ELi128ELb0ELb1ELb1ELb1ELb0ELb1EEEEEEEEEvNT_6ParamsE:
        .type           _ZN7cutlass13device_kernelIN5flash11enable_sm90INS1_16FlashAttnFwdSm90INS1_25CollectiveMainloopFwdSm90ILi2EN4cute5tupleIJNS5_1CILi1EEES8_S8_EEENS6_IJNS7_ILi64EEESA_SA_EEELi512ENS_10bfloat16_tEfNS_4arch4Sm90ELb0ELb1ELb0ELb1ELb1ELb1ELb1ELb0ELb0ELb1ELb0ELb0EEENS1_21CollectiveEpilogueFwdINS6_IJSA_NS7_ILi512EEESA_EEES9_SC_SE_Li256ELb1ELb1ELb0ELb0EEENS1_36VarlenDynamicPersistentTileSchedulerILi64ELi64ELi256ELi128ELb0ELb1ELb1ELb1ELb0ELb1EEEEEEEEEvNT_6ParamsE,@function
        .size           _ZN7cutlass13device_kernelIN5flash11enable_sm90INS1_16FlashAttnFwdSm90INS1_25CollectiveMainloopFwdSm90ILi2EN4cute5tupleIJNS5_1CILi1EEES8_S8_EEENS6_IJNS7_ILi64EEESA_SA_EEELi512ENS_10bfloat16_tEfNS_4arch4Sm90ELb0ELb1ELb0ELb1ELb1ELb1ELb1ELb0ELb0ELb1ELb0ELb0EEENS1_21CollectiveEpilogueFwdINS6_IJSA_NS7_ILi512EEESA_EEES9_SC_SE_Li256ELb1ELb1ELb0ELb0EEENS1_36VarlenDynamicPersistentTileSchedulerILi64ELi64ELi256ELi128ELb0ELb1ELb1ELb1ELb0ELb1EEEEEEEEEvNT_6ParamsE,(.L_x_15543 - _ZN7cutlass13device_kernelIN5flash11enable_sm90INS1_16FlashAttnFwdSm90INS1_25CollectiveMainloopFwdSm90ILi2EN4cute5tupleIJNS5_1CILi1EEES8_S8_EEENS6_IJNS7_ILi64EEESA_SA_EEELi512ENS_10bfloat16_tEfNS_4arch4Sm90ELb0ELb1ELb0ELb1ELb1ELb1ELb1ELb0ELb0ELb1ELb0ELb0EEENS1_21CollectiveEpilogueFwdINS6_IJSA_NS7_ILi512EEESA_EEES9_SC_SE_Li256ELb1ELb1ELb0ELb0EEENS1_36VarlenDynamicPersistentTileSchedulerILi64ELi64ELi256ELi128ELb0ELb1ELb1ELb1ELb0ELb1EEEEEEEEEvNT_6ParamsE)
        .other          _ZN7cutlass13device_kernelIN5flash11enable_sm90INS1_16FlashAttnFwdSm90INS1_25CollectiveMainloopFwdSm90ILi2EN4cute5tupleIJNS5_1CILi1EEES8_S8_EEENS6_IJNS7_ILi64EEESA_SA_EEELi512ENS_10bfloat16_tEfNS_4arch4Sm90ELb0ELb1ELb0ELb1ELb1ELb1ELb1ELb0ELb0ELb1ELb0ELb0EEENS1_21CollectiveEpilogueFwdINS6_IJSA_NS7_ILi512EEESA_EEES9_SC_SE_Li256ELb1ELb1ELb0ELb0EEENS1_36VarlenDynamicPersistentTileSchedulerILi64ELi64ELi256ELi128ELb0ELb1ELb1ELb1ELb0ELb1EEEEEEEEEvNT_6ParamsE,@"STO_CUDA_ENTRY STV_DEFAULT"
_ZN7cutlass13device_kernelIN5flash11enable_sm90INS1_16FlashAttnFwdSm90INS1_25CollectiveMainloopFwdSm90ILi2EN4cute5tupleIJNS5_1CILi1EEES8_S8_EEENS6_IJNS7_ILi64EEESA_SA_EEELi512ENS_10bfloat16_tEfNS_4arch4Sm90ELb0ELb1ELb0ELb1ELb1ELb1ELb1ELb0ELb0ELb1ELb0ELb0EEENS1_21CollectiveEpilogueFwdINS6_IJSA_NS7_ILi512EEESA_EEES9_SC_SE_Li256ELb1ELb1ELb0ELb0EEENS1_36VarlenDynamicPersistentTileSchedulerILi64ELi64ELi256ELi128ELb0ELb1ELb1ELb1ELb0ELb1EEEEEEEEEvNT_6ParamsE:
[----:B------:R-:W0:Y:S02]  /*0000*/  LDC R1, c[0x0][0x28] ;  /* 0x00000a00ff017b82 */ /* 0x000e240000000800 */
[----:B0-----:R-:W-:-:S05]  /*0010*/  VIADD R1, R1, 0xfffffba0 ;  /* 0xfffffba001017836 */ /* 0x001fca0000000000 */
[----:B------:R-:W-:Y:S01]  /*0020*/  R2UR UR4, R1 ;  /* 0x00000000010472ca */ /* 0x000fe200000e0000 */
[----:B------:R-:W0:Y:S01]  /*0030*/  S2R R3, SR_TID.X ;  /* 0x0000000000037919 */ /* 0x000e220000002100 */
[----:B------:R-:W-:Y:S01]  /*0040*/  ELECT P0, URZ, PT ;  /* 0x00000000003f782f */ /* 0x000fe20003800000 */
[----:B------:R-:W-:Y:S01]  /*0050*/  BSSY B0, `(.L_x_6670) ;  /* 0x0000012000007945 */ /* 0x000fe20003800000 */
[----:B------:R-:W-:Y:S01]  /*0060*/  ULDC UR38, c[0x0][0x20] ;  /* 0x0000080000267ab9 */ /* 0x000fe20000000800 */
[----:B------:R-:W-:-:S08]  /*0070*/  ULDC UR37, c[0x0][0x24] ;  /* 0x0000090000257ab9 */ /* 0x000fd00000000800 */
[----:B------:R-:W-:-:S04]  /*0080*/  UIADD3 UR38, UP0, UR4, UR38, URZ ;  /* 0x0000002604267290 */ /* 0x000fc8000ff1e03f */
[----:B------:R-:W-:Y:S01]  /*0090*/  UIADD3.X UR37, URZ, UR37, URZ, UP0, !UPT ;  /* 0x000000253f257290 */ /* 0x000fe200087fe43f */
[--C-:B0-----:R-:W-:Y:S02]  /*00a0*/  SHF.R.U32.HI R0, RZ, 0x5, R3.reuse ;  /* 0x00000005ff007819 */ /* 0x101fe40000011603 */
[----:B------:R-:W-:-:S03]  /*00b0*/  SHF.R.U32.HI R3, RZ, 0x7, R3 ;  /* 0x00000007ff037819 */ /* 0x000fc60000011603 */
        /* <DEDUP_REMOVED lines=11> */
.L_x_6671:
[----:B------:R-:W-:Y:S05]  /*0170*/  BSYNC B0 ;  /* 0x0000000000007941 */ /* 0x000fea0003800000 */
.L_x_6670:
        /* <DEDUP_REMOVED lines=17> */
[----:B------:R-:W-:Y:S01]  /*0290*/  @UP0 USHF.L.U32 UR6, UR6, 0x1, URZ ;  /* 0x0000000106060899 */ /* 0x000fe2000800063f */
[----:B------:R-:W-:-:S03]  /*02a0*/  VOTEU.ANY UP0, P0 ;  /* 0x00000000003f7886 */ /* 0x000fc60000000100 */
[----:B------:R-:W-:Y:S01]  /*02b0*/  UISETP.NE.AND UP3, UPT, UR41, URZ, UPT ;  /* 0x0000003f2900728c */ /* 0x000fe2000bf65270 */
[----:B------:R-:W0:Y:S02]  /*02c0*/  FENCE.VIEW.ASYNC.S ;  /* 0x00000000000073c6 */ /* 0x000e240000000000 */
[----:B0-----:R0:W1:Y:S01]  /*02d0*/  @UP0 SYNCS.EXCH.64 URZ, [UR8+0x38800], UR4 ;  /* 0x03880004083f05b2 */ /* 0x0010620008000100 */
[----:B------:R-:W-:Y:S01]  /*02e0*/  UP2UR UR42, UPR, URZ, 0x8 ;  /* 0x000000083f2a7883 */ /* 0x000fe20008000000 */
[----:B------:R0:W2:Y:S03]  /*02f0*/  @UP1 SYNCS.EXCH.64 URZ, [UR8+0x38810], UR4 ;  /* 0x03881004083f15b2 */ /* 0x0000a60008000100 */
[----:B------:R0:W3:Y:S01]  /*0300*/  @UP2 SYNCS.EXCH.64 URZ, [UR8+0x38820], UR6 ;  /* 0x03882006083f25b2 */ /* 0x0000e20008000100 */
[----:B------:R-:W-:Y:S07]  /*0310*/  @P1 BRA `(.L_x_6672) ;  /* 0x0000000000381947 */ /* 0x000fee0003800000 */
        /* <DEDUP_REMOVED lines=13> */
[----:B----4-:R-:W-:Y:S01]  /*03f0*/  NOP ;  /* 0x0000000000007918 */ /* 0x010fe20000000000 */
.L_x_6672:
[----:B------:R-:W4:Y:S01]  /*0400*/  SHFL.IDX PT, R2, R0, RZ, 0x1f ;  /* 0x00001fff00027589 */ /* 0x000f2200000e0000 */
[----:B------:R-:W-:Y:S01]  /*0410*/  NOP ;  /* 0x0000000000007918 */ /* 0x000fe20000000000 */
[----:B----4-:R-:W-:-:S13]  /*0420*/  ISETP.NE.AND P0, PT, R2, RZ, PT ;  /* 0x000000ff0200720c */ /* 0x010fda0003f05270 */
        /* <DEDUP_REMOVED lines=18> */
[----:B----4-:R-:W-:Y:S01]  /*0550*/  NOP ;  /* 0x0000000000007918 */ /* 0x010fe20000000000 */
.L_x_6673:
[----:B------:R-:W4:Y:S01]  /*0560*/  SHFL.IDX PT, R2, R0, RZ, 0x1f ;  /* 0x00001fff00027589 */ /* 0x000f2200000e0000 */
[----:B------:R-:W-:Y:S01]  /*0570*/  NOP ;  /* 0x0000000000007918 */ /* 0x000fe20000000000 */
[----:B----4-:R-:W-:-:S13]  /*0580*/  ISETP.NE.AND P0, PT, R2, RZ, PT ;  /* 0x000000ff0200720c */ /* 0x010fda0003f05270 */
        /* <DEDUP_REMOVED lines=15> */
.L_x_6674:
        /* <DEDUP_REMOVED lines=22> */
.L_x_6675:
        /* <DEDUP_REMOVED lines=22> */
.L_x_6676:
[----:B------:R-:W-:Y:S01]  /*0940*/  UISETP.NE.AND UP0, UPT, UR41, URZ, UPT ;  /* 0x0000003f2900728c */ /* 0x000fe2000bf05270 */
[----:B------:R-:W-:Y:S01]  /*0950*/  NOP ;  /* 0x0000000000007918 */ /* 0x000fe20000000000 */
[----:B------:R-:W-:Y:S01]  /*0960*/  ULDC.64 UR46, c[0x0][0x208] ;  /* 0x00008200002e7ab9 */ /* 0x000fe20000000a00 */
[----:B------:R-:W-:Y:S01]  /*0970*/  BSSY B9, `(.L_x_6677) ;  /* 0x0003477000097945 */ /* 0x000fe20003800000 */
[----:B0123--:R-:W-:Y:S02]  /*0980*/  BAR.SYNC.DEFER_BLOCKING 0x0 ;  /* 0x0000000000007b1d */ /* 0x00ffe40000010000 */
[----:B------:R-:W-:-:S13]  /*0990*/  PLOP3.LUT P0, PT, PT, PT, UP0, 0x40, 0x0 ;  /* 0x000000000000781c */ /* 0x000fda0003f0e808 */
[----:B------:R-:W-:Y:S05]  /*09a0*/  @P0 BRA `(.L_x_6678) ;  /* 0x000002b800d80947 */ /* 0x000fea0003800000 */
.L_x_6679:
[----:B------:R-:W-:-:S08]  /*09b0*/  NOP ;  /* 0x0000000000007918 */ /* 0x000fd00000000000 */
[----:B------:R-:W0:Y:S02]  /*09c0*/  USETMAXREG.TRY_ALLOC.CTAPOOL UP0, 0xe8 ;  /* 0x000000e8000079c8 */ /* 0x000e240008000600 */
[----:B0-----:R-:W-:-:S13]  /*09d0*/  PLOP3.LUT P0, PT, PT, PT, UP0, 0x80, 0x0 ;  /* 0x000000000000781c */ /* 0x001fda0003f0f008 */
[----:B------:R-:W-:Y:S05]  /*09e0*/  @!P0 BRA `(.L_x_6679) ;  /* 0xfffffffc00f08947 */ /* 0x000fea000383ffff */
[----:B------:R-:W0:Y:S01]  /*09f0*/  S2R R0, SR_TID.X ;  /* 0x0000000000007919 */ /* 0x000e220000002100 */
[----:B------:R-:W1:Y:S01]  /*0a00*/  S2UR UR4, SR_CgaCtaId ;  /* 0x00000000000479c3 */ /* 0x000e620000008800 */
[----:B------:R-:W-:Y:S04]  /*0a10*/  STL.64 [R1+0x1c0], RZ ;  /* 0x0001c0ff01007387 */ /* 0x000fe80000100a00 */
[----:B------:R-:W-:Y:S04]  /*0a20*/  STL [R1+0x1c8], RZ ;  /* 0x0001c8ff01007387 */ /* 0x000fe80000100800 */
[----:B------:R-:W-:Y:S01]  /*0a30*/  STL [R1+0x1cc], RZ ;  /* 0x0001ccff01007387 */ /* 0x000fe20000100800 */
[----:B-1----:R-:W-:Y:S01]  /*0a40*/  IMAD.U32 R23, RZ, RZ, UR4 ;  /* 0x00000004ff177e24 */ /* 0x002fe2000f8e00ff */
[----:B------:R-:W-:Y:S01]  /*0a50*/  ULDC UR4, c[0x0][0xd3c] ;  /* 0x00034f0000047ab9 */ /* 0x000fe20000000800 */
[----:B0-----:R-:W-:-:S04]  /*0a60*/  SHF.R.U32.HI R2, RZ, 0x7, R0 ;  /* 0x00000007ff027819 */ /* 0x001fc80000011600 */
[----:B------:R-:W-:Y:S02]  /*0a70*/  ISETP.NE.AND P0, PT, R2, 0x1, PT ;  /* 0x000000010200780c */ /* 0x000fe40003f05270 */
[----:B------:R-:W-:-:S04]  /*0a80*/  MOV R2, 0x400 ;  /* 0x0000040000027802 */ /* 0x000fc80000000f00 */
[----:B------:R-:W-:-:S07]  /*0a90*/  LEA R2, R23, R2, 0x18 ;  /* 0x0000000217027211 */ /* 0x000fce00078ec0ff */
[----:B------:R-:W-:Y:S06]  /*0aa0*/  @!P0 BAR.ARV 0x8, 0x100 ;  /* 0x0204000000008b1d */ /* 0x000fec0000002000 */
[----:B------:R-:W-:-:S13]  /*0ab0*/  ISETP.GE.U32.AND P0, PT, R0, 0x100, PT ;  /* 0x000001000000780c */ /* 0x000fda0003f06070 */
[----:B------:R-:W-:Y:S08]  /*0ac0*/  @P0 BAR.ARV 0xf, 0x100 ;  /* 0x03c4000000000b1d */ /* 0x000ff00000002000 */
[----:B------:R-:W-:Y:S06]  /*0ad0*/  BAR.SYNC.DEFER_BLOCKING 0x5, 0x180 ;  /* 0x0146000000007b1d */ /* 0x000fec0000010000 */
[----:B------:R-:W0:Y:S02]  /*0ae0*/  LDS.128 R112, [R2+0x388d0] ;  /* 0x0388d00002707984 */ /* 0x000e240000000c00 */
[----:B------:R-:W-:Y:S06]  /*0af0*/  BAR.ARV 0x4, 0x180 ;  /* 0x0106000000007b1d */ /* 0x000fec0000002000 */
[----:B0-----:R-:W-:-:S13]  /*0b00*/  ISETP.GE.AND P0, PT, R115, UR4, PT ;  /* 0x0000000473007c0c */ /* 0x001fda000bf06270 */
[----:B------:R-:W-:Y:S05]  /*0b10*/  @P0 BRA `(.L_x_6680) ;  /* 0x0000034400700947 */ /* 0x000fea0003800000 */
[----:B------:R-:W-:Y:S01]  /*0b20*/  VIADD R15, R0, 0xffffff80 ;  /* 0xffffff80000f7836 */ /* 0x000fe20000000000 */
[----:B------:R-:W0:Y:S01]  /*0b30*/  S2UR UR4, SR_SWINHI ;  /* 0x00000000000479c3 */ /* 0x000e220000002f00 */
[----:B------:R-:W-:Y:S01]  /*0b40*/  R2UR UR44, R2 ;  /* 0x00000000022c72ca */ /* 0x000fe200000e0000 */
[----:B------:R-:W-:Y:S01]  /*0b50*/  IMAD.MOV.U32 R157, RZ, RZ, 0x2 ;  /* 0x00000002ff9d7424 */ /* 0x000fe200078e00ff */
[----:B------:R-:W-:Y:S01]  /*0b60*/  UIADD3 UR36, UP0, UR38, 0x1c0, URZ ;  /* 0x000001c026247890 */ /* 0x000fe2000ff1e03f */
[----:B------:R-:W-:Y:S01]  /*0b70*/  SHF.R.S32.HI R0, RZ, 0x1f, R15 ;  /* 0x0000001fff007819 */ /* 0x000fe2000001140f */
[----:B------:R-:W-:Y:S01]  /*0b80*/  STL [R1+0x414], R15 ;  /* 0x0004140f01007387 */ /* 0x000fe20000100800 */
[----:B------:R-:W-:Y:S01]  /*0b90*/  UIADD3 UR39, UP1, UR38, 0x1cc, URZ ;  /* 0x000001cc26277890 */ /* 0x000fe2000ff3e03f */
[----:B------:R-:W-:Y:S01]  /*0ba0*/  IMAD.MOV.U32 R19, RZ, RZ, RZ ;  /* 0x000000ffff137224 */ /* 0x000fe200078e00ff */
[CC--:B------:R-:W-:Y:S01]  /*0bb0*/  LEA.HI R5, R0.reuse, R15.reuse, RZ, 0x7 ;  /* 0x0000000f00057211 */ /* 0x0c0fe200078f38ff */
[----:B------:R-:W-:Y:S01]  /*0bc0*/  IMAD.MOV.U32 R154, RZ, RZ, RZ ;  /* 0x000000ffff9a7224 */ /* 0x000fe200078e00ff */
[----:B------:R-:W-:Y:S01]  /*0bd0*/  LEA.HI R4, R0, R15, RZ, 0x5 ;  /* 0x0000000f00047211 */ /* 0x000fe200078f28ff */
[----:B------:R-:W-:Y:S01]  /*0be0*/  UIADD3.X UR40, URZ, UR37, URZ, UP0, !UPT ;  /* 0x000000253f287290 */ /* 0x000fe200087fe43f */
[----:B------:R-:W-:Y:S01]  /*0bf0*/  LOP3.LUT R3, R5, 0xffffff80, RZ, 0xc0, !PT ;  /* 0xffffff8005037812 */ /* 0x000fe200078ec0ff */
[----:B------:R-:W-:Y:S01]  /*0c00*/  UIADD3.X UR43, URZ, UR37, URZ, UP1, !UPT ;  /* 0x000000253f2b7290 */ /* 0x000fe20008ffe43f */
[----:B------:R-:W-:-:S02]  /*0c10*/  SHF.R.S32.HI R223, RZ, 0x5, R4 ;  /* 0x00000005ffdf7819 */ /* 0x000fc40000011404 */
[----:B------:R-:W-:Y:S01]  /*0c20*/  SHF.R.S32.HI R8, RZ, 0x1f, R4 ;  /* 0x0000001fff087819 */ /* 0x000fe20000011404 */
[----:B------:R-:W-:Y:S01]  /*0c30*/  IMAD.IADD R7, R15, 0x1, -R3 ;  /* 0x000000010f077824 */ /* 0x000fe200078e0a03 */
[----:B------:R-:W-:Y:S02]  /*0c40*/  SHF.R.S32.HI R12, RZ, 0x7, R5 ;  /* 0x00000007ff0c7819 */ /* 0x000fe40000011405 */
[----:B------:R-:W-:Y:S02]  /*0c50*/  LEA.HI R8, R8, R223, RZ, 0x2 ;  /* 0x000000df08087211 */ /* 0x000fe400078f10ff */
[----:B------:R-:W-:Y:S01]  /*0c60*/  SHF.R.S32.HI R10, RZ, 0x1f, R7 ;  /* 0x0000001fff0a7819 */ /* 0x000fe20000011407 */
[----:B------:R-:W-:Y:S01]  /*0c70*/  STL [R1+0x41c], R12 ;  /* 0x00041c0c01007387 */ /* 0x000fe20000100800 */
[----:B------:R-:W-:Y:S01]  /*0c80*/  LOP3.LUT R8, R8, 0x3ffffc, RZ, 0xc0, !PT ;  /* 0x003ffffc08087812 */ /* 0x000fe200078ec0ff */
[----:B------:R-:W-:Y:S01]  /*0c90*/  UMOV UR44, UR44 ;  /* 0x0000002c002c7c82 */ /* 0x000fe20008000000 */
[----:B0-----:R-:W-:Y:S01]  /*0ca0*/  UMOV UR45, UR4 ;  /* 0x00000004002d7c82 */ /* 0x001fe20008000000 */
[----:B------:R-:W-:-:S02]  /*0cb0*/  LEA.HI R9, R10, R7, RZ, 0x2 ;  /* 0x000000070a097211 */ /* 0x000fc400078f10ff */
[----:B------:R-:W-:Y:S01]  /*0cc0*/  LEA.HI R10, R10, R7, RZ, 0x5 ;  /* 0x000000070a0a7211 */ /* 0x000fe200078f28ff */
[----:B------:R-:W-:Y:S01]  /*0cd0*/  IMAD.IADD R8, R223, 0x1, -R8 ;  /* 0x00000001df087824 */ /* 0x000fe200078e0a08 */
[--C-:B------:R-:W-:Y:S02]  /*0ce0*/  SHF.R.S32.HI R6, RZ, 0x2, R9.reuse ;  /* 0x00000002ff067819 */ /* 0x100fe40000011409 */
[----:B------:R-:W-:Y:S02]  /*0cf0*/  SHF.R.S32.HI R3, RZ, 0x1f, R9 ;  /* 0x0000001fff037819 */ /* 0x000fe40000011409 */
[----:B------:R-:W-:Y:S02]  /*0d00*/  SHF.R.S32.HI R10, RZ, 0x5, R10 ;  /* 0x00000005ff0a7819 */ /* 0x000fe4000001140a */
[----:B------:R-:W-:Y:S02]  /*0d10*/  LEA.HI R3, R3, R6, RZ, 0x3 ;  /* 0x0000000603037211 */ /* 0x000fe400078f18ff */
[----:B------:R-:W-:-:S02]  /*0d20*/  LEA.HI R5, R5, R12, RZ, 0x1 ;  /* 0x0000000c05057211 */ /* 0x000fc400078f08ff */
[----:B------:R-:W-:Y:S02]  /*0d30*/  LOP3.LUT R11, R3, 0xfffffff8, RZ, 0xc0, !PT ;  /* 0xfffffff8030b7812 */ /* 0x000fe400078ec0ff */
[----:B------:R-:W-:Y:S02]  /*0d40*/  LEA.HI R3, R0, R15, RZ, 0x4 ;  /* 0x0000000f00037211 */ /* 0x000fe400078f20ff */
[----:B------:R-:W-:Y:S01]  /*0d50*/  LOP3.LUT R5, R5, 0xfffffe, RZ, 0xc0, !PT ;  /* 0x00fffffe05057812 */ /* 0x000fe200078ec0ff */
[----:B------:R-:W-:Y:S01]  /*0d60*/  IMAD.IADD R11, R6, 0x1, -R11 ;  /* 0x00000001060b7824 */ /* 0x000fe200078e0a0b */
[----:B------:R-:W-:Y:S02]  /*0d70*/  SHF.R.S32.HI R6, RZ, 0x4, R3 ;  /* 0x00000004ff067819 */ /* 0x000fe40000011403 */
[C---:B------:R-:W-:Y:S01]  /*0d80*/  LOP3.LUT R4, R3.reuse, 0xfffffff0, RZ, 0xc0, !PT ;  /* 0xfffffff003047812 */ /* 0x040fe200078ec0ff */
[----:B------:R-:W-:Y:S01]  /*0d90*/  IMAD R192, R10, 0x10, R11 ;  /* 0x000000100ac07824 */ /* 0x000fe200078e020b */
[----:B------:R-:W-:Y:S01]  /*0da0*/  LEA.HI R3, R3, R6, RZ, 0x1 ;  /* 0x0000000603037211 */ /* 0x000fe200078f08ff */
[----:B------:R-:W-:-:S02]  /*0db0*/  IMAD.IADD R5, R12, 0x1, -R5 ;  /* 0x000000010c057824 */ /* 0x000fc400078e0a05 */
[----:B------:R-:W-:Y:S01]  /*0dc0*/  IMAD.IADD R13, R15, 0x1, -R4 ;  /* 0x000000010f0d7824 */ /* 0x000fe200078e0a04 */
[----:B------:R-:W-:Y:S02]  /*0dd0*/  LOP3.LUT R3, R3, 0x1ffffffe, RZ, 0xc0, !PT ;  /* 0x1ffffffe03037812 */ /* 0x000fe400078ec0ff */
[----:B------:R-:W-:Y:S02]  /*0de0*/  LOP3.LUT R4, R9, 0x7ffffffc, RZ, 0xc0, !PT ;  /* 0x7ffffffc09047812 */ /* 0x000fe400078ec0ff */
[----:B------:R0:W-:Y:S01]  /*0df0*/  STL [R1+0x43c], R13 ;  /* 0x00043c0d01007387 */ /* 0x0001e20000100800 */
[----:B------:R-:W-:Y:S01]  /*0e00*/  IMAD.IADD R3, R6, 0x1, -R3 ;  /* 0x0000000106037824 */ /* 0x000fe200078e0a03 */
[CC--:B------:R-:W-:Y:S01]  /*0e10*/  LEA.HI R6, R0.reuse, R15.reuse, RZ, 0x3 ;  /* 0x0000000f00067211 */ /* 0x0c0fe200078f18ff */
[----:B------:R-:W-:Y:S01]  /*0e20*/  IMAD.IADD R4, R7, 0x1, -R4 ;  /* 0x0000000107047824 */ /* 0x000fe200078e0a04 */
[----:B------:R-:W-:Y:S02]  /*0e30*/  LEA.HI R0, R0, R15, RZ, 0x2 ;  /* 0x0000000f00007211 */ /* 0x000fe400078f10ff */
[----:B------:R-:W-:Y:S01]  /*0e40*/  SHF.R.S32.HI R222, RZ, 0x3, R6 ;  /* 0x00000003ffde7819 */ /* 0x000fe20000011406 */
[----:B------:R-:W-:Y:S01]  /*0e50*/  IMAD.SHL.U32 R4, R4, 0x2, RZ ;  /* 0x0000000204047824 */ /* 0x000fe200078e00ff */
[----:B------:R-:W-:Y:S01]  /*0e60*/  SHF.R.S32.HI R155, RZ, 0x2, R0 ;  /* 0x00000002ff9b7819 */ /* 0x000fe20000011400 */
[----:B0-----:R-:W-:Y:S01]  /*0e70*/  IMAD R13, R12, 0x100, R13 ;  /* 0x000001000c0d7824 */ /* 0x001fe200078e020d */
[----:B------:R-:W-:-:S02]  /*0e80*/  LOP3.LUT R6, R6, 0xfffffff8, RZ, 0xc0, !PT ;  /* 0xfffffff806067812 */ /* 0x000fc400078ec0ff */
[----:B------:R-:W-:Y:S01]  /*0e90*/  STL [R1+0x448], R4 ;  /* 0x0004480401007387 */ /* 0x000fe20000100800 */
[----:B------:R-:W-:Y:S02]  /*0ea0*/  VIADD R10, R155, 0x20 ;  /* 0x000000209b0a7836 */ /* 0x000fe40000000000 */
[----:B------:R-:W-:Y:S01]  /*0eb0*/  IMAD R13, R8, 0x10, R13 ;  /* 0x00000010080d7824 */ /* 0x000fe200078e020d */
[----:B------:R-:W-:Y:S01]  /*0ec0*/  SHF.R.S32.HI R8, RZ, 0x1f, R0 ;  /* 0x0000001fff087819 */ /* 0x000fe20000011400 */
[C---:B------:R-:W-:Y:S01]  /*0ed0*/  IMAD.IADD R14, R15.reuse, 0x1, -R6 ;  /* 0x000000010f0e7824 */ /* 0x040fe200078e0a06 */
[----:B------:R-:W-:Y:S01]  /*0ee0*/  LOP3.LUT R0, R0, 0xfffffffc, RZ, 0xc0, !PT ;  /* 0xfffffffc00007812 */ /* 0x000fe200078ec0ff */
[----:B------:R-:W-:Y:S01]  /*0ef0*/  IMAD.SHL.U32 R6, R10, 0x40, RZ ;  /* 0x000000400a067824 */ /* 0x000fe200078e00ff */
[----:B------:R-:W-:Y:S01]  /*0f00*/  SHF.R.S32.HI R7, RZ, 0x1f, R10 ;  /* 0x0000001fff077819 */ /* 0x000fe2000001140a */
[----:B------:R-:W-:Y:S01]  /*0f10*/  IMAD.SHL.U32 R217, R14, 0x8, RZ ;  /* 0x000000080ed97824 */ /* 0x000fe200078e00ff */
[----:B------:R0:W-:Y:S01]  /*0f20*/  STL [R1+0x428], R10 ;  /* 0x0004280a01007387 */ /* 0x0001e20000100800 */
[----:B------:R-:W-:Y:S01]  /*0f30*/  IMAD.IADD R9, R15, 0x1, -R0 ;  /* 0x000000010f097824 */ /* 0x000fe200078e0a00 */
[----:B------:R-:W-:Y:S01]  /*0f40*/  LOP3.LUT R6, R6, 0x1c0, RZ, 0xc0, !PT ;  /* 0x000001c006067812 */ /* 0x000fe200078ec0ff */
[----:B------:R-:W-:Y:S01]  /*0f50*/  VIADD R216, R217, 0x40 ;  /* 0x00000040d9d87836 */ /* 0x000fe20000000000 */
[----:B------:R-:W-:Y:S01]  /*0f60*/  LEA.HI R7, R7, R10, RZ, 0x3 ;  /* 0x0000000a07077211 */ /* 0x000fe200078f18ff */
[C---:B------:R-:W-:Y:S01]  /*0f70*/  IMAD.SHL.U32 R16, R9.reuse, 0x8, RZ ;  /* 0x0000000809107824 */ /* 0x040fe200078e00ff */
[C---:B------:R-:W-:Y:S01]  /*0f80*/  LEA.HI R0, R9.reuse, R9, RZ, 0x1 ;  /* 0x0000000909007211 */ /* 0x040fe200078f08ff */
[----:B------:R-:W-:Y:S01]  /*0f90*/  IMAD.SHL.U32 R152, R9, 0x4, RZ ;  /* 0x0000000409987824 */ /* 0x000fe200078e00ff */
[----:B------:R1:W-:Y:S01]  /*0fa0*/  STL [R1+0x418], R9 ;  /* 0x0004180901007387 */ /* 0x0003e20000100800 */
[----:B------:R-:W-:Y:S01]  /*0fb0*/  LEA.HI R8, R8, R155, RZ, 0x3 ;  /* 0x0000009b08087211 */ /* 0x000fe200078f18ff */
[----:B0-----:R-:W-:Y:S01]  /*0fc0*/  IMAD.SHL.U32 R10, R3, 0x8, RZ ;  /* 0x00000008030a7824 */ /* 0x001fe200078e00ff */
[----:B------:R-:W-:Y:S01]  /*0fd0*/  LOP3.LUT R0, R0, 0x1ffffffe, RZ, 0xc0, !PT ;  /* 0x1ffffffe00007812 */ /* 0x000fe200078ec0ff */
[----:B------:R0:W-:Y:S01]  /*0fe0*/  STL [R1+0x434], R6 ;  /* 0x0004340601007387 */ /* 0x0001e20000100800 */
[----:B------:R-:W-:Y:S01]  /*0ff0*/  VIADD R160, R152, 0x10 ;  /* 0x0000001098a07836 */ /* 0x000fe20000000000 */
[----:B------:R-:W-:Y:S01]  /*1000*/  LOP3.LUT R8, R8, 0xfffffff8, RZ, 0xc0, !PT ;  /* 0xfffffff808087812 */ /* 0x000fe200078ec0ff */
[----:B------:R-:W-:Y:S01]  /*1010*/  VIADD R188, R16, 0x40 ;  /* 0x0000004010bc7836 */ /* 0x000fe20000000000 */
[----:B------:R-:W-:Y:S01]  /*1020*/  STL [R1+0x42c], R14 ;  /* 0x00042c0e01007387 */ /* 0x000fe20000100800 */
[----:B------:R-:W-:Y:S01]  /*1030*/  IMAD.IADD R3, R9, 0x1, -R0 ;  /* 0x0000000109037824 */ /* 0x000fe200078e0a00 */
[----:B------:R-:W-:Y:S01]  /*1040*/  LOP3.LUT R0, R6, 0x38, R16, 0xf8, !PT ;  /* 0x0000003806007812 */ /* 0x000fe200078ef810 */
[----:B------:R-:W-:Y:S01]  /*1050*/  IMAD.SHL.U32 R7, R7, 0x40, RZ ;  /* 0x0000004007077824 */ /* 0x000fe200078e00ff */
[----:B-1----:R-:W-:Y:S01]  /*1060*/  SHF.R.U32.HI R9, RZ, 0x3, R6 ;  /* 0x00000003ff097819 */ /* 0x002fe20000011606 */
[----:B------:R-:W-:Y:S01]  /*1070*/  IMAD.IADD R158, R155, 0x1, -R8 ;  /* 0x000000019b9e7824 */ /* 0x000fe200078e0a08 */
[----:B0-----:R-:W-:Y:S01]  /*1080*/  SHF.R.S32.HI R6, RZ, 0x1f, R216 ;  /* 0x0000001fff067819 */ /* 0x001fe200000114d8 */
[----:B------:R-:W-:Y:S01]  /*1090*/  IMAD.SHL.U32 R8, R5, 0x100, RZ ;  /* 0x0000010005087824 */ /* 0x000fe200078e00ff */
[----:B------:R-:W-:Y:S01]  /*10a0*/  SHF.R.S32.HI R5, RZ, 0x1f, R188 ;  /* 0x0000001fff057819 */ /* 0x000fe200000114bc */
[----:B------:R-:W-:Y:S01]  /*10b0*/  STL [R1+0x44c], R10 ;  /* 0x00044c0a01007387 */ /* 0x000fe20000100800 */
[C---:B------:R-:W-:Y:S01]  /*10c0*/  VIADD R187, R16.reuse, 0x60 ;  /* 0x0000006010bb7836 */ /* 0x040fe20000000000 */
[----:B------:R-:W-:Y:S01]  /*10d0*/  SHF.R.S32.HI R17, RZ, 0x1f, R16 ;  /* 0x0000001fff117819 */ /* 0x000fe20000011410 */
[----:B------:R-:W-:Y:S01]  /*10e0*/  VIADD R186, R16, 0x80 ;  /* 0x0000008010ba7836 */ /* 0x000fe20000000000 */
[----:B------:R0:W-:Y:S01]  /*10f0*/  STL [R1+0x410], R6 ;  /* 0x0004100601007387 */ /* 0x0001e20000100800 */
[----:B------:R-:W-:Y:S01]  /*1100*/  SHF.L.U64.HI R196, R188, 0x1, R5 ;  /* 0x00000001bcc47819 */ /* 0x000fe20000010205 */
[C---:B------:R-:W-:Y:S01]  /*1110*/  VIADD R185, R16.reuse, 0xa0 ;  /* 0x000000a010b97836 */ /* 0x040fe20000000000 */
[----:B------:R-:W-:Y:S01]  /*1120*/  SHF.R.S32.HI R198, RZ, 0x1f, R187 ;  /* 0x0000001fffc67819 */ /* 0x000fe200000114bb */
[----:B------:R-:W-:Y:S01]  /*1130*/  STL [R1+0x438], R8 ;  /* 0x0004380801007387 */ /* 0x000fe20000100800 */
[C---:B------:R-:W-:Y:S01]  /*1140*/  VIADD R184, R16.reuse, 0xc0 ;  /* 0x000000c010b87836 */ /* 0x040fe20000000000 */
[----:B------:R-:W-:Y:S01]  /*1150*/  SHF.R.S32.HI R199, RZ, 0x1f, R186 ;  /* 0x0000001fffc77819 */ /* 0x000fe200000114ba */
[C---:B------:R-:W-:Y:S01]  /*1160*/  VIADD R183, R16.reuse, 0xe0 ;  /* 0x000000e010b77836 */ /* 0x040fe20000000000 */
[----:B------:R-:W-:Y:S01]  /*1170*/  STL [R1+0x440], R9 ;  /* 0x0004400901007387 */ /* 0x000fe20000100800 */
[C---:B------:R-:W-:Y:S01]  /*1180*/  VIADD R182, R16.reuse, 0x100 ;  /* 0x0000010010b67836 */ /* 0x040fe20000000000 */
[----:B0-----:R-:W-:Y:S01]  /*1190*/  SHF.R.S32.HI R6, RZ, 0x1f, R160 ;  /* 0x0000001fff067819 */ /* 0x001fe200000114a0 */
[C---:B------:R-:W-:Y:S01]  /*11a0*/  VIADD R181, R16.reuse, 0x120 ;  /* 0x0000012010b57836 */ /* 0x040fe20000000000 */
[----:B------:R-:W-:Y:S01]  /*11b0*/  SHF.R.S32.HI R200, RZ, 0x1f, R185 ;  /* 0x0000001fffc87819 */ /* 0x000fe200000114b9 */
[C---:B------:R-:W-:Y:S01]  /*11c0*/  VIADD R180, R16.reuse, 0x140 ;  /* 0x0000014010b47836 */ /* 0x040fe20000000000 */
[----:B------:R-:W-:Y:S01]  /*11d0*/  SHF.R.S32.HI R201, RZ, 0x1f, R184 ;  /* 0x0000001fffc97819 */ /* 0x000fe200000114b8 */
[----:B------:R0:W-:Y:S01]  /*11e0*/  STL [R1+0x424], R6 ;  /* 0x0004240601007387 */ /* 0x0001e20000100800 */
        /* <DEDUP_REMOVED lines=8> */
[C---:B------:R-:W-:Y:S01]  /*1270*/  VIADD R189, R16.reuse, 0x1e0 ;  /* 0x000001e010bd7836 */ /* 0x040fe20000000000 */
[----:B0-----:R-:W-:Y:S01]  /*1280*/  LOP3.LUT R6, R7, 0xfffffe00, RZ, 0xc0, !PT ;  /* 0xfffffe0007067812 */ /* 0x001fe200078ec0ff */
[----:B------:R-:W-:Y:S01]  /*1290*/  VIADD R18, R16, 0x20 ;  /* 0x0000002010127836 */ /* 0x000fe20000000000 */
[----:B------:R-:W-:Y:S01]  /*12a0*/  SHF.R.S32.HI R206, RZ, 0x1f, R163 ;  /* 0x0000001fffce7819 */ /* 0x000fe200000114a3 */
[C---:B------:R-:W-:Y:S01]  /*12b0*/  VIADD R215, R217.reuse, 0x80 ;  /* 0x00000080d9d77836 */ /* 0x040fe20000000000 */
[----:B------:R-:W-:Y:S01]  /*12c0*/  LOP3.LUT R5, R6, R0, R9, 0xf6, !PT ;  /* 0x0000000006057212 */ /* 0x000fe200078ef609 */
[----:B------:R-:W-:Y:S01]  /*12d0*/  STL [R1+0x444], R6 ;  /* 0x0004440601007387 */ /* 0x000fe20000100800 */
[C---:B------:R-:W-:Y:S01]  /*12e0*/  VIADD R214, R217.reuse, 0xc0 ;  /* 0x000000c0d9d67836 */ /* 0x040fe20000000000 */
[----:B------:R-:W-:Y:S01]  /*12f0*/  SHF.R.S32.HI R207, RZ, 0x1f, R162 ;  /* 0x0000001fffcf7819 */ /* 0x000fe200000114a2 */
[----:B------:R-:W-:Y:S01]  /*1300*/  VIADD R213, R217, 0x100 ;  /* 0x00000100d9d57836 */ /* 0x000fe20000000000 */
[----:B------:R-:W-:Y:S01]  /*1310*/  SHF.R.S32.HI R208, RZ, 0x1f, R161 ;  /* 0x0000001fffd07819 */ /* 0x000fe200000114a1 */
[----:B------:R-:W-:Y:S01]  /*1320*/  IMAD R0, R5, 0x2, R2 ;  /* 0x0000000205007824 */ /* 0x000fe200078e0202 */
[----:B------:R-:W-:Y:S01]  /*1330*/  SHF.R.S32.HI R209, RZ, 0x1f, R190 ;  /* 0x0000001fffd17819 */ /* 0x000fe200000114be */
[C---:B------:R-:W-:Y:S01]  /*1340*/  VIADD R212, R217.reuse, 0x140 ;  /* 0x00000140d9d47836 */ /* 0x040fe20000000000 */
[----:B------:R-:W-:Y:S01]  /*1350*/  SHF.R.S32.HI R210, RZ, 0x1f, R189 ;  /* 0x0000001fffd27819 */ /* 0x000fe200000114bd */
[C---:B------:R-:W-:Y:S01]  /*1360*/  VIADD R220, R217.reuse, 0x180 ;  /* 0x00000180d9dc7836 */ /* 0x040fe20000000000 */
[----:B------:R0:W-:Y:S01]  /*1370*/  STL [R1+0x430], R0 ;  /* 0x0004300001007387 */ /* 0x0001e20000100800 */
[----:B------:R-:W-:Y:S01]  /*1380*/  VIADD R219, R217, 0x1c0 ;  /* 0x000001c0d9db7836 */ /* 0x000fe20000000000 */
[----:B------:R-:W-:Y:S01]  /*1390*/  SHF.R.S32.HI R159, RZ, 0x1f, R18 ;  /* 0x0000001fff9f7819 */ /* 0x000fe20000011412 */
[----:B------:R-:W-:Y:S01]  /*13a0*/  IMAD.U32 R156, R13, 0x40, R10 ;  /* 0x000000400d9c7824 */ /* 0x000fe200078e000a */
[----:B------:R-:W-:Y:S01]  /*13b0*/  SHF.R.S32.HI R229, RZ, 0x1f, R215 ;  /* 0x0000001fffe57819 */ /* 0x000fe200000114d7 */
[----:B------:R-:W-:Y:S01]  /*13c0*/  IMAD.IADD R193, R4, 0x1, R8 ;  /* 0x0000000104c17824 */ /* 0x000fe200078e0208 */
[----:B------:R-:W-:Y:S01]  /*13d0*/  SHF.R.S32.HI R228, RZ, 0x1f, R214 ;  /* 0x0000001fffe47819 */ /* 0x000fe200000114d6 */
[----:B------:R-:W-:Y:S01]  /*13e0*/  IMAD.WIDE R156, R156, R157, UR44 ;  /* 0x0000002c9c9c7e25 */ /* 0x000fe2000f8e029d */
[----:B------:R-:W-:-:S02]  /*13f0*/  SHF.R.S32.HI R227, RZ, 0x1f, R213 ;  /* 0x0000001fffe37819 */ /* 0x000fc400000114d5 */
[----:B------:R-:W-:Y:S01]  /*1400*/  SHF.R.S32.HI R226, RZ, 0x1f, R212 ;  /* 0x0000001fffe27819 */ /* 0x000fe200000114d4 */
[----:B0-----:R-:W-:Y:S01]  /*1410*/  IMAD R0, R3, 0x8, R192 ;  /* 0x0000000803007824 */ /* 0x001fe200078e02c0 */
[----:B------:R-:W-:Y:S02]  /*1420*/  SHF.R.S32.HI R225, RZ, 0x1f, R220 ;  /* 0x0000001fffe17819 */ /* 0x000fe400000114dc */
[----:B------:R-:W-:Y:S02]  /*1430*/  SHF.R.S32.HI R224, RZ, 0x1f, R219 ;  /* 0x0000001fffe07819 */ /* 0x000fe400000114db */
[----:B------:R0:W-:Y:S01]  /*1440*/  STL [R1+0x450], R0 ;  /* 0x0004500001007387 */ /* 0x0001e20000100800 */
[----:B------:R-:W-:Y:S02]  /*1450*/  SHF.L.U64.HI R198, R187, 0x1, R198 ;  /* 0x00000001bbc67819 */ /* 0x000fe400000102c6 */
[----:B------:R-:W-:Y:S02]  /*1460*/  SHF.L.U64.HI R199, R186, 0x1, R199 ;  /* 0x00000001bac77819 */ /* 0x000fe400000102c7 */
[----:B------:R-:W-:-:S02]  /*1470*/  SHF.L.U64.HI R200, R185, 0x1, R200 ;  /* 0x00000001b9c87819 */ /* 0x000fc400000102c8 */
[----:B------:R-:W-:Y:S02]  /*1480*/  SHF.L.U64.HI R201, R184, 0x1, R201 ;  /* 0x00000001b8c97819 */ /* 0x000fe400000102c9 */
[----:B------:R-:W-:Y:S02]  /*1490*/  SHF.L.U64.HI R202, R183, 0x1, R202 ;  /* 0x00000001b7ca7819 */ /* 0x000fe400000102ca */
[----:B------:R-:W-:Y:S02]  /*14a0*/  SHF.L.U64.HI R203, R182, 0x1, R203 ;  /* 0x00000001b6cb7819 */ /* 0x000fe400000102cb */
[----:B------:R-:W-:Y:S02]  /*14b0*/  SHF.L.U64.HI R204, R181, 0x1, R204 ;  /* 0x00000001b5cc7819 */ /* 0x000fe400000102cc */
[----:B------:R-:W-:Y:S02]  /*14c0*/  SHF.L.U64.HI R205, R180, 0x1, R205 ;  /* 0x00000001b4cd7819 */ /* 0x000fe400000102cd */
[----:B------:R-:W-:-:S02]  /*14d0*/  SHF.L.U64.HI R206, R163, 0x1, R206 ;  /* 0x00000001a3ce7819 */ /* 0x000fc400000102ce */
[----:B------:R-:W-:Y:S02]  /*14e0*/  SHF.L.U64.HI R207, R162, 0x1, R207 ;  /* 0x00000001a2cf7819 */ /* 0x000fe400000102cf */
[----:B------:R-:W-:Y:S02]  /*14f0*/  SHF.L.U64.HI R208, R161, 0x1, R208 ;  /* 0x00000001a1d07819 */ /* 0x000fe400000102d0 */
[----:B------:R-:W-:Y:S02]  /*1500*/  SHF.L.U64.HI R209, R190, 0x1, R209 ;  /* 0x00000001bed17819 */ /* 0x000fe400000102d1 */
[----:B0-----:R-:W-:-:S07]  /*1510*/  SHF.L.U64.HI R210, R189, 0x1, R210 ;  /* 0x00000001bdd27819 */ /* 0x001fce00000102d2 */
.L_x_6901:
[----:B------:R-:W-:Y:S01]  /*1520*/  ULDC.64 UR4, c[0x0][0xb20] ;  /* 0x0002c80000047ab9 */ /* 0x000fe20000000a00 */
[----:B0123--:R-:W0:Y:S01]  /*1530*/  LDC.64 R6, c[0x0][0xb00] ;  /* 0x0002c000ff067b82 */ /* 0x00fe220000000a00 */
[----:B------:R-:W-:Y:S01]  /*1540*/  ISETP.NE.U32.AND P0, PT, RZ, UR4, PT ;  /* 0x00000004ff007c0c */ /* 0x000fe2000bf05070 */
[----:B------:R-:W-:Y:S01]  /*1550*/  IMAD.MOV.U32 R3, RZ, RZ, RZ ;  /* 0x000000ffff037224 */ /* 0x000fe200078e00ff */
[----:B------:R-:W-:Y:S01]  /*1560*/  ULDC.64 UR6, c[0x0][0xb18] ;  /* 0x0002c60000067ab9 */ /* 0x000fe20000000a00 */
[----:B----4-:R-:W-:Y:S01]  /*1570*/  IMAD.MOV.U32 R27, RZ, RZ, RZ ;  /* 0x000000ffff1b7224 */ /* 0x010fe200078e00ff */
        /* <DEDUP_REMOVED lines=39> */
.L_x_6681:
[----:B------:R-:W-:Y:S02]  /*17f0*/  IMAD.U32 R38, RZ, RZ, UR5 ;  /* 0x00000005ff267e24 */ /* 0x000fe4000f8e00ff */
[----:B------:R-:W-:Y:S01]  /*1800*/  IMAD.U32 R26, RZ, RZ, UR4 ;  /* 0x00000004ff1a7e24 */ /* 0x000fe2000f8e00ff */
[----:B------:R-:W-:Y:S06]  /*1810*/  @!P2 BRA `(.L_x_6682) ;  /* 0x000000000010a947 */ /* 0x000fec0003800000 */
[----:B------:R-:W0:Y:S02]  /*1820*/  LDC.64 R4, c[0x0][0xb18] ;  /* 0x0002c600ff047b82 */ /* 0x000e240000000a00 */
[----:B0-----:R-:W-:-:S05]  /*1830*/  IMAD.WIDE R4, R115, 0x4, R4 ;  /* 0x0000000473047825 */ /* 0x001fca00078e0204 */
[----:B------:R0:W5:Y:S01]  /*1840*/  LDG.E R26, desc[UR46][R4.64] ;  /* 0x0000002e041a7981 */ /* 0x000162000c1e1900 */
[----:B------:R-:W-:Y:S05]  /*1850*/  BRA `(.L_x_6683) ;  /* 0x0000000000107947 */ /* 0x000fea0003800000 */
.L_x_6682:
[----:B------:R-:W-:Y:S05]  /*1860*/  @!P3 BRA `(.L_x_6683) ;  /* 0x00000000000cb947 */ /* 0x000fea0003800000 */
[----:B------:R-:W2:Y:S04]  /*1870*/  LDG.E R5, desc[UR46][R10.64] ;  /* 0x0000002e0a057981 */ /* 0x000ea8000c1e1900 */
[----:B------:R-:W2:Y:S02]  /*1880*/  LDG.E R26, desc[UR46][R10.64+0x4] ;  /* 0x0000042e0a1a7981 */ /* 0x000ea4000c1e1900 */
[----:B--2---:R-:W-:-:S07]  /*1890*/  IMAD.IADD R26, R26, 0x1, -R5 ;  /* 0x000000011a1a7824 */ /* 0x004fce00078e0a05 */
.L_x_6683:
        /* <DEDUP_REMOVED lines=11> */
[----:B------:R-:W3:Y:S01]  /*1950*/  @P0 LDG.E R11, desc[UR46][R6.64+0x4] ;  /* 0x0000042e060b0981 */ /* 0x000ee2000c1e1900 */
[----:B-----5:R-:W-:Y:S02]  /*1960*/  IMAD.MOV.U32 R36, RZ, RZ, R26 ;  /* 0x000000ffff247224 */ /* 0x020fe400078e001a */
[----:B--2---:R-:W-:-:S05]  /*1970*/  @P1 IMAD.WIDE R8, R115, 0x4, R8 ;  /* 0x0000000473081825 */ /* 0x004fca00078e0208 */
[----:B------:R1:W5:Y:S01]  /*1980*/  @P1 LDG.E R36, desc[UR46][R8.64] ;  /* 0x0000002e08241981 */ /* 0x000362000c1e1900 */
[----:B0-----:R-:W-:Y:S01]  /*1990*/  ISETP.NE.AND P1, PT, R4, 0x1, PT ;  /* 0x000000010400780c */ /* 0x001fe20003f25270 */
[----:B------:R-:W-:Y:S01]  /*19a0*/  IMAD.SHL.U32 R195, R113, 0x40, RZ ;  /* 0x0000004071c37824 */ /* 0x000fe200078e00ff */
[----:B------:R-:W0:Y:S11]  /*19b0*/  LDC.64 R4, c[0x0][0xad8] ;  /* 0x0002b600ff047b82 */ /* 0x000e360000000a00 */
[----:B------:R-:W2:Y:S08]  /*19c0*/  @P1 LDC R13, c[0x0][0x44c] ;  /* 0x00011300ff0d1b82 */ /* 0x000eb00000000800 */
[----:B------:R-:W4:Y:S01]  /*19d0*/  @P1 LDC R10, c[0x0][0x450] ;  /* 0x00011400ff0a1b82 */ /* 0x000f220000000800 */
[----:B0-----:R-:W-:Y:S01]  /*19e0*/  ISETP.GE.AND P2, PT, R5, 0x1, PT ;  /* 0x000000010500780c */ /* 0x001fe20003f46270 */
[----:B---3--:R-:W-:-:S02]  /*19f0*/  @P0 IMAD.IADD R38, R11, 0x1, -R0 ;  /* 0x000000010b260824 */ /* 0x008fc400078e0a00 */
[----:B------:R-:W-:Y:S02]  /*1a00*/  IMAD.IADD R11, R26, 0x1, -R3 ;  /* 0x000000011a0b7824 */ /* 0x000fe400078e0a03 */
[----:B------:R-:W-:Y:S02]  /*1a10*/  VIADD R0, R195, 0x3f ;  /* 0x0000003fc3007836 */ /* 0x000fe40000000000 */
[----:B------:R-:W-:Y:S02]  /*1a20*/  IMAD.IADD R25, R11, 0x1, R38 ;  /* 0x000000010b197824 */ /* 0x000fe400078e0226 */
[----:B--2---:R-:W-:-:S03]  /*1a30*/  @P1 IMAD.HI.U32 R3, R0, R13, RZ ;  /* 0x0000000d00031227 */ /* 0x004fc600078e00ff */
[C---:B------:R-:W-:Y:S01]  /*1a40*/  IADD3 R211, R25.reuse, 0x1, -R24 ;  /* 0x0000000119d37810 */ /* 0x040fe20007ffe818 */
[----:B------:R-:W-:Y:S01]  /*1a50*/  IMAD.MOV.U32 R6, RZ, RZ, R0 ;  /* 0x000000ffff067224 */ /* 0x000fe200078e0000 */
[----:B----4-:R-:W-:Y:S01]  /*1a60*/  @P1 SHF.R.U32.HI R6, RZ, R10, R3 ;  /* 0x0000000aff061219 */ /* 0x010fe20000011603 */
[----:B------:R-:W-:-:S04]  /*1a70*/  VIADD R0, R25, 0x3f ;  /* 0x0000003f19007836 */ /* 0x000fc80000000000 */
[----:B-1----:R-:W-:Y:S01]  /*1a80*/  IMAD.IADD R9, R211, 0x1, R6 ;  /* 0x00000001d3097824 */ /* 0x002fe200078e0206 */
[----:B------:R-:W-:-:S03]  /*1a90*/  SHF.R.S32.HI R3, RZ, 0x1f, R0 ;  /* 0x0000001fff037819 */ /* 0x000fc60000011400 */
[----:B------:R-:W-:Y:S01]  /*1aa0*/  IMAD.IADD R4, R9, 0x1, R4 ;  /* 0x0000000109047824 */ /* 0x000fe200078e0204 */
[----:B------:R-:W-:-:S04]  /*1ab0*/  LEA.HI R3, R3, R0, RZ, 0x6 ;  /* 0x0000000003037211 */ /* 0x000fc800078f30ff */
        /* <DEDUP_REMOVED lines=13> */
.L_x_6686:
[----:B------:R-:W-:-:S13]  /*1b90*/  ISETP.NE.AND P0, PT, R5, 0x1, PT ;  /* 0x000000010500780c */ /* 0x000fda0003f05270 */
[----:B------:R-:W0:Y:S02]  /*1ba0*/  @P0 LDC.64 R6, c[0x0][0xae0] ;  /* 0x0002b800ff060b82 */ /* 0x000e240000000a00 */
[----:B0-----:R-:W-:-:S05]  /*1bb0*/  @P0 IMAD.HI.U32 R6, R0, R6, RZ ;  /* 0x0000000600060227 */ /* 0x001fca00078e00ff */
[----:B------:R-:W-:-:S07]  /*1bc0*/  @P0 SHF.R.U32.HI R0, RZ, R7, R6 ;  /* 0x00000007ff000219 */ /* 0x000fce0000011606 */
.L_x_6687:
[----:B------:R-:W-:Y:S05]  /*1bd0*/  BSYNC B0 ;  /* 0x0000000000007941 */ /* 0x000fea0003800000 */
.L_x_6685:
[----:B------:R-:W-:-:S05]  /*1be0*/  IMAD R3, R0, R5, R5 ;  /* 0x0000000500037224 */ /* 0x000fca00078e0205 */
[----:B------:R-:W-:-:S07]  /*1bf0*/  VIMNMX R4, R4, R3, PT ;  /* 0x0000000304047248 */ /* 0x000fce0003fe0100 */
.L_x_6684:
[----:B------:R-:W0:Y:S01]  /*1c00*/  @P1 LDC R0, c[0x0][0x44c] ;  /* 0x00011300ff001b82 */ /* 0x000e220000000800 */
[----:B------:R-:W-:Y:S01]  /*1c10*/  IMAD.IADD R191, R25, 0x1, -R24 ;  /* 0x0000000119bf7824 */ /* 0x000fe200078e0a18 */
[----:B------:R-:W-:-:S06]  /*1c20*/  ULDC UR4, c[0x0][0xad4] ;  /* 0x0002b50000047ab9 */ /* 0x000fcc0000000800 */
[----:B------:R-:W1:Y:S01]  /*1c30*/  @P1 LDC R6, c[0x0][0x450] ;  /* 0x00011400ff061b82 */ /* 0x000e620000000800 */
[----:B0-----:R-:W-:-:S04]  /*1c40*/  @P1 IMAD.HI.U32 R3, R195, R0, RZ ;  /* 0x00000000c3031227 */ /* 0x001fc800078e00ff */
[----:B------:R-:W-:Y:S01]  /*1c50*/  IMAD.MOV.U32 R0, RZ, RZ, R195 ;  /* 0x000000ffff007224 */ /* 0x000fe200078e00c3 */
        /* <DEDUP_REMOVED lines=14> */
.L_x_6690:
[----:B------:R-:W-:-:S13]  /*1d40*/  ISETP.NE.AND P0, PT, R5, 0x1, PT ;  /* 0x000000010500780c */ /* 0x000fda0003f05270 */
[----:B------:R-:W0:Y:S02]  /*1d50*/  @P0 LDC.64 R6, c[0x0][0xae0] ;  /* 0x0002b800ff060b82 */ /* 0x000e240000000a00 */
[----:B0-----:R-:W-:-:S05]  /*1d60*/  @P0 IMAD.HI.U32 R6, R0, R6, RZ ;  /* 0x0000000600060227 */ /* 0x001fca00078e00ff */
[----:B------:R-:W-:-:S07]  /*1d70*/  @P0 SHF.R.U32.HI R0, RZ, R7, R6 ;  /* 0x00000007ff000219 */ /* 0x000fce0000011606 */
.L_x_6691:
[----:B------:R-:W-:Y:S05]  /*1d80*/  BSYNC B0 ;  /* 0x0000000000007941 */ /* 0x000fea0003800000 */
.L_x_6689:
[----:B------:R-:W-:-:S05]  /*1d90*/  IMAD R0, R0, R5, RZ ;  /* 0x0000000500007224 */ /* 0x000fca00078e02ff */
[----:B------:R-:W-:-:S07]  /*1da0*/  VIMNMX R3, R3, R0, !PT ;  /* 0x0000000003037248 */ /* 0x000fce0007fe0100 */
.L_x_6688:
[----:B------:R-:W-:Y:S01]  /*1db0*/  VIADD R4, R4, 0x3f ;  /* 0x0000003f04047836 */ /* 0x000fe20000000000 */
[----:B------:R-:W-:-:S04]  /*1dc0*/  SHF.R.S32.HI R0, RZ, 0x1f, R3 ;  /* 0x0000001fff007819 */ /* 0x000fc80000011403 */
[----:B------:R-:W-:Y:S02]  /*1dd0*/  SHF.R.S32.HI R5, RZ, 0x1f, R4 ;  /* 0x0000001fff057819 */ /* 0x000fe40000011404 */
[----:B------:R-:W-:Y:S02]  /*1de0*/  LEA.HI R0, R0, R3, RZ, 0x6 ;  /* 0x0000000300007211 */ /* 0x000fe400078f30ff */
[----:B------:R-:W-:Y:S02]  /*1df0*/  LEA.HI R5, R5, R4, RZ, 0x6 ;  /* 0x0000000405057211 */ /* 0x000fe400078f30ff */
[----:B------:R-:W-:Y:S02]  /*1e00*/  SHF.R.S32.HI R3, RZ, 0x6, R0 ;  /* 0x00000006ff037819 */ /* 0x000fe40000011400 */
[----:B------:R-:W-:Y:S02]  /*1e10*/  SHF.R.S32.HI R0, RZ, 0x6, R5 ;  /* 0x00000006ff007819 */ /* 0x000fe40000011405 */
[----:B------:R-:W-:-:S02]  /*1e20*/  VIMNMX R3, RZ, R3, !PT ;  /* 0x00000003ff037248 */ /* 0x000fc40007fe0100 */
        /* <DEDUP_REMOVED lines=11> */
[----:B------:R-:W-:Y:S02]  /*1ee0*/  @P0 SHF.R.S32.HI R22, RZ, 0x6, R3 ;  /* 0x00000006ff160819 */ /* 0x000fe40000011403 */
        /* <DEDUP_REMOVED lines=23> */
.L_x_6694:
[----:B------:R-:W-:Y:S05]  /*2060*/  BSYNC B6 ;  /* 0x0000000000067941 */ /* 0x000fea0003800000 */
.L_x_6693:
        /* <DEDUP_REMOVED lines=20> */
.L_x_6696:
[----:B------:R-:W-:Y:S05]  /*21b0*/  BSYNC B6 ;  /* 0x0000000000067941 */ /* 0x000fea0003800000 */
.L_x_6695:
[----:B------:R-:W-:Y:S01]  /*21c0*/  ULDC.64 UR4, c[0x0][0xaf0] ;  /* 0x0002bc0000047ab9 */ /* 0x000fe20000000a00 */
[----:B------:R-:W-:Y:S01]  /*21d0*/  IMAD.MOV.U32 R0, RZ, RZ, R115 ;  /* 0x000000ffff007224 */ /* 0x000fe200078e0073 */
[----:B------:R-:W-:Y:S01]  /*21e0*/  ISETP.NE.U32.AND P0, PT, RZ, UR4, PT ;  /* 0x00000004ff007c0c */ /* 0x000fe2000bf05070 */
[----:B------:R-:W2:Y:S01]  /*21f0*/  LDL R28, [R1+0x418] ;  /* 0x00041800011c7983 */ /* 0x000ea20000100800 */
[----:B------:R-:W0:Y:S02]  /*2200*/  LDC R49, c[0x0][0x3f4] ;  /* 0x0000fd00ff317b82 */ /* 0x000e240000000800 */
[----:B------:R-:W-:-:S06]  /*2210*/  ISETP.NE.AND.EX P0, PT, RZ, UR5, PT, P0 ;  /* 0x00000005ff007c0c */ /* 0x000fcc000bf05300 */
[----:B------:R-:W1:Y:S01]  /*2220*/  LDC.64 R42, c[0x0][0x408] ;  /* 0x00010200ff2a7b82 */ /* 0x000e620000000a00 */
[----:B------:R-:W3:Y:S01]  /*2230*/  S2R R29, SR_TID.X ;  /* 0x00000000001d7919 */ /* 0x000ee20000002100 */
[----:B------:R-:W-:Y:S01]  /*2240*/  SHF.R.S32.HI R9, RZ, 0x1f, R155 ;  /* 0x0000001fff097819 */ /* 0x000fe2000001149b */
[----:B------:R-:W-:-:S05]  /*2250*/  ULDC.64 UR4, c[0x0][0x3f8] ;  /* 0x0000fe0000047ab9 */ /* 0x000fca0000000a00 */
[----:B------:R-:W4:Y:S02]  /*2260*/  @P0 LDC.64 R4, c[0x0][0xaf0] ;  /* 0x0002bc00ff040b82 */ /* 0x000f240000000a00 */
[----:B----4-:R-:W-:-:S05]  /*2270*/  @P0 IMAD.WIDE R4, R115, 0x4, R4 ;  /* 0x0000000473040825 */ /* 0x010fca00078e0204 */
[----:B------:R4:W2:Y:S01]  /*2280*/  @P0 LDG.E R0, desc[UR46][R4.64] ;  /* 0x0000002e04000981 */ /* 0x0008a2000c1e1900 */
[----:B------:R-:W-:Y:S01]  /*2290*/  SHF.R.S32.HI R153, RZ, 0x1f, R152 ;  /* 0x0000001fff997819 */ /* 0x000fe20000011498 */
[C---:B------:R-:W-:Y:S01]  /*22a0*/  IMAD R6, R9.reuse, UR4, RZ ;  /* 0x0000000409067c24 */ /* 0x040fe2000f8e02ff */
[----:B0-----:R-:W-:Y:S01]  /*22b0*/  ISETP.GE.AND P1, PT, R16, R49, PT ;  /* 0x000000311000720c */ /* 0x001fe20003f26270 */
[----:B-1----:R-:W-:Y:S01]  /*22c0*/  IMAD R10, R9, R42, RZ ;  /* 0x0000002a090a7224 */ /* 0x002fe200078e02ff */
[----:B------:R-:W-:Y:S01]  /*22d0*/  SHF.L.U64.HI R41, R42, 0x6, R43 ;  /* 0x000000062a297819 */ /* 0x000fe2000001022b */
[----:B------:R-:W-:Y:S01]  /*22e0*/  IMAD R15, R155, UR5, R6 ;  /* 0x000000059b0f7c24 */ /* 0x000fe2000f8e0206 */
[----:B------:R-:W-:Y:S01]  /*22f0*/  SEL R13, R49, RZ, P1 ;  /* 0x000000ff310d7207 */ /* 0x000fe20000800000 */
[C---:B------:R-:W-:Y:S01]  /*2300*/  IMAD.WIDE.U32 R6, R155.reuse, UR4, R152 ;  /* 0x000000049b067c25 */ /* 0x040fe2000f8e0098 */
[----:B---3--:R-:W-:Y:S02]  /*2310*/  SHF.R.U32.HI R29, RZ, 0x7, R29 ;  /* 0x00000007ff1d7819 */ /* 0x008fe4000001161d */
[----:B------:R-:W-:Y:S01]  /*2320*/  SHF.R.S32.HI R45, RZ, 0x1f, R114 ;  /* 0x0000001fff2d7819 */ /* 0x000fe20000011472 */
[----:B------:R-:W-:-:S04]  /*2330*/  IMAD.WIDE.U32 R8, R155, UR4, R16 ;  /* 0x000000049b087c25 */ /* 0x000fc8000f8e0010 */
[----:B------:R-:W-:Y:S02]  /*2340*/  IMAD.IADD R7, R7, 0x1, R15 ;  /* 0x0000000107077824 */ /* 0x000fe400078e020f */
[----:B------:R-:W-:Y:S02]  /*2350*/  IMAD R21, R155, R43, R10 ;  /* 0x0000002b9b157224 */ /* 0x000fe400078e020a */
[----:B------:R-:W-:Y:S01]  /*2360*/  IMAD.IADD R9, R15, 0x1, R9 ;  /* 0x000000010f097824 */ /* 0x000fe200078e0209 */
[----:B-----5:R-:W-:Y:S01]  /*2370*/  SHF.R.S32.HI R15, RZ, 0x1f, R36 ;  /* 0x0000001fff0f7819 */ /* 0x020fe20000011424 */
[----:B------:R-:W-:Y:S02]  /*2380*/  IMAD.IADD R13, R16, 0x1, R13 ;  /* 0x00000001100d7824 */ /* 0x000fe400078e020d */
[----:B----4-:R-:W-:-:S03]  /*2390*/  IMAD.WIDE.U32 R4, R155, R42, R152 ;  /* 0x0000002a9b047225 */ /* 0x010fc600078e0098 */
[----:B------:R-:W-:Y:S01]  /*23a0*/  SHF.R.S32.HI R40, RZ, 0x1f, R13 ;  /* 0x0000001fff287819 */ /* 0x000fe2000001140d */
[----:B------:R-:W-:-:S03]  /*23b0*/  IMAD.WIDE.U32 R10, R155, R42, R16 ;  /* 0x0000002a9b0a7225 */ /* 0x000fc600078e0010 */
[----:B------:R-:W-:Y:S01]  /*23c0*/  LEA.HI R40, R40, R13, RZ, 0x3 ;  /* 0x0000000d28287211 */ /* 0x000fe200078f18ff */
[----:B------:R-:W-:Y:S02]  /*23d0*/  IMAD.SHL.U32 R44, R158, 0x40, RZ ;  /* 0x000000409e2c7824 */ /* 0x000fe400078e00ff */
[----:B------:R-:W-:Y:S01]  /*23e0*/  IMAD.IADD R5, R5, 0x1, R21 ;  /* 0x0000000105057824 */ /* 0x000fe200078e0215 */
[----:B------:R-:W-:Y:S01]  /*23f0*/  LOP3.LUT R54, R40, 0xfffffff8, RZ, 0xc0, !PT ;  /* 0xfffffff828367812 */ /* 0x000fe200078ec0ff */
[----:B------:R-:W-:Y:S01]  /*2400*/  IMAD.IADD R11, R21, 0x1, R11 ;  /* 0x00000001150b7824 */ /* 0x000fe200078e020b */
[----:B------:R-:W-:Y:S01]  /*2410*/  LOP3.LUT R44, R44, 0x1c0, RZ, 0xc0, !PT ;  /* 0x000001c02c2c7812 */ /* 0x000fe200078ec0ff */
[C---:B------:R-:W-:Y:S01]  /*2420*/  IMAD R21, R15.reuse, UR4, RZ ;  /* 0x000000040f157c24 */ /* 0x040fe2000f8e02ff */
[----:B------:R-:W-:Y:S01]  /*2430*/  SHF.R.S32.HI R60, RZ, 0x1f, R54 ;  /* 0x0000001fff3c7819 */ /* 0x000fe20000011436 */
[----:B------:R-:W-:Y:S01]  /*2440*/  IMAD R15, R15, R42, RZ ;  /* 0x0000002a0f0f7224 */ /* 0x000fe200078e02ff */
[----:B------:R-:W-:Y:S01]  /*2450*/  SHF.R.U32.HI R48, RZ, 0x3, R44 ;  /* 0x00000003ff307819 */ /* 0x000fe2000001162c */
[----:B------:R-:W-:Y:S01]  /*2460*/  IMAD.IADD R3, R27, 0x1, R26 ;  /* 0x000000011b037824 */ /* 0x000fe200078e021a */
[----:B------:R-:W-:Y:S01]  /*2470*/  LOP3.LUT R50, R44, 0x18, R16, 0xf8, !PT ;  /* 0x000000182c327812 */ /* 0x000fe200078ef810 */
[----:B------:R-:W-:Y:S01]  /*2480*/  IMAD R15, R36, R43, R15 ;  /* 0x0000002b240f7224 */ /* 0x000fe200078e020f */
[----:B------:R-:W-:Y:S01]  /*2490*/  LOP3.LUT R59, R44, 0x38, R40, 0xf8, !PT ;  /* 0x000000382c3b7812 */ /* 0x000fe200078ef828 */
[----:B------:R-:W-:-:S02]  /*24a0*/  IMAD R13, R36, UR5, R21 ;  /* 0x00000005240d7c24 */ /* 0x000fc4000f8e0215 */
[----:B------:R-:W-:Y:S02]  /*24b0*/  IMAD.SHL.U32 R43, R223, 0x200, RZ ;  /* 0x00000200df2b7824 */ /* 0x000fe400078e00ff */
[----:B------:R-:W-:-:S03]  /*24c0*/  IMAD.WIDE.U32 R20, R36, UR4, R6 ;  /* 0x0000000424147c25 */ /* 0x000fc6000f8e0006 */
[C---:B------:R-:W-:Y:S01]  /*24d0*/  LOP3.LUT R50, R43.reuse, R50, R48, 0xf6, !PT ;  /* 0x000000322b327212 */ /* 0x040fe200078ef630 */
[C---:B------:R-:W-:Y:S01]  /*24e0*/  IMAD.WIDE.U32 R26, R36.reuse, UR4, R8 ;  /* 0x00000004241a7c25 */ /* 0x040fe2000f8e0008 */
[----:B------:R-:W-:Y:S01]  /*24f0*/  ULDC UR4, c[0x0][0x2f4] ;  /* 0x0000bd0000047ab9 */ /* 0x000fe20000000800 */
[----:B------:R-:W-:Y:S02]  /*2500*/  LOP3.LUT R59, R43, R59, R48, 0xf6, !PT ;  /* 0x0000003b2b3b7212 */ /* 0x000fe400078ef630 */
[-C--:B------:R-:W-:Y:S01]  /*2510*/  IMAD.WIDE.U32 R32, R36, R42.reuse, R4 ;  /* 0x0000002a24207225 */ /* 0x080fe200078e0004 */
[----:B------:R-:W-:Y:S02]  /*2520*/  ISETP.GE.AND P2, PT, R16, UR4, PT ;  /* 0x0000000410007c0c */ /* 0x000fe4000bf46270 */
[----:B------:R-:W-:Y:S01]  /*2530*/  ISETP.GE.AND P3, PT, R18, UR4, PT ;  /* 0x0000000412007c0c */ /* 0x000fe2000bf66270 */
[----:B------:R-:W-:-:S04]  /*2540*/  IMAD.WIDE.U32 R34, R36, R42, R10 ;  /* 0x0000002a24227225 */ /* 0x000fc800078e000a */
[----:B------:R-:W-:Y:S02]  /*2550*/  IMAD.SHL.U32 R42, R42, 0x40, RZ ;  /* 0x000000402a2a7824 */ /* 0x000fe400078e00ff */
[----:B------:R-:W-:Y:S02]  /*2560*/  VIADD R46, R29, 0x8 ;  /* 0x000000081d2e7836 */ /* 0x000fe40000000000 */
[----:B------:R-:W-:Y:S02]  /*2570*/  IMAD.SHL.U32 R49, R49, 0x2, RZ ;  /* 0x0000000231317824 */ /* 0x000fe400078e00ff */
[----:B------:R-:W-:Y:S02]  /*2580*/  IMAD.IADD R51, R21, 0x1, R13 ;  /* 0x0000000115337824 */ /* 0x000fe400078e020d */
[----:B------:R-:W-:Y:S02]  /*2590*/  IMAD.IADD R52, R13, 0x1, R27 ;  /* 0x000000010d347824 */ /* 0x000fe400078e021b */
[----:B------:R-:W-:-:S02]  /*25a0*/  IMAD.IADD R55, R33, 0x1, R15 ;  /* 0x0000000121377824 */ /* 0x000fc400078e020f */
[----:B------:R-:W-:Y:S02]  /*25b0*/  IMAD.IADD R58, R15, 0x1, R35 ;  /* 0x000000010f3a7824 */ /* 0x000fe400078e0223 */
[----:B--2---:R-:W-:Y:S01]  /*25c0*/  IMAD R47, R28, 0x40, R155 ;  /* 0x000000401c2f7824 */ /* 0x004fe200078e029b */
[----:B------:R-:W-:-:S07]  /*25d0*/  SHF.R.S32.HI R53, RZ, 0x1f, R0 ;  /* 0x0000001fff357819 */ /* 0x000fce0000011400 */
.L_x_6728:
        /* <DEDUP_REMOVED lines=26> */
[----:B------:R-:W-:Y:S05]  /*2780*/  YIELD ;  /* 0x0000000000007946 */ /* 0x000fea0003800000 */
[----:B------:R-:W-:Y:S01]  /*2790*/  IMAD.SHL.U32 R69, R19, 0x1000, RZ ;  /* 0x0000100013457824 */ /* 0x000fe200078e00ff */
[----:B------:R-:W-:Y:S01]  /*27a0*/  BSSY B0, `(.L_x_6697) ;  /* 0x00001be000007945 */ /* 0x000fe20003800000 */
[----:B------:R-:W-:Y:S01]  /*27b0*/  IMAD R64, R64, R7, R12 ;  /* 0x0000000740407224 */ /* 0x000fe200078e020c */
[----:B------:R-:W-:Y:S01]  /*27c0*/  ISETP.GT.AND P4, PT, R22, R37, PT ;  /* 0x000000251600720c */ /* 0x000fe20003f84270 */
[----:B------:R-:W-:-:S04]  /*27d0*/  IMAD.IADD R7, R50, 0x1, R69 ;  /* 0x0000000132077824 */ /* 0x000fc800078e0245 */
[----:B------:R-:W-:Y:S01]  /*27e0*/  IMAD R72, R7, 0x2, R2 ;  /* 0x0000000207487824 */ /* 0x000fe200078e0202 */
[----:B0-----:R-:W-:Y:S07]  /*27f0*/  @!P0 BRA `(.L_x_6698) ;  /* 0x0000001800088947 */ /* 0x001fee0003800000 */
[----:B------:R-:W-:Y:S01]  /*2800*/  SHF.R.S32.HI R66, RZ, 0x1f, R64 ;  /* 0x0000001fff427819 */ /* 0x000fe20000011440 */
[----:B------:R-:W-:Y:S01]  /*2810*/  ULDC.64 UR4, c[0x0][0x300] ;  /* 0x0000c00000047ab9 */ /* 0x000fe20000000a00 */
[----:B-----5:R-:W-:Y:S01]  /*2820*/  SHF.R.S32.HI R63, RZ, 0x1f, R62 ;  /* 0x0000001fff3f7819 */ /* 0x020fe2000001143e */
[----:B------:R-:W-:Y:S01]  /*2830*/  IMAD.WIDE.U32 R4, R64, UR4, RZ ;  /* 0x0000000440047c25 */ /* 0x000fe2000f8e00ff */
[----:B------:R-:W-:Y:S01]  /*2840*/  SHF.R.S32.HI R11, RZ, 0x1f, R22 ;  /* 0x0000001fff0b7819 */ /* 0x000fe20000011416 */
[----:B------:R-:W-:Y:S02]  /*2850*/  ULDC.64 UR6, c[0x0][0x3f8] ;  /* 0x0000fe0000067ab9 */ /* 0x000fe40000000a00 */
[----:B------:R-:W-:-:S04]  /*2860*/  IMAD R7, R66, UR4, RZ ;  /* 0x0000000442077c24 */ /* 0x000fc8000f8e02ff */
        /* <DEDUP_REMOVED lines=9> */
[----:B------:R-:W-:Y:S02]  /*2900*/  IMAD R65, R114, UR5, R7 ;  /* 0x0000000572417c24 */ /* 0x000fe4000f8e0207 */
[----:B------:R-:W-:Y:S02]  /*2910*/  IMAD R9, R11, UR6, RZ ;  /* 0x000000060b097c24 */ /* 0x000fe4000f8e02ff */
[----:B------:R-:W-:Y:S01]  /*2920*/  IMAD.WIDE.U32 R6, R22, UR6, RZ ;  /* 0x0000000616067c25 */ /* 0x000fe2000f8e00ff */
[----:B------:R-:W-:Y:S02]  /*2930*/  ULDC.U8 UR6, c[0x0][0x410] ;  /* 0x0001040000067ab9 */ /* 0x000fe40000000000 */
[----:B------:R-:W-:Y:S01]  /*2940*/  ISETP.NE.AND P0, PT, RZ, UR6, PT ;  /* 0x00000006ff007c0c */ /* 0x000fe2000bf05270 */
[----:B------:R-:W-:Y:S01]  /*2950*/  IMAD.WIDE.U32 R4, R114, UR4, R4 ;  /* 0x0000000472047c25 */ /* 0x000fe2000f8e0004 */
[----:B------:R-:W-:-:S03]  /*2960*/  ULDC.64 UR4, c[0x0][0x2e8] ;  /* 0x0000ba0000047ab9 */ /* 0x000fc60000000a00 */
[----:B------:R-:W-:Y:S01]  /*2970*/  IMAD R9, R22, UR7, R9 ;  /* 0x0000000716097c24 */ /* 0x000fe2000f8e0209 */
[----:B------:R-:W-:Y:S01]  /*2980*/  LEA R67, P5, R4, UR4, 0x1 ;  /* 0x0000000404437c11 */ /* 0x000fe2000f8a08ff */
[----:B------:R-:W-:Y:S02]  /*2990*/  IMAD.IADD R65, R5, 0x1, R65 ;  /* 0x0000000105417824 */ /* 0x000fe400078e0241 */
[----:B------:R-:W-:Y:S02]  /*29a0*/  IMAD.IADD R7, R7, 0x1, R9 ;  /* 0x0000000107077824 */ /* 0x000fe400078e0209 */
[----:B------:R-:W-:Y:S01]  /*29b0*/  IMAD.SHL.U32 R15, R6, 0x40, RZ ;  /* 0x00000040060f7824 */ /* 0x000fe200078e00ff */
[----:B------:R-:W-:Y:S02]  /*29c0*/  LEA.HI.X R65, R4, UR5, R65, 0x1, P5 ;  /* 0x0000000504417c11 */ /* 0x000fe4000a8f0c41 */
[----:B------:R-:W-:Y:S01]  /*29d0*/  SHF.L.U64.HI R10, R6, 0x6, R7 ;  /* 0x00000006060a7819 */ /* 0x000fe20000010207 */
[----:B------:R-:W-:Y:S06]  /*29e0*/  @!P0 BRA `(.L_x_6699) ;  /* 0x0000000800cc8947 */ /* 0x000fec0003800000 */
        /* <DEDUP_REMOVED lines=15> */
[----:B------:R-:W-:Y:S01]  /*2ae0*/  IMAD R11, R11, R42, R7 ;  /* 0x0000002a0b0b7224 */ /* 0x000fe200078e0207 */
[----:B------:R-:W-:Y:S01]  /*2af0*/  IADD3 R7, P5, R15, R20, RZ ;  /* 0x000000140f077210 */ /* 0x000fe20007fbe0ff */
[----:B------:R-:W-:-:S04]  /*2b00*/  IMAD.WIDE.U32 R8, R22, R42, R4 ;  /* 0x0000002a16087225 */ /* 0x000fc800078e0004 */
[----:B------:R-:W-:Y:S01]  /*2b10*/  IMAD.IADD R5, R9, 0x1, R11 ;  /* 0x0000000109057824 */ /* 0x000fe200078e020b */
[----:B------:R-:W-:Y:S01]  /*2b20*/  LEA R4, P6, R8, UR6, 0x1 ;  /* 0x0000000608047c11 */ /* 0x000fe2000f8c08ff */
        /* <DEDUP_REMOVED lines=11> */
.L_x_6701:
[----:B------:R-:W-:Y:S05]  /*2be0*/  BSYNC B1 ;  /* 0x0000000000017941 */ /* 0x000fea0003800000 */
.L_x_6700:
[----:B------:R-:W-:Y:S01]  /*2bf0*/  ISETP.NE.AND P5, PT, RZ, UR41, PT ;  /* 0x00000029ff007c0c */ /* 0x000fe2000bfa5270 */
[----:B0----5:R-:W-:Y:S02]  /*2c00*/  IMAD.MOV.U32 R4, RZ, RZ, R8 ;  /* 0x000000ffff047224 */ /* 0x021fe400078e0008 */
[----:B------:R-:W-:Y:S02]  /*2c10*/  IMAD.MOV.U32 R5, RZ, RZ, R9 ;  /* 0x000000ffff057224 */ /* 0x000fe400078e0009 */
        /* <DEDUP_REMOVED lines=13> */
[----:B------:R-:W-:Y:S06]  /*2cf0*/  @P5 BRA `(.L_x_6702) ;  /* 0x0000000000045947 */ /* 0x000fec0003800000 */
[----:B------:R-:W-:Y:S01]  /*2d00*/  BPT.TRAP 0x1 ;  /* 0x000000040000795c */ /* 0x000fe20000300000 */
.L_x_6702:
[----:B------:R-:W-:Y:S01]  /*2d10*/  IMAD R61, R19, 0x8, R2 ;  /* 0x00000008133d7824 */ /* 0x000fe200078e0202 */
[----:B------:R-:W-:Y:S01]  /*2d20*/  SHF.L.U32 R70, R154, 0x1f, RZ ;  /* 0x0000001f9a467819 */ /* 0x000fe200000006ff */
[----:B------:R-:W-:Y:S03]  /*2d30*/  BSSY B1, `(.L_x_6703) ;  /* 0x0000003000017945 */ /* 0x000fe60003800000 */
[----:B------:R-:W0:Y:S02]  /*2d40*/  SYNCS.PHASECHK.TRANS64.TRYWAIT P5, [R61+URZ+0x38890], R70 ;  /* 0x038890463d0075a7 */ /* 0x000e2400080a017f */
[----:B0-----:R-:W-:Y:S05]  /*2d50*/  @!P5 BRA `(.L_x_6704) ;  /* 0x0000032000e8d947 */ /* 0x001fea0003800000 */
.L_x_7052:
[----:B------:R-:W-:Y:S05]  /*2d60*/  BSYNC B1 ;  /* 0x0000000000017941 */ /* 0x000fea0003800000 */
.L_x_6703:
[----:B------:R-:W-:-:S03]  /*2d70*/  UMOV UR4, 0xffffffff ;  /* 0xffffffff00047882 */ /* 0x000fc60000000000 */
[----:B------:R-:W-:Y:S05]  /*2d80*/  BRA.DIV UR4, `(.L_x_6705) ;  /* 0x0000032204f07947 */ /* 0x000fea000b800000 */
[----:B------:R-:W1:Y:S04]  /*2d90*/  SHFL.IDX PT, R65, R65, RZ, 0x1c1f ;  /* 0x001c1fff41417589 */ /* 0x000e6800000e0000 */
[----:B------:R2:W3:Y:S02]  /*2da0*/  SHFL.IDX PT, R14, R67, RZ, 0x1c1f ;  /* 0x001c1fff430e7589 */ /* 0x0004e400000e0000 */
.L_x_7056:
[----:B------:R-:W-:Y:S05]  /*2db0*/  @P0 BRA `(.L_x_6706) ;  /* 0x0000001400700947 */ /* 0x000fea0003800000 */
[----:B------:R-:W-:Y:S04]  /*2dc0*/  BSSY B1, `(.L_x_6707) ;  /* 0x0000038000017945 */ /* 0x000fe80003800000 */
[----:B------:R-:W-:Y:S05]  /*2dd0*/  @P2 BRA `(.L_x_6708) ;  /* 0x0000000000d82947 */ /* 0x000fea0003800000 */
[----:B------:R4:W0:Y:S01]  /*2de0*/  LDS.128 R4, [R72+0x22400] ;  /* 0x0224000048047984 */ /* 0x0008220000000c00 */
[----:B------:R-:W-:Y:S01]  /*2df0*/  ISETP.GE.AND P5, PT, R152, R71, PT ;  /* 0x000000479800720c */ /* 0x000fe20003fa6270 */
[----:B------:R-:W-:Y:S01]  /*2e00*/  BSSY B2, `(.L_x_6709) ;  /* 0x0000032000027945 */ /* 0x000fe20003800000 */
[----:B---3--:R-:W-:-:S04]  /*2e10*/  LEA R10, P0, R16, R14, 0x1 ;  /* 0x0000000e100a7211 */ /* 0x008fc800078008ff */
[----:B-1----:R-:W-:-:S07]  /*2e20*/  LEA.HI.X R11, R16, R65, R17, 0x1, P0 ;  /* 0x00000041100b7211 */ /* 0x002fce00000f0c11 */
[----:B----4-:R-:W-:Y:S05]  /*2e30*/  @P5 BRA `(.L_x_6710) ;  /* 0x0000000000b85947 */ /* 0x010fea0003800000 */
[----:B------:R-:W-:Y:S01]  /*2e40*/  SHF.R.U64 R73, R30, 0x10, R31 ;  /* 0x000000101e497819 */ /* 0x000fe2000000121f */
[----:B0-----:R-:W-:Y:S01]  /*2e50*/  IMAD.U32 R15, R7, 0x10000, RZ ;  /* 0x00010000070f7824 */ /* 0x001fe200078e00ff */
[--C-:B------:R-:W-:Y:S01]  /*2e60*/  SHF.R.U64 R72, R56, 0x10, R57.reuse ;  /* 0x0000001038487819 */ /* 0x100fe20000001239 */
[----:B------:R-:W-:Y:S01]  /*2e70*/  IMAD.U32 R12, R6, 0x10000, RZ ;  /* 0x00010000060c7824 */ /* 0x000fe200078e00ff */
[----:B------:R-:W-:Y:S02]  /*2e80*/  SHF.R.U32.HI R74, RZ, 0x10, R57 ;  /* 0x00000010ff4a7819 */ /* 0x000fe40000011639 */
[----:B--2---:R-:W-:Y:S02]  /*2e90*/  SHF.R.U32.HI R67, RZ, 0x10, R31 ;  /* 0x00000010ff437819 */ /* 0x004fe4000001161f */
[C---:B------:R-:W-:Y:S02]  /*2ea0*/  PRMT R31, R75.reuse, 0x5410, R73 ;  /* 0x000054104b1f7816 */ /* 0x040fe40000000049 */
[----:B------:R-:W-:-:S02]  /*2eb0*/  PRMT R72, R75, 0x5432, R72 ;  /* 0x000054324b487816 */ /* 0x000fc40000000048 */
[C---:B------:R-:W-:Y:S02]  /*2ec0*/  PRMT R74, R76.reuse, 0x5432, R74 ;  /* 0x000054324c4a7816 */ /* 0x040fe4000000004a */
        /* <DEDUP_REMOVED lines=11> */
[----:B------:R-:W-:-:S02]  /*2f80*/  IMAD.U32 R6, R5, 0x10000, RZ ;  /* 0x0001000005067824 */ /* 0x000fc400078e00ff */
[-C--:B------:R-:W-:Y:S01]  /*2f90*/  FMUL.FTZ R76, R7, R56.reuse ;  /* 0x00000038074c7220 */ /* 0x080fe20000410000 */
[----:B------:R-:W-:Y:S01]  /*2fa0*/  LOP3.LUT R74, R74, 0xffff0000, RZ, 0xc0, !PT ;  /* 0xffff00004a4a7812 */ /* 0x000fe200078ec0ff */
[C---:B------:R-:W-:Y:S01]  /*2fb0*/  FMUL.FTZ R7, R13.reuse, R75 ;  /* 0x0000004b0d077220 */ /* 0x040fe20000410000 */
[-C--:B------:R-:W-:Y:S01]  /*2fc0*/  FMUL.FTZ R13, R13, R67.reuse ;  /* 0x000000430d0d7220 */ /* 0x080fe20000410000 */
[----:B------:R-:W-:Y:S01]  /*2fd0*/  LOP3.LUT R57, R57, 0xffff0000, RZ, 0xc0, !PT ;  /* 0xffff000039397812 */ /* 0x000fe200078ec0ff */
[----:B------:R-:W-:Y:S02]  /*2fe0*/  IMAD.U32 R5, R4, 0x10000, RZ ;  /* 0x0001000004057824 */ /* 0x000fe400078e00ff */
[----:B------:R-:W-:Y:S01]  /*2ff0*/  FFMA.FTZ R67, R12, R67, -R7 ;  /* 0x000000430c437223 */ /* 0x000fe20000010807 */
[----:B------:R-:W-:Y:S01]  /*3000*/  LOP3.LUT R4, R4, 0xffff0000, RZ, 0xc0, !PT ;  /* 0xffff000004047812 */ /* 0x000fe200078ec0ff */
[----:B------:R-:W-:Y:S01]  /*3010*/  FFMA.FTZ R77, R6, R56, -R77 ;  /* 0x00000038064d7223 */ /* 0x000fe2000001084d */
[----:B------:R-:W-:Y:S01]  /*3020*/  FFMA.FTZ R12, R12, R75, R13 ;  /* 0x0000004b0c0c7223 */ /* 0x000fe2000001000d */
[C---:B------:R-:W-:Y:S01]  /*3030*/  FMUL.FTZ R56, R30.reuse, R74 ;  /* 0x0000004a1e387220 */ /* 0x040fe20000410000 */
        /* <DEDUP_REMOVED lines=14> */
.L_x_6710:
[----:B------:R-:W-:Y:S05]  /*3120*/  BSYNC B2 ;  /* 0x0000000000027941 */ /* 0x000fea0003800000 */
.L_x_6709:
[----:B0-----:R4:W-:Y:S02]  /*3130*/  ST.E.128 desc[UR46][R10.64], R4 ;  /* 0x000000040a007985 */ /* 0x0019e4000c101d2e */
.L_x_6708:
[----:B------:R-:W-:Y:S05]  /*3140*/  BSYNC B1 ;  /* 0x0000000000017941 */ /* 0x000fea0003800000 */
.L_x_6707:
[----:B------:R-:W-:Y:S05]  /*3150*/  @P3 BRA `(.L_x_6706) ;  /* 0x0000001000883947 */ /* 0x000fea0003800000 */
[----:B----4-:R-:W-:Y:S01]  /*3160*/  IMAD.MOV.U32 R4, RZ, RZ, 0x20 ;  /* 0x00000020ff047424 */ /* 0x010fe200078e00ff */
[----:B------:R-:W-:Y:S01]  /*3170*/  LOP3.LUT P0, RZ, R158, 0x4, RZ, 0xc0, !PT ;  /* 0x000000049eff7812 */ /* 0x000fe2000780c0ff */
[----:B------:R-:W-:Y:S01]  /*3180*/  BSSY B1, `(.L_x_6711) ;  /* 0x0000037000017945 */ /* 0x000fe20003800000 */
[----:B------:R-:W-:Y:S02]  /*3190*/  ISETP.GE.AND P5, PT, R160, R71, PT ;  /* 0x00000047a000720c */ /* 0x000fe40003fa6270 */
[----:B------:R-:W-:Y:S02]  /*31a0*/  SEL R4, R4, 0xffffffe0, !P0 ;  /* 0xffffffe004047807 */ /* 0x000fe40004000000 */
[----:B---3--:R-:W-:Y:S02]  /*31b0*/  LEA R10, P0, R18, R14, 0x1 ;  /* 0x0000000e120a7211 */ /* 0x008fe400078008ff */
        /* <DEDUP_REMOVED lines=24> */
[C---:B------:R-:W-:Y:S01]  /*3340*/  FMUL.FTZ R65, R7.reuse, R31 ;  /* 0x0000001f07417220 */ /* 0x040fe20000410000 */
        /* <DEDUP_REMOVED lines=26> */
.L_x_6712:
[----:B------:R-:W-:Y:S05]  /*34f0*/  BSYNC B1 ;  /* 0x0000000000017941 */ /* 0x000fea0003800000 */
.L_x_6711:
[----:B-1----:R1:W-:Y:S01]  /*3500*/  ST.E.128 desc[UR46][R10.64], R4 ;  /* 0x000000040a007985 */ /* 0x0023e2000c101d2e */
[----:B------:R-:W-:Y:S05]  /*3510*/  BRA `(.L_x_6706) ;  /* 0x0000000c00987947 */ /* 0x000fea0003800000 */
.L_x_6699:
        /* <DEDUP_REMOVED lines=24> */
[----:B------:R-:W-:Y:S02]  /*36a0*/  ISETP.NE.AND P6, PT, RZ, UR41, PT ;  /* 0x00000029ff007c0c */ /* 0x000fe4000bfc5270 */
        /* <DEDUP_REMOVED lines=15> */
[----:B------:R-:W-:Y:S06]  /*37a0*/  @P6 BRA `(.L_x_6713) ;  /* 0x0000000000046947 */ /* 0x000fec0003800000 */
[----:B------:R-:W-:Y:S01]  /*37b0*/  BPT.TRAP 0x1 ;  /* 0x000000040000795c */ /* 0x000fe20000300000 */
.L_x_6713:
[----:B------:R-:W-:Y:S01]  /*37c0*/  IMAD R61, R19, 0x8, R2 ;  /* 0x00000008133d7824 */ /* 0x000fe200078e0202 */
[----:B------:R-:W-:Y:S01]  /*37d0*/  SHF.L.U32 R70, R154, 0x1f, RZ ;  /* 0x0000001f9a467819 */ /* 0x000fe200000006ff */
[----:B------:R-:W-:Y:S03]  /*37e0*/  BSSY B1, `(.L_x_6714) ;  /* 0x0000003000017945 */ /* 0x000fe60003800000 */
[----:B------:R-:W0:Y:S02]  /*37f0*/  SYNCS.PHASECHK.TRANS64.TRYWAIT P6, [R61+URZ+0x38890], R70 ;  /* 0x038890463d0075a7 */ /* 0x000e2400080c017f */
[----:B0-----:R-:W-:Y:S05]  /*3800*/  @!P6 BRA `(.L_x_6715) ;  /* 0x000003180098e947 */ /* 0x001fea0003800000 */
.L_x_7057:
[----:B------:R-:W-:Y:S05]  /*3810*/  BSYNC B1 ;  /* 0x0000000000017941 */ /* 0x000fea0003800000 */
.L_x_6714:
[----:B------:R-:W-:-:S03]  /*3820*/  UMOV UR4, 0xffffffff ;  /* 0xffffffff00047882 */ /* 0x000fc60000000000 */
[----:B------:R-:W-:Y:S05]  /*3830*/  BRA.DIV UR4, `(.L_x_6716) ;  /* 0x0000031a04a07947 */ /* 0x000fea000b800000 */
[----:B------:R-:W1:Y:S04]  /*3840*/  SHFL.IDX PT, R65, R65, RZ, 0x1c1f ;  /* 0x001c1fff41417589 */ /* 0x000e6800000e0000 */
[----:B------:R-:W2:Y:S02]  /*3850*/  SHFL.IDX PT, R67, R67, RZ, 0x1c1f ;  /* 0x001c1fff43437589 */ /* 0x000ea400000e0000 */
.L_x_7061:
        /* <DEDUP_REMOVED lines=13> */
[----:B------:R-:W-:-:S03]  /*3930*/  IMAD.IADD R9, R59, 0x1, R69 ;  /* 0x000000013b097824 */ /* 0x000fc600078e0245 */
[----:B------:R-:W-:Y:S01]  /*3940*/  LOP3.LUT R8, R44, 0x38, R73, 0xf8, !PT ;  /* 0x000000382c087812 */ /* 0x000fe200078ef849 */
[----:B------:R-:W-:-:S03]  /*3950*/  IMAD R9, R9, 0x2, R2 ;  /* 0x0000000209097824 */ /* 0x000fc600078e0202 */
[----:B------:R-:W-:-:S05]  /*3960*/  LOP3.LUT R8, R43, R8, R48, 0xf6, !PT ;  /* 0x000000082b087212 */ /* 0x000fca00078ef630 */
        /* <DEDUP_REMOVED lines=11> */
[----:B------:R-:W-:Y:S02]  /*3a20*/  PRMT R72, R74, 0x5432, R72 ;  /* 0x000054324a487816 */ /* 0x000fe40000000048 */
[----:B------:R-:W-:-:S02]  /*3a30*/  PRMT R78, R79, 0x5432, R78 ;  /* 0x000054324f4e7816 */ /* 0x000fc4000000004e */
[----:B------:R-:W-:Y:S02]  /*3a40*/  SHF.R.U32.HI R81, RZ, 0x10, R31 ;  /* 0x00000010ff517819 */ /* 0x000fe4000001161f */
[----:B------:R-:W-:Y:S01]  /*3a50*/  SHF.R.U64 R77, R28, 0x10, R29 ;  /* 0x000000101c4d7819 */ /* 0x000fe2000000121d */
[----:B---3--:R-:W-:Y:S01]  /*3a60*/  IMAD.U32 R28, R13, 0x10000, RZ ;  /* 0x000100000d1c7824 */ /* 0x008fe200078e00ff */
        /* <DEDUP_REMOVED lines=17> */
[----:B------:R-:W-:Y:S01]  /*3b80*/  PRMT R76, R83, 0x5432, R76 ;  /* 0x00005432534c7816 */ /* 0x000fe2000000004c */
[----:B------:R-:W-:Y:S01]  /*3b90*/  IMAD.U32 R28, R81, 0x10000, RZ ;  /* 0x00010000511c7824 */ /* 0x000fe200078e00ff */
[----:B------:R-:W-:Y:S01]  /*3ba0*/  LOP3.LUT R72, R72, 0xffff0000, RZ, 0xc0, !PT ;  /* 0xffff000048487812 */ /* 0x000fe200078ec0ff */
[----:B------:R-:W-:Y:S01]  /*3bb0*/  FMUL.FTZ R83, R29, R78 ;  /* 0x0000004e1d537220 */ /* 0x000fe20000410000 */
[----:B------:R-:W-:Y:S01]  /*3bc0*/  LOP3.LUT R6, R9, 0xffff0000, RZ, 0xc0, !PT ;  /* 0xffff000009067812 */ /* 0x000fe200078ec0ff */
[----:B------:R-:W-:Y:S01]  /*3bd0*/  FFMA.FTZ R82, R5, R74, -R82 ;  /* 0x0000004a05527223 */ /* 0x000fe20000010852 */
[----:B------:R-:W-:Y:S02]  /*3be0*/  IMAD.U32 R5, R76, 0x10000, RZ ;  /* 0x000100004c057824 */ /* 0x000fe400078e00ff */
[----:B------:R-:W-:Y:S01]  /*3bf0*/  FMUL.FTZ R29, R29, R72 ;  /* 0x000000481d1d7220 */ /* 0x000fe20000410000 */
[----:B------:R-:W-:-:S02]  /*3c00*/  IMAD.U32 R9, R11, 0x10000, RZ ;  /* 0x000100000b097824 */ /* 0x000fc400078e00ff */
[----:B------:R-:W-:Y:S01]  /*3c10*/  FMUL.FTZ R74, R30, R28 ;  /* 0x0000001c1e4a7220 */ /* 0x000fe20000410000 */
[----:B------:R-:W-:Y:S01]  /*3c20*/  FFMA.FTZ R83, R6, R72, -R83 ;  /* 0x0000004806537223 */ /* 0x000fe20000010853 */
[----:B------:R-:W-:Y:S01]  /*3c30*/  LOP3.LUT R72, R81, 0xffff0000, RZ, 0xc0, !PT ;  /* 0xffff000051487812 */ /* 0x000fe200078ec0ff */
[-C--:B------:R-:W-:Y:S01]  /*3c40*/  FMUL.FTZ R81, R30, R5.reuse ;  /* 0x000000051e517220 */ /* 0x080fe20000410000 */
[----:B------:R-:W-:Y:S01]  /*3c50*/  FFMA.FTZ R79, R6, R78, R29 ;  /* 0x0000004e064f7223 */ /* 0x000fe2000001001d */
[----:B------:R-:W-:Y:S01]  /*3c60*/  LOP3.LUT R31, R15, 0xffff0000, RZ, 0xc0, !PT ;  /* 0xffff00000f1f7812 */ /* 0x000fe200078ec0ff */
[----:B------:R-:W-:Y:S01]  /*3c70*/  FFMA.FTZ R74, R9, R5, -R74 ;  /* 0x00000005094a7223 */ /* 0x000fe2000001084a */
[----:B------:R-:W-:Y:S01]  /*3c80*/  LOP3.LUT R76, R76, 0xffff0000, RZ, 0xc0, !PT ;  /* 0xffff00004c4c7812 */ /* 0x000fe200078ec0ff */
[----:B------:R-:W-:Y:S02]  /*3c90*/  IMAD.U32 R6, R77, 0x10000, RZ ;  /* 0x000100004d067824 */ /* 0x000fe400078e00ff */
[----:B------:R-:W-:Y:S01]  /*3ca0*/  FFMA.FTZ R81, R9, R28, R81 ;  /* 0x0000001c09517223 */ /* 0x000fe20000010051 */
[----:B------:R-:W-:Y:S01]  /*3cb0*/  IMAD.U32 R5, R69, 0x10000, RZ ;  /* 0x0001000045057824 */ /* 0x000fe200078e00ff */
[----:B------:R-:W-:Y:S01]  /*3cc0*/  LOP3.LUT R11, R11, 0xffff0000, RZ, 0xc0, !PT ;  /* 0xffff00000b0b7812 */ /* 0x000fe200078ec0ff */
        /* <DEDUP_REMOVED lines=42> */
[----:B------:R-:W-:-:S02]  /*3f70*/  IMAD.MOV.U32 R11, RZ, RZ, R31 ;  /* 0x000000ffff0b7224 */ /* 0x000fc400078e001f */
[----:B------:R-:W-:-:S07]  /*3f80*/  IMAD.MOV.U32 R15, RZ, RZ, R30 ;  /* 0x000000ffff0f7224 */ /* 0x000fce00078e001e */
.L_x_6718:
[----:B------:R-:W-:Y:S05]  /*3f90*/  BSYNC B1 ;  /* 0x0000000000017941 */ /* 0x000fea0003800000 */
.L_x_6717:
        /* <DEDUP_REMOVED lines=8> */
.L_x_6698:
[----:B------:R-:W-:-:S13]  /*4020*/  ISETP.NE.AND P0, PT, RZ, UR41, PT ;  /* 0x00000029ff007c0c */ /* 0x000fda000bf05270 */
[----:B------:R-:W-:Y:S05]  /*4030*/  @P0 BRA `(.L_x_6719) ;  /* 0x0000000000040947 */ /* 0x000fea0003800000 */
[----:B------:R-:W-:Y:S01]  /*4040*/  BPT.TRAP 0x1 ;  /* 0x000000040000795c */ /* 0x000fe20000300000 */
.L_x_6719:
[----:B------:R-:W-:Y:S01]  /*4050*/  IMAD R61, R19, 0x8, R2 ;  /* 0x00000008133d7824 */ /* 0x000fe200078e0202 */
[----:B------:R-:W-:Y:S01]  /*4060*/  SHF.L.U32 R70, R154, 0x1f, RZ ;  /* 0x0000001f9a467819 */ /* 0x000fe200000006ff */
[----:B------:R-:W-:Y:S01]  /*4070*/  BSSY B1, `(.L_x_6720) ;  /* 0x0000004000017945 */ /* 0x000fe20003800000 */
[----:B------:R-:W-:Y:S02]  /*4080*/  SHF.R.S32.HI R66, RZ, 0x1f, R64 ;  /* 0x0000001fff427819 */ /* 0x000fe40000011440 */
[----:B------:R-:W0:Y:S02]  /*4090*/  SYNCS.PHASECHK.TRANS64.TRYWAIT P0, [R61+URZ+0x38890], R70 ;  /* 0x038890463d0075a7 */ /* 0x000e24000800017f */
[----:B0-----:R-:W-:Y:S05]  /*40a0*/  @!P0 BRA `(.L_x_6721) ;  /* 0x0000031000d08947 */ /* 0x001fea0003800000 */
.L_x_7062:
[----:B------:R-:W-:Y:S05]  /*40b0*/  BSYNC B1 ;  /* 0x0000000000017941 */ /* 0x000fea0003800000 */
.L_x_6720:
        /* <DEDUP_REMOVED lines=26> */
.L_x_7066:
[----:B------:R-:W-:Y:S05]  /*4260*/  @!P0 BRA `(.L_x_6706) ;  /* 0x0000000000448947 */ /* 0x000fea0003800000 */
[----:B------:R-:W-:Y:S02]  /*4270*/  ULDC UR4, c[0x0][0x2f4] ;  /* 0x0000bd0000047ab9 */ /* 0x000fe40000000800 */
[----:B------:R-:W-:-:S13]  /*4280*/  ISETP.GE.AND P0, PT, R16, UR4, PT ;  /* 0x0000000410007c0c */ /* 0x000fda000bf06270 */
[----:B-1----:R-:W1:Y:S01]  /*4290*/  @!P0 LDS.128 R4, [R72+0x22400] ;  /* 0x0224000048048984 */ /* 0x002e620000000c00 */
[----:B---3--:R-:W-:-:S04]  /*42a0*/  @!P0 LEA R8, P5, R16, R14, 0x1 ;  /* 0x0000000e10088211 */ /* 0x008fc800078a08ff */
[----:B--2---:R-:W-:-:S05]  /*42b0*/  @!P0 LEA.HI.X R9, R16, R29, R17, 0x1, P5 ;  /* 0x0000001d10098211 */ /* 0x004fca00028f0c11 */
[----:B-1----:R4:W-:Y:S01]  /*42c0*/  @!P0 ST.E.128 desc[UR46][R8.64], R4 ;  /* 0x0000000408008985 */ /* 0x0029e2000c101d2e */
        /* <DEDUP_REMOVED lines=9> */
[----:B------:R-:W1:Y:S04]  /*4360*/  LDS.128 R4, [R4+0x22400] ;  /* 0x0224000004047984 */ /* 0x000e680000000c00 */
[----:B-1----:R1:W-:Y:S02]  /*4370*/  ST.E.128 desc[UR46][R8.64], R4 ;  /* 0x0000000408007985 */ /* 0x0023e4000c101d2e */
.L_x_6706:
[----:B------:R-:W-:Y:S05]  /*4380*/  BSYNC B0 ;  /* 0x0000000000007941 */ /* 0x000fea0003800000 */
.L_x_6697:
[----:B-1-34-:R-:W1:Y:S01]  /*4390*/  S2R R4, SR_TID.X ;  /* 0x0000000000047919 */ /* 0x01ae620000002100 */
[----:B------:R-:W-:Y:S01]  /*43a0*/  @!PT LDS RZ, [RZ] ;  /* 0x00000000fffff984 */ /* 0x000fe20000000800 */
[----:B------:R-:W-:Y:S01]  /*43b0*/  @!PT LDS RZ, [RZ] ;  /* 0x00000000fffff984 */ /* 0x000fe20000000800 */
[----:B------:R-:W-:Y:S01]  /*43c0*/  @!PT LDS RZ, [RZ] ;  /* 0x00000000fffff984 */ /* 0x000fe20000000800 */
[----:B------:R-:W-:Y:S01]  /*43d0*/  @!PT LDS RZ, [RZ] ;  /* 0x00000000fffff984 */ /* 0x000fe20000000800 */
[----:B------:R3:W-:Y:S06]  /*43e0*/  MEMBAR.ALL.CTA ;  /* 0x0000000000007992 */ /* 0x0007ec0000008000 */
[----:B---3--:R-:W3:Y:S01]  /*43f0*/  FENCE.VIEW.ASYNC.S ;  /* 0x00000000000073c6 */ /* 0x008ee20000000000 */
[----:B------:R-:W-:Y:S05]  /*4400*/  WARPSYNC.ALL ;  /* 0x0000000000007948 */ /* 0x000fea0003800000 */
[----:B------:R-:W-:Y:S01]  /*4410*/  UISETP.NE.AND UP0, UPT, UR41, URZ, UPT ;  /* 0x0000003f2900728c */ /* 0x000fe2000bf05270 */
[----:B---3--:R3:W-:Y:S05]  /*4420*/  BAR.SYNC.DEFER_BLOCKING R46, 0x80 ;  /* 0x0002002e0000751d */ /* 0x0087ea0000010000 */
[----:B------:R-:W-:-:S02]  /*4430*/  PLOP3.LUT P5, PT, PT, PT, UP0, 0x80, 0x0 ;  /* 0x000000000000781c */ /* 0x000fc40003faf008 */
[----:B-1----:R-:W-:-:S13]  /*4440*/  LOP3.LUT P0, RZ, R4, 0x7f, RZ, 0xc0, !PT ;  /* 0x0000007f04ff7812 */ /* 0x002fda000780c0ff */
[----:B------:R-:W-:-:S05]  /*4450*/  @!P0 VIADD R4, R61, 0x388a0 ;  /* 0x000388a03d048836 */ /* 0x000fca0000000000 */
[----:B------:R-:W-:-:S04]  /*4460*/  @!P0 PRMT R4, RZ, 0x654, R4 ;  /* 0x00000654ff048816 */ /* 0x000fc80000000004 */
[----:B------:R3:W-:Y:S01]  /*4470*/  @!P0 SYNCS.ARRIVE.TRANS64.RED.A1T0 RZ, [R4+URZ], RZ ;  /* 0x000000ff04ff89a7 */ /* 0x0007e2000810043f */
[----:B------:R-:W-:Y:S05]  /*4480*/  @P5 BRA `(.L_x_6723) ;  /* 0x0000000000045947 */ /* 0x000fea0003800000 */
[----:B------:R-:W-:Y:S01]  /*4490*/  BPT.TRAP 0x1 ;  /* 0x000000040000795c */ /* 0x000fe20000300000 */
.L_x_6723:
[----:B------:R-:W1:Y:S01]  /*44a0*/  SYNCS.PHASECHK.TRANS64.TRYWAIT P5, [R61+URZ+0x388b0], R70 ;  /* 0x0388b0463d0075a7 */ /* 0x000e6200080a017f */
[----:B------:R-:W-:Y:S04]  /*44b0*/  BSSY B0, `(.L_x_6724) ;  /* 0x0000002000007945 */ /* 0x000fe80003800000 */
[----:B-1----:R-:W-:Y:S05]  /*44c0*/  @!P5 BRA `(.L_x_6725) ;  /* 0x000003100020d947 */ /* 0x002fea0003800000 */
.L_x_7067:
[----:B------:R-:W-:Y:S05]  /*44d0*/  BSYNC B0 ;  /* 0x0000000000007941 */ /* 0x000fea0003800000 */
.L_x_6724:
[----:B------:R-:W-:Y:S01]  /*44e0*/  ULDC.64 UR4, c[0x0][0x328] ;  /* 0x0000ca0000047ab9 */ /* 0x000fe20000000a00 */
[----:B------:R-:W-:Y:S01]  /*44f0*/  BSSY B0, `(.L_x_6726) ;  /* 0x000006d000007945 */ /* 0x000fe20003800000 */
[----:B------:R-:W-:Y:S02]  /*4500*/  IMAD R7, R66, UR4, RZ ;  /* 0x0000000442077c24 */ /* 0x000fe4000f8e02ff */
[----:B---3--:R-:W-:-:S04]  /*4510*/  IMAD.WIDE.U32 R4, R64, UR4, RZ ;  /* 0x0000000440047c25 */ /* 0x008fc8000f8e00ff */
        /* <DEDUP_REMOVED lines=14> */
[----:B------:R-:W-:Y:S01]  /*4600*/  LEA.HI.X R4, R4, UR5, R7, 0x1, P5 ;  /* 0x0000000504047c11 */ /* 0x000fe2000a8f0c07 */
[----:B------:R3:W4:Y:S01]  /*4610*/  SHFL.IDX PT, R15, R5, RZ, 0x1c1f ;  /* 0x001c1fff050f7589 */ /* 0x00072200000e0000 */
[----:B------:R-:W-:-:S03]  /*4620*/  ISETP.GT.AND P5, PT, R68, R155, PT ;  /* 0x0000009b4400720c */ /* 0x000fc60003fa4270 */
[----:B------:R3:W0:Y:S10]  /*4630*/  SHFL.IDX PT, R13, R4, RZ, 0x1c1f ;  /* 0x001c1fff040d7589 */ /* 0x00063400000e0000 */
[----:B---3--:R-:W-:Y:S05]  /*4640*/  @!P5 BRA `(.L_x_6727) ;  /* 0x00000004005cd947 */ /* 0x008fea0003800000 */
[----:B------:R-:W-:Y:S01]  /*4650*/  ULDC UR4, c[0x0][0x320] ;  /* 0x0000c80000047ab9 */ /* 0x000fe20000000800 */
[----:B------:R-:W-:Y:S01]  /*4660*/  IMAD R9, R19, 0x8000, R50 ;  /* 0x0000800013097824 */ /* 0x000fe200078e0232 */
[----:B------:R-:W-:Y:S02]  /*4670*/  ISETP.GE.AND P6, PT, R16, UR4, PT ;  /* 0x0000000410007c0c */ /* 0x000fe4000bfc6270 */
[----:B------:R-:W-:Y:S01]  /*4680*/  LOP3.LUT P5, RZ, R158, 0x4, RZ, 0xc0, !PT ;  /* 0x000000049eff7812 */ /* 0x000fe200078ac0ff */
[C---:B------:R-:W-:Y:S02]  /*4690*/  IMAD R10, R9.reuse, 0x2, R2 ;  /* 0x00000002090a7824 */ /* 0x040fe400078e0202 */
[----:B------:R-:W-:-:S08]  /*46a0*/  VIADD R11, R9, 0x20 ;  /* 0x00000020090b7836 */ /* 0x000fd00000000000 */
[----:B------:R-:W3:Y:S02]  /*46b0*/  @!P6 LDS.128 R4, [R10+0x400] ;  /* 0x000400000a04e984 */ /* 0x000ee40000000c00 */
[----:B------:R-:W-:Y:S01]  /*46c0*/  @P5 VIADD R11, R9, 0xffffffe0 ;  /* 0xffffffe0090b5836 */ /* 0x000fe20000000000 */
[----:B----4-:R-:W-:-:S03]  /*46d0*/  @!P6 LEA R8, P5, R16, R15, 0x1 ;  /* 0x0000000f1008e211 */ /* 0x010fc600078a08ff */
[----:B------:R-:W-:Y:S01]  /*46e0*/  IMAD R11, R11, 0x2, R2 ;  /* 0x000000020b0b7824 */ /* 0x000fe200078e0202 */
[----:B0-----:R-:W-:Y:S02]  /*46f0*/  @!P6 LEA.HI.X R9, R16, R13, R17, 0x1, P5 ;  /* 0x0000000d1009e211 */ /* 0x001fe400028f0c11 */
[----:B------:R-:W-:-:S03]  /*4700*/  ISETP.GE.AND P5, PT, R18, UR4, PT ;  /* 0x0000000412007c0c */ /* 0x000fc6000bfa6270 */
[----:B---3--:R0:W-:Y:S10]  /*4710*/  @!P6 ST.E.128 desc[UR46][R8.64], R4 ;  /* 0x000000040800e985 */ /* 0x0081f4000c101d2e */
[----:B------:R-:W3:Y:S01]  /*4720*/  @!P5 LDS.128 R4, [R11+0x400] ;  /* 0x000400000b04d984 */ /* 0x000ee20000000c00 */
[----:B0-----:R-:W-:-:S04]  /*4730*/  @!P5 LEA R8, P6, R18, R15, 0x1 ;  /* 0x0000000f1208d211 */ /* 0x001fc800078c08ff */
[----:B------:R-:W-:Y:S02]  /*4740*/  @!P5 LEA.HI.X R9, R18, R13, R159, 0x1, P6 ;  /* 0x0000000d1209d211 */ /* 0x000fe400030f0c9f */
[----:B------:R-:W-:-:S03]  /*4750*/  ISETP.GE.AND P6, PT, R188, UR4, PT ;  /* 0x00000004bc007c0c */ /* 0x000fc6000bfc6270 */
[----:B---3--:R0:W-:Y:S10]  /*4760*/  @!P5 ST.E.128 desc[UR46][R8.64], R4 ;  /* 0x000000040800d985 */ /* 0x0081f4000c101d2e */
[----:B------:R-:W3:Y:S01]  /*4770*/  @!P6 LDS.128 R4, [R10+0x2400] ;  /* 0x002400000a04e984 */ /* 0x000ee20000000c00 */
[----:B0-----:R-:W-:-:S05]  /*4780*/  @!P6 LEA R8, P5, R188, R15, 0x1 ;  /* 0x0000000fbc08e211 */ /* 0x001fca00078a08ff */
[----:B------:R-:W-:Y:S01]  /*4790*/  @!P6 IMAD.X R9, R13, 0x1, R196, P5 ;  /* 0x000000010d09e824 */ /* 0x000fe200028e06c4 */
[----:B------:R-:W-:-:S04]  /*47a0*/  ISETP.GE.AND P5, PT, R187, UR4, PT ;  /* 0x00000004bb007c0c */ /* 0x000fc8000bfa6270 */
[----:B---3--:R0:W-:Y:S09]  /*47b0*/  @!P6 ST.E.128 desc[UR46][R8.64], R4 ;  /* 0x000000040800e985 */ /* 0x0081f2000c101d2e */
        /* <DEDUP_REMOVED lines=62> */
[----:B------:R-:W-:-:S05]  /*4ba0*/  @!P5 IMAD.X R9, R13, 0x1, R210, P6 ;  /* 0x000000010d09d824 */ /* 0x000fca00030e06d2 */
[----:B---3--:R3:W-:Y:S03]  /*4bb0*/  @!P5 ST.E.128 desc[UR46][R8.64], R4 ;  /* 0x000000040800d985 */ /* 0x0087e6000c101d2e */
.L_x_6727:
[----:B------:R-:W-:Y:S05]  /*4bc0*/  BSYNC B0 ;  /* 0x0000000000007941 */ /* 0x000fea0003800000 */
.L_x_6726:
[----:B------:R-:W-:Y:S01]  /*4bd0*/  @!PT LDS RZ, [RZ] ;  /* 0x00000000fffff984 */ /* 0x000fe20000000800 */
[----:B------:R-:W-:Y:S01]  /*4be0*/  @!PT LDS RZ, [RZ] ;  /* 0x00000000fffff984 */ /* 0x000fe20000000800 */
[----:B------:R-:W-:Y:S01]  /*4bf0*/  @!PT LDS RZ, [RZ] ;  /* 0x00000000fffff984 */ /* 0x000fe20000000800 */
[----:B------:R-:W-:Y:S01]  /*4c00*/  @!PT LDS RZ, [RZ] ;  /* 0x00000000fffff984 */ /* 0x000fe20000000800 */
[----:B------:R5:W-:Y:S06]  /*4c10*/  MEMBAR.ALL.CTA ;  /* 0x0000000000007992 */ /* 0x000bec0000008000 */
[----:B-----5:R-:W5:Y:S01]  /*4c20*/  FENCE.VIEW.ASYNC.S ;  /* 0x00000000000073c6 */ /* 0x020f620000000000 */
[----:B------:R-:W-:Y:S02]  /*4c30*/  VIADD R19, R19, 0x1 ;  /* 0x0000000113137836 */ /* 0x000fe40000000000 */
[----:B01----:R-:W-:Y:S01]  /*4c40*/  @!P0 VIADD R61, R61, 0x388c0 ;  /* 0x000388c03d3d8836 */ /* 0x003fe20000000000 */
[----:B-----5:R0:W-:Y:S02]  /*4c50*/  BAR.SYNC.DEFER_BLOCKING R46, 0x80 ;  /* 0x0002002e0000751d */ /* 0x0201e40000010000 */
[----:B------:R-:W-:-:S02]  /*4c60*/  ISETP.NE.AND P5, PT, R19, 0x2, PT ;  /* 0x000000021300780c */ /* 0x000fc40003fa5270 */
[----:B------:R-:W-:Y:S02]  /*4c70*/  @!P0 PRMT R61, RZ, 0x654, R61 ;  /* 0x00000654ff3d8816 */ /* 0x000fe4000000003d */
[----:B---3--:R-:W-:Y:S02]  /*4c80*/  SEL R5, RZ, 0x1, P5 ;  /* 0x00000001ff057807 */ /* 0x008fe40002800000 */
[----:B------:R-:W-:Y:S02]  /*4c90*/  SEL R19, R19, RZ, P5 ;  /* 0x000000ff13137207 */ /* 0x000fe40002800000 */
[----:B------:R-:W-:Y:S01]  /*4ca0*/  LOP3.LUT R154, R154, R5, RZ, 0x3c, !PT ;  /* 0x000000059a9a7212 */ /* 0x000fe200078e3cff */
[----:B------:R0:W-:Y:S01]  /*4cb0*/  @!P0 SYNCS.ARRIVE.TRANS64.RED.A1T0 RZ, [R61+URZ], RZ ;  /* 0x000000ff3dff89a7 */ /* 0x0001e2000810043f */
[----:B------:R-:W-:Y:S01]  /*4cc0*/  PLOP3.LUT P0, PT, PT, PT, PT, 0x8, 0x0 ;  /* 0x000000000000781c */ /* 0x000fe20003f0e170 */
[----:B------:R-:W-:-:S12]  /*4cd0*/  @P4 BRA `(.L_x_6728) ;  /* 0xffffffd800404947 */ /* 0x000fd8000383ffff */
.L_x_6692:
[----:B------:R-:W1:Y:S01]  /*4ce0*/  LDC R0, c[0x0][0xa80] ;  /* 0x0002a000ff007b82 */ /* 0x000e620000000800 */
[----:B------:R3:W-:Y:S01]  /*4cf0*/  STL.128 [R1+0x1e0], RZ ;  /* 0x0001e0ff01007387 */ /* 0x0007e20000100c00 */
[----:B------:R-:W-:Y:S01]  /*4d00*/  BSSY B0, `(.L_x_6729) ;  /* 0x0000027000007945 */ /* 0x000fe20003800000 */
[----:B------:R-:W-:Y:S02]  /*4d10*/  IMAD.U32 R41, RZ, RZ, UR38 ;  /* 0x00000026ff297e24 */ /* 0x000fe4000f8e00ff */
[----:B------:R3:W-:Y:S04]  /*4d20*/  STL.128 [R1+0x1f0], RZ ;  /* 0x0001f0ff01007387 */ /* 0x0007e80000100c00 */
[----:B------:R3:W-:Y:S04]  /*4d30*/  STL.128 [R1+0x210], RZ ;  /* 0x000210ff01007387 */ /* 0x0007e80000100c00 */
[----:B------:R3:W-:Y:S04]  /*4d40*/  STL.128 [R1+0x220], RZ ;  /* 0x000220ff01007387 */ /* 0x0007e80000100c00 */
[----:B------:R3:W-:Y:S04]  /*4d50*/  STL.128 [R1+0x230], RZ ;  /* 0x000230ff01007387 */ /* 0x0007e80000100c00 */
[----:B------:R3:W-:Y:S04]  /*4d60*/  STL.128 [R1+0x240], RZ ;  /* 0x000240ff01007387 */ /* 0x0007e80000100c00 */
[----:B-1----:R3:W-:Y:S04]  /*4d70*/  STL [R1+0x200], R0 ;  /* 0x0002000001007387 */ /* 0x0027e80000100800 */
        /* <DEDUP_REMOVED lines=28> */
[----:B------:R-:W-:Y:S05]  /*4f40*/  @P0 BRA `(.L_x_6730) ;  /* 0x0000000000080947 */ /* 0x000fea0003800000 */
[----:B------:R-:W1:Y:S02]  /*4f50*/  FENCE.VIEW.ASYNC.G ;  /* 0x00000000000073c6 */ /* 0x000e640000000100 */
[----:B-1----:R-:W-:Y:S06]  /*4f60*/  BAR.ARV 0xc, 0x180 ;  /* 0x0306000000007b1d */ /* 0x002fec0000002000 */
.L_x_6730:
[----:B------:R-:W-:Y:S05]  /*4f70*/  BSYNC B0 ;  /* 0x0000000000007941 */ /* 0x000fea0003800000 */
.L_x_6729:
[----:B------:R-:W-:Y:S01]  /*4f80*/  UISETP.NE.AND UP0, UPT, UR41, 0x1, UPT ;  /* 0x000000012900788c */ /* 0x000fe2000bf05270 */
[----:B------:R-:W-:Y:S01]  /*4f90*/  IMAD.U32 R38, RZ, RZ, UR38 ;  /* 0x00000026ff267e24 */ /* 0x000fe2000f8e00ff */
[----:B------:R-:W-:Y:S01]  /*4fa0*/  IADD3 R41, P0, R41, 0x1e0, RZ ;  /* 0x000001e029297810 */ /* 0x000fe20007f1e0ff */
[----:B------:R-:W-:Y:S03]  /*4fb0*/  BSSY B7, `(.L_x_6731) ;  /* 0x000244a000077945 */ /* 0x000fe60003800000 */
[----:B------:R-:W-:Y:S01]  /*4fc0*/  PLOP3.LUT P2, PT, PT, PT, UP0, 0x80, 0x0 ;  /* 0x000000000000781c */ /* 0x000fe20003f4f008 */
[----:B------:R-:W-:Y:S01]  /*4fd0*/  IMAD.X R40, RZ, RZ, UR37, P0 ;  /* 0x00000025ff287e24 */ /* 0x000fe200080e06ff */
[----:B------:R-:W-:-:S05]  /*4fe0*/  IADD3 R38, P1, R38, 0x210, RZ ;  /* 0x0000021026267810 */ /* 0x000fca0007f3e0ff */
[----:B------:R-:W-:-:S06]  /*4ff0*/  IMAD.X R37, RZ, RZ, UR37, P1 ;  /* 0x00000025ff257e24 */ /* 0x000fcc00088e06ff */
[----:B------:R-:W-:Y:S05]  /*5000*/  @!P2 BRA `(.L_x_6732) ;  /* 0x00000080000ca947 */ /* 0x000fea0003800000 */
[----:B---3--:R-:W1:Y:S08]  /*5010*/  LDC R0, c[0x0][0x448] ;  /* 0x00011200ff007b82 */ /* 0x008e700000000800 */
[----:B------:R-:W3:Y:S01]  /*5020*/  LDC.64 R6, c[0x0][0xad8] ;  /* 0x0002b600ff067b82 */ /* 0x000ee20000000a00 */
[----:B-1----:R-:W-:Y:S01]  /*5030*/  ISETP.NE.AND P1, PT, R0, 0x1, PT ;  /* 0x000000010000780c */ /* 0x002fe20003f25270 */
[----:B------:R-:W-:Y:S01]  /*5040*/  VIADD R0, R195, 0x3f ;  /* 0x0000003fc3007836 */ /* 0x000fe20000000000 */
[----:B---3--:R-:W-:-:S11]  /*5050*/  ISETP.GE.AND P2, PT, R7, 0x1, PT ;  /* 0x000000010700780c */ /* 0x008fd60003f46270 */
[----:B------:R-:W1:Y:S08]  /*5060*/  @P1 LDC R3, c[0x0][0x44c] ;  /* 0x00011300ff031b82 */ /* 0x000e700000000800 */
[----:B------:R-:W3:Y:S01]  /*5070*/  @P1 LDC R4, c[0x0][0x450] ;  /* 0x00011400ff041b82 */ /* 0x000ee20000000800 */
[----:B-1----:R-:W-:-:S05]  /*5080*/  @P1 IMAD.HI.U32 R3, R0, R3, RZ ;  /* 0x0000000300031227 */ /* 0x002fca00078e00ff */
[----:B---3--:R-:W-:-:S05]  /*5090*/  @P1 SHF.R.U32.HI R0, RZ, R4, R3 ;  /* 0x00000004ff001219 */ /* 0x008fca0000011603 */
        /* <DEDUP_REMOVED lines=14> */
.L_x_6735:
[----:B------:R-:W-:-:S13]  /*5180*/  ISETP.NE.AND P0, PT, R7, 0x1, PT ;  /* 0x000000010700780c */ /* 0x000fda0003f05270 */
[----:B------:R-:W1:Y:S02]  /*5190*/  @P0 LDC.64 R4, c[0x0][0xae0] ;  /* 0x0002b800ff040b82 */ /* 0x000e640000000a00 */
[----:B-1----:R-:W-:-:S05]  /*51a0*/  @P0 IMAD.HI.U32 R4, R3, R4, RZ ;  /* 0x0000000403040227 */ /* 0x002fca00078e00ff */
[----:B------:R-:W-:-:S07]  /*51b0*/  @P0 SHF.R.U32.HI R3, RZ, R5, R4 ;  /* 0x00000005ff030219 */ /* 0x000fce0000011604 */
.L_x_6736:
[----:B------:R-:W-:Y:S05]  /*51c0*/  BSYNC B0 ;  /* 0x0000000000007941 */ /* 0x000fea0003800000 */
.L_x_6734:
[----:B------:R-:W-:-:S05]  /*51d0*/  IMAD R3, R3, R7, R7 ;  /* 0x0000000703037224 */ /* 0x000fca00078e0207 */
[----:B------:R-:W-:-:S07]  /*51e0*/  VIMNMX R0, R0, R3, PT ;  /* 0x0000000300007248 */ /* 0x000fce0003fe0100 */
.L_x_6733:
[----:B------:R-:W1:Y:S01]  /*51f0*/  @P1 LDC R4, c[0x0][0x44c] ;  /* 0x00011300ff041b82 */ /* 0x000e620000000800 */
[----:B------:R-:W-:Y:S01]  /*5200*/  VIADD R0, R0, 0x3f ;  /* 0x0000003f00007836 */ /* 0x000fe20000000000 */
[----:B------:R-:W-:-:S04]  /*5210*/  ULDC UR4, c[0x0][0xad4] ;  /* 0x0002b50000047ab9 */ /* 0x000fc80000000800 */
[----:B------:R-:W-:Y:S02]  /*5220*/  SHF.R.S32.HI R3, RZ, 0x1f, R0 ;  /* 0x0000001fff037819 */ /* 0x000fe40000011400 */
[----:B------:R-:W3:Y:S02]  /*5230*/  @P1 LDC R6, c[0x0][0x450] ;  /* 0x00011400ff061b82 */ /* 0x000ee40000000800 */
[----:B------:R-:W-:-:S04]  /*5240*/  LEA.HI R3, R3, R0, RZ, 0x6 ;  /* 0x0000000003037211 */ /* 0x000fc800078f30ff */
[----:B------:R-:W-:-:S04]  /*5250*/  SHF.R.S32.HI R0, RZ, 0x6, R3 ;  /* 0x00000006ff007819 */ /* 0x000fc80000011403 */
[----:B------:R-:W-:Y:S01]  /*5260*/  VIMNMX R13, R39, R0, PT ;  /* 0x00000000270d7248 */ /* 0x000fe20003fe0100 */
[----:B-1----:R-:W-:-:S04]  /*5270*/  @P1 IMAD.HI.U32 R5, R195, R4, RZ ;  /* 0x00000004c3051227 */ /* 0x002fc800078e00ff */
[----:B------:R-:W-:Y:S01]  /*5280*/  IMAD.MOV.U32 R4, RZ, RZ, R195 ;  /* 0x000000ffff047224 */ /* 0x000fe200078e00c3 */
[----:B---3--:R-:W-:-:S05]  /*5290*/  @P1 SHF.R.U32.HI R4, RZ, R6, R5 ;  /* 0x00000006ff041219 */ /* 0x008fca0000011605 */
        /* <DEDUP_REMOVED lines=13> */
.L_x_6739:
[----:B------:R-:W-:-:S13]  /*5370*/  ISETP.NE.AND P0, PT, R7, 0x1, PT ;  /* 0x000000010700780c */ /* 0x000fda0003f05270 */
[----:B------:R-:W1:Y:S02]  /*5380*/  @P0 LDC.64 R4, c[0x0][0xae0] ;  /* 0x0002b800ff040b82 */ /* 0x000e640000000a00 */
[----:B-1----:R-:W-:-:S05]  /*5390*/  @P0 IMAD.HI.U32 R4, R191, R4, RZ ;  /* 0x00000004bf040227 */ /* 0x002fca00078e00ff */
[----:B------:R-:W-:-:S07]  /*53a0*/  @P0 SHF.R.U32.HI R191, RZ, R5, R4 ;  /* 0x00000005ffbf0219 */ /* 0x000fce0000011604 */
.L_x_6740:
[----:B------:R-:W-:Y:S05]  /*53b0*/  BSYNC B0 ;  /* 0x0000000000007941 */ /* 0x000fea0003800000 */
.L_x_6738:
[----:B------:R-:W-:-:S05]  /*53c0*/  IMAD R191, R191, R7, RZ ;  /* 0x00000007bfbf7224 */ /* 0x000fca00078e02ff */
[----:B------:R-:W-:-:S07]  /*53d0*/  VIMNMX R0, R0, R191, !PT ;  /* 0x000000bf00007248 */ /* 0x000fce0007fe0100 */
.L_x_6737:
[----:B------:R-:W-:-:S04]  /*53e0*/  SHF.R.S32.HI R3, RZ, 0x1f, R0 ;  /* 0x0000001fff037819 */ /* 0x000fc80000011400 */
[----:B------:R-:W-:-:S04]  /*53f0*/  LEA.HI R3, R3, R0, RZ, 0x6 ;  /* 0x0000000003037211 */ /* 0x000fc800078f30ff */
[--C-:B------:R-:W-:Y:S02]  /*5400*/  SHF.R.S32.HI R0, RZ, 0x6, R3.reuse ;  /* 0x00000006ff007819 */ /* 0x100fe40000011403 */
[----:B------:R-:W-:Y:S02]  /*5410*/  PRMT R3, RZ, 0x7610, R3 ;  /* 0x00007610ff037816 */ /* 0x000fe40000000003 */
[----:B------:R-:W-:-:S04]  /*5420*/  VIMNMX R0, RZ, R0, !PT ;  /* 0x00000000ff007248 */ /* 0x000fc80007fe0100 */
[----:B------:R-:W-:-:S13]  /*5430*/  ISETP.GT.AND P0, PT, R13, R0, PT ;  /* 0x000000000d00720c */ /* 0x000fda0003f04270 */
[----:B------:R-:W-:Y:S05]  /*5440*/  @!P0 BRA `(.L_x_6741) ;  /* 0x0000024000008947 */ /* 0x000fea0003800000 */
        /* <DEDUP_REMOVED lines=33> */
[----:B-----5:R-:W4:Y:S04]  /*5660*/  LDL R36, [R1+0x280] ;  /* 0x0002800001247983 */ /* 0x020f280000100800 */
        /* <DEDUP_REMOVED lines=19> */
[----:B0-----:R-:W4:Y:S04]  /*57a0*/  LDL R46, [R1+0x2d0] ;  /* 0x0002d000012e7983 */ /* 0x001f280000100800 */
        /* <DEDUP_REMOVED lines=58> */
[----:B---3--:R0:W-:Y:S04]  /*5b50*/  STL [R1+0x210], R8 ;  /* 0x0002100801007387 */ /* 0x0081e80000100800 */
[----:B----4-:R-:W3:Y:S04]  /*5b60*/  LDL R15, [R1+0x2e8] ;  /* 0x0002e800010f7983 */ /* 0x010ee80000100800 */
        /* <DEDUP_REMOVED lines=17> */
[----:B------:R-:W0:Y:S02]  /*5c80*/  SHFL.IDX PT, R3, R4, RZ, 0x1f ;  /* 0x00001fff04037589 */ /* 0x000e2400000e0000 */
[----:B0-----:R-:W-:-:S04]  /*5c90*/  LEA.HI R4, R3, R3, RZ, 0x1 ;  /* 0x0000000303047211 */ /* 0x001fc800078f08ff */
[----:B------:R-:W-:-:S05]  /*5ca0*/  LOP3.LUT R4, R4, 0x1fffe, RZ, 0xc0, !PT ;  /* 0x0001fffe04047812 */ /* 0x000fca00078ec0ff */
[----:B------:R-:W-:-:S04]  /*5cb0*/  IMAD.IADD R3, R3, 0x1, -R4 ;  /* 0x0000000103037824 */ /* 0x000fc800078e0a04 */
[----:B------:R-:W-:-:S04]  /*5cc0*/  IMAD R3, R3, 0x8000, R2 ;  /* 0x0000800003037824 */ /* 0x000fc800078e0202 */
[----:B------:R-:W-:Y:S02]  /*5cd0*/  VIADD R3, R3, 0x400 ;  /* 0x0000040003037836 */ /* 0x000fe40000000000 */
[----:B------:R-:W-:-:S03]  /*5ce0*/  VIADD R4, R2, 0x36400 ;  /* 0x0003640002047836 */ /* 0x000fc60000000000 */
[----:B------:R-:W-:Y:S02]  /*5cf0*/  SHF.R.U32.HI R3, RZ, 0x4, R3 ;  /* 0x00000004ff037819 */ /* 0x000fe40000011603 */
[----:B------:R-:W-:Y:S02]  /*5d00*/  SHF.R.U32.HI R4, RZ, 0x4, R4 ;  /* 0x00000004ff047819 */ /* 0x000fe40000011604 */
[----:B------:R-:W-:Y:S02]  /*5d10*/  LOP3.LUT R3, R3, 0x3fff, RZ, 0xc0, !PT ;  /* 0x00003fff03037812 */ /* 0x000fe400078ec0ff */
[----:B------:R-:W-:Y:S02]  /*5d20*/  LOP3.LUT R4, R4, 0x3fff, RZ, 0xc0, !PT ;  /* 0x00003fff04047812 */ /* 0x000fe400078ec0ff */
[----:B------:R-:W-:Y:S01]  /*5d30*/  LOP3.LUT R3, R3, 0x2000000, RZ, 0xfc, !PT ;  /* 0x0200000003037812 */ /* 0x000fe200078efcff */
[----:B------:R0:W-:Y:S01]  /*5d40*/  STL [R1+0x2d8], R5 ;  /* 0x0002d80501007387 */ /* 0x0001e20000100800 */
[----:B------:R-:W-:-:S03]  /*5d50*/  LOP3.LUT R4, R4, 0x10000, RZ, 0xfc, !PT ;  /* 0x0001000004047812 */ /* 0x000fc600078efcff */
[----:B------:R1:W-:Y:S01]  /*5d60*/  STL [R1+0x2dc], R7 ;  /* 0x0002dc0701007387 */ /* 0x0003e20000100800 */
[----:B------:R-:W-:Y:S02]  /*5d70*/  IMAD R6, R6, 0x1000, R3 ;  /* 0x0000100006067824 */ /* 0x000fe400078e0203 */
[----:B0-----:R-:W-:Y:S02]  /*5d80*/  IMAD.MOV.U32 R5, RZ, RZ, 0x40000040 ;  /* 0x40000040ff057424 */ /* 0x001fe400078e00ff */
[----:B-1----:R-:W-:Y:S01]  /*5d90*/  IMAD.MOV.U32 R7, RZ, RZ, 0x40000040 ;  /* 0x40000040ff077424 */ /* 0x002fe200078e00ff */
[----:B------:R0:W-:Y:S01]  /*5da0*/  STL [R1+0x220], R24 ;  /* 0x0002201801007387 */ /* 0x0001e20000100800 */
[----:B------:R-:W-:Y:S02]  /*5db0*/  R2UR UR6, R6 ;  /* 0x00000000060672ca */ /* 0x000fe400000e0000 */
[----:B------:R-:W-:Y:S01]  /*5dc0*/  R2UR UR4, R4 ;  /* 0x00000000040472ca */ /* 0x000fe200000e0000 */
[----:B------:R1:W-:Y:S01]  /*5dd0*/  STL [R1+0x2f4], R25 ;  /* 0x0002f41901007387 */ /* 0x0003e20000100800 */
[----:B------:R-:W-:-:S02]  /*5de0*/  R2UR UR7, R7 ;  /* 0x00000000070772ca */ /* 0x000fc400000e0000 */
[----:B------:R-:W-:Y:S01]  /*5df0*/  R2UR UR5, R5 ;  /* 0x00000000050572ca */ /* 0x000fe200000e0000 */
[----:B0-----:R-:W-:Y:S02]  /*5e00*/  VIADD R24, R6, 0x80 ;  /* 0x0000008006187836 */ /* 0x001fe40000000000 */
[----:B-1----:R-:W-:Y:S01]  /*5e10*/  IMAD.MOV.U32 R25, RZ, RZ, 0x40000040 ;  /* 0x40000040ff197424 */ /* 0x002fe200078e00ff */
[----:B------:R-:W-:Y:S02]  /*5e20*/  STL [R1+0x214], R78 ;  /* 0x0002144e01007387 */ /* 0x000fe40000100800 */
[----:B------:R-:W-:Y:S02]  /*5e30*/  R2UR UR10, R24 ;  /* 0x00000000180a72ca */ /* 0x000fe400000e0000 */
[----:B------:R-:W-:Y:S01]  /*5e40*/  STL [R1+0x218], R80 ;  /* 0x0002185001007387 */ /* 0x000fe20000100800 */
[----:B------:R-:W-:-:S03]  /*5e50*/  R2UR UR11, R25 ;  /* 0x00000000190b72ca */ /* 0x000fc600000e0000 */
        /* <DEDUP_REMOVED lines=102> */
[----:B0-----:R-:W-:-:S06]  /*64c0*/  WARPGROUP.ARRIVE ;  /* 0x00000000000079c5 */ /* 0x001fcc0000000000 */
[----:B------:R-:W-:Y:S01]  /*64d0*/  HGMMA.64x256x16.F32.BF16 R24, gdesc[UR4].tnspB, RZ, !UPT, gsb0 ;  /* 0x43e00000041879f0 */ /* 0x000fe2000c0018ff */
[----:B------:R0:W-:Y:S04]  /*64e0*/  STL [R1+0x2e4], R11 ;  /* 0x0002e40b01007387 */ /* 0x0001e80000100800 */
[----:B------:R1:W-:Y:S01]  /*64f0*/  STL [R1+0x3d4], R10 ;  /* 0x0003d40a01007387 */ /* 0x0003e20000100800 */
[----:B0-----:R-:W-:Y:S02]  /*6500*/  IMAD.MOV.U32 R11, RZ, RZ, 0x40000040 ;  /* 0x40000040ff0b7424 */ /* 0x001fe400078e00ff */
[----:B-1----:R-:W-:-:S03]  /*6510*/  VIADD R10, R4, 0x2 ;  /* 0x00000002040a7836 */ /* 0x002fc60000000000 */
[----:B------:R-:W-:Y:S02]  /*6520*/  R2UR UR9, R11 ;  /* 0x000000000b0972ca */ /* 0x000fe400000e0000 */
[----:B------:R-:W-:Y:S01]  /*6530*/  R2UR UR8, R10 ;  /* 0x000000000a0872ca */ /* 0x000fe200000e0000 */
[----:B---3--:R-:W-:Y:S04]  /*6540*/  STL [R1+0x2e8], R15 ;  /* 0x0002e80f01007387 */ /* 0x008fe80000100800 */
[----:B----4-:R-:W-:Y:S04]  /*6550*/  STL [R1+0x2ec], R21 ;  /* 0x0002ec1501007387 */ /* 0x010fe80000100800 */
        /* <DEDUP_REMOVED lines=16> */
[----:B0-----:R-:W-:-:S02]  /*6660*/  IMAD.MOV.U32 R9, RZ, RZ, 0x40000040 ;  /* 0x40000040ff097424 */ /* 0x001fc400078e00ff */
[----:B------:R-:W-:Y:S01]  /*6670*/  IMAD.MOV.U32 R7, RZ, RZ, 0x40000040 ;  /* 0x40000040ff077424 */ /* 0x000fe200078e00ff */
[----:B------:R0:W5:Y:S01]  /*6680*/  LDL R15, [R1+0x1c0] ;  /* 0x0001c000010f7983 */ /* 0x0001620000100800 */
[----:B-1----:R-:W-:Y:S01]  /*6690*/  VIADD R8, R6, 0x100 ;  /* 0x0000010006087836 */ /* 0x002fe20000000000 */
        /* <DEDUP_REMOVED lines=34> */
[----:B------:R-:W-:Y:S01]  /*68c0*/  HGMMA.64x256x16.F32.BF16 R24, gdesc[UR8].tnspB, R24, gsb0 ;  /* 0x43e00000081879f0 */ /* 0x000fe20008001818 */
[----:B------:R-:W-:Y:S01]  /*68d0*/  R2UR UR6, R8 ;  /* 0x00000000080672ca */ /* 0x000fe200000e0000 */
[----:B------:R-:W-:Y:S01]  /*68e0*/  VIADD R8, R4, 0x4 ;  /* 0x0000000404087836 */ /* 0x000fe20000000000 */
[----:B------:R-:W-:Y:S01]  /*68f0*/  R2UR UR7, R9 ;  /* 0x00000000090772ca */ /* 0x000fe200000e0000 */
[----:B------:R-:W-:-:S03]  /*6900*/  IMAD.MOV.U32 R9, RZ, RZ, 0x40000040 ;  /* 0x40000040ff097424 */ /* 0x000fc600078e00ff */
        /* <DEDUP_REMOVED lines=114> */
[----:B------:R-:W4:Y:S04]  /*7030*/  LDL R82, [R1+0x218] ;  /* 0x0002180001527983 */ /* 0x000f280000100800 */
[----:B--2---:R-:W2:Y:S04]  /*7040*/  LDL R84, [R1+0x21c] ;  /* 0x00021c0001547983 */ /* 0x004ea80000100800 */
[----:B------:R-:W2:Y:S04]  /*7050*/  LDL R14, [R1+0x220] ;  /* 0x00022000010e7983 */ /* 0x000ea80000100800 */
[----:B------:R-:W2:Y:S04]  /*7060*/  LDL R86, [R1+0x224] ;  /* 0x0002240001567983 */ /* 0x000ea80000100800 */
[----:B---3--:R-:W3:Y:S04]  /*7070*/  LDL R88, [R1+0x228] ;  /* 0x0002280001587983 */ /* 0x008ee80000100800 */
[----:B------:R-:W3:Y:S04]  /*7080*/  LDL R90, [R1+0x22c] ;  /* 0x00022c00015a7983 */ /* 0x000ee80000100800 */
[----:B------:R-:W3:Y:S04]  /*7090*/  LDL R20, [R1+0x230] ;  /* 0x0002300001147983 */ /* 0x000ee80000100800 */
[----:B----4-:R-:W4:Y:S04]  /*70a0*/  LDL R92, [R1+0x234] ;  /* 0x00023400015c7983 */ /* 0x010f280000100800 */
        /* <DEDUP_REMOVED lines=118> */
[----:B------:R0:W-:Y:S04]  /*7810*/  STL [R1+0x210], R12 ;  /* 0x0002100c01007387 */ /* 0x0001e80000100800 */
[----:B------:R0:W-:Y:S04]  /*7820*/  STL [R1+0x214], R80 ;  /* 0x0002145001007387 */ /* 0x0001e80000100800 */
[----:B------:R0:W-:Y:S04]  /*7830*/  STL [R1+0x218], R82 ;  /* 0x0002185201007387 */ /* 0x0001e80000100800 */
[----:B--2---:R0:W-:Y:S04]  /*7840*/  STL [R1+0x21c], R84 ;  /* 0x00021c5401007387 */ /* 0x0041e80000100800 */
[----:B------:R0:W-:Y:S04]  /*7850*/  STL [R1+0x220], R14 ;  /* 0x0002200e01007387 */ /* 0x0001e80000100800 */
[----:B------:R0:W-:Y:S04]  /*7860*/  STL [R1+0x224], R86 ;  /* 0x0002245601007387 */ /* 0x0001e80000100800 */
[----:B---3--:R0:W-:Y:S04]  /*7870*/  STL [R1+0x228], R88 ;  /* 0x0002285801007387 */ /* 0x0081e80000100800 */
[----:B------:R0:W-:Y:S04]  /*7880*/  STL [R1+0x22c], R90 ;  /* 0x00022c5a01007387 */ /* 0x0001e80000100800 */
        /* <DEDUP_REMOVED lines=121> */
[----:B------:R-:W-:-:S13]  /*8020*/  ISETP.NE.AND P0, PT, RZ, UR41, PT ;  /* 0x00000029ff007c0c */ /* 0x000fda000bf05270 */
[----:B0-----:R-:W-:Y:S05]  /*8030*/  @P0 BRA `(.L_x_6742) ;  /* 0x0000000000040947 */ /* 0x001fea0003800000 */
[----:B------:R-:W-:Y:S01]  /*8040*/  BPT.TRAP 0x1 ;  /* 0x000000040000795c */ /* 0x000fe20000300000 */
.L_x_6742:
[----:B------:R-:W-:Y:S01]  /*8050*/  VIADD R20, R13, 0xfffffffe ;  /* 0xfffffffe0d147836 */ /* 0x000fe20000000000 */
[----:B------:R-:W-:Y:S01]  /*8060*/  BSSY B0, `(.L_x_6743) ;  /* 0x00003e8000007945 */ /* 0x000fe20003800000 */
[----:B-----5:R-:W-:-:S03]  /*8070*/  IMAD R15, R15, 0x8, R2 ;  /* 0x000000080f0f7824 */ /* 0x020fc600078e0202 */
[----:B------:R-:W-:Y:S01]  /*8080*/  ISETP.GE.AND P0, PT, R20, R0, PT ;  /* 0x000000001400720c */ /* 0x000fe20003f06270 */
[----:B------:R-:W-:-:S05]  /*8090*/  VIADD R12, R15, 0x38860 ;  /* 0x000388600f0c7836 */ /* 0x000fca0000000000 */
[----:B------:R-:W-:-:S04]  /*80a0*/  PRMT R12, R23, 0x654, R12 ;  /* 0x00000654170c7816 */ /* 0x000fc8000000000c */
[----:B------:R0:W-:Y:S03]  /*80b0*/  SYNCS.ARRIVE.TRANS64.RED.A1T0 RZ, [R12+URZ], RZ ;  /* 0x000000ff0cff79a7 */ /* 0x0001e6000810043f */
[----:B------:R-:W-:Y:S05]  /*80c0*/  @!P0 BRA `(.L_x_6744) ;  /* 0x0000003c00848947 */ /* 0x000fea0003800000 */
.L_x_6746:
        /* <DEDUP_REMOVED lines=60> */
[----:B01----:R-:W4:Y:S04]  /*8490*/  LDL.64 R12, [R1+0x3c8] ;  /* 0x0003c800010c7983 */ /* 0x003f280000100a00 */
[----:B------:R-:W4:Y:S04]  /*84a0*/  LDL.64 R28, [R1+0x3d8] ;  /* 0x0003d800011c7983 */ /* 0x000f280000100a00 */
[----:B------:R-:W4:Y:S04]  /*84b0*/  LDL.64 R26, [R1+0x3e8] ;  /* 0x0003e800011a7983 */ /* 0x000f280000100a00 */
[----:B------:R-:W4:Y:S04]  /*84c0*/  LDL.64 R24, [R1+0x3f8] ;  /* 0x0003f80001187983 */ /* 0x000f280000100a00 */
[----:B------:R-:W4:Y:S01]  /*84d0*/  LDL.64 R14, [R1+0x408] ;  /* 0x00040800010e7983 */ /* 0x000f220000100a00 */
[----:B--2---:R-:W-:-:S04]  /*84e0*/  IMAD R149, R21, 0x40, R192 ;  /* 0x0000004015957824 */ /* 0x004fc800078e02c0 */
[----:B------:R-:W-:Y:S01]  /*84f0*/  IMAD R22, R149, 0x4, R2 ;  /* 0x0000000495167824 */ /* 0x000fe200078e0202 */
[----:B------:R-:W-:Y:S06]  /*8500*/  BAR.SYNC.DEFER_BLOCKING 0xe, 0x100 ;  /* 0x0384000000007b1d */ /* 0x000fec0000010000 */
[----:B------:R-:W3:Y:S04]  /*8510*/  LDS R148, [R22+0x38400] ;  /* 0x0384000016947984 */ /* 0x000ee80000000800 */
[----:B------:R-:W0:Y:S01]  /*8520*/  LDS R22, [R22+0x38420] ;  /* 0x0384200016167984 */ /* 0x000e220000000800 */
[C---:B---3--:R-:W-:Y:S01]  /*8530*/  FMUL.FTZ R147, R148.reuse, R147 ;  /* 0x0000009394937220 */ /* 0x048fe20000410000 */
[C---:B------:R-:W-:Y:S01]  /*8540*/  FMUL.FTZ R146, R148.reuse, R146 ;  /* 0x0000009294927220 */ /* 0x040fe20000410000 */
[C---:B----4-:R-:W-:Y:S01]  /*8550*/  FMUL.FTZ R145, R148.reuse, R145 ;  /* 0x0000009194917220 */ /* 0x050fe20000410000 */
        /* <DEDUP_REMOVED lines=63> */
[----:B------:R-:W-:Y:S01]  /*8950*/  STL.64 [R1+0x220], R146 ;  /* 0x0002209201007387 */ /* 0x000fe20000100a00 */
[C---:B------:R-:W-:Y:S01]  /*8960*/  FMUL.FTZ R85, R22.reuse, R85 ;  /* 0x0000005516557220 */ /* 0x040fe20000410000 */
[----:B------:R-:W-:-:S02]  /*8970*/  FMUL.FTZ R84, R22, R84 ;  /* 0x0000005416547220 */ /* 0x000fc40000410000 */
[----:B------:R-:W-:Y:S01]  /*8980*/  STL.64 [R1+0x230], R144 ;  /* 0x0002309001007387 */ /* 0x000fe20000100a00 */
[C---:B------:R-:W-:Y:S01]  /*8990*/  FMUL.FTZ R73, R22.reuse, R73 ;  /* 0x0000004916497220 */ /* 0x040fe20000410000 */
[C---:B------:R-:W-:Y:S02]  /*89a0*/  FMUL.FTZ R72, R22.reuse, R72 ;  /* 0x0000004816487220 */ /* 0x040fe40000410000 */
[----:B------:R-:W-:Y:S01]  /*89b0*/  STL.64 [R1+0x240], R142 ;  /* 0x0002408e01007387 */ /* 0x000fe20000100a00 */
[C---:B------:R-:W-:Y:S01]  /*89c0*/  FMUL.FTZ R81, R22.reuse, R81 ;  /* 0x0000005116517220 */ /* 0x040fe20000410000 */
[C---:B------:R-:W-:Y:S02]  /*89d0*/  FMUL.FTZ R80, R22.reuse, R80 ;  /* 0x0000005016507220 */ /* 0x040fe40000410000 */
        /* <DEDUP_REMOVED lines=404> */
[----:B------:R-:W-:Y:S01]  /*a320*/  VIADD R22, R21, 0x1 ;  /* 0x0000000115167836 */ /* 0x000fe20000000000 */
[----:B------:R-:W-:Y:S01]  /*a330*/  R2UR UR4, R4 ;  /* 0x00000000040472ca */ /* 0x000fe200000e0000 */
[----:B------:R-:W-:Y:S01]  /*a340*/  IMAD.MOV.U32 R13, RZ, RZ, 0x40000040 ;  /* 0x40000040ff0d7424 */ /* 0x000fe200078e00ff */
[----:B------:R-:W-:Y:S01]  /*a350*/  R2UR UR5, R5 ;  /* 0x00000000050572ca */ /* 0x000fe200000e0000 */
[----:B------:R-:W-:Y:S01]  /*a360*/  IMAD.MOV.U32 R15, RZ, RZ, 0x40000040 ;  /* 0x40000040ff0f7424 */ /* 0x000fe200078e00ff */
[----:B------:R-:W-:Y:S01]  /*a370*/  ISETP.NE.AND P0, PT, R22, 0x2, PT ;  /* 0x000000021600780c */ /* 0x000fe20003f05270 */
[----:B------:R0:W-:Y:S01]  /*a380*/  STL [R1+0x1c0], R22 ;  /* 0x0001c01601007387 */ /* 0x0001e20000100800 */
[----:B------:R-:W-:Y:S01]  /*a390*/  R2UR UR7, R13 ;  /* 0x000000000d0772ca */ /* 0x000fe200000e0000 */
[----:B------:R-:W-:-:S10]  /*a3a0*/  IMAD.MOV.U32 R13, RZ, RZ, 0x40000040 ;  /* 0x40000040ff0d7424 */ /* 0x000fd400078e00ff */
[----:B0-----:R-:W-:-:S04]  /*a3b0*/  @!P0 IMAD.MOV.U32 R22, RZ, RZ, RZ ;  /* 0x000000ffff168224 */ /* 0x001fc800078e00ff */
[----:B------:R-:W-:-:S04]  /*a3c0*/  IMAD R12, R22, 0x1000, R3 ;  /* 0x00001000160c7824 */ /* 0x000fc800078e0203 */
[C---:B------:R-:W-:Y:S01]  /*a3d0*/  VIADD R14, R12.reuse, 0x80 ;  /* 0x000000800c0e7836 */ /* 0x040fe20000000000 */
[----:B------:R-:W-:Y:S01]  /*a3e0*/  R2UR UR6, R12 ;  /* 0x000000000c0672ca */ /* 0x000fe200000e0000 */
[----:B--2---:R-:W-:-:S12]  /*a3f0*/  WARPGROUP.ARRIVE ;  /* 0x00000000000079c5 */ /* 0x004fd80000000000 */
        /* <DEDUP_REMOVED lines=43> */
[----:B------:R-:W-:Y:S02]  /*a6b0*/  R2UR UR6, R14 ;  /* 0x000000000e0672ca */ /* 0x000fe400000e0000 */
[----:B------:R-:W-:Y:S02]  /*a6c0*/  R2UR UR7, R15 ;  /* 0x000000000f0772ca */ /* 0x000fe400000e0000 */
        /* <DEDUP_REMOVED lines=38> */
[----:B------:R-:W-:Y:S01]  /*a930*/  R2UR UR7, R13 ;  /* 0x000000000d0772ca */ /* 0x000fe200000e0000 */
[----:B------:R-:W2:Y:S01]  /*a940*/  LDL R12, [R1+0x1c8] ;  /* 0x0001c800010c7983 */ /* 0x000ea20000100800 */
[----:B------:R-:W-:Y:S02]  /*a950*/  R2UR UR4, R6 ;  /* 0x00000000060472ca */ /* 0x000fe400000e0000 */
[----:B------:R-:W-:Y:S01]  /*a960*/  R2UR UR5, R7 ;  /* 0x00000000070572ca */ /* 0x000fe200000e0000 */
[----:B------:R-:W3:Y:S04]  /*a970*/  @!P0 LDL R13, [R1+0x1c4] ;  /* 0x0001c400010d8983 */ /* 0x000ee80000100800 */
        /* <DEDUP_REMOVED lines=70> */
[----:B------:R-:W3:Y:S04]  /*ade0*/  LDL R22, [R1+0x210] ;  /* 0x0002100001167983 */ /* 0x000ee80000100800 */
[----:B-1----:R-:W3:Y:S04]  /*adf0*/  LDL R86, [R1+0x214] ;  /* 0x0002140001567983 */ /* 0x002ee80000100800 */
        /* <DEDUP_REMOVED lines=125> */
[----:B------:R-:W3:Y:S01]  /*b5d0*/  LDL R129, [R1+0x40c] ;  /* 0x00040c0001817983 */ /* 0x000ee20000100800 */
[----:B------:R-:W-:Y:S01]  /*b5e0*/  VIADD R12, R12, 0x1 ;  /* 0x000000010c0c7836 */ /* 0x000fe20000000000 */
[----:B------:R-:W-:-:S02]  /*b5f0*/  UISETP.NE.AND UP0, UPT, UR41, URZ, UPT ;  /* 0x0000003f2900728c */ /* 0x000fc4000bf05270 */
[----:B------:R0:W-:Y:S04]  /*b600*/  STL [R1+0x210], R22 ;  /* 0x0002101601007387 */ /* 0x0001e80000100800 */
        /* <DEDUP_REMOVED lines=26> */
[----:B---3--:R0:W-:Y:S04]  /*b7b0*/  STL [R1+0x278], R124 ;  /* 0x0002787c01007387 */ /* 0x0081e80000100800 */
        /* <DEDUP_REMOVED lines=102> */
[----:B------:R-:W-:-:S02]  /*be20*/  PLOP3.LUT P1, PT, PT, PT, UP0, 0x80, 0x0 ;  /* 0x000000000000781c */ /* 0x000fc40003f2f008 */
[----:B------:R-:W-:-:S05]  /*be30*/  @!P0 LOP3.LUT R14, R13, 0x1, RZ, 0x3c, !PT ;  /* 0x000000010d0e8812 */ /* 0x000fca00078e3cff */
[----:B------:R0:W-:Y:S01]  /*be40*/  @!P0 STL [R1+0x1c4], R14 ;  /* 0x0001c40e01008387 */ /* 0x0001e20000100800 */
[C---:B------:R-:W-:Y:S01]  /*be50*/  ISETP.GT.AND P0, PT, R20.reuse, R0, PT ;  /* 0x000000001400720c */ /* 0x040fe20003f04270 */
[----:B------:R-:W-:-:S04]  /*be60*/  VIADD R20, R20, 0xffffffff ;  /* 0xffffffff14147836 */ /* 0x000fc80000000000 */
[----:B------:R-:W-:Y:S08]  /*be70*/  @P1 BRA `(.L_x_6745) ;  /* 0x0000000000041947 */ /* 0x000ff00003800000 */
[----:B------:R-:W-:Y:S01]  /*be80*/  BPT.TRAP 0x1 ;  /* 0x000000040000795c */ /* 0x000fe20000300000 */
.L_x_6745:
[----:B-----5:R-:W-:-:S04]  /*be90*/  IMAD R15, R15, 0x8, R2 ;  /* 0x000000080f0f7824 */ /* 0x020fc800078e0202 */
[----:B0-----:R-:W-:-:S05]  /*bea0*/  VIADD R12, R15, 0x38860 ;  /* 0x000388600f0c7836 */ /* 0x001fca0000000000 */
[----:B------:R-:W-:-:S04]  /*beb0*/  PRMT R12, R23, 0x654, R12 ;  /* 0x00000654170c7816 */ /* 0x000fc8000000000c */
[----:B------:R1:W-:Y:S01]  /*bec0*/  SYNCS.ARRIVE.TRANS64.RED.A1T0 RZ, [R12+URZ], RZ ;  /* 0x000000ff0cff79a7 */ /* 0x0003e2000810043f */
[----:B------:R-:W-:Y:S05]  /*bed0*/  @P0 BRA `(.L_x_6746) ;  /* 0xffffffc0007c0947 */ /* 0x000fea000383ffff */
.L_x_6744:
[----:B------:R-:W-:Y:S05]  /*bee0*/  BSYNC B0 ;  /* 0x0000000000007941 */ /* 0x000fea0003800000 */
.L_x_6743:
        /* <DEDUP_REMOVED lines=37> */
[----:B01----:R-:W5:Y:S04]  /*c140*/  LDL.64 R12, [R1+0x250] ;  /* 0x00025000010c7983 */ /* 0x003f680000100a00 */
        /* <DEDUP_REMOVED lines=27> */
[----:B------:R-:W5:Y:S04]  /*c300*/  LDL R3, [R1+0x1c8] ;  /* 0x0001c80001037983 */ /* 0x000f680000100800 */
[----:B------:R-:W5:Y:S01]  /*c310*/  LDL R0, [R1+0x1c0] ;  /* 0x0001c00001007983 */ /* 0x000f620000100800 */
[----:B--2---:R-:W-:-:S04]  /*c320*/  IMAD R137, R137, 0x40, R192 ;  /* 0x0000004089897824 */ /* 0x004fc800078e02c0 */
[----:B------:R-:W-:Y:S01]  /*c330*/  IMAD R2, R137, 0x4, R2 ;  /* 0x0000000489027824 */ /* 0x000fe200078e0202 */
[----:B------:R-:W-:Y:S06]  /*c340*/  BAR.SYNC.DEFER_BLOCKING 0xe, 0x100 ;  /* 0x0384000000007b1d */ /* 0x000fec0000010000 */
[----:B------:R-:W-:Y:S04]  /*c350*/  LDS R136, [R2+0x38400] ;  /* 0x0384000002887984 */ /* 0x000fe80000000800 */
[----:B------:R-:W3:Y:S02]  /*c360*/  LDS R2, [R2+0x38420] ;  /* 0x0384200002027984 */ /* 0x000ee40000000800 */
[C---:B---3--:R-:W-:Y:S01]  /*c370*/  FMUL.FTZ R73, R2.reuse, R73 ;  /* 0x0000004902497220 */ /* 0x048fe20000410000 */
[C---:B------:R-:W-:Y:S01]  /*c380*/  FMUL.FTZ R72, R2.reuse, R72 ;  /* 0x0000004802487220 */ /* 0x040fe20000410000 */
[C---:B----4-:R-:W-:Y:S01]  /*c390*/  FMUL.FTZ R75, R2.reuse, R75 ;  /* 0x0000004b024b7220 */ /* 0x050fe20000410000 */
[C---:B------:R-:W-:Y:S01]  /*c3a0*/  FMUL.FTZ R74, R2.reuse, R74 ;  /* 0x0000004a024a7220 */ /* 0x040fe20000410000 */
        /* <DEDUP_REMOVED lines=124> */
[----:B------:R-:W-:-:S02]  /*cb70*/  VIADD R2, R3, 0x1 ;  /* 0x0000000103027836 */ /* 0x000fc40000000000 */
        /* <DEDUP_REMOVED lines=69> */
[----:B------:R-:W-:-:S12]  /*cfd0*/  IMAD.MOV.U32 R3, RZ, RZ, 0x1 ;  /* 0x00000001ff037424 */ /* 0x000fd800078e00ff */
[----:B-1----:R-:W-:Y:S05]  /*cfe0*/  @P0 BRA `(.L_x_6741) ;  /* 0x000001c400180947 */ /* 0x002fea0003800000 */
[----:B------:R-:W2:Y:S04]  /*cff0*/  LDL R0, [R1+0x1c4] ;  /* 0x0001c40001007983 */ /* 0x000ea80000100800 */
[----:B------:R1:W-:Y:S01]  /*d000*/  STL [R1+0x1c0], RZ ;  /* 0x0001c0ff01007387 */ /* 0x0003e20000100800 */
[----:B--2---:R-:W-:-:S05]  /*d010*/  LOP3.LUT R0, R0, 0x1, RZ, 0x3c, !PT ;  /* 0x0000000100007812 */ /* 0x004fca00078e3cff */
[----:B------:R1:W-:Y:S01]  /*d020*/  STL [R1+0x1c4], R0 ;  /* 0x0001c40001007387 */ /* 0x0003e20000100800 */
[----:B------:R-:W-:Y:S05]  /*d030*/  BRA `(.L_x_6741) ;  /* 0x000001c400047947 */ /* 0x000fea0003800000 */
.L_x_6732:
[----:B---3--:R-:W1:Y:S01]  /*d040*/  LDC R0, c[0x0][0x448] ;  /* 0x00011200ff007b82 */ /* 0x008e620000000800 */
[----:B------:R-:W-:Y:S01]  /*d050*/  UISETP.NE.AND UP2, UPT, UR41, URZ, UPT ;  /* 0x0000003f2900728c */ /* 0x000fe2000bf45270 */
[----:B------:R-:W-:Y:S01]  /*d060*/  IMAD.MOV.U32 R8, RZ, RZ, 0x1 ;  /* 0x00000001ff087424 */ /* 0x000fe200078e00ff */
[----:B------:R-:W-:Y:S01]  /*d070*/  UIADD3 UR10, UP0, UR44, 0x38830, URZ ;  /* 0x000388302c0a7890 */ /* 0x000fe2000ff1e03f */
[----:B------:R-:W-:Y:S01]  /*d080*/  IMAD.MOV.U32 R7, RZ, RZ, R23 ;  /* 0x000000ffff077224 */ /* 0x000fe200078e0017 */
[----:B------:R-:W-:Y:S01]  /*d090*/  UIADD3 UR8, UP1, UR44, 0x38840, URZ ;  /* 0x000388402c087890 */ /* 0x000fe2000ff3e03f */
[----:B------:R-:W-:Y:S01]  /*d0a0*/  IMAD.MOV.U32 R6, RZ, RZ, 0x100 ;  /* 0x00000100ff067424 */ /* 0x000fe200078e00ff */
[----:B------:R-:W-:Y:S01]  /*d0b0*/  PLOP3.LUT P1, PT, PT, PT, UP2, 0x40, 0x0 ;  /* 0x000000000000781c */ /* 0x000fe20003f2e828 */
[----:B------:R-:W3:Y:S01]  /*d0c0*/  LDC.64 R10, c[0x0][0xad8] ;  /* 0x0002b600ff0a7b82 */ /* 0x000ee20000000a00 */
[----:B------:R-:W-:Y:S01]  /*d0d0*/  UIADD3 UR6, UP2, UR44, 0x38850, URZ ;  /* 0x000388502c067890 */ /* 0x000fe2000ff5e03f */
[----:B------:R-:W-:Y:S01]  /*d0e0*/  IMAD.MOV.U32 R5, RZ, RZ, 0x80 ;  /* 0x00000080ff057424 */ /* 0x000fe200078e00ff */
[----:B------:R-:W-:Y:S01]  /*d0f0*/  UIADD3 UR4, UP3, UR44, 0x38860, URZ ;  /* 0x000388602c047890 */ /* 0x000fe2000ff7e03f */
[----:B------:R-:W-:Y:S01]  /*d100*/  SEL R4, R8, 0x2, P1 ;  /* 0x0000000208047807 */ /* 0x000fe20000800000 */
[----:B------:R-:W-:Y:S01]  /*d110*/  UIADD3.X UR11, URZ, UR45, URZ, UP0, !UPT ;  /* 0x0000002d3f0b7290 */ /* 0x000fe200087fe43f */
[----:B------:R0:W-:Y:S01]  /*d120*/  STL.64 [R1+0x30], R6 ;  /* 0x0000300601007387 */ /* 0x0001e20000100a00 */
[----:B------:R-:W-:Y:S01]  /*d130*/  UIADD3.X UR9, URZ, UR45, URZ, UP1, !UPT ;  /* 0x0000002d3f097290 */ /* 0x000fe20008ffe43f */
[----:B------:R-:W-:Y:S01]  /*d140*/  IMAD.U32 R12, RZ, RZ, UR10 ;  /* 0x0000000aff0c7e24 */ /* 0x000fe2000f8e00ff */
[----:B------:R-:W-:Y:S01]  /*d150*/  UIADD3.X UR7, URZ, UR45, URZ, UP2, !UPT ;  /* 0x0000002d3f077290 */ /* 0x000fe200097fe43f */
[----:B------:R-:W-:Y:S01]  /*d160*/  IMAD.U32 R9, RZ, RZ, UR4 ;  /* 0x00000004ff097e24 */ /* 0x000fe2000f8e00ff */
[----:B------:R-:W-:Y:S01]  /*d170*/  UIADD3.X UR5, URZ, UR45, URZ, UP3, !UPT ;  /* 0x0000002d3f057290 */ /* 0x000fe20009ffe43f */
[----:B------:R-:W-:Y:S01]  /*d180*/  IMAD.MOV.U32 R20, RZ, RZ, R4 ;  /* 0x000000ffff147224 */ /* 0x000fe200078e0004 */
[----:B------:R2:W-:Y:S01]  /*d190*/  STL.64 [R1+0x28], R4 ;  /* 0x0000280401007387 */ /* 0x0005e20000100a00 */
[----:B------:R-:W-:Y:S01]  /*d1a0*/  IMAD.U32 R14, RZ, RZ, UR8 ;  /* 0x00000008ff0e7e24 */ /* 0x000fe2000f8e00ff */
[----:B-1----:R-:W-:Y:S01]  /*d1b0*/  ISETP.NE.AND P0, PT, R0, 0x1, PT ;  /* 0x000000010000780c */ /* 0x002fe20003f05270 */
[----:B------:R-:W-:Y:S01]  /*d1c0*/  IMAD.U32 R0, RZ, RZ, UR6 ;  /* 0x00000006ff007e24 */ /* 0x000fe2000f8e00ff */
[----:B------:R-:W-:Y:S01]  /*d1d0*/  STL [R1+0x50], R113 ;  /* 0x0000507101007387 */ /* 0x000fe20000100800 */
[----:B0-----:R-:W-:-:S02]  /*d1e0*/  IMAD.U32 R7, RZ, RZ, UR5 ;  /* 0x00000005ff077e24 */ /* 0x001fc4000f8e00ff */
[----:B------:R-:W-:Y:S01]  /*d1f0*/  IMAD.U32 R13, RZ, RZ, UR11 ;  /* 0x0000000bff0d7e24 */ /* 0x000fe2000f8e00ff */
[----:B------:R-:W-:Y:S01]  /*d200*/  STL [R1+0x10], RZ ;  /* 0x000010ff01007387 */ /* 0x000fe20000100800 */
[----:B----4-:R-:W-:Y:S01]  /*d210*/  IMAD.U32 R15, RZ, RZ, UR9 ;  /* 0x00000009ff0f7e24 */ /* 0x010fe2000f8e00ff */
[----:B---3--:R-:W-:Y:S01]  /*d220*/  ISETP.GE.AND P3, PT, R11, 0x1, PT ;  /* 0x000000010b00780c */ /* 0x008fe20003f66270 */
[----:B--2---:R-:W-:Y:S01]  /*d230*/  IMAD.U32 R5, RZ, RZ, UR7 ;  /* 0x00000007ff057e24 */ /* 0x004fe2000f8e00ff */
[----:B------:R-:W-:Y:S01]  /*d240*/  STL.64 [R1+0x18], R12 ;  /* 0x0000180c01007387 */ /* 0x000fe20000100a00 */
[----:B------:R-:W-:Y:S02]  /*d250*/  IMAD.MOV.U32 R4, RZ, RZ, R0 ;  /* 0x000000ffff047224 */ /* 0x000fe400078e0000 */
[----:B------:R-:W0:Y:S01]  /*d260*/  @P0 LDC R3, c[0x0][0x44c] ;  /* 0x00011300ff030b82 */ /* 0x000e220000000800 */
[----:B------:R-:W-:Y:S01]  /*d270*/  IMAD.MOV.U32 R6, RZ, RZ, R9 ;  /* 0x000000ffff067224 */ /* 0x000fe200078e0009 */
[----:B------:R-:W-:Y:S01]  /*d280*/  STL.64 [R1+0x20], R14 ;  /* 0x0000200e01007387 */ /* 0x000fe20000100a00 */
[----:B------:R-:W-:-:S02]  /*d290*/  VIADD R0, R195, 0x3f ;  /* 0x0000003fc3007836 */ /* 0x000fc40000000000 */
[----:B------:R-:W-:Y:S01]  /*d2a0*/  IMAD.MOV.U32 R21, RZ, RZ, 0x80 ;  /* 0x00000080ff157424 */ /* 0x000fe200078e00ff */
[----:B------:R-:W-:Y:S01]  /*d2b0*/  STL.128 [R1+0x40], R4 ;  /* 0x0000400401007387 */ /* 0x000fe20000100c00 */
[----:B------:R-:W-:Y:S01]  /*d2c0*/  IMAD.MOV.U32 R22, RZ, RZ, 0x80 ;  /* 0x00000080ff167424 */ /* 0x000fe200078e00ff */
[----:B------:R-:W1:Y:S01]  /*d2d0*/  @P0 LDC R26, c[0x0][0x450] ;  /* 0x00011400ff1a0b82 */ /* 0x000e620000000800 */
[----:B------:R-:W-:Y:S01]  /*d2e0*/  IMAD.U32 R32, RZ, RZ, UR38 ;  /* 0x00000026ff207e24 */ /* 0x000fe2000f8e00ff */
[----:B------:R-:W-:Y:S04]  /*d2f0*/  STL [R1+0x38], RZ ;  /* 0x000038ff01007387 */ /* 0x000fe80000100800 */
[----:B------:R2:W-:Y:S01]  /*d300*/  STL.128 [R1], R20 ;  /* 0x0000001401007387 */ /* 0x0005e20000100c00 */
[----:B------:R-:W-:-:S05]  /*d310*/  IADD3 R32, P1, R32, 0x28, RZ ;  /* 0x0000002820207810 */ /* 0x000fca0007f3e0ff */
[----:B------:R-:W-:Y:S02]  /*d320*/  IMAD.X R31, RZ, RZ, UR37, P1 ;  /* 0x00000025ff1f7e24 */ /* 0x000fe400088e06ff */
[----:B0-----:R-:W-:-:S04]  /*d330*/  @P0 IMAD.HI.U32 R3, R0, R3, RZ ;  /* 0x0000000300030227 */ /* 0x001fc800078e00ff */
[----:B--2---:R-:W-:Y:S01]  /*d340*/  IMAD.U32 R23, RZ, RZ, UR38 ;  /* 0x00000026ff177e24 */ /* 0x004fe2000f8e00ff */
[----:B-1----:R-:W-:-:S04]  /*d350*/  @P0 SHF.R.U32.HI R0, RZ, R26, R3 ;  /* 0x0000001aff000219 */ /* 0x002fc80000011603 */
[----:B------:R-:W-:Y:S01]  /*d360*/  IADD3 R23, P2, R23, 0x50, RZ ;  /* 0x0000005017177810 */ /* 0x000fe20007f5e0ff */
[----:B------:R-:W-:-:S04]  /*d370*/  IMAD.IADD R3, R211, 0x1, R0 ;  /* 0x00000001d3037824 */ /* 0x000fc800078e0200 */
[----:B------:R-:W-:Y:S02]  /*d380*/  IMAD.X R56, RZ, RZ, UR37, P2 ;  /* 0x00000025ff387e24 */ /* 0x000fe400090e06ff */
        /* <DEDUP_REMOVED lines=13> */
.L_x_6749:
[----:B------:R-:W-:-:S13]  /*d460*/  ISETP.NE.AND P1, PT, R11, 0x1, PT ;  /* 0x000000010b00780c */ /* 0x000fda0003f25270 */
[----:B------:R-:W0:Y:S02]  /*d470*/  @P1 LDC.64 R4, c[0x0][0xae0] ;  /* 0x0002b800ff041b82 */ /* 0x000e240000000a00 */
[----:B0-----:R-:W-:-:S05]  /*d480*/  @P1 IMAD.HI.U32 R4, R0, R4, RZ ;  /* 0x0000000400041227 */ /* 0x001fca00078e00ff */
[----:B------:R-:W-:-:S07]  /*d490*/  @P1 SHF.R.U32.HI R0, RZ, R5, R4 ;  /* 0x00000005ff001219 */ /* 0x000fce0000011604 */
.L_x_6750:
[----:B------:R-:W-:Y:S05]  /*d4a0*/  BSYNC B0 ;  /* 0x0000000000007941 */ /* 0x000fea0003800000 */
.L_x_6748:
[----:B------:R-:W-:-:S05]  /*d4b0*/  IMAD R3, R0, R11, R11 ;  /* 0x0000000b00037224 */ /* 0x000fca00078e020b */
[----:B------:R-:W-:-:S07]  /*d4c0*/  VIMNMX R10, R10, R3, PT ;  /* 0x000000030a0a7248 */ /* 0x000fce0003fe0100 */
.L_x_6747:
[----:B------:R-:W0:Y:S01]  /*d4d0*/  @P0 LDC R0, c[0x0][0x44c] ;  /* 0x00011300ff000b82 */ /* 0x000e220000000800 */
[----:B------:R-:W-:Y:S01]  /*d4e0*/  VIADD R10, R10, 0x3f ;  /* 0x0000003f0a0a7836 */ /* 0x000fe20000000000 */
[----:B------:R-:W-:-:S04]  /*d4f0*/  ULDC UR4, c[0x0][0xad4] ;  /* 0x0002b50000047ab9 */ /* 0x000fc80000000800 */
[----:B------:R-:W-:Y:S02]  /*d500*/  SHF.R.S32.HI R3, RZ, 0x1f, R10 ;  /* 0x0000001fff037819 */ /* 0x000fe4000001140a */
[----:B------:R-:W1:Y:S02]  /*d510*/  @P0 LDC R5, c[0x0][0x450] ;  /* 0x00011400ff050b82 */ /* 0x000e640000000800 */
[----:B------:R-:W-:-:S04]  /*d520*/  LEA.HI R3, R3, R10, RZ, 0x6 ;  /* 0x0000000a03037211 */ /* 0x000fc800078f30ff */
[----:B------:R-:W-:-:S04]  /*d530*/  SHF.R.S32.HI R22, RZ, 0x6, R3 ;  /* 0x00000006ff167819 */ /* 0x000fc80000011403 */
[----:B------:R-:W-:Y:S01]  /*d540*/  VIMNMX R22, R39, R22, PT ;  /* 0x0000001627167248 */ /* 0x000fe20003fe0100 */
        /* <DEDUP_REMOVED lines=16> */
.L_x_6753:
[----:B------:R-:W-:-:S13]  /*d650*/  ISETP.NE.AND P0, PT, R11, 0x1, PT ;  /* 0x000000010b00780c */ /* 0x000fda0003f05270 */
[----:B------:R-:W0:Y:S02]  /*d660*/  @P0 LDC.64 R4, c[0x0][0xae0] ;  /* 0x0002b800ff040b82 */ /* 0x000e240000000a00 */
[----:B0-----:R-:W-:-:S05]  /*d670*/  @P0 IMAD.HI.U32 R4, R0, R4, RZ ;  /* 0x0000000400040227 */ /* 0x001fca00078e00ff */
[----:B------:R-:W-:-:S07]  /*d680*/  @P0 SHF.R.U32.HI R0, RZ, R5, R4 ;  /* 0x00000005ff000219 */ /* 0x000fce0000011604 */
.L_x_6754:
[----:B------:R-:W-:Y:S05]  /*d690*/  BSYNC B0 ;  /* 0x0000000000007941 */ /* 0x000fea0003800000 */
.L_x_6752:
[----:B------:R-:W-:-:S05]  /*d6a0*/  IMAD R0, R0, R11, RZ ;  /* 0x0000000b00007224 */ /* 0x000fca00078e02ff */
[----:B------:R-:W-:-:S07]  /*d6b0*/  VIMNMX R3, R3, R0, !PT ;  /* 0x0000000003037248 */ /* 0x000fce0007fe0100 */
.L_x_6751:
[----:B------:R-:W-:-:S04]  /*d6c0*/  SHF.R.S32.HI R0, RZ, 0x1f, R3 ;  /* 0x0000001fff007819 */ /* 0x000fc80000011403 */
[----:B------:R-:W-:Y:S02]  /*d6d0*/  LEA.HI R0, R0, R3, RZ, 0x6 ;  /* 0x0000000300007211 */ /* 0x000fe400078f30ff */
[----:B------:R-:W-:Y:S02]  /*d6e0*/  PRMT R3, RZ, 0x7610, R3 ;  /* 0x00007610ff037816 */ /* 0x000fe40000000003 */
[----:B------:R-:W-:-:S04]  /*d6f0*/  SHF.R.S32.HI R0, RZ, 0x6, R0 ;  /* 0x00000006ff007819 */ /* 0x000fc80000011400 */
[----:B------:R-:W-:-:S04]  /*d700*/  VIMNMX R194, RZ, R0, !PT ;  /* 0x00000000ffc27248 */ /* 0x000fc80007fe0100 */
[----:B------:R-:W-:-:S13]  /*d710*/  ISETP.GT.AND P0, PT, R22, R194, PT ;  /* 0x000000c21600720c */ /* 0x000fda0003f04270 */
[----:B------:R-:W-:Y:S05]  /*d720*/  @!P0 BRA `(.L_x_6741) ;  /* 0x000001bc00488947 */ /* 0x000fea0003800000 */
[----:B------:R-:W2:Y:S01]  /*d730*/  LDL R4, [R1+0x41c] ;  /* 0x00041c0001047983 */ /* 0x000ea20000100800 */
[C---:B------:R-:W-:Y:S01]  /*d740*/  VIADD R7, R2.reuse, 0x400 ;  /* 0x0000040002077836 */ /* 0x040fe20000000000 */
[----:B------:R-:W-:Y:S01]  /*d750*/  UIADD3 UR4, UP0, UR44, 0x38400, URZ ;  /* 0x000384002c047890 */ /* 0x000fe2000ff1e03f */
[----:B------:R-:W-:Y:S01]  /*d760*/  IMAD.MOV.U32 R9, RZ, RZ, RZ ;  /* 0x000000ffff097224 */ /* 0x000fe200078e00ff */
[----:B------:R-:W0:Y:S01]  /*d770*/  S2R R33, SR_TID.X ;  /* 0x0000000000217919 */ /* 0x000e220000002100 */
[----:B------:R-:W-:Y:S01]  /*d780*/  IMAD.MOV.U32 R10, RZ, RZ, 0x1 ;  /* 0x00000001ff0a7424 */ /* 0x000fe200078e00ff */
[----:B------:R-:W-:Y:S01]  /*d790*/  UIADD3.X UR5, URZ, UR45, URZ, UP0, !UPT ;  /* 0x0000002d3f057290 */ /* 0x000fe200087fe43f */
[----:B------:R-:W-:Y:S02]  /*d7a0*/  IMAD.MOV.U32 R11, RZ, RZ, RZ ;  /* 0x000000ffff0b7224 */ /* 0x000fe400078e00ff */
[----:B------:R-:W-:Y:S02]  /*d7b0*/  VIADD R58, R2, 0x20400 ;  /* 0x00020400023a7836 */ /* 0x000fe40000000000 */
[----:B------:R-:W-:Y:S01]  /*d7c0*/  IMAD.U32 R12, RZ, RZ, UR4 ;  /* 0x00000004ff0c7e24 */ /* 0x000fe2000f8e00ff */
[----:B------:R1:W-:Y:S01]  /*d7d0*/  STL.128 [R1+0x60], R8 ;  /* 0x0000600801007387 */ /* 0x0003e20000100c00 */
[----:B------:R-:W-:-:S02]  /*d7e0*/  IMAD.U32 R13, RZ, RZ, UR5 ;  /* 0x00000005ff0d7e24 */ /* 0x000fc4000f8e00ff */
[----:B------:R-:W-:Y:S02]  /*d7f0*/  IMAD.U32 R26, RZ, RZ, UR38 ;  /* 0x00000026ff1a7e24 */ /* 0x000fe4000f8e00ff */
[----:B------:R-:W-:Y:S01]  /*d800*/  IMAD.U32 R44, RZ, RZ, UR38 ;  /* 0x00000026ff2c7e24 */ /* 0x000fe2000f8e00ff */
[----:B------:R-:W-:Y:S01]  /*d810*/  STL.64 [R1+0x58], R12 ;  /* 0x0000580c01007387 */ /* 0x000fe20000100a00 */
[----:B------:R-:W-:Y:S02]  /*d820*/  IMAD.U32 R54, RZ, RZ, UR38 ;  /* 0x00000026ff367e24 */ /* 0x000fe4000f8e00ff */
[----:B------:R-:W-:Y:S02]  /*d830*/  IMAD.U32 R63, RZ, RZ, UR38 ;  /* 0x00000026ff3f7e24 */ /* 0x000fe4000f8e00ff */
[----:B------:R-:W-:Y:S02]  /*d840*/  IMAD.U32 R61, RZ, RZ, UR38 ;  /* 0x00000026ff3d7e24 */ /* 0x000fe4000f8e00ff */
[----:B------:R-:W-:-:S02]  /*d850*/  IMAD.U32 R46, RZ, RZ, UR38 ;  /* 0x00000026ff2e7e24 */ /* 0x000fc4000f8e00ff */
[----:B------:R-:W-:Y:S02]  /*d860*/  IMAD.U32 R52, RZ, RZ, UR38 ;  /* 0x00000026ff347e24 */ /* 0x000fe4000f8e00ff */
[----:B-1----:R-:W-:Y:S02]  /*d870*/  IMAD.MOV.U32 R9, RZ, RZ, 0x40000040 ;  /* 0x40000040ff097424 */ /* 0x002fe400078e00ff */
[----:B------:R-:W-:Y:S02]  /*d880*/  IMAD.U32 R50, RZ, RZ, UR38 ;  /* 0x00000026ff327e24 */ /* 0x000fe4000f8e00ff */
[----:B0-----:R-:W-:-:S05]  /*d890*/  VIADD R6, R33, 0xffffff80 ;  /* 0xffffff8021067836 */ /* 0x001fca0000000000 */
[----:B------:R0:W-:Y:S02]  /*d8a0*/  STL [R1+0x74], R6 ;  /* 0x0000740601007387 */ /* 0x0001e40000100800 */
[----:B0-----:R-:W-:-:S04]  /*d8b0*/  SHF.R.U32.HI R6, RZ, 0x4, R7 ;  /* 0x00000004ff067819 */ /* 0x001fc80000011607 */
[----:B------:R-:W-:-:S04]  /*d8c0*/  LOP3.LUT R6, R6, 0x3fff, RZ, 0xc0, !PT ;  /* 0x00003fff06067812 */ /* 0x000fc800078ec0ff */
[----:B------:R-:W-:Y:S01]  /*d8d0*/  LOP3.LUT R6, R6, 0x10000, RZ, 0xfc, !PT ;  /* 0x0001000006067812 */ /* 0x000fe200078efcff */
[----:B--2---:R0:W1:Y:S02]  /*d8e0*/  SHFL.IDX PT, R0, R4, RZ, 0x1f ;  /* 0x00001fff04007589 */ /* 0x00406400000e0000 */
[----:B0-----:R-:W-:-:S05]  /*d8f0*/  VIADD R4, R2, 0x36400 ;  /* 0x0003640002047836 */ /* 0x001fca0000000000 */
[----:B------:R-:W-:Y:S01]  /*d900*/  LOP3.LUT P0, RZ, R4, 0x3ff, RZ, 0xc0, !PT ;  /* 0x000003ff04ff7812 */ /* 0x000fe2000780c0ff */
[----:B------:R-:W-:-:S05]  /*d910*/  VIADD R4, R2, 0x26400 ;  /* 0x0002640002047836 */ /* 0x000fca0000000000 */
[----:B------:R-:W-:-:S04]  /*d920*/  SHF.R.U32.HI R5, RZ, 0x4, R4 ;  /* 0x00000004ff057819 */ /* 0x000fc80000011604 */
[----:B------:R-:W-:Y:S02]  /*d930*/  LOP3.LUT R5, R5, 0x3fff, RZ, 0xc0, !PT ;  /* 0x00003fff05057812 */ /* 0x000fe400078ec0ff */
[----:B-1----:R-:W-:-:S04]  /*d940*/  LEA.HI R3, R0, R0, RZ, 0x1 ;  /* 0x0000000000037211 */ /* 0x002fc800078f08ff */
[----:B------:R-:W-:-:S05]  /*d950*/  LOP3.LUT R3, R3, 0x6, RZ, 0xc0, !PT ;  /* 0x0000000603037812 */ /* 0x000fca00078ec0ff */
[----:B------:R-:W-:Y:S02]  /*d960*/  IMAD.IADD R0, R0, 0x1, -R3 ;  /* 0x0000000100007824 */ /* 0x000fe400078e0a03 */
[----:B------:R-:W-:Y:S02]  /*d970*/  VIADD R3, R2, 0x22400 ;  /* 0x0002240002037836 */ /* 0x000fe40000000000 */
[----:B------:R-:W-:Y:S01]  /*d980*/  IMAD R4, R0, 0x8000, R7 ;  /* 0x0000800000047824 */ /* 0x000fe200078e0207 */
[----:B------:R-:W-:Y:S01]  /*d990*/  LOP3.LUT R7, R5, 0x10000, RZ, 0xfc, !PT ;  /* 0x0001000005077812 */ /* 0x000fe200078efcff */
[----:B------:R-:W-:Y:S01]  /*d9a0*/  IMAD.MOV.U32 R5, RZ, RZ, 0x40000040 ;  /* 0x40000040ff057424 */ /* 0x000fe200078e00ff */
[----:B------:R-:W-:Y:S02]  /*d9b0*/  SHF.R.U32.HI R3, RZ, 0x4, R3 ;  /* 0x00000004ff037819 */ /* 0x000fe40000011603 */
[----:B------:R-:W-:Y:S02]  /*d9c0*/  SHF.R.U32.HI R4, RZ, 0x4, R4 ;  /* 0x00000004ff047819 */ /* 0x000fe40000011604 */
[----:B------:R-:W-:-:S02]  /*d9d0*/  LOP3.LUT R3, R3, 0x3fff, RZ, 0xc0, !PT ;  /* 0x00003fff03037812 */ /* 0x000fc400078ec0ff */
[----:B------:R-:W-:Y:S02]  /*d9e0*/  SHF.R.U32.HI R0, RZ, 0x4, R58 ;  /* 0x00000004ff007819 */ /* 0x000fe4000001163a */
[----:B------:R-:W-:Y:S02]  /*d9f0*/  LOP3.LUT R10, R3, 0x10000, RZ, 0xfc, !PT ;  /* 0x00010000030a7812 */ /* 0x000fe400078efcff */
[----:B------:R-:W-:Y:S01]  /*da00*/  LOP3.LUT R3, R4, 0x3fff, RZ, 0xc0, !PT ;  /* 0x00003fff04037812 */ /* 0x000fe200078ec0ff */
[----:B------:R-:W-:Y:S01]  /*da10*/  IMAD.MOV.U32 R4, RZ, RZ, R7 ;  /* 0x000000ffff047224 */ /* 0x000fe200078e0007 */
[----:B------:R-:W-:Y:S01]  /*da20*/  LOP3.LUT R0, R0, 0x3fff, RZ, 0xc0, !PT ;  /* 0x00003fff00007812 */ /* 0x000fe200078ec0ff */
[----:B------:R-:W-:Y:S01]  /*da30*/  IMAD.MOV.U32 R7, RZ, RZ, 0x40000040 ;  /* 0x40000040ff077424 */ /* 0x000fe200078e00ff */
[----:B------:R-:W-:Y:S02]  /*da40*/  LOP3.LUT R3, R3, 0x2000000, RZ, 0xfc, !PT ;  /* 0x0200000003037812 */ /* 0x000fe400078efcff */
[----:B------:R-:W-:Y:S01]  /*da50*/  LOP3.LUT R8, R0, 0x10000, RZ, 0xfc, !PT ;  /* 0x0001000000087812 */ /* 0x000fe200078efcff */
[----:B------:R-:W-:Y:S01]  /*da60*/  BSSY B6, `(.L_x_6755) ;  /* 0x0000039000067945 */ /* 0x000fe20003800000 */
[----:B------:R0:W-:Y:S01]  /*da70*/  STL.128 [R1+0x90], R4 ;  /* 0x0000900401007387 */ /* 0x0001e20000100c00 */
[----:B------:R-:W-:Y:S01]  /*da80*/  IADD3 R26, P6, R26, 0x58, RZ ;  /* 0x000000581a1a7810 */ /* 0x000fe20007fde0ff */
[----:B------:R-:W-:-:S02]  /*da90*/  IMAD.MOV.U32 R0, RZ, RZ, R223 ;  /* 0x000000ffff007224 */ /* 0x000fc400078e00df */
[----:B------:R-:W-:Y:S01]  /*daa0*/  STL.64 [R1+0x78], R8 ;  /* 0x0000780801007387 */ /* 0x000fe20000100a00 */
[----:B0-----:R-:W-:Y:S02]  /*dab0*/  IMAD.MOV.U32 R4, RZ, RZ, R10 ;  /* 0x000000ffff047224 */ /* 0x001fe400078e000a */
[----:B------:R-:W-:Y:S02]  /*dac0*/  IMAD.MOV.U32 R6, RZ, RZ, R3 ;  /* 0x000000ffff067224 */ /* 0x000fe400078e0003 */
[----:B------:R0:W5:Y:S01]  /*dad0*/  LDL R3, [R1+0x43c] ;  /* 0x00043c0001037983 */ /* 0x0001620000100800 */
[----:B------:R-:W-:-:S03]  /*dae0*/  IMAD.U32 R10, RZ, RZ, UR38 ;  /* 0x00000026ff0a7e24 */ /* 0x000fc6000f8e00ff */
[----:B------:R1:W-:Y:S04]  /*daf0*/  STL.128 [R1+0x80], R4 ;  /* 0x0000800401007387 */ /* 0x0003e80000100c00 */
[----:B-1----:R0:W5:Y:S01]  /*db00*/  LDL R5, [R1+0x44c] ;  /* 0x00044c0001057983 */ /* 0x0021620000100800 */
[----:B------:R-:W-:Y:S02]  /*db10*/  IADD3 R28, P2, R10, 0x74, RZ ;  /* 0x000000740a1c7810 */ /* 0x000fe40007f5e0ff */
[----:B------:R-:W-:Y:S01]  /*db20*/  IADD3 R44, P5, R44, 0x60, RZ ;  /* 0x000000602c2c7810 */ /* 0x000fe20007fbe0ff */
[----:B------:R-:W-:Y:S01]  /*db30*/  IMAD.X R27, RZ, RZ, UR37, P6 ;  /* 0x00000025ff1b7e24 */ /* 0x000fe2000b0e06ff */
[----:B------:R-:W-:Y:S01]  /*db40*/  IADD3 R54, P1, R54, 0x68, RZ ;  /* 0x0000006836367810 */ /* 0x000fe20007f3e0ff */
[----:B------:R-:W-:Y:S01]  /*db50*/  IMAD.X R29, RZ, RZ, UR37, P2 ;  /* 0x00000025ff1d7e24 */ /* 0x000fe200090e06ff */
[----:B------:R-:W-:Y:S01]  /*db60*/  IADD3 R63, P4, R63, 0x78, RZ ;  /* 0x000000783f3f7810 */ /* 0x000fe20007f9e0ff */
[----:B------:R-:W-:Y:S01]  /*db70*/  IMAD.X R43, RZ, RZ, UR37, P5 ;  /* 0x00000025ff2b7e24 */ /* 0x000fe2000a8e06ff */
[----:B------:R-:W-:-:S02]  /*db80*/  IADD3 R61, P3, R61, 0x80, RZ ;  /* 0x000000803d3d7810 */ /* 0x000fc40007f7e0ff */
[----:B------:R-:W-:Y:S02]  /*db90*/  IADD3 R46, P2, R46, 0x88, RZ ;  /* 0x000000882e2e7810 */ /* 0x000fe40007f5e0ff */
[----:B------:R-:W-:Y:S02]  /*dba0*/  IADD3 R52, P6, R52, 0x90, RZ ;  /* 0x0000009034347810 */ /* 0x000fe40007fde0ff */
[----:B------:R-:W-:Y:S01]  /*dbb0*/  IADD3 R50, P5, R50, 0x98, RZ ;  /* 0x0000009832327810 */ /* 0x000fe20007fbe0ff */
[----:B------:R-:W-:Y:S02]  /*dbc0*/  IMAD.X R53, RZ, RZ, UR37, P1 ;  /* 0x00000025ff357e24 */ /* 0x000fe400088e06ff */
[----:B------:R-:W-:Y:S02]  /*dbd0*/  IMAD.X R62, RZ, RZ, UR37, P4 ;  /* 0x00000025ff3e7e24 */ /* 0x000fe4000a0e06ff */
[----:B------:R-:W-:Y:S02]  /*dbe0*/  IMAD.X R60, RZ, RZ, UR37, P3 ;  /* 0x00000025ff3c7e24 */ /* 0x000fe400098e06ff */
[----:B------:R-:W-:-:S02]  /*dbf0*/  IMAD.X R45, RZ, RZ, UR37, P2 ;  /* 0x00000025ff2d7e24 */ /* 0x000fc400090e06ff */
[----:B------:R-:W-:Y:S02]  /*dc00*/  IMAD.X R51, RZ, RZ, UR37, P6 ;  /* 0x00000025ff337e24 */ /* 0x000fe4000b0e06ff */
[----:B------:R-:W-:Y:S01]  /*dc10*/  IMAD.X R49, RZ, RZ, UR37, P5 ;  /* 0x00000025ff317e24 */ /* 0x000fe2000a8e06ff */
[----:B0-----:R-:W-:Y:S06]  /*dc20*/  @!P0 BRA `(.L_x_6756) ;  /* 0x0000000000708947 */ /* 0x001fec0003800000 */
[----:B------:R-:W-:Y:S01]  /*dc30*/  MOV R14, 0x0 ;  /* 0x00000000000e7802 */ /* 0x000fe20000000f00 */
[----:B------:R-:W-:Y:S01]  /*dc40*/  ULDC.64 UR4, c[0x4][0xf0] ;  /* 0x01003c0000047ab9 */ /* 0x000fe20000000a00 */
[----:B------:R-:W-:Y:S01]  /*dc50*/  ULDC.64 UR6, c[0x4][0xf8] ;  /* 0x01003e0000067ab9 */ /* 0x000fe20000000a00 */
[----:B------:R-:W-:Y:S02]  /*dc60*/  IMAD.U32 R4, RZ, RZ, UR4 ;  /* 0x00000004ff047e24 */ /* 0x000fe4000f8e00ff */
[----:B-----5:R-:W-:Y:S01]  /*dc70*/  IMAD.U32 R5, RZ, RZ, UR5 ;  /* 0x00000005ff057e24 */ /* 0x020fe2000f8e00ff */
        /* <DEDUP_REMOVED lines=11> */
.L_x_6757:
        /* <DEDUP_REMOVED lines=12> */
.L_x_6756:
[----:B------:R-:W-:Y:S05]  /*ddf0*/  BSYNC B6 ;  /* 0x0000000000067941 */ /* 0x000fea0003800000 */
.L_x_6755:
[----:B-----5:R-:W-:Y:S01]  /*de00*/  SHF.R.S32.HI R4, RZ, 0x1f, R3 ;  /* 0x0000001fff047819 */ /* 0x020fe20000011403 */
[----:B------:R-:W-:Y:S01]  /*de10*/  UIADD3 UR4, UP0, UR38, 0x70, URZ ;  /* 0x0000007026047890 */ /* 0x000fe2000ff1e03f */
[----:B------:R-:W0:Y:S01]  /*de20*/  LDC.64 R10, c[0x0][0xad8] ;  /* 0x0002b600ff0a7b82 */ /* 0x000e220000000a00 */
[----:B------:R1:W-:Y:S01]  /*de30*/  STL.64 [R1+0xc0], R26 ;  /* 0x0000c01a01007387 */ /* 0x0003e20000100a00 */
[----:B------:R-:W-:Y:S01]  /*de40*/  LEA.HI R4, R4, R3, RZ, 0x3 ;  /* 0x0000000304047211 */ /* 0x000fe200078f18ff */
[----:B------:R-:W-:Y:S01]  /*de50*/  UIADD3.X UR5, URZ, UR37, URZ, UP0, !UPT ;  /* 0x000000253f057290 */ /* 0x000fe200087fe43f */
[----:B------:R-:W-:Y:S01]  /*de60*/  IMAD.MOV.U32 R21, RZ, RZ, 0x20 ;  /* 0x00000020ff157424 */ /* 0x000fe200078e00ff */
[----:B------:R-:W-:Y:S01]  /*de70*/  UIADD3 UR6, UP0, UR38, 0xb0, URZ ;  /* 0x000000b026067890 */ /* 0x000fe2000ff1e03f */
[C---:B------:R-:W-:Y:S01]  /*de80*/  LOP3.LUT R6, R4.reuse, 0xfffffff8, RZ, 0xc0, !PT ;  /* 0xfffffff804067812 */ /* 0x040fe200078ec0ff */
[----:B------:R-:W-:Y:S01]  /*de90*/  IMAD.U32 R8, RZ, RZ, UR4 ;  /* 0x00000004ff087e24 */ /* 0x000fe2000f8e00ff */
[----:B------:R-:W2:Y:S01]  /*dea0*/  LDC.64 R12, c[0x0][0xae0] ;  /* 0x0002b800ff0c7b82 */ /* 0x000ea20000000a00 */
[----:B------:R-:W-:Y:S01]  /*deb0*/  UIADD3 UR4, UP1, UR38, 0xa0, URZ ;  /* 0x000000a026047890 */ /* 0x000fe2000ff3e03f */
[----:B------:R-:W-:Y:S01]  /*dec0*/  IMAD.MOV.U32 R20, RZ, RZ, 0x10 ;  /* 0x00000010ff147424 */ /* 0x000fe200078e00ff */
[----:B------:R-:W-:Y:S01]  /*ded0*/  UIADD3.X UR7, URZ, UR37, URZ, UP0, !UPT ;  /* 0x000000253f077290 */ /* 0x000fe200087fe43f */
[----:B------:R-:W-:Y:S01]  /*dee0*/  IMAD.IADD R15, R3, 0x1, -R6 ;  /* 0x00000001030f7824 */ /* 0x000fe200078e0a06 */
[----:B------:R-:W-:Y:S01]  /*def0*/  STL.64 [R1+0xb0], R192 ;  /* 0x0000b0c001007387 */ /* 0x000fe20000100a00 */
[----:B------:R-:W-:-:S02]  /*df00*/  IMAD.SHL.U32 R6, R4, 0x40, RZ ;  /* 0x0000004004067824 */ /* 0x000fc400078e00ff */
[C---:B------:R-:W-:Y:S01]  /*df10*/  IMAD.SHL.U32 R3, R15.reuse, 0x40, RZ ;  /* 0x000000400f037824 */ /* 0x040fe200078e00ff */
[----:B-1----:R-:W1:Y:S01]  /*df20*/  LDC R26, c[0x0][0xad4] ;  /* 0x0002b500ff1a7b82 */ /* 0x002e620000000800 */
[----:B------:R-:W-:Y:S01]  /*df30*/  LOP3.LUT P0, RZ, R15, 0x2, RZ, 0xc0, !PT ;  /* 0x000000020fff7812 */ /* 0x000fe2000780c0ff */
[----:B------:R-:W-:Y:S01]  /*df40*/  STL.U8 [R1+0xc8], RZ ;  /* 0x0000c8ff01007387 */ /* 0x000fe20000100000 */
[----:B------:R-:W-:Y:S01]  /*df50*/  LOP3.LUT R7, R6, 0xfffffe00, RZ, 0xc0, !PT ;  /* 0xfffffe0006077812 */ /* 0x000fe200078ec0ff */
[----:B------:R-:W-:Y:S01]  /*df60*/  IMAD.MOV.U32 R6, RZ, RZ, R28 ;  /* 0x000000ffff067224 */ /* 0x000fe200078e001c */
[----:B------:R-:W-:Y:S01]  /*df70*/  LOP3.LUT R4, R3, 0x1c0, RZ, 0xc0, !PT ;  /* 0x000001c003047812 */ /* 0x000fe200078ec0ff */
[----:B------:R-:W-:Y:S01]  /*df80*/  STL.U8 [R1+0xfc], RZ ;  /* 0x0000fcff01007387 */ /* 0x000fe20000100000 */
[----:B------:R-:W-:Y:S01]  /*df90*/  LOP3.LUT P1, RZ, R15, 0x4, RZ, 0xc0, !PT ;  /* 0x000000040fff7812 */ /* 0x000fe2000782c0ff */
[----:B------:R-:W-:Y:S01]  /*dfa0*/  IMAD R0, R0, 0x400, R7 ;  /* 0x0000040000007824 */ /* 0x000fe200078e0207 */
[----:B------:R-:W-:Y:S01]  /*dfb0*/  LOP3.LUT R3, R4, 0x8, R5, 0xf8, !PT ;  /* 0x0000000804037812 */ /* 0x000fe200078ef805 */
[----:B------:R-:W-:Y:S01]  /*dfc0*/  IMAD.U32 R5, RZ, RZ, UR5 ;  /* 0x00000005ff057e24 */ /* 0x000fe2000f8e00ff */
[----:B------:R-:W-:Y:S01]  /*dfd0*/  SHF.R.U32.HI R4, RZ, 0x3, R4 ;  /* 0x00000003ff047819 */ /* 0x000fe20000011604 */
[----:B------:R-:W-:Y:S01]  /*dfe0*/  IMAD.MOV.U32 R7, RZ, RZ, R29 ;  /* 0x000000ffff077224 */ /* 0x000fe200078e001d */
[----:B------:R-:W-:Y:S01]  /*dff0*/  UIADD3.X UR5, URZ, UR37, URZ, UP1, !UPT ;  /* 0x000000253f057290 */ /* 0x000fe20008ffe43f */
[----:B------:R-:W3:Y:S01]  /*e000*/  LDC R30, c[0x0][0x450] ;  /* 0x00011400ff1e7b82 */ /* 0x000ee20000000800 */
[----:B------:R-:W-:Y:S01]  /*e010*/  LOP3.LUT R3, R3, R4, RZ, 0x3c, !PT ;  /* 0x0000000403037212 */ /* 0x000fe200078e3cff */
[----:B------:R-:W-:Y:S01]  /*e020*/  IMAD.MOV.U32 R4, RZ, RZ, R8 ;  /* 0x000000ffff047224 */ /* 0x000fe200078e0008 */
[----:B------:R-:W-:Y:S01]  /*e030*/  SEL R21, R21, 0xffffffe0, !P1 ;  /* 0xffffffe015157807 */ /* 0x000fe20004800000 */
[----:B0-----:R-:W-:Y:S01]  /*e040*/  IMAD.MOV.U32 R27, RZ, RZ, R10 ;  /* 0x000000ffff1b7224 */ /* 0x001fe200078e000a */
[----:B------:R-:W-:Y:S01]  /*e050*/  SEL R20, R20, 0xfffffff0, !P0 ;  /* 0xfffffff014147807 */ /* 0x000fe20004000000 */
[----:B------:R-:W-:Y:S01]  /*e060*/  IMAD.IADD R0, R0, 0x1, R3 ;  /* 0x0000000100007824 */ /* 0x000fe200078e0203 */
[----:B------:R0:W-:Y:S01]  /*e070*/  STL.128 [R1+0x100], R4 ;  /* 0x0001000401007387 */ /* 0x0001e20000100c00 */
[----:B------:R-:W4:Y:S01]  /*e080*/  LDC.64 R8, c[0x0][0x448] ;  /* 0x00011200ff087b82 */ /* 0x000f220000000a00 */
[----:B------:R-:W-:-:S02]  /*e090*/  IMAD.MOV.U32 R3, RZ, RZ, 0x2 ;  /* 0x00000002ff037424 */ /* 0x000fc400078e00ff */
[----:B------:R-:W-:Y:S01]  /*e0a0*/  STL.64 [R1+0xa0], R20 ;  /* 0x0000a01401007387 */ /* 0x000fe20000100a00 */
[----:B------:R-:W-:Y:S02]  /*e0b0*/  IMAD.U32 R28, RZ, RZ, UR6 ;  /* 0x00000006ff1c7e24 */ /* 0x000fe4000f8e00ff */
[----:B------:R-:W-:Y:S01]  /*e0c0*/  IMAD.U32 R29, RZ, RZ, UR7 ;  /* 0x00000007ff1d7e24 */ /* 0x000fe2000f8e00ff */
[----:B-1----:R-:W-:Y:S01]  /*e0d0*/  STL.128 [R1+0xd0], R24 ;  /* 0x0000d01801007387 */ /* 0x002fe20000100c00 */
[----:B------:R-:W-:Y:S02]  /*e0e0*/  VIADD R34, R33, 0xffffff80 ;  /* 0xffffff8021227836 */ /* 0x000fe40000000000 */
[----:B------:R-:W-:Y:S01]  /*e0f0*/  IMAD.U32 R33, RZ, RZ, UR38 ;  /* 0x00000026ff217e24 */ /* 0x000fe2000f8e00ff */
[----:B------:R-:W-:Y:S01]  /*e100*/  STL.U8 [R1+0x118], RZ ;  /* 0x000118ff01007387 */ /* 0x000fe20000100000 */
[----:B------:R-:W-:Y:S02]  /*e110*/  IMAD.U32 R35, RZ, RZ, UR38 ;  /* 0x00000026ff237e24 */ /* 0x000fe4000f8e00ff */
[----:B0-----:R-:W-:Y:S01]  /*e120*/  IMAD.WIDE.U32 R4, R0, R3, UR44 ;  /* 0x0000002c00047e25 */ /* 0x001fe2000f8e0003 */
[----:B------:R0:W-:Y:S01]  /*e130*/  STL.64 [R1+0xb8], R28 ;  /* 0x0000b81c01007387 */ /* 0x0001e20000100a00 */
[----:B------:R-:W-:-:S02]  /*e140*/  IADD3 R33, P1, R33, 0x118, RZ ;  /* 0x0000011821217810 */ /* 0x000fc40007f3e0ff */
[----:B------:R-:W-:Y:S01]  /*e150*/  IMAD.U32 R6, RZ, RZ, UR4 ;  /* 0x00000004ff067e24 */ /* 0x000fe2000f8e00ff */
[----:B------:R-:W-:Y:S01]  /*e160*/  IADD3 R14, P2, R4, 0x36400, RZ ;  /* 0x00036400040e7810 */ /* 0x000fe20007f5e0ff */
[----:B------:R-:W-:Y:S01]  /*e170*/  IMAD.U32 R7, RZ, RZ, UR5 ;  /* 0x00000005ff077e24 */ /* 0x000fe2000f8e00ff */
[----:B------:R-:W-:Y:S01]  /*e180*/  ULDC UR4, c[0x0][0x3f4] ;  /* 0x0000fd0000047ab9 */ /* 0x000fe20000000800 */
[----:B------:R-:W-:Y:S01]  /*e190*/  IMAD.MOV.U32 R4, RZ, RZ, RZ ;  /* 0x000000ffff047224 */ /* 0x000fe200078e00ff */
[----:B----4-:R-:W-:Y:S01]  /*e1a0*/  STL.64 [R1+0xf0], R8 ;  /* 0x0000f00801007387 */ /* 0x010fe20000100a00 */
[----:B------:R-:W-:Y:S01]  /*e1b0*/  IMAD.X R15, RZ, RZ, R5, P2 ;  /* 0x000000ffff0f7224 */ /* 0x000fe200010e0605 */
[----:B------:R-:W-:Y:S01]  /*e1c0*/  ISETP.LT.AND P0, PT, RZ, UR4, PT ;  /* 0x00000004ff007c0c */ /* 0x000fe2000bf01270 */
[----:B------:R-:W-:Y:S01]  /*e1d0*/  IMAD.MOV.U32 R5, RZ, RZ, R11 ;  /* 0x000000ffff057224 */ /* 0x000fe200078e000b */
[----:B------:R2:W-:Y:S01]  /*e1e0*/  STL.64 [R1+0x110], R6 ;  /* 0x0001100601007387 */ /* 0x0005e20000100a00 */
[----:B0-----:R-:W-:Y:S01]  /*e1f0*/  IMAD.U32 R29, RZ, RZ, UR38 ;  /* 0x00000026ff1d7e24 */ /* 0x001fe2000f8e00ff */
[----:B------:R-:W-:Y:S01]  /*e200*/  IADD3 R35, P5, R35, 0xb8, RZ ;  /* 0x000000b823237810 */ /* 0x000fe20007fbe0ff */
[----:B------:R-:W-:Y:S01]  /*e210*/  IMAD.U32 R28, RZ, RZ, UR38 ;  /* 0x00000026ff1c7e24 */ /* 0x000fe2000f8e00ff */
[----:B------:R-:W-:Y:S01]  /*e220*/  STL.64 [R1+0xa8], R14 ;  /* 0x0000a80e01007387 */ /* 0x000fe20000100a00 */
[----:B------:R-:W-:Y:S01]  /*e230*/  IMAD.X R48, RZ, RZ, UR37, P1 ;  /* 0x00000025ff307e24 */ /* 0x000fe200088e06ff */
[----:B------:R-:W-:Y:S01]  /*e240*/  IADD3 R29, P2, R29, 0xfc, RZ ;  /* 0x000000fc1d1d7810 */ /* 0x000fe20007f5e0ff */
[----:B------:R-:W-:Y:S01]  /*e250*/  IMAD.X R57, RZ, RZ, UR37, P5 ;  /* 0x00000025ff397e24 */ /* 0x000fe2000a8e06ff */
[----:B---3--:R0:W-:Y:S01]  /*e260*/  STL [R1+0xf8], R30 ;  /* 0x0000f81e01007387 */ /* 0x0081e20000100800 */
[----:B------:R-:W-:-:S02]  /*e270*/  IADD3 R28, P3, R28, 0xcc, RZ ;  /* 0x000000cc1c1c7810 */ /* 0x000fc40007f7e0ff */
[----:B------:R-:W-:Y:S01]  /*e280*/  IMAD.X R42, RZ, RZ, UR37, P2 ;  /* 0x00000025ff2a7e24 */ /* 0x000fe200090e06ff */
[----:B------:R-:W-:Y:S01]  /*e290*/  STL [R1+0x414], R34 ;  /* 0x0004142201007387 */ /* 0x000fe20000100800 */
[----:B--2---:R-:W-:Y:S02]  /*e2a0*/  IMAD.MOV.U32 R6, RZ, RZ, R12 ;  /* 0x000000ffff067224 */ /* 0x004fe400078e000c */
[----:B------:R-:W-:Y:S01]  /*e2b0*/  IMAD.MOV.U32 R7, RZ, RZ, R13 ;  /* 0x000000ffff077224 */ /* 0x000fe200078e000d */
[----:B------:R1:W-:Y:S01]  /*e2c0*/  STL [R1+0xcc], R34 ;  /* 0x0000cc2201007387 */ /* 0x0003e20000100800 */
[----:B------:R-:W-:Y:S02]  /*e2d0*/  IMAD.X R39, RZ, RZ, UR37, P3 ;  /* 0x00000025ff277e24 */ /* 0x000fe400098e06ff */
[----:B0-----:R-:W-:Y:S01]  /*e2e0*/  IMAD.U32 R30, RZ, RZ, UR38 ;  /* 0x00000026ff1e7e24 */ /* 0x001fe2000f8e00ff */
[----:B------:R0:W-:Y:S04]  /*e2f0*/  STL.128 [R1+0xe0], R4 ;  /* 0x0000e00401007387 */ /* 0x0001e80000100c00 */
[----:B------:R-:W-:Y:S01]  /*e300*/  IADD3 R30, P4, R30, 0xc8, RZ ;  /* 0x000000c81e1e7810 */ /* 0x000fe20007f9e0ff */
[----:B-1----:R-:W-:-:S04]  /*e310*/  IMAD.U32 R34, RZ, RZ, UR38 ;  /* 0x00000026ff227e24 */ /* 0x002fc8000f8e00ff */
[----:B------:R-:W-:Y:S01]  /*e320*/  IMAD.X R47, RZ, RZ, UR37, P4 ;  /* 0x00000025ff2f7e24 */ /* 0x000fe2000a0e06ff */
[----:B------:R-:W-:-:S05]  /*e330*/  IADD3 R34, P6, R34, 0x100, RZ ;  /* 0x0000010022227810 */ /* 0x000fca0007fde0ff */
[----:B------:R-:W-:Y:S01]  /*e340*/  IMAD.X R55, RZ, RZ, UR37, P6 ;  /* 0x00000025ff377e24 */ /* 0x000fe2000b0e06ff */
[----:B0-----:R-:W-:Y:S07]  /*e350*/  @P0 BRA `(.L_x_6758) ;  /* 0x0000000000400947 */ /* 0x001fee0003800000 */
        /* <DEDUP_REMOVED lines=10> */
.L_x_6761:
[----:B-1----:R1:W2:Y:S02]  /*e400*/  SYNCS.PHASECHK.TRANS64.TRYWAIT P0, [R2+URZ+0x38800], R3 ;  /* 0x03880003020075a7 */ /* 0x0022a4000800017f */
[----:B--2---:R-:W-:Y:S05]  /*e410*/  @!P0 NANOSLEEP.SYNCS 0x989680 ;  /* 0x009896800000895d */ /* 0x004fea0003900000 */
[----:B------:R-:W2:Y:S02]  /*e420*/  @!P0 SYNCS.PHASECHK.TRANS64 P0, [R2+URZ+0x38800], R3 ;  /* 0x03880003020085a7 */ /* 0x000ea4000800007f */
[----:B--2---:R-:W-:Y:S05]  /*e430*/  @!P0 BRA `(.L_x_6761) ;  /* 0xfffffffc00f08947 */ /* 0x004fea000383ffff */
.L_x_6760:
[----:B------:R-:W-:Y:S05]  /*e440*/  BSYNC B0 ;  /* 0x0000000000007941 */ /* 0x000fea0003800000 */
.L_x_6759:
[----:B------:R-:W-:Y:S05]  /*e450*/  BRA `(.L_x_6762) ;  /* 0x0000002c00a87947 */ /* 0x000fea0003800000 */
.L_x_6758:
[----:B------:R-:W-:Y:S01]  /*e460*/  LOP3.LUT P0, RZ, R58, 0x3ff, RZ, 0xc0, !PT ;  /* 0x000003ff3aff7812 */ /* 0x000fe2000780c0ff */
[----:B------:R-:W-:Y:S01]  /*e470*/  ULDC.64 UR4, c[0x0][0x3f8] ;  /* 0x0000fe0000047ab9 */ /* 0x000fe20000000a00 */
[----:B------:R-:W-:Y:S01]  /*e480*/  SHF.R.S32.HI R0, RZ, 0x1f, R36 ;  /* 0x0000001fff007819 */ /* 0x000fe20000011424 */
[----:B------:R-:W-:Y:S01]  /*e490*/  ULDC.64 UR6, c[0x0][0x408] ;  /* 0x0001020000067ab9 */ /* 0x000fe20000000a00 */
[----:B------:R-:W-:Y:S01]  /*e4a0*/  IMAD.WIDE.U32 R26, R36, UR4, RZ ;  /* 0x00000004241a7c25 */ /* 0x000fe2000f8e00ff */
[----:B------:R-:W-:Y:S03]  /*e4b0*/  BSSY B6, `(.L_x_6763) ;  /* 0x0000019000067945 */ /* 0x000fe60003800000 */
        /* <DEDUP_REMOVED lines=24> */
.L_x_6764:
[----:B------:R-:W-:Y:S05]  /*e640*/  BSYNC B6 ;  /* 0x0000000000067941 */ /* 0x000fea0003800000 */
.L_x_6763:
[----:B------:R-:W2:Y:S01]  /*e650*/  LDL R0, [R1+0x50] ;  /* 0x0000500001007983 */ /* 0x000ea20000100800 */
[----:B------:R-:W-:Y:S01]  /*e660*/  ULDC.U8 UR4, c[0x0][0x410] ;  /* 0x0001040000047ab9 */ /* 0x000fe20000000000 */
[----:B------:R-:W-:Y:S01]  /*e670*/  BSSY B0, `(.L_x_6765) ;  /* 0x00002c0000007945 */ /* 0x000fe20003800000 */
[----:B------:R-:W-:Y:S01]  /*e680*/  ISETP.NE.AND P0, PT, RZ, UR4, PT ;  /* 0x00000004ff007c0c */ /* 0x000fe2000bf05270 */
[----:B--2---:R-:W-:-:S12]  /*e690*/  IMAD R0, R0, 0x40, R155 ;  /* 0x0000004000007824 */ /* 0x004fd800078e029b */
[----:B------:R-:W-:Y:S05]  /*e6a0*/  @!P0 BRA `(.L_x_6766) ;  /* 0x0000001400b08947 */ /* 0x000fea0003800000 */
[----:B------:R-:W2:Y:S01]  /*e6b0*/  LDL R20, [R1+0x418] ;  /* 0x0004180001147983 */ /* 0x000ea20000100800 */
[----:B------:R-:W0:Y:S01]  /*e6c0*/  LDC R69, c[0x0][0x448] ;  /* 0x00011200ff457b82 */ /* 0x000e220000000800 */
[----:B------:R-:W-:Y:S01]  /*e6d0*/  ULDC.64 UR4, c[0x0][0x3f8] ;  /* 0x0000fe0000047ab9 */ /* 0x000fe20000000a00 */
[----:B------:R-:W-:Y:S01]  /*e6e0*/  ULDC.64 UR6, c[0x0][0x408] ;  /* 0x0001020000067ab9 */ /* 0x000fe20000000a00 */
[----:B------:R-:W-:Y:S02]  /*e6f0*/  IMAD.MOV.U32 R27, RZ, RZ, R25 ;  /* 0x000000ffff1b7224 */ /* 0x000fe400078e0019 */
[----:B------:R-:W-:Y:S01]  /*e700*/  IMAD.MOV.U32 R59, RZ, RZ, R65 ;  /* 0x000000ffff3b7224 */ /* 0x000fe200078e0041 */
[----:B0-----:R-:W-:-:S13]  /*e710*/  ISETP.NE.AND P0, PT, R69, 0x1, PT ;  /* 0x000000014500780c */ /* 0x001fda0003f05270 */
[----:B------:R-:W0:Y:S08]  /*e720*/  @P0 LDC R4, c[0x0][0x44c] ;  /* 0x00011300ff040b82 */ /* 0x000e300000000800 */
[----:B------:R-:W1:Y:S01]  /*e730*/  @P0 LDC R5, c[0x0][0x450] ;  /* 0x00011400ff050b82 */ /* 0x000e620000000800 */
[----:B--2---:R-:W-:-:S04]  /*e740*/  IMAD R3, R20, 0x20, R0 ;  /* 0x0000002014037824 */ /* 0x004fc800078e0200 */
        /* <DEDUP_REMOVED lines=23> */
.L_x_7073:
        /* <DEDUP_REMOVED lines=8> */
[----:B------:R-:W3:Y:S01]  /*e940*/  LDL R11, [R1+0x424] ;  /* 0x00042400010b7983 */ /* 0x000ee20000100800 */
[----:B------:R-:W-:Y:S01]  /*e950*/  ULDC UR4, c[0x0][0x3f4] ;  /* 0x0000fd0000047ab9 */ /* 0x000fe20000000800 */
[----:B--2---:R-:W-:Y:S01]  /*e960*/  IMAD.MOV.U32 R4, RZ, RZ, R6 ;  /* 0x000000ffff047224 */ /* 0x004fe200078e0006 */
[----:B------:R-:W-:Y:S01]  /*e970*/  ISETP.GE.AND P2, PT, R152, UR4, PT ;  /* 0x0000000498007c0c */ /* 0x000fe2000bf46270 */
[----:B-1----:R-:W-:Y:S01]  /*e980*/  IMAD.MOV.U32 R5, RZ, RZ, R3 ;  /* 0x000000ffff057224 */ /* 0x002fe200078e0003 */
[----:B------:R-:W-:Y:S02]  /*e990*/  ISETP.GE.AND P3, PT, R160, UR4, PT ;  /* 0x00000004a0007c0c */ /* 0x000fe4000bf66270 */
[----:B------:R-:W-:-:S09]  /*e9a0*/  CS2R R58, SRZ ;  /* 0x00000000003a7805 */ /* 0x000fd2000001ff00 */
[----:B------:R-:W-:-:S04]  /*e9b0*/  @!P2 IMAD.WIDE R4, R152, 0x2, R4 ;  /* 0x000000029804a825 */ /* 0x000fc800078e0204 */
[----:B------:R-:W-:Y:S01]  /*e9c0*/  @!P3 IMAD.SHL.U32 R9, R160, 0x2, RZ ;  /* 0x00000002a009b824 */ /* 0x000fe200078e00ff */
[----:B------:R1:W5:Y:S01]  /*e9d0*/  @!P2 LD.E.64 R58, desc[UR46][R4.64] ;  /* 0x0000002e043aa980 */ /* 0x000362000c101b00 */
[----:B------:R-:W-:Y:S02]  /*e9e0*/  CS2R R64, SRZ ;  /* 0x0000000000407805 */ /* 0x000fe4000001ff00 */
[----:B------:R-:W-:Y:S02]  /*e9f0*/  CS2R R26, SRZ ;  /* 0x00000000001a7805 */ /* 0x000fe4000001ff00 */
[----:B------:R-:W-:Y:S02]  /*ea00*/  CS2R R24, SRZ ;  /* 0x0000000000187805 */ /* 0x000fe4000001ff00 */
[-C--:B-1----:R-:W-:Y:S02]  /*ea10*/  @!P3 IADD3 R4, P0, R6, R9.reuse, RZ ;  /* 0x000000090604b210 */ /* 0x082fe40007f1e0ff */
[----:B----4-:R-:W-:Y:S01]  /*ea20*/  @!P3 IADD3 R6, P1, R8, R9, RZ ;  /* 0x000000090806b210 */ /* 0x010fe20007f3e0ff */
[----:B---3--:R-:W-:-:S02]  /*ea30*/  IMAD.MOV.U32 R9, RZ, RZ, R7 ;  /* 0x000000ffff097224 */ /* 0x008fc400078e0007 */
[----:B------:R-:W-:-:S05]  /*ea40*/  @!P2 IMAD.WIDE R8, R152, 0x2, R8 ;  /* 0x000000029808a825 */ /* 0x000fca00078e0208 */
[----:B------:R1:W5:Y:S01]  /*ea50*/  @!P2 LD.E.64 R64, desc[UR46][R8.64] ;  /* 0x0000002e0840a980 */ /* 0x000362000c101b00 */
[----:B------:R-:W-:-:S05]  /*ea60*/  @!P3 SHF.L.U64.HI R12, R160, 0x1, R11 ;  /* 0x00000001a00cb819 */ /* 0x000fca000001020b */
[--C-:B------:R-:W-:Y:S02]  /*ea70*/  @!P3 IMAD.X R5, R3, 0x1, R12.reuse, P0 ;  /* 0x000000010305b824 */ /* 0x100fe400000e060c */
[----:B------:R-:W-:-:S03]  /*ea80*/  @!P3 IMAD.X R7, R7, 0x1, R12, P1 ;  /* 0x000000010707b824 */ /* 0x000fc600008e060c */
[----:B------:R1:W5:Y:S04]  /*ea90*/  @!P3 LD.E.64 R26, desc[UR46][R4.64] ;  /* 0x0000002e041ab980 */ /* 0x000368000c101b00 */
[----:B------:R1:W5:Y:S02]  /*eaa0*/  @!P3 LD.E.64 R24, desc[UR46][R6.64] ;  /* 0x0000002e0618b980 */ /* 0x000364000c101b00 */
.L_x_6769:
[----:B------:R-:W-:Y:S05]  /*eab0*/  BSYNC B1 ;  /* 0x0000000000017941 */ /* 0x000fea0003800000 */
.L_x_6768:
[----:B-1---5:R-:W-:Y:S01]  /*eac0*/  IMAD.MOV.U32 R3, RZ, RZ, R26 ;  /* 0x000000ffff037224 */ /* 0x022fe200078e001a */
[----:B------:R-:W-:Y:S01]  /*ead0*/  UMOV UR4, 0xffffffff ;  /* 0xffffffff00047882 */ /* 0x000fe20000000000 */
[----:B------:R-:W-:Y:S01]  /*eae0*/  IMAD.MOV.U32 R4, RZ, RZ, R27 ;  /* 0x000000ffff047224 */ /* 0x000fe200078e001b */
[----:B------:R-:W-:Y:S01]  /*eaf0*/  CS2R R20, SRZ ;  /* 0x0000000000147805 */ /* 0x000fe2000001ff00 */
[----:B------:R-:W-:Y:S01]  /*eb00*/  IMAD.MOV.U32 R5, RZ, RZ, R58 ;  /* 0x000000ffff057224 */ /* 0x000fe200078e003a */
[----:B------:R-:W-:Y:S01]  /*eb10*/  PRMT R74, R3, 0x7610, R74 ;  /* 0x00007610034a7816 */ /* 0x000fe2000000004a */
        /* <DEDUP_REMOVED lines=14> */
[----:B------:R1:W0:Y:S04]  /*ec00*/  SHFL.IDX PT, R6, R10, 0x1, 0x1c1f ;  /* 0x003c1f000a067f89 */ /* 0x00022800000e0000 */
[----:B---3--:R1:W3:Y:S04]  /*ec10*/  SHFL.IDX PT, R7, R67, 0x1, 0x1c1f ;  /* 0x003c1f0043077f89 */ /* 0x0082e800000e0000 */
[----:B------:R1:W0:Y:S02]  /*ec20*/  SHFL.IDX PT, R14, R66, 0x1, 0x1c1f ;  /* 0x003c1f00420e7f89 */ /* 0x00022400000e0000 */
.L_x_7079:
[----:B------:R-:W5:Y:S01]  /*ec30*/  LDL R5, [R1+0x1cc] ;  /* 0x0001cc0001057983 */ /* 0x000f620000100800 */
[----:B------:R-:W-:Y:S01]  /*ec40*/  VIADD R0, R0, 0x20 ;  /* 0x0000002000007836 */ /* 0x000fe20000000000 */
[----:B------:R-:W-:Y:S01]  /*ec50*/  BSSY B1, `(.L_x_6771) ;  /* 0x0000022000017945 */ /* 0x000fe20003800000 */
[----:B01----:R-:W-:Y:S02]  /*ec60*/  CS2R R10, SRZ ;  /* 0x00000000000a7805 */ /* 0x003fe4000001ff00 */
[----:B----4-:R-:W-:Y:S02]  /*ec70*/  CS2R R8, SRZ ;  /* 0x0000000000087805 */ /* 0x010fe4000001ff00 */
[----:B------:R-:W-:Y:S02]  /*ec80*/  CS2R R12, SRZ ;  /* 0x00000000000c7805 */ /* 0x000fe4000001ff00 */
[----:B------:R-:W-:Y:S02]  /*ec90*/  ISETP.GE.AND P0, PT, R0, R69, PT ;  /* 0x000000450000720c */ /* 0x000fe40003f06270 */
[----:B-----5:R-:W-:-:S04]  /*eca0*/  LEA.HI R4, R5, R5, RZ, 0x1 ;  /* 0x0000000505047211 */ /* 0x020fc800078f08ff */
[----:B------:R-:W-:-:S05]  /*ecb0*/  LOP3.LUT R4, R4, 0xfffffffe, RZ, 0xc0, !PT ;  /* 0xfffffffe04047812 */ /* 0x000fca00078ec0ff */
[----:B------:R-:W-:-:S05]  /*ecc0*/  IMAD.IADD R4, R5, 0x1, -R4 ;  /* 0x0000000105047824 */ /* 0x000fca00078e0a04 */
[----:B------:R-:W-:Y:S01]  /*ecd0*/  SHF.L.U32 R67, R4, 0x1f, RZ ;  /* 0x0000001f04437819 */ /* 0x000fe200000006ff */
[----:B------:R-:W-:Y:S06]  /*ece0*/  @P0 BRA `(.L_x_6772) ;  /* 0x0000000000600947 */ /* 0x000fec0003800000 */
[----:B------:R-:W4:Y:S01]  /*ecf0*/  LDL R15, [R1+0x424] ;  /* 0x00042400010f7983 */ /* 0x000f220000100800 */
[----:B------:R-:W-:Y:S01]  /*ed00*/  ULDC UR4, c[0x0][0x3f4] ;  /* 0x0000fd0000047ab9 */ /* 0x000fe20000000800 */
[----:B------:R-:W-:Y:S01]  /*ed10*/  IMAD.MOV.U32 R4, RZ, RZ, R6 ;  /* 0x000000ffff047224 */ /* 0x000fe200078e0006 */
[----:B------:R-:W-:Y:S01]  /*ed20*/  ISETP.GE.AND P2, PT, R152, UR4, PT ;  /* 0x0000000498007c0c */ /* 0x000fe2000bf46270 */
[----:B--2---:R-:W-:Y:S01]  /*ed30*/  IMAD.MOV.U32 R5, RZ, RZ, R3 ;  /* 0x000000ffff057224 */ /* 0x004fe200078e0003 */
[----:B------:R-:W-:Y:S02]  /*ed40*/  ISETP.GE.AND P3, PT, R160, UR4, PT ;  /* 0x00000004a0007c0c */ /* 0x000fe4000bf66270 */
[----:B------:R-:W-:Y:S01]  /*ed50*/  CS2R R10, SRZ ;  /* 0x00000000000a7805 */ /* 0x000fe2000001ff00 */
[----:B------:R-:W-:-:S08]  /*ed60*/  IMAD.MOV.U32 R8, RZ, RZ, R14 ;  /* 0x000000ffff087224 */ /* 0x000fd000078e000e */
[----:B------:R-:W-:-:S04]  /*ed70*/  @!P2 IMAD.WIDE R4, R152, 0x2, R4 ;  /* 0x000000029804a825 */ /* 0x000fc800078e0204 */
[----:B------:R-:W-:Y:S01]  /*ed80*/  @!P3 IMAD.SHL.U32 R9, R160, 0x2, RZ ;  /* 0x00000002a009b824 */ /* 0x000fe200078e00ff */
[----:B------:R0:W5:Y:S01]  /*ed90*/  @!P2 LD.E.64 R10, desc[UR46][R4.64] ;  /* 0x0000002e040aa980 */ /* 0x000162000c101b00 */
[----:B------:R-:W-:Y:S02]  /*eda0*/  CS2R R12, SRZ ;  /* 0x00000000000c7805 */ /* 0x000fe4000001ff00 */
[----:B------:R-:W-:Y:S02]  /*edb0*/  CS2R R20, SRZ ;  /* 0x0000000000147805 */ /* 0x000fe4000001ff00 */
[-C--:B0-----:R-:W-:Y:S02]  /*edc0*/  @!P3 IADD3 R4, P0, R6, R9.reuse, RZ ;  /* 0x000000090604b210 */ /* 0x081fe40007f1e0ff */
[----:B------:R-:W-:Y:S01]  /*edd0*/  @!P3 IADD3 R6, P1, R14, R9, RZ ;  /* 0x000000090e06b210 */ /* 0x000fe20007f3e0ff */
[----:B---3--:R-:W-:Y:S01]  /*ede0*/  IMAD.MOV.U32 R9, RZ, RZ, R7 ;  /* 0x000000ffff097224 */ /* 0x008fe200078e0007 */
[----:B----4-:R-:W-:Y:S01]  /*edf0*/  @!P3 SHF.L.U64.HI R0, R160, 0x1, R15 ;  /* 0x00000001a000b819 */ /* 0x010fe2000001020f */
[----:B------:R-:W-:Y:S01]  /*ee00*/  @!P2 IMAD.WIDE R14, R152, 0x2, R8 ;  /* 0x00000002980ea825 */ /* 0x000fe200078e0208 */
[----:B------:R-:W-:-:S03]  /*ee10*/  CS2R R8, SRZ ;  /* 0x0000000000087805 */ /* 0x000fc6000001ff00 */
[--C-:B------:R-:W-:Y:S01]  /*ee20*/  @!P3 IMAD.X R5, R3, 0x1, R0.reuse, P0 ;  /* 0x000000010305b824 */ /* 0x100fe200000e0600 */
[----:B------:R0:W5:Y:S01]  /*ee30*/  @!P2 LD.E.64 R12, desc[UR46][R14.64] ;  /* 0x0000002e0e0ca980 */ /* 0x000162000c101b00 */
[----:B------:R-:W-:-:S03]  /*ee40*/  @!P3 IMAD.X R7, R7, 0x1, R0, P1 ;  /* 0x000000010707b824 */ /* 0x000fc600008e0600 */
[----:B------:R0:W5:Y:S04]  /*ee50*/  @!P3 LD.E.64 R20, desc[UR46][R4.64] ;  /* 0x0000002e0414b980 */ /* 0x000168000c101b00 */
[----:B------:R0:W5:Y:S02]  /*ee60*/  @!P3 LD.E.64 R8, desc[UR46][R6.64] ;  /* 0x0000002e0608b980 */ /* 0x000164000c101b00 */
.L_x_6772:
[----:B------:R-:W-:Y:S05]  /*ee70*/  BSYNC B1 ;  /* 0x0000000000017941 */ /* 0x000fea0003800000 */
.L_x_6771:
[----:B------:R-:W1:Y:S01]  /*ee80*/  SYNCS.PHASECHK.TRANS64.TRYWAIT P0, [R2+URZ+0x38800], R67 ;  /* 0x03880043020075a7 */ /* 0x000e62000800017f */
[----:B------:R-:W-:Y:S04]  /*ee90*/  BSSY B1, `(.L_x_6773) ;  /* 0x0000002000017945 */ /* 0x000fe80003800000 */
[----:B-1----:R-:W-:Y:S05]  /*eea0*/  @!P0 BRA `(.L_x_6774) ;  /* 0x0000026800a08947 */ /* 0x002fea0003800000 */
.L_x_7080:
[----:B------:R-:W-:Y:S05]  /*eeb0*/  BSYNC B1 ;  /* 0x0000000000017941 */ /* 0x000fea0003800000 */
.L_x_6773:
[----:B0-----:R-:W4:Y:S01]  /*eec0*/  LDL R5, [R1+0x50] ;  /* 0x0000500001057983 */ /* 0x001f220000100800 */
[C---:B------:R-:W-:Y:S01]  /*eed0*/  IMAD.SHL.U32 R0, R158.reuse, 0x40, RZ ;  /* 0x000000409e007824 */ /* 0x040fe200078e00ff */
[----:B------:R-:W-:Y:S01]  /*eee0*/  LOP3.LUT P1, RZ, R158, 0x4, RZ, 0xc0, !PT ;  /* 0x000000049eff7812 */ /* 0x000fe2000782c0ff */
[----:B-----5:R-:W-:Y:S01]  /*eef0*/  IMAD.MOV.U32 R4, RZ, RZ, R21 ;  /* 0x000000ffff047224 */ /* 0x020fe200078e0015 */
[----:B------:R-:W-:Y:S01]  /*ef00*/  BSSY B1, `(.L_x_6775) ;  /* 0x000007f000017945 */ /* 0x000fe20003800000 */
[----:B------:R-:W-:Y:S01]  /*ef10*/  IMAD.MOV.U32 R6, RZ, RZ, R8 ;  /* 0x000000ffff067224 */ /* 0x000fe200078e0008 */
[----:B--2---:R-:W-:Y:S02]  /*ef20*/  LOP3.LUT R3, R0, 0x1c0, RZ, 0xc0, !PT ;  /* 0x000001c000037812 */ /* 0x004fe400078ec0ff */
[----:B------:R-:W-:Y:S01]  /*ef30*/  PRMT R15, R4, 0x7610, R15 ;  /* 0x00007610040f7816 */ /* 0x000fe2000000000f */
[----:B------:R-:W-:Y:S01]  /*ef40*/  IMAD.MOV.U32 R4, RZ, RZ, R11 ;  /* 0x000000ffff047224 */ /* 0x000fe200078e000b */
[----:B------:R-:W-:-:S02]  /*ef50*/  LOP3.LUT R0, R3, 0x18, R16, 0xf8, !PT ;  /* 0x0000001803007812 */ /* 0x000fc400078ef810 */
[----:B------:R-:W-:Y:S02]  /*ef60*/  SHF.R.U32.HI R3, RZ, 0x3, R3 ;  /* 0x00000003ff037819 */ /* 0x000fe40000011603 */
[----:B------:R-:W-:Y:S01]  /*ef70*/  PRMT R68, R4, 0x7610, R68 ;  /* 0x0000761004447816 */ /* 0x000fe20000000044 */
[----:B------:R-:W-:Y:S01]  /*ef80*/  IMAD.MOV.U32 R4, RZ, RZ, R9 ;  /* 0x000000ffff047224 */ /* 0x000fe200078e0009 */
[----:B------:R-:W-:Y:S02]  /*ef90*/  LOP3.LUT R0, R0, R3, RZ, 0x3c, !PT ;  /* 0x0000000300007212 */ /* 0x000fe400078e3cff */
[----:B------:R-:W-:Y:S01]  /*efa0*/  PRMT R36, R6, 0x7610, R36 ;  /* 0x0000761006247816 */ /* 0x000fe20000000024 */
[----:B------:R-:W-:Y:S01]  /*efb0*/  IMAD.MOV.U32 R6, RZ, RZ, R13 ;  /* 0x000000ffff067224 */ /* 0x000fe200078e000d */
[----:B------:R-:W-:Y:S01]  /*efc0*/  PRMT R66, R4, 0x7610, R66 ;  /* 0x0000761004427816 */ /* 0x000fe20000000042 */
[----:B------:R-:W-:Y:S02]  /*efd0*/  IMAD R3, R223, 0x200, R0 ;  /* 0x00000200df037824 */ /* 0x000fe400078e0200 */
[----:B------:R-:W-:Y:S01]  /*efe0*/  IMAD.MOV.U32 R0, RZ, RZ, R20 ;  /* 0x000000ffff007224 */ /* 0x000fe200078e0014 */
[----:B-1----:R-:W-:Y:S01]  /*eff0*/  PRMT R67, R6, 0x7610, R67 ;  /* 0x0000761006437816 */ /* 0x002fe20000000043 */
[----:B------:R-:W-:-:S02]  /*f000*/  IMAD R2, R3, 0x2, R2 ;  /* 0x0000000203027824 */ /* 0x000fc400078e0202 */
[----:B------:R-:W-:Y:S02]  /*f010*/  IMAD.MOV.U32 R3, RZ, RZ, R10 ;  /* 0x000000ffff037224 */ /* 0x000fe400078e000a */
[----:B---3--:R-:W-:-:S03]  /*f020*/  VIADD R7, R2, 0x20400 ;  /* 0x0002040002077836 */ /* 0x008fc60000000000 */
[----:B------:R-:W-:Y:S01]  /*f030*/  PRMT R70, R3, 0x7610, R70 ;  /* 0x0000761003467816 */ /* 0x000fe20000000046 */
[----:B------:R-:W-:Y:S02]  /*f040*/  VIADD R3, R2, 0x20440 ;  /* 0x0002044002037836 */ /* 0x000fe40000000000 */
[----:B------:R-:W-:Y:S02]  /*f050*/  @P1 VIADD R3, R7, 0xffffffc0 ;  /* 0xffffffc007031836 */ /* 0x000fe40000000000 */
[----:B----4-:R-:W-:-:S05]  /*f060*/  IMAD R5, R5, -0x40, R69 ;  /* 0xffffffc005057824 */ /* 0x010fca00078e0245 */
[----:B------:R-:W-:Y:S01]  /*f070*/  VIMNMX R14, R5, 0x40, PT ;  /* 0x00000040050e7848 */ /* 0x000fe20003fe0100 */
[----:B------:R-:W-:-:S03]  /*f080*/  IMAD.MOV.U32 R5, RZ, RZ, R12 ;  /* 0x000000ffff057224 */ /* 0x000fc600078e000c */
[----:B------:R-:W-:Y:S02]  /*f090*/  ISETP.GE.AND P0, PT, R155, R14, PT ;  /* 0x0000000e9b00720c */ /* 0x000fe40003f06270 */
[----:B------:R-:W-:-:S11]  /*f0a0*/  PRMT R69, R5, 0x7610, R69 ;  /* 0x0000761005457816 */ /* 0x000fd60000000045 */
[----:B------:R-:W-:Y:S05]  /*f0b0*/  @P0 BRA `(.L_x_6776) ;  /* 0x00000004008c0947 */ /* 0x000fea0003800000 */
[----:B------:R-:W0:Y:S01]  /*f0c0*/  LDC R5, c[0x0][0x3f4] ;  /* 0x0000fd00ff057b82 */ /* 0x000e220000000800 */
[----:B------:R-:W-:Y:S01]  /*f0d0*/  BSSY B2, `(.L_x_6777) ;  /* 0x0000032000027945 */ /* 0x000fe20003800000 */
[-C--:B0-----:R-:W-:Y:S02]  /*f0e0*/  ISETP.GE.AND P0, PT, R152, R5.reuse, PT ;  /* 0x000000059800720c */ /* 0x081fe40003f06270 */
[----:B------:R-:W-:-:S11]  /*f0f0*/  ISETP.GE.AND P1, PT, R160, R5, PT ;  /* 0x00000005a000720c */ /* 0x000fd60003f26270 */
[----:B------:R-:W-:Y:S05]  /*f100*/  @P0 BRA `(.L_x_6778) ;  /* 0x0000000000b80947 */ /* 0x000fea0003800000 */
[----:B------:R-:W0:Y:S01]  /*f110*/  LDS.128 R4, [R2+0x20400] ;  /* 0x0204000002047984 */ /* 0x000e220000000c00 */
[----:B------:R-:W-:Y:S02]  /*f120*/  SHF.R.U32.HI R79, RZ, 0x10, R65 ;  /* 0x00000010ff4f7819 */ /* 0x000fe40000011641 */
[----:B------:R-:W-:Y:S02]  /*f130*/  SHF.R.U32.HI R76, RZ, 0x10, R59 ;  /* 0x00000010ff4c7819 */ /* 0x000fe4000001163b */
[----:B------:R-:W-:Y:S02]  /*f140*/  PRMT R79, R80, 0x5410, R79 ;  /* 0x00005410504f7816 */ /* 0x000fe4000000004f */
[----:B------:R-:W-:Y:S02]  /*f150*/  SHF.R.U64 R75, R58, 0x10, R59 ;  /* 0x000000103a4b7819 */ /* 0x000fe4000000123b */
[----:B------:R-:W-:Y:S01]  /*f160*/  PRMT R76, R68, 0x5432, R76 ;  /* 0x00005432444c7816 */ /* 0x000fe2000000004c */
[----:B------:R-:W-:Y:S01]  /*f170*/  IMAD.U32 R80, R79, 0x10000, RZ ;  /* 0x000100004f507824 */ /* 0x000fe200078e00ff */
[----:B------:R-:W-:-:S02]  /*f180*/  SHF.R.U64 R78, R64, 0x10, R65 ;  /* 0x00000010404e7819 */ /* 0x000fc40000001241 */
[----:B------:R-:W-:Y:S01]  /*f190*/  PRMT R75, R77, 0x5410, R75 ;  /* 0x000054104d4b7816 */ /* 0x000fe2000000004b */
[C---:B------:R-:W-:Y:S01]  /*f1a0*/  IMAD.U32 R77, R76.reuse, 0x10000, RZ ;  /* 0x000100004c4d7824 */ /* 0x040fe200078e00ff */
[----:B------:R-:W-:Y:S02]  /*f1b0*/  LOP3.LUT R79, R79, 0xffff0000, RZ, 0xc0, !PT ;  /* 0xffff00004f4f7812 */ /* 0x000fe400078ec0ff */
        /* <DEDUP_REMOVED lines=10> */
[C---:B------:R-:W-:Y:S01]  /*f260*/  FFMA.FTZ R81, R58.reuse, R77, -R81 ;  /* 0x0000004d3a517223 */ /* 0x040fe20000010851 */
[----:B------:R-:W-:Y:S01]  /*f270*/  FMUL.FTZ R77, R65, R76 ;  /* 0x0000004c414d7220 */ /* 0x000fe20000410000 */
[----:B------:R-:W-:Y:S02]  /*f280*/  IMAD.U32 R7, R5, 0x10000, RZ ;  /* 0x0001000005077824 */ /* 0x000fe400078e00ff */
[----:B------:R-:W-:Y:S01]  /*f290*/  FFMA.FTZ R80, R58, R80, R59 ;  /* 0x000000503a507223 */ /* 0x000fe2000001003b */
        /* <DEDUP_REMOVED lines=21> */
.L_x_6778:
[----:B------:R-:W-:Y:S05]  /*f3f0*/  BSYNC B2 ;  /* 0x0000000000027941 */ /* 0x000fea0003800000 */
.L_x_6777:
        /* <DEDUP_REMOVED lines=47> */
.L_x_6776:
[----:B------:R-:W-:Y:S05]  /*f6f0*/  BSYNC B1 ;  /* 0x0000000000017941 */ /* 0x000fea0003800000 */
.L_x_6775:
[----:B01----:R-:W2:Y:S02]  /*f700*/  LDL R4, [R1+0x428] ;  /* 0x0004280001047983 */ /* 0x003ea40000100800 */
[----:B--2---:R-:W-:-:S13]  /*f710*/  ISETP.GE.AND P0, PT, R4, R14, PT ;  /* 0x0000000e0400720c */ /* 0x004fda0003f06270 */
[----:B------:R-:W-:Y:S05]  /*f720*/  @P0 BRA `(.L_x_6779) ;  /* 0x0000001800d00947 */ /* 0x000fea0003800000 */
[----:B------:R-:W0:Y:S01]  /*f730*/  LDC R5, c[0x0][0x3f4] ;  /* 0x0000fd00ff057b82 */ /* 0x000e220000000800 */
[----:B------:R-:W-:Y:S01]  /*f740*/  BSSY B1, `(.L_x_6780) ;  /* 0x0000032000017945 */ /* 0x000fe20003800000 */
[-C--:B0-----:R-:W-:Y:S02]  /*f750*/  ISETP.GE.AND P0, PT, R152, R5.reuse, PT ;  /* 0x000000059800720c */ /* 0x081fe40003f06270 */
[----:B------:R-:W-:-:S11]  /*f760*/  ISETP.GE.AND P1, PT, R160, R5, PT ;  /* 0x00000005a000720c */ /* 0x000fd60003f26270 */
[----:B------:R-:W-:Y:S05]  /*f770*/  @P0 BRA `(.L_x_6781) ;  /* 0x0000000000b80947 */ /* 0x000fea0003800000 */
[----:B------:R-:W0:Y:S01]  /*f780*/  LDS.128 R4, [R2+0x21400] ;  /* 0x0214000002047984 */ /* 0x000e220000000c00 */
[----:B------:R-:W-:Y:S02]  /*f790*/  SHF.R.U64 R25, R10, 0x10, R11 ;  /* 0x000000100a197819 */ /* 0x000fe4000000120b */
[--C-:B------:R-:W-:Y:S02]  /*f7a0*/  SHF.R.U64 R10, R12, 0x10, R13.reuse ;  /* 0x000000100c0a7819 */ /* 0x100fe4000000120d */
        /* <DEDUP_REMOVED lines=15> */
[----:B------:R-:W-:Y:S01]  /*f8a0*/  FMUL.FTZ R11, R11, R14 ;  /* 0x0000000e0b0b7220 */ /* 0x000fe20000410000 */
[C---:B------:R-:W-:Y:S01]  /*f8b0*/  IMAD.U32 R6, R4.reuse, 0x10000, RZ ;  /* 0x0001000004067824 */ /* 0x040fe200078e00ff */
[----:B------:R-:W-:Y:S01]  /*f8c0*/  LOP3.LUT R4, R4, 0xffff0000, RZ, 0xc0, !PT ;  /* 0xffff000004047812 */ /* 0x000fe200078ec0ff */
[C---:B------:R-:W-:Y:S02]  /*f8d0*/  IMAD.U32 R7, R5.reuse, 0x10000, RZ ;  /* 0x0001000005077824 */ /* 0x040fe400078e00ff */
[C---:B------:R-:W-:Y:S01]  /*f8e0*/  FFMA.FTZ R59, R10.reuse, R24, R11 ;  /* 0x000000180a3b7223 */ /* 0x040fe2000001000b */
[----:B------:R-:W-:Y:S01]  /*f8f0*/  FFMA.FTZ R26, R10, R14, -R25 ;  /* 0x0000000e0a1a7223 */ /* 0x000fe20000010819 */
[C---:B------:R-:W-:Y:S01]  /*f900*/  IMAD.U32 R11, R70.reuse, 0x10000, RZ ;  /* 0x00010000460b7824 */ /* 0x040fe200078e00ff */
[----:B------:R-:W-:Y:S01]  /*f910*/  LOP3.LUT R5, R5, 0xffff0000, RZ, 0xc0, !PT ;  /* 0xffff000005057812 */ /* 0x000fe200078ec0ff */
[CC--:B------:R-:W-:Y:S01]  /*f920*/  FMUL.FTZ R27, R13.reuse, R67.reuse ;  /* 0x000000430d1b7220 */ /* 0x0c0fe20000410000 */
[-C--:B------:R-:W-:Y:S01]  /*f930*/  FMUL.FTZ R25, R13, R68.reuse ;  /* 0x000000440d197220 */ /* 0x080fe20000410000 */
[C---:B------:R-:W-:Y:S01]  /*f940*/  LOP3.LUT R10, R69.reuse, 0xffff0000, RZ, 0xc0, !PT ;  /* 0xffff0000450a7812 */ /* 0x040fe200078ec0ff */
[----:B------:R-:W-:Y:S01]  /*f950*/  IMAD.U32 R13, R69, 0x10000, RZ ;  /* 0x00010000450d7824 */ /* 0x000fe200078e00ff */
[----:B------:R-:W-:Y:S01]  /*f960*/  LOP3.LUT R70, R70, 0xffff0000, RZ, 0xc0, !PT ;  /* 0xffff000046467812 */ /* 0x000fe200078ec0ff */
        /* <DEDUP_REMOVED lines=15> */
.L_x_6781:
[----:B------:R-:W-:Y:S05]  /*fa60*/  BSYNC B1 ;  /* 0x0000000000017941 */ /* 0x000fea0003800000 */
.L_x_6780:
[----:B------:R-:W-:Y:S05]  /*fa70*/  @P1 BRA `(.L_x_6779) ;  /* 0x0000001400fc1947 */ /* 0x000fea0003800000 */
[----:B0-----:R-:W0:Y:S01]  /*fa80*/  LDS.128 R4, [R3+0x1000] ;  /* 0x0010000003047984 */ /* 0x001e220000000c00 */
[----:B------:R-:W-:Y:S02]  /*fa90*/  SHF.R.U64 R13, R20, 0x10, R21 ;  /* 0x00000010140d7819 */ /* 0x000fe40000001215 */
[----:B------:R-:W-:Y:S02]  /*faa0*/  SHF.R.U64 R11, R8, 0x10, R9 ;  /* 0x00000010080b7819 */ /* 0x000fe40000001209 */
[----:B------:R-:W-:Y:S02]  /*fab0*/  SHF.R.U32.HI R20, RZ, 0x10, R21 ;  /* 0x00000010ff147819 */ /* 0x000fe40000011615 */
[----:B------:R-:W-:Y:S02]  /*fac0*/  SHF.R.U32.HI R9, RZ, 0x10, R9 ;  /* 0x00000010ff097819 */ /* 0x000fe40000011609 */
[----:B------:R-:W-:Y:S02]  /*fad0*/  PRMT R15, R15, 0x5410, R20 ;  /* 0x000054100f0f7816 */ /* 0x000fe40000000014 */
[----:B------:R-:W-:-:S02]  /*fae0*/  PRMT R66, R66, 0x5410, R9 ;  /* 0x0000541042427816 */ /* 0x000fc40000000009 */
[----:B------:R-:W-:Y:S02]  /*faf0*/  PRMT R10, R0, 0x5410, R13 ;  /* 0x00005410000a7816 */ /* 0x000fe4000000000d */
[----:B------:R-:W-:Y:S01]  /*fb00*/  PRMT R36, R36, 0x5410, R11 ;  /* 0x0000541024247816 */ /* 0x000fe2000000000b */
        /* <DEDUP_REMOVED lines=12> */
[----:B------:R-:W-:Y:S01]  /*fbd0*/  FMUL.FTZ R20, R7, R66 ;  /* 0x0000004207147220 */ /* 0x000fe20000410000 */
[----:B------:R-:W-:-:S02]  /*fbe0*/  IMAD.U32 R4, R5, 0x10000, RZ ;  /* 0x0001000005047824 */ /* 0x000fc400078e00ff */
[C---:B------:R-:W-:Y:S01]  /*fbf0*/  FFMA.FTZ R6, R8.reuse, R11, -R15 ;  /* 0x0000000b08067223 */ /* 0x040fe2000001080f */
[----:B------:R-:W-:Y:S01]  /*fc00*/  FFMA.FTZ R21, R8, R13, R14 ;  /* 0x0000000d08157223 */ /* 0x000fe2000001000e */
[-C--:B------:R-:W-:Y:S01]  /*fc10*/  FMUL.FTZ R8, R7, R12.reuse ;  /* 0x0000000c07087220 */ /* 0x080fe20000410000 */
[----:B------:R-:W-:Y:S01]  /*fc20*/  IMAD.U32 R11, R36, 0x10000, RZ ;  /* 0x00010000240b7824 */ /* 0x000fe200078e00ff */
[----:B------:R-:W-:Y:S01]  /*fc30*/  LOP3.LUT R5, R5, 0xffff0000, RZ, 0xc0, !PT ;  /* 0xffff000005057812 */ /* 0x000fe200078ec0ff */
[----:B------:R-:W-:Y:S01]  /*fc40*/  IMAD.U32 R7, R10, 0x10000, RZ ;  /* 0x000100000a077824 */ /* 0x000fe200078e00ff */
[----:B------:R-:W-:Y:S01]  /*fc50*/  LOP3.LUT R36, R36, 0xffff0000, RZ, 0xc0, !PT ;  /* 0xffff000024247812 */ /* 0x000fe200078ec0ff */
[C---:B------:R-:W-:Y:S01]  /*fc60*/  FFMA.FTZ R20, R9.reuse, R12, -R20 ;  /* 0x0000000c09147223 */ /* 0x040fe20000010814 */
        /* <DEDUP_REMOVED lines=16> */
.L_x_6766:
        /* <DEDUP_REMOVED lines=40> */
[----:B--2---:R-:W-:-:S06]  /*fff0*/  @!P1 IMAD.X R9, R3, 0x1, R6, P2 ;  /* 0x0000000103099824 */ /* 0x004fcc00010e0606 */
[----:B------:R-:W2:Y:S01]  /*10000*/  @!P1 LD.E.128 R8, desc[UR46][R8.64] ;  /* 0x0000002e08089980 */ /* 0x000ea2000c101d00 */
[----:B---3--:R-:W-:-:S05]  /*10010*/  @!P1 IADD3 R4, P2, R14, R7, RZ ;  /* 0x000000070e049210 */ /* 0x008fca0007f5e0ff */
[----:B----4-:R-:W-:-:S06]  /*10020*/  @!P1 IMAD.X R5, R5, 0x1, R6, P2 ;  /* 0x0000000105059824 */ /* 0x010fcc00010e0606 */
[----:B------:R-:W3:Y:S01]  /*10030*/  @!P1 LD.E.128 R4, desc[UR46][R4.64] ;  /* 0x0000002e04049980 */ /* 0x000ee2000c101d00 */
[----:B------:R-:W-:Y:S02]  /*10040*/  CS2R R20, SRZ ;  /* 0x0000000000147805 */ /* 0x000fe4000001ff00 */
[----:B------:R-:W-:Y:S02]  /*10050*/  CS2R R58, SRZ ;  /* 0x00000000003a7805 */ /* 0x000fe4000001ff00 */
[----:B------:R-:W-:Y:S01]  /*10060*/  CS2R R66, SRZ ;  /* 0x0000000000427805 */ /* 0x000fe2000001ff00 */
[----:B------:R-:W0:Y:S01]  /*10070*/  SHFL.IDX PT, R14, R68, 0x1, 0x1c1f ;  /* 0x003c1f00440e7f89 */ /* 0x000e2200000e0000 */
[----:B------:R-:W-:-:S03]  /*10080*/  CS2R R64, SRZ ;  /* 0x0000000000407805 */ /* 0x000fc6000001ff00 */
[----:B------:R-:W1:Y:S04]  /*10090*/  SHFL.IDX PT, R25, R25, 0x1, 0x1c1f ;  /* 0x003c1f0019197f89 */ /* 0x000e6800000e0000 */
[----:B------:R4:W0:Y:S01]  /*100a0*/  SHFL.IDX PT, R24, R36, 0x1, 0x1c1f ;  /* 0x003c1f0024187f89 */ /* 0x00082200000e0000 */
[----:B--2---:R-:W-:Y:S02]  /*100b0*/  @!P1 IMAD.MOV.U32 R20, RZ, RZ, R10 ;  /* 0x000000ffff149224 */ /* 0x004fe400078e000a */
[----:B------:R-:W-:Y:S02]  /*100c0*/  @!P1 IMAD.MOV.U32 R59, RZ, RZ, R9 ;  /* 0x000000ffff3b9224 */ /* 0x000fe400078e0009 */
[----:B------:R-:W-:Y:S02]  /*100d0*/  IMAD.MOV.U32 R3, RZ, RZ, R20 ;  /* 0x000000ffff037224 */ /* 0x000fe400078e0014 */
[----:B------:R-:W-:-:S02]  /*100e0*/  @!P1 IMAD.MOV.U32 R21, RZ, RZ, R11 ;  /* 0x000000ffff159224 */ /* 0x000fc400078e000b */
[----:B------:R-:W-:Y:S01]  /*100f0*/  @!P1 IMAD.MOV.U32 R58, RZ, RZ, R8 ;  /* 0x000000ffff3a9224 */ /* 0x000fe200078e0008 */
[----:B------:R-:W-:Y:S01]  /*10100*/  PRMT R82, R3, 0x7610, R82 ;  /* 0x0000761003527816 */ /* 0x000fe20000000052 */
[----:B------:R-:W-:Y:S01]  /*10110*/  IMAD.MOV.U32 R9, RZ, RZ, R59 ;  /* 0x000000ffff097224 */ /* 0x000fe200078e003b */
[----:B------:R2:W0:Y:S01]  /*10120*/  SHFL.IDX PT, R3, R26, 0x1, 0x1c1f ;  /* 0x003c1f001a037f89 */ /* 0x00042200000e0000 */
[----:B---3--:R-:W-:Y:S02]  /*10130*/  @!P1 IMAD.MOV.U32 R66, RZ, RZ, R4 ;  /* 0x000000ffff429224 */ /* 0x008fe400078e0004 */
[----:B------:R-:W-:Y:S01]  /*10140*/  @!P1 IMAD.MOV.U32 R67, RZ, RZ, R5 ;  /* 0x000000ffff439224 */ /* 0x000fe200078e0005 */
[----:B----4-:R-:W-:Y:S01]  /*10150*/  PRMT R36, R9, 0x7610, R36 ;  /* 0x0000761009247816 */ /* 0x010fe20000000024 */
[----:B------:R-:W-:Y:S02]  /*10160*/  @!P1 IMAD.MOV.U32 R64, RZ, RZ, R6 ;  /* 0x000000ffff409224 */ /* 0x000fe400078e0006 */
[----:B------:R-:W-:-:S02]  /*10170*/  @!P1 IMAD.MOV.U32 R65, RZ, RZ, R7 ;  /* 0x000000ffff419224 */ /* 0x000fc400078e0007 */
        /* <DEDUP_REMOVED lines=12> */
[----:B012---:R-:W-:-:S07]  /*10240*/  PRMT R86, R5, 0x7610, R86 ;  /* 0x0000761005567816 */ /* 0x007fce0000000056 */
.L_x_7090:
        /* <DEDUP_REMOVED lines=18> */
[-C--:B------:R-:W-:Y:S02]  /*10370*/  IADD3 R4, P1, R24, R9.reuse, RZ ;  /* 0x0000000918047210 */ /* 0x080fe40007f3e0ff */
[----:B------:R-:W-:-:S03]  /*10380*/  IADD3 R8, P2, R14, R9, RZ ;  /* 0x000000090e087210 */ /* 0x000fc60007f5e0ff */
[--C-:B------:R-:W-:Y:S02]  /*10390*/  IMAD.X R5, R3, 0x1, R0.reuse, P1 ;  /* 0x0000000103057824 */ /* 0x100fe400008e0600 */
[----:B------:R-:W-:-:S04]  /*103a0*/  IMAD.X R9, R25, 0x1, R0, P2 ;  /* 0x0000000119097824 */ /* 0x000fc800010e0600 */
[----:B------:R-:W5:Y:S04]  /*103b0*/  LD.E.128 R4, desc[UR46][R4.64] ;  /* 0x0000002e04047980 */ /* 0x000f68000c101d00 */
[----:B------:R-:W5:Y:S02]  /*103c0*/  LD.E.128 R8, desc[UR46][R8.64] ;  /* 0x0000002e08087980 */ /* 0x000f64000c101d00 */
.L_x_6784:
[----:B------:R-:W-:Y:S05]  /*103d0*/  BSYNC B1 ;  /* 0x0000000000017941 */ /* 0x000fea0003800000 */
.L_x_6783:
[----:B------:R-:W0:Y:S01]  /*103e0*/  SYNCS.PHASECHK.TRANS64.TRYWAIT P1, [R2+URZ+0x38800], R13 ;  /* 0x0388000d020075a7 */ /* 0x000e22000802017f */
[----:B------:R-:W-:Y:S04]  /*103f0*/  BSSY B1, `(.L_x_6785) ;  /* 0x0000002000017945 */ /* 0x000fe80003800000 */
[----:B0-----:R-:W-:Y:S05]  /*10400*/  @!P1 BRA `(.L_x_6786) ;  /* 0x0000025800c49947 */ /* 0x001fea0003800000 */
.L_x_7091:
[----:B------:R-:W-:Y:S05]  /*10410*/  BSYNC B1 ;  /* 0x0000000000017941 */ /* 0x000fea0003800000 */
.L_x_6785:
[----:B------:R-:W2:Y:S04]  /*10420*/  LDL R0, [R1+0x50] ;  /* 0x0000500001007983 */ /* 0x000ea80000100800 */
[----:B------:R-:W3:Y:S01]  /*10430*/  LDL R14, [R1+0x428] ;  /* 0x00042800010e7983 */ /* 0x000ee20000100800 */
[----:B-----5:R-:W-:Y:S02]  /*10440*/  IMAD.MOV.U32 R12, RZ, RZ, R7 ;  /* 0x000000ffff0c7224 */ /* 0x020fe400078e0007 */
[----:B0-----:R-:W-:-:S03]  /*10450*/  IMAD.MOV.U32 R13, RZ, RZ, R10 ;  /* 0x000000ffff0d7224 */ /* 0x001fc600078e000a */
[----:B------:R-:W-:Y:S01]  /*10460*/  PRMT R68, R12, 0x7610, R68 ;  /* 0x000076100c447816 */ /* 0x000fe20000000044 */
[----:B------:R-:W-:Y:S01]  /*10470*/  IMAD.MOV.U32 R12, RZ, RZ, R5 ;  /* 0x000000ffff0c7224 */ /* 0x000fe200078e0005 */
[----:B------:R-:W-:Y:S01]  /*10480*/  BSSY B1, `(.L_x_6787) ;  /* 0x0000076000017945 */ /* 0x000fe20003800000 */
[----:B------:R-:W-:Y:S01]  /*10490*/  IMAD.MOV.U32 R3, RZ, RZ, R6 ;  /* 0x000000ffff037224 */ /* 0x000fe200078e0006 */
[----:B------:R-:W-:Y:S01]  /*104a0*/  PRMT R75, R13, 0x7610, R75 ;  /* 0x000076100d4b7816 */ /* 0x000fe2000000004b */
[----:B------:R-:W-:Y:S01]  /*104b0*/  IMAD.MOV.U32 R70, RZ, RZ, R9 ;  /* 0x000000ffff467224 */ /* 0x000fe200078e0009 */
[----:B------:R-:W-:Y:S01]  /*104c0*/  PRMT R76, R12, 0x7610, R76 ;  /* 0x000076100c4c7816 */ /* 0x000fe2000000004c */
[----:B--2---:R-:W-:-:S05]  /*104d0*/  IMAD R0, R0, -0x40, R27 ;  /* 0xffffffc000007824 */ /* 0x004fca00078e021b */
[----:B------:R-:W-:-:S04]  /*104e0*/  VIMNMX R0, R0, 0x40, PT ;  /* 0x0000004000007848 */ /* 0x000fc80003fe0100 */
[-C--:B------:R-:W-:Y:S02]  /*104f0*/  ISETP.GE.OR P1, PT, R155, R0.reuse, P0 ;  /* 0x000000009b00720c */ /* 0x080fe40000726670 */
[----:B---3--:R-:W-:Y:S01]  /*10500*/  ISETP.GE.OR P0, PT, R14, R0, P0 ;  /* 0x000000000e00720c */ /* 0x008fe20000706670 */
[----:B------:R-:W-:Y:S02]  /*10510*/  IMAD.MOV.U32 R0, RZ, RZ, R4 ;  /* 0x000000ffff007224 */ /* 0x000fe400078e0004 */
[----:B------:R-:W-:-:S03]  /*10520*/  IMAD.MOV.U32 R14, RZ, RZ, R11 ;  /* 0x000000ffff0e7224 */ /* 0x000fc600078e000b */
[----:B------:R-:W-:Y:S01]  /*10530*/  PRMT R77, R0, 0x7610, R77 ;  /* 0x00007610004d7816 */ /* 0x000fe2000000004d */
[----:B------:R-:W-:Y:S01]  /*10540*/  IMAD.MOV.U32 R0, RZ, RZ, R8 ;  /* 0x000000ffff007224 */ /* 0x000fe200078e0008 */
[----:B------:R-:W-:-:S03]  /*10550*/  PRMT R74, R14, 0x7610, R74 ;  /* 0x000076100e4a7816 */ /* 0x000fc6000000004a */
[----:B------:R-:W-:Y:S05]  /*10560*/  @P1 BRA `(.L_x_6788) ;  /* 0x00000004009c1947 */ /* 0x000fea0003800000 */
[----:B------:R-:W-:Y:S01]  /*10570*/  IMAD.SHL.U32 R12, R158, 0x40, RZ ;  /* 0x000000409e0c7824 */ /* 0x000fe200078e00ff */
[----:B------:R-:W-:Y:S01]  /*10580*/  SHF.R.U64 R58, R58, 0x10, R59 ;  /* 0x000000103a3a7819 */ /* 0x000fe2000000123b */
[----:B------:R-:W-:Y:S01]  /*10590*/  IMAD.IADD R14, R16, 0x1, R71 ;  /* 0x00000001100e7824 */ /* 0x000fe200078e0247 */
[----:B------:R-:W-:Y:S01]  /*105a0*/  SHF.R.U64 R81, R66, 0x10, R67 ;  /* 0x0000001042517819 */ /* 0x000fe20000001243 */
[----:B------:R-:W-:Y:S01]  /*105b0*/  IMAD.SHL.U32 R24, R223, 0x200, RZ ;  /* 0x00000200df187824 */ /* 0x000fe200078e00ff */
[----:B------:R-:W-:Y:S02]  /*105c0*/  LOP3.LUT R15, R12, 0x1c0, RZ, 0xc0, !PT ;  /* 0x000001c00c0f7812 */ /* 0x000fe400078ec0ff */
[----:B------:R-:W-:Y:S02]  /*105d0*/  SHF.R.U32.HI R59, RZ, 0x10, R59 ;  /* 0x00000010ff3b7819 */ /* 0x000fe4000001163b */
[----:B------:R-:W-:Y:S02]  /*105e0*/  LOP3.LUT R12, R15, 0x38, R16, 0xf8, !PT ;  /* 0x000000380f0c7812 */ /* 0x000fe400078ef810 */
[----:B------:R-:W-:-:S02]  /*105f0*/  SHF.R.U32.HI R73, RZ, 0x3, R15 ;  /* 0x00000003ff497819 */ /* 0x000fc4000001160f */
[----:B------:R-:W-:Y:S02]  /*10600*/  LOP3.LUT R14, R15, 0x38, R14, 0xf8, !PT ;  /* 0x000000380f0e7812 */ /* 0x000fe400078ef80e */
[C-C-:B------:R-:W-:Y:S02]  /*10610*/  LOP3.LUT R13, R24.reuse, R12, R73.reuse, 0xf6, !PT ;  /* 0x0000000c180d7212 */ /* 0x140fe400078ef649 */
[----:B------:R-:W-:Y:S02]  /*10620*/  LOP3.LUT R73, R24, R14, R73, 0xf6, !PT ;  /* 0x0000000e18497212 */ /* 0x000fe400078ef649 */
[----:B------:R-:W-:Y:S01]  /*10630*/  SHF.R.U64 R79, R20, 0x10, R21 ;  /* 0x00000010144f7819 */ /* 0x000fe20000001215 */
[----:B------:R-:W-:Y:S01]  /*10640*/  IMAD R72, R13, 0x2, R2 ;  /* 0x000000020d487824 */ /* 0x000fe200078e0202 */
[----:B------:R-:W-:Y:S01]  /*10650*/  PRMT R69, R69, 0x5410, R58 ;  /* 0x0000541045457816 */ /* 0x000fe2000000003a */
[----:B------:R-:W-:Y:S01]  /*10660*/  IMAD R73, R73, 0x2, R2 ;  /* 0x0000000249497824 */ /* 0x000fe200078e0202 */
[----:B------:R-:W-:-:S02]  /*10670*/  PRMT R81, R87, 0x5410, R81 ;  /* 0x0000541057517816 */ /* 0x000fc40000000051 */
[----:B------:R-:W0:Y:S01]  /*10680*/  LDS.128 R12, [R72+0x20400] ;  /* 0x02040000480c7984 */ /* 0x000e220000000c00 */
[----:B------:R-:W-:Y:S01]  /*10690*/  SHF.R.U32.HI R83, RZ, 0x10, R67 ;  /* 0x00000010ff537819 */ /* 0x000fe20000011643 */
[----:B------:R-:W-:Y:S01]  /*106a0*/  IMAD.U32 R67, R69, 0x10000, RZ ;  /* 0x0001000045437824 */ /* 0x000fe200078e00ff */
[----:B------:R-:W-:Y:S01]  /*106b0*/  PRMT R78, R36, 0x5410, R59 ;  /* 0x00005410244e7816 */ /* 0x000fe2000000003b */
[----:B------:R-:W1:Y:S01]  /*106c0*/  LDS.128 R24, [R73+0x20400] ;  /* 0x0204000049187984 */ /* 0x000e620000000c00 */
[----:B------:R-:W-:Y:S01]  /*106d0*/  PRMT R79, R82, 0x5410, R79 ;  /* 0x00005410524f7816 */ /* 0x000fe2000000004f */
[----:B------:R-:W-:Y:S01]  /*106e0*/  IMAD.U32 R82, R81, 0x10000, RZ ;  /* 0x0001000051527824 */ /* 0x000fe200078e00ff */
[----:B------:R-:W-:Y:S02]  /*106f0*/  PRMT R83, R88, 0x5410, R83 ;  /* 0x0000541058537816 */ /* 0x000fe40000000053 */
[--C-:B------:R-:W-:Y:S02]  /*10700*/  SHF.R.U64 R84, R64, 0x10, R65.reuse ;  /* 0x0000001040547819 */ /* 0x100fe40000001241 */
[----:B------:R-:W-:-:S02]  /*10710*/  SHF.R.U32.HI R85, RZ, 0x10, R65 ;  /* 0x00000010ff557819 */ /* 0x000fc40000011641 */
[----:B------:R-:W-:Y:S02]  /*10720*/  LOP3.LUT R81, R81, 0xffff0000, RZ, 0xc0, !PT ;  /* 0xffff000051517812 */ /* 0x000fe400078ec0ff */
[----:B------:R-:W-:Y:S02]  /*10730*/  LOP3.LUT R69, R69, 0xffff0000, RZ, 0xc0, !PT ;  /* 0xffff000045457812 */ /* 0x000fe400078ec0ff */
[----:B------:R-:W-:Y:S02]  /*10740*/  SHF.R.U32.HI R80, RZ, 0x10, R21 ;  /* 0x00000010ff507819 */ /* 0x000fe40000011615 */
[----:B------:R-:W-:Y:S02]  /*10750*/  PRMT R85, R86, 0x5410, R85 ;  /* 0x0000541056557816 */ /* 0x000fe40000000055 */
[----:B------:R-:W-:Y:S02]  /*10760*/  PRMT R84, R36, 0x5432, R84 ;  /* 0x0000543224547816 */ /* 0x000fe40000000054 */
[----:B------:R-:W-:Y:S01]  /*10770*/  PRMT R80, R74, 0x5432, R80 ;  /* 0x000054324a507816 */ /* 0x000fe20000000050 */
[C---:B0-----:R-:W-:Y:S01]  /*10780*/  IMAD.U32 R20, R12.reuse, 0x10000, RZ ;  /* 0x000100000c147824 */ /* 0x041fe200078e00ff */
[----:B------:R-:W-:Y:S01]  /*10790*/  LOP3.LUT R12, R12, 0xffff0000, RZ, 0xc0, !PT ;  /* 0xffff00000c0c7812 */ /* 0x000fe200078ec0ff */
[C---:B------:R-:W-:Y:S01]  /*107a0*/  IMAD.U32 R21, R13.reuse, 0x10000, RZ ;  /* 0x000100000d157824 */ /* 0x040fe200078e00ff */
[----:B------:R-:W-:Y:S01]  /*107b0*/  LOP3.LUT R13, R13, 0xffff0000, RZ, 0xc0, !PT ;  /* 0xffff00000d0d7812 */ /* 0x000fe200078ec0ff */
[C---:B-1----:R-:W-:Y:S01]  /*107c0*/  IMAD.U32 R59, R24.reuse, 0x10000, RZ ;  /* 0x00010000183b7824 */ /* 0x042fe200078e00ff */
        /* <DEDUP_REMOVED lines=10> */
[----:B------:R-:W-:Y:S01]  /*10870*/  FMUL.FTZ R67, R24, R81 ;  /* 0x0000005118437220 */ /* 0x000fe20000410000 */
[C---:B------:R-:W-:Y:S01]  /*10880*/  FMUL.FTZ R86, R64.reuse, R59 ;  /* 0x0000003b40567220 */ /* 0x040fe20000410000 */
[----:B------:R-:W-:Y:S01]  /*10890*/  LOP3.LUT R24, R83, 0xffff0000, RZ, 0xc0, !PT ;  /* 0xffff000053187812 */ /* 0x000fe200078ec0ff */
[-C--:B------:R-:W-:Y:S01]  /*108a0*/  FMUL.FTZ R88, R64, R20.reuse ;  /* 0x0000001440587220 */ /* 0x080fe20000410000 */
[----:B------:R-:W-:Y:S01]  /*108b0*/  LOP3.LUT R78, R78, 0xffff0000, RZ, 0xc0, !PT ;  /* 0xffff00004e4e7812 */ /* 0x000fe200078ec0ff */
[C---:B------:R-:W-:Y:S01]  /*108c0*/  FFMA.FTZ R82, R12.reuse, R69, -R67 ;  /* 0x000000450c527223 */ /* 0x040fe20000010843 */
[----:B------:R-:W-:Y:S01]  /*108d0*/  FFMA.FTZ R64, R12, R81, R91 ;  /* 0x000000510c407223 */ /* 0x000fe2000001005b */
[----:B------:R-:W-:Y:S01]  /*108e0*/  FFMA.FTZ R86, R21, R20, -R86 ;  /* 0x0000001415567223 */ /* 0x000fe20000010856 */
[----:B------:R-:W-:-:S02]  /*108f0*/  IMAD.U32 R65, R26, 0x10000, RZ ;  /* 0x000100001a417824 */ /* 0x000fc400078e00ff */
[----:B------:R-:W-:Y:S01]  /*10900*/  FMUL.FTZ R90, R25, R24 ;  /* 0x00000018195a7220 */ /* 0x000fe20000410000 */
[----:B------:R-:W-:Y:S02]  /*10910*/  IMAD.U32 R12, R79, 0x10000, RZ ;  /* 0x000100004f0c7824 */ /* 0x000fe400078e00ff */
[----:B------:R-:W-:Y:S01]  /*10920*/  FMUL.FTZ R92, R25, R78 ;  /* 0x0000004e195c7220 */ /* 0x000fe20000410000 */
[----:B------:R-:W-:Y:S02]  /*10930*/  IMAD.U32 R20, R84, 0x10000, RZ ;  /* 0x0001000054147824 */ /* 0x000fe400078e00ff */
[----:B------:R-:W-:Y:S01]  /*10940*/  FFMA.FTZ R88, R21, R59, R88 ;  /* 0x0000003b15587223 */ /* 0x000fe20000010058 */
[----:B------:R-:W-:Y:S02]  /*10950*/  IMAD.U32 R66, R27, 0x10000, RZ ;  /* 0x000100001b427824 */ /* 0x000fe400078e00ff */
[----:B------:R-:W-:Y:S01]  /*10960*/  FMUL.FTZ R69, R65, R12 ;  /* 0x0000000c41457220 */ /* 0x000fe20000410000 */
[----:B------:R-:W-:-:S02]  /*10970*/  IMAD.U32 R25, R85, 0x10000, RZ ;  /* 0x0001000055197824 */ /* 0x000fc400078e00ff */
[----:B------:R-:W-:Y:S01]  /*10980*/  FMUL.FTZ R67, R65, R20 ;  /* 0x0000001441437220 */ /* 0x000fe20000410000 */
[----:B------:R-:W-:Y:S02]  /*10990*/  IMAD.U32 R36, R14, 0x10000, RZ ;  /* 0x000100000e247824 */ /* 0x000fe400078e00ff */
[C---:B------:R-:W-:Y:S01]  /*109a0*/  FFMA.FTZ R59, R13.reuse, R78, -R90 ;  /* 0x0000004e0d3b7223 */ /* 0x040fe2000001085a */
[----:B------:R-:W-:Y:S01]  /*109b0*/  FFMA.FTZ R65, R13, R24, R92 ;  /* 0x000000180d417223 */ /* 0x000fe2000001005c */
[----:B------:R-:W-:Y:S02]  /*109c0*/  IMAD.U32 R58, R15, 0x10000, RZ ;  /* 0x000100000f3a7824 */ /* 0x000fe400078e00ff */
[----:B------:R-:W-:Y:S01]  /*109d0*/  FMUL.FTZ R13, R66, R25 ;  /* 0x00000019420d7220 */ /* 0x000fe20000410000 */
[----:B------:R-:W-:Y:S02]  /*109e0*/  IMAD.U32 R21, R80, 0x10000, RZ ;  /* 0x0001000050157824 */ /* 0x000fe400078e00ff */
[C---:B------:R-:W-:Y:S01]  /*109f0*/  FFMA.FTZ R67, R36.reuse, R12, -R67 ;  /* 0x0000000c24437223 */ /* 0x040fe20000010843 */
[----:B------:R-:W-:Y:S01]  /*10a00*/  FFMA.FTZ R69, R36, R20, R69 ;  /* 0x0000001424457223 */ /* 0x000fe20000010045 */
[----:B------:R-:W-:Y:S01]  /*10a10*/  LOP3.LUT R26, R26, 0xffff0000, RZ, 0xc0, !PT ;  /* 0xffff00001a1a7812 */ /* 0x000fe200078ec0ff */
[-C--:B------:R-:W-:Y:S01]  /*10a20*/  FFMA.FTZ R36, R58, R21.reuse, -R13 ;  /* 0x000000153a247223 */ /* 0x080fe2000001080d */
[----:B------:R-:W-:Y:S01]  /*10a30*/  LOP3.LUT R13, R84, 0xffff0000, RZ, 0xc0, !PT ;  /* 0xffff0000540d7812 */ /* 0x000fe200078ec0ff */
[----:B------:R-:W-:Y:S01]  /*10a40*/  FMUL.FTZ R81, R66, R21 ;  /* 0x0000001542517220 */ /* 0x000fe20000410000 */
[----:B------:R-:W-:-:S02]  /*10a50*/  LOP3.LUT R27, R27, 0xffff0000, RZ, 0xc0, !PT ;  /* 0xffff00001b1b7812 */ /* 0x000fc400078ec0ff */
[----:B------:R-:W-:Y:S01]  /*10a60*/  LOP3.LUT R12, R85, 0xffff0000, RZ, 0xc0, !PT ;  /* 0xffff0000550c7812 */ /* 0x000fe200078ec0ff */
[----:B------:R-:W-:Y:S01]  /*10a70*/  FMUL.FTZ R21, R26, R13 ;  /* 0x0000000d1a157220 */ /* 0x000fe20000410000 */
[----:B------:R-:W-:Y:S01]  /*10a80*/  LOP3.LUT R79, R79, 0xffff0000, RZ, 0xc0, !PT ;  /* 0xffff00004f4f7812 */ /* 0x000fe200078ec0ff */
[----:B------:R-:W-:Y:S01]  /*10a90*/  FFMA.FTZ R81, R58, R25, R81 ;  /* 0x000000193a517223 */ /* 0x000fe20000010051 */
[----:B------:R-:W-:Y:S01]  /*10aa0*/  LOP3.LUT R80, R80, 0xffff0000, RZ, 0xc0, !PT ;  /* 0xffff000050507812 */ /* 0x000fe200078ec0ff */
[----:B------:R-:W-:Y:S01]  /*10ab0*/  FMUL.FTZ R24, R27, R12 ;  /* 0x0000000c1b187220 */ /* 0x000fe20000410000 */
[----:B------:R-:W-:Y:S01]  /*10ac0*/  LOP3.LUT R14, R14, 0xffff0000, RZ, 0xc0, !PT ;  /* 0xffff00000e0e7812 */ /* 0x000fe200078ec0ff */
[-C--:B------:R-:W-:Y:S01]  /*10ad0*/  FMUL.FTZ R26, R26, R79.reuse ;  /* 0x0000004f1a1a7220 */ /* 0x080fe20000410000 */
[----:B------:R-:W-:Y:S01]  /*10ae0*/  LOP3.LUT R15, R15, 0xffff0000, RZ, 0xc0, !PT ;  /* 0xffff00000f0f7812 */ /* 0x000fe200078ec0ff */
[----:B------:R-:W-:Y:S01]  /*10af0*/  FMUL.FTZ R27, R27, R80 ;  /* 0x000000501b1b7220 */ /* 0x000fe20000410000 */
[----:B------:R-:W-:Y:S01]  /*10b00*/  F2FP.BF16.F32.PACK_AB R25, R65, R88 ;  /* 0x000000584119723e */ /* 0x000fe200000010ff */
        /* <DEDUP_REMOVED lines=11> */
[----:B------:R-:W-:-:S05]  /*10bc0*/  F2FP.BF16.F32.PACK_AB R27, R58, R81 ;  /* 0x000000513a1b723e */ /* 0x000fca00000010ff */
[----:B------:R0:W-:Y:S02]  /*10bd0*/  STS.128 [R73+0x20400], R24 ;  /* 0x0204001849007388 */ /* 0x0001e40000000c00 */
.L_x_6788:
[----:B------:R-:W-:Y:S05]  /*10be0*/  BSYNC B1 ;  /* 0x0000000000017941 */ /* 0x000fea0003800000 */
.L_x_6787:
[----:B------:R-:W-:Y:S02]  /*10bf0*/  PRMT R3, R3, 0x5410, R0 ;  /* 0x0000541003037816 */ /* 0x000fe40000000000 */
[----:B------:R-:W-:Y:S01]  /*10c00*/  PRMT R59, R59, 0x5410, R70 ;  /* 0x000054103b3b7816 */ /* 0x000fe20000000046 */
[----:B------:R-:W-:Y:S06]  /*10c10*/  @P0 BRA `(.L_x_6779) ;  /* 0x0000000400940947 */ /* 0x000fec0003800000 */
[----:B0-----:R-:W2:Y:S04]  /*10c20*/  LDL R14, [R1+0x434] ;  /* 0x00043400010e7983 */ /* 0x001ea80000100800 */
[----:B------:R-:W3:Y:S04]  /*10c30*/  LDL R13, [R1+0x440] ;  /* 0x00044000010d7983 */ /* 0x000ee80000100800 */
[----:B------:R-:W4:Y:S04]  /*10c40*/  LDL R12, [R1+0x444] ;  /* 0x00044400010c7983 */ /* 0x000f280000100800 */
[----:B------:R-:W5:Y:S01]  /*10c50*/  LDL R64, [R1+0x430] ;  /* 0x0004300001407983 */ /* 0x000f620000100800 */
[----:B------:R-:W-:Y:S01]  /*10c60*/  IMAD.IADD R0, R16, 0x1, R71 ;  /* 0x0000000110007824 */ /* 0x000fe200078e0247 */
[----:B------:R-:W-:-:S02]  /*10c70*/  SHF.R.U64 R36, R8, 0x10, R9 ;  /* 0x0000001008247819 */ /* 0x000fc40000001209 */
[----:B------:R-:W-:Y:S02]  /*10c80*/  SHF.R.U64 R4, R4, 0x10, R5 ;  /* 0x0000001004047819 */ /* 0x000fe40000001205 */
[----:B------:R-:W-:Y:S02]  /*10c90*/  PRMT R36, R3, 0x5432, R36 ;  /* 0x0000543203247816 */ /* 0x000fe40000000024 */
[----:B------:R-:W-:Y:S02]  /*10ca0*/  SHF.R.U32.HI R58, RZ, 0x10, R9 ;  /* 0x00000010ff3a7819 */ /* 0x000fe40000011609 */
[----:B------:R-:W-:Y:S02]  /*10cb0*/  PRMT R77, R77, 0x5410, R4 ;  /* 0x000054104d4d7816 */ /* 0x000fe40000000004 */
[----:B------:R-:W-:Y:S02]  /*10cc0*/  SHF.R.U32.HI R5, RZ, 0x10, R5 ;  /* 0x00000010ff057819 */ /* 0x000fe40000011605 */
[----:B------:R-:W-:-:S02]  /*10cd0*/  SHF.R.U64 R20, R6, 0x10, R7 ;  /* 0x0000001006147819 */ /* 0x000fc40000001207 */
[----:B------:R-:W-:Y:S02]  /*10ce0*/  SHF.R.U32.HI R7, RZ, 0x10, R7 ;  /* 0x00000010ff077819 */ /* 0x000fe40000011607 */
[----:B------:R-:W-:Y:S02]  /*10cf0*/  PRMT R58, R59, 0x5432, R58 ;  /* 0x000054323b3a7816 */ /* 0x000fe4000000003a */
[----:B------:R-:W-:Y:S02]  /*10d00*/  PRMT R76, R76, 0x5410, R5 ;  /* 0x000054104c4c7816 */ /* 0x000fe40000000005 */
[----:B------:R-:W-:Y:S02]  /*10d10*/  PRMT R20, R3, 0x5410, R20 ;  /* 0x0000541003147816 */ /* 0x000fe40000000014 */
[----:B------:R-:W-:Y:S02]  /*10d20*/  PRMT R68, R68, 0x5410, R7 ;  /* 0x0000541044447816 */ /* 0x000fe40000000007 */
[----:B--2---:R-:W-:-:S04]  /*10d30*/  LOP3.LUT R0, R14, 0x38, R0, 0xf8, !PT ;  /* 0x000000380e007812 */ /* 0x004fc800078ef800 */
[----:B---3--:R-:W-:-:S05]  /*10d40*/  LOP3.LUT R0, R0, R13, RZ, 0x3c, !PT ;  /* 0x0000000d00007212 */ /* 0x008fca00078e3cff */
[----:B----4-:R-:W-:Y:S01]  /*10d50*/  IMAD.IADD R21, R12, 0x1, R0 ;  /* 0x000000010c157824 */ /* 0x010fe200078e0200 */
[--C-:B------:R-:W-:Y:S01]  /*10d60*/  SHF.R.U64 R0, R10, 0x10, R11.reuse ;  /* 0x000000100a007819 */ /* 0x100fe2000000120b */
[----:B-----5:R-:W0:Y:S02]  /*10d70*/  LDS.128 R12, [R64+0x20400] ;  /* 0x02040000400c7984 */ /* 0x020e240000000c00 */
[----:B------:R-:W-:Y:S01]  /*10d80*/  IMAD R2, R21, 0x2, R2 ;  /* 0x0000000215027824 */ /* 0x000fe200078e0202 */
[----:B------:R-:W-:Y:S01]  /*10d90*/  SHF.R.U32.HI R11, RZ, 0x10, R11 ;  /* 0x00000010ff0b7819 */ /* 0x000fe2000001160b */
[----:B------:R-:W-:Y:S01]  /*10da0*/  IMAD.U32 R21, R77, 0x10000, RZ ;  /* 0x000100004d157824 */ /* 0x000fe200078e00ff */
[----:B------:R-:W-:Y:S02]  /*10db0*/  PRMT R75, R75, 0x5410, R0 ;  /* 0x000054104b4b7816 */ /* 0x000fe40000000000 */
[----:B------:R-:W1:Y:S01]  /*10dc0*/  LDS.128 R24, [R2+0x20400] ;  /* 0x0204000002187984 */ /* 0x000e620000000c00 */
[----:B------:R-:W-:Y:S01]  /*10dd0*/  PRMT R74, R74, 0x5410, R11 ;  /* 0x000054104a4a7816 */ /* 0x000fe2000000000b */
[C---:B0-----:R-:W-:Y:S01]  /*10de0*/  IMAD.U32 R0, R12.reuse, 0x10000, RZ ;  /* 0x000100000c007824 */ /* 0x041fe200078e00ff */
        /* <DEDUP_REMOVED lines=9> */
[----:B------:R-:W-:-:S02]  /*10e80*/  IMAD.U32 R25, R36, 0x10000, RZ ;  /* 0x0001000024197824 */ /* 0x000fc400078e00ff */
[C---:B------:R-:W-:Y:S01]  /*10e90*/  FMUL.FTZ R65, R8.reuse, R21 ;  /* 0x0000001508417220 */ /* 0x040fe20000410000 */
[C---:B------:R-:W-:Y:S01]  /*10ea0*/  IMAD.U32 R7, R15.reuse, 0x10000, RZ ;  /* 0x000100000f077824 */ /* 0x040fe200078e00ff */
[----:B------:R-:W-:Y:S01]  /*10eb0*/  LOP3.LUT R14, R15, 0xffff0000, RZ, 0xc0, !PT ;  /* 0xffff00000f0e7812 */ /* 0x000fe200078ec0ff */
[----:B------:R-:W-:Y:S01]  /*10ec0*/  FMUL.FTZ R59, R8, R25 ;  /* 0x00000019083b7220 */ /* 0x000fe20000410000 */
[C---:B------:R-:W-:Y:S01]  /*10ed0*/  IMAD.U32 R11, R26.reuse, 0x10000, RZ ;  /* 0x000100001a0b7824 */ /* 0x040fe200078e00ff */
[----:B------:R-:W-:Y:S01]  /*10ee0*/  LOP3.LUT R13, R26, 0xffff0000, RZ, 0xc0, !PT ;  /* 0xffff00001a0d7812 */ /* 0x000fe200078ec0ff */
[C---:B------:R-:W-:Y:S01]  /*10ef0*/  IMAD.U32 R15, R27.reuse, 0x10000, RZ ;  /* 0x000100001b0f7824 */ /* 0x040fe200078e00ff */
[----:B------:R-:W-:Y:S01]  /*10f00*/  LOP3.LUT R26, R27, 0xffff0000, RZ, 0xc0, !PT ;  /* 0xffff00001b1a7812 */ /* 0x000fe200078ec0ff */
[----:B------:R-:W-:Y:S01]  /*10f10*/  FFMA.FTZ R59, R0, R21, -R59 ;  /* 0x00000015003b7223 */ /* 0x000fe2000001083b */
[----:B------:R-:W-:Y:S02]  /*10f20*/  IMAD.U32 R27, R58, 0x10000, RZ ;  /* 0x000100003a1b7824 */ /* 0x000fe400078e00ff */
[----:B------:R-:W-:Y:S01]  /*10f30*/  FFMA.FTZ R65, R0, R25, R65 ;  /* 0x0000001900417223 */ /* 0x000fe20000010041 */
[----:B------:R-:W-:Y:S01]  /*10f40*/  IMAD.U32 R21, R76, 0x10000, RZ ;  /* 0x000100004c157824 */ /* 0x000fe200078e00ff */
[----:B------:R-:W-:Y:S01]  /*10f50*/  LOP3.LUT R36, R36, 0xffff0000, RZ, 0xc0, !PT ;  /* 0xffff000024247812 */ /* 0x000fe200078ec0ff */
[----:B------:R-:W-:-:S02]  /*10f60*/  IMAD.U32 R8, R74, 0x10000, RZ ;  /* 0x000100004a087824 */ /* 0x000fc400078e00ff */
[----:B------:R-:W-:Y:S01]  /*10f70*/  FMUL.FTZ R67, R10, R27 ;  /* 0x0000001b0a437220 */ /* 0x000fe20000410000 */
[----:B------:R-:W-:Y:S02]  /*10f80*/  IMAD.U32 R0, R68, 0x10000, RZ ;  /* 0x0001000044007824 */ /* 0x000fe400078e00ff */
[-C--:B------:R-:W-:Y:S01]  /*10f90*/  FMUL.FTZ R25, R10, R21.reuse ;  /* 0x000000150a197220 */ /* 0x080fe20000410000 */
[C---:B------:R-:W-:Y:S01]  /*10fa0*/  FMUL.FTZ R10, R15.reuse, R8 ;  /* 0x000000080f0a7220 */ /* 0x040fe20000410000 */
[C---:B------:R-:W-:Y:S01]  /*10fb0*/  FFMA.FTZ R67, R4.reuse, R21, -R67 ;  /* 0x0000001504437223 */ /* 0x040fe20000010843 */
[-C--:B------:R-:W-:Y:S01]  /*10fc0*/  FMUL.FTZ R15, R15, R0.reuse ;  /* 0x000000000f0f7220 */ /* 0x080fe20000410000 */
[----:B------:R-:W-:Y:S01]  /*10fd0*/  FFMA.FTZ R25, R4, R27, R25 ;  /* 0x0000001b04197223 */ /* 0x000fe20000010019 */
[----:B------:R-:W-:Y:S01]  /*10fe0*/  FFMA.FTZ R21, R7, R0, -R10 ;  /* 0x0000000007157223 */ /* 0x000fe2000001080a */
[----:B------:R-:W-:Y:S01]  /*10ff0*/  LOP3.LUT R0, R77, 0xffff0000, RZ, 0xc0, !PT ;  /* 0xffff00004d007812 */ /* 0x000fe200078ec0ff */
[----:B------:R-:W-:Y:S01]  /*11000*/  FFMA.FTZ R27, R7, R8, R15 ;  /* 0x00000008071b7223 */ /* 0x000fe2000001000f */
[----:B------:R-:W-:Y:S01]  /*11010*/  FMUL.FTZ R4, R9, R36 ;  /* 0x0000002409047220 */ /* 0x000fe20000410000 */
[----:B------:R-:W-:-:S02]  /*11020*/  LOP3.LUT R7, R76, 0xffff0000, RZ, 0xc0, !PT ;  /* 0xffff00004c077812 */ /* 0x000fc400078ec0ff */
[----:B------:R-:W-:Y:S01]  /*11030*/  LOP3.LUT R15, R58, 0xffff0000, RZ, 0xc0, !PT ;  /* 0xffff00003a0f7812 */ /* 0x000fe200078ec0ff */
[-C--:B------:R-:W-:Y:S01]  /*11040*/  FMUL.FTZ R10, R9, R0.reuse ;  /* 0x00000000090a7220 */ /* 0x080fe20000410000 */
[----:B------:R-:W-:Y:S01]  /*11050*/  FFMA.FTZ R8, R3, R0, -R4 ;  /* 0x0000000003087223 */ /* 0x000fe20000010804 */
[----:B------:R-:W-:Y:S02]  /*11060*/  IMAD.U32 R4, R75, 0x10000, RZ ;  /* 0x000100004b047824 */ /* 0x000fe400078e00ff */
[C---:B------:R-:W-:Y:S01]  /*11070*/  FMUL.FTZ R58, R24.reuse, R7 ;  /* 0x00000007183a7220 */ /* 0x040fe20000410000 */
[----:B------:R-:W-:Y:S01]  /*11080*/  FMUL.FTZ R9, R24, R15 ;  /* 0x0000000f18097220 */ /* 0x000fe20000410000 */
[----:B------:R-:W-:Y:S02]  /*11090*/  IMAD.U32 R0, R20, 0x10000, RZ ;  /* 0x0001000014007824 */ /* 0x000fe400078e00ff */
[----:B------:R-:W-:Y:S01]  /*110a0*/  FFMA.FTZ R10, R3, R36, R10 ;  /* 0x00000024030a7223 */ /* 0x000fe2000001000a */
[C---:B------:R-:W-:Y:S01]  /*110b0*/  FMUL.FTZ R36, R11.reuse, R4 ;  /* 0x000000040b247220 */ /* 0x040fe20000410000 */
[C---:B------:R-:W-:Y:S01]  /*110c0*/  FFMA.FTZ R24, R12.reuse, R7, -R9 ;  /* 0x000000070c187223 */ /* 0x040fe20000010809 */
[----:B------:R-:W-:Y:S01]  /*110d0*/  FFMA.FTZ R58, R12, R15, R58 ;  /* 0x0000000f0c3a7223 */ /* 0x000fe2000001003a */
[----:B------:R-:W-:Y:S01]  /*110e0*/  LOP3.LUT R20, R20, 0xffff0000, RZ, 0xc0, !PT ;  /* 0xffff000014147812 */ /* 0x000fe200078ec0ff */
[-C--:B------:R-:W-:Y:S01]  /*110f0*/  FMUL.FTZ R12, R11, R0.reuse ;  /* 0x000000000b0c7220 */ /* 0x080fe20000410000 */
[----:B------:R-:W-:Y:S01]  /*11100*/  LOP3.LUT R75, R75, 0xffff0000, RZ, 0xc0, !PT ;  /* 0xffff00004b4b7812 */ /* 0x000fe200078ec0ff */
[C---:B------:R-:W-:Y:S01]  /*11110*/  FFMA.FTZ R36, R5.reuse, R0, -R36 ;  /* 0x0000000005247223 */ /* 0x040fe20000010824 */
[----:B------:R-:W-:Y:S01]  /*11120*/  LOP3.LUT R7, R74, 0xffff0000, RZ, 0xc0, !PT ;  /* 0xffff00004a077812 */ /* 0x000fe200078ec0ff */
[----:B------:R-:W-:Y:S01]  /*11130*/  FFMA.FTZ R12, R5, R4, R12 ;  /* 0x00000004050c7223 */ /* 0x000fe2000001000c */
[----:B------:R-:W-:Y:S01]  /*11140*/  LOP3.LUT R3, R68, 0xffff0000, RZ, 0xc0, !PT ;  /* 0xffff000044037812 */ /* 0x000fe200078ec0ff */
[CC--:B------:R-:W-:Y:S01]  /*11150*/  FMUL.FTZ R0, R13.reuse, R20.reuse ;  /* 0x000000140d007220 */ /* 0x0c0fe20000410000 */
[----:B------:R-:W-:Y:S01]  /*11160*/  FMUL.FTZ R5, R13, R75 ;  /* 0x0000004b0d057220 */ /* 0x000fe20000410000 */
[----:B------:R-:W-:Y:S01]  /*11170*/  FMUL.FTZ R9, R26, R7 ;  /* 0x000000071a097220 */ /* 0x000fe20000410000 */
[----:B------:R-:W-:Y:S01]  /*11180*/  F2FP.BF16.F32.PACK_AB R4, R8, R59 ;  /* 0x0000003b0804723e */ /* 0x000fe200000010ff */
[----:B------:R-:W-:Y:S01]  /*11190*/  FMUL.FTZ R26, R26, R3 ;  /* 0x000000031a1a7220 */ /* 0x000fe20000410000 */
        /* <DEDUP_REMOVED lines=13> */
.L_x_6779:
[----:B------:R-:W-:Y:S05]  /*11270*/  BSYNC B0 ;  /* 0x0000000000007941 */ /* 0x000fea0003800000 */
.L_x_6765:
[----:B------:R-:W-:Y:S01]  /*11280*/  @!PT LDS RZ, [RZ] ;  /* 0x00000000fffff984 */ /* 0x000fe20000000800 */
[----:B------:R-:W-:Y:S01]  /*11290*/  @!PT LDS RZ, [RZ] ;  /* 0x00000000fffff984 */ /* 0x000fe20000000800 */
[----:B------:R-:W-:Y:S01]  /*112a0*/  @!PT LDS RZ, [RZ] ;  /* 0x00000000fffff984 */ /* 0x000fe20000000800 */
[----:B------:R-:W-:Y:S01]  /*112b0*/  @!PT LDS RZ, [RZ] ;  /* 0x00000000fffff984 */ /* 0x000fe20000000800 */
[----:B------:R3:W-:Y:S06]  /*112c0*/  MEMBAR.ALL.CTA ;  /* 0x0000000000007992 */ /* 0x0007ec0000008000 */
[----:B---3--:R-:W3:Y:S01]  /*112d0*/  FENCE.VIEW.ASYNC.S ;  /* 0x00000000000073c6 */ /* 0x008ee20000000000 */
[----:B------:R-:W-:Y:S05]  /*112e0*/  WARPSYNC.ALL ;  /* 0x0000000000007948 */ /* 0x000fea0003800000 */
[----:B---3--:R-:W-:Y:S06]  /*112f0*/  BAR.SYNC.DEFER_BLOCKING 0xd, 0x80 ;  /* 0x0342000000007b1d */ /* 0x008fec0000010000 */
.L_x_6762:
[----:B012---:R-:W-:Y:S01]  /*11300*/  IMAD.MOV.U32 R4, RZ, RZ, R32 ;  /* 0x000000ffff047224 */ /* 0x007fe200078e0020 */
[----:B------:R-:W-:Y:S01]  /*11310*/  UIADD3 UR4, UP0, UR38, 0x1d0, URZ ;  /* 0x000001d026047890 */ /* 0x000fe2000ff1e03f */
[----:B------:R-:W-:Y:S01]  /*11320*/  IMAD.MOV.U32 R5, RZ, RZ, R31 ;  /* 0x000000ffff057224 */ /* 0x000fe200078e001f */
[----:B------:R-:W-:Y:S01]  /*11330*/  MOV R197, 0x116f0 ;  /* 0x000116f000c57802 */ /* 0x000fe20000000f00 */
[----:B------:R-:W-:Y:S01]  /*11340*/  IMAD.MOV.U32 R6, RZ, RZ, R54 ;  /* 0x000000ffff067224 */ /* 0x000fe200078e0036 */
[----:B------:R-:W-:Y:S01]  /*11350*/  UIADD3.X UR5, URZ, UR37, URZ, UP0, !UPT ;  /* 0x000000253f057290 */ /* 0x000fe200087fe43f */
[----:B------:R-:W-:Y:S02]  /*11360*/  IMAD.MOV.U32 R7, RZ, RZ, R53 ;  /* 0x000000ffff077224 */ /* 0x000fe400078e0035 */
[----:B------:R-:W-:Y:S02]  /*11370*/  IMAD.U32 R0, RZ, RZ, UR36 ;  /* 0x00000024ff007e24 */ /* 0x000fe4000f8e00ff */
[----:B------:R-:W-:Y:S01]  /*11380*/  IMAD.U32 R3, RZ, RZ, UR40 ;  /* 0x00000028ff037e24 */ /* 0x000fe2000f8e00ff */
[----:B------:R0:W-:Y:S01]  /*11390*/  STL.128 [R1+0x160], R4 ;  /* 0x0001600401007387 */ /* 0x0001e20000100c00 */
[----:B------:R-:W-:-:S02]  /*113a0*/  IMAD.MOV.U32 R8, RZ, RZ, R63 ;  /* 0x000000ffff087224 */ /* 0x000fc400078e003f */
[----:B------:R-:W-:Y:S02]  /*113b0*/  IMAD.MOV.U32 R9, RZ, RZ, R62 ;  /* 0x000000ffff097224 */ /* 0x000fe400078e003e */
[----:B------:R-:W-:Y:S02]  /*113c0*/  IMAD.MOV.U32 R10, RZ, RZ, R61 ;  /* 0x000000ffff0a7224 */ /* 0x000fe400078e003d */
[----:B------:R-:W-:Y:S02]  /*113d0*/  IMAD.MOV.U32 R11, RZ, RZ, R60 ;  /* 0x000000ffff0b7224 */ /* 0x000fe400078e003c */
[----:B------:R-:W-:Y:S02]  /*113e0*/  IMAD.U32 R2, RZ, RZ, UR4 ;  /* 0x00000004ff027e24 */ /* 0x000fe4000f8e00ff */
[----:B------:R-:W-:Y:S01]  /*113f0*/  VIADD R12, R22, 0xffffffff ;  /* 0xffffffff160c7836 */ /* 0x000fe20000000000 */
[----:B------:R1:W-:Y:S01]  /*11400*/  STL.128 [R1+0x140], R8 ;  /* 0x0001400801007387 */ /* 0x0003e20000100c00 */
[----:B0-----:R-:W-:-:S02]  /*11410*/  IMAD.MOV.U32 R4, RZ, RZ, R41 ;  /* 0x000000ffff047224 */ /* 0x001fc400078e0029 */
[----:B------:R-:W-:Y:S02]  /*11420*/  IMAD.MOV.U32 R5, RZ, RZ, R40 ;  /* 0x000000ffff057224 */ /* 0x000fe400078e0028 */
[----:B------:R-:W-:Y:S02]  /*11430*/  IMAD.MOV.U32 R6, RZ, RZ, R35 ;  /* 0x000000ffff067224 */ /* 0x000fe400078e0023 */
[----:B------:R-:W-:-:S05]  /*11440*/  IMAD.MOV.U32 R7, RZ, RZ, R57 ;  /* 0x000000ffff077224 */ /* 0x000fca00078e0039 */
[----:B------:R0:W-:Y:S01]  /*11450*/  STL.128 [R1+0x190], R4 ;  /* 0x0001900401007387 */ /* 0x0001e20000100c00 */
[----:B-1----:R-:W-:Y:S02]  /*11460*/  IMAD.MOV.U32 R8, RZ, RZ, R52 ;  /* 0x000000ffff087224 */ /* 0x002fe400078e0034 */
[----:B------:R-:W-:Y:S02]  /*11470*/  IMAD.MOV.U32 R9, RZ, RZ, R51 ;  /* 0x000000ffff097224 */ /* 0x000fe400078e0033 */
[----:B------:R-:W-:Y:S02]  /*11480*/  IMAD.MOV.U32 R10, RZ, RZ, R50 ;  /* 0x000000ffff0a7224 */ /* 0x000fe400078e0032 */
[----:B------:R-:W-:-:S05]  /*11490*/  IMAD.MOV.U32 R11, RZ, RZ, R49 ;  /* 0x000000ffff0b7224 */ /* 0x000fca00078e0031 */
[----:B------:R1:W-:Y:S01]  /*114a0*/  STL.128 [R1+0x170], R8 ;  /* 0x0001700801007387 */ /* 0x0003e20000100c00 */
[----:B0-----:R-:W-:Y:S02]  /*114b0*/  IMAD.MOV.U32 R4, RZ, RZ, R34 ;  /* 0x000000ffff047224 */ /* 0x001fe400078e0022 */
[----:B------:R-:W-:Y:S02]  /*114c0*/  IMAD.MOV.U32 R5, RZ, RZ, R55 ;  /* 0x000000ffff057224 */ /* 0x000fe400078e0037 */
[----:B------:R-:W-:Y:S02]  /*114d0*/  IMAD.MOV.U32 R6, RZ, RZ, R38 ;  /* 0x000000ffff067224 */ /* 0x000fe400078e0026 */
[----:B------:R-:W-:-:S05]  /*114e0*/  IMAD.MOV.U32 R7, RZ, RZ, R37 ;  /* 0x000000ffff077224 */ /* 0x000fca00078e0025 */
[----:B------:R0:W-:Y:S01]  /*114f0*/  STL.128 [R1+0x1a0], R4 ;  /* 0x0001a00401007387 */ /* 0x0001e20000100c00 */
[----:B-1----:R-:W-:Y:S02]  /*11500*/  IMAD.U32 R10, RZ, RZ, UR39 ;  /* 0x00000027ff0a7e24 */ /* 0x002fe4000f8e00ff */
[----:B------:R-:W-:Y:S02]  /*11510*/  IMAD.U32 R11, RZ, RZ, UR43 ;  /* 0x0000002bff0b7e24 */ /* 0x000fe4000f8e00ff */
[----:B------:R-:W-:Y:S02]  /*11520*/  IMAD.U32 R8, RZ, RZ, UR44 ;  /* 0x0000002cff087e24 */ /* 0x000fe4000f8e00ff */
[----:B------:R-:W-:-:S05]  /*11530*/  IMAD.U32 R9, RZ, RZ, UR45 ;  /* 0x0000002dff097e24 */ /* 0x000fca000f8e00ff */
        /* <DEDUP_REMOVED lines=9> */
[----:B------:R-:W-:Y:S02]  /*115d0*/  IMAD.MOV.U32 R5, RZ, RZ, R3 ;  /* 0x000000ffff057224 */ /* 0x000fe400078e0003 */
[----:B------:R-:W-:-:S02]  /*115e0*/  IMAD.U32 R0, RZ, RZ, UR38 ;  /* 0x00000026ff007e24 */ /* 0x000fc4000f8e00ff */
[----:B------:R-:W-:Y:S01]  /*115f0*/  IMAD.U32 R3, RZ, RZ, UR37 ;  /* 0x00000025ff037e24 */ /* 0x000fe2000f8e00ff */
[----:B------:R0:W-:Y:S02]  /*11600*/  STL.128 [R1+0x120], R4 ;  /* 0x0001200401007387 */ /* 0x0001e40000100c00 */
[----:B0-----:R-:W-:Y:S02]  /*11610*/  IMAD.MOV.U32 R4, RZ, RZ, R30 ;  /* 0x000000ffff047224 */ /* 0x001fe400078e001e */
[----:B------:R-:W-:Y:S02]  /*11620*/  IMAD.MOV.U32 R5, RZ, RZ, R47 ;  /* 0x000000ffff057224 */ /* 0x000fe400078e002f */
[----:B------:R-:W-:Y:S02]  /*11630*/  IMAD.MOV.U32 R6, RZ, RZ, R0 ;  /* 0x000000ffff067224 */ /* 0x000fe400078e0000 */
[----:B------:R-:W-:Y:S02]  /*11640*/  IMAD.MOV.U32 R7, RZ, RZ, R3 ;  /* 0x000000ffff077224 */ /* 0x000fe400078e0003 */
[----:B------:R-:W-:-:S02]  /*11650*/  IMAD.U32 R3, RZ, RZ, UR5 ;  /* 0x00000005ff037e24 */ /* 0x000fc4000f8e00ff */
[----:B------:R-:W-:Y:S01]  /*11660*/  IMAD.U32 R0, RZ, RZ, UR38 ;  /* 0x00000026ff007e24 */ /* 0x000fe2000f8e00ff */
[----:B------:R0:W-:Y:S03]  /*11670*/  STL.128 [R1+0x130], R4 ;  /* 0x0001300401007387 */ /* 0x0001e60000100c00 */
[----:B------:R-:W-:Y:S02]  /*11680*/  VIADD R0, R0, 0x120 ;  /* 0x0000012000007836 */ /* 0x000fe40000000000 */
[----:B0-----:R-:W-:Y:S02]  /*11690*/  IMAD.MOV.U32 R6, RZ, RZ, R29 ;  /* 0x000000ffff067224 */ /* 0x001fe400078e001d */
[----:B------:R-:W-:Y:S02]  /*116a0*/  IMAD.MOV.U32 R7, RZ, RZ, R42 ;  /* 0x000000ffff077224 */ /* 0x000fe400078e002a */
[----:B------:R-:W-:-:S02]  /*116b0*/  IMAD.MOV.U32 R4, RZ, RZ, R2 ;  /* 0x000000ffff047224 */ /* 0x000fc400078e0002 */
[----:B------:R-:W-:-:S05]  /*116c0*/  IMAD.MOV.U32 R5, RZ, RZ, R3 ;  /* 0x000000ffff057224 */ /* 0x000fca00078e0003 */
[----:B------:R0:W-:Y:S02]  /*116d0*/  STL.128 [R1+0x180], R4 ;  /* 0x0001800401007387 */ /* 0x0001e40000100c00 */
[----:B0-----:R-:W-:Y:S05]  /*116e0*/  CALL.REL.NOINC `($_ZN7cutlass13device_kernelIN5flash11enable_sm90INS1_16FlashAttnFwdSm90INS1_25CollectiveMainloopFwdSm90ILi2EN4cute5tupleIJNS5_1CILi1EEES8_S8_EEENS6_IJNS7_ILi64EEESA_SA_EEELi512ENS_10bfloat16_tEfNS_4arch4Sm90ELb0ELb1ELb0ELb1ELb1ELb1ELb1ELb0ELb0ELb1ELb0ELb0EEENS1_21CollectiveEpilogueFwdINS6_IJSA_NS7_ILi512EEESA_EEES9_SC_SE_Li256ELb1ELb1ELb0ELb0EEENS1_36VarlenDynamicPersistentTileSchedulerILi64ELi64ELi256ELi128ELb0ELb1ELb1ELb1ELb0ELb1EEEEEEEEEvNT_6ParamsE$_ZZN5flash25CollectiveMainloopFwdSm90ILi2EN4cute5tupleIJNS1_1CILi1EEES4_S4_EEENS2_IJNS3_ILi64EEES6_S6_EEELi512EN7cutlass10bfloat16_tEfNS8_4arch4Sm90ELb0ELb1ELb0ELb1ELb1ELb1ELb1ELb0ELb0ELb1ELb0ELb0EE3mmaINS_16FlashAttnFwdSm90ISC_NS_21CollectiveEpilogueFwdINS2_IJS6_NS3_ILi512EEES6_EEES5_S9_SB_Li256ELb1ELb1ELb0ELb0EEENS_36VarlenDynamicPersistentTileSchedulerILi64ELi64ELi256ELi128ELb0ELb1ELb1ELb1ELb0ELb1EEEE13SharedStorageENS1_6TensorINS1_11ArrayEngineIfLm128EEENS1_6LayoutINS2_IJNS2_IJNS3_ILi2EEESR_NS3_ILi32EEEEEES4_S4_EEENS2_IJNS2_IJS4_SR_NS3_ILi4EEEEEENS3_ILi0EEESX_EEEEEEENS_7SoftmaxILi2ELi0EEEEEbRKNSC_6ParamsENS8_13PipelineAsyncILi2EEES17_RNS8_13PipelineStateILj2EEERT0_RT1_iRiRKNS_16SeqlenInfoQKNewKILb1ELb1EEENS2_IJiiiiEEERT_ENKUliT_T0_T1_E_clIZSD_ISM_S10_S12_EbS15_S17_S17_S1A_S1C_S1E_iS1F_S1J_S1K_S1M_EUlRS1N_iE0_NS3_ILb1EEES1U_EEDaiS1N_S1O_S1P_) ;  /* 0x0000028400447944 */ /* 0x001fea0003c00000 */
[----:B------:R-:W2:Y:S01]  /*116f0*/  LDL R2, [R1+0x50] ;  /* 0x0000500001027983 */ /* 0x000ea20000100800 */
[----:B------:R-:W0:Y:S08]  /*11700*/  LDC R0, c[0x0][0x448] ;  /* 0x00011200ff007b82 */ /* 0x000e300000000800 */
[----:B------:R-:W1:Y:S01]  /*11710*/  LDC.64 R6, c[0x0][0xad8] ;  /* 0x0002b600ff067b82 */ /* 0x000e620000000a00 */
[----:B0-----:R-:W-:-:S13]  /*11720*/  ISETP.NE.AND P0, PT, R0, 0x1, PT ;  /* 0x000000010000780c */ /* 0x001fda0003f05270 */
[----:B------:R-:W0:Y:S08]  /*11730*/  @P0 LDC R3, c[0x0][0x44c] ;  /* 0x00011300ff030b82 */ /* 0x000e300000000800 */
[----:B------:R-:W3:Y:S01]  /*11740*/  @P0 LDC R4, c[0x0][0x450] ;  /* 0x00011400ff040b82 */ /* 0x000ee20000000800 */
[----:B--2---:R-:W-:-:S04]  /*11750*/  IMAD.SHL.U32 R2, R2, 0x40, RZ ;  /* 0x0000004002027824 */ /* 0x004fc800078e00ff */
[----:B0-----:R-:W-:-:S04]  /*11760*/  @P0 IMAD.HI.U32 R3, R2, R3, RZ ;  /* 0x0000000302030227 */ /* 0x001fc800078e00ff */
[----:B------:R-:W-:Y:S01]  /*11770*/  IMAD.MOV.U32 R0, RZ, RZ, R2 ;  /* 0x000000ffff007224 */ /* 0x000fe200078e0002 */
[----:B---3--:R-:W-:Y:S02]  /*11780*/  @P0 SHF.R.U32.HI R0, RZ, R4, R3 ;  /* 0x00000004ff000219 */ /* 0x008fe40000011603 */
[----:B-1----:R-:W-:-:S03]  /*11790*/  ISETP.GE.AND P0, PT, R7, 0x1, PT ;  /* 0x000000010700780c */ /* 0x002fc60003f06270 */
[----:B------:R-:W-:Y:S02]  /*117a0*/  IMAD.IADD R191, R191, 0x1, R0 ;  /* 0x00000001bfbf7824 */ /* 0x000fe400078e0200 */
[----:B------:R-:W-:Y:S02]  /*117b0*/  VIADD R0, R22, 0xfffffffe ;  /* 0xfffffffe16007836 */ /* 0x000fe40000000000 */
[----:B------:R-:W-:-:S06]  /*117c0*/  IMAD.IADD R6, R191, 0x1, R6 ;  /* 0x00000001bf067824 */ /* 0x000fcc00078e0206 */
        /* <DEDUP_REMOVED lines=12> */
.L_x_6791:
[----:B------:R-:W-:-:S13]  /*11890*/  ISETP.NE.AND P0, PT, R7, 0x1, PT ;  /* 0x000000010700780c */ /* 0x000fda0003f05270 */
[----:B------:R-:W0:Y:S02]  /*118a0*/  @P0 LDC.64 R4, c[0x0][0xae0] ;  /* 0x0002b800ff040b82 */ /* 0x000e240000000a00 */
[----:B0-----:R-:W-:-:S05]  /*118b0*/  @P0 IMAD.HI.U32 R4, R3, R4, RZ ;  /* 0x0000000403040227 */ /* 0x001fca00078e00ff */
[----:B------:R-:W-:-:S07]  /*118c0*/  @P0 SHF.R.U32.HI R3, RZ, R5, R4 ;  /* 0x00000005ff030219 */ /* 0x000fce0000011604 */
.L_x_6792:
[----:B------:R-:W-:Y:S05]  /*118d0*/  BSYNC B0 ;  /* 0x0000000000007941 */ /* 0x000fea0003800000 */
.L_x_6790:
[----:B------:R-:W-:-:S05]  /*118e0*/  IMAD R3, R3, R7, R7 ;  /* 0x0000000703037224 */ /* 0x000fca00078e0207 */
[----:B------:R-:W-:-:S07]  /*118f0*/  VIMNMX R6, R6, R3, PT ;  /* 0x0000000306067248 */ /* 0x000fce0003fe0100 */
.L_x_6789:
[----:B------:R-:W-:-:S04]  /*11900*/  SHF.R.S32.HI R3, RZ, 0x1f, R6 ;  /* 0x0000001fff037819 */ /* 0x000fc80000011406 */
[----:B------:R-:W-:-:S04]  /*11910*/  LEA.HI R3, R3, R6, RZ, 0x6 ;  /* 0x0000000603037211 */ /* 0x000fc800078f30ff */
[----:B------:R-:W-:-:S04]  /*11920*/  SHF.R.S32.HI R3, RZ, 0x6, R3 ;  /* 0x00000006ff037819 */ /* 0x000fc80000011403 */
[----:B------:R-:W-:-:S04]  /*11930*/  VIMNMX R9, R194, R3, !PT ;  /* 0x00000003c2097248 */ /* 0x000fc80007fe0100 */
[----:B------:R-:W-:-:S13]  /*11940*/  ISETP.GE.AND P0, PT, R0, R9, PT ;  /* 0x000000090000720c */ /* 0x000fda0003f06270 */
[----:B------:R-:W-:Y:S05]  /*11950*/  @!P0 BRA `(.L_x_6793) ;  /* 0x0000007800e48947 */ /* 0x000fea0003800000 */
.L_x_6826:
[----:B------:R-:W2:Y:S04]  /*11960*/  LDL R22, [R1+0x1c0] ;  /* 0x0001c00001167983 */ /* 0x000ea80000100800 */
[----:B0-----:R-:W3:Y:S04]  /*11970*/  LDL R2, [R1+0x1c8] ;  /* 0x0001c80001027983 */ /* 0x001ee80000100800 */
[----:B------:R-:W4:Y:S01]  /*11980*/  LDL R3, [R1] ;  /* 0x0000000001037983 */ /* 0x000f220000100800 */
        /* <DEDUP_REMOVED lines=17> */
.L_x_6795:
[----:B------:R-:W-:Y:S05]  /*11aa0*/  BSYNC B0 ;  /* 0x0000000000007941 */ /* 0x000fea0003800000 */
.L_x_6794:
[----:B0-----:R-:W2:Y:S01]  /*11ab0*/  LDL.64 R2, [R1+0x18] ;  /* 0x0000180001027983 */ /* 0x001ea20000100a00 */
[----:B-----5:R-:W-:Y:S02]  /*11ac0*/  SHF.L.U32 R5, R6, 0x1f, RZ ;  /* 0x0000001f06057819 */ /* 0x020fe400000006ff */
[----:B--2---:R-:W-:-:S05]  /*11ad0*/  MOV R3, R2 ;  /* 0x0000000200037202 */ /* 0x004fca0000000f00 */
[----:B------:R-:W-:-:S04]  /*11ae0*/  IMAD R4, R4, 0x8, R3 ;  /* 0x0000000804047824 */ /* 0x000fc800078e0203 */
[----:B------:R0:W1:Y:S01]  /*11af0*/  SYNCS.PHASECHK.TRANS64.TRYWAIT P0, [R4+URZ], R5 ;  /* 0x00000005040075a7 */ /* 0x000062000800017f */
[----:B------:R0:W5:Y:S01]  /*11b00*/  LDL.64 R6, [R1+0x1c0] ;  /* 0x0001c00001067983 */ /* 0x0001620000100a00 */
[----:B------:R-:W-:Y:S04]  /*11b10*/  BSSY B0, `(.L_x_6796) ;  /* 0x0000003000007945 */ /* 0x000fe80003800000 */
[----:B------:R-:W-:Y:S05]  /*11b20*/  @!P1 BRA `(.L_x_6797) ;  /* 0x0000000000049947 */ /* 0x000fea0003800000 */
[----:B------:R-:W-:Y:S01]  /*11b30*/  BPT.TRAP 0x1 ;  /* 0x000000040000795c */ /* 0x000fe20000300000 */
.L_x_6797:
[----:B------:R-:W-:Y:S05]  /*11b40*/  BSYNC B0 ;  /* 0x0000000000007941 */ /* 0x000fea0003800000 */
.L_x_6796:
[----:B------:R-:W-:Y:S04]  /*11b50*/  BSSY B0, `(.L_x_6798) ;  /* 0x0000006000007945 */ /* 0x000fe80003800000 */
[----:B-1----:R-:W-:Y:S05]  /*11b60*/  @P0 BRA `(.L_x_6799) ;  /* 0x0000000000100947 */ /* 0x002fea0003800000 */
[----:B-----5:R-:W-:Y:S01]  /*11b70*/  IMAD R6, R6, 0x8, R3 ;  /* 0x0000000806067824 */ /* 0x020fe200078e0203 */
[----:B------:R-:W-:-:S04]  /*11b80*/  SHF.L.U32 R7, R7, 0x1f, RZ ;  /* 0x0000001f07077819 */ /* 0x000fc800000006ff */
[----:B------:R-:W1:Y:S02]  /*11b90*/  SYNCS.PHASECHK.TRANS64.TRYWAIT P0, [R6+URZ], R7 ;  /* 0x00000007060075a7 */ /* 0x000e64000800017f */
[----:B-1----:R-:W-:Y:S05]  /*11ba0*/  @!P0 BRA `(.L_x_6800) ;  /* 0x0000024000f08947 */ /* 0x002fea0003800000 */
.L_x_6799:
[----:B------:R-:W-:Y:S05]  /*11bb0*/  BSYNC B0 ;  /* 0x0000000000007941 */ /* 0x000fea0003800000 */
.L_x_6798:
[----:B------:R-:W2:Y:S04]  /*11bc0*/  LDL R3, [R1+0x1c0] ;  /* 0x0001c00001037983 */ /* 0x000ea80000100800 */
[----:B0-----:R-:W2:Y:S01]  /*11bd0*/  LDL.64 R4, [R1+0x80] ;  /* 0x0000800001047983 */ /* 0x001ea20000100a00 */
[----:B------:R-:W-:Y:S05]  /*11be0*/  WARPSYNC.ALL ;  /* 0x0000000000007948 */ /* 0x000fea0003800000 */
[----:B------:R-:W3:Y:S04]  /*11bf0*/  LDL.64 R10, [R1+0x78] ;  /* 0x00007800010a7983 */ /* 0x000ee80000100a00 */
[----:B-1---5:R-:W4:Y:S04]  /*11c00*/  LDL.64 R6, [R1+0x78] ;  /* 0x0000780001067983 */ /* 0x022f280000100a00 */
        /* <DEDUP_REMOVED lines=52> */
.L_x_6802:
[----:B------:R-:W-:Y:S05]  /*11f50*/  BSYNC B0 ;  /* 0x0000000000007941 */ /* 0x000fea0003800000 */
.L_x_6801:
        /* <DEDUP_REMOVED lines=8> */
.L_x_6804:
[----:B------:R-:W-:Y:S05]  /*11fe0*/  BSYNC B0 ;  /* 0x0000000000007941 */ /* 0x000fea0003800000 */
.L_x_6803:
[----:B------:R-:W-:Y:S04]  /*11ff0*/  BSSY B0, `(.L_x_6805) ;  /* 0x0000004000007945 */ /* 0x000fe80003800000 */
[----:B-1----:R-:W-:Y:S05]  /*12000*/  @P0 BRA `(.L_x_6806) ;  /* 0x0000000000080947 */ /* 0x002fea0003800000 */
[----:B------:R-:W1:Y:S02]  /*12010*/  SYNCS.PHASECHK.TRANS64.TRYWAIT P0, [R2+URZ], R3 ;  /* 0x00000003020075a7 */ /* 0x000e64000800017f */
[----:B-1----:R-:W-:Y:S05]  /*12020*/  @!P0 BRA `(.L_x_6807) ;  /* 0x0000023c00e48947 */ /* 0x002fea0003800000 */
.L_x_6806:
[----:B------:R-:W-:Y:S05]  /*12030*/  BSYNC B0 ;  /* 0x0000000000007941 */ /* 0x000fea0003800000 */
.L_x_6805:
        /* <DEDUP_REMOVED lines=9> */
[----:B------:R-:W4:Y:S05]  /*120d0*/  LDL.64 R6, [R1+0x90] ;  /* 0x0000900001067983 */ /* 0x000f2a0000100a00 */
[----:B------:R-:W0:Y:S01]  /*120e0*/  S2R R23, SR_TID.X ;  /* 0x0000000000177919 */ /* 0x000e220000002100 */
[----:B------:R-:W4:Y:S04]  /*120f0*/  LDL.64 R56, [R1+0x90] ;  /* 0x0000900001387983 */ /* 0x000f280000100a00 */
[----:B------:R-:W4:Y:S04]  /*12100*/  LDL.64 R58, [R1+0x90] ;  /* 0x00009000013a7983 */ /* 0x000f280000100a00 */
[----:B------:R-:W4:Y:S01]  /*12110*/  LDL.64 R60, [R1+0x90] ;  /* 0x00009000013c7983 */ /* 0x000f220000100a00 */
[----:B--2---:R-:W-:Y:S01]  /*12120*/  ISETP.NE.U32.AND P0, PT, R4, RZ, PT ;  /* 0x000000ff0400720c */ /* 0x004fe20003f05070 */
[----:B---3--:R-:W-:Y:S01]  /*12130*/  IMAD R2, R5, 0x1000, R2 ;  /* 0x0000100005027824 */ /* 0x008fe200078e0202 */
[----:B------:R-:W-:Y:S01]  /*12140*/  R2UR UR7, R3 ;  /* 0x00000000030772ca */ /* 0x000fe200000e0000 */
[----:B------:R-:W2:Y:S01]  /*12150*/  LDL.64 R4, [R1+0x90] ;  /* 0x0000900001047983 */ /* 0x000ea20000100a00 */
[----:B----4-:R-:W-:-:S02]  /*12160*/  R2UR UR4, R12 ;  /* 0x000000000c0472ca */ /* 0x010fc400000e0000 */
        /* <DEDUP_REMOVED lines=174> */
[----:B------:R-:W-:Y:S01]  /*12c50*/  IADD3 R12, R12, 0x800, R23 ;  /* 0x000008000c0c7810 */ /* 0x000fe20007ffe017 */
        /* <DEDUP_REMOVED lines=10> */
[----:B--2---:R-:W-:Y:S01]  /*12d00*/  R2UR UR5, R15 ;  /* 0x000000000f0572ca */ /* 0x004fe200000e0000 */
[----:B------:R-:W2:Y:S06]  /*12d10*/  LDL R20, [R1] ;  /* 0x0000000001147983 */ /* 0x000eac0000100800 */
        /* <DEDUP_REMOVED lines=13> */
[----:B---3--:R-:W-:Y:S01]  /*12df0*/  IADD3 R10, R15, 0x800, R10 ;  /* 0x000008000f0a7810 */ /* 0x008fe20007ffe00a */
[----:B------:R-:W-:Y:S01]  /*12e00*/  IMAD.IADD R12, R4, 0x1, R15 ;  /* 0x00000001040c7824 */ /* 0x000fe200078e020f */
[----:B------:R-:W-:Y:S01]  /*12e10*/  R2UR UR7, R13 ;  /* 0x000000000d0772ca */ /* 0x000fe200000e0000 */
[----:B------:R-:W3:Y:S01]  /*12e20*/  LDL.64 R4, [R1+0x90] ;  /* 0x0000900001047983 */ /* 0x000ee20000100a00 */
[----:B------:R-:W-:Y:S02]  /*12e30*/  R2UR UR4, R10 ;  /* 0x000000000a0472ca */ /* 0x000fe400000e0000 */
[----:B------:R-:W-:Y:S02]  /*12e40*/  R2UR UR6, R12 ;  /* 0x000000000c0672ca */ /* 0x000fe400000e0000 */
[----:B------:R-:W-:Y:S01]  /*12e50*/  R2UR UR5, R11 ;  /* 0x000000000b0572ca */ /* 0x000fe200000e0000 */
[----:B------:R-:W-:Y:S02]  /*12e60*/  IMAD.MOV.U32 R10, RZ, RZ, 0x28 ;  /* 0x00000028ff0a7424 */ /* 0x000fe400078e00ff */
        /* <DEDUP_REMOVED lines=8> */
[----:B----4-:R-:W-:Y:S02]  /*12ef0*/  IMAD.IADD R6, R11, 0x1, R6 ;  /* 0x000000010b067824 */ /* 0x010fe400078e0206 */
        /* <DEDUP_REMOVED lines=11> */
[----:B------:R-:W4:Y:S06]  /*12fb0*/  LDL.64 R6, [R1+0x90] ;  /* 0x0000900001067983 */ /* 0x000f2c0000100a00 */
[----:B------:R-:W-:Y:S01]  /*12fc0*/  HGMMA.64x64x16.F32.BF16 R24, gdesc[UR4], R24, gsb0 ;  /* 0x00e00000041879f0 */ /* 0x000fe20008001818 */
[----:B------:R-:W-:Y:S01]  /*12fd0*/  IMAD.IADD R10, R23, 0x1, R12 ;  /* 0x00000001170a7824 */ /* 0x000fe200078e020c */
[----:B------:R-:W-:-:S02]  /*12fe0*/  R2UR UR7, R11 ;  /* 0x000000000b0772ca */ /* 0x000fc400000e0000 */
[----:B------:R-:W-:Y:S02]  /*12ff0*/  R2UR UR4, R56 ;  /* 0x00000000380472ca */ /* 0x000fe400000e0000 */
[----:B------:R-:W-:Y:S02]  /*13000*/  R2UR UR6, R10 ;  /* 0x000000000a0672ca */ /* 0x000fe400000e0000 */
[----:B------:R-:W-:Y:S01]  /*13010*/  R2UR UR5, R57 ;  /* 0x00000000390572ca */ /* 0x000fe200000e0000 */
[----:B------:R-:W-:Y:S02]  /*13020*/  WARPGROUP.DEPBAR.LE gsb0, 0x0 ;  /* 0x00008000000079c5 */ /* 0x000fe40000010000 */
[----:B------:R-:W-:Y:S01]  /*13030*/  WARPGROUP.ARRIVE ;  /* 0x00000000000079c5 */ /* 0x000fe20000000000 */
[C---:B------:R-:W-:Y:S01]  /*13040*/  IMAD.IADD R56, R21.reuse, 0x1, R12 ;  /* 0x0000000115387824 */ /* 0x040fe200078e020c */
[----:B------:R-:W-:Y:S01]  /*13050*/  IADD3 R58, R21, 0xa00, R58 ;  /* 0x00000a00153a7810 */ /* 0x000fe20007ffe03a */
[----:B------:R-:W2:Y:S07]  /*13060*/  LDL.64 R10, [R1+0x90] ;  /* 0x00009000010a7983 */ /* 0x000eae0000100a00 */
[----:B------:R-:W-:Y:S01]  /*13070*/  HGMMA.64x64x16.F32.BF16 R24, gdesc[UR4], R24, gsb0 ;  /* 0x00e00000041879f0 */ /* 0x000fe20008001818 */
[----:B------:R-:W-:Y:S01]  /*13080*/  IMAD.MOV.U32 R57, RZ, RZ, R3 ;  /* 0x000000ffff397224 */ /* 0x000fe200078e0003 */
[----:B------:R-:W-:-:S02]  /*13090*/  R2UR UR6, R56 ;  /* 0x00000000380672ca */ /* 0x000fc400000e0000 */
        /* <DEDUP_REMOVED lines=10> */
[----:B------:R-:W-:Y:S01]  /*13140*/  R2UR UR6, R56 ;  /* 0x00000000380672ca */ /* 0x000fe200000e0000 */
[----:B------:R-:W3:Y:S01]  /*13150*/  LDL.64 R58, [R1+0x90] ;  /* 0x00009000013a7983 */ /* 0x000ee20000100a00 */
[----:B------:R-:W-:-:S02]  /*13160*/  R2UR UR7, R57 ;  /* 0x00000000390772ca */ /* 0x000fc400000e0000 */
        /* <DEDUP_REMOVED lines=13> */
[----:B------:R-:W-:Y:S01]  /*13240*/  IMAD.MOV.U32 R5, RZ, RZ, R3 ;  /* 0x000000ffff057224 */ /* 0x000fe200078e0003 */
[----:B------:R-:W-:Y:S02]  /*13250*/  R2UR UR4, R60 ;  /* 0x000000003c0472ca */ /* 0x000fe400000e0000 */
[----:B------:R-:W-:Y:S02]  /*13260*/  R2UR UR6, R4 ;  /* 0x00000000040672ca */ /* 0x000fe400000e0000 */
[----:B------:R-:W-:Y:S02]  /*13270*/  R2UR UR7, R5 ;  /* 0x00000000050772ca */ /* 0x000fe400000e0000 */
[----:B------:R-:W-:Y:S01]  /*13280*/  R2UR UR5, R61 ;  /* 0x000000003d0572ca */ /* 0x000fe200000e0000 */
[----:B------:R-:W-:Y:S01]  /*13290*/  VIADD R14, R2, 0xc00 ;  /* 0x00000c00020e7836 */ /* 0x000fe20000000000 */
[----:B------:R-:W3:Y:S01]  /*132a0*/  LDL.64 R4, [R1+0x90] ;  /* 0x0000900001047983 */ /* 0x000ee20000100a00 */
[----:B------:R-:W-:-:S02]  /*132b0*/  WARPGROUP.DEPBAR.LE gsb0, 0x0 ;  /* 0x00008000000079c5 */ /* 0x000fc40000010000 */
[----:B------:R-:W-:-:S08]  /*132c0*/  WARPGROUP.ARRIVE ;  /* 0x00000000000079c5 */ /* 0x000fd00000000000 */
        /* <DEDUP_REMOVED lines=8> */
[----:B------:R-:W-:-:S02]  /*13350*/  WARPGROUP.DEPBAR.LE gsb0, 0x0 ;  /* 0x00008000000079c5 */ /* 0x000fc40000010000 */
[----:B------:R-:W-:Y:S01]  /*13360*/  WARPGROUP.ARRIVE ;  /* 0x00000000000079c5 */ /* 0x000fe20000000000 */
[C---:B------:R-:W-:Y:S01]  /*13370*/  IMAD.IADD R56, R21.reuse, 0x1, R14 ;  /* 0x0000000115387824 */ /* 0x040fe200078e020e */
[----:B--2---:R-:W-:Y:S01]  /*13380*/  IADD3 R10, R21, 0xc00, R10 ;  /* 0x00000c00150a7810 */ /* 0x004fe20007ffe00a */
[----:B------:R-:W-:Y:S01]  /*13390*/  IMAD.MOV.U32 R57, RZ, RZ, R3 ;  /* 0x000000ffff397224 */ /* 0x000fe200078e0003 */
[----:B------:R-:W2:Y:S06]  /*133a0*/  LDL.64 R6, [R1+0x90] ;  /* 0x0000900001067983 */ /* 0x000eac0000100a00 */
        /* <DEDUP_REMOVED lines=13> */
[----:B------:R0:W5:Y:S01]  /*13480*/  LDL R14, [R1+0x1c0] ;  /* 0x0001c000010e7983 */ /* 0x0001620000100800 */
        /* <DEDUP_REMOVED lines=25> */
[C---:B------:R-:W-:Y:S01]  /*13620*/  IADD3 R4, R23.reuse, 0xe00, R4 ;  /* 0x00000e0017047810 */ /* 0x040fe20007ffe004 */
[----:B------:R-:W-:Y:S02]  /*13630*/  IMAD.MOV.U32 R57, RZ, RZ, R3 ;  /* 0x000000ffff397224 */ /* 0x000fe400078e0003 */
[----:B------:R-:W-:Y:S01]  /*13640*/  IMAD.IADD R56, R23, 0x1, R12 ;  /* 0x0000000117387824 */ /* 0x000fe200078e020c */
[----:B------:R-:W-:Y:S01]  /*13650*/  R2UR UR4, R4 ;  /* 0x00000000040472ca */ /* 0x000fe200000e0000 */
[----:B------:R0:W5:Y:S01]  /*13660*/  LDL R23, [R1+0xc] ;  /* 0x00000c0001177983 */ /* 0x0001620000100800 */
[----:B------:R-:W-:Y:S02]  /*13670*/  R2UR UR7, R57 ;  /* 0x00000000390772ca */ /* 0x000fe400000e0000 */
[----:B------:R-:W-:-:S02]  /*13680*/  R2UR UR6, R56 ;  /* 0x00000000380672ca */ /* 0x000fc400000e0000 */
[----:B------:R-:W-:Y:S01]  /*13690*/  R2UR UR5, R5 ;  /* 0x00000000050572ca */ /* 0x000fe200000e0000 */
[----:B------:R-:W-:Y:S02]  /*136a0*/  WARPGROUP.DEPBAR.LE gsb0, 0x0 ;  /* 0x00008000000079c5 */ /* 0x000fe40000010000 */
[----:B------:R-:W-:-:S10]  /*136b0*/  WARPGROUP.ARRIVE ;  /* 0x00000000000079c5 */ /* 0x000fd40000000000 */
[----:B------:R-:W-:Y:S01]  /*136c0*/  HGMMA.64x64x16.F32.BF16 R24, gdesc[UR4], R24, gsb0 ;  /* 0x00e00000041879f0 */ /* 0x000fe20008001818 */
[C---:B------:R-:W-:Y:S01]  /*136d0*/  IMAD.IADD R4, R21.reuse, 0x1, R12 ;  /* 0x0000000115047824 */ /* 0x040fe200078e020c */
[----:B--2---:R-:W-:Y:S01]  /*136e0*/  IADD3 R6, R21, 0xe00, R6 ;  /* 0x00000e0015067810 */ /* 0x004fe20007ffe006 */
        /* <DEDUP_REMOVED lines=25> */
[----:B----4-:R-:W-:Y:S01]  /*13880*/  IMAD.IADD R58, R5, 0x1, R58 ;  /* 0x00000001053a7824 */ /* 0x010fe200078e023a */
[----:B------:R-:W-:Y:S02]  /*13890*/  R2UR UR7, R3 ;  /* 0x00000000030772ca */ /* 0x000fe400000e0000 */
[----:B------:R-:W-:Y:S02]  /*138a0*/  R2UR UR6, R2 ;  /* 0x00000000020672ca */ /* 0x000fe400000e0000 */
        /* <DEDUP_REMOVED lines=34> */
[----:B------:R-:W-:-:S03]  /*13ad0*/  LOP3.LUT R2, R20, 0x1, RZ, 0xfc, !PT ;  /* 0x0000000114027812 */ /* 0x000fc600078efcff */
        /* <DEDUP_REMOVED lines=8> */
.L_x_6809:
[----:B------:R-:W-:Y:S05]  /*13b60*/  BSYNC B0 ;  /* 0x0000000000007941 */ /* 0x000fea0003800000 */
.L_x_6808:
[----:B------:R-:W2:Y:S02]  /*13b70*/  LDL.64 R2, [R1+0x20] ;  /* 0x0000200001027983 */ /* 0x000ea40000100a00 */
[----:B--2---:R-:W-:-:S05]  /*13b80*/  MOV R3, R2 ;  /* 0x0000000200037202 */ /* 0x004fca0000000f00 */
[----:B-----5:R-:W-:-:S05]  /*13b90*/  IMAD R14, R14, 0x8, R3 ;  /* 0x000000080e0e7824 */ /* 0x020fca00078e0203 */
[----:B------:R-:W-:-:S04]  /*13ba0*/  PRMT R14, R23, 0x654, R14 ;  /* 0x00000654170e7816 */ /* 0x000fc8000000000e */
[----:B------:R0:W-:Y:S01]  /*13bb0*/  SYNCS.ARRIVE.TRANS64.RED.A1T0 RZ, [R14+URZ], RZ ;  /* 0x000000ff0eff79a7 */ /* 0x0001e2000810043f */
[----:B------:R-:W2:Y:S04]  /*13bc0*/  LDL R8, [R1+0xcc] ;  /* 0x0000cc0001087983 */ /* 0x000ea80000100800 */
[----:B------:R-:W3:Y:S04]  /*13bd0*/  LDL.64 R2, [R1+0xf0] ;  /* 0x0000f00001027983 */ /* 0x000ee80000100a00 */
[----:B------:R-:W4:Y:S04]  /*13be0*/  LDL R23, [R1+0x50] ;  /* 0x0000500001177983 */ /* 0x000f280000100800 */
[----:B------:R-:W4:Y:S04]  /*13bf0*/  LDL R58, [R1+0xf8] ;  /* 0x0000f800013a7983 */ /* 0x000f280000100800 */
[----:B0-----:R-:W4:Y:S04]  /*13c00*/  LDL.128 R12, [R1+0xe0] ;  /* 0x0000e000010c7983 */ /* 0x001f280000100c00 */
[----:B------:R-:W4:Y:S01]  /*13c10*/  LDL.128 R4, [R1+0xd0] ;  /* 0x0000d00001047983 */ /* 0x000f220000100c00 */
[----:B------:R-:W-:Y:S01]  /*13c20*/  BSSY B0, `(.L_x_6810) ;  /* 0x000003b000007945 */ /* 0x000fe20003800000 */
[----:B--2---:R-:W-:-:S04]  /*13c30*/  SHF.R.S32.HI R11, RZ, 0x1f, R8 ;  /* 0x0000001fff0b7819 */ /* 0x004fc80000011408 */
        /* <DEDUP_REMOVED lines=15> */
[----:B---3--:R-:W-:Y:S01]  /*13d30*/  ISETP.NE.AND P0, PT, R2, 0x1, PT ;  /* 0x000000010200780c */ /* 0x008fe20003f05270 */
[----:B------:R-:W-:Y:S01]  /*13d40*/  IMAD.IADD R56, R11, 0x1, -R56 ;  /* 0x000000010b387824 */ /* 0x000fe200078e0a38 */
[----:B------:R-:W-:Y:S01]  /*13d50*/  LOP3.LUT R8, R8, 0x1ffffffe, RZ, 0xc0, !PT ;  /* 0x1ffffffe08087812 */ /* 0x000fe200078ec0ff */
[----:B----4-:R-:W-:-:S04]  /*13d60*/  IMAD R11, R23, 0x4, R10 ;  /* 0x00000004170b7824 */ /* 0x010fc800078e020a */
        /* <DEDUP_REMOVED lines=30> */
.L_x_6813:
[----:B------:R-:W-:-:S13]  /*13f50*/  ISETP.NE.AND P0, PT, R13, 0x1, PT ;  /* 0x000000010d00780c */ /* 0x000fda0003f05270 */
[----:B------:R-:W-:-:S05]  /*13f60*/  @P0 IMAD.HI.U32 R10, R6, R14, RZ ;  /* 0x0000000e060a0227 */ /* 0x000fca00078e00ff */
[----:B------:R-:W-:-:S07]  /*13f70*/  @P0 SHF.R.U32.HI R6, RZ, R15, R10 ;  /* 0x0000000fff060219 */ /* 0x000fce000001160a */
.L_x_6814:
[----:B------:R-:W-:Y:S05]  /*13f80*/  BSYNC B1 ;  /* 0x0000000000017941 */ /* 0x000fea0003800000 */
.L_x_6812:
[----:B------:R-:W-:-:S04]  /*13f90*/  IMAD R7, R6, R13, -R11 ;  /* 0x0000000d06077224 */ /* 0x000fc800078e0a0b */
[----:B------:R-:W-:-:S05]  /*13fa0*/  IMAD R6, R20, -0x2, R7 ;  /* 0xfffffffe14067824 */ /* 0x000fca00078e0207 */
[----:B------:R-:W-:Y:S02]  /*13fb0*/  VIMNMX R3, R3, R6, !PT ;  /* 0x0000000603037248 */ /* 0x000fe40007fe0100 */
[----:B------:R-:W-:-:S07]  /*13fc0*/  VIADDMNMX R2, R6, R13, R2, PT ;  /* 0x0000000d06027246 */ /* 0x000fce0003800102 */
.L_x_6811:
[----:B------:R-:W-:Y:S05]  /*13fd0*/  BSYNC B0 ;  /* 0x0000000000007941 */ /* 0x000fea0003800000 */
.L_x_6810:
        /* <DEDUP_REMOVED lines=90> */
.L_x_6818:
[----:B------:R-:W-:-:S13]  /*14580*/  ISETP.NE.AND P6, PT, R13, 0x1, PT ;  /* 0x000000010d00780c */ /* 0x000fda0003fc5270 */
[----:B------:R-:W-:-:S05]  /*14590*/  @P6 IMAD.HI.U32 R14, R4, R14, RZ ;  /* 0x0000000e040e6227 */ /* 0x000fca00078e00ff */
[----:B------:R-:W-:-:S07]  /*145a0*/  @P6 SHF.R.U32.HI R4, RZ, R15, R14 ;  /* 0x0000000fff046219 */ /* 0x000fce000001160e */
.L_x_6819:
[----:B------:R-:W-:Y:S05]  /*145b0*/  BSYNC B1 ;  /* 0x0000000000017941 */ /* 0x000fea0003800000 */
.L_x_6817:
[----:B------:R-:W-:-:S04]  /*145c0*/  IMAD R3, R4, R13, -R11 ;  /* 0x0000000d04037224 */ /* 0x000fc800078e0a0b */
[----:B------:R-:W-:-:S05]  /*145d0*/  IMAD R20, R20, -0x2, R3 ;  /* 0xfffffffe14147824 */ /* 0x000fca00078e0203 */
[----:B------:R-:W-:Y:S02]  /*145e0*/  VIADDMNMX R6, R20, R13, R6, PT ;  /* 0x0000000d14067246 */ /* 0x000fe40003800106 */
[----:B------:R-:W-:-:S07]  /*145f0*/  VIMNMX R7, R7, R20, !PT ;  /* 0x0000001407077248 */ /* 0x000fce0007fe0100 */
.L_x_6816:
[----:B------:R-:W-:Y:S05]  /*14600*/  BSYNC B0 ;  /* 0x0000000000007941 */ /* 0x000fea0003800000 */
.L_x_6815:
[----:B------:R-:W2:Y:S01]  /*14610*/  LDL.64 R14, [R1+0x1e0] ;  /* 0x0001e000010e7983 */ /* 0x000ea20000100a00 */
        /* <DEDUP_REMOVED lines=35> */
[----:B------:R-:W-:Y:S01]  /*14850*/  FSEL R42, R42, -INF , !P0 ;  /* 0xff8000002a2a7808 */ /* 0x000fe20004000000 */
[----:B------:R-:W3:Y:S01]  /*14860*/  LDL R12, [R1+0x200] ;  /* 0x00020000010c7983 */ /* 0x000ee20000100800 */
[----:B------:R-:W-:-:S04]  /*14870*/  ISETP.NE.AND P0, PT, R10, RZ, PT ;  /* 0x000000ff0a00720c */ /* 0x000fc80003f05270 */
[----:B------:R-:W-:-:S04]  /*14880*/  ISETP.GT.AND P0, PT, R7, RZ, !P0 ;  /* 0x000000ff0700720c */ /* 0x000fc80004704270 */
[----:B------:R-:W-:-:S04]  /*14890*/  ISETP.LT.OR P0, PT, R6, 0x1, P0 ;  /* 0x000000010600780c */ /* 0x000fc80000701670 */
[----:B------:R-:W-:Y:S02]  /*148a0*/  FSEL R30, R26, -INF , !P0 ;  /* 0xff8000001a1e7808 */ /* 0x000fe40004000000 */
[----:B------:R-:W-:-:S04]  /*148b0*/  ISETP.NE.AND P0, PT, R40, RZ, PT ;  /* 0x000000ff2800720c */ /* 0x000fc80003f05270 */
[----:B------:R-:W-:-:S04]  /*148c0*/  ISETP.GT.AND P0, PT, R7, 0x21, !P0 ;  /* 0x000000210700780c */ /* 0x000fc80004704270 */
[C---:B------:R-:W-:Y:S02]  /*148d0*/  ISETP.LT.OR P0, PT, R6.reuse, 0x22, P0 ;  /* 0x000000220600780c */ /* 0x040fe40000701670 */
[C---:B------:R-:W-:Y:S02]  /*148e0*/  ISETP.LT.OR P1, PT, R6.reuse, 0x29, P1 ;  /* 0x000000290600780c */ /* 0x040fe40000f21670 */
[----:B------:R-:W-:Y:S02]  /*148f0*/  FSEL R43, R43, -INF , !P0 ;  /* 0xff8000002b2b7808 */ /* 0x000fe40004000000 */
[----:B------:R-:W-:Y:S02]  /*14900*/  ISETP.LT.OR P2, PT, R6, 0x2a, P2 ;  /* 0x0000002a0600780c */ /* 0x000fe40001741670 */
[----:B------:R-:W-:Y:S02]  /*14910*/  FSEL R46, R46, -INF , !P1 ;  /* 0xff8000002e2e7808 */ /* 0x000fe40004800000 */
[----:B------:R-:W-:-:S02]  /*14920*/  ISETP.LT.OR P3, PT, R6, 0x31, P3 ;  /* 0x000000310600780c */ /* 0x000fc40001f61670 */
[----:B------:R-:W-:Y:S02]  /*14930*/  FSEL R47, R47, -INF , !P2 ;  /* 0xff8000002f2f7808 */ /* 0x000fe40005000000 */
[C---:B------:R-:W-:Y:S02]  /*14940*/  ISETP.GT.AND P5, PT, R7.reuse, 0x38, !P5 ;  /* 0x000000380700780c */ /* 0x040fe40006fa4270 */
[----:B------:R-:W-:Y:S02]  /*14950*/  ISETP.LT.OR P4, PT, R6, 0x32, P4 ;  /* 0x000000320600780c */ /* 0x000fe40002781670 */
[----:B------:R-:W-:Y:S02]  /*14960*/  FSEL R50, R50, -INF , !P3 ;  /* 0xff80000032327808 */ /* 0x000fe40005800000 */
[----:B------:R-:W-:Y:S02]  /*14970*/  ISETP.GT.AND P6, PT, R7, 0x39, !P6 ;  /* 0x000000390700780c */ /* 0x000fe400077c4270 */
[----:B------:R-:W-:-:S02]  /*14980*/  ISETP.LT.OR P5, PT, R6, 0x39, P5 ;  /* 0x000000390600780c */ /* 0x000fc40002fa1670 */
[----:B------:R-:W-:Y:S02]  /*14990*/  FSEL R51, R51, -INF , !P4 ;  /* 0xff80000033337808 */ /* 0x000fe40006000000 */
[----:B------:R-:W-:Y:S02]  /*149a0*/  ISETP.LT.OR P6, PT, R6, 0x3a, P6 ;  /* 0x0000003a0600780c */ /* 0x000fe400037c1670 */
        /* <DEDUP_REMOVED lines=32> */
[----:B------:R-:W-:Y:S01]  /*14bb0*/  FMNMX.FTZ R2, R54, R3, !PT ;  /* 0x0000000336027209 */ /* 0x000fe20007810000 */
[----:B------:R-:W2:Y:S03]  /*14bc0*/  LDL.64 R4, [R1+0x1f0] ;  /* 0x0001f00001047983 */ /* 0x000ea60000100a00 */
[----:B------:R-:W-:Y:S01]  /*14bd0*/  FMNMX.FTZ R7, R55, R2, !PT ;  /* 0x0000000237077209 */ /* 0x000fe20007810000 */
[----:B------:R-:W0:Y:S04]  /*14be0*/  SHFL.BFLY PT, R3, R6, 0x2, 0x1f ;  /* 0x0c401f0006037f89 */ /* 0x000e2800000e0000 */
[----:B------:R-:W-:Y:S04]  /*14bf0*/  STL.64 [R1+0x1e0], R6 ;  /* 0x0001e00601007387 */ /* 0x000fe80000100a00 */
[----:B------:R-:W4:Y:S01]  /*14c00*/  LDL R20, [R1+0x1e4] ;  /* 0x0001e40001147983 */ /* 0x000f220000100800 */
[----:B0-----:R-:W-:-:S05]  /*14c10*/  FMNMX.FTZ R8, R6, R3, !PT ;  /* 0x0000000306087209 */ /* 0x001fca0007810000 */
[----:B------:R-:W0:Y:S02]  /*14c20*/  SHFL.BFLY PT, R3, R8, 0x1, 0x1f ;  /* 0x0c201f0008037f89 */ /* 0x000e2400000e0000 */
[----:B0-----:R-:W-:Y:S02]  /*14c30*/  FMNMX.FTZ R10, R8, R3, !PT ;  /* 0x00000003080a7209 */ /* 0x001fe40007810000 */
[----:B------:R-:W5:Y:S04]  /*14c40*/  LDL.64 R2, [R1+0xb8] ;  /* 0x0000b80001027983 */ /* 0x000f680000100a00 */
[----:B------:R-:W-:Y:S04]  /*14c50*/  STL [R1+0x1e0], R10 ;  /* 0x0001e00a01007387 */ /* 0x000fe80000100800 */
[----:B------:R-:W3:Y:S04]  /*14c60*/  LDL R13, [R1+0x1e0] ;  /* 0x0001e000010d7983 */ /* 0x000ee80000100800 */
[----:B----4-:R-:W0:Y:S02]  /*14c70*/  SHFL.BFLY PT, R11, R20, 0x2, 0x1f ;  /* 0x0c401f00140b7f89 */ /* 0x010e2400000e0000 */
[----:B0-----:R-:W-:-:S05]  /*14c80*/  FMNMX.FTZ R11, R11, R20, !PT ;  /* 0x000000140b0b7209 */ /* 0x001fca0007810000 */
[----:B------:R-:W0:Y:S02]  /*14c90*/  SHFL.BFLY PT, R6, R11, 0x1, 0x1f ;  /* 0x0c201f000b067f89 */ /* 0x000e2400000e0000 */
[----:B0-----:R-:W-:Y:S02]  /*14ca0*/  FMNMX.FTZ R6, R11, R6, !PT ;  /* 0x000000060b067209 */ /* 0x001fe40007810000 */
[----:B---3--:R-:W-:-:S04]  /*14cb0*/  FSETP.NEU.FTZ.AND P0, PT, R13, -INF , PT ;  /* 0xff8000000d00780b */ /* 0x008fc80003f1d000 */
[----:B------:R-:W-:Y:S02]  /*14cc0*/  FSEL R7, R13, RZ, P0 ;  /* 0x000000ff0d077208 */ /* 0x000fe40000000000 */
[----:B------:R-:W-:-:S04]  /*14cd0*/  FSETP.NEU.FTZ.AND P0, PT, R6, -INF , PT ;  /* 0xff8000000600780b */ /* 0x000fc80003f1d000 */
[----:B------:R-:W-:Y:S01]  /*14ce0*/  FSEL R8, R6, RZ, P0 ;  /* 0x000000ff06087208 */ /* 0x000fe20000000000 */
[----:B------:R-:W-:-:S04]  /*14cf0*/  FADD.FTZ R7, R14, -R7 ;  /* 0x800000070e077221 */ /* 0x000fc80000010000 */
[----:B------:R-:W-:Y:S01]  /*14d00*/  FADD.FTZ R15, R15, -R8 ;  /* 0x800000080f0f7221 */ /* 0x000fe20000010000 */
[----:B------:R-:W-:-:S03]  /*14d10*/  FMUL.FTZ R7, R7, R12 ;  /* 0x0000000c07077220 */ /* 0x000fc60000410000 */
[----:B------:R-:W-:Y:S01]  /*14d20*/  FMUL.FTZ R15, R12, R15 ;  /* 0x0000000f0c0f7220 */ /* 0x000fe20000410000 */
[----:B------:R-:W2:Y:S08]  /*14d30*/  MUFU.EX2 R129, R7 ;  /* 0x0000000700817308 */ /* 0x000eb00000000800 */
[----:B------:R-:W0:Y:S01]  /*14d40*/  MUFU.EX2 R128, R15 ;  /* 0x0000000f00807308 */ /* 0x000e220000000800 */
[----:B------:R1:W-:Y:S01]  /*14d50*/  STL [R1+0x1e4], R6 ;  /* 0x0001e40601007387 */ /* 0x0003e20000100800 */
[----:B--2---:R-:W-:Y:S01]  /*14d60*/  FMUL.FTZ R4, R129, R4 ;  /* 0x0000000481047220 */ /* 0x004fe20000410000 */
[----:B0-----:R-:W-:-:S05]  /*14d70*/  FMUL.FTZ R5, R5, R128 ;  /* 0x0000008005057220 */ /* 0x001fca0000410000 */
[----:B------:R1:W-:Y:S04]  /*14d80*/  STL.64 [R1+0x1f0], R4 ;  /* 0x0001f00401007387 */ /* 0x0003e80000100a00 */
[----:B-----5:R-:W2:Y:S01]  /*14d90*/  LD.E R8, desc[UR46][R2.64+0x4] ;  /* 0x0000042e02087980 */ /* 0x020ea2000c101900 */
        /* <DEDUP_REMOVED lines=12> */
.L_x_6821:
[----:B------:R-:W-:Y:S05]  /*14e60*/  BSYNC B0 ;  /* 0x0000000000007941 */ /* 0x000fea0003800000 */
.L_x_6820:
        /* <DEDUP_REMOVED lines=9> */
.L_x_6823:
[----:B------:R-:W-:Y:S05]  /*14f00*/  BSYNC B0 ;  /* 0x0000000000007941 */ /* 0x000fea0003800000 */
.L_x_6822:
[----:B------:R-:W0:Y:S04]  /*14f10*/  LDL R32, [R1+0x200] ;  /* 0x0002000001207983 */ /* 0x000e280000100800 */
[----:B------:R-:W0:Y:S04]  /*14f20*/  LDL.64 R28, [R1+0x1e0] ;  /* 0x0001e000011c7983 */ /* 0x000e280000100a00 */
[----:B------:R-:W2:Y:S04]  /*14f30*/  LDL.64 R6, [R1+0x1f0] ;  /* 0x0001f00001067983 */ /* 0x000ea80000100a00 */
[----:B------:R-:W3:Y:S04]  /*14f40*/  LDL.64 R26, [R1+0x400] ;  /* 0x00040000011a7983 */ /* 0x000ee80000100a00 */
[----:B------:R-:W4:Y:S04]  /*14f50*/  LDL.64 R24, [R1+0x408] ;  /* 0x0004080001187983 */ /* 0x000f280000100a00 */
        /* <DEDUP_REMOVED lines=22> */
[----:B------:R-:W2:Y:S01]  /*150c0*/  LDL R142, [R1+0x1c0] ;  /* 0x0001c000018e7983 */ /* 0x000ea20000100800 */
[C---:B0-----:R-:W-:Y:S01]  /*150d0*/  FMUL.FTZ R4, R28.reuse, R32 ;  /* 0x000000201c047220 */ /* 0x041fe20000410000 */
[----:B------:R-:W-:-:S04]  /*150e0*/  FSETP.NEU.FTZ.AND P0, PT, R28, -INF , PT ;  /* 0xff8000001c00780b */ /* 0x000fc80003f1d000 */
[----:B------:R-:W-:Y:S02]  /*150f0*/  FSEL R8, R4, RZ, P0 ;  /* 0x000000ff04087208 */ /* 0x000fe40000000000 */
[----:B------:R-:W2:Y:S01]  /*15100*/  LDL.64 R4, [R1+0x238] ;  /* 0x0002380001047983 */ /* 0x000ea20000100a00 */
[CC--:B------:R-:W-:Y:S01]  /*15110*/  FMUL.FTZ R28, R29.reuse, R32.reuse ;  /* 0x000000201d1c7220 */ /* 0x0c0fe20000410000 */
[----:B------:R-:W-:Y:S01]  /*15120*/  FSETP.NEU.FTZ.AND P0, PT, R29, -INF , PT ;  /* 0xff8000001d00780b */ /* 0x000fe20003f1d000 */
[----:B------:R-:W-:-:S03]  /*15130*/  FFMA.FTZ R174, R33, R32, -R8 ;  /* 0x0000002021ae7223 */ /* 0x000fc60000010808 */
[----:B------:R-:W-:Y:S01]  /*15140*/  FSEL R33, R28, RZ, P0 ;  /* 0x000000ff1c217208 */ /* 0x000fe20000000000 */
        /* <DEDUP_REMOVED lines=23> */
[-C--:B------:R-:W-:Y:S01]  /*152c0*/  FFMA.FTZ R191, R53, R32.reuse, -R8 ;  /* 0x0000002035bf7223 */ /* 0x080fe20000010808 */
        /* <DEDUP_REMOVED lines=8> */
[----:B------:R-:W-:Y:S01]  /*15350*/  FFMA.FTZ R175, R54, R32, -R33 ;  /* 0x0000002036af7223 */ /* 0x000fe20000010821 */
[C---:B---3--:R-:W-:Y:S01]  /*15360*/  FMUL.FTZ R27, R129.reuse, R27 ;  /* 0x0000001b811b7220 */ /* 0x048fe20000410000 */
[C---:B------:R-:W-:Y:S01]  /*15370*/  FMUL.FTZ R26, R129.reuse, R26 ;  /* 0x0000001a811a7220 */ /* 0x040fe20000410000 */
[C---:B----4-:R-:W-:Y:S01]  /*15380*/  FMUL.FTZ R25, R128.reuse, R25 ;  /* 0x0000001980197220 */ /* 0x050fe20000410000 */
[----:B------:R-:W-:Y:S01]  /*15390*/  FMUL.FTZ R24, R128, R24 ;  /* 0x0000001880187220 */ /* 0x000fe20000410000 */
[C---:B--2---:R-:W-:Y:S01]  /*153a0*/  FMUL.FTZ R23, R129.reuse, R23 ;  /* 0x0000001781177220 */ /* 0x044fe20000410000 */
[----:B------:R-:W2:Y:S01]  /*153b0*/  MUFU.EX2 R167, R167 ;  /* 0x000000a700a77308 */ /* 0x000ea20000000800 */
[C---:B------:R-:W-:Y:S01]  /*153c0*/  FMUL.FTZ R22, R129.reuse, R22 ;  /* 0x0000001681167220 */ /* 0x040fe20000410000 */
[C---:B------:R-:W-:Y:S01]  /*153d0*/  FMUL.FTZ R13, R129.reuse, R13 ;  /* 0x0000000d810d7220 */ /* 0x040fe20000410000 */
[C---:B------:R-:W-:Y:S01]  /*153e0*/  FMUL.FTZ R12, R129.reuse, R12 ;  /* 0x0000000c810c7220 */ /* 0x040fe20000410000 */
[C---:B------:R-:W-:Y:S01]  /*153f0*/  FMUL.FTZ R21, R129.reuse, R21 ;  /* 0x0000001581157220 */ /* 0x040fe20000410000 */
[C---:B------:R-:W-:Y:S01]  /*15400*/  FMUL.FTZ R20, R129.reuse, R20 ;  /* 0x0000001481147220 */ /* 0x040fe20000410000 */
[C---:B------:R-:W-:Y:S01]  /*15410*/  FMUL.FTZ R15, R129.reuse, R15 ;  /* 0x0000000f810f7220 */ /* 0x040fe20000410000 */
[----:B------:R-:W-:Y:S01]  /*15420*/  FMUL.FTZ R14, R129, R14 ;  /* 0x0000000e810e7220 */ /* 0x000fe20000410000 */
[----:B------:R-:W3:Y:S01]  /*15430*/  MUFU.EX2 R118, R118 ;  /* 0x0000007600767308 */ /* 0x000ee20000000800 */
[----:B0-----:R-:W-:Y:S01]  /*15440*/  FADD.FTZ R8, R127, R7 ;  /* 0x000000077f087221 */ /* 0x001fe20000010000 */
[----:B------:R-:W-:Y:S01]  /*15450*/  FADD.FTZ R6, R164, R6 ;  /* 0x00000006a4067221 */ /* 0x000fe20000010000 */
[C---:B------:R-:W-:Y:S01]  /*15460*/  FMUL.FTZ R11, R129.reuse, R11 ;  /* 0x0000000b810b7220 */ /* 0x040fe20000410000 */
[C---:B------:R-:W-:Y:S01]  /*15470*/  FMUL.FTZ R10, R129.reuse, R10 ;  /* 0x0000000a810a7220 */ /* 0x040fe20000410000 */
[C---:B------:R-:W-:Y:S01]  /*15480*/  FMUL.FTZ R93, R129.reuse, R93 ;  /* 0x0000005d815d7220 */ /* 0x040fe20000410000 */
[C---:B------:R-:W-:Y:S01]  /*15490*/  FMUL.FTZ R92, R129.reuse, R92 ;  /* 0x0000005c815c7220 */ /* 0x040fe20000410000 */
[C---:B------:R-:W-:Y:S01]  /*154a0*/  FMUL.FTZ R95, R129.reuse, R95 ;  /* 0x0000005f815f7220 */ /* 0x040fe20000410000 */
[----:B------:R-:W0:Y:S01]  /*154b0*/  MUFU.EX2 R126, R126 ;  /* 0x0000007e007e7308 */ /* 0x000e220000000800 */
[C---:B------:R-:W-:Y:S01]  /*154c0*/  FMUL.FTZ R94, R129.reuse, R94 ;  /* 0x0000005e815e7220 */ /* 0x040fe20000410000 */
[C---:B------:R-:W-:Y:S01]  /*154d0*/  FMUL.FTZ R97, R129.reuse, R97 ;  /* 0x0000006181617220 */ /* 0x040fe20000410000 */
[C---:B------:R-:W-:Y:S01]  /*154e0*/  FMUL.FTZ R96, R129.reuse, R96 ;  /* 0x0000006081607220 */ /* 0x040fe20000410000 */
[C---:B------:R-:W-:Y:S01]  /*154f0*/  FMUL.FTZ R105, R129.reuse, R105 ;  /* 0x0000006981697220 */ /* 0x040fe20000410000 */
[----:B------:R-:W-:Y:S01]  /*15500*/  FMUL.FTZ R104, R129, R104 ;  /* 0x0000006881687220 */ /* 0x000fe20000410000 */
[C---:B------:R-:W-:Y:S01]  /*15510*/  FMUL.FTZ R103, R128.reuse, R103 ;  /* 0x0000006780677220 */ /* 0x040fe20000410000 */
[C---:B------:R-:W-:Y:S01]  /*15520*/  FMUL.FTZ R102, R128.reuse, R102 ;  /* 0x0000006680667220 */ /* 0x040fe20000410000 */
[----:B------:R-:W4:Y:S01]  /*15530*/  MUFU.EX2 R166, R166 ;  /* 0x000000a600a67308 */ /* 0x000f220000000800 */
[----:B-1----:R-:W-:Y:S01]  /*15540*/  FADD.FTZ R8, R165, R8 ;  /* 0x00000008a5087221 */ /* 0x002fe20000010000 */
[----:B------:R-:W-:Y:S01]  /*15550*/  FADD.FTZ R7, R119, R6 ;  /* 0x0000000677077221 */ /* 0x000fe20000010000 */
[C---:B------:R-:W-:Y:S01]  /*15560*/  FMUL.FTZ R107, R128.reuse, R101 ;  /* 0x00000065806b7220 */ /* 0x040fe20000410000 */
[----:B------:R-:W-:Y:S01]  /*15570*/  FMUL.FTZ R106, R128, R100 ;  /* 0x00000064806a7220 */ /* 0x000fe20000410000 */
[----:B------:R-:W4:Y:S03]  /*15580*/  LDL.64 R76, [R1+0x2d0] ;  /* 0x0002d000014c7983 */ /* 0x000f260000100a00 */
[----:B------:R-:W1:Y:S01]  /*15590*/  MUFU.EX2 R169, R169 ;  /* 0x000000a900a97308 */ /* 0x000e620000000800 */
[----:B------:R-:W4:Y:S04]  /*155a0*/  LDL.64 R78, [R1+0x2e0] ;  /* 0x0002e000014e7983 */ /* 0x000f280000100a00 */
[----:B------:R-:W4:Y:S03]  /*155b0*/  LDL.64 R66, [R1+0x340] ;  /* 0x0003400001427983 */ /* 0x000f260000100a00 */
[----:B------:R-:W1:Y:S01]  /*155c0*/  MUFU.EX2 R115, R115 ;  /* 0x0000007300737308 */ /* 0x000e620000000800 */
[----:B--2---:R-:W-:Y:S01]  /*155d0*/  FADD.FTZ R29, R167, R8 ;  /* 0x00000008a71d7221 */ /* 0x004fe20000010000 */
[----:B---3--:R-:W-:Y:S01]  /*155e0*/  FADD.FTZ R7, R118, R7 ;  /* 0x0000000776077221 */ /* 0x008fe20000010000 */
[----:B------:R-:W2:Y:S04]  /*155f0*/  LDL.64 R74, [R1+0x350] ;  /* 0x00035000014a7983 */ /* 0x000ea80000100a00 */
[----:B------:R-:W3:Y:S01]  /*15600*/  LDL.64 R72, [R1+0x360] ;  /* 0x0003600001487983 */ /* 0x000ee20000100a00 */
[----:B------:R-:W1:Y:S03]  /*15610*/  MUFU.EX2 R125, R125 ;  /* 0x0000007d007d7308 */ /* 0x000e660000000800 */
[----:B------:R-:W3:Y:S04]  /*15620*/  LDL.64 R70, [R1+0x370] ;  /* 0x0003700001467983 */ /* 0x000ee80000100a00 */
[----:B------:R-:W3:Y:S01]  /*15630*/  LDL.64 R68, [R1+0x380] ;  /* 0x0003800001447983 */ /* 0x000ee20000100a00 */
[----:B------:R-:W1:Y:S01]  /*15640*/  MUFU.EX2 R168, R168 ;  /* 0x000000a800a87308 */ /* 0x000e620000000800 */
[----:B0-----:R-:W-:Y:S01]  /*15650*/  FADD.FTZ R8, R126, R29 ;  /* 0x0000001d7e087221 */ /* 0x001fe20000010000 */
[----:B----4-:R-:W-:Y:S01]  /*15660*/  FADD.FTZ R6, R166, R7 ;  /* 0x00000007a6067221 */ /* 0x010fe20000010000 */
[----:B------:R-:W4:Y:S04]  /*15670*/  LDL.64 R56, [R1+0x390] ;  /* 0x0003900001387983 */ /* 0x000f280000100a00 */
[----:B------:R-:W4:Y:S01]  /*15680*/  LDL.64 R64, [R1+0x3a0] ;  /* 0x0003a00001407983 */ /* 0x000f220000100a00 */
[----:B------:R-:W0:Y:S03]  /*15690*/  MUFU.EX2 R171, R171 ;  /* 0x000000ab00ab7308 */ /* 0x000e260000000800 */
[----:B------:R-:W4:Y:S04]  /*156a0*/  LDL.64 R62, [R1+0x3b0] ;  /* 0x0003b000013e7983 */ /* 0x000f280000100a00 */
[----:B------:R-:W4:Y:S01]  /*156b0*/  LDL.64 R60, [R1+0x3c0] ;  /* 0x0003c000013c7983 */ /* 0x000f220000100a00 */
[----:B------:R-:W0:Y:S01]  /*156c0*/  MUFU.EX2 R114, R114 ;  /* 0x0000007200727308 */ /* 0x000e220000000800 */
[----:B-1----:R-:W-:Y:S01]  /*156d0*/  FADD.FTZ R8, R169, R8 ;  /* 0x00000008a9087221 */ /* 0x002fe20000010000 */
[----:B------:R-:W-:Y:S01]  /*156e0*/  FADD.FTZ R7, R115, R6 ;  /* 0x0000000673077221 */ /* 0x000fe20000010000 */
[----:B------:R-:W4:Y:S04]  /*156f0*/  LDL.64 R58, [R1+0x3d0] ;  /* 0x0003d000013a7983 */ /* 0x000f280000100a00 */
[----:B------:R-:W4:Y:S01]  /*15700*/  LDL.64 R52, [R1+0x248] ;  /* 0x0002480001347983 */ /* 0x000f220000100a00 */
[----:B------:R-:W1:Y:S03]  /*15710*/  MUFU.EX2 R124, R124 ;  /* 0x0000007c007c7308 */ /* 0x000e660000000800 */
[----:B------:R-:W4:Y:S04]  /*15720*/  LDL.64 R34, [R1+0x2d8] ;  /* 0x0002d80001227983 */ /* 0x000f280000100a00 */
[----:B------:R-:W4:Y:S01]  /*15730*/  LDL.64 R48, [R1+0x268] ;  /* 0x0002680001307983 */ /* 0x000f220000100a00 */
[----:B------:R-:W1:Y:S01]  /*15740*/  MUFU.EX2 R170, R170 ;  /* 0x000000aa00aa7308 */ /* 0x000e620000000800 */
[----:B------:R-:W-:Y:S01]  /*15750*/  FADD.FTZ R6, R125, R8 ;  /* 0x000000087d067221 */ /* 0x000fe20000010000 */
[----:B------:R-:W-:Y:S01]  /*15760*/  FADD.FTZ R7, R168, R7 ;  /* 0x00000007a8077221 */ /* 0x000fe20000010000 */
[----:B------:R-:W4:Y:S04]  /*15770*/  LDL.64 R46, [R1+0x3e0] ;  /* 0x0003e000012e7983 */ /* 0x000f280000100a00 */
[----:B------:R-:W4:Y:S01]  /*15780*/  LDL.64 R36, [R1+0x278] ;  /* 0x0002780001247983 */ /* 0x000f220000100a00 */
[----:B------:R-:W1:Y:S08]  /*15790*/  MUFU.EX2 R177, R177 ;  /* 0x000000b100b17308 */ /* 0x000e700000000800 */
[----:B------:R-:W1:Y:S01]  /*157a0*/  MUFU.EX2 R123, R123 ;  /* 0x0000007b007b7308 */ /* 0x000e620000000800 */
[----:B0-----:R-:W-:Y:S01]  /*157b0*/  FADD.FTZ R29, R171, R6 ;  /* 0x00000006ab1d7221 */ /* 0x001fe20000010000 */
[----:B------:R-:W-:Y:S01]  /*157c0*/  FADD.FTZ R7, R114, R7 ;  /* 0x0000000772077221 */ /* 0x000fe20000010000 */
[----:B------:R-:W4:Y:S04]  /*157d0*/  LDL.64 R44, [R1+0x288] ;  /* 0x00028800012c7983 */ /* 0x000f280000100a00 */
[----:B------:R-:W4:Y:S01]  /*157e0*/  LDL.64 R42, [R1+0x298] ;  /* 0x00029800012a7983 */ /* 0x000f220000100a00 */
[----:B------:R-:W0:Y:S08]  /*157f0*/  MUFU.EX2 R122, R122 ;  /* 0x0000007a007a7308 */ /* 0x000e300000000800 */
[----:B------:R-:W0:Y:S01]  /*15800*/  MUFU.EX2 R176, R176 ;  /* 0x000000b000b07308 */ /* 0x000e220000000800 */
[----:B-1----:R-:W-:Y:S01]  /*15810*/  FADD.FTZ R28, R124, R29 ;  /* 0x0000001d7c1c7221 */ /* 0x002fe20000010000 */
[----:B------:R-:W-:Y:S01]  /*15820*/  FADD.FTZ R6, R170, R7 ;  /* 0x00000007aa067221 */ /* 0x000fe20000010000 */
[----:B------:R-:W4:Y:S04]  /*15830*/  LDL.64 R40, [R1+0x2a8] ;  /* 0x0002a80001287983 */ /* 0x000f280000100a00 */
[----:B------:R-:W4:Y:S01]  /*15840*/  LDL.64 R38, [R1+0x2b8] ;  /* 0x0002b80001267983 */ /* 0x000f220000100a00 */
[----:B------:R-:W1:Y:S01]  /*15850*/  MUFU.EX2 R120, R120 ;  /* 0x0000007800787308 */ /* 0x000e620000000800 */
[----:B------:R-:W-:-:S07]  /*15860*/  FFMA.FTZ R8, R51, R32, -R33 ;  /* 0x0000002033087223 */ /* 0x000fce0000010821 */
[----:B------:R-:W1:Y:S01]  /*15870*/  MUFU.EX2 R121, R121 ;  /* 0x0000007900797308 */ /* 0x000e620000000800 */
[----:B------:R-:W-:Y:S01]  /*15880*/  FADD.FTZ R29, R177, R28 ;  /* 0x0000001cb11d7221 */ /* 0x000fe20000010000 */
[----:B------:R-:W-:Y:S01]  /*15890*/  FADD.FTZ R7, R123, R6 ;  /* 0x000000067b077221 */ /* 0x000fe20000010000 */
[----:B------:R-:W4:Y:S05]  /*158a0*/  LDL.64 R50, [R1+0x258] ;  /* 0x0002580001327983 */ /* 0x000f2a0000100a00 */
[----:B------:R-:W-:Y:S08]  /*158b0*/  MUFU.EX2 R178, R178 ;  /* 0x000000b200b27308 */ /* 0x000ff00000000800 */
[----:B------:R-:W1:Y:S01]  /*158c0*/  MUFU.EX2 R179, R179 ;  /* 0x000000b300b37308 */ /* 0x000e620000000800 */
[----:B0-----:R-:W-:Y:S01]  /*158d0*/  FADD.FTZ R29, R122, R29 ;  /* 0x0000001d7a1d7221 */ /* 0x001fe20000010000 */
[----:B------:R-:W-:-:S06]  /*158e0*/  FADD.FTZ R6, R176, R7 ;  /* 0x00000007b0067221 */ /* 0x000fcc0000010000 */
[----:B------:R-:W-:Y:S01]  /*158f0*/  MUFU.EX2 R197, R197 ;  /* 0x000000c500c57308 */ /* 0x000fe20000000800 */
[----:B------:R-:W-:-:S07]  /*15900*/  FFMA.FTZ R7, R55, R32, -R33 ;  /* 0x0000002037077223 */ /* 0x000fce0000010821 */
[----:B------:R-:W0:Y:S01]  /*15910*/  MUFU.EX2 R173, R173 ;  /* 0x000000ad00ad7308 */ /* 0x000e220000000800 */
[----:B-1----:R-:W-:Y:S01]  /*15920*/  FADD.FTZ R28, R120, R29 ;  /* 0x0000001d781c7221 */ /* 0x002fe20000010000 */
[----:B------:R-:W-:Y:S01]  /*15930*/  FADD.FTZ R29, R121, R6 ;  /* 0x00000006791d7221 */ /* 0x000fe20000010000 */
[----:B------:R-:W4:Y:S04]  /*15940*/  LDL.64 R54, [R1+0x3f0] ;  /* 0x0003f00001367983 */ /* 0x000f280000100a00 */
[----:B------:R-:W4:Y:S01]  /*15950*/  LDL.64 R100, [R1+0x3b8] ;  /* 0x0003b80001647983 */ /* 0x000f220000100a00 */
[----:B------:R-:W-:Y:S08]  /*15960*/  MUFU.EX2 R172, R172 ;  /* 0x000000ac00ac7308 */ /* 0x000ff00000000800 */
        /* <DEDUP_REMOVED lines=8> */
[----:B------:R-:W0:Y:S08]  /*159f0*/  MUFU.EX2 R191, R191 ;  /* 0x000000bf00bf7308 */ /* 0x000e300000000800 */
[----:B------:R-:W0:Y:S01]  /*15a00*/  MUFU.EX2 R7, R7 ;  /* 0x0000000700077308 */ /* 0x000e220000000800 */
[----:B-1----:R-:W-:Y:S01]  /*15a10*/  FADD.FTZ R6, R8, R31 ;  /* 0x0000001f08067221 */ /* 0x002fe20000010000 */
[----:B------:R-:W-:Y:S01]  /*15a20*/  FADD.FTZ R29, R172, R29 ;  /* 0x0000001dac1d7221 */ /* 0x000fe20000010000 */
[----:B------:R-:W4:Y:S02]  /*15a30*/  LDL.64 R30, [R1+0x2f8] ;  /* 0x0002f800011e7983 */ /* 0x000f240000100a00 */
[----:B------:R-:W-:Y:S01]  /*15a40*/  FADD.FTZ R6, R175, R6 ;  /* 0x00000006af067221 */ /* 0x000fe20000010000 */
[----:B------:R-:W-:-:S04]  /*15a50*/  FADD.FTZ R28, R174, R29 ;  /* 0x0000001dae1c7221 */ /* 0x000fc80000010000 */
[----:B0-----:R-:W-:Y:S01]  /*15a60*/  FADD.FTZ R28, R191, R28 ;  /* 0x0000001cbf1c7221 */ /* 0x001fe20000010000 */
[----:B------:R-:W-:-:S05]  /*15a70*/  FADD.FTZ R29, R7, R6 ;  /* 0x00000006071d7221 */ /* 0x000fca0000010000 */
[----:B------:R0:W-:Y:S01]  /*15a80*/  STL.64 [R1+0x1f0], R28 ;  /* 0x0001f01c01007387 */ /* 0x0001e20000100a00 */
[----:B------:R-:W-:Y:S06]  /*15a90*/  BAR.SYNC.DEFER_BLOCKING 0xf, 0x100 ;  /* 0x03c4000000007b1d */ /* 0x000fec0000010000 */
[----:B0-----:R-:W4:Y:S01]  /*15aa0*/  LDL.64 R28, [R1+0x308] ;  /* 0x00030800011c7983 */ /* 0x001f220000100a00 */
[C---:B------:R-:W-:Y:S01]  /*15ab0*/  FMUL.FTZ R5, R128.reuse, R5 ;  /* 0x0000000580057220 */ /* 0x040fe20000410000 */
[C---:B------:R-:W-:Y:S02]  /*15ac0*/  FMUL.FTZ R4, R128.reuse, R4 ;  /* 0x0000000480047220 */ /* 0x040fe40000410000 */
[----:B------:R-:W4:Y:S04]  /*15ad0*/  LD.E.64 R90, desc[UR46][R2.64+0x8] ;  /* 0x0000082e025a7980 */ /* 0x000f28000c101b00 */
[----:B------:R-:W4:Y:S04]  /*15ae0*/  LD.E.64 R2, desc[UR46][R2.64] ;  /* 0x0000002e02027980 */ /* 0x000f28000c101b00 */
[----:B------:R0:W-:Y:S04]  /*15af0*/  STL.64 [R1+0x400], R26 ;  /* 0x0004001a01007387 */ /* 0x0001e80000100a00 */
        /* <DEDUP_REMOVED lines=9> */
[----:B------:R-:W-:Y:S04]  /*15b90*/  STL.64 [R1+0x290], R104 ;  /* 0x0002906801007387 */ /* 0x000fe80000100a00 */
[----:B------:R2:W-:Y:S04]  /*15ba0*/  STL.64 [R1+0x218], R102 ;  /* 0x0002186601007387 */ /* 0x0005e80000100a00 */
[----:B------:R2:W-:Y:S04]  /*15bb0*/  STL.64 [R1+0x228], R106 ;  /* 0x0002286a01007387 */ /* 0x0005e80000100a00 */
[----:B0-----:R-:W4:Y:S04]  /*15bc0*/  LDL.64 R26, [R1+0x2c8] ;  /* 0x0002c800011a7983 */ /* 0x001f280000100a00 */
[----:B-1----:R-:W4:Y:S04]  /*15bd0*/  LDL.64 R12, [R1+0x318] ;  /* 0x00031800010c7983 */ /* 0x002f280000100a00 */
[----:B------:R-:W4:Y:S04]  /*15be0*/  LDL.64 R24, [R1+0x328] ;  /* 0x0003280001187983 */ /* 0x000f280000100a00 */
[----:B------:R-:W4:Y:S04]  /*15bf0*/  LDL.64 R22, [R1+0x338] ;  /* 0x0003380001167983 */ /* 0x000f280000100a00 */
[----:B------:R-:W4:Y:S04]  /*15c00*/  LDL.64 R20, [R1+0x348] ;  /* 0x0003480001147983 */ /* 0x000f280000100a00 */
[----:B------:R-:W4:Y:S04]  /*15c10*/  LDL.64 R14, [R1+0x358] ;  /* 0x00035800010e7983 */ /* 0x000f280000100a00 */
[----:B------:R-:W4:Y:S04]  /*15c20*/  LDL.64 R10, [R1+0x368] ;  /* 0x00036800010a7983 */ /* 0x000f280000100a00 */
[----:B------:R-:W4:Y:S04]  /*15c30*/  LDL.64 R92, [R1+0x378] ;  /* 0x00037800015c7983 */ /* 0x000f280000100a00 */
[----:B--2---:R-:W2:Y:S04]  /*15c40*/  LDL.64 R94, [R1+0x388] ;  /* 0x00038800015e7983 */ /* 0x004ea80000100a00 */
[----:B------:R-:W2:Y:S04]  /*15c50*/  LDL.64 R96, [R1+0x3a8] ;  /* 0x0003a80001607983 */ /* 0x000ea80000100a00 */
[----:B------:R-:W2:Y:S04]  /*15c60*/  LDL.64 R102, [R1+0x3c8] ;  /* 0x0003c80001667983 */ /* 0x000ea80000100a00 */
[----:B------:R-:W2:Y:S04]  /*15c70*/  LDL.64 R106, [R1+0x3d8] ;  /* 0x0003d800016a7983 */ /* 0x000ea80000100a00 */
[----:B------:R-:W2:Y:S04]  /*15c80*/  LDL.64 R104, [R1+0x3e8] ;  /* 0x0003e80001687983 */ /* 0x000ea80000100a00 */
[----:B------:R0:W-:Y:S04]  /*15c90*/  STL.64 [R1+0x238], R4 ;  /* 0x0002380401007387 */ /* 0x0001e80000100a00 */
        /* <DEDUP_REMOVED lines=36> */
[C---:B---3--:R-:W-:Y:S01]  /*15ee0*/  FMUL.FTZ R73, R129.reuse, R73 ;  /* 0x0000004981497220 */ /* 0x048fe20000410000 */
[C---:B------:R-:W-:Y:S01]  /*15ef0*/  FMUL.FTZ R72, R129.reuse, R72 ;  /* 0x0000004881487220 */ /* 0x040fe20000410000 */
[C---:B------:R-:W-:Y:S01]  /*15f00*/  FMUL.FTZ R71, R129.reuse, R71 ;  /* 0x0000004781477220 */ /* 0x040fe20000410000 */
[C---:B------:R-:W-:Y:S01]  /*15f10*/  FMUL.FTZ R70, R129.reuse, R70 ;  /* 0x0000004681467220 */ /* 0x040fe20000410000 */
[C---:B------:R-:W-:Y:S01]  /*15f20*/  FMUL.FTZ R69, R129.reuse, R69 ;  /* 0x0000004581457220 */ /* 0x040fe20000410000 */
        /* <DEDUP_REMOVED lines=41> */
[----:B------:R-:W-:Y:S04]  /*161c0*/  STL.64 [R1+0x2a0], R116 ;  /* 0x0002a07401007387 */ /* 0x000fe80000100a00 */
[----:B------:R-:W-:Y:S04]  /*161d0*/  STL.64 [R1+0x2b0], R112 ;  /* 0x0002b07001007387 */ /* 0x000fe80000100a00 */
[----:B------:R-:W-:Y:S01]  /*161e0*/  STL.64 [R1+0x2c0], R108 ;  /* 0x0002c06c01007387 */ /* 0x000fe20000100a00 */
[C---:B------:R-:W-:Y:S01]  /*161f0*/  FMUL.FTZ R31, R128.reuse, R31 ;  /* 0x0000001f801f7220 */ /* 0x040fe20000410000 */
[----:B------:R-:W-:-:S02]  /*16200*/  FMUL.FTZ R30, R128, R30 ;  /* 0x0000001e801e7220 */ /* 0x000fc40000410000 */
[----:B------:R-:W-:Y:S04]  /*16210*/  STL.64 [R1+0x2d0], R76 ;  /* 0x0002d04c01007387 */ /* 0x000fe80000100a00 */
[----:B------:R-:W-:Y:S04]  /*16220*/  STL.64 [R1+0x2e0], R78 ;  /* 0x0002e04e01007387 */ /* 0x000fe80000100a00 */
[----:B------:R-:W-:Y:S04]  /*16230*/  STL.64 [R1+0x2f0], R80 ;  /* 0x0002f05001007387 */ /* 0x000fe80000100a00 */
[----:B------:R-:W-:Y:S04]  /*16240*/  STL.64 [R1+0x300], R82 ;  /* 0x0003005201007387 */ /* 0x000fe80000100a00 */
        /* <DEDUP_REMOVED lines=8> */
[----:B------:R-:W-:Y:S01]  /*162d0*/  STL.64 [R1+0x370], R70 ;  /* 0x0003704601007387 */ /* 0x000fe20000100a00 */
[----:B------:R-:W-:-:S03]  /*162e0*/  MOV R6, R90 ;  /* 0x0000005a00067202 */ /* 0x000fc60000000f00 */
        /* <DEDUP_REMOVED lines=55> */
[----:B------:R-:W-:Y:S04]  /*16660*/  STL.64 [R1+0x398], R98 ;  /* 0x0003986201007387 */ /* 0x000fe80000100a00 */
[----:B------:R4:W-:Y:S04]  /*16670*/  STL.64 [R1+0x3a8], R96 ;  /* 0x0003a86001007387 */ /* 0x0009e80000100a00 */
[----:B------:R4:W-:Y:S04]  /*16680*/  STL.64 [R1+0x3b8], R100 ;  /* 0x0003b86401007387 */ /* 0x0009e80000100a00 */
[----:B------:R4:W-:Y:S04]  /*16690*/  STL.64 [R1+0x3c8], R102 ;  /* 0x0003c86601007387 */ /* 0x0009e80000100a00 */
[----:B------:R-:W-:Y:S04]  /*166a0*/  STL.64 [R1+0x3d8], R106 ;  /* 0x0003d86a01007387 */ /* 0x000fe80000100a00 */
[----:B------:R4:W-:Y:S04]  /*166b0*/  STL.64 [R1+0x3e8], R104 ;  /* 0x0003e86801007387 */ /* 0x0009e80000100a00 */
[----:B------:R4:W-:Y:S04]  /*166c0*/  STL.64 [R1+0x3f8], R110 ;  /* 0x0003f86e01007387 */ /* 0x0009e80000100a00 */
        /* <DEDUP_REMOVED lines=12> */
[----:B0-----:R-:W4:Y:S04]  /*16790*/  LDL.64 R4, [R1+0x88] ;  /* 0x0000880001047983 */ /* 0x001f280000100a00 */
[----:B-1----:R-:W4:Y:S04]  /*167a0*/  LDL R10, [R1+0x240] ;  /* 0x00024000010a7983 */ /* 0x002f280000100800 */
        /* <DEDUP_REMOVED lines=115> */
[----:B------:R-:W-:Y:S01]  /*16ee0*/  IMAD R4, R142, 0x1000, R4 ;  /* 0x000010008e047824 */ /* 0x000fe200078e0204 */
[----:B------:R-:W-:-:S02]  /*16ef0*/  F2FP.BF16.F32.PACK_AB R164, R119, R164 ;  /* 0x000000a477a4723e */ /* 0x000fc400000010ff */
[----:B------:R-:W-:Y:S01]  /*16f00*/  STL [R1+0x240], R10 ;  /* 0x0002400a01007387 */ /* 0x000fe20000100800 */
[----:B------:R-:W-:Y:S02]  /*16f10*/  F2FP.BF16.F32.PACK_AB R165, R165, R127 ;  /* 0x0000007fa5a5723e */ /* 0x000fe400000010ff */
[----:B------:R-:W-:Y:S01]  /*16f20*/  F2FP.BF16.F32.PACK_AB R166, R166, R118 ;  /* 0x00000076a6a6723e */ /* 0x000fe200000010ff */
[----:B------:R-:W-:Y:S01]  /*16f30*/  STL [R1+0x244], R11 ;  /* 0x0002440b01007387 */ /* 0x000fe20000100800 */
[----:B------:R-:W-:Y:S02]  /*16f40*/  F2FP.BF16.F32.PACK_AB R167, R126, R167 ;  /* 0x000000a77ea7723e */ /* 0x000fe400000010ff */
[----:B------:R-:W-:Y:S01]  /*16f50*/  F2FP.BF16.F32.PACK_AB R168, R168, R115 ;  /* 0x00000073a8a8723e */ /* 0x000fe200000010ff */
[----:B------:R-:W-:Y:S01]  /*16f60*/  STL [R1+0x248], R12 ;  /* 0x0002480c01007387 */ /* 0x000fe20000100800 */
[----:B------:R-:W-:Y:S02]  /*16f70*/  F2FP.BF16.F32.PACK_AB R169, R125, R169 ;  /* 0x000000a97da9723e */ /* 0x000fe400000010ff */
[----:B------:R-:W-:Y:S01]  /*16f80*/  F2FP.BF16.F32.PACK_AB R170, R170, R114 ;  /* 0x00000072aaaa723e */ /* 0x000fe200000010ff */
[----:B------:R-:W-:Y:S01]  /*16f90*/  STL [R1+0x24c], R13 ;  /* 0x00024c0d01007387 */ /* 0x000fe20000100800 */
[----:B------:R-:W-:-:S02]  /*16fa0*/  F2FP.BF16.F32.PACK_AB R171, R124, R171 ;  /* 0x000000ab7cab723e */ /* 0x000fc400000010ff */
[----:B------:R-:W-:Y:S01]  /*16fb0*/  F2FP.BF16.F32.PACK_AB R176, R176, R123 ;  /* 0x0000007bb0b0723e */ /* 0x000fe200000010ff */
[----:B------:R-:W-:Y:S01]  /*16fc0*/  STL [R1+0x250], R14 ;  /* 0x0002500e01007387 */ /* 0x000fe20000100800 */
[----:B------:R-:W-:Y:S02]  /*16fd0*/  F2FP.BF16.F32.PACK_AB R177, R122, R177 ;  /* 0x000000b17ab1723e */ /* 0x000fe400000010ff */
[----:B------:R-:W-:Y:S01]  /*16fe0*/  F2FP.BF16.F32.PACK_AB R178, R178, R121 ;  /* 0x00000079b2b2723e */ /* 0x000fe200000010ff */
[----:B------:R-:W-:Y:S01]  /*16ff0*/  STL [R1+0x254], R15 ;  /* 0x0002540f01007387 */ /* 0x000fe20000100800 */
[----:B------:R-:W-:-:S03]  /*17000*/  F2FP.BF16.F32.PACK_AB R179, R179, R120 ;  /* 0x00000078b3b3723e */ /* 0x000fc600000010ff */
        /* <DEDUP_REMOVED lines=72> */
[----:B--2---:R-:W-:Y:S04]  /*17490*/  STL [R1+0x378], R92 ;  /* 0x0003785c01007387 */ /* 0x004fe80000100800 */
[----:B------:R-:W-:Y:S04]  /*174a0*/  STL [R1+0x37c], R93 ;  /* 0x00037c5d01007387 */ /* 0x000fe80000100800 */
[----:B---3--:R-:W-:Y:S04]  /*174b0*/  STL [R1+0x380], R94 ;  /* 0x0003805e01007387 */ /* 0x008fe80000100800 */
[----:B------:R2:W-:Y:S04]  /*174c0*/  STL [R1+0x384], R95 ;  /* 0x0003845f01007387 */ /* 0x0005e80000100800 */
[----:B----4-:R-:W-:Y:S04]  /*174d0*/  STL [R1+0x388], R96 ;  /* 0x0003886001007387 */ /* 0x010fe80000100800 */
        /* <DEDUP_REMOVED lines=33> */
[----:B0-----:R-:W4:Y:S04]  /*176f0*/  LDL.128 R24, [R1+0x210] ;  /* 0x0002100001187983 */ /* 0x001f280000100c00 */
[----:B-1----:R-:W4:Y:S04]  /*17700*/  LDL.128 R28, [R1+0x220] ;  /* 0x00022000011c7983 */ /* 0x002f280000100c00 */
        /* <DEDUP_REMOVED lines=30> */
[----:B------:R-:W-:Y:S01]  /*178f0*/  IMAD R3, R3, 0x2, R6 ;  /* 0x0000000203037824 */ /* 0x000fe200078e0206 */
[----:B------:R-:W-:-:S02]  /*17900*/  R2UR UR6, R4 ;  /* 0x00000000040672ca */ /* 0x000fc400000e0000 */
[----:B------:R0:W-:Y:S01]  /*17910*/  STSM.16.M88.4 [R6], R164 ;  /* 0x000000a406007844 */ /* 0x0001e20000000200 */
[----:B------:R-:W-:Y:S02]  /*17920*/  R2UR UR7, R5 ;  /* 0x00000000050772ca */ /* 0x000fe400000e0000 */
[----:B------:R-:W-:Y:S02]  /*17930*/  F2FP.BF16.F32.PACK_AB R172, R172, R197 ;  /* 0x000000c5acac723e */ /* 0x000fe400000010ff */
[----:B------:R-:W-:Y:S02]  /*17940*/  F2FP.BF16.F32.PACK_AB R173, R8, R173 ;  /* 0x000000ad08ad723e */ /* 0x000fe400000010ff */
[----:B------:R-:W-:Y:S02]  /*17950*/  F2FP.BF16.F32.PACK_AB R174, R191, R174 ;  /* 0x000000aebfae723e */ /* 0x000fe400000010ff */
[----:B------:R-:W-:Y:S01]  /*17960*/  F2FP.BF16.F32.PACK_AB R175, R7, R175 ;  /* 0x000000af07af723e */ /* 0x000fe200000010ff */
[----:B0-----:R-:W-:-:S02]  /*17970*/  IMAD R6, R2, 0x2, R6 ;  /* 0x0000000202067824 */ /* 0x001fc400078e0206 */
[----:B------:R-:W-:-:S03]  /*17980*/  IMAD R2, R2, 0x2, R3 ;  /* 0x0000000202027824 */ /* 0x000fc600078e0203 */
[----:B------:R-:W-:Y:S04]  /*17990*/  STSM.16.M88.4 [R6], R168 ;  /* 0x000000a806007844 */ /* 0x000fe80000000200 */
[----:B------:R0:W-:Y:S04]  /*179a0*/  STSM.16.M88.4 [R3], R176 ;  /* 0x000000b003007844 */ /* 0x0001e80000000200 */
[----:B------:R1:W-:Y:S01]  /*179b0*/  STSM.16.M88.4 [R2], R172 ;  /* 0x000000ac02007844 */ /* 0x0003e20000000200 */
[----:B0-----:R-:W-:Y:S02]  /*179c0*/  IMAD.MOV.U32 R3, RZ, RZ, R5 ;  /* 0x000000ffff037224 */ /* 0x001fe400078e0005 */
[----:B-1----:R-:W-:Y:S01]  /*179d0*/  VIADD R2, R4, 0x80 ;  /* 0x0000008004027836 */ /* 0x002fe20000000000 */
        /* <DEDUP_REMOVED lines=421> */
.L_x_6825:
[----:B------:R-:W-:Y:S05]  /*19430*/  BSYNC B0 ;  /* 0x0000000000007941 */ /* 0x000fea0003800000 */
.L_x_6824:
        /* <DEDUP_REMOVED lines=9> */
[----:B0-----:R-:W2:Y:S02]  /*194d0*/  LDL R2, [R1+0x50] ;  /* 0x0000500001027983 */ /* 0x001ea40000100800 */
[----:B--2---:R-:W-:-:S07]  /*194e0*/  IMAD.SHL.U32 R2, R2, 0x40, RZ ;  /* 0x0000004002027824 */ /* 0x004fce00078e00ff */
.L_x_6793:
[----:B------:R-:W0:Y:S01]  /*194f0*/  LDC R3, c[0x0][0x448] ;  /* 0x00011200ff037b82 */ /* 0x000e220000000800 */
[----:B------:R-:W-:Y:S01]  /*19500*/  VIADD R2, R2, 0x3f ;  /* 0x0000003f02027836 */ /* 0x000fe20000000000 */
[----:B------:R-:W-:-:S06]  /*19510*/  ULDC UR4, c[0x0][0xad4] ;  /* 0x0002b50000047ab9 */ /* 0x000fcc0000000800 */
[----:B------:R-:W1:Y:S01]  /*19520*/  LDC R7, c[0x0][0xadc] ;  /* 0x0002b700ff077b82 */ /* 0x000e620000000800 */
[----:B0-----:R-:W-:-:S13]  /*19530*/  ISETP.NE.AND P0, PT, R3, 0x1, PT ;  /* 0x000000010300780c */ /* 0x001fda0003f05270 */
[----:B------:R-:W0:Y:S08]  /*19540*/  @P0 LDC R3, c[0x0][0x44c] ;  /* 0x00011300ff030b82 */ /* 0x000e300000000800 */
[----:B------:R-:W2:Y:S01]  /*19550*/  @P0 LDC R4, c[0x0][0x450] ;  /* 0x00011400ff040b82 */ /* 0x000ea20000000800 */
[----:B0-----:R-:W-:-:S05]  /*19560*/  @P0 IMAD.HI.U32 R3, R2, R3, RZ ;  /* 0x0000000302030227 */ /* 0x001fca00078e00ff */
[----:B--2---:R-:W-:Y:S02]  /*19570*/  @P0 SHF.R.U32.HI R2, RZ, R4, R3 ;  /* 0x00000004ff020219 */ /* 0x004fe40000011603 */
[----:B-1----:R-:W-:-:S03]  /*19580*/  ISETP.GE.AND P0, PT, R7, 0x1, PT ;  /* 0x000000010700780c */ /* 0x002fc60003f06270 */
[----:B------:R-:W-:-:S04]  /*19590*/  IMAD.IADD R2, R211, 0x1, R2 ;  /* 0x00000001d3027824 */ /* 0x000fc800078e0202 */
[----:B------:R-:W-:-:S06]  /*195a0*/  VIADD R3, R2, -UR4 ;  /* 0x8000000402037c36 */ /* 0x000fcc0008000000 */
[----:B------:R-:W-:Y:S05]  /*195b0*/  @!P0 BRA `(.L_x_6827) ;  /* 0x0000000000448947 */ /* 0x000fea0003800000 */
        /* <DEDUP_REMOVED lines=10> */
.L_x_6829:
[----:B------:R-:W-:-:S13]  /*19660*/  ISETP.NE.AND P0, PT, R7, 0x1, PT ;  /* 0x000000010700780c */ /* 0x000fda0003f05270 */
[----:B------:R-:W0:Y:S02]  /*19670*/  @P0 LDC.64 R4, c[0x0][0xae0] ;  /* 0x0002b800ff040b82 */ /* 0x000e240000000a00 */
[----:B0-----:R-:W-:-:S05]  /*19680*/  @P0 IMAD.HI.U32 R4, R2, R4, RZ ;  /* 0x0000000402040227 */ /* 0x001fca00078e00ff */
[----:B------:R-:W-:-:S07]  /*19690*/  @P0 SHF.R.U32.HI R2, RZ, R5, R4 ;  /* 0x00000005ff020219 */ /* 0x000fce0000011604 */
.L_x_6830:
[----:B------:R-:W-:Y:S05]  /*196a0*/  BSYNC B0 ;  /* 0x0000000000007941 */ /* 0x000fea0003800000 */
.L_x_6828:
[----:B------:R-:W-:-:S05]  /*196b0*/  IMAD R2, R2, R7, RZ ;  /* 0x0000000702027224 */ /* 0x000fca00078e02ff */
[----:B------:R-:W-:-:S07]  /*196c0*/  VIMNMX R3, R3, R2, !PT ;  /* 0x0000000203037248 */ /* 0x000fce0007fe0100 */
.L_x_6827:
[----:B------:R-:W-:-:S05]  /*196d0*/  VIADD R3, R3, 0x3f ;  /* 0x0000003f03037836 */ /* 0x000fca0000000000 */
[----:B------:R-:W-:-:S04]  /*196e0*/  SHF.R.S32.HI R2, RZ, 0x1f, R3 ;  /* 0x0000001fff027819 */ /* 0x000fc80000011403 */
[----:B------:R-:W-:-:S04]  /*196f0*/  LEA.HI R2, R2, R3, RZ, 0x6 ;  /* 0x0000000302027211 */ /* 0x000fc800078f30ff */
[----:B------:R-:W-:-:S04]  /*19700*/  SHF.R.S32.HI R3, RZ, 0x6, R2 ;  /* 0x00000006ff037819 */ /* 0x000fc80000011402 */
[----:B------:R-:W-:-:S04]  /*19710*/  VIMNMX R20, R194, R3, !PT ;  /* 0x00000003c2147248 */ /* 0x000fc80007fe0100 */
[----:B------:R-:W-:-:S13]  /*19720*/  ISETP.GE.AND P0, PT, R0, R20, PT ;  /* 0x000000140000720c */ /* 0x000fda0003f06270 */
[----:B------:R-:W-:Y:S05]  /*19730*/  @!P0 BRA `(.L_x_6831) ;  /* 0x0000006c003c8947 */ /* 0x000fea0003800000 */
.L_x_6854:
        /* <DEDUP_REMOVED lines=20> */
.L_x_6833:
[----:B------:R-:W-:Y:S05]  /*19880*/  BSYNC B0 ;  /* 0x0000000000007941 */ /* 0x000fea0003800000 */
.L_x_6832:
        /* <DEDUP_REMOVED lines=9> */
.L_x_6835:
[----:B------:R-:W-:Y:S05]  /*19920*/  BSYNC B0 ;  /* 0x0000000000007941 */ /* 0x000fea0003800000 */
.L_x_6834:
[----:B------:R-:W-:Y:S04]  /*19930*/  BSSY B0, `(.L_x_6836) ;  /* 0x0000006000007945 */ /* 0x000fe80003800000 */
[----:B-1----:R-:W-:Y:S05]  /*19940*/  @P0 BRA `(.L_x_6837) ;  /* 0x0000000000100947 */ /* 0x002fea0003800000 */
[----:B-----5:R-:W-:Y:S01]  /*19950*/  IMAD R6, R6, 0x8, R3 ;  /* 0x0000000806067824 */ /* 0x020fe200078e0203 */
[----:B------:R-:W-:-:S04]  /*19960*/  SHF.L.U32 R7, R7, 0x1f, RZ ;  /* 0x0000001f07077819 */ /* 0x000fc800000006ff */
[----:B------:R-:W1:Y:S02]  /*19970*/  SYNCS.PHASECHK.TRANS64.TRYWAIT P0, [R6+URZ], R7 ;  /* 0x00000007060075a7 */ /* 0x000e64000800017f */
[----:B-1----:R-:W-:Y:S05]  /*19980*/  @!P0 BRA `(.L_x_6838) ;  /* 0x000001c400a08947 */ /* 0x002fea0003800000 */
.L_x_6837:
[----:B------:R-:W-:Y:S05]  /*19990*/  BSYNC B0 ;  /* 0x0000000000007941 */ /* 0x000fea0003800000 */
.L_x_6836:
[----:B-1---5:R-:W2:Y:S04]  /*199a0*/  LDL R7, [R1+0x1c0] ;  /* 0x0001c00001077983 */ /* 0x022ea80000100800 */
[----:B------:R-:W2:Y:S01]  /*199b0*/  LDL.64 R2, [R1+0x80] ;  /* 0x0000800001027983 */ /* 0x000ea20000100a00 */
[----:B------:R-:W-:Y:S05]  /*199c0*/  WARPSYNC.ALL ;  /* 0x0000000000007948 */ /* 0x000fea0003800000 */
[----:B------:R-:W3:Y:S04]  /*199d0*/  LDL.64 R12, [R1+0x78] ;  /* 0x00007800010c7983 */ /* 0x000ee80000100a00 */
[----:B0-----:R-:W4:Y:S04]  /*199e0*/  LDL.64 R4, [R1+0x78] ;  /* 0x0000780001047983 */ /* 0x001f280000100a00 */
[----:B------:R-:W4:Y:S04]  /*199f0*/  LDL.64 R8, [R1+0x78] ;  /* 0x0000780001087983 */ /* 0x000f280000100a00 */
[----:B------:R-:W4:Y:S01]  /*19a00*/  LDL.64 R10, [R1+0x78] ;  /* 0x00007800010a7983 */ /* 0x000f220000100a00 */
[----:B--2---:R-:W-:Y:S01]  /*19a10*/  IMAD R2, R7, 0x200, R2 ;  /* 0x0000020007027824 */ /* 0x004fe200078e0202 */
[----:B------:R-:W-:-:S02]  /*19a20*/  R2UR UR7, R3 ;  /* 0x00000000030772ca */ /* 0x000fc400000e0000 */
[----:B------:R-:W2:Y:S02]  /*19a30*/  LDL R15, [R1+0x28] ;  /* 0x00002800010f7983 */ /* 0x000ea40000100800 */
[C---:B------:R-:W-:Y:S01]  /*19a40*/  R2UR UR6, R2.reuse ;  /* 0x00000000020672ca */ /* 0x040fe200000e0000 */
[----:B------:R-:W-:Y:S01]  /*19a50*/  WARPGROUP.ARRIVE ;  /* 0x00000000000079c5 */ /* 0x000fe20000000000 */
[----:B------:R-:W-:Y:S02]  /*19a60*/  VIADD R6, R2, 0x2 ;  /* 0x0000000202067836 */ /* 0x000fe40000000000 */
[----:B------:R-:W-:Y:S01]  /*19a70*/  IMAD.MOV.U32 R7, RZ, RZ, R3 ;  /* 0x000000ffff077224 */ /* 0x000fe200078e0003 */
[----:B---3--:R-:W-:Y:S02]  /*19a80*/  R2UR UR4, R12 ;  /* 0x000000000c0472ca */ /* 0x008fe400000e0000 */
[----:B------:R-:W-:Y:S02]  /*19a90*/  R2UR UR5, R13 ;  /* 0x000000000d0572ca */ /* 0x000fe400000e0000 */
[----:B------:R0:W5:Y:S11]  /*19aa0*/  LDL.64 R12, [R1+0x1c0] ;  /* 0x0001c000010c7983 */ /* 0x0001760000100a00 */
[----:B------:R-:W-:Y:S01]  /*19ab0*/  HGMMA.64x64x16.F32.BF16 R24, gdesc[UR4], RZ, !UPT, gsb0 ;  /* 0x00e00000041879f0 */ /* 0x000fe2000c0018ff */
[----:B----4-:R-:W-:Y:S01]  /*19ac0*/  VIADD R4, R4, 0x2 ;  /* 0x0000000204047836 */ /* 0x010fe20000000000 */
[----:B------:R-:W-:-:S02]  /*19ad0*/  R2UR UR6, R6 ;  /* 0x00000000060672ca */ /* 0x000fc400000e0000 */
[----:B------:R-:W-:Y:S02]  /*19ae0*/  R2UR UR7, R7 ;  /* 0x00000000070772ca */ /* 0x000fe400000e0000 */
[----:B------:R-:W-:Y:S02]  /*19af0*/  R2UR UR4, R4 ;  /* 0x00000000040472ca */ /* 0x000fe400000e0000 */
        /* <DEDUP_REMOVED lines=35> */
.L_x_6840:
[----:B------:R-:W-:Y:S05]  /*19d30*/  BSYNC B0 ;  /* 0x0000000000007941 */ /* 0x000fea0003800000 */
.L_x_6839:
        /* <DEDUP_REMOVED lines=8> */
.L_x_6842:
[----:B------:R-:W-:Y:S05]  /*19dc0*/  BSYNC B0 ;  /* 0x0000000000007941 */ /* 0x000fea0003800000 */
.L_x_6841:
[----:B------:R-:W-:Y:S04]  /*19dd0*/  BSSY B0, `(.L_x_6843) ;  /* 0x0000004000007945 */ /* 0x000fe80003800000 */
[----:B-1----:R-:W-:Y:S05]  /*19de0*/  @P0 BRA `(.L_x_6844) ;  /* 0x0000000000080947 */ /* 0x002fea0003800000 */
[----:B------:R-:W1:Y:S02]  /*19df0*/  SYNCS.PHASECHK.TRANS64.TRYWAIT P0, [R12+URZ], R13 ;  /* 0x0000000d0c0075a7 */ /* 0x000e64000800017f */
[----:B-1----:R-:W-:Y:S05]  /*19e00*/  @!P0 BRA `(.L_x_6845) ;  /* 0x000001c000948947 */ /* 0x002fea0003800000 */
.L_x_6844:
[----:B------:R-:W-:Y:S05]  /*19e10*/  BSYNC B0 ;  /* 0x0000000000007941 */ /* 0x000fea0003800000 */
.L_x_6843:
        /* <DEDUP_REMOVED lines=9> */
[----:B------:R-:W4:Y:S05]  /*19eb0*/  LDL.64 R6, [R1+0x90] ;  /* 0x0000900001067983 */ /* 0x000f2a0000100a00 */
[----:B------:R-:W0:Y:S01]  /*19ec0*/  S2R R15, SR_TID.X ;  /* 0x00000000000f7919 */ /* 0x000e220000002100 */
[----:B------:R-:W4:Y:S01]  /*19ed0*/  LDL.64 R58, [R1+0x90] ;  /* 0x00009000013a7983 */ /* 0x000f220000100a00 */
[----:B------:R-:W-:-:S03]  /*19ee0*/  IMAD.MOV.U32 R57, RZ, RZ, 0x4 ;  /* 0x00000004ff397424 */ /* 0x000fc600078e00ff */
[----:B------:R-:W4:Y:S01]  /*19ef0*/  LDL.64 R60, [R1+0x90] ;  /* 0x00009000013c7983 */ /* 0x000f220000100a00 */
[----:B--2---:R-:W-:Y:S01]  /*19f00*/  ISETP.NE.U32.AND P0, PT, R4, RZ, PT ;  /* 0x000000ff0400720c */ /* 0x004fe20003f05070 */
[----:B---3--:R-:W-:Y:S01]  /*19f10*/  IMAD R2, R5, 0x1000, R2 ;  /* 0x0000100005027824 */ /* 0x008fe200078e0202 */
[----:B------:R-:W-:Y:S01]  /*19f20*/  R2UR UR7, R3 ;  /* 0x00000000030772ca */ /* 0x000fe200000e0000 */
[----:B------:R-:W2:Y:S01]  /*19f30*/  LDL.64 R4, [R1+0x90] ;  /* 0x0000900001047983 */ /* 0x000ea20000100a00 */
        /* <DEDUP_REMOVED lines=184> */
[----:B------:R-:W-:-:S09]  /*1aac0*/  WARPGROUP.ARRIVE ;  /* 0x00000000000079c5 */ /* 0x000fd20000000000 */
[----:B------:R-:W-:Y:S01]  /*1aad0*/  HGMMA.64x64x16.F32.BF16 R24, gdesc[UR8], R24, UP0, gsb0 ;  /* 0x00e00000081879f0 */ /* 0x000fe2000b801818 */
[----:B------:R-:W-:Y:S01]  /*1aae0*/  SEL R23, R57, 0x2, P0 ;  /* 0x0000000239177807 */ /* 0x000fe20000000000 */
[----:B------:R-:W-:-:S03]  /*1aaf0*/  IMAD.MOV.U32 R9, RZ, RZ, R3 ;  /* 0x000000ffff097224 */ /* 0x000fc600078e0003 */
[----:B--2---:R-:W-:Y:S01]  /*1ab00*/  IADD3 R10, R23, 0x800, R10 ;  /* 0x00000800170a7810 */ /* 0x004fe20007ffe00a */
        /* <DEDUP_REMOVED lines=13> */
[----:B------:R-:W2:Y:S01]  /*1abe0*/  LDL.64 R4, [R1+0x90] ;  /* 0x0000900001047983 */ /* 0x000ea20000100a00 */
[----:B------:R-:W-:Y:S02]  /*1abf0*/  R2UR UR4, R12 ;  /* 0x000000000c0472ca */ /* 0x000fe400000e0000 */
[----:B------:R-:W-:Y:S02]  /*1ac00*/  R2UR UR6, R8 ;  /* 0x00000000080672ca */ /* 0x000fe400000e0000 */
[----:B------:R-:W-:Y:S01]  /*1ac10*/  R2UR UR5, R13 ;  /* 0x000000000d0572ca */ /* 0x000fe200000e0000 */
[----:B------:R-:W-:Y:S01]  /*1ac20*/  IMAD.MOV.U32 R8, RZ, RZ, 0x28 ;  /* 0x00000028ff087424 */ /* 0x000fe200078e00ff */
[----:B------:R-:W3:Y:S01]  /*1ac30*/  LDL.64 R12, [R1+0x90] ;  /* 0x00009000010c7983 */ /* 0x000ee20000100a00 */
        /* <DEDUP_REMOVED lines=41> */
[----:B--2---:R-:W-:Y:S01]  /*1aed0*/  IADD3 R4, R57, 0xa00, R4 ;  /* 0x00000a0039047810 */ /* 0x004fe20007ffe004 */
[----:B------:R-:W-:Y:S01]  /*1aee0*/  IMAD.MOV.U32 R59, RZ, RZ, R3 ;  /* 0x000000ffff3b7224 */ /* 0x000fe200078e0003 */
[----:B------:R-:W2:Y:S06]  /*1aef0*/  LDL.64 R10, [R1+0x90] ;  /* 0x00009000010a7983 */ /* 0x000eac0000100a00 */
[----:B------:R-:W-:Y:S01]  /*1af00*/  HGMMA.64x64x16.F32.BF16 R24, gdesc[UR4], R24, gsb0 ;  /* 0x00e00000041879f0 */ /* 0x000fe20008001818 */
[----:B------:R-:W-:Y:S01]  /*1af10*/  R2UR UR6, R58 ;  /* 0x000000003a0672ca */ /* 0x000fe200000e0000 */
[----:B------:R-:W2:Y:S01]  /*1af20*/  LDL.64 R60, [R1+0x90] ;  /* 0x00009000013c7983 */ /* 0x000ea20000100a00 */
        /* <DEDUP_REMOVED lines=24> */
[----:B------:R-:W3:Y:S06]  /*1b0b0*/  LDL.64 R4, [R1+0x90] ;  /* 0x0000900001047983 */ /* 0x000eec0000100a00 */
        /* <DEDUP_REMOVED lines=10> */
[----:B------:R-:W-:Y:S01]  /*1b160*/  IMAD.MOV.U32 R59, RZ, RZ, R3 ;  /* 0x000000ffff3b7224 */ /* 0x000fe200078e0003 */
[----:B------:R-:W4:Y:S06]  /*1b170*/  LDL.64 R6, [R1+0x90] ;  /* 0x0000900001067983 */ /* 0x000f2c0000100a00 */
[----:B------:R-:W-:Y:S01]  /*1b180*/  HGMMA.64x64x16.F32.BF16 R24, gdesc[UR4], R24, gsb0 ;  /* 0x00e00000041879f0 */ /* 0x000fe20008001818 */
[----:B------:R-:W-:-:S02]  /*1b190*/  R2UR UR6, R58 ;  /* 0x000000003a0672ca */ /* 0x000fc400000e0000 */
[----:B------:R-:W-:Y:S02]  /*1b1a0*/  R2UR UR7, R59 ;  /* 0x000000003b0772ca */ /* 0x000fe400000e0000 */
[----:B------:R-:W-:Y:S01]  /*1b1b0*/  R2UR UR4, R8 ;  /* 0x00000000080472ca */ /* 0x000fe200000e0000 */
[----:B------:R-:W-:Y:S01]  /*1b1c0*/  IMAD.IADD R12, R57, 0x1, R12 ;  /* 0x00000001390c7824 */ /* 0x000fe200078e020c */
[----:B------:R-:W-:Y:S01]  /*1b1d0*/  R2UR UR5, R9 ;  /* 0x00000000090572ca */ /* 0x000fe200000e0000 */
[----:B------:R-:W-:Y:S01]  /*1b1e0*/  IMAD.MOV.U32 R13, RZ, RZ, R3 ;  /* 0x000000ffff0d7224 */ /* 0x000fe200078e0003 */
[----:B------:R-:W4:Y:S04]  /*1b1f0*/  LDL.64 R8, [R1+0x90] ;  /* 0x0000900001087983 */ /* 0x000f280000100a00 */
[----:B------:R-:W4:Y:S01]  /*1b200*/  LDL.64 R58, [R1+0x90] ;  /* 0x00009000013a7983 */ /* 0x000f220000100a00 */
[----:B------:R-:W-:-:S02]  /*1b210*/  WARPGROUP.DEPBAR.LE gsb0, 0x0 ;  /* 0x00008000000079c5 */ /* 0x000fc40000010000 */
[----:B------:R-:W-:-:S06]  /*1b220*/  WARPGROUP.ARRIVE ;  /* 0x00000000000079c5 */ /* 0x000fcc0000000000 */
[----:B------:R-:W-:Y:S01]  /*1b230*/  HGMMA.64x64x16.F32.BF16 R24, gdesc[UR4], R24, gsb0 ;  /* 0x00e00000041879f0 */ /* 0x000fe20008001818 */
[----:B--2---:R-:W-:Y:S02]  /*1b240*/  IADD3 R10, R57, 0xc00, R10 ;  /* 0x00000c00390a7810 */ /* 0x004fe40007ffe00a */
        /* <DEDUP_REMOVED lines=23> */
[----:B------:R-:W-:Y:S01]  /*1b3c0*/  VIADD R10, R2, 0xe00 ;  /* 0x00000e00020a7836 */ /* 0x000fe20000000000 */
[C---:B---3--:R-:W-:Y:S01]  /*1b3d0*/  IADD3 R4, R15.reuse, 0xe00, R4 ;  /* 0x00000e000f047810 */ /* 0x048fe20007ffe004 */
[----:B------:R-:W-:Y:S02]  /*1b3e0*/  IMAD.MOV.U32 R13, RZ, RZ, R3 ;  /* 0x000000ffff0d7224 */ /* 0x000fe400078e0003 */
[----:B------:R-:W-:Y:S01]  /*1b3f0*/  IMAD.IADD R12, R15, 0x1, R10 ;  /* 0x000000010f0c7824 */ /* 0x000fe200078e020a */
[----:B------:R-:W-:Y:S01]  /*1b400*/  R2UR UR4, R4 ;  /* 0x00000000040472ca */ /* 0x000fe200000e0000 */
[----:B------:R-:W2:Y:S01]  /*1b410*/  LDL R15, [R1] ;  /* 0x00000000010f7983 */ /* 0x000ea20000100800 */
[----:B------:R-:W-:Y:S02]  /*1b420*/  R2UR UR7, R13 ;  /* 0x000000000d0772ca */ /* 0x000fe400000e0000 */
[----:B------:R-:W-:Y:S01]  /*1b430*/  R2UR UR6, R12 ;  /* 0x000000000c0672ca */ /* 0x000fe200000e0000 */
[----:B------:R0:W5:Y:S01]  /*1b440*/  LDL R13, [R1+0xc] ;  /* 0x00000c00010d7983 */ /* 0x0001620000100800 */
[----:B------:R-:W-:-:S03]  /*1b450*/  R2UR UR5, R5 ;  /* 0x00000000050572ca */ /* 0x000fc600000e0000 */
[----:B------:R0:W5:Y:S01]  /*1b460*/  LDL R12, [R1+0x1c0] ;  /* 0x0001c000010c7983 */ /* 0x0001620000100800 */
[----:B------:R-:W-:Y:S02]  /*1b470*/  WARPGROUP.DEPBAR.LE gsb0, 0x0 ;  /* 0x00008000000079c5 */ /* 0x000fe40000010000 */
[----:B------:R-:W-:-:S07]  /*1b480*/  WARPGROUP.ARRIVE ;  /* 0x00000000000079c5 */ /* 0x000fce0000000000 */
        /* <DEDUP_REMOVED lines=12> */
[----:B------:R-:W-:Y:S01]  /*1b550*/  IADD3 R8, R57, 0xe00, R8 ;  /* 0x00000e0039087810 */ /* 0x000fe20007ffe008 */
        /* <DEDUP_REMOVED lines=15> */
[----:B------:R-:W-:Y:S01]  /*1b650*/  IMAD.IADD R58, R5, 0x1, R58 ;  /* 0x00000001053a7824 */ /* 0x000fe200078e023a */
        /* <DEDUP_REMOVED lines=45> */
.L_x_6847:
[----:B------:R-:W-:Y:S05]  /*1b930*/  BSYNC B0 ;  /* 0x0000000000007941 */ /* 0x000fea0003800000 */
.L_x_6846:
[----:B------:R-:W2:Y:S02]  /*1b940*/  LDL.64 R2, [R1+0x20] ;  /* 0x0000200001027983 */ /* 0x000ea40000100a00 */
[----:B--2---:R-:W-:-:S05]  /*1b950*/  MOV R3, R2 ;  /* 0x0000000200037202 */ /* 0x004fca0000000f00 */
[----:B-----5:R-:W-:-:S05]  /*1b960*/  IMAD R12, R12, 0x8, R3 ;  /* 0x000000080c0c7824 */ /* 0x020fca00078e0203 */
[----:B------:R-:W-:-:S04]  /*1b970*/  PRMT R12, R13, 0x654, R12 ;  /* 0x000006540d0c7816 */ /* 0x000fc8000000000c */
[----:B------:R0:W-:Y:S01]  /*1b980*/  SYNCS.ARRIVE.TRANS64.RED.A1T0 RZ, [R12+URZ], RZ ;  /* 0x000000ff0cff79a7 */ /* 0x0001e2000810043f */
[----:B------:R-:W2:Y:S04]  /*1b990*/  LDL.64 R2, [R1+0x1e0] ;  /* 0x0001e00001027983 */ /* 0x000ea80000100a00 */
[----:B------:R-:W3:Y:S04]  /*1b9a0*/  LDL R9, [R1+0x200] ;  /* 0x0002000001097983 */ /* 0x000ee80000100800 */
[----:B0-----:R-:W4:Y:S01]  /*1b9b0*/  LDL.64 R12, [R1+0x1f0] ;  /* 0x0001f000010c7983 */ /* 0x001f220000100a00 */
[----:B--2---:R-:W-:-:S02]  /*1b9c0*/  FMNMX.FTZ R4, R24, R2, !PT ;  /* 0x0000000218047209 */ /* 0x004fc40007810000 */
        /* <DEDUP_REMOVED lines=36> */
[----:B0-----:R-:W-:Y:S02]  /*1bc10*/  FMNMX.FTZ R10, R8, R5, !PT ;  /* 0x00000005080a7209 */ /* 0x001fe40007810000 */
[----:B------:R-:W4:Y:S04]  /*1bc20*/  LDL.64 R4, [R1+0xb8] ;  /* 0x0000b80001047983 */ /* 0x000f280000100a00 */
        /* <DEDUP_REMOVED lines=29> */
.L_x_6849:
[----:B------:R-:W-:Y:S05]  /*1be00*/  BSYNC B0 ;  /* 0x0000000000007941 */ /* 0x000fea0003800000 */
.L_x_6848:
        /* <DEDUP_REMOVED lines=9> */
.L_x_6851:
[----:B------:R-:W-:Y:S05]  /*1bea0*/  BSYNC B0 ;  /* 0x0000000000007941 */ /* 0x000fea0003800000 */
.L_x_6850:
        /* <DEDUP_REMOVED lines=14> */
[----:B0-----:R-:W4:Y:S04]  /*1bf90*/  LDL.64 R2, [R1+0x110] ;  /* 0x0001100001027983 */ /* 0x001f280000100a00 */
        /* <DEDUP_REMOVED lines=19> */
[----:B------:R-:W4:Y:S01]  /*1c0d0*/  LDL R143, [R1+0x1c0] ;  /* 0x0001c000018f7983 */ /* 0x000f220000100800 */
[----:B--2---:R-:W-:-:S04]  /*1c0e0*/  FMUL.FTZ R62, R62, R65 ;  /* 0x000000413e3e7220 */ /* 0x004fc80000410000 */
[-CC-:B------:R-:W-:Y:S01]  /*1c0f0*/  FFMA.FTZ R164, R24, R65.reuse, -R62.reuse ;  /* 0x0000004118a47223 */ /* 0x180fe2000001083e */
[-CC-:B------:R-:W-:Y:S02]  /*1c100*/  FFMA.FTZ R106, R25, R65.reuse, -R62.reuse ;  /* 0x00000041196a7223 */ /* 0x180fe4000001083e */
[----:B------:R-:W2:Y:S01]  /*1c110*/  LDL.64 R24, [R1+0x228] ;  /* 0x0002280001187983 */ /* 0x000ea20000100a00 */
[-C--:B------:R-:W-:Y:S01]  /*1c120*/  FFMA.FTZ R170, R36, R65.reuse, -R62 ;  /* 0x0000004124aa7223 */ /* 0x080fe2000001083e */
[----:B------:R-:W-:-:S04]  /*1c130*/  FMUL.FTZ R36, R63, R65 ;  /* 0x000000413f247220 */ /* 0x000fc80000410000 */
[-CC-:B------:R-:W-:Y:S01]  /*1c140*/  FFMA.FTZ R165, R26, R65.reuse, -R36.reuse ;  /* 0x000000411aa57223 */ /* 0x180fe20000010824 */
[-CC-:B------:R-:W-:Y:S01]  /*1c150*/  FFMA.FTZ R127, R27, R65.reuse, -R36.reuse ;  /* 0x000000411b7f7223 */ /* 0x180fe20000010824 */
[----:B------:R-:W-:Y:S01]  /*1c160*/  MUFU.EX2 R164, R164 ;  /* 0x000000a400a47308 */ /* 0x000fe20000000800 */
[-C--:B------:R-:W-:Y:S01]  /*1c170*/  FFMA.FTZ R167, R30, R65.reuse, -R36 ;  /* 0x000000411ea77223 */ /* 0x080fe20000010824 */
[----:B------:R-:W-:-:S06]  /*1c180*/  FFMA.FTZ R166, R28, R65, -R62 ;  /* 0x000000411ca67223 */ /* 0x000fcc000001083e */
[----:B------:R-:W3:Y:S01]  /*1c190*/  MUFU.EX2 R165, R165 ;  /* 0x000000a500a57308 */ /* 0x000ee20000000800 */
[-C--:B------:R-:W-:Y:S01]  /*1c1a0*/  FFMA.FTZ R128, R31, R65.reuse, -R36 ;  /* 0x000000411f807223 */ /* 0x080fe20000010824 */
[----:B------:R-:W-:-:S06]  /*1c1b0*/  FFMA.FTZ R108, R29, R65, -R62 ;  /* 0x000000411d6c7223 */ /* 0x000fcc000001083e */
[----:B------:R-:W0:Y:S01]  /*1c1c0*/  MUFU.EX2 R127, R127 ;  /* 0x0000007f007f7308 */ /* 0x000e220000000800 */
[-C--:B------:R-:W-:Y:S01]  /*1c1d0*/  FFMA.FTZ R169, R34, R65.reuse, -R36 ;  /* 0x0000004122a97223 */ /* 0x080fe20000010824 */
[----:B------:R-:W-:-:S06]  /*1c1e0*/  FFMA.FTZ R168, R32, R65, -R62 ;  /* 0x0000004120a87223 */ /* 0x000fcc000001083e */
        /* <DEDUP_REMOVED lines=8> */
[----:B------:R-:W-:-:S07]  /*1c270*/  FADD.FTZ R7, R164, R6 ;  /* 0x00000006a4077221 */ /* 0x000fce0000010000 */
[----:B------:R-:W3:Y:S01]  /*1c280*/  MUFU.EX2 R108, R108 ;  /* 0x0000006c006c7308 */ /* 0x000ee20000000800 */
[----:B0-----:R-:W-:Y:S01]  /*1c290*/  FADD.FTZ R26, R127, R26 ;  /* 0x0000001a7f1a7221 */ /* 0x001fe20000010000 */
[----:B------:R-:W-:-:S06]  /*1c2a0*/  FFMA.FTZ R130, R39, R65, -R36 ;  /* 0x0000004127827223 */ /* 0x000fcc0000010824 */
[----:B------:R-:W0:Y:S01]  /*1c2b0*/  MUFU.EX2 R169, R169 ;  /* 0x000000a900a97308 */ /* 0x000e220000000800 */
[----:B-1----:R-:W-:Y:S01]  /*1c2c0*/  FADD.FTZ R7, R106, R7 ;  /* 0x000000076a077221 */ /* 0x002fe20000010000 */
[----:B------:R-:W-:-:S06]  /*1c2d0*/  FFMA.FTZ R107, R37, R65, -R62 ;  /* 0x00000041256b7223 */ /* 0x000fcc000001083e */
[----:B------:R-:W1:Y:S01]  /*1c2e0*/  MUFU.EX2 R168, R168 ;  /* 0x000000a800a87308 */ /* 0x000e620000000800 */
[----:B------:R-:W-:Y:S01]  /*1c2f0*/  FADD.FTZ R27, R167, R26 ;  /* 0x0000001aa71b7221 */ /* 0x000fe20000010000 */
[----:B------:R-:W-:-:S06]  /*1c300*/  FFMA.FTZ R177, R42, R65, -R36 ;  /* 0x000000412ab17223 */ /* 0x000fcc0000010824 */
[----:B------:R-:W4:Y:S01]  /*1c310*/  MUFU.EX2 R129, R129 ;  /* 0x0000008100817308 */ /* 0x000f220000000800 */
[----:B------:R-:W-:Y:S01]  /*1c320*/  FADD.FTZ R7, R166, R7 ;  /* 0x00000007a6077221 */ /* 0x000fe20000010000 */
[----:B------:R-:W-:-:S06]  /*1c330*/  FFMA.FTZ R176, R40, R65, -R62 ;  /* 0x0000004128b07223 */ /* 0x000fcc000001083e */
[----:B------:R-:W4:Y:S01]  /*1c340*/  MUFU.EX2 R109, R109 ;  /* 0x0000006d006d7308 */ /* 0x000f220000000800 */
[----:B---3--:R-:W-:Y:S01]  /*1c350*/  FADD.FTZ R6, R128, R27 ;  /* 0x0000001b80067221 */ /* 0x008fe20000010000 */
[----:B------:R-:W-:-:S06]  /*1c360*/  FFMA.FTZ R131, R43, R65, -R36 ;  /* 0x000000412b837223 */ /* 0x000fcc0000010824 */
[----:B------:R-:W3:Y:S01]  /*1c370*/  MUFU.EX2 R171, R171 ;  /* 0x000000ab00ab7308 */ /* 0x000ee20000000800 */
[----:B------:R-:W-:Y:S01]  /*1c380*/  FADD.FTZ R7, R108, R7 ;  /* 0x000000076c077221 */ /* 0x000fe20000010000 */
[----:B------:R-:W-:-:S06]  /*1c390*/  FFMA.FTZ R125, R41, R65, -R62 ;  /* 0x00000041297d7223 */ /* 0x000fcc000001083e */
[----:B------:R-:W3:Y:S01]  /*1c3a0*/  MUFU.EX2 R170, R170 ;  /* 0x000000aa00aa7308 */ /* 0x000ee20000000800 */
[----:B0-----:R-:W-:Y:S01]  /*1c3b0*/  FADD.FTZ R28, R169, R6 ;  /* 0x00000006a91c7221 */ /* 0x001fe20000010000 */
[-C--:B------:R-:W-:Y:S01]  /*1c3c0*/  FFMA.FTZ R126, R46, R65.reuse, -R36 ;  /* 0x000000412e7e7223 */ /* 0x080fe20000010824 */
[-C--:B------:R-:W-:Y:S01]  /*1c3d0*/  FFMA.FTZ R178, R44, R65.reuse, -R62 ;  /* 0x000000412cb27223 */ /* 0x080fe2000001083e */
[-C--:B------:R-:W-:Y:S01]  /*1c3e0*/  FFMA.FTZ R179, R47, R65.reuse, -R36 ;  /* 0x000000412fb37223 */ /* 0x080fe20000010824 */
[-C--:B------:R-:W-:Y:S01]  /*1c3f0*/  FFMA.FTZ R124, R45, R65.reuse, -R62 ;  /* 0x000000412d7c7223 */ /* 0x080fe2000001083e */
[-C--:B------:R-:W-:Y:S01]  /*1c400*/  FFMA.FTZ R173, R50, R65.reuse, -R36 ;  /* 0x0000004132ad7223 */ /* 0x080fe20000010824 */
[-CC-:B------:R-:W-:Y:S01]  /*1c410*/  FFMA.FTZ R172, R48, R65.reuse, -R62.reuse ;  /* 0x0000004130ac7223 */ /* 0x180fe2000001083e */
[----:B------:R-:W0:Y:S01]  /*1c420*/  MUFU.EX2 R130, R130 ;  /* 0x0000008200827308 */ /* 0x000e220000000800 */
[----:B-1----:R-:W-:Y:S01]  /*1c430*/  FADD.FTZ R6, R168, R7 ;  /* 0x00000007a8067221 */ /* 0x002fe20000010000 */
[-CC-:B------:R-:W-:Y:S01]  /*1c440*/  FFMA.FTZ R191, R49, R65.reuse, -R62.reuse ;  /* 0x0000004131bf7223 */ /* 0x180fe2000001083e */
[-C--:B------:R-:W-:Y:S01]  /*1c450*/  FFMA.FTZ R174, R52, R65.reuse, -R62 ;  /* 0x0000004134ae7223 */ /* 0x080fe2000001083e */
[-C--:B------:R-:W-:Y:S01]  /*1c460*/  FFMA.FTZ R175, R54, R65.reuse, -R36 ;  /* 0x0000004136af7223 */ /* 0x080fe20000010824 */
[----:B------:R-:W-:Y:S01]  /*1c470*/  FFMA.FTZ R21, R53, R65, -R62 ;  /* 0x0000004135157223 */ /* 0x000fe2000001083e */
[C---:B----4-:R-:W-:Y:S01]  /*1c480*/  FMUL.FTZ R5, R110.reuse, R5 ;  /* 0x000000056e057220 */ /* 0x050fe20000410000 */
[C---:B------:R-:W-:Y:S01]  /*1c490*/  FMUL.FTZ R4, R110.reuse, R4 ;  /* 0x000000046e047220 */ /* 0x040fe20000410000 */
[----:B------:R-:W1:Y:S01]  /*1c4a0*/  MUFU.EX2 R107, R107 ;  /* 0x0000006b006b7308 */ /* 0x000e620000000800 */
[----:B------:R-:W-:Y:S01]  /*1c4b0*/  FADD.FTZ R28, R129, R28 ;  /* 0x0000001c811c7221 */ /* 0x000fe20000010000 */
[----:B------:R-:W-:Y:S01]  /*1c4c0*/  FADD.FTZ R7, R109, R6 ;  /* 0x000000066d077221 */ /* 0x000fe20000010000 */
[C---:B------:R-:W-:Y:S01]  /*1c4d0*/  FMUL.FTZ R93, R111.reuse, R87 ;  /* 0x000000576f5d7220 */ /* 0x040fe20000410000 */
[C---:B------:R-:W-:Y:S01]  /*1c4e0*/  FMUL.FTZ R92, R111.reuse, R86 ;  /* 0x000000566f5c7220 */ /* 0x040fe20000410000 */
[C---:B------:R-:W-:Y:S01]  /*1c4f0*/  FMUL.FTZ R101, R110.reuse, R101 ;  /* 0x000000656e657220 */ /* 0x040fe20000410000 */
[----:B------:R-:W-:Y:S01]  /*1c500*/  FMUL.FTZ R100, R110, R100 ;  /* 0x000000646e647220 */ /* 0x000fe20000410000 */
[C---:B------:R-:W-:Y:S01]  /*1c510*/  FMUL.FTZ R103, R111.reuse, R103 ;  /* 0x000000676f677220 */ /* 0x040fe20000410000 */
[----:B------:R-:W4:Y:S01]  /*1c520*/  MUFU.EX2 R177, R177 ;  /* 0x000000b100b17308 */ /* 0x000f220000000800 */
[C---:B------:R-:W-:Y:S01]  /*1c530*/  FMUL.FTZ R102, R111.reuse, R102 ;  /* 0x000000666f667220 */ /* 0x040fe20000410000 */
[C---:B------:R-:W-:Y:S01]  /*1c540*/  FMUL.FTZ R105, R111.reuse, R99 ;  /* 0x000000636f697220 */ /* 0x040fe20000410000 */
[C---:B------:R-:W-:Y:S01]  /*1c550*/  FMUL.FTZ R104, R111.reuse, R98 ;  /* 0x000000626f687220 */ /* 0x040fe20000410000 */
[C---:B------:R-:W-:Y:S01]  /*1c560*/  FMUL.FTZ R61, R111.reuse, R61 ;  /* 0x0000003d6f3d7220 */ /* 0x040fe20000410000 */
[C---:B------:R-:W-:Y:S01]  /*1c570*/  FMUL.FTZ R60, R111.reuse, R60 ;  /* 0x0000003c6f3c7220 */ /* 0x040fe20000410000 */
[C---:B------:R-:W-:Y:S01]  /*1c580*/  FMUL.FTZ R57, R111.reuse, R57 ;  /* 0x000000396f397220 */ /* 0x040fe20000410000 */
[----:B------:R-:W-:Y:S01]  /*1c590*/  FMUL.FTZ R56, R111, R56 ;  /* 0x000000386f387220 */ /* 0x000fe20000410000 */
[----:B------:R-:W4:Y:S01]  /*1c5a0*/  MUFU.EX2 R176, R176 ;  /* 0x000000b000b07308 */ /* 0x000f220000000800 */
[----:B---3--:R-:W-:Y:S01]  /*1c5b0*/  FADD.FTZ R31, R171, R28 ;  /* 0x0000001cab1f7221 */ /* 0x008fe20000010000 */
[----:B------:R-:W-:Y:S01]  /*1c5c0*/  FADD.FTZ R30, R170, R7 ;  /* 0x00000007aa1e7221 */ /* 0x000fe20000010000 */
[C---:B------:R-:W-:Y:S01]  /*1c5d0*/  FMUL.FTZ R59, R111.reuse, R59 ;  /* 0x0000003b6f3b7220 */ /* 0x040fe20000410000 */
[C---:B------:R-:W-:Y:S01]  /*1c5e0*/  FMUL.FTZ R58, R111.reuse, R58 ;  /* 0x0000003a6f3a7220 */ /* 0x040fe20000410000 */
[C---:B------:R-:W-:Y:S01]  /*1c5f0*/  FMUL.FTZ R13, R111.reuse, R13 ;  /* 0x0000000d6f0d7220 */ /* 0x040fe20000410000 */
[C---:B------:R-:W-:Y:S01]  /*1c600*/  FMUL.FTZ R12, R111.reuse, R12 ;  /* 0x0000000c6f0c7220 */ /* 0x040fe20000410000 */
[C---:B------:R-:W-:Y:S01]  /*1c610*/  FMUL.FTZ R15, R111.reuse, R15 ;  /* 0x0000000f6f0f7220 */ /* 0x040fe20000410000 */
[----:B------:R-:W3:Y:S01]  /*1c620*/  MUFU.EX2 R131, R131 ;  /* 0x0000008300837308 */ /* 0x000ee20000000800 */
[C---:B------:R-:W-:Y:S01]  /*1c630*/  FMUL.FTZ R14, R111.reuse, R14 ;  /* 0x0000000e6f0e7220 */ /* 0x040fe20000410000 */
[C---:B------:R-:W-:Y:S01]  /*1c640*/  FMUL.FTZ R115, R111.reuse, R11 ;  /* 0x0000000b6f737220 */ /* 0x040fe20000410000 */
[C---:B------:R-:W-:Y:S01]  /*1c650*/  FMUL.FTZ R114, R111.reuse, R10 ;  /* 0x0000000a6f727220 */ /* 0x040fe20000410000 */
[C---:B------:R-:W-:Y:S01]  /*1c660*/  FMUL.FTZ R9, R111.reuse, R9 ;  /* 0x000000096f097220 */ /* 0x040fe20000410000 */
[----:B------:R-:W-:Y:S01]  /*1c670*/  FMUL.FTZ R8, R111, R8 ;  /* 0x000000086f087220 */ /* 0x000fe20000410000 */
[----:B------:R-:W2:Y:S02]  /*1c680*/  LDL.64 R26, [R1+0x2b0] ;  /* 0x0002b000011a7983 */ /* 0x000ea40000100a00 */
[----:B------:R-:W3:Y:S01]  /*1c690*/  MUFU.EX2 R125, R125 ;  /* 0x0000007d007d7308 */ /* 0x000ee20000000800 */
[----:B0-----:R-:W-:Y:S01]  /*1c6a0*/  FADD.FTZ R32, R130, R31 ;  /* 0x0000001f82207221 */ /* 0x001fe20000010000 */
[----:B-1----:R-:W-:Y:S01]  /*1c6b0*/  FADD.FTZ R7, R107, R30 ;  /* 0x0000001e6b077221 */ /* 0x002fe20000010000 */
[----:B------:R-:W2:Y:S04]  /*1c6c0*/  LDL.64 R38, [R1+0x370] ;  /* 0x0003700001267983 */ /* 0x000ea80000100a00 */
[----:B------:R-:W2:Y:S01]  /*1c6d0*/  LDL.64 R40, [R1+0x380] ;  /* 0x0003800001287983 */ /* 0x000ea20000100a00 */
[----:B------:R-:W0:Y:S01]  /*1c6e0*/  MUFU.EX2 R126, R126 ;  /* 0x0000007e007e7308 */ /* 0x000e220000000800 */
[----:B------:R-:W-:-:S02]  /*1c6f0*/  FFMA.FTZ R6, R51, R65, -R36 ;  /* 0x0000004133067223 */ /* 0x000fc40000010824 */
[----:B------:R-:W2:Y:S04]  /*1c700*/  LDL.64 R42, [R1+0x390] ;  /* 0x00039000012a7983 */ /* 0x000ea80000100a00 */
[----:B------:R-:W2:Y:S01]  /*1c710*/  LDL.64 R46, [R1+0x3b0] ;  /* 0x0003b000012e7983 */ /* 0x000ea20000100a00 */
[----:B------:R-:W1:Y:S01]  /*1c720*/  MUFU.EX2 R178, R178 ;  /* 0x000000b200b27308 */ /* 0x000e620000000800 */
[----:B----4-:R-:W-:Y:S01]  /*1c730*/  FADD.FTZ R34, R177, R32 ;  /* 0x00000020b1227221 */ /* 0x010fe20000010000 */
[----:B------:R-:W-:Y:S01]  /*1c740*/  FADD.FTZ R32, R176, R7 ;  /* 0x00000007b0207221 */ /* 0x000fe20000010000 */
[----:B------:R-:W4:Y:S05]  /*1c750*/  LDL.64 R44, [R1+0x3a0] ;  /* 0x0003a000012c7983 */ /* 0x000f2a0000100a00 */
[----:B------:R-:W1:Y:S08]  /*1c760*/  MUFU.EX2 R179, R179 ;  /* 0x000000b300b37308 */ /* 0x000e700000000800 */
[----:B------:R-:W1:Y:S01]  /*1c770*/  MUFU.EX2 R124, R124 ;  /* 0x0000007c007c7308 */ /* 0x000e620000000800 */
[----:B---3--:R-:W-:Y:S01]  /*1c780*/  FADD.FTZ R35, R131, R34 ;  /* 0x0000002283237221 */ /* 0x008fe20000010000 */
[----:B------:R-:W-:-:S06]  /*1c790*/  FADD.FTZ R33, R125, R32 ;  /* 0x000000207d217221 */ /* 0x000fcc0000010000 */
[----:B------:R-:W3:Y:S01]  /*1c7a0*/  MUFU.EX2 R173, R173 ;  /* 0x000000ad00ad7308 */ /* 0x000ee20000000800 */
[----:B------:R-:W-:-:S07]  /*1c7b0*/  FFMA.FTZ R7, R55, R65, -R36 ;  /* 0x0000004137077223 */ /* 0x000fce0000010824 */
[----:B------:R-:W3:Y:S01]  /*1c7c0*/  MUFU.EX2 R172, R172 ;  /* 0x000000ac00ac7308 */ /* 0x000ee20000000800 */
[----:B0-----:R-:W-:Y:S01]  /*1c7d0*/  FADD.FTZ R32, R126, R35 ;  /* 0x000000237e207221 */ /* 0x001fe20000010000 */
[----:B-1----:R-:W-:Y:S01]  /*1c7e0*/  FADD.FTZ R33, R178, R33 ;  /* 0x00000021b2217221 */ /* 0x002fe20000010000 */
[----:B------:R-:W4:Y:S04]  /*1c7f0*/  LDL.64 R28, [R1+0x2c0] ;  /* 0x0002c000011c7983 */ /* 0x000f280000100a00 */
[----:B------:R-:W4:Y:S01]  /*1c800*/  LDL.64 R30, [R1+0x2d0] ;  /* 0x0002d000011e7983 */ /* 0x000f220000100a00 */
[----:B------:R-:W-:Y:S03]  /*1c810*/  MUFU.EX2 R191, R191 ;  /* 0x000000bf00bf7308 */ /* 0x000fe60000000800 */
[----:B------:R-:W4:Y:S04]  /*1c820*/  LDL.64 R48, [R1+0x3c0] ;  /* 0x0003c00001307983 */ /* 0x000f280000100a00 */
[----:B------:R-:W4:Y:S01]  /*1c830*/  LDL.64 R50, [R1+0x3d0] ;  /* 0x0003d00001327983 */ /* 0x000f220000100a00 */
[----:B------:R-:W0:Y:S01]  /*1c840*/  MUFU.EX2 R6, R6 ;  /* 0x0000000600067308 */ /* 0x000e220000000800 */
[----:B------:R-:W-:Y:S01]  /*1c850*/  FADD.FTZ R32, R179, R32 ;  /* 0x00000020b3207221 */ /* 0x000fe20000010000 */
[----:B------:R-:W-:Y:S01]  /*1c860*/  FADD.FTZ R33, R124, R33 ;  /* 0x000000217c217221 */ /* 0x000fe20000010000 */
[----:B------:R-:W4:Y:S04]  /*1c870*/  LDL.64 R36, [R1+0x360] ;  /* 0x0003600001247983 */ /* 0x000f280000100a00 */
[----:B------:R-:W4:Y:S01]  /*1c880*/  LDL.64 R52, [R1+0x3e0] ;  /* 0x0003e00001347983 */ /* 0x000f220000100a00 */
[----:B------:R-:W-:Y:S08]  /*1c890*/  MUFU.EX2 R174, R174 ;  /* 0x000000ae00ae7308 */ /* 0x000ff00000000800 */
[----:B------:R-:W1:Y:S01]  /*1c8a0*/  MUFU.EX2 R175, R175 ;  /* 0x000000af00af7308 */ /* 0x000e620000000800 */
[----:B---3--:R-:W-:Y:S01]  /*1c8b0*/  FADD.FTZ R35, R173, R32 ;  /* 0x00000020ad237221 */ /* 0x008fe20000010000 */
[----:B------:R-:W-:Y:S01]  /*1c8c0*/  FADD.FTZ R32, R172, R33 ;  /* 0x00000021ac207221 */ /* 0x000fe20000010000 */
[----:B------:R-:W3:Y:S04]  /*1c8d0*/  LDL.64 R54, [R1+0x3f0] ;  /* 0x0003f00001367983 */ /* 0x000ee80000100a00 */
[----:B------:R-:W3:Y:S01]  /*1c8e0*/  LDL.64 R62, [R1+0x248] ;  /* 0x00024800013e7983 */ /* 0x000ee20000100a00 */
[----:B------:R-:W1:Y:S03]  /*1c8f0*/  MUFU.EX2 R21, R21 ;  /* 0x0000001500157308 */ /* 0x000e660000000800 */
[----:B------:R-:W3:Y:S04]  /*1c900*/  LDL.64 R64, [R1+0x258] ;  /* 0x0002580001407983 */ /* 0x000ee80000100a00 */
[----:B------:R-:W3:Y:S01]  /*1c910*/  LDL.64 R86, [R1+0x2b8] ;  /* 0x0002b80001567983 */ /* 0x000ee20000100a00 */
[----:B------:R-:W1:Y:S01]  /*1c920*/  MUFU.EX2 R7, R7 ;  /* 0x0000000700077308 */ /* 0x000e620000000800 */
[----:B0-----:R-:W-:Y:S01]  /*1c930*/  FADD.FTZ R34, R6, R35 ;  /* 0x0000002306227221 */ /* 0x001fe20000010000 */
[----:B------:R-:W-:Y:S01]  /*1c940*/  FADD.FTZ R33, R191, R32 ;  /* 0x00000020bf217221 */ /* 0x000fe20000010000 */
[----:B------:R-:W3:Y:S02]  /*1c950*/  LDL.64 R98, [R1+0x2f8] ;  /* 0x0002f80001627983 */ /* 0x000ee40000100a00 */
[----:B-1----:R-:W-:Y:S01]  /*1c960*/  FADD.FTZ R34, R175, R34 ;  /* 0x00000022af227221 */ /* 0x002fe20000010000 */
[----:B------:R-:W-:Y:S01]  /*1c970*/  FADD.FTZ R32, R174, R33 ;  /* 0x00000021ae207221 */ /* 0x000fe20000010000 */
[----:B------:R-:W3:Y:S03]  /*1c980*/  LDL.64 R10, [R1+0x378] ;  /* 0x00037800010a7983 */ /* 0x000ee60000100a00 */
[----:B------:R-:W-:Y:S01]  /*1c990*/  FADD.FTZ R32, R21, R32 ;  /* 0x0000002015207221 */ /* 0x000fe20000010000 */
[----:B------:R-:W-:-:S02]  /*1c9a0*/  FADD.FTZ R33, R7, R34 ;  /* 0x0000002207217221 */ /* 0x000fc40000010000 */
[----:B------:R-:W3:Y:S04]  /*1c9b0*/  LDL.64 R34, [R1+0x350] ;  /* 0x0003500001227983 */ /* 0x000ee80000100a00 */
[----:B------:R0:W-:Y:S01]  /*1c9c0*/  STL.64 [R1+0x1f0], R32 ;  /* 0x0001f02001007387 */ /* 0x0001e20000100a00 */
[----:B------:R-:W-:Y:S06]  /*1c9d0*/  BAR.SYNC.DEFER_BLOCKING 0xf, 0x100 ;  /* 0x03c4000000007b1d */ /* 0x000fec0000010000 */
[----:B0-----:R-:W3:Y:S01]  /*1c9e0*/  LDL.64 R32, [R1+0x340] ;  /* 0x0003400001207983 */ /* 0x001ee20000100a00 */
[C---:B--2---:R-:W-:Y:S01]  /*1c9f0*/  FMUL.FTZ R119, R110.reuse, R25 ;  /* 0x000000196e777220 */ /* 0x044fe20000410000 */
[----:B------:R-:W-:-:S02]  /*1ca00*/  FMUL.FTZ R118, R110, R24 ;  /* 0x000000186e767220 */ /* 0x000fc40000410000 */
[----:B------:R-:W2:Y:S04]  /*1ca10*/  LDL.64 R24, [R1+0x3b8] ;  /* 0x0003b80001187983 */ /* 0x000ea80000100a00 */
[----:B------:R-:W2:Y:S04]  /*1ca20*/  LD.E.64 R90, desc[UR46][R2.64+0x8] ;  /* 0x0000082e025a7980 */ /* 0x000ea8000c101b00 */
[----:B------:R-:W2:Y:S04]  /*1ca30*/  LD.E.64 R2, desc[UR46][R2.64] ;  /* 0x0000002e02027980 */ /* 0x000ea8000c101b00 */
[----:B------:R0:W-:Y:S04]  /*1ca40*/  STL.64 [R1+0x218], R4 ;  /* 0x0002180401007387 */ /* 0x0001e80000100a00 */
[----:B------:R1:W-:Y:S04]  /*1ca50*/  STL.64 [R1+0x400], R92 ;  /* 0x0004005c01007387 */ /* 0x0003e80000100a00 */
[----:B------:R1:W-:Y:S04]  /*1ca60*/  STL.64 [R1+0x408], R100 ;  /* 0x0004086401007387 */ /* 0x0003e80000100a00 */
[----:B------:R1:W-:Y:S01]  /*1ca70*/  STL.64 [R1+0x210], R102 ;  /* 0x0002106601007387 */ /* 0x0003e20000100a00 */
[C---:B0-----:R-:W-:Y:S01]  /*1ca80*/  FMUL.FTZ R5, R110.reuse, R23 ;  /* 0x000000176e057220 */ /* 0x041fe20000410000 */
[----:B------:R-:W-:-:S02]  /*1ca90*/  FMUL.FTZ R4, R110, R22 ;  /* 0x000000166e047220 */ /* 0x000fc40000410000 */
[----:B------:R0:W-:Y:S04]  /*1caa0*/  STL.64 [R1+0x220], R104 ;  /* 0x0002206801007387 */ /* 0x0001e80000100a00 */
[----:B------:R0:W-:Y:S04]  /*1cab0*/  STL.64 [R1+0x230], R60 ;  /* 0x0002303c01007387 */ /* 0x0001e80000100a00 */
[----:B------:R-:W-:Y:S04]  /*1cac0*/  STL.64 [R1+0x240], R56 ;  /* 0x0002403801007387 */ /* 0x000fe80000100a00 */
[----:B------:R0:W-:Y:S04]  /*1cad0*/  STL.64 [R1+0x250], R58 ;  /* 0x0002503a01007387 */ /* 0x0001e80000100a00 */
[----:B------:R0:W-:Y:S04]  /*1cae0*/  STL.64 [R1+0x260], R12 ;  /* 0x0002600c01007387 */ /* 0x0001e80000100a00 */
[----:B------:R0:W-:Y:S04]  /*1caf0*/  STL.64 [R1+0x270], R14 ;  /* 0x0002700e01007387 */ /* 0x0001e80000100a00 */
[----:B------:R0:W-:Y:S04]  /*1cb00*/  STL.64 [R1+0x280], R114 ;  /* 0x0002807201007387 */ /* 0x0001e80000100a00 */
[----:B------:R0:W-:Y:S04]  /*1cb10*/  STL.64 [R1+0x228], R118 ;  /* 0x0002287601007387 */ /* 0x0001e80000100a00 */
[----:B-1----:R-:W2:Y:S04]  /*1cb20*/  LDL.64 R92, [R1+0x2c8] ;  /* 0x0002c800015c7983 */ /* 0x002ea80000100a00 */
[----:B------:R-:W2:Y:S04]  /*1cb30*/  LDL.64 R100, [R1+0x308] ;  /* 0x0003080001647983 */ /* 0x000ea80000100a00 */
[----:B------:R-:W2:Y:S04]  /*1cb40*/  LDL.64 R102, [R1+0x318] ;  /* 0x0003180001667983 */ /* 0x000ea80000100a00 */
[----:B0-----:R-:W2:Y:S04]  /*1cb50*/  LDL.64 R104, [R1+0x328] ;  /* 0x0003280001687983 */ /* 0x001ea80000100a00 */
        /* <DEDUP_REMOVED lines=8> */
[----:B------:R0:W-:Y:S04]  /*1cbe0*/  STL.64 [R1+0x290], R8 ;  /* 0x0002900801007387 */ /* 0x0001e80000100a00 */
[----:B------:R1:W-:Y:S04]  /*1cbf0*/  STL.64 [R1+0x238], R4 ;  /* 0x0002380401007387 */ /* 0x0003e80000100a00 */
[----:B------:R-:W2:Y:S04]  /*1cc00*/  LDL R132, [R1+0x214] ;  /* 0x0002140001847983 */ /* 0x000ea80000100800 */
[----:B0-----:R-:W2:Y:S04]  /*1cc10*/  LDL R9, [R1+0x210] ;  /* 0x0002100001097983 */ /* 0x001ea80000100800 */
        /* <DEDUP_REMOVED lines=69> */
[----:B------:R-:W-:Y:S01]  /*1d070*/  STL.64 [R1+0x2b0], R26 ;  /* 0x0002b01a01007387 */ /* 0x000fe20000100a00 */
[C---:B---3--:R-:W-:Y:S01]  /*1d080*/  FMUL.FTZ R55, R111.reuse, R55 ;  /* 0x000000376f377220 */ /* 0x048fe20000410000 */
        /* <DEDUP_REMOVED lines=12> */
[----:B------:R-:W-:Y:S01]  /*1d150*/  STL.64 [R1+0x2d0], R30 ;  /* 0x0002d01e01007387 */ /* 0x000fe20000100a00 */
[C---:B------:R-:W-:Y:S01]  /*1d160*/  FMUL.FTZ R35, R111.reuse, R35 ;  /* 0x000000236f237220 */ /* 0x040fe20000410000 */
[----:B------:R-:W-:-:S02]  /*1d170*/  FMUL.FTZ R34, R111, R34 ;  /* 0x000000226f227220 */ /* 0x000fc40000410000 */
[----:B------:R-:W-:Y:S04]  /*1d180*/  STL.64 [R1+0x2e0], R78 ;  /* 0x0002e04e01007387 */ /* 0x000fe80000100a00 */
[----:B------:R-:W-:Y:S04]  /*1d190*/  STL.64 [R1+0x2f0], R80 ;  /* 0x0002f05001007387 */ /* 0x000fe80000100a00 */
[----:B------:R-:W-:Y:S01]  /*1d1a0*/  STL.64 [R1+0x300], R76 ;  /* 0x0003004c01007387 */ /* 0x000fe20000100a00 */
[C---:B------:R-:W-:Y:S01]  /*1d1b0*/  FMUL.FTZ R33, R111.reuse, R33 ;  /* 0x000000216f217220 */ /* 0x040fe20000410000 */
[----:B------:R-:W-:-:S02]  /*1d1c0*/  FMUL.FTZ R32, R111, R32 ;  /* 0x000000206f207220 */ /* 0x000fc40000410000 */
[----:B------:R-:W-:Y:S04]  /*1d1d0*/  STL.64 [R1+0x310], R74 ;  /* 0x0003104a01007387 */ /* 0x000fe80000100a00 */
[----:B------:R-:W-:Y:S01]  /*1d1e0*/  STL.64 [R1+0x320], R82 ;  /* 0x0003205201007387 */ /* 0x000fe20000100a00 */
[C---:B--2---:R-:W-:Y:S01]  /*1d1f0*/  FMUL.FTZ R25, R110.reuse, R25 ;  /* 0x000000196e197220 */ /* 0x044fe20000410000 */
[----:B------:R-:W-:Y:S02]  /*1d200*/  FMUL.FTZ R24, R110, R24 ;  /* 0x000000186e187220 */ /* 0x000fe40000410000 */
        /* <DEDUP_REMOVED lines=78> */
[----:B-1----:R-:W4:Y:S04]  /*1d6f0*/  LDL.64 R4, [R1+0x88] ;  /* 0x0000880001047983 */ /* 0x002f280000100a00 */
        /* <DEDUP_REMOVED lines=106> */
[----:B---3--:R-:W3:Y:S04]  /*1dda0*/  LDL R133, [R1+0x3e8] ;  /* 0x0003e80001857983 */ /* 0x008ee80000100800 */
        /* <DEDUP_REMOVED lines=128> */
[----:B---3--:R-:W-:Y:S04]  /*1e5b0*/  STL [R1+0x3e8], R133 ;  /* 0x0003e88501007387 */ /* 0x008fe80000100800 */
[----:B----4-:R-:W-:Y:S04]  /*1e5c0*/  STL [R1+0x3ec], R134 ;  /* 0x0003ec8601007387 */ /* 0x010fe80000100800 */
[----:B------:R2:W-:Y:S04]  /*1e5d0*/  STL [R1+0x3f0], R135 ;  /* 0x0003f08701007387 */ /* 0x0005e80000100800 */
[----:B------:R-:W-:Y:S04]  /*1e5e0*/  STL [R1+0x3f4], R136 ;  /* 0x0003f48801007387 */ /* 0x000fe80000100800 */
[----:B------:R-:W-:Y:S04]  /*1e5f0*/  STL [R1+0x3f8], R137 ;  /* 0x0003f88901007387 */ /* 0x000fe80000100800 */
[----:B------:R-:W-:Y:S04]  /*1e600*/  STL [R1+0x3fc], R138 ;  /* 0x0003fc8a01007387 */ /* 0x000fe80000100800 */
[----:B------:R3:W-:Y:S04]  /*1e610*/  STL [R1+0x400], R139 ;  /* 0x0004008b01007387 */ /* 0x0007e80000100800 */
[----:B------:R-:W-:Y:S04]  /*1e620*/  STL [R1+0x404], R140 ;  /* 0x0004048c01007387 */ /* 0x000fe80000100800 */
        /* <DEDUP_REMOVED lines=470> */
.L_x_6853:
[----:B------:R-:W-:Y:S05]  /*20390*/  BSYNC B0 ;  /* 0x0000000000007941 */ /* 0x000fea0003800000 */
.L_x_6852:
        /* <DEDUP_REMOVED lines=9> */
.L_x_6831:
[----:B------:R-:W-:-:S13]  /*20430*/  ISETP.GE.AND P0, PT, R0, R194, PT ;  /* 0x000000c20000720c */ /* 0x000fda0003f06270 */
[----:B------:R-:W-:Y:S05]  /*20440*/  @!P0 BRA `(.L_x_6855) ;  /* 0x0000007800d88947 */ /* 0x000fea0003800000 */
.L_x_6888:
[----:B------:R-:W2:Y:S04]  /*20450*/  LDL R20, [R1+0x1c0] ;  /* 0x0001c00001147983 */ /* 0x000ea80000100800 */
[----:B01----:R-:W3:Y:S04]  /*20460*/  LDL R2, [R1+0x1c8] ;  /* 0x0001c80001027983 */ /* 0x003ee80000100800 */
        /* <DEDUP_REMOVED lines=18> */
.L_x_6857:
[----:B------:R-:W-:Y:S05]  /*20590*/  BSYNC B0 ;  /* 0x0000000000007941 */ /* 0x000fea0003800000 */
.L_x_6856:
        /* <DEDUP_REMOVED lines=9> */
.L_x_6859:
[----:B------:R-:W-:Y:S05]  /*20630*/  BSYNC B0 ;  /* 0x0000000000007941 */ /* 0x000fea0003800000 */
.L_x_6858:
[----:B------:R-:W-:Y:S04]  /*20640*/  BSSY B0, `(.L_x_6860) ;  /* 0x0000006000007945 */ /* 0x000fe80003800000 */
[----:B-1----:R-:W-:Y:S05]  /*20650*/  @P0 BRA `(.L_x_6861) ;  /* 0x0000000000100947 */ /* 0x002fea0003800000 */
[----:B-----5:R-:W-:Y:S01]  /*20660*/  IMAD R6, R6, 0x8, R3 ;  /* 0x0000000806067824 */ /* 0x020fe200078e0203 */
[----:B------:R-:W-:-:S04]  /*20670*/  SHF.L.U32 R7, R7, 0x1f, RZ ;  /* 0x0000001f07077819 */ /* 0x000fc800000006ff */
[----:B------:R-:W1:Y:S02]  /*20680*/  SYNCS.PHASECHK.TRANS64.TRYWAIT P0, [R6+URZ], R7 ;  /* 0x00000007060075a7 */ /* 0x000e64000800017f */
[----:B-1----:R-:W-:Y:S05]  /*20690*/  @!P0 BRA `(.L_x_6862) ;  /* 0x0000015800848947 */ /* 0x002fea0003800000 */
.L_x_6861:
[----:B------:R-:W-:Y:S05]  /*206a0*/  BSYNC B0 ;  /* 0x0000000000007941 */ /* 0x000fea0003800000 */
.L_x_6860:
        /* <DEDUP_REMOVED lines=57> */
.L_x_6864:
[----:B------:R-:W-:Y:S05]  /*20a40*/  BSYNC B0 ;  /* 0x0000000000007941 */ /* 0x000fea0003800000 */
.L_x_6863:
        /* <DEDUP_REMOVED lines=8> */
.L_x_6866:
[----:B------:R-:W-:Y:S05]  /*20ad0*/  BSYNC B0 ;  /* 0x0000000000007941 */ /* 0x000fea0003800000 */
.L_x_6865:
[----:B------:R-:W-:Y:S04]  /*20ae0*/  BSSY B0, `(.L_x_6867) ;  /* 0x0000004000007945 */ /* 0x000fe80003800000 */
[----:B-1----:R-:W-:Y:S05]  /*20af0*/  @P0 BRA `(.L_x_6868) ;  /* 0x0000000000080947 */ /* 0x002fea0003800000 */
[----:B------:R-:W1:Y:S02]  /*20b00*/  SYNCS.PHASECHK.TRANS64.TRYWAIT P0, [R12+URZ], R13 ;  /* 0x0000000d0c0075a7 */ /* 0x000e64000800017f */
[----:B-1----:R-:W-:Y:S05]  /*20b10*/  @!P0 BRA `(.L_x_6869) ;  /* 0x0000015400788947 */ /* 0x002fea0003800000 */
.L_x_6868:
[----:B------:R-:W-:Y:S05]  /*20b20*/  BSYNC B0 ;  /* 0x0000000000007941 */ /* 0x000fea0003800000 */
.L_x_6867:
[----:B------:R-:W2:Y:S04]  /*20b30*/  LDL R4, [R1+0x68] ;  /* 0x0000680001047983 */ /* 0x000ea80000100800 */
[----:B------:R-:W3:Y:S04]  /*20b40*/  LDL R5, [R1+0x1c0] ;  /* 0x0001c00001057983 */ /* 0x000ee80000100800 */
[----:B------:R-:W3:Y:S04]  /*20b50*/  LDL.64 R2, [R1+0x98] ;  /* 0x0000980001027983 */ /* 0x000ee80000100a00 */
[----:B------:R-:W4:Y:S04]  /*20b60*/  LDL.64 R8, [R1+0x90] ;  /* 0x0000900001087983 */ /* 0x000f280000100a00 */
[----:B------:R-:W4:Y:S04]  /*20b70*/  LDL.64 R10, [R1+0x90] ;  /* 0x00009000010a7983 */ /* 0x000f280000100a00 */
[----:B01----:R-:W4:Y:S04]  /*20b80*/  LDL.64 R12, [R1+0x90] ;  /* 0x00009000010c7983 */ /* 0x003f280000100a00 */
        /* <DEDUP_REMOVED lines=198> */
[----:B------:R-:W-:-:S05]  /*217f0*/  IMAD.MOV.U32 R23, RZ, RZ, 0x4 ;  /* 0x00000004ff177424 */ /* 0x000fca00078e00ff */
        /* <DEDUP_REMOVED lines=48> */
[C---:B------:R-:W-:Y:S01]  /*21b00*/  IMAD.IADD R12, R21.reuse, 0x1, R10 ;  /* 0x00000001150c7824 */ /* 0x040fe200078e020a */
[----:B------:R-:W-:Y:S01]  /*21b10*/  IADD3 R58, R21, 0xa00, R58 ;  /* 0x00000a00153a7810 */ /* 0x000fe20007ffe03a */
[----:B------:R-:W-:Y:S01]  /*21b20*/  IMAD.MOV.U32 R13, RZ, RZ, R3 ;  /* 0x000000ffff0d7224 */ /* 0x000fe200078e0003 */
[----:B------:R-:W4:Y:S01]  /*21b30*/  LDL.64 R8, [R1+0x90] ;  /* 0x0000900001087983 */ /* 0x000f220000100a00 */
[----:B------:R-:W-:Y:S02]  /*21b40*/  WARPGROUP.DEPBAR.LE gsb0, 0x0 ;  /* 0x00008000000079c5 */ /* 0x000fe40000010000 */
[----:B------:R-:W-:-:S06]  /*21b50*/  WARPGROUP.ARRIVE ;  /* 0x00000000000079c5 */ /* 0x000fcc0000000000 */
[----:B------:R-:W-:Y:S01]  /*21b60*/  HGMMA.64x64x16.F32.BF16 R24, gdesc[UR4], R24, gsb0 ;  /* 0x00e00000041879f0 */ /* 0x000fe20008001818 */
[----:B------:R-:W-:Y:S02]  /*21b70*/  R2UR UR6, R12 ;  /* 0x000000000c0672ca */ /* 0x000fe400000e0000 */
        /* <DEDUP_REMOVED lines=32> */
[----:B------:R-:W2:Y:S01]  /*21d80*/  LDL.64 R4, [R1+0x90] ;  /* 0x0000900001047983 */ /* 0x000ea20000100a00 */
[----:B------:R-:W-:-:S02]  /*21d90*/  WARPGROUP.DEPBAR.LE gsb0, 0x0 ;  /* 0x00008000000079c5 */ /* 0x000fc40000010000 */
[----:B------:R-:W-:-:S08]  /*21da0*/  WARPGROUP.ARRIVE ;  /* 0x00000000000079c5 */ /* 0x000fd00000000000 */
        /* <DEDUP_REMOVED lines=11> */
[----:B----4-:R-:W-:Y:S01]  /*21e60*/  IADD3 R8, R21, 0xc00, R8 ;  /* 0x00000c0015087810 */ /* 0x010fe20007ffe008 */
[----:B------:R-:W-:Y:S01]  /*21e70*/  IMAD.MOV.U32 R57, RZ, RZ, R3 ;  /* 0x000000ffff397224 */ /* 0x000fe200078e0003 */
[----:B------:R-:W3:Y:S06]  /*21e80*/  LDL.64 R6, [R1+0x90] ;  /* 0x0000900001067983 */ /* 0x000eec0000100a00 */
        /* <DEDUP_REMOVED lines=123> */
.L_x_6871:
[----:B------:R-:W-:Y:S05]  /*22640*/  BSYNC B0 ;  /* 0x0000000000007941 */ /* 0x000fea0003800000 */
.L_x_6870:
        /* <DEDUP_REMOVED lines=62> */
.L_x_6875:
[----:B------:R-:W-:-:S13]  /*22a30*/  ISETP.NE.AND P0, PT, R9, 0x1, PT ;  /* 0x000000010900780c */ /* 0x000fda0003f05270 */
[----:B------:R-:W-:-:S05]  /*22a40*/  @P0 IMAD.HI.U32 R8, R7, R10, RZ ;  /* 0x0000000a07080227 */ /* 0x000fca00078e00ff */
[----:B------:R-:W-:-:S07]  /*22a50*/  @P0 SHF.R.U32.HI R7, RZ, R11, R8 ;  /* 0x0000000bff070219 */ /* 0x000fce0000011608 */
.L_x_6876:
[----:B------:R-:W-:Y:S05]  /*22a60*/  BSYNC B1 ;  /* 0x0000000000017941 */ /* 0x000fea0003800000 */
.L_x_6874:
[----:B------:R-:W-:-:S04]  /*22a70*/  IMAD R7, R7, R9, -R22 ;  /* 0x0000000907077224 */ /* 0x000fc800078e0a16 */
[----:B------:R-:W-:-:S05]  /*22a80*/  IMAD R8, R2, -0x2, R7 ;  /* 0xfffffffe02087824 */ /* 0x000fca00078e0207 */
[----:B------:R-:W-:Y:S02]  /*22a90*/  VIMNMX R3, R3, R8, !PT ;  /* 0x0000000803037248 */ /* 0x000fe40007fe0100 */
[----:B------:R-:W-:-:S07]  /*22aa0*/  VIADDMNMX R6, R8, R9, R6, PT ;  /* 0x0000000908067246 */ /* 0x000fce0003800106 */
.L_x_6873:
[----:B------:R-:W-:Y:S05]  /*22ab0*/  BSYNC B0 ;  /* 0x0000000000007941 */ /* 0x000fea0003800000 */
.L_x_6872:
        /* <DEDUP_REMOVED lines=90> */
.L_x_6880:
[----:B------:R-:W-:-:S13]  /*23060*/  ISETP.NE.AND P6, PT, R9, 0x1, PT ;  /* 0x000000010900780c */ /* 0x000fda0003fc5270 */
[----:B------:R-:W-:-:S05]  /*23070*/  @P6 IMAD.HI.U32 R10, R4, R10, RZ ;  /* 0x0000000a040a6227 */ /* 0x000fca00078e00ff */
[----:B------:R-:W-:-:S07]  /*23080*/  @P6 SHF.R.U32.HI R4, RZ, R11, R10 ;  /* 0x0000000bff046219 */ /* 0x000fce000001160a */
.L_x_6881:
[----:B------:R-:W-:Y:S05]  /*23090*/  BSYNC B1 ;  /* 0x0000000000017941 */ /* 0x000fea0003800000 */
.L_x_6879:
[----:B------:R-:W-:-:S04]  /*230a0*/  IMAD R3, R4, R9, -R22 ;  /* 0x0000000904037224 */ /* 0x000fc800078e0a16 */
[----:B------:R-:W-:-:S05]  /*230b0*/  IMAD R2, R2, -0x2, R3 ;  /* 0xfffffffe02027824 */ /* 0x000fca00078e0203 */
[----:B------:R-:W-:Y:S02]  /*230c0*/  VIADDMNMX R6, R2, R9, R6, PT ;  /* 0x0000000902067246 */ /* 0x000fe40003800106 */
[----:B------:R-:W-:-:S07]  /*230d0*/  VIMNMX R7, R7, R2, !PT ;  /* 0x0000000207077248 */ /* 0x000fce0007fe0100 */
.L_x_6878:
[----:B------:R-:W-:Y:S05]  /*230e0*/  BSYNC B0 ;  /* 0x0000000000007941 */ /* 0x000fea0003800000 */
.L_x_6877:
[C---:B------:R-:W-:Y:S01]  /*230f0*/  ISETP.GT.AND P0, PT, R7.reuse, 0x1, !P0 ;  /* 0x000000010700780c */ /* 0x040fe20004704270 */
[----:B------:R-:W2:Y:S01]  /*23100*/  LDL R12, [R1+0x200] ;  /* 0x00020000010c7983 */ /* 0x000ea20000100800 */
        /* <DEDUP_REMOVED lines=25> */
[----:B------:R-:W3:Y:S01]  /*232a0*/  LDL.64 R14, [R1+0x1e0] ;  /* 0x0001e000010e7983 */ /* 0x000ee20000100a00 */
        /* <DEDUP_REMOVED lines=32> */
[----:B---3--:R-:W-:-:S04]  /*234b0*/  FMNMX.FTZ R2, R75, R14, !PT ;  /* 0x0000000e4b027209 */ /* 0x008fc80007810000 */
        /* <DEDUP_REMOVED lines=30> */
[----:B------:R-:W3:Y:S03]  /*236a0*/  LDL.64 R4, [R1+0x1f0] ;  /* 0x0001f00001047983 */ /* 0x000ee60000100a00 */
        /* <DEDUP_REMOVED lines=9> */
[----:B------:R-:W2:Y:S04]  /*23740*/  LDL R11, [R1+0x1e0] ;  /* 0x0001e000010b7983 */ /* 0x000ea80000100800 */
[----:B----4-:R-:W0:Y:S02]  /*23750*/  SHFL.BFLY PT, R9, R22, 0x2, 0x1f ;  /* 0x0c401f0016097f89 */ /* 0x010e2400000e0000 */
[----:B0-----:R-:W-:-:S05]  /*23760*/  FMNMX.FTZ R9, R9, R22, !PT ;  /* 0x0000001609097209 */ /* 0x001fca0007810000 */
[----:B------:R-:W0:Y:S02]  /*23770*/  SHFL.BFLY PT, R6, R9, 0x1, 0x1f ;  /* 0x0c201f0009067f89 */ /* 0x000e2400000e0000 */
[----:B0-----:R-:W-:Y:S02]  /*23780*/  FMNMX.FTZ R6, R9, R6, !PT ;  /* 0x0000000609067209 */ /* 0x001fe40007810000 */
[----:B--2---:R-:W-:-:S04]  /*23790*/  FSETP.NEU.FTZ.AND P0, PT, R11, -INF , PT ;  /* 0xff8000000b00780b */ /* 0x004fc80003f1d000 */
[----:B------:R-:W-:Y:S02]  /*237a0*/  FSEL R7, R11, RZ, P0 ;  /* 0x000000ff0b077208 */ /* 0x000fe40000000000 */
[----:B------:R-:W-:-:S04]  /*237b0*/  FSETP.NEU.FTZ.AND P0, PT, R6, -INF , PT ;  /* 0xff8000000600780b */ /* 0x000fc80003f1d000 */
[----:B------:R-:W-:Y:S01]  /*237c0*/  FSEL R8, R6, RZ, P0 ;  /* 0x000000ff06087208 */ /* 0x000fe20000000000 */
[----:B------:R-:W-:-:S04]  /*237d0*/  FADD.FTZ R7, R14, -R7 ;  /* 0x800000070e077221 */ /* 0x000fc80000010000 */
[----:B------:R-:W-:Y:S01]  /*237e0*/  FADD.FTZ R15, R15, -R8 ;  /* 0x800000080f0f7221 */ /* 0x000fe20000010000 */
[----:B------:R-:W-:-:S03]  /*237f0*/  FMUL.FTZ R7, R7, R12 ;  /* 0x0000000c07077220 */ /* 0x000fc60000410000 */
[----:B------:R-:W-:Y:S01]  /*23800*/  FMUL.FTZ R15, R12, R15 ;  /* 0x0000000f0c0f7220 */ /* 0x000fe20000410000 */
[----:B------:R-:W3:Y:S08]  /*23810*/  MUFU.EX2 R129, R7 ;  /* 0x0000000700817308 */ /* 0x000ef00000000800 */
[----:B------:R-:W0:Y:S01]  /*23820*/  MUFU.EX2 R128, R15 ;  /* 0x0000000f00807308 */ /* 0x000e220000000800 */
[----:B------:R1:W-:Y:S01]  /*23830*/  STL [R1+0x1e4], R6 ;  /* 0x0001e40601007387 */ /* 0x0003e20000100800 */
[----:B---3--:R-:W-:Y:S01]  /*23840*/  FMUL.FTZ R4, R129, R4 ;  /* 0x0000000481047220 */ /* 0x008fe20000410000 */
        /* <DEDUP_REMOVED lines=15> */
.L_x_6883:
[----:B------:R-:W-:Y:S05]  /*23940*/  BSYNC B0 ;  /* 0x0000000000007941 */ /* 0x000fea0003800000 */
.L_x_6882:
        /* <DEDUP_REMOVED lines=9> */
.L_x_6885:
[----:B------:R-:W-:Y:S05]  /*239e0*/  BSYNC B0 ;  /* 0x0000000000007941 */ /* 0x000fea0003800000 */
.L_x_6884:
        /* <DEDUP_REMOVED lines=34> */
[----:B------:R-:W-:Y:S02]  /*23c10*/  FSETP.NEU.FTZ.AND P0, PT, R9, -INF , PT ;  /* 0xff8000000900780b */ /* 0x000fe40003f1d000 */
[-CC-:B------:R-:W-:Y:S01]  /*23c20*/  FFMA.FTZ R174, R29, R30.reuse, -R8.reuse ;  /* 0x0000001e1dae7223 */ /* 0x180fe20000010808 */
[-C--:B------:R-:W-:Y:S01]  /*23c30*/  FMUL.FTZ R29, R9, R30.reuse ;  /* 0x0000001e091d7220 */ /* 0x080fe20000410000 */
[----:B------:R-:W-:-:S04]  /*23c40*/  FFMA.FTZ R191, R33, R30, -R8 ;  /* 0x0000001e21bf7223 */ /* 0x000fc80000010808 */
        /* <DEDUP_REMOVED lines=22> */
[-C--:B------:R-:W-:Y:S01]  /*23db0*/  FFMA.FTZ R9, R53, R30.reuse, -R8 ;  /* 0x0000001e35097223 */ /* 0x080fe20000010808 */
        /* <DEDUP_REMOVED lines=9> */
[----:B------:R-:W-:Y:S01]  /*23e50*/  FFMA.FTZ R175, R54, R30, -R33 ;  /* 0x0000001e36af7223 */ /* 0x000fe20000010821 */
[C---:B---3--:R-:W-:Y:S01]  /*23e60*/  FMUL.FTZ R27, R129.reuse, R27 ;  /* 0x0000001b811b7220 */ /* 0x048fe20000410000 */
[C---:B------:R-:W-:Y:S01]  /*23e70*/  FMUL.FTZ R26, R129.reuse, R26 ;  /* 0x0000001a811a7220 */ /* 0x040fe20000410000 */
[C---:B----4-:R-:W-:Y:S01]  /*23e80*/  FMUL.FTZ R25, R128.reuse, R25 ;  /* 0x0000001980197220 */ /* 0x050fe20000410000 */
[----:B------:R-:W-:Y:S01]  /*23e90*/  FMUL.FTZ R24, R128, R24 ;  /* 0x0000001880187220 */ /* 0x000fe20000410000 */
[C---:B--2---:R-:W-:Y:S01]  /*23ea0*/  FMUL.FTZ R23, R129.reuse, R23 ;  /* 0x0000001781177220 */ /* 0x044fe20000410000 */
[C---:B------:R-:W-:Y:S01]  /*23eb0*/  FMUL.FTZ R22, R129.reuse, R22 ;  /* 0x0000001681167220 */ /* 0x040fe20000410000 */
        /* <DEDUP_REMOVED lines=20> */
[----:B------:R-:W-:Y:S01]  /*24000*/  FMUL.FTZ R104, R129, R104 ;  /* 0x0000006881687220 */ /* 0x000fe20000410000 */
[C---:B------:R-:W-:Y:S01]  /*24010*/  FMUL.FTZ R103, R128.reuse, R103 ;  /* 0x0000006780677220 */ /* 0x040fe20000410000 */
[C---:B------:R-:W-:Y:S01]  /*24020*/  FMUL.FTZ R102, R128.reuse, R102 ;  /* 0x0000006680667220 */ /* 0x040fe20000410000 */
[C---:B------:R-:W-:Y:S01]  /*24030*/  FMUL.FTZ R107, R128.reuse, R101 ;  /* 0x00000065806b7220 */ /* 0x040fe20000410000 */
[----:B------:R-:W4:Y:S01]  /*24040*/  MUFU.EX2 R166, R166 ;  /* 0x000000a600a67308 */ /* 0x000f220000000800 */
[----:B-1----:R-:W-:Y:S01]  /*24050*/  FADD.FTZ R8, R165, R8 ;  /* 0x00000008a5087221 */ /* 0x002fe20000010000 */
[----:B------:R-:W-:Y:S01]  /*24060*/  FADD.FTZ R7, R119, R6 ;  /* 0x0000000677077221 */ /* 0x000fe20000010000 */
[----:B------:R-:W-:Y:S01]  /*24070*/  FMUL.FTZ R106, R128, R100 ;  /* 0x00000064806a7220 */ /* 0x000fe20000410000 */
[----:B------:R-:W4:Y:S04]  /*24080*/  LDL.64 R66, [R1+0x340] ;  /* 0x0003400001427983 */ /* 0x000f280000100a00 */
        /* <DEDUP_REMOVED lines=24> */
[----:B------:R-:W1:Y:S08]  /*24210*/  MUFU.EX2 R124, R124 ;  /* 0x0000007c007c7308 */ /* 0x000e700000000800 */
        /* <DEDUP_REMOVED lines=11> */
[----:B------:R-:W0:Y:S03]  /*242d0*/  MUFU.EX2 R122, R122 ;  /* 0x0000007a007a7308 */ /* 0x000e260000000800 */
[----:B------:R-:W4:Y:S04]  /*242e0*/  LDL.64 R40, [R1+0x2a8] ;  /* 0x0002a80001287983 */ /* 0x000f280000100a00 */
[----:B------:R-:W4:Y:S01]  /*242f0*/  LDL.64 R38, [R1+0x2b8] ;  /* 0x0002b80001267983 */ /* 0x000f220000100a00 */
[----:B------:R-:W0:Y:S01]  /*24300*/  MUFU.EX2 R176, R176 ;  /* 0x000000b000b07308 */ /* 0x000e220000000800 */
[----:B-1----:R-:W-:Y:S01]  /*24310*/  FADD.FTZ R28, R124, R29 ;  /* 0x0000001d7c1c7221 */ /* 0x002fe20000010000 */
[----:B------:R-:W-:-:S06]  /*24320*/  FADD.FTZ R6, R170, R7 ;  /* 0x00000007aa067221 */ /* 0x000fcc0000010000 */
        /* <DEDUP_REMOVED lines=958> */
.L_x_6887:
[----:B------:R-:W-:Y:S05]  /*27f10*/  BSYNC B0 ;  /* 0x0000000000007941 */ /* 0x000fea0003800000 */
.L_x_6886:
        /* <DEDUP_REMOVED lines=9> */
.L_x_6855:
[----:B------:R-:W2:Y:S01]  /*27fb0*/  LDL R5, [R1+0x1f0] ;  /* 0x0001f00001057983 */ /* 0x000ea20000100800 */
[----:B------:R-:W-:Y:S05]  /*27fc0*/  WARPSYNC.ALL ;  /* 0x0000000000007948 */ /* 0x000fea0003800000 */
[----:B------:R-:W3:Y:S04]  /*27fd0*/  LDL R6, [R1+0x1f4] ;  /* 0x0001f40001067983 */ /* 0x000ee80000100800 */
[----:B------:R-:W4:Y:S01]  /*27fe0*/  LDL.64 R14, [R1+0xb8] ;  /* 0x0000b800010e7983 */ /* 0x000f220000100a00 */
[----:B------:R-:W-:Y:S01]  /*27ff0*/  IMAD.MOV.U32 R8, RZ, RZ, -0x800000 ;  /* 0xff800000ff087424 */ /* 0x000fe200078e00ff */
[----:B------:R-:W-:Y:S08]  /*28000*/  BAR.ARV 0x8, 0x100 ;  /* 0x0204000000007b1d */ /* 0x000ff00000002000 */
[----:B------:R-:W-:Y:S06]  /*28010*/  BAR.SYNC.DEFER_BLOCKING 0xf, 0x100 ;  /* 0x03c4000000007b1d */ /* 0x000fec0000010000 */
[----:B--2---:R-:W2:Y:S02]  /*28020*/  SHFL.BFLY PT, R0, R5, 0x2, 0x1f ;  /* 0x0c401f0005007f89 */ /* 0x004ea400000e0000 */
[----:B--2---:R-:W-:-:S05]  /*28030*/  FADD.FTZ R0, R5, R0 ;  /* 0x0000000005007221 */ /* 0x004fca0000010000 */
[----:B------:R-:W0:Y:S02]  /*28040*/  SHFL.BFLY PT, R3, R0, 0x1, 0x1f ;  /* 0x0c201f0000037f89 */ /* 0x000e2400000e0000 */
[----:B01----:R-:W-:-:S05]  /*28050*/  FADD.FTZ R2, R0, R3 ;  /* 0x0000000300027221 */ /* 0x003fca0000010000 */
        /* <DEDUP_REMOVED lines=15> */
[----:B0-----:R-:W-:Y:S01]  /*28150*/  @P2 FMUL.FTZ R12, R9, 0.69314718246459960938 ;  /* 0x3f317218090c2820 */ /* 0x001fe20000410000 */
[----:B-1----:R-:W-:Y:S01]  /*28160*/  @P1 FMUL.FTZ R6, R6, 0.69314718246459960938 ;  /* 0x3f31721806061820 */ /* 0x002fe20000410000 */
[----:B------:R-:W-:Y:S01]  /*28170*/  STL [R1+0x1f4], R4 ;  /* 0x0001f40401007387 */ /* 0x000fe20000100800 */
[----:B---3--:R-:W-:-:S04]  /*28180*/  @P2 FMUL.FTZ R7, R7, 0.69314718246459960938 ;  /* 0x3f31721807072820 */ /* 0x008fc80000410000 */
[----:B-----5:R-:W-:-:S05]  /*28190*/  @P2 FFMA.FTZ R8, R7, R10, R12 ;  /* 0x0000000a07082223 */ /* 0x020fca000001000c */
[----:B------:R0:W-:Y:S01]  /*281a0*/  STL [R1+0x1f4], R8 ;  /* 0x0001f40801007387 */ /* 0x0001e20000100800 */
[----:B--2---:R-:W-:-:S04]  /*281b0*/  @P1 FMUL.FTZ R5, R5, 0.69314718246459960938 ;  /* 0x3f31721805051820 */ /* 0x004fc80000410000 */
[----:B----4-:R-:W-:-:S05]  /*281c0*/  @P1 FFMA.FTZ R0, R5, R2, R6 ;  /* 0x0000000205001223 */ /* 0x010fca0000010006 */
[----:B------:R1:W-:Y:S04]  /*281d0*/  STL [R1+0x1f0], R0 ;  /* 0x0001f00001007387 */ /* 0x0003e80000100800 */
[----:B------:R-:W2:Y:S02]  /*281e0*/  LD.E R2, desc[UR46][R14.64+0x4] ;  /* 0x0000042e0e027980 */ /* 0x000ea4000c101900 */
[----:B--2---:R-:W-:Y:S02]  /*281f0*/  ISETP.NE.AND P0, PT, R2, RZ, PT ;  /* 0x000000ff0200720c */ /* 0x004fe40003f05270 */
[----:B------:R-:W2:Y:S11]  /*28200*/  LDL R2, [R1+0x1c0] ;  /* 0x0001c00001027983 */ /* 0x000eb60000100800 */
[----:B------:R-:W3:Y:S04]  /*28210*/  @!P0 LDL.64 R6, [R1+0xc0] ;  /* 0x0000c00001068983 */ /* 0x000ee80000100a00 */
[----:B------:R-:W2:Y:S01]  /*28220*/  @!P0 LD.E R3, desc[UR46][R14.64] ;  /* 0x0000002e0e038980 */ /* 0x000ea2000c101900 */
[----:B------:R-:W-:-:S06]  /*28230*/  IMAD.MOV.U32 R138, RZ, RZ, RZ ;  /* 0x000000ffff8a7224 */ /* 0x000fcc00078e00ff */
[----:B------:R-:W4:Y:S01]  /*28240*/  @P1 MUFU.RCP R138, R13 ;  /* 0x0000000d008a1308 */ /* 0x000f220000001000 */
[----:B---3--:R-:W0:Y:S01]  /*28250*/  @!P0 LD.E.64 R6, desc[UR46][R6.64] ;  /* 0x0000002e06068980 */ /* 0x008e22000c101b00 */
[----:B--2---:R-:W-:-:S04]  /*28260*/  @!P0 IMAD R3, R2, 0x40, R3 ;  /* 0x0000004002038824 */ /* 0x004fc800078e0203 */
[----:B0-----:R-:W-:-:S05]  /*28270*/  @!P0 IMAD.WIDE R8, R3, 0x4, R6 ;  /* 0x0000000403088825 */ /* 0x001fca00078e0206 */
[----:B----4-:R0:W-:Y:S04]  /*28280*/  @!P0 ST.E desc[UR46][R8.64], R138 ;  /* 0x0000008a08008985 */ /* 0x0101e8000c10192e */
[----:B------:R-:W1:Y:S04]  /*28290*/  @!P0 LDL.64 R14, [R1+0xb8] ;  /* 0x0000b800010e8983 */ /* 0x000e680000100a00 */
[----:B-1----:R-:W2:Y:S02]  /*282a0*/  @!P0 LD.E R0, desc[UR46][R14.64+0x4] ;  /* 0x0000042e0e008980 */ /* 0x002ea4000c101900 */
[----:B--2---:R-:W-:-:S13]  /*282b0*/  @!P0 ISETP.NE.AND P0, PT, R0, RZ, PT ;  /* 0x000000ff0000820c */ /* 0x004fda0003f05270 */
[----:B------:R-:W2:Y:S04]  /*282c0*/  @!P0 LDL.64 R10, [R1+0xc0] ;  /* 0x0000c000010a8983 */ /* 0x000ea80000100a00 */
[----:B------:R-:W3:Y:S01]  /*282d0*/  @!P0 LD.E R3, desc[UR46][R14.64] ;  /* 0x0000002e0e038980 */ /* 0x000ee2000c101900 */
[----:B------:R-:W-:-:S06]  /*282e0*/  IMAD.MOV.U32 R0, RZ, RZ, RZ ;  /* 0x000000ffff007224 */ /* 0x000fcc00078e00ff */
[----:B------:R-:W1:Y:S01]  /*282f0*/  @P2 MUFU.RCP R0, R4 ;  /* 0x0000000400002308 */ /* 0x000e620000001000 */
[----:B--2---:R-:W2:Y:S01]  /*28300*/  @!P0 LD.E.64 R10, desc[UR46][R10.64] ;  /* 0x0000002e0a0a8980 */ /* 0x004ea2000c101b00 */
[----:B---3--:R-:W-:-:S04]  /*28310*/  @!P0 IMAD R3, R2, 0x40, R3 ;  /* 0x0000004002038824 */ /* 0x008fc800078e0203 */
[----:B------:R-:W-:-:S04]  /*28320*/  @!P0 VIADD R3, R3, 0x8 ;  /* 0x0000000803038836 */ /* 0x000fc80000000000 */
[----:B--2---:R-:W-:-:S05]  /*28330*/  @!P0 IMAD.WIDE R2, R3, 0x4, R10 ;  /* 0x0000000403028825 */ /* 0x004fca00078e020a */
[----:B-1----:R1:W-:Y:S04]  /*28340*/  @!P0 ST.E desc[UR46][R2.64], R0 ;  /* 0x0000000002008985 */ /* 0x0023e8000c10192e */
        /* <DEDUP_REMOVED lines=29> */
[----:B------:R-:W5:Y:S04]  /*28520*/  LDL.64 R4, [R1+0x3c8] ;  /* 0x0003c80001047983 */ /* 0x000f680000100a00 */
[----:B------:R-:W5:Y:S04]  /*28530*/  LDL.64 R10, [R1+0x3d8] ;  /* 0x0003d800010a7983 */ /* 0x000f680000100a00 */
[----:B-1----:R-:W5:Y:S04]  /*28540*/  LDL.64 R2, [R1+0x3e8] ;  /* 0x0003e80001027983 */ /* 0x002f680000100a00 */
        /* <DEDUP_REMOVED lines=35> */
[----:B--2---:R-:W-:-:S05]  /*28780*/  VIADD R136, R136, 0x1 ;  /* 0x0000000188887836 */ /* 0x004fca0000000000 */
[----:B------:R-:W-:-:S13]  /*28790*/  ISETP.NE.AND P0, PT, R136, 0x2, PT ;  /* 0x000000028800780c */ /* 0x000fda0003f05270 */
[----:B------:R-:W2:Y:S01]  /*287a0*/  @!P0 LDL R135, [R1+0x1c4] ;  /* 0x0001c40001878983 */ /* 0x000ea20000100800 */
[-C--:B---3--:R-:W-:Y:S01]  /*287b0*/  FMUL.FTZ R13, R13, R0.reuse ;  /* 0x000000000d0d7220 */ /* 0x088fe20000410000 */
[-C--:B------:R-:W-:Y:S01]  /*287c0*/  FMUL.FTZ R12, R12, R0.reuse ;  /* 0x000000000c0c7220 */ /* 0x080fe20000410000 */
        /* <DEDUP_REMOVED lines=129> */
[----:B------:R-:W-:Y:S04]  /*28fe0*/  STL [R1+0x1c0], R136 ;  /* 0x0001c08801007387 */ /* 0x000fe80000100800 */
        /* <DEDUP_REMOVED lines=12> */
[----:B--2---:R-:W-:-:S03]  /*290b0*/  @!P0 LOP3.LUT R12, R135, 0x1, RZ, 0x3c, !PT ;  /* 0x00000001870c8812 */ /* 0x004fc600078e3cff */
        /* <DEDUP_REMOVED lines=50> */
[----:B------:R-:W-:Y:S04]  /*293e0*/  STL [R1+0x1c8], R0 ;  /* 0x0001c80001007387 */ /* 0x000fe80000100800 */
[----:B------:R-:W-:Y:S04]  /*293f0*/  @!P0 STL [R1+0x1c4], R12 ;  /* 0x0001c40c01008387 */ /* 0x000fe80000100800 */
[----:B------:R-:W-:Y:S04]  /*29400*/  STL [R1+0x1cc], R134 ;  /* 0x0001cc8601007387 */ /* 0x000fe80000100800 */
[----:B------:R-:W-:Y:S04]  /*29410*/  @!P0 STL [R1+0x1c0], RZ ;  /* 0x0001c0ff01008387 */ /* 0x000fe80000100800 */
[----:B------:R0:W-:Y:S02]  /*29420*/  STL.64 [R1+0x3e8], R2 ;  /* 0x0003e80201007387 */ /* 0x0001e40000100a00 */
[----:B0-----:R-:W-:Y:S01]  /*29430*/  IMAD.MOV.U32 R3, RZ, RZ, 0x1 ;  /* 0x00000001ff037424 */ /* 0x001fe200078e00ff */
[----:B------:R-:W-:Y:S06]  /*29440*/  BAR.ARV 0xe, 0x100 ;  /* 0x0384000000007b1d */ /* 0x000fec0000002000 */
.L_x_6741:
[----:B------:R-:W-:Y:S05]  /*29450*/  BSYNC B7 ;  /* 0x0000000000077941 */ /* 0x000fea0003800000 */
.L_x_6731:
[----:B------:R-:W3:Y:S08]  /*29460*/  S2UR UR4, SR_CgaCtaId ;  /* 0x00000000000479c3 */ /* 0x000ef00000008800 */
[----:B------:R-:W-:Y:S01]  /*29470*/  BAR.SYNC.DEFER_BLOCKING 0x5, 0x180 ;  /* 0x0146000000007b1d */ /* 0x000fe20000010000 */
[----:B-1----:R-:W-:Y:S02]  /*29480*/  PRMT R0, R3, 0x9910, RZ ;  /* 0x0000991003007816 */ /* 0x002fe400000000ff */
[----:B------:R-:W-:-:S02]  /*29490*/  MOV R2, 0x400 ;  /* 0x0000040000027802 */ /* 0x000fc40000000f00 */
[----:B------:R-:W-:Y:S01]  /*294a0*/  ISETP.NE.AND P0, PT, R0, RZ, PT ;  /* 0x000000ff0000720c */ /* 0x000fe20003f05270 */
[----:B------:R-:W-:Y:S01]  /*294b0*/  BSSY B0, `(.L_x_6889) ;  /* 0x0000301000007945 */ /* 0x000fe20003800000 */
[----:B---3--:R-:W-:-:S05]  /*294c0*/  IMAD.U32 R23, RZ, RZ, UR4 ;  /* 0x00000004ff177e24 */ /* 0x008fca000f8e00ff */
[----:B------:R-:W-:-:S05]  /*294d0*/  LEA R2, R23, R2, 0x18 ;  /* 0x0000000217027211 */ /* 0x000fca00078ec0ff */
[----:B------:R1:W3:Y:S01]  /*294e0*/  LDS.128 R112, [R2+0x388d0] ;  /* 0x0388d00002707984 */ /* 0x0002e20000000c00 */
[----:B------:R-:W-:Y:S06]  /*294f0*/  BAR.ARV 0x4, 0x180 ;  /* 0x0106000000007b1d */ /* 0x000fec0000002000 */
[----:B------:R-:W-:Y:S05]  /*29500*/  @!P0 BRA `(.L_x_6890) ;  /* 0x0000002000888947 */ /* 0x000fea0003800000 */
[----:B------:R-:W3:Y:S04]  /*29510*/  LDL.128 R4, [R1+0x210] ;  /* 0x0002100001047983 */ /* 0x000ee80000100c00 */
[----:B------:R-:W3:Y:S01]  /*29520*/  LDL.128 R8, [R1+0x220] ;  /* 0x0002200001087983 */ /* 0x000ee20000100c00 */
[C---:B------:R-:W-:Y:S01]  /*29530*/  IADD3 R13, P1, R156.reuse, 0x20, RZ ;  /* 0x000000209c0d7810 */ /* 0x040fe20007f3e0ff */
[----:B------:R-:W-:Y:S01]  /*29540*/  ULDC.64 UR4, c[0x0][0xd00] ;  /* 0x0003400000047ab9 */ /* 0x000fe20000000a00 */
[----:B----4-:R-:W-:Y:S01]  /*29550*/  LOP3.LUT R15, R156, 0x380, RZ, 0xc0, !PT ;  /* 0x000003809c0f7812 */ /* 0x010fe200078ec0ff */
[----:B------:R-:W4:Y:S01]  /*29560*/  LDL.128 R132, [R1+0x230] ;  /* 0x0002300001847983 */ /* 0x000f220000100c00 */
[----:B------:R-:W-:Y:S02]  /*29570*/  LOP3.LUT R12, R13, 0x380, RZ, 0xc0, !PT ;  /* 0x000003800d0c7812 */ /* 0x000fe400078ec0ff */
[----:B------:R-:W-:Y:S01]  /*29580*/  SHF.R.U64 R15, R15, 0x3, RZ ;  /* 0x000000030f0f7819 */ /* 0x000fe200000012ff */
[----:B------:R-:W4:Y:S01]  /*29590*/  LDL.128 R120, [R1+0x250] ;  /* 0x0002500001787983 */ /* 0x000f220000100c00 */
[----:B------:R-:W-:-:S02]  /*295a0*/  SHF.R.U64 R12, R12, 0x3, RZ ;  /* 0x000000030c0c7819 */ /* 0x000fc400000012ff */
[C---:B------:R-:W-:Y:S01]  /*295b0*/  IADD3 R21, P0, R156.reuse, 0x40, RZ ;  /* 0x000000409c157810 */ /* 0x040fe20007f1e0ff */
[----:B------:R-:W4:Y:S01]  /*295c0*/  LDL.128 R124, [R1+0x240] ;  /* 0x00024000017c7983 */ /* 0x000f220000100c00 */
[----:B------:R-:W-:Y:S02]  /*295d0*/  LOP3.LUT R14, R15, R156, RZ, 0x3c, !PT ;  /* 0x0000009c0f0e7212 */ /* 0x000fe400078e3cff */
[----:B------:R-:W-:Y:S01]  /*295e0*/  IADD3 R151, P6, R156, 0x2020, RZ ;  /* 0x000020209c977810 */ /* 0x000fe20007fde0ff */
[----:B------:R-:W4:Y:S01]  /*295f0*/  LDL.128 R128, [R1+0x270] ;  /* 0x0002700001807983 */ /* 0x000f220000100c00 */
[--C-:B------:R-:W-:Y:S01]  /*29600*/  IMAD.MOV.U32 R15, RZ, RZ, R157.reuse ;  /* 0x000000ffff0f7224 */ /* 0x100fe200078e009d */
[----:B------:R-:W-:Y:S01]  /*29610*/  LOP3.LUT R12, R12, R13, RZ, 0x3c, !PT ;  /* 0x0000000d0c0c7212 */ /* 0x000fe200078e3cff */
[----:B------:R-:W-:Y:S01]  /*29620*/  IMAD.X R13, RZ, RZ, R157, P1 ;  /* 0x000000ffff0d7224 */ /* 0x000fe200008e069d */
[----:B------:R-:W4:Y:S01]  /*29630*/  LDL.128 R116, [R1+0x260] ;  /* 0x0002600001747983 */ /* 0x000f220000100c00 */
[----:B------:R-:W-:-:S02]  /*29640*/  LOP3.LUT R20, R21, 0x380, RZ, 0xc0, !PT ;  /* 0x0000038015147812 */ /* 0x000fc400078ec0ff */
[C---:B------:R-:W-:Y:S01]  /*29650*/  IADD3 R164, P4, R156.reuse, 0x60, RZ ;  /* 0x000000609ca47810 */ /* 0x040fe20007f9e0ff */
[----:B------:R-:W4:Y:S01]  /*29660*/  LDL.128 R104, [R1+0x290] ;  /* 0x0002900001687983 */ /* 0x000f220000100c00 */
[C---:B------:R-:W-:Y:S02]  /*29670*/  IADD3 R166, P3, R156.reuse, 0x2000, RZ ;  /* 0x000020009ca67810 */ /* 0x040fe40007f7e0ff */
[C---:B------:R-:W-:Y:S01]  /*29680*/  IADD3 R149, P5, R156.reuse, 0x2040, RZ ;  /* 0x000020409c957810 */ /* 0x040fe20007fbe0ff */
[----:B------:R-:W4:Y:S01]  /*29690*/  LDL.128 R108, [R1+0x280] ;  /* 0x00028000016c7983 */ /* 0x000f220000100c00 */
[----:B------:R-:W-:-:S03]  /*296a0*/  IADD3 R147, P2, R156, 0x2060, RZ ;  /* 0x000020609c937810 */ /* 0x000fc60007f5e0ff */
[----:B------:R-:W4:Y:S04]  /*296b0*/  LDL.128 R96, [R1+0x2b0] ;  /* 0x0002b00001607983 */ /* 0x000f280000100c00 */
[----:B------:R-:W4:Y:S04]  /*296c0*/  LDL.128 R100, [R1+0x2a0] ;  /* 0x0002a00001647983 */ /* 0x000f280000100c00 */
[----:B------:R-:W4:Y:S04]  /*296d0*/  LDL.128 R88, [R1+0x2d0] ;  /* 0x0002d00001587983 */ /* 0x000f280000100c00 */
[----:B------:R-:W4:Y:S04]  /*296e0*/  LDL.128 R92, [R1+0x2c0] ;  /* 0x0002c000015c7983 */ /* 0x000f280000100c00 */
[----:B------:R-:W4:Y:S01]  /*296f0*/  LDL.128 R80, [R1+0x2f0] ;  /* 0x0002f00001507983 */ /* 0x000f220000100c00 */
[----:B------:R-:W-:-:S03]  /*29700*/  MOV R3, R14 ;  /* 0x0000000e00037202 */ /* 0x000fc60000000f00 */
[----:B------:R-:W4:Y:S04]  /*29710*/  LDL.128 R84, [R1+0x2e0] ;  /* 0x0002e00001547983 */ /* 0x000f280000100c00 */
[----:B------:R-:W4:Y:S04]  /*29720*/  LDL.128 R72, [R1+0x310] ;  /* 0x0003100001487983 */ /* 0x000f280000100c00 */
[----:B------:R-:W4:Y:S04]  /*29730*/  LDL.128 R76, [R1+0x300] ;  /* 0x00030000014c7983 */ /* 0x000f280000100c00 */
[----:B--2---:R-:W2:Y:S04]  /*29740*/  LDL.128 R64, [R1+0x330] ;  /* 0x0003300001407983 */ /* 0x004ea80000100c00 */
[----:B------:R-:W2:Y:S04]  /*29750*/  LDL.128 R68, [R1+0x320] ;  /* 0x0003200001447983 */ /* 0x000ea80000100c00 */
[----:B------:R-:W2:Y:S04]  /*29760*/  LDL.128 R56, [R1+0x350] ;  /* 0x0003500001387983 */ /* 0x000ea80000100c00 */
[----:B0-----:R-:W2:Y:S04]  /*29770*/  LDL.128 R60, [R1+0x340] ;  /* 0x00034000013c7983 */ /* 0x001ea80000100c00 */
[----:B------:R-:W2:Y:S01]  /*29780*/  LDL.128 R48, [R1+0x370] ;  /* 0x0003700001307983 */ /* 0x000ea20000100c00 */
[----:B------:R-:W-:-:S02]  /*29790*/  MOV R0, R12 ;  /* 0x0000000c00007202 */ /* 0x000fc40000000f00 */
[----:B------:R-:W-:Y:S01]  /*297a0*/  SHF.R.U64 R20, R20, 0x3, RZ ;  /* 0x0000000314147819 */ /* 0x000fe200000012ff */
[----:B------:R-:W2:Y:S01]  /*297b0*/  LDL.128 R52, [R1+0x360] ;  /* 0x0003600001347983 */ /* 0x000ea20000100c00 */
[----:B------:R-:W-:Y:S02]  /*297c0*/  LOP3.LUT R150, R151, 0x380, RZ, 0xc0, !PT ;  /* 0x0000038097967812 */ /* 0x000fe400078ec0ff */
[----:B------:R-:W-:Y:S01]  /*297d0*/  LOP3.LUT R20, R20, R21, RZ, 0x3c, !PT ;  /* 0x0000001514147212 */ /* 0x000fe200078e3cff */
[----:B------:R-:W2:Y:S01]  /*297e0*/  LDL.128 R40, [R1+0x390] ;  /* 0x0003900001287983 */ /* 0x000ea20000100c00 */
[----:B------:R-:W-:Y:S01]  /*297f0*/  IMAD.X R21, RZ, RZ, R157, P0 ;  /* 0x000000ffff157224 */ /* 0x000fe200000e069d */
[----:B------:R-:W-:Y:S02]  /*29800*/  IADD3 R137, P0, R156, 0x4020, RZ ;  /* 0x000040209c897810 */ /* 0x000fe40007f1e0ff */
[----:B------:R-:W2:Y:S01]  /*29810*/  LDL.128 R44, [R1+0x380] ;  /* 0x00038000012c7983 */ /* 0x000ea20000100c00 */
[----:B------:R-:W-:-:S02]  /*29820*/  SHF.R.U64 R150, R150, 0x3, RZ ;  /* 0x0000000396967819 */ /* 0x000fc400000012ff */
[----:B------:R-:W-:Y:S01]  /*29830*/  LOP3.LUT R165, R164, 0x380, RZ, 0xc0, !PT ;  /* 0x00000380a4a57812 */ /* 0x000fe200078ec0ff */
[----:B------:R-:W2:Y:S01]  /*29840*/  LDL.128 R32, [R1+0x3b0] ;  /* 0x0003b00001207983 */ /* 0x000ea20000100c00 */
[----:B------:R-:W-:Y:S02]  /*29850*/  LOP3.LUT R167, R166, 0x380, RZ, 0xc0, !PT ;  /* 0x00000380a6a77812 */ /* 0x000fe400078ec0ff */
[----:B------:R-:W-:Y:S01]  /*29860*/  IADD3 R145, P1, R156, 0x4000, RZ ;  /* 0x000040009c917810 */ /* 0x000fe20007f3e0ff */
[----:B-----5:R-:W2:Y:S01]  /*29870*/  LDL.128 R36, [R1+0x3a0] ;  /* 0x0003a00001247983 */ /* 0x020ea20000100c00 */
[----:B------:R-:W-:-:S03]  /*29880*/  LOP3.LUT R148, R149, 0x380, RZ, 0xc0, !PT ;  /* 0x0000038095947812 */ /* 0x000fc600078ec0ff */
[----:B------:R-:W2:Y:S04]  /*29890*/  LDL.128 R24, [R1+0x3d0] ;  /* 0x0003d00001187983 */ /* 0x000ea80000100c00 */
[----:B------:R-:W2:Y:S04]  /*298a0*/  LDL.128 R28, [R1+0x3c0] ;  /* 0x0003c000011c7983 */ /* 0x000ea80000100c00 */
[----:B------:R-:W2:Y:S01]  /*298b0*/  LDL.128 R12, [R1+0x3e0] ;  /* 0x0003e000010c7983 */ /* 0x000ea20000100c00 */
[----:B---3--:R-:W-:Y:S02]  /*298c0*/  F2FP.BF16.F32.PACK_AB R4, R5, R4 ;  /* 0x000000040504723e */ /* 0x008fe400000010ff */
[----:B------:R-:W-:-:S02]  /*298d0*/  F2FP.BF16.F32.PACK_AB R5, R7, R6 ;  /* 0x000000060705723e */ /* 0x000fc400000010ff */
[----:B------:R-:W-:Y:S02]  /*298e0*/  F2FP.BF16.F32.PACK_AB R6, R9, R8 ;  /* 0x000000080906723e */ /* 0x000fe400000010ff */
[----:B------:R-:W-:Y:S01]  /*298f0*/  F2FP.BF16.F32.PACK_AB R7, R11, R10 ;  /* 0x0000000a0b07723e */ /* 0x000fe200000010ff */
[----:B------:R-:W-:Y:S01]  /*29900*/  BAR.SYNC.DEFER_BLOCKING 0x1, 0x100 ;  /* 0x0044000000007b1d */ /* 0x000fe20000010000 */
[----:B------:R-:W-:Y:S02]  /*29910*/  LOP3.LUT R136, R137, 0x380, RZ, 0xc0, !PT ;  /* 0x0000038089887812 */ /* 0x000fe400078ec0ff */
[----:B------:R-:W-:Y:S02]  /*29920*/  LOP3.LUT R150, R150, R151, RZ, 0x3c, !PT ;  /* 0x0000009796967212 */ /* 0x000fe400078e3cff */
[----:B------:R-:W-:Y:S02]  /*29930*/  SHF.R.U64 R165, R165, 0x3, RZ ;  /* 0x00000003a5a57819 */ /* 0x000fe400000012ff */
[----:B------:R-:W-:Y:S01]  /*29940*/  LOP3.LUT R146, R147, 0x380, RZ, 0xc0, !PT ;  /* 0x0000038093927812 */ /* 0x000fe200078ec0ff */
[----:B------:R-:W3:Y:S01]  /*29950*/  LDL.128 R8, [R1+0x3f0] ;  /* 0x0003f00001087983 */ /* 0x000ee20000100c00 */
[----:B------:R-:W-:-:S02]  /*29960*/  SHF.R.U64 R167, R167, 0x3, RZ ;  /* 0x00000003a7a77819 */ /* 0x000fc400000012ff */
[----:B------:R-:W-:Y:S02]  /*29970*/  LOP3.LUT R144, R145, 0x380, RZ, 0xc0, !PT ;  /* 0x0000038091907812 */ /* 0x000fe400078ec0ff */
[----:B------:R-:W-:Y:S01]  /*29980*/  SHF.R.U64 R148, R148, 0x3, RZ ;  /* 0x0000000394947819 */ /* 0x000fe200000012ff */
[----:B------:R0:W-:Y:S01]  /*29990*/  STSM.16.M88.4 [R3], R4 ;  /* 0x0000000403007844 */ /* 0x0001e20000000200 */
[--C-:B------:R-:W-:Y:S01]  /*299a0*/  IMAD.X R151, RZ, RZ, R157.reuse, P6 ;  /* 0x000000ffff977224 */ /* 0x100fe200030e069d */
[----:B------:R-:W-:Y:S02]  /*299b0*/  SHF.R.U64 R136, R136, 0x3, RZ ;  /* 0x0000000388887819 */ /* 0x000fe400000012ff */
[----:B------:R-:W-:Y:S01]  /*299c0*/  LOP3.LUT R164, R165, R164, RZ, 0x3c, !PT ;  /* 0x000000a4a5a47212 */ /* 0x000fe200078e3cff */
[----:B------:R-:W-:Y:S01]  /*299d0*/  IMAD.X R165, RZ, RZ, R157, P4 ;  /* 0x000000ffffa57224 */ /* 0x000fe200020e069d */
[----:B------:R-:W-:Y:S02]  /*299e0*/  SHF.R.U64 R146, R146, 0x3, RZ ;  /* 0x0000000392927819 */ /* 0x000fe400000012ff */
[----:B------:R-:W-:-:S02]  /*299f0*/  LOP3.LUT R166, R167, R166, RZ, 0x3c, !PT ;  /* 0x000000a6a7a67212 */ /* 0x000fc400078e3cff */
[----:B------:R-:W-:Y:S02]  /*29a00*/  SHF.R.U64 R144, R144, 0x3, RZ ;  /* 0x0000000390907819 */ /* 0x000fe400000012ff */
[----:B------:R-:W-:Y:S01]  /*29a10*/  LOP3.LUT R148, R148, R149, RZ, 0x3c, !PT ;  /* 0x0000009594947212 */ /* 0x000fe200078e3cff */
[----:B0-----:R-:W3:Y:S01]  /*29a20*/  LDL.128 R4, [R1+0x400] ;  /* 0x0004000001047983 */ /* 0x001ee20000100c00 */
[----:B------:R-:W-:Y:S02]  /*29a30*/  IADD3 R139, P6, R156, 0x6000, RZ ;  /* 0x000060009c8b7810 */ /* 0x000fe40007fde0ff */
[----:B------:R-:W-:Y:S02]  /*29a40*/  LOP3.LUT R136, R136, R137, RZ, 0x3c, !PT ;  /* 0x0000008988887212 */ /* 0x000fe400078e3cff */
[----:B------:R-:W-:Y:S01]  /*29a50*/  LOP3.LUT R138, R139, 0x380, RZ, 0xc0, !PT ;  /* 0x000003808b8a7812 */ /* 0x000fe200078ec0ff */
[--C-:B------:R-:W-:Y:S01]  /*29a60*/  IMAD.X R137, RZ, RZ, R157.reuse, P0 ;  /* 0x000000ffff897224 */ /* 0x100fe200000e069d */
[C---:B------:R-:W-:Y:S01]  /*29a70*/  IADD3 R143, P4, R156.reuse, 0x4040, RZ ;  /* 0x000040409c8f7810 */ /* 0x040fe20007f9e0ff */
[--C-:B------:R-:W-:Y:S01]  /*29a80*/  IMAD.X R167, RZ, RZ, R157.reuse, P3 ;  /* 0x000000ffffa77224 */ /* 0x100fe200018e069d */
[----:B------:R-:W-:Y:S01]  /*29a90*/  ISETP.NE.U32.AND P0, PT, RZ, UR4, PT ;  /* 0x00000004ff007c0c */ /* 0x000fe2000bf05070 */
[----:B------:R-:W-:Y:S01]  /*29aa0*/  IMAD.X R149, RZ, RZ, R157, P5 ;  /* 0x000000ffff957224 */ /* 0x000fe200028e069d */
[----:B------:R-:W-:-:S02]  /*29ab0*/  IADD3 R141, P3, R156, 0x4060, RZ ;  /* 0x000040609c8d7810 */ /* 0x000fc40007f7e0ff */
[----:B------:R-:W-:Y:S02]  /*29ac0*/  SHF.R.U64 R138, R138, 0x3, RZ ;  /* 0x000000038a8a7819 */ /* 0x000fe400000012ff */
[----:B------:R-:W-:Y:S01]  /*29ad0*/  LOP3.LUT R146, R146, R147, RZ, 0x3c, !PT ;  /* 0x0000009392927212 */ /* 0x000fe200078e3cff */
[--C-:B------:R-:W-:Y:S01]  /*29ae0*/  IMAD.X R147, RZ, RZ, R157.reuse, P2 ;  /* 0x000000ffff937224 */ /* 0x100fe200010e069d */
[----:B------:R-:W-:Y:S01]  /*29af0*/  LOP3.LUT R144, R144, R145, RZ, 0x3c, !PT ;  /* 0x0000009190907212 */ /* 0x000fe200078e3cff */
[----:B------:R-:W-:Y:S01]  /*29b00*/  IMAD.X R145, RZ, RZ, R157, P1 ;  /* 0x000000ffff917224 */ /* 0x000fe200008e069d */
[C---:B------:R-:W-:Y:S02]  /*29b10*/  IADD3 R173, P5, R156.reuse, 0x6020, RZ ;  /* 0x000060209cad7810 */ /* 0x040fe40007fbe0ff */
[----:B------:R-:W-:Y:S02]  /*29b20*/  LOP3.LUT R142, R143, 0x380, RZ, 0xc0, !PT ;  /* 0x000003808f8e7812 */ /* 0x000fe400078ec0ff */
[----:B------:R-:W-:-:S02]  /*29b30*/  IADD3 R169, P2, R156, 0x6040, RZ ;  /* 0x000060409ca97810 */ /* 0x000fc40007f5e0ff */
[----:B------:R-:W-:Y:S01]  /*29b40*/  ISETP.NE.AND.EX P0, PT, RZ, UR5, PT, P0 ;  /* 0x00000005ff007c0c */ /* 0x000fe2000bf05300 */
[----:B------:R-:W-:Y:S01]  /*29b50*/  ULDC.64 UR4, c[0x0][0xd08] ;  /* 0x0003420000047ab9 */ /* 0x000fe20000000a00 */
[----:B------:R-:W-:Y:S02]  /*29b60*/  LOP3.LUT R140, R141, 0x380, RZ, 0xc0, !PT ;  /* 0x000003808d8c7812 */ /* 0x000fe400078ec0ff */
[----:B------:R-:W-:Y:S01]  /*29b70*/  LOP3.LUT R138, R138, R139, RZ, 0x3c, !PT ;  /* 0x0000008b8a8a7212 */ /* 0x000fe200078e3cff */
[----:B------:R-:W-:Y:S01]  /*29b80*/  IMAD.X R139, RZ, RZ, R157, P6 ;  /* 0x000000ffff8b7224 */ /* 0x000fe200030e069d */
[----:B------:R-:W-:Y:S02]  /*29b90*/  IADD3 R171, P1, R156, 0x6060, RZ ;  /* 0x000060609cab7810 */ /* 0x000fe40007f3e0ff */
[----:B------:R-:W-:Y:S02]  /*29ba0*/  LOP3.LUT R172, R173, 0x380, RZ, 0xc0, !PT ;  /* 0x00000380adac7812 */ /* 0x000fe400078ec0ff */
[----:B----4-:R-:W-:-:S02]  /*29bb0*/  F2FP.BF16.F32.PACK_AB R132, R133, R132 ;  /* 0x000000848584723e */ /* 0x010fc400000010ff */
[----:B------:R-:W-:Y:S02]  /*29bc0*/  ISETP.NE.U32.AND P6, PT, RZ, UR4, PT ;  /* 0x00000004ff007c0c */ /* 0x000fe4000bfc5070 */
[----:B------:R-:W-:Y:S02]  /*29bd0*/  SHF.R.U64 R142, R142, 0x3, RZ ;  /* 0x000000038e8e7819 */ /* 0x000fe400000012ff */
[----:B------:R-:W-:Y:S02]  /*29be0*/  LOP3.LUT R168, R169, 0x380, RZ, 0xc0, !PT ;  /* 0x00000380a9a87812 */ /* 0x000fe400078ec0ff */
[----:B------:R-:W-:Y:S02]  /*29bf0*/  F2FP.BF16.F32.PACK_AB R133, R135, R134 ;  /* 0x000000868785723e */ /* 0x000fe400000010ff */
[----:B------:R-:W-:Y:S02]  /*29c00*/  F2FP.BF16.F32.PACK_AB R120, R121, R120 ;  /* 0x000000787978723e */ /* 0x000fe400000010ff */
[----:B------:R-:W-:-:S02]  /*29c10*/  SHF.R.U64 R140, R140, 0x3, RZ ;  /* 0x000000038c8c7819 */ /* 0x000fc400000012ff */
[----:B------:R-:W-:Y:S02]  /*29c20*/  LOP3.LUT R170, R171, 0x380, RZ, 0xc0, !PT ;  /* 0x00000380abaa7812 */ /* 0x000fe400078ec0ff */
[----:B------:R-:W-:Y:S02]  /*29c30*/  F2FP.BF16.F32.PACK_AB R134, R125, R124 ;  /* 0x0000007c7d86723e */ /* 0x000fe400000010ff */
[----:B------:R-:W-:Y:S02]  /*29c40*/  F2FP.BF16.F32.PACK_AB R135, R127, R126 ;  /* 0x0000007e7f87723e */ /* 0x000fe400000010ff */
[----:B------:R-:W-:Y:S02]  /*29c50*/  F2FP.BF16.F32.PACK_AB R121, R123, R122 ;  /* 0x0000007a7b79723e */ /* 0x000fe400000010ff */
[----:B------:R-:W-:Y:S02]  /*29c60*/  F2FP.BF16.F32.PACK_AB R128, R129, R128 ;  /* 0x000000808180723e */ /* 0x000fe400000010ff */
[----:B------:R-:W-:-:S02]  /*29c70*/  MOV R20, R20 ;  /* 0x0000001400147202 */ /* 0x000fc40000000f00 */
[----:B------:R-:W-:Y:S02]  /*29c80*/  F2FP.BF16.F32.PACK_AB R122, R117, R116 ;  /* 0x00000074757a723e */ /* 0x000fe400000010ff */
[----:B------:R-:W-:Y:S02]  /*29c90*/  F2FP.BF16.F32.PACK_AB R123, R119, R118 ;  /* 0x00000076777b723e */ /* 0x000fe400000010ff */
[----:B------:R-:W-:Y:S02]  /*29ca0*/  F2FP.BF16.F32.PACK_AB R129, R131, R130 ;  /* 0x000000828381723e */ /* 0x000fe400000010ff */
[----:B------:R-:W-:Y:S02]  /*29cb0*/  F2FP.BF16.F32.PACK_AB R104, R105, R104 ;  /* 0x000000686968723e */ /* 0x000fe400000010ff */
[----:B------:R-:W-:Y:S02]  /*29cc0*/  SHF.R.U64 R172, R172, 0x3, RZ ;  /* 0x00000003acac7819 */ /* 0x000fe400000012ff */
[----:B------:R-:W-:-:S02]  /*29cd0*/  MOV R164, R164 ;  /* 0x000000a400a47202 */ /* 0x000fc40000000f00 */
[----:B------:R-:W-:Y:S02]  /*29ce0*/  F2FP.BF16.F32.PACK_AB R130, R109, R108 ;  /* 0x0000006c6d82723e */ /* 0x000fe400000010ff */
[----:B------:R-:W-:Y:S02]  /*29cf0*/  F2FP.BF16.F32.PACK_AB R131, R111, R110 ;  /* 0x0000006e6f83723e */ /* 0x000fe400000010ff */
[----:B------:R-:W-:Y:S02]  /*29d00*/  F2FP.BF16.F32.PACK_AB R105, R107, R106 ;  /* 0x0000006a6b69723e */ /* 0x000fe400000010ff */
[----:B------:R-:W-:Y:S02]  /*29d10*/  F2FP.BF16.F32.PACK_AB R96, R97, R96 ;  /* 0x000000606160723e */ /* 0x000fe400000010ff */
[----:B------:R-:W-:Y:S02]  /*29d20*/  ISETP.NE.AND.EX P6, PT, RZ, UR5, PT, P6 ;  /* 0x00000005ff007c0c */ /* 0x000fe4000bfc5360 */
[----:B------:R-:W-:Y:S01]  /*29d30*/  LOP3.LUT R142, R142, R143, RZ, 0x3c, !PT ;  /* 0x0000008f8e8e7212 */ /* 0x000fe200078e3cff */
[----:B------:R-:W-:Y:S01]  /*29d40*/  IMAD.X R143, RZ, RZ, R157, P4 ;  /* 0x000000ffff8f7224 */ /* 0x000fe200020e069d */
[----:B------:R-:W-:-:S02]  /*29d50*/  SHF.R.U64 R168, R168, 0x3, RZ ;  /* 0x00000003a8a87819 */ /* 0x000fc400000012ff */
[----:B------:R-:W-:Y:S02]  /*29d60*/  MOV R166, R166 ;  /* 0x000000a600a67202 */ /* 0x000fe40000000f00 */
[----:B------:R-:W-:Y:S02]  /*29d70*/  F2FP.BF16.F32.PACK_AB R106, R101, R100 ;  /* 0x00000064656a723e */ /* 0x000fe400000010ff */
[----:B------:R-:W-:Y:S02]  /*29d80*/  F2FP.BF16.F32.PACK_AB R107, R103, R102 ;  /* 0x00000066676b723e */ /* 0x000fe400000010ff */
[----:B------:R-:W-:Y:S02]  /*29d90*/  F2FP.BF16.F32.PACK_AB R97, R99, R98 ;  /* 0x000000626361723e */ /* 0x000fe400000010ff */
[----:B------:R-:W-:Y:S01]  /*29da0*/  F2FP.BF16.F32.PACK_AB R88, R89, R88 ;  /* 0x000000585958723e */ /* 0x000fe200000010ff */
[----:B------:R-:W-:Y:S01]  /*29db0*/  STSM.16.M88.4 [R0], R132 ;  /* 0x0000008400007844 */ /* 0x000fe20000000200 */
        /* <DEDUP_REMOVED lines=14> */
[----:B------:R-:W-:Y:S01]  /*29ea0*/  STSM.16.M88.4 [R164], R128 ;  /* 0x00000080a4007844 */ /* 0x000fe20000000200 */
[----:B------:R-:W-:Y:S01]  /*29eb0*/  LOP3.LUT R172, R172, R173, RZ, 0x3c, !PT ;  /* 0x000000adacac7212 */ /* 0x000fe200078e3cff */
[----:B------:R-:W-:Y:S01]  /*29ec0*/  IMAD.X R173, RZ, RZ, R157, P5 ;  /* 0x000000ffffad7224 */ /* 0x000fe200028e069d */
[----:B------:R-:W-:-:S02]  /*29ed0*/  MOV R146, R146 ;  /* 0x0000009200927202 */ /* 0x000fc40000000f00 */
[----:B------:R-:W-:Y:S01]  /*29ee0*/  F2FP.BF16.F32.PACK_AB R82, R77, R76 ;  /* 0x0000004c4d52723e */ /* 0x000fe200000010ff */
[----:B0-----:R-:W0:Y:S01]  /*29ef0*/  LDC.64 R20, c[0x0][0xd00] ;  /* 0x00034000ff147b82 */ /* 0x001e220000000a00 */
[----:B------:R-:W-:Y:S02]  /*29f00*/  F2FP.BF16.F32.PACK_AB R83, R79, R78 ;  /* 0x0000004e4f53723e */ /* 0x000fe400000010ff */
[----:B------:R-:W-:Y:S02]  /*29f10*/  F2FP.BF16.F32.PACK_AB R73, R75, R74 ;  /* 0x0000004a4b49723e */ /* 0x000fe400000010ff */
[----:B--2---:R-:W-:Y:S01]  /*29f20*/  F2FP.BF16.F32.PACK_AB R64, R65, R64 ;  /* 0x000000404140723e */ /* 0x004fe200000010ff */
[----:B------:R-:W-:Y:S01]  /*29f30*/  STSM.16.M88.4 [R166], R104 ;  /* 0x00000068a6007844 */ /* 0x000fe20000000200 */
[----:B------:R-:W-:Y:S01]  /*29f40*/  LOP3.LUT R168, R168, R169, RZ, 0x3c, !PT ;  /* 0x000000a9a8a87212 */ /* 0x000fe200078e3cff */
[----:B------:R-:W-:Y:S01]  /*29f50*/  IMAD.X R169, RZ, RZ, R157, P2 ;  /* 0x000000ffffa97224 */ /* 0x000fe200010e069d */
        /* <DEDUP_REMOVED lines=14> */
[----:B------:R-:W-:Y:S02]  /*2a040*/  MOV R142, R142 ;  /* 0x0000008e008e7202 */ /* 0x000fe40000000f00 */
[----:B------:R-:W-:-:S02]  /*2a050*/  F2FP.BF16.F32.PACK_AB R58, R53, R52 ;  /* 0x00000034353a723e */ /* 0x000fc400000010ff */
[----:B------:R-:W-:Y:S02]  /*2a060*/  F2FP.BF16.F32.PACK_AB R59, R55, R54 ;  /* 0x00000036373b723e */ /* 0x000fe400000010ff */
[----:B------:R-:W-:Y:S02]  /*2a070*/  F2FP.BF16.F32.PACK_AB R49, R51, R50 ;  /* 0x000000323331723e */ /* 0x000fe400000010ff */
[----:B------:R-:W-:Y:S01]  /*2a080*/  F2FP.BF16.F32.PACK_AB R40, R41, R40 ;  /* 0x000000282928723e */ /* 0x000fe200000010ff */
[----:B------:R-:W-:Y:S01]  /*2a090*/  STSM.16.M88.4 [R146], R80 ;  /* 0x0000005092007844 */ /* 0x000fe20000000200 */
[----:B------:R-:W-:Y:S02]  /*2a0a0*/  MOV R140, R140 ;  /* 0x0000008c008c7202 */ /* 0x000fe40000000f00 */
        /* <DEDUP_REMOVED lines=15> */
[----:B------:R-:W-:Y:S01]  /*2a1a0*/  STSM.16.M88.4 [R142], R56 ;  /* 0x000000388e007844 */ /* 0x000fe20000000200 */
[----:B------:R-:W-:-:S02]  /*2a1b0*/  MOV R168, R168 ;  /* 0x000000a800a87202 */ /* 0x000fc40000000f00 */
[----:B------:R-:W-:Y:S02]  /*2a1c0*/  F2FP.BF16.F32.PACK_AB R26, R13, R12 ;  /* 0x0000000c0d1a723e */ /* 0x000fe400000010ff */
[----:B------:R-:W-:Y:S01]  /*2a1d0*/  F2FP.BF16.F32.PACK_AB R27, R15, R14 ;  /* 0x0000000e0f1b723e */ /* 0x000fe200000010ff */
[----:B------:R-:W-:Y:S01]  /*2a1e0*/  STSM.16.M88.4 [R140], R48 ;  /* 0x000000308c007844 */ /* 0x000fe20000000200 */
[----:B------:R-:W-:-:S03]  /*2a1f0*/  MOV R170, R170 ;  /* 0x000000aa00aa7202 */ /* 0x000fc60000000f00 */
[----:B------:R-:W-:Y:S04]  /*2a200*/  STSM.16.M88.4 [R138], R40 ;  /* 0x000000288a007844 */ /* 0x000fe80000000200 */
[----:B------:R-:W-:Y:S04]  /*2a210*/  STSM.16.M88.4 [R172], R32 ;  /* 0x00000020ac007844 */ /* 0x000fe80000000200 */
[----:B------:R2:W-:Y:S01]  /*2a220*/  STSM.16.M88.4 [R168], R24 ;  /* 0x00000018a8007844 */ /* 0x0005e20000000200 */
[----:B------:R-:W-:Y:S01]  /*2a230*/  ULDC UR4, c[0x0][0xb88] ;  /* 0x0002e20000047ab9 */ /* 0x000fe20000000800 */
[----:B------:R-:W-:-:S02]  /*2a240*/  IMAD.MOV.U32 R76, RZ, RZ, RZ ;  /* 0x000000ffff4c7224 */ /* 0x000fc400078e00ff */
[----:B------:R-:W-:Y:S01]  /*2a250*/  IMAD.U32 R22, RZ, RZ, UR4 ;  /* 0x00000004ff167e24 */ /* 0x000fe2000f8e00ff */
[----:B---3--:R-:W-:Y:S02]  /*2a260*/  F2FP.BF16.F32.PACK_AB R8, R9, R8 ;  /* 0x000000080908723e */ /* 0x008fe400000010ff */
[----:B------:R-:W-:Y:S02]  /*2a270*/  F2FP.BF16.F32.PACK_AB R9, R11, R10 ;  /* 0x0000000a0b09723e */ /* 0x000fe400000010ff */
[----:B------:R-:W-:Y:S02]  /*2a280*/  F2FP.BF16.F32.PACK_AB R10, R5, R4 ;  /* 0x00000004050a723e */ /* 0x000fe400000010ff */
[----:B------:R-:W-:Y:S02]  /*2a290*/  F2FP.BF16.F32.PACK_AB R11, R7, R6 ;  /* 0x00000006070b723e */ /* 0x000fe400000010ff */
[----:B------:R-:W3:Y:S03]  /*2a2a0*/  @P6 LDC.64 R6, c[0x0][0xd08] ;  /* 0x00034200ff066b82 */ /* 0x000ee60000000a00 */
[----:B------:R4:W-:Y:S01]  /*2a2b0*/  STSM.16.M88.4 [R170], R8 ;  /* 0x00000008aa007844 */ /* 0x0009e20000000200 */
[----:B0-----:R-:W-:-:S04]  /*2a2c0*/  IMAD.WIDE R4, R221, 0x4, R20 ;  /* 0x00000004dd047825 */ /* 0x001fc800078e0214 */
[----:B------:R-:W-:Y:S01]  /*2a2d0*/  BAR.SYNC.DEFER_BLOCKING 0x1, 0x100 ;  /* 0x0044000000007b1d */ /* 0x000fe20000010000 */
[----:B---3--:R-:W-:-:S05]  /*2a2e0*/  @P6 IMAD.WIDE R6, R221, 0x4, R6 ;  /* 0x00000004dd066825 */ /* 0x008fca00078e0206 */
[----:B------:R0:W5:Y:S04]  /*2a2f0*/  @P0 LDG.E R76, desc[UR46][R4.64] ;  /* 0x0000002e044c0981 */ /* 0x000168000c1e1900 */
[----:B------:R0:W5:Y:S01]  /*2a300*/  @P6 LDG.E R22, desc[UR46][R6.64] ;  /* 0x0000002e06166981 */ /* 0x000162000c1e1900 */
[----:B------:R-:W-:Y:S02]  /*2a310*/  IMAD R20, R222, 0x40, R217 ;  /* 0x00000040de147824 */ /* 0x000fe400078e02d9 */
[----:B------:R-:W-:-:S04]  /*2a320*/  IMAD.MOV.U32 R21, RZ, RZ, 0x2 ;  /* 0x00000002ff157424 */ /* 0x000fc800078e00ff */
[----:B------:R-:W-:-:S03]  /*2a330*/  IMAD.WIDE R20, R20, R21, UR44 ;  /* 0x0000002c14147e25 */ /* 0x000fc6000f8e0215 */
[C---:B------:R-:W-:Y:S02]  /*2a340*/  IADD3 R3, P1, R20.reuse, 0x1000, RZ ;  /* 0x0000100014037810 */ /* 0x040fe40007f3e0ff */
[C---:B------:R-:W-:Y:S02]  /*2a350*/  IADD3 R13, P2, R20.reuse, 0x2000, RZ ;  /* 0x00002000140d7810 */ /* 0x040fe40007f5e0ff */
[C---:B--2---:R-:W-:Y:S02]  /*2a360*/  IADD3 R25, P3, R20.reuse, 0x3000, RZ ;  /* 0x0000300014197810 */ /* 0x044fe40007f7e0ff */
        /* <DEDUP_REMOVED lines=9> */
[----:B------:R-:W-:Y:S01]  /*2a400*/  IADD3 R33, P5, R20, 0x5000, RZ ;  /* 0x0000500014217810 */ /* 0x000fe20007fbe0ff */
[--C-:B----4-:R-:W-:Y:S01]  /*2a410*/  IMAD.X R11, RZ, RZ, R21.reuse, P1 ;  /* 0x000000ffff0b7224 */ /* 0x110fe200008e0615 */
[----:B------:R-:W-:Y:S02]  /*2a420*/  LOP3.LUT R10, R0, R3, RZ, 0x3c, !PT ;  /* 0x00000003000a7212 */ /* 0x000fe400078e3cff */
        /* <DEDUP_REMOVED lines=35> */
.L_x_6891:
[----:B------:R-:W2:Y:S01]  /*2a660*/  LDL R3, [R1+0x41c] ;  /* 0x00041c0001037983 */ /* 0x000ea20000100800 */
[--C-:B------:R-:W-:Y:S01]  /*2a670*/  IMAD.X R37, RZ, RZ, R21.reuse, P1 ;  /* 0x000000ffff257224 */ /* 0x100fe200008e0615 */
[----:B------:R-:W-:Y:S01]  /*2a680*/  IADD3 R61, P1, R20, 0xc000, RZ ;  /* 0x0000c000143d7810 */ /* 0x000fe20007f3e0ff */
[--C-:B------:R-:W-:Y:S01]  /*2a690*/  IMAD.X R41, RZ, RZ, R21.reuse, P2 ;  /* 0x000000ffff297224 */ /* 0x100fe200010e0615 */
[----:B------:R-:W-:Y:S01]  /*2a6a0*/  ISETP.NE.AND P6, PT, R0, RZ, PT ;  /* 0x000000ff0000720c */ /* 0x000fe20003fc5270 */
[--C-:B------:R-:W-:Y:S01]  /*2a6b0*/  IMAD.X R45, RZ, RZ, R21.reuse, P3 ;  /* 0x000000ffff2d7224 */ /* 0x100fe200018e0615 */
[----:B------:R-:W-:Y:S01]  /*2a6c0*/  LOP3.LUT R60, R61, 0x380, RZ, 0xc0, !PT ;  /* 0x000003803d3c7812 */ /* 0x000fe200078ec0ff */
[--C-:B------:R-:W-:Y:S01]  /*2a6d0*/  IMAD.X R49, RZ, RZ, R21.reuse, P4 ;  /* 0x000000ffff317224 */ /* 0x100fe200020e0615 */
[----:B------:R-:W-:Y:S01]  /*2a6e0*/  IADD3 R65, P2, R20, 0xd000, RZ ;  /* 0x0000d00014417810 */ /* 0x000fe20007f5e0ff */
[--C-:B------:R-:W-:Y:S01]  /*2a6f0*/  IMAD.X R33, RZ, RZ, R21.reuse, P6 ;  /* 0x000000ffff217224 */ /* 0x100fe200030e0615 */
[----:B------:R-:W-:Y:S01]  /*2a700*/  SHF.R.U64 R60, R60, 0x3, RZ ;  /* 0x000000033c3c7819 */ /* 0x000fe200000012ff */
[----:B------:R-:W-:Y:S01]  /*2a710*/  IMAD.X R53, RZ, RZ, R21, P5 ;  /* 0x000000ffff357224 */ /* 0x000fe200028e0615 */
[----:B------:R-:W-:-:S02]  /*2a720*/  IADD3 R57, P6, R20, 0xb000, RZ ;  /* 0x0000b00014397810 */ /* 0x000fc40007fde0ff */
[----:B------:R-:W-:Y:S01]  /*2a730*/  LOP3.LUT R60, R60, R61, RZ, 0x3c, !PT ;  /* 0x0000003d3c3c7212 */ /* 0x000fe200078e3cff */
[----:B------:R-:W-:Y:S01]  /*2a740*/  IMAD.X R61, RZ, RZ, R21, P1 ;  /* 0x000000ffff3d7224 */ /* 0x000fe200008e0615 */
[C---:B------:R-:W-:Y:S02]  /*2a750*/  IADD3 R69, P3, R20.reuse, 0xe000, RZ ;  /* 0x0000e00014457810 */ /* 0x040fe40007f7e0ff */
        /* <DEDUP_REMOVED lines=8> */
[----:B------:R-:W-:Y:S02]  /*2a7e0*/  SHF.R.S32.HI R78, RZ, 0x1f, R221 ;  /* 0x0000001fff4e7819 */ /* 0x000fe400000114dd */
[----:B------:R-:W-:Y:S01]  /*2a7f0*/  LOP3.LUT R56, R56, R57, RZ, 0x3c, !PT ;  /* 0x0000003938387212 */ /* 0x000fe200078e3cff */
[--C-:B------:R-:W-:Y:S01]  /*2a800*/  IMAD.X R57, RZ, RZ, R21.reuse, P6 ;  /* 0x000000ffff397224 */ /* 0x100fe200030e0615 */
[----:B------:R-:W-:Y:S01]  /*2a810*/  LOP3.LUT R64, R64, R65, RZ, 0x3c, !PT ;  /* 0x0000004140407212 */ /* 0x000fe200078e3cff */
[--C-:B------:R-:W-:Y:S01]  /*2a820*/  IMAD.X R65, RZ, RZ, R21.reuse, P2 ;  /* 0x000000ffff417224 */ /* 0x100fe200010e0615 */
[----:B------:R-:W-:Y:S01]  /*2a830*/  LOP3.LUT R68, R68, R69, RZ, 0x3c, !PT ;  /* 0x0000004544447212 */ /* 0x000fe200078e3cff */
[----:B------:R-:W-:Y:S01]  /*2a840*/  IMAD.X R69, RZ, RZ, R21, P3 ;  /* 0x000000ffff457224 */ /* 0x000fe200018e0615 */
[----:B------:R-:W-:-:S02]  /*2a850*/  SHF.R.S32.HI R79, RZ, 0x1f, R218 ;  /* 0x0000001fff4f7819 */ /* 0x000fc400000114da */
[----:B------:R-:W-:Y:S02]  /*2a860*/  SEL R77, R221, RZ, !P0 ;  /* 0x000000ffdd4d7207 */ /* 0x000fe40004000000 */
[----:B------:R-:W-:Y:S02]  /*2a870*/  SEL R78, R78, RZ, !P0 ;  /* 0x000000ff4e4e7207 */ /* 0x000fe40004000000 */
[----:B-----5:R-:W-:Y:S01]  /*2a880*/  SHF.R.S32.HI R81, RZ, 0x1f, R76 ;  /* 0x0000001fff517819 */ /* 0x020fe2000001144c */
[----:B--2---:R0:W2:Y:S02]  /*2a890*/  SHFL.IDX PT, R4, R3, RZ, 0x1f ;  /* 0x00001fff03047589 */ /* 0x0040a400000e0000 */
[----:B0-----:R-:W-:Y:S02]  /*2a8a0*/  IADD3 R3, P4, R20, 0xf000, RZ ;  /* 0x0000f00014037810 */ /* 0x001fe40007f9e0ff */
[----:B------:R-:W-:Y:S02]  /*2a8b0*/  LOP3.LUT R20, R5, R20, RZ, 0x3c, !PT ;  /* 0x0000001405147212 */ /* 0x000fe400078e3cff */
[----:B------:R-:W-:Y:S01]  /*2a8c0*/  LOP3.LUT R0, R3, 0x380, RZ, 0xc0, !PT ;  /* 0x0000038003007812 */ /* 0x000fe200078ec0ff */
[----:B------:R-:W-:-:S03]  /*2a8d0*/  IMAD.X R73, RZ, RZ, R21, P4 ;  /* 0x000000ffff497224 */ /* 0x000fc600020e0615 */
[----:B------:R-:W-:-:S04]  /*2a8e0*/  SHF.R.U64 R0, R0, 0x3, RZ ;  /* 0x0000000300007819 */ /* 0x000fc800000012ff */
[----:B------:R-:W-:Y:S02]  /*2a8f0*/  LOP3.LUT R72, R0, R3, RZ, 0x3c, !PT ;  /* 0x0000000300487212 */ /* 0x000fe400078e3cff */
[----:B--2---:R-:W-:-:S13]  /*2a900*/  ISETP.NE.AND P1, PT, R4, RZ, PT ;  /* 0x000000ff0400720c */ /* 0x004fda0003f25270 */
[----:B------:R-:W-:Y:S05]  /*2a910*/  @P1 BRA `(.L_x_6892) ;  /* 0x0000000000cc1947 */ /* 0x000fea0003800000 */
[----:B------:R-:W2:Y:S01]  /*2a920*/  LDL R9, [R1+0x438] ;  /* 0x0004380001097983 */ /* 0x000ea20000100800 */
[----:B------:R-:W0:Y:S03]  /*2a930*/  LDC R6, c[0x0][0xce8] ;  /* 0x00033a00ff067b82 */ /* 0x000e260000000800 */
[----:B------:R-:W3:Y:S04]  /*2a940*/  LDL R7, [R1+0x448] ;  /* 0x0004480001077983 */ /* 0x000ee80000100800 */
[----:B------:R-:W4:Y:S01]  /*2a950*/  LDL R8, [R1+0x450] ;  /* 0x0004500001087983 */ /* 0x000f220000100800 */
[----:B------:R-:W-:Y:S01]  /*2a960*/  IMAD.IADD R14, R192, 0x1, R195 ;  /* 0x00000001c00e7824 */ /* 0x000fe200078e02c3 */
[----:B------:R-:W-:Y:S01]  /*2a970*/  ULDC.64 UR4, c[0x0][0xc90] ;  /* 0x0003240000047ab9 */ /* 0x000fe20000000a00 */
[----:B0-----:R-:W-:Y:S01]  /*2a980*/  IMAD R31, R22, R6, RZ ;  /* 0x00000006161f7224 */ /* 0x001fe200078e02ff */
[----:B------:R-:W-:Y:S01]  /*2a990*/  ISETP.NE.AND P2, PT, R6, 0x1, PT ;  /* 0x000000010600780c */ /* 0x000fe20003f45270 */
[----:B------:R-:W-:-:S02]  /*2a9a0*/  IMAD R3, R79, UR4, RZ ;  /* 0x000000044f037c24 */ /* 0x000fc4000f8e02ff */
[----:B------:R-:W-:Y:S02]  /*2a9b0*/  IMAD.MOV.U32 R4, RZ, RZ, R76 ;  /* 0x000000ffff047224 */ /* 0x000fe400078e004c */
[----:B------:R-:W-:Y:S02]  /*2a9c0*/  IMAD.MOV.U32 R5, RZ, RZ, R81 ;  /* 0x000000ffff057224 */ /* 0x000fe400078e0051 */
[C---:B------:R-:W-:Y:S02]  /*2a9d0*/  IMAD R3, R218.reuse, UR5, R3 ;  /* 0x00000005da037c24 */ /* 0x040fe4000f8e0203 */
[----:B------:R-:W-:Y:S01]  /*2a9e0*/  IMAD.WIDE.U32 R4, R218, UR4, R4 ;  /* 0x00000004da047c25 */ /* 0x000fe2000f8e0004 */
[----:B------:R-:W-:-:S03]  /*2a9f0*/  ULDC.64 UR4, c[0x0][0xc98] ;  /* 0x0003260000047ab9 */ /* 0x000fc60000000a00 */
[----:B--2---:R-:W-:-:S05]  /*2aa00*/  IMAD.MOV R0, RZ, RZ, -R9 ;  /* 0x000000ffff007224 */ /* 0x004fca00078e0a09 */
[----:B---3--:R-:W-:Y:S02]  /*2aa10*/  ISETP.NE.AND P0, PT, R7, R0, PT ;  /* 0x000000000700720c */ /* 0x008fe40003f05270 */
[----:B------:R-:W0:Y:S02]  /*2aa20*/  @P2 LDC R0, c[0x0][0xcec] ;  /* 0x00033b00ff002b82 */ /* 0x000e240000000800 */
[----:B------:R-:W-:-:S06]  /*2aa30*/  ISETP.GE.OR P1, PT, R14, R31, P0 ;  /* 0x0000001f0e00720c */ /* 0x000fcc0000726670 */
[----:B------:R-:W2:Y:S07]  /*2aa40*/  @P2 LDC R7, c[0x0][0xcf0] ;  /* 0x00033c00ff072b82 */ /* 0x000eae0000000800 */
[----:B------:R-:W3:Y:S01]  /*2aa50*/  @!P1 LDL R27, [R1+0x1f0] ;  /* 0x0001f000011b9983 */ /* 0x000ee20000100800 */
[----:B----4-:R-:W-:Y:S02]  /*2aa60*/  IMAD.IADD R9, R8, 0x1, R195 ;  /* 0x0000000108097824 */ /* 0x010fe400078e02c3 */
[----:B------:R-:W-:-:S02]  /*2aa70*/  IMAD.IADD R5, R5, 0x1, R3 ;  /* 0x0000000105057824 */ /* 0x000fc400078e0203 */
[----:B------:R-:W-:Y:S02]  /*2aa80*/  IMAD.MOV.U32 R15, RZ, RZ, R9 ;  /* 0x000000ffff0f7224 */ /* 0x000fe400078e0009 */
[----:B------:R-:W-:-:S04]  /*2aa90*/  IMAD.WIDE.U32 R4, R77, UR4, R4 ;  /* 0x000000044d047c25 */ /* 0x000fc8000f8e0004 */
[----:B0-----:R-:W-:-:S05]  /*2aaa0*/  @P2 IMAD.HI.U32 R0, R9, R0, RZ ;  /* 0x0000000009002227 */ /* 0x001fca00078e00ff */
[----:B--2---:R-:W-:Y:S01]  /*2aab0*/  @P2 SHF.R.U32.HI R15, RZ, R7, R0 ;  /* 0x00000007ff0f2219 */ /* 0x004fe20000011600 */
[----:B------:R-:W-:-:S03]  /*2aac0*/  IMAD R0, R78, UR4, RZ ;  /* 0x000000044e007c24 */ /* 0x000fc6000f8e02ff */
[--C-:B------:R-:W-:Y:S01]  /*2aad0*/  SHF.R.S32.HI R7, RZ, 0x1f, R15.reuse ;  /* 0x0000001fff077819 */ /* 0x100fe2000001140f */
[----:B------:R-:W-:Y:S01]  /*2aae0*/  IMAD.MOV R3, RZ, RZ, -R15 ;  /* 0x000000ffff037224 */ /* 0x000fe200078e0a0f */
[----:B------:R-:W-:-:S03]  /*2aaf0*/  IADD3 R4, P2, R15, R4, RZ ;  /* 0x000000040f047210 */ /* 0x000fc60007f5e0ff */
[----:B------:R-:W-:Y:S02]  /*2ab00*/  IMAD R3, R6, R3, R9 ;  /* 0x0000000306037224 */ /* 0x000fe400078e0209 */
[----:B------:R-:W-:Y:S01]  /*2ab10*/  IMAD R6, R77, UR5, R0 ;  /* 0x000000054d067c24 */ /* 0x000fe2000f8e0200 */
[----:B------:R-:W-:Y:S02]  /*2ab20*/  ULDC.64 UR4, c[0x0][0xc88] ;  /* 0x0003220000047ab9 */ /* 0x000fe40000000a00 */
[----:B------:R-:W-:Y:S02]  /*2ab30*/  SHF.R.S32.HI R0, RZ, 0x1f, R3 ;  /* 0x0000001fff007819 */ /* 0x000fe40000011403 */
[----:B------:R-:W-:-:S03]  /*2ab40*/  IADD3.X R5, R7, R5, R6, P2, !PT ;  /* 0x0000000507057210 */ /* 0x000fc600017fe406 */
[----:B------:R-:W-:Y:S02]  /*2ab50*/  IMAD R0, R0, UR4, RZ ;  /* 0x0000000400007c24 */ /* 0x000fe4000f8e02ff */
        /* <DEDUP_REMOVED lines=9> */
[----:B------:R-:W3:Y:S04]  /*2abf0*/  SHFL.IDX PT, R7, R9, RZ, 0x1c1f ;  /* 0x001c1fff09077589 */ /* 0x000ee800000e0000 */
[----:B---3--:R-:W-:Y:S04]  /*2ac00*/  @!P1 ST.E desc[UR46][R6.64], R27 ;  /* 0x0000001b06009985 */ /* 0x008fe8000c10192e */
[----:B------:R-:W2:Y:S04]  /*2ac10*/  @!P0 LDL R3, [R1+0x1f4] ;  /* 0x0001f40001038983 */ /* 0x000ea80000100800 */
[----:B------:R-:W-:Y:S04]  /*2ac20*/  SHFL.IDX PT, R4, R8, 0x1, 0x1c1f ;  /* 0x003c1f0008047f89 */ /* 0x000fe800000e0000 */
[----:B------:R-:W2:Y:S04]  /*2ac30*/  SHFL.IDX PT, R5, R9, 0x1, 0x1c1f ;  /* 0x003c1f0009057f89 */ /* 0x000ea800000e0000 */
[----:B--2---:R0:W-:Y:S02]  /*2ac40*/  @!P0 ST.E desc[UR46][R4.64], R3 ;  /* 0x0000000304008985 */ /* 0x0041e4000c10192e */
.L_x_6892:
[----:B------:R-:W2:Y:S01]  /*2ac50*/  LDL R80, [R1+0x42c] ;  /* 0x00042c0001507983 */ /* 0x000ea20000100800 */
[----:B------:R-:W3:Y:S01]  /*2ac60*/  LDC R83, c[0x0][0xce8] ;  /* 0x00033a00ff537b82 */ /* 0x000ee20000000800 */
[----:B------:R-:W-:Y:S02]  /*2ac70*/  ULDC.64 UR4, c[0x0][0xba0] ;  /* 0x0002e80000047ab9 */ /* 0x000fe40000000a00 */
[----:B------:R-:W5:Y:S01]  /*2ac80*/  LDL R87, [R1+0x410] ;  /* 0x0004100001577983 */ /* 0x000f620000100800 */
[----:B0-----:R-:W-:-:S03]  /*2ac90*/  IMAD R3, R81, UR4, RZ ;  /* 0x0000000451037c24 */ /* 0x001fc6000f8e02ff */
[----:B------:R0:W5:Y:S01]  /*2aca0*/  LD.E.128 R4, desc[UR46][R20.64] ;  /* 0x0000002e14047980 */ /* 0x000162000c101d00 */
[----:B------:R-:W4:Y:S03]  /*2acb0*/  LDC R0, c[0x0][0xbc8] ;  /* 0x0002f200ff007b82 */ /* 0x000f260000000800 */
[----:B------:R-:W5:Y:S04]  /*2acc0*/  LD.E.128 R8, desc[UR46][R10.64] ;  /* 0x0000002e0a087980 */ /* 0x000f68000c101d00 */
[----:B------:R-:W5:Y:S04]  /*2acd0*/  LD.E.128 R12, desc[UR46][R12.64] ;  /* 0x0000002e0c0c7980 */ /* 0x000f68000c101d00 */
[----:B------:R-:W5:Y:S04]  /*2ace0*/  LD.E.128 R24, desc[UR46][R24.64] ;  /* 0x0000002e18187980 */ /* 0x000f68000c101d00 */
[----:B------:R-:W5:Y:S01]  /*2acf0*/  LD.E.128 R28, desc[UR46][R28.64] ;  /* 0x0000002e1c1c7980 */ /* 0x000f62000c101d00 */
[----:B---3--:R-:W-:Y:S01]  /*2ad00*/  ISETP.NE.AND P1, PT, R83, 0x1, PT ;  /* 0x000000015300780c */ /* 0x008fe20003f25270 */
[----:B------:R-:W-:-:S02]  /*2ad10*/  IMAD R3, R76, UR5, R3 ;  /* 0x000000054c037c24 */ /* 0x000fc4000f8e0203 */
[----:B0-----:R-:W-:Y:S01]  /*2ad20*/  IMAD.WIDE.U32 R20, R76, UR4, RZ ;  /* 0x000000044c147c25 */ /* 0x001fe2000f8e00ff */
[----:B------:R-:W-:Y:S01]  /*2ad30*/  ULDC.64 UR4, c[0x0][0xbe8] ;  /* 0x0002fa0000047ab9 */ /* 0x000fe20000000a00 */
[----:B------:R-:W5:Y:S04]  /*2ad40*/  LD.E.128 R32, desc[UR46][R32.64] ;  /* 0x0000002e20207980 */ /* 0x000f68000c101d00 */
[----:B------:R-:W5:Y:S04]  /*2ad50*/  LD.E.128 R36, desc[UR46][R36.64] ;  /* 0x0000002e24247980 */ /* 0x000f68000c101d00 */
[----:B------:R-:W0:Y:S01]  /*2ad60*/  @P1 LDC R81, c[0x0][0xcec] ;  /* 0x00033b00ff511b82 */ /* 0x000e220000000800 */
[----:B------:R-:W-:Y:S01]  /*2ad70*/  IMAD.IADD R21, R21, 0x1, R3 ;  /* 0x0000000115157824 */ /* 0x000fe200078e0203 */
[----:B------:R-:W5:Y:S04]  /*2ad80*/  LD.E.128 R40, desc[UR46][R40.64] ;  /* 0x0000002e28287980 */ /* 0x000f68000c101d00 */
[----:B------:R-:W5:Y:S02]  /*2ad90*/  LD.E.128 R44, desc[UR46][R44.64] ;  /* 0x0000002e2c2c7980 */ /* 0x000f64000c101d00 */
[----:B------:R-:W3:Y:S01]  /*2ada0*/  @P1 LDC R85, c[0x0][0xcf0] ;  /* 0x00033c00ff551b82 */ /* 0x000ee20000000800 */
[----:B------:R-:W-:Y:S01]  /*2adb0*/  IMAD R79, R79, UR4, RZ ;  /* 0x000000044f4f7c24 */ /* 0x000fe2000f8e02ff */
[----:B------:R-:W5:Y:S01]  /*2adc0*/  LD.E.128 R48, desc[UR46][R48.64] ;  /* 0x0000002e30307980 */ /* 0x000f62000c101d00 */
[----:B------:R-:W-:-:S03]  /*2add0*/  IMAD.WIDE.U32 R20, R218, UR4, R20 ;  /* 0x00000004da147c25 */ /* 0x000fc6000f8e0014 */
[----:B------:R-:W5:Y:S01]  /*2ade0*/  LD.E.128 R52, desc[UR46][R52.64] ;  /* 0x0000002e34347980 */ /* 0x000f62000c101d00 */
[----:B------:R-:W-:Y:S01]  /*2adf0*/  IMAD R79, R218, UR5, R79 ;  /* 0x00000005da4f7c24 */ /* 0x000fe2000f8e024f */
[----:B------:R-:W-:Y:S02]  /*2ae00*/  ULDC.64 UR4, c[0x0][0xbf0] ;  /* 0x0002fc0000047ab9 */ /* 0x000fe40000000a00 */
[----:B------:R-:W-:Y:S01]  /*2ae10*/  IMAD R78, R78, UR4, RZ ;  /* 0x000000044e4e7c24 */ /* 0x000fe2000f8e02ff */
[----:B------:R-:W5:Y:S01]  /*2ae20*/  LD.E.128 R56, desc[UR46][R56.64] ;  /* 0x0000002e38387980 */ /* 0x000f62000c101d00 */
[----:B------:R-:W-:Y:S01]  /*2ae30*/  IMAD.IADD R21, R21, 0x1, R79 ;  /* 0x0000000115157824 */ /* 0x000fe200078e024f */
[-C--:B----4-:R-:W-:Y:S01]  /*2ae40*/  ISETP.GE.AND P0, PT, R216, R0.reuse, PT ;  /* 0x00000000d800720c */ /* 0x090fe20003f06270 */
[C---:B------:R-:W-:Y:S01]  /*2ae50*/  IMAD R3, R77.reuse, UR5, R78 ;  /* 0x000000054d037c24 */ /* 0x040fe2000f8e024e */
[----:B------:R-:W5:Y:S01]  /*2ae60*/  LD.E.128 R60, desc[UR46][R60.64] ;  /* 0x0000002e3c3c7980 */ /* 0x000f62000c101d00 */
[----:B------:R-:W-:Y:S01]  /*2ae70*/  IMAD.WIDE.U32 R20, R77, UR4, R20 ;  /* 0x000000044d147c25 */ /* 0x000fe2000f8e0014 */
[----:B------:R-:W-:Y:S01]  /*2ae80*/  SEL R77, RZ, 0xffffffff, P0 ;  /* 0xffffffffff4d7807 */ /* 0x000fe20000000000 */
[----:B------:R-:W-:Y:S01]  /*2ae90*/  ULDC.64 UR4, c[0x0][0xbe0] ;  /* 0x0002f80000047ab9 */ /* 0x000fe20000000a00 */
[----:B------:R-:W5:Y:S01]  /*2aea0*/  LD.E.128 R64, desc[UR46][R64.64] ;  /* 0x0000002e40407980 */ /* 0x000f62000c101d00 */
[----:B------:R-:W-:Y:S01]  /*2aeb0*/  IMAD.IADD R21, R21, 0x1, R3 ;  /* 0x0000000115157824 */ /* 0x000fe200078e0203 */
[----:B------:R-:W-:-:S02]  /*2aec0*/  ISETP.GE.AND P0, PT, R215, R0, PT ;  /* 0x00000000d700720c */ /* 0x000fc40003f06270 */
[----:B------:R-:W5:Y:S02]  /*2aed0*/  LD.E.128 R68, desc[UR46][R68.64] ;  /* 0x0000002e44447980 */ /* 0x000f64000c101d00 */
[----:B------:R-:W-:Y:S02]  /*2aee0*/  SEL R78, RZ, 0xffffffff, P0 ;  /* 0xffffffffff4e7807 */ /* 0x000fe40000000000 */
[----:B------:R-:W-:Y:S01]  /*2aef0*/  ISETP.GE.AND P0, PT, R214, R0, PT ;  /* 0x00000000d600720c */ /* 0x000fe20003f06270 */
[----:B------:R-:W5:Y:S01]  /*2af00*/  LD.E.128 R72, desc[UR46][R72.64] ;  /* 0x0000002e48487980 */ /* 0x000f62000c101d00 */
[----:B------:R-:W-:Y:S01]  /*2af10*/  @!PT LDS RZ, [RZ] ;  /* 0x00000000fffff984 */ /* 0x000fe20000000800 */
[----:B------:R-:W-:Y:S01]  /*2af20*/  @!PT LDS RZ, [RZ] ;  /* 0x00000000fffff984 */ /* 0x000fe20000000800 */
[----:B------:R-:W-:Y:S01]  /*2af30*/  @!PT LDS RZ, [RZ] ;  /* 0x00000000fffff984 */ /* 0x000fe20000000800 */
[----:B------:R-:W-:Y:S01]  /*2af40*/  @!PT LDS RZ, [RZ] ;  /* 0x00000000fffff984 */ /* 0x000fe20000000800 */
[----:B------:R4:W-:Y:S06]  /*2af50*/  MEMBAR.ALL.CTA ;  /* 0x0000000000007992 */ /* 0x0009ec0000008000 */
[----:B----4-:R-:W4:Y:S01]  /*2af60*/  FENCE.VIEW.ASYNC.S ;  /* 0x00000000000073c6 */ /* 0x010f220000000000 */
[----:B------:R-:W-:Y:S01]  /*2af70*/  IMAD R86, R22, R83, RZ ;  /* 0x0000005316567224 */ /* 0x000fe200078e02ff */
[----:B------:R-:W-:Y:S01]  /*2af80*/  BSSY B1, `(.L_x_6893) ;  /* 0x0000054000017945 */ /* 0x000fe20003800000 */
[----:B--2---:R-:W-:-:S04]  /*2af90*/  IMAD R76, R80, 0x20, R222 ;  /* 0x00000020504c7824 */ /* 0x004fc800078e02de */
[----:B------:R-:W-:-:S04]  /*2afa0*/  IMAD.IADD R80, R195, 0x1, R76 ;  /* 0x00000001c3507824 */ /* 0x000fc800078e024c */
[----:B0-----:R-:W-:-:S04]  /*2afb0*/  @P1 IMAD.HI.U32 R76, R80, R81, RZ ;  /* 0x00000051504c1227 */ /* 0x001fc800078e00ff */
[----:B------:R-:W-:Y:S01]  /*2afc0*/  IMAD.MOV.U32 R3, RZ, RZ, R80 ;  /* 0x000000ffff037224 */ /* 0x000fe200078e0050 */
[----:B---3--:R-:W-:Y:S02]  /*2afd0*/  @P1 SHF.R.U32.HI R3, RZ, R85, R76 ;  /* 0x00000055ff031219 */ /* 0x008fe4000001164c */
[----:B------:R-:W-:Y:S01]  /*2afe0*/  ISETP.GE.AND P1, PT, R217, R0, PT ;  /* 0x00000000d900720c */ /* 0x000fe20003f26270 */
[----:B------:R-:W-:-:S03]  /*2aff0*/  IMAD.SHL.U32 R81, R77, 0x2, RZ ;  /* 0x000000024d517824 */ /* 0x000fc600078e00ff */
[----:B------:R-:W-:Y:S01]  /*2b000*/  SEL R76, RZ, 0x1, P1 ;  /* 0x00000001ff4c7807 */ /* 0x000fe20000800000 */
[----:B------:R-:W-:-:S03]  /*2b010*/  IMAD.MOV R79, RZ, RZ, -R3 ;  /* 0x000000ffff4f7224 */ /* 0x000fc600078e0a03 */
[----:B------:R-:W-:Y:S01]  /*2b020*/  LOP3.LUT R76, R81, 0x2, R76, 0xe2, !PT ;  /* 0x00000002514c7812 */ /* 0x000fe200078ee24c */
[----:B------:R-:W-:Y:S01]  /*2b030*/  IMAD.SHL.U32 R81, R78, 0x4, RZ ;  /* 0x000000044e517824 */ /* 0x000fe200078e00ff */
[----:B------:R-:W-:Y:S01]  /*2b040*/  SEL R78, RZ, 0xffffffff, P0 ;  /* 0xffffffffff4e7807 */ /* 0x000fe20000000000 */
[----:B------:R-:W-:Y:S01]  /*2b050*/  IMAD R77, R83, R79, R80 ;  /* 0x0000004f534d7224 */ /* 0x000fe200078e0250 */
[----:B------:R-:W-:Y:S02]  /*2b060*/  SHF.R.S32.HI R79, RZ, 0x1f, R3 ;  /* 0x0000001fff4f7819 */ /* 0x000fe40000011403 */
[-C--:B------:R-:W-:Y:S02]  /*2b070*/  ISETP.GE.AND P0, PT, R213, R0.reuse, PT ;  /* 0x00000000d500720c */ /* 0x080fe40003f06270 */
[----:B------:R-:W-:Y:S01]  /*2b080*/  LOP3.LUT R76, R81, 0x4, R76, 0xe2, !PT ;  /* 0x00000004514c7812 */ /* 0x000fe200078ee24c */
[----:B------:R-:W-:Y:S01]  /*2b090*/  IMAD.SHL.U32 R81, R78, 0x8, RZ ;  /* 0x000000084e517824 */ /* 0x000fe200078e00ff */
[----:B------:R-:W-:Y:S01]  /*2b0a0*/  SEL R78, RZ, 0xffffffff, P0 ;  /* 0xffffffffff4e7807 */ /* 0x000fe20000000000 */
[----:B------:R-:W-:Y:S01]  /*2b0b0*/  IMAD R80, R79, UR4, RZ ;  /* 0x000000044f507c24 */ /* 0x000fe2000f8e02ff */
[----:B------:R-:W-:Y:S01]  /*2b0c0*/  ISETP.GE.AND P0, PT, R212, R0, PT ;  /* 0x00000000d400720c */ /* 0x000fe20003f06270 */
[----:B------:R-:W-:Y:S01]  /*2b0d0*/  IMAD.WIDE.U32 R20, R3, UR4, R20 ;  /* 0x0000000403147c25 */ /* 0x000fe2000f8e0014 */
[----:B------:R-:W-:-:S03]  /*2b0e0*/  LOP3.LUT R76, R81, 0x8, R76, 0xe2, !PT ;  /* 0x00000008514c7812 */ /* 0x000fc600078ee24c */
[----:B------:R-:W-:Y:S01]  /*2b0f0*/  IMAD R79, R3, UR5, R80 ;  /* 0x00000005034f7c24 */ /* 0x000fe2000f8e0250 */
[----:B------:R-:W-:Y:S01]  /*2b100*/  SEL R3, RZ, 0xffffffff, P0 ;  /* 0xffffffffff037807 */ /* 0x000fe20000000000 */
[----:B------:R-:W-:Y:S01]  /*2b110*/  IMAD.SHL.U32 R81, R78, 0x10, RZ ;  /* 0x000000104e517824 */ /* 0x000fe200078e00ff */
[----:B------:R-:W-:Y:S01]  /*2b120*/  SHF.R.S32.HI R78, RZ, 0x1f, R77 ;  /* 0x0000001fff4e7819 */ /* 0x000fe2000001144d */
[----:B------:R-:W-:Y:S02]  /*2b130*/  ULDC.64 UR4, c[0x0][0xbd8] ;  /* 0x0002f60000047ab9 */ /* 0x000fe40000000a00 */
[----:B------:R-:W-:Y:S01]  /*2b140*/  IMAD.SHL.U32 R3, R3, 0x20, RZ ;  /* 0x0000002003037824 */ /* 0x000fe200078e00ff */
[----:B------:R-:W-:Y:S02]  /*2b150*/  LOP3.LUT R76, R81, 0x10, R76, 0xe2, !PT ;  /* 0x00000010514c7812 */ /* 0x000fe400078ee24c */
[----:B------:R-:W-:Y:S01]  /*2b160*/  ISETP.GE.AND P0, PT, R220, R0, PT ;  /* 0x00000000dc00720c */ /* 0x000fe20003f06270 */
[----:B------:R-:W-:Y:S01]  /*2b170*/  IMAD.IADD R21, R21, 0x1, R79 ;  /* 0x0000000115157824 */ /* 0x000fe200078e024f */
[----:B------:R-:W-:Y:S01]  /*2b180*/  LOP3.LUT R76, R3, 0x20, R76, 0xe2, !PT ;  /* 0x00000020034c7812 */ /* 0x000fe200078ee24c */
[----:B------:R-:W-:Y:S01]  /*2b190*/  IMAD R78, R78, UR4, RZ ;  /* 0x000000044e4e7c24 */ /* 0x000fe2000f8e02ff */
[----:B------:R-:W-:Y:S01]  /*2b1a0*/  SEL R3, RZ, 0x40, P0 ;  /* 0x00000040ff037807 */ /* 0x000fe20000000000 */
[----:B------:R-:W-:-:S02]  /*2b1b0*/  IMAD.IADD R195, R222, 0x1, R195 ;  /* 0x00000001dec37824 */ /* 0x000fc400078e02c3 */
[C---:B------:R-:W-:Y:S02]  /*2b1c0*/  IMAD R79, R77.reuse, UR5, R78 ;  /* 0x000000054d4f7c24 */ /* 0x040fe4000f8e024e */
[----:B------:R-:W-:Y:S01]  /*2b1d0*/  IMAD.WIDE.U32 R20, R77, UR4, R20 ;  /* 0x000000044d147c25 */ /* 0x000fe2000f8e0014 */
[----:B------:R-:W-:Y:S01]  /*2b1e0*/  LOP3.LUT R22, R76, R3, RZ, 0xfc, !PT ;  /* 0x000000034c167212 */ /* 0x000fe200078efcff */
[----:B------:R-:W-:Y:S01]  /*2b1f0*/  ULDC.64 UR4, c[0x0][0xb80] ;  /* 0x0002e00000047ab9 */ /* 0x000fe20000000a00 */
[----:B------:R-:W-:Y:S01]  /*2b200*/  ISETP.GE.AND P1, PT, R195, R86, PT ;  /* 0x00000056c300720c */ /* 0x000fe20003f26270 */
[----:B------:R-:W-:Y:S01]  /*2b210*/  VIADD R3, R2, 0x38820 ;  /* 0x0003882002037836 */ /* 0x000fe20000000000 */
[----:B------:R-:W-:Y:S01]  /*2b220*/  ISETP.GE.AND P0, PT, R219, R0, PT ;  /* 0x00000000db00720c */ /* 0x000fe20003f06270 */
[----:B------:R-:W-:Y:S01]  /*2b230*/  IMAD.IADD R77, R21, 0x1, R79 ;  /* 0x00000001154d7824 */ /* 0x000fe200078e024f */
[----:B------:R-:W-:Y:S02]  /*2b240*/  LEA R84, P2, R20, UR4, 0x1 ;  /* 0x0000000414547c11 */ /* 0x000fe4000f8408ff */
[----:B------:R-:W-:-:S02]  /*2b250*/  PRMT R3, RZ, 0x654, R3 ;  /* 0x00000654ff037816 */ /* 0x000fc40000000003 */
[----:B------:R-:W-:Y:S02]  /*2b260*/  SEL R21, RZ, 0x80, P0 ;  /* 0x00000080ff157807 */ /* 0x000fe40000000000 */
[----:B------:R-:W-:Y:S01]  /*2b270*/  LEA.HI.X R85, R20, UR5, R77, 0x1, P2 ;  /* 0x0000000514557c11 */ /* 0x000fe200090f0c4d */
[----:B----4-:R0:W-:Y:S01]  /*2b280*/  SYNCS.ARRIVE.TRANS64.RED.A1T0 RZ, [R3+URZ], RZ ;  /* 0x000000ff03ff79a7 */ /* 0x0101e2000810043f */
[----:B------:R2:W3:Y:S01]  /*2b290*/  SHFL.IDX PT, R20, R84, RZ, 0x181f ;  /* 0x00181fff54147589 */ /* 0x0004e200000e0000 */
[----:B0-----:R-:W-:-:S03]  /*2b2a0*/  LOP3.LUT R3, R22, R21, RZ, 0xfc, !PT ;  /* 0x0000001516037212 */ /* 0x001fc600078efcff */
[----:B------:R2:W0:Y:S01]  /*2b2b0*/  SHFL.IDX PT, R21, R85, RZ, 0x181f ;  /* 0x00181fff55157589 */ /* 0x00042200000e0000 */
[----:B------:R-:W-:Y:S05]  /*2b2c0*/  @P1 BRA `(.L_x_6894) ;  /* 0x00000000007c1947 */ /* 0x000fea0003800000 */
[-C--:B------:R-:W-:Y:S02]  /*2b2d0*/  ISETP.GE.AND P1, PT, R216, R0.reuse, PT ;  /* 0x00000000d800720c */ /* 0x080fe40003f26270 */
[-C--:B------:R-:W-:Y:S02]  /*2b2e0*/  ISETP.GE.AND P0, PT, R217, R0.reuse, PT ;  /* 0x00000000d900720c */ /* 0x080fe40003f06270 */
[-C--:B------:R-:W-:Y:S02]  /*2b2f0*/  ISETP.GE.AND P5, PT, R215, R0.reuse, PT ;  /* 0x00000000d700720c */ /* 0x080fe40003fa6270 */
[----:B------:R-:W-:-:S07]  /*2b300*/  ISETP.GE.AND P3, PT, R214, R0, PT ;  /* 0x00000000d600720c */ /* 0x000fce0003f66270 */
[C---:B---3--:R-:W-:Y:S02]  /*2b310*/  @!P1 LEA R76, P2, R216.reuse, R20, 0x1 ;  /* 0x00000014d84c9211 */ /* 0x048fe400078408ff */
[----:B0-----:R-:W-:Y:S02]  /*2b320*/  @!P0 IMAD.WIDE R78, R217, 0x2, R20 ;  /* 0x00000002d94e8825 */ /* 0x001fe400078e0214 */
[----:B-----5:R-:W-:Y:S02]  /*2b330*/  @!P1 LEA.HI.X R77, R216, R21, R87, 0x1, P2 ;  /* 0x00000015d84d9211 */ /* 0x020fe400010f0c57 */
[----:B------:R-:W-:Y:S01]  /*2b340*/  ISETP.GE.AND P2, PT, R213, R0, PT ;  /* 0x00000000d500720c */ /* 0x000fe20003f46270 */
[----:B------:R0:W-:Y:S01]  /*2b350*/  @!P0 ST.E.128 desc[UR46][R78.64], R4 ;  /* 0x000000044e008985 */ /* 0x0001e2000c101d2e */
        /* <DEDUP_REMOVED lines=12> */
[-C--:B---3--:R-:W-:Y:S02]  /*2b420*/  @P0 LEA R12, P3, R220, R20.reuse, 0x1 ;  /* 0x00000014dc0c0211 */ /* 0x088fe400078608ff */
        /* <DEDUP_REMOVED lines=9> */
.L_x_6894:
[----:B------:R-:W-:Y:S05]  /*2b4c0*/  BSYNC B1 ;  /* 0x0000000000017941 */ /* 0x000fea0003800000 */
.L_x_6893:
[----:B----45:R-:W-:Y:S01]  /*2b4d0*/  VIADD R4, R195, 0x20 ;  /* 0x00000020c3047836 */ /* 0x030fe20000000000 */
[----:B------:R4:W0:Y:S04]  /*2b4e0*/  SHFL.IDX PT, R7, R85, 0x1, 0x181f ;  /* 0x00381f0055077f89 */ /* 0x00082800000e0000 */
[----:B------:R-:W-:Y:S01]  /*2b4f0*/  ISETP.GE.AND P0, PT, R4, R86, PT ;  /* 0x000000560400720c */ /* 0x000fe20003f06270 */
[----:B------:R4:W0:-:S12]  /*2b500*/  SHFL.IDX PT, R6, R84, 0x1, 0x181f ;  /* 0x00381f0054067f89 */ /* 0x00081800000e0000 */
[----:B----4-:R-:W-:Y:S05]  /*2b510*/  @P0 BRA `(.L_x_6895) ;  /* 0x0000000c00e80947 */ /* 0x010fea0003800000 */
[-C--:B------:R-:W-:Y:S02]  /*2b520*/  ISETP.GE.AND P5, PT, R216, R0.reuse, PT ;  /* 0x00000000d800720c */ /* 0x080fe40003fa6270 */
[-C--:B------:R-:W-:Y:S02]  /*2b530*/  ISETP.GE.AND P6, PT, R217, R0.reuse, PT ;  /* 0x00000000d900720c */ /* 0x080fe40003fc6270 */
[-C--:B------:R-:W-:Y:S02]  /*2b540*/  ISETP.GE.AND P3, PT, R215, R0.reuse, PT ;  /* 0x00000000d700720c */ /* 0x080fe40003f66270 */
[-C--:B------:R-:W-:Y:S02]  /*2b550*/  ISETP.GE.AND P2, PT, R214, R0.reuse, PT ;  /* 0x00000000d600720c */ /* 0x080fe40003f46270 */
[-C--:B------:R-:W-:Y:S02]  /*2b560*/  ISETP.GE.AND P1, PT, R213, R0.reuse, PT ;  /* 0x00000000d500720c */ /* 0x080fe40003f26270 */
[----:B------:R-:W-:-:S03]  /*2b570*/  ISETP.GE.AND P0, PT, R212, R0, PT ;  /* 0x00000000d400720c */ /* 0x000fc60003f06270 */
[CC--:B0-----:R-:W-:Y:S02]  /*2b580*/  @!P5 LEA R12, P4, R216.reuse, R6.reuse, 0x1 ;  /* 0x00000006d80cd211 */ /* 0x0c1fe400078808ff */
[----:B------:R-:W-:Y:S02]  /*2b590*/  @!P6 IMAD.WIDE R4, R217, 0x2, R6 ;  /* 0x00000002d904e825 */ /* 0x000fe400078e0206 */
[----:B------:R-:W-:Y:S02]  /*2b5a0*/  @!P5 LEA.HI.X R13, R216, R7, R87, 0x1, P4 ;  /* 0x00000007d80dd211 */ /* 0x000fe400020f0c57 */
[----:B------:R-:W-:Y:S01]  /*2b5b0*/  LOP3.LUT P4, RZ, R22, 0x40, RZ, 0xc0, !PT ;  /* 0x0000004016ff7812 */ /* 0x000fe2000788c0ff */
[----:B------:R0:W-:Y:S01]  /*2b5c0*/  @!P6 ST.E.128 desc[UR46][R4.64], R8 ;  /* 0x000000080400e985 */ /* 0x0001e2000c101d2e */
[----:B------:R-:W-:-:S03]  /*2b5d0*/  @!P3 LEA R14, P6, R215, R6, 0x1 ;  /* 0x00000006d70eb211 */ /* 0x000fc600078c08ff */
[----:B------:R4:W-:Y:S01]  /*2b5e0*/  @!P5 ST.E.128 desc[UR46][R12.64], R24 ;  /* 0x000000180c00d985 */ /* 0x0009e2000c101d2e */
[-C--:B------:R-:W-:Y:S02]  /*2b5f0*/  @!P3 LEA.HI.X R15, R215, R7.reuse, R229, 0x1, P6 ;  /* 0x00000007d70fb211 */ /* 0x080fe400030f0ce5 */
[-C--:B---3--:R-:W-:Y:S02]  /*2b600*/  @!P2 LEA R20, P5, R214, R6.reuse, 0x1 ;  /* 0x00000006d614a211 */ /* 0x088fe400078a08ff */
[CC--:B------:R-:W-:Y:S01]  /*2b610*/  @!P1 LEA R28, P6, R213.reuse, R6.reuse, 0x1 ;  /* 0x00000006d51c9211 */ /* 0x0c0fe200078c08ff */
[----:B------:R4:W-:Y:S01]  /*2b620*/  @!P3 ST.E.128 desc[UR46][R14.64], R32 ;  /* 0x000000200e00b985 */ /* 0x0009e2000c101d2e */
[----:B------:R-:W-:Y:S02]  /*2b630*/  @!P0 LEA R30, P3, R212, R6, 0x1 ;  /* 0x00000006d41e8211 */ /* 0x000fe400078608ff */
[-C--:B------:R-:W-:Y:S02]  /*2b640*/  @!P2 LEA.HI.X R21, R214, R7.reuse, R228, 0x1, P5 ;  /* 0x00000007d615a211 */ /* 0x080fe400028f0ce4 */
        /* <DEDUP_REMOVED lines=14> */
.L_x_6890:
[----:B------:R-:W-:Y:S01]  /*2b730*/  ULDC.64 UR4, c[0x0][0xd00] ;  /* 0x0003400000047ab9 */ /* 0x000fe20000000a00 */
[----:B------:R-:W0:Y:S01]  /*2b740*/  LDC.64 R4, c[0x0][0xd00] ;  /* 0x00034000ff047b82 */ /* 0x000e220000000a00 */
[----:B------:R-:W-:Y:S01]  /*2b750*/  ISETP.NE.U32.AND P0, PT, RZ, UR4, PT ;  /* 0x00000004ff007c0c */ /* 0x000fe2000bf05070 */
[----:B------:R-:W2:Y:S01]  /*2b760*/  LDL R8, [R1+0x414] ;  /* 0x0004140001087983 */ /* 0x000ea20000100800 */
[----:B------:R-:W-:Y:S02]  /*2b770*/  IMAD.MOV.U32 R3, RZ, RZ, RZ ;  /* 0x000000ffff037224 */ /* 0x000fe400078e00ff */
[----:B------:R-:W-:Y:S01]  /*2b780*/  ISETP.NE.AND.EX P0, PT, RZ, UR5, PT, P0 ;  /* 0x00000005ff007c0c */ /* 0x000fe2000bf05300 */
[----:B------:R-:W-:Y:S02]  /*2b790*/  ULDC.64 UR4, c[0x0][0xd08] ;  /* 0x0003420000047ab9 */ /* 0x000fe40000000a00 */
[----:B------:R-:W-:Y:S01]  /*2b7a0*/  ISETP.NE.U32.AND P1, PT, RZ, UR4, PT ;  /* 0x00000004ff007c0c */ /* 0x000fe2000bf25070 */
[----:B------:R-:W1:Y:S03]  /*2b7b0*/  LDC R25, c[0x0][0xce8] ;  /* 0x00033a00ff197b82 */ /* 0x000e660000000800 */
[----:B------:R-:W-:Y:S01]  /*2b7c0*/  ISETP.NE.AND.EX P1, PT, RZ, UR5, PT, P1 ;  /* 0x00000005ff007c0c */ /* 0x000fe2000bf25310 */
[----:B0-----:R-:W-:-:S12]  /*2b7d0*/  IMAD.WIDE R4, R221, 0x4, R4 ;  /* 0x00000004dd047825 */ /* 0x001fd800078e0204 */
[----:B------:R-:W0:Y:S01]  /*2b7e0*/  @P1 LDC.64 R6, c[0x0][0xd08] ;  /* 0x00034200ff061b82 */ /* 0x000e220000000a00 */
[----:B------:R-:W-:Y:S02]  /*2b7f0*/  ULDC UR4, c[0x0][0xb88] ;  /* 0x0002e20000047ab9 */ /* 0x000fe40000000800 */
[----:B------:R-:W-:Y:S01]  /*2b800*/  IMAD.U32 R0, RZ, RZ, UR4 ;  /* 0x00000004ff007e24 */ /* 0x000fe2000f8e00ff */
[----:B------:R0:W5:Y:S02]  /*2b810*/  @P0 LDG.E R3, desc[UR46][R4.64] ;  /* 0x0000002e04030981 */ /* 0x000164000c1e1900 */
[----:B0-----:R-:W-:-:S05]  /*2b820*/  @P1 IMAD.WIDE R6, R221, 0x4, R6 ;  /* 0x00000004dd061825 */ /* 0x001fca00078e0206 */
[----:B------:R0:W5:Y:S01]  /*2b830*/  @P1 LDG.E R0, desc[UR46][R6.64] ;  /* 0x0000002e06001981 */ /* 0x000162000c1e1900 */
[----:B--2---:R-:W-:Y:S02]  /*2b840*/  ISETP.GE.AND P2, PT, R8, 0x40, PT ;  /* 0x000000400800780c */ /* 0x004fe40003f46270 */
[----:B------:R-:W-:Y:S01]  /*2b850*/  SHF.R.S32.HI R8, RZ, 0x1f, R221 ;  /* 0x0000001fff087819 */ /* 0x000fe200000114dd */
[----:B01----:R-:W-:Y:S10]  /*2b860*/  @P1 BRA `(.L_x_6896) ;  /* 0x0000000000101947 */ /* 0x003ff40003800000 */
[----:B------:R-:W-:Y:S05]  /*2b870*/  @!P0 BRA `(.L_x_6896) ;  /* 0x00000000000c8947 */ /* 0x000fea0003800000 */
[----:B------:R-:W2:Y:S04]  /*2b880*/  LDG.E R7, desc[UR46][R4.64] ;  /* 0x0000002e04077981 */ /* 0x000ea8000c1e1900 */
[----:B-----5:R-:W2:Y:S02]  /*2b890*/  LDG.E R0, desc[UR46][R4.64+0x4] ;  /* 0x0000042e04007981 */ /* 0x020ea4000c1e1900 */
[----:B--2---:R-:W-:-:S07]  /*2b8a0*/  IMAD.IADD R0, R0, 0x1, -R7 ;  /* 0x0000000100007824 */ /* 0x004fce00078e0a07 */
.L_x_6896:
[----:B------:R-:W-:Y:S01]  /*2b8b0*/  BSSY B1, `(.L_x_6897) ;  /* 0x000002d000017945 */ /* 0x000fe20003800000 */
[----:B------:R-:W-:Y:S02]  /*2b8c0*/  SHF.R.S32.HI R12, RZ, 0x1f, R218 ;  /* 0x0000001fff0c7819 */ /* 0x000fe400000114da */
[----:B------:R-:W-:Y:S02]  /*2b8d0*/  SEL R13, R221, RZ, !P0 ;  /* 0x000000ffdd0d7207 */ /* 0x000fe40004000000 */
[----:B------:R-:W-:Y:S02]  /*2b8e0*/  SEL R14, R8, RZ, !P0 ;  /* 0x000000ff080e7207 */ /* 0x000fe40004000000 */
[----:B-----5:R-:W-:Y:S01]  /*2b8f0*/  SHF.R.S32.HI R10, RZ, 0x1f, R3 ;  /* 0x0000001fff0a7819 */ /* 0x020fe20000011403 */
[----:B------:R-:W-:Y:S06]  /*2b900*/  @P2 BRA `(.L_x_6898) ;  /* 0x00000000009c2947 */ /* 0x000fec0003800000 */
[----:B------:R-:W0:Y:S01]  /*2b910*/  S2R R5, SR_TID.X ;  /* 0x0000000000057919 */ /* 0x000e220000002100 */
        /* <DEDUP_REMOVED lines=12> */
[----:B----4-:R-:W0:Y:S01]  /*2b9e0*/  @P0 LDC R15, c[0x0][0xcec] ;  /* 0x00033b00ff0f0b82 */ /* 0x010e220000000800 */
        /* <DEDUP_REMOVED lines=25> */
.L_x_6898:
[----:B------:R-:W-:Y:S05]  /*2bb80*/  BSYNC B1 ;  /* 0x0000000000017941 */ /* 0x000fea0003800000 */
.L_x_6897:
[----:B------:R-:W2:Y:S04]  /*2bb90*/  LDL R11, [R1+0x42c] ;  /* 0x00042c00010b7983 */ /* 0x000ea80000100800 */
[----:B------:R-:W5:Y:S01]  /*2bba0*/  LDL R8, [R1+0x410] ;  /* 0x0004100001087983 */ /* 0x000f620000100800 */
[----:B------:R-:W-:Y:S01]  /*2bbb0*/  ISETP.NE.AND P0, PT, R25, 0x1, PT ;  /* 0x000000011900780c */ /* 0x000fe20003f05270 */
[----:B------:R-:W1:Y:S01]  /*2bbc0*/  LDC R21, c[0x0][0xbc8] ;  /* 0x0002f200ff157b82 */ /* 0x000e620000000800 */
[----:B------:R-:W-:Y:S01]  /*2bbd0*/  ULDC.64 UR4, c[0x0][0xba0] ;  /* 0x0002e80000047ab9 */ /* 0x000fe20000000a00 */
[----:B------:R-:W-:Y:S01]  /*2bbe0*/  IMAD R27, R0, R25, RZ ;  /* 0x00000019001b7224 */ /* 0x000fe200078e02ff */
[----:B------:R-:W-:Y:S01]  /*2bbf0*/  BSSY B1, `(.L_x_6899) ;  /* 0x0000068000017945 */ /* 0x000fe20003800000 */
[----:B0-----:R-:W-:-:S02]  /*2bc00*/  IMAD R6, R10, UR4, RZ ;  /* 0x000000040a067c24 */ /* 0x001fc4000f8e02ff */
[----:B------:R-:W-:-:S04]  /*2bc10*/  IMAD.WIDE.U32 R4, R3, UR4, RZ ;  /* 0x0000000403047c25 */ /* 0x000fc8000f8e00ff */
[----:B------:R-:W-:Y:S01]  /*2bc20*/  IMAD R3, R3, UR5, R6 ;  /* 0x0000000503037c24 */ /* 0x000fe2000f8e0206 */
[----:B------:R-:W-:Y:S01]  /*2bc30*/  ULDC.64 UR4, c[0x0][0xbe8] ;  /* 0x0002fa0000047ab9 */ /* 0x000fe20000000a00 */
[----:B------:R-:W0:Y:S02]  /*2bc40*/  @P0 LDC R7, c[0x0][0xcec] ;  /* 0x00033b00ff070b82 */ /* 0x000e240000000800 */
[----:B------:R-:W-:Y:S02]  /*2bc50*/  IMAD.IADD R5, R5, 0x1, R3 ;  /* 0x0000000105057824 */ /* 0x000fe400078e0203 */
[----:B------:R-:W-:Y:S02]  /*2bc60*/  IMAD R3, R12, UR4, RZ ;  /* 0x000000040c037c24 */ /* 0x000fe4000f8e02ff */
[C---:B------:R-:W-:Y:S02]  /*2bc70*/  IMAD.WIDE.U32 R4, R218.reuse, UR4, R4 ;  /* 0x00000004da047c25 */ /* 0x040fe4000f8e0004 */
[----:B------:R-:W3:Y:S02]  /*2bc80*/  @P0 LDC R9, c[0x0][0xcf0] ;  /* 0x00033c00ff090b82 */ /* 0x000ee40000000800 */
[----:B------:R-:W-:Y:S01]  /*2bc90*/  IMAD R3, R218, UR5, R3 ;  /* 0x00000005da037c24 */ /* 0x000fe2000f8e0203 */
[----:B------:R-:W-:Y:S01]  /*2bca0*/  ULDC.64 UR4, c[0x0][0xbf0] ;  /* 0x0002fc0000047ab9 */ /* 0x000fe20000000a00 */
[----:B-1----:R-:W-:-:S02]  /*2bcb0*/  ISETP.GE.AND P1, PT, R216, R21, PT ;  /* 0x00000015d800720c */ /* 0x002fc40003f26270 */
[----:B------:R-:W-:Y:S01]  /*2bcc0*/  IMAD.IADD R5, R5, 0x1, R3 ;  /* 0x0000000105057824 */ /* 0x000fe200078e0203 */
[-C--:B------:R-:W-:Y:S01]  /*2bcd0*/  ISETP.GE.AND P2, PT, R217, R21.reuse, PT ;  /* 0x00000015d900720c */ /* 0x080fe20003f46270 */
[----:B------:R-:W-:Y:S01]  /*2bce0*/  IMAD R3, R14, UR4, RZ ;  /* 0x000000040e037c24 */ /* 0x000fe2000f8e02ff */
[----:B------:R-:W-:Y:S01]  /*2bcf0*/  SEL R10, RZ, 0xffffffff, P1 ;  /* 0xffffffffff0a7807 */ /* 0x000fe20000800000 */
[----:B------:R-:W-:Y:S01]  /*2bd00*/  IMAD.WIDE.U32 R4, R13, UR4, R4 ;  /* 0x000000040d047c25 */ /* 0x000fe2000f8e0004 */
[----:B------:R-:W-:-:S03]  /*2bd10*/  ISETP.GE.AND P1, PT, R214, R21, PT ;  /* 0x00000015d600720c */ /* 0x000fc60003f26270 */
[----:B------:R-:W-:Y:S01]  /*2bd20*/  IMAD R3, R13, UR5, R3 ;  /* 0x000000050d037c24 */ /* 0x000fe2000f8e0203 */
[----:B------:R-:W-:Y:S01]  /*2bd30*/  ULDC.64 UR4, c[0x0][0xbe0] ;  /* 0x0002f80000047ab9 */ /* 0x000fe20000000a00 */
[----:B------:R-:W-:Y:S02]  /*2bd40*/  IMAD.SHL.U32 R10, R10, 0x2, RZ ;  /* 0x000000020a0a7824 */ /* 0x000fe400078e00ff */
[----:B------:R-:W-:Y:S02]  /*2bd50*/  IMAD.IADD R5, R5, 0x1, R3 ;  /* 0x0000000105057824 */ /* 0x000fe400078e0203 */
[----:B--2---:R-:W-:Y:S01]  /*2bd60*/  IMAD R6, R11, 0x20, R222 ;  /* 0x000000200b067824 */ /* 0x004fe200078e02de */
[----:B------:R-:W-:Y:S01]  /*2bd70*/  SEL R11, RZ, 0xffffffff, P1 ;  /* 0xffffffffff0b7807 */ /* 0x000fe20000800000 */
[----:B-----5:R-:W-:Y:S02]  /*2bd80*/  IMAD.MOV.U32 R26, RZ, RZ, R8 ;  /* 0x000000ffff1a7224 */ /* 0x020fe400078e0008 */
[----:B------:R-:W-:-:S02]  /*2bd90*/  IMAD.IADD R8, R195, 0x1, R6 ;  /* 0x00000001c3087824 */ /* 0x000fc400078e0206 */
[----:B------:R-:W-:Y:S02]  /*2bda0*/  IMAD.SHL.U32 R11, R11, 0x8, RZ ;  /* 0x000000080b0b7824 */ /* 0x000fe400078e00ff */
[----:B0-----:R-:W-:Y:S01]  /*2bdb0*/  @P0 IMAD.HI.U32 R6, R8, R7, RZ ;  /* 0x0000000708060227 */ /* 0x001fe200078e00ff */
[----:B------:R-:W-:Y:S02]  /*2bdc0*/  SEL R7, RZ, 0x1, P2 ;  /* 0x00000001ff077807 */ /* 0x000fe40001000000 */
[----:B------:R-:W-:Y:S01]  /*2bdd0*/  ISETP.GE.AND P2, PT, R215, R21, PT ;  /* 0x00000015d700720c */ /* 0x000fe20003f46270 */
[----:B------:R-:W-:Y:S01]  /*2bde0*/  IMAD.MOV.U32 R3, RZ, RZ, R8 ;  /* 0x000000ffff037224 */ /* 0x000fe200078e0008 */
[----:B---3--:R-:W-:Y:S02]  /*2bdf0*/  @P0 SHF.R.U32.HI R3, RZ, R9, R6 ;  /* 0x00000009ff030219 */ /* 0x008fe40000011606 */
[----:B------:R-:W-:Y:S02]  /*2be00*/  LOP3.LUT R9, R10, 0x2, R7, 0xe2, !PT ;  /* 0x000000020a097812 */ /* 0x000fe400078ee207 */
[----:B------:R-:W-:Y:S01]  /*2be10*/  SEL R10, RZ, 0xffffffff, P2 ;  /* 0xffffffffff0a7807 */ /* 0x000fe20001000000 */
[--C-:B------:R-:W-:Y:S01]  /*2be20*/  IMAD.MOV R7, RZ, RZ, -R3.reuse ;  /* 0x000000ffff077224 */ /* 0x100fe200078e0a03 */
[----:B------:R-:W-:Y:S01]  /*2be30*/  SHF.R.S32.HI R6, RZ, 0x1f, R3 ;  /* 0x0000001fff067819 */ /* 0x000fe20000011403 */
[----:B------:R-:W-:Y:S01]  /*2be40*/  IMAD.WIDE.U32 R4, R3, UR4, R4 ;  /* 0x0000000403047c25 */ /* 0x000fe2000f8e0004 */
[----:B------:R-:W-:-:S02]  /*2be50*/  ISETP.GE.AND P0, PT, R213, R21, PT ;  /* 0x00000015d500720c */ /* 0x000fc40003f06270 */
[----:B------:R-:W-:Y:S01]  /*2be60*/  ISETP.GE.AND P2, PT, R219, R21, PT ;  /* 0x00000015db00720c */ /* 0x000fe20003f46270 */
[----:B------:R-:W-:Y:S02]  /*2be70*/  IMAD.SHL.U32 R10, R10, 0x4, RZ ;  /* 0x000000040a0a7824 */ /* 0x000fe400078e00ff */
[----:B------:R-:W-:Y:S02]  /*2be80*/  IMAD R6, R6, UR4, RZ ;  /* 0x0000000406067c24 */ /* 0x000fe4000f8e02ff */
[----:B------:R-:W-:Y:S01]  /*2be90*/  IMAD R7, R25, R7, R8 ;  /* 0x0000000719077224 */ /* 0x000fe200078e0208 */
[----:B------:R-:W-:Y:S01]  /*2bea0*/  LOP3.LUT R0, R10, 0x4, R9, 0xe2, !PT ;  /* 0x000000040a007812 */ /* 0x000fe200078ee209 */
[----:B------:R-:W-:Y:S01]  /*2beb0*/  IMAD R9, R3, UR5, R6 ;  /* 0x0000000503097c24 */ /* 0x000fe2000f8e0206 */
[----:B------:R-:W-:Y:S01]  /*2bec0*/  SEL R6, RZ, 0xffffffff, P0 ;  /* 0xffffffffff067807 */ /* 0x000fe20000000000 */
[----:B------:R-:W-:Y:S01]  /*2bed0*/  ULDC.64 UR4, c[0x0][0xbd8] ;  /* 0x0002f60000047ab9 */ /* 0x000fe20000000a00 */
[----:B------:R-:W-:Y:S01]  /*2bee0*/  LOP3.LUT R3, R11, 0x8, R0, 0xe2, !PT ;  /* 0x000000080b037812 */ /* 0x000fe200078ee200 */
[----:B------:R-:W-:Y:S01]  /*2bef0*/  IMAD.IADD R5, R5, 0x1, R9 ;  /* 0x0000000105057824 */ /* 0x000fe200078e0209 */
[----:B------:R-:W-:Y:S01]  /*2bf00*/  SHF.R.S32.HI R0, RZ, 0x1f, R7 ;  /* 0x0000001fff007819 */ /* 0x000fe20000011407 */
[----:B------:R-:W-:Y:S01]  /*2bf10*/  IMAD.SHL.U32 R6, R6, 0x10, RZ ;  /* 0x0000001006067824 */ /* 0x000fe200078e00ff */
[----:B------:R-:W-:Y:S01]  /*2bf20*/  ISETP.GE.AND P0, PT, R212, R21, PT ;  /* 0x00000015d400720c */ /* 0x000fe20003f06270 */
[----:B------:R-:W-:-:S03]  /*2bf30*/  IMAD.WIDE.U32 R4, R7, UR4, R4 ;  /* 0x0000000407047c25 */ /* 0x000fc6000f8e0004 */
[----:B------:R-:W-:Y:S01]  /*2bf40*/  LOP3.LUT R6, R6, 0x10, R3, 0xe2, !PT ;  /* 0x0000001006067812 */ /* 0x000fe200078ee203 */
[----:B------:R-:W-:Y:S01]  /*2bf50*/  IMAD R0, R0, UR4, RZ ;  /* 0x0000000400007c24 */ /* 0x000fe2000f8e02ff */
[----:B------:R-:W-:Y:S02]  /*2bf60*/  SEL R8, RZ, 0xffffffff, P0 ;  /* 0xffffffffff087807 */ /* 0x000fe40000000000 */
[----:B------:R-:W-:Y:S01]  /*2bf70*/  ISETP.GE.AND P0, PT, R220, R21, PT ;  /* 0x00000015dc00720c */ /* 0x000fe20003f06270 */
[----:B------:R-:W-:Y:S01]  /*2bf80*/  IMAD R3, R7, UR5, R0 ;  /* 0x0000000507037c24 */ /* 0x000fe2000f8e0200 */
[----:B------:R-:W-:Y:S01]  /*2bf90*/  ULDC.64 UR4, c[0x0][0xb80] ;  /* 0x0002e00000047ab9 */ /* 0x000fe20000000a00 */
[----:B------:R-:W-:Y:S01]  /*2bfa0*/  IMAD.IADD R0, R222, 0x1, R195 ;  /* 0x00000001de007824 */ /* 0x000fe200078e02c3 */
[----:B------:R-:W-:Y:S01]  /*2bfb0*/  SEL R7, RZ, 0x40, P0 ;  /* 0x00000040ff077807 */ /* 0x000fe20000000000 */
[----:B------:R-:W-:Y:S01]  /*2bfc0*/  IMAD.SHL.U32 R9, R8, 0x20, RZ ;  /* 0x0000002008097824 */ /* 0x000fe200078e00ff */
[----:B------:R-:W-:Y:S01]  /*2bfd0*/  LEA R20, P1, R4, UR4, 0x1 ;  /* 0x0000000404147c11 */ /* 0x000fe2000f8208ff */
[----:B------:R-:W-:Y:S01]  /*2bfe0*/  IMAD.IADD R3, R5, 0x1, R3 ;  /* 0x0000000105037824 */ /* 0x000fe200078e0203 */
[----:B------:R-:W-:-:S02]  /*2bff0*/  ISETP.GE.AND P0, PT, R0, R27, PT ;  /* 0x0000001b0000720c */ /* 0x000fc40003f06270 */
[----:B------:R-:W-:Y:S02]  /*2c000*/  LOP3.LUT R6, R9, 0x20, R6, 0xe2, !PT ;  /* 0x0000002009067812 */ /* 0x000fe400078ee206 */
[----:B------:R-:W-:Y:S02]  /*2c010*/  LEA.HI.X R3, R4, UR5, R3, 0x1, P1 ;  /* 0x0000000504037c11 */ /* 0x000fe400088f0c03 */
[----:B------:R-:W-:Y:S02]  /*2c020*/  LOP3.LUT R22, R6, R7, RZ, 0xfc, !PT ;  /* 0x0000000706167212 */ /* 0x000fe400078efcff */
[----:B------:R-:W-:Y:S01]  /*2c030*/  SEL R5, RZ, 0x80, P2 ;  /* 0x00000080ff057807 */ /* 0x000fe20001000000 */
[----:B------:R0:W1:Y:S03]  /*2c040*/  SHFL.IDX PT, R6, R20, RZ, 0x181f ;  /* 0x00181fff14067589 */ /* 0x00006600000e0000 */
[----:B------:R-:W-:Y:S01]  /*2c050*/  LOP3.LUT R24, R22, R5, RZ, 0xfc, !PT ;  /* 0x0000000516187212 */ /* 0x000fe200078efcff */
[----:B------:R0:W2:Y:S01]  /*2c060*/  SHFL.IDX PT, R7, R3, RZ, 0x181f ;  /* 0x00181fff03077589 */ /* 0x0000a200000e0000 */
[----:B------:R-:W-:Y:S05]  /*2c070*/  @P0 BRA `(.L_x_6900) ;  /* 0x00000000007c0947 */ /* 0x000fea0003800000 */
[-C--:B------:R-:W-:Y:S02]  /*2c080*/  ISETP.GE.AND P2, PT, R216, R21.reuse, PT ;  /* 0x00000015d800720c */ /* 0x080fe40003f46270 */
[-C--:B------:R-:W-:Y:S02]  /*2c090*/  ISETP.GE.AND P1, PT, R217, R21.reuse, PT ;  /* 0x00000015d900720c */ /* 0x080fe40003f26270 */
[-C--:B------:R-:W-:Y:S02]  /*2c0a0*/  ISETP.GE.AND P5, PT, R215, R21.reuse, PT ;  /* 0x00000015d700720c */ /* 0x080fe40003fa6270 */
[----:B------:R-:W-:-:S07]  /*2c0b0*/  ISETP.GE.AND P3, PT, R214, R21, PT ;  /* 0x00000015d600720c */ /* 0x000fce0003f66270 */
[CC--:B-1----:R-:W-:Y:S02]  /*2c0c0*/  @!P2 LEA R8, P0, R216.reuse, R6.reuse, 0x1 ;  /* 0x00000006d808a211 */ /* 0x0c2fe400078008ff */
[----:B--2---:R-:W-:Y:S02]  /*2c0d0*/  @!P1 IMAD.WIDE R4, R217, 0x2, R6 ;  /* 0x00000002d9049825 */ /* 0x004fe400078e0206 */
        /* <DEDUP_REMOVED lines=12> */
[----:B-1----:R-:W-:-:S02]  /*2c1a0*/  @!P1 LEA R8, P6, R212, R6, 0x1 ;  /* 0x00000006d4089211 */ /* 0x002fc400078c08ff */
[CC--:B------:R-:W-:Y:S01]  /*2c1b0*/  @!P2 LEA R4, P5, R213.reuse, R6.reuse, 0x1 ;  /* 0x00000006d504a211 */ /* 0x0c0fe200078a08ff */
[----:B------:R3:W-:Y:S01]  /*2c1c0*/  @!P3 ST.E.128 desc[UR46][R12.64], RZ ;  /* 0x000000ff0c00b985 */ /* 0x0007e2000c101d2e */
[-C--:B------:R-:W-:Y:S02]  /*2c1d0*/  @P0 LEA R14, P3, R220, R6.reuse, 0x1 ;  /* 0x00000006dc0e0211 */ /* 0x080fe400078608ff */
[-C--:B------:R-:W-:Y:S02]  /*2c1e0*/  @!P2 LEA.HI.X R5, R213, R7.reuse, R227, 0x1, P5 ;  /* 0x00000007d505a211 */ /* 0x080fe400028f0ce3 */
[----:B------:R-:W-:Y:S02]  /*2c1f0*/  @P4 LEA R6, P5, R219, R6, 0x1 ;  /* 0x00000006db064211 */ /* 0x000fe400078a08ff */
[-C--:B------:R-:W-:Y:S01]  /*2c200*/  @!P1 LEA.HI.X R9, R212, R7.reuse, R226, 0x1, P6 ;  /* 0x00000007d4099211 */ /* 0x080fe200030f0ce2 */
[----:B------:R3:W-:Y:S01]  /*2c210*/  @!P2 ST.E.128 desc[UR46][R4.64], RZ ;  /* 0x000000ff0400a985 */ /* 0x0007e2000c101d2e */
[----:B----4-:R-:W-:-:S02]  /*2c220*/  @P0 LEA.HI.X R15, R220, R7, R225, 0x1, P3 ;  /* 0x00000007dc0f0211 */ /* 0x010fc400018f0ce1 */
[----:B------:R-:W-:Y:S01]  /*2c230*/  @P4 LEA.HI.X R7, R219, R7, R224, 0x1, P5 ;  /* 0x00000007db074211 */ /* 0x000fe200028f0ce0 */
[----:B------:R3:W-:Y:S04]  /*2c240*/  @!P1 ST.E.128 desc[UR46][R8.64], RZ ;  /* 0x000000ff08009985 */ /* 0x0007e8000c101d2e */
[----:B------:R3:W-:Y:S04]  /*2c250*/  @P0 ST.E.128 desc[UR46][R14.64], RZ ;  /* 0x000000ff0e000985 */ /* 0x0007e8000c101d2e */
[----:B------:R3:W-:Y:S02]  /*2c260*/  @P4 ST.E.128 desc[UR46][R6.64], RZ ;  /* 0x000000ff06004985 */ /* 0x0007e4000c101d2e */
.L_x_6900:
[----:B------:R-:W-:Y:S05]  /*2c270*/  BSYNC B1 ;  /* 0x0000000000017941 */ /* 0x000fea0003800000 */
.L_x_6899:
[----:B------:R-:W-:Y:S01]  /*2c280*/  VIADD R0, R0, 0x20 ;  /* 0x0000002000007836 */ /* 0x000fe20000000000 */
[----:B--23--:R2:W3:Y:S04]  /*2c290*/  SHFL.IDX PT, R7, R3, 0x1, 0x181f ;  /* 0x00381f0003077f89 */ /* 0x00c4e800000e0000 */
[----:B------:R-:W-:Y:S01]  /*2c2a0*/  ISETP.GE.AND P0, PT, R0, R27, PT ;  /* 0x0000001b0000720c */ /* 0x000fe20003f06270 */
[----:B-1----:R2:W1:-:S12]  /*2c2b0*/  SHFL.IDX PT, R6, R20, 0x1, 0x181f ;  /* 0x00381f0014067f89 */ /* 0x00245800000e0000 */
[----:B--2---:R-:W-:Y:S05]  /*2c2c0*/  @P0 BRA `(.L_x_6895) ;  /* 0x00000000007c0947 */ /* 0x004fea0003800000 */
        /* <DEDUP_REMOVED lines=9> */
[CC--:B------:R-:W-:Y:S02]  /*2c360*/  @!P4 LEA R10, P6, R215.reuse, R6.reuse, 0x1 ;  /* 0x00000006d70ac211 */ /* 0x0c0fe400078c08ff */
        /* <DEDUP_REMOVED lines=9> */
[-C--:B-1----:R-:W-:Y:S02]  /*2c400*/  @!P1 LEA R4, P5, R212, R6.reuse, 0x1 ;  /* 0x00000006d4049211 */ /* 0x082fe400078a08ff */
[-C--:B----4-:R-:W-:Y:S01]  /*2c410*/  @!P2 LEA.HI.X R15, R213, R7.reuse, R227, 0x1, P4 ;  /* 0x00000007d50fa211 */ /* 0x090fe200020f0ce3 */
[----:B------:R2:W-:Y:S01]  /*2c420*/  @!P3 ST.E.128 desc[UR46][R12.64], RZ ;  /* 0x000000ff0c00b985 */ /* 0x0005e2000c101d2e */
[-C--:B0-----:R-:W-:Y:S02]  /*2c430*/  @P0 LEA R20, P3, R220, R6.reuse, 0x1 ;  /* 0x00000006dc140211 */ /* 0x081fe400078608ff */
        /* <DEDUP_REMOVED lines=8> */
.L_x_6895:
[----:B------:R-:W-:Y:S05]  /*2c4c0*/  BSYNC B0 ;  /* 0x0000000000007941 */ /* 0x000fea0003800000 */
.L_x_6889:
[----:B------:R-:W-:Y:S02]  /*2c4d0*/  ULDC UR4, c[0x0][0xd3c] ;  /* 0x00034f0000047ab9 */ /* 0x000fe40000000800 */
[----:B------:R-:W-:-:S13]  /*2c4e0*/  ISETP.GE.AND P0, PT, R115, UR4, PT ;  /* 0x0000000473007c0c */ /* 0x000fda000bf06270 */
[----:B------:R-:W-:Y:S05]  /*2c4f0*/  @!P0 BRA `(.L_x_6901) ;  /* 0xfffffd5000088947 */ /* 0x000fea000383ffff */
[----:B------:R-:W-:Y:S05]  /*2c500*/  BRA `(.L_x_6680) ;  /* 0x0000008800f47947 */ /* 0x000fea0003800000 */
.L_x_6678:
        /* <DEDUP_REMOVED lines=16> */
.L_x_6902:
        /* <DEDUP_REMOVED lines=37> */
[----:B------:R-:W0:Y:S01]  /*2c860*/  LDC R10, c[0x0][0xd3c] ;  /* 0x00034f00ff0a7b82 */ /* 0x000e220000000800 */
[----:B------:R-:W-:Y:S01]  /*2c870*/  IMAD.MOV.U32 R4, RZ, RZ, R3 ;  /* 0x000000ffff047224 */ /* 0x000fe200078e0003 */
[----:B------:R-:W-:Y:S01]  /*2c880*/  UMOV UR4, URZ ;  /* 0x0000003f00047c82 */ /* 0x000fe20008000000 */
[----:B------:R-:W-:Y:S01]  /*2c890*/  ULDC UR7, c[0x0][0xd3c] ;  /* 0x00034f0000077ab9 */ /* 0x000fe20000000800 */
[----:B------:R-:W-:-:S05]  /*2c8a0*/  ULDC UR5, c[0x0][0xd38] ;  /* 0x00034e0000057ab9 */ /* 0x000fca0000000800 */
.L_x_6908:
        /* <DEDUP_REMOVED lines=12> */
.L_x_6907:
[----:B------:R-:W-:Y:S05]  /*2c970*/  BSYNC B0 ;  /* 0x0000000000007941 */ /* 0x000fea0003800000 */
.L_x_6906:
        /* <DEDUP_REMOVED lines=20> */
.L_x_6904:
        /* <DEDUP_REMOVED lines=20> */
.L_x_6909:
        /* <DEDUP_REMOVED lines=59> */
.L_x_6905:
[----:B------:R-:W-:Y:S02]  /*2cfb0*/  IMAD.MOV.U32 R17, RZ, RZ, RZ ;  /* 0x000000ffff117224 */ /* 0x000fe400078e00ff */
[----:B------:R-:W-:Y:S02]  /*2cfc0*/  IMAD.U32 R16, RZ, RZ, UR6 ;  /* 0x00000006ff107e24 */ /* 0x000fe4000f8e00ff */
[----:B------:R-:W-:-:S07]  /*2cfd0*/  IMAD.MOV.U32 R18, RZ, RZ, RZ ;  /* 0x000000ffff127224 */ /* 0x000fce00078e00ff */
.L_x_6910:
[----:B------:R-:W-:-:S13]  /*2cfe0*/  ISETP.NE.AND P0, PT, R5, RZ, PT ;  /* 0x000000ff0500720c */ /* 0x000fda0003f05270 */
[----:B------:R-:W0:Y:S01]  /*2cff0*/  @!P0 S2R R3, SR_CgaCtaId ;  /* 0x0000000000038919 */ /* 0x000e220000008800 */
[----:B------:R-:W-:-:S04]  /*2d000*/  @!P0 MOV R0, 0x400 ;  /* 0x0000040000008802 */ /* 0x000fc80000000f00 */
[----:B0-----:R-:W-:-:S05]  /*2d010*/  @!P0 LEA R0, R3, R0, 0x18 ;  /* 0x0000000003008211 */ /* 0x001fca00078ec0ff */
[----:B------:R0:W-:Y:S01]  /*2d020*/  @!P0 STS.128 [R0+0x388d0], R16 ;  /* 0x0388d01000008388 */ /* 0x0001e20000000c00 */
[----:B------:R-:W-:Y:S06]  /*2d030*/  BAR.ARV 0x5, 0x180 ;  /* 0x0146000000007b1d */ /* 0x000fec0000002000 */
.L_x_6903:
[----:B------:R2:W-:Y:S01]  /*2d040*/  STL [R1+0x438], RZ ;  /* 0x000438ff01007387 */ /* 0x0005e20000100800 */
[----:B------:R-:W-:Y:S01]  /*2d050*/  ULDC UR4, c[0x0][0xd3c] ;  /* 0x00034f0000047ab9 */ /* 0x000fe20000000800 */
[----:B------:R-:W-:Y:S01]  /*2d060*/  UISETP.NE.AND UP0, UPT, UR41, URZ, UPT ;  /* 0x0000003f2900728c */ /* 0x000fe2000bf05270 */
[----:B-1----:R-:W-:Y:S01]  /*2d070*/  ISETP.GE.AND P0, PT, R19, UR4, PT ;  /* 0x0000000413007c0c */ /* 0x002fe2000bf06270 */
[----:B------:R-:W-:Y:S01]  /*2d080*/  UMOV UR36, 0x1 ;  /* 0x0000000100247882 */ /* 0x000fe20000000000 */
[----:B------:R-:W-:Y:S01]  /*2d090*/  IMAD.MOV.U32 R28, RZ, RZ, 0x1 ;  /* 0x00000001ff1c7424 */ /* 0x000fe200078e00ff */
[----:B------:R-:W-:Y:S01]  /*2d0a0*/  USEL UR36, UR36, 0x2, !UP0 ;  /* 0x0000000224247887 */ /* 0x000fe2000c000000 */
[----:B------:R-:W-:-:S09]  /*2d0b0*/  IMAD.MOV.U32 R25, RZ, RZ, RZ ;  /* 0x000000ffff197224 */ /* 0x000fd200078e00ff */
[----:B--2---:R-:W-:Y:S05]  /*2d0c0*/  @P0 BRA `(.L_x_6911) ;  /* 0x0000007c00280947 */ /* 0x004fea0003800000 */
[----:B------:R-:W1:Y:S01]  /*2d0d0*/  S2R R4, SR_TID.X ;  /* 0x0000000000047919 */ /* 0x000e620000002100 */
[----:B------:R-:W2:Y:S01]  /*2d0e0*/  S2UR UR5, SR_CgaCtaId ;  /* 0x00000000000579c3 */ /* 0x000ea20000008800 */
[----:B------:R-:W-:Y:S01]  /*2d0f0*/  UMOV UR4, 0x400 ;  /* 0x0000040000047882 */ /* 0x000fe20000000000 */
[----:B------:R-:W-:Y:S01]  /*2d100*/  BSSY B8, `(.L_x_6911) ;  /* 0x00007c6000087945 */ /* 0x000fe20003800000 */
[----:B------:R3:W-:Y:S01]  /*2d110*/  STL [R1+0x438], RZ ;  /* 0x000438ff01007387 */ /* 0x0007e20000100800 */
[----:B------:R-:W-:Y:S01]  /*2d120*/  IMAD.MOV.U32 R29, RZ, RZ, 0x1 ;  /* 0x00000001ff1d7424 */ /* 0x000fe200078e00ff */
[----:B------:R-:W-:Y:S01]  /*2d130*/  CS2R R24, SRZ ;  /* 0x0000000000187805 */ /* 0x000fe2000001ff00 */
[----:B------:R-:W-:Y:S01]  /*2d140*/  IMAD.MOV.U32 R28, RZ, RZ, 0x1 ;  /* 0x00000001ff1c7424 */ /* 0x000fe200078e00ff */
[----:B------:R-:W-:Y:S01]  /*2d150*/  ULDC.64 UR44, c[0x0][0x198] ;  /* 0x00006600002c7ab9 */ /* 0x000fe20000000a00 */
[----:B------:R-:W-:Y:S01]  /*2d160*/  ULOP3.LUT UR40, UR36, 0x2, URZ, 0xfc, !UPT ;  /* 0x0000000224287892 */ /* 0x000fe2000f8efc3f */
[----:B------:R-:W-:Y:S01]  /*2d170*/  ULDC UR39, c[0x0][0xc] ;  /* 0x0000030000277ab9 */ /* 0x000fe20000000800 */
[----:B--2---:R-:W-:-:S06]  /*2d180*/  ULEA UR4, UR5, UR4, 0x18 ;  /* 0x0000000405047291 */ /* 0x004fcc000f8ec03f */
[----:B------:R-:W-:Y:S01]  /*2d190*/  IMAD.U32 R23, RZ, RZ, UR4 ;  /* 0x00000004ff177e24 */ /* 0x000fe2000f8e00ff */
[C---:B-1----:R-:W-:Y:S01]  /*2d1a0*/  LOP3.LUT R3, R4.reuse, 0x7f, RZ, 0xc0, !PT ;  /* 0x0000007f04037812 */ /* 0x042fe200078ec0ff */
[----:B0-----:R-:W-:-:S04]  /*2d1b0*/  IMAD.SHL.U32 R0, R4, 0x8, RZ ;  /* 0x0000000804007824 */ /* 0x001fc800078e00ff */
[----:B------:R-:W-:Y:S01]  /*2d1c0*/  IMAD.SHL.U32 R37, R3, 0x8, RZ ;  /* 0x0000000803257824 */ /* 0x000fe200078e00ff */
[----:B------:R-:W-:Y:S02]  /*2d1d0*/  LOP3.LUT R2, R0, 0x1f8, RZ, 0xc0, !PT ;  /* 0x000001f800027812 */ /* 0x000fe400078ec0ff */
[----:B------:R-:W-:Y:S02]  /*2d1e0*/  SHF.R.U32.HI R3, RZ, 0x3, R3 ;  /* 0x00000003ff037819 */ /* 0x000fe40000011603 */
[----:B------:R-:W-:Y:S02]  /*2d1f0*/  LOP3.LUT R2, R2, 0x38, R4, 0x78, !PT ;  /* 0x0000003802027812 */ /* 0x000fe400078e7804 */
[----:B------:R-:W-:Y:S02]  /*2d200*/  LOP3.LUT R0, R0, 0x38, RZ, 0xc0, !PT ;  /* 0x0000003800007812 */ /* 0x000fe400078ec0ff */
[----:B------:R-:W-:Y:S01]  /*2d210*/  LOP3.LUT R37, R2, 0x200, R37, 0xf8, !PT ;  /* 0x0000020002257812 */ /* 0x000fe200078ef825 */
[----:B------:R-:W-:Y:S01]  /*2d220*/  IMAD.SHL.U32 R2, R4, 0x10, RZ ;  /* 0x0000001004027824 */ /* 0x000fe200078e00ff */
[----:B------:R-:W-:-:S03]  /*2d230*/  LOP3.LUT R4, R0, 0x80, RZ, 0xfc, !PT ;  /* 0x0000008000047812 */ /* 0x000fc600078efcff */
[----:B------:R-:W-:Y:S01]  /*2d240*/  IMAD R26, R37, 0x2, R23 ;  /* 0x00000002251a7824 */ /* 0x000fe200078e0217 */
[----:B------:R-:W-:Y:S02]  /*2d250*/  LOP3.LUT R3, R3, 0x70, R2, 0xf8, !PT ;  /* 0x0000007003037812 */ /* 0x000fe400078ef802 */
[C---:B------:R-:W-:Y:S02]  /*2d260*/  LOP3.LUT R2, R0.reuse, 0x40, RZ, 0xfc, !PT ;  /* 0x0000004000027812 */ /* 0x040fe400078efcff */
[C---:B------:R-:W-:Y:S02]  /*2d270*/  LOP3.LUT R3, R0.reuse, 0xc0, RZ, 0xfc, !PT ;  /* 0x000000c000037812 */ /* 0x040fe400078efcff */
[C---:B------:R-:W-:Y:S02]  /*2d280*/  LOP3.LUT R2, R0.reuse, 0x100, RZ, 0xfc, !PT ;  /* 0x0000010000027812 */ /* 0x040fe400078efcff */
[C---:B------:R-:W-:Y:S02]  /*2d290*/  LOP3.LUT R3, R0.reuse, 0x140, RZ, 0xfc, !PT ;  /* 0x0000014000037812 */ /* 0x040fe400078efcff */
[----:B------:R-:W-:-:S02]  /*2d2a0*/  LOP3.LUT R2, R0, 0x180, RZ, 0xfc, !PT ;  /* 0x0000018000027812 */ /* 0x000fc400078efcff */
[----:B---3--:R-:W-:-:S07]  /*2d2b0*/  LOP3.LUT R0, R0, 0x1c0, RZ, 0xfc, !PT ;  /* 0x000001c000007812 */ /* 0x008fce00078efcff */
.L_x_7040:
[----:B------:R-:W-:Y:S05]  /*2d2c0*/  YIELD ;  /* 0x0000000000007946 */ /* 0x000fea0003800000 */
[----:B------:R-:W-:Y:S01]  /*2d2d0*/  ULDC.64 UR4, c[0x0][0xb20] ;  /* 0x0002c80000047ab9 */ /* 0x000fe20000000a00 */
[----:B------:R-:W-:Y:S01]  /*2d2e0*/  IMAD.MOV.U32 R34, RZ, RZ, RZ ;  /* 0x000000ffff227224 */ /* 0x000fe200078e00ff */
[----:B------:R-:W-:Y:S01]  /*2d2f0*/  ISETP.NE.U32.AND P0, PT, RZ, UR4, PT ;  /* 0x00000004ff007c0c */ /* 0x000fe2000bf05070 */
[----:B------:R-:W0:Y:S01]  /*2d300*/  LDC.64 R4, c[0x0][0xaf8] ;  /* 0x0002be00ff047b82 */ /* 0x000e220000000a00 */
[----:B------:R-:W-:Y:S01]  /*2d310*/  IMAD.MOV.U32 R8, RZ, RZ, RZ ;  /* 0x000000ffff087224 */ /* 0x000fe200078e00ff */
[----:B------:R-:W-:Y:S01]  /*2d320*/  ULDC.64 UR6, c[0x0][0xb08] ;  /* 0x0002c20000067ab9 */ /* 0x000fe20000000a00 */
[----:B------:R-:W-:Y:S01]  /*2d330*/  ISETP.NE.AND.EX P0, PT, RZ, UR5, PT, P0 ;  /* 0x00000005ff007c0c */ /* 0x000fe2000bf05300 */
[----:B------:R-:W-:-:S12]  /*2d340*/  ULDC.64 UR4, c[0x0][0xb10] ;  /* 0x0002c40000047ab9 */ /* 0x000fd80000000a00 */
[----:B-1----:R-:W1:Y:S02]  /*2d350*/  @P0 LDC.64 R2, c[0x0][0xb20] ;  /* 0x0002c800ff020b82 */ /* 0x002e640000000a00 */
[----:B-1----:R-:W-:-:S05]  /*2d360*/  @P0 IMAD.WIDE R2, R19, 0x4, R2 ;  /* 0x0000000413020825 */ /* 0x002fca00078e0202 */
[----:B------:R1:W5:Y:S01]  /*2d370*/  @P0 LDG.E R34, desc[UR46][R2.64] ;  /* 0x0000002e02220981 */ /* 0x000362000c1e1900 */
[----:B------:R-:W-:Y:S01]  /*2d380*/  ISETP.NE.U32.AND P0, PT, RZ, UR4, PT ;  /* 0x00000004ff007c0c */ /* 0x000fe2000bf05070 */
[----:B0-----:R-:W-:Y:S01]  /*2d390*/  IMAD.WIDE R4, R19, 0x4, R4 ;  /* 0x0000000413047825 */ /* 0x001fe200078e0204 */
[----:B------:R-:W-:Y:S02]  /*2d3a0*/  ISETP.NE.U32.AND P1, PT, RZ, UR6, PT ;  /* 0x00000006ff007c0c */ /* 0x000fe4000bf25070 */
[----:B------:R-:W-:Y:S01]  /*2d3b0*/  ISETP.NE.AND.EX P2, PT, RZ, UR5, PT, P0 ;  /* 0x00000005ff007c0c */ /* 0x000fe2000bf45300 */
[----:B------:R-:W-:Y:S01]  /*2d3c0*/  ULDC.64 UR4, c[0x0][0xaf8] ;  /* 0x0002be0000047ab9 */ /* 0x000fe20000000a00 */
[----:B------:R-:W-:Y:S01]  /*2d3d0*/  ISETP.NE.AND.EX P1, PT, RZ, UR7, PT, P1 ;  /* 0x00000007ff007c0c */ /* 0x000fe2000bf25310 */
[----:B------:R-:W-:Y:S01]  /*2d3e0*/  IMAD.MOV.U32 R0, RZ, RZ, RZ ;  /* 0x000000ffff007224 */ /* 0x000fe200078e00ff */
[----:B------:R-:W-:Y:S01]  /*2d3f0*/  ISETP.NE.U32.AND P0, PT, RZ, UR4, PT ;  /* 0x00000004ff007c0c */ /* 0x000fe2000bf05070 */
[----:B-1----:R-:W0:Y:S03]  /*2d400*/  LDC.64 R2, c[0x0][0xb08] ;  /* 0x0002c200ff027b82 */ /* 0x002e260000000a00 */
[----:B------:R-:W-:-:S05]  /*2d410*/  ISETP.NE.AND.EX P0, PT, RZ, UR5, PT, P0 ;  /* 0x00000005ff007c0c */ /* 0x000fca000bf05300 */
[----:B--23--:R-:W1:Y:S08]  /*2d420*/  @P2 LDC.64 R6, c[0x0][0xb10] ;  /* 0x0002c400ff062b82 */ /* 0x00ce700000000a00 */
[----:B------:R-:W2:Y:S01]  /*2d430*/  @P0 LDG.E R8, desc[UR46][R4.64] ;  /* 0x0000002e04080981 */ /* 0x000ea2000c1e1900 */
[----:B------:R-:W-:Y:S01]  /*2d440*/  ULDC UR4, c[0x0][0x288] ;  /* 0x0000a20000047ab9 */ /* 0x000fe20000000800 */
[----:B0-----:R-:W-:-:S05]  /*2d450*/  IMAD.WIDE R2, R19, 0x4, R2 ;  /* 0x0000000413027825 */ /* 0x001fca00078e0202 */
[----:B------:R-:W5:Y:S01]  /*2d460*/  @P1 LDG.E R0, desc[UR46][R2.64] ;  /* 0x0000002e02001981 */ /* 0x000f62000c1e1900 */
[----:B-1----:R-:W-:-:S03]  /*2d470*/  @P2 IMAD.WIDE R6, R19, 0x4, R6 ;  /* 0x0000000413062825 */ /* 0x002fc600078e0206 */
[----:B--2---:R0:W-:Y:S02]  /*2d480*/  STL [R1+0x418], R8 ;  /* 0x0004180801007387 */ /* 0x0041e40000100800 */
[----:B0-----:R-:W-:Y:S01]  /*2d490*/  IMAD.U32 R8, RZ, RZ, UR4 ;  /* 0x00000004ff087e24 */ /* 0x001fe2000f8e00ff */
[----:B------:R-:W-:-:S05]  /*2d4a0*/  ULDC.64 UR4, c[0x0][0x418] ;  /* 0x0001060000047ab9 */ /* 0x000fca0000000a00 */
        /* <DEDUP_REMOVED lines=18> */
.L_x_6912:
        /* <DEDUP_REMOVED lines=8> */
.L_x_6913:
        /* <DEDUP_REMOVED lines=9> */
.L_x_6914:
        /* <DEDUP_REMOVED lines=34> */
.L_x_6917:
[----:B------:R-:W-:-:S13]  /*2d900*/  ISETP.NE.AND P0, PT, R3, 0x1, PT ;  /* 0x000000010300780c */ /* 0x000fda0003f05270 */
[----:B------:R-:W0:Y:S02]  /*2d910*/  @P0 LDC.64 R4, c[0x0][0xae0] ;  /* 0x0002b800ff040b82 */ /* 0x000e240000000a00 */
[----:B0-----:R-:W-:-:S05]  /*2d920*/  @P0 IMAD.HI.U32 R4, R11, R4, RZ ;  /* 0x000000040b040227 */ /* 0x001fca00078e00ff */
[----:B------:R-:W-:-:S07]  /*2d930*/  @P0 SHF.R.U32.HI R11, RZ, R5, R4 ;  /* 0x00000005ff0b0219 */ /* 0x000fce0000011604 */
.L_x_6918:
[----:B------:R-:W-:Y:S05]  /*2d940*/  BSYNC B0 ;  /* 0x0000000000007941 */ /* 0x000fea0003800000 */
.L_x_6916:
[----:B------:R-:W-:-:S05]  /*2d950*/  IMAD R11, R11, R3, R3 ;  /* 0x000000030b0b7224 */ /* 0x000fca00078e0203 */
[----:B------:R-:W-:-:S07]  /*2d960*/  VIMNMX R2, R2, R11, PT ;  /* 0x0000000b02027248 */ /* 0x000fce0003fe0100 */
.L_x_6915:
        /* <DEDUP_REMOVED lines=20> */
.L_x_6921:
[----:B------:R-:W-:-:S13]  /*2dab0*/  ISETP.NE.AND P0, PT, R3, 0x1, PT ;  /* 0x000000010300780c */ /* 0x000fda0003f05270 */
[----:B------:R-:W0:Y:S02]  /*2dac0*/  @P0 LDC.64 R4, c[0x0][0xae0] ;  /* 0x0002b800ff040b82 */ /* 0x000e240000000a00 */
[----:B0-----:R-:W-:-:S05]  /*2dad0*/  @P0 IMAD.HI.U32 R4, R12, R4, RZ ;  /* 0x000000040c040227 */ /* 0x001fca00078e00ff */
[----:B------:R-:W-:-:S07]  /*2dae0*/  @P0 SHF.R.U32.HI R12, RZ, R5, R4 ;  /* 0x00000005ff0c0219 */ /* 0x000fce0000011604 */
.L_x_6922:
[----:B------:R-:W-:Y:S05]  /*2daf0*/  BSYNC B0 ;  /* 0x0000000000007941 */ /* 0x000fea0003800000 */
.L_x_6920:
[----:B------:R-:W-:-:S05]  /*2db00*/  IMAD R3, R12, R3, RZ ;  /* 0x000000030c037224 */ /* 0x000fca00078e02ff */
[----:B------:R-:W-:-:S07]  /*2db10*/  VIMNMX R11, R11, R3, !PT ;  /* 0x000000030b0b7248 */ /* 0x000fce0007fe0100 */
.L_x_6919:
        /* <DEDUP_REMOVED lines=31> */
.L_x_7094:
[----:B-1----:R-:W-:Y:S02]  /*2dd10*/  ISETP.NE.AND P0, PT, R14, RZ, PT ;  /* 0x000000ff0e00720c */ /* 0x002fe40003f05270 */
[----:B------:R-:W-:-:S11]  /*2dd20*/  PLOP3.LUT P6, PT, PT, PT, PT, 0x8, 0x0 ;  /* 0x000000000000781c */ /* 0x000fd60003fce170 */
[----:B------:R-:W-:Y:S05]  /*2dd30*/  @P0 BRA `(.L_x_6926) ;  /* 0x00000000000c0947 */ /* 0x000fea0003800000 */
[----:B------:R-:W-:-:S03]  /*2dd40*/  UMOV UR4, 0xffffffff ;  /* 0xffffffff00047882 */ /* 0x000fc60000000000 */
[----:B------:R-:W-:Y:S05]  /*2dd50*/  BRA.DIV UR4, `(.L_x_6927) ;  /* 0x0000008604307947 */ /* 0x000fea000b800000 */
[----:B------:R-:W-:-:S13]  /*2dd60*/  ELECT P6, URZ, PT ;  /* 0x00000000003f782f */ /* 0x000fda00038c0000 */
.L_x_6926:
        /* <DEDUP_REMOVED lines=9> */
.L_x_7097:
[----:B------:R-:W-:Y:S05]  /*2de00*/  BSYNC B1 ;  /* 0x0000000000017941 */ /* 0x000fea0003800000 */
.L_x_6928:
[----:B------:R-:W-:Y:S04]  /*2de10*/  BSSY B1, `(.L_x_6930) ;  /* 0x00000b7000017945 */ /* 0x000fe80003800000 */
[----:B------:R-:W-:Y:S05]  /*2de20*/  @!P6 BRA `(.L_x_6931) ;  /* 0x0000000800d4e947 */ /* 0x000fea0003800000 */
[----:B------:R-:W1:Y:S01]  /*2de30*/  S2R R7, SR_TID.X ;  /* 0x0000000000077919 */ /* 0x000e620000002100 */
[----:B0-----:R-:W-:Y:S01]  /*2de40*/  IMAD R3, R24, 0x8, R23 ;  /* 0x0000000818037824 */ /* 0x001fe200078e0217 */
[----:B------:R-:W-:Y:S01]  /*2de50*/  BSSY B2, `(.L_x_6932) ;  /* 0x0000006000027945 */ /* 0x000fe20003800000 */
[----:B-1----:R-:W-:Y:S02]  /*2de60*/  LOP3.LUT R10, R7, 0x7f, RZ, 0xc0, !PT ;  /* 0x0000007f070a7812 */ /* 0x002fe400078ec0ff */
[----:B------:R-:W-:Y:S02]  /*2de70*/  SHF.L.U32 R7, R29, 0x1f, RZ ;  /* 0x0000001f1d077819 */ /* 0x000fe400000006ff */
[----:B------:R-:W-:Y:S02]  /*2de80*/  ISETP.NE.AND P1, PT, R10, RZ, PT ;  /* 0x000000ff0a00720c */ /* 0x000fe40003f25270 */
[----:B------:R-:W0:Y:S02]  /*2de90*/  SYNCS.PHASECHK.TRANS64.TRYWAIT P0, [R3+URZ+0x388a0], R7 ;  /* 0x0388a007030075a7 */ /* 0x000e24000800017f */
[----:B0-----:R-:W-:Y:S09]  /*2dea0*/  @!P0 BRA `(.L_x_6933) ;  /* 0x0000008400108947 */ /* 0x001ff20003800000 */
.L_x_7098:
[----:B------:R-:W-:Y:S05]  /*2deb0*/  BSYNC B2 ;  /* 0x0000000000027941 */ /* 0x000fea0003800000 */
.L_x_6932:
[----:B------:R-:W-:Y:S04]  /*2dec0*/  BSSY B2, `(.L_x_6934) ;  /* 0x0000009000027945 */ /* 0x000fe80003800000 */
[----:B------:R-:W-:Y:S05]  /*2ded0*/  @P1 BRA `(.L_x_6935) ;  /* 0x00000000001c1947 */ /* 0x000fea0003800000 */
[----:B------:R-:W1:Y:S02]  /*2dee0*/  S2R R10, SR_TID.X ;  /* 0x00000000000a7919 */ /* 0x000e640000002100 */
[----:B-1----:R-:W-:Y:S01]  /*2def0*/  LOP3.LUT R11, R10, 0x1f, RZ, 0xc0, !PT ;  /* 0x0000001f0a0b7812 */ /* 0x002fe200078ec0ff */
[----:B------:R-:W-:-:S03]  /*2df00*/  IMAD.MOV.U32 R10, RZ, RZ, 0x2000 ;  /* 0x00002000ff0a7424 */ /* 0x000fc600078e00ff */
[----:B------:R-:W-:Y:S01]  /*2df10*/  ISETP.NE.AND P0, PT, R11, RZ, PT ;  /* 0x000000ff0b00720c */ /* 0x000fe20003f05270 */
[----:B------:R1:W-:-:S12]  /*2df20*/  SYNCS.ARRIVE.TRANS64 RZ, [R3+URZ+0x38890], R10 ;  /* 0x0388900a03ff79a7 */ /* 0x0003d8000800003f */
[----:B-1----:R-:W-:Y:S05]  /*2df30*/  @!P0 BRA `(.L_x_6935) ;  /* 0x0000000000048947 */ /* 0x002fea0003800000 */
[----:B------:R-:W-:Y:S01]  /*2df40*/  BPT.TRAP 0x1 ;  /* 0x000000040000795c */ /* 0x000fe20000300000 */
.L_x_6935:
[----:B------:R-:W-:Y:S05]  /*2df50*/  BSYNC B2 ;  /* 0x0000000000027941 */ /* 0x000fea0003800000 */
.L_x_6934:
        /* <DEDUP_REMOVED lines=12> */
.L_x_6936:
        /* <DEDUP_REMOVED lines=13> */
.L_x_7099:
[----:B------:R-:W-:Y:S05]  /*2e0f0*/  BSYNC B2 ;  /* 0x0000000000027941 */ /* 0x000fea0003800000 */
.L_x_6937:
        /* <DEDUP_REMOVED lines=11> */
.L_x_6940:
[----:B------:R-:W-:Y:S05]  /*2e1b0*/  BSYNC B2 ;  /* 0x0000000000027941 */ /* 0x000fea0003800000 */
.L_x_6939:
        /* <DEDUP_REMOVED lines=9> */
.L_x_6941:
        /* <DEDUP_REMOVED lines=15> */
.L_x_6942:
        /* <DEDUP_REMOVED lines=15> */
.L_x_6943:
        /* <DEDUP_REMOVED lines=15> */
.L_x_6944:
        /* <DEDUP_REMOVED lines=15> */
.L_x_6945:
        /* <DEDUP_REMOVED lines=15> */
.L_x_6946:
        /* <DEDUP_REMOVED lines=15> */
.L_x_6947:
        /* <DEDUP_REMOVED lines=15> */
.L_x_6948:
        /* <DEDUP_REMOVED lines=10> */
.L_x_6931:
[----:B------:R-:W-:Y:S05]  /*2e980*/  BSYNC B1 ;  /* 0x0000000000017941 */ /* 0x000fea0003800000 */
.L_x_6930:
        /* <DEDUP_REMOVED lines=9> */
.L_x_6968:
[----:B------:R-:W-:Y:S05]  /*2ea20*/  YIELD ;  /* 0x0000000000007946 */ /* 0x000fea0003800000 */
[----:B------:R-:W-:Y:S04]  /*2ea30*/  BSSY B1, `(.L_x_6949) ;  /* 0x00000b6000017945 */ /* 0x000fe80003800000 */
[----:B------:R-:W-:Y:S05]  /*2ea40*/  @!P6 BRA `(.L_x_6950) ;  /* 0x0000000800d0e947 */ /* 0x000fea0003800000 */
[----:B------:R-:W0:Y:S01]  /*2ea50*/  S2R R2, SR_TID.X ;  /* 0x0000000000027919 */ /* 0x000e220000002100 */
[----:B------:R-:W-:Y:S01]  /*2ea60*/  IMAD R10, R24, 0x8, R23 ;  /* 0x00000008180a7824 */ /* 0x000fe200078e0217 */
[----:B------:R-:W-:Y:S01]  /*2ea70*/  BSSY B2, `(.L_x_6951) ;  /* 0x0000006000027945 */ /* 0x000fe20003800000 */
[----:B0-----:R-:W-:Y:S02]  /*2ea80*/  LOP3.LUT R3, R2, 0x7f, RZ, 0xc0, !PT ;  /* 0x0000007f02037812 */ /* 0x001fe400078ec0ff */
[----:B------:R-:W-:Y:S02]  /*2ea90*/  SHF.L.U32 R2, R29, 0x1f, RZ ;  /* 0x0000001f1d027819 */ /* 0x000fe400000006ff */
[----:B------:R-:W-:Y:S02]  /*2eaa0*/  ISETP.NE.AND P2, PT, R3, RZ, PT ;  /* 0x000000ff0300720c */ /* 0x000fe40003f45270 */
[----:B------:R-:W0:Y:S02]  /*2eab0*/  SYNCS.PHASECHK.TRANS64.TRYWAIT P1, [R10+URZ+0x388a0], R2 ;  /* 0x0388a0020a0075a7 */ /* 0x000e24000802017f */
[----:B0-----:R-:W-:Y:S09]  /*2eac0*/  @!P1 BRA `(.L_x_6952) ;  /* 0x0000007800309947 */ /* 0x001ff20003800000 */
.L_x_7100:
[----:B------:R-:W-:Y:S05]  /*2ead0*/  BSYNC B2 ;  /* 0x0000000000027941 */ /* 0x000fea0003800000 */
.L_x_6951:
        /* <DEDUP_REMOVED lines=9> */
.L_x_6954:
[----:B------:R-:W-:Y:S05]  /*2eb70*/  BSYNC B2 ;  /* 0x0000000000027941 */ /* 0x000fea0003800000 */
.L_x_6953:
        /* <DEDUP_REMOVED lines=11> */
.L_x_6955:
        /* <DEDUP_REMOVED lines=13> */
.L_x_7101:
[----:B------:R-:W-:Y:S05]  /*2ed00*/  BSYNC B2 ;  /* 0x0000000000027941 */ /* 0x000fea0003800000 */
.L_x_6956:
[----:B------:R-:W-:Y:S01]  /*2ed10*/  BSSY B2, `(.L_x_6958) ;  /* 0x000000b000027945 */ /* 0x000fe20003800000 */
[----:B01----:R-:W-:Y:S02]  /*2ed20*/  IMAD.MOV.U32 R2, RZ, RZ, 0x0 ;  /* 0x00000000ff027424 */ /* 0x003fe400078e00ff */
[----:B------:R-:W-:Y:S01]  /*2ed30*/  IMAD.MOV.U32 R3, RZ, RZ, 0x12f00000 ;  /* 0x12f00000ff037424 */ /* 0x000fe200078e00ff */
[----:B------:R-:W-:Y:S06]  /*2ed40*/  @P2 BRA `(.L_x_6959) ;  /* 0x00000000001c2947 */ /* 0x000fec0003800000 */
[----:B------:R-:W0:Y:S02]  /*2ed50*/  S2R R13, SR_TID.X ;  /* 0x00000000000d7919 */ /* 0x000e240000002100 */
[----:B0-----:R-:W-:Y:S01]  /*2ed60*/  LOP3.LUT R14, R13, 0x1f, RZ, 0xc0, !PT ;  /* 0x0000001f0d0e7812 */ /* 0x001fe200078ec0ff */
[----:B------:R-:W-:-:S03]  /*2ed70*/  IMAD.MOV.U32 R13, RZ, RZ, 0x10000 ;  /* 0x00010000ff0d7424 */ /* 0x000fc600078e00ff */
[----:B------:R-:W-:Y:S01]  /*2ed80*/  ISETP.NE.AND P1, PT, R14, RZ, PT ;  /* 0x000000ff0e00720c */ /* 0x000fe20003f25270 */
[----:B------:R0:W-:-:S12]  /*2ed90*/  SYNCS.ARRIVE.TRANS64 RZ, [R10+URZ+0x388b0], R13 ;  /* 0x0388b00d0aff79a7 */ /* 0x0001d8000800003f */
[----:B0-----:R-:W-:Y:S05]  /*2eda0*/  @!P1 BRA `(.L_x_6959) ;  /* 0x0000000000049947 */ /* 0x001fea0003800000 */
[----:B------:R-:W-:Y:S01]  /*2edb0*/  BPT.TRAP 0x1 ;  /* 0x000000040000795c */ /* 0x000fe20000300000 */
.L_x_6959:
[----:B------:R-:W-:Y:S05]  /*2edc0*/  BSYNC B2 ;  /* 0x0000000000027941 */ /* 0x000fea0003800000 */
.L_x_6958:
        /* <DEDUP_REMOVED lines=9> */
.L_x_6960:
        /* <DEDUP_REMOVED lines=15> */
.L_x_6961:
        /* <DEDUP_REMOVED lines=15> */
.L_x_6962:
        /* <DEDUP_REMOVED lines=15> */
.L_x_6963:
        /* <DEDUP_REMOVED lines=15> */
.L_x_6964:
        /* <DEDUP_REMOVED lines=15> */
.L_x_6965:
        /* <DEDUP_REMOVED lines=15> */
.L_x_6966:
        /* <DEDUP_REMOVED lines=15> */
.L_x_6967:
        /* <DEDUP_REMOVED lines=10> */
.L_x_6950:
[----:B------:R-:W-:Y:S05]  /*2f590*/  BSYNC B1 ;  /* 0x0000000000017941 */ /* 0x000fea0003800000 */
.L_x_6949:
        /* <DEDUP_REMOVED lines=8> */
.L_x_6924:
[----:B------:R-:W-:Y:S05]  /*2f620*/  BSYNC B0 ;  /* 0x0000000000007941 */ /* 0x000fea0003800000 */
.L_x_6923:
[----:B------:R-:W1:Y:S01]  /*2f630*/  LDC R0, c[0x0][0x448] ;  /* 0x00011200ff007b82 */ /* 0x000e620000000800 */
[----:B0-----:R-:W-:Y:S01]  /*2f640*/  VIADD R3, R33, 0x3f ;  /* 0x0000003f21037836 */ /* 0x001fe20000000000 */
[----:B------:R-:W-:Y:S06]  /*2f650*/  @!P0 WARPSYNC.ALL ;  /* 0x0000000000008948 */ /* 0x000fec0003800000 */
[----:B------:R-:W-:Y:S01]  /*2f660*/  @!P0 BAR.SYNC.DEFER_BLOCKING 0xc, 0x180 ;  /* 0x0306000000008b1d */ /* 0x000fe20000010000 */
[----:B-1----:R-:W-:-:S13]  /*2f670*/  ISETP.NE.AND P1, PT, R0, 0x1, PT ;  /* 0x000000010000780c */ /* 0x002fda0003f25270 */
        /* <DEDUP_REMOVED lines=20> */
.L_x_6971:
[----:B------:R-:W-:-:S13]  /*2f7c0*/  ISETP.NE.AND P0, PT, R3, 0x1, PT ;  /* 0x000000010300780c */ /* 0x000fda0003f05270 */
[----:B------:R-:W0:Y:S02]  /*2f7d0*/  @P0 LDC.64 R4, c[0x0][0xae0] ;  /* 0x0002b800ff040b82 */ /* 0x000e240000000a00 */
[----:B0-----:R-:W-:-:S05]  /*2f7e0*/  @P0 IMAD.HI.U32 R4, R0, R4, RZ ;  /* 0x0000000400040227 */ /* 0x001fca00078e00ff */
[----:B------:R-:W-:-:S07]  /*2f7f0*/  @P0 SHF.R.U32.HI R0, RZ, R5, R4 ;  /* 0x00000005ff000219 */ /* 0x000fce0000011604 */
.L_x_6972:
[----:B------:R-:W-:Y:S05]  /*2f800*/  BSYNC B0 ;  /* 0x0000000000007941 */ /* 0x000fea0003800000 */
.L_x_6970:
[----:B------:R-:W-:-:S05]  /*2f810*/  IMAD R5, R0, R3, R3 ;  /* 0x0000000300057224 */ /* 0x000fca00078e0203 */
[----:B------:R-:W-:-:S07]  /*2f820*/  VIMNMX R2, R2, R5, PT ;  /* 0x0000000502027248 */ /* 0x000fce0003fe0100 */
.L_x_6969:
[----:B------:R-:W-:Y:S01]  /*2f830*/  VIADD R2, R2, 0x3f ;  /* 0x0000003f02027836 */ /* 0x000fe20000000000 */
[----:B------:R-:W0:Y:S01]  /*2f840*/  @P1 LDC R7, c[0x0][0x450] ;  /* 0x00011400ff071b82 */ /* 0x000e220000000800 */
[----:B------:R-:W-:-:S03]  /*2f850*/  ULDC UR4, c[0x0][0xad4] ;  /* 0x0002b50000047ab9 */ /* 0x000fc60000000800 */
[----:B------:R-:W-:-:S04]  /*2f860*/  SHF.R.S32.HI R5, RZ, 0x1f, R2 ;  /* 0x0000001fff057819 */ /* 0x000fc80000011402 */
[----:B------:R-:W-:-:S04]  /*2f870*/  LEA.HI R5, R5, R2, RZ, 0x6 ;  /* 0x0000000205057211 */ /* 0x000fc800078f30ff */
[----:B------:R-:W-:Y:S01]  /*2f880*/  SHF.R.S32.HI R0, RZ, 0x6, R5 ;  /* 0x00000006ff007819 */ /* 0x000fe20000011405 */
[----:B------:R-:W-:-:S03]  /*2f890*/  IMAD.MOV.U32 R5, RZ, RZ, R33 ;  /* 0x000000ffff057224 */ /* 0x000fc600078e0021 */
[----:B------:R-:W-:Y:S02]  /*2f8a0*/  VIMNMX R30, R9, R0, PT ;  /* 0x00000000091e7248 */ /* 0x000fe40003fe0100 */
[----:B------:R-:W1:Y:S03]  /*2f8b0*/  @P1 LDC R0, c[0x0][0x44c] ;  /* 0x00011300ff001b82 */ /* 0x000e660000000800 */
[----:B------:R2:W-:Y:S01]  /*2f8c0*/  STL [R1+0x444], R30 ;  /* 0x0004441e01007387 */ /* 0x0005e20000100800 */
[----:B-1----:R-:W-:-:S05]  /*2f8d0*/  @P1 IMAD.HI.U32 R0, R33, R0, RZ ;  /* 0x0000000021001227 */ /* 0x002fca00078e00ff */
        /* <DEDUP_REMOVED lines=14> */
.L_x_6975:
[----:B------:R-:W-:-:S13]  /*2f9c0*/  ISETP.NE.AND P0, PT, R3, 0x1, PT ;  /* 0x000000010300780c */ /* 0x000fda0003f05270 */
[----:B------:R-:W0:Y:S02]  /*2f9d0*/  @P0 LDC.64 R4, c[0x0][0xae0] ;  /* 0x0002b800ff040b82 */ /* 0x000e240000000a00 */
[----:B0-----:R-:W-:-:S05]  /*2f9e0*/  @P0 IMAD.HI.U32 R4, R2, R4, RZ ;  /* 0x0000000402040227 */ /* 0x001fca00078e00ff */
[----:B------:R-:W-:-:S07]  /*2f9f0*/  @P0 SHF.R.U32.HI R2, RZ, R5, R4 ;  /* 0x00000005ff020219 */ /* 0x000fce0000011604 */
.L_x_6976:
[----:B------:R-:W-:Y:S05]  /*2fa00*/  BSYNC B0 ;  /* 0x0000000000007941 */ /* 0x000fea0003800000 */
.L_x_6974:
[----:B------:R-:W-:-:S05]  /*2fa10*/  IMAD R3, R2, R3, RZ ;  /* 0x0000000302037224 */ /* 0x000fca00078e02ff */
[----:B------:R-:W-:-:S07]  /*2fa20*/  VIMNMX R0, R0, R3, !PT ;  /* 0x0000000300007248 */ /* 0x000fce0007fe0100 */
.L_x_6973:
        /* <DEDUP_REMOVED lines=24> */
.L_x_6978:
        /* <DEDUP_REMOVED lines=20> */
.L_x_6981:
[----:B------:R-:W-:Y:S05]  /*2fcf0*/  BSYNC B6 ;  /* 0x0000000000067941 */ /* 0x000fea0003800000 */
.L_x_6980:
        /* <DEDUP_REMOVED lines=20> */
.L_x_6984:
        /* <DEDUP_REMOVED lines=15> */
.L_x_6983:
[----:B------:R-:W-:Y:S05]  /*2ff30*/  BSYNC B6 ;  /* 0x0000000000067941 */ /* 0x000fea0003800000 */
.L_x_6982:
[----:B------:R-:W-:Y:S01]  /*2ff40*/  ULDC.64 UR4, c[0x0][0xaf0] ;  /* 0x0002bc0000047ab9 */ /* 0x000fe20000000a00 */
[----:B------:R-:W-:Y:S01]  /*2ff50*/  IMAD.MOV.U32 R31, RZ, RZ, R19 ;  /* 0x000000ffff1f7224 */ /* 0x000fe200078e0013 */
[----:B------:R-:W-:Y:S01]  /*2ff60*/  ISETP.NE.U32.AND P0, PT, RZ, UR4, PT ;  /* 0x00000004ff007c0c */ /* 0x000fe2000bf05070 */
[----:B------:R-:W0:Y:S01]  /*2ff70*/  S2R R17, SR_TID.X ;  /* 0x0000000000117919 */ /* 0x000e220000002100 */
[----:B------:R-:W1:Y:S01]  /*2ff80*/  LDC R11, c[0x0][0x430] ;  /* 0x00010c00ff0b7b82 */ /* 0x000e620000000800 */
[----:B------:R-:W2:Y:S01]  /*2ff90*/  S2R R20, SR_TID.X ;  /* 0x0000000000147919 */ /* 0x000ea20000002100 */
[----:B------:R-:W-:Y:S01]  /*2ffa0*/  ISETP.NE.AND.EX P0, PT, RZ, UR5, PT, P0 ;  /* 0x00000005ff007c0c */ /* 0x000fe2000bf05300 */
[----:B------:R-:W-:-:S12]  /*2ffb0*/  ULDC UR4, c[0x0][0x320] ;  /* 0x0000c80000047ab9 */ /* 0x000fd80000000800 */
[----:B------:R-:W3:Y:S01]  /*2ffc0*/  @P0 LDC.64 R2, c[0x0][0xaf0] ;  /* 0x0002bc00ff020b82 */ /* 0x000ee20000000a00 */
[----:B0-----:R-:W-:Y:S01]  /*2ffd0*/  LOP3.LUT R17, R17, 0x7f, RZ, 0xc0, !PT ;  /* 0x0000007f11117812 */ /* 0x001fe200078ec0ff */
[----:B---3--:R-:W-:-:S05]  /*2ffe0*/  @P0 IMAD.WIDE R2, R19, 0x4, R2 ;  /* 0x0000000413020825 */ /* 0x008fca00078e0202 */
[----:B------:R0:W3:Y:S01]  /*2fff0*/  @P0 LDG.E R31, desc[UR46][R2.64] ;  /* 0x0000002e021f0981 */ /* 0x0000e2000c1e1900 */
[----:B------:R-:W-:Y:S01]  /*30000*/  SHF.R.U32.HI R21, RZ, 0x3, R17 ;  /* 0x00000003ff157819 */ /* 0x000fe20000011611 */
[----:B--2---:R-:W-:Y:S01]  /*30010*/  IMAD.SHL.U32 R17, R20, 0x10, RZ ;  /* 0x0000001014117824 */ /* 0x004fe200078e00ff */
[----:B-1----:R-:W-:Y:S02]  /*30020*/  ISETP.NE.AND P1, PT, R11, 0x1, PT ;  /* 0x000000010b00780c */ /* 0x002fe40003f25270 */
[----:B------:R-:W-:Y:S02]  /*30030*/  LEA R0, R30, 0xffffffc0, 0x6 ;  /* 0xffffffc01e007811 */ /* 0x000fe400078e30ff */
[----:B------:R-:W-:Y:S02]  /*30040*/  LOP3.LUT R17, R21, 0x70, R17, 0xf8, !PT ;  /* 0x0000007015117812 */ /* 0x000fe400078ef811 */
[----:B------:R-:W1:Y:S01]  /*30050*/  S2R R21, SR_TID.X ;  /* 0x0000000000157919 */ /* 0x000e620000002100 */
[----:B------:R-:W-:-:S02]  /*30060*/  LOP3.LUT R22, R22, 0xffffffbf, RZ, 0xc0, !PT ;  /* 0xffffffbf16167812 */ /* 0x000fc400078ec0ff */
[----:B------:R-:W-:-:S04]  /*30070*/  IMAD.IADD R4, R17, 0x1, R0 ;  /* 0x0000000111047824 */ /* 0x000fc800078e0200 */
[----:B0-----:R-:W0:Y:S01]  /*30080*/  @P1 LDC R3, c[0x0][0x434] ;  /* 0x00010d00ff031b82 */ /* 0x001e220000000800 */
[C---:B------:R-:W-:Y:S01]  /*30090*/  ISETP.GE.AND P0, PT, R4.reuse, R27, PT ;  /* 0x0000001b0400720c */ /* 0x040fe20003f06270 */
[----:B------:R-:W-:-:S03]  /*300a0*/  IMAD.IADD R9, R4, 0x1, R34 ;  /* 0x0000000104097824 */ /* 0x000fc600078e0222 */
[----:B------:R-:W-:Y:S01]  /*300b0*/  ISETP.GT.U32.OR P0, PT, R17, 0x3f, P0 ;  /* 0x0000003f1100780c */ /* 0x000fe20000704470 */
[----:B------:R-:W-:Y:S02]  /*300c0*/  IMAD.MOV.U32 R8, RZ, RZ, R9 ;  /* 0x000000ffff087224 */ /* 0x000fe400078e0009 */
[----:B------:R-:W2:Y:S01]  /*300d0*/  @P1 LDC R2, c[0x0][0x438] ;  /* 0x00010e00ff021b82 */ /* 0x000ea20000000800 */
[----:B0-----:R-:W-:-:S04]  /*300e0*/  @P1 IMAD.HI.U32 R3, R9, R3, RZ ;  /* 0x0000000309031227 */ /* 0x001fc800078e00ff */
[----:B-1----:R-:W-:Y:S01]  /*300f0*/  IMAD.SHL.U32 R21, R21, 0x8, RZ ;  /* 0x0000000815157824 */ /* 0x002fe200078e00ff */
[----:B--2---:R-:W-:-:S04]  /*30100*/  @P1 SHF.R.U32.HI R8, RZ, R2, R3 ;  /* 0x00000002ff081219 */ /* 0x004fc80000011603 */
[----:B------:R-:W-:Y:S01]  /*30110*/  LOP3.LUT R21, R21, 0x38, RZ, 0xc0, !PT ;  /* 0x0000003815157812 */ /* 0x000fe200078ec0ff */
[----:B------:R-:W0:Y:S03]  /*30120*/  @!P0 LDC.64 R2, c[0x0][0x428] ;  /* 0x00010a00ff028b82 */ /* 0x000e260000000a00 */
[----:B------:R-:W-:Y:S02]  /*30130*/  LOP3.LUT R30, R21, 0x40, RZ, 0xfc, !PT ;  /* 0x00000040151e7812 */ /* 0x000fe400078efcff */
[----:B------:R-:W1:Y:S02]  /*30140*/  S2R R21, SR_TID.X ;  /* 0x0000000000157919 */ /* 0x000e640000002100 */
[----:B------:R-:W-:Y:S02]  /*30150*/  ISETP.GE.AND P2, PT, R30, UR4, PT ;  /* 0x000000041e007c0c */ /* 0x000fe4000bf46270 */
[----:B------:R-:W2:Y:S02]  /*30160*/  S2R R30, SR_TID.X ;  /* 0x00000000001e7919 */ /* 0x000ea40000002100 */
[----:B------:R-:W-:-:S05]  /*30170*/  SEL R10, RZ, 0xffffffff, P2 ;  /* 0xffffffffff0a7807 */ /* 0x000fca0001000000 */
[----:B------:R-:W-:-:S04]  /*30180*/  IMAD.SHL.U32 R10, R10, 0x2, RZ ;  /* 0x000000020a0a7824 */ /* 0x000fc800078e00ff */
[----:B------:R-:W-:-:S04]  /*30190*/  @P2 LOP3.LUT R22, R22, 0x40, RZ, 0xfc, !PT ;  /* 0x0000004016162812 */ /* 0x000fc800078efcff */
[----:B------:R-:W-:Y:S01]  /*301a0*/  LOP3.LUT R22, R22, 0xffffff7f, RZ, 0xc0, !PT ;  /* 0xffffff7f16167812 */ /* 0x000fe200078ec0ff */
[----:B-1----:R-:W-:Y:S02]  /*301b0*/  IMAD.SHL.U32 R12, R21, 0x8, RZ ;  /* 0x00000008150c7824 */ /* 0x002fe400078e00ff */
[----:B--2---:R-:W-:-:S03]  /*301c0*/  IMAD.SHL.U32 R30, R30, 0x8, RZ ;  /* 0x000000081e1e7824 */ /* 0x004fc600078e00ff */
[----:B------:R-:W-:-:S04]  /*301d0*/  LOP3.LUT R12, R12, 0x38, RZ, 0xc0, !PT ;  /* 0x000000380c0c7812 */ /* 0x000fc800078ec0ff */
[----:B------:R-:W-:Y:S02]  /*301e0*/  ISETP.GE.AND P1, PT, R12, UR4, PT ;  /* 0x000000040c007c0c */ /* 0x000fe4000bf26270 */
[----:B------:R-:W-:Y:S02]  /*301f0*/  LOP3.LUT R30, R30, 0x38, RZ, 0xc0, !PT ;  /* 0x000000381e1e7812 */ /* 0x000fe400078ec0ff */
[----:B------:R-:W-:Y:S02]  /*30200*/  SEL R4, RZ, 0x1, P1 ;  /* 0x00000001ff047807 */ /* 0x000fe40000800000 */
[C---:B------:R-:W-:Y:S02]  /*30210*/  LOP3.LUT R32, R30.reuse, 0x80, RZ, 0xfc, !PT ;  /* 0x000000801e207812 */ /* 0x040fe400078efcff */
[----:B------:R-:W-:Y:S02]  /*30220*/  LOP3.LUT R30, R30, 0xc0, RZ, 0xfc, !PT ;  /* 0x000000c01e1e7812 */ /* 0x000fe400078efcff */
[----:B------:R-:W-:-:S02]  /*30230*/  LOP3.LUT R10, R10, 0x2, R4, 0xe2, !PT ;  /* 0x000000020a0a7812 */ /* 0x000fc400078ee204 */
[----:B------:R-:W-:Y:S01]  /*30240*/  ISETP.GE.AND P2, PT, R32, UR4, PT ;  /* 0x0000000420007c0c */ /* 0x000fe2000bf46270 */
[----:B------:R-:W1:Y:S01]  /*30250*/  @!P0 LDC.64 R4, c[0x0][0x418] ;  /* 0x00010600ff048b82 */ /* 0x000e620000000a00 */
[----:B------:R-:W-:Y:S02]  /*30260*/  @P1 LOP3.LUT R22, R22, 0x80, RZ, 0xfc, !PT ;  /* 0x0000008016161812 */ /* 0x000fe400078efcff */
[----:B------:R-:W-:Y:S01]  /*30270*/  ISETP.GE.AND P1, PT, R30, UR4, PT ;  /* 0x000000041e007c0c */ /* 0x000fe2000bf26270 */
[C---:B------:R-:W-:Y:S01]  /*30280*/  IMAD.SHL.U32 R30, R21.reuse, 0x8, RZ ;  /* 0x00000008151e7824 */ /* 0x040fe200078e00ff */
[----:B------:R-:W-:Y:S01]  /*30290*/  SEL R6, RZ, 0x4, P2 ;  /* 0x00000004ff067807 */ /* 0x000fe20001000000 */
[----:B------:R-:W-:Y:S01]  /*302a0*/  IMAD.SHL.U32 R21, R21, 0x8, RZ ;  /* 0x0000000815157824 */ /* 0x000fe200078e00ff */
[----:B------:R-:W-:Y:S02]  /*302b0*/  SEL R7, RZ, 0x8, P1 ;  /* 0x00000008ff077807 */ /* 0x000fe40000800000 */
[----:B------:R-:W-:-:S02]  /*302c0*/  LOP3.LUT R22, R22, 0xffffffdf, RZ, 0xc0, !PT ;  /* 0xffffffdf16167812 */ /* 0x000fc400078ec0ff */
[----:B------:R-:W-:Y:S01]  /*302d0*/  LOP3.LUT R10, R7, R10, R6, 0xfe, !PT ;  /* 0x0000000a070a7212 */ /* 0x000fe200078efe06 */
[--C-:B------:R-:W-:Y:S01]  /*302e0*/  @!P0 IMAD.MOV.U32 R6, RZ, RZ, R8.reuse ;  /* 0x000000ffff068224 */ /* 0x100fe200078e0008 */
[----:B------:R-:W-:Y:S02]  /*302f0*/  @!P0 SHF.R.S32.HI R7, RZ, 0x1f, R8 ;  /* 0x0000001fff078819 */ /* 0x000fe40000011408 */
[----:B------:R-:W-:Y:S02]  /*30300*/  @P2 LOP3.LUT R22, R22, 0x20, RZ, 0xfc, !PT ;  /* 0x0000002016162812 */ /* 0x000fe400078efcff */
[----:B------:R-:W-:Y:S02]  /*30310*/  LOP3.LUT R30, R30, 0x38, RZ, 0xc0, !PT ;  /* 0x000000381e1e7812 */ /* 0x000fe400078ec0ff */
[----:B------:R-:W-:Y:S02]  /*30320*/  LOP3.LUT R22, R22, 0xffffffef, RZ, 0xc0, !PT ;  /* 0xffffffef16167812 */ /* 0x000fe400078ec0ff */
[----:B------:R-:W-:-:S02]  /*30330*/  LOP3.LUT R13, R30, 0x180, RZ, 0xfc, !PT ;  /* 0x000001801e0d7812 */ /* 0x000fc400078efcff */
[----:B------:R-:W-:Y:S02]  /*30340*/  @P1 LOP3.LUT R22, R22, 0x10, RZ, 0xfc, !PT ;  /* 0x0000001016161812 */ /* 0x000fe400078efcff */
[----:B------:R-:W-:Y:S02]  /*30350*/  LOP3.LUT R21, R21, 0x38, RZ, 0xc0, !PT ;  /* 0x0000003815157812 */ /* 0x000fe400078ec0ff */
[----:B---3--:R-:W-:Y:S01]  /*30360*/  SHF.R.S32.HI R36, RZ, 0x1f, R31 ;  /* 0x0000001fff247819 */ /* 0x008fe2000001141f */
[----:B0-----:R-:W-:-:S04]  /*30370*/  @!P0 IMAD.WIDE.U32 R6, R31, R2, R6 ;  /* 0x000000021f068225 */ /* 0x001fc800078e0006 */
[----:B------:R-:W-:Y:S01]  /*30380*/  @!P0 IMAD R2, R36, R2, RZ ;  /* 0x0000000224028224 */ /* 0x000fe200078e02ff */
[----:B-1----:R-:W-:-:S03]  /*30390*/  @!P0 LEA R4, P1, R6, R4, 0x2 ;  /* 0x0000000406048211 */ /* 0x002fc600078210ff */
[----:B------:R-:W-:Y:S02]  /*303a0*/  @!P0 IMAD R3, R31, R3, R2 ;  /* 0x000000031f038224 */ /* 0x000fe400078e0202 */
[----:B------:R-:W-:Y:S02]  /*303b0*/  IMAD.MOV.U32 R2, RZ, RZ, RZ ;  /* 0x000000ffff027224 */ /* 0x000fe400078e00ff */
[----:B------:R-:W-:-:S05]  /*303c0*/  @!P0 IMAD.IADD R3, R7, 0x1, R3 ;  /* 0x0000000107038824 */ /* 0x000fca00078e0203 */
[----:B------:R-:W-:-:S05]  /*303d0*/  @!P0 LEA.HI.X R5, R6, R5, R3, 0x2, P1 ;  /* 0x0000000506058211 */ /* 0x000fca00008f1403 */
[----:B------:R0:W2:Y:S01]  /*303e0*/  @!P0 LDG.E R2, desc[UR46][R4.64] ;  /* 0x0000002e04028981 */ /* 0x0000a2000c1e1900 */
[----:B------:R-:W-:Y:S01]  /*303f0*/  ISETP.GE.AND P0, PT, R13, UR4, PT ;  /* 0x000000040d007c0c */ /* 0x000fe2000bf06270 */
[----:B------:R-:W-:Y:S01]  /*30400*/  UMOV UR5, 0xffffffff ;  /* 0xffffffff00057882 */ /* 0x000fe20000000000 */
[C---:B------:R-:W-:Y:S02]  /*30410*/  LOP3.LUT R14, R21.reuse, 0x100, RZ, 0xfc, !PT ;  /* 0x00000100150e7812 */ /* 0x040fe400078efcff */
[----:B------:R-:W-:Y:S02]  /*30420*/  LOP3.LUT R13, R21, 0x140, RZ, 0xfc, !PT ;  /* 0x00000140150d7812 */ /* 0x000fe400078efcff */
[----:B------:R-:W-:Y:S02]  /*30430*/  ISETP.GE.AND P3, PT, R14, UR4, PT ;  /* 0x000000040e007c0c */ /* 0x000fe4000bf66270 */
[----:B------:R-:W-:Y:S02]  /*30440*/  ISETP.GE.AND P2, PT, R13, UR4, PT ;  /* 0x000000040d007c0c */ /* 0x000fe4000bf46270 */
[----:B------:R-:W-:-:S02]  /*30450*/  SEL R3, RZ, 0x10, P3 ;  /* 0x00000010ff037807 */ /* 0x000fc40001800000 */
[----:B0-----:R-:W-:Y:S02]  /*30460*/  SEL R4, RZ, 0x20, P2 ;  /* 0x00000020ff047807 */ /* 0x001fe40001000000 */
[----:B------:R-:W-:Y:S02]  /*30470*/  LOP3.LUT R15, R21, 0x1c0, RZ, 0xfc, !PT ;  /* 0x000001c0150f7812 */ /* 0x000fe400078efcff */
[----:B------:R-:W-:Y:S02]  /*30480*/  LOP3.LUT R3, R4, R10, R3, 0xfe, !PT ;  /* 0x0000000a04037212 */ /* 0x000fe400078efe03 */
[----:B------:R-:W-:-:S04]  /*30490*/  LOP3.LUT R22, R22, 0xfffffff7, RZ, 0xc0, !PT ;  /* 0xfffffff716167812 */ /* 0x000fc800078ec0ff */
[----:B------:R-:W-:-:S04]  /*304a0*/  @P3 LOP3.LUT R22, R22, 0x8, RZ, 0xfc, !PT ;  /* 0x0000000816163812 */ /* 0x000fc800078efcff */
[----:B------:R-:W-:-:S04]  /*304b0*/  LOP3.LUT R22, R22, 0xfffffffb, RZ, 0xc0, !PT ;  /* 0xfffffffb16167812 */ /* 0x000fc800078ec0ff */
[----:B------:R-:W-:-:S04]  /*304c0*/  @P2 LOP3.LUT R22, R22, 0x4, RZ, 0xfc, !PT ;  /* 0x0000000416162812 */ /* 0x000fc800078efcff */
[----:B------:R-:W-:Y:S01]  /*304d0*/  LOP3.LUT R22, R22, 0xfffffffd, RZ, 0xc0, !PT ;  /* 0xfffffffd16167812 */ /* 0x000fe200078ec0ff */
[----:B--2---:R0:W-:Y:S02]  /*304e0*/  STL [R1+0x41c], R2 ;  /* 0x00041c0201007387 */ /* 0x0041e40000100800 */
[----:B0-----:R-:W-:Y:S02]  /*304f0*/  SEL R2, RZ, 0x40, P0 ;  /* 0x00000040ff027807 */ /* 0x001fe40000000000 */
[----:B------:R-:W-:Y:S01]  /*30500*/  ISETP.GE.AND P0, PT, R15, UR4, PT ;  /* 0x000000040f007c0c */ /* 0x000fe2000bf06270 */
[----:B------:R-:W-:Y:S01]  /*30510*/  ULDC UR4, c[0x0][0x2f4] ;  /* 0x0000bd0000047ab9 */ /* 0x000fe20000000800 */
[----:B------:R-:W-:Y:S01]  /*30520*/  LOP3.LUT R5, R3, R2, RZ, 0xfc, !PT ;  /* 0x0000000203057212 */ /* 0x000fe200078efcff */
[----:B------:R-:W-:Y:S01]  /*30530*/  IMAD.MOV R2, RZ, RZ, -R8 ;  /* 0x000000ffff027224 */ /* 0x000fe200078e0a08 */
[----:B------:R-:W-:Y:S02]  /*30540*/  SEL R32, RZ, 0x80, P0 ;  /* 0x00000080ff207807 */ /* 0x000fe40000000000 */
[----:B------:R-:W-:Y:S01]  /*30550*/  ISETP.GE.AND P0, PT, R12, UR4, PT ;  /* 0x000000040c007c0c */ /* 0x000fe2000bf06270 */
[----:B------:R-:W-:Y:S01]  /*30560*/  IMAD R2, R11, R2, R9 ;  /* 0x000000020b027224 */ /* 0x000fe200078e0209 */
[----:B------:R0:W-:Y:S04]  /*30570*/  STL [R1+0x454], R5 ;  /* 0x0004540501007387 */ /* 0x0001e80000100800 */
[----:B------:R0:W-:Y:S07]  /*30580*/  STL [R1+0x420], R2 ;  /* 0x0004200201007387 */ /* 0x0001ee0000100800 */
[----:B------:R-:W-:Y:S01]  /*30590*/  @P0 LOP3.LUT R22, R22, 0x2, RZ, 0xfc, !PT ;  /* 0x0000000216160812 */ /* 0x000fe200078efcff */
[----:B------:R-:W-:Y:S06]  /*305a0*/  BRA.DIV UR5, `(.L_x_6985) ;  /* 0x0000005e05a07947 */ /* 0x000fec000b800000 */
.L_x_7104:
[----:B0-----:R-:W-:Y:S01]  /*305b0*/  IMAD.U32 R2, RZ, RZ, UR40 ;  /* 0x00000028ff027e24 */ /* 0x001fe2000f8e00ff */
[----:B------:R-:W-:Y:S02]  /*305c0*/  ISETP.GT.U32.AND P1, PT, R17, 0x3f, PT ;  /* 0x0000003f1100780c */ /* 0x000fe40003f24070 */
[----:B------:R-:W-:Y:S02]  /*305d0*/  LOP3.LUT R22, R22, 0xffff7fff, RZ, 0xc0, !PT ;  /* 0xffff7fff16167812 */ /* 0x000fe400078ec0ff */
[----:B------:R-:W-:Y:S02]  /*305e0*/  ISETP.NE.AND P0, PT, R2, 0x3, PT ;  /* 0x000000030200780c */ /* 0x000fe40003f05270 */
[----:B------:R-:W-:Y:S02]  /*305f0*/  LOP3.LUT R32, R5, R32, RZ, 0xfc, !PT ;  /* 0x0000002005207212 */ /* 0x000fe400078efcff */
[----:B------:R-:W-:-:S09]  /*30600*/  SHF.R.S32.HI R30, RZ, 0x1f, R18 ;  /* 0x0000001fff1e7819 */ /* 0x000fd20000011412 */
[----:B------:R-:W-:-:S04]  /*30610*/  @P0 LOP3.LUT R22, R22, 0x8000, RZ, 0xfc, !PT ;  /* 0x0000800016160812 */ /* 0x000fc800078efcff */
[----:B------:R-:W-:-:S04]  /*30620*/  LOP3.LUT R22, R22, 0xfffffffe, RZ, 0xc0, !PT ;  /* 0xfffffffe16167812 */ /* 0x000fc800078ec0ff */
[----:B------:R-:W-:Y:S01]  /*30630*/  @P1 LOP3.LUT R22, R22, 0x1, RZ, 0xfc, !PT ;  /* 0x0000000116161812 */ /* 0x000fe200078efcff */
[----:B------:R-:W-:Y:S06]  /*30640*/  @!P0 BRA `(.L_x_6986) ;  /* 0x0000000000048947 */ /* 0x000fec0003800000 */
[----:B------:R-:W-:Y:S01]  /*30650*/  BPT.TRAP 0x1 ;  /* 0x000000040000795c */ /* 0x000fe20000300000 */
.L_x_6986:
        /* <DEDUP_REMOVED lines=9> */
.L_x_7105:
[----:B------:R-:W-:Y:S05]  /*306f0*/  BSYNC B0 ;  /* 0x0000000000007941 */ /* 0x000fea0003800000 */
.L_x_6987:
[----:B------:R-:W0:Y:S01]  /*30700*/  LDL R2, [R1+0x420] ;  /* 0x0004200001027983 */ /* 0x000e220000100800 */
[----:B------:R-:W-:-:S03]  /*30710*/  ULDC.64 UR4, c[0x0][0x300] ;  /* 0x0000c00000047ab9 */ /* 0x000fc60000000a00 */
[----:B------:R-:W2:Y:S01]  /*30720*/  LDL R4, [R1+0x41c] ;  /* 0x00041c0001047983 */ /* 0x000ea20000100800 */
        /* <DEDUP_REMOVED lines=17> */
[----:B-1----:R-:W-:Y:S02]  /*30840*/  IMAD R5, R25, 0x1000, R37 ;  /* 0x0000100019057824 */ /* 0x002fe400078e0225 */
        /* <DEDUP_REMOVED lines=43> */
.L_x_7115:
        /* <DEDUP_REMOVED lines=10> */
.L_x_6990:
        /* <DEDUP_REMOVED lines=11> */
.L_x_6991:
[----:B0-----:R0:W5:Y:S01]  /*30c50*/  LDL R2, [R1+0x418] ;  /* 0x0004180001027983 */ /* 0x0011620000100800 */
        /* <DEDUP_REMOVED lines=8> */
[----:B------:R-:W-:Y:S01]  /*30ce0*/  BSSY B6, `(.L_x_6992) ;  /* 0x0000019000067945 */ /* 0x000fe20003800000 */
[----:B------:R-:W-:Y:S02]  /*30cf0*/  SHF.R.S32.HI R0, RZ, 0x1f, R19 ;  /* 0x0000001fff007819 */ /* 0x000fe40000011413 */
[----:B------:R-:W-:Y:S02]  /*30d00*/  SEL R3, R19, RZ, !P0 ;  /* 0x000000ff13037207 */ /* 0x000fe40004000000 */
[----:B------:R-:W-:-:S03]  /*30d10*/  SEL R0, R0, RZ, !P0 ;  /* 0x000000ff00007207 */ /* 0x000fc60004000000 */
[----:B------:R-:W-:Y:S04]  /*30d20*/  STL [R1+0x424], R3 ;  /* 0x0004240301007387 */ /* 0x000fe80000100800 */
[----:B------:R1:W-:Y:S02]  /*30d30*/  STL [R1+0x43c], R0 ;  /* 0x00043c0001007387 */ /* 0x0003e40000100800 */
[----:B-1---5:R-:W-:-:S05]  /*30d40*/  SHF.R.S32.HI R0, RZ, 0x1f, R2 ;  /* 0x0000001fff007819 */ /* 0x022fca0000011402 */
[----:B------:R1:W-:Y:S01]  /*30d50*/  STL [R1+0x434], R0 ;  /* 0x0004340001007387 */ /* 0x0003e20000100800 */
        /* <DEDUP_REMOVED lines=17> */
.L_x_6993:
[----:B------:R-:W-:Y:S05]  /*30e70*/  BSYNC B6 ;  /* 0x0000000000067941 */ /* 0x000fea0003800000 */
.L_x_6992:
[----:B------:R-:W2:Y:S01]  /*30e80*/  LDL R21, [R1+0x434] ;  /* 0x0004340001157983 */ /* 0x000ea20000100800 */
[----:B------:R-:W3:Y:S01]  /*30e90*/  LDC R6, c[0x0][0x448] ;  /* 0x00011200ff067b82 */ /* 0x000ee20000000800 */
[----:B------:R-:W-:Y:S02]  /*30ea0*/  ULDC.64 UR4, c[0x0][0x298] ;  /* 0x0000a60000047ab9 */ /* 0x000fe40000000a00 */
[----:B------:R-:W4:Y:S04]  /*30eb0*/  LDL R20, [R1+0x43c] ;  /* 0x00043c0001147983 */ /* 0x000f280000100800 */
[----:B------:R-:W4:Y:S04]  /*30ec0*/  LDL R7, [R1+0x418] ;  /* 0x0004180001077983 */ /* 0x000f280000100800 */
[----:B------:R0:W5:Y:S01]  /*30ed0*/  LDL R9, [R1+0x414] ;  /* 0x0004140001097983 */ /* 0x0001620000100800 */
[----:B------:R-:W0:Y:S01]  /*30ee0*/  S2R R2, SR_TID.X ;  /* 0x0000000000027919 */ /* 0x000e220000002100 */
[----:B-1----:R-:W1:Y:S01]  /*30ef0*/  S2R R0, SR_TID.X ;  /* 0x0000000000007919 */ /* 0x002e620000002100 */
[----:B---3--:R-:W-:-:S13]  /*30f00*/  ISETP.NE.AND P0, PT, R6, 0x1, PT ;  /* 0x000000010600780c */ /* 0x008fda0003f05270 */
[----:B------:R-:W3:Y:S01]  /*30f10*/  @P0 LDC R3, c[0x0][0x450] ;  /* 0x00011400ff030b82 */ /* 0x000ee20000000800 */
[----:B0-----:R-:W-:-:S04]  /*30f20*/  LOP3.LUT R2, R2, 0x7f, RZ, 0xc0, !PT ;  /* 0x0000007f02027812 */ /* 0x001fc800078ec0ff */
[----:B------:R-:W-:Y:S01]  /*30f30*/  SHF.R.U32.HI R2, RZ, 0x3, R2 ;  /* 0x00000003ff027819 */ /* 0x000fe20000011602 */
[----:B--2---:R-:W-:Y:S02]  /*30f40*/  IMAD.MOV.U32 R4, RZ, RZ, R21 ;  /* 0x000000ffff047224 */ /* 0x004fe400078e0015 */
[----:B----4-:R-:W-:Y:S02]  /*30f50*/  IMAD.MOV.U32 R21, RZ, RZ, R20 ;  /* 0x000000ffff157224 */ /* 0x010fe400078e0014 */
[----:B------:R-:W2:Y:S01]  /*30f60*/  LDL R20, [R1+0x424] ;  /* 0x0004240001147983 */ /* 0x000ea20000100800 */
[----:B-1----:R-:W-:-:S05]  /*30f70*/  IMAD.SHL.U32 R0, R0, 0x10, RZ ;  /* 0x0000001000007824 */ /* 0x002fca00078e00ff */
[----:B------:R-:W-:Y:S02]  /*30f80*/  LOP3.LUT R0, R2, 0x70, R0, 0xf8, !PT ;  /* 0x0000007002007812 */ /* 0x000fe400078ef800 */
[----:B------:R-:W0:Y:S03]  /*30f90*/  @P0 LDC R2, c[0x0][0x44c] ;  /* 0x00011300ff020b82 */ /* 0x000e260000000800 */
[----:B------:R-:W-:Y:S02]  /*30fa0*/  IMAD.IADD R5, R0, 0x1, R33 ;  /* 0x0000000100057824 */ /* 0x000fe400078e0221 */
[----:B------:R-:W-:Y:S02]  /*30fb0*/  IMAD R4, R4, UR4, RZ ;  /* 0x0000000404047c24 */ /* 0x000fe4000f8e02ff */
[----:B------:R-:W-:Y:S02]  /*30fc0*/  IMAD.MOV.U32 R0, RZ, RZ, R5 ;  /* 0x000000ffff007224 */ /* 0x000fe400078e0005 */
[----:B------:R-:W-:-:S02]  /*30fd0*/  IMAD R4, R7, UR5, R4 ;  /* 0x0000000507047c24 */ /* 0x000fc4000f8e0204 */
        /* <DEDUP_REMOVED lines=11> */
[----:B------:R0:W-:Y:S03]  /*31090*/  STL [R1+0x410], R5 ;  /* 0x0004100501007387 */ /* 0x0001e60000100800 */
[C---:B--2---:R-:W-:Y:S02]  /*310a0*/  IMAD R4, R20.reuse, UR5, R4 ;  /* 0x0000000514047c24 */ /* 0x044fe4000f8e0204 */
[----:B------:R-:W-:Y:S01]  /*310b0*/  IMAD.WIDE.U32 R2, R20, UR4, R2 ;  /* 0x0000000414027c25 */ /* 0x000fe2000f8e0002 */
        /* <DEDUP_REMOVED lines=9> */
[----:B0-----:R-:W0:Y:S01]  /*31150*/  S2R R5, SR_TID.X ;  /* 0x0000000000057919 */ /* 0x001e220000002100 */
[----:B------:R-:W-:Y:S02]  /*31160*/  IMAD.IADD R3, R3, 0x1, R4 ;  /* 0x0000000103037824 */ /* 0x000fe400078e0204 */
[----:B------:R-:W-:-:S05]  /*31170*/  SHF.R.S32.HI R4, RZ, 0x1f, R0 ;  /* 0x0000001fff047819 */ /* 0x000fca0000011400 */
        /* <DEDUP_REMOVED lines=9> */
[C---:B0-----:R-:W-:Y:S01]  /*31210*/  IMAD.SHL.U32 R7, R5.reuse, 0x8, RZ ;  /* 0x0000000805077824 */ /* 0x041fe200078e00ff */
[----:B------:R-:W-:-:S04]  /*31220*/  LOP3.LUT R20, R5, 0x7f, RZ, 0xc0, !PT ;  /* 0x0000007f05147812 */ /* 0x000fc800078ec0ff */
[----:B------:R-:W-:-:S04]  /*31230*/  LOP3.LUT R7, R7, 0x38, RZ, 0xc0, !PT ;  /* 0x0000003807077812 */ /* 0x000fc800078ec0ff */
[----:B------:R-:W-:Y:S02]  /*31240*/  ISETP.GE.AND P1, PT, R7, UR4, PT ;  /* 0x0000000407007c0c */ /* 0x000fe4000bf26270 */
[----:B------:R-:W-:Y:S01]  /*31250*/  SHF.R.U32.HI R8, RZ, 0x3, R20 ;  /* 0x00000003ff087819 */ /* 0x000fe20000011614 */
[----:B------:R-:W-:Y:S10]  /*31260*/  BRA.DIV UR5, `(.L_x_6994) ;  /* 0x0000005a05047947 */ /* 0x000ff4000b800000 */
[----:B------:R-:W0:Y:S01]  /*31270*/  SHFL.IDX PT, R4, R0, RZ, 0x181f ;  /* 0x00181fff00047589 */ /* 0x000e2200000e0000 */
[----:B-----5:R-:W-:Y:S02]  /*31280*/  IMAD R2, R9, R6, RZ ;  /* 0x0000000609027224 */ /* 0x020fe400078e02ff */
[----:B------:R-:W-:Y:S01]  /*31290*/  IMAD.IADD R33, R8, 0x1, R33 ;  /* 0x0000000108217824 */ /* 0x000fe200078e0221 */
        /* <DEDUP_REMOVED lines=30> */
.L_x_7124:
        /* <DEDUP_REMOVED lines=11> */
.L_x_6995:
        /* <DEDUP_REMOVED lines=28> */
.L_x_6997:
[----:B------:R-:W-:Y:S05]  /*316f0*/  BSYNC B6 ;  /* 0x0000000000067941 */ /* 0x000fea0003800000 */
.L_x_6996:
[----:B------:R-:W2:Y:S01]  /*31700*/  LDL.LU R0, [R1+0x434] ;  /* 0x0004340001007983 */ /* 0x000ea20000300800 */
[----:B------:R-:W1:Y:S01]  /*31710*/  LDC R6, c[0x0][0x448] ;  /* 0x00011200ff067b82 */ /* 0x000e620000000800 */
[----:B------:R-:W-:Y:S02]  /*31720*/  ULDC.64 UR4, c[0x0][0x398] ;  /* 0x0000e60000047ab9 */ /* 0x000fe40000000a00 */
[----:B0-----:R-:W3:Y:S04]  /*31730*/  LDL.LU R2, [R1+0x418] ;  /* 0x0004180001027983 */ /* 0x001ee80000300800 */
[----:B------:R-:W4:Y:S04]  /*31740*/  LDL.LU R4, [R1+0x43c] ;  /* 0x00043c0001047983 */ /* 0x000f280000300800 */
[----:B------:R-:W5:Y:S04]  /*31750*/  LDL.LU R21, [R1+0x424] ;  /* 0x0004240001157983 */ /* 0x000f680000300800 */
[----:B------:R-:W5:Y:S01]  /*31760*/  LDL.LU R20, [R1+0x410] ;  /* 0x0004100001147983 */ /* 0x000f620000300800 */
[----:B------:R-:W-:Y:S01]  /*31770*/  LOP3.LUT R22, R22, 0xfffffbff, RZ, 0xc0, !PT ;  /* 0xfffffbff16167812 */ /* 0x000fe200078ec0ff */
[----:B------:R-:W0:Y:S01]  /*31780*/  S2R R9, SR_TID.X ;  /* 0x0000000000097919 */ /* 0x000e220000002100 */
[----:B------:R-:W0:Y:S01]  /*31790*/  S2R R7, SR_TID.X ;  /* 0x0000000000077919 */ /* 0x000e220000002100 */
[----:B-1----:R-:W-:Y:S01]  /*317a0*/  ISETP.NE.AND P0, PT, R6, 0x1, PT ;  /* 0x000000010600780c */ /* 0x002fe20003f05270 */
[----:B------:R-:W1:-:S12]  /*317b0*/  S2R R8, SR_TID.X ;  /* 0x0000000000087919 */ /* 0x000e580000002100 */
[----:B------:R-:W1:Y:S01]  /*317c0*/  @P0 LDC R5, c[0x0][0x450] ;  /* 0x00011400ff050b82 */ /* 0x000e620000000800 */
        /* <DEDUP_REMOVED lines=11> */
[----:B-----5:R-:W-:-:S04]  /*31880*/  IMAD.WIDE.U32 R2, R21, UR4, R2 ;  /* 0x0000000415027c25 */ /* 0x020fc8000f8e0002 */
[----:B------:R-:W-:Y:S01]  /*31890*/  IMAD R0, R21, UR5, R0 ;  /* 0x0000000515007c24 */ /* 0x000fe2000f8e0200 */
[----:B------:R-:W-:Y:S01]  /*318a0*/  ULDC.64 UR4, c[0x0][0x3d0] ;  /* 0x0000f40000047ab9 */ /* 0x000fe20000000a00 */
[----:B------:R-:W-:Y:S02]  /*318b0*/  IMAD.MOV.U32 R4, RZ, RZ, R20 ;  /* 0x000000ffff047224 */ /* 0x000fe400078e0014 */
[----:B------:R-:W-:Y:S02]  /*318c0*/  IMAD.IADD R3, R3, 0x1, R0 ;  /* 0x0000000103037824 */ /* 0x000fe400078e0200 */
[----:B------:R-:W2:Y:S01]  /*318d0*/  @P0 LDC R0, c[0x0][0x44c] ;  /* 0x00011300ff000b82 */ /* 0x000ea20000000800 */
[----:B0-----:R-:W-:-:S05]  /*318e0*/  IMAD.SHL.U32 R21, R7, 0x8, RZ ;  /* 0x0000000807157824 */ /* 0x001fca00078e00ff */
[----:B------:R-:W-:-:S04]  /*318f0*/  LOP3.LUT R21, R21, 0x38, RZ, 0xc0, !PT ;  /* 0x0000003815157812 */ /* 0x000fc800078ec0ff */
[----:B------:R-:W-:Y:S01]  /*31900*/  LOP3.LUT R7, R21, 0x80, RZ, 0xfc, !PT ;  /* 0x0000008015077812 */ /* 0x000fe200078efcff */
[----:B-1----:R-:W-:-:S05]  /*31910*/  IMAD.SHL.U32 R21, R8, 0x8, RZ ;  /* 0x0000000808157824 */ /* 0x002fca00078e00ff */
[----:B------:R-:W-:-:S04]  /*31920*/  LOP3.LUT R21, R21, 0x38, RZ, 0xc0, !PT ;  /* 0x0000003815157812 */ /* 0x000fc800078ec0ff */
[----:B------:R-:W-:Y:S01]  /*31930*/  LOP3.LUT R8, R21, 0x40, RZ, 0xfc, !PT ;  /* 0x0000004015087812 */ /* 0x000fe200078efcff */
[----:B--2---:R-:W-:-:S05]  /*31940*/  @P0 IMAD.HI.U32 R0, R20, R0, RZ ;  /* 0x0000000014000227 */ /* 0x004fca00078e00ff */
[----:B------:R-:W-:-:S04]  /*31950*/  @P0 SHF.R.U32.HI R4, RZ, R5, R0 ;  /* 0x00000005ff040219 */ /* 0x000fc80000011600 */
[--C-:B------:R-:W-:Y:S01]  /*31960*/  SHF.R.S32.HI R5, RZ, 0x1f, R4.reuse ;  /* 0x0000001fff057819 */ /* 0x100fe20000011404 */
[----:B------:R-:W-:Y:S02]  /*31970*/  IMAD.MOV R0, RZ, RZ, -R4 ;  /* 0x000000ffff007224 */ /* 0x000fe400078e0a04 */
[----:B------:R-:W-:-:S04]  /*31980*/  IMAD.WIDE.U32 R2, R4, UR4, R2 ;  /* 0x0000000404027c25 */ /* 0x000fc8000f8e0002 */
[----:B------:R-:W-:Y:S02]  /*31990*/  IMAD R0, R6, R0, R20 ;  /* 0x0000000006007224 */ /* 0x000fe400078e0214 */
[----:B------:R-:W-:Y:S02]  /*319a0*/  IMAD R5, R5, UR4, RZ ;  /* 0x0000000405057c24 */ /* 0x000fe4000f8e02ff */
[----:B------:R-:W-:Y:S02]  /*319b0*/  IMAD.SHL.U32 R20, R9, 0x8, RZ ;  /* 0x0000000809147824 */ /* 0x000fe400078e00ff */
[----:B------:R-:W-:Y:S01]  /*319c0*/  IMAD R5, R4, UR5, R5 ;  /* 0x0000000504057c24 */ /* 0x000fe2000f8e0205 */
[----:B------:R-:W-:Y:S01]  /*319d0*/  SHF.R.S32.HI R4, RZ, 0x1f, R0 ;  /* 0x0000001fff047819 */ /* 0x000fe20000011400 */
[----:B------:R-:W-:Y:S01]  /*319e0*/  ULDC.64 UR4, c[0x0][0x3c8] ;  /* 0x0000f20000047ab9 */ /* 0x000fe20000000a00 */
[----:B------:R-:W-:Y:S01]  /*319f0*/  LOP3.LUT R20, R20, 0x38, RZ, 0xc0, !PT ;  /* 0x0000003814147812 */ /* 0x000fe200078ec0ff */
[----:B------:R-:W-:-:S02]  /*31a00*/  IMAD.IADD R3, R3, 0x1, R5 ;  /* 0x0000000103037824 */ /* 0x000fc400078e0205 */
[----:B------:R-:W-:Y:S02]  /*31a10*/  IMAD R4, R4, UR4, RZ ;  /* 0x0000000404047c24 */ /* 0x000fe4000f8e02ff */
[----:B------:R-:W-:-:S04]  /*31a20*/  IMAD.WIDE.U32 R2, R0, UR4, R2 ;  /* 0x0000000400027c25 */ /* 0x000fc8000f8e0002 */
[----:B------:R-:W-:Y:S01]  /*31a30*/  IMAD R4, R0, UR5, R4 ;  /* 0x0000000500047c24 */ /* 0x000fe2000f8e0204 */
[----:B------:R-:W-:Y:S02]  /*31a40*/  ULDC.64 UR4, c[0x0][0x390] ;  /* 0x0000e40000047ab9 */ /* 0x000fe40000000a00 */
[----:B------:R-:W-:Y:S01]  /*31a50*/  LEA R5, P0, R2, UR4, 0x1 ;  /* 0x0000000402057c11 */ /* 0x000fe2000f8008ff */
[----:B------:R-:W-:Y:S01]  /*31a60*/  ULDC UR4, c[0x0][0x3b8] ;  /* 0x0000ee0000047ab9 */ /* 0x000fe20000000800 */
[----:B------:R-:W-:Y:S01]  /*31a70*/  IMAD.IADD R4, R3, 0x1, R4 ;  /* 0x0000000103047824 */ /* 0x000fe200078e0204 */
[----:B------:R-:W-:-:S04]  /*31a80*/  ISETP.GE.AND P1, PT, R20, UR4, PT ;  /* 0x0000000414007c0c */ /* 0x000fc8000bf26270 */
[----:B------:R-:W-:Y:S02]  /*31a90*/  LEA.HI.X R4, R2, UR5, R4, 0x1, P0 ;  /* 0x0000000502047c11 */ /* 0x000fe400080f0c04 */
[----:B------:R-:W-:Y:S02]  /*31aa0*/  ISETP.GE.AND P0, PT, R7, UR4, PT ;  /* 0x0000000407007c0c */ /* 0x000fe4000bf06270 */
[----:B------:R-:W0:Y:S01]  /*31ab0*/  S2R R7, SR_TID.X ;  /* 0x0000000000077919 */ /* 0x000e220000002100 */
[----:B------:R-:W-:Y:S02]  /*31ac0*/  SEL R0, RZ, 0x1, P1 ;  /* 0x00000001ff007807 */ /* 0x000fe40000800000 */
[----:B------:R-:W-:Y:S02]  /*31ad0*/  SEL R2, RZ, 0x4, P0 ;  /* 0x00000004ff027807 */ /* 0x000fe40000000000 */
[----:B------:R-:W-:-:S04]  /*31ae0*/  @P1 LOP3.LUT R22, R22, 0x400, RZ, 0xfc, !PT ;  /* 0x0000040016161812 */ /* 0x000fc800078efcff */
[----:B------:R-:W-:-:S04]  /*31af0*/  LOP3.LUT R22, R22, 0xfffffeff, RZ, 0xc0, !PT ;  /* 0xfffffeff16167812 */ /* 0x000fc800078ec0ff */
[----:B------:R-:W-:Y:S02]  /*31b00*/  @P0 LOP3.LUT R22, R22, 0x100, RZ, 0xfc, !PT ;  /* 0x0000010016160812 */ /* 0x000fe400078efcff */
[----:B------:R-:W-:Y:S02]  /*31b10*/  ISETP.GE.AND P0, PT, R8, UR4, PT ;  /* 0x0000000408007c0c */ /* 0x000fe4000bf06270 */
[----:B------:R-:W1:Y:S01]  /*31b20*/  S2R R8, SR_TID.X ;  /* 0x0000000000087919 */ /* 0x000e620000002100 */
[----:B------:R-:W-:Y:S02]  /*31b30*/  LOP3.LUT R22, R22, 0xfffffdff, RZ, 0xc0, !PT ;  /* 0xfffffdff16167812 */ /* 0x000fe400078ec0ff */
[----:B------:R-:W-:-:S04]  /*31b40*/  SEL R3, RZ, 0x2, P0 ;  /* 0x00000002ff037807 */ /* 0x000fc80000000000 */
[----:B------:R-:W-:-:S04]  /*31b50*/  IADD3 R0, R2, R3, R0 ;  /* 0x0000000302007210 */ /* 0x000fc80007ffe000 */
[----:B------:R-:W-:Y:S01]  /*31b60*/  @P0 LOP3.LUT R22, R22, 0x200, RZ, 0xfc, !PT ;  /* 0x0000020016160812 */ /* 0x000fe200078efcff */
[----:B0-----:R-:W-:-:S05]  /*31b70*/  IMAD.SHL.U32 R21, R7, 0x8, RZ ;  /* 0x0000000807157824 */ /* 0x001fca00078e00ff */
[----:B------:R-:W-:-:S04]  /*31b80*/  LOP3.LUT R21, R21, 0x38, RZ, 0xc0, !PT ;  /* 0x0000003815157812 */ /* 0x000fc800078ec0ff */
[----:B------:R-:W-:-:S04]  /*31b90*/  LOP3.LUT R7, R21, 0x100, RZ, 0xfc, !PT ;  /* 0x0000010015077812 */ /* 0x000fc800078efcff */
[----:B------:R-:W-:Y:S01]  /*31ba0*/  ISETP.GE.AND P4, PT, R7, UR4, PT ;  /* 0x0000000407007c0c */ /* 0x000fe2000bf86270 */
[----:B------:R-:W-:Y:S02]  /*31bb0*/  IMAD.SHL.U32 R7, R9, 0x8, RZ ;  /* 0x0000000809077824 */ /* 0x000fe400078e00ff */
[----:B-1----:R-:W-:Y:S01]  /*31bc0*/  IMAD.SHL.U32 R21, R8, 0x8, RZ ;  /* 0x0000000808157824 */ /* 0x002fe200078e00ff */
[----:B------:R-:W-:Y:S02]  /*31bd0*/  SEL R2, RZ, 0x10, P4 ;  /* 0x00000010ff027807 */ /* 0x000fe40002000000 */
[----:B------:R-:W-:Y:S02]  /*31be0*/  LOP3.LUT R7, R7, 0x38, RZ, 0xc0, !PT ;  /* 0x0000003807077812 */ /* 0x000fe400078ec0ff */
[----:B------:R-:W-:Y:S02]  /*31bf0*/  LOP3.LUT R21, R21, 0x38, RZ, 0xc0, !PT ;  /* 0x0000003815157812 */ /* 0x000fe400078ec0ff */
[----:B------:R-:W-:-:S02]  /*31c00*/  LOP3.LUT R7, R7, 0x180, RZ, 0xfc, !PT ;  /* 0x0000018007077812 */ /* 0x000fc400078efcff */
[----:B------:R-:W-:Y:S01]  /*31c10*/  LOP3.LUT R8, R21, 0xc0, RZ, 0xfc, !PT ;  /* 0x000000c015087812 */ /* 0x000fe200078efcff */
[----:B------:R-:W-:Y:S01]  /*31c20*/  IMAD.SHL.U32 R21, R9, 0x8, RZ ;  /* 0x0000000809157824 */ /* 0x000fe200078e00ff */
[----:B------:R-:W-:Y:S02]  /*31c30*/  ISETP.GE.AND P0, PT, R7, UR4, PT ;  /* 0x0000000407007c0c */ /* 0x000fe4000bf06270 */
[----:B------:R-:W-:Y:S02]  /*31c40*/  ISETP.GE.AND P5, PT, R8, UR4, PT ;  /* 0x0000000408007c0c */ /* 0x000fe4000bfa6270 */
[----:B------:R-:W-:Y:S02]  /*31c50*/  LOP3.LUT R21, R21, 0x38, RZ, 0xc0, !PT ;  /* 0x0000003815157812 */ /* 0x000fe400078ec0ff */
[----:B------:R-:W-:Y:S02]  /*31c60*/  SEL R3, RZ, 0x8, P5 ;  /* 0x00000008ff037807 */ /* 0x000fe40002800000 */
[----:B------:R-:W-:-:S02]  /*31c70*/  LOP3.LUT R8, R21, 0x140, RZ, 0xfc, !PT ;  /* 0x0000014015087812 */ /* 0x000fc400078efcff */
[----:B------:R-:W-:Y:S02]  /*31c80*/  LOP3.LUT R7, R21, 0x1c0, RZ, 0xfc, !PT ;  /* 0x000001c015077812 */ /* 0x000fe400078efcff */
        /* <DEDUP_REMOVED lines=103> */
.L_x_7134:
        /* <DEDUP_REMOVED lines=26> */
.L_x_7000:
[----:B------:R-:W-:Y:S05]  /*324a0*/  BSYNC B0 ;  /* 0x0000000000007941 */ /* 0x000fea0003800000 */
.L_x_6999:
[----:B------:R-:W-:Y:S01]  /*324b0*/  NOP ;  /* 0x0000000000007918 */ /* 0x000fe20000000000 */
[----:B------:R-:W-:-:S13]  /*324c0*/  PLOP3.LUT P0, PT, PT, PT, PT, 0x80, 0x0 ;  /* 0x000000000000781c */ /* 0x000fda0003f0f070 */
.L_x_7001:
        /* <DEDUP_REMOVED lines=18> */
.L_x_7135:
[----:B------:R-:W-:Y:S05]  /*325f0*/  BSYNC B0 ;  /* 0x0000000000007941 */ /* 0x000fea0003800000 */
.L_x_7002:
[----:B------:R-:W-:-:S05]  /*32600*/  IMAD.U32 R2, RZ, RZ, UR40 ;  /* 0x00000028ff027e24 */ /* 0x000fca000f8e00ff */
[----:B------:R-:W-:-:S13]  /*32610*/  ISETP.NE.AND P0, PT, R2, 0x3, PT ;  /* 0x000000030200780c */ /* 0x000fda0003f05270 */
[----:B------:R-:W-:Y:S05]  /*32620*/  @!P0 BRA `(.L_x_7004) ;  /* 0x0000000000048947 */ /* 0x000fea0003800000 */
[----:B------:R-:W-:Y:S01]  /*32630*/  BPT.TRAP 0x1 ;  /* 0x000000040000795c */ /* 0x000fe20000300000 */
.L_x_7004:
[----:B-1----:R-:W-:Y:S01]  /*32640*/  SHF.L.U32 R0, R28, 0x1f, RZ ;  /* 0x0000001f1c007819 */ /* 0x002fe200000006ff */
[----:B------:R-:W-:Y:S03]  /*32650*/  BSSY B0, `(.L_x_7005) ;  /* 0x0000003000007945 */ /* 0x000fe60003800000 */
[----:B------:R-:W1:Y:S02]  /*32660*/  SYNCS.PHASECHK.TRANS64.TRYWAIT P0, [R17+URZ+0x38860], R0 ;  /* 0x03886000110075a7 */ /* 0x000e64000800017f */
[----:B-1----:R-:W-:Y:S05]  /*32670*/  @!P0 BRA `(.L_x_7006) ;  /* 0x0000005400148947 */ /* 0x002fea0003800000 */
.L_x_7136:
[----:B------:R-:W-:Y:S05]  /*32680*/  BSYNC B0 ;  /* 0x0000000000007941 */ /* 0x000fea0003800000 */
.L_x_7005:
        /* <DEDUP_REMOVED lines=61> */
[----:B------:R-:W-:-:S13]  /*32a60*/  ISETP.GT.AND P6, PT, R6, -0x1, PT ;  /* 0xffffffff0600780c */ /* 0x000fda0003fc4270 */
[----:B------:R-:W-:Y:S02]  /*32a70*/  @P6 LOP3.LUT R22, R22, 0x200, RZ, 0xfc, !PT ;  /* 0x0000020016166812 */ /* 0x000fe400078efcff */
[----:B------:R-:W-:-:S13]  /*32a80*/  ISETP.LT.OR P6, PT, R27, 0x1, P6 ;  /* 0x000000011b00780c */ /* 0x000fda00037c1670 */
[----:B------:R0:W-:Y:S04]  /*32a90*/  LDGSTS.E.BYPASS.LTC128B.128 [R4+0xe400], desc[UR46][R2.64+0x380], !P6 ;  /* 0x0e40038002047fae */ /* 0x0001e8000f101d6e */
[----:B0-----:R-:W0:Y:S04]  /*32aa0*/  SHFL.IDX PT, R2, R5, 0x1, 0x181f ;  /* 0x00381f0005027f89 */ /* 0x001e2800000e0000 */
[----:B------:R-:W1:Y:S01]  /*32ab0*/  SHFL.IDX PT, R3, R8, 0x1, 0x181f ;  /* 0x00381f0008037f89 */ /* 0x000e6200000e0000 */
[----:B0-----:R-:W-:-:S03]  /*32ac0*/  IADD3 R6, P6, R2, R0, RZ ;  /* 0x0000000002067210 */ /* 0x001fc60007fde0ff */
[----:B------:R-:W0:Y:S02]  /*32ad0*/  SHFL.IDX PT, R2, R5, 0x2, 0x181f ;  /* 0x00581f0005027f89 */ /* 0x000e2400000e0000 */
[----:B-1----:R-:W-:Y:S01]  /*32ae0*/  IMAD.X R7, RZ, RZ, R3, P6 ;  /* 0x000000ffff077224 */ /* 0x002fe200030e0603 */
[----:B------:R-:W-:Y:S01]  /*32af0*/  LOP3.LUT P6, RZ, R22, 0x100, RZ, 0xc0, !PT ;  /* 0x0000010016ff7812 */ /* 0x000fe200078cc0ff */
[----:B------:R-:W1:Y:S03]  /*32b00*/  SHFL.IDX PT, R3, R8, 0x2, 0x181f ;  /* 0x00581f0008037f89 */ /* 0x000e6600000e0000 */
[----:B------:R-:W-:Y:S01]  /*32b10*/  ISETP.LT.OR P6, PT, R27, 0x11, P6 ;  /* 0x000000111b00780c */ /* 0x000fe200037c1670 */
[----:B------:R-:W2:-:S12]  /*32b20*/  SHFL.IDX PT, R8, R8, 0x3, 0x181f ;  /* 0x00781f0008087f89 */ /* 0x000e9800000e0000 */
        /* <DEDUP_REMOVED lines=15> */
[----:B------:R-:W-:Y:S01]  /*32c20*/  LDGSTS.E.BYPASS.LTC128B.128 [R4+0xec00], desc[UR46][R6.64+0x380], !P6 ;  /* 0x0ec0038006047fae */ /* 0x000fe2000f101d6e */
        /* <DEDUP_REMOVED lines=20> */
[----:B0-2---:R0:W1:Y:S02]  /*32d70*/  SHFL.IDX PT, R2, R5, 0x3, 0x181f ;  /* 0x00781f0005027f89 */ /* 0x00506400000e0000 */
.L_x_7146:
        /* <DEDUP_REMOVED lines=34> */
.L_x_7008:
        /* <DEDUP_REMOVED lines=11> */
.L_x_7009:
        /* <DEDUP_REMOVED lines=11> */
.L_x_7024:
        /* <DEDUP_REMOVED lines=42> */
.L_x_7012:
[----:B------:R-:W-:Y:S01]  /*333a0*/  IMAD R6, R25, 0x8, R23 ;  /* 0x0000000819067824 */ /* 0x000fe200078e0217 */
[----:B------:R-:W-:Y:S01]  /*333b0*/  SHF.L.U32 R21, R28, 0x1f, RZ ;  /* 0x0000001f1c157819 */ /* 0x000fe200000006ff */
[----:B------:R-:W-:Y:S01]  /*333c0*/  BSSY B1, `(.L_x_7013) ;  /* 0x0000004000017945 */ /* 0x000fe20003800000 */
[----:B------:R-:W-:Y:S02]  /*333d0*/  SHF.R.S32.HI R9, RZ, 0x1f, R5 ;  /* 0x0000001fff097819 */ /* 0x000fe40000011405 */
[----:B------:R-:W0:Y:S02]  /*333e0*/  SYNCS.PHASECHK.TRANS64.TRYWAIT P0, [R6+URZ+0x38840], R21 ;  /* 0x03884015060075a7 */ /* 0x000e24000800017f */
[----:B0-----:R-:W-:Y:S05]  /*333f0*/  @!P0 BRA `(.L_x_7014) ;  /* 0x0000004c00f08947 */ /* 0x001fea0003800000 */
.L_x_7147:
[----:B------:R-:W-:Y:S05]  /*33400*/  BSYNC B1 ;  /* 0x0000000000017941 */ /* 0x000fea0003800000 */
.L_x_7013:
        /* <DEDUP_REMOVED lines=42> */
.L_x_7157:
        /* <DEDUP_REMOVED lines=8> */
.L_x_7016:
        /* <DEDUP_REMOVED lines=11> */
.L_x_7017:
[----:B------:R2:W-:Y:S01]  /*337e0*/  SYNCS.ARRIVE.TRANS64.A1T0 RZ, [R6+URZ+0x38830], RZ ;  /* 0x038830ff06ff79a7 */ /* 0x0005e2000810003f */
[----:B------:R-:W-:Y:S05]  /*337f0*/  @!P2 BRA `(.L_x_7018) ;  /* 0x000000000004a947 */ /* 0x000fea0003800000 */
[----:B------:R-:W-:Y:S01]  /*33800*/  BPT.TRAP 0x1 ;  /* 0x000000040000795c */ /* 0x000fe20000300000 */
.L_x_7018:
[----:B------:R-:W3:Y:S01]  /*33810*/  SYNCS.PHASECHK.TRANS64.TRYWAIT P0, [R6+URZ+0x38860], R21 ;  /* 0x03886015060075a7 */ /* 0x000ee2000800017f */
[----:B------:R-:W-:Y:S04]  /*33820*/  BSSY B1, `(.L_x_7019) ;  /* 0x0000002000017945 */ /* 0x000fe80003800000 */
[----:B---3--:R-:W-:Y:S05]  /*33830*/  @!P0 BRA `(.L_x_7020) ;  /* 0x0000005000108947 */ /* 0x008fea0003800000 */
.L_x_7158:
[----:B------:R-:W-:Y:S05]  /*33840*/  BSYNC B1 ;  /* 0x0000000000017941 */ /* 0x000fea0003800000 */
.L_x_7019:
        /* <DEDUP_REMOVED lines=81> */
.L_x_7168:
        /* <DEDUP_REMOVED lines=25> */
.L_x_7022:
        /* <DEDUP_REMOVED lines=11> */
.L_x_7023:
[----:B------:R1:W-:Y:S01]  /*33fa0*/  SYNCS.ARRIVE.TRANS64.A1T0 RZ, [R6+URZ+0x38850], RZ ;  /* 0x038850ff06ff79a7 */ /* 0x0003e2000810003f */
[----:B------:R-:W-:Y:S05]  /*33fb0*/  @P3 BRA `(.L_x_7024) ;  /* 0xfffffff000503947 */ /* 0x000fea000383ffff */
.L_x_7011:
[----:B------:R-:W-:Y:S05]  /*33fc0*/  BSYNC B0 ;  /* 0x0000000000007941 */ /* 0x000fea0003800000 */
.L_x_7010:
        /* <DEDUP_REMOVED lines=21> */
.L_x_7026:
[----:B------:R-:W-:Y:S05]  /*34120*/  BSYNC B0 ;  /* 0x0000000000007941 */ /* 0x000fea0003800000 */
.L_x_7025:
[----:B------:R-:W-:-:S07]  /*34130*/  SEL R25, R25, RZ, P0 ;  /* 0x000000ff19197207 */ /* 0x000fce0000000000 */
.L_x_6979:
[----:B------:R-:W-:Y:S05]  /*34140*/  BSYNC B7 ;  /* 0x0000000000077941 */ /* 0x000fea0003800000 */
.L_x_6977:
        /* <DEDUP_REMOVED lines=11> */
.L_x_7027:
        /* <DEDUP_REMOVED lines=24> */
[----:B-123--:R-:W-:Y:S02]  /*34380*/  IMAD.IADD R6, R4, 0x1, R5 ;  /* 0x0000000104067824 */ /* 0x00efe400078e0205 */
        /* <DEDUP_REMOVED lines=11> */
.L_x_7178:
[----:B------:R-:W-:Y:S02]  /*34440*/  ULDC UR4, c[0x0][0xd38] ;  /* 0x00034e0000047ab9 */ /* 0x000fe40000000800 */
[----:B------:R-:W-:-:S04]  /*34450*/  IMAD.U32 R4, RZ, RZ, UR4 ;  /* 0x00000004ff047e24 */ /* 0x000fc8000f8e00ff */
[----:B-1----:R-:W-:-:S04]  /*34460*/  IMAD R14, R14, R4, RZ ;  /* 0x000000040e0e7224 */ /* 0x002fc800078e02ff */
[----:B------:R-:W-:-:S05]  /*34470*/  IMAD.IADD R5, R5, 0x1, R14 ;  /* 0x0000000105057824 */ /* 0x000fca00078e020e */
[----:B------:R-:W-:-:S13]  /*34480*/  ISETP.GT.AND P6, PT, R5, R0, PT ;  /* 0x000000000500720c */ /* 0x000fda0003fc4270 */
[----:B------:R-:W-:Y:S05]  /*34490*/  @P6 BRA `(.L_x_7030) ;  /* 0x00000000009c6947 */ /* 0x000fea0003800000 */
.L_x_7035:
        /* <DEDUP_REMOVED lines=14> */
.L_x_7033:
[----:B------:R-:W-:Y:S05]  /*34580*/  BSYNC B0 ;  /* 0x0000000000007941 */ /* 0x000fea0003800000 */
.L_x_7032:
[----:B------:R-:W-:-:S03]  /*34590*/  UMOV UR4, 0xffffffff ;  /* 0xffffffff00047882 */ /* 0x000fc60000000000 */
[----:B------:R-:W-:Y:S05]  /*345a0*/  BRA.DIV UR4, `(.L_x_7034) ;  /* 0x0000004e04c87947 */ /* 0x000fea000b800000 */
[----:B-----5:R-:W1:Y:S02]  /*345b0*/  SHFL.UP PT, R14, R17, 0x1, RZ ;  /* 0x04200000110e7989 */ /* 0x020e6400000e00ff */
[----:B-1----:R-:W-:-:S05]  /*345c0*/  SEL R14, R14, RZ, P1 ;  /* 0x000000ff0e0e7207 */ /* 0x002fca0000800000 */
        /* <DEDUP_REMOVED lines=14> */
.L_x_7186:
[----:B------:R-:W-:Y:S02]  /*346b0*/  ULDC UR4, c[0x0][0xd38] ;  /* 0x00034e0000047ab9 */ /* 0x000fe40000000800 */
[----:B------:R-:W-:-:S04]  /*346c0*/  IMAD.U32 R4, RZ, RZ, UR4 ;  /* 0x00000004ff047e24 */ /* 0x000fc8000f8e00ff */
[----:B-1----:R-:W-:-:S04]  /*346d0*/  IMAD R14, R14, R4, RZ ;  /* 0x000000040e0e7224 */ /* 0x002fc800078e02ff */
[----:B------:R-:W-:-:S05]  /*346e0*/  IMAD.IADD R5, R14, 0x1, R5 ;  /* 0x000000010e057824 */ /* 0x000fca00078e0205 */
[----:B------:R-:W-:-:S13]  /*346f0*/  ISETP.GT.AND P6, PT, R5, R0, PT ;  /* 0x000000000500720c */ /* 0x000fda0003fc4270 */
[----:B------:R-:W-:Y:S05]  /*34700*/  @!P6 BRA `(.L_x_7035) ;  /* 0xfffffffc0064e947 */ /* 0x000fea000383ffff */
.L_x_7030:
        /* <DEDUP_REMOVED lines=8> */
.L_x_7190:
[----:B------:R-:W-:Y:S01]  /*34790*/  ISETP.NE.AND P0, PT, R2, RZ, PT ;  /* 0x000000ff0200720c */ /* 0x000fe20003f05270 */
[----:B------:R-:W-:-:S12]  /*347a0*/  IMAD.MOV.U32 R14, RZ, RZ, RZ ;  /* 0x000000ffff0e7224 */ /* 0x000fd800078e00ff */
[----:B------:R-:W-:Y:S05]  /*347b0*/  @!P0 BRA `(.L_x_7037) ;  /* 0x0000000000108947 */ /* 0x000fea0003800000 */
[----:B------:R-:W-:Y:S01]  /*347c0*/  UMOV UR4, 0xffffffff ;  /* 0xffffffff00047882 */ /* 0x000fe20000000000 */
[----:B------:R-:W-:Y:S02]  /*347d0*/  VIADD R12, R6, 0xffffffff ;  /* 0xffffffff060c7836 */ /* 0x000fe40000000000 */
[----:B------:R-:W-:Y:S05]  /*347e0*/  BRA.DIV UR4, `(.L_x_7038) ;  /* 0x00000052043c7947 */ /* 0x000fea000b800000 */
[----:B------:R3:W4:Y:S02]  /*347f0*/  SHFL.IDX PT, R14, R3, R12, 0x1f ;  /* 0x00001f0c030e7589 */ /* 0x00072400000e0000 */
.L_x_7037:
[----:B0--3--:R-:W0:Y:S01]  /*34800*/  LDC.64 R2, c[0x0][0xd90] ;  /* 0x00036400ff027b82 */ /* 0x009e220000000a00 */
[----:B------:R-:W-:-:S04]  /*34810*/  IMAD.IADD R19, R6, 0x1, R19 ;  /* 0x0000000106137824 */ /* 0x000fc800078e0213 */
[----:B0-----:R-:W-:-:S05]  /*34820*/  IMAD.WIDE R2, R19, 0x4, R2 ;  /* 0x0000000413027825 */ /* 0x001fca00078e0202 */
[----:B-1----:R0:W2:Y:S01]  /*34830*/  LDG.E R6, desc[UR46][R2.64] ;  /* 0x0000002e02067981 */ /* 0x0020a2000c1e1900 */
[----:B----4-:R-:W-:-:S04]  /*34840*/  IMAD R16, R14, R4, R16 ;  /* 0x000000040e107224 */ /* 0x010fc800078e0210 */
[----:B------:R-:W-:Y:S02]  /*34850*/  IMAD.IADD R0, R0, 0x1, -R16 ;  /* 0x0000000100007824 */ /* 0x000fe400078e0a10 */
[----:B0-----:R-:W-:Y:S02]  /*34860*/  IMAD.MOV.U32 R2, RZ, RZ, RZ ;  /* 0x000000ffff027224 */ /* 0x001fe400078e00ff */
[----:B--2---:R-:W-:-:S05]  /*34870*/  IMAD R5, R17, R6, RZ ;  /* 0x0000000611057224 */ /* 0x004fca00078e02ff */
        /* <DEDUP_REMOVED lines=33> */
[----:B------:R0:W1:Y:S02]  /*34a90*/  F2I.FTZ.U32.TRUNC.NTZ R3, R2 ;  /* 0x0000000200037305 */ /* 0x000064000021f000 */
[----:B0-----:R-:W-:Y:S02]  /*34aa0*/  IMAD.MOV.U32 R2, RZ, RZ, RZ ;  /* 0x000000ffff027224 */ /* 0x001fe400078e00ff */
[----:B-1----:R-:W-:-:S04]  /*34ab0*/  IMAD.MOV R5, RZ, RZ, -R3 ;  /* 0x000000ffff057224 */ /* 0x002fc800078e0a03 */
        /* <DEDUP_REMOVED lines=22> */
.L_x_7031:
[----:B------:R-:W-:Y:S01]  /*34c20*/  UMOV UR4, URZ ;  /* 0x0000003f00047c82 */ /* 0x000fe20008000000 */
[----:B------:R-:W-:Y:S01]  /*34c30*/  UMOV UR5, URZ ;  /* 0x0000003f00057c82 */ /* 0x000fe20008000000 */
[----:B------:R-:W-:Y:S01]  /*34c40*/  ULDC UR6, c[0x0][0xd3c] ;  /* 0x00034f0000067ab9 */ /* 0x000fe20000000800 */
[----:B------:R-:W-:Y:S02]  /*34c50*/  IMAD.MOV.U32 R16, RZ, RZ, R0 ;  /* 0x000000ffff107224 */ /* 0x000fe400078e0000 */
[----:B------:R-:W-:Y:S02]  /*34c60*/  IMAD.U32 R17, RZ, RZ, UR4 ;  /* 0x00000004ff117e24 */ /* 0x000fe4000f8e00ff */
[----:B------:R-:W-:Y:S02]  /*34c70*/  IMAD.U32 R18, RZ, RZ, UR5 ;  /* 0x00000005ff127e24 */ /* 0x000fe4000f8e00ff */
[----:B------:R-:W-:-:S07]  /*34c80*/  IMAD.U32 R19, RZ, RZ, UR6 ;  /* 0x00000006ff137e24 */ /* 0x000fce000f8e00ff */
.L_x_7039:
        /* <DEDUP_REMOVED lines=10> */
.L_x_7028:
[----:B------:R-:W-:Y:S02]  /*34d30*/  ULDC UR4, c[0x0][0xd3c] ;  /* 0x00034f0000047ab9 */ /* 0x000fe40000000800 */
[----:B0-----:R-:W-:-:S13]  /*34d40*/  ISETP.GE.AND P0, PT, R19, UR4, PT ;  /* 0x0000000413007c0c */ /* 0x001fda000bf06270 */
[----:B------:R-:W-:Y:S05]  /*34d50*/  @!P0 BRA `(.L_x_7040) ;  /* 0xffffff8400588947 */ /* 0x000fea000383ffff */
[----:B------:R-:W-:Y:S05]  /*34d60*/  BSYNC B8 ;  /* 0x0000000000087941 */ /* 0x000fea0003800000 */
.L_x_6911:
[----:B0-----:R-:W5:Y:S01]  /*34d70*/  LDL.LU R0, [R1+0x438] ;  /* 0x0004380001007983 */ /* 0x001f620000300800 */
        /* <DEDUP_REMOVED lines=11> */
.L_x_7193:
[----:B------:R-:W-:Y:S05]  /*34e30*/  BSYNC B0 ;  /* 0x0000000000007941 */ /* 0x000fea0003800000 */
.L_x_7041:
[----:B------:R-:W-:-:S03]  /*34e40*/  UMOV UR4, 0xffffffff ;  /* 0xffffffff00047882 */ /* 0x000fc60000000000 */
[----:B------:R-:W-:Y:S05]  /*34e50*/  BRA.DIV UR4, `(.L_x_7043) ;  /* 0x0000004a04d87947 */ /* 0x000fea000b800000 */
[----:B------:R-:W0:Y:S02]  /*34e60*/  S2R R0, SR_TID.X ;  /* 0x0000000000007919 */ /* 0x000e240000002100 */
[----:B0-----:R-:W-:-:S04]  /*34e70*/  SHF.R.U32.HI R0, RZ, 0x5, R0 ;  /* 0x00000005ff007819 */ /* 0x001fc80000011600 */
[----:B------:R-:W-:-:S05]  /*34e80*/  LOP3.LUT R0, R0, 0x3, RZ, 0xc0, !PT ;  /* 0x0000000300007812 */ /* 0x000fca00078ec0ff */
[----:B------:R0:W0:Y:S02]  /*34e90*/  SHFL.IDX PT, R14, R0, RZ, 0x1f ;  /* 0x00001fff000e7589 */ /* 0x00002400000e0000 */
.L_x_7196:
[----:B0-----:R-:W-:-:S13]  /*34ea0*/  ISETP.NE.AND P0, PT, R14, RZ, PT ;  /* 0x000000ff0e00720c */ /* 0x001fda0003f05270 */
[----:B------:R-:W-:Y:S05]  /*34eb0*/  @P0 BRA `(.L_x_6680) ;  /* 0x0000000000880947 */ /* 0x000fea0003800000 */
[----:B------:R-:W-:-:S03]  /*34ec0*/  UMOV UR4, 0xffffffff ;  /* 0xffffffff00047882 */ /* 0x000fc60000000000 */
[----:B------:R-:W-:Y:S05]  /*34ed0*/  BRA.DIV UR4, `(.L_x_7044) ;  /* 0x0000004a04ec7947 */ /* 0x000fea000b800000 */
[----:B------:R-:W-:-:S13]  /*34ee0*/  ELECT P6, URZ, PT ;  /* 0x00000000003f782f */ /* 0x000fda00038c0000 */
.L_x_7199:
[----:B------:R-:W-:Y:S05]  /*34ef0*/  @!P6 BRA `(.L_x_6680) ;  /* 0x000000000078e947 */ /* 0x000fea0003800000 */
[----:B------:R-:W-:-:S06]  /*34f00*/  ULOP3.LUT UR4, UR36, 0x2, URZ, 0xfc, !UPT ;  /* 0x0000000224047892 */ /* 0x000fcc000f8efc3f */
[----:B------:R-:W-:-:S05]  /*34f10*/  IMAD.U32 R0, RZ, RZ, UR4 ;  /* 0x00000004ff007e24 */ /* 0x000fca000f8e00ff */
[----:B------:R-:W-:-:S13]  /*34f20*/  ISETP.NE.AND P0, PT, R0, 0x3, PT ;  /* 0x000000030000780c */ /* 0x000fda0003f05270 */
[----:B------:R-:W-:Y:S05]  /*34f30*/  @!P0 BRA `(.L_x_7045) ;  /* 0x0000000000048947 */ /* 0x000fea0003800000 */
[----:B------:R-:W-:Y:S01]  /*34f40*/  BPT.TRAP 0x1 ;  /* 0x000000040000795c */ /* 0x000fe20000300000 */
.L_x_7045:
[C---:B------:R-:W-:Y:S01]  /*34f50*/  IMAD R5, R25.reuse, 0x8, R4 ;  /* 0x0000000819057824 */ /* 0x040fe200078e0204 */
[----:B------:R-:W-:Y:S01]  /*34f60*/  SHF.L.U32 R0, R28, 0x1f, RZ ;  /* 0x0000001f1c007819 */ /* 0x000fe200000006ff */
[----:B------:R-:W-:-:S03]  /*34f70*/  VIADD R25, R25, 0x1 ;  /* 0x0000000119197836 */ /* 0x000fc60000000000 */
[----:B------:R-:W0:Y:S02]  /*34f80*/  SYNCS.PHASECHK.TRANS64.TRYWAIT P1, [R5+URZ+0x38840], R0 ;  /* 0x03884000050075a7 */ /* 0x000e24000802017f */
[----:B------:R-:W-:-:S04]  /*34f90*/  ISETP.NE.AND P2, PT, R25, 0x2, PT ;  /* 0x000000021900780c */ /* 0x000fc80003f45270 */
[----:B------:R-:W-:Y:S01]  /*34fa0*/  SEL R3, RZ, 0x1, P2 ;  /* 0x00000001ff037807 */ /* 0x000fe20001000000 */
[----:B0-----:R-:W-:Y:S08]  /*34fb0*/  @!P1 BRA `(.L_x_7046) ;  /* 0x0000004800d49947 */ /* 0x001ff00003800000 */
.L_x_7200:
[----:B------:R-:W-:Y:S02]  /*34fc0*/  SEL R25, R25, RZ, P2 ;  /* 0x000000ff19197207 */ /* 0x000fe40001000000 */
[----:B------:R-:W-:Y:S01]  /*34fd0*/  LOP3.LUT R2, R28, R3, RZ, 0x3c, !PT ;  /* 0x000000031c027212 */ /* 0x000fe200078e3cff */
[----:B------:R-:W-:Y:S06]  /*34fe0*/  @!P0 BRA `(.L_x_7047) ;  /* 0x0000000000048947 */ /* 0x000fec0003800000 */
[----:B------:R-:W-:Y:S01]  /*34ff0*/  BPT.TRAP 0x1 ;  /* 0x000000040000795c */ /* 0x000fe20000300000 */
.L_x_7047:
[----:B------:R-:W-:Y:S01]  /*35000*/  IMAD R25, R25, 0x8, R4 ;  /* 0x0000000819197824 */ /* 0x000fe200078e0204 */
[----:B------:R-:W-:-:S04]  /*35010*/  SHF.L.U32 R2, R2, 0x1f, RZ ;  /* 0x0000001f02027819 */ /* 0x000fc800000006ff */
[----:B------:R-:W0:Y:S02]  /*35020*/  SYNCS.PHASECHK.TRANS64.TRYWAIT P1, [R25+URZ+0x38840], R2 ;  /* 0x03884002190075a7 */ /* 0x000e24000802017f */
[----:B0-----:R-:W-:Y:S05]  /*35030*/  @!P1 BRA `(.L_x_7048) ;  /* 0x0000004800c89947 */ /* 0x001fea0003800000 */
.L_x_7201:
[----:B------:R-:W-:Y:S05]  /*35040*/  @!P0 BRA `(.L_x_7049) ;  /* 0x0000000000048947 */ /* 0x000fea0003800000 */
[----:B------:R-:W-:Y:S01]  /*35050*/  BPT.TRAP 0x1 ;  /* 0x000000040000795c */ /* 0x000fe20000300000 */
.L_x_7049:
[----:B------:R-:W0:Y:S02]  /*35060*/  SYNCS.PHASECHK.TRANS64.TRYWAIT P1, [R5+URZ+0x38860], R0 ;  /* 0x03886000050075a7 */ /* 0x000e24000802017f */
[----:B0-----:R-:W-:Y:S05]  /*35070*/  @!P1 BRA `(.L_x_7050) ;  /* 0x0000004800cc9947 */ /* 0x001fea0003800000 */
.L_x_7202:
[----:B------:R-:W-:Y:S05]  /*35080*/  @!P0 BRA `(.L_x_7051) ;  /* 0x0000000000048947 */ /* 0x000fea0003800000 */
[----:B------:R-:W-:Y:S01]  /*35090*/  BPT.TRAP 0x1 ;  /* 0x000000040000795c */ /* 0x000fe20000300000 */
.L_x_7051:
[----:B------:R0:W0:Y:S02]  /*350a0*/  SYNCS.PHASECHK.TRANS64.TRYWAIT P0, [R25+URZ+0x38860], R2 ;  /* 0x03886002190075a7 */ /* 0x000024000800017f */
[----:B0-----:R-:W-:Y:S05]  /*350b0*/  @!P0 NANOSLEEP.SYNCS 0x989680 ;  /* 0x009896800000895d */ /* 0x001fea0003900000 */
[----:B------:R-:W0:Y:S02]  /*350c0*/  @!P0 SYNCS.PHASECHK.TRANS64 P0, [R25+URZ+0x38860], R2 ;  /* 0x03886002190085a7 */ /* 0x000e24000800007f */
[----:B0-----:R-:W-:Y:S05]  /*350d0*/  @!P0 BRA `(.L_x_7051) ;  /* 0xfffffffc00f08947 */ /* 0x001fea000383ffff */
.L_x_6680:
[----:B------:R-:W-:Y:S05]  /*350e0*/  BSYNC B9 ;  /* 0x0000000000097941 */ /* 0x000fea0003800000 */
.L_x_6677:
[----:B------:R-:W-:Y:S05]  /*350f0*/  EXIT ;  /* 0x000000000000794d */ /* 0x000fea0003800000 */
.L_x_6704:
[----:B0-----:R0:W1:Y:S02]  /*35100*/  SYNCS.PHASECHK.TRANS64.TRYWAIT P5, [R61+URZ+0x38890], R70 ;  /* 0x038890463d0075a7 */ /* 0x00106400080a017f */
[----:B-1----:R-:W-:Y:S05]  /*35110*/  @!P5 NANOSLEEP.SYNCS 0x989680 ;  /* 0x009896800000d95d */ /* 0x002fea0003900000 */
[----:B------:R-:W1:Y:S02]  /*35120*/  @!P5 SYNCS.PHASECHK.TRANS64 P5, [R61+URZ+0x38890], R70 ;  /* 0x038890463d00d5a7 */ /* 0x000e6400080a007f */
[----:B-1----:R-:W-:Y:S05]  /*35130*/  @!P5 BRA `(.L_x_6704) ;  /* 0xfffffffc00f0d947 */ /* 0x002fea000383ffff */
[----:B------:R-:W-:Y:S05]  /*35140*/  BRA `(.L_x_7052) ;  /* 0xfffffcdc00047947 */ /* 0x000fea000383ffff */
.L_x_6705:
        /* <DEDUP_REMOVED lines=8> */
.L_x_7054:
[----:B------:R-:W-:Y:S05]  /*351d0*/  BSYNC B1 ;  /* 0x0000000000017941 */ /* 0x000fea0003800000 */
.L_x_7053:
        /* <DEDUP_REMOVED lines=8> */
.L_x_7055:
[----:B------:R-:W-:Y:S05]  /*35260*/  BRA `(.L_x_7056) ;  /* 0xfffffcd800d07947 */ /* 0x000fea000383ffff */
.L_x_6715:
[----:B0-----:R0:W1:Y:S02]  /*35270*/  SYNCS.PHASECHK.TRANS64.TRYWAIT P6, [R61+URZ+0x38890], R70 ;  /* 0x038890463d0075a7 */ /* 0x00106400080c017f */
[----:B-1----:R-:W-:Y:S05]  /*35280*/  @!P6 NANOSLEEP.SYNCS 0x989680 ;  /* 0x009896800000e95d */ /* 0x002fea0003900000 */
[----:B------:R-:W1:Y:S02]  /*35290*/  @!P6 SYNCS.PHASECHK.TRANS64 P6, [R61+URZ+0x38890], R70 ;  /* 0x038890463d00e5a7 */ /* 0x000e6400080c007f */
[----:B-1----:R-:W-:Y:S05]  /*352a0*/  @!P6 BRA `(.L_x_6715) ;  /* 0xfffffffc00f0e947 */ /* 0x002fea000383ffff */
[----:B------:R-:W-:Y:S05]  /*352b0*/  BRA `(.L_x_7057) ;  /* 0xfffffce400547947 */ /* 0x000fea000383ffff */
.L_x_6716:
        /* <DEDUP_REMOVED lines=8> */
.L_x_7059:
[----:B------:R-:W-:Y:S05]  /*35340*/  BSYNC B1 ;  /* 0x0000000000017941 */ /* 0x000fea0003800000 */
.L_x_7058:
        /* <DEDUP_REMOVED lines=8> */
.L_x_7060:
[----:B------:R-:W-:Y:S01]  /*353d0*/  IMAD.MOV.U32 R67, RZ, RZ, R14 ;  /* 0x000000ffff437224 */ /* 0x000fe200078e000e */
[----:B------:R-:W-:Y:S06]  /*353e0*/  BRA `(.L_x_7061) ;  /* 0xfffffce4001c7947 */ /* 0x000fec000383ffff */
.L_x_6721:
[----:B0-----:R0:W1:Y:S02]  /*353f0*/  SYNCS.PHASECHK.TRANS64.TRYWAIT P0, [R61+URZ+0x38890], R70 ;  /* 0x038890463d0075a7 */ /* 0x001064000800017f */
[----:B-1----:R-:W-:Y:S05]  /*35400*/  @!P0 NANOSLEEP.SYNCS 0x989680 ;  /* 0x009896800000895d */ /* 0x002fea0003900000 */
[----:B------:R-:W1:Y:S02]  /*35410*/  @!P0 SYNCS.PHASECHK.TRANS64 P0, [R61+URZ+0x38890], R70 ;  /* 0x038890463d0085a7 */ /* 0x000e64000800007f */
[----:B-1----:R-:W-:Y:S05]  /*35420*/  @!P0 BRA `(.L_x_6721) ;  /* 0xfffffffc00f08947 */ /* 0x002fea000383ffff */
[----:B------:R-:W-:Y:S05]  /*35430*/  BRA `(.L_x_7062) ;  /* 0xfffffcec001c7947 */ /* 0x000fea000383ffff */
.L_x_6722:
[----:B------:R-:W-:Y:S01]  /*35440*/  BSSY B1, `(.L_x_7063) ;  /* 0x0000007000017945 */ /* 0x000fe20003800000 */
[----:B------:R-:W-:Y:S02]  /*35450*/  IMAD.MOV.U32 R12, RZ, RZ, RZ ;  /* 0x000000ffff0c7224 */ /* 0x000fe400078e00ff */
[----:B------:R-:W-:Y:S02]  /*35460*/  IMAD.MOV.U32 R11, RZ, RZ, 0x1c1f ;  /* 0x00001c1fff0b7424 */ /* 0x000fe400078e00ff */
[----:B------:R-:W-:-:S07]  /*35470*/  IMAD.MOV.U32 R15, RZ, RZ, -0x1 ;  /* 0xffffffffff0f7424 */ /* 0x000fce00078e00ff */
[----:B0-----:R-:W-:Y:S05]  /*35480*/  WARPSYNC.COLLECTIVE R15, `(.L_x_7064) ;  /* 0x000000000f087348 */ /* 0x001fea0003c00000 */
[----:B------:R1:W2:Y:S02]  /*35490*/  SHFL.IDX P6, R14, R13, R12, R11 ;  /* 0x0000000c0d0e7389 */ /* 0x0002a400000c000b */
[----:B012---:R-:W-:Y:S01]  /*354a0*/  ENDCOLLECTIVE ;  /* 0x000000000000791b */ /* 0x007fe20003800000 */
.L_x_7064:
[----:B------:R-:W-:Y:S05]  /*354b0*/  BSYNC B1 ;  /* 0x0000000000017941 */ /* 0x000fea0003800000 */
.L_x_7063:
        /* <DEDUP_REMOVED lines=8> */
.L_x_7065:
[----:B------:R-:W-:Y:S05]  /*35540*/  BRA `(.L_x_7066) ;  /* 0xfffffcec00447947 */ /* 0x000fea000383ffff */
.L_x_6725:
[----:B-1----:R1:W4:Y:S02]  /*35550*/  SYNCS.PHASECHK.TRANS64.TRYWAIT P5, [R61+URZ+0x388b0], R70 ;  /* 0x0388b0463d0075a7 */ /* 0x00232400080a017f */
[----:B----4-:R-:W-:Y:S05]  /*35560*/  @!P5 NANOSLEEP.SYNCS 0x989680 ;  /* 0x009896800000d95d */ /* 0x010fea0003900000 */
[----:B------:R-:W4:Y:S02]  /*35570*/  @!P5 SYNCS.PHASECHK.TRANS64 P5, [R61+URZ+0x388b0], R70 ;  /* 0x0388b0463d00d5a7 */ /* 0x000f2400080a007f */
[----:B----4-:R-:W-:Y:S05]  /*35580*/  @!P5 BRA `(.L_x_6725) ;  /* 0xfffffffc00f0d947 */ /* 0x010fea000383ffff */
[----:B------:R-:W-:Y:S05]  /*35590*/  BRA `(.L_x_7067) ;  /* 0xfffffcec00cc7947 */ /* 0x000fea000383ffff */
.L_x_6767:
        /* <DEDUP_REMOVED lines=8> */
.L_x_7069:
[----:B------:R-:W-:Y:S05]  /*35620*/  BSYNC B1 ;  /* 0x0000000000017941 */ /* 0x000fea0003800000 */
.L_x_7068:
        /* <DEDUP_REMOVED lines=8> */
.L_x_7070:
[----:B------:R-:W-:Y:S02]  /*356b0*/  IMAD.MOV.U32 R13, RZ, RZ, R67 ;  /* 0x000000ffff0d7224 */ /* 0x000fe400078e0043 */
[----:B------:R-:W-:-:S07]  /*356c0*/  IMAD.MOV.U32 R6, RZ, RZ, R14 ;  /* 0x000000ffff067224 */ /* 0x000fce00078e000e */
[----:B------:R-:W-:Y:S05]  /*356d0*/  WARPSYNC.COLLECTIVE R15, `(.L_x_7071) ;  /* 0x000000000f087348 */ /* 0x000fea0003c00000 */
[----:B------:R0:W1:Y:S02]  /*356e0*/  SHFL.IDX P6, R14, R13, R12, R11 ;  /* 0x0000000c0d0e7389 */ /* 0x00006400000c000b */
[----:B01----:R-:W-:Y:S01]  /*356f0*/  ENDCOLLECTIVE ;  /* 0x000000000000791b */ /* 0x003fe20003800000 */
.L_x_7071:
[----:B------:R-:W-:Y:S02]  /*35700*/  IMAD.MOV.U32 R13, RZ, RZ, R66 ;  /* 0x000000ffff0d7224 */ /* 0x000fe400078e0042 */
[----:B------:R-:W-:-:S07]  /*35710*/  IMAD.MOV.U32 R7, RZ, RZ, R14 ;  /* 0x000000ffff077224 */ /* 0x000fce00078e000e */
[----:B------:R-:W-:Y:S05]  /*35720*/  WARPSYNC.COLLECTIVE R15, `(.L_x_7072) ;  /* 0x000000000f087348 */ /* 0x000fea0003c00000 */
[----:B------:R0:W1:Y:S02]  /*35730*/  SHFL.IDX P6, R14, R13, R12, R11 ;  /* 0x0000000c0d0e7389 */ /* 0x00006400000c000b */
[----:B01----:R-:W-:Y:S01]  /*35740*/  ENDCOLLECTIVE ;  /* 0x000000000000791b */ /* 0x003fe20003800000 */
.L_x_7072:
[----:B------:R-:W-:Y:S01]  /*35750*/  IMAD.MOV.U32 R8, RZ, RZ, R14 ;  /* 0x000000ffff087224 */ /* 0x000fe200078e000e */
[----:B------:R-:W-:Y:S06]  /*35760*/  BRA `(.L_x_7073) ;  /* 0xfffffd9000547947 */ /* 0x000fec000383ffff */
.L_x_6770:
[----:B------:R-:W-:Y:S01]  /*35770*/  BSSY B1, `(.L_x_7074) ;  /* 0x0000008000017945 */ /* 0x000fe20003800000 */
[----:B------:R-:W-:Y:S02]  /*35780*/  IMAD.MOV.U32 R13, RZ, RZ, R36 ;  /* 0x000000ffff0d7224 */ /* 0x000fe400078e0024 */
[----:B------:R-:W-:Y:S02]  /*35790*/  IMAD.MOV.U32 R12, RZ, RZ, 0x1 ;  /* 0x00000001ff0c7424 */ /* 0x000fe400078e00ff */
[----:B------:R-:W-:Y:S02]  /*357a0*/  IMAD.MOV.U32 R11, RZ, RZ, 0x1c1f ;  /* 0x00001c1fff0b7424 */ /* 0x000fe400078e00ff */
[----:B------:R-:W-:-:S07]  /*357b0*/  IMAD.MOV.U32 R15, RZ, RZ, -0x1 ;  /* 0xffffffffff0f7424 */ /* 0x000fce00078e00ff */
[----:B0--34-:R-:W-:Y:S05]  /*357c0*/  WARPSYNC.COLLECTIVE R15, `(.L_x_7075) ;  /* 0x000000000f087348 */ /* 0x019fea0003c00000 */
[----:B------:R1:W2:Y:S02]  /*357d0*/  SHFL.IDX P6, R14, R13, R12, R11 ;  /* 0x0000000c0d0e7389 */ /* 0x0002a400000c000b */
[----:B01234-:R-:W-:Y:S01]  /*357e0*/  ENDCOLLECTIVE ;  /* 0x000000000000791b */ /* 0x01ffe20003800000 */
.L_x_7075:
[----:B------:R-:W-:Y:S05]  /*357f0*/  BSYNC B1 ;  /* 0x0000000000017941 */ /* 0x000fea0003800000 */
.L_x_7074:
        /* <DEDUP_REMOVED lines=8> */
.L_x_7076:
[----:B------:R-:W-:Y:S02]  /*35880*/  IMAD.MOV.U32 R13, RZ, RZ, R67 ;  /* 0x000000ffff0d7224 */ /* 0x000fe400078e0043 */
[----:B------:R-:W-:-:S07]  /*35890*/  IMAD.MOV.U32 R6, RZ, RZ, R14 ;  /* 0x000000ffff067224 */ /* 0x000fce00078e000e */
[----:B------:R-:W-:Y:S05]  /*358a0*/  WARPSYNC.COLLECTIVE R15, `(.L_x_7077) ;  /* 0x000000000f087348 */ /* 0x000fea0003c00000 */
[----:B------:R0:W1:Y:S02]  /*358b0*/  SHFL.IDX P6, R14, R13, R12, R11 ;  /* 0x0000000c0d0e7389 */ /* 0x00006400000c000b */
[----:B01----:R-:W-:Y:S01]  /*358c0*/  ENDCOLLECTIVE ;  /* 0x000000000000791b */ /* 0x003fe20003800000 */
.L_x_7077:
[----:B------:R-:W-:Y:S02]  /*358d0*/  IMAD.MOV.U32 R13, RZ, RZ, R66 ;  /* 0x000000ffff0d7224 */ /* 0x000fe400078e0042 */
[----:B------:R-:W-:-:S07]  /*358e0*/  IMAD.MOV.U32 R7, RZ, RZ, R14 ;  /* 0x000000ffff077224 */ /* 0x000fce00078e000e */
[----:B------:R-:W-:Y:S05]  /*358f0*/  WARPSYNC.COLLECTIVE R15, `(.L_x_7078) ;  /* 0x000000000f087348 */ /* 0x000fea0003c00000 */
[----:B------:R0:W1:Y:S02]  /*35900*/  SHFL.IDX P6, R14, R13, R12, R11 ;  /* 0x0000000c0d0e7389 */ /* 0x00006400000c000b */
[----:B01----:R-:W-:Y:S01]  /*35910*/  ENDCOLLECTIVE ;  /* 0x000000000000791b */ /* 0x003fe20003800000 */
.L_x_7078:
[----:B------:R-:W-:Y:S05]  /*35920*/  BRA `(.L_x_7079) ;  /* 0xfffffd9000c07947 */ /* 0x000fea000383ffff */
.L_x_6774:
[----:B-1----:R1:W4:Y:S02]  /*35930*/  SYNCS.PHASECHK.TRANS64.TRYWAIT P0, [R2+URZ+0x38800], R67 ;  /* 0x03880043020075a7 */ /* 0x002324000800017f */
[----:B----4-:R-:W-:Y:S05]  /*35940*/  @!P0 NANOSLEEP.SYNCS 0x989680 ;  /* 0x009896800000895d */ /* 0x010fea0003900000 */
[----:B------:R-:W4:Y:S02]  /*35950*/  @!P0 SYNCS.PHASECHK.TRANS64 P0, [R2+URZ+0x38800], R67 ;  /* 0x03880043020085a7 */ /* 0x000f24000800007f */
[----:B----4-:R-:W-:Y:S05]  /*35960*/  @!P0 BRA `(.L_x_6774) ;  /* 0xfffffffc00f08947 */ /* 0x010fea000383ffff */
[----:B------:R-:W-:Y:S05]  /*35970*/  BRA `(.L_x_7080) ;  /* 0xfffffd94004c7947 */ /* 0x000fea000383ffff */
.L_x_6782:
        /* <DEDUP_REMOVED lines=9> */
.L_x_7082:
[----:B------:R-:W-:Y:S05]  /*35a10*/  BSYNC B1 ;  /* 0x0000000000017941 */ /* 0x000fea0003800000 */
.L_x_7081:
        /* <DEDUP_REMOVED lines=10> */
.L_x_7083:
        /* <DEDUP_REMOVED lines=8> */
.L_x_7084:
[----:B------:R-:W-:-:S05]  /*35b40*/  @!P1 IADD3 R8, P2, R4, R7, RZ ;  /* 0x0000000704089210 */ /* 0x000fca0007f5e0ff */
[----:B------:R-:W-:Y:S02]  /*35b50*/  @!P1 IMAD.X R9, R3, 0x1, R6, P2 ;  /* 0x0000000103099824 */ /* 0x000fe400010e0606 */
[----:B------:R-:W-:Y:S02]  /*35b60*/  IMAD.MOV.U32 R13, RZ, RZ, R68 ;  /* 0x000000ffff0d7224 */ /* 0x000fe400078e0044 */
[----:B------:R-:W-:-:S07]  /*35b70*/  IMAD.MOV.U32 R5, RZ, RZ, R14 ;  /* 0x000000ffff057224 */ /* 0x000fce00078e000e */
[----:B------:R-:W-:Y:S05]  /*35b80*/  WARPSYNC.COLLECTIVE R15, `(.L_x_7085) ;  /* 0x000000000f087348 */ /* 0x000fea0003c00000 */
[----:B------:R0:W1:Y:S02]  /*35b90*/  SHFL.IDX P6, R14, R13, R12, R11 ;  /* 0x0000000c0d0e7389 */ /* 0x00006400000c000b */
[----:B01----:R-:W-:Y:S01]  /*35ba0*/  ENDCOLLECTIVE ;  /* 0x000000000000791b */ /* 0x003fe20003800000 */
.L_x_7085:
[----:B------:R-:W2:Y:S01]  /*35bb0*/  @!P1 LD.E.128 R8, desc[UR46][R8.64] ;  /* 0x0000002e08089980 */ /* 0x000ea2000c101d00 */
[----:B------:R-:W-:-:S05]  /*35bc0*/  @!P1 IADD3 R4, P2, R14, R7, RZ ;  /* 0x000000070e049210 */ /* 0x000fca0007f5e0ff */
[----:B------:R-:W-:-:S06]  /*35bd0*/  @!P1 IMAD.X R5, R5, 0x1, R6, P2 ;  /* 0x0000000105059824 */ /* 0x000fcc00010e0606 */
[----:B------:R-:W5:Y:S01]  /*35be0*/  @!P1 LD.E.128 R4, desc[UR46][R4.64] ;  /* 0x0000002e04049980 */ /* 0x000f62000c101d00 */
[----:B------:R-:W-:Y:S01]  /*35bf0*/  CS2R R20, SRZ ;  /* 0x0000000000147805 */ /* 0x000fe2000001ff00 */
[----:B------:R-:W-:Y:S01]  /*35c00*/  IMAD.MOV.U32 R13, RZ, RZ, R26 ;  /* 0x000000ffff0d7224 */ /* 0x000fe200078e001a */
[----:B------:R-:W-:Y:S01]  /*35c10*/  CS2R R58, SRZ ;  /* 0x00000000003a7805 */ /* 0x000fe2000001ff00 */
[----:B------:R-:W-:Y:S01]  /*35c20*/  IMAD.MOV.U32 R12, RZ, RZ, 0x1 ;  /* 0x00000001ff0c7424 */ /* 0x000fe200078e00ff */
[----:B------:R-:W-:Y:S02]  /*35c30*/  CS2R R66, SRZ ;  /* 0x0000000000427805 */ /* 0x000fe4000001ff00 */
[----:B------:R-:W-:Y:S01]  /*35c40*/  CS2R R64, SRZ ;  /* 0x0000000000407805 */ /* 0x000fe2000001ff00 */
[----:B--2---:R-:W-:Y:S02]  /*35c50*/  @!P1 IMAD.MOV.U32 R21, RZ, RZ, R11 ;  /* 0x000000ffff159224 */ /* 0x004fe400078e000b */
[----:B------:R-:W-:-:S02]  /*35c60*/  IMAD.MOV.U32 R11, RZ, RZ, 0x1c1f ;  /* 0x00001c1fff0b7424 */ /* 0x000fc400078e00ff */
[----:B------:R-:W-:Y:S02]  /*35c70*/  @!P1 IMAD.MOV.U32 R20, RZ, RZ, R10 ;  /* 0x000000ffff149224 */ /* 0x000fe400078e000a */
[----:B------:R-:W-:-:S07]  /*35c80*/  @!P1 IMAD.MOV.U32 R59, RZ, RZ, R9 ;  /* 0x000000ffff3b9224 */ /* 0x000fce00078e0009 */
[----:B-----5:R-:W-:Y:S05]  /*35c90*/  WARPSYNC.COLLECTIVE R15, `(.L_x_7086) ;  /* 0x000000000f087348 */ /* 0x020fea0003c00000 */
[----:B------:R0:W1:Y:S02]  /*35ca0*/  SHFL.IDX P6, R14, R13, R12, R11 ;  /* 0x0000000c0d0e7389 */ /* 0x00006400000c000b */
[----:B01---5:R-:W-:Y:S01]  /*35cb0*/  ENDCOLLECTIVE ;  /* 0x000000000000791b */ /* 0x023fe20003800000 */
.L_x_7086:
[----:B------:R-:W-:Y:S02]  /*35cc0*/  IMAD.MOV.U32 R3, RZ, RZ, R20 ;  /* 0x000000ffff037224 */ /* 0x000fe400078e0014 */
[----:B------:R-:W-:Y:S02]  /*35cd0*/  @!P1 IMAD.MOV.U32 R58, RZ, RZ, R8 ;  /* 0x000000ffff3a9224 */ /* 0x000fe400078e0008 */
[----:B------:R-:W-:Y:S01]  /*35ce0*/  IMAD.MOV.U32 R9, RZ, RZ, R59 ;  /* 0x000000ffff097224 */ /* 0x000fe200078e003b */
[----:B------:R-:W-:Y:S01]  /*35cf0*/  PRMT R82, R3, 0x7610, R82 ;  /* 0x0000761003527816 */ /* 0x000fe20000000052 */
[----:B------:R-:W-:Y:S02]  /*35d00*/  IMAD.MOV.U32 R10, RZ, RZ, R21 ;  /* 0x000000ffff0a7224 */ /* 0x000fe400078e0015 */
[----:B------:R-:W-:-:S03]  /*35d10*/  IMAD.MOV.U32 R8, RZ, RZ, R58 ;  /* 0x000000ffff087224 */ /* 0x000fc600078e003a */
[----:B------:R-:W-:Y:S01]  /*35d20*/  PRMT R74, R74, 0x5410, R10 ;  /* 0x000054104a4a7816 */ /* 0x000fe2000000000a */
[--C-:B------:R-:W-:Y:S01]  /*35d30*/  IMAD.MOV.U32 R13, RZ, RZ, R36.reuse ;  /* 0x000000ffff0d7224 */ /* 0x100fe200078e0024 */
[----:B------:R-:W-:Y:S01]  /*35d40*/  PRMT R36, R9, 0x7610, R36 ;  /* 0x0000761009247816 */ /* 0x000fe20000000024 */
[----:B------:R-:W-:Y:S01]  /*35d50*/  @!P1 IMAD.MOV.U32 R66, RZ, RZ, R4 ;  /* 0x000000ffff429224 */ /* 0x000fe200078e0004 */
[----:B------:R-:W-:Y:S01]  /*35d60*/  PRMT R69, R8, 0x7610, R69 ;  /* 0x0000761008457816 */ /* 0x000fe20000000045 */
[----:B------:R-:W-:Y:S02]  /*35d70*/  @!P1 IMAD.MOV.U32 R67, RZ, RZ, R5 ;  /* 0x000000ffff439224 */ /* 0x000fe400078e0005 */
[----:B------:R-:W-:Y:S02]  /*35d80*/  @!P1 IMAD.MOV.U32 R64, RZ, RZ, R6 ;  /* 0x000000ffff409224 */ /* 0x000fe400078e0006 */
[----:B------:R-:W-:Y:S02]  /*35d90*/  @!P1 IMAD.MOV.U32 R65, RZ, RZ, R7 ;  /* 0x000000ffff419224 */ /* 0x000fe400078e0007 */
[----:B------:R-:W-:-:S07]  /*35da0*/  IMAD.MOV.U32 R3, RZ, RZ, R14 ;  /* 0x000000ffff037224 */ /* 0x000fce00078e000e */
[----:B------:R-:W-:Y:S05]  /*35db0*/  WARPSYNC.COLLECTIVE R15, `(.L_x_7087) ;  /* 0x000000000f087348 */ /* 0x000fea0003c00000 */
[----:B------:R0:W1:Y:S02]  /*35dc0*/  SHFL.IDX P6, R14, R13, R12, R11 ;  /* 0x0000000c0d0e7389 */ /* 0x00006400000c000b */
[----:B01----:R-:W-:Y:S01]  /*35dd0*/  ENDCOLLECTIVE ;  /* 0x000000000000791b */ /* 0x003fe20003800000 */
.L_x_7087:
[----:B------:R-:W-:Y:S02]  /*35de0*/  IMAD.MOV.U32 R6, RZ, RZ, R66 ;  /* 0x000000ffff067224 */ /* 0x000fe400078e0042 */
[----:B------:R-:W-:Y:S02]  /*35df0*/  IMAD.MOV.U32 R7, RZ, RZ, R67 ;  /* 0x000000ffff077224 */ /* 0x000fe400078e0043 */
[----:B------:R-:W-:Y:S01]  /*35e00*/  IMAD.MOV.U32 R4, RZ, RZ, R64 ;  /* 0x000000ffff047224 */ /* 0x000fe200078e0040 */
[----:B------:R-:W-:Y:S01]  /*35e10*/  PRMT R87, R6, 0x7610, R87 ;  /* 0x0000761006577816 */ /* 0x000fe20000000057 */
[----:B------:R-:W-:Y:S01]  /*35e20*/  IMAD.MOV.U32 R5, RZ, RZ, R65 ;  /* 0x000000ffff057224 */ /* 0x000fe200078e0041 */
[----:B------:R-:W-:Y:S02]  /*35e30*/  PRMT R88, R7, 0x7610, R88 ;  /* 0x0000761007587816 */ /* 0x000fe40000000058 */
[----:B------:R-:W-:Y:S02]  /*35e40*/  CS2R R6, SRZ ;  /* 0x0000000000067805 */ /* 0x000fe4000001ff00 */
[----:B------:R-:W-:-:S02]  /*35e50*/  PRMT R36, R36, 0x5410, R4 ;  /* 0x0000541024247816 */ /* 0x000fc40000000004 */
[----:B------:R-:W-:Y:S01]  /*35e60*/  PRMT R86, R5, 0x7610, R86 ;  /* 0x0000761005567816 */ /* 0x000fe20000000056 */
[----:B------:R-:W-:Y:S02]  /*35e70*/  IMAD.MOV.U32 R13, RZ, RZ, R25 ;  /* 0x000000ffff0d7224 */ /* 0x000fe400078e0019 */
[----:B------:R-:W-:-:S07]  /*35e80*/  IMAD.MOV.U32 R24, RZ, RZ, R14 ;  /* 0x000000ffff187224 */ /* 0x000fce00078e000e */
[----:B------:R-:W-:Y:S05]  /*35e90*/  WARPSYNC.COLLECTIVE R15, `(.L_x_7088) ;  /* 0x000000000f087348 */ /* 0x000fea0003c00000 */
[----:B------:R0:W1:Y:S02]  /*35ea0*/  SHFL.IDX P6, R14, R13, R12, R11 ;  /* 0x0000000c0d0e7389 */ /* 0x00006400000c000b */
[----:B01----:R-:W-:Y:S01]  /*35eb0*/  ENDCOLLECTIVE ;  /* 0x000000000000791b */ /* 0x003fe20003800000 */
.L_x_7088:
[----:B------:R-:W-:Y:S02]  /*35ec0*/  IMAD.MOV.U32 R13, RZ, RZ, R68 ;  /* 0x000000ffff0d7224 */ /* 0x000fe400078e0044 */
[----:B------:R-:W-:-:S07]  /*35ed0*/  IMAD.MOV.U32 R25, RZ, RZ, R14 ;  /* 0x000000ffff197224 */ /* 0x000fce00078e000e */
[----:B------:R-:W-:Y:S05]  /*35ee0*/  WARPSYNC.COLLECTIVE R15, `(.L_x_7089) ;  /* 0x000000000f087348 */ /* 0x000fea0003c00000 */
[----:B------:R0:W1:Y:S02]  /*35ef0*/  SHFL.IDX P6, R14, R13, R12, R11 ;  /* 0x0000000c0d0e7389 */ /* 0x00006400000c000b */
[----:B01----:R-:W-:Y:S01]  /*35f00*/  ENDCOLLECTIVE ;  /* 0x000000000000791b */ /* 0x003fe20003800000 */
.L_x_7089:
[----:B------:R-:W-:Y:S05]  /*35f10*/  BRA `(.L_x_7090) ;  /* 0xfffffda000cc7947 */ /* 0x000fea000383ffff */
.L_x_6786:
[----:B0-----:R0:W1:Y:S02]  /*35f20*/  SYNCS.PHASECHK.TRANS64.TRYWAIT P1, [R2+URZ+0x38800], R13 ;  /* 0x0388000d020075a7 */ /* 0x001064000802017f */
[----:B-1----:R-:W-:Y:S05]  /*35f30*/  @!P1 NANOSLEEP.SYNCS 0x989680 ;  /* 0x009896800000995d */ /* 0x002fea0003900000 */
[----:B------:R-:W1:Y:S02]  /*35f40*/  @!P1 SYNCS.PHASECHK.TRANS64 P1, [R2+URZ+0x38800], R13 ;  /* 0x0388000d020095a7 */ /* 0x000e64000802007f */
[----:B-1----:R-:W-:Y:S05]  /*35f50*/  @!P1 BRA `(.L_x_6786) ;  /* 0xfffffffc00f09947 */ /* 0x002fea000383ffff */
[----:B------:R-:W-:Y:S05]  /*35f60*/  BRA `(.L_x_7091) ;  /* 0xfffffda400287947 */ /* 0x000fea000383ffff */
.L_x_6800:
[----:B-1----:R1:W2:Y:S02]  /*35f70*/  SYNCS.PHASECHK.TRANS64.TRYWAIT P0, [R6+URZ], R7 ;  /* 0x00000007060075a7 */ /* 0x0022a4000800017f */
[----:B--2---:R-:W-:Y:S05]  /*35f80*/  @!P0 NANOSLEEP.SYNCS 0x989680 ;  /* 0x009896800000895d */ /* 0x004fea0003900000 */
[----:B------:R-:W2:Y:S02]  /*35f90*/  @!P0 SYNCS.PHASECHK.TRANS64 P0, [R6+URZ], R7 ;  /* 0x00000007060085a7 */ /* 0x000ea4000800007f */
[----:B--2---:R-:W-:Y:S05]  /*35fa0*/  @!P0 BRA `(.L_x_6800) ;  /* 0xfffffffc00f08947 */ /* 0x004fea000383ffff */
[----:B------:R-:W-:Y:S05]  /*35fb0*/  BRA `(.L_x_6799) ;  /* 0xfffffdb800fc7947 */ /* 0x000fea000383ffff */
.L_x_6807:
[----:B-1----:R1:W2:Y:S02]  /*35fc0*/  SYNCS.PHASECHK.TRANS64.TRYWAIT P0, [R2+URZ], R3 ;  /* 0x00000003020075a7 */ /* 0x0022a4000800017f */
[----:B--2---:R-:W-:Y:S05]  /*35fd0*/  @!P0 NANOSLEEP.SYNCS 0x989680 ;  /* 0x009896800000895d */ /* 0x004fea0003900000 */
[----:B------:R-:W2:Y:S02]  /*35fe0*/  @!P0 SYNCS.PHASECHK.TRANS64 P0, [R2+URZ], R3 ;  /* 0x00000003020085a7 */ /* 0x000ea4000800007f */
[----:B--2---:R-:W-:Y:S05]  /*35ff0*/  @!P0 BRA `(.L_x_6807) ;  /* 0xfffffffc00f08947 */ /* 0x004fea000383ffff */
[----:B------:R-:W-:Y:S05]  /*36000*/  BRA `(.L_x_6806) ;  /* 0xfffffdc000087947 */ /* 0x000fea000383ffff */
.L_x_6838:
[----:B-1----:R1:W2:Y:S02]  /*36010*/  SYNCS.PHASECHK.TRANS64.TRYWAIT P0, [R6+URZ], R7 ;  /* 0x00000007060075a7 */ /* 0x0022a4000800017f */
[----:B--2---:R-:W-:Y:S05]  /*36020*/  @!P0 NANOSLEEP.SYNCS 0x989680 ;  /* 0x009896800000895d */ /* 0x004fea0003900000 */
[----:B------:R-:W2:Y:S02]  /*36030*/  @!P0 SYNCS.PHASECHK.TRANS64 P0, [R6+URZ], R7 ;  /* 0x00000007060085a7 */ /* 0x000ea4000800007f */
[----:B--2---:R-:W-:Y:S05]  /*36040*/  @!P0 BRA `(.L_x_6838) ;  /* 0xfffffffc00f08947 */ /* 0x004fea000383ffff */
[----:B------:R-:W-:Y:S05]  /*36050*/  BRA `(.L_x_6837) ;  /* 0xfffffe38004c7947 */ /* 0x000fea000383ffff */
.L_x_6845:
[----:B-1----:R1:W2:Y:S02]  /*36060*/  SYNCS.PHASECHK.TRANS64.TRYWAIT P0, [R12+URZ], R13 ;  /* 0x0000000d0c0075a7 */ /* 0x0022a4000800017f */
[----:B--2---:R-:W-:Y:S05]  /*36070*/  @!P0 NANOSLEEP.SYNCS 0x989680 ;  /* 0x009896800000895d */ /* 0x004fea0003900000 */
[----:B------:R-:W2:Y:S02]  /*36080*/  @!P0 SYNCS.PHASECHK.TRANS64 P0, [R12+URZ], R13 ;  /* 0x0000000d0c0085a7 */ /* 0x000ea4000800007f */
[----:B--2---:R-:W-:Y:S05]  /*36090*/  @!P0 BRA `(.L_x_6845) ;  /* 0xfffffffc00f08947 */ /* 0x004fea000383ffff */
[----:B------:R-:W-:Y:S05]  /*360a0*/  BRA `(.L_x_6844) ;  /* 0xfffffe3c00587947 */ /* 0x000fea000383ffff */
.L_x_6862:
[----:B-1----:R1:W2:Y:S02]  /*360b0*/  SYNCS.PHASECHK.TRANS64.TRYWAIT P0, [R6+URZ], R7 ;  /* 0x00000007060075a7 */ /* 0x0022a4000800017f */
[----:B--2---:R-:W-:Y:S05]  /*360c0*/  @!P0 NANOSLEEP.SYNCS 0x989680 ;  /* 0x009896800000895d */ /* 0x004fea0003900000 */
[----:B------:R-:W2:Y:S02]  /*360d0*/  @!P0 SYNCS.PHASECHK.TRANS64 P0, [R6+URZ], R7 ;  /* 0x00000007060085a7 */ /* 0x000ea4000800007f */
[----:B--2---:R-:W-:Y:S05]  /*360e0*/  @!P0 BRA `(.L_x_6862) ;  /* 0xfffffffc00f08947 */ /* 0x004fea000383ffff */
[----:B------:R-:W-:Y:S05]  /*360f0*/  BRA `(.L_x_6861) ;  /* 0xfffffea400687947 */ /* 0x000fea000383ffff */
.L_x_6869:
[----:B-1----:R1:W2:Y:S02]  /*36100*/  SYNCS.PHASECHK.TRANS64.TRYWAIT P0, [R12+URZ], R13 ;  /* 0x0000000d0c0075a7 */ /* 0x0022a4000800017f */
[----:B--2---:R-:W-:Y:S05]  /*36110*/  @!P0 NANOSLEEP.SYNCS 0x989680 ;  /* 0x009896800000895d */ /* 0x004fea0003900000 */
[----:B------:R-:W2:Y:S02]  /*36120*/  @!P0 SYNCS.PHASECHK.TRANS64 P0, [R12+URZ], R13 ;  /* 0x0000000d0c0085a7 */ /* 0x000ea4000800007f */
[----:B--2---:R-:W-:Y:S05]  /*36130*/  @!P0 BRA `(.L_x_6869) ;  /* 0xfffffffc00f08947 */ /* 0x004fea000383ffff */
[----:B------:R-:W-:Y:S05]  /*36140*/  BRA `(.L_x_6868) ;  /* 0xfffffea800747947 */ /* 0x000fea000383ffff */
.L_x_6925:
        /* <DEDUP_REMOVED lines=11> */
.L_x_7093:
[----:B------:R-:W-:Y:S05]  /*36200*/  BSYNC B1 ;  /* 0x0000000000017941 */ /* 0x000fea0003800000 */
.L_x_7092:
[----:B------:R-:W-:Y:S05]  /*36210*/  BRA `(.L_x_7094) ;  /* 0xffffff7800bc7947 */ /* 0x000fea000383ffff */
.L_x_6927:
[----:B------:R-:W-:Y:S01]  /*36220*/  BSSY B1, `(.L_x_7095) ;  /* 0x0000006000017945 */ /* 0x000fe20003800000 */
[----:B------:R-:W-:-:S07]  /*36230*/  IMAD.MOV.U32 R15, RZ, RZ, -0x1 ;  /* 0xffffffffff0f7424 */ /* 0x000fce00078e00ff */
[----:B0-----:R-:W-:Y:S05]  /*36240*/  WARPSYNC.COLLECTIVE R15, `(.L_x_7096) ;  /* 0x000000000f0c7348 */ /* 0x001fea0003c00000 */
[----:B------:R-:W-:Y:S02]  /*36250*/  ELECT P6, UR62, PT ;  /* 0x00000000003e782f */ /* 0x000fe400038c0000 */
[----:B------:R-:W-:Y:S01]  /*36260*/  MOV R14, UR62 ;  /* 0x0000003e000e7c02 */ /* 0x000fe20008000f00 */
[----:B0-----:R-:W-:Y:S10]  /*36270*/  ENDCOLLECTIVE ;  /* 0x000000000000791b */ /* 0x001ff40003800000 */
.L_x_7096:
[----:B------:R-:W-:Y:S05]  /*36280*/  BSYNC B1 ;  /* 0x0000000000017941 */ /* 0x000fea0003800000 */
.L_x_7095:
[----:B------:R-:W-:Y:S05]  /*36290*/  BRA `(.L_x_6926) ;  /* 0xffffff7800b47947 */ /* 0x000fea000383ffff */
.L_x_6929:
[----:B0-----:R0:W1:Y:S02]  /*362a0*/  SYNCS.PHASECHK.TRANS64.TRYWAIT P0, [R23+URZ+0x38820], R3 ;  /* 0x03882003170075a7 */ /* 0x001064000800017f */
[----:B-1----:R-:W-:Y:S05]  /*362b0*/  @!P0 NANOSLEEP.SYNCS 0x989680 ;  /* 0x009896800000895d */ /* 0x002fea0003900000 */
[----:B------:R-:W1:Y:S02]  /*362c0*/  @!P0 SYNCS.PHASECHK.TRANS64 P0, [R23+URZ+0x38820], R3 ;  /* 0x03882003170085a7 */ /* 0x000e64000800007f */
[----:B-1----:R-:W-:Y:S05]  /*362d0*/  @!P0 BRA `(.L_x_6929) ;  /* 0xfffffffc00f08947 */ /* 0x002fea000383ffff */
[----:B------:R-:W-:Y:S05]  /*362e0*/  BRA `(.L_x_7097) ;  /* 0xffffff7800c47947 */ /* 0x000fea000383ffff */
.L_x_6933:
[----:B0-----:R0:W1:Y:S02]  /*362f0*/  SYNCS.PHASECHK.TRANS64.TRYWAIT P0, [R3+URZ+0x388a0], R7 ;  /* 0x0388a007030075a7 */ /* 0x001064000800017f */
[----:B-1----:R-:W-:Y:S05]  /*36300*/  @!P0 NANOSLEEP.SYNCS 0x989680 ;  /* 0x009896800000895d */ /* 0x002fea0003900000 */
[----:B------:R-:W1:Y:S02]  /*36310*/  @!P0 SYNCS.PHASECHK.TRANS64 P0, [R3+URZ+0x388a0], R7 ;  /* 0x0388a007030085a7 */ /* 0x000e64000800007f */
[----:B-1----:R-:W-:Y:S05]  /*36320*/  @!P0 BRA `(.L_x_6933) ;  /* 0xfffffffc00f08947 */ /* 0x002fea000383ffff */
[----:B------:R-:W-:Y:S05]  /*36330*/  BRA `(.L_x_7098) ;  /* 0xffffff7800dc7947 */ /* 0x000fea000383ffff */
.L_x_6938:
[----:B-1----:R1:W2:Y:S02]  /*36340*/  SYNCS.PHASECHK.TRANS64.TRYWAIT P0, [R3+URZ+0x388c0], R7 ;  /* 0x0388c007030075a7 */ /* 0x0022a4000800017f */
[----:B--2---:R-:W-:Y:S05]  /*36350*/  @!P0 NANOSLEEP.SYNCS 0x989680 ;  /* 0x009896800000895d */ /* 0x004fea0003900000 */
[----:B------:R-:W2:Y:S02]  /*36360*/  @!P0 SYNCS.PHASECHK.TRANS64 P0, [R3+URZ+0x388c0], R7 ;  /* 0x0388c007030085a7 */ /* 0x000ea4000800007f */
[----:B--2---:R-:W-:Y:S05]  /*36370*/  @!P0 BRA `(.L_x_6938) ;  /* 0xfffffffc00f08947 */ /* 0x004fea000383ffff */
[----:B------:R-:W-:Y:S05]  /*36380*/  BRA `(.L_x_7099) ;  /* 0xffffff7c00587947 */ /* 0x000fea000383ffff */
.L_x_6952:
[----:B0-----:R0:W1:Y:S02]  /*36390*/  SYNCS.PHASECHK.TRANS64.TRYWAIT P1, [R10+URZ+0x388a0], R2 ;  /* 0x0388a0020a0075a7 */ /* 0x001064000802017f */
[----:B-1----:R-:W-:Y:S05]  /*363a0*/  @!P1 NANOSLEEP.SYNCS 0x989680 ;  /* 0x009896800000995d */ /* 0x002fea0003900000 */
[----:B------:R-:W1:Y:S02]  /*363b0*/  @!P1 SYNCS.PHASECHK.TRANS64 P1, [R10+URZ+0x388a0], R2 ;  /* 0x0388a0020a0095a7 */ /* 0x000e64000802007f */
[----:B-1----:R-:W-:Y:S05]  /*363c0*/  @!P1 BRA `(.L_x_6952) ;  /* 0xfffffffc00f09947 */ /* 0x002fea000383ffff */
[----:B------:R-:W-:Y:S05]  /*363d0*/  BRA `(.L_x_7100) ;  /* 0xffffff8400bc7947 */ /* 0x000fea000383ffff */
.L_x_6957:
[----:B-1----:R1:W2:Y:S02]  /*363e0*/  SYNCS.PHASECHK.TRANS64.TRYWAIT P1, [R10+URZ+0x388c0], R2 ;  /* 0x0388c0020a0075a7 */ /* 0x0022a4000802017f */
[----:B--2---:R-:W-:Y:S05]  /*363f0*/  @!P1 NANOSLEEP.SYNCS 0x989680 ;  /* 0x009896800000995d */ /* 0x004fea0003900000 */
[----:B------:R-:W2:Y:S02]  /*36400*/  @!P1 SYNCS.PHASECHK.TRANS64 P1, [R10+URZ+0x388c0], R2 ;  /* 0x0388c0020a0095a7 */ /* 0x000ea4000802007f */
[----:B--2---:R-:W-:Y:S05]  /*36410*/  @!P1 BRA `(.L_x_6957) ;  /* 0xfffffffc00f09947 */ /* 0x004fea000383ffff */
[----:B------:R-:W-:Y:S05]  /*36420*/  BRA `(.L_x_7101) ;  /* 0xffffff8800347947 */ /* 0x000fea000383ffff */
.L_x_6985:
[----:B------:R-:W-:Y:S01]  /*36430*/  SHF.R.U32.HI R12, RZ, 0x5, R20 ;  /* 0x00000005ff0c7819 */ /* 0x000fe20000011614 */
[----:B------:R-:W-:Y:S01]  /*36440*/  BSSY B0, `(.L_x_7102) ;  /* 0x0000009000007945 */ /* 0x000fe20003800000 */
[----:B------:R-:W-:Y:S02]  /*36450*/  IMAD.MOV.U32 R11, RZ, RZ, 0x1f ;  /* 0x0000001fff0b7424 */ /* 0x000fe400078e00ff */
[----:B------:R-:W-:Y:S01]  /*36460*/  LOP3.LUT R12, R12, 0x3, RZ, 0xc0, !PT ;  /* 0x000000030c0c7812 */ /* 0x000fe200078ec0ff */
[----:B------:R-:W-:-:S04]  /*36470*/  IMAD.MOV.U32 R15, RZ, RZ, -0x1 ;  /* 0xffffffffff0f7424 */ /* 0x000fc800078e00ff */
[----:B------:R-:W-:Y:S02]  /*36480*/  IMAD.MOV.U32 R13, RZ, RZ, R12 ;  /* 0x000000ffff0d7224 */ /* 0x000fe400078e000c */
[----:B------:R-:W-:-:S07]  /*36490*/  IMAD.MOV.U32 R12, RZ, RZ, RZ ;  /* 0x000000ffff0c7224 */ /* 0x000fce00078e00ff */
[----:B0-----:R-:W-:Y:S05]  /*364a0*/  WARPSYNC.COLLECTIVE R15, `(.L_x_7103) ;  /* 0x000000000f087348 */ /* 0x001fea0003c00000 */
[----:B------:R1:W2:Y:S02]  /*364b0*/  SHFL.IDX P6, R14, R13, R12, R11 ;  /* 0x0000000c0d0e7389 */ /* 0x0002a400000c000b */
[----:B012---:R-:W-:Y:S01]  /*364c0*/  ENDCOLLECTIVE ;  /* 0x000000000000791b */ /* 0x007fe20003800000 */
.L_x_7103:
[----:B------:R-:W-:Y:S05]  /*364d0*/  BSYNC B0 ;  /* 0x0000000000007941 */ /* 0x000fea0003800000 */
.L_x_7102:
[----:B------:R-:W-:Y:S05]  /*364e0*/  BRA `(.L_x_7104) ;  /* 0xffffffa000307947 */ /* 0x000fea000383ffff */
.L_x_6988:
[----:B0-----:R0:W1:Y:S02]  /*364f0*/  SYNCS.PHASECHK.TRANS64.TRYWAIT P0, [R17+URZ+0x38840], R0 ;  /* 0x03884000110075a7 */ /* 0x001064000800017f */
[----:B-1----:R-:W-:Y:S05]  /*36500*/  @!P0 NANOSLEEP.SYNCS 0x989680 ;  /* 0x009896800000895d */ /* 0x002fea0003900000 */
[----:B------:R-:W1:Y:S02]  /*36510*/  @!P0 SYNCS.PHASECHK.TRANS64 P0, [R17+URZ+0x38840], R0 ;  /* 0x03884000110085a7 */ /* 0x000e64000800007f */
[----:B-1----:R-:W-:Y:S05]  /*36520*/  @!P0 BRA `(.L_x_6988) ;  /* 0xfffffffc00f08947 */ /* 0x002fea000383ffff */
[----:B------:R-:W-:Y:S05]  /*36530*/  BRA `(.L_x_7105) ;  /* 0xffffffa0006c7947 */ /* 0x000fea000383ffff */
.L_x_6989:
        /* <DEDUP_REMOVED lines=8> */
.L_x_7107:
[----:B------:R-:W-:Y:S05]  /*365c0*/  BSYNC B0 ;  /* 0x0000000000007941 */ /* 0x000fea0003800000 */
.L_x_7106:
        /* <DEDUP_REMOVED lines=9> */
.L_x_7108:
[----:B------:R-:W-:Y:S02]  /*36660*/  IMAD.MOV.U32 R13, RZ, RZ, R4 ;  /* 0x000000ffff0d7224 */ /* 0x000fe400078e0004 */
[----:B------:R-:W-:Y:S02]  /*36670*/  IMAD.MOV.U32 R12, RZ, RZ, 0x1 ;  /* 0x00000001ff0c7424 */ /* 0x000fe400078e00ff */
[----:B------:R-:W-:-:S07]  /*36680*/  IMAD.MOV.U32 R3, RZ, RZ, R14 ;  /* 0x000000ffff037224 */ /* 0x000fce00078e000e */
[----:B------:R-:W-:Y:S05]  /*36690*/  WARPSYNC.COLLECTIVE R15, `(.L_x_7109) ;  /* 0x000000000f087348 */ /* 0x000fea0003c00000 */
[----:B------:R0:W1:Y:S02]  /*366a0*/  SHFL.IDX P6, R14, R13, R12, R11 ;  /* 0x0000000c0d0e7389 */ /* 0x00006400000c000b */
[----:B01----:R-:W-:Y:S01]  /*366b0*/  ENDCOLLECTIVE ;  /* 0x000000000000791b */ /* 0x003fe20003800000 */
.L_x_7109:
        /* <DEDUP_REMOVED lines=15> */
.L_x_7110:
[----:B------:R-:W-:Y:S02]  /*367b0*/  @P0 IMAD R6, R5, 0x2, R23 ;  /* 0x0000000205060824 */ /* 0x000fe400078e0217 */
[----:B------:R-:W-:Y:S02]  /*367c0*/  IMAD.MOV.U32 R13, RZ, RZ, R4 ;  /* 0x000000ffff0d7224 */ /* 0x000fe400078e0004 */
[----:B------:R-:W-:Y:S02]  /*367d0*/  IMAD.MOV.U32 R12, RZ, RZ, 0x2 ;  /* 0x00000002ff0c7424 */ /* 0x000fe400078e00ff */
[----:B------:R-:W-:-:S07]  /*367e0*/  IMAD.MOV.U32 R3, RZ, RZ, R14 ;  /* 0x000000ffff037224 */ /* 0x000fce00078e000e */
[----:B------:R-:W-:Y:S05]  /*367f0*/  WARPSYNC.COLLECTIVE R15, `(.L_x_7111) ;  /* 0x000000000f087348 */ /* 0x000fea0003c00000 */
[----:B------:R0:W1:Y:S02]  /*36800*/  SHFL.IDX P6, R14, R13, R12, R11 ;  /* 0x0000000c0d0e7389 */ /* 0x00006400000c000b */
[----:B01----:R-:W-:Y:S01]  /*36810*/  ENDCOLLECTIVE ;  /* 0x000000000000791b */ /* 0x003fe20003800000 */
.L_x_7111:
        /* <DEDUP_REMOVED lines=15> */
.L_x_7112:
[----:B------:R-:W-:Y:S02]  /*36910*/  @P0 IMAD R6, R5, 0x2, R23 ;  /* 0x0000000205060824 */ /* 0x000fe400078e0217 */
[----:B------:R-:W-:Y:S02]  /*36920*/  IMAD.MOV.U32 R13, RZ, RZ, R4 ;  /* 0x000000ffff0d7224 */ /* 0x000fe400078e0004 */
[----:B------:R-:W-:Y:S02]  /*36930*/  IMAD.MOV.U32 R12, RZ, RZ, 0x3 ;  /* 0x00000003ff0c7424 */ /* 0x000fe400078e00ff */
[----:B------:R-:W-:-:S07]  /*36940*/  IMAD.MOV.U32 R3, RZ, RZ, R14 ;  /* 0x000000ffff037224 */ /* 0x000fce00078e000e */
[----:B------:R-:W-:Y:S05]  /*36950*/  WARPSYNC.COLLECTIVE R15, `(.L_x_7113) ;  /* 0x000000000f087348 */ /* 0x000fea0003c00000 */
[----:B------:R0:W1:Y:S02]  /*36960*/  SHFL.IDX P6, R14, R13, R12, R11 ;  /* 0x0000000c0d0e7389 */ /* 0x00006400000c000b */
[----:B01----:R-:W-:Y:S01]  /*36970*/  ENDCOLLECTIVE ;  /* 0x000000000000791b */ /* 0x003fe20003800000 */
.L_x_7113:
        /* <DEDUP_REMOVED lines=10> */
.L_x_7114:
[----:B------:R-:W-:Y:S01]  /*36a20*/  @!PT LDS RZ, [RZ] ;  /* 0x00000000fffff984 */ /* 0x000fe20000000800 */
[----:B------:R-:W-:Y:S01]  /*36a30*/  @!PT LDS RZ, [RZ] ;  /* 0x00000000fffff984 */ /* 0x000fe20000000800 */
[----:B------:R-:W-:Y:S01]  /*36a40*/  @!PT LDS RZ, [RZ] ;  /* 0x00000000fffff984 */ /* 0x000fe20000000800 */
[----:B------:R0:W-:Y:S01]  /*36a50*/  @P0 LDGSTS.E.BYPASS.LTC128B.128 [R6+0x23400], desc[UR46][R2.64], !P2 ;  /* 0x2340000002060fae */ /* 0x0001e2000d101d6e */
[----:B------:R-:W-:Y:S01]  /*36a60*/  IMAD.MOV.U32 R0, RZ, RZ, R14 ;  /* 0x000000ffff007224 */ /* 0x000fe200078e000e */
[----:B------:R-:W-:Y:S06]  /*36a70*/  BRA `(.L_x_7115) ;  /* 0xffffffa000207947 */ /* 0x000fec000383ffff */
.L_x_6994:
        /* <DEDUP_REMOVED lines=9> */
.L_x_7116:
        /* <DEDUP_REMOVED lines=10> */
.L_x_7117:
[----:B------:R-:W-:Y:S02]  /*36bb0*/  IMAD.MOV.U32 R13, RZ, RZ, R3 ;  /* 0x000000ffff0d7224 */ /* 0x000fe400078e0003 */
[----:B------:R-:W-:Y:S02]  /*36bc0*/  IMAD.MOV.U32 R12, RZ, RZ, 0x1 ;  /* 0x00000001ff0c7424 */ /* 0x000fe400078e00ff */
[----:B------:R-:W-:-:S07]  /*36bd0*/  IMAD.MOV.U32 R4, RZ, RZ, R14 ;  /* 0x000000ffff047224 */ /* 0x000fce00078e000e */
[----:B------:R-:W-:Y:S05]  /*36be0*/  WARPSYNC.COLLECTIVE R15, `(.L_x_7118) ;  /* 0x000000000f087348 */ /* 0x000fea0003c00000 */
[----:B------:R0:W1:Y:S02]  /*36bf0*/  SHFL.IDX P6, R14, R13, R12, R11 ;  /* 0x0000000c0d0e7389 */ /* 0x00006400000c000b */
[----:B01----:R-:W-:Y:S01]  /*36c00*/  ENDCOLLECTIVE ;  /* 0x000000000000791b */ /* 0x003fe20003800000 */
.L_x_7118:
        /* <DEDUP_REMOVED lines=12> */
.L_x_7119:
[----:B------:R-:W-:Y:S02]  /*36cd0*/  IMAD.MOV.U32 R13, RZ, RZ, R3 ;  /* 0x000000ffff0d7224 */ /* 0x000fe400078e0003 */
[----:B------:R-:W-:Y:S02]  /*36ce0*/  IMAD.MOV.U32 R12, RZ, RZ, 0x2 ;  /* 0x00000002ff0c7424 */ /* 0x000fe400078e00ff */
[----:B------:R-:W-:-:S07]  /*36cf0*/  IMAD.MOV.U32 R5, RZ, RZ, R14 ;  /* 0x000000ffff057224 */ /* 0x000fce00078e000e */
[----:B------:R-:W-:Y:S05]  /*36d00*/  WARPSYNC.COLLECTIVE R15, `(.L_x_7120) ;  /* 0x000000000f087348 */ /* 0x000fea0003c00000 */
[----:B------:R0:W1:Y:S02]  /*36d10*/  SHFL.IDX P6, R14, R13, R12, R11 ;  /* 0x0000000c0d0e7389 */ /* 0x00006400000c000b */
[----:B01----:R-:W-:Y:S01]  /*36d20*/  ENDCOLLECTIVE ;  /* 0x000000000000791b */ /* 0x003fe20003800000 */
.L_x_7120:
        /* <DEDUP_REMOVED lines=10> */
.L_x_7121:
        /* <DEDUP_REMOVED lines=11> */
.L_x_7122:
        /* <DEDUP_REMOVED lines=10> */
.L_x_7123:
[----:B------:R-:W-:Y:S01]  /*36f20*/  @!PT LDS RZ, [RZ] ;  /* 0x00000000fffff984 */ /* 0x000fe20000000800 */
[----:B------:R-:W-:Y:S01]  /*36f30*/  @!PT LDS RZ, [RZ] ;  /* 0x00000000fffff984 */ /* 0x000fe20000000800 */
[----:B------:R-:W-:Y:S01]  /*36f40*/  @!PT LDS RZ, [RZ] ;  /* 0x00000000fffff984 */ /* 0x000fe20000000800 */
[----:B------:R0:W-:Y:S01]  /*36f50*/  @!P0 LDGSTS.E.BYPASS.LTC128B.128 [R26+0x21400], desc[UR46][R4.64], !P1 ;  /* 0x21400000041a8fae */ /* 0x0001e2000c901d6e */
[----:B------:R-:W-:Y:S01]  /*36f60*/  IMAD.MOV.U32 R0, RZ, RZ, R14 ;  /* 0x000000ffff007224 */ /* 0x000fe200078e000e */
[----:B------:R-:W-:Y:S06]  /*36f70*/  BRA `(.L_x_7124) ;  /* 0xffffffa400407947 */ /* 0x000fec000383ffff */
.L_x_6998:
        /* <DEDUP_REMOVED lines=45> */
.L_x_7126:
[----:B------:R-:W-:Y:S05]  /*37250*/  BSYNC B0 ;  /* 0x0000000000007941 */ /* 0x000fea0003800000 */
.L_x_7125:
        /* <DEDUP_REMOVED lines=11> */
.L_x_7127:
        /* <DEDUP_REMOVED lines=39> */
.L_x_7128:
        /* <DEDUP_REMOVED lines=8> */
.L_x_7129:
        /* <DEDUP_REMOVED lines=33> */
.L_x_7130:
[----:B------:R-:W-:Y:S02]  /*37810*/  IMAD.MOV.U32 R13, RZ, RZ, R5 ;  /* 0x000000ffff0d7224 */ /* 0x000fe400078e0005 */
[----:B------:R-:W-:-:S07]  /*37820*/  IMAD.MOV.U32 R8, RZ, RZ, R14 ;  /* 0x000000ffff087224 */ /* 0x000fce00078e000e */
[----:B------:R-:W-:Y:S05]  /*37830*/  WARPSYNC.COLLECTIVE R15, `(.L_x_7131) ;  /* 0x000000000f087348 */ /* 0x000fea0003c00000 */
[----:B------:R0:W1:Y:S02]  /*37840*/  SHFL.IDX P6, R14, R13, R12, R11 ;  /* 0x0000000c0d0e7389 */ /* 0x00006400000c000b */
[----:B01----:R-:W-:Y:S01]  /*37850*/  ENDCOLLECTIVE ;  /* 0x000000000000791b */ /* 0x003fe20003800000 */
.L_x_7131:
        /* <DEDUP_REMOVED lines=23> */
.L_x_7132:
        /* <DEDUP_REMOVED lines=9> */
.L_x_7133:
[----:B------:R-:W-:Y:S01]  /*37a60*/  IMAD.MOV.U32 R2, RZ, RZ, R14 ;  /* 0x000000ffff027224 */ /* 0x000fe200078e000e */
[----:B------:R-:W-:Y:S06]  /*37a70*/  BRA `(.L_x_7134) ;  /* 0xffffffa800207947 */ /* 0x000fec000383ffff */
.L_x_7003:
[----:B-1----:R1:W2:Y:S02]  /*37a80*/  SYNCS.PHASECHK.TRANS64.TRYWAIT P0, [R23+URZ+0x38820], R0 ;  /* 0x03882000170075a7 */ /* 0x0022a4000800017f */
[----:B--2---:R-:W-:Y:S05]  /*37a90*/  @!P0 NANOSLEEP.SYNCS 0x989680 ;  /* 0x009896800000895d */ /* 0x004fea0003900000 */
[----:B------:R-:W2:Y:S02]  /*37aa0*/  @!P0 SYNCS.PHASECHK.TRANS64 P0, [R23+URZ+0x38820], R0 ;  /* 0x03882000170085a7 */ /* 0x000ea4000800007f */
[----:B--2---:R-:W-:Y:S05]  /*37ab0*/  @!P0 BRA `(.L_x_7003) ;  /* 0xfffffffc00f08947 */ /* 0x004fea000383ffff */
[----:B------:R-:W-:Y:S05]  /*37ac0*/  BRA `(.L_x_7135) ;  /* 0xffffffa800c87947 */ /* 0x000fea000383ffff */
.L_x_7006:
[----:B-1----:R1:W2:Y:S02]  /*37ad0*/  SYNCS.PHASECHK.TRANS64.TRYWAIT P0, [R17+URZ+0x38860], R0 ;  /* 0x03886000110075a7 */ /* 0x0022a4000800017f */
[----:B--2---:R-:W-:Y:S05]  /*37ae0*/  @!P0 NANOSLEEP.SYNCS 0x989680 ;  /* 0x009896800000895d */ /* 0x004fea0003900000 */
[----:B------:R-:W2:Y:S02]  /*37af0*/  @!P0 SYNCS.PHASECHK.TRANS64 P0, [R17+URZ+0x38860], R0 ;  /* 0x03886000110085a7 */ /* 0x000ea4000800007f */
[----:B--2---:R-:W-:Y:S05]  /*37b00*/  @!P0 BRA `(.L_x_7006) ;  /* 0xfffffffc00f08947 */ /* 0x004fea000383ffff */
[----:B------:R-:W-:Y:S05]  /*37b10*/  BRA `(.L_x_7136) ;  /* 0xffffffa800d87947 */ /* 0x000fea000383ffff */
.L_x_7007:
        /* <DEDUP_REMOVED lines=8> */
.L_x_7138:
[----:B------:R-:W-:Y:S05]  /*37ba0*/  BSYNC B0 ;  /* 0x0000000000007941 */ /* 0x000fea0003800000 */
.L_x_7137:
        /* <DEDUP_REMOVED lines=15> */
.L_x_7139:
        /* <DEDUP_REMOVED lines=39> */
.L_x_7140:
[----:B------:R-:W-:Y:S02]  /*37f10*/  IMAD.MOV.U32 R13, RZ, RZ, R5 ;  /* 0x000000ffff0d7224 */ /* 0x000fe400078e0005 */
[----:B------:R-:W-:-:S07]  /*37f20*/  IMAD.MOV.U32 R3, RZ, RZ, R14 ;  /* 0x000000ffff037224 */ /* 0x000fce00078e000e */
[----:B------:R-:W-:Y:S05]  /*37f30*/  WARPSYNC.COLLECTIVE R15, `(.L_x_7141) ;  /* 0x000000000f087348 */ /* 0x000fea0003c00000 */
[----:B------:R0:W1:Y:S02]  /*37f40*/  SHFL.IDX P6, R14, R13, R12, R11 ;  /* 0x0000000c0d0e7389 */ /* 0x00006400000c000b */
[----:B01----:R-:W-:Y:S01]  /*37f50*/  ENDCOLLECTIVE ;  /* 0x000000000000791b */ /* 0x003fe20003800000 */
.L_x_7141:
        /* <DEDUP_REMOVED lines=29> */
.L_x_7142:
[----:B------:R-:W-:Y:S02]  /*38130*/  IMAD.MOV.U32 R13, RZ, RZ, R5 ;  /* 0x000000ffff0d7224 */ /* 0x000fe400078e0005 */
[----:B------:R-:W-:-:S07]  /*38140*/  IMAD.MOV.U32 R3, RZ, RZ, R14 ;  /* 0x000000ffff037224 */ /* 0x000fce00078e000e */
[----:B------:R-:W-:Y:S05]  /*38150*/  WARPSYNC.COLLECTIVE R15, `(.L_x_7143) ;  /* 0x000000000f087348 */ /* 0x000fea0003c00000 */
[----:B------:R0:W1:Y:S02]  /*38160*/  SHFL.IDX P6, R14, R13, R12, R11 ;  /* 0x0000000c0d0e7389 */ /* 0x00006400000c000b */
[----:B01----:R-:W-:Y:S01]  /*38170*/  ENDCOLLECTIVE ;  /* 0x000000000000791b */ /* 0x003fe20003800000 */
.L_x_7143:
        /* <DEDUP_REMOVED lines=29> */
.L_x_7144:
[----:B------:R-:W-:Y:S02]  /*38350*/  IMAD.MOV.U32 R13, RZ, RZ, R5 ;  /* 0x000000ffff0d7224 */ /* 0x000fe400078e0005 */
[----:B------:R-:W-:-:S07]  /*38360*/  IMAD.MOV.U32 R8, RZ, RZ, R14 ;  /* 0x000000ffff087224 */ /* 0x000fce00078e000e */
[----:B------:R-:W-:Y:S05]  /*38370*/  WARPSYNC.COLLECTIVE R15, `(.L_x_7145) ;  /* 0x000000000f087348 */ /* 0x000fea0003c00000 */
[----:B------:R0:W1:Y:S02]  /*38380*/  SHFL.IDX P6, R14, R13, R12, R11 ;  /* 0x0000000c0d0e7389 */ /* 0x00006400000c000b */
[----:B01----:R-:W-:Y:S01]  /*38390*/  ENDCOLLECTIVE ;  /* 0x000000000000791b */ /* 0x003fe20003800000 */
.L_x_7145:
[----:B------:R-:W-:Y:S01]  /*383a0*/  IMAD.MOV.U32 R2, RZ, RZ, R14 ;  /* 0x000000ffff027224 */ /* 0x000fe200078e000e */
[----:B------:R-:W-:Y:S06]  /*383b0*/  BRA `(.L_x_7146) ;  /* 0xffffffa800707947 */ /* 0x000fec000383ffff */
.L_x_7014:
[----:B0-----:R0:W1:Y:S02]  /*383c0*/  SYNCS.PHASECHK.TRANS64.TRYWAIT P0, [R6+URZ+0x38840], R21 ;  /* 0x03884015060075a7 */ /* 0x001064000800017f */
[----:B-1----:R-:W-:Y:S05]  /*383d0*/  @!P0 NANOSLEEP.SYNCS 0x989680 ;  /* 0x009896800000895d */ /* 0x002fea0003900000 */
[----:B------:R-:W1:Y:S02]  /*383e0*/  @!P0 SYNCS.PHASECHK.TRANS64 P0, [R6+URZ+0x38840], R21 ;  /* 0x03884015060085a7 */ /* 0x000e64000800007f */
[----:B-1----:R-:W-:Y:S05]  /*383f0*/  @!P0 BRA `(.L_x_7014) ;  /* 0xfffffffc00f08947 */ /* 0x002fea000383ffff */
[----:B------:R-:W-:Y:S05]  /*38400*/  BRA `(.L_x_7147) ;  /* 0xffffffac00fc7947 */ /* 0x000fea000383ffff */
.L_x_7015:
        /* <DEDUP_REMOVED lines=8> */
.L_x_7149:
[----:B------:R-:W-:Y:S05]  /*38490*/  BSYNC B1 ;  /* 0x0000000000017941 */ /* 0x000fea0003800000 */
.L_x_7148:
        /* <DEDUP_REMOVED lines=9> */
.L_x_7150:
[----:B------:R-:W-:Y:S02]  /*38530*/  IMAD.MOV.U32 R13, RZ, RZ, R27 ;  /* 0x000000ffff0d7224 */ /* 0x000fe400078e001b */
[----:B------:R-:W-:Y:S02]  /*38540*/  IMAD.MOV.U32 R12, RZ, RZ, 0x1 ;  /* 0x00000001ff0c7424 */ /* 0x000fe400078e00ff */
[----:B------:R-:W-:-:S07]  /*38550*/  IMAD.MOV.U32 R2, RZ, RZ, R14 ;  /* 0x000000ffff027224 */ /* 0x000fce00078e000e */
[----:B------:R-:W-:Y:S05]  /*38560*/  WARPSYNC.COLLECTIVE R15, `(.L_x_7151) ;  /* 0x000000000f087348 */ /* 0x000fea0003c00000 */
[----:B------:R0:W1:Y:S02]  /*38570*/  SHFL.IDX P6, R14, R13, R12, R11 ;  /* 0x0000000c0d0e7389 */ /* 0x00006400000c000b */
[----:B01----:R-:W-:Y:S01]  /*38580*/  ENDCOLLECTIVE ;  /* 0x000000000000791b */ /* 0x003fe20003800000 */
.L_x_7151:
        /* <DEDUP_REMOVED lines=11> */
.L_x_7152:
[----:B------:R-:W-:Y:S02]  /*38640*/  IMAD.MOV.U32 R13, RZ, RZ, R27 ;  /* 0x000000ffff0d7224 */ /* 0x000fe400078e001b */
[----:B------:R-:W-:Y:S02]  /*38650*/  IMAD.MOV.U32 R12, RZ, RZ, 0x2 ;  /* 0x00000002ff0c7424 */ /* 0x000fe400078e00ff */
[----:B------:R-:W-:-:S07]  /*38660*/  IMAD.MOV.U32 R2, RZ, RZ, R14 ;  /* 0x000000ffff027224 */ /* 0x000fce00078e000e */
[----:B------:R-:W-:Y:S05]  /*38670*/  WARPSYNC.COLLECTIVE R15, `(.L_x_7153) ;  /* 0x000000000f087348 */ /* 0x000fea0003c00000 */
[----:B------:R0:W1:Y:S02]  /*38680*/  SHFL.IDX P6, R14, R13, R12, R11 ;  /* 0x0000000c0d0e7389 */ /* 0x00006400000c000b */
[----:B01----:R-:W-:Y:S01]  /*38690*/  ENDCOLLECTIVE ;  /* 0x000000000000791b */ /* 0x003fe20003800000 */
.L_x_7153:
        /* <DEDUP_REMOVED lines=11> */
.L_x_7154:
[----:B------:R-:W-:Y:S02]  /*38750*/  IMAD.MOV.U32 R13, RZ, RZ, R27 ;  /* 0x000000ffff0d7224 */ /* 0x000fe400078e001b */
[----:B------:R-:W-:Y:S02]  /*38760*/  IMAD.MOV.U32 R12, RZ, RZ, 0x3 ;  /* 0x00000003ff0c7424 */ /* 0x000fe400078e00ff */
[----:B------:R-:W-:-:S07]  /*38770*/  IMAD.MOV.U32 R2, RZ, RZ, R14 ;  /* 0x000000ffff027224 */ /* 0x000fce00078e000e */
[----:B------:R-:W-:Y:S05]  /*38780*/  WARPSYNC.COLLECTIVE R15, `(.L_x_7155) ;  /* 0x000000000f087348 */ /* 0x000fea0003c00000 */
[----:B------:R0:W1:Y:S02]  /*38790*/  SHFL.IDX P6, R14, R13, R12, R11 ;  /* 0x0000000c0d0e7389 */ /* 0x00006400000c000b */
[----:B01----:R-:W-:Y:S01]  /*387a0*/  ENDCOLLECTIVE ;  /* 0x000000000000791b */ /* 0x003fe20003800000 */
.L_x_7155:
        /* <DEDUP_REMOVED lines=11> */
.L_x_7156:
[----:B------:R-:W-:Y:S01]  /*38860*/  IMAD.MOV.U32 R2, RZ, RZ, R14 ;  /* 0x000000ffff027224 */ /* 0x000fe200078e000e */
[----:B------:R-:W-:Y:S06]  /*38870*/  BRA `(.L_x_7157) ;  /* 0xffffffac008c7947 */ /* 0x000fec000383ffff */
.L_x_7020:
[----:B---3--:R3:W4:Y:S02]  /*38880*/  SYNCS.PHASECHK.TRANS64.TRYWAIT P0, [R6+URZ+0x38860], R21 ;  /* 0x03886015060075a7 */ /* 0x008724000800017f */
[----:B----4-:R-:W-:Y:S05]  /*38890*/  @!P0 NANOSLEEP.SYNCS 0x989680 ;  /* 0x009896800000895d */ /* 0x010fea0003900000 */
[----:B------:R-:W4:Y:S02]  /*388a0*/  @!P0 SYNCS.PHASECHK.TRANS64 P0, [R6+URZ+0x38860], R21 ;  /* 0x03886015060085a7 */ /* 0x000f24000800007f */
[----:B----4-:R-:W-:Y:S05]  /*388b0*/  @!P0 BRA `(.L_x_7020) ;  /* 0xfffffffc00f08947 */ /* 0x010fea000383ffff */
[----:B------:R-:W-:Y:S05]  /*388c0*/  BRA `(.L_x_7158) ;  /* 0xffffffac00dc7947 */ /* 0x000fea000383ffff */
.L_x_7021:
        /* <DEDUP_REMOVED lines=8> */
.L_x_7160:
[----:B------:R-:W-:Y:S05]  /*38950*/  BSYNC B1 ;  /* 0x0000000000017941 */ /* 0x000fea0003800000 */
.L_x_7159:
        /* <DEDUP_REMOVED lines=13> */
.L_x_7161:
        /* <DEDUP_REMOVED lines=17> */
.L_x_7162:
        /* <DEDUP_REMOVED lines=16> */
.L_x_7163:
        /* <DEDUP_REMOVED lines=19> */
.L_x_7164:
        /* <DEDUP_REMOVED lines=14> */
.L_x_7165:
        /* <DEDUP_REMOVED lines=16> */
.L_x_7166:
        /* <DEDUP_REMOVED lines=14> */
.L_x_7167:
[----:B------:R-:W-:Y:S05]  /*39030*/  BRA `(.L_x_7168) ;  /* 0xffffffac00487947 */ /* 0x000fea000383ffff */
.L_x_7029:
        /* <DEDUP_REMOVED lines=8> */
.L_x_7170:
[----:B------:R-:W-:Y:S05]  /*390c0*/  BSYNC B0 ;  /* 0x0000000000007941 */ /* 0x000fea0003800000 */
.L_x_7169:
        /* <DEDUP_REMOVED lines=9> */
.L_x_7171:
        /* <DEDUP_REMOVED lines=18> */
.L_x_7172:
[----:B------:R-:W-:Y:S01]  /*39280*/  IMAD.MOV.U32 R12, RZ, RZ, 0x2 ;  /* 0x00000002ff0c7424 */ /* 0x000fe200078e00ff */
[----:B------:R-:W-:-:S05]  /*39290*/  SEL R4, R14, RZ, P1 ;  /* 0x000000ff0e047207 */ /* 0x000fca0000800000 */
[----:B------:R-:W-:-:S04]  /*392a0*/  IMAD.IADD R4, R17, 0x1, R4 ;  /* 0x0000000111047824 */ /* 0x000fc800078e0204 */
[----:B------:R-:W-:-:S07]  /*392b0*/  IMAD.MOV.U32 R13, RZ, RZ, R4 ;  /* 0x000000ffff0d7224 */ /* 0x000fce00078e0004 */
[----:B------:R-:W-:Y:S05]  /*392c0*/  WARPSYNC.COLLECTIVE R15, `(.L_x_7173) ;  /* 0x000000000f087348 */ /* 0x000fea0003c00000 */
[----:B------:R0:W1:Y:S02]  /*392d0*/  SHFL.UP P6, R14, R13, R12, R11 ;  /* 0x0400000c0d0e7389 */ /* 0x00006400000c000b */
[----:B01----:R-:W-:Y:S01]  /*392e0*/  ENDCOLLECTIVE ;  /* 0x000000000000791b */ /* 0x003fe20003800000 */
.L_x_7173:
[----:B------:R-:W-:Y:S01]  /*392f0*/  IMAD.MOV.U32 R12, RZ, RZ, 0x4 ;  /* 0x00000004ff0c7424 */ /* 0x000fe200078e00ff */
[----:B------:R-:W-:-:S05]  /*39300*/  SEL R3, R14, RZ, P2 ;  /* 0x000000ff0e037207 */ /* 0x000fca0001000000 */
[----:B------:R-:W-:-:S04]  /*39310*/  IMAD.IADD R6, R4, 0x1, R3 ;  /* 0x0000000104067824 */ /* 0x000fc800078e0203 */
[----:B------:R-:W-:-:S07]  /*39320*/  IMAD.MOV.U32 R13, RZ, RZ, R6 ;  /* 0x000000ffff0d7224 */ /* 0x000fce00078e0006 */
[----:B------:R-:W-:Y:S05]  /*39330*/  WARPSYNC.COLLECTIVE R15, `(.L_x_7174) ;  /* 0x000000000f087348 */ /* 0x000fea0003c00000 */
[----:B------:R0:W1:Y:S02]  /*39340*/  SHFL.UP P6, R14, R13, R12, R11 ;  /* 0x0400000c0d0e7389 */ /* 0x00006400000c000b */
[----:B01----:R-:W-:Y:S01]  /*39350*/  ENDCOLLECTIVE ;  /* 0x000000000000791b */ /* 0x003fe20003800000 */
.L_x_7174:
[----:B------:R-:W-:Y:S01]  /*39360*/  IMAD.MOV.U32 R12, RZ, RZ, 0x8 ;  /* 0x00000008ff0c7424 */ /* 0x000fe200078e00ff */
[----:B------:R-:W-:-:S05]  /*39370*/  SEL R3, R14, RZ, P3 ;  /* 0x000000ff0e037207 */ /* 0x000fca0001800000 */
[----:B------:R-:W-:-:S04]  /*39380*/  IMAD.IADD R2, R6, 0x1, R3 ;  /* 0x0000000106027824 */ /* 0x000fc800078e0203 */
[----:B------:R-:W-:-:S07]  /*39390*/  IMAD.MOV.U32 R13, RZ, RZ, R2 ;  /* 0x000000ffff0d7224 */ /* 0x000fce00078e0002 */
[----:B------:R-:W-:Y:S05]  /*393a0*/  WARPSYNC.COLLECTIVE R15, `(.L_x_7175) ;  /* 0x000000000f087348 */ /* 0x000fea0003c00000 */
[----:B------:R0:W1:Y:S02]  /*393b0*/  SHFL.UP P6, R14, R13, R12, R11 ;  /* 0x0400000c0d0e7389 */ /* 0x00006400000c000b */
[----:B01----:R-:W-:Y:S01]  /*393c0*/  ENDCOLLECTIVE ;  /* 0x000000000000791b */ /* 0x003fe20003800000 */
.L_x_7175:
[----:B------:R-:W-:Y:S01]  /*393d0*/  IMAD.MOV.U32 R12, RZ, RZ, 0x10 ;  /* 0x00000010ff0c7424 */ /* 0x000fe200078e00ff */
[----:B------:R-:W-:-:S05]  /*393e0*/  SEL R3, R14, RZ, P4 ;  /* 0x000000ff0e037207 */ /* 0x000fca0002000000 */
[----:B------:R-:W-:-:S04]  /*393f0*/  IMAD.IADD R3, R2, 0x1, R3 ;  /* 0x0000000102037824 */ /* 0x000fc800078e0203 */
[----:B------:R-:W-:-:S07]  /*39400*/  IMAD.MOV.U32 R13, RZ, RZ, R3 ;  /* 0x000000ffff0d7224 */ /* 0x000fce00078e0003 */
[----:B------:R-:W-:Y:S05]  /*39410*/  WARPSYNC.COLLECTIVE R15, `(.L_x_7176) ;  /* 0x000000000f087348 */ /* 0x000fea0003c00000 */
[----:B------:R0:W1:Y:S02]  /*39420*/  SHFL.UP P6, R14, R13, R12, R11 ;  /* 0x0400000c0d0e7389 */ /* 0x00006400000c000b */
[----:B01----:R-:W-:Y:S01]  /*39430*/  ENDCOLLECTIVE ;  /* 0x000000000000791b */ /* 0x003fe20003800000 */
.L_x_7176:
        /* <DEDUP_REMOVED lines=8> */
.L_x_7177:
[----:B------:R-:W-:Y:S05]  /*394c0*/  BRA `(.L_x_7178) ;  /* 0xffffffac00dc7947 */ /* 0x000fea000383ffff */
.L_x_7034:
        /* <DEDUP_REMOVED lines=8> */
.L_x_7180:
[----:B------:R-:W-:Y:S05]  /*39550*/  BSYNC B0 ;  /* 0x0000000000007941 */ /* 0x000fea0003800000 */
.L_x_7179:
        /* <DEDUP_REMOVED lines=8> */
.L_x_7181:
[----:B------:R-:W-:Y:S01]  /*395e0*/  IMAD.MOV.U32 R12, RZ, RZ, 0x4 ;  /* 0x00000004ff0c7424 */ /* 0x000fe200078e00ff */
[----:B------:R-:W-:-:S05]  /*395f0*/  SEL R2, R14, RZ, P2 ;  /* 0x000000ff0e027207 */ /* 0x000fca0001000000 */
[----:B------:R-:W-:-:S04]  /*39600*/  IMAD.IADD R2, R13, 0x1, R2 ;  /* 0x000000010d027824 */ /* 0x000fc800078e0202 */
[----:B------:R-:W-:-:S07]  /*39610*/  IMAD.MOV.U32 R13, RZ, RZ, R2 ;  /* 0x000000ffff0d7224 */ /* 0x000fce00078e0002 */
[----:B------:R-:W-:Y:S05]  /*39620*/  WARPSYNC.COLLECTIVE R15, `(.L_x_7182) ;  /* 0x000000000f087348 */ /* 0x000fea0003c00000 */
[----:B------:R0:W1:Y:S02]  /*39630*/  SHFL.UP P6, R14, R13, R12, R11 ;  /* 0x0400000c0d0e7389 */ /* 0x00006400000c000b */
[----:B01----:R-:W-:Y:S01]  /*39640*/  ENDCOLLECTIVE ;  /* 0x000000000000791b */ /* 0x003fe20003800000 */
.L_x_7182:
[----:B------:R-:W-:Y:S01]  /*39650*/  IMAD.MOV.U32 R12, RZ, RZ, 0x8 ;  /* 0x00000008ff0c7424 */ /* 0x000fe200078e00ff */
[----:B------:R-:W-:-:S05]  /*39660*/  SEL R3, R14, RZ, P3 ;  /* 0x000000ff0e037207 */ /* 0x000fca0001800000 */
[----:B------:R-:W-:-:S04]  /*39670*/  IMAD.IADD R3, R2, 0x1, R3 ;  /* 0x0000000102037824 */ /* 0x000fc800078e0203 */
[----:B------:R-:W-:-:S07]  /*39680*/  IMAD.MOV.U32 R13, RZ, RZ, R3 ;  /* 0x000000ffff0d7224 */ /* 0x000fce00078e0003 */
[----:B------:R-:W-:Y:S05]  /*39690*/  WARPSYNC.COLLECTIVE R15, `(.L_x_7183) ;  /* 0x000000000f087348 */ /* 0x000fea0003c00000 */
[----:B------:R0:W1:Y:S02]  /*396a0*/  SHFL.UP P6, R14, R13, R12, R11 ;  /* 0x0400000c0d0e7389 */ /* 0x00006400000c000b */
[----:B01----:R-:W-:Y:S01]  /*396b0*/  ENDCOLLECTIVE ;  /* 0x000000000000791b */ /* 0x003fe20003800000 */
.L_x_7183:
[----:B------:R-:W-:Y:S01]  /*396c0*/  IMAD.MOV.U32 R12, RZ, RZ, 0x10 ;  /* 0x00000010ff0c7424 */ /* 0x000fe200078e00ff */
[----:B------:R-:W-:-:S05]  /*396d0*/  SEL R4, R14, RZ, P4 ;  /* 0x000000ff0e047207 */ /* 0x000fca0002000000 */
[----:B------:R-:W-:-:S04]  /*396e0*/  IMAD.IADD R4, R3, 0x1, R4 ;  /* 0x0000000103047824 */ /* 0x000fc800078e0204 */
[----:B------:R-:W-:-:S07]  /*396f0*/  IMAD.MOV.U32 R13, RZ, RZ, R4 ;  /* 0x000000ffff0d7224 */ /* 0x000fce00078e0004 */
[----:B------:R-:W-:Y:S05]  /*39700*/  WARPSYNC.COLLECTIVE R15, `(.L_x_7184) ;  /* 0x000000000f087348 */ /* 0x000fea0003c00000 */
[----:B------:R0:W1:Y:S02]  /*39710*/  SHFL.UP P6, R14, R13, R12, R11 ;  /* 0x0400000c0d0e7389 */ /* 0x00006400000c000b */
[----:B01----:R-:W-:Y:S01]  /*39720*/  ENDCOLLECTIVE ;  /* 0x000000000000791b */ /* 0x003fe20003800000 */
.L_x_7184:
        /* <DEDUP_REMOVED lines=8> */
.L_x_7185:
[----:B------:R-:W-:Y:S05]  /*397b0*/  BRA `(.L_x_7186) ;  /* 0xffffffac00bc7947 */ /* 0x000fea000383ffff */
.L_x_7036:
[----:B------:R-:W-:Y:S01]  /*397c0*/  BSSY B0, `(.L_x_7187) ;  /* 0x0000006000007945 */ /* 0x000fe20003800000 */
[----:B------:R-:W-:Y:S01]  /*397d0*/  PLOP3.LUT P6, PT, P6, PT, PT, 0x8, 0x0 ;  /* 0x000000000000781c */ /* 0x000fe200037ce170 */
[----:B------:R-:W-:-:S12]  /*397e0*/  IMAD.MOV.U32 R15, RZ, RZ, -0x1 ;  /* 0xffffffffff0f7424 */ /* 0x000fd800078e00ff */
[----:B0-----:R-:W-:Y:S05]  /*397f0*/  WARPSYNC.COLLECTIVE R15, `(.L_x_7188) ;  /* 0x000000000f087348 */ /* 0x001fea0003c00000 */
[----:B------:R-:W-:Y:S01]  /*39800*/  VOTE.ANY R14, PT, P6 ;  /* 0x00000000000e7806 */ /* 0x000fe200030e0100 */
[----:B0-----:R-:W-:Y:S06]  /*39810*/  ENDCOLLECTIVE ;  /* 0x000000000000791b */ /* 0x001fec0003800000 */
.L_x_7188:
[----:B------:R-:W-:Y:S05]  /*39820*/  BSYNC B0 ;  /* 0x0000000000007941 */ /* 0x000fea0003800000 */
.L_x_7187:
        /* <DEDUP_REMOVED lines=9> */
.L_x_7189:
[----:B------:R-:W-:Y:S01]  /*398c0*/  IMAD.MOV.U32 R17, RZ, RZ, R14 ;  /* 0x000000ffff117224 */ /* 0x000fe200078e000e */
[----:B------:R-:W-:Y:S06]  /*398d0*/  BRA `(.L_x_7190) ;  /* 0xffffffac00ac7947 */ /* 0x000fec000383ffff */
.L_x_7038:
[----:B------:R-:W-:Y:S01]  /*398e0*/  BSSY B0, `(.L_x_7191) ;  /* 0x0000007000007945 */ /* 0x000fe20003800000 */
[----:B------:R-:W-:Y:S02]  /*398f0*/  IMAD.MOV.U32 R13, RZ, RZ, R3 ;  /* 0x000000ffff0d7224 */ /* 0x000fe400078e0003 */
[----:B------:R-:W-:Y:S02]  /*39900*/  IMAD.MOV.U32 R11, RZ, RZ, 0x1f ;  /* 0x0000001fff0b7424 */ /* 0x000fe400078e00ff */
[----:B------:R-:W-:-:S07]  /*39910*/  IMAD.MOV.U32 R15, RZ, RZ, -0x1 ;  /* 0xffffffffff0f7424 */ /* 0x000fce00078e00ff */
[----:B012---:R-:W-:Y:S05]  /*39920*/  WARPSYNC.COLLECTIVE R15, `(.L_x_7192) ;  /* 0x000000000f087348 */ /* 0x007fea0003c00000 */
[----:B------:R3:W4:Y:S02]  /*39930*/  SHFL.IDX P6, R14, R13, R12, R11 ;  /* 0x0000000c0d0e7389 */ /* 0x00072400000c000b */
[----:B01234-:R-:W-:Y:S01]  /*39940*/  ENDCOLLECTIVE ;  /* 0x000000000000791b */ /* 0x01ffe20003800000 */
.L_x_7192:
[----:B------:R-:W-:Y:S05]  /*39950*/  BSYNC B0 ;  /* 0x0000000000007941 */ /* 0x000fea0003800000 */
.L_x_7191:
[----:B------:R-:W-:Y:S05]  /*39960*/  BRA `(.L_x_7037) ;  /* 0xffffffac00a47947 */ /* 0x000fea000383ffff */
.L_x_7042:
[----:B------:R0:W0:Y:S02]  /*39970*/  SYNCS.PHASECHK.TRANS64.TRYWAIT P0, [R4+URZ+0x38820], R0 ;  /* 0x03882000040075a7 */ /* 0x000024000800017f */
[----:B0-----:R-:W-:Y:S05]  /*39980*/  @!P0 NANOSLEEP.SYNCS 0x989680 ;  /* 0x009896800000895d */ /* 0x001fea0003900000 */
[----:B------:R-:W0:Y:S02]  /*39990*/  @!P0 SYNCS.PHASECHK.TRANS64 P0, [R4+URZ+0x38820], R0 ;  /* 0x03882000040085a7 */ /* 0x000e24000800007f */
[----:B0-----:R-:W-:Y:S05]  /*399a0*/  @!P0 BRA `(.L_x_7042) ;  /* 0xfffffffc00f08947 */ /* 0x001fea000383ffff */
[----:B------:R-:W-:Y:S05]  /*399b0*/  BRA `(.L_x_7193) ;  /* 0xffffffb4001c7947 */ /* 0x000fea000383ffff */
.L_x_7043:
        /* <DEDUP_REMOVED lines=8> */
[----:B-1234-:R-:W-:Y:S05]  /*39a40*/  WARPSYNC.COLLECTIVE R15, `(.L_x_7195) ;  /* 0x000000000f087348 */ /* 0x01efea0003c00000 */
[----:B------:R0:W0:Y:S02]  /*39a50*/  SHFL.IDX P6, R14, R13, R12, R11 ;  /* 0x0000000c0d0e7389 */ /* 0x00002400000c000b */
[----:B01234-:R-:W-:Y:S01]  /*39a60*/  ENDCOLLECTIVE ;  /* 0x000000000000791b */ /* 0x01ffe20003800000 */
.L_x_7195:
[----:B------:R-:W-:Y:S05]  /*39a70*/  BSYNC B0 ;  /* 0x0000000000007941 */ /* 0x000fea0003800000 */
.L_x_7194:
[----:B------:R-:W-:Y:S05]  /*39a80*/  BRA `(.L_x_7196) ;  /* 0xffffffb400047947 */ /* 0x000fea000383ffff */
.L_x_7044:
[----:B------:R-:W-:Y:S01]  /*39a90*/  BSSY B0, `(.L_x_7197) ;  /* 0x0000006000007945 */ /* 0x000fe20003800000 */
[----:B------:R-:W-:-:S07]  /*39aa0*/  IMAD.MOV.U32 R15, RZ, RZ, -0x1 ;  /* 0xffffffffff0f7424 */ /* 0x000fce00078e00ff */
[----:B-1234-:R-:W-:Y:S05]  /*39ab0*/  WARPSYNC.COLLECTIVE R15, `(.L_x_7198) ;  /* 0x000000000f0c7348 */ /* 0x01efea0003c00000 */
[----:B------:R-:W-:Y:S02]  /*39ac0*/  ELECT P6, UR62, PT ;  /* 0x00000000003e782f */ /* 0x000fe400038c0000 */
[----:B------:R-:W-:Y:S01]  /*39ad0*/  MOV R14, UR62 ;  /* 0x0000003e000e7c02 */ /* 0x000fe20008000f00 */
[----:B-1234-:R-:W-:Y:S10]  /*39ae0*/  ENDCOLLECTIVE ;  /* 0x000000000000791b */ /* 0x01eff40003800000 */
.L_x_7198:
[----:B------:R-:W-:Y:S05]  /*39af0*/  BSYNC B0 ;  /* 0x0000000000007941 */ /* 0x000fea0003800000 */
.L_x_7197:
[----:B------:R-:W-:Y:S05]  /*39b00*/  BRA `(.L_x_7199) ;  /* 0xffffffb000f87947 */ /* 0x000fea000383ffff */
.L_x_7046:
[----:B------:R0:W0:Y:S02]  /*39b10*/  SYNCS.PHASECHK.TRANS64.TRYWAIT P1, [R5+URZ+0x38840], R0 ;  /* 0x03884000050075a7 */ /* 0x000024000802017f */
[----:B0-----:R-:W-:Y:S05]  /*39b20*/  @!P1 NANOSLEEP.SYNCS 0x989680 ;  /* 0x009896800000995d */ /* 0x001fea0003900000 */
[----:B------:R-:W0:Y:S02]  /*39b30*/  @!P1 SYNCS.PHASECHK.TRANS64 P1, [R5+URZ+0x38840], R0 ;  /* 0x03884000050095a7 */ /* 0x000e24000802007f */
[----:B0-----:R-:W-:Y:S05]  /*39b40*/  @!P1 BRA `(.L_x_7046) ;  /* 0xfffffffc00f09947 */ /* 0x001fea000383ffff */
[----:B------:R-:W-:Y:S05]  /*39b50*/  BRA `(.L_x_7200) ;  /* 0xffffffb400187947 */ /* 0x000fea000383ffff */
.L_x_7048:
[----:B------:R0:W0:Y:S02]  /*39b60*/  SYNCS.PHASECHK.TRANS64.TRYWAIT P1, [R25+URZ+0x38840], R2 ;  /* 0x03884002190075a7 */ /* 0x000024000802017f */
[----:B0-----:R-:W-:Y:S05]  /*39b70*/  @!P1 NANOSLEEP.SYNCS 0x989680 ;  /* 0x009896800000995d */ /* 0x001fea0003900000 */
[----:B------:R-:W0:Y:S02]  /*39b80*/  @!P1 SYNCS.PHASECHK.TRANS64 P1, [R25+URZ+0x38840], R2 ;  /* 0x03884002190095a7 */ /* 0x000e24000802007f */
[----:B0-----:R-:W-:Y:S05]  /*39b90*/  @!P1 BRA `(.L_x_7048) ;  /* 0xfffffffc00f09947 */ /* 0x001fea000383ffff */
[----:B------:R-:W-:Y:S05]  /*39ba0*/  BRA `(.L_x_7201) ;  /* 0xffffffb400247947 */ /* 0x000fea000383ffff */
.L_x_7050:
[----:B------:R0:W0:Y:S02]  /*39bb0*/  SYNCS.PHASECHK.TRANS64.TRYWAIT P1, [R5+URZ+0x38860], R0 ;  /* 0x03886000050075a7 */ /* 0x000024000802017f */
[----:B0-----:R-:W-:Y:S05]  /*39bc0*/  @!P1 NANOSLEEP.SYNCS 0x989680 ;  /* 0x009896800000995d */ /* 0x001fea0003900000 */
[----:B------:R-:W0:Y:S02]  /*39bd0*/  @!P1 SYNCS.PHASECHK.TRANS64 P1, [R5+URZ+0x38860], R0 ;  /* 0x03886000050095a7 */ /* 0x000e24000802007f */
[----:B0-----:R-:W-:Y:S05]  /*39be0*/  @!P1 BRA `(.L_x_7050) ;  /* 0xfffffffc00f09947 */ /* 0x001fea000383ffff */
[----:B------:R-:W-:Y:S05]  /*39bf0*/  BRA `(.L_x_7202) ;  /* 0xffffffb400207947 */ /* 0x000fea000383ffff */
        .type           $_ZN7cutlass13device_kernelIN5flash11enable_sm90INS1_16FlashAttnFwdSm90INS1_25CollectiveMainloopFwdSm90ILi2EN4cute5tupleIJNS5_1CILi1EEES8_S8_EEENS6_IJNS7_ILi64EEESA_SA_EEELi512ENS_10bfloat16_tEfNS_4arch4Sm90ELb0ELb1ELb0ELb1ELb1ELb1ELb1ELb0ELb0ELb1ELb0ELb0EEENS1_21CollectiveEpilogueFwdINS6_IJSA_NS7_ILi512EEESA_EEES9_SC_SE_Li256ELb1ELb1ELb0ELb0EEENS1_36VarlenDynamicPersistentTileSchedulerILi64ELi64ELi256ELi128ELb0ELb1ELb1ELb1ELb0ELb1EEEEEEEEEvNT_6ParamsE$_ZZN5flash25CollectiveMainloopFwdSm90ILi2EN4cute5tupleIJNS1_1CILi1EEES4_S4_EEENS2_IJNS3_ILi64EEES6_S6_EEELi512EN7cutlass10bfloat16_tEfNS8_4arch4Sm90ELb0ELb1ELb0ELb1ELb1ELb1ELb1ELb0ELb0ELb1ELb0ELb0EE3mmaINS_16FlashAttnFwdSm90ISC_NS_21CollectiveEpilogueFwdINS2_IJS6_NS3_ILi512EEES6_EEES5_S9_SB_Li256ELb1ELb1ELb0ELb0EEENS_36VarlenDynamicPersistentTileSchedulerILi64ELi64ELi256ELi128ELb0ELb1ELb1ELb1ELb0ELb1EEEE13SharedStorageENS1_6TensorINS1_11ArrayEngineIfLm128EEENS1_6LayoutINS2_IJNS2_IJNS3_ILi2EEESR_NS3_ILi32EEEEEES4_S4_EEENS2_IJNS2_IJS4_SR_NS3_ILi4EEEEEENS3_ILi0EEESX_EEEEEEENS_7SoftmaxILi2ELi0EEEEEbRKNSC_6ParamsENS8_13PipelineAsyncILi2EEES17_RNS8_13PipelineStateILj2EEERT0_RT1_iRiRKNS_16SeqlenInfoQKNewKILb1ELb1EEENS2_IJiiiiEEERT_ENKUliT_T0_T1_E_clIZSD_ISM_S10_S12_EbS15_S17_S17_S1A_S1C_S1E_iS1F_S1J_S1K_S1M_EUlRS1N_iE0_NS3_ILb1EEES1U_EEDaiS1N_S1O_S1P_,@function
        .size           $_ZN7cutlass13device_kernelIN5flash11enable_sm90INS1_16FlashAttnFwdSm90INS1_25CollectiveMainloopFwdSm90ILi2EN4cute5tupleIJNS5_1CILi1EEES8_S8_EEENS6_IJNS7_ILi64EEESA_SA_EEELi512ENS_10bfloat16_tEfNS_4arch4Sm90ELb0ELb1ELb0ELb1ELb1ELb1ELb1ELb0ELb0ELb1ELb0ELb0EEENS1_21CollectiveEpilogueFwdINS6_IJSA_NS7_ILi512EEESA_EEES9_SC_SE_Li256ELb1ELb1ELb0ELb0EEENS1_36VarlenDynamicPersistentTileSchedulerILi64ELi64ELi256ELi128ELb0ELb1ELb1ELb1ELb0ELb1EEEEEEEEEvNT_6ParamsE$_ZZN5flash25CollectiveMainloopFwdSm90ILi2EN4cute5tupleIJNS1_1CILi1EEES4_S4_EEENS2_IJNS3_ILi64EEES6_S6_EEELi512EN7cutlass10bfloat16_tEfNS8_4arch4Sm90ELb0ELb1ELb0ELb1ELb1ELb1ELb1ELb0ELb0ELb1ELb0ELb0EE3mmaINS_16FlashAttnFwdSm90ISC_NS_21CollectiveEpilogueFwdINS2_IJS6_NS3_ILi512EEES6_EEES5_S9_SB_Li256ELb1ELb1ELb0ELb0EEENS_36VarlenDynamicPersistentTileSchedulerILi64ELi64ELi256ELi128ELb0ELb1ELb1ELb1ELb0ELb1EEEE13SharedStorageENS1_6TensorINS1_11ArrayEngineIfLm128EEENS1_6LayoutINS2_IJNS2_IJNS3_ILi2EEESR_NS3_ILi32EEEEEES4_S4_EEENS2_IJNS2_IJS4_SR_NS3_ILi4EEEEEENS3_ILi0EEESX_EEEEEEENS_7SoftmaxILi2ELi0EEEEEbRKNSC_6ParamsENS8_13PipelineAsyncILi2EEES17_RNS8_13PipelineStateILj2EEERT0_RT1_iRiRKNS_16SeqlenInfoQKNewKILb1ELb1EEENS2_IJiiiiEEERT_ENKUliT_T0_T1_E_clIZSD_ISM_S10_S12_EbS15_S17_S17_S1A_S1C_S1E_iS1F_S1J_S1K_S1M_EUlRS1N_iE0_NS3_ILb1EEES1U_EEDaiS1N_S1O_S1P_,(.L_x_15543 - $_ZN7cutlass13device_kernelIN5flash11enable_sm90INS1_16FlashAttnFwdSm90INS1_25CollectiveMainloopFwdSm90ILi2EN4cute5tupleIJNS5_1CILi1EEES8_S8_EEENS6_IJNS7_ILi64EEESA_SA_EEELi512ENS_10bfloat16_tEfNS_4arch4Sm90ELb0ELb1ELb0ELb1ELb1ELb1ELb1ELb0ELb0ELb1ELb0ELb0EEENS1_21CollectiveEpilogueFwdINS6_IJSA_NS7_ILi512EEESA_EEES9_SC_SE_Li256ELb1ELb1ELb0ELb0EEENS1_36VarlenDynamicPersistentTileSchedulerILi64ELi64ELi256ELi128ELb0ELb1ELb1ELb1ELb0ELb1EEEEEEEEEvNT_6ParamsE$_ZZN5flash25CollectiveMainloopFwdSm90ILi2EN4cute5tupleIJNS1_1CILi1EEES4_S4_EEENS2_IJNS3_ILi64EEES6_S6_EEELi512EN7cutlass10bfloat16_tEfNS8_4arch4Sm90ELb0ELb1ELb0ELb1ELb1ELb1ELb1ELb0ELb0ELb1ELb0ELb0EE3mmaINS_16FlashAttnFwdSm90ISC_NS_21CollectiveEpilogueFwdINS2_IJS6_NS3_ILi512EEES6_EEES5_S9_SB_Li256ELb1ELb1ELb0ELb0EEENS_36VarlenDynamicPersistentTileSchedulerILi64ELi64ELi256ELi128ELb0ELb1ELb1ELb1ELb0ELb1EEEE13SharedStorageENS1_6TensorINS1_11ArrayEngineIfLm128EEENS1_6LayoutINS2_IJNS2_IJNS3_ILi2EEESR_NS3_ILi32EEEEEES4_S4_EEENS2_IJNS2_IJS4_SR_NS3_ILi4EEEEEENS3_ILi0EEESX_EEEEEEENS_7SoftmaxILi2ELi0EEEEEbRKNSC_6ParamsENS8_13PipelineAsyncILi2EEES17_RNS8_13PipelineStateILj2EEERT0_RT1_iRiRKNS_16SeqlenInfoQKNewKILb1ELb1EEENS2_IJiiiiEEERT_ENKUliT_T0_T1_E_clIZSD_ISM_S10_S12_EbS15_S17_S17_S1A_S1C_S1E_iS1F_S1J_S1K_S1M_EUlRS1N_iE0_NS3_ILb1EEES1U_EEDaiS1N_S1O_S1P_)
$_ZN7cutlass13device_kernelIN5flash11enable_sm90INS1_16FlashAttnFwdSm90INS1_25CollectiveMainloopFwdSm90ILi2EN4cute5tupleIJNS5_1CILi1EEES8_S8_EEENS6_IJNS7_ILi64EEESA_SA_EEELi512ENS_10bfloat16_tEfNS_4arch4Sm90ELb0ELb1ELb0ELb1ELb1ELb1ELb1ELb0ELb0ELb1ELb0ELb0EEENS1_21CollectiveEpilogueFwdINS6_IJSA_NS7_ILi512EEESA_EEES9_SC_SE_Li256ELb1ELb1ELb0ELb0EEENS1_36VarlenDynamicPersistentTileSchedulerILi64ELi64ELi256ELi128ELb0ELb1ELb1ELb1ELb0ELb1EEEEEEEEEvNT_6ParamsE$_ZZN5flash25CollectiveMainloopFwdSm90ILi2EN4cute5tupleIJNS1_1CILi1EEES4_S4_EEENS2_IJNS3_ILi64EEES6_S6_EEELi512EN7cutlass10bfloat16_tEfNS8_4arch4Sm90ELb0ELb1ELb0ELb1ELb1ELb1ELb1ELb0ELb0ELb1ELb0ELb0EE3mmaINS_16FlashAttnFwdSm90ISC_NS_21CollectiveEpilogueFwdINS2_IJS6_NS3_ILi512EEES6_EEES5_S9_SB_Li256ELb1ELb1ELb0ELb0EEENS_36VarlenDynamicPersistentTileSchedulerILi64ELi64ELi256ELi128ELb0ELb1ELb1ELb1ELb0ELb1EEEE13SharedStorageENS1_6TensorINS1_11ArrayEngineIfLm128EEENS1_6LayoutINS2_IJNS2_IJNS3_ILi2EEESR_NS3_ILi32EEEEEES4_S4_EEENS2_IJNS2_IJS4_SR_NS3_ILi4EEEEEENS3_ILi0EEESX_EEEEEEENS_7SoftmaxILi2ELi0EEEEEbRKNSC_6ParamsENS8_13PipelineAsyncILi2EEES17_RNS8_13PipelineStateILj2EEERT0_RT1_iRiRKNS_16SeqlenInfoQKNewKILb1ELb1EEENS2_IJiiiiEEERT_ENKUliT_T0_T1_E_clIZSD_ISM_S10_S12_EbS15_S17_S17_S1A_S1C_S1E_iS1F_S1J_S1K_S1M_EUlRS1N_iE0_NS3_ILb1EEES1U_EEDaiS1N_S1O_S1P_:
[----:B------:R-:W-:Y:S05]  /*39c00*/  YIELD ;  /* 0x0000000000007946 */ /* 0x000fea0003800000 */
[----:B------:R-:W-:Y:S02]  /*39c10*/  ULDC UR4, c[0x0][0x20] ;  /* 0x0000080000047ab9 */ /* 0x000fe40000000800 */
[----:B------:R-:W-:-:S05]  /*39c20*/  VIADD R0, R0, -UR4 ;  /* 0x8000000400007c36 */ /* 0x000fca0008000000 */
[----:B------:R-:W2:Y:S01]  /*39c30*/  LDL.64 R8, [R0+0x18] ;  /* 0x0000180000087983 */ /* 0x000ea20000100a00 */
[----:B------:R-:W0:Y:S03]  /*39c40*/  LDC.64 R2, c[0x0][0x208] ;  /* 0x00008200ff027b82 */ /* 0x000e260000000a00 */
[----:B------:R-:W3:Y:S01]  /*39c50*/  LDL.64 R6, [R0] ;  /* 0x0000000000067983 */ /* 0x000ee20000100a00 */
[----:B0-----:R-:W-:Y:S02]  /*39c60*/  R2UR UR4, R2 ;  /* 0x00000000020472ca */ /* 0x001fe400000e0000 */
[----:B------:R-:W-:-:S13]  /*39c70*/  R2UR UR5, R3 ;  /* 0x00000000030572ca */ /* 0x000fda00000e0000 */
[----:B--2---:R-:W2:Y:S01]  /*39c80*/  LD.E R4, desc[UR4][R8.64] ;  /* 0x0000000408047980 */ /* 0x004ea2000c101900 */
[C---:B------:R-:W-:Y:S02]  /*39c90*/  R2UR UR4, R2.reuse ;  /* 0x00000000020472ca */ /* 0x040fe400000e0000 */
[C---:B------:R-:W-:Y:S02]  /*39ca0*/  R2UR UR5, R3.reuse ;  /* 0x00000000030572ca */ /* 0x040fe400000e0000 */
[----:B------:R-:W-:Y:S02]  /*39cb0*/  R2UR UR6, R2 ;  /* 0x00000000020672ca */ /* 0x000fe400000e0000 */
[----:B------:R-:W-:Y:S01]  /*39cc0*/  R2UR UR7, R3 ;  /* 0x00000000030772ca */ /* 0x000fe200000e0000 */
[----:B------:R-:W-:Y:S01]  /*39cd0*/  BSSY B0, `(.L_x_7203) ;  /* 0x0000009000007945 */ /* 0x000fe20003800000 */
[----:B------:R-:W-:-:S07]  /*39ce0*/  IMAD.MOV.U32 R5, RZ, RZ, R39 ;  /* 0x000000ffff057224 */ /* 0x000fce00078e0027 */
[----:B---3--:R0:W5:Y:S04]  /*39cf0*/  LD.E R13, desc[UR4][R6.64] ;  /* 0x00000004060d7980 */ /* 0x008168000c101900 */
[----:B------:R0:W5:Y:S01]  /*39d00*/  LD.E R14, desc[UR6][R6.64+0x4] ;  /* 0x00000406060e7980 */ /* 0x000162000c101900 */
[----:B--2---:R-:W-:-:S04]  /*39d10*/  LOP3.LUT R4, R4, 0x1, RZ, 0xfc, !PT ;  /* 0x0000000104047812 */ /* 0x004fc800078efcff */
[----:B------:R-:W-:Y:S01]  /*39d20*/  ISETP.NE.AND P0, PT, R4, 0x3, PT ;  /* 0x000000030400780c */ /* 0x000fe20003f05270 */
[----:B------:R-:W-:-:S12]  /*39d30*/  IMAD.MOV.U32 R4, RZ, RZ, R28 ;  /* 0x000000ffff047224 */ /* 0x000fd800078e001c */
[----:B0-----:R-:W-:Y:S05]  /*39d40*/  @!P0 BRA `(.L_x_7204) ;  /* 0x0000000000048947 */ /* 0x001fea0003800000 */
[----:B------:R-:W-:Y:S01]  /*39d50*/  BPT.TRAP 0x1 ;  /* 0x000000040000795c */ /* 0x000fe20000300000 */
.L_x_7204:
[----:B------:R-:W-:Y:S05]  /*39d60*/  BSYNC B0 ;  /* 0x0000000000007941 */ /* 0x000fea0003800000 */
.L_x_7203:
        /* <DEDUP_REMOVED lines=17> */
.L_x_7206:
[----:B------:R-:W-:Y:S05]  /*39e80*/  BSYNC B0 ;  /* 0x0000000000007941 */ /* 0x000fea0003800000 */
.L_x_7205:
        /* <DEDUP_REMOVED lines=10> */
.L_x_7208:
[----:B------:R-:W-:Y:S05]  /*39f30*/  BSYNC B0 ;  /* 0x0000000000007941 */ /* 0x000fea0003800000 */
.L_x_7207:
[----:B------:R-:W2:Y:S04]  /*39f40*/  LDL.64 R14, [R0] ;  /* 0x00000000000e7983 */ /* 0x000ea80000100a00 */
[----:B------:R-:W3:Y:S01]  /*39f50*/  LDL.64 R8, [R0+0x28] ;  /* 0x0000280000087983 */ /* 0x000ee20000100a00 */
[C---:B------:R-:W-:Y:S02]  /*39f60*/  R2UR UR6, R2.reuse ;  /* 0x00000000020672ca */ /* 0x040fe400000e0000 */
[C---:B------:R-:W-:Y:S01]  /*39f70*/  R2UR UR7, R3.reuse ;  /* 0x00000000030772ca */ /* 0x040fe200000e0000 */
[----:B0----5:R-:W4:Y:S01]  /*39f80*/  LDL.64 R10, [R0+0x20] ;  /* 0x00002000000a7983 */ /* 0x021f220000100a00 */
        /* <DEDUP_REMOVED lines=65> */
[----:B------:R-:W-:Y:S01]  /*3a3a0*/  R2UR UR9, R3 ;  /* 0x00000000030972ca */ /* 0x000fe200000e0000 */
[----:B--2---:R-:W-:Y:S02]  /*3a3b0*/  VIADD R8, R10, 0x6 ;  /* 0x000000060a087836 */ /* 0x004fe40000000000 */
[----:B------:R-:W-:-:S03]  /*3a3c0*/  IMAD.MOV.U32 R9, RZ, RZ, R11 ;  /* 0x000000ffff097224 */ /* 0x000fc600078e000b */
        /* <DEDUP_REMOVED lines=8> */
[----:B------:R-:W3:-:S12]  /*3a450*/  LDL.64 R10, [R0+0x30] ;  /* 0x00003000000a7983 */ /* 0x000ed80000100a00 */
[----:B--2---:R-:W2:Y:S01]  /*3a460*/  LD.E R8, desc[UR4][R8.64] ;  /* 0x0000000408087980 */ /* 0x004ea2000c101900 */
[----:B---3--:R-:W-:Y:S01]  /*3a470*/  MOV R10, R10 ;  /* 0x0000000a000a7202 */ /* 0x008fe20000000f00 */
[----:B------:R-:W-:Y:S01]  /*3a480*/  BSSY B0, `(.L_x_7210) ;  /* 0x0000007000007945 */ /* 0x000fe20003800000 */
[----:B--2---:R-:W-:-:S04]  /*3a490*/  LEA.HI R14, R8, R8, RZ, 0x1 ;  /* 0x00000008080e7211 */ /* 0x004fc800078f08ff */
[----:B------:R-:W-:-:S05]  /*3a4a0*/  LOP3.LUT R15, R14, 0xfffffffe, RZ, 0xc0, !PT ;  /* 0xfffffffe0e0f7812 */ /* 0x000fca00078ec0ff */
[----:B------:R-:W-:-:S05]  /*3a4b0*/  IMAD.IADD R15, R8, 0x1, -R15 ;  /* 0x00000001080f7824 */ /* 0x000fca00078e0a0f */
[----:B------:R-:W-:-:S04]  /*3a4c0*/  SHF.L.U32 R15, R15, 0x1f, RZ ;  /* 0x0000001f0f0f7819 */ /* 0x000fc800000006ff */
[----:B------:R-:W1:Y:S02]  /*3a4d0*/  SYNCS.PHASECHK.TRANS64.TRYWAIT P0, [R10+URZ+0x38810], R15 ;  /* 0x0388100f0a0075a7 */ /* 0x000e64000800017f */
[----:B01----:R-:W-:Y:S05]  /*3a4e0*/  @!P0 BRA `(.L_x_7211) ;  /* 0x000000e800888947 */ /* 0x003fea0003800000 */
.L_x_7237:
[----:B------:R-:W-:Y:S05]  /*3a4f0*/  BSYNC B0 ;  /* 0x0000000000007941 */ /* 0x000fea0003800000 */
.L_x_7210:
[----:B------:R-:W0:Y:S01]  /*3a500*/  LDL.64 R6, [R0+0x40] ;  /* 0x0000400000067983 */ /* 0x000e220000100a00 */
[----:B------:R-:W-:Y:S02]  /*3a510*/  R2UR UR4, R2 ;  /* 0x00000000020472ca */ /* 0x000fe400000e0000 */
[----:B------:R-:W-:Y:S01]  /*3a520*/  R2UR UR5, R3 ;  /* 0x00000000030572ca */ /* 0x000fe200000e0000 */
[----:B------:R-:W2:-:S12]  /*3a530*/  LDL.64 R8, [R0] ;  /* 0x0000000000087983 */ /* 0x000e980000100a00 */
[----:B0-----:R-:W3:Y:S01]  /*3a540*/  LD.E R10, desc[UR4][R6.64] ;  /* 0x00000004060a7980 */ /* 0x001ee2000c101900 */
[----:B------:R-:W-:Y:S02]  /*3a550*/  R2UR UR6, R2 ;  /* 0x00000000020672ca */ /* 0x000fe400000e0000 */
[----:B------:R-:W-:Y:S01]  /*3a560*/  R2UR UR7, R3 ;  /* 0x00000000030772ca */ /* 0x000fe200000e0000 */
[----:B--2---:R0:W5:Y:S01]  /*3a570*/  LD.E R14, desc[UR4][R8.64] ;  /* 0x00000004080e7980 */ /* 0x004162000c101900 */
[----:B------:R-:W-:Y:S11]  /*3a580*/  BSSY B0, `(.L_x_7212) ;  /* 0x0000006000007945 */ /* 0x000ff60003800000 */
[----:B------:R0:W5:Y:S01]  /*3a590*/  LD.E R15, desc[UR6][R8.64+0x4] ;  /* 0x00000406080f7980 */ /* 0x000162000c101900 */
[----:B---3--:R-:W-:-:S04]  /*3a5a0*/  LOP3.LUT R10, R10, 0x1, RZ, 0xfc, !PT ;  /* 0x000000010a0a7812 */ /* 0x008fc800078efcff */
[----:B------:R-:W-:-:S13]  /*3a5b0*/  ISETP.NE.AND P0, PT, R10, 0x3, PT ;  /* 0x000000030a00780c */ /* 0x000fda0003f05270 */
[----:B0-----:R-:W-:Y:S05]  /*3a5c0*/  @!P0 BRA `(.L_x_7213) ;  /* 0x0000000000048947 */ /* 0x001fea0003800000 */
[----:B------:R-:W-:Y:S01]  /*3a5d0*/  BPT.TRAP 0x1 ;  /* 0x000000040000795c */ /* 0x000fe20000300000 */
.L_x_7213:
[----:B------:R-:W-:Y:S05]  /*3a5e0*/  BSYNC B0 ;  /* 0x0000000000007941 */ /* 0x000fea0003800000 */
.L_x_7212:
        /* <DEDUP_REMOVED lines=17> */
.L_x_7215:
[----:B------:R-:W-:Y:S05]  /*3a700*/  BSYNC B0 ;  /* 0x0000000000007941 */ /* 0x000fea0003800000 */
.L_x_7214:
        /* <DEDUP_REMOVED lines=10> */
.L_x_7217:
[----:B------:R-:W-:Y:S05]  /*3a7b0*/  BSYNC B0 ;  /* 0x0000000000007941 */ /* 0x000fea0003800000 */
.L_x_7216:
        /* <DEDUP_REMOVED lines=338> */
[C---:B------:R-:W-:Y:S02]  /*3bce0*/  R2UR UR9, R3.reuse ;  /* 0x00000000030972ca */ /* 0x040fe400000e0000 */
[----:B------:R-:W-:Y:S01]  /*3bcf0*/  R2UR UR10, R2 ;  /* 0x00000000020a72ca */ /* 0x000fe200000e0000 */
[----:B------:R-:W-:Y:S01]  /*3bd00*/  IMAD.IADD R20, R20, 0x1, R21 ;  /* 0x0000000114147824 */ /* 0x000fe200078e0215 */
[----:B------:R-:W-:-:S04]  /*3bd10*/  R2UR UR11, R3 ;  /* 0x00000000030b72ca */ /* 0x000fc800000e0000 */
[----:B------:R-:W-:-:S05]  /*3bd20*/  LOP3.LUT R21, R20, 0xa06, RZ, 0xc0, !PT ;  /* 0x00000a0614157812 */ /* 0x000fca00078ec0ff */
[----:B------:R-:W-:-:S05]  /*3bd30*/  IMAD.IADD R20, R10, 0x1, R21 ;  /* 0x000000010a147824 */ /* 0x000fca00078e0215 */
[----:B------:R-:W-:Y:S01]  /*3bd40*/  R2UR UR6, R20 ;  /* 0x00000000140672ca */ /* 0x000fe200000e0000 */
[----:B--2---:R-:W-:Y:S01]  /*3bd50*/  IMAD.IADD R14, R21, 0x1, R14 ;  /* 0x00000001150e7824 */ /* 0x004fe200078e020e */
[----:B------:R-:W-:Y:S01]  /*3bd60*/  R2UR UR5, R15 ;  /* 0x000000000f0572ca */ /* 0x000fe200000e0000 */
        /* <DEDUP_REMOVED lines=199> */
[----:B------:R-:W-:Y:S01]  /*3c9e0*/  R2UR UR7, R11 ;  /* 0x000000000b0772ca */ /* 0x000fe200000e0000 */
[----:B------:R-:W-:Y:S01]  /*3c9f0*/  IMAD.MOV.U32 R15, RZ, RZ, 0x1000 ;  /* 0x00001000ff0f7424 */ /* 0x000fe200078e00ff */
[----:B------:R-:W-:Y:S01]  /*3ca00*/  WARPGROUP.ARRIVE ;  /* 0x00000000000079c5 */ /* 0x000fe20000000000 */
        /* <DEDUP_REMOVED lines=8> */
[----:B--2---:R-:W-:Y:S01]  /*3ca90*/  IMAD.IADD R8, R15, 0x1, R8 ;  /* 0x000000010f087824 */ /* 0x004fe200078e0208 */
        /* <DEDUP_REMOVED lines=18> */
.L_x_7220:
[----:B------:R-:W-:Y:S05]  /*3cbc0*/  BSYNC B0 ;  /* 0x0000000000007941 */ /* 0x000fea0003800000 */
.L_x_7219:
        /* <DEDUP_REMOVED lines=11> */
[----:B------:R-:W3:Y:S01]  /*3cc80*/  LD.E R6, desc[UR4][R4.64] ;  /* 0x0000000404067980 */ /* 0x000ee2000c101900 */
[----:B------:R-:W-:Y:S02]  /*3cc90*/  IMAD.MOV.U32 R57, RZ, RZ, R56 ;  /* 0x000000ffff397224 */ /* 0x000fe400078e0038 */
[----:B------:R-:W-:-:S05]  /*3cca0*/  IMAD.MOV.U32 R56, RZ, RZ, R23 ;  /* 0x000000ffff387224 */ /* 0x000fca00078e0017 */
[----:B------:R-:W4:Y:S01]  /*3ccb0*/  LD.E R57, desc[UR4][R56.64] ;  /* 0x0000000438397980 */ /* 0x000f22000c101900 */
[C---:B------:R-:W-:Y:S02]  /*3ccc0*/  R2UR UR12, R2.reuse ;  /* 0x00000000020c72ca */ /* 0x040fe400000e0000 */
[C---:B------:R-:W-:Y:S02]  /*3ccd0*/  R2UR UR13, R3.reuse ;  /* 0x00000000030d72ca */ /* 0x040fe400000e0000 */
[C---:B------:R-:W-:Y:S02]  /*3cce0*/  R2UR UR8, R2.reuse ;  /* 0x00000000020872ca */ /* 0x040fe400000e0000 */
[C---:B------:R-:W-:Y:S02]  /*3ccf0*/  R2UR UR9, R3.reuse ;  /* 0x00000000030972ca */ /* 0x040fe400000e0000 */
[----:B------:R-:W-:Y:S02]  /*3cd00*/  R2UR UR10, R2 ;  /* 0x00000000020a72ca */ /* 0x000fe400000e0000 */
[----:B------:R-:W-:-:S05]  /*3cd10*/  R2UR UR11, R3 ;  /* 0x00000000030b72ca */ /* 0x000fca00000e0000 */
[----:B------:R-:W4:Y:S04]  /*3cd20*/  LD.E R59, desc[UR12][R4.64+0x18] ;  /* 0x0000180c043b7980 */ /* 0x000f28000c101900 */
[----:B------:R-:W4:Y:S04]  /*3cd30*/  LD.E R56, desc[UR8][R4.64+0xc] ;  /* 0x00000c0804387980 */ /* 0x000f28000c101900 */
[----:B------:R-:W4:Y:S01]  /*3cd40*/  LD.E R58, desc[UR10][R4.64+0x14] ;  /* 0x0000140a043a7980 */ /* 0x000f22000c101900 */
[----:B--2---:R-:W-:-:S13]  /*3cd50*/  ISETP.NE.AND P0, PT, R7, 0x1, PT ;  /* 0x000000010700780c */ /* 0x004fda0003f05270 */
[C---:B------:R-:W-:Y:S02]  /*3cd60*/  @P0 R2UR UR4, R2.reuse ;  /* 0x00000000020402ca */ /* 0x040fe400000e0000 */
[C---:B------:R-:W-:Y:S02]  /*3cd70*/  @P0 R2UR UR5, R3.reuse ;  /* 0x00000000030502ca */ /* 0x040fe400000e0000 */
[----:B------:R-:W-:Y:S02]  /*3cd80*/  @P0 R2UR UR6, R2 ;  /* 0x00000000020602ca */ /* 0x000fe400000e0000 */
[----:B------:R-:W-:-:S09]  /*3cd90*/  @P0 R2UR UR7, R3 ;  /* 0x00000000030702ca */ /* 0x000fd200000e0000 */
[----:B------:R-:W2:Y:S01]  /*3cda0*/  @P0 LD.E R14, desc[UR4][R4.64+0x28] ;  /* 0x00002804040e0980 */ /* 0x000ea2000c101900 */
[C---:B------:R-:W-:Y:S02]  /*3cdb0*/  R2UR UR4, R2.reuse ;  /* 0x00000000020472ca */ /* 0x040fe400000e0000 */
[C---:B------:R-:W-:Y:S01]  /*3cdc0*/  R2UR UR5, R3.reuse ;  /* 0x00000000030572ca */ /* 0x040fe200000e0000 */
[----:B------:R-:W2:Y:S01]  /*3cdd0*/  @P0 LD.E R21, desc[UR6][R4.64+0x2c] ;  /* 0x00002c0604150980 */ /* 0x000ea2000c101900 */
[----:B------:R-:W-:Y:S02]  /*3cde0*/  R2UR UR6, R2 ;  /* 0x00000000020672ca */ /* 0x000fe400000e0000 */
[----:B------:R-:W-:-:S09]  /*3cdf0*/  R2UR UR7, R3 ;  /* 0x00000000030772ca */ /* 0x000fd200000e0000 */
[----:B------:R-:W2:Y:S04]  /*3ce00*/  LD.E R13, desc[UR4][R4.64+0x8] ;  /* 0x00000804040d7980 */ /* 0x000ea8000c101900 */
[----:B------:R-:W2:Y:S04]  /*3ce10*/  LD.E R20, desc[UR6][R4.64+0x4] ;  /* 0x0000040604147980 */ /* 0x000ea8000c101900 */
[----:B------:R-:W2:Y:S01]  /*3ce20*/  LD.E R23, desc[UR4][R4.64+0x10] ;  /* 0x0000100404177980 */ /* 0x000ea2000c101900 */
[----:B---3--:R-:W-:-:S04]  /*3ce30*/  SHF.R.S32.HI R7, RZ, 0x1f, R6 ;  /* 0x0000001fff077819 */ /* 0x008fc80000011406 */
[----:B0-----:R-:W-:-:S04]  /*3ce40*/  LEA.HI R8, R7, R6, RZ, 0x7 ;  /* 0x0000000607087211 */ /* 0x001fc800078f38ff */
        /* <DEDUP_REMOVED lines=14> */
[----:B----4-:R-:W-:Y:S01]  /*3cf30*/  IMAD R8, R57, 0x4, R8 ;  /* 0x0000000439087824 */ /* 0x010fe200078e0208 */
[----:B------:R-:W-:-:S03]  /*3cf40*/  LOP3.LUT R6, R6, 0x1ffffffe, RZ, 0xc0, !PT ;  /* 0x1ffffffe06067812 */ /* 0x000fc600078ec0ff */
[----:B------:R-:W-:Y:S02]  /*3cf50*/  IMAD.IADD R11, R10, 0x1, -R11 ;  /* 0x000000010a0b7824 */ /* 0x000fe400078e0a0b */
[----:B------:R-:W-:Y:S02]  /*3cf60*/  IMAD.IADD R6, R15, 0x1, -R6 ;  /* 0x000000010f067824 */ /* 0x000fe400078e0a06 */
[----:B------:R-:W-:-:S04]  /*3cf70*/  IMAD.U32 R11, R8, 0x10, R11 ;  /* 0x00000010080b7824 */ /* 0x000fc800078e000b */
[----:B------:R-:W-:Y:S01]  /*3cf80*/  IMAD R11, R6, 0x8, R11 ;  /* 0x00000008060b7824 */ /* 0x000fe200078e020b */
[----:B------:R-:W-:Y:S02]  /*3cf90*/  LOP3.LUT R6, R7, 0x7ffffffc, RZ, 0xc0, !PT ;  /* 0x7ffffffc07067812 */ /* 0x000fe400078ec0ff */
[----:B------:R-:W-:-:S03]  /*3cfa0*/  ISETP.GE.AND P1, PT, R59, 0x1, PT ;  /* 0x000000013b00780c */ /* 0x000fc60003f26270 */
[----:B------:R-:W-:Y:S01]  /*3cfb0*/  IMAD.IADD R6, R9, 0x1, -R6 ;  /* 0x0000000109067824 */ /* 0x000fe200078e0a06 */
[----:B------:R-:W-:Y:S01]  /*3cfc0*/  LOP3.LUT R9, RZ, R56, RZ, 0x33, !PT ;  /* 0x00000038ff097212 */ /* 0x000fe200078e33ff */
[----:B------:R-:W-:Y:S01]  /*3cfd0*/  BSSY B0, `(.L_x_7221) ;  /* 0x0000032000007945 */ /* 0x000fe20003800000 */
[----:B--2---:R-:W-:-:S05]  /*3cfe0*/  @P0 IMAD.HI.U32 R14, R11, R14, RZ ;  /* 0x0000000e0b0e0227 */ /* 0x004fca00078e00ff */
[----:B------:R-:W-:Y:S01]  /*3cff0*/  @P0 SHF.R.U32.HI R11, RZ, R21, R14 ;  /* 0x00000015ff0b0219 */ /* 0x000fe2000001160e */
[----:B------:R-:W-:-:S04]  /*3d000*/  IMAD.SHL.U32 R14, R12, 0x40, RZ ;  /* 0x000000400c0e7824 */ /* 0x000fc800078e00ff */
[----:B------:R-:W0:Y:S01]  /*3d010*/  SHFL.IDX PT, R10, R11, RZ, 0x1c1f ;  /* 0x001c1fff0b0a7589 */ /* 0x000e2200000e0000 */
[----:B------:R-:W-:-:S05]  /*3d020*/  IADD3 R7, R13, 0x1, -R14 ;  /* 0x000000010d077810 */ /* 0x000fca0007ffe80e */
[----:B------:R-:W-:Y:S02]  /*3d030*/  IMAD R8, R6, -0x2, R7 ;  /* 0xfffffffe06087824 */ /* 0x000fe400078e0207 */
[----:B------:R-:W-:Y:S02]  /*3d040*/  IMAD.IADD R7, R13, 0x1, -R14 ;  /* 0x000000010d077824 */ /* 0x000fe400078e0a0e */
[----:B------:R-:W-:Y:S02]  /*3d050*/  IMAD.IADD R8, R8, 0x1, -R20 ;  /* 0x0000000108087824 */ /* 0x000fe400078e0a14 */
[----:B------:R-:W-:Y:S02]  /*3d060*/  IMAD R15, R6, -0x2, R7 ;  /* 0xfffffffe060f7824 */ /* 0x000fe400078e0207 */
[C---:B------:R-:W-:Y:S02]  /*3d070*/  IMAD.IADD R56, R8.reuse, 0x1, R23 ;  /* 0x0000000108387824 */ /* 0x040fe400078e0217 */
[----:B------:R-:W-:-:S02]  /*3d080*/  IMAD.IADD R21, R8, 0x1, R9 ;  /* 0x0000000108157824 */ /* 0x000fc400078e0209 */
[----:B------:R-:W-:Y:S01]  /*3d090*/  IMAD.IADD R58, R58, 0x1, -R14 ;  /* 0x000000013a3a7824 */ /* 0x000fe200078e0a0e */
[----:B0-----:R-:W-:Y:S01]  /*3d0a0*/  VIADDMNMX R8, R10, R56, R15, PT ;  /* 0x000000380a087246 */ /* 0x001fe2000380010f */
        /* <DEDUP_REMOVED lines=18> */
.L_x_7226:
[----:B------:R-:W-:Y:S05]  /*3d1d0*/  BSYNC B2 ;  /* 0x0000000000027941 */ /* 0x000fea0003800000 */
.L_x_7225:
[----:B------:R-:W-:Y:S01]  /*3d1e0*/  LOP3.LUT R10, RZ, R10, RZ, 0x33, !PT ;  /* 0x0000000aff0a7212 */ /* 0x000fe200078e33ff */
[----:B------:R-:W-:Y:S06]  /*3d1f0*/  BRA `(.L_x_7227) ;  /* 0x0000000000287947 */ /* 0x000fec0003800000 */
.L_x_7224:
        /* <DEDUP_REMOVED lines=10> */
.L_x_7227:
[----:B------:R-:W-:Y:S05]  /*3d2a0*/  BSYNC B1 ;  /* 0x0000000000017941 */ /* 0x000fea0003800000 */
.L_x_7223:
[----:B------:R-:W-:-:S04]  /*3d2b0*/  IMAD R9, R59, R10, -R14 ;  /* 0x0000000a3b097224 */ /* 0x000fc800078e0a0e */
[----:B------:R-:W-:-:S05]  /*3d2c0*/  IMAD R10, R6, -0x2, R9 ;  /* 0xfffffffe060a7824 */ /* 0x000fca00078e0209 */
[----:B------:R-:W-:Y:S02]  /*3d2d0*/  VIMNMX R7, R7, R10, !PT ;  /* 0x0000000a07077248 */ /* 0x000fe40007fe0100 */
[----:B------:R-:W-:-:S07]  /*3d2e0*/  VIADDMNMX R8, R10, R59, R8, PT ;  /* 0x0000003b0a087246 */ /* 0x000fce0003800108 */
.L_x_7222:
[----:B------:R-:W-:Y:S05]  /*3d2f0*/  BSYNC B0 ;  /* 0x0000000000007941 */ /* 0x000fea0003800000 */
.L_x_7221:
        /* <DEDUP_REMOVED lines=96> */
.L_x_7233:
[----:B------:R-:W-:Y:S05]  /*3d900*/  BSYNC B2 ;  /* 0x0000000000027941 */ /* 0x000fea0003800000 */
.L_x_7232:
[----:B------:R-:W-:Y:S01]  /*3d910*/  LOP3.LUT R20, RZ, R20, RZ, 0x33, !PT ;  /* 0x00000014ff147212 */ /* 0x000fe200078e33ff */
[----:B------:R-:W-:Y:S06]  /*3d920*/  BRA `(.L_x_7234) ;  /* 0x0000000000287947 */ /* 0x000fec0003800000 */
.L_x_7231:
        /* <DEDUP_REMOVED lines=10> */
.L_x_7234:
[----:B------:R-:W-:Y:S05]  /*3d9d0*/  BSYNC B1 ;  /* 0x0000000000017941 */ /* 0x000fea0003800000 */
.L_x_7230:
[----:B------:R-:W-:-:S04]  /*3d9e0*/  IMAD R5, R59, R20, -R14 ;  /* 0x000000143b057224 */ /* 0x000fc800078e0a0e */
[----:B------:R-:W-:-:S05]  /*3d9f0*/  IMAD R6, R6, -0x2, R5 ;  /* 0xfffffffe06067824 */ /* 0x000fca00078e0205 */
[----:B------:R-:W-:Y:S02]  /*3da00*/  VIADDMNMX R8, R6, R59, R8, PT ;  /* 0x0000003b06087246 */ /* 0x000fe40003800108 */
[----:B------:R-:W-:-:S07]  /*3da10*/  VIMNMX R7, R7, R6, !PT ;  /* 0x0000000607077248 */ /* 0x000fce0007fe0100 */
.L_x_7229:
[----:B------:R-:W-:Y:S05]  /*3da20*/  BSYNC B0 ;  /* 0x0000000000007941 */ /* 0x000fea0003800000 */
.L_x_7228:
[----:B------:R-:W2:Y:S01]  /*3da30*/  LDL.64 R4, [R0+0x70] ;  /* 0x0000700000047983 */ /* 0x000ea20000100a00 */
[----:B------:R-:W-:Y:S02]  /*3da40*/  ISETP.GT.AND P0, PT, R7, 0x1, !P0 ;  /* 0x000000010700780c */ /* 0x000fe40004704270 */
[----:B------:R-:W-:Y:S02]  /*3da50*/  ISETP.NE.AND P6, PT, R63, RZ, PT ;  /* 0x000000ff3f00720c */ /* 0x000fe40003fc5270 */
[----:B------:R-:W-:Y:S02]  /*3da60*/  ISETP.LT.OR P0, PT, R8, 0x2, P0 ;  /* 0x000000020800780c */ /* 0x000fe40000701670 */
[----:B------:R-:W-:Y:S02]  /*3da70*/  ISETP.GT.AND P1, PT, R7, 0x8, !P1 ;  /* 0x000000080700780c */ /* 0x000fe40004f24270 */
        /* <DEDUP_REMOVED lines=31> */
[C---:B------:R-:W-:Y:S02]  /*3dc70*/  ISETP.GT.AND P0, PT, R7.reuse, RZ, !P0 ;  /* 0x000000ff0700720c */ /* 0x040fe40004704270 */
[----:B------:R-:W-:Y:S02]  /*3dc80*/  ISETP.GT.AND P4, PT, R7, 0x31, !P4 ;  /* 0x000000310700780c */ /* 0x000fe40006784270 */
[----:B------:R-:W-:Y:S02]  /*3dc90*/  ISETP.LT.OR P0, PT, R8, 0x1, P0 ;  /* 0x000000010800780c */ /* 0x000fe40000701670 */
[----:B------:R-:W-:-:S02]  /*3dca0*/  ISETP.NE.AND P6, PT, R58, RZ, PT ;  /* 0x000000ff3a00720c */ /* 0x000fc40003fc5270 */
[----:B------:R-:W-:Y:S02]  /*3dcb0*/  FSEL R26, R26, -INF , !P0 ;  /* 0xff8000001a1a7808 */ /* 0x000fe40004000000 */
[----:B------:R-:W-:Y:S02]  /*3dcc0*/  ISETP.NE.AND P0, PT, R64, RZ, PT ;  /* 0x000000ff4000720c */ /* 0x000fe40003f05270 */
[----:B------:R-:W-:-:S04]  /*3dcd0*/  FMNMX.FTZ R9, R26, R27, !PT ;  /* 0x0000001b1a097209 */ /* 0x000fc80007810000 */
[----:B------:R-:W-:-:S04]  /*3dce0*/  FMNMX.FTZ R6, R30, R9, !PT ;  /* 0x000000091e067209 */ /* 0x000fc80007810000 */
[----:B------:R-:W-:-:S04]  /*3dcf0*/  FMNMX.FTZ R9, R31, R6, !PT ;  /* 0x000000061f097209 */ /* 0x000fc80007810000 */
[----:B------:R-:W-:-:S04]  /*3dd00*/  FMNMX.FTZ R6, R34, R9, !PT ;  /* 0x0000000922067209 */ /* 0x000fc80007810000 */
[----:B------:R-:W-:Y:S02]  /*3dd10*/  FMNMX.FTZ R9, R35, R6, !PT ;  /* 0x0000000623097209 */ /* 0x000fe40007810000 */
[----:B------:R-:W-:Y:S02]  /*3dd20*/  ISETP.GT.AND P0, PT, R7, 0x21, !P0 ;  /* 0x000000210700780c */ /* 0x000fe40004704270 */
[----:B------:R-:W-:Y:S02]  /*3dd30*/  FMNMX.FTZ R6, R38, R9, !PT ;  /* 0x0000000926067209 */ /* 0x000fe40007810000 */
[C---:B------:R-:W-:Y:S02]  /*3dd40*/  ISETP.LT.OR P0, PT, R8.reuse, 0x22, P0 ;  /* 0x000000220800780c */ /* 0x040fe40000701670 */
[----:B------:R-:W-:Y:S02]  /*3dd50*/  FMNMX.FTZ R9, R39, R6, !PT ;  /* 0x0000000627097209 */ /* 0x000fe40007810000 */
[----:B------:R-:W-:-:S02]  /*3dd60*/  ISETP.LT.OR P1, PT, R8, 0x29, P1 ;  /* 0x000000290800780c */ /* 0x000fc40000f21670 */
[----:B------:R-:W-:Y:S02]  /*3dd70*/  FSEL R43, R43, -INF , !P0 ;  /* 0xff8000002b2b7808 */ /* 0x000fe40004000000 */
[----:B------:R-:W-:Y:S02]  /*3dd80*/  FMNMX.FTZ R6, R42, R9, !PT ;  /* 0x000000092a067209 */ /* 0x000fe40007810000 */
[----:B------:R-:W-:Y:S02]  /*3dd90*/  ISETP.LT.OR P2, PT, R8, 0x2a, P2 ;  /* 0x0000002a0800780c */ /* 0x000fe40001741670 */
[----:B------:R-:W-:Y:S02]  /*3dda0*/  FSEL R46, R46, -INF , !P1 ;  /* 0xff8000002e2e7808 */ /* 0x000fe40004800000 */
[----:B------:R-:W-:Y:S02]  /*3ddb0*/  FMNMX.FTZ R9, R43, R6, !PT ;  /* 0x000000062b097209 */ /* 0x000fe40007810000 */
[----:B------:R-:W-:-:S02]  /*3ddc0*/  ISETP.LT.OR P3, PT, R8, 0x31, P3 ;  /* 0x000000310800780c */ /* 0x000fc40001f61670 */
[----:B------:R-:W-:Y:S02]  /*3ddd0*/  FSEL R47, R47, -INF , !P2 ;  /* 0xff8000002f2f7808 */ /* 0x000fe40005000000 */
[----:B------:R-:W-:Y:S02]  /*3dde0*/  FMNMX.FTZ R6, R46, R9, !PT ;  /* 0x000000092e067209 */ /* 0x000fe40007810000 */
[----:B------:R-:W-:Y:S02]  /*3ddf0*/  ISETP.GT.AND P5, PT, R7, 0x38, !P5 ;  /* 0x000000380700780c */ /* 0x000fe40006fa4270 */
[----:B------:R-:W-:Y:S02]  /*3de00*/  ISETP.LT.OR P4, PT, R8, 0x32, P4 ;  /* 0x000000320800780c */ /* 0x000fe40002781670 */
[----:B------:R-:W-:Y:S02]  /*3de10*/  FSEL R50, R50, -INF , !P3 ;  /* 0xff80000032327808 */ /* 0x000fe40005800000 */
[----:B------:R-:W-:-:S02]  /*3de20*/  FMNMX.FTZ R9, R47, R6, !PT ;  /* 0x000000062f097209 */ /* 0x000fc40007810000 */
[----:B------:R-:W-:Y:S02]  /*3de30*/  ISETP.GT.AND P0, PT, R7, 0x39, !P6 ;  /* 0x000000390700780c */ /* 0x000fe40007704270 */
[----:B------:R-:W-:Y:S02]  /*3de40*/  ISETP.LT.OR P5, PT, R8, 0x39, P5 ;  /* 0x000000390800780c */ /* 0x000fe40002fa1670 */
[----:B------:R-:W-:Y:S02]  /*3de50*/  FSEL R51, R51, -INF , !P4 ;  /* 0xff80000033337808 */ /* 0x000fe40006000000 */
[----:B------:R-:W-:Y:S02]  /*3de60*/  FMNMX.FTZ R6, R50, R9, !PT ;  /* 0x0000000932067209 */ /* 0x000fe40007810000 */
[----:B------:R-:W-:Y:S02]  /*3de70*/  ISETP.LT.OR P0, PT, R8, 0x3a, P0 ;  /* 0x0000003a0800780c */ /* 0x000fe40000701670 */
[----:B------:R-:W-:-:S02]  /*3de80*/  R2UR UR4, R2 ;  /* 0x00000000020472ca */ /* 0x000fc400000e0000 */
[----:B------:R-:W-:Y:S02]  /*3de90*/  R2UR UR5, R3 ;  /* 0x00000000030572ca */ /* 0x000fe400000e0000 */
[----:B------:R-:W-:Y:S02]  /*3dea0*/  FSEL R54, R54, -INF , !P5 ;  /* 0xff80000036367808 */ /* 0x000fe40006800000 */
[----:B------:R-:W-:Y:S02]  /*3deb0*/  FMNMX.FTZ R7, R51, R6, !PT ;  /* 0x0000000633077209 */ /* 0x000fe40007810000 */
[----:B------:R-:W-:Y:S02]  /*3dec0*/  R2UR UR6, R2 ;  /* 0x00000000020672ca */ /* 0x000fe400000e0000 */
[----:B------:R-:W-:Y:S02]  /*3ded0*/  R2UR UR7, R3 ;  /* 0x00000000030772ca */ /* 0x000fe400000e0000 */
[----:B------:R-:W-:-:S02]  /*3dee0*/  FSEL R55, R55, -INF , !P0 ;  /* 0xff80000037377808 */ /* 0x000fc40004000000 */
[----:B------:R-:W-:-:S04]  /*3def0*/  FMNMX.FTZ R6, R54, R7, !PT ;  /* 0x0000000736067209 */ /* 0x000fc80007810000 */
[----:B------:R-:W-:-:S05]  /*3df00*/  FMNMX.FTZ R9, R55, R6, !PT ;  /* 0x0000000637097209 */ /* 0x000fca0007810000 */
[----:B--2---:R0:W-:Y:S04]  /*3df10*/  ST.E desc[UR4][R4.64+0x4], R9 ;  /* 0x0000040904007985 */ /* 0x0041e8000c101904 */
[----:B------:R-:W2:Y:S01]  /*3df20*/  LD.E R10, desc[UR6][R4.64+0x4] ;  /* 0x00000406040a7980 */ /* 0x000ea2000c101900 */
        /* <DEDUP_REMOVED lines=14> */
[----:B0-----:R-:W-:-:S05]  /*3e010*/  FMNMX.FTZ R9, R53, R6, !PT ;  /* 0x0000000635097209 */ /* 0x001fca0007810000 */
[----:B------:R-:W0:Y:S01]  /*3e020*/  SHFL.BFLY PT, R6, R9, 0x2, 0x1f ;  /* 0x0c401f0009067f89 */ /* 0x000e2200000e0000 */
[----:B------:R-:W-:Y:S02]  /*3e030*/  R2UR UR8, R2 ;  /* 0x00000000020872ca */ /* 0x000fe400000e0000 */
[----:B------:R-:W-:Y:S02]  /*3e040*/  R2UR UR9, R3 ;  /* 0x00000000030972ca */ /* 0x000fe400000e0000 */
[----:B0-----:R-:W-:Y:S01]  /*3e050*/  FMNMX.FTZ R8, R9, R6, !PT ;  /* 0x0000000609087209 */ /* 0x001fe20007810000 */
[----:B------:R-:W-:Y:S04]  /*3e060*/  ST.E desc[UR4][R4.64], R9 ;  /* 0x0000000904007985 */ /* 0x000fe8000c101904 */
[----:B--2---:R-:W0:Y:S02]  /*3e070*/  SHFL.BFLY PT, R7, R10, 0x2, 0x1f ;  /* 0x0c401f000a077f89 */ /* 0x004e2400000e0000 */
[----:B0-----:R-:W-:-:S02]  /*3e080*/  FMNMX.FTZ R12, R10, R7, !PT ;  /* 0x000000070a0c7209 */ /* 0x001fc40007810000 */
[----:B------:R-:W0:Y:S04]  /*3e090*/  SHFL.BFLY PT, R7, R8, 0x1, 0x1f ;  /* 0x0c201f0008077f89 */ /* 0x000e2800000e0000 */
[----:B------:R-:W1:Y:S01]  /*3e0a0*/  SHFL.BFLY PT, R13, R12, 0x1, 0x1f ;  /* 0x0c201f000c0d7f89 */ /* 0x000e6200000e0000 */
[----:B0-----:R-:W-:Y:S02]  /*3e0b0*/  FMNMX.FTZ R11, R8, R7, !PT ;  /* 0x00000007080b7209 */ /* 0x001fe40007810000 */
[----:B-1----:R-:W-:-:S03]  /*3e0c0*/  FMNMX.FTZ R13, R12, R13, !PT ;  /* 0x0000000d0c0d7209 */ /* 0x002fc60007810000 */
[----:B------:R-:W-:Y:S04]  /*3e0d0*/  ST.E desc[UR6][R4.64], R11 ;  /* 0x0000000b04007985 */ /* 0x000fe8000c101906 */
[----:B------:R0:W-:Y:S04]  /*3e0e0*/  ST.E desc[UR8][R4.64+0x4], R13 ;  /* 0x0000040d04007985 */ /* 0x0001e8000c101908 */
[----:B------:R-:W2:Y:S04]  /*3e0f0*/  LDL.64 R6, [R0+0x70] ;  /* 0x0000700000067983 */ /* 0x000ea80000100a00 */
[----:B--2---:R-:W2:Y:S04]  /*3e100*/  LD.E R10, desc[UR6][R6.64+0x20] ;  /* 0x00002006060a7980 */ /* 0x004ea8000c101900 */
[----:B------:R-:W2:Y:S04]  /*3e110*/  LD.E R8, desc[UR4][R6.64] ;  /* 0x0000000406087980 */ /* 0x000ea8000c101900 */
[----:B------:R-:W0:Y:S01]  /*3e120*/  LD.E R21, desc[UR4][R6.64+0x4] ;  /* 0x0000040406157980 */ /* 0x000e22000c101900 */
[C---:B--2---:R-:W-:Y:S01]  /*3e130*/  FMUL.FTZ R12, R8.reuse, R10 ;  /* 0x0000000a080c7220 */ /* 0x044fe20000410000 */
[----:B------:R-:W-:Y:S01]  /*3e140*/  FSETP.NEU.FTZ.AND P0, PT, R8, -INF , PT ;  /* 0xff8000000800780b */ /* 0x000fe20003f1d000 */
[----:B0-----:R-:W-:-:S03]  /*3e150*/  FMUL.FTZ R4, R10, R21 ;  /* 0x000000150a047220 */ /* 0x001fc60000410000 */
[----:B------:R-:W-:Y:S02]  /*3e160*/  FSEL R9, R12, RZ, P0 ;  /* 0x000000ff0c097208 */ /* 0x000fe40000000000 */
[----:B------:R-:W-:-:S04]  /*3e170*/  FSETP.NEU.FTZ.AND P0, PT, R21, -INF , PT ;  /* 0xff8000001500780b */ /* 0x000fc80003f1d000 */
[----:B------:R-:W-:Y:S01]  /*3e180*/  FSEL R5, R4, RZ, P0 ;  /* 0x000000ff04057208 */ /* 0x000fe20000000000 */
[-CC-:B------:R-:W-:Y:S01]  /*3e190*/  FFMA.FTZ R164, R24, R10.reuse, -R9.reuse ;  /* 0x0000000a18a47223 */ /* 0x180fe20000010809 */
[----:B------:R-:W-:-:S03]  /*3e1a0*/  FFMA.FTZ R15, R25, R10, -R9 ;  /* 0x0000000a190f7223 */ /* 0x000fc60000010809 */
[-CC-:B------:R-:W-:Y:S01]  /*3e1b0*/  FFMA.FTZ R26, R26, R10.reuse, -R5.reuse ;  /* 0x0000000a1a1a7223 */ /* 0x180fe20000010805 */
[-C--:B------:R-:W-:Y:S01]  /*3e1c0*/  FFMA.FTZ R27, R27, R10.reuse, -R5 ;  /* 0x0000000a1b1b7223 */ /* 0x080fe20000010805 */
[-C--:B------:R-:W-:Y:S01]  /*3e1d0*/  FFMA.FTZ R166, R28, R10.reuse, -R9 ;  /* 0x0000000a1ca67223 */ /* 0x080fe20000010809 */
[-C--:B------:R-:W-:Y:S01]  /*3e1e0*/  FFMA.FTZ R30, R30, R10.reuse, -R5 ;  /* 0x0000000a1e1e7223 */ /* 0x080fe20000010805 */
[----:B------:R-:W-:Y:S01]  /*3e1f0*/  MUFU.EX2 R164, R164 ;  /* 0x000000a400a47308 */ /* 0x000fe20000000800 */
[-C--:B------:R-:W-:Y:S01]  /*3e200*/  FFMA.FTZ R29, R29, R10.reuse, -R9 ;  /* 0x0000000a1d1d7223 */ /* 0x080fe20000010809 */
[----:B------:R-:W-:-:S06]  /*3e210*/  FFMA.FTZ R31, R31, R10, -R5 ;  /* 0x0000000a1f1f7223 */ /* 0x000fcc0000010805 */
[----:B------:R-:W-:Y:S01]  /*3e220*/  MUFU.EX2 R15, R15 ;  /* 0x0000000f000f7308 */ /* 0x000fe20000000800 */
[-C--:B------:R-:W-:Y:S01]  /*3e230*/  FFMA.FTZ R32, R32, R10.reuse, -R9 ;  /* 0x0000000a20207223 */ /* 0x080fe20000010809 */
[----:B------:R-:W-:-:S06]  /*3e240*/  FFMA.FTZ R34, R34, R10, -R5 ;  /* 0x0000000a22227223 */ /* 0x000fcc0000010805 */
[----:B------:R-:W-:Y:S08]  /*3e250*/  MUFU.EX2 R26, R26 ;  /* 0x0000001a001a7308 */ /* 0x000ff00000000800 */
[----:B------:R-:W0:Y:S01]  /*3e260*/  MUFU.EX2 R27, R27 ;  /* 0x0000001b001b7308 */ /* 0x000e220000000800 */
[-C--:B------:R-:W-:Y:S01]  /*3e270*/  FFMA.FTZ R33, R33, R10.reuse, -R9 ;  /* 0x0000000a21217223 */ /* 0x080fe20000010809 */
[----:B------:R-:W-:-:S06]  /*3e280*/  FFMA.FTZ R35, R35, R10, -R5 ;  /* 0x0000000a23237223 */ /* 0x000fcc0000010805 */
[----:B------:R-:W-:Y:S01]  /*3e290*/  MUFU.EX2 R166, R166 ;  /* 0x000000a600a67308 */ /* 0x000fe20000000800 */
[----:B------:R-:W-:-:S07]  /*3e2a0*/  FFMA.FTZ R36, R36, R10, -R9 ;  /* 0x0000000a24247223 */ /* 0x000fce0000010809 */
[----:B------:R-:W1:Y:S01]  /*3e2b0*/  MUFU.EX2 R30, R30 ;  /* 0x0000001e001e7308 */ /* 0x000e620000000800 */
[-CC-:B------:R-:W-:Y:S01]  /*3e2c0*/  FFMA.FTZ R37, R37, R10.reuse, -R9.reuse ;  /* 0x0000000a25257223 */ /* 0x180fe20000010809 */
[-CC-:B------:R-:W-:Y:S01]  /*3e2d0*/  FFMA.FTZ R40, R40, R10.reuse, -R9.reuse ;  /* 0x0000000a28287223 */ /* 0x180fe20000010809 */
[-CC-:B------:R-:W-:Y:S01]  /*3e2e0*/  FFMA.FTZ R41, R41, R10.reuse, -R9.reuse ;  /* 0x0000000a29297223 */ /* 0x180fe20000010809 */
[-CC-:B------:R-:W-:Y:S01]  /*3e2f0*/  FFMA.FTZ R44, R44, R10.reuse, -R9.reuse ;  /* 0x0000000a2c2c7223 */ /* 0x180fe20000010809 */
[----:B------:R-:W-:-:S03]  /*3e300*/  FFMA.FTZ R45, R45, R10, -R9 ;  /* 0x0000000a2d2d7223 */ /* 0x000fc60000010809 */
[----:B------:R-:W2:Y:S01]  /*3e310*/  MUFU.EX2 R29, R29 ;  /* 0x0000001d001d7308 */ /* 0x000ea20000000800 */
[-CC-:B------:R-:W-:Y:S01]  /*3e320*/  FFMA.FTZ R48, R48, R10.reuse, -R9.reuse ;  /* 0x0000000a30307223 */ /* 0x180fe20000010809 */
[-CC-:B------:R-:W-:Y:S01]  /*3e330*/  FFMA.FTZ R49, R49, R10.reuse, -R9.reuse ;  /* 0x0000000a31317223 */ /* 0x180fe20000010809 */
[-CC-:B------:R-:W-:Y:S01]  /*3e340*/  FFMA.FTZ R52, R52, R10.reuse, -R9.reuse ;  /* 0x0000000a34347223 */ /* 0x180fe20000010809 */
[----:B------:R-:W-:-:S04]  /*3e350*/  FFMA.FTZ R9, R53, R10, -R9 ;  /* 0x0000000a35097223 */ /* 0x000fc80000010809 */
[----:B------:R-:W3:Y:S01]  /*3e360*/  MUFU.EX2 R31, R31 ;  /* 0x0000001f001f7308 */ /* 0x000ee20000000800 */
[----:B------:R-:W-:Y:S01]  /*3e370*/  FFMA.FTZ R38, R38, R10, -R5 ;  /* 0x0000000a26267223 */ /* 0x000fe20000010805 */
[----:B0-----:R-:W-:-:S06]  /*3e380*/  FADD.FTZ R11, R26, R27 ;  /* 0x0000001b1a0b7221 */ /* 0x001fcc0000010000 */
[----:B------:R-:W0:Y:S01]  /*3e390*/  MUFU.EX2 R32, R32 ;  /* 0x0000002000207308 */ /* 0x000e220000000800 */
[----:B------:R-:W-:-:S07]  /*3e3a0*/  FFMA.FTZ R39, R39, R10, -R5 ;  /* 0x0000000a27277223 */ /* 0x000fce0000010805 */
[----:B------:R-:W4:Y:S01]  /*3e3b0*/  MUFU.EX2 R34, R34 ;  /* 0x0000002200227308 */ /* 0x000f220000000800 */
[----:B-1----:R-:W-:Y:S01]  /*3e3c0*/  FADD.FTZ R8, R30, R11 ;  /* 0x0000000b1e087221 */ /* 0x002fe20000010000 */
[----:B------:R-:W-:-:S06]  /*3e3d0*/  FFMA.FTZ R42, R42, R10, -R5 ;  /* 0x0000000a2a2a7223 */ /* 0x000fcc0000010805 */
[----:B------:R-:W1:Y:S08]  /*3e3e0*/  MUFU.EX2 R33, R33 ;  /* 0x0000002100217308 */ /* 0x000e700000000800 */
[----:B------:R2:W-:Y:S08]  /*3e3f0*/  MUFU.EX2 R21, R9 ;  /* 0x0000000900157308 */ /* 0x0005f00000000800 */
[----:B------:R-:W1:Y:S01]  /*3e400*/  MUFU.EX2 R35, R35 ;  /* 0x0000002300237308 */ /* 0x000e620000000800 */
[----:B--2---:R-:W-:-:S04]  /*3e410*/  FADD.FTZ R9, R164, R15 ;  /* 0x0000000fa4097221 */ /* 0x004fc80000010000 */
[----:B------:R-:W-:-:S03]  /*3e420*/  FADD.FTZ R4, R166, R9 ;  /* 0x00000009a6047221 */ /* 0x000fc60000010000 */
[----:B------:R-:W2:Y:S01]  /*3e430*/  MUFU.EX2 R36, R36 ;  /* 0x0000002400247308 */ /* 0x000ea20000000800 */
[----:B------:R-:W-:Y:S01]  /*3e440*/  FADD.FTZ R9, R29, R4 ;  /* 0x000000041d097221 */ /* 0x000fe20000010000 */
[----:B---3--:R-:W-:-:S06]  /*3e450*/  FADD.FTZ R11, R31, R8 ;  /* 0x000000081f0b7221 */ /* 0x008fcc0000010000 */
[----:B------:R-:W3:Y:S01]  /*3e460*/  MUFU.EX2 R38, R38 ;  /* 0x0000002600267308 */ /* 0x000ee20000000800 */
[----:B------:R-:W-:Y:S01]  /*3e470*/  FFMA.FTZ R43, R43, R10, -R5 ;  /* 0x0000000a2b2b7223 */ /* 0x000fe20000010805 */
[----:B0-----:R-:W-:Y:S01]  /*3e480*/  FADD.FTZ R4, R32, R9 ;  /* 0x0000000920047221 */ /* 0x001fe20000010000 */
[----:B----4-:R-:W-:-:S05]  /*3e490*/  FADD.FTZ R8, R34, R11 ;  /* 0x0000000b22087221 */ /* 0x010fca0000010000 */
[----:B------:R-:W0:Y:S01]  /*3e4a0*/  MUFU.EX2 R37, R37 ;  /* 0x0000002500257308 */ /* 0x000e220000000800 */
[----:B------:R-:W-:-:S07]  /*3e4b0*/  FFMA.FTZ R46, R46, R10, -R5 ;  /* 0x0000000a2e2e7223 */ /* 0x000fce0000010805 */
[----:B------:R-:W4:Y:S01]  /*3e4c0*/  MUFU.EX2 R39, R39 ;  /* 0x0000002700277308 */ /* 0x000f220000000800 */
[----:B-1----:R-:W-:Y:S01]  /*3e4d0*/  FADD.FTZ R9, R33, R4 ;  /* 0x0000000421097221 */ /* 0x002fe20000010000 */
[----:B------:R-:W-:-:S06]  /*3e4e0*/  FADD.FTZ R11, R35, R8 ;  /* 0x00000008230b7221 */ /* 0x000fcc0000010000 */
[----:B------:R-:W1:Y:S01]  /*3e4f0*/  MUFU.EX2 R40, R40 ;  /* 0x0000002800287308 */ /* 0x000e620000000800 */
[----:B------:R-:W-:-:S07]  /*3e500*/  FFMA.FTZ R47, R47, R10, -R5 ;  /* 0x0000000a2f2f7223 */ /* 0x000fce0000010805 */
[----:B------:R-:W1:Y:S01]  /*3e510*/  MUFU.EX2 R42, R42 ;  /* 0x0000002a002a7308 */ /* 0x000e620000000800 */
[----:B--2---:R-:W-:Y:S01]  /*3e520*/  FADD.FTZ R4, R36, R9 ;  /* 0x0000000924047221 */ /* 0x004fe20000010000 */
[----:B---3--:R-:W-:-:S06]  /*3e530*/  FADD.FTZ R8, R38, R11 ;  /* 0x0000000b26087221 */ /* 0x008fcc0000010000 */
[----:B------:R-:W2:Y:S01]  /*3e540*/  MUFU.EX2 R41, R41 ;  /* 0x0000002900297308 */ /* 0x000ea20000000800 */
[----:B------:R-:W-:-:S07]  /*3e550*/  FFMA.FTZ R50, R50, R10, -R5 ;  /* 0x0000000a32327223 */ /* 0x000fce0000010805 */
[----:B------:R-:W3:Y:S01]  /*3e560*/  MUFU.EX2 R43, R43 ;  /* 0x0000002b002b7308 */ /* 0x000ee20000000800 */
[----:B0-----:R-:W-:Y:S01]  /*3e570*/  FADD.FTZ R9, R37, R4 ;  /* 0x0000000425097221 */ /* 0x001fe20000010000 */
[----:B----4-:R-:W-:-:S06]  /*3e580*/  FADD.FTZ R11, R39, R8 ;  /* 0x00000008270b7221 */ /* 0x010fcc0000010000 */
        /* <DEDUP_REMOVED lines=10> */
[----:B------:R-:W2:Y:S08]  /*3e630*/  MUFU.EX2 R48, R48 ;  /* 0x0000003000307308 */ /* 0x000eb00000000800 */
[----:B------:R-:W3:Y:S01]  /*3e640*/  MUFU.EX2 R50, R50 ;  /* 0x0000003200327308 */ /* 0x000ee20000000800 */
[----:B------:R-:W-:Y:S01]  /*3e650*/  FFMA.FTZ R5, R55, R10, -R5 ;  /* 0x0000000a37057223 */ /* 0x000fe20000010805 */
[----:B0-----:R-:W-:Y:S01]  /*3e660*/  FADD.FTZ R4, R44, R9 ;  /* 0x000000092c047221 */ /* 0x001fe20000010000 */
[----:B----4-:R-:W-:-:S05]  /*3e670*/  FADD.FTZ R8, R46, R11 ;  /* 0x0000000b2e087221 */ /* 0x010fca0000010000 */
[----:B------:R-:W0:Y:S08]  /*3e680*/  MUFU.EX2 R49, R49 ;  /* 0x0000003100317308 */ /* 0x000e300000000800 */
[----:B------:R-:W4:Y:S01]  /*3e690*/  MUFU.EX2 R51, R51 ;  /* 0x0000003300337308 */ /* 0x000f220000000800 */
[----:B-1----:R-:W-:Y:S01]  /*3e6a0*/  FADD.FTZ R9, R45, R4 ;  /* 0x000000042d097221 */ /* 0x002fe20000010000 */
[----:B------:R-:W-:-:S06]  /*3e6b0*/  FADD.FTZ R11, R47, R8 ;  /* 0x000000082f0b7221 */ /* 0x000fcc0000010000 */
[----:B------:R-:W1:Y:S08]  /*3e6c0*/  MUFU.EX2 R52, R52 ;  /* 0x0000003400347308 */ /* 0x000e700000000800 */
[----:B------:R-:W1:Y:S01]  /*3e6d0*/  MUFU.EX2 R54, R54 ;  /* 0x0000003600367308 */ /* 0x000e620000000800 */
[----:B--2---:R-:W-:Y:S01]  /*3e6e0*/  FADD.FTZ R4, R48, R9 ;  /* 0x0000000930047221 */ /* 0x004fe20000010000 */
[----:B---3--:R-:W-:-:S06]  /*3e6f0*/  FADD.FTZ R8, R50, R11 ;  /* 0x0000000b32087221 */ /* 0x008fcc0000010000 */
[----:B------:R-:W2:Y:S01]  /*3e700*/  MUFU.EX2 R179, R5 ;  /* 0x0000000500b37308 */ /* 0x000ea20000000800 */
[----:B0-----:R-:W-:Y:S01]  /*3e710*/  FADD.FTZ R9, R49, R4 ;  /* 0x0000000431097221 */ /* 0x001fe20000010000 */
[----:B----4-:R-:W-:-:S03]  /*3e720*/  FADD.FTZ R11, R51, R8 ;  /* 0x00000008330b7221 */ /* 0x010fc60000010000 */
[----:B-1----:R-:W-:Y:S01]  /*3e730*/  FADD.FTZ R4, R52, R9 ;  /* 0x0000000934047221 */ /* 0x002fe20000010000 */
[----:B------:R-:W-:-:S03]  /*3e740*/  FADD.FTZ R8, R54, R11 ;  /* 0x0000000b36087221 */ /* 0x000fc60000010000 */
[----:B------:R-:W-:Y:S01]  /*3e750*/  FADD.FTZ R23, R21, R4 ;  /* 0x0000000415177221 */ /* 0x000fe20000010000 */
[----:B--2---:R-:W-:-:S04]  /*3e760*/  FADD.FTZ R25, R179, R8 ;  /* 0x00000008b3197221 */ /* 0x004fc80000010000 */
[----:B------:R-:W-:Y:S04]  /*3e770*/  ST.E desc[UR4][R6.64+0x10], R23 ;  /* 0x0000101706007985 */ /* 0x000fe8000c101904 */
[----:B------:R0:W-:Y:S04]  /*3e780*/  ST.E desc[UR6][R6.64+0x14], R25 ;  /* 0x0000141906007985 */ /* 0x0001e8000c101906 */
[----:B------:R-:W2:Y:S01]  /*3e790*/  LDL.64 R12, [R0+0x80] ;  /* 0x00008000000c7983 */ /* 0x000ea20000100a00 */
[----:B------:R-:W-:Y:S06]  /*3e7a0*/  BAR.SYNC.DEFER_BLOCKING 0xf, 0x100 ;  /* 0x03c4000000007b1d */ /* 0x000fec0000010000 */
[----:B------:R-:W3:Y:S01]  /*3e7b0*/  LDL.64 R4, [R0+0x88] ;  /* 0x0000880000047983 */ /* 0x000ee20000100a00 */
[----:B------:R-:W-:-:S02]  /*3e7c0*/  R2UR UR10, R2 ;  /* 0x00000000020a72ca */ /* 0x000fc400000e0000 */
[----:B------:R-:W-:Y:S01]  /*3e7d0*/  R2UR UR11, R3 ;  /* 0x00000000030b72ca */ /* 0x000fe200000e0000 */
[----:B0-----:R-:W4:Y:S04]  /*3e7e0*/  LDL.64 R6, [R0+0x90] ;  /* 0x0000900000067983 */ /* 0x001f280000100a00 */
[----:B--2---:R-:W2:Y:S04]  /*3e7f0*/  LD.E.64 R12, desc[UR4][R12.64+0x10] ;  /* 0x000010040c0c7980 */ /* 0x004ea8000c101b00 */
[----:B--2---:R-:W2:Y:S04]  /*3e800*/  LD.E.64 R8, desc[UR6][R12.64+0x8] ;  /* 0x000008060c087980 */ /* 0x004ea8000c101b00 */
[----:B------:R-:W3:Y:S01]  /*3e810*/  LD.E.64 R10, desc[UR4][R12.64] ;  /* 0x000000040c0a7980 */ /* 0x000ee2000c101b00 */
[----:B------:R-:W-:-:S02]  /*3e820*/  R2UR UR12, R2 ;  /* 0x00000000020c72ca */ /* 0x000fc400000e0000 */
[----:B------:R-:W-:Y:S02]  /*3e830*/  R2UR UR13, R3 ;  /* 0x00000000030d72ca */ /* 0x000fe400000e0000 */
        /* <DEDUP_REMOVED lines=16> */
[----:B--2---:R-:W-:-:S02]  /*3e940*/  MOV R14, R8 ;  /* 0x00000008000e7202 */ /* 0x004fc40000000f00 */
[----:B------:R-:W2:Y:S03]  /*3e950*/  LDL.64 R8, [R0] ;  /* 0x0000000000087983 */ /* 0x000ea60000100a00 */
[--C-:B---3--:R-:W-:Y:S02]  /*3e960*/  IMAD R23, R11, 0x2, R14.reuse ;  /* 0x000000020b177824 */ /* 0x108fe400078e020e */
[C---:B------:R-:W-:Y:S02]  /*3e970*/  IMAD R11, R10.reuse, 0x2, R14 ;  /* 0x000000020a0b7824 */ /* 0x040fe400078e020e */
[----:B------:R-:W-:Y:S01]  /*3e980*/  IMAD R10, R10, 0x2, R23 ;  /* 0x000000020a0a7824 */ /* 0x000fe200078e0217 */
[----:B------:R-:W-:Y:S04]  /*3e990*/  STSM.16.M88.4 [R14], R164 ;  /* 0x000000a40e007844 */ /* 0x000fe80000000200 */
[----:B------:R-:W-:Y:S04]  /*3e9a0*/  STSM.16.M88.4 [R11], R168 ;  /* 0x000000a80b007844 */ /* 0x000fe80000000200 */
[----:B------:R0:W-:Y:S04]  /*3e9b0*/  STSM.16.M88.4 [R23], R172 ;  /* 0x000000ac17007844 */ /* 0x0001e80000000200 */
[----:B------:R1:W-:Y:S04]  /*3e9c0*/  STSM.16.M88.4 [R10], R176 ;  /* 0x000000b00a007844 */ /* 0x0003e80000000200 */
[----:B------:R-:W3:Y:S04]  /*3e9d0*/  LD.E R13, desc[UR4][R4.64] ;  /* 0x00000004040d7980 */ /* 0x000ee8000c101900 */
[----:B------:R-:W3:Y:S04]  /*3e9e0*/  LD.E R15, desc[UR6][R4.64+0x4] ;  /* 0x00000406040f7980 */ /* 0x000ee8000c101900 */
[----:B------:R-:W3:Y:S04]  /*3e9f0*/  LD.E R21, desc[UR8][R4.64+0x8] ;  /* 0x0000080804157980 */ /* 0x000ee8000c101900 */
[----:B------:R-:W3:Y:S04]  /*3ea00*/  LD.E R25, desc[UR10][R4.64+0xc] ;  /* 0x00000c0a04197980 */ /* 0x000ee8000c101900 */
[----:B------:R-:W3:Y:S04]  /*3ea10*/  LD.E R27, desc[UR12][R4.64+0x10] ;  /* 0x0000100c041b7980 */ /* 0x000ee8000c101900 */
[----:B------:R-:W3:Y:S01]  /*3ea20*/  LD.E R31, desc[UR4][R4.64+0x14] ;  /* 0x00001404041f7980 */ /* 0x000ee2000c101900 */
[----:B------:R-:W-:-:S02]  /*3ea30*/  R2UR UR14, R2 ;  /* 0x00000000020e72ca */ /* 0x000fc400000e0000 */
[C---:B------:R-:W-:Y:S01]  /*3ea40*/  R2UR UR15, R3.reuse ;  /* 0x00000000030f72ca */ /* 0x040fe200000e0000 */
[----:B----4-:R-:W4:Y:S01]  /*3ea50*/  LD.E.64 R6, desc[UR4][R6.64] ;  /* 0x0000000406067980 */ /* 0x010f22000c101b00 */
[C---:B------:R-:W-:Y:S02]  /*3ea60*/  R2UR UR16, R2.reuse ;  /* 0x00000000021072ca */ /* 0x040fe400000e0000 */
[C---:B------:R-:W-:Y:S01]  /*3ea70*/  R2UR UR17, R3.reuse ;  /* 0x00000000031172ca */ /* 0x040fe200000e0000 */
[----:B------:R-:W4:Y:S01]  /*3ea80*/  LD.E R20, desc[UR8][R4.64+0x38] ;  /* 0x0000380804147980 */ /* 0x000f22000c101900 */
[C---:B------:R-:W-:Y:S02]  /*3ea90*/  R2UR UR18, R2.reuse ;  /* 0x00000000021272ca */ /* 0x040fe400000e0000 */
[----:B------:R-:W-:Y:S01]  /*3eaa0*/  R2UR UR19, R3 ;  /* 0x00000000031372ca */ /* 0x000fe200000e0000 */
[----:B0-----:R-:W4:Y:S01]  /*3eab0*/  LD.E R23, desc[UR12][R4.64+0x40] ;  /* 0x0000400c04177980 */ /* 0x001f22000c101900 */
[----:B------:R-:W-:-:S02]  /*3eac0*/  R2UR UR20, R2 ;  /* 0x00000000021472ca */ /* 0x000fc400000e0000 */
[C---:B------:R-:W-:Y:S01]  /*3ead0*/  R2UR UR21, R3.reuse ;  /* 0x00000000031572ca */ /* 0x040fe200000e0000 */
[----:B------:R-:W4:Y:S01]  /*3eae0*/  LD.E R24, desc[UR14][R4.64+0x44] ;  /* 0x0000440e04187980 */ /* 0x000f22000c101900 */
[C---:B------:R-:W-:Y:S02]  /*3eaf0*/  R2UR UR22, R2.reuse ;  /* 0x00000000021672ca */ /* 0x040fe400000e0000 */
[C---:B------:R-:W-:Y:S01]  /*3eb00*/  R2UR UR23, R3.reuse ;  /* 0x00000000031772ca */ /* 0x040fe200000e0000 */
[----:B------:R-:W4:Y:S01]  /*3eb10*/  LD.E R32, desc[UR4][R4.64+0x64] ;  /* 0x0000640404207980 */ /* 0x000f22000c101900 */
[C---:B------:R-:W-:Y:S02]  /*3eb20*/  R2UR UR24, R2.reuse ;  /* 0x00000000021872ca */ /* 0x040fe400000e0000 */
[----:B------:R-:W-:Y:S01]  /*3eb30*/  R2UR UR25, R3 ;  /* 0x00000000031972ca */ /* 0x000fe200000e0000 */
[----:B------:R-:W4:Y:S01]  /*3eb40*/  LD.E R26, desc[UR18][R4.64+0x4c] ;  /* 0x00004c12041a7980 */ /* 0x000f22000c101900 */
[----:B------:R-:W-:-:S02]  /*3eb50*/  R2UR UR26, R2 ;  /* 0x00000000021a72ca */ /* 0x000fc400000e0000 */
[C---:B------:R-:W-:Y:S01]  /*3eb60*/  R2UR UR27, R3.reuse ;  /* 0x00000000031b72ca */ /* 0x040fe200000e0000 */
[----:B-1----:R-:W4:Y:S01]  /*3eb70*/  LD.E R10, desc[UR20][R4.64+0x20] ;  /* 0x00002014040a7980 */ /* 0x002f22000c101900 */
[----:B------:R-:W-:Y:S02]  /*3eb80*/  R2UR UR28, R2 ;  /* 0x00000000021c72ca */ /* 0x000fe400000e0000 */
        /* <DEDUP_REMOVED lines=57> */
[----:B--2---:R-:W2:Y:S04]  /*3ef20*/  LD.E R135, desc[UR4][R8.64] ;  /* 0x0000000408877980 */ /* 0x004ea8000c101900 */
[----:B------:R-:W2:Y:S04]  /*3ef30*/  LD.E R83, desc[UR28][R4.64+0x130] ;  /* 0x0001301c04537980 */ /* 0x000ea8000c101900 */
[----:B------:R-:W2:Y:S04]  /*3ef40*/  LD.E R84, desc[UR4][R4.64+0x134] ;  /* 0x0001340404547980 */ /* 0x000ea8000c101900 */
[----:B------:R-:W2:Y:S04]  /*3ef50*/  LD.E R8, desc[UR16][R4.64+0x18] ;  /* 0x0000181004087980 */ /* 0x000ea8000c101900 */
[----:B------:R-:W2:Y:S04]  /*3ef60*/  LD.E R9, desc[UR18][R4.64+0x1c] ;  /* 0x00001c1204097980 */ /* 0x000ea8000c101900 */
[----:B------:R-:W2:Y:S04]  /*3ef70*/  LD.E R85, desc[UR6][R4.64+0x138] ;  /* 0x0001380604557980 */ /* 0x000ea8000c101900 */
[----:B---3--:R0:W-:Y:S04]  /*3ef80*/  ST.E desc[UR6][R4.64], R13 ;  /* 0x0000000d04007985 */ /* 0x0081e8000c101906 */
[----:B------:R1:W-:Y:S04]  /*3ef90*/  ST.E desc[UR8][R4.64+0x4], R15 ;  /* 0x0000040f04007985 */ /* 0x0003e8000c101908 */
[----:B------:R3:W-:Y:S04]  /*3efa0*/  ST.E desc[UR10][R4.64+0x8], R21 ;  /* 0x0000081504007985 */ /* 0x0007e8000c10190a */
[----:B------:R3:W-:Y:S04]  /*3efb0*/  ST.E desc[UR12][R4.64+0xc], R25 ;  /* 0x00000c1904007985 */ /* 0x0007e8000c10190c */
[----:B------:R3:W-:Y:S04]  /*3efc0*/  ST.E desc[UR14][R4.64+0x10], R27 ;  /* 0x0000101b04007985 */ /* 0x0007e8000c10190e */
[----:B------:R3:W-:Y:S04]  /*3efd0*/  ST.E desc[UR4][R4.64+0x14], R31 ;  /* 0x0000141f04007985 */ /* 0x0007e8000c101904 */
[----:B0-----:R-:W2:Y:S04]  /*3efe0*/  LD.E R13, desc[UR26][R4.64+0x2c] ;  /* 0x00002c1a040d7980 */ /* 0x001ea8000c101900 */
[----:B-1----:R-:W2:Y:S04]  /*3eff0*/  LD.E R15, desc[UR6][R4.64+0x34] ;  /* 0x00003406040f7980 */ /* 0x002ea8000c101900 */
[----:B---3--:R-:W3:Y:S04]  /*3f000*/  LD.E R21, desc[UR10][R4.64+0x3c] ;  /* 0x00003c0a04157980 */ /* 0x008ee8000c101900 */
[----:B------:R-:W3:Y:S04]  /*3f010*/  LD.E R25, desc[UR16][R4.64+0x48] ;  /* 0x0000481004197980 */ /* 0x000ee8000c101900 */
        /* <DEDUP_REMOVED lines=51> */
[----:B----4-:R-:W-:Y:S04]  /*3f350*/  ST.E desc[UR8][R4.64+0x20], R10 ;  /* 0x0000200a04007985 */ /* 0x010fe8000c101908 */
        /* <DEDUP_REMOVED lines=10> */
[----:B--2---:R-:W-:Y:S04]  /*3f400*/  ST.E desc[UR4][R4.64+0x18], R8 ;  /* 0x0000180804007985 */ /* 0x004fe8000c101904 */
        /* <DEDUP_REMOVED lines=9> */
[----:B---3--:R-:W-:Y:S04]  /*3f4a0*/  ST.E desc[UR8][R4.64+0x3c], R21 ;  /* 0x00003c1504007985 */ /* 0x008fe8000c101908 */
        /* <DEDUP_REMOVED lines=84> */
[----:B------:R-:W-:Y:S01]  /*3f9f0*/  ST.E desc[UR22][R4.64+0x1c0], R119 ;  /* 0x0001c07704007985 */ /* 0x000fe2000c101916 */
[----:B------:R-:W-:-:S03]  /*3fa00*/  IMAD R6, R135, 0x1000, R6 ;  /* 0x0000100087067824 */ /* 0x000fc600078e0206 */
        /* <DEDUP_REMOVED lines=18> */
[----:B------:R-:W-:Y:S01]  /*3fb30*/  HGMMA.64x256x16.F32.BF16 R24, R164, gdesc[UR4].tnspB, RZ, !UPT, gsb0 ;  /* 0x43e00004a4187df0 */ /* 0x000fe2000c0018ff */
        /* <DEDUP_REMOVED lines=1197> */
[C---:B------:R-:W-:Y:S01]  /*44610*/  R2UR UR29, R3.reuse ;  /* 0x00000000031d72ca */ /* 0x040fe200000e0000 */
[----:B------:R-:W-:Y:S02]  /*44620*/  WARPGROUP.DEPBAR.LE gsb0, 0x0 ;  /* 0x00008000000079c5 */ /* 0x000fe40000010000 */
[----:B------:R-:W-:Y:S01]  /*44630*/  ST.E desc[UR4][R4.64], R24 ;  /* 0x0000001804007985 */ /* 0x000fe2000c101904 */
[C---:B------:R-:W-:Y:S02]  /*44640*/  R2UR UR4, R2.reuse ;  /* 0x00000000020472ca */ /* 0x040fe400000e0000 */
[----:B------:R-:W-:Y:S01]  /*44650*/  R2UR UR5, R3 ;  /* 0x00000000030572ca */ /* 0x000fe200000e0000 */
[----:B------:R0:W-:Y:S01]  /*44660*/  ST.E desc[UR6][R4.64+0x4], R25 ;  /* 0x0000041904007985 */ /* 0x0001e2000c101906 */
[----:B------:R-:W-:-:S02]  /*44670*/  R2UR UR6, R2 ;  /* 0x00000000020672ca */ /* 0x000fc400000e0000 */
[C---:B------:R-:W-:Y:S01]  /*44680*/  R2UR UR7, R3.reuse ;  /* 0x00000000030772ca */ /* 0x040fe200000e0000 */
[----:B------:R-:W-:Y:S01]  /*44690*/  ST.E desc[UR8][R4.64+0x8], R26 ;  /* 0x0000081a04007985 */ /* 0x000fe2000c101908 */
[C---:B------:R-:W-:Y:S02]  /*446a0*/  R2UR UR8, R2.reuse ;  /* 0x00000000020872ca */ /* 0x040fe400000e0000 */
[C---:B------:R-:W-:Y:S01]  /*446b0*/  R2UR UR9, R3.reuse ;  /* 0x00000000030972ca */ /* 0x040fe200000e0000 */
[----:B------:R1:W-:Y:S01]  /*446c0*/  ST.E desc[UR10][R4.64+0xc], R27 ;  /* 0x00000c1b04007985 */ /* 0x0003e2000c10190a */
[C---:B------:R-:W-:Y:S02]  /*446d0*/  R2UR UR10, R2.reuse ;  /* 0x00000000020a72ca */ /* 0x040fe400000e0000 */
[----:B------:R-:W-:Y:S01]  /*446e0*/  R2UR UR11, R3 ;  /* 0x00000000030b72ca */ /* 0x000fe200000e0000 */
[----:B------:R-:W-:Y:S01]  /*446f0*/  ST.E desc[UR12][R4.64+0x10], R28 ;  /* 0x0000101c04007985 */ /* 0x000fe2000c10190c */
[----:B------:R-:W-:-:S02]  /*44700*/  R2UR UR12, R2 ;  /* 0x00000000020c72ca */ /* 0x000fc400000e0000 */
[C---:B------:R-:W-:Y:S01]  /*44710*/  R2UR UR13, R3.reuse ;  /* 0x00000000030d72ca */ /* 0x040fe200000e0000 */
[----:B------:R2:W-:Y:S01]  /*44720*/  ST.E desc[UR14][R4.64+0x14], R29 ;  /* 0x0000141d04007985 */ /* 0x0005e2000c10190e */
[C---:B------:R-:W-:Y:S02]  /*44730*/  R2UR UR14, R2.reuse ;  /* 0x00000000020e72ca */ /* 0x040fe400000e0000 */
[C---:B------:R-:W-:Y:S01]  /*44740*/  R2UR UR15, R3.reuse ;  /* 0x00000000030f72ca */ /* 0x040fe200000e0000 */
        /* <DEDUP_REMOVED lines=359> */
[----:B------:R-:W-:Y:S01]  /*45dc0*/  R2UR UR29, R3 ;  /* 0x00000000031d72ca */ /* 0x000fe200000e0000 */
[----:B------:R-:W-:Y:S01]  /*45dd0*/  ST.E desc[UR4][R4.64+0x1f8], R150 ;  /* 0x0001f89604007985 */ /* 0x000fe2000c101904 */
[----:B------:R-:W-:-:S03]  /*45de0*/  R2UR UR4, R2 ;  /* 0x00000000020472ca */ /* 0x000fc600000e0000 */
[----:B------:R4:W-:Y:S01]  /*45df0*/  ST.E desc[UR6][R4.64+0x1fc], R151 ;  /* 0x0001fc9704007985 */ /* 0x0009e2000c101906 */
[----:B------:R-:W-:-:S03]  /*45e00*/  R2UR UR5, R3 ;  /* 0x00000000030572ca */ /* 0x000fc600000e0000 */
[----:B------:R-:W4:Y:S01]  /*45e10*/  LD.E R7, desc[UR8][R4.64] ;  /* 0x0000000804077980 */ /* 0x000f22000c101900 */
[C---:B------:R-:W-:Y:S02]  /*45e20*/  R2UR UR6, R2.reuse ;  /* 0x00000000020672ca */ /* 0x040fe400000e0000 */
        /* <DEDUP_REMOVED lines=19> */
[----:B0-----:R-:W4:Y:S01]  /*45f60*/  LD.E R25, desc[UR22][R4.64+0x1c] ;  /* 0x00001c1604197980 */ /* 0x001f22000c101900 */
[C---:B------:R-:W-:Y:S02]  /*45f70*/  R2UR UR20, R2.reuse ;  /* 0x00000000021472ca */ /* 0x040fe400000e0000 */
[C---:B------:R-:W-:Y:S01]  /*45f80*/  R2UR UR21, R3.reuse ;  /* 0x00000000031572ca */ /* 0x040fe200000e0000 */
[----:B-1----:R-:W4:Y:S01]  /*45f90*/  LD.E R27, desc[UR24][R4.64+0x20] ;  /* 0x00002018041b7980 */ /* 0x002f22000c101900 */
[C---:B------:R-:W-:Y:S02]  /*45fa0*/  R2UR UR22, R2.reuse ;  /* 0x00000000021672ca */ /* 0x040fe400000e0000 */
[----:B------:R-:W-:Y:S01]  /*45fb0*/  R2UR UR23, R3 ;  /* 0x00000000031772ca */ /* 0x000fe200000e0000 */
[----:B--2---:R-:W2:Y:S01]  /*45fc0*/  LD.E R29, desc[UR26][R4.64+0x24] ;  /* 0x0000241a041d7980 */ /* 0x004ea2000c101900 */
[----:B------:R-:W-:-:S02]  /*45fd0*/  R2UR UR24, R2 ;  /* 0x00000000021872ca */ /* 0x000fc400000e0000 */
[C---:B------:R-:W-:Y:S01]  /*45fe0*/  R2UR UR25, R3.reuse ;  /* 0x00000000031972ca */ /* 0x040fe200000e0000 */
[----:B---3--:R-:W3:Y:S01]  /*45ff0*/  LD.E R31, desc[UR28][R4.64+0x28] ;  /* 0x0000281c041f7980 */ /* 0x008ee2000c101900 */
[C---:B------:R-:W-:Y:S02]  /*46000*/  R2UR UR26, R2.reuse ;  /* 0x00000000021a72ca */ /* 0x040fe400000e0000 */
[C---:B------:R-:W-:Y:S01]  /*46010*/  R2UR UR27, R3.reuse ;  /* 0x00000000031b72ca */ /* 0x040fe200000e0000 */
[----:B----4-:R-:W4:Y:S01]  /*46020*/  LD.E R33, desc[UR4][R4.64+0x2c] ;  /* 0x00002c0404217980 */ /* 0x010f22000c101900 */
        /* <DEDUP_REMOVED lines=375> */
[----:B--2---:R-:W-:Y:S01]  /*477a0*/  ST.E desc[UR22][R4.64+0x24], R29 ;  /* 0x0000241d04007985 */ /* 0x004fe2000c101916 */
[C---:B------:R-:W-:Y:S02]  /*477b0*/  R2UR UR22, R2.reuse ;  /* 0x00000000021672ca */ /* 0x040fe400000e0000 */
[----:B------:R-:W-:Y:S01]  /*477c0*/  R2UR UR23, R3 ;  /* 0x00000000031772ca */ /* 0x000fe200000e0000 */
[----:B---3--:R-:W-:Y:S01]  /*477d0*/  ST.E desc[UR24][R4.64+0x28], R31 ;  /* 0x0000281f04007985 */ /* 0x008fe2000c101918 */
[----:B------:R-:W-:-:S02]  /*477e0*/  R2UR UR24, R2 ;  /* 0x00000000021872ca */ /* 0x000fc400000e0000 */
[C---:B------:R-:W-:Y:S02]  /*477f0*/  R2UR UR25, R3.reuse ;  /* 0x00000000031972ca */ /* 0x040fe400000e0000 */
[C---:B------:R-:W-:Y:S02]  /*47800*/  R2UR UR26, R2.reuse ;  /* 0x00000000021a72ca */ /* 0x040fe400000e0000 */
[C---:B------:R-:W-:Y:S01]  /*47810*/  R2UR UR27, R3.reuse ;  /* 0x00000000031b72ca */ /* 0x040fe200000e0000 */
[----:B----4-:R-:W-:Y:S01]  /*47820*/  ST.E desc[UR4][R4.64+0x2c], R33 ;  /* 0x00002c2104007985 */ /* 0x010fe2000c101904 */
        /* <DEDUP_REMOVED lines=209> */
[----:B------:R1:W-:Y:S01]  /*48540*/  ST.E desc[UR14][R4.64+0x144], R10 ;  /* 0x0001440a04007985 */ /* 0x0003e2000c10190e */
[----:B------:R-:W-:-:S02]  /*48550*/  R2UR UR12, R2 ;  /* 0x00000000020c72ca */ /* 0x000fc400000e0000 */
[C---:B------:R-:W-:Y:S01]  /*48560*/  R2UR UR13, R3.reuse ;  /* 0x00000000030d72ca */ /* 0x040fe200000e0000 */
[----:B------:R2:W-:Y:S01]  /*48570*/  ST.E desc[UR16][R4.64+0x148], R12 ;  /* 0x0001480c04007985 */ /* 0x0005e2000c101910 */
        /* <DEDUP_REMOVED lines=99> */
[----:B------:R-:W-:Y:S02]  /*48bb0*/  R2UR UR28, R2 ;  /* 0x00000000021c72ca */ /* 0x000fe400000e0000 */
[----:B------:R-:W-:Y:S01]  /*48bc0*/  R2UR UR29, R3 ;  /* 0x00000000031d72ca */ /* 0x000fe200000e0000 */
[----:B------:R2:W-:Y:S04]  /*48bd0*/  ST.E desc[UR6][R4.64+0x1d0], R86 ;  /* 0x0001d05604007985 */ /* 0x0005e8000c101906 */
        /* <DEDUP_REMOVED lines=10> */
[----:B------:R2:W-:Y:S01]  /*48c80*/  ST.E desc[UR28][R4.64+0x1fc], R108 ;  /* 0x0001fc6c04007985 */ /* 0x0005e2000c10191c */
[----:B------:R-:W-:Y:S01]  /*48c90*/  @!PT LDS RZ, [RZ] ;  /* 0x00000000fffff984 */ /* 0x000fe20000000800 */
[----:B------:R-:W-:Y:S01]  /*48ca0*/  @!PT LDS RZ, [RZ] ;  /* 0x00000000fffff984 */ /* 0x000fe20000000800 */
[----:B------:R-:W-:Y:S01]  /*48cb0*/  @!PT LDS RZ, [RZ] ;  /* 0x00000000fffff984 */ /* 0x000fe20000000800 */
[----:B------:R-:W-:Y:S01]  /*48cc0*/  @!PT LDS RZ, [RZ] ;  /* 0x00000000fffff984 */ /* 0x000fe20000000800 */
[----:B------:R3:W-:Y:S06]  /*48cd0*/  MEMBAR.ALL.CTA ;  /* 0x0000000000007992 */ /* 0x0007ec0000008000 */
[----:B---3--:R-:W3:Y:S02]  /*48ce0*/  FENCE.VIEW.ASYNC.S ;  /* 0x00000000000073c6 */ /* 0x008ee40000000000 */
[----:B---3--:R-:W-:-:S02]  /*48cf0*/  NOP ;  /* 0x0000000000007918 */ /* 0x008fc40000000000 */
[----:B0-----:R-:W1:Y:S01]  /*48d00*/  LDL.64 R8, [R0+0x40] ;  /* 0x0000400000087983 */ /* 0x001e620000100a00 */
[C---:B------:R-:W-:Y:S02]  /*48d10*/  R2UR UR4, R2.reuse ;  /* 0x00000000020472ca */ /* 0x040fe400000e0000 */
[----:B------:R-:W-:Y:S01]  /*48d20*/  R2UR UR5, R3 ;  /* 0x00000000030572ca */ /* 0x000fe200000e0000 */
[----:B------:R-:W3:Y:S01]  /*48d30*/  LDL.64 R6, [R0] ;  /* 0x0000000000067983 */ /* 0x000ee20000100a00 */
[----:B------:R-:W-:Y:S11]  /*48d40*/  BAR.ARV 0xe, 0x100 ;  /* 0x0384000000007b1d */ /* 0x000ff60000002000 */
[----:B-1----:R-:W4:Y:S01]  /*48d50*/  LD.E R10, desc[UR4][R8.64] ;  /* 0x00000004080a7980 */ /* 0x002f22000c101900 */
[----:B------:R-:W-:-:S02]  /*48d60*/  R2UR UR4, R2 ;  /* 0x00000000020472ca */ /* 0x000fc400000e0000 */
[----:B------:R-:W-:Y:S01]  /*48d70*/  R2UR UR5, R3 ;  /* 0x00000000030572ca */ /* 0x000fe200000e0000 */
[----:B------:R-:W-:-:S12]  /*48d80*/  BSSY B0, `(.L_x_7235) ;  /* 0x0000006000007945 */ /* 0x000fd80003800000 */
[----:B---3--:R2:W5:Y:S01]  /*48d90*/  LD.E R6, desc[UR4][R6.64] ;  /* 0x0000000406067980 */ /* 0x008562000c101900 */
[----:B----4-:R-:W-:-:S04]  /*48da0*/  LOP3.LUT R10, R10, 0x1, RZ, 0xfc, !PT ;  /* 0x000000010a0a7812 */ /* 0x010fc800078efcff */
[----:B------:R-:W-:-:S13]  /*48db0*/  ISETP.NE.AND P0, PT, R10, 0x3, PT ;  /* 0x000000030a00780c */ /* 0x000fda0003f05270 */
[----:B--2---:R-:W-:Y:S05]  /*48dc0*/  @!P0 BRA `(.L_x_7236) ;  /* 0x0000000000048947 */ /* 0x004fea0003800000 */
[----:B------:R-:W-:Y:S01]  /*48dd0*/  BPT.TRAP 0x1 ;  /* 0x000000040000795c */ /* 0x000fe20000300000 */
.L_x_7236:
[----:B------:R-:W-:Y:S05]  /*48de0*/  BSYNC B0 ;  /* 0x0000000000007941 */ /* 0x000fea0003800000 */
.L_x_7235:
        /* <DEDUP_REMOVED lines=9> */
[----:B---3--:R-:W-:Y:S01]  /*48e80*/  PRMT R0, R0, 0x654, R3 ;  /* 0x0000065400007816 */ /* 0x008fe20000000003 */
[----:B------:R-:W-:-:S03]  /*48e90*/  IMAD.MOV.U32 R3, RZ, RZ, 0x0 ;  /* 0x00000000ff037424 */ /* 0x000fc600078e00ff */
[----:B------:R0:W-:Y:S02]  /*48ea0*/  SYNCS.ARRIVE.TRANS64.RED.A1T0 RZ, [R0+URZ], RZ ;  /* 0x000000ff00ff79a7 */ /* 0x0001e4000810043f */
[----:B0-----:R-:W-:Y:S05]  /*48eb0*/  RET.REL.NODEC R2 `(_ZN7cutlass13device_kernelIN5flash11enable_sm90INS1_16FlashAttnFwdSm90INS1_25CollectiveMainloopFwdSm90ILi2EN4cute5tupleIJNS5_1CILi1EEES8_S8_EEENS6_IJNS7_ILi64EEESA_SA_EEELi512ENS_10bfloat16_tEfNS_4arch4Sm90ELb0ELb1ELb0ELb1ELb1ELb1ELb1ELb0ELb0ELb1ELb0ELb0EEENS1_21CollectiveEpilogueFwdINS6_IJSA_NS7_ILi512EEESA_EEES9_SC_SE_Li256ELb1ELb1ELb0ELb0EEENS1_36VarlenDynamicPersistentTileSchedulerILi64ELi64ELi256ELi128ELb0ELb1ELb1ELb1ELb0ELb1EEEEEEEEEvNT_6ParamsE) ;  /* 0xfffffb7002507950 */ /* 0x001fea0003c3ffff */
.L_x_7209:
[----:B0-----:R0:W1:Y:S02]  /*48ec0*/  SYNCS.PHASECHK.TRANS64.TRYWAIT P0, [R10+URZ], R11 ;  /* 0x0000000b0a0075a7 */ /* 0x001064000800017f */
[----:B-1----:R-:W-:Y:S05]  /*48ed0*/  @!P0 NANOSLEEP.SYNCS 0x989680 ;  /* 0x009896800000895d */ /* 0x002fea0003900000 */
[----:B------:R-:W1:Y:S02]  /*48ee0*/  @!P0 SYNCS.PHASECHK.TRANS64 P0, [R10+URZ], R11 ;  /* 0x0000000b0a0085a7 */ /* 0x000e64000800007f */
[----:B-1----:R-:W-:Y:S05]  /*48ef0*/  @!P0 BRA `(.L_x_7209) ;  /* 0xfffffffc00f08947 */ /* 0x002fea000383ffff */
[----:B------:R-:W-:Y:S05]  /*48f00*/  BRA `(.L_x_7208) ;  /* 0xffffff1000087947 */ /* 0x000fea000383ffff */
.L_x_7211:
[----:B0-----:R0:W1:Y:S02]  /*48f10*/  SYNCS.PHASECHK.TRANS64.TRYWAIT P0, [R10+URZ+0x38810], R15 ;  /* 0x0388100f0a0075a7 */ /* 0x001064000800017f */
[----:B-1----:R-:W-:Y:S05]  /*48f20*/  @!P0 NANOSLEEP.SYNCS 0x989680 ;  /* 0x009896800000895d */ /* 0x002fea0003900000 */
[----:B------:R-:W1:Y:S02]  /*48f30*/  @!P0 SYNCS.PHASECHK.TRANS64 P0, [R10+URZ+0x38810], R15 ;  /* 0x0388100f0a0085a7 */ /* 0x000e64000800007f */
[----:B-1----:R-:W-:Y:S05]  /*48f40*/  @!P0 BRA `(.L_x_7211) ;  /* 0xfffffffc00f08947 */ /* 0x002fea000383ffff */
[----:B------:R-:W-:Y:S05]  /*48f50*/  BRA `(.L_x_7237) ;  /* 0xffffff1400647947 */ /* 0x000fea000383ffff */
.L_x_7218:
[----:B0-----:R0:W1:Y:S02]  /*48f60*/  SYNCS.PHASECHK.TRANS64.TRYWAIT P0, [R10+URZ], R11 ;  /* 0x0000000b0a0075a7 */ /* 0x001064000800017f */
[----:B-1----:R-:W-:Y:S05]  /*48f70*/  @!P0 NANOSLEEP.SYNCS 0x989680 ;  /* 0x009896800000895d */ /* 0x002fea0003900000 */
[----:B------:R-:W1:Y:S02]  /*48f80*/  @!P0 SYNCS.PHASECHK.TRANS64 P0, [R10+URZ], R11 ;  /* 0x0000000b0a0085a7 */ /* 0x000e64000800007f */
[----:B-1----:R-:W-:Y:S05]  /*48f90*/  @!P0 BRA `(.L_x_7218) ;  /* 0xfffffffc00f08947 */ /* 0x002fea000383ffff */
[----:B------:R-:W-:Y:S05]  /*48fa0*/  BRA `(.L_x_7217) ;  /* 0xffffff1800007947 */ /* 0x000fea000383ffff */
.L_x_7238:
        /* <DEDUP_REMOVED lines=13> */
.L_x_15543:


//--------------------- .text._ZN7cutlass13device_kernelIN5flash11enable_sm90INS1_16FlashAttnFwdSm90INS1_25CollectiveMainloopFwdSm90ILi2EN4cute5tupleIJNS5_1CILi1EEES8_S8_EEENS6_IJNS7_ILi64EEESA_SA_EEELi512ENS_10bfloat16_tEfNS_4arch4Sm90ELb1ELb0ELb0ELb0ELb1ELb0ELb0ELb0ELb0ELb1ELb0ELb0EEENS1_21CollectiveEpilogueFwdINS6_IJSA_NS7_ILi512EEESA_EEES9_SC_SE_Li256ELb0ELb1ELb0ELb0EEENS1_30DynamicPersistentTileSchedulerILi256ELi128ELb0ELb1ELb1EEEEEEEEEvNT_6ParamsE --------------------------
	.section	.text._ZN7cutlass13device_kernelIN5flash11enable_sm90INS1_16FlashAttnFwdSm90INS1_25CollectiveMainloopFwdSm90ILi2EN4cute5tupleIJNS5_1CILi1EEES8_S8_EEENS6_IJNS7_ILi64EEESA_SA_EEELi512ENS_10bfloat16_tEfNS_4arch4Sm90ELb1ELb0ELb0ELb0ELb1ELb0ELb0ELb0ELb0ELb1ELb0ELb0EEENS1_21CollectiveEpilogueFwdINS6_IJSA_NS7_ILi512EEESA_EEES9_SC_SE_Li256ELb0ELb1ELb0ELb0EEENS1_30DynamicPersistentTileSchedulerILi256ELi128ELb0ELb1ELb1EEEEEEEEEvNT_6ParamsE,"ax",@progbits
	.align	128
.text._ZN7cutlass13device_kernelIN5flash11enable_sm90INS1_16FlashAttnFwdSm90INS1_25CollectiveMainloopFwdSm90ILi2EN4cute5tupleIJNS5_1CILi1EEES8_S8_EEENS6_IJNS7_ILi64EEESA_SA_EEELi512ENS_10bfloat16_tEfNS_4arch4Sm90ELb1ELb0ELb0ELb0ELb1ELb0ELb0ELb0ELb0ELb1ELb0ELb0EEENS1_21CollectiveEpilogueFwdINS6_IJSA_NS7_ILi512EEESA_EEES9_SC_SE_Li256ELb0ELb1ELb0ELb0EEENS1_30DynamicPersistentTileSchedulerILi256ELi128ELb0ELb1ELb1EEEEEEEEEvNT_6ParamsE:
        .type           _ZN7cutlass13device_kernelIN5flash11enable_sm90INS1_16FlashAttnFwdSm90INS1_25CollectiveMainloopFwdSm90ILi2EN4cute5tupleIJNS5_1CILi1EEES8_S8_EEENS6_IJNS7_ILi64EEESA_SA_EEELi512ENS_10bfloat16_tEfNS_4arch4Sm90ELb1ELb0ELb0ELb0ELb1ELb0ELb0ELb0ELb0ELb1ELb0ELb0EEENS1_21CollectiveEpilogueFwdINS6_IJSA_NS7_ILi512EEESA_EEES9_SC_SE_Li256ELb0ELb1ELb0ELb0EEENS1_30DynamicPersistentTileSchedulerILi256ELi128ELb0ELb1ELb1EEEEEEEEEvNT_6ParamsE,@function
        .size           _ZN7cutlass13device_kernelIN5flash11enable_sm90INS1_16FlashAttnFwdSm90INS1_25CollectiveMainloopFwdSm90ILi2EN4cute5tupleIJNS5_1CILi1EEES8_S8_EEENS6_IJNS7_ILi64EEESA_SA_EEELi512ENS_10bfloat16_tEfNS_4arch4Sm90ELb1ELb0ELb0ELb0ELb1ELb0ELb0ELb0ELb0ELb1ELb0ELb0EEENS1_21CollectiveEpilogueFwdINS6_IJSA_NS7_ILi512EEESA_EEES9_SC_SE_Li256ELb0ELb1ELb0ELb0EEENS1_30DynamicPersistentTileSchedulerILi256ELi128ELb0ELb1ELb1EEEEEEEEEvNT_6ParamsE,(.L_x_15545 - _ZN7cutlass13device_kernelIN5flash11enable_sm90INS1_16FlashAttnFwdSm90INS1_25CollectiveMainloopFwdSm90ILi2EN4cute5tupleIJNS5_1CILi1EEES8_S8_EEENS6_IJNS7_ILi64EEESA_SA_EEELi512ENS_10bfloat16_tEfNS_4arch4Sm90ELb1ELb0ELb0ELb0ELb1ELb0ELb0ELb0ELb0ELb1ELb0ELb0EEENS1_21CollectiveEpilogueFwdINS6_IJSA_NS7_ILi512EEESA_EEES9_SC_SE_Li256ELb0ELb1ELb0ELb0EEENS1_30DynamicPersistentTileSchedulerILi256ELi128ELb0ELb1ELb1EEEEEEEEEvNT_6ParamsE)
        .other          _ZN7cutlass13device_kernelIN5flash11enable_sm90INS1_16FlashAttnFwdSm90INS1_25CollectiveMainloopFwdSm90ILi2EN4cute5tupleIJNS5_1CILi1EEES8_S8_EEENS6_IJNS7_ILi64EEESA_SA_EEELi512ENS_10bfloat16_tEfNS_4arch4Sm90ELb1ELb0ELb0ELb0ELb1ELb0ELb0ELb0ELb0ELb1ELb0ELb0EEENS1_21CollectiveEpilogueFwdINS6_IJSA_NS7_ILi512EEESA_EEES9_SC_SE_Li256ELb0ELb1ELb0ELb0EEENS1_30DynamicPersistentTileSchedulerILi256ELi128ELb0ELb1ELb1EEEEEEEEEvNT_6ParamsE,@"STO_CUDA_ENTRY STV_DEFAULT"
_ZN7cutlass13device_kernelIN5flash11enable_sm90INS1_16FlashAttnFwdSm90INS1_25CollectiveMainloopFwdSm90ILi2EN4cute5tupleIJNS5_1CILi1EEES8_S8_EEENS6_IJNS7_ILi64EEESA_SA_EEELi512ENS_10bfloat16_tEfNS_4arch4Sm90ELb1ELb0ELb0ELb0ELb1ELb0ELb0ELb0ELb0ELb1ELb0ELb0EEENS1_21CollectiveEpilogueFwdINS6_IJSA_NS7_ILi512EEESA_EEES9_SC_SE_Li256ELb0ELb1ELb0ELb0EEENS1_30DynamicPersistentTileSchedulerILi256ELi128ELb0ELb1ELb1EEEEEEEEEvNT_6ParamsE:
        /* <DEDUP_REMOVED lines=41> */
.L_x_7239:
        /* <DEDUP_REMOVED lines=22> */
.L_x_7240:
        /* <DEDUP_REMOVED lines=18> */
.L_x_7241:
        /* <DEDUP_REMOVED lines=22> */
.L_x_7242:
        /* <DEDUP_REMOVED lines=23> */
.L_x_7243:
        /* <DEDUP_REMOVED lines=8> */
.L_x_7245:
        /* <DEDUP_REMOVED lines=25> */
[----:B------:R-:W-:Y:S02]  /*09f0*/  SHF.R.S32.HI R5, RZ, 0x4, R2 ;  /* 0x00000004ff057819 */ /* 0x000fe40000011402 */
[----:B------:R-:W-:Y:S02]  /*0a00*/  SHF.R.S32.HI R11, RZ, 0x5, R6 ;  /* 0x00000005ff0b7819 */ /* 0x000fe40000011406 */
[C---:B------:R-:W-:Y:S02]  /*0a10*/  LEA.HI R0, R2.reuse, R5, RZ, 0x1 ;  /* 0x0000000502007211 */ /* 0x040fe400078f08ff */
[----:B------:R-:W-:Y:S02]  /*0a20*/  LOP3.LUT R7, R2, 0xfffffff0, RZ, 0xc0, !PT ;  /* 0xfffffff002077812 */ /* 0x000fe400078ec0ff */
[----:B------:R-:W-:Y:S02]  /*0a30*/  LOP3.LUT R4, R0, 0x1ffffffe, RZ, 0xc0, !PT ;  /* 0x1ffffffe00047812 */ /* 0x000fe400078ec0ff */
[----:B------:R-:W-:-:S02]  /*0a40*/  LEA.HI R0, R3, R216, RZ, 0x7 ;  /* 0x000000d803007211 */ /* 0x000fc400078f38ff */
[----:B------:R-:W-:Y:S01]  /*0a50*/  SHF.R.S32.HI R6, RZ, 0x1f, R6 ;  /* 0x0000001fff067819 */ /* 0x000fe20000011406 */
[----:B------:R-:W-:Y:S01]  /*0a60*/  IMAD.IADD R8, R5, 0x1, -R4 ;  /* 0x0000000105087824 */ /* 0x000fe200078e0a04 */
[----:B------:R-:W-:Y:S01]  /*0a70*/  LEA.HI R4, R3, R216, RZ, 0x2 ;  /* 0x000000d803047211 */ /* 0x000fe200078f10ff */
[----:B0-----:R-:W-:Y:S01]  /*0a80*/  ULEA UR42, UR40, UR42, 0x18 ;  /* 0x0000002a282a7291 */ /* 0x001fe2000f8ec03f */
[----:B------:R-:W-:Y:S02]  /*0a90*/  LOP3.LUT R5, R0, 0xffffff80, RZ, 0xc0, !PT ;  /* 0xffffff8000057812 */ /* 0x000fe400078ec0ff */
[----:B------:R-:W-:Y:S02]  /*0aa0*/  LOP3.LUT R9, R4, 0xfffffffc, RZ, 0xc0, !PT ;  /* 0xfffffffc04097812 */ /* 0x000fe400078ec0ff */
[----:B------:R-:W-:Y:S01]  /*0ab0*/  LEA.HI R2, R6, R11, RZ, 0x2 ;  /* 0x0000000b06027211 */ /* 0x000fe200078f10ff */
[C---:B------:R-:W-:Y:S01]  /*0ac0*/  IMAD.IADD R6, R216.reuse, 0x1, -R7 ;  /* 0x00000001d8067824 */ /* 0x040fe200078e0a07 */
[----:B------:R-:W-:Y:S01]  /*0ad0*/  SHF.R.S32.HI R211, RZ, 0x7, R0 ;  /* 0x00000007ffd37819 */ /* 0x000fe20000011400 */
[----:B------:R-:W-:Y:S01]  /*0ae0*/  IMAD.IADD R5, R216, 0x1, -R5 ;  /* 0x00000001d8057824 */ /* 0x000fe200078e0a05 */
[----:B------:R-:W-:Y:S01]  /*0af0*/  LOP3.LUT R4, R2, 0x3ffffc, RZ, 0xc0, !PT ;  /* 0x003ffffc02047812 */ /* 0x000fe200078ec0ff */
[----:B------:R-:W-:Y:S01]  /*0b00*/  IMAD.IADD R12, R216, 0x1, -R9 ;  /* 0x00000001d80c7824 */ /* 0x000fe200078e0a09 */
[--C-:B------:R-:W-:Y:S01]  /*0b10*/  SHF.R.S32.HI R7, RZ, 0x1f, R6.reuse ;  /* 0x0000001fff077819 */ /* 0x100fe20000011406 */
[----:B------:R-:W-:Y:S01]  /*0b20*/  IMAD R15, R211, 0x100, R6 ;  /* 0x00000100d30f7824 */ /* 0x000fe200078e0206 */
[----:B------:R-:W-:-:S02]  /*0b30*/  SHF.R.S32.HI R2, RZ, 0x1f, R5 ;  /* 0x0000001fff027819 */ /* 0x000fc40000011405 */
[----:B------:R-:W-:Y:S02]  /*0b40*/  LEA.HI R9, R12, R12, RZ, 0x1 ;  /* 0x0000000c0c097211 */ /* 0x000fe400078f08ff */
[----:B------:R-:W-:Y:S02]  /*0b50*/  LEA.HI R7, R7, R6, RZ, 0x3 ;  /* 0x0000000607077211 */ /* 0x000fe400078f18ff */
[----:B------:R-:W-:Y:S02]  /*0b60*/  IADD3 R10, R11, -R4, RZ ;  /* 0x800000040b0a7210 */ /* 0x000fe40007ffe0ff */
[----:B------:R-:W-:Y:S02]  /*0b70*/  LEA.HI R4, R2, R5, RZ, 0x2 ;  /* 0x0000000502047211 */ /* 0x000fe400078f10ff */
[----:B------:R-:W-:Y:S01]  /*0b80*/  LOP3.LUT R13, R9, 0x1ffffffe, RZ, 0xc0, !PT ;  /* 0x1ffffffe090d7812 */ /* 0x000fe200078ec0ff */
[----:B------:R-:W-:Y:S01]  /*0b90*/  IMAD R14, R10, 0x10, R15 ;  /* 0x000000100a0e7824 */ /* 0x000fe200078e020f */
        /* <DEDUP_REMOVED lines=11> */
[----:B------:R-:W-:Y:S01]  /*0c50*/  LOP3.LUT R209, R3, 0xfffffff8, RZ, 0xc0, !PT ;  /* 0xfffffff803d17812 */ /* 0x000fe200078ec0ff */
[----:B------:R-:W-:Y:S01]  /*0c60*/  IMAD.SHL.U32 R7, R8, 0x8, RZ ;  /* 0x0000000808077824 */ /* 0x000fe200078e00ff */
[----:B------:R-:W-:-:S02]  /*0c70*/  LOP3.LUT R10, R10, 0x7ffffe00, RZ, 0xc0, !PT ;  /* 0x7ffffe000a0a7812 */ /* 0x000fc400078ec0ff */
[----:B------:R-:W-:Y:S01]  /*0c80*/  LOP3.LUT R4, R4, 0x1c0, RZ, 0xc0, !PT ;  /* 0x000001c004047812 */ /* 0x000fe200078ec0ff */
[----:B------:R-:W-:Y:S01]  /*0c90*/  IMAD.IADD R209, R216, 0x1, -R209 ;  /* 0x00000001d8d17824 */ /* 0x000fe200078e0ad1 */
[----:B------:R-:W-:Y:S01]  /*0ca0*/  LEA R215, R14, R7, 0x6 ;  /* 0x000000070ed77211 */ /* 0x000fe200078e30ff */
[----:B------:R-:W-:Y:S01]  /*0cb0*/  IMAD R10, R11, 0x400, R10 ;  /* 0x000004000b0a7824 */ /* 0x000fe200078e020a */
[----:B------:R-:W-:Y:S01]  /*0cc0*/  LOP3.LUT R7, R4, 0x8, R7, 0xf8, !PT ;  /* 0x0000000804077812 */ /* 0x000fe200078ef807 */
[----:B------:R-:W-:Y:S01]  /*0cd0*/  IMAD.SHL.U32 R17, R209, 0x8, RZ ;  /* 0x00000008d1117824 */ /* 0x000fe200078e00ff */
[----:B------:R-:W-:Y:S02]  /*0ce0*/  SHF.R.U32.HI R4, RZ, 0x3, R4 ;  /* 0x00000003ff047819 */ /* 0x000fe40000011604 */
[----:B------:R-:W-:Y:S01]  /*0cf0*/  LEA.HI R5, R5, R2, RZ, 0x3 ;  /* 0x0000000205057211 */ /* 0x000fe200078f18ff */
[----:B------:R-:W-:Y:S01]  /*0d00*/  VIADD R190, R17, 0x40 ;  /* 0x0000004011be7836 */ /* 0x000fe20000000000 */
[----:B------:R-:W-:Y:S01]  /*0d10*/  LOP3.LUT R7, R7, R4, RZ, 0x3c, !PT ;  /* 0x0000000407077212 */ /* 0x000fe200078e3cff */
[----:B------:R-:W-:Y:S01]  /*0d20*/  VIADD R189, R17, 0x80 ;  /* 0x0000008011bd7836 */ /* 0x000fe20000000000 */
[----:B------:R-:W-:Y:S01]  /*0d30*/  R2P PR, R9, 0x6 ;  /* 0x0000000609007804 */ /* 0x000fe20000000000 */
[----:B------:R-:W-:Y:S01]  /*0d40*/  VIADD R188, R17, 0xc0 ;  /* 0x000000c011bc7836 */ /* 0x000fe20000000000 */
[----:B------:R-:W-:Y:S01]  /*0d50*/  LOP3.LUT R5, R5, 0xfffffff8, RZ, 0xc0, !PT ;  /* 0xfffffff805057812 */ /* 0x000fe200078ec0ff */
[----:B------:R-:W-:Y:S01]  /*0d60*/  IMAD.IADD R7, R10, 0x1, R7 ;  /* 0x000000010a077824 */ /* 0x000fe200078e0207 */
[----:B------:R-:W-:Y:S01]  /*0d70*/  LEA.HI R0, R0, R211, RZ, 0x1 ;  /* 0x000000d300007211 */ /* 0x000fe200078f08ff */
[----:B------:R-:W-:Y:S01]  /*0d80*/  VIADD R187, R17, 0x100 ;  /* 0x0000010011bb7836 */ /* 0x000fe20000000000 */
[----:B------:R-:W-:Y:S01]  /*0d90*/  SHF.R.S32.HI R6, RZ, 0x5, R6 ;  /* 0x00000005ff067819 */ /* 0x000fe20000011406 */
[----:B------:R-:W-:Y:S01]  /*0da0*/  IMAD.IADD R5, R2, 0x1, -R5 ;  /* 0x0000000102057824 */ /* 0x000fe200078e0a05 */
[----:B------:R-:W-:Y:S01]  /*0db0*/  LEA R19, R7, UR42, 0x1 ;  /* 0x0000002a07137c11 */ /* 0x000fe2000f8e08ff */
[C---:B------:R-:W-:Y:S01]  /*0dc0*/  VIADD R186, R17.reuse, 0x140 ;  /* 0x0000014011ba7836 */ /* 0x040fe20000000000 */
[----:B------:R-:W-:Y:S01]  /*0dd0*/  LOP3.LUT R0, R0, 0xfffffe, RZ, 0xc0, !PT ;  /* 0x00fffffe00007812 */ /* 0x000fe200078ec0ff */
[----:B------:R-:W-:Y:S01]  /*0de0*/  VIADD R214, R17, 0x180 ;  /* 0x0000018011d67836 */ /* 0x000fe20000000000 */
[----:B------:R-:W-:Y:S01]  /*0df0*/  SEL R23, R23, 0xffffffe0, !P1 ;  /* 0xffffffe017177807 */ /* 0x000fe20004800000 */
[----:B------:R-:W-:Y:S01]  /*0e00*/  VIADD R184, R19, 0x26800 ;  /* 0x0002680013b87836 */ /* 0x000fe20000000000 */
[----:B------:R-:W-:Y:S01]  /*0e10*/  IADD3 R0, R211, -R0, RZ ;  /* 0x80000000d3007210 */ /* 0x000fe20007ffe0ff */
[----:B------:R-:W-:Y:S01]  /*0e20*/  VIADD R212, R17, 0x1c0 ;  /* 0x000001c011d47836 */ /* 0x000fe20000000000 */
[----:B------:R-:W-:Y:S01]  /*0e30*/  SHF.R.S32.HI R210, RZ, 0x3, R3 ;  /* 0x00000003ffd27819 */ /* 0x000fe20000011403 */
[----:B------:R-:W-:Y:S01]  /*0e40*/  VIADD R22, R19, 0x26840 ;  /* 0x0002684013167836 */ /* 0x000fe20000000000 */
[----:B------:R-:W-:Y:S01]  /*0e50*/  SHF.L.U32 R18, R0, 0x8, RZ ;  /* 0x0000000800127819 */ /* 0x000fe200000006ff */
[----:B------:R-:W-:Y:S01]  /*0e60*/  IMAD R16, R6, 0x10, R5 ;  /* 0x0000001006107824 */ /* 0x000fe200078e0205 */
        /* <DEDUP_REMOVED lines=12> */
.L_x_7306:
        /* <DEDUP_REMOVED lines=21> */
.L_x_7246:
[----:B------:R-:W-:Y:S01]  /*1080*/  ULDC UR7, c[0x0][0xc54] ;  /* 0x0003150000077ab9 */ /* 0x000fe20000000800 */
[----:B------:R-:W-:Y:S01]  /*1090*/  UMOV UR6, UR9 ;  /* 0x0000000900067c82 */ /* 0x000fe20008000000 */
[----:B------:R-:W-:-:S11]  /*10a0*/  UISETP.NE.AND UP0, UPT, UR7, 0x1, UPT ;  /* 0x000000010700788c */ /* 0x000fd6000bf05270 */
[----:B------:R-:W-:Y:S02]  /*10b0*/  @UP0 ULDC.64 UR10, c[0x0][0xc58] ;  /* 0x00031600000a0ab9 */ /* 0x000fe40000000a00 */
[----:B------:R-:W-:-:S04]  /*10c0*/  UIMAD.WIDE.U32 UR4, UR9, UR10, URZ ;  /* 0x0000000a090472a5 */ /* 0x000fc8000f8e003f */
[----:B------:R-:W-:-:S04]  /*10d0*/  @UP0 USHF.R.U32.HI UR6, URZ, UR11, UR5 ;  /* 0x0000000b3f060299 */ /* 0x000fc80008011605 */
[----:B------:R-:W-:-:S12]  /*10e0*/  UIMAD UR4, UR6, UR7, URZ ;  /* 0x00000007060472a4 */ /* 0x000fd8000f8e023f */
.L_x_7247:
[----:B------:R-:W-:Y:S01]  /*10f0*/  ULDC UR45, c[0x0][0xc48] ;  /* 0x00031200002d7ab9 */ /* 0x000fe20000000800 */
[----:B------:R-:W-:Y:S01]  /*1100*/  ULDC.64 UR10, c[0x0][0x418] ;  /* 0x00010600000a7ab9 */ /* 0x000fe20000000a00 */
[----:B------:R-:W-:Y:S02]  /*1110*/  UISETP.NE.AND UP1, UPT, UR45, 0x1, UPT ;  /* 0x000000012d00788c */ /* 0x000fe4000bf25270 */
[----:B------:R-:W-:Y:S02]  /*1120*/  UISETP.NE.U32.AND UP0, UPT, UR10, URZ, UPT ;  /* 0x0000003f0a00728c */ /* 0x000fe4000bf05070 */
[----:B------:R-:W-:Y:S02]  /*1130*/  UIADD3 UR4, UR9, -UR4, URZ ;  /* 0x8000000409047290 */ /* 0x000fe4000fffe03f */
[----:B------:R-:W-:Y:S02]  /*1140*/  ULOP3.LUT UR6, URZ, UR6, URZ, 0x33, !UPT ;  /* 0x000000063f067292 */ /* 0x000fe4000f8e333f */
[----:B------:R-:W-:Y:S01]  /*1150*/  UISETP.NE.AND.EX UP0, UPT, UR11, URZ, UPT, UP0 ;  /* 0x0000003f0b00728c */ /* 0x000fe2000bf05300 */
[----:B------:R-:W-:Y:S01]  /*1160*/  ULDC UR5, c[0x0][0xc3c] ;  /* 0x00030f0000057ab9 */ /* 0x000fe20000000800 */
[----:B------:R-:W-:Y:S01]  /*1170*/  ULDC UR9, c[0x0][0xc54] ;  /* 0x0003150000097ab9 */ /* 0x000fe20000000800 */
[----:B------:R-:W-:Y:S01]  /*1180*/  ULDC UR48, c[0x0][0x424] ;  /* 0x0001090000307ab9 */ /* 0x000fe20000000800 */
[----:B------:R-:W-:-:S02]  /*1190*/  UISETP.NE.AND UP2, UPT, UR46, 0x1, UPT ;  /* 0x000000012e00788c */ /* 0x000fc4000bf45270 */
[----:B------:R-:W-:Y:S02]  /*11a0*/  UIADD3 UR6, UR6, UR5, URZ ;  /* 0x0000000506067290 */ /* 0x000fe4000fffe03f */
[----:B------:R-:W-:Y:S02]  /*11b0*/  UIMAD UR8, UR8, UR9, UR4 ;  /* 0x00000009080872a4 */ /* 0x000fe4000f8e0204 */
[----:B------:R-:W-:Y:S01]  /*11c0*/  USEL UR48, UR48, 0x1, UP0 ;  /* 0x0000000130307887 */ /* 0x000fe20008000000 */
[----:B------:R-:W-:Y:S01]  /*11d0*/  PLOP3.LUT P0, PT, PT, PT, UP2, 0x80, 0x0 ;  /* 0x000000000000781c */ /* 0x000fe20003f0f028 */
[----:B------:R-:W-:Y:S01]  /*11e0*/  ULDC UR7, c[0x0][0x2f0] ;  /* 0x0000bc0000077ab9 */ /* 0x000fe20000000800 */
[----:B------:R-:W-:Y:S01]  /*11f0*/  @UP1 ULDC UR4, c[0x0][0xc4c] ;  /* 0x0003130000041ab9 */ /* 0x000fe20000000800 */
[----:B------:R-:W-:Y:S02]  /*1200*/  USHF.L.U32 UR44, UR6, 0x6, URZ ;  /* 0x00000006062c7899 */ /* 0x000fe4000800063f */
        /* <DEDUP_REMOVED lines=8> */
[----:B------:R-:W-:-:S02]  /*1290*/  UIMAD UR45, UR45, UR5, UR8 ;  /* 0x000000052d2d72a4 */ /* 0x000fc4000f8e0208 */
[----:B------:R-:W-:Y:S01]  /*12a0*/  USHF.R.S32.HI UR52, URZ, 0x6, UR4 ;  /* 0x000000063f347899 */ /* 0x000fe20008011404 */
[----:B------:R-:W-:Y:S11]  /*12b0*/  @!P0 BRA `(.L_x_7248) ;  /* 0x0000001c00708947 */ /* 0x000ff60003800000 */
[----:B------:R-:W0:Y:S01]  /*12c0*/  LDC R0, c[0x0][0x448] ;  /* 0x00011200ff007b82 */ /* 0x000e220000000800 */
[----:B------:R-:W-:Y:S01]  /*12d0*/  UIADD3 UR5, UR44, 0x3f, URZ ;  /* 0x0000003f2c057890 */ /* 0x000fe2000fffe03f */
[----:B------:R-:W-:Y:S01]  /*12e0*/  CS2R R150, SRZ ;  /* 0x0000000000967805 */ /* 0x000fe2000001ff00 */
[----:B------:R-:W-:Y:S01]  /*12f0*/  ULDC UR4, c[0x0][0x288] ;  /* 0x0000a20000047ab9 */ /* 0x000fe20000000800 */
[----:B------:R-:W-:Y:S01]  /*1300*/  CS2R R148, SRZ ;  /* 0x0000000000947805 */ /* 0x000fe2000001ff00 */
[----:B------:R-:W-:Y:S01]  /*1310*/  UIADD3 UR4, -UR4, 0x40, URZ ;  /* 0x0000004004047890 */ /* 0x000fe2000fffe13f */
[----:B------:R-:W-:Y:S02]  /*1320*/  CS2R R146, SRZ ;  /* 0x0000000000927805 */ /* 0x000fe4000001ff00 */
[----:B------:R-:W-:Y:S02]  /*1330*/  CS2R R144, SRZ ;  /* 0x0000000000907805 */ /* 0x000fe4000001ff00 */
[----:B------:R-:W-:Y:S01]  /*1340*/  CS2R R142, SRZ ;  /* 0x00000000008e7805 */ /* 0x000fe2000001ff00 */
[----:B------:R-:W-:Y:S01]  /*1350*/  UIMAD UR4, UR48, UR7, UR4 ;  /* 0x00000007300472a4 */ /* 0x000fe2000f8e0204 */
        /* <DEDUP_REMOVED lines=14> */
[----:B0-----:R-:W-:Y:S02]  /*1440*/  ISETP.NE.AND P0, PT, R0, 0x1, PT ;  /* 0x000000010000780c */ /* 0x001fe40003f05270 */
[----:B------:R-:W-:Y:S02]  /*1450*/  CS2R R116, SRZ ;  /* 0x0000000000747805 */ /* 0x000fe4000001ff00 */
[----:B------:R-:W-:Y:S02]  /*1460*/  MOV R0, UR5 ;  /* 0x0000000500007c02 */ /* 0x000fe40008000f00 */
        /* <DEDUP_REMOVED lines=10> */
[----:B------:R-:W0:Y:S01]  /*1510*/  @P0 LDC R3, c[0x0][0x44c] ;  /* 0x00011300ff030b82 */ /* 0x000e220000000800 */
[----:B------:R-:W-:Y:S02]  /*1520*/  CS2R R170, SRZ ;  /* 0x0000000000aa7805 */ /* 0x000fe4000001ff00 */
[----:B------:R-:W-:Y:S02]  /*1530*/  CS2R R90, SRZ ;  /* 0x00000000005a7805 */ /* 0x000fe4000001ff00 */
[----:B------:R-:W-:Y:S02]  /*1540*/  CS2R R172, SRZ ;  /* 0x0000000000ac7805 */ /* 0x000fe4000001ff00 */
[----:B------:R-:W-:-:S02]  /*1550*/  CS2R R86, SRZ ;  /* 0x0000000000567805 */ /* 0x000fc4000001ff00 */
[----:B------:R-:W-:Y:S02]  /*1560*/  CS2R R174, SRZ ;  /* 0x0000000000ae7805 */ /* 0x000fe4000001ff00 */
        /* <DEDUP_REMOVED lines=17> */
[----:B------:R-:W-:Y:S01]  /*1680*/  CS2R R198, SRZ ;  /* 0x0000000000c67805 */ /* 0x000fe2000001ff00 */
[----:B0-----:R-:W-:Y:S01]  /*1690*/  @P0 IMAD.HI.U32 R3, R3, UR5, RZ ;  /* 0x0000000503030c27 */ /* 0x001fe2000f8e00ff */
[----:B------:R-:W-:-:S02]  /*16a0*/  CS2R R50, SRZ ;  /* 0x0000000000327805 */ /* 0x000fc4000001ff00 */
[----:B------:R-:W-:Y:S02]  /*16b0*/  CS2R R200, SRZ ;  /* 0x0000000000c87805 */ /* 0x000fe4000001ff00 */
[----:B------:R-:W-:Y:S02]  /*16c0*/  CS2R R46, SRZ ;  /* 0x00000000002e7805 */ /* 0x000fe4000001ff00 */
[----:B------:R-:W-:Y:S02]  /*16d0*/  CS2R R202, SRZ ;  /* 0x0000000000ca7805 */ /* 0x000fe4000001ff00 */
[----:B------:R-:W-:Y:S02]  /*16e0*/  CS2R R42, SRZ ;  /* 0x00000000002a7805 */ /* 0x000fe4000001ff00 */
[----:B------:R-:W-:Y:S02]  /*16f0*/  CS2R R204, SRZ ;  /* 0x0000000000cc7805 */ /* 0x000fe4000001ff00 */
[----:B------:R-:W-:-:S02]  /*1700*/  CS2R R38, SRZ ;  /* 0x0000000000267805 */ /* 0x000fc4000001ff00 */
[----:B-1----:R-:W-:Y:S02]  /*1710*/  @P0 SHF.R.U32.HI R0, RZ, R4, R3 ;  /* 0x00000004ff000219 */ /* 0x002fe40000011603 */
[----:B------:R-:W-:Y:S02]  /*1720*/  CS2R R206, SRZ ;  /* 0x0000000000ce7805 */ /* 0x000fe4000001ff00 */
[----:B------:R-:W-:Y:S02]  /*1730*/  PLOP3.LUT P0, PT, PT, PT, PT, 0x80, 0x0 ;  /* 0x000000000000781c */ /* 0x000fe40003f0f070 */
[----:B------:R-:W-:Y:S01]  /*1740*/  CS2R R34, SRZ ;  /* 0x0000000000227805 */ /* 0x000fe2000001ff00 */
[----:B------:R-:W-:Y:S01]  /*1750*/  IMAD.MOV.U32 R208, RZ, RZ, RZ ;  /* 0x000000ffffd07224 */ /* 0x000fe200078e00ff */
[----:B------:R-:W-:Y:S01]  /*1760*/  CS2R R30, SRZ ;  /* 0x00000000001e7805 */ /* 0x000fe2000001ff00 */
[----:B------:R-:W-:Y:S01]  /*1770*/  VIADD R3, R0, UR4 ;  /* 0x0000000400037c36 */ /* 0x000fe20008000000 */
[----:B------:R-:W-:Y:S01]  /*1780*/  CS2R R26, SRZ ;  /* 0x00000000001a7805 */ /* 0x000fe2000001ff00 */
[----:B------:R-:W-:-:S02]  /*1790*/  IMAD.MOV.U32 R0, RZ, RZ, RZ ;  /* 0x000000ffff007224 */ /* 0x000fc400078e00ff */
[----:B------:R-:W-:Y:S01]  /*17a0*/  IMAD.MOV.U32 R7, RZ, RZ, RZ ;  /* 0x000000ffff077224 */ /* 0x000fe200078e00ff */
[----:B------:R-:W-:Y:S01]  /*17b0*/  SHF.R.S32.HI R4, RZ, 0x1f, R3 ;  /* 0x0000001fff047819 */ /* 0x000fe20000011403 */
[----:B------:R-:W-:-:S03]  /*17c0*/  IMAD.MOV.U32 R21, RZ, RZ, RZ ;  /* 0x000000ffff157224 */ /* 0x000fc600078e00ff */
[----:B------:R-:W-:Y:S01]  /*17d0*/  LEA.HI R4, R4, R3, RZ, 0x6 ;  /* 0x0000000304047211 */ /* 0x000fe200078f30ff */
[----:B------:R-:W-:-:S03]  /*17e0*/  IMAD.MOV.U32 R3, RZ, RZ, RZ ;  /* 0x000000ffff037224 */ /* 0x000fc600078e00ff */
[----:B------:R-:W-:-:S04]  /*17f0*/  SHF.R.S32.HI R4, RZ, 0x6, R4 ;  /* 0x00000006ff047819 */ /* 0x000fc80000011404 */
[----:B------:R-:W-:-:S04]  /*1800*/  VIMNMX R4, R4, UR52, PT ;  /* 0x0000003404047c48 */ /* 0x000fc8000bfe0100 */
[----:B------:R-:W-:-:S13]  /*1810*/  ISETP.GE.AND P1, PT, R4, 0x1, PT ;  /* 0x000000010400780c */ /* 0x000fda0003f26270 */
        /* <DEDUP_REMOVED lines=15> */
.L_x_7250:
[----:B------:R-:W-:Y:S01]  /*1910*/  ULEA UR21, UR38, UR42, 0x3 ;  /* 0x0000002a26157291 */ /* 0x000fe2000f8e183f */
[----:B------:R-:W-:-:S04]  /*1920*/  MOV R0, UR37 ;  /* 0x0000002500007c02 */ /* 0x000fc80008000f00 */
[----:B------:R-:W-:-:S04]  /*1930*/  SHF.L.U32 R0, R0, 0x1f, RZ ;  /* 0x0000001f00007819 */ /* 0x000fc800000006ff */
[----:B------:R-:W0:Y:S02]  /*1940*/  SYNCS.PHASECHK.TRANS64.TRYWAIT P1, [UR21+0x28c50], R0 ;  /* 0x028c5000ff0075a7 */ /* 0x000e240008020155 */
[----:B0-----:R-:W-:Y:S05]  /*1950*/  @!P1 BRA `(.L_x_7251) ;  /* 0x000000e000a89947 */ /* 0x001fea0003800000 */
.L_x_7370:
        /* <DEDUP_REMOVED lines=38> */
.L_x_7252:
[----:B------:R-:W-:Y:S01]  /*1bc0*/  UIADD3 UR6, UR21, 0x28c60, URZ ;  /* 0x00028c6015067890 */ /* 0x000fe2000fffe03f */
[----:B------:R-:W-:-:S03]  /*1bd0*/  ISETP.GE.AND P1, PT, R4, 0x2, PT ;  /* 0x000000020400780c */ /* 0x000fc60003f26270 */
[----:B------:R-:W-:-:S09]  /*1be0*/  UPRMT UR6, UR40, 0x654, UR6 ;  /* 0x0000065428067896 */ /* 0x000fd20008000006 */
[----:B------:R-:W-:Y:S01]  /*1bf0*/  SYNCS.ARRIVE.TRANS64.RED.A1T0 RZ, [UR6], RZ ;  /* 0x000000ffffff79a7 */ /* 0x000fe20008100406 */
[----:B------:R-:W-:Y:S05]  /*1c00*/  @!P1 BRA `(.L_x_7253) ;  /* 0x0000000800dc9947 */ /* 0x000fea0003800000 */
[----:B------:R-:W-:-:S07]  /*1c10*/  VIADD R4, R4, 0xfffffffe ;  /* 0xfffffffe04047836 */ /* 0x000fce0000000000 */
.L_x_7259:
[----:B------:R-:W-:Y:S01]  /*1c20*/  BAR.SYNC.DEFER_BLOCKING 0xe, 0x100 ;  /* 0x0384000000007b1d */ /* 0x000fe20000010000 */
[----:B01----:R-:W-:Y:S01]  /*1c30*/  IMAD.U32 R3, RZ, RZ, UR38 ;  /* 0x00000026ff037e24 */ /* 0x003fe2000f8e00ff */
[----:B------:R-:W-:Y:S01]  /*1c40*/  UIADD3 UR38, UR38, 0x1, URZ ;  /* 0x0000000126267890 */ /* 0x000fe2000fffe03f */
[C---:B------:R-:W-:Y:S01]  /*1c50*/  ISETP.GT.AND P2, PT, R4.reuse, RZ, PT ;  /* 0x000000ff0400720c */ /* 0x040fe20003f44270 */
        /* <DEDUP_REMOVED lines=139> */
.L_x_7254:
[----:B------:R-:W-:Y:S01]  /*2510*/  ULEA UR21, UR38, UR42, 0x3 ;  /* 0x0000002a26157291 */ /* 0x000fe2000f8e183f */
[----:B------:R-:W-:-:S05]  /*2520*/  IMAD.U32 R0, RZ, RZ, UR37 ;  /* 0x00000025ff007e24 */ /* 0x000fca000f8e00ff */
[----:B------:R-:W-:-:S04]  /*2530*/  SHF.L.U32 R0, R0, 0x1f, RZ ;  /* 0x0000001f00007819 */ /* 0x000fc800000006ff */
[----:B------:R0:W1:Y:S01]  /*2540*/  SYNCS.PHASECHK.TRANS64.TRYWAIT P1, [UR21+0x28c50], R0 ;  /* 0x028c5000ff0075a7 */ /* 0x0000620008020155 */
[----:B------:R-:W-:Y:S05]  /*2550*/  @!P0 BRA `(.L_x_7255) ;  /* 0x0000000000048947 */ /* 0x000fea0003800000 */
[----:B------:R-:W-:Y:S01]  /*2560*/  BPT.TRAP 0x1 ;  /* 0x000000040000795c */ /* 0x000fe20000300000 */
.L_x_7255:
[----:B-1----:R-:W-:Y:S05]  /*2570*/  @P1 BRA `(.L_x_7256) ;  /* 0x0000000000081947 */ /* 0x002fea0003800000 */
[----:B------:R-:W1:Y:S02]  /*2580*/  SYNCS.PHASECHK.TRANS64.TRYWAIT P1, [UR21+0x28c50], R0 ;  /* 0x028c5000ff0075a7 */ /* 0x000e640008020155 */
[----:B-1----:R-:W-:Y:S05]  /*2590*/  @!P1 BRA `(.L_x_7257) ;  /* 0x000000d400b09947 */ /* 0x002fea0003800000 */
.L_x_7256:
        /* <DEDUP_REMOVED lines=26> */
.L_x_7258:
[----:B------:R-:W-:-:S04]  /*2740*/  UIADD3 UR6, UR21, 0x28c60, URZ ;  /* 0x00028c6015067890 */ /* 0x000fc8000fffe03f */
[----:B------:R-:W-:-:S09]  /*2750*/  UPRMT UR6, UR40, 0x654, UR6 ;  /* 0x0000065428067896 */ /* 0x000fd20008000006 */
[----:B------:R-:W-:Y:S01]  /*2760*/  SYNCS.ARRIVE.TRANS64.RED.A1T0 RZ, [UR6], RZ ;  /* 0x000000ffffff79a7 */ /* 0x000fe20008100406 */
[----:B------:R-:W-:Y:S05]  /*2770*/  @P2 BRA `(.L_x_7259) ;  /* 0xfffffff400282947 */ /* 0x000fea000383ffff */
.L_x_7253:
        /* <DEDUP_REMOVED lines=140> */
[----:B------:R-:W-:Y:S01]  /*3040*/  MOV R0, RZ ;  /* 0x000000ff00007202 */ /* 0x000fe20000000f00 */
[----:B------:R-:W-:Y:S01]  /*3050*/  IMAD.MOV.U32 R3, RZ, RZ, RZ ;  /* 0x000000ffff037224 */ /* 0x000fe200078e00ff */
[----:B------:R-:W-:Y:S06]  /*3060*/  BAR.ARV 0xf, 0x100 ;  /* 0x03c4000000007b1d */ /* 0x000fec0000002000 */
[----:B------:R-:W-:Y:S05]  /*3070*/  BRA `(.L_x_7249) ;  /* 0x00000060003c7947 */ /* 0x000fea0003800000 */
.L_x_7248:
[----:B------:R-:W-:Y:S01]  /*3080*/  ULDC UR4, c[0x0][0x448] ;  /* 0x0001120000047ab9 */ /* 0x000fe20000000800 */
[----:B------:R-:W-:Y:S01]  /*3090*/  UIADD3 UR6, UR44, 0x3f, URZ ;  /* 0x0000003f2c067890 */ /* 0x000fe2000fffe03f */
[----:B------:R-:W-:Y:S01]  /*30a0*/  PLOP3.LUT P0, PT, PT, PT, PT, 0x80, 0x0 ;  /* 0x000000000000781c */ /* 0x000fe20003f0f070 */
[----:B------:R-:W-:Y:S01]  /*30b0*/  UISETP.NE.AND UP0, UPT, UR4, 0x1, UPT ;  /* 0x000000010400788c */ /* 0x000fe2000bf05270 */
[----:B------:R-:W-:Y:S01]  /*30c0*/  IMAD.MOV.U32 R0, RZ, RZ, RZ ;  /* 0x000000ffff007224 */ /* 0x000fe200078e00ff */
[----:B------:R-:W-:Y:S01]  /*30d0*/  ULDC UR8, c[0x0][0x288] ;  /* 0x0000a20000087ab9 */ /* 0x000fe20000000800 */
[----:B------:R-:W-:Y:S01]  /*30e0*/  IMAD.MOV.U32 R3, RZ, RZ, RZ ;  /* 0x000000ffff037224 */ /* 0x000fe200078e00ff */
[----:B------:R-:W-:Y:S01]  /*30f0*/  UIADD3 UR8, -UR8, 0x40, URZ ;  /* 0x0000004008087890 */ /* 0x000fe2000fffe13f */
[----:B------:R-:W-:Y:S01]  /*3100*/  CS2R R150, SRZ ;  /* 0x0000000000967805 */ /* 0x000fe2000001ff00 */
[----:B------:R-:W-:Y:S01]  /*3110*/  UP2UR UR49, UPR, URZ, 0x1 ;  /* 0x000000013f317883 */ /* 0x000fe20008000000 */
[----:B------:R-:W-:Y:S01]  /*3120*/  CS2R R148, SRZ ;  /* 0x0000000000947805 */ /* 0x000fe2000001ff00 */
[----:B------:R-:W-:Y:S01]  /*3130*/  UIMAD UR8, UR48, UR7, UR8 ;  /* 0x00000007300872a4 */ /* 0x000fe2000f8e0208 */
[----:B------:R-:W-:-:S02]  /*3140*/  CS2R R146, SRZ ;  /* 0x0000000000927805 */ /* 0x000fc4000001ff00 */
[----:B------:R-:W-:Y:S01]  /*3150*/  CS2R R144, SRZ ;  /* 0x0000000000907805 */ /* 0x000fe2000001ff00 */
[----:B------:R-:W-:Y:S01]  /*3160*/  @UP0 ULDC UR4, c[0x0][0x44c] ;  /* 0x0001130000040ab9 */ /* 0x000fe20000000800 */
[----:B------:R-:W-:Y:S01]  /*3170*/  @UP0 ULDC UR9, c[0x0][0x450] ;  /* 0x0001140000090ab9 */ /* 0x000fe20000000800 */
[----:B------:R-:W-:Y:S01]  /*3180*/  UIMAD.WIDE.U32 UR4, UR6, UR4, URZ ;  /* 0x00000004060472a5 */ /* 0x000fe2000f8e003f */
[----:B------:R-:W-:Y:S02]  /*3190*/  CS2R R142, SRZ ;  /* 0x00000000008e7805 */ /* 0x000fe4000001ff00 */
[----:B------:R-:W-:Y:S02]  /*31a0*/  CS2R R140, SRZ ;  /* 0x00000000008c7805 */ /* 0x000fe4000001ff00 */
[----:B------:R-:W-:Y:S01]  /*31b0*/  CS2R R138, SRZ ;  /* 0x00000000008a7805 */ /* 0x000fe2000001ff00 */
[----:B------:R-:W-:Y:S01]  /*31c0*/  @UP0 USHF.R.U32.HI UR6, URZ, UR9, UR5 ;  /* 0x000000093f060299 */ /* 0x000fe20008011605 */
[----:B------:R-:W-:-:S02]  /*31d0*/  CS2R R136, SRZ ;  /* 0x0000000000887805 */ /* 0x000fc4000001ff00 */
[----:B------:R-:W-:Y:S02]  /*31e0*/  CS2R R134, SRZ ;  /* 0x0000000000867805 */ /* 0x000fe4000001ff00 */
[----:B------:R-:W-:Y:S01]  /*31f0*/  CS2R R132, SRZ ;  /* 0x0000000000847805 */ /* 0x000fe2000001ff00 */
[----:B------:R-:W-:Y:S01]  /*3200*/  UIADD3 UR6, UR8, UR6, URZ ;  /* 0x0000000608067290 */ /* 0x000fe2000fffe03f */
[----:B------:R-:W-:Y:S02]  /*3210*/  CS2R R160, SRZ ;  /* 0x0000000000a07805 */ /* 0x000fe4000001ff00 */
[----:B------:R-:W-:Y:S02]  /*3220*/  CS2R R128, SRZ ;  /* 0x0000000000807805 */ /* 0x000fe4000001ff00 */
[----:B------:R-:W-:Y:S01]  /*3230*/  CS2R R158, SRZ ;  /* 0x00000000009e7805 */ /* 0x000fe2000001ff00 */
[----:B------:R-:W-:Y:S01]  /*3240*/  USHF.R.S32.HI UR4, URZ, 0x1f, UR6 ;  /* 0x0000001f3f047899 */ /* 0x000fe20008011406 */
[----:B------:R-:W-:-:S02]  /*3250*/  CS2R R156, SRZ ;  /* 0x00000000009c7805 */ /* 0x000fc4000001ff00 */
[----:B------:R-:W-:Y:S02]  /*3260*/  CS2R R124, SRZ ;  /* 0x00000000007c7805 */ /* 0x000fe4000001ff00 */
        /* <DEDUP_REMOVED lines=9> */
[----:B------:R-:W-:Y:S01]  /*3300*/  UISETP.LT.AND UP0, UPT, UR52, UR4, UPT ;  /* 0x000000043400728c */ /* 0x000fe2000bf01270 */
[----:B------:R-:W-:Y:S02]  /*3310*/  CS2R R162, SRZ ;  /* 0x0000000000a27805 */ /* 0x000fe4000001ff00 */
[----:B------:R-:W-:Y:S02]  /*3320*/  CS2R R106, SRZ ;  /* 0x00000000006a7805 */ /* 0x000fe4000001ff00 */
[----:B------:R-:W-:Y:S01]  /*3330*/  CS2R R164, SRZ ;  /* 0x0000000000a47805 */ /* 0x000fe2000001ff00 */
[----:B------:R-:W-:Y:S01]  /*3340*/  USEL UR52, UR52, UR4, UP0 ;  /* 0x0000000434347287 */ /* 0x000fe20008000000 */
[----:B------:R-:W-:-:S02]  /*3350*/  CS2R R102, SRZ ;  /* 0x0000000000667805 */ /* 0x000fc4000001ff00 */
[----:B------:R-:W-:Y:S02]  /*3360*/  CS2R R166, SRZ ;  /* 0x0000000000a67805 */ /* 0x000fe4000001ff00 */
[----:B------:R-:W-:Y:S01]  /*3370*/  CS2R R98, SRZ ;  /* 0x0000000000627805 */ /* 0x000fe2000001ff00 */
[----:B------:R-:W-:Y:S01]  /*3380*/  UISETP.GE.AND UP0, UPT, UR52, 0x1, UPT ;  /* 0x000000013400788c */ /* 0x000fe2000bf06270 */
[----:B------:R-:W-:Y:S02]  /*3390*/  CS2R R168, SRZ ;  /* 0x0000000000a87805 */ /* 0x000fe4000001ff00 */
[----:B------:R-:W-:Y:S02]  /*33a0*/  CS2R R94, SRZ ;  /* 0x00000000005e7805 */ /* 0x000fe4000001ff00 */
[----:B------:R-:W-:Y:S02]  /*33b0*/  CS2R R170, SRZ ;  /* 0x0000000000aa7805 */ /* 0x000fe4000001ff00 */
[----:B------:R-:W-:-:S02]  /*33c0*/  CS2R R90, SRZ ;  /* 0x00000000005a7805 */ /* 0x000fc4000001ff00 */
[----:B------:R-:W-:Y:S02]  /*33d0*/  CS2R R172, SRZ ;  /* 0x0000000000ac7805 */ /* 0x000fe4000001ff00 */
[----:B------:R-:W-:Y:S02]  /*33e0*/  PLOP3.LUT P1, PT, PT, PT, UP0, 0x80, 0x0 ;  /* 0x000000000000781c */ /* 0x000fe40003f2f008 */
        /* <DEDUP_REMOVED lines=64> */
.L_x_7260:
        /* <DEDUP_REMOVED lines=9> */
.L_x_7371:
[----:B------:R-:W-:Y:S05]  /*3880*/  @!P0 BRA `(.L_x_7262) ;  /* 0x0000000000048947 */ /* 0x000fea0003800000 */
[----:B------:R-:W-:Y:S01]  /*3890*/  BPT.TRAP 0x1 ;  /* 0x000000040000795c */ /* 0x000fe20000300000 */
.L_x_7262:
[----:B------:R-:W-:Y:S02]  /*38a0*/  IMAD.U32 R7, RZ, RZ, UR38 ;  /* 0x00000026ff077e24 */ /* 0x000fe4000f8e00ff */
[----:B------:R-:W-:-:S03]  /*38b0*/  IMAD.U32 R8, RZ, RZ, UR37 ;  /* 0x00000025ff087e24 */ /* 0x000fc6000f8e00ff */
[----:B------:R-:W-:Y:S02]  /*38c0*/  LEA R7, R7, UR42, 0x3 ;  /* 0x0000002a07077c11 */ /* 0x000fe4000f8e18ff */
[----:B------:R-:W-:-:S04]  /*38d0*/  SHF.L.U32 R8, R8, 0x1f, RZ ;  /* 0x0000001f08087819 */ /* 0x000fc800000006ff */
[----:B------:R1:W2:Y:S01]  /*38e0*/  SYNCS.PHASECHK.TRANS64.TRYWAIT P1, [R7+URZ+0x28c30], R8 ;  /* 0x028c3008070075a7 */ /* 0x0002a2000802017f */
[----:B------:R-:W-:Y:S05]  /*38f0*/  @!P0 BRA `(.L_x_7263) ;  /* 0x0000000000048947 */ /* 0x000fea0003800000 */
[----:B------:R-:W-:Y:S01]  /*3900*/  BPT.TRAP 0x1 ;  /* 0x000000040000795c */ /* 0x000fe20000300000 */
.L_x_7263:
[----:B--2---:R-:W-:Y:S05]  /*3910*/  @P1 BRA `(.L_x_7264) ;  /* 0x0000000000081947 */ /* 0x004fea0003800000 */
[----:B------:R-:W2:Y:S02]  /*3920*/  SYNCS.PHASECHK.TRANS64.TRYWAIT P1, [R7+URZ+0x28c30], R8 ;  /* 0x028c3008070075a7 */ /* 0x000ea4000802017f */
[----:B--2---:R-:W-:Y:S05]  /*3930*/  @!P1 BRA `(.L_x_7265) ;  /* 0x000000c000f89947 */ /* 0x004fea0003800000 */
.L_x_7264:
        /* <DEDUP_REMOVED lines=40> */
.L_x_7266:
[----:B------:R-:W-:Y:S01]  /*3bc0*/  UISETP.NE.AND UP0, UPT, UR49, URZ, UPT ;  /* 0x0000003f3100728c */ /* 0x000fe2000bf05270 */
[----:B------:R-:W-:Y:S01]  /*3bd0*/  VIADD R3, R185, UR44 ;  /* 0x0000002cb9037c36 */ /* 0x000fe20008000000 */
[----:B------:R-:W-:Y:S01]  /*3be0*/  ULDC UR14, c[0x0][0x2f0] ;  /* 0x0000bc00000e7ab9 */ /* 0x000fe20000000800 */
[----:B------:R-:W-:Y:S01]  /*3bf0*/  ULDC UR15, c[0x0][0x288] ;  /* 0x0000a200000f7ab9 */ /* 0x000fe20000000800 */
[----:B------:R-:W-:Y:S02]  /*3c00*/  ULDC UR10, c[0x0][0x988] ;  /* 0x00026200000a7ab9 */ /* 0x000fe40000000800 */
[----:B------:R-:W-:Y:S02]  /*3c10*/  PLOP3.LUT P1, PT, PT, PT, UP0, 0x80, 0x0 ;  /* 0x000000000000781c */ /* 0x000fe40003f2f008 */
[----:B------:R-:W-:-:S03]  /*3c20*/  PLOP3.LUT P2, PT, PT, PT, UP0, 0x80, 0x0 ;  /* 0x000000000000781c */ /* 0x000fc60003f4f008 */
[----:B------:R-:W-:-:S08]  /*3c30*/  @UP0 ULDC UR6, c[0x0][0x44c] ;  /* 0x0001130000060ab9 */ /* 0x000fd00000000800 */
[----:B------:R-:W-:Y:S01]  /*3c40*/  @P1 IMAD.HI.U32 R4, R3, UR6, RZ ;  /* 0x0000000603041c27 */ /* 0x000fe2000f8e00ff */
[----:B------:R-:W-:-:S04]  /*3c50*/  @UP0 ULDC UR6, c[0x0][0x450] ;  /* 0x0001140000060ab9 */ /* 0x000fc80000000800 */
[----:B------:R-:W-:Y:S01]  /*3c60*/  @P2 SHF.R.U32.HI R3, RZ, UR6, R4 ;  /* 0x00000006ff032c19 */ /* 0x000fe20008011604 */
[----:B------:R-:W-:Y:S02]  /*3c70*/  UMOV UR6, 0xffffffc0 ;  /* 0xffffffc000067882 */ /* 0x000fe40000000000 */
[----:B------:R-:W-:Y:S02]  /*3c80*/  UIMAD UR7, UR52, UR6, 0x41 ;  /* 0x00000041340774a4 */ /* 0x000fe4000f8e0206 */
[----:B------:R-:W0:Y:S01]  /*3c90*/  SHFL.IDX PT, R6, R3, 0x1, 0x1c1f ;  /* 0x003c1f0003067f89 */ /* 0x000e2200000e0000 */
[----:B------:R-:W-:Y:S02]  /*3ca0*/  UIMAD UR6, UR52, UR6, 0x40 ;  /* 0x00000040340674a4 */ /* 0x000fe4000f8e0206 */
[----:B------:R-:W-:Y:S01]  /*3cb0*/  UIMAD UR7, UR48, UR14, UR7 ;  /* 0x0000000e300772a4 */ /* 0x000fe2000f8e0207 */
[----:B------:R-:W3:Y:S01]  /*3cc0*/  SHFL.IDX PT, R3, R3, RZ, 0x1c1f ;  /* 0x001c1fff03037589 */ /* 0x000ee200000e0000 */
[----:B------:R-:W-:-:S04]  /*3cd0*/  UIMAD UR6, UR48, UR14, UR6 ;  /* 0x0000000e300672a4 */ /* 0x000fc8000f8e0206 */
[----:B------:R-:W-:Y:S02]  /*3ce0*/  IMAD.U32 R5, RZ, RZ, UR7 ;  /* 0x00000007ff057e24 */ /* 0x000fe4000f8e00ff */
[----:B------:R-:W-:Y:S02]  /*3cf0*/  IADD3 R4, -R2, UR6, RZ ;  /* 0x0000000602047c10 */ /* 0x000fe4000fffe1ff */
[----:B------:R-:W-:Y:S02]  /*3d00*/  R2UR UR6, R7 ;  /* 0x00000000070672ca */ /* 0x000fe400000e0000 */
[----:B------:R-:W-:-:S04]  /*3d10*/  IADD3 R5, R5, -UR15, -R2 ;  /* 0x8000000f05057c10 */ /* 0x000fc8000fffe802 */
[----:B0-----:R-:W-:-:S07]  /*3d20*/  VIADDMNMX R6, R6, R5, R4, PT ;  /* 0x0000000506067246 */ /* 0x001fce0003800104 */
[----:B------:R-:W-:Y:S01]  /*3d30*/  UIADD3 UR6, UR6, 0x28c40, URZ ;  /* 0x00028c4006067890 */ /* 0x000fe2000fffe03f */
[C---:B------:R-:W-:Y:S02]  /*3d40*/  ISETP.GT.AND P1, PT, R6.reuse, RZ, PT ;  /* 0x000000ff0600720c */ /* 0x040fe40003f24270 */
[C---:B------:R-:W-:Y:S01]  /*3d50*/  ISETP.GT.AND P2, PT, R6.reuse, 0x1, PT ;  /* 0x000000010600780c */ /* 0x040fe20003f44270 */
[----:B------:R-:W-:Y:S01]  /*3d60*/  UPRMT UR6, UR40, 0x654, UR6 ;  /* 0x0000065428067896 */ /* 0x000fe20008000006 */
[----:B------:R-:W-:Y:S02]  /*3d70*/  ISETP.GT.AND P3, PT, R6, 0x8, PT ;  /* 0x000000080600780c */ /* 0x000fe40003f64270 */
[----:B------:R-:W-:Y:S02]  /*3d80*/  FSEL R26, R26, -INF , P1 ;  /* 0xff8000001a1a7808 */ /* 0x000fe40000800000 */
[----:B------:R-:W-:Y:S02]  /*3d90*/  FSEL R27, R27, -INF , P2 ;  /* 0xff8000001b1b7808 */ /* 0x000fe40001000000 */
[----:B------:R-:W-:-:S02]  /*3da0*/  ISETP.GT.AND P1, PT, R6, 0x9, PT ;  /* 0x000000090600780c */ /* 0x000fc40003f24270 */
[----:B------:R-:W-:Y:S01]  /*3db0*/  FSEL R30, R30, -INF , P3 ;  /* 0xff8000001e1e7808 */ /* 0x000fe20001800000 */
[----:B------:R-:W-:Y:S01]  /*3dc0*/  SYNCS.ARRIVE.TRANS64.RED.A1T0 RZ, [UR6], RZ ;  /* 0x000000ffffff79a7 */ /* 0x000fe20008100406 */
[----:B------:R-:W-:Y:S01]  /*3dd0*/  FMNMX.FTZ R9, R26, R27, !PT ;  /* 0x0000001b1a097209 */ /* 0x000fe20007810000 */
[----:B------:R-:W-:Y:S01]  /*3de0*/  BAR.SYNC.DEFER_BLOCKING 0xf, 0x100 ;  /* 0x03c4000000007b1d */ /* 0x000fe20000010000 */
        /* <DEDUP_REMOVED lines=38> */
[----:B---3--:R-:W-:Y:S02]  /*4050*/  VIADDMNMX R4, R3, R5, R4, PT ;  /* 0x0000000503047246 */ /* 0x008fe40003800104 */
        /* <DEDUP_REMOVED lines=12> */
[----:B------:R-:W-:Y:S02]  /*4120*/  ISETP.GT.AND P1, PT, R4, 0x11, PT ;  /* 0x000000110400780c */ /* 0x000fe40003f24270 */
[----:B------:R-:W-:-:S02]  /*4130*/  FSEL R32, R32, -INF , P2 ;  /* 0xff80000020207808 */ /* 0x000fc40001000000 */
[----:B------:R-:W-:Y:S02]  /*4140*/  ISETP.GT.AND P2, PT, R4, 0x18, PT ;  /* 0x000000180400780c */ /* 0x000fe40003f44270 */
[----:B------:R-:W-:Y:S02]  /*4150*/  FSEL R33, R33, -INF , P1 ;  /* 0xff80000021217808 */ /* 0x000fe40000800000 */
[----:B0-----:R-:W-:Y:S02]  /*4160*/  FMNMX.FTZ R9, R6, R9, !PT ;  /* 0x0000000906097209 */ /* 0x001fe40007810000 */
[----:B------:R-:W-:Y:S02]  /*4170*/  FMNMX.FTZ R6, R28, R3, !PT ;  /* 0x000000031c067209 */ /* 0x000fe40007810000 */
[----:B------:R-:W-:Y:S01]  /*4180*/  ISETP.GT.AND P1, PT, R4, 0x19, PT ;  /* 0x000000190400780c */ /* 0x000fe20003f24270 */
[----:B------:R-:W0:Y:S01]  /*4190*/  SHFL.BFLY PT, R10, R9, 0x1, 0x1f ;  /* 0x0c201f00090a7f89 */ /* 0x000e2200000e0000 */
[----:B------:R-:W-:-:S02]  /*41a0*/  FMNMX.FTZ R3, R29, R6, !PT ;  /* 0x000000061d037209 */ /* 0x000fc40007810000 */
[----:B------:R-:W-:Y:S02]  /*41b0*/  FSEL R36, R36, -INF , P2 ;  /* 0xff80000024247808 */ /* 0x000fe40001000000 */
[----:B------:R-:W-:Y:S02]  /*41c0*/  FMNMX.FTZ R6, R32, R3, !PT ;  /* 0x0000000320067209 */ /* 0x000fe40007810000 */
[----:B------:R-:W-:Y:S02]  /*41d0*/  ISETP.GT.AND P2, PT, R4, 0x20, PT ;  /* 0x000000200400780c */ /* 0x000fe40003f44270 */
[----:B------:R-:W-:Y:S02]  /*41e0*/  FMNMX.FTZ R3, R33, R6, !PT ;  /* 0x0000000621037209 */ /* 0x000fe40007810000 */
        /* <DEDUP_REMOVED lines=24> */
[----:B------:R-:W-:Y:S02]  /*4370*/  FMNMX.FTZ R4, R52, R3, !PT ;  /* 0x0000000334047209 */ /* 0x000fe40007810000 */
[----:B0-----:R-:W-:-:S02]  /*4380*/  FMNMX.FTZ R5, R9, R10, !PT ;  /* 0x0000000a09057209 */ /* 0x001fc40007810000 */
[----:B------:R-:W-:Y:S02]  /*4390*/  FMNMX.FTZ R4, R53, R4, !PT ;  /* 0x0000000435047209 */ /* 0x000fe40007810000 */
[C---:B------:R-:W-:Y:S01]  /*43a0*/  FSETP.NEU.FTZ.AND P4, PT, R5.reuse, -INF , PT ;  /* 0xff8000000500780b */ /* 0x040fe20003f9d000 */
[----:B------:R-:W-:Y:S02]  /*43b0*/  FMUL.FTZ R9, R5, UR10 ;  /* 0x0000000a05097c20 */ /* 0x000fe40008410000 */
[----:B------:R-:W0:Y:S03]  /*43c0*/  SHFL.BFLY PT, R3, R4, 0x2, 0x1f ;  /* 0x0c401f0004037f89 */ /* 0x000e2600000e0000 */
        /* <DEDUP_REMOVED lines=17> */
[----:B0-----:R-:W-:Y:S01]  /*44e0*/  FMNMX.FTZ R3, R4, R3, !PT ;  /* 0x0000000304037209 */ /* 0x001fe20007810000 */
[--C-:B------:R-:W-:Y:S01]  /*44f0*/  FFMA.FTZ R54, R54, UR10, -R9.reuse ;  /* 0x0000000a36367c23 */ /* 0x100fe20008010809 */
[----:B------:R-:W-:-:S03]  /*4500*/  FFMA.FTZ R9, R55, UR10, -R9 ;  /* 0x0000000a37097c23 */ /* 0x000fc60008010809 */
[----:B------:R-:W0:Y:S01]  /*4510*/  SHFL.BFLY PT, R6, R3, 0x1, 0x1f ;  /* 0x0c201f0003067f89 */ /* 0x000e2200000e0000 */
[----:B------:R-:W4:Y:S08]  /*4520*/  MUFU.EX2 R30, R30 ;  /* 0x0000001e001e7308 */ /* 0x000f300000000800 */
[----:B------:R-:W5:Y:S01]  /*4530*/  MUFU.EX2 R31, R31 ;  /* 0x0000001f001f7308 */ /* 0x000f620000000800 */
[----:B---3--:R-:W-:Y:S01]  /*4540*/  FADD.FTZ R11, R26, R27 ;  /* 0x0000001b1a0b7221 */ /* 0x008fe20000010000 */
[----:B------:R-:W-:-:S06]  /*4550*/  F2FP.BF16.F32.PACK_AB R153, R27, R26 ;  /* 0x0000001a1b99723e */ /* 0x000fcc00000010ff */
[----:B------:R-:W3:Y:S01]  /*4560*/  MUFU.EX2 R34, R34 ;  /* 0x0000002200227308 */ /* 0x000ee20000000800 */
[----:B----4-:R-:W-:Y:S01]  /*4570*/  FADD.FTZ R4, R30, R11 ;  /* 0x0000000b1e047221 */ /* 0x010fe20000010000 */
[----:B0-----:R-:W-:-:S06]  /*4580*/  FMNMX.FTZ R6, R3, R6, !PT ;  /* 0x0000000603067209 */ /* 0x001fcc0007810000 */
[----:B------:R-:W0:Y:S01]  /*4590*/  MUFU.EX2 R35, R35 ;  /* 0x0000002300237308 */ /* 0x000e220000000800 */
[C---:B-----5:R-:W-:Y:S01]  /*45a0*/  FADD.FTZ R13, R31.reuse, R4 ;  /* 0x000000041f0d7221 */ /* 0x060fe20000010000 */
[----:B------:R-:W-:Y:S01]  /*45b0*/  F2FP.BF16.F32.PACK_AB R155, R31, R30 ;  /* 0x0000001e1f9b723e */ /* 0x000fe200000010ff */
[C---:B------:R-:W-:Y:S01]  /*45c0*/  FMUL.FTZ R3, R6.reuse, UR10 ;  /* 0x0000000a06037c20 */ /* 0x040fe20008410000 */
[----:B------:R-:W-:-:S04]  /*45d0*/  FSETP.NEU.FTZ.AND P1, PT, R6, -INF , PT ;  /* 0xff8000000600780b */ /* 0x000fc80003f3d000 */
[----:B------:R-:W4:Y:S01]  /*45e0*/  MUFU.EX2 R38, R38 ;  /* 0x0000002600267308 */ /* 0x000f220000000800 */
[----:B------:R-:W-:Y:S01]  /*45f0*/  FSEL R3, R3, RZ, P1 ;  /* 0x000000ff03037208 */ /* 0x000fe20000800000 */
[----:B---3--:R-:W-:-:S04]  /*4600*/  FADD.FTZ R10, R34, R13 ;  /* 0x0000000d220a7221 */ /* 0x008fc80000010000 */
        /* <DEDUP_REMOVED lines=13> */
[----:B0-----:R-:W-:Y:S01]  /*46e0*/  FADD.FTZ R13, R35, R10 ;  /* 0x0000000a230d7221 */ /* 0x001fe20000010000 */
[----:B------:R-:W0:Y:S01]  /*46f0*/  MUFU.EX2 R25, R25 ;  /* 0x0000001900197308 */ /* 0x000e220000000800 */
[--C-:B------:R-:W-:Y:S01]  /*4700*/  FFMA.FTZ R48, R48, UR10, -R3.reuse ;  /* 0x0000000a30307c23 */ /* 0x100fe20008010803 */
[----:B------:R-:W-:Y:S01]  /*4710*/  FFMA.FTZ R49, R49, UR10, -R3 ;  /* 0x0000000a31317c23 */ /* 0x000fe20008010803 */
[----:B----4-:R-:W-:Y:S01]  /*4720*/  FADD.FTZ R10, R38, R13 ;  /* 0x0000000d260a7221 */ /* 0x010fe20000010000 */
[--C-:B------:R-:W-:Y:S01]  /*4730*/  FFMA.FTZ R52, R52, UR10, -R3.reuse ;  /* 0x0000000a34347c23 */ /* 0x100fe20008010803 */
[----:B------:R-:W-:Y:S01]  /*4740*/  FFMA.FTZ R3, R53, UR10, -R3 ;  /* 0x0000000a35037c23 */ /* 0x000fe20008010803 */
[----:B------:R-:W-:-:S02]  /*4750*/  F2FP.BF16.F32.PACK_AB R157, R35, R34 ;  /* 0x00000022239d723e */ /* 0x000fc400000010ff */
        /* <DEDUP_REMOVED lines=11> */
[----:B0-----:R-:W-:-:S07]  /*4810*/  FADD.FTZ R4, R32, R11 ;  /* 0x0000000b20047221 */ /* 0x001fce0000010000 */
[----:B------:R-:W0:Y:S01]  /*4820*/  MUFU.EX2 R39, R39 ;  /* 0x0000002700277308 */ /* 0x000e220000000800 */
[C---:B---3--:R-:W-:Y:S01]  /*4830*/  FADD.FTZ R11, R33.reuse, R4 ;  /* 0x00000004210b7221 */ /* 0x048fe20000010000 */
[----:B------:R-:W-:-:S06]  /*4840*/  F2FP.BF16.F32.PACK_AB R156, R33, R32 ;  /* 0x00000020219c723e */ /* 0x000fcc00000010ff */
[----:B------:R-:W3:Y:S01]  /*4850*/  MUFU.EX2 R37, R37 ;  /* 0x0000002500257308 */ /* 0x000ee20000000800 */
[----:B-----5:R-:W-:-:S07]  /*4860*/  FADD.FTZ R4, R36, R11 ;  /* 0x0000000b24047221 */ /* 0x020fce0000010000 */
[----:B------:R-:W5:Y:S01]  /*4870*/  MUFU.EX2 R42, R42 ;  /* 0x0000002a002a7308 */ /* 0x000f620000000800 */
[C---:B0-----:R-:W-:Y:S01]  /*4880*/  FADD.FTZ R13, R39.reuse, R10 ;  /* 0x0000000a270d7221 */ /* 0x041fe20000010000 */
[----:B------:R-:W-:-:S06]  /*4890*/  F2FP.BF16.F32.PACK_AB R159, R39, R38 ;  /* 0x00000026279f723e */ /* 0x000fcc00000010ff */
[----:B------:R-:W0:Y:S01]  /*48a0*/  MUFU.EX2 R40, R40 ;  /* 0x0000002800287308 */ /* 0x000e220000000800 */
[C---:B---3--:R-:W-:Y:S01]  /*48b0*/  FADD.FTZ R11, R37.reuse, R4 ;  /* 0x00000004250b7221 */ /* 0x048fe20000010000 */
[----:B------:R-:W-:-:S05]  /*48c0*/  F2FP.BF16.F32.PACK_AB R158, R37, R36 ;  /* 0x00000024259e723e */ /* 0x000fca00000010ff */
[----:B------:R4:W-:Y:S01]  /*48d0*/  STSM.16.M88.4 [R184], R156 ;  /* 0x0000009cb8007844 */ /* 0x0009e20000000200 */
[----:B------:R-:W3:Y:S01]  /*48e0*/  MUFU.EX2 R43, R43 ;  /* 0x0000002b002b7308 */ /* 0x000ee20000000800 */
[----:B-----5:R-:W-:-:S07]  /*48f0*/  FADD.FTZ R10, R42, R13 ;  /* 0x0000000d2a0a7221 */ /* 0x020fce0000010000 */
[----:B------:R-:W5:Y:S01]  /*4900*/  MUFU.EX2 R41, R41 ;  /* 0x0000002900297308 */ /* 0x000f620000000800 */
[----:B0-----:R-:W-:-:S07]  /*4910*/  FADD.FTZ R4, R40, R11 ;  /* 0x0000000b28047221 */ /* 0x001fce0000010000 */
[----:B------:R-:W0:Y:S01]  /*4920*/  MUFU.EX2 R46, R46 ;  /* 0x0000002e002e7308 */ /* 0x000e220000000800 */
[C---:B---3--:R-:W-:Y:S01]  /*4930*/  FADD.FTZ R13, R43.reuse, R10 ;  /* 0x0000000a2b0d7221 */ /* 0x048fe20000010000 */
[----:B------:R-:W-:-:S06]  /*4940*/  F2FP.BF16.F32.PACK_AB R161, R43, R42 ;  /* 0x0000002a2ba1723e */ /* 0x000fcc00000010ff */
[----:B------:R-:W3:Y:S01]  /*4950*/  MUFU.EX2 R44, R44 ;  /* 0x0000002c002c7308 */ /* 0x000ee20000000800 */
[C---:B-----5:R-:W-:Y:S01]  /*4960*/  FADD.FTZ R11, R41.reuse, R4 ;  /* 0x00000004290b7221 */ /* 0x060fe20000010000 */
[----:B------:R-:W-:-:S06]  /*4970*/  F2FP.BF16.F32.PACK_AB R160, R41, R40 ;  /* 0x0000002829a0723e */ /* 0x000fcc00000010ff */
[----:B------:R-:W5:Y:S01]  /*4980*/  MUFU.EX2 R47, R47 ;  /* 0x0000002f002f7308 */ /* 0x000f620000000800 */
[----:B0-----:R-:W-:-:S07]  /*4990*/  FADD.FTZ R10, R46, R13 ;  /* 0x0000000d2e0a7221 */ /* 0x001fce0000010000 */
[----:B------:R-:W0:Y:S01]  /*49a0*/  MUFU.EX2 R45, R45 ;  /* 0x0000002d002d7308 */ /* 0x000e220000000800 */
[----:B---3--:R-:W-:-:S07]  /*49b0*/  FADD.FTZ R4, R44, R11 ;  /* 0x0000000b2c047221 */ /* 0x008fce0000010000 */
[----:B------:R-:W-:Y:S01]  /*49c0*/  MUFU.EX2 R50, R50 ;  /* 0x0000003200327308 */ /* 0x000fe20000000800 */
[C---:B-----5:R-:W-:Y:S01]  /*49d0*/  F2FP.BF16.F32.PACK_AB R163, R47.reuse, R46 ;  /* 0x0000002e2fa3723e */ /* 0x060fe200000010ff */
[----:B------:R-:W-:-:S06]  /*49e0*/  FADD.FTZ R47, R47, R10 ;  /* 0x0000000a2f2f7221 */ /* 0x000fcc0000010000 */
[----:B------:R-:W3:Y:S01]  /*49f0*/  MUFU.EX2 R51, R51 ;  /* 0x0000003300337308 */ /* 0x000ee20000000800 */
[C---:B0-----:R-:W-:Y:S01]  /*4a00*/  F2FP.BF16.F32.PACK_AB R162, R45.reuse, R44 ;  /* 0x0000002c2da2723e */ /* 0x041fe200000010ff */
[----:B------:R-:W-:-:S04]  /*4a10*/  FADD.FTZ R45, R45, R4 ;  /* 0x000000042d2d7221 */ /* 0x000fc80000010000 */
[----:B------:R4:W-:Y:S02]  /*4a20*/  STSM.16.M88.4 [R22], R160 ;  /* 0x000000a016007844 */ /* 0x0009e40000000200 */
[----:B------:R-:W-:Y:S08]  /*4a30*/  MUFU.EX2 R48, R48 ;  /* 0x0000003000307308 */ /* 0x000ff00000000800 */
[----:B------:R-:W0:Y:S01]  /*4a40*/  MUFU.EX2 R49, R49 ;  /* 0x0000003100317308 */ /* 0x000e220000000800 */
[----:B---3--:R-:W-:Y:S01]  /*4a50*/  F2FP.BF16.F32.PACK_AB R165, R51, R50 ;  /* 0x0000003233a5723e */ /* 0x008fe200000010ff */
[----:B------:R-:W-:-:S04]  /*4a60*/  FADD.FTZ R50, R50, R47 ;  /* 0x0000002f32327221 */ /* 0x000fc80000010000 */
[----:B------:R-:W-:Y:S02]  /*4a70*/  FADD.FTZ R51, R51, R50 ;  /* 0x0000003233337221 */ /* 0x000fe40000010000 */
[----:B------:R-:W3:Y:S08]  /*4a80*/  MUFU.EX2 R54, R54 ;  /* 0x0000003600367308 */ /* 0x000ef00000000800 */
[----:B------:R-:W5:Y:S01]  /*4a90*/  MUFU.EX2 R9, R9 ;  /* 0x0000000900097308 */ /* 0x000f620000000800 */
[----:B0-----:R-:W-:Y:S01]  /*4aa0*/  F2FP.BF16.F32.PACK_AB R164, R49, R48 ;  /* 0x0000003031a4723e */ /* 0x001fe200000010ff */
[----:B------:R-:W-:-:S04]  /*4ab0*/  FADD.FTZ R48, R48, R45 ;  /* 0x0000002d30307221 */ /* 0x000fc80000010000 */
[----:B------:R-:W-:Y:S02]  /*4ac0*/  FADD.FTZ R49, R49, R48 ;  /* 0x0000003031317221 */ /* 0x000fe40000010000 */
[----:B------:R-:W-:Y:S01]  /*4ad0*/  MUFU.EX2 R52, R52 ;  /* 0x0000003400347308 */ /* 0x000fe20000000800 */
[----:B---3--:R-:W-:-:S07]  /*4ae0*/  FADD.FTZ R4, R54, R51 ;  /* 0x0000003336047221 */ /* 0x008fce0000010000 */
[----:B------:R-:W0:Y:S01]  /*4af0*/  MUFU.EX2 R3, R3 ;  /* 0x0000000300037308 */ /* 0x000e220000000800 */
[C---:B-----5:R-:W-:Y:S01]  /*4b00*/  F2FP.BF16.F32.PACK_AB R167, R9.reuse, R54 ;  /* 0x0000003609a7723e */ /* 0x060fe200000010ff */
[----:B------:R-:W-:Y:S01]  /*4b10*/  FADD.FTZ R4, R9, R4 ;  /* 0x0000000409047221 */ /* 0x000fe20000010000 */
[----:B0-----:R-:W-:Y:S01]  /*4b20*/  F2FP.BF16.F32.PACK_AB R166, R3, R52 ;  /* 0x0000003403a6723e */ /* 0x001fe200000010ff */
[----:B------:R-:W-:-:S04]  /*4b30*/  FADD.FTZ R52, R52, R49 ;  /* 0x0000003134347221 */ /* 0x000fc80000010000 */
[----:B------:R4:W-:Y:S01]  /*4b40*/  STSM.16.M88.4 [R23], R164 ;  /* 0x000000a417007844 */ /* 0x0009e20000000200 */
[----:B------:R-:W-:Y:S01]  /*4b50*/  FADD.FTZ R3, R3, R52 ;  /* 0x0000003403037221 */ /* 0x000fe20000010000 */
[----:B------:R-:W-:Y:S06]  /*4b60*/  @!P0 BRA `(.L_x_7267) ;  /* 0x0000000000048947 */ /* 0x000fec0003800000 */
[----:B------:R-:W-:Y:S01]  /*4b70*/  BPT.TRAP 0x1 ;  /* 0x000000040000795c */ /* 0x000fe20000300000 */
.L_x_7267:
[----:B------:R0:W3:Y:S01]  /*4b80*/  SYNCS.PHASECHK.TRANS64.TRYWAIT P1, [R7+URZ+0x28c50], R8 ;  /* 0x028c5008070075a7 */ /* 0x0000e2000802017f */
[----:B------:R-:W-:Y:S05]  /*4b90*/  @!P0 BRA `(.L_x_7268) ;  /* 0x0000000000048947 */ /* 0x000fea0003800000 */
[----:B------:R-:W-:Y:S01]  /*4ba0*/  BPT.TRAP 0x1 ;  /* 0x000000040000795c */ /* 0x000fe20000300000 */
.L_x_7268:
[----:B---3--:R-:W-:Y:S05]  /*4bb0*/  @P1 BRA `(.L_x_7269) ;  /* 0x0000000000081947 */ /* 0x008fea0003800000 */
[----:B------:R-:W3:Y:S02]  /*4bc0*/  SYNCS.PHASECHK.TRANS64.TRYWAIT P1, [R7+URZ+0x28c50], R8 ;  /* 0x028c5008070075a7 */ /* 0x000ee4000802017f */
[----:B---3--:R-:W-:Y:S05]  /*4bd0*/  @!P1 BRA `(.L_x_7270) ;  /* 0x000000b000649947 */ /* 0x008fea0003800000 */
.L_x_7269:
        /* <DEDUP_REMOVED lines=34> */
.L_x_7271:
[----:B------:R-:W-:Y:S01]  /*4e00*/  UISETP.NE.AND UP0, UPT, UR49, URZ, UPT ;  /* 0x0000003f3100728c */ /* 0x000fe2000bf05270 */
[----:B------:R-:W-:Y:S01]  /*4e10*/  R2UR UR18, R7 ;  /* 0x00000000071272ca */ /* 0x000fe200000e0000 */
[----:B------:R-:W-:Y:S01]  /*4e20*/  UMOV UR11, UR44 ;  /* 0x0000002c000b7c82 */ /* 0x000fe20008000000 */
[----:B------:R-:W-:Y:S02]  /*4e30*/  UIMAD UR14, UR48, UR14, -UR15 ;  /* 0x0000000e300e72a4 */ /* 0x000fe4000f8e0a0f */
[----:B------:R-:W-:-:S06]  /*4e40*/  UIADD3 UR21, UR52, -0x2, URZ ;  /* 0xfffffffe34157890 */ /* 0x000fcc000fffe03f */
[----:B------:R-:W-:Y:S01]  /*4e50*/  @UP0 ULDC UR6, c[0x0][0x44c] ;  /* 0x0001130000060ab9 */ /* 0x000fe20000000800 */
[----:B------:R-:W-:Y:S01]  /*4e60*/  @UP0 ULDC UR19, c[0x0][0x450] ;  /* 0x0001140000130ab9 */ /* 0x000fe20000000800 */
[----:B------:R-:W-:Y:S02]  /*4e70*/  UIMAD.WIDE.U32 UR6, UR44, UR6, URZ ;  /* 0x000000062c0672a5 */ /* 0x000fe4000f8e003f */
[----:B------:R-:W-:Y:S02]  /*4e80*/  UIADD3 UR6, UR18, 0x28c60, URZ ;  /* 0x00028c6012067890 */ /* 0x000fe4000fffe03f */
[----:B------:R-:W-:Y:S02]  /*4e90*/  @UP0 USHF.R.U32.HI UR11, URZ, UR19, UR7 ;  /* 0x000000133f0b0299 */ /* 0x000fe40008011607 */
[----:B------:R-:W-:Y:S02]  /*4ea0*/  UPRMT UR6, UR40, 0x654, UR6 ;  /* 0x0000065428067896 */ /* 0x000fe40008000006 */
[----:B------:R-:W-:-:S04]  /*4eb0*/  UIADD3 UR14, UR14, UR11, URZ ;  /* 0x0000000b0e0e7290 */ /* 0x000fc8000fffe03f */
[----:B------:R-:W-:-:S03]  /*4ec0*/  USHF.R.S32.HI UR7, URZ, 0x1f, UR14 ;  /* 0x0000001f3f077899 */ /* 0x000fc6000801140e */
[----:B------:R-:W-:Y:S01]  /*4ed0*/  SYNCS.ARRIVE.TRANS64.RED.A1T0 RZ, [UR6], RZ ;  /* 0x000000ffffff79a7 */ /* 0x000fe20008100406 */
[----:B------:R-:W-:-:S04]  /*4ee0*/  ULEA.HI UR7, UR7, UR14, URZ, 0x6 ;  /* 0x0000000e07077291 */ /* 0x000fc8000f8f303f */
[----:B------:R-:W-:-:S04]  /*4ef0*/  USHF.R.S32.HI UR7, URZ, 0x6, UR7 ;  /* 0x000000063f077899 */ /* 0x000fc80008011407 */
[----:B------:R-:W-:-:S04]  /*4f00*/  UISETP.LT.AND UP0, UPT, URZ, UR7, UPT ;  /* 0x000000073f00728c */ /* 0x000fc8000bf01270 */
[----:B------:R-:W-:-:S04]  /*4f10*/  USEL UR20, URZ, UR7, !UP0 ;  /* 0x000000073f147287 */ /* 0x000fc8000c000000 */
[----:B------:R-:W-:-:S06]  /*4f20*/  UISETP.GE.AND UP0, UPT, UR21, UR20, UPT ;  /* 0x000000141500728c */ /* 0x000fcc000bf06270 */
[----:B------:R-:W-:-:S13]  /*4f30*/  PLOP3.LUT P1, PT, PT, PT, UP0, 0x80, 0x0 ;  /* 0x000000000000781c */ /* 0x000fda0003f2f008 */
[----:B------:R-:W-:Y:S05]  /*4f40*/  @!P1 BRA `(.L_x_7272) ;  /* 0x0000001c009c9947 */ /* 0x000fea0003800000 */
[----:B0123--:R-:W-:Y:S01]  /*4f50*/  MOV R8, R5 ;  /* 0x0000000500087202 */ /* 0x00ffe20000000f00 */
[----:B------:R-:W-:Y:S01]  /*4f60*/  IMAD.MOV.U32 R9, RZ, RZ, R6 ;  /* 0x000000ffff097224 */ /* 0x000fe200078e0006 */
[----:B------:R-:W-:Y:S01]  /*4f70*/  UMOV UR24, UR38 ;  /* 0x0000002600187c82 */ /* 0x000fe20008000000 */
[----:B------:R-:W-:Y:S01]  /*4f80*/  ULDC UR25, c[0x0][0x288] ;  /* 0x0000a20000197ab9 */ /* 0x000fe20000000800 */
[----:B------:R-:W-:-:S05]  /*4f90*/  ULDC UR22, c[0x0][0x988] ;  /* 0x0002620000167ab9 */ /* 0x000fca0000000800 */
.L_x_7283:
[----:B------:R-:W-:-:S04]  /*4fa0*/  UIADD3 UR38, UR24, 0x1, URZ ;  /* 0x0000000118267890 */ /* 0x000fc8000fffe03f */
[----:B------:R-:W-:-:S04]  /*4fb0*/  UISETP.NE.AND UP0, UPT, UR38, 0x2, UPT ;  /* 0x000000022600788c */ /* 0x000fc8000bf05270 */
[----:B------:R-:W-:Y:S02]  /*4fc0*/  USEL UR6, URZ, 0x1, UP0 ;  /* 0x000000013f067887 */ /* 0x000fe40008000000 */
[----:B------:R-:W-:Y:S02]  /*4fd0*/  USEL UR38, UR38, URZ, UP0 ;  /* 0x0000003f26267287 */ /* 0x000fe40008000000 */
[----:B------:R-:W-:Y:S01]  /*4fe0*/  ULOP3.LUT UR37, UR37, UR6, URZ, 0x3c, !UPT ;  /* 0x0000000625257292 */ /* 0x000fe2000f8e3c3f */
[----:B0-----:R-:W-:Y:S11]  /*4ff0*/  @!P0 BRA `(.L_x_7273) ;  /* 0x0000000000048947 */ /* 0x001ff60003800000 */
[----:B------:R-:W-:Y:S01]  /*5000*/  BPT.TRAP 0x1 ;  /* 0x000000040000795c */ /* 0x000fe20000300000 */
.L_x_7273:
[----:B------:R-:W-:Y:S01]  /*5010*/  ULEA UR23, UR38, UR42, 0x3 ;  /* 0x0000002a26177291 */ /* 0x000fe2000f8e183f */
[----:B------:R-:W-:-:S05]  /*5020*/  IMAD.U32 R7, RZ, RZ, UR37 ;  /* 0x00000025ff077e24 */ /* 0x000fca000f8e00ff */
[----:B------:R-:W-:-:S04]  /*5030*/  SHF.L.U32 R7, R7, 0x1f, RZ ;  /* 0x0000001f07077819 */ /* 0x000fc800000006ff */
[----:B------:R0:W1:Y:S01]  /*5040*/  SYNCS.PHASECHK.TRANS64.TRYWAIT P1, [UR23+0x28c30], R7 ;  /* 0x028c3007ff0075a7 */ /* 0x0000620008020157 */
[----:B------:R-:W-:Y:S05]  /*5050*/  @!P0 BRA `(.L_x_7274) ;  /* 0x0000000000048947 */ /* 0x000fea0003800000 */
[----:B------:R-:W-:Y:S01]  /*5060*/  BPT.TRAP 0x1 ;  /* 0x000000040000795c */ /* 0x000fe20000300000 */
.L_x_7274:
[----:B-1----:R-:W-:Y:S05]  /*5070*/  @P1 BRA `(.L_x_7275) ;  /* 0x0000000000081947 */ /* 0x002fea0003800000 */
[----:B------:R-:W1:Y:S02]  /*5080*/  SYNCS.PHASECHK.TRANS64.TRYWAIT P1, [UR23+0x28c30], R7 ;  /* 0x028c3007ff0075a7 */ /* 0x000e640008020157 */
[----:B-1----:R-:W-:Y:S05]  /*5090*/  @!P1 BRA `(.L_x_7276) ;  /* 0x000000ac00489947 */ /* 0x002fea0003800000 */
.L_x_7275:
        /* <DEDUP_REMOVED lines=23> */
.L_x_7277:
[----:B------:R-:W-:Y:S01]  /*5210*/  UISETP.NE.AND UP0, UPT, UR49, URZ, UPT ;  /* 0x0000003f3100728c */ /* 0x000fe2000bf05270 */
[----:B-1----:R-:W-:Y:S01]  /*5220*/  VIADD R6, R185, UR44 ;  /* 0x0000002cb9067c36 */ /* 0x002fe20008000000 */
[----:B------:R-:W1:Y:S01]  /*5230*/  LDC R12, c[0x0][0x2f0] ;  /* 0x0000bc00ff0c7b82 */ /* 0x000e620000000800 */
[----:B------:R-:W-:-:S03]  /*5240*/  UMOV UR10, UR22 ;  /* 0x00000016000a7c82 */ /* 0x000fc60008000000 */
        /* <DEDUP_REMOVED lines=8> */
[----:B------:R-:W2:Y:S04]  /*52d0*/  SHFL.IDX PT, R10, R6, 0x1, 0x1c1f ;  /* 0x003c1f00060a7f89 */ /* 0x000ea800000e0000 */
[----:B------:R-:W-:Y:S01]  /*52e0*/  IADD3 R5, -R2, UR6, RZ ;  /* 0x0000000602057c10 */ /* 0x000fe2000fffe1ff */
[----:B------:R-:W3:Y:S01]  /*52f0*/  SHFL.IDX PT, R6, R6, RZ, 0x1c1f ;  /* 0x001c1fff06067589 */ /* 0x000ee200000e0000 */
[----:B------:R-:W-:-:S03]  /*5300*/  UIADD3 UR6, UR23, 0x28c40, URZ ;  /* 0x00028c4017067890 */ /* 0x000fc6000fffe03f */
[----:B-1----:R-:W-:Y:S01]  /*5310*/  IMAD R5, R12, UR48, R5 ;  /* 0x000000300c057c24 */ /* 0x002fe2000f8e0205 */
[----:B------:R-:W-:-:S09]  /*5320*/  UPRMT UR6, UR40, 0x654, UR6 ;  /* 0x0000065428067896 */ /* 0x000fd20008000006 */
[----:B------:R-:W-:Y:S01]  /*5330*/  SYNCS.ARRIVE.TRANS64.RED.A1T0 RZ, [UR6], RZ ;  /* 0x000000ffffff79a7 */ /* 0x000fe20008100406 */
[----:B--2---:R-:W-:-:S04]  /*5340*/  IADD3 R10, R10, -UR25, R5 ;  /* 0x800000190a0a7c10 */ /* 0x004fc8000fffe005 */
        /* <DEDUP_REMOVED lines=47> */
[----:B---3--:R-:W-:-:S02]  /*5640*/  IADD3 R14, R6, -UR25, R5 ;  /* 0x80000019060e7c10 */ /* 0x008fc4000fffe005 */
[----:B------:R-:W-:Y:S02]  /*5650*/  FMNMX.FTZ R10, R183, R10, !PT ;  /* 0x0000000ab70a7209 */ /* 0x000fe40007810000 */
[C---:B------:R-:W-:Y:S02]  /*5660*/  ISETP.GT.AND P1, PT, R14.reuse, RZ, PT ;  /* 0x000000ff0e00720c */ /* 0x040fe40003f24270 */
[----:B------:R-:W-:Y:S01]  /*5670*/  ISETP.GT.AND P2, PT, R14, 0x1, PT ;  /* 0x000000010e00780c */ /* 0x000fe20003f44270 */
[----:B------:R-:W1:Y:S01]  /*5680*/  SHFL.BFLY PT, R13, R10, 0x2, 0x1f ;  /* 0x0c401f000a0d7f89 */ /* 0x000e6200000e0000 */
[----:B------:R-:W-:Y:S02]  /*5690*/  FSEL R152, R152, -INF , P1 ;  /* 0xff80000098987808 */ /* 0x000fe40000800000 */
[----:B------:R-:W-:Y:S02]  /*56a0*/  ISETP.GT.AND P1, PT, R14, 0x8, PT ;  /* 0x000000080e00780c */ /* 0x000fe40003f24270 */
[----:B------:R-:W-:-:S02]  /*56b0*/  FSEL R153, R153, -INF , P2 ;  /* 0xff80000099997808 */ /* 0x000fc40001000000 */
[----:B------:R-:W-:Y:S02]  /*56c0*/  FMNMX.FTZ R6, R152, R9, !PT ;  /* 0x0000000998067209 */ /* 0x000fe40007810000 */
[----:B------:R-:W-:Y:S02]  /*56d0*/  ISETP.GT.AND P2, PT, R14, 0x9, PT ;  /* 0x000000090e00780c */ /* 0x000fe40003f44270 */
[----:B------:R-:W-:Y:S02]  /*56e0*/  FSEL R156, R156, -INF , P1 ;  /* 0xff8000009c9c7808 */ /* 0x000fe40000800000 */
[----:B------:R-:W-:Y:S02]  /*56f0*/  FMNMX.FTZ R5, R153, R6, !PT ;  /* 0x0000000699057209 */ /* 0x000fe40007810000 */
[----:B------:R-:W-:Y:S02]  /*5700*/  ISETP.GT.AND P1, PT, R14, 0x10, PT ;  /* 0x000000100e00780c */ /* 0x000fe40003f24270 */
[----:B------:R-:W-:-:S02]  /*5710*/  FMNMX.FTZ R5, R156, R5, !PT ;  /* 0x000000059c057209 */ /* 0x000fc40007810000 */
[----:B------:R-:W-:Y:S02]  /*5720*/  FSEL R160, R160, -INF , P1 ;  /* 0xff800000a0a07808 */ /* 0x000fe40000800000 */
[C---:B------:R-:W-:Y:S02]  /*5730*/  ISETP.GT.AND P1, PT, R14.reuse, 0x18, PT ;  /* 0x000000180e00780c */ /* 0x040fe40003f24270 */
[----:B------:R-:W-:Y:S02]  /*5740*/  ISETP.GT.AND P3, PT, R14, 0x38, PT ;  /* 0x000000380e00780c */ /* 0x000fe40003f64270 */
[----:B-1----:R-:W-:Y:S02]  /*5750*/  FMNMX.FTZ R15, R10, R13, !PT ;  /* 0x0000000d0a0f7209 */ /* 0x002fe40007810000 */
[----:B------:R-:W-:Y:S02]  /*5760*/  FSEL R10, R157, -INF , P2 ;  /* 0xff8000009d0a7808 */ /* 0x000fe40001000000 */
[----:B------:R-:W-:Y:S01]  /*5770*/  ISETP.GT.AND P2, PT, R14, 0x11, PT ;  /* 0x000000110e00780c */ /* 0x000fe20003f44270 */
[----:B------:R-:W1:Y:S01]  /*5780*/  SHFL.BFLY PT, R20, R15, 0x1, 0x1f ;  /* 0x0c201f000f147f89 */ /* 0x000e6200000e0000 */
[----:B------:R-:W-:-:S02]  /*5790*/  FMNMX.FTZ R5, R10, R5, !PT ;  /* 0x000000050a057209 */ /* 0x000fc40007810000 */
        /* <DEDUP_REMOVED lines=14> */
[----:B-1----:R-:W-:Y:S02]  /*5880*/  FMNMX.FTZ R5, R15, R20, !PT ;  /* 0x000000140f057209 */ /* 0x002fe40007810000 */
[----:B------:R-:W-:Y:S02]  /*5890*/  ISETP.GT.AND P2, PT, R14, 0x29, PT ;  /* 0x000000290e00780c */ /* 0x000fe40003f44270 */
[----:B------:R-:W-:Y:S01]  /*58a0*/  FSEL R172, R172, -INF , P1 ;  /* 0xff800000acac7808 */ /* 0x000fe20000800000 */
[----:B------:R-:W-:Y:S01]  /*58b0*/  FMUL.FTZ R20, R5, UR10 ;  /* 0x0000000a05147c20 */ /* 0x000fe20008410000 */
[----:B------:R-:W-:-:S02]  /*58c0*/  FMNMX.FTZ R15, R169, R6, !PT ;  /* 0x00000006a90f7209 */ /* 0x000fc40007810000 */
[----:B------:R-:W-:Y:S02]  /*58d0*/  ISETP.GT.AND P1, PT, R14, 0x30, PT ;  /* 0x000000300e00780c */ /* 0x000fe40003f24270 */
[----:B------:R-:W-:Y:S02]  /*58e0*/  FSEL R173, R173, -INF , P2 ;  /* 0xff800000adad7808 */ /* 0x000fe40001000000 */
[----:B------:R-:W-:Y:S02]  /*58f0*/  FMNMX.FTZ R6, R172, R15, !PT ;  /* 0x0000000fac067209 */ /* 0x000fe40007810000 */
[----:B------:R-:W-:Y:S02]  /*5900*/  ISETP.GT.AND P2, PT, R14, 0x31, PT ;  /* 0x000000310e00780c */ /* 0x000fe40003f44270 */
[----:B------:R-:W-:Y:S02]  /*5910*/  FSEL R176, R176, -INF , P1 ;  /* 0xff800000b0b07808 */ /* 0x000fe40000800000 */
[----:B------:R-:W-:-:S02]  /*5920*/  FMNMX.FTZ R15, R173, R6, !PT ;  /* 0x00000006ad0f7209 */ /* 0x000fc40007810000 */
[----:B------:R-:W-:Y:S02]  /*5930*/  FSEL R177, R177, -INF , P2 ;  /* 0xff800000b1b17808 */ /* 0x000fe40001000000 */
[----:B------:R-:W-:Y:S02]  /*5940*/  FMNMX.FTZ R6, R176, R15, !PT ;  /* 0x0000000fb0067209 */ /* 0x000fe40007810000 */
[----:B------:R-:W-:Y:S02]  /*5950*/  ISETP.GT.AND P1, PT, R14, 0x39, PT ;  /* 0x000000390e00780c */ /* 0x000fe40003f24270 */
[----:B------:R-:W-:Y:S02]  /*5960*/  FSEL R180, R180, -INF , P3 ;  /* 0xff800000b4b47808 */ /* 0x000fe40001800000 */
[----:B------:R-:W-:Y:S02]  /*5970*/  FMNMX.FTZ R15, R177, R6, !PT ;  /* 0x00000006b10f7209 */ /* 0x000fe40007810000 */
[----:B------:R-:W-:-:S02]  /*5980*/  FSEL R181, R181, -INF , P1 ;  /* 0xff800000b5b57808 */ /* 0x000fc40000800000 */
[----:B------:R-:W-:Y:S02]  /*5990*/  FMNMX.FTZ R6, R180, R15, !PT ;  /* 0x0000000fb4067209 */ /* 0x000fe40007810000 */
[----:B------:R-:W-:Y:S02]  /*59a0*/  FSETP.NEU.FTZ.AND P4, PT, R5, -INF , PT ;  /* 0xff8000000500780b */ /* 0x000fe40003f9d000 */
[----:B------:R-:W-:Y:S02]  /*59b0*/  FMNMX.FTZ R6, R181, R6, !PT ;  /* 0x00000006b5067209 */ /* 0x000fe40007810000 */
[----:B------:R-:W-:-:S03]  /*59c0*/  FSEL R14, R20, RZ, P4 ;  /* 0x000000ff140e7208 */ /* 0x000fc60002000000 */
[----:B------:R-:W1:Y:S02]  /*59d0*/  SHFL.BFLY PT, R15, R6, 0x2, 0x1f ;  /* 0x0c401f00060f7f89 */ /* 0x000e6400000e0000 */
        /* <DEDUP_REMOVED lines=17> */
[----:B------:R-:W-:Y:S01]  /*5af0*/  FFMA.FTZ R183, R183, UR10, -R14 ;  /* 0x0000000ab7b77c23 */ /* 0x000fe2000801080e */
[----:B------:R-:W-:Y:S01]  /*5b00*/  IMAD.MOV R179, RZ, RZ, -R18 ;  /* 0x000000ffffb37224 */ /* 0x000fe200078e0a12 */
[----:B-1----:R-:W-:-:S03]  /*5b10*/  FMNMX.FTZ R15, R6, R15, !PT ;  /* 0x0000000f060f7209 */ /* 0x002fc60007810000 */
[----:B------:R-:W-:Y:S02]  /*5b20*/  MUFU.EX2 R155, R155 ;  /* 0x0000009b009b7308 */ /* 0x000fe40000000800 */
[----:B------:R-:W1:Y:S06]  /*5b30*/  SHFL.BFLY PT, R6, R15, 0x1, 0x1f ;  /* 0x0c201f000f067f89 */ /* 0x000e6c00000e0000 */
[----:B------:R-:W-:Y:S08]  /*5b40*/  MUFU.EX2 R20, R20 ;  /* 0x0000001400147308 */ /* 0x000ff00000000800 */
[----:B------:R-:W-:Y:S08]  /*5b50*/  MUFU.EX2 R157, R157 ;  /* 0x0000009d009d7308 */ /* 0x000ff00000000800 */
[----:B------:R-:W-:Y:S01]  /*5b60*/  MUFU.EX2 R158, R158 ;  /* 0x0000009e009e7308 */ /* 0x000fe20000000800 */
[----:B-1----:R-:W-:-:S04]  /*5b70*/  FMNMX.FTZ R6, R15, R6, !PT ;  /* 0x000000060f067209 */ /* 0x002fc80007810000 */
[C---:B------:R-:W-:Y:S01]  /*5b80*/  FSETP.NEU.FTZ.AND P1, PT, R6.reuse, -INF , PT ;  /* 0xff8000000600780b */ /* 0x040fe20003f3d000 */
[----:B------:R-:W-:Y:S02]  /*5b90*/  FMUL.FTZ R15, R6, UR10 ;  /* 0x0000000a060f7c20 */ /* 0x000fe40008410000 */
[----:B------:R-:W-:Y:S03]  /*5ba0*/  MUFU.EX2 R159, R159 ;  /* 0x0000009f009f7308 */ /* 0x000fe60000000800 */
[----:B------:R-:W-:-:S05]  /*5bb0*/  FSEL R15, R15, RZ, P1 ;  /* 0x000000ff0f0f7208 */ /* 0x000fca0000800000 */
[----:B------:R-:W-:Y:S01]  /*5bc0*/  MUFU.EX2 R162, R162 ;  /* 0x000000a200a27308 */ /* 0x000fe20000000800 */
[--C-:B------:R-:W-:Y:S01]  /*5bd0*/  FFMA.FTZ R21, R153, UR10, -R15.reuse ;  /* 0x0000000a99157c23 */ /* 0x100fe2000801080f */
[----:B------:R-:W-:Y:S01]  /*5be0*/  FSEL R153, R5, RZ, P4 ;  /* 0x000000ff05997208 */ /* 0x000fe20002000000 */
[--C-:B------:R-:W-:Y:S01]  /*5bf0*/  FFMA.FTZ R152, R152, UR10, -R15.reuse ;  /* 0x0000000a98987c23 */ /* 0x100fe2000801080f */
[--C-:B------:R-:W-:Y:S01]  /*5c00*/  FFMA.FTZ R156, R156, UR10, -R15.reuse ;  /* 0x0000000a9c9c7c23 */ /* 0x100fe2000801080f */
[--C-:B------:R-:W-:Y:S01]  /*5c10*/  FFMA.FTZ R171, R10, UR10, -R15.reuse ;  /* 0x0000000a0aab7c23 */ /* 0x100fe2000801080f */
[--C-:B------:R-:W-:Y:S01]  /*5c20*/  FFMA.FTZ R10, R160, UR10, -R15.reuse ;  /* 0x0000000aa00a7c23 */ /* 0x100fe2000801080f */
[----:B------:R-:W-:Y:S01]  /*5c30*/  FADD.FTZ R153, -R153, R8 ;  /* 0x0000000899997221 */ /* 0x000fe20000010100 */
[----:B------:R-:W-:Y:S01]  /*5c40*/  FSEL R8, R6, RZ, P1 ;  /* 0x000000ff06087208 */ /* 0x000fe20000800000 */
[----:B------:R-:W-:Y:S01]  /*5c50*/  MUFU.EX2 R152, R152 ;  /* 0x0000009800987308 */ /* 0x000fe20000000800 */
[--C-:B------:R-:W-:Y:S01]  /*5c60*/  FFMA.FTZ R175, R12, UR10, -R15.reuse ;  /* 0x0000000a0caf7c23 */ /* 0x100fe2000801080f */
[----:B------:R-:W-:Y:S01]  /*5c70*/  FMUL.FTZ R153, R153, UR10 ;  /* 0x0000000a99997c20 */ /* 0x000fe20008410000 */
[----:B------:R-:W-:Y:S01]  /*5c80*/  FFMA.FTZ R12, R164, UR10, -R15 ;  /* 0x0000000aa40c7c23 */ /* 0x000fe2000801080f */
[----:B------:R-:W-:Y:S01]  /*5c90*/  FADD.FTZ R9, -R8, R9 ;  /* 0x0000000908097221 */ /* 0x000fe20000010100 */
[--C-:B------:R-:W-:Y:S01]  /*5ca0*/  FFMA.FTZ R172, R172, UR10, -R15.reuse ;  /* 0x0000000aacac7c23 */ /* 0x100fe2000801080f */
[--C-:B------:R-:W-:Y:S01]  /*5cb0*/  FFMA.FTZ R13, R13, UR10, -R15.reuse ;  /* 0x0000000a0d0d7c23 */ /* 0x100fe2000801080f */
[--C-:B------:R-:W-:Y:S01]  /*5cc0*/  FFMA.FTZ R160, R168, UR10, -R15.reuse ;  /* 0x0000000aa8a07c23 */ /* 0x100fe2000801080f */
[----:B------:R-:W-:Y:S01]  /*5cd0*/  FMUL.FTZ R9, R9, UR10 ;  /* 0x0000000a09097c20 */ /* 0x000fe20008410000 */
[----:B------:R-:W-:Y:S01]  /*5ce0*/  MUFU.EX2 R21, R21 ;  /* 0x0000001500157308 */ /* 0x000fe20000000800 */
[----:B------:R-:W-:Y:S01]  /*5cf0*/  FFMA.FTZ R169, R169, UR10, -R15 ;  /* 0x0000000aa9a97c23 */ /* 0x000fe2000801080f */
[----:B------:R-:W-:Y:S01]  /*5d00*/  ISETP.NE.AND P1, PT, R2, R179, PT ;  /* 0x000000b30200720c */ /* 0x000fe20003f25270 */
[----:B------:R-:W-:-:S02]  /*5d10*/  IMAD.U32 R179, RZ, RZ, UR24 ;  /* 0x00000018ffb37e24 */ /* 0x000fc4000f8e00ff */
[--C-:B------:R-:W-:Y:S01]  /*5d20*/  FFMA.FTZ R180, R180, UR10, -R15.reuse ;  /* 0x0000000ab4b47c23 */ /* 0x100fe2000801080f */
[--C-:B------:R-:W-:Y:S01]  /*5d30*/  FFMA.FTZ R181, R181, UR10, -R15.reuse ;  /* 0x0000000ab5b57c23 */ /* 0x100fe2000801080f */
[--C-:B------:R-:W-:Y:S01]  /*5d40*/  FFMA.FTZ R177, R177, UR10, -R15.reuse ;  /* 0x0000000ab1b17c23 */ /* 0x100fe2000801080f */
[----:B------:R-:W1:Y:S08]  /*5d50*/  MUFU.EX2 R9, R9 ;  /* 0x0000000900097308 */ /* 0x000e700000000800 */
[----:B------:R-:W2:Y:S08]  /*5d60*/  MUFU.EX2 R8, R153 ;  /* 0x0000009900087308 */ /* 0x000eb00000000800 */
[----:B------:R-:W-:Y:S01]  /*5d70*/  MUFU.EX2 R156, R156 ;  /* 0x0000009c009c7308 */ /* 0x000fe20000000800 */
[----:B-1----:R-:W-:Y:S01]  /*5d80*/  FFMA.FTZ R164, R9, R3, R152 ;  /* 0x0000000309a47223 */ /* 0x002fe20000010098 */
[--C-:B------:R-:W-:Y:S01]  /*5d90*/  FFMA.FTZ R3, R173, UR10, -R15.reuse ;  /* 0x0000000aad037c23 */ /* 0x100fe2000801080f */
[C---:B------:R-:W-:Y:S01]  /*5da0*/  F2FP.BF16.F32.PACK_AB R152, R21.reuse, R152 ;  /* 0x000000981598723e */ /* 0x040fe200000010ff */
[-C--:B------:R-:W-:Y:S01]  /*5db0*/  FMUL.FTZ R24, R24, R9.reuse ;  /* 0x0000000918187220 */ /* 0x080fe20000410000 */
[----:B------:R-:W-:Y:S01]  /*5dc0*/  FADD.FTZ R173, R21, R164 ;  /* 0x000000a415ad7221 */ /* 0x000fe20000010000 */
[----:B------:R-:W-:Y:S01]  /*5dd0*/  FFMA.FTZ R164, R176, UR10, -R15 ;  /* 0x0000000ab0a47c23 */ /* 0x000fe2000801080f */
[----:B------:R-:W-:Y:S01]  /*5de0*/  FMUL.FTZ R25, R25, R9 ;  /* 0x0000000919197220 */ /* 0x000fe20000410000 */
[----:B------:R-:W1:Y:S01]  /*5df0*/  MUFU.EX2 R171, R171 ;  /* 0x000000ab00ab7308 */ /* 0x000e620000000800 */
[----:B--2---:R-:W-:Y:S01]  /*5e00*/  FFMA.FTZ R153, R8, R4, R11 ;  /* 0x0000000408997223 */ /* 0x004fe2000001000b */
[----:B------:R-:W-:-:S02]  /*5e10*/  @!P1 IMAD R4, R179, 0x40, R16 ;  /* 0x00000040b3049824 */ /* 0x000fc400078e0210 */
[-C--:B------:R-:W-:Y:S01]  /*5e20*/  FMUL.FTZ R28, R28, R9.reuse ;  /* 0x000000091c1c7220 */ /* 0x080fe20000410000 */
[-C--:B------:R-:W-:Y:S01]  /*5e30*/  FMUL.FTZ R29, R29, R9.reuse ;  /* 0x000000091d1d7220 */ /* 0x080fe20000410000 */
[----:B------:R-:W-:Y:S01]  /*5e40*/  FADD.FTZ R168, R154, R153 ;  /* 0x000000999aa87221 */ /* 0x000fe20000010000 */
[----:B------:R-:W-:Y:S01]  /*5e50*/  FMUL.FTZ R32, R32, R9 ;  /* 0x0000000920207220 */ /* 0x000fe20000410000 */
[----:B------:R-:W-:Y:S01]  /*5e60*/  @!P1 LEA R4, R4, UR42, 0x2 ;  /* 0x0000002a04049c11 */ /* 0x000fe2000f8e10ff */
[----:B------:R-:W-:Y:S01]  /*5e70*/  MUFU.EX2 R10, R10 ;  /* 0x0000000a000a7308 */ /* 0x000fe20000000800 */
[----:B------:R-:W-:Y:S01]  /*5e80*/  FADD.FTZ R153, R155, R168 ;  /* 0x000000a89b997221 */ /* 0x000fe20000010000 */
[C---:B------:R-:W-:Y:S01]  /*5e90*/  F2FP.BF16.F32.PACK_AB R155, R20.reuse, R155 ;  /* 0x0000009b149b723e */ /* 0x040fe200000010ff */
[-C--:B------:R-:W-:Y:S01]  /*5ea0*/  FMUL.FTZ R33, R33, R9.reuse ;  /* 0x0000000921217220 */ /* 0x080fe20000410000 */
[----:B------:R-:W-:Y:S01]  /*5eb0*/  @!P1 STS [R4+0x28800], R9 ;  /* 0x0288000904009388 */ /* 0x000fe20000000800 */
[----:B------:R-:W-:Y:S01]  /*5ec0*/  FADD.FTZ R168, R20, R153 ;  /* 0x0000009914a87221 */ /* 0x000fe20000010000 */
[-C--:B------:R-:W-:Y:S01]  /*5ed0*/  FMUL.FTZ R36, R36, R9.reuse ;  /* 0x0000000924247220 */ /* 0x080fe20000410000 */
[----:B------:R-:W-:Y:S01]  /*5ee0*/  FMUL.FTZ R37, R37, R9 ;  /* 0x0000000925257220 */ /* 0x000fe20000410000 */
[----:B------:R-:W2:Y:S01]  /*5ef0*/  MUFU.EX2 R175, R175 ;  /* 0x000000af00af7308 */ /* 0x000ea20000000800 */
[----:B------:R-:W-:Y:S01]  /*5f00*/  FADD.FTZ R153, R157, R168 ;  /* 0x000000a89d997221 */ /* 0x000fe20000010000 */
[----:B------:R3:W-:Y:S01]  /*5f10*/  @!P1 STS [R4+0x28820], R8 ;  /* 0x0288200804009388 */ /* 0x0007e20000000800 */
[----:B------:R-:W-:Y:S01]  /*5f20*/  F2FP.BF16.F32.PACK_AB R157, R158, R157 ;  /* 0x0000009d9e9d723e */ /* 0x000fe200000010ff */
[----:B------:R-:W-:Y:S01]  /*5f30*/  FMUL.FTZ R40, R40, R9 ;  /* 0x0000000928287220 */ /* 0x000fe20000410000 */
[----:B------:R-:W-:Y:S01]  /*5f40*/  FADD.FTZ R168, R158, R153 ;  /* 0x000000999ea87221 */ /* 0x000fe20000010000 */
[----:B------:R-:W-:Y:S01]  /*5f50*/  F2FP.BF16.F32.PACK_AB R153, R154, R11 ;  /* 0x0000000b9a99723e */ /* 0x000fe200000010ff */
[-C--:B------:R-:W-:Y:S01]  /*5f60*/  FMUL.FTZ R41, R41, R9.reuse ;  /* 0x0000000929297220 */ /* 0x080fe20000410000 */
[----:B------:R-:W4:Y:S01]  /*5f70*/  MUFU.EX2 R12, R12 ;  /* 0x0000000c000c7308 */ /* 0x000f220000000800 */
[----:B-1----:R-:W-:Y:S01]  /*5f80*/  F2FP.BF16.F32.PACK_AB R154, R171, R156 ;  /* 0x0000009cab9a723e */ /* 0x002fe200000010ff */
[----:B------:R-:W-:Y:S01]  /*5f90*/  BAR.SYNC.DEFER_BLOCKING 0xf, 0x100 ;  /* 0x03c4000000007b1d */ /* 0x000fe20000010000 */
        /* <DEDUP_REMOVED lines=14> */
[----:B-1----:R-:W-:Y:S01]  /*6080*/  FADD.FTZ R172, R156, R173 ;  /* 0x000000ad9cac7221 */ /* 0x002fe20000010000 */
[----:B--2---:R-:W-:Y:S01]  /*6090*/  F2FP.BF16.F32.PACK_AB R156, R175, R10 ;  /* 0x0000000aaf9c723e */ /* 0x004fe200000010ff */
[-C--:B------:R-:W-:Y:S01]  /*60a0*/  FMUL.FTZ R68, R68, R9.reuse ;  /* 0x0000000944447220 */ /* 0x080fe20000410000 */
[-C--:B------:R-:W-:Y:S01]  /*60b0*/  FMUL.FTZ R69, R69, R9.reuse ;  /* 0x0000000945457220 */ /* 0x080fe20000410000 */
[----:B------:R-:W-:Y:S01]  /*60c0*/  FADD.FTZ R173, R171, R172 ;  /* 0x000000acabad7221 */ /* 0x000fe20000010000 */
[-C--:B------:R-:W-:Y:S01]  /*60d0*/  FMUL.FTZ R72, R72, R9.reuse ;  /* 0x0000000948487220 */ /* 0x080fe20000410000 */
[-C--:B------:R-:W-:Y:S01]  /*60e0*/  FMUL.FTZ R73, R73, R9.reuse ;  /* 0x0000000949497220 */ /* 0x080fe20000410000 */
[----:B------:R-:W1:Y:S01]  /*60f0*/  MUFU.EX2 R160, R160 ;  /* 0x000000a000a07308 */ /* 0x000e620000000800 */
[----:B------:R-:W-:Y:S01]  /*6100*/  FADD.FTZ R172, R10, R173 ;  /* 0x000000ad0aac7221 */ /* 0x000fe20000010000 */
[----:B------:R2:W-:Y:S01]  /*6110*/  STSM.16.M88.4 [R19+0x26800], R152 ;  /* 0x0268009813007844 */ /* 0x0005e20000000200 */
[-C--:B------:R-:W-:Y:S01]  /*6120*/  FMUL.FTZ R76, R76, R9.reuse ;  /* 0x000000094c4c7220 */ /* 0x080fe20000410000 */
[-C--:B------:R-:W-:Y:S01]  /*6130*/  FMUL.FTZ R77, R77, R9.reuse ;  /* 0x000000094d4d7220 */ /* 0x080fe20000410000 */
[----:B------:R-:W-:Y:S01]  /*6140*/  FADD.FTZ R173, R175, R172 ;  /* 0x000000acafad7221 */ /* 0x000fe20000010000 */
[-C--:B------:R-:W-:Y:S01]  /*6150*/  FMUL.FTZ R80, R80, R9.reuse ;  /* 0x0000000950507220 */ /* 0x080fe20000410000 */
[-C--:B------:R-:W-:Y:S01]  /*6160*/  FMUL.FTZ R81, R81, R9.reuse ;  /* 0x0000000951517220 */ /* 0x080fe20000410000 */
[----:B------:R-:W0:Y:S01]  /*6170*/  MUFU.EX2 R169, R169 ;  /* 0x000000a900a97308 */ /* 0x000e220000000800 */
[----:B----4-:R-:W-:Y:S01]  /*6180*/  FADD.FTZ R172, R12, R173 ;  /* 0x000000ad0cac7221 */ /* 0x010fe20000010000 */
[----:B------:R-:W-:Y:S01]  /*6190*/  FADD.FTZ R173, R159, R168 ;  /* 0x000000a89fad7221 */ /* 0x000fe20000010000 */
[C---:B-----5:R-:W-:Y:S01]  /*61a0*/  F2FP.BF16.F32.PACK_AB R158, R13.reuse, R12 ;  /* 0x0000000c0d9e723e */ /* 0x060fe200000010ff */
[----:B------:R-:W-:Y:S01]  /*61b0*/  FMUL.FTZ R84, R84, R9 ;  /* 0x0000000954547220 */ /* 0x000fe20000410000 */
[----:B------:R-:W-:Y:S01]  /*61c0*/  FADD.FTZ R11, R13, R172 ;  /* 0x000000ac0d0b7221 */ /* 0x000fe20000010000 */
[C---:B------:R-:W-:Y:S01]  /*61d0*/  FADD.FTZ R168, R162.reuse, R173 ;  /* 0x000000ada2a87221 */ /* 0x040fe20000010000 */
[----:B------:R-:W-:Y:S01]  /*61e0*/  F2FP.BF16.F32.PACK_AB R159, R162, R159 ;  /* 0x0000009fa29f723e */ /* 0x000fe200000010ff */
[----:B------:R-:W4:Y:S01]  /*61f0*/  MUFU.EX2 R161, R161 ;  /* 0x000000a100a17308 */ /* 0x000f220000000800 */
[----:B-1----:R-:W-:Y:S01]  /*6200*/  FADD.FTZ R172, R160, R11 ;  /* 0x0000000ba0ac7221 */ /* 0x002fe20000010000 */
[-C--:B------:R-:W-:Y:S01]  /*6210*/  FMUL.FTZ R85, R85, R9.reuse ;  /* 0x0000000955557220 */ /* 0x080fe20000410000 */
[-C--:B------:R-:W-:Y:S01]  /*6220*/  FMUL.FTZ R88, R88, R9.reuse ;  /* 0x0000000958587220 */ /* 0x080fe20000410000 */
[----:B------:R2:W-:Y:S01]  /*6230*/  STSM.16.M88.4 [R184], R156 ;  /* 0x0000009cb8007844 */ /* 0x0005e20000000200 */
[-C--:B------:R-:W-:Y:S01]  /*6240*/  FMUL.FTZ R89, R89, R9.reuse ;  /* 0x0000000959597220 */ /* 0x080fe20000410000 */
[-C--:B------:R-:W-:Y:S01]  /*6250*/  FMUL.FTZ R92, R92, R9.reuse ;  /* 0x000000095c5c7220 */ /* 0x080fe20000410000 */
[-C--:B------:R-:W-:Y:S01]  /*6260*/  FMUL.FTZ R93, R93, R9.reuse ;  /* 0x000000095d5d7220 */ /* 0x080fe20000410000 */
[----:B------:R-:W3:Y:S01]  /*6270*/  MUFU.EX2 R166, R166 ;  /* 0x000000a600a67308 */ /* 0x000ee20000000800 */
[C---:B0-----:R-:W-:Y:S01]  /*6280*/  FADD.FTZ R21, R169.reuse, R172 ;  /* 0x000000aca9157221 */ /* 0x041fe20000010000 */
[----:B------:R-:W-:Y:S01]  /*6290*/  F2FP.BF16.F32.PACK_AB R160, R169, R160 ;  /* 0x000000a0a9a0723e */ /* 0x000fe200000010ff */
[-C--:B------:R-:W-:Y:S01]  /*62a0*/  FMUL.FTZ R96, R96, R9.reuse ;  /* 0x0000000960607220 */ /* 0x080fe20000410000 */
[-C--:B------:R-:W-:Y:S01]  /*62b0*/  FMUL.FTZ R97, R97, R9.reuse ;  /* 0x0000000961617220 */ /* 0x080fe20000410000 */
[----:B------:R-:W-:Y:S01]  /*62c0*/  FADD.FTZ R10, R14, R21 ;  /* 0x000000150e0a7221 */ /* 0x000fe20000010000 */
        /* <DEDUP_REMOVED lines=9> */
[----:B------:R-:W-:Y:S01]  /*6360*/  FMUL.FTZ R113, R113, R9 ;  /* 0x0000000971717220 */ /* 0x000fe20000410000 */
[----:B------:R-:W1:Y:S01]  /*6370*/  MUFU.EX2 R163, R163 ;  /* 0x000000a300a37308 */ /* 0x000e620000000800 */
        /* <DEDUP_REMOVED lines=16> */
[----:B-1----:R-:W-:Y:S01]  /*6480*/  FADD.FTZ R11, R163, R4 ;  /* 0x00000004a30b7221 */ /* 0x002fe20000010000 */
        /* <DEDUP_REMOVED lines=10> */
[----:B------:R-:W-:Y:S01]  /*6530*/  FMUL.FTZ R149, R149, R9 ;  /* 0x0000000995957220 */ /* 0x000fe20000410000 */
[-C--:B------:R-:W-:Y:S01]  /*6540*/  FMUL.FTZ R26, R26, R8.reuse ;  /* 0x000000081a1a7220 */ /* 0x080fe20000410000 */
[-C--:B------:R-:W-:Y:S01]  /*6550*/  FMUL.FTZ R27, R27, R8.reuse ;  /* 0x000000081b1b7220 */ /* 0x080fe20000410000 */
[----:B------:R2:W-:Y:S01]  /*6560*/  STSM.16.M88.4 [R22], R160 ;  /* 0x000000a016007844 */ /* 0x0005e20000000200 */
[----:B------:R-:W3:Y:S01]  /*6570*/  MUFU.EX2 R164, R164 ;  /* 0x000000a400a47308 */ /* 0x000ee20000000800 */
        /* <DEDUP_REMOVED lines=47> */
[----:B------:R-:W-:Y:S01]  /*6870*/  FMUL.FTZ R98, R98, R8 ;  /* 0x0000000862627220 */ /* 0x000fe20000410000 */
[C---:B0-----:R-:W-:Y:S01]  /*6880*/  F2FP.BF16.F32.PACK_AB R166, R181.reuse, R180 ;  /* 0x000000b4b5a6723e */ /* 0x041fe200000010ff */
[----:B------:R-:W-:Y:S01]  /*6890*/  FADD.FTZ R3, R181, R12 ;  /* 0x0000000cb5037221 */ /* 0x000fe20000010000 */
[-C--:B------:R-:W-:Y:S01]  /*68a0*/  FMUL.FTZ R99, R99, R8.reuse ;  /* 0x0000000863637220 */ /* 0x080fe20000410000 */
[-C--:B------:R-:W-:Y:S01]  /*68b0*/  FMUL.FTZ R102, R102, R8.reuse ;  /* 0x0000000866667220 */ /* 0x080fe20000410000 */
[-C--:B------:R-:W-:Y:S01]  /*68c0*/  FMUL.FTZ R103, R103, R8.reuse ;  /* 0x0000000867677220 */ /* 0x080fe20000410000 */
[-C--:B------:R-:W-:Y:S01]  /*68d0*/  FMUL.FTZ R106, R106, R8.reuse ;  /* 0x000000086a6a7220 */ /* 0x080fe20000410000 */
[-C--:B------:R-:W-:Y:S01]  /*68e0*/  FMUL.FTZ R107, R107, R8.reuse ;  /* 0x000000086b6b7220 */ /* 0x080fe20000410000 */
[-C--:B------:R-:W-:Y:S01]  /*68f0*/  FMUL.FTZ R110, R110, R8.reuse ;  /* 0x000000086e6e7220 */ /* 0x080fe20000410000 */
[C---:B-1----:R-:W-:Y:S01]  /*6900*/  F2FP.BF16.F32.PACK_AB R167, R10.reuse, R167 ;  /* 0x000000a70aa7723e */ /* 0x042fe200000010ff */
        /* <DEDUP_REMOVED lines=23> */
[----:B--2---:R-:W-:Y:S06]  /*6a80*/  @!P0 BRA `(.L_x_7278) ;  /* 0x0000000000048947 */ /* 0x004fec0003800000 */
[----:B------:R-:W-:Y:S01]  /*6a90*/  BPT.TRAP 0x1 ;  /* 0x000000040000795c */ /* 0x000fe20000300000 */
.L_x_7278:
[----:B------:R0:W1:Y:S01]  /*6aa0*/  SYNCS.PHASECHK.TRANS64.TRYWAIT P1, [UR23+0x28c50], R7 ;  /* 0x028c5007ff0075a7 */ /* 0x0000620008020157 */
[----:B------:R-:W-:Y:S05]  /*6ab0*/  @!P0 BRA `(.L_x_7279) ;  /* 0x0000000000048947 */ /* 0x000fea0003800000 */
[----:B------:R-:W-:Y:S01]  /*6ac0*/  BPT.TRAP 0x1 ;  /* 0x000000040000795c */ /* 0x000fe20000300000 */
.L_x_7279:
[----:B-1----:R-:W-:Y:S05]  /*6ad0*/  @P1 BRA `(.L_x_7280) ;  /* 0x0000000000081947 */ /* 0x002fea0003800000 */
[----:B------:R-:W1:Y:S02]  /*6ae0*/  SYNCS.PHASECHK.TRANS64.TRYWAIT P1, [UR23+0x28c50], R7 ;  /* 0x028c5007ff0075a7 */ /* 0x000e640008020157 */
[----:B-1----:R-:W-:Y:S05]  /*6af0*/  @!P1 BRA `(.L_x_7281) ;  /* 0x0000009000c89947 */ /* 0x002fea0003800000 */
.L_x_7280:
        /* <DEDUP_REMOVED lines=34> */
.L_x_7282:
[----:B------:R-:W-:Y:S01]  /*6d20*/  UISETP.GT.AND UP0, UPT, UR21, UR20, UPT ;  /* 0x000000141500728c */ /* 0x000fe2000bf04270 */
[----:B-1----:R-:W-:Y:S01]  /*6d30*/  IMAD.MOV.U32 R8, RZ, RZ, R5 ;  /* 0x000000ffff087224 */ /* 0x002fe200078e0005 */
[----:B------:R-:W-:Y:S01]  /*6d40*/  UIADD3 UR23, UR23, 0x28c60, URZ ;  /* 0x00028c6017177890 */ /* 0x000fe2000fffe03f */
[----:B------:R-:W-:Y:S01]  /*6d50*/  MOV R9, R6 ;  /* 0x0000000600097202 */ /* 0x000fe20000000f00 */
[----:B------:R-:W-:Y:S02]  /*6d60*/  UIADD3 UR21, UR21, -0x1, URZ ;  /* 0xffffffff15157890 */ /* 0x000fe4000fffe03f */
[----:B------:R-:W-:Y:S01]  /*6d70*/  PLOP3.LUT P1, PT, PT, PT, UP0, 0x80, 0x0 ;  /* 0x000000000000781c */ /* 0x000fe20003f2f008 */
[----:B------:R-:W-:Y:S01]  /*6d80*/  UPRMT UR23, UR40, 0x654, UR23 ;  /* 0x0000065428177896 */ /* 0x000fe20008000017 */
[----:B------:R-:W-:-:S08]  /*6d90*/  UMOV UR24, UR38 ;  /* 0x0000002600187c82 */ /* 0x000fd00008000000 */
[----:B------:R-:W-:Y:S03]  /*6da0*/  SYNCS.ARRIVE.TRANS64.RED.A1T0 RZ, [UR23], RZ ;  /* 0x000000ffffff79a7 */ /* 0x000fe60008100417 */
[----:B------:R-:W-:Y:S05]  /*6db0*/  @P1 BRA `(.L_x_7283) ;  /* 0xffffffe000781947 */ /* 0x000fea000383ffff */
.L_x_7272:
[----:B------:R-:W-:-:S13]  /*6dc0*/  ISETP.LE.AND P1, PT, RZ, UR21, PT ;  /* 0x00000015ff007c0c */ /* 0x000fda000bf23270 */
[----:B------:R-:W-:Y:S05]  /*6dd0*/  @!P1 BRA `(.L_x_7284) ;  /* 0x0000001800389947 */ /* 0x000fea0003800000 */
[----:B------:R-:W-:Y:S01]  /*6de0*/  IMAD.MOV.U32 R9, RZ, RZ, R5 ;  /* 0x000000ffff097224 */ /* 0x000fe200078e0005 */
[----:B------:R-:W-:Y:S01]  /*6df0*/  UMOV UR23, UR38 ;  /* 0x0000002600177c82 */ /* 0x000fe20008000000 */
[----:B------:R-:W-:Y:S01]  /*6e00*/  IMAD.MOV.U32 R11, RZ, RZ, R6 ;  /* 0x000000ffff0b7224 */ /* 0x000fe200078e0006 */
[----:B------:R-:W-:-:S06]  /*6e10*/  ULDC UR20, c[0x0][0x988] ;  /* 0x0002620000147ab9 */ /* 0x000fcc0000000800 */
.L_x_7295:
[----:B------:R-:W-:-:S04]  /*6e20*/  UIADD3 UR38, UR23, 0x1, URZ ;  /* 0x0000000117267890 */ /* 0x000fc8000fffe03f */
[----:B------:R-:W-:-:S04]  /*6e30*/  UISETP.NE.AND UP0, UPT, UR38, 0x2, UPT ;  /* 0x000000022600788c */ /* 0x000fc8000bf05270 */
[----:B------:R-:W-:Y:S02]  /*6e40*/  USEL UR6, URZ, 0x1, UP0 ;  /* 0x000000013f067887 */ /* 0x000fe40008000000 */
[----:B------:R-:W-:Y:S02]  /*6e50*/  USEL UR38, UR38, URZ, UP0 ;  /* 0x0000003f26267287 */ /* 0x000fe40008000000 */
[----:B------:R-:W-:Y:S01]  /*6e60*/  ULOP3.LUT UR37, UR37, UR6, URZ, 0x3c, !UPT ;  /* 0x0000000625257292 */ /* 0x000fe2000f8e3c3f */
[----:B-1----:R-:W-:Y:S11]  /*6e70*/  @!P0 BRA `(.L_x_7285) ;  /* 0x0000000000048947 */ /* 0x002ff60003800000 */
[----:B------:R-:W-:Y:S01]  /*6e80*/  BPT.TRAP 0x1 ;  /* 0x000000040000795c */ /* 0x000fe20000300000 */
.L_x_7285:
[----:B------:R-:W-:Y:S01]  /*6e90*/  ULEA UR22, UR38, UR42, 0x3 ;  /* 0x0000002a26167291 */ /* 0x000fe2000f8e183f */
[----:B0123--:R-:W-:-:S05]  /*6ea0*/  IMAD.U32 R7, RZ, RZ, UR37 ;  /* 0x00000025ff077e24 */ /* 0x00ffca000f8e00ff */
[----:B------:R-:W-:-:S04]  /*6eb0*/  SHF.L.U32 R7, R7, 0x1f, RZ ;  /* 0x0000001f07077819 */ /* 0x000fc800000006ff */
[----:B------:R0:W1:Y:S01]  /*6ec0*/  SYNCS.PHASECHK.TRANS64.TRYWAIT P1, [UR22+0x28c30], R7 ;  /* 0x028c3007ff0075a7 */ /* 0x0000620008020156 */
[----:B------:R-:W-:Y:S05]  /*6ed0*/  @!P0 BRA `(.L_x_7286) ;  /* 0x0000000000048947 */ /* 0x000fea0003800000 */
[----:B------:R-:W-:Y:S01]  /*6ee0*/  BPT.TRAP 0x1 ;  /* 0x000000040000795c */ /* 0x000fe20000300000 */
.L_x_7286:
[----:B-1----:R-:W-:Y:S05]  /*6ef0*/  @P1 BRA `(.L_x_7287) ;  /* 0x0000000000081947 */ /* 0x002fea0003800000 */
[----:B------:R-:W1:Y:S02]  /*6f00*/  SYNCS.PHASECHK.TRANS64.TRYWAIT P1, [UR22+0x28c30], R7 ;  /* 0x028c3007ff0075a7 */ /* 0x000e640008020156 */
[----:B-1----:R-:W-:Y:S05]  /*6f10*/  @!P1 BRA `(.L_x_7288) ;  /* 0x0000008c00d89947 */ /* 0x002fea0003800000 */
.L_x_7287:
        /* <DEDUP_REMOVED lines=23> */
.L_x_7289:
        /* <DEDUP_REMOVED lines=27> */
[----:B------:R-:W-:-:S04]  /*7240*/  FMNMX.FTZ R8, R162, R5, !PT ;  /* 0x00000005a2087209 */ /* 0x000fc80007810000 */
[----:B------:R-:W-:-:S04]  /*7250*/  FMNMX.FTZ R5, R163, R8, !PT ;  /* 0x00000008a3057209 */ /* 0x000fc80007810000 */
[----:B------:R-:W-:-:S04]  /*7260*/  FMNMX.FTZ R8, R166, R5, !PT ;  /* 0x00000005a6087209 */ /* 0x000fc80007810000 */
[----:B------:R-:W-:Y:S02]  /*7270*/  FMNMX.FTZ R5, R167, R8, !PT ;  /* 0x00000008a7057209 */ /* 0x000fe40007810000 */
[----:B-1----:R-:W-:Y:S02]  /*7280*/  FMNMX.FTZ R6, R12, R13, !PT ;  /* 0x0000000d0c067209 */ /* 0x002fe40007810000 */
[----:B------:R-:W-:-:S03]  /*7290*/  FMNMX.FTZ R10, R170, R5, !PT ;  /* 0x00000005aa0a7209 */ /* 0x000fc60007810000 */
[C---:B------:R-:W-:Y:S01]  /*72a0*/  FADD.FTZ R11, -R6.reuse, R11 ;  /* 0x0000000b060b7221 */ /* 0x040fe20000010100 */
[----:B------:R-:W-:Y:S01]  /*72b0*/  FMNMX.FTZ R5, R171, R10, !PT ;  /* 0x0000000aab057209 */ /* 0x000fe20007810000 */
[----:B------:R-:W-:Y:S02]  /*72c0*/  FMUL.FTZ R191, R6, UR10 ;  /* 0x0000000a06bf7c20 */ /* 0x000fe40008410000 */
[----:B------:R-:W-:Y:S01]  /*72d0*/  FMUL.FTZ R12, R11, UR10 ;  /* 0x0000000a0b0c7c20 */ /* 0x000fe20008410000 */
[----:B------:R-:W-:Y:S01]  /*72e0*/  FMNMX.FTZ R10, R174, R5, !PT ;  /* 0x00000005ae0a7209 */ /* 0x000fe20007810000 */
[--C-:B------:R-:W-:Y:S01]  /*72f0*/  FFMA.FTZ R13, R156, UR10, -R191.reuse ;  /* 0x0000000a9c0d7c23 */ /* 0x100fe200080108bf */
[--C-:B------:R-:W-:Y:S01]  /*7300*/  FFMA.FTZ R11, R152, UR10, -R191.reuse ;  /* 0x0000000a980b7c23 */ /* 0x100fe200080108bf */
[----:B------:R1:W2:Y:S01]  /*7310*/  MUFU.EX2 R8, R12 ;  /* 0x0000000c00087308 */ /* 0x0002a20000000800 */
[----:B------:R-:W-:Y:S01]  /*7320*/  FMNMX.FTZ R5, R175, R10, !PT ;  /* 0x0000000aaf057209 */ /* 0x000fe20007810000 */
[--C-:B------:R-:W-:Y:S01]  /*7330*/  FFMA.FTZ R152, R153, UR10, -R191.reuse ;  /* 0x0000000a99987c23 */ /* 0x100fe200080108bf */
[--C-:B------:R-:W-:Y:S01]  /*7340*/  FFMA.FTZ R21, R157, UR10, -R191.reuse ;  /* 0x0000000a9d157c23 */ /* 0x100fe200080108bf */
[--C-:B------:R-:W-:Y:S01]  /*7350*/  FFMA.FTZ R156, R160, UR10, -R191.reuse ;  /* 0x0000000aa09c7c23 */ /* 0x100fe200080108bf */
[----:B------:R-:W-:Y:S01]  /*7360*/  FMNMX.FTZ R10, R178, R5, !PT ;  /* 0x00000005b20a7209 */ /* 0x000fe20007810000 */
[--C-:B------:R-:W-:Y:S01]  /*7370*/  FFMA.FTZ R160, R168, UR10, -R191.reuse ;  /* 0x0000000aa8a07c23 */ /* 0x100fe200080108bf */
[--C-:B------:R-:W-:Y:S01]  /*7380*/  FFMA.FTZ R15, R161, UR10, -R191.reuse ;  /* 0x0000000aa10f7c23 */ /* 0x100fe200080108bf */
[----:B------:R-:W3:Y:S01]  /*7390*/  MUFU.EX2 R11, R11 ;  /* 0x0000000b000b7308 */ /* 0x000ee20000000800 */
[----:B------:R-:W-:Y:S01]  /*73a0*/  FMNMX.FTZ R5, R179, R10, !PT ;  /* 0x0000000ab3057209 */ /* 0x000fe20007810000 */
[--C-:B------:R-:W-:Y:S01]  /*73b0*/  FFMA.FTZ R161, R169, UR10, -R191.reuse ;  /* 0x0000000aa9a17c23 */ /* 0x100fe200080108bf */
[--C-:B------:R-:W-:Y:S01]  /*73c0*/  FFMA.FTZ R169, R177, UR10, -R191.reuse ;  /* 0x0000000ab1a97c23 */ /* 0x100fe200080108bf */
[--C-:B------:R-:W-:Y:S01]  /*73d0*/  FFMA.FTZ R180, R180, UR10, -R191.reuse ;  /* 0x0000000ab4b47c23 */ /* 0x100fe200080108bf */
[----:B-1----:R-:W-:Y:S01]  /*73e0*/  FMNMX.FTZ R12, R182, R5, !PT ;  /* 0x00000005b60c7209 */ /* 0x002fe20007810000 */
[----:B------:R-:W-:-:S02]  /*73f0*/  FFMA.FTZ R181, R181, UR10, -R191 ;  /* 0x0000000ab5b57c23 */ /* 0x000fc400080108bf */
[----:B------:R1:W-:Y:S01]  /*7400*/  MUFU.EX2 R10, R13 ;  /* 0x0000000d000a7308 */ /* 0x0003e20000000800 */
[----:B------:R-:W-:Y:S01]  /*7410*/  FMNMX.FTZ R5, R183, R12, !PT ;  /* 0x0000000cb7057209 */ /* 0x000fe20007810000 */
[--C-:B------:R-:W-:Y:S01]  /*7420*/  FFMA.FTZ R12, R164, UR10, -R191.reuse ;  /* 0x0000000aa40c7c23 */ /* 0x100fe200080108bf */
[--C-:B------:R-:W-:Y:S01]  /*7430*/  FFMA.FTZ R164, R176, UR10, -R191.reuse ;  /* 0x0000000ab0a47c23 */ /* 0x100fe200080108bf */
[-C--:B--2---:R-:W-:Y:S01]  /*7440*/  FMUL.FTZ R24, R24, R8.reuse ;  /* 0x0000000818187220 */ /* 0x084fe20000410000 */
[-C--:B------:R-:W-:Y:S01]  /*7450*/  FMUL.FTZ R25, R25, R8.reuse ;  /* 0x0000000819197220 */ /* 0x080fe20000410000 */
[----:B------:R-:W2:Y:S01]  /*7460*/  SHFL.BFLY PT, R14, R5, 0x2, 0x1f ;  /* 0x0c401f00050e7f89 */ /* 0x000ea200000e0000 */
[-C--:B------:R-:W-:Y:S01]  /*7470*/  FMUL.FTZ R28, R28, R8.reuse ;  /* 0x000000081c1c7220 */ /* 0x080fe20000410000 */
[----:B------:R-:W4:Y:S01]  /*7480*/  MUFU.EX2 R152, R152 ;  /* 0x0000009800987308 */ /* 0x000f220000000800 */
[--C-:B-1----:R-:W-:Y:S01]  /*7490*/  FFMA.FTZ R13, R165, UR10, -R191.reuse ;  /* 0x0000000aa50d7c23 */ /* 0x102fe200080108bf */
        /* <DEDUP_REMOVED lines=20> */
[----:B--2---:R-:W-:Y:S01]  /*75e0*/  FMNMX.FTZ R20, R5, R14, !PT ;  /* 0x0000000e05147209 */ /* 0x004fe20007810000 */
[----:B------:R-:W-:Y:S01]  /*75f0*/  FFMA.FTZ R14, R172, UR10, -R191 ;  /* 0x0000000aac0e7c23 */ /* 0x000fe200080108bf */
[----:B------:R-:W-:Y:S01]  /*7600*/  MUFU.EX2 R15, R15 ;  /* 0x0000000f000f7308 */ /* 0x000fe20000000800 */
[-C--:B------:R-:W-:Y:S01]  /*7610*/  FMUL.FTZ R64, R64, R8.reuse ;  /* 0x0000000840407220 */ /* 0x080fe20000410000 */
[-C--:B------:R-:W-:Y:S01]  /*7620*/  FMUL.FTZ R65, R65, R8.reuse ;  /* 0x0000000841417220 */ /* 0x080fe20000410000 */
[----:B------:R-:W1:Y:S01]  /*7630*/  SHFL.BFLY PT, R5, R20, 0x1, 0x1f ;  /* 0x0c201f0014057f89 */ /* 0x000e6200000e0000 */
        /* <DEDUP_REMOVED lines=23> */
[----:B-1----:R-:W-:Y:S01]  /*77b0*/  FMNMX.FTZ R5, R20, R5, !PT ;  /* 0x0000000514057209 */ /* 0x002fe20007810000 */
        /* <DEDUP_REMOVED lines=10> */
[--C-:B------:R-:W-:Y:S01]  /*7860*/  FFMA.FTZ R168, R154, UR10, -R157.reuse ;  /* 0x0000000a9aa87c23 */ /* 0x100fe2000801089d */
[--C-:B------:R-:W-:Y:S01]  /*7870*/  FFMA.FTZ R155, R158, UR10, -R157.reuse ;  /* 0x0000000a9e9b7c23 */ /* 0x100fe2000801089d */
[--C-:B------:R-:W-:Y:S01]  /*7880*/  FFMA.FTZ R158, R162, UR10, -R157.reuse ;  /* 0x0000000aa29e7c23 */ /* 0x100fe2000801089d */
[--C-:B------:R-:W-:Y:S01]  /*7890*/  FFMA.FTZ R162, R167, UR10, -R157.reuse ;  /* 0x0000000aa7a27c23 */ /* 0x100fe2000801089d */
[----:B------:R-:W-:Y:S01]  /*78a0*/  IMAD.MOV R167, RZ, RZ, -R18 ;  /* 0x000000ffffa77224 */ /* 0x000fe200078e0a12 */
[----:B------:R-:W-:Y:S01]  /*78b0*/  MUFU.EX2 R173, R173 ;  /* 0x000000ad00ad7308 */ /* 0x000fe20000000800 */
[--C-:B------:R-:W-:Y:S01]  /*78c0*/  FFMA.FTZ R172, R159, UR10, -R157.reuse ;  /* 0x0000000a9fac7c23 */ /* 0x100fe2000801089d */
[--C-:B------:R-:W-:Y:S01]  /*78d0*/  FFMA.FTZ R163, R163, UR10, -R157.reuse ;  /* 0x0000000aa3a37c23 */ /* 0x100fe2000801089d */
[--C-:B------:R-:W-:Y:S01]  /*78e0*/  FFMA.FTZ R159, R166, UR10, -R157.reuse ;  /* 0x0000000aa69f7c23 */ /* 0x100fe2000801089d */
[----:B------:R-:W-:Y:S01]  /*78f0*/  ISETP.NE.AND P1, PT, R2, R167, PT ;  /* 0x000000a70200720c */ /* 0x000fe20003f25270 */
[----:B------:R-:W-:Y:S01]  /*7900*/  FFMA.FTZ R167, R171, UR10, -R157 ;  /* 0x0000000aaba77c23 */ /* 0x000fe2000801089d */
[----:B------:R-:W-:-:S02]  /*7910*/  IMAD.U32 R171, RZ, RZ, UR23 ;  /* 0x00000017ffab7e24 */ /* 0x000fc4000f8e00ff */
[--C-:B------:R-:W-:Y:S01]  /*7920*/  FFMA.FTZ R166, R170, UR10, -R157.reuse ;  /* 0x0000000aaaa67c23 */ /* 0x100fe2000801089d */
[----:B------:R-:W1:Y:S01]  /*7930*/  MUFU.EX2 R168, R168 ;  /* 0x000000a800a87308 */ /* 0x000e620000000800 */
[--C-:B------:R-:W-:Y:S01]  /*7940*/  FFMA.FTZ R179, R179, UR10, -R157.reuse ;  /* 0x0000000ab3b37c23 */ /* 0x100fe2000801089d */
[--C-:B------:R-:W-:Y:S01]  /*7950*/  FFMA.FTZ R182, R182, UR10, -R157.reuse ;  /* 0x0000000ab6b67c23 */ /* 0x100fe2000801089d */
[----:B------:R-:W-:Y:S01]  /*7960*/  FFMA.FTZ R183, R183, UR10, -R157 ;  /* 0x0000000ab7b77c23 */ /* 0x000fe2000801089d */
[-C--:B------:R-:W-:Y:S01]  /*7970*/  FMUL.FTZ R117, R117, R8.reuse ;  /* 0x0000000875757220 */ /* 0x080fe20000410000 */
[-C--:B------:R-:W-:Y:S01]  /*7980*/  FMUL.FTZ R120, R120, R8.reuse ;  /* 0x0000000878787220 */ /* 0x080fe20000410000 */
[-C--:B------:R-:W-:Y:S01]  /*7990*/  FMUL.FTZ R121, R121, R8.reuse ;  /* 0x0000000879797220 */ /* 0x080fe20000410000 */
[----:B------:R-:W-:Y:S01]  /*79a0*/  FMUL.FTZ R124, R124, R8 ;  /* 0x000000087c7c7220 */ /* 0x000fe20000410000 */
[----:B------:R-:W2:Y:S01]  /*79b0*/  MUFU.EX2 R153, R153 ;  /* 0x0000009900997308 */ /* 0x000ea20000000800 */
[----:B------:R-:W-:-:S02]  /*79c0*/  @!P1 IMAD R154, R171, 0x40, R16 ;  /* 0x00000040ab9a9824 */ /* 0x000fc400078e0210 */
[----:B---3--:R-:W-:Y:S01]  /*79d0*/  FFMA.FTZ R171, R8, R3, R11 ;  /* 0x0000000308ab7223 */ /* 0x008fe2000001000b */
[----:B------:R-:W-:Y:S01]  /*79e0*/  FFMA.FTZ R3, R174, UR10, -R157 ;  /* 0x0000000aae037c23 */ /* 0x000fe2000801089d */
[-C--:B------:R-:W-:Y:S01]  /*79f0*/  FMUL.FTZ R125, R125, R8.reuse ;  /* 0x000000087d7d7220 */ /* 0x080fe20000410000 */
[----:B------:R-:W-:Y:S01]  /*7a00*/  FMUL.FTZ R128, R128, R8 ;  /* 0x0000000880807220 */ /* 0x000fe20000410000 */
[C---:B----4-:R-:W-:Y:S01]  /*7a10*/  FADD.FTZ R171, R152.reuse, R171 ;  /* 0x000000ab98ab7221 */ /* 0x050fe20000010000 */
[----:B------:R-:W-:Y:S01]  /*7a20*/  F2FP.BF16.F32.PACK_AB R152, R152, R11 ;  /* 0x0000000b9898723e */ /* 0x000fe200000010ff */
[----:B------:R-:W3:Y:S01]  /*7a30*/  MUFU.EX2 R155, R155 ;  /* 0x0000009b009b7308 */ /* 0x000ee20000000800 */
[----:B-1----:R-:W-:Y:S01]  /*7a40*/  FFMA.FTZ R170, R173, R4, R168 ;  /* 0x00000004adaa7223 */ /* 0x002fe200000100a8 */
[----:B------:R-:W-:Y:S01]  /*7a50*/  FADD.FTZ R176, R10, R171 ;  /* 0x000000ab0ab07221 */ /* 0x000fe20000010000 */
[--C-:B------:R-:W-:Y:S01]  /*7a60*/  FFMA.FTZ R4, R175, UR10, -R157.reuse ;  /* 0x0000000aaf047c23 */ /* 0x100fe2000801089d */
[-C--:B------:R-:W-:Y:S01]  /*7a70*/  FMUL.FTZ R129, R129, R8.reuse ;  /* 0x0000000881817220 */ /* 0x080fe20000410000 */
[-C--:B------:R-:W-:Y:S01]  /*7a80*/  FMUL.FTZ R132, R132, R8.reuse ;  /* 0x0000000884847220 */ /* 0x080fe20000410000 */
[----:B------:R-:W-:Y:S01]  /*7a90*/  FADD.FTZ R175, R21, R176 ;  /* 0x000000b015af7221 */ /* 0x000fe20000010000 */
[-C--:B------:R-:W-:Y:S01]  /*7aa0*/  FMUL.FTZ R133, R133, R8.reuse ;  /* 0x0000000885857220 */ /* 0x080fe20000410000 */
[----:B------:R-:W1:Y:S01]  /*7ab0*/  MUFU.EX2 R172, R172 ;  /* 0x000000ac00ac7308 */ /* 0x000e620000000800 */
[C---:B--2---:R-:W-:Y:S01]  /*7ac0*/  FADD.FTZ R174, R153.reuse, R170 ;  /* 0x000000aa99ae7221 */ /* 0x044fe20000010000 */
[----:B------:R-:W-:Y:S01]  /*7ad0*/  FFMA.FTZ R170, R178, UR10, -R157 ;  /* 0x0000000ab2aa7c23 */ /* 0x000fe2000801089d */
[----:B------:R-:W-:Y:S01]  /*7ae0*/  @!P1 LEA R157, R154, UR42, 0x2 ;  /* 0x0000002a9a9d9c11 */ /* 0x000fe2000f8e10ff */
[----:B------:R-:W-:Y:S01]  /*7af0*/  FMUL.FTZ R136, R136, R8 ;  /* 0x0000000888887220 */ /* 0x000fe20000410000 */
[----:B------:R-:W-:Y:S01]  /*7b00*/  F2FP.BF16.F32.PACK_AB R153, R153, R168 ;  /* 0x000000a89999723e */ /* 0x000fe200000010ff */
[-C--:B------:R-:W-:Y:S01]  /*7b10*/  FMUL.FTZ R137, R137, R8.reuse ;  /* 0x0000000889897220 */ /* 0x080fe20000410000 */
[----:B------:R-:W-:Y:S01]  /*7b20*/  FMUL.FTZ R140, R140, R8 ;  /* 0x000000088c8c7220 */ /* 0x000fe20000410000 */
[----:B------:R-:W2:Y:S01]  /*7b30*/  MUFU.EX2 R158, R158 ;  /* 0x0000009e009e7308 */ /* 0x000ea20000000800 */
[----:B---3--:R-:W-:Y:S01]  /*7b40*/  FADD.FTZ R171, R155, R174 ;  /* 0x000000ae9bab7221 */ /* 0x008fe20000010000 */
[----:B------:R-:W-:Y:S01]  /*7b50*/  FADD.FTZ R174, R156, R175 ;  /* 0x000000af9cae7221 */ /* 0x000fe20000010000 */
[----:B------:R-:W-:Y:S01]  /*7b60*/  @!P1 STS [R157+0x28800], R8 ;  /* 0x028800089d009388 */ /* 0x000fe20000000800 */
[----:B------:R-:W-:Y:S01]  /*7b70*/  F2FP.BF16.F32.PACK_AB R156, R15, R156 ;  /* 0x0000009c0f9c723e */ /* 0x000fe200000010ff */
[-C--:B------:R-:W-:Y:S01]  /*7b80*/  FMUL.FTZ R141, R141, R8.reuse ;  /* 0x000000088d8d7220 */ /* 0x080fe20000410000 */
[-C--:B------:R-:W-:Y:S01]  /*7b90*/  FMUL.FTZ R144, R144, R8.reuse ;  /* 0x0000000890907220 */ /* 0x080fe20000410000 */
[----:B------:R3:W-:Y:S01]  /*7ba0*/  @!P1 STS [R157+0x28820], R173 ;  /* 0x028820ad9d009388 */ /* 0x0007e20000000800 */
[----:B------:R-:W4:Y:S01]  /*7bb0*/  MUFU.EX2 R163, R163 ;  /* 0x000000a300a37308 */ /* 0x000f220000000800 */
[C---:B-1----:R-:W-:Y:S01]  /*7bc0*/  FADD.FTZ R171, R172.reuse, R171 ;  /* 0x000000abacab7221 */ /* 0x042fe20000010000 */
[----:B------:R-:W-:Y:S01]  /*7bd0*/  F2FP.BF16.F32.PACK_AB R155, R172, R155 ;  /* 0x0000009bac9b723e */ /* 0x000fe200000010ff */
[-C--:B------:R-:W-:Y:S01]  /*7be0*/  FMUL.FTZ R145, R145, R8.reuse ;  /* 0x0000000891917220 */ /* 0x080fe20000410000 */
[-C--:B------:R-:W-:Y:S01]  /*7bf0*/  FMUL.FTZ R148, R148, R8.reuse ;  /* 0x0000000894947220 */ /* 0x080fe20000410000 */
[----:B------:R-:W-:Y:S01]  /*7c00*/  FMUL.FTZ R149, R149, R8 ;  /* 0x0000000895957220 */ /* 0x000fe20000410000 */
[-C--:B------:R-:W-:Y:S01]  /*7c10*/  FMUL.FTZ R26, R26, R173.reuse ;  /* 0x000000ad1a1a7220 */ /* 0x080fe20000410000 */
[-C--:B------:R-:W-:Y:S01]  /*7c20*/  FMUL.FTZ R27, R27, R173.reuse ;  /* 0x000000ad1b1b7220 */ /* 0x080fe20000410000 */
[----:B------:R-:W1:Y:S01]  /*7c30*/  MUFU.EX2 R159, R159 ;  /* 0x0000009f009f7308 */ /* 0x000e620000000800 */
        /* <DEDUP_REMOVED lines=10> */
[----:B---3--:R-:W-:Y:S01]  /*7ce0*/  F2FP.BF16.F32.PACK_AB R157, R163, R158 ;  /* 0x0000009ea39d723e */ /* 0x008fe200000010ff */
[-C--:B------:R-:W-:Y:S01]  /*7cf0*/  FMUL.FTZ R38, R38, R173.reuse ;  /* 0x000000ad26267220 */ /* 0x080fe20000410000 */
[----:B------:R-:W-:Y:S01]  /*7d00*/  F2FP.BF16.F32.PACK_AB R158, R13, R12 ;  /* 0x0000000c0d9e723e */ /* 0x000fe200000010ff */
[-C--:B------:R-:W-:Y:S01]  /*7d10*/  FMUL.FTZ R39, R39, R173.reuse ;  /* 0x000000ad27277220 */ /* 0x080fe20000410000 */
[-C--:B------:R-:W-:Y:S01]  /*7d20*/  FMUL.FTZ R42, R42, R173.reuse ;  /* 0x000000ad2a2a7220 */ /* 0x080fe20000410000 */
[----:B------:R-:W3:Y:S01]  /*7d30*/  MUFU.EX2 R166, R166 ;  /* 0x000000a600a67308 */ /* 0x000ee20000000800 */
[----:B-1----:R-:W-:Y:S01]  /*7d40*/  FADD.FTZ R171, R159, R154 ;  /* 0x0000009a9fab7221 */ /* 0x002fe20000010000 */
[----:B------:R-:W-:Y:S01]  /*7d50*/  F2FP.BF16.F32.PACK_AB R154, R21, R10 ;  /* 0x0000000a159a723e */ /* 0x000fe200000010ff */
[----:B------:R-:W-:Y:S01]  /*7d60*/  BAR.SYNC.DEFER_BLOCKING 0xf, 0x100 ;  /* 0x03c4000000007b1d */ /* 0x000fe20000010000 */
[----:B------:R-:W-:Y:S01]  /*7d70*/  FADD.FTZ R10, R160, R11 ;  /* 0x0000000ba00a7221 */ /* 0x000fe20000010000 */
[----:B------:R-:W-:Y:S01]  /*7d80*/  F2FP.BF16.F32.PACK_AB R160, R161, R160 ;  /* 0x000000a0a1a0723e */ /* 0x000fe200000010ff */
[-C--:B------:R-:W-:Y:S01]  /*7d90*/  FMUL.FTZ R43, R43, R173.reuse ;  /* 0x000000ad2b2b7220 */ /* 0x080fe20000410000 */
[----:B------:R-:W-:Y:S01]  /*7da0*/  FMUL.FTZ R46, R46, R173 ;  /* 0x000000ad2e2e7220 */ /* 0x000fe20000410000 */
[----:B------:R-:W-:Y:S01]  /*7db0*/  FADD.FTZ R11, R161, R10 ;  /* 0x0000000aa10b7221 */ /* 0x000fe20000010000 */
        /* <DEDUP_REMOVED lines=17> */
[C---:B-1----:R-:W-:Y:S01]  /*7ed0*/  FADD.FTZ R168, R167.reuse, R168 ;  /* 0x000000a8a7a87221 */ /* 0x042fe20000010000 */
        /* <DEDUP_REMOVED lines=37> */
[----:B------:R1:W-:Y:S01]  /*8130*/  STSM.16.M88.4 [R22], R160 ;  /* 0x000000a016007844 */ /* 0x0003e20000000200 */
        /* <DEDUP_REMOVED lines=26> */
[----:B------:R-:W-:-:S06]  /*82e0*/  FMUL.FTZ R151, R151, R173 ;  /* 0x000000ad97977220 */ /* 0x000fcc0000410000 */
[----:B------:R-:W3:Y:S01]  /*82f0*/  MUFU.EX2 R182, R182 ;  /* 0x000000b600b67308 */ /* 0x000ee20000000800 */
[C---:B----4-:R-:W-:Y:S01]  /*8300*/  F2FP.BF16.F32.PACK_AB R166, R9.reuse, R20 ;  /* 0x0000001409a6723e */ /* 0x050fe200000010ff */
[----:B------:R-:W-:-:S06]  /*8310*/  FADD.FTZ R3, R9, R4 ;  /* 0x0000000409037221 */ /* 0x000fcc0000010000 */
[----:B------:R-:W4:Y:S01]  /*8320*/  MUFU.EX2 R183, R183 ;  /* 0x000000b700b77308 */ /* 0x000f220000000800 */
[C---:B--2---:R-:W-:Y:S01]  /*8330*/  FADD.FTZ R13, R179.reuse, R12 ;  /* 0x0000000cb30d7221 */ /* 0x044fe20000010000 */
[----:B------:R-:W-:-:S03]  /*8340*/  F2FP.BF16.F32.PACK_AB R165, R179, R170 ;  /* 0x000000aab3a5723e */ /* 0x000fc600000010ff */
[----:B---3--:R-:W-:Y:S01]  /*8350*/  FADD.FTZ R10, R182, R13 ;  /* 0x0000000db60a7221 */ /* 0x008fe20000010000 */
[----:B----4-:R-:W-:-:S03]  /*8360*/  F2FP.BF16.F32.PACK_AB R167, R183, R182 ;  /* 0x000000b6b7a7723e */ /* 0x010fc600000010ff */
[----:B------:R-:W-:Y:S02]  /*8370*/  FADD.FTZ R4, R183, R10 ;  /* 0x0000000ab7047221 */ /* 0x000fe40000010000 */
[----:B------:R1:W-:Y:S01]  /*8380*/  STSM.16.M88.4 [R23], R164 ;  /* 0x000000a417007844 */ /* 0x0003e20000000200 */
[----:B------:R-:W-:Y:S05]  /*8390*/  @!P0 BRA `(.L_x_7290) ;  /* 0x0000000000048947 */ /* 0x000fea0003800000 */
[----:B------:R-:W-:Y:S01]  /*83a0*/  BPT.TRAP 0x1 ;  /* 0x000000040000795c */ /* 0x000fe20000300000 */
.L_x_7290:
[----:B------:R2:W3:Y:S01]  /*83b0*/  SYNCS.PHASECHK.TRANS64.TRYWAIT P1, [UR22+0x28c50], R7 ;  /* 0x028c5007ff0075a7 */ /* 0x0004e20008020156 */
[----:B------:R-:W-:Y:S05]  /*83c0*/  @!P0 BRA `(.L_x_7291) ;  /* 0x0000000000048947 */ /* 0x000fea0003800000 */
[----:B------:R-:W-:Y:S01]  /*83d0*/  BPT.TRAP 0x1 ;  /* 0x000000040000795c */ /* 0x000fe20000300000 */
.L_x_7291:
[----:B---3--:R-:W-:Y:S05]  /*83e0*/  @P1 BRA `(.L_x_7292) ;  /* 0x0000000000081947 */ /* 0x008fea0003800000 */
[----:B------:R-:W3:Y:S02]  /*83f0*/  SYNCS.PHASECHK.TRANS64.TRYWAIT P1, [UR22+0x28c50], R7 ;  /* 0x028c5007ff0075a7 */ /* 0x000ee40008020156 */
[----:B---3--:R-:W-:Y:S05]  /*8400*/  @!P1 BRA `(.L_x_7293) ;  /* 0x0000007800b49947 */ /* 0x008fea0003800000 */
.L_x_7292:
        /* <DEDUP_REMOVED lines=34> */
.L_x_7294:
[----:B------:R-:W-:Y:S01]  /*8630*/  UIADD3 UR22, UR22, 0x28c60, URZ ;  /* 0x00028c6016167890 */ /* 0x000fe2000fffe03f */
[----:B------:R-:W-:Y:S01]  /*8640*/  ISETP.LT.AND P1, PT, RZ, UR21, PT ;  /* 0x00000015ff007c0c */ /* 0x000fe2000bf21270 */
[----:B------:R-:W-:Y:S01]  /*8650*/  UIADD3 UR21, UR21, -0x1, URZ ;  /* 0xffffffff15157890 */ /* 0x000fe2000fffe03f */
[----:B------:R-:W-:Y:S01]  /*8660*/  IMAD.MOV.U32 R9, RZ, RZ, R5 ;  /* 0x000000ffff097224 */ /* 0x000fe200078e0005 */
[----:B------:R-:W-:Y:S01]  /*8670*/  UPRMT UR22, UR40, 0x654, UR22 ;  /* 0x0000065428167896 */ /* 0x000fe20008000016 */
[----:B------:R-:W-:Y:S01]  /*8680*/  MOV R11, R6 ;  /* 0x00000006000b7202 */ /* 0x000fe20000000f00 */
[----:B------:R-:W-:-:S07]  /*8690*/  UMOV UR23, UR38 ;  /* 0x0000002600177c82 */ /* 0x000fce0008000000 */
[----:B------:R-:W-:Y:S01]  /*86a0*/  SYNCS.ARRIVE.TRANS64.RED.A1T0 RZ, [UR22], RZ ;  /* 0x000000ffffff79a7 */ /* 0x000fe20008100416 */
[----:B------:R-:W-:Y:S05]  /*86b0*/  @P1 BRA `(.L_x_7295) ;  /* 0xffffffe400d81947 */ /* 0x000fea000383ffff */
.L_x_7284:
[----:B------:R-:W0:Y:S01]  /*86c0*/  SHFL.BFLY PT, R0, R3, 0x2, 0x1f ;  /* 0x0c401f0003007f89 */ /* 0x000e2200000e0000 */
[----:B------:R-:W-:Y:S01]  /*86d0*/  IMAD.MOV R13, RZ, RZ, -R18 ;  /* 0x000000ffff0d7224 */ /* 0x000fe200078e0a12 */
[----:B------:R-:W-:Y:S01]  /*86e0*/  UIADD3 UR36, UR36, 0x1, URZ ;  /* 0x0000000124247890 */ /* 0x000fe2000fffe03f */
[----:B------:R-:W-:Y:S01]  /*86f0*/  IMAD.U32 R10, RZ, RZ, UR10 ;  /* 0x0000000aff0a7e24 */ /* 0x000fe2000f8e00ff */
[----:B------:R-:W5:Y:S01]  /*8700*/  SHFL.BFLY PT, R9, R4, 0x2, 0x1f ;  /* 0x0c401f0004097f89 */ /* 0x000f6200000e0000 */
[----:B------:R-:W-:Y:S08]  /*8710*/  BAR.ARV 0x8, 0x100 ;  /* 0x0204000000007b1d */ /* 0x000ff00000002000 */
[----:B------:R-:W-:Y:S01]  /*8720*/  BAR.SYNC.DEFER_BLOCKING 0xf, 0x100 ;  /* 0x03c4000000007b1d */ /* 0x000fe20000010000 */
[----:B------:R-:W-:-:S02]  /*8730*/  ISETP.NE.AND P0, PT, R2, R13, PT ;  /* 0x0000000d0200720c */ /* 0x000fc40003f05270 */
[----:B------:R-:W-:Y:S01]  /*8740*/  MOV R13, UR10 ;  /* 0x0000000a000d7c02 */ /* 0x000fe20008000f00 */
[----:B0123--:R-:W-:Y:S01]  /*8750*/  FADD.FTZ R7, R0, R3 ;  /* 0x0000000300077221 */ /* 0x00ffe20000010000 */
[----:B------:R-:W-:Y:S01]  /*8760*/  IMAD.U32 R3, RZ, RZ, UR38 ;  /* 0x00000026ff037e24 */ /* 0x000fe2000f8e00ff */
[----:B------:R-:W-:Y:S01]  /*8770*/  UIADD3 UR38, UR38, 0x1, URZ ;  /* 0x0000000126267890 */ /* 0x000fe2000fffe03f */
[----:B-----5:R-:W-:Y:S02]  /*8780*/  FADD.FTZ R9, R9, R4 ;  /* 0x0000000409097221 */ /* 0x020fe40000010000 */
[----:B------:R-:W0:Y:S01]  /*8790*/  SHFL.BFLY PT, R0, R7, 0x1, 0x1f ;  /* 0x0c201f0007007f89 */ /* 0x000e2200000e0000 */
[----:B------:R-:W-:Y:S01]  /*87a0*/  IMAD.MOV.U32 R4, RZ, RZ, RZ ;  /* 0x000000ffff047224 */ /* 0x000fe200078e00ff */
[----:B------:R-:W-:-:S03]  /*87b0*/  UISETP.NE.AND UP0, UPT, UR38, 0x2, UPT ;  /* 0x000000022600788c */ /* 0x000fc6000bf05270 */
        /* <DEDUP_REMOVED lines=12> */
[----:B------:R-:W0:Y:S08]  /*8880*/  @P1 MUFU.RCP R0, R11 ;  /* 0x0000000b00001308 */ /* 0x000e300000001000 */
        /* <DEDUP_REMOVED lines=9> */
[----:B------:R2:W0:Y:S01]  /*8920*/  @P2 MUFU.LG2 R12, R8 ;  /* 0x00000008000c2308 */ /* 0x0004220000000c00 */
        /* <DEDUP_REMOVED lines=11> */
[----:B------:R-:W-:Y:S01]  /*89e0*/  @P2 FMUL.FTZ R10, R13, 0.69314718246459960938 ;  /* 0x3f3172180d0a2820 */ /* 0x000fe20000410000 */
        /* <DEDUP_REMOVED lines=120> */
.L_x_7249:
        /* <DEDUP_REMOVED lines=10> */
[----:B------:R-:W1:Y:S01]  /*9210*/  SHFL.IDX PT, R6, R211, RZ, 0x1f ;  /* 0x00001fffd3067589 */ /* 0x000e6200000e0000 */
[----:B------:R-:W-:Y:S01]  /*9220*/  IMAD R9, R210, 0x40, R17 ;  /* 0x00000040d2097824 */ /* 0x000fe200078e0211 */
[----:B------:R-:W-:Y:S01]  /*9230*/  F2FP.BF16.F32.PACK_AB R120, R121, R120 ;  /* 0x000000787978723e */ /* 0x000fe200000010ff */
[----:B------:R-:W-:-:S04]  /*9240*/  USHF.R.S32.HI UR12, URZ, 0x1f, UR45 ;  /* 0x0000001f3f0c7899 */ /* 0x000fc8000801142d */
[----:B------:R-:W-:Y:S01]  /*9250*/  BAR.SYNC.DEFER_BLOCKING 0x1, 0x100 ;  /* 0x0044000000007b1d */ /* 0x000fe20000010000 */
[----:B------:R-:W-:Y:S01]  /*9260*/  F2FP.BF16.F32.PACK_AB R121, R156, R154 ;  /* 0x0000009a9c79723e */ /* 0x000fe200000010ff */
[----:B------:R-:W-:Y:S01]  /*9270*/  USHF.R.S32.HI UR13, URZ, 0x1f, UR43 ;  /* 0x0000001f3f0d7899 */ /* 0x000fe2000801142b */
        /* <DEDUP_REMOVED lines=10> */
[----:B-1----:R-:W-:Y:S01]  /*9320*/  ISETP.NE.AND P0, PT, R6, RZ, PT ;  /* 0x000000ff0600720c */ /* 0x002fe20003f05270 */
[----:B------:R-:W-:Y:S01]  /*9330*/  IMAD.U32 R96, RZ, RZ, UR6 ;  /* 0x00000006ff607e24 */ /* 0x000fe2000f8e00ff */
[----:B------:R-:W-:Y:S01]  /*9340*/  F2FP.BF16.F32.PACK_AB R146, R149, R148 ;  /* 0x000000949592723e */ /* 0x000fe200000010ff */
[----:B------:R-:W-:Y:S01]  /*9350*/  IMAD.U32 R97, RZ, RZ, UR7 ;  /* 0x00000007ff617e24 */ /* 0x000fe2000f8e00ff */
[----:B------:R-:W-:Y:S01]  /*9360*/  F2FP.BF16.F32.PACK_AB R147, R151, R150 ;  /* 0x000000969793723e */ /* 0x000fe200000010ff */
[----:B------:R-:W-:-:S04]  /*9370*/  IMAD.WIDE R4, R215, 0x2, R96 ;  /* 0x00000002d7047825 */ /* 0x000fc800078e0260 */
[----:B------:R-:W-:Y:S01]  /*9380*/  IMAD.WIDE R96, R9, 0x2, R96 ;  /* 0x0000000209607825 */ /* 0x000fe200078e0260 */
[C---:B------:R-:W-:Y:S02]  /*9390*/  IADD3 R45, P2, R4.reuse, 0x20, RZ ;  /* 0x00000020042d7810 */ /* 0x040fe40007f5e0ff */
[C---:B------:R-:W-:Y:S02]  /*93a0*/  IADD3 R49, P3, R4.reuse, 0x40, RZ ;  /* 0x0000004004317810 */ /* 0x040fe40007f7e0ff */
[----:B------:R-:W-:Y:S01]  /*93b0*/  LOP3.LUT R12, R45, 0x380, RZ, 0xc0, !PT ;  /* 0x000003802d0c7812 */ /* 0x000fe200078ec0ff */
[--C-:B------:R-:W-:Y:S01]  /*93c0*/  IMAD.X R131, RZ, RZ, R5.reuse, P2 ;  /* 0x000000ffff837224 */ /* 0x100fe200010e0605 */
[C---:B------:R-:W-:Y:S01]  /*93d0*/  IADD3 R61, P5, R4.reuse, 0x2000, RZ ;  /* 0x00002000043d7810 */ /* 0x040fe20007fbe0ff */
[----:B------:R-:W-:Y:S01]  /*93e0*/  IMAD.X R13, RZ, RZ, R5, P3 ;  /* 0x000000ffff0d7224 */ /* 0x000fe200018e0605 */
[----:B------:R-:W-:Y:S02]  /*93f0*/  LOP3.LUT R14, R49, 0x380, RZ, 0xc0, !PT ;  /* 0x00000380310e7812 */ /* 0x000fe400078ec0ff */
[----:B------:R-:W-:-:S02]  /*9400*/  IADD3 R53, P4, R4, 0x60, RZ ;  /* 0x0000006004357810 */ /* 0x000fc40007f9e0ff */
[----:B------:R-:W-:Y:S02]  /*9410*/  SHF.R.U64 R12, R12, 0x3, RZ ;  /* 0x000000030c0c7819 */ /* 0x000fe400000012ff */
[----:B------:R-:W-:Y:S01]  /*9420*/  IADD3.X R25, RZ, R5, RZ, P5, !PT ;  /* 0x00000005ff197210 */ /* 0x000fe20002ffe4ff */
[--C-:B------:R-:W-:Y:S01]  /*9430*/  IMAD.X R15, RZ, RZ, R5.reuse, P4 ;  /* 0x000000ffff0f7224 */ /* 0x100fe200020e0605 */
[----:B------:R-:W-:Y:S02]  /*9440*/  SHF.R.U64 R14, R14, 0x3, RZ ;  /* 0x000000030e0e7819 */ /* 0x000fe400000012ff */
[----:B------:R-:W-:Y:S02]  /*9450*/  IADD3 R36, P5, R4, 0x4040, RZ ;  /* 0x0000404004247810 */ /* 0x000fe40007fbe0ff */
[----:B------:R-:W-:Y:S02]  /*9460*/  LOP3.LUT R130, R12, R45, RZ, 0x3c, !PT ;  /* 0x0000002d0c827212 */ /* 0x000fe400078e3cff */
[----:B------:R-:W-:Y:S01]  /*9470*/  IADD3 R37, P4, R4, 0x4020, RZ ;  /* 0x0000402004257810 */ /* 0x000fe20007f9e0ff */
[----:B------:R-:W-:Y:S01]  /*9480*/  IMAD.X R109, RZ, RZ, R5, P5 ;  /* 0x000000ffff6d7224 */ /* 0x000fe200028e0605 */
[----:B------:R-:W-:-:S02]  /*9490*/  LOP3.LUT R12, R14, R49, RZ, 0x3c, !PT ;  /* 0x000000310e0c7212 */ /* 0x000fc400078e3cff */
[----:B------:R-:W-:Y:S01]  /*94a0*/  LOP3.LUT R49, R36, 0x380, RZ, 0xc0, !PT ;  /* 0x0000038024317812 */ /* 0x000fe200078ec0ff */
[--C-:B------:R-:W-:Y:S01]  /*94b0*/  IMAD.X R105, RZ, RZ, R5.reuse, P4 ;  /* 0x000000ffff697224 */ /* 0x100fe200020e0605 */
[C---:B------:R-:W-:Y:S02]  /*94c0*/  IADD3 R65, P6, R4.reuse, 0x2020, RZ ;  /* 0x0000202004417810 */ /* 0x040fe40007fde0ff */
[----:B------:R-:W-:Y:S02]  /*94d0*/  SHF.R.U64 R49, R49, 0x3, RZ ;  /* 0x0000000331317819 */ /* 0x000fe400000012ff */
[C---:B------:R-:W-:Y:S01]  /*94e0*/  IADD3 R10, P4, R4.reuse, 0x6060, RZ ;  /* 0x00006060040a7810 */ /* 0x040fe20007f9e0ff */
[----:B------:R-:W-:Y:S01]  /*94f0*/  IMAD.X R29, RZ, RZ, R5, P6 ;  /* 0x000000ffff1d7224 */ /* 0x000fe200030e0605 */
[----:B------:R-:W-:Y:S02]  /*9500*/  IADD3 R69, P1, R4, 0x2040, RZ ;  /* 0x0000204004457810 */ /* 0x000fe40007f3e0ff */
[----:B------:R-:W-:-:S02]  /*9510*/  LOP3.LUT R108, R49, R36, RZ, 0x3c, !PT ;  /* 0x00000024316c7212 */ /* 0x000fc400078e3cff */
[----:B------:R-:W-:Y:S01]  /*9520*/  IADD3 R33, P6, R4, 0x4060, RZ ;  /* 0x0000406004217810 */ /* 0x000fe20007fde0ff */
[--C-:B------:R-:W-:Y:S01]  /*9530*/  IMAD.X R41, RZ, RZ, R5.reuse, P1 ;  /* 0x000000ffff297224 */ /* 0x100fe200008e0605 */
[----:B------:R-:W-:Y:S02]  /*9540*/  LOP3.LUT R49, R10, 0x380, RZ, 0xc0, !PT ;  /* 0x000003800a317812 */ /* 0x000fe400078ec0ff */
[C---:B------:R-:W-:Y:S01]  /*9550*/  IADD3 R73, P2, R4.reuse, 0x2060, RZ ;  /* 0x0000206004497810 */ /* 0x040fe20007f5e0ff */
[--C-:B------:R-:W-:Y:S01]  /*9560*/  IMAD.X R119, RZ, RZ, R5.reuse, P6 ;  /* 0x000000ffff777224 */ /* 0x100fe200030e0605 */
[----:B------:R-:W-:Y:S02]  /*9570*/  IADD3 R6, P1, R4, 0x6000, RZ ;  /* 0x0000600004067810 */ /* 0x000fe40007f3e0ff */
[----:B------:R-:W-:Y:S01]  /*9580*/  LOP3.LUT R24, R53, 0x380, RZ, 0xc0, !PT ;  /* 0x0000038035187812 */ /* 0x000fe200078ec0ff */
[----:B------:R-:W-:Y:S01]  /*9590*/  IMAD.X R57, RZ, RZ, R5, P2 ;  /* 0x000000ffff397224 */ /* 0x000fe200010e0605 */
[----:B------:R-:W-:-:S02]  /*95a0*/  LOP3.LUT R48, R33, 0x380, RZ, 0xc0, !PT ;  /* 0x0000038021307812 */ /* 0x000fc400078ec0ff */
[----:B------:R-:W-:Y:S02]  /*95b0*/  SHF.R.U64 R49, R49, 0x3, RZ ;  /* 0x0000000331317819 */ /* 0x000fe400000012ff */
[----:B------:R-:W-:Y:S02]  /*95c0*/  IADD3.X R123, RZ, R5, RZ, P1, !PT ;  /* 0x00000005ff7b7210 */ /* 0x000fe40000ffe4ff */
[----:B------:R-:W-:Y:S02]  /*95d0*/  SHF.R.U64 R24, R24, 0x3, RZ ;  /* 0x0000000318187819 */ /* 0x000fe400000012ff */
[----:B------:R-:W-:Y:S02]  /*95e0*/  LOP3.LUT R44, R73, 0x380, RZ, 0xc0, !PT ;  /* 0x00000380492c7812 */ /* 0x000fe400078ec0ff */
[----:B------:R-:W-:Y:S02]  /*95f0*/  SHF.R.U64 R48, R48, 0x3, RZ ;  /* 0x0000000330307819 */ /* 0x000fe400000012ff */
[----:B------:R-:W-:-:S02]  /*9600*/  LOP3.LUT R10, R49, R10, RZ, 0x3c, !PT ;  /* 0x0000000a310a7212 */ /* 0x000fc400078e3cff */
[----:B------:R-:W-:Y:S02]  /*9610*/  IADD3 R49, P1, R96, 0x4000, RZ ;  /* 0x0000400060317810 */ /* 0x000fe40007f3e0ff */
[C---:B------:R-:W-:Y:S02]  /*9620*/  IADD3 R32, P3, R4.reuse, 0x4000, RZ ;  /* 0x0000400004207810 */ /* 0x040fe40007f7e0ff */
[----:B------:R-:W-:Y:S02]  /*9630*/  LOP3.LUT R11, R4, 0x380, RZ, 0xc0, !PT ;  /* 0x00000380040b7812 */ /* 0x000fe400078ec0ff */
[----:B------:R-:W-:Y:S01]  /*9640*/  LOP3.LUT R14, R24, R53, RZ, 0x3c, !PT ;  /* 0x00000035180e7212 */ /* 0x000fe200078e3cff */
[----:B------:R-:W-:Y:S01]  /*9650*/  IMAD.X R101, RZ, RZ, R5, P3 ;  /* 0x000000ffff657224 */ /* 0x000fe200018e0605 */
[----:B------:R-:W-:Y:S02]  /*9660*/  SHF.R.U64 R44, R44, 0x3, RZ ;  /* 0x000000032c2c7819 */ /* 0x000fe400000012ff */
[----:B------:R-:W-:-:S02]  /*9670*/  LOP3.LUT R118, R48, R33, RZ, 0x3c, !PT ;  /* 0x0000002130767212 */ /* 0x000fc400078e3cff */
[----:B------:R-:W-:Y:S02]  /*9680*/  LOP3.LUT R24, R61, 0x380, RZ, 0xc0, !PT ;  /* 0x000003803d187812 */ /* 0x000fe400078ec0ff */
[----:B------:R-:W-:Y:S02]  /*9690*/  LOP3.LUT R28, R65, 0x380, RZ, 0xc0, !PT ;  /* 0x00000380411c7812 */ /* 0x000fe400078ec0ff */
[----:B------:R-:W-:Y:S02]  /*96a0*/  LOP3.LUT R48, R49, 0x380, RZ, 0xc0, !PT ;  /* 0x0000038031307812 */ /* 0x000fe400078ec0ff */
[C---:B------:R-:W-:Y:S02]  /*96b0*/  IADD3 R8, P2, R4.reuse, 0x6020, RZ ;  /* 0x0000602004087810 */ /* 0x040fe40007f5e0ff */
[----:B------:R-:W-:Y:S02]  /*96c0*/  IADD3 R20, P3, R4, 0x6040, RZ ;  /* 0x0000604004147810 */ /* 0x000fe40007f7e0ff */
[----:B------:R-:W-:Y:S01]  /*96d0*/  SHF.R.U64 R11, R11, 0x3, RZ ;  /* 0x000000030b0b7819 */ /* 0x000fe200000012ff */
[--C-:B------:R-:W-:Y:S01]  /*96e0*/  IMAD.X R127, RZ, RZ, R5.reuse, P2 ;  /* 0x000000ffff7f7224 */ /* 0x100fe200010e0605 */
[----:B------:R-:W-:Y:S01]  /*96f0*/  LOP3.LUT R56, R44, R73, RZ, 0x3c, !PT ;  /* 0x000000492c387212 */ /* 0x000fe200078e3cff */
[----:B------:R-:W-:Y:S01]  /*9700*/  IMAD.X R9, RZ, RZ, R5, P3 ;  /* 0x000000ffff097224 */ /* 0x000fe200018e0605 */
[----:B------:R-:W-:-:S02]  /*9710*/  SHF.R.U64 R24, R24, 0x3, RZ ;  /* 0x0000000318187819 */ /* 0x000fc400000012ff */
[----:B------:R-:W-:Y:S02]  /*9720*/  SHF.R.U64 R28, R28, 0x3, RZ ;  /* 0x000000031c1c7819 */ /* 0x000fe400000012ff */
[----:B------:R-:W-:Y:S02]  /*9730*/  LOP3.LUT R44, R37, 0x380, RZ, 0xc0, !PT ;  /* 0x00000380252c7812 */ /* 0x000fe400078ec0ff */
[----:B------:R-:W-:Y:S02]  /*9740*/  SHF.R.U64 R48, R48, 0x3, RZ ;  /* 0x0000000330307819 */ /* 0x000fe400000012ff */
[----:B------:R-:W-:Y:S02]  /*9750*/  LOP3.LUT R45, R32, 0x380, RZ, 0xc0, !PT ;  /* 0x00000380202d7812 */ /* 0x000fe400078ec0ff */
[----:B------:R-:W-:Y:S01]  /*9760*/  LOP3.LUT R4, R11, R4, RZ, 0x3c, !PT ;  /* 0x000000040b047212 */ /* 0x000fe200078e3cff */
[----:B------:R-:W-:Y:S01]  /*9770*/  IMAD.X R11, RZ, RZ, R5, P4 ;  /* 0x000000ffff0b7224 */ /* 0x000fe200020e0605 */
[----:B------:R-:W-:-:S02]  /*9780*/  LOP3.LUT R24, R24, R61, RZ, 0x3c, !PT ;  /* 0x0000003d18187212 */ /* 0x000fc400078e3cff */
[----:B------:R-:W-:Y:S02]  /*9790*/  LOP3.LUT R28, R28, R65, RZ, 0x3c, !PT ;  /* 0x000000411c1c7212 */ /* 0x000fe400078e3cff */
[----:B------:R-:W-:Y:S02]  /*97a0*/  SHF.R.U64 R44, R44, 0x3, RZ ;  /* 0x000000032c2c7819 */ /* 0x000fe400000012ff */
[----:B------:R-:W-:Y:S02]  /*97b0*/  LOP3.LUT R48, R48, R49, RZ, 0x3c, !PT ;  /* 0x0000003130307212 */ /* 0x000fe400078e3cff */
[----:B------:R-:W-:Y:S02]  /*97c0*/  SHF.R.U64 R45, R45, 0x3, RZ ;  /* 0x000000032d2d7819 */ /* 0x000fe400000012ff */
[C---:B------:R-:W-:Y:S02]  /*97d0*/  IADD3 R65, P4, R96.reuse, 0x1000, RZ ;  /* 0x0000100060417810 */ /* 0x040fe40007f9e0ff */
[----:B------:R-:W-:-:S02]  /*97e0*/  IADD3 R61, P3, R96, 0x2000, RZ ;  /* 0x00002000603d7810 */ /* 0x000fc40007f7e0ff */
[C---:B------:R-:W-:Y:S02]  /*97f0*/  IADD3 R53, P2, R96.reuse, 0x3000, RZ ;  /* 0x0000300060357810 */ /* 0x040fe40007f5e0ff */
[----:B------:R-:W-:Y:S02]  /*9800*/  IADD3 R49, P6, R96, 0x5000, RZ ;  /* 0x0000500060317810 */ /* 0x000fe40007fde0ff */
[----:B------:R-:W-:Y:S02]  /*9810*/  LOP3.LUT R104, R44, R37, RZ, 0x3c, !PT ;  /* 0x000000252c687212 */ /* 0x000fe400078e3cff */
[----:B------:R-:W-:Y:S02]  /*9820*/  LOP3.LUT R100, R45, R32, RZ, 0x3c, !PT ;  /* 0x000000202d647212 */ /* 0x000fe400078e3cff */
[----:B------:R-:W-:Y:S02]  /*9830*/  LOP3.LUT R37, R8, 0x380, RZ, 0xc0, !PT ;  /* 0x0000038008257812 */ /* 0x000fe400078ec0ff */
[----:B------:R-:W-:-:S02]  /*9840*/  LOP3.LUT R64, R65, 0x380, RZ, 0xc0, !PT ;  /* 0x0000038041407812 */ /* 0x000fc400078ec0ff */
[----:B------:R-:W-:Y:S02]  /*9850*/  LOP3.LUT R60, R61, 0x380, RZ, 0xc0, !PT ;  /* 0x000003803d3c7812 */ /* 0x000fe400078ec0ff */
        /* <DEDUP_REMOVED lines=19> */
[----:B------:R-:W-:Y:S01]  /*9990*/  IMAD.X R53, RZ, RZ, R97, P2 ;  /* 0x000000ffff357224 */ /* 0x000fe200010e0661 */
[----:B------:R-:W-:-:S02]  /*99a0*/  LOP3.LUT R44, R44, R49, RZ, 0x3c, !PT ;  /* 0x000000312c2c7212 */ /* 0x000fc400078e3cff */
[----:B------:R-:W-:Y:S02]  /*99b0*/  MOV R73, R4 ;  /* 0x0000000400497202 */ /* 0x000fe40000000f00 */
[----:B------:R-:W-:Y:S02]  /*99c0*/  LOP3.LUT R40, R40, R69, RZ, 0x3c, !PT ;  /* 0x0000004528287212 */ /* 0x000fe400078e3cff */
[----:B------:R-:W-:Y:S02]  /*99d0*/  LOP3.LUT R122, R33, R6, RZ, 0x3c, !PT ;  /* 0x00000006217a7212 */ /* 0x000fe400078e3cff */
[----:B------:R-:W-:Y:S02]  /*99e0*/  LOP3.LUT R8, R45, R20, RZ, 0x3c, !PT ;  /* 0x000000142d087212 */ /* 0x000fe400078e3cff */
[----:B------:R-:W-:Y:S02]  /*99f0*/  F2FP.BF16.F32.PACK_AB R4, R21, R195 ;  /* 0x000000c31504723e */ /* 0x000fe400000010ff */
[----:B------:R-:W-:-:S02]  /*9a00*/  IADD3.X R49, RZ, R97, RZ, P1, !PT ;  /* 0x00000061ff317210 */ /* 0x000fc40000ffe4ff */
[C---:B------:R-:W-:Y:S02]  /*9a10*/  IADD3 R45, P5, R96.reuse, 0x6000, RZ ;  /* 0x00006000602d7810 */ /* 0x040fe40007fbe0ff */
[C---:B------:R-:W-:Y:S02]  /*9a20*/  IADD3 R37, P4, R96.reuse, 0x7000, RZ ;  /* 0x0000700060257810 */ /* 0x040fe40007f9e0ff */
[C---:B------:R-:W-:Y:S02]  /*9a30*/  IADD3 R33, P3, R96.reuse, 0x8000, RZ ;  /* 0x0000800060217810 */ /* 0x040fe40007f7e0ff */
[C---:B------:R-:W-:Y:S02]  /*9a40*/  IADD3 R69, P2, R96.reuse, 0x9000, RZ ;  /* 0x0000900060457810 */ /* 0x040fe40007f5e0ff */
[----:B------:R-:W-:Y:S02]  /*9a50*/  IADD3 R21, P1, R96, 0xa000, RZ ;  /* 0x0000a00060157810 */ /* 0x000fe40007f3e0ff */
[----:B------:R-:W-:-:S02]  /*9a60*/  F2FP.BF16.F32.PACK_AB R6, R7, R192 ;  /* 0x000000c00706723e */ /* 0x000fc400000010ff */
[----:B------:R-:W-:Y:S02]  /*9a70*/  F2FP.BF16.F32.PACK_AB R5, R27, R26 ;  /* 0x0000001a1b05723e */ /* 0x000fe400000010ff */
[----:B------:R-:W-:Y:S02]  /*9a80*/  F2FP.BF16.F32.PACK_AB R7, R31, R30 ;  /* 0x0000001e1f07723e */ /* 0x000fe400000010ff */
[----:B------:R-:W-:Y:S02]  /*9a90*/  LOP3.LUT R36, R45, 0x380, RZ, 0xc0, !PT ;  /* 0x000003802d247812 */ /* 0x000fe400078ec0ff */
[----:B------:R-:W-:Y:S01]  /*9aa0*/  LOP3.LUT R32, R37, 0x380, RZ, 0xc0, !PT ;  /* 0x0000038025207812 */ /* 0x000fe200078ec0ff */
[----:B------:R0:W-:Y:S01]  /*9ab0*/  STSM.16.M88.4 [R73], R4 ;  /* 0x0000000449007844 */ /* 0x0001e20000000200 */
[----:B------:R-:W-:Y:S02]  /*9ac0*/  LOP3.LUT R20, R33, 0x380, RZ, 0xc0, !PT ;  /* 0x0000038021147812 */ /* 0x000fe400078ec0ff */
[----:B------:R-:W-:-:S02]  /*9ad0*/  LOP3.LUT R68, R69, 0x380, RZ, 0xc0, !PT ;  /* 0x0000038045447812 */ /* 0x000fc400078ec0ff */
[----:B------:R-:W-:Y:S02]  /*9ae0*/  LOP3.LUT R72, R21, 0x380, RZ, 0xc0, !PT ;  /* 0x0000038015487812 */ /* 0x000fe400078ec0ff */
[----:B------:R-:W-:Y:S02]  /*9af0*/  SHF.R.U64 R36, R36, 0x3, RZ ;  /* 0x0000000324247819 */ /* 0x000fe400000012ff */
[----:B------:R-:W-:Y:S02]  /*9b00*/  SHF.R.U64 R32, R32, 0x3, RZ ;  /* 0x0000000320207819 */ /* 0x000fe400000012ff */
[----:B------:R-:W-:Y:S02]  /*9b10*/  SHF.R.U64 R20, R20, 0x3, RZ ;  /* 0x0000000314147819 */ /* 0x000fe400000012ff */
[----:B------:R-:W-:Y:S02]  /*9b20*/  SHF.R.U64 R68, R68, 0x3, RZ ;  /* 0x0000000344447819 */ /* 0x000fe400000012ff */
[----:B------:R-:W-:Y:S01]  /*9b30*/  SHF.R.U64 R72, R72, 0x3, RZ ;  /* 0x0000000348487819 */ /* 0x000fe200000012ff */
[----:B0-----:R-:W-:Y:S01]  /*9b40*/  IMAD.X R73, RZ, RZ, R97, P1 ;  /* 0x000000ffff497224 */ /* 0x001fe200008e0661 */
[----:B------:R-:W-:-:S02]  /*9b50*/  LOP3.LUT R5, R96, 0x380, RZ, 0xc0, !PT ;  /* 0x0000038060057812 */ /* 0x000fc400078ec0ff */
[----:B------:R-:W-:Y:S01]  /*9b60*/  LOP3.LUT R36, R36, R45, RZ, 0x3c, !PT ;  /* 0x0000002d24247212 */ /* 0x000fe200078e3cff */
[--C-:B------:R-:W-:Y:S01]  /*9b70*/  IMAD.X R45, RZ, RZ, R97.reuse, P6 ;  /* 0x000000ffff2d7224 */ /* 0x100fe200030e0661 */
        /* <DEDUP_REMOVED lines=14> */
[----:B------:R-:W-:Y:S02]  /*9c60*/  LOP3.LUT R96, R5, R96, RZ, 0x3c, !PT ;  /* 0x0000006005607212 */ /* 0x000fe400078e3cff */
[----:B------:R-:W-:-:S02]  /*9c70*/  MOV R26, R130 ;  /* 0x00000082001a7202 */ /* 0x000fc40000000f00 */
[----:B------:R-:W-:Y:S02]  /*9c80*/  F2FP.BF16.F32.PACK_AB R4, R206, R208 ;  /* 0x000000d0ce04723e */ /* 0x000fe400000010ff */
[----:B------:R-:W-:Y:S02]  /*9c90*/  F2FP.BF16.F32.PACK_AB R5, R35, R34 ;  /* 0x000000222305723e */ /* 0x000fe400000010ff */
[----:B------:R-:W-:Y:S02]  /*9ca0*/  F2FP.BF16.F32.PACK_AB R6, R204, R207 ;  /* 0x000000cfcc06723e */ /* 0x000fe400000010ff */
[----:B------:R-:W-:Y:S02]  /*9cb0*/  F2FP.BF16.F32.PACK_AB R7, R39, R38 ;  /* 0x000000262707723e */ /* 0x000fe400000010ff */
[----:B------:R-:W-:Y:S02]  /*9cc0*/  MOV R34, R8 ;  /* 0x0000000800227202 */ /* 0x000fe40000000f00 */
        /* <DEDUP_REMOVED lines=13> */
[----:B------:R-:W-:Y:S02]  /*9da0*/  MOV R195, R24 ;  /* 0x0000001800c37202 */ /* 0x000fe40000000f00 */
[----:B0-----:R-:W-:Y:S01]  /*9db0*/  F2FP.BF16.F32.PACK_AB R4, R193, R197 ;  /* 0x000000c5c104723e */ /* 0x001fe200000010ff */
[----:B------:R-:W-:Y:S01]  /*9dc0*/  STSM.16.M88.4 [R192], R12 ;  /* 0x0000000cc0007844 */ /* 0x000fe20000000200 */
[----:B------:R-:W-:-:S02]  /*9dd0*/  F2FP.BF16.F32.PACK_AB R5, R59, R58 ;  /* 0x0000003a3b05723e */ /* 0x000fc400000010ff */
[----:B------:R-:W-:Y:S02]  /*9de0*/  F2FP.BF16.F32.PACK_AB R6, R183, R194 ;  /* 0x000000c2b706723e */ /* 0x000fe400000010ff */
[----:B------:R-:W-:Y:S02]  /*9df0*/  F2FP.BF16.F32.PACK_AB R7, R63, R62 ;  /* 0x0000003e3f07723e */ /* 0x000fe400000010ff */
[----:B------:R-:W-:Y:S02]  /*9e00*/  MOV R213, R28 ;  /* 0x0000001c00d57202 */ /* 0x000fe40000000f00 */
[----:B------:R-:W-:Y:S01]  /*9e10*/  F2FP.BF16.F32.PACK_AB R24, R181, R191 ;  /* 0x000000bfb518723e */ /* 0x000fe200000010ff */
[----:B------:R-:W-:Y:S01]  /*9e20*/  STSM.16.M88.4 [R195], R4 ;  /* 0x00000004c3007844 */ /* 0x000fe20000000200 */
[----:B------:R-:W-:Y:S02]  /*9e30*/  F2FP.BF16.F32.PACK_AB R25, R67, R66 ;  /* 0x000000424319723e */ /* 0x000fe400000010ff */
[----:B------:R-:W-:-:S02]  /*9e40*/  F2FP.BF16.F32.PACK_AB R26, R179, R182 ;  /* 0x000000b6b31a723e */ /* 0x000fc400000010ff */
[----:B------:R-:W-:Y:S02]  /*9e50*/  F2FP.BF16.F32.PACK_AB R27, R71, R70 ;  /* 0x00000046471b723e */ /* 0x000fe400000010ff */
[----:B------:R-:W-:Y:S02]  /*9e60*/  MOV R40, R40 ;  /* 0x0000002800287202 */ /* 0x000fe40000000f00 */
[----:B------:R-:W-:Y:S01]  /*9e70*/  F2FP.BF16.F32.PACK_AB R28, R177, R180 ;  /* 0x000000b4b11c723e */ /* 0x000fe200000010ff */
[----:B------:R-:W-:Y:S01]  /*9e80*/  STSM.16.M88.4 [R213], R24 ;  /* 0x00000018d5007844 */ /* 0x000fe20000000200 */
[----:B------:R-:W-:Y:S02]  /*9e90*/  F2FP.BF16.F32.PACK_AB R29, R75, R74 ;  /* 0x0000004a4b1d723e */ /* 0x000fe400000010ff */
[----:B------:R-:W-:Y:S02]  /*9ea0*/  F2FP.BF16.F32.PACK_AB R30, R175, R178 ;  /* 0x000000b2af1e723e */ /* 0x000fe400000010ff */
[----:B------:R-:W-:-:S02]  /*9eb0*/  F2FP.BF16.F32.PACK_AB R31, R79, R78 ;  /* 0x0000004e4f1f723e */ /* 0x000fc400000010ff */
[----:B------:R-:W-:Y:S02]  /*9ec0*/  MOV R130, R56 ;  /* 0x0000003800827202 */ /* 0x000fe40000000f00 */
[----:B------:R-:W-:Y:S01]  /*9ed0*/  F2FP.BF16.F32.PACK_AB R41, R83, R82 ;  /* 0x000000525329723e */ /* 0x000fe200000010ff */
[----:B------:R0:W-:Y:S01]  /*9ee0*/  STSM.16.M88.4 [R40], R28 ;  /* 0x0000001c28007844 */ /* 0x0001e20000000200 */
[----:B------:R-:W-:Y:S02]  /*9ef0*/  F2FP.BF16.F32.PACK_AB R42, R171, R174 ;  /* 0x000000aeab2a723e */ /* 0x000fe400000010ff */
[----:B------:R-:W-:Y:S02]  /*9f00*/  F2FP.BF16.F32.PACK_AB R43, R87, R86 ;  /* 0x00000056572b723e */ /* 0x000fe400000010ff */
[----:B------:R-:W-:Y:S02]  /*9f10*/  MOV R100, R100 ;  /* 0x0000006400647202 */ /* 0x000fe40000000f00 */
[----:B------:R-:W-:-:S02]  /*9f20*/  F2FP.BF16.F32.PACK_AB R56, R169, R172 ;  /* 0x000000aca938723e */ /* 0x000fc400000010ff */
[----:B------:R-:W-:Y:S02]  /*9f30*/  F2FP.BF16.F32.PACK_AB R57, R91, R90 ;  /* 0x0000005a5b39723e */ /* 0x000fe400000010ff */
[----:B------:R-:W-:Y:S02]  /*9f40*/  F2FP.BF16.F32.PACK_AB R58, R167, R170 ;  /* 0x000000aaa73a723e */ /* 0x000fe400000010ff */
[----:B------:R-:W-:Y:S02]  /*9f50*/  F2FP.BF16.F32.PACK_AB R59, R95, R94 ;  /* 0x0000005e5f3b723e */ /* 0x000fe400000010ff */
[----:B------:R-:W-:Y:S02]  /*9f60*/  MOV R104, R104 ;  /* 0x0000006800687202 */ /* 0x000fe40000000f00 */
[----:B0-----:R-:W-:Y:S02]  /*9f70*/  F2FP.BF16.F32.PACK_AB R40, R173, R176 ;  /* 0x000000b0ad28723e */ /* 0x001fe400000010ff */
[----:B------:R-:W-:-:S02]  /*9f80*/  F2FP.BF16.F32.PACK_AB R4, R165, R168 ;  /* 0x000000a8a504723e */ /* 0x000fc400000010ff */
[----:B------:R-:W-:Y:S01]  /*9f90*/  F2FP.BF16.F32.PACK_AB R5, R99, R98 ;  /* 0x000000626305723e */ /* 0x000fe200000010ff */
        /* <DEDUP_REMOVED lines=16> */
[----:B------:R-:W-:Y:S02]  /*a0a0*/  F2FP.BF16.F32.PACK_AB R15, R153, R112 ;  /* 0x00000070990f723e */ /* 0x000fe400000010ff */
[----:B------:R-:W-:Y:S02]  /*a0b0*/  F2FP.BF16.F32.PACK_AB R122, R125, R124 ;  /* 0x0000007c7d7a723e */ /* 0x000fe400000010ff */
[----:B------:R-:W-:Y:S01]  /*a0c0*/  F2FP.BF16.F32.PACK_AB R123, R158, R157 ;  /* 0x0000009d9e7b723e */ /* 0x000fe200000010ff */
[----:B------:R1:W-:Y:S01]  /*a0d0*/  STSM.16.M88.4 [R118], R12 ;  /* 0x0000000c76007844 */ /* 0x0003e20000000200 */
[----:B------:R-:W-:Y:S02]  /*a0e0*/  MOV R126, R126 ;  /* 0x0000007e007e7202 */ /* 0x000fe40000000f00 */
[----:B0-----:R-:W-:Y:S01]  /*a0f0*/  F2FP.BF16.F32.PACK_AB R130, R133, R132 ;  /* 0x000000848582723e */ /* 0x001fe200000010ff */
[----:B------:R1:W-:Y:S01]  /*a100*/  STSM.16.M88.4 [R101], R120 ;  /* 0x0000007865007844 */ /* 0x0003e20000000200 */
[----:B------:R-:W-:-:S02]  /*a110*/  F2FP.BF16.F32.PACK_AB R131, R135, R134 ;  /* 0x000000868783723e */ /* 0x000fc400000010ff */
[----:B------:R-:W-:Y:S02]  /*a120*/  LOP3.LUT R76, R77, 0x380, RZ, 0xc0, !PT ;  /* 0x000003804d4c7812 */ /* 0x000fe400078ec0ff */
[----:B------:R-:W-:Y:S01]  /*a130*/  LOP3.LUT R80, R81, 0x380, RZ, 0xc0, !PT ;  /* 0x0000038051507812 */ /* 0x000fe200078ec0ff */
[----:B------:R1:W-:Y:S01]  /*a140*/  STSM.16.M88.4 [R126], R128 ;  /* 0x000000807e007844 */ /* 0x0003e20000000200 */
[----:B------:R-:W-:Y:S02]  /*a150*/  LOP3.LUT R84, R85, 0x380, RZ, 0xc0, !PT ;  /* 0x0000038055547812 */ /* 0x000fe400078ec0ff */
[----:B------:R-:W-:Y:S01]  /*a160*/  LOP3.LUT R88, R89, 0x380, RZ, 0xc0, !PT ;  /* 0x0000038059587812 */ /* 0x000fe200078ec0ff */
[----:B------:R1:W-:Y:S01]  /*a170*/  STSM.16.M88.4 [R34], R136 ;  /* 0x0000008822007844 */ /* 0x0003e20000000200 */
[----:B------:R-:W-:Y:S02]  /*a180*/  LOP3.LUT R92, R93, 0x380, RZ, 0xc0, !PT ;  /* 0x000003805d5c7812 */ /* 0x000fe400078ec0ff */
[----:B------:R-:W-:Y:S01]  /*a190*/  SHF.R.U64 R76, R76, 0x3, RZ ;  /* 0x000000034c4c7819 */ /* 0x000fe200000012ff */
[----:B------:R1:W-:Y:S01]  /*a1a0*/  STSM.16.M88.4 [R35], R144 ;  /* 0x0000009023007844 */ /* 0x0003e20000000200 */
        /* <DEDUP_REMOVED lines=36> */
[C---:B------:R-:W-:Y:S02]  /*a3f0*/  IADD3 R7, -R4.reuse, RZ, RZ ;  /* 0x000000ff04077210 */ /* 0x040fe40007ffe1ff */
[----:B------:R-:W-:Y:S02]  /*a400*/  SHF.R.S32.HI R5, RZ, 0x1f, R4 ;  /* 0x0000001fff057819 */ /* 0x000fe40000011404 */
[----:B------:R-:W-:Y:S01]  /*a410*/  IADD3 R4, P0, R4, UR6, RZ ;  /* 0x0000000604047c10 */ /* 0x000fe2000ff1e0ff */
[C---:B------:R-:W-:Y:S02]  /*a420*/  IMAD R7, R8.reuse, R7, R10 ;  /* 0x0000000708077224 */ /* 0x040fe400078e020a */
[----:B------:R-:W-:Y:S02]  /*a430*/  IMAD.U32 R10, RZ, RZ, UR8 ;  /* 0x00000008ff0a7e24 */ /* 0x000fe4000f8e00ff */
[----:B------:R-:W-:Y:S01]  /*a440*/  IMAD R8, R8, UR5, RZ ;  /* 0x0000000508087c24 */ /* 0x000fe2000f8e02ff */
[----:B------:R-:W-:-:S02]  /*a450*/  SHF.R.S32.HI R6, RZ, 0x1f, R7 ;  /* 0x0000001fff067819 */ /* 0x000fc40000011407 */
        /* <DEDUP_REMOVED lines=19> */
.L_x_7298:
        /* <DEDUP_REMOVED lines=20> */
[----:B------:R-:W0:Y:S01]  /*a6d0*/  @P2 LDC R9, c[0x0][0xbec] ;  /* 0x0002fb00ff092b82 */ /* 0x000e220000000800 */
[----:B------:R-:W-:Y:S01]  /*a6e0*/  SHF.L.U32 R3, R3, 0x2, RZ ;  /* 0x0000000203037819 */ /* 0x000fe200000006ff */
[----:B------:R1:W5:Y:S01]  /*a6f0*/  LD.E.128 R4, desc[UR50][R20.64] ;  /* 0x0000003214047980 */ /* 0x000362000c101d00 */
[----:B------:R-:W-:-:S03]  /*a700*/  ISETP.GE.AND P0, PT, R188, UR10, PT ;  /* 0x0000000abc007c0c */ /* 0x000fc6000bf06270 */
[----:B------:R-:W5:Y:S02]  /*a710*/  LD.E.128 R68, desc[UR50][R68.64] ;  /* 0x0000003244447980 */ /* 0x000f64000c101d00 */
        /* <DEDUP_REMOVED lines=10> */
[----:B------:R-:W-:Y:S01]  /*a7c0*/  UIMAD.WIDE.U32 UR6, UR45, UR8, URZ ;  /* 0x000000082d0672a5 */ /* 0x000fe2000f8e003f */
[----:B------:R-:W-:Y:S01]  /*a7d0*/  IMAD.SHL.U32 R8, R8, 0x8, RZ ;  /* 0x0000000808087824 */ /* 0x000fe200078e00ff */
[----:B------:R-:W-:Y:S01]  /*a7e0*/  UIMAD UR5, UR45, UR9, UR5 ;  /* 0x000000092d0572a4 */ /* 0x000fe2000f8e0205 */
[----:B------:R-:W5:Y:S01]  /*a7f0*/  LD.E.128 R80, desc[UR50][R80.64] ;  /* 0x0000003250507980 */ /* 0x000f62000c101d00 */
[----:B------:R-:W-:Y:S01]  /*a800*/  IMAD.SHL.U32 R13, R0, 0x10, RZ ;  /* 0x00000010000d7824 */ /* 0x000fe200078e00ff */
[----:B------:R-:W-:Y:S01]  /*a810*/  ULDC.64 UR8, c[0x0][0xaf0] ;  /* 0x0002bc0000087ab9 */ /* 0x000fe20000000a00 */
[----:B0-----:R-:W-:Y:S01]  /*a820*/  @P2 IMAD.HI.U32 R0, R14, R9, RZ ;  /* 0x000000090e002227 */ /* 0x001fe200078e00ff */
        /* <DEDUP_REMOVED lines=14> */
[----:B------:R-:W-:Y:S01]  /*a910*/  MOV R9, UR7 ;  /* 0x0000000700097c02 */ /* 0x000fe20008000f00 */
[----:B------:R-:W-:Y:S01]  /*a920*/  IMAD.MOV R13, RZ, RZ, -R3 ;  /* 0x000000ffff0d7224 */ /* 0x000fe200078e0a03 */
[----:B------:R-:W-:Y:S01]  /*a930*/  ULDC.64 UR6, c[0x0][0xae0] ;  /* 0x0002b80000067ab9 */ /* 0x000fe20000000a00 */
        /* <DEDUP_REMOVED lines=12> */
[----:B-1----:R-:W-:Y:S01]  /*aa00*/  IMAD.SHL.U32 R21, R0, 0x20, RZ ;  /* 0x0000002000157824 */ /* 0x002fe200078e00ff */
        /* <DEDUP_REMOVED lines=23> */
[----:B0-----:R-:W-:Y:S01]  /*ab80*/  SYNCS.ARRIVE.TRANS64.RED.A1T0 RZ, [UR5], RZ ;  /* 0x000000ffffff79a7 */ /* 0x001fe20008100405 */
        /* <DEDUP_REMOVED lines=36> */
.L_x_7300:
[----:B------:R-:W-:Y:S05]  /*add0*/  BSYNC B1 ;  /* 0x0000000000017941 */ /* 0x000fea0003800000 */
.L_x_7299:
[----:B---3-5:R-:W-:Y:S01]  /*ade0*/  IADD3 R4, R28, 0x20, RZ ;  /* 0x000000201c047810 */ /* 0x028fe20007ffe0ff */
[----:B------:R4:W3:Y:S03]  /*adf0*/  SHFL.IDX PT, R7, R27, 0x1, 0x181f ;  /* 0x00381f001b077f89 */ /* 0x0008e600000e0000 */
        /* <DEDUP_REMOVED lines=19> */
[-C--:B------:R-:W-:Y:S02]  /*af30*/  @!P2 LEA.HI.X R13, R188, R7.reuse, R221, 0x1, P5 ;  /* 0x00000007bc0da211 */ /* 0x080fe400028f0cdd */
[-C--:B------:R-:W-:Y:S02]  /*af40*/  @!P0 LEA R14, P3, R186, R6.reuse, 0x1 ;  /* 0x00000006ba0e8211 */ /* 0x080fe400078608ff */
[CC--:B0-----:R-:W-:Y:S01]  /*af50*/  @!P1 LEA R4, P6, R187.reuse, R6.reuse, 0x1 ;  /* 0x00000006bb049211 */ /* 0x0c1fe200078c08ff */
[----:B------:R4:W-:Y:S01]  /*af60*/  @!P2 ST.E.128 desc[UR50][R12.64], R32 ;  /* 0x000000200c00a985 */ /* 0x0009e2000c101d32 */
[----:B------:R-:W-:Y:S02]  /*af70*/  @P4 LEA R20, P5, R214, R6, 0x1 ;  /* 0x00000006d6144211 */ /* 0x000fe400078a08ff */
[-C--:B------:R-:W-:Y:S02]  /*af80*/  @!P1 LEA.HI.X R5, R187, R7.reuse, R220, 0x1, P6 ;  /* 0x00000007bb059211 */ /* 0x080fe400030f0cdc */
[----:B------:R-:W-:-:S02]  /*af90*/  @!P0 LEA.HI.X R15, R186, R7, R219, 0x1, P3 ;  /* 0x00000007ba0f8211 */ /* 0x000fc400018f0cdb */
        /* <DEDUP_REMOVED lines=10> */
.L_x_7297:
[----:B------:R-:W0:Y:S01]  /*b040*/  LDC R10, c[0x0][0xbe8] ;  /* 0x0002fa00ff0a7b82 */ /* 0x000e220000000800 */
[----:B------:R-:W-:Y:S01]  /*b050*/  ISETP.GE.AND P2, PT, R216, 0x40, PT ;  /* 0x00000040d800780c */ /* 0x000fe20003f46270 */
[----:B------:R-:W-:Y:S01]  /*b060*/  ULDC UR12, c[0x0][0xac8] ;  /* 0x0002b200000c7ab9 */ /* 0x000fe20000000800 */
[----:B------:R-:W-:Y:S01]  /*b070*/  IMAD R0, R209, 0x20, R210 ;  /* 0x00000020d1007824 */ /* 0x000fe200078e02d2 */
[----:B------:R-:W-:Y:S01]  /*b080*/  ISETP.GE.AND P4, PT, R17, UR12, PT ;  /* 0x0000000c11007c0c */ /* 0x000fe2000bf86270 */
[----:B------:R-:W-:Y:S01]  /*b090*/  USHF.R.S32.HI UR8, URZ, 0x1f, UR45 ;  /* 0x0000001f3f087899 */ /* 0x000fe2000801142d */
[----:B------:R-:W-:Y:S01]  /*b0a0*/  ISETP.GE.AND P3, PT, R190, UR12, PT ;  /* 0x0000000cbe007c0c */ /* 0x000fe2000bf66270 */
[----:B------:R-:W-:Y:S01]  /*b0b0*/  USHF.R.S32.HI UR9, URZ, 0x1f, UR43 ;  /* 0x0000001f3f097899 */ /* 0x000fe2000801142b */
[----:B------:R-:W-:Y:S01]  /*b0c0*/  BSSY B1, `(.L_x_7302) ;  /* 0x0000031000017945 */ /* 0x000fe20003800000 */
[----:B------:R-:W-:Y:S01]  /*b0d0*/  ISETP.GE.AND P1, PT, R189, UR12, PT ;  /* 0x0000000cbd007c0c */ /* 0x000fe2000bf26270 */
[----:B------:R-:W-:Y:S01]  /*b0e0*/  VIADD R8, R0, UR44 ;  /* 0x0000002c00087c36 */ /* 0x000fe20008000000 */
        /* <DEDUP_REMOVED lines=11> */
[----:B--2---:R-:W-:-:S04]  /*b1a0*/  IADD3 R6, R7, -0x80, R6 ;  /* 0xffffff8007067810 */ /* 0x004fc80007ffe006 */
        /* <DEDUP_REMOVED lines=29> */
[----:B------:R-:W-:-:S04]  /*b380*/  LEA R6, P2, R4, UR6, 0x2 ;  /* 0x0000000604067c11 */ /* 0x000fc8000f8410ff */
[----:B------:R-:W-:-:S04]  /*b390*/  IADD3 R3, R5, R7, RZ ;  /* 0x0000000705037210 */ /* 0x000fc80007ffe0ff */
[----:B------:R-:W-:Y:S01]  /*b3a0*/  LEA.HI.X R7, R4, UR7, R3, 0x2, P2 ;  /* 0x0000000704077c11 */ /* 0x000fe200090f1403 */
[----:B------:R-:W-:-:S05]  /*b3b0*/  IMAD.MOV.U32 R3, RZ, RZ, -0x800000 ;  /* 0xff800000ff037424 */ /* 0x000fca00078e00ff */
[----:B------:R2:W-:Y:S02]  /*b3c0*/  STG.E desc[UR50][R6.64], R3 ;  /* 0x0000000306007986 */ /* 0x0005e4000c101932 */
.L_x_7303:
[----:B------:R-:W-:Y:S05]  /*b3d0*/  BSYNC B1 ;  /* 0x0000000000017941 */ /* 0x000fea0003800000 */
.L_x_7302:
        /* <DEDUP_REMOVED lines=28> */
[----:B------:R-:W-:Y:S01]  /*b5a0*/  MOV R4, UR6 ;  /* 0x0000000600047c02 */ /* 0x000fe20008000f00 */
[----:B------:R-:W-:Y:S01]  /*b5b0*/  ULDC.64 UR6, c[0x0][0xae0] ;  /* 0x0002b80000067ab9 */ /* 0x000fe20000000a00 */
[----:B------:R-:W-:Y:S01]  /*b5c0*/  SEL R6, RZ, 0xffffffff, P1 ;  /* 0xffffffffff067807 */ /* 0x000fe20000800000 */
        /* <DEDUP_REMOVED lines=17> */
[----:B------:R-:W-:Y:S02]  /*b6e0*/  VIADD R26, R210, UR44 ;  /* 0x0000002cd21a7c36 */ /* 0x000fe40008000000 */
[----:B------:R-:W-:Y:S02]  /*b6f0*/  IMAD R25, R10, UR5, RZ ;  /* 0x000000050a197c24 */ /* 0x000fe4000f8e02ff */
[C---:B------:R-:W-:Y:S01]  /*b700*/  IMAD R3, R7.reuse, UR7, R0 ;  /* 0x0000000707037c24 */ /* 0x040fe2000f8e0200 */
[----:B------:R-:W-:Y:S01]  /*b710*/  SEL R0, RZ, 0x80, P2 ;  /* 0x00000080ff007807 */ /* 0x000fe20001000000 */
[----:B------:R-:W-:Y:S01]  /*b720*/  IMAD.WIDE.U32 R4, R7, UR6, R4 ;  /* 0x0000000607047c25 */ /* 0x000fe2000f8e0004 */
[----:B------:R-:W-:Y:S01]  /*b730*/  SEL R7, RZ, 0x40, P0 ;  /* 0x00000040ff077807 */ /* 0x000fe20000000000 */
[----:B------:R-:W-:Y:S01]  /*b740*/  ULDC.64 UR6, c[0x0][0xa80] ;  /* 0x0002a00000067ab9 */ /* 0x000fe20000000a00 */
[----:B------:R-:W-:-:S02]  /*b750*/  ISETP.GE.AND P0, PT, R26, R25, PT ;  /* 0x000000191a00720c */ /* 0x000fc40003f06270 */
[----:B------:R-:W-:Y:S02]  /*b760*/  IADD3 R3, R5, R3, RZ ;  /* 0x0000000305037210 */ /* 0x000fe40007ffe0ff */
[----:B------:R-:W-:Y:S02]  /*b770*/  LEA R20, P1, R4, UR6, 0x1 ;  /* 0x0000000604147c11 */ /* 0x000fe4000f8208ff */
[----:B------:R-:W-:Y:S02]  /*b780*/  LOP3.LUT R21, R12, R7, RZ, 0xfc, !PT ;  /* 0x000000070c157212 */ /* 0x000fe400078efcff */
[----:B------:R-:W-:Y:S01]  /*b790*/  LEA.HI.X R3, R4, UR7, R3, 0x1, P1 ;  /* 0x0000000704037c11 */ /* 0x000fe200088f0c03 */
[----:B------:R0:W1:Y:S01]  /*b7a0*/  SHFL.IDX PT, R6, R20, RZ, 0x181f ;  /* 0x00181fff14067589 */ /* 0x00006200000e0000 */
[----:B------:R-:W-:-:S03]  /*b7b0*/  LOP3.LUT R24, R21, R0, RZ, 0xfc, !PT ;  /* 0x0000000015187212 */ /* 0x000fc600078efcff */
        /* <DEDUP_REMOVED lines=33> */
.L_x_7305:
[----:B------:R-:W-:Y:S05]  /*b9d0*/  BSYNC B1 ;  /* 0x0000000000017941 */ /* 0x000fea0003800000 */
.L_x_7304:
        /* <DEDUP_REMOVED lines=36> */
.L_x_7301:
[----:B------:R-:W-:Y:S05]  /*bc20*/  BSYNC B0 ;  /* 0x0000000000007941 */ /* 0x000fea0003800000 */
.L_x_7296:
[----:B------:R-:W-:Y:S02]  /*bc30*/  ULDC UR5, c[0x0][0xc38] ;  /* 0x00030e0000057ab9 */ /* 0x000fe40000000800 */
[----:B------:R-:W-:-:S06]  /*bc40*/  UISETP.GE.AND UP0, UPT, UR4, UR5, UPT ;  /* 0x000000050400728c */ /* 0x000fcc000bf06270 */
[----:B------:R-:W-:-:S13]  /*bc50*/  PLOP3.LUT P0, PT, PT, PT, UP0, 0x80, 0x0 ;  /* 0x000000000000781c */ /* 0x000fda0003f0f008 */
[----:B------:R-:W-:Y:S05]  /*bc60*/  @!P0 BRA `(.L_x_7306) ;  /* 0xffffff5000b08947 */ /* 0x000fea000383ffff */
[----:B------:R-:W-:Y:S05]  /*bc70*/  EXIT ;  /* 0x000000000000794d */ /* 0x000fea0003800000 */
.L_x_7244:
        /* <DEDUP_REMOVED lines=30> */
[----:B------:R-:W-:Y:S01]  /*be60*/  IMAD.MOV.U32 R22, RZ, RZ, 0x1 ;  /* 0x00000001ff167424 */ /* 0x000fe200078e00ff */
[C---:B------:R-:W-:Y:S01]  /*be70*/  LOP3.LUT R3, R8.reuse, 0x80, RZ, 0xfc, !PT ;  /* 0x0000008008037812 */ /* 0x040fe200078efcff */
[----:B------:R-:W-:Y:S01]  /*be80*/  IMAD.MOV.U32 R18, RZ, RZ, RZ ;  /* 0x000000ffff127224 */ /* 0x000fe200078e00ff */
[----:B------:R-:W-:Y:S01]  /*be90*/  LOP3.LUT R4, R8, 0xc0, RZ, 0xfc, !PT ;  /* 0x000000c008047812 */ /* 0x000fe200078efcff */
[----:B------:R-:W-:Y:S01]  /*bea0*/  UIMAD UR37, UR37, UR38, URZ ;  /* 0x00000026252572a4 */ /* 0x000fe2000f8e023f */
[----:B------:R-:W-:Y:S01]  /*beb0*/  ISETP.GE.AND P3, PT, R3, UR4, PT ;  /* 0x0000000403007c0c */ /* 0x000fe2000bf66270 */
[----:B------:R-:W-:Y:S01]  /*bec0*/  ULDC UR45, c[0x0][0xc] ;  /* 0x00000300002d7ab9 */ /* 0x000fe20000000800 */
[----:B------:R-:W-:Y:S01]  /*bed0*/  ISETP.GE.AND P2, PT, R4, UR4, PT ;  /* 0x0000000404007c0c */ /* 0x000fe2000bf46270 */
[----:B------:R-:W-:Y:S01]  /*bee0*/  ULOP3.LUT UR46, UR39, 0x2, URZ, 0xfc, !UPT ;  /* 0x00000002272e7892 */ /* 0x000fe2000f8efc3f */
[----:B------:R-:W-:-:S02]  /*bef0*/  SEL R3, RZ, 0xffffffff, P1 ;  /* 0xffffffffff037807 */ /* 0x000fc40000800000 */
[----:B------:R-:W-:Y:S02]  /*bf00*/  LOP3.LUT R5, R8, 0x180, RZ, 0xfc, !PT ;  /* 0x0000018008057812 */ /* 0x000fe400078efcff */
[----:B------:R-:W-:Y:S01]  /*bf10*/  @P1 LOP3.LUT R16, R16, 0x40, RZ, 0xfc, !PT ;  /* 0x0000004010101812 */ /* 0x000fe200078efcff */
[----:B------:R-:W-:Y:S01]  /*bf20*/  IMAD.SHL.U32 R3, R3, 0x2, RZ ;  /* 0x0000000203037824 */ /* 0x000fe200078e00ff */
[----:B------:R-:W-:Y:S02]  /*bf30*/  LOP3.LUT R6, R8, 0x1c0, RZ, 0xfc, !PT ;  /* 0x000001c008067812 */ /* 0x000fe400078efcff */
[----:B------:R-:W-:Y:S02]  /*bf40*/  LOP3.LUT R16, R16, 0xffffff7f, RZ, 0xc0, !PT ;  /* 0xffffff7f10107812 */ /* 0x000fe400078ec0ff */
[----:B------:R-:W-:Y:S02]  /*bf50*/  SEL R2, RZ, 0x1, P0 ;  /* 0x00000001ff027807 */ /* 0x000fe40000000000 */
[----:B------:R-:W-:-:S02]  /*bf60*/  @P0 LOP3.LUT R16, R16, 0x80, RZ, 0xfc, !PT ;  /* 0x0000008010100812 */ /* 0x000fc400078efcff */
[----:B------:R-:W-:Y:S02]  /*bf70*/  ISETP.GE.AND P1, PT, R5, UR4, PT ;  /* 0x0000000405007c0c */ /* 0x000fe4000bf26270 */
[----:B------:R-:W-:Y:S02]  /*bf80*/  LOP3.LUT R16, R16, 0xffffffdf, RZ, 0xc0, !PT ;  /* 0xffffffdf10107812 */ /* 0x000fe400078ec0ff */
[----:B------:R-:W-:Y:S02]  /*bf90*/  ISETP.GE.AND P0, PT, R6, UR4, PT ;  /* 0x0000000406007c0c */ /* 0x000fe4000bf06270 */
[----:B------:R-:W-:Y:S02]  /*bfa0*/  @P3 LOP3.LUT R16, R16, 0x20, RZ, 0xfc, !PT ;  /* 0x0000002010103812 */ /* 0x000fe400078efcff */
[----:B------:R-:W-:Y:S02]  /*bfb0*/  LOP3.LUT R5, R8, 0x100, RZ, 0xfc, !PT ;  /* 0x0000010008057812 */ /* 0x000fe400078efcff */
[----:B------:R-:W-:-:S02]  /*bfc0*/  LOP3.LUT R16, R16, 0xffffffef, RZ, 0xc0, !PT ;  /* 0xffffffef10107812 */ /* 0x000fc400078ec0ff */
[----:B------:R-:W-:Y:S02]  /*bfd0*/  LOP3.LUT R6, R8, 0x140, RZ, 0xfc, !PT ;  /* 0x0000014008067812 */ /* 0x000fe400078efcff */
[----:B------:R-:W-:Y:S02]  /*bfe0*/  LOP3.LUT R2, R3, 0x2, R2, 0xe2, !PT ;  /* 0x0000000203027812 */ /* 0x000fe400078ee202 */
[----:B------:R-:W-:Y:S02]  /*bff0*/  @P2 LOP3.LUT R16, R16, 0x10, RZ, 0xfc, !PT ;  /* 0x0000001010102812 */ /* 0x000fe400078efcff */
[----:B------:R-:W-:Y:S02]  /*c000*/  SEL R3, RZ, 0x4, P3 ;  /* 0x00000004ff037807 */ /* 0x000fe40001800000 */
[----:B------:R-:W-:Y:S02]  /*c010*/  SEL R4, RZ, 0x8, P2 ;  /* 0x00000008ff047807 */ /* 0x000fe40001000000 */
[----:B------:R-:W-:-:S02]  /*c020*/  ISETP.GE.AND P3, PT, R5, UR4, PT ;  /* 0x0000000405007c0c */ /* 0x000fc4000bf66270 */
[----:B------:R-:W-:Y:S01]  /*c030*/  ISETP.GE.AND P2, PT, R6, UR4, PT ;  /* 0x0000000406007c0c */ /* 0x000fe2000bf46270 */
[----:B------:R-:W-:Y:S01]  /*c040*/  ULDC.64 UR4, c[0x0][0x418] ;  /* 0x0001060000047ab9 */ /* 0x000fe20000000a00 */
[----:B------:R-:W-:Y:S01]  /*c050*/  LOP3.LUT R4, R4, R2, R3, 0xfe, !PT ;  /* 0x0000000204047212 */ /* 0x000fe200078efe03 */
[----:B------:R-:W-:Y:S01]  /*c060*/  UISETP.NE.U32.AND UP0, UPT, UR4, URZ, UPT ;  /* 0x0000003f0400728c */ /* 0x000fe2000bf05070 */
[----:B------:R-:W-:Y:S02]  /*c070*/  LOP3.LUT R3, R31, 0x1f8, RZ, 0xc0, !PT ;  /* 0x000001f81f037812 */ /* 0x000fe400078ec0ff */
        /* <DEDUP_REMOVED lines=24> */
[----:B------:R-:W-:-:S02]  /*c200*/  LOP3.LUT R4, R6, R4, R5, 0xfe, !PT ;  /* 0x0000000406047212 */ /* 0x000fc400078efe05 */
[----:B------:R-:W-:Y:S01]  /*c210*/  SEL R9, RZ, 0x80, P0 ;  /* 0x00000080ff097807 */ /* 0x000fe20000000000 */
[----:B------:R-:W-:Y:S01]  /*c220*/  ULEA.HI UR5, UR5, UR4, URZ, 0x6 ;  /* 0x0000000405057291 */ /* 0x000fe2000f8f303f */
[----:B------:R-:W-:Y:S02]  /*c230*/  ISETP.GE.AND P0, PT, R8, UR9, PT ;  /* 0x0000000908007c0c */ /* 0x000fe4000bf06270 */
[----:B------:R-:W-:Y:S01]  /*c240*/  LOP3.LUT R4, R4, R7, RZ, 0xfc, !PT ;  /* 0x0000000704047212 */ /* 0x000fe200078efcff */
[----:B------:R-:W-:Y:S01]  /*c250*/  USHF.R.S32.HI UR40, URZ, 0x6, UR5 ;  /* 0x000000063f287899 */ /* 0x000fe20008011405 */
[----:B------:R-:W-:Y:S02]  /*c260*/  LOP3.LUT R16, R16, 0xfffffffd, RZ, 0xc0, !PT ;  /* 0xfffffffd10107812 */ /* 0x000fe400078ec0ff */
[----:B------:R-:W-:Y:S02]  /*c270*/  LOP3.LUT R32, R4, R9, RZ, 0xfc, !PT ;  /* 0x0000000904207212 */ /* 0x000fe400078efcff */
[----:B------:R-:W-:-:S02]  /*c280*/  @P1 LOP3.LUT R16, R16, 0x2, RZ, 0xfc, !PT ;  /* 0x0000000210101812 */ /* 0x000fc400078efcff */
[----:B------:R-:W-:Y:S02]  /*c290*/  LOP3.LUT R28, R4, 0x40, RZ, 0xc0, !PT ;  /* 0x00000040041c7812 */ /* 0x000fe400078ec0ff */
[----:B------:R-:W-:Y:S02]  /*c2a0*/  LOP3.LUT R26, R32, 0x80, RZ, 0xc0, !PT ;  /* 0x00000080201a7812 */ /* 0x000fe400078ec0ff */
[----:B------:R-:W-:Y:S02]  /*c2b0*/  LOP3.LUT R16, R16, 0xffffefff, RZ, 0xc0, !PT ;  /* 0xffffefff10107812 */ /* 0x000fe400078ec0ff */
[----:B------:R-:W-:Y:S02]  /*c2c0*/  MOV R33, UR10 ;  /* 0x0000000a00217c02 */ /* 0x000fe40008000f00 */
[----:B------:R-:W-:Y:S02]  /*c2d0*/  SHF.R.U32.HI R28, RZ, 0x2, R28 ;  /* 0x00000002ff1c7819 */ /* 0x000fe4000001161c */
[----:B------:R-:W-:-:S02]  /*c2e0*/  SHF.R.U32.HI R26, RZ, 0x3, R26 ;  /* 0x00000003ff1a7819 */ /* 0x000fc4000001161a */
[----:B-1----:R-:W-:-:S07]  /*c2f0*/  @P0 LOP3.LUT R16, R16, 0x1000, RZ, 0xfc, !PT ;  /* 0x0000100010100812 */ /* 0x002fce00078efcff */
.L_x_7356:
        /* <DEDUP_REMOVED lines=22> */
.L_x_7308:
[----:B------:R-:W-:Y:S01]  /*c460*/  ULDC UR8, c[0x0][0xc54] ;  /* 0x0003150000087ab9 */ /* 0x000fe20000000800 */
[----:B------:R-:W-:Y:S01]  /*c470*/  UMOV UR6, UR7 ;  /* 0x0000000700067c82 */ /* 0x000fe20008000000 */
[----:B------:R-:W-:-:S11]  /*c480*/  UISETP.NE.AND UP0, UPT, UR8, 0x1, UPT ;  /* 0x000000010800788c */ /* 0x000fd6000bf05270 */
[----:B------:R-:W-:Y:S02]  /*c490*/  @UP0 ULDC.64 UR10, c[0x0][0xc58] ;  /* 0x00031600000a0ab9 */ /* 0x000fe40000000a00 */
[----:B------:R-:W-:-:S04]  /*c4a0*/  UIMAD.WIDE.U32 UR4, UR7, UR10, URZ ;  /* 0x0000000a070472a5 */ /* 0x000fc8000f8e003f */
[----:B------:R-:W-:-:S04]  /*c4b0*/  @UP0 USHF.R.U32.HI UR6, URZ, UR11, UR5 ;  /* 0x0000000b3f060299 */ /* 0x000fc80008011605 */
[----:B------:R-:W-:-:S12]  /*c4c0*/  UIMAD UR4, UR6, UR8, URZ ;  /* 0x00000008060472a4 */ /* 0x000fd8000f8e023f */
.L_x_7309:
        /* <DEDUP_REMOVED lines=34> */
[----:B------:R-:W-:-:S04]  /*c6f0*/  USHF.R.S32.HI UR4, URZ, 0x1f, UR6 ;  /* 0x0000001f3f047899 */ /* 0x000fc80008011406 */
[----:B------:R-:W-:-:S04]  /*c700*/  ULEA.HI UR4, UR4, UR6, URZ, 0x6 ;  /* 0x0000000604047291 */ /* 0x000fc8000f8f303f */
[----:B------:R-:W-:-:S04]  /*c710*/  USHF.R.S32.HI UR4, URZ, 0x6, UR4 ;  /* 0x000000063f047899 */ /* 0x000fc80008011404 */
        /* <DEDUP_REMOVED lines=21> */
.L_x_7311:
        /* <DEDUP_REMOVED lines=19> */
[----:B0----5:R-:W-:Y:S05]  /*c9a0*/  CALL.ABS.NOINC R2 ;  /* 0x0000000002007343 */ /* 0x021fea0003c00000 */
.L_x_7314:
[----:B------:R-:W-:Y:S05]  /*c9b0*/  BSYNC B6 ;  /* 0x0000000000067941 */ /* 0x000fea0003800000 */
.L_x_7313:
        /* <DEDUP_REMOVED lines=20> */
.L_x_7317:
[----:B------:R0:W1:Y:S01]  /*cb00*/  LDC.64 R2, c[0x4][R19] ;  /* 0x0100000013027b82 */ /* 0x0000620000000a00 */
[----:B------:R-:W-:Y:S01]  /*cb10*/  ULDC.64 UR6, c[0x4][0xf0] ;  /* 0x01003c0000067ab9 */ /* 0x000fe20000000a00 */
[----:B------:R-:W-:Y:S01]  /*cb20*/  ULDC.64 UR8, c[0x4][0xf8] ;  /* 0x01003e0000087ab9 */ /* 0x000fe20000000a00 */
[----:B------:R-:W-:Y:S01]  /*cb30*/  ULDC.64 UR4, c[0x4][0x50] ;  /* 0x0100140000047ab9 */ /* 0x000fe20000000a00 */
[----:B------:R-:W-:Y:S01]  /*cb40*/  MOV R4, UR6 ;  /* 0x0000000600047c02 */ /* 0x000fe20008000f00 */
[----:B------:R-:W-:Y:S01]  /*cb50*/  IMAD.U32 R5, RZ, RZ, UR7 ;  /* 0x00000007ff057e24 */ /* 0x000fe2000f8e00ff */
[----:B------:R-:W-:Y:S01]  /*cb60*/  MOV R12, 0x1 ;  /* 0x00000001000c7802 */ /* 0x000fe20000000f00 */
[----:B------:R-:W-:Y:S02]  /*cb70*/  IMAD.U32 R6, RZ, RZ, UR8 ;  /* 0x00000008ff067e24 */ /* 0x000fe4000f8e00ff */
[----:B------:R-:W-:Y:S02]  /*cb80*/  IMAD.U32 R7, RZ, RZ, UR9 ;  /* 0x00000009ff077e24 */ /* 0x000fe4000f8e00ff */
[----:B------:R-:W-:-:S02]  /*cb90*/  IMAD.U32 R10, RZ, RZ, UR4 ;  /* 0x00000004ff0a7e24 */ /* 0x000fc4000f8e00ff */
[----:B------:R-:W-:Y:S02]  /*cba0*/  IMAD.U32 R11, RZ, RZ, UR5 ;  /* 0x00000005ff0b7e24 */ /* 0x000fe4000f8e00ff */
[----:B------:R-:W-:Y:S02]  /*cbb0*/  IMAD.MOV.U32 R8, RZ, RZ, 0x70 ;  /* 0x00000070ff087424 */ /* 0x000fe400078e00ff */
[----:B0-----:R-:W-:-:S07]  /*cbc0*/  IMAD.MOV.U32 R13, RZ, RZ, RZ ;  /* 0x000000ffff0d7224 */ /* 0x001fce00078e00ff */
[----:B------:R-:W-:-:S07]  /*cbd0*/  LEPC R20, `(.L_x_7316) ;  /* 0x000000001014794e */ /* 0x000fce0000000000 */
[----:B-1----:R-:W-:Y:S05]  /*cbe0*/  CALL.ABS.NOINC R2 ;  /* 0x0000000002007343 */ /* 0x002fea0003c00000 */
.L_x_7316:
[----:B------:R-:W-:Y:S05]  /*cbf0*/  BSYNC B6 ;  /* 0x0000000000067941 */ /* 0x000fea0003800000 */
.L_x_7315:
        /* <DEDUP_REMOVED lines=12> */
[----:B------:R-:W-:Y:S01]  /*ccc0*/  IMAD.U32 R27, RZ, RZ, UR44 ;  /* 0x0000002cff1b7e24 */ /* 0x000fe2000f8e00ff */
[----:B------:R-:W-:Y:S01]  /*ccd0*/  UMOV UR5, 0xffffffff ;  /* 0xffffffff00057882 */ /* 0x000fe20000000000 */
[----:B------:R-:W-:-:S03]  /*cce0*/  IMAD.U32 R19, RZ, RZ, UR4 ;  /* 0x00000004ff137e24 */ /* 0x000fc6000f8e00ff */
[----:B------:R-:W-:Y:S01]  /*ccf0*/  LEA R27, R27, 0xffffffc0, 0x6 ;  /* 0xffffffc01b1b7811 */ /* 0x000fe200078e30ff */
[----:B------:R-:W-:Y:S06]  /*cd00*/  BRA.DIV UR5, `(.L_x_7318) ;  /* 0x00000032058c7947 */ /* 0x000fec000b800000 */
.L_x_7373:
        /* <DEDUP_REMOVED lines=8> */
[----:B--2---:R-:W-:-:S04]  /*cd90*/  SHF.L.U32 R8, R8, 0x4, RZ ;  /* 0x0000000408087819 */ /* 0x004fc800000006ff */
        /* <DEDUP_REMOVED lines=18> */
[----:B------:R-:W-:Y:S01]  /*cec0*/  IMAD.U32 R2, RZ, RZ, UR46 ;  /* 0x0000002eff027e24 */ /* 0x000fe2000f8e00ff */
[----:B------:R-:W-:-:S03]  /*ced0*/  IADD3 R0, -R9, RZ, RZ ;  /* 0x000000ff09007210 */ /* 0x000fc60007ffe1ff */
        /* <DEDUP_REMOVED lines=13> */
.L_x_7319:
[----:B------:R-:W-:Y:S01]  /*cfb0*/  IMAD R25, R18, 0x8, R17 ;  /* 0x0000000812197824 */ /* 0x000fe200078e0211 */
[----:B------:R-:W-:Y:S01]  /*cfc0*/  SHF.L.U32 R0, R22, 0x1f, RZ ;  /* 0x0000001f16007819 */ /* 0x000fe200000006ff */
[----:B------:R-:W-:Y:S03]  /*cfd0*/  BSSY B0, `(.L_x_7320) ;  /* 0x0000003000007945 */ /* 0x000fe60003800000 */
[----:B------:R-:W0:Y:S02]  /*cfe0*/  SYNCS.PHASECHK.TRANS64.TRYWAIT P0, [R25+URZ+0x28c40], R0 ;  /* 0x028c4000190075a7 */ /* 0x000e24000800017f */
[----:B0-----:R-:W-:Y:S05]  /*cff0*/  @!P0 BRA `(.L_x_7321) ;  /* 0x0000002c00fc8947 */ /* 0x001fea0003800000 */
.L_x_7374:
[----:B------:R-:W-:Y:S05]  /*d000*/  BSYNC B0 ;  /* 0x0000000000007941 */ /* 0x000fea0003800000 */
.L_x_7320:
        /* <DEDUP_REMOVED lines=12> */
[----:B------:R-:W-:Y:S01]  /*d0d0*/  IMAD R5, R4, UR4, RZ ;  /* 0x0000000404057c24 */ /* 0x000fe2000f8e02ff */
[----:B0-----:R-:W-:Y:S01]  /*d0e0*/  LEA R4, R18, R31, 0xc ;  /* 0x0000001f12047211 */ /* 0x001fe200078e60ff */
        /* <DEDUP_REMOVED lines=11> */
[----:B-1----:R-:W-:Y:S02]  /*d1a0*/  IMAD.SHL.U32 R6, R6, 0x8, RZ ;  /* 0x0000000806067824 */ /* 0x002fe400078e00ff */
[----:B------:R-:W-:Y:S02]  /*d1b0*/  LEA.HI.X R5, R2, UR5, R5, 0x1, P0 ;  /* 0x0000000502057c11 */ /* 0x000fe400080f0c05 */
[----:B------:R-:W-:Y:S02]  /*d1c0*/  ISETP.GE.AND P0, PT, R27, 0x1, PT ;  /* 0x000000011b00780c */ /* 0x000fe40003f06270 */
[----:B------:R-:W-:Y:S01]  /*d1d0*/  LOP3.LUT R6, R6, 0x38, RZ, 0xc0, !PT ;  /* 0x0000003806067812 */ /* 0x000fe200078ec0ff */
[----:B------:R-:W-:Y:S10]  /*d1e0*/  BRA.DIV UR4, `(.L_x_7322) ;  /* 0x0000002e04947947 */ /* 0x000ff4000b800000 */
        /* <DEDUP_REMOVED lines=12> */
[----:B-1----:R-:W-:Y:S01]  /*d2b0*/  @P0 IMAD.X R3, RZ, RZ, R2, P1 ;  /* 0x000000ffff030224 */ /* 0x002fe200008e0602 */
[----:B------:R-:W-:Y:S02]  /*d2c0*/  @P0 MOV R2, R14 ;  /* 0x0000000e00020202 */ /* 0x000fe40000000f00 */
        /* <DEDUP_REMOVED lines=11> */
.L_x_7384:
        /* <DEDUP_REMOVED lines=10> */
.L_x_7323:
        /* <DEDUP_REMOVED lines=11> */
.L_x_7324:
[----:B------:R-:W-:Y:S01]  /*d4d0*/  IADD3 R0, R17, 0x20400, RZ ;  /* 0x0002040011007810 */ /* 0x000fe20007ffe0ff */
        /* <DEDUP_REMOVED lines=22> */
.L_x_7326:
[----:B------:R-:W-:Y:S05]  /*d640*/  BSYNC B6 ;  /* 0x0000000000067941 */ /* 0x000fea0003800000 */
.L_x_7325:
[----:B------:R2:W5:Y:S01]  /*d650*/  LDL R8, [R1+0x8] ;  /* 0x0000080001087983 */ /* 0x0005620000100800 */
[----:B------:R-:W-:Y:S01]  /*d660*/  UISETP.NE.AND UP0, UPT, UR47, URZ, UPT ;  /* 0x0000003f2f00728c */ /* 0x000fe2000bf05270 */
[----:B------:R-:W-:Y:S01]  /*d670*/  IMAD.U32 R0, RZ, RZ, UR43 ;  /* 0x0000002bff007e24 */ /* 0x000fe2000f8e00ff */
[----:B------:R-:W-:Y:S01]  /*d680*/  LOP3.LUT P5, RZ, R16, 0x1000, RZ, 0xc0, !PT ;  /* 0x0000100010ff7812 */ /* 0x000fe200078ac0ff */
[----:B0-----:R-:W0:Y:S01]  /*d690*/  S2R R2, SR_TID.X ;  /* 0x0000000000027919 */ /* 0x001e220000002100 */
[----:B------:R-:W-:Y:S01]  /*d6a0*/  R2UR UR6, R23 ;  /* 0x00000000170672ca */ /* 0x000fe200000e0000 */
[----:B------:R-:W-:Y:S01]  /*d6b0*/  ULDC.64 UR8, c[0x0][0x2d8] ;  /* 0x0000b60000087ab9 */ /* 0x000fe20000000a00 */
[----:B------:R-:W-:-:S05]  /*d6c0*/  PLOP3.LUT P0, PT, PT, PT, UP0, 0x80, 0x0 ;  /* 0x000000000000781c */ /* 0x000fca0003f0f008 */
[----:B------:R-:W-:Y:S01]  /*d6d0*/  @UP0 ULDC UR4, c[0x0][0x44c] ;  /* 0x0001130000040ab9 */ /* 0x000fe20000000800 */
[----:B0-----:R-:W-:-:S05]  /*d6e0*/  IMAD.SHL.U32 R2, R2, 0x10, RZ ;  /* 0x0000001002027824 */ /* 0x001fca00078e00ff */
[----:B------:R-:W-:-:S05]  /*d6f0*/  LOP3.LUT R2, R36, 0x70, R2, 0xf8, !PT ;  /* 0x0000007024027812 */ /* 0x000fca00078ef802 */
[----:B------:R-:W-:-:S04]  /*d700*/  IMAD R0, R0, 0x40, R2 ;  /* 0x0000004000007824 */ /* 0x000fc800078e0202 */
        /* <DEDUP_REMOVED lines=8> */
[----:B------:R-:W-:Y:S01]  /*d790*/  UIMAD UR7, UR7, UR9, UR6 ;  /* 0x00000009070772a4 */ /* 0x000fe2000f8e0206 */
[----:B------:R-:W0:Y:S01]  /*d7a0*/  S2R R10, SR_TID.X ;  /* 0x00000000000a7919 */ /* 0x000e220000002100 */
[----:B------:R-:W-:Y:S01]  /*d7b0*/  USHF.R.S32.HI UR6, URZ, 0x1f, UR42 ;  /* 0x0000001f3f067899 */ /* 0x000fe2000801142a */
[----:B------:R-:W-:-:S09]  /*d7c0*/  IADD3 R5, -R2, RZ, RZ ;  /* 0x000000ff02057210 */ /* 0x000fd20007ffe1ff */
        /* <DEDUP_REMOVED lines=25> */
[----:B0-----:R-:W-:-:S03]  /*d960*/  IMAD.SHL.U32 R10, R10, 0x8, RZ ;  /* 0x000000080a0a7824 */ /* 0x001fc600078e00ff */
[----:B------:R-:W-:Y:S02]  /*d970*/  LEA.HI.X R5, R2, UR5, R5, 0x1, P0 ;  /* 0x0000000502057c11 */ /* 0x000fe400080f0c05 */
[----:B------:R-:W-:Y:S01]  /*d980*/  LOP3.LUT R10, R10, 0x38, RZ, 0xc0, !PT ;  /* 0x000000380a0a7812 */ /* 0x000fe200078ec0ff */
[----:B--2---:R-:W-:Y:S06]  /*d990*/  BRA.DIV UR4, `(.L_x_7327) ;  /* 0x0000002a04d07947 */ /* 0x004fec000b800000 */
[----:B------:R-:W0:Y:S01]  /*d9a0*/  SHFL.IDX PT, R14, R0, RZ, 0x181f ;  /* 0x00181fff000e7589 */ /* 0x000e2200000e0000 */
[----:B------:R-:W-:-:S03]  /*d9b0*/  IMAD.U32 R3, RZ, RZ, UR43 ;  /* 0x0000002bff037e24 */ /* 0x000fc6000f8e00ff */
[----:B------:R-:W2:Y:S01]  /*d9c0*/  SHFL.IDX PT, R2, R5, RZ, 0x181f ;  /* 0x00181fff05027589 */ /* 0x000ea200000e0000 */
[----:B------:R-:W-:-:S04]  /*d9d0*/  IMAD R4, R3, 0x40, R36 ;  /* 0x0000004003047824 */ /* 0x000fc800078e0224 */
[C---:B------:R-:W-:Y:S01]  /*d9e0*/  VIADD R6, R4.reuse, 0x10 ;  /* 0x0000001004067836 */ /* 0x040fe20000000000 */
[----:B------:R-:W-:-:S13]  /*d9f0*/  ISETP.GE.AND P0, PT, R4, UR37, PT ;  /* 0x0000002504007c0c */ /* 0x000fda000bf06270 */
[----:B0-----:R-:W-:-:S04]  /*da00*/  @!P0 LEA R14, P1, R10, R14, 0x1 ;  /* 0x0000000e0a0e8211 */ /* 0x001fc800078208ff */
[----:B--2---:R-:W-:Y:S01]  /*da10*/  @!P0 IADD3.X R3, RZ, R2, RZ, P1, !PT ;  /* 0x00000002ff038210 */ /* 0x004fe20000ffe4ff */
[----:B------:R-:W-:Y:S02]  /*da20*/  @!P0 IMAD.MOV.U32 R2, RZ, RZ, R14 ;  /* 0x000000ffff028224 */ /* 0x000fe400078e000e */
[----:B------:R-:W0:Y:S04]  /*da30*/  SHFL.IDX PT, R14, R0, 0x1, 0x181f ;  /* 0x00381f00000e7f89 */ /* 0x000e2800000e0000 */
[----:B-----5:R2:W-:Y:S01]  /*da40*/  @!P0 LDGSTS.E.BYPASS.LTC128B.128 [R8+0x20400], desc[UR50][R2.64], !P5 ;  /* 0x2040000002088fae */ /* 0x0205e2000e901d72 */
[----:B------:R-:W-:Y:S01]  /*da50*/  ISETP.GE.AND P0, PT, R6, UR37, PT ;  /* 0x0000002506007c0c */ /* 0x000fe2000bf06270 */
[----:B------:R-:W-:Y:S02]  /*da60*/  VIADD R6, R4, 0x20 ;  /* 0x0000002004067836 */ /* 0x000fe40000000000 */
        /* <DEDUP_REMOVED lines=10> */
[----:B--2---:R-:W-:Y:S01]  /*db10*/  @!P0 IMAD.X R3, RZ, RZ, R2, P1 ;  /* 0x000000ffff038224 */ /* 0x004fe200008e0602 */
[----:B------:R-:W-:Y:S02]  /*db20*/  @!P0 MOV R2, R14 ;  /* 0x0000000e00028202 */ /* 0x000fe40000000f00 */
[----:B------:R0:W2:Y:S04]  /*db30*/  SHFL.IDX PT, R14, R0, 0x3, 0x181f ;  /* 0x00781f00000e7f89 */ /* 0x0000a800000e0000 */
[----:B---3--:R0:W-:Y:S02]  /*db40*/  @!P0 LDGSTS.E.BYPASS.LTC128B.128 [R8+0x21400], desc[UR50][R2.64], !P5 ;  /* 0x2140000002088fae */ /* 0x0081e4000e901d72 */
.L_x_7393:
        /* <DEDUP_REMOVED lines=10> */
.L_x_7328:
        /* <DEDUP_REMOVED lines=18> */
.L_x_7394:
[----:B------:R-:W-:Y:S05]  /*dd10*/  BSYNC B0 ;  /* 0x0000000000007941 */ /* 0x000fea0003800000 */
.L_x_7329:
[----:B------:R-:W-:-:S05]  /*dd20*/  IMAD.U32 R2, RZ, RZ, UR46 ;  /* 0x0000002eff027e24 */ /* 0x000fca000f8e00ff */
[----:B------:R-:W-:-:S13]  /*dd30*/  ISETP.NE.AND P0, PT, R2, 0x3, PT ;  /* 0x000000030200780c */ /* 0x000fda0003f05270 */
[----:B------:R-:W-:Y:S05]  /*dd40*/  @!P0 BRA `(.L_x_7331) ;  /* 0x0000000000048947 */ /* 0x000fea0003800000 */
[----:B------:R-:W-:Y:S01]  /*dd50*/  BPT.TRAP 0x1 ;  /* 0x000000040000795c */ /* 0x000fe20000300000 */
.L_x_7331:
[----:B0-----:R-:W-:Y:S01]  /*dd60*/  SHF.L.U32 R0, R22, 0x1f, RZ ;  /* 0x0000001f16007819 */ /* 0x001fe200000006ff */
[----:B------:R-:W-:Y:S03]  /*dd70*/  BSSY B0, `(.L_x_7332) ;  /* 0x0000003000007945 */ /* 0x000fe60003800000 */
[----:B------:R-:W0:Y:S02]  /*dd80*/  SYNCS.PHASECHK.TRANS64.TRYWAIT P0, [R25+URZ+0x28c60], R0 ;  /* 0x028c6000190075a7 */ /* 0x000e24000800017f */
[----:B0-----:R-:W-:Y:S05]  /*dd90*/  @!P0 BRA `(.L_x_7333) ;  /* 0x0000002c00008947 */ /* 0x001fea0003800000 */
.L_x_7395:
[----:B------:R-:W-:Y:S05]  /*dda0*/  BSYNC B0 ;  /* 0x0000000000007941 */ /* 0x000fea0003800000 */
.L_x_7332:
        /* <DEDUP_REMOVED lines=67> */
[----:B--2---:R-:W-:Y:S02]  /*e1e0*/  IADD3.X R3, RZ, R3, RZ, P6, !PT ;  /* 0x00000003ff037210 */ /* 0x004fe400037fe4ff */
        /* <DEDUP_REMOVED lines=39> */
.L_x_7405:
        /* <DEDUP_REMOVED lines=25> */
.L_x_7335:
        /* <DEDUP_REMOVED lines=11> */
.L_x_7336:
[----:B------:R-:W-:Y:S01]  /*e6a0*/  UISETP.GE.AND UP0, UPT, UR44, 0x2, UPT ;  /* 0x000000022c00788c */ /* 0x000fe2000bf06270 */
[----:B------:R0:W-:Y:S05]  /*e6b0*/  SYNCS.ARRIVE.TRANS64.A1T0 RZ, [R25+URZ+0x28c50], RZ ;  /* 0x028c50ff19ff79a7 */ /* 0x0001ea000810003f */
[----:B------:R-:W-:-:S13]  /*e6c0*/  PLOP3.LUT P0, PT, PT, PT, UP0, 0x40, 0x0 ;  /* 0x000000000000781c */ /* 0x000fda0003f0e808 */
[----:B0-----:R-:W-:Y:S05]  /*e6d0*/  @P0 BRA `(.L_x_7337) ;  /* 0x0000000c009c0947 */ /* 0x001fea0003800000 */
[----:B------:R-:W-:Y:S01]  /*e6e0*/  UIADD3 UR4, UR44, -0x2, URZ ;  /* 0xfffffffe2c047890 */ /* 0x000fe2000fffe03f */
[----:B------:R-:W-:Y:S05]  /*e6f0*/  BSSY B0, `(.L_x_7337) ;  /* 0x00000e5000007945 */ /* 0x000fea0003800000 */
[----:B------:R-:W-:-:S07]  /*e700*/  IMAD.U32 R9, RZ, RZ, UR4 ;  /* 0x00000004ff097e24 */ /* 0x000fce000f8e00ff */
.L_x_7350:
        /* <DEDUP_REMOVED lines=8> */
[C---:B------:R-:W-:Y:S02]  /*e790*/  ISETP.GT.U32.AND P1, PT, R2.reuse, 0x3f, PT ;  /* 0x0000003f0200780c */ /* 0x040fe40003f24070 */
[----:B------:R-:W-:-:S05]  /*e7a0*/  IADD3 R8, R2, R8, RZ ;  /* 0x0000000802087210 */ /* 0x000fca0007ffe0ff */
        /* <DEDUP_REMOVED lines=8> */
[----:B------:R-:W-:Y:S02]  /*e830*/  @!P1 IMAD R5, R24, R5, R2 ;  /* 0x0000000518059224 */ /* 0x000fe400078e0202 */
[----:B------:R-:W-:-:S04]  /*e840*/  @!P1 IMAD.MOV.U32 R2, RZ, RZ, R10 ;  /* 0x000000ffff029224 */ /* 0x000fc800078e000a */
[----:B------:R-:W-:-:S04]  /*e850*/  @!P1 IMAD.WIDE.U32 R2, R24, R4, R2 ;  /* 0x0000000418029225 */ /* 0x000fc800078e0002 */
[----:B------:R-:W-:Y:S02]  /*e860*/  @!P1 IMAD.IADD R3, R5, 0x1, R3 ;  /* 0x0000000105039824 */ /* 0x000fe400078e0203 */
[----:B------:R-:W-:Y:S01]  /*e870*/  IMAD.MOV.U32 R4, RZ, RZ, RZ ;  /* 0x000000ffff047224 */ /* 0x000fe200078e00ff */
[C---:B0-----:R-:W-:Y:S02]  /*e880*/  @!P1 LEA R6, P0, R2.reuse, R6, 0x2 ;  /* 0x0000000602069211 */ /* 0x041fe400078010ff */
[----:B------:R-:W-:Y:S02]  /*e890*/  MOV R11, UR46 ;  /* 0x0000002e000b7c02 */ /* 0x000fe40008000f00 */
        /* <DEDUP_REMOVED lines=13> */
[----:B------:R-:W-:Y:S01]  /*e970*/  ISETP.GT.AND P3, PT, R2, RZ, PT ;  /* 0x000000ff0200720c */ /* 0x000fe20003f64270 */
[----:B0-----:R-:W-:-:S12]  /*e980*/  @!P1 BRA `(.L_x_7338) ;  /* 0x0000000000049947 */ /* 0x001fd80003800000 */
[----:B------:R-:W-:Y:S01]  /*e990*/  BPT.TRAP 0x1 ;  /* 0x000000040000795c */ /* 0x000fe20000300000 */
.L_x_7338:
[----:B------:R-:W-:Y:S01]  /*e9a0*/  IMAD R8, R18, 0x8, R17 ;  /* 0x0000000812087824 */ /* 0x000fe200078e0211 */
[----:B------:R-:W-:Y:S01]  /*e9b0*/  SHF.L.U32 R20, R22, 0x1f, RZ ;  /* 0x0000001f16147819 */ /* 0x000fe200000006ff */
[----:B------:R-:W-:Y:S01]  /*e9c0*/  BSSY B1, `(.L_x_7339) ;  /* 0x0000004000017945 */ /* 0x000fe20003800000 */
[----:B------:R-:W-:Y:S02]  /*e9d0*/  SHF.R.S32.HI R7, RZ, 0x1f, R5 ;  /* 0x0000001fff077819 */ /* 0x000fe40000011405 */
[----:B------:R-:W0:Y:S02]  /*e9e0*/  SYNCS.PHASECHK.TRANS64.TRYWAIT P0, [R8+URZ+0x28c40], R20 ;  /* 0x028c4014080075a7 */ /* 0x000e24000800017f */
[----:B0-----:R-:W-:Y:S05]  /*e9f0*/  @!P0 BRA `(.L_x_7340) ;  /* 0x0000002800048947 */ /* 0x001fea0003800000 */
.L_x_7406:
[----:B------:R-:W-:Y:S05]  /*ea00*/  BSYNC B1 ;  /* 0x0000000000017941 */ /* 0x000fea0003800000 */
.L_x_7339:
        /* <DEDUP_REMOVED lines=14> */
[C---:B------:R-:W-:Y:S01]  /*eaf0*/  IMAD R27, R19.reuse, UR5, R6 ;  /* 0x00000005131b7c24 */ /* 0x040fe2000f8e0206 */
[----:B------:R-:W-:Y:S01]  /*eb00*/  LEA R6, R18, R31, 0xc ;  /* 0x0000001f12067211 */ /* 0x000fe200078e60ff */
[----:B------:R-:W-:Y:S01]  /*eb10*/  IMAD.WIDE.U32 R2, R19, UR4, R2 ;  /* 0x0000000413027c25 */ /* 0x000fe2000f8e0002 */
[----:B------:R-:W-:-:S03]  /*eb20*/  ULDC.64 UR4, c[0x0][0x2e8] ;  /* 0x0000ba0000047ab9 */ /* 0x000fc60000000a00 */
[----:B------:R-:W-:Y:S01]  /*eb30*/  IMAD.IADD R27, R27, 0x1, R3 ;  /* 0x000000011b1b7824 */ /* 0x000fe200078e0203 */
[----:B------:R-:W-:Y:S01]  /*eb40*/  LEA R21, P0, R2, UR4, 0x1 ;  /* 0x0000000402157c11 */ /* 0x000fe2000f8008ff */
[----:B------:R-:W-:-:S03]  /*eb50*/  UMOV UR4, 0xffffffff ;  /* 0xffffffff00047882 */ /* 0x000fc60000000000 */
        /* <DEDUP_REMOVED lines=11> */
[----:B------:R-:W2:Y:S02]  /*ec10*/  SHFL.IDX PT, R14, R21, 0x2, 0x181f ;  /* 0x00581f00150e7f89 */ /* 0x000ea400000e0000 */
[----:B-1----:R-:W-:-:S05]  /*ec20*/  IMAD.X R3, RZ, RZ, R3, P0 ;  /* 0x000000ffff037224 */ /* 0x002fca00000e0603 */
[----:B------:R1:W-:Y:S04]  /*ec30*/  LDGSTS.E.BYPASS.LTC128B.128 [R25+0x22c00], desc[UR50][R2.64], !P1 ;  /* 0x22c0000002197fae */ /* 0x0003e8000c901d72 */
[----:B-1----:R-:W1:Y:S01]  /*ec40*/  SHFL.IDX PT, R3, R27, 0x2, 0x181f ;  /* 0x00581f001b037f89 */ /* 0x002e6200000e0000 */
[----:B--2---:R-:W-:-:S03]  /*ec50*/  IADD3 R2, P0, R14, R0, RZ ;  /* 0x000000000e027210 */ /* 0x004fc60007f1e0ff */
[----:B------:R2:W3:Y:S04]  /*ec60*/  SHFL.IDX PT, R14, R21, 0x3, 0x181f ;  /* 0x00781f00150e7f89 */ /* 0x0004e800000e0000 */
[----:B------:R-:W4:Y:S01]  /*ec70*/  SHFL.IDX PT, R27, R27, 0x3, 0x181f ;  /* 0x00781f001b1b7f89 */ /* 0x000f2200000e0000 */
[----:B-1----:R-:W-:-:S05]  /*ec80*/  IMAD.X R3, RZ, RZ, R3, P0 ;  /* 0x000000ffff037224 */ /* 0x002fca00000e0603 */
[----:B---3--:R2:W-:Y:S02]  /*ec90*/  LDGSTS.E.BYPASS.LTC128B.128 [R25+0x23400], desc[UR50][R2.64], !P1 ;  /* 0x2340000002197fae */ /* 0x0085e4000c901d72 */
.L_x_7416:
        /* <DEDUP_REMOVED lines=8> */
.L_x_7342:
        /* <DEDUP_REMOVED lines=11> */
.L_x_7343:
[----:B------:R1:W-:Y:S01]  /*edd0*/  SYNCS.ARRIVE.TRANS64.A1T0 RZ, [R8+URZ+0x28c30], RZ ;  /* 0x028c30ff08ff79a7 */ /* 0x0003e2000810003f */
[----:B------:R-:W-:Y:S05]  /*ede0*/  @!P2 BRA `(.L_x_7344) ;  /* 0x000000000004a947 */ /* 0x000fea0003800000 */
[----:B------:R-:W-:Y:S01]  /*edf0*/  BPT.TRAP 0x1 ;  /* 0x000000040000795c */ /* 0x000fe20000300000 */
.L_x_7344:
[----:B------:R-:W2:Y:S01]  /*ee00*/  SYNCS.PHASECHK.TRANS64.TRYWAIT P0, [R8+URZ+0x28c60], R20 ;  /* 0x028c6014080075a7 */ /* 0x000ea2000800017f */
[----:B------:R-:W-:Y:S04]  /*ee10*/  BSSY B1, `(.L_x_7345) ;  /* 0x0000002000017945 */ /* 0x000fe80003800000 */
[----:B--2---:R-:W-:Y:S05]  /*ee20*/  @!P0 BRA `(.L_x_7346) ;  /* 0x0000002800188947 */ /* 0x004fea0003800000 */
.L_x_7417:
[----:B------:R-:W-:Y:S05]  /*ee30*/  BSYNC B1 ;  /* 0x0000000000017941 */ /* 0x000fea0003800000 */
.L_x_7345:
        /* <DEDUP_REMOVED lines=8> */
[----:B------:R-:W-:Y:S01]  /*eec0*/  IMAD R5, R10, UR4, RZ ;  /* 0x000000040a057c24 */ /* 0x000fe2000f8e02ff */
[----:B------:R-:W-:-:S03]  /*eed0*/  IADD3 R3, R3, R7, RZ ;  /* 0x0000000703037210 */ /* 0x000fc60007ffe0ff */
        /* <DEDUP_REMOVED lines=11> */
[----:B0-2---:R-:W-:Y:S01]  /*ef90*/  LEA.HI.X R20, R2, UR5, R3, 0x1, P0 ;  /* 0x0000000502147c11 */ /* 0x005fe200080f0c03 */
[----:B------:R-:W-:Y:S06]  /*efa0*/  BRA.DIV UR4, `(.L_x_7347) ;  /* 0x0000002604cc7947 */ /* 0x000fec000b800000 */
        /* <DEDUP_REMOVED lines=53> */
.L_x_7427:
[----:B--2---:R-:W-:Y:S02]  /*f300*/  P2R R4, PR, RZ, 0x2 ;  /* 0x00000002ff047803 */ /* 0x004fe40000000000 */
[----:B------:R-:W-:Y:S02]  /*f310*/  LOP3.LUT P1, RZ, R16, 0x80, RZ, 0xc0, !PT ;  /* 0x0000008010ff7812 */ /* 0x000fe4000782c0ff */
[----:B------:R-:W-:Y:S02]  /*f320*/  IADD3 R2, P2, R14, R0, RZ ;  /* 0x000000000e027210 */ /* 0x000fe40007f5e0ff */
[----:B------:R-:W-:Y:S02]  /*f330*/  P2R R5, PR, RZ, 0x8 ;  /* 0x00000008ff057803 */ /* 0x000fe40000000000 */
[----:B------:R-:W-:Y:S02]  /*f340*/  LOP3.LUT P3, RZ, R16, 0x40, RZ, 0xc0, !PT ;  /* 0x0000004010ff7812 */ /* 0x000fe4000786c0ff */
[----:B------:R-:W-:-:S02]  /*f350*/  IADD3.X R3, RZ, R20, RZ, P2, !PT ;  /* 0x00000014ff037210 */ /* 0x000fc400017fe4ff */
[C---:B------:R-:W-:Y:S02]  /*f360*/  LOP3.LUT P2, RZ, R16.reuse, 0x20, RZ, 0xc0, !PT ;  /* 0x0000002010ff7812 */ /* 0x040fe4000784c0ff */
[----:B------:R-:W-:Y:S01]  /*f370*/  LOP3.LUT P6, RZ, R16, 0x10, RZ, 0xc0, !PT ;  /* 0x0000001010ff7812 */ /* 0x000fe200078cc0ff */
        /* <DEDUP_REMOVED lines=15> */
.L_x_7348:
        /* <DEDUP_REMOVED lines=11> */
.L_x_7349:
[----:B------:R0:W-:Y:S01]  /*f520*/  SYNCS.ARRIVE.TRANS64.A1T0 RZ, [R8+URZ+0x28c50], RZ ;  /* 0x028c50ff08ff79a7 */ /* 0x0001e2000810003f */
[----:B------:R-:W-:Y:S05]  /*f530*/  @P3 BRA `(.L_x_7350) ;  /* 0xfffffff000743947 */ /* 0x000fea000383ffff */
[----:B------:R-:W-:Y:S05]  /*f540*/  BSYNC B0 ;  /* 0x0000000000007941 */ /* 0x000fea0003800000 */
.L_x_7337:
        /* <DEDUP_REMOVED lines=21> */
.L_x_7352:
[----:B------:R-:W-:Y:S05]  /*f6a0*/  BSYNC B0 ;  /* 0x0000000000007941 */ /* 0x000fea0003800000 */
.L_x_7351:
[----:B------:R-:W-:-:S07]  /*f6b0*/  LOP3.LUT R22, R22, R5, RZ, 0x3c, !PT ;  /* 0x0000000516167212 */ /* 0x000fce00078e3cff */
.L_x_7312:
[----:B------:R-:W-:Y:S05]  /*f6c0*/  BSYNC B7 ;  /* 0x0000000000077941 */ /* 0x000fea0003800000 */
.L_x_7310:
        /* <DEDUP_REMOVED lines=11> */
.L_x_7353:
[----:B------:R-:W-:-:S03]  /*f780*/  UMOV UR4, 0xffffffff ;  /* 0xffffffff00047882 */ /* 0x000fc60000000000 */
[----:B------:R-:W-:Y:S05]  /*f790*/  BRA.DIV UR4, `(.L_x_7355) ;  /* 0x0000002604a07947 */ /* 0x000fea000b800000 */
[----:B------:R2:W3:Y:S02]  /*f7a0*/  SHFL.IDX PT, R14, R33, RZ, 0x1f ;  /* 0x00001fff210e7589 */ /* 0x0004e400000e0000 */
.L_x_7430:
[----:B------:R-:W4:Y:S01]  /*f7b0*/  @!P1 S2R R3, SR_CgaCtaId ;  /* 0x0000000000039919 */ /* 0x000f220000008800 */
[----:B------:R-:W-:Y:S05]  /*f7c0*/  WARPSYNC.ALL ;  /* 0x0000000000007948 */ /* 0x000fea0003800000 */
[----:B------:R-:W-:Y:S01]  /*f7d0*/  BAR.SYNC.DEFER_BLOCKING 0x4, 0x180 ;  /* 0x0106000000007b1d */ /* 0x000fe20000010000 */
[----:B------:R-:W-:-:S04]  /*f7e0*/  @!P1 MOV R0, 0x400 ;  /* 0x0000040000009802 */ /* 0x000fc80000000f00 */
[----:B----4-:R-:W-:-:S05]  /*f7f0*/  @!P1 LEA R17, R3, R0, 0x18 ;  /* 0x0000000003119211 */ /* 0x010fca00078ec0ff */
[----:B------:R2:W-:Y:S02]  /*f800*/  @!P1 STS [R17+0x28cd0], R33 ;  /* 0x028cd02111009388 */ /* 0x0005e40000000800 */
[----:B--23--:R-:W-:Y:S01]  /*f810*/  IMAD.MOV.U32 R33, RZ, RZ, R14 ;  /* 0x000000ffff217224 */ /* 0x00cfe200078e000e */
[----:B------:R-:W-:Y:S06]  /*f820*/  BAR.ARV 0x5, 0x180 ;  /* 0x0146000000007b1d */ /* 0x000fec0000002000 */
.L_x_7354:
[----:B------:R-:W-:Y:S02]  /*f830*/  ULDC UR4, c[0x0][0xc38] ;  /* 0x00030e0000047ab9 */ /* 0x000fe40000000800 */
[----:B---3--:R-:W-:-:S13]  /*f840*/  ISETP.GE.AND P0, PT, R33, UR4, PT ;  /* 0x0000000421007c0c */ /* 0x008fda000bf06270 */
[----:B------:R-:W-:Y:S05]  /*f850*/  @!P0 BRA `(.L_x_7356) ;  /* 0xffffffc800a88947 */ /* 0x000fea000383ffff */
.L_x_7307:
        /* <DEDUP_REMOVED lines=12> */
.L_x_7431:
[----:B------:R-:W-:Y:S05]  /*f920*/  BSYNC B0 ;  /* 0x0000000000007941 */ /* 0x000fea0003800000 */
.L_x_7357:
[----:B------:R-:W-:-:S03]  /*f930*/  UMOV UR4, 0xffffffff ;  /* 0xffffffff00047882 */ /* 0x000fc60000000000 */
[----:B------:R-:W-:Y:S05]  /*f940*/  BRA.DIV UR4, `(.L_x_7359) ;  /* 0x0000002604707947 */ /* 0x000fea000b800000 */
[----:B---3--:R-:W3:Y:S02]  /*f950*/  S2R R0, SR_TID.X ;  /* 0x0000000000007919 */ /* 0x008ee40000002100 */
[----:B---3--:R-:W-:-:S04]  /*f960*/  SHF.R.U32.HI R0, RZ, 0x5, R0 ;  /* 0x00000005ff007819 */ /* 0x008fc80000011600 */
[----:B------:R-:W-:-:S05]  /*f970*/  LOP3.LUT R0, R0, 0x3, RZ, 0xc0, !PT ;  /* 0x0000000300007812 */ /* 0x000fca00078ec0ff */
[----:B------:R3:W4:Y:S02]  /*f980*/  SHFL.IDX PT, R14, R0, RZ, 0x1f ;  /* 0x00001fff000e7589 */ /* 0x00072400000e0000 */
.L_x_7434:
[----:B----4-:R-:W-:Y:S01]  /*f990*/  ISETP.NE.AND P0, PT, R14, RZ, PT ;  /* 0x000000ff0e00720c */ /* 0x010fe20003f05270 */
[----:B------:R-:W-:-:S12]  /*f9a0*/  BSSY B0, `(.L_x_7360) ;  /* 0x0000024000007945 */ /* 0x000fd80003800000 */
[----:B------:R-:W-:Y:S05]  /*f9b0*/  @P0 BRA `(.L_x_7361) ;  /* 0x0000000000880947 */ /* 0x000fea0003800000 */
[----:B------:R-:W-:-:S03]  /*f9c0*/  UMOV UR4, 0xffffffff ;  /* 0xffffffff00047882 */ /* 0x000fc60000000000 */
[----:B------:R-:W-:Y:S05]  /*f9d0*/  BRA.DIV UR4, `(.L_x_7362) ;  /* 0x0000002604807947 */ /* 0x000fea000b800000 */
[----:B------:R-:W-:-:S13]  /*f9e0*/  ELECT P6, URZ, PT ;  /* 0x00000000003f782f */ /* 0x000fda00038c0000 */
.L_x_7437:
[----:B------:R-:W-:Y:S05]  /*f9f0*/  @!P6 BRA `(.L_x_7361) ;  /* 0x000000000078e947 */ /* 0x000fea0003800000 */
[----:B------:R-:W-:-:S06]  /*fa00*/  ULOP3.LUT UR4, UR39, 0x2, URZ, 0xfc, !UPT ;  /* 0x0000000227047892 */ /* 0x000fcc000f8efc3f */
[----:B---3--:R-:W-:-:S04]  /*fa10*/  MOV R0, UR4 ;  /* 0x0000000400007c02 */ /* 0x008fc80008000f00 */
[----:B------:R-:W-:-:S13]  /*fa20*/  ISETP.NE.AND P0, PT, R0, 0x3, PT ;  /* 0x000000030000780c */ /* 0x000fda0003f05270 */
[----:B------:R-:W-:Y:S05]  /*fa30*/  @!P0 BRA `(.L_x_7363) ;  /* 0x0000000000048947 */ /* 0x000fea0003800000 */
[----:B------:R-:W-:Y:S01]  /*fa40*/  BPT.TRAP 0x1 ;  /* 0x000000040000795c */ /* 0x000fe20000300000 */
.L_x_7363:
[----:B------:R-:W-:Y:S01]  /*fa50*/  IMAD R5, R18, 0x8, R7 ;  /* 0x0000000812057824 */ /* 0x000fe200078e0207 */
[----:B------:R-:W-:Y:S01]  /*fa60*/  SHF.L.U32 R0, R22, 0x1f, RZ ;  /* 0x0000001f16007819 */ /* 0x000fe200000006ff */
[----:B------:R-:W-:-:S03]  /*fa70*/  VIADD R18, R18, 0x1 ;  /* 0x0000000112127836 */ /* 0x000fc60000000000 */
[----:B------:R-:W3:Y:S02]  /*fa80*/  SYNCS.PHASECHK.TRANS64.TRYWAIT P1, [R5+URZ+0x28c40], R0 ;  /* 0x028c4000050075a7 */ /* 0x000ee4000802017f */
[----:B------:R-:W-:-:S04]  /*fa90*/  ISETP.NE.AND P2, PT, R18, 0x2, PT ;  /* 0x000000021200780c */ /* 0x000fc80003f45270 */
[----:B------:R-:W-:Y:S01]  /*faa0*/  SEL R3, RZ, 0x1, P2 ;  /* 0x00000001ff037807 */ /* 0x000fe20001000000 */
[----:B---3--:R-:W-:Y:S08]  /*fab0*/  @!P1 BRA `(.L_x_7364) ;  /* 0x0000002400689947 */ /* 0x008ff00003800000 */
.L_x_7438:
[----:B------:R-:W-:Y:S02]  /*fac0*/  SEL R18, R18, RZ, P2 ;  /* 0x000000ff12127207 */ /* 0x000fe40001000000 */
[----:B------:R-:W-:Y:S01]  /*fad0*/  LOP3.LUT R2, R22, R3, RZ, 0x3c, !PT ;  /* 0x0000000316027212 */ /* 0x000fe200078e3cff */
[----:B------:R-:W-:Y:S06]  /*fae0*/  @!P0 BRA `(.L_x_7365) ;  /* 0x0000000000048947 */ /* 0x000fec0003800000 */
[----:B------:R-:W-:Y:S01]  /*faf0*/  BPT.TRAP 0x1 ;  /* 0x000000040000795c */ /* 0x000fe20000300000 */
.L_x_7365:
[----:B------:R-:W-:Y:S01]  /*fb00*/  IMAD R3, R18, 0x8, R7 ;  /* 0x0000000812037824 */ /* 0x000fe200078e0207 */
[----:B------:R-:W-:-:S04]  /*fb10*/  SHF.L.U32 R2, R2, 0x1f, RZ ;  /* 0x0000001f02027819 */ /* 0x000fc800000006ff */
[----:B------:R-:W4:Y:S02]  /*fb20*/  SYNCS.PHASECHK.TRANS64.TRYWAIT P1, [R3+URZ+0x28c40], R2 ;  /* 0x028c4002030075a7 */ /* 0x000f24000802017f */
[----:B----4-:R-:W-:Y:S05]  /*fb30*/  @!P1 BRA `(.L_x_7366) ;  /* 0x00000024005c9947 */ /* 0x010fea0003800000 */
.L_x_7439:
[----:B------:R-:W-:Y:S05]  /*fb40*/  @!P0 BRA `(.L_x_7367) ;  /* 0x0000000000048947 */ /* 0x000fea0003800000 */
[----:B------:R-:W-:Y:S01]  /*fb50*/  BPT.TRAP 0x1 ;  /* 0x000000040000795c */ /* 0x000fe20000300000 */
.L_x_7367:
[----:B------:R-:W0:Y:S02]  /*fb60*/  SYNCS.PHASECHK.TRANS64.TRYWAIT P1, [R5+URZ+0x28c60], R0 ;  /* 0x028c6000050075a7 */ /* 0x000e24000802017f */
[----:B0-----:R-:W-:Y:S05]  /*fb70*/  @!P1 BRA `(.L_x_7368) ;  /* 0x0000002400609947 */ /* 0x001fea0003800000 */
.L_x_7440:
[----:B------:R-:W-:Y:S05]  /*fb80*/  @!P0 BRA `(.L_x_7369) ;  /* 0x0000000000048947 */ /* 0x000fea0003800000 */
[----:B------:R-:W-:Y:S01]  /*fb90*/  BPT.TRAP 0x1 ;  /* 0x000000040000795c */ /* 0x000fe20000300000 */
.L_x_7369:
[----:B------:R0:W0:Y:S02]  /*fba0*/  SYNCS.PHASECHK.TRANS64.TRYWAIT P0, [R3+URZ+0x28c60], R2 ;  /* 0x028c6002030075a7 */ /* 0x000024000800017f */
[----:B0-----:R-:W-:Y:S05]  /*fbb0*/  @!P0 NANOSLEEP.SYNCS 0x989680 ;  /* 0x009896800000895d */ /* 0x001fea0003900000 */
[----:B------:R-:W0:Y:S02]  /*fbc0*/  @!P0 SYNCS.PHASECHK.TRANS64 P0, [R3+URZ+0x28c60], R2 ;  /* 0x028c6002030085a7 */ /* 0x000e24000800007f */
[----:B0-----:R-:W-:Y:S05]  /*fbd0*/  @!P0 BRA `(.L_x_7369) ;  /* 0xfffffffc00f08947 */ /* 0x001fea000383ffff */
.L_x_7361:
[----:B------:R-:W-:Y:S05]  /*fbe0*/  BSYNC B0 ;  /* 0x0000000000007941 */ /* 0x000fea0003800000 */
.L_x_7360:
[----:B------:R-:W-:Y:S05]  /*fbf0*/  EXIT ;  /* 0x000000000000794d */ /* 0x000fea0003800000 */
.L_x_7251:
[----:B0-----:R-:W-:-:S04]  /*fc00*/  IMAD.U32 R3, RZ, RZ, UR21 ;  /* 0x00000015ff037e24 */ /* 0x001fc8000f8e00ff */
[----:B------:R0:W1:Y:S03]  /*fc10*/  SYNCS.PHASECHK.TRANS64.TRYWAIT P1, [R3+URZ+0x28c50], R0 ;  /* 0x028c5000030075a7 */ /* 0x000066000802017f */
[----:B-1----:R-:W-:Y:S05]  /*fc20*/  @!P1 NANOSLEEP.SYNCS 0x989680 ;  /* 0x009896800000995d */ /* 0x002fea0003900000 */
[----:B------:R-:W1:Y:S02]  /*fc30*/  @!P1 SYNCS.PHASECHK.TRANS64 P1, [R3+URZ+0x28c50], R0 ;  /* 0x028c5000030095a7 */ /* 0x000e64000802007f */
[----:B-1----:R-:W-:Y:S05]  /*fc40*/  @!P1 BRA `(.L_x_7251) ;  /* 0xfffffffc00ec9947 */ /* 0x002fea000383ffff */
[----:B------:R-:W-:Y:S05]  /*fc50*/  BRA `(.L_x_7370) ;  /* 0xffffff1c00407947 */ /* 0x000fea000383ffff */
.L_x_7257:
[----:B-1----:R-:W-:-:S04]  /*fc60*/  IMAD.U32 R3, RZ, RZ, UR21 ;  /* 0x00000015ff037e24 */ /* 0x002fc8000f8e00ff */
[----:B------:R1:W2:Y:S03]  /*fc70*/  SYNCS.PHASECHK.TRANS64.TRYWAIT P1, [R3+URZ+0x28c50], R0 ;  /* 0x028c5000030075a7 */ /* 0x0002a6000802017f */
[----:B--2---:R-:W-:Y:S05]  /*fc80*/  @!P1 NANOSLEEP.SYNCS 0x989680 ;  /* 0x009896800000995d */ /* 0x004fea0003900000 */
[----:B------:R-:W2:Y:S02]  /*fc90*/  @!P1 SYNCS.PHASECHK.TRANS64 P1, [R3+URZ+0x28c50], R0 ;  /* 0x028c5000030095a7 */ /* 0x000ea4000802007f */
[----:B--2---:R-:W-:Y:S05]  /*fca0*/  @!P1 BRA `(.L_x_7257) ;  /* 0xfffffffc00ec9947 */ /* 0x004fea000383ffff */
[----:B------:R-:W-:Y:S05]  /*fcb0*/  BRA `(.L_x_7256) ;  /* 0xffffff2800387947 */ /* 0x000fea000383ffff */
.L_x_7261:
[----:B0-----:R-:W-:-:S04]  /*fcc0*/  IMAD.U32 R3, RZ, RZ, UR42 ;  /* 0x0000002aff037e24 */ /* 0x001fc8000f8e00ff */
[----:B------:R0:W1:Y:S03]  /*fcd0*/  SYNCS.PHASECHK.TRANS64.TRYWAIT P1, [R3+URZ+0x28c00], R0 ;  /* 0x028c0000030075a7 */ /* 0x000066000802017f */
[----:B-1----:R-:W-:Y:S05]  /*fce0*/  @!P1 NANOSLEEP.SYNCS 0x989680 ;  /* 0x009896800000995d */ /* 0x002fea0003900000 */
[----:B------:R-:W1:Y:S02]  /*fcf0*/  @!P1 SYNCS.PHASECHK.TRANS64 P1, [R3+URZ+0x28c00], R0 ;  /* 0x028c0000030095a7 */ /* 0x000e64000802007f */
[----:B-1----:R-:W-:Y:S05]  /*fd00*/  @!P1 BRA `(.L_x_7261) ;  /* 0xfffffffc00ec9947 */ /* 0x002fea000383ffff */
[----:B------:R-:W-:Y:S05]  /*fd10*/  BRA `(.L_x_7371) ;  /* 0xffffff3800d87947 */ /* 0x000fea000383ffff */
.L_x_7265:
[----:B--2---:R2:W3:Y:S02]  /*fd20*/  SYNCS.PHASECHK.TRANS64.TRYWAIT P1, [R7+URZ+0x28c30], R8 ;  /* 0x028c3008070075a7 */ /* 0x0044e4000802017f */
[----:B---3--:R-:W-:Y:S05]  /*fd30*/  @!P1 NANOSLEEP.SYNCS 0x989680 ;  /* 0x009896800000995d */ /* 0x008fea0003900000 */
[----:B------:R-:W3:Y:S02]  /*fd40*/  @!P1 SYNCS.PHASECHK.TRANS64 P1, [R7+URZ+0x28c30], R8 ;  /* 0x028c3008070095a7 */ /* 0x000ee4000802007f */
[----:B---3--:R-:W-:Y:S05]  /*fd50*/  @!P1 BRA `(.L_x_7265) ;  /* 0xfffffffc00f09947 */ /* 0x008fea000383ffff */
[----:B------:R-:W-:Y:S05]  /*fd60*/  BRA `(.L_x_7264) ;  /* 0xffffff3800f47947 */ /* 0x000fea000383ffff */
.L_x_7270:
[----:B---3--:R3:W0:Y:S02]  /*fd70*/  SYNCS.PHASECHK.TRANS64.TRYWAIT P1, [R7+URZ+0x28c50], R8 ;  /* 0x028c5008070075a7 */ /* 0x008624000802017f */
[----:B0-----:R-:W-:Y:S05]  /*fd80*/  @!P1 NANOSLEEP.SYNCS 0x989680 ;  /* 0x009896800000995d */ /* 0x001fea0003900000 */
[----:B------:R-:W0:Y:S02]  /*fd90*/  @!P1 SYNCS.PHASECHK.TRANS64 P1, [R7+URZ+0x28c50], R8 ;  /* 0x028c5008070095a7 */ /* 0x000e24000802007f */
[----:B0-----:R-:W-:Y:S05]  /*fda0*/  @!P1 BRA `(.L_x_7270) ;  /* 0xfffffffc00f09947 */ /* 0x001fea000383ffff */
[----:B------:R-:W-:Y:S05]  /*fdb0*/  BRA `(.L_x_7269) ;  /* 0xffffff4c00887947 */ /* 0x000fea000383ffff */
.L_x_7276:
[----:B-1----:R-:W-:-:S04]  /*fdc0*/  MOV R6, UR23 ;  /* 0x0000001700067c02 */ /* 0x002fc80008000f00 */
[----:B------:R1:W2:Y:S03]  /*fdd0*/  SYNCS.PHASECHK.TRANS64.TRYWAIT P1, [R6+URZ+0x28c30], R7 ;  /* 0x028c3007060075a7 */ /* 0x0002a6000802017f */
[----:B--2---:R-:W-:Y:S05]  /*fde0*/  @!P1 NANOSLEEP.SYNCS 0x989680 ;  /* 0x009896800000995d */ /* 0x004fea0003900000 */
[----:B------:R-:W2:Y:S02]  /*fdf0*/  @!P1 SYNCS.PHASECHK.TRANS64 P1, [R6+URZ+0x28c30], R7 ;  /* 0x028c3007060095a7 */ /* 0x000ea4000802007f */
[----:B--2---:R-:W-:Y:S05]  /*fe00*/  @!P1 BRA `(.L_x_7276) ;  /* 0xfffffffc00ec9947 */ /* 0x004fea000383ffff */
[----:B------:R-:W-:Y:S05]  /*fe10*/  BRA `(.L_x_7275) ;  /* 0xffffff5000a07947 */ /* 0x000fea000383ffff */
.L_x_7281:
[----:B-1----:R-:W-:-:S04]  /*fe20*/  IMAD.U32 R8, RZ, RZ, UR23 ;  /* 0x00000017ff087e24 */ /* 0x002fc8000f8e00ff */
[----:B------:R1:W2:Y:S03]  /*fe30*/  SYNCS.PHASECHK.TRANS64.TRYWAIT P1, [R8+URZ+0x28c50], R7 ;  /* 0x028c5007080075a7 */ /* 0x0002a6000802017f */
[----:B--2---:R-:W-:Y:S05]  /*fe40*/  @!P1 NANOSLEEP.SYNCS 0x989680 ;  /* 0x009896800000995d */ /* 0x004fea0003900000 */
[----:B------:R-:W2:Y:S02]  /*fe50*/  @!P1 SYNCS.PHASECHK.TRANS64 P1, [R8+URZ+0x28c50], R7 ;  /* 0x028c5007080095a7 */ /* 0x000ea4000802007f */
[----:B--2---:R-:W-:Y:S05]  /*fe60*/  @!P1 BRA `(.L_x_7281) ;  /* 0xfffffffc00ec9947 */ /* 0x004fea000383ffff */
[----:B------:R-:W-:Y:S05]  /*fe70*/  BRA `(.L_x_7280) ;  /* 0xffffff6c00207947 */ /* 0x000fea000383ffff */
.L_x_7288:
[----:B-1----:R-:W-:-:S04]  /*fe80*/  IMAD.U32 R6, RZ, RZ, UR22 ;  /* 0x00000016ff067e24 */ /* 0x002fc8000f8e00ff */
[----:B------:R1:W2:Y:S03]  /*fe90*/  SYNCS.PHASECHK.TRANS64.TRYWAIT P1, [R6+URZ+0x28c30], R7 ;  /* 0x028c3007060075a7 */ /* 0x0002a6000802017f */
[----:B--2---:R-:W-:Y:S05]  /*fea0*/  @!P1 NANOSLEEP.SYNCS 0x989680 ;  /* 0x009896800000995d */ /* 0x004fea0003900000 */
[----:B------:R-:W2:Y:S02]  /*feb0*/  @!P1 SYNCS.PHASECHK.TRANS64 P1, [R6+URZ+0x28c30], R7 ;  /* 0x028c3007060095a7 */ /* 0x000ea4000802007f */
[----:B--2---:R-:W-:Y:S05]  /*fec0*/  @!P1 BRA `(.L_x_7288) ;  /* 0xfffffffc00ec9947 */ /* 0x004fea000383ffff */
[----:B------:R-:W-:Y:S05]  /*fed0*/  BRA `(.L_x_7287) ;  /* 0xffffff7000107947 */ /* 0x000fea000383ffff */
.L_x_7293:
[----:B---3--:R-:W-:-:S04]  /*fee0*/  IMAD.U32 R8, RZ, RZ, UR22 ;  /* 0x00000016ff087e24 */ /* 0x008fc8000f8e00ff */
[----:B------:R3:W4:Y:S03]  /*fef0*/  SYNCS.PHASECHK.TRANS64.TRYWAIT P1, [R8+URZ+0x28c50], R7 ;  /* 0x028c5007080075a7 */ /* 0x000726000802017f */
[----:B----4-:R-:W-:Y:S05]  /*ff00*/  @!P1 NANOSLEEP.SYNCS 0x989680 ;  /* 0x009896800000995d */ /* 0x010fea0003900000 */
[----:B------:R-:W4:Y:S02]  /*ff10*/  @!P1 SYNCS.PHASECHK.TRANS64 P1, [R8+URZ+0x28c50], R7 ;  /* 0x028c5007080095a7 */ /* 0x000f24000802007f */
[----:B----4-:R-:W-:Y:S05]  /*ff20*/  @!P1 BRA `(.L_x_7293) ;  /* 0xfffffffc00ec9947 */ /* 0x010fea000383ffff */
[----:B------:R-:W-:Y:S05]  /*ff30*/  BRA `(.L_x_7292) ;  /* 0xffffff8400347947 */ /* 0x000fea000383ffff */
.L_x_7318:
        /* <DEDUP_REMOVED lines=10> */
.L_x_7372:
[----:B------:R-:W-:Y:S05]  /*ffe0*/  BRA `(.L_x_7373) ;  /* 0xffffffcc00487947 */ /* 0x000fea000383ffff */
.L_x_7321:
[----:B0-----:R0:W1:Y:S02]  /*fff0*/  SYNCS.PHASECHK.TRANS64.TRYWAIT P0, [R25+URZ+0x28c40], R0 ;  /* 0x028c4000190075a7 */ /* 0x001064000800017f */
[----:B-1----:R-:W-:Y:S05]  /*10000*/  @!P0 NANOSLEEP.SYNCS 0x989680 ;  /* 0x009896800000895d */ /* 0x002fea0003900000 */
[----:B------:R-:W1:Y:S02]  /*10010*/  @!P0 SYNCS.PHASECHK.TRANS64 P0, [R25+URZ+0x28c40], R0 ;  /* 0x028c4000190085a7 */ /* 0x000e64000800007f */
[----:B-1----:R-:W-:Y:S05]  /*10020*/  @!P0 BRA `(.L_x_7321) ;  /* 0xfffffffc00f08947 */ /* 0x002fea000383ffff */
[----:B------:R-:W-:Y:S05]  /*10030*/  BRA `(.L_x_7374) ;  /* 0xffffffcc00f07947 */ /* 0x000fea000383ffff */
.L_x_7322:
        /* <DEDUP_REMOVED lines=8> */
.L_x_7376:
[----:B------:R-:W-:Y:S05]  /*100c0*/  BSYNC B0 ;  /* 0x0000000000007941 */ /* 0x000fea0003800000 */
.L_x_7375:
        /* <DEDUP_REMOVED lines=9> */
.L_x_7377:
[----:B------:R-:W-:Y:S01]  /*10160*/  IMAD.MOV.U32 R13, RZ, RZ, R5 ;  /* 0x000000ffff0d7224 */ /* 0x000fe200078e0005 */
[----:B------:R-:W-:Y:S02]  /*10170*/  MOV R12, 0x1 ;  /* 0x00000001000c7802 */ /* 0x000fe40000000f00 */
[----:B------:R-:W-:-:S05]  /*10180*/  @P0 LEA R14, P1, R6, R14, 0x1 ;  /* 0x0000000e060e0211 */ /* 0x000fca00078208ff */
[----:B------:R-:W-:Y:S02]  /*10190*/  @P0 IMAD.X R3, RZ, RZ, R2, P1 ;  /* 0x000000ffff030224 */ /* 0x000fe400008e0602 */
[----:B------:R-:W-:-:S07]  /*101a0*/  @P0 IMAD.MOV.U32 R2, RZ, RZ, R14 ;  /* 0x000000ffff020224 */ /* 0x000fce00078e000e */
[----:B------:R-:W-:Y:S05]  /*101b0*/  WARPSYNC.COLLECTIVE R15, `(.L_x_7378) ;  /* 0x000000000f087348 */ /* 0x000fea0003c00000 */
[----:B------:R0:W1:Y:S02]  /*101c0*/  SHFL.IDX P6, R14, R13, R12, R11 ;  /* 0x0000000c0d0e7389 */ /* 0x00006400000c000b */
[----:B01----:R-:W-:Y:S01]  /*101d0*/  ENDCOLLECTIVE ;  /* 0x000000000000791b */ /* 0x003fe20003800000 */
.L_x_7378:
        /* <DEDUP_REMOVED lines=11> */
.L_x_7379:
        /* <DEDUP_REMOVED lines=8> */
.L_x_7380:
        /* <DEDUP_REMOVED lines=11> */
.L_x_7381:
        /* <DEDUP_REMOVED lines=8> */
.L_x_7382:
        /* <DEDUP_REMOVED lines=9> */
.L_x_7383:
[----:B------:R-:W-:Y:S05]  /*104d0*/  BRA `(.L_x_7384) ;  /* 0xffffffcc00a87947 */ /* 0x000fea000383ffff */
.L_x_7327:
[----:B------:R-:W-:Y:S02]  /*104e0*/  IMAD.MOV.U32 R13, RZ, RZ, R5 ;  /* 0x000000ffff0d7224 */ /* 0x000fe400078e0005 */
[----:B------:R-:W-:Y:S02]  /*104f0*/  IMAD.MOV.U32 R12, RZ, RZ, RZ ;  /* 0x000000ffff0c7224 */ /* 0x000fe400078e00ff */
[----:B------:R-:W-:Y:S02]  /*10500*/  IMAD.MOV.U32 R11, RZ, RZ, 0x181f ;  /* 0x0000181fff0b7424 */ /* 0x000fe400078e00ff */
[----:B------:R-:W-:Y:S02]  /*10510*/  IMAD.MOV.U32 R15, RZ, RZ, -0x1 ;  /* 0xffffffffff0f7424 */ /* 0x000fe400078e00ff */
[----:B------:R-:W-:-:S07]  /*10520*/  IMAD.U32 R3, RZ, RZ, UR43 ;  /* 0x0000002bff037e24 */ /* 0x000fce000f8e00ff */
[----:B-1---5:R-:W-:Y:S05]  /*10530*/  WARPSYNC.COLLECTIVE R15, `(.L_x_7385) ;  /* 0x000000000f087348 */ /* 0x022fea0003c00000 */
[----:B------:R0:W2:Y:S02]  /*10540*/  SHFL.IDX P6, R14, R13, R12, R11 ;  /* 0x0000000c0d0e7389 */ /* 0x0000a400000c000b */
[----:B012--5:R-:W-:Y:S01]  /*10550*/  ENDCOLLECTIVE ;  /* 0x000000000000791b */ /* 0x027fe20003800000 */
.L_x_7385:
[----:B------:R-:W-:-:S04]  /*10560*/  IMAD R4, R3, 0x40, R36 ;  /* 0x0000004003047824 */ /* 0x000fc800078e0224 */
[C---:B------:R-:W-:Y:S01]  /*10570*/  VIADD R6, R4.reuse, 0x10 ;  /* 0x0000001004067836 */ /* 0x040fe20000000000 */
[----:B------:R-:W-:Y:S01]  /*10580*/  ISETP.GE.AND P0, PT, R4, UR37, PT ;  /* 0x0000002504007c0c */ /* 0x000fe2000bf06270 */
[----:B------:R-:W-:Y:S01]  /*10590*/  IMAD.MOV.U32 R13, RZ, RZ, R0 ;  /* 0x000000ffff0d7224 */ /* 0x000fe200078e0000 */
[----:B------:R-:W-:-:S11]  /*105a0*/  MOV R2, R14 ;  /* 0x0000000e00027202 */ /* 0x000fd60000000f00 */
[----:B------:R-:W-:Y:S05]  /*105b0*/  WARPSYNC.COLLECTIVE R15, `(.L_x_7386) ;  /* 0x000000000f087348 */ /* 0x000fea0003c00000 */
[----:B------:R0:W1:Y:S02]  /*105c0*/  SHFL.IDX P6, R14, R13, R12, R11 ;  /* 0x0000000c0d0e7389 */ /* 0x00006400000c000b */
[----:B01----:R-:W-:Y:S01]  /*105d0*/  ENDCOLLECTIVE ;  /* 0x000000000000791b */ /* 0x003fe20003800000 */
.L_x_7386:
        /* <DEDUP_REMOVED lines=8> */
.L_x_7387:
        /* <DEDUP_REMOVED lines=11> */
.L_x_7388:
        /* <DEDUP_REMOVED lines=8> */
.L_x_7389:
        /* <DEDUP_REMOVED lines=10> */
.L_x_7390:
        /* <DEDUP_REMOVED lines=8> */
.L_x_7391:
        /* <DEDUP_REMOVED lines=9> */
.L_x_7392:
[----:B------:R-:W-:Y:S05]  /*10940*/  BRA `(.L_x_7393) ;  /* 0xffffffd000807947 */ /* 0x000fea000383ffff */
.L_x_7330:
[----:B0-----:R0:W2:Y:S02]  /*10950*/  SYNCS.PHASECHK.TRANS64.TRYWAIT P0, [R17+URZ+0x28c20], R0 ;  /* 0x028c2000110075a7 */ /* 0x0010a4000800017f */
[----:B--2---:R-:W-:Y:S05]  /*10960*/  @!P0 NANOSLEEP.SYNCS 0x989680 ;  /* 0x009896800000895d */ /* 0x004fea0003900000 */
[----:B------:R-:W2:Y:S02]  /*10970*/  @!P0 SYNCS.PHASECHK.TRANS64 P0, [R17+URZ+0x28c20], R0 ;  /* 0x028c2000110085a7 */ /* 0x000ea4000800007f */
[----:B--2---:R-:W-:Y:S05]  /*10980*/  @!P0 BRA `(.L_x_7330) ;  /* 0xfffffffc00f08947 */ /* 0x004fea000383ffff */
[----:B------:R-:W-:Y:S05]  /*10990*/  BRA `(.L_x_7394) ;  /* 0xffffffd000dc7947 */ /* 0x000fea000383ffff */
.L_x_7333:
[----:B0-----:R0:W2:Y:S02]  /*109a0*/  SYNCS.PHASECHK.TRANS64.TRYWAIT P0, [R25+URZ+0x28c60], R0 ;  /* 0x028c6000190075a7 */ /* 0x0010a4000800017f */
[----:B--2---:R-:W-:Y:S05]  /*109b0*/  @!P0 NANOSLEEP.SYNCS 0x989680 ;  /* 0x009896800000895d */ /* 0x004fea0003900000 */
[----:B------:R-:W2:Y:S02]  /*109c0*/  @!P0 SYNCS.PHASECHK.TRANS64 P0, [R25+URZ+0x28c60], R0 ;  /* 0x028c6000190085a7 */ /* 0x000ea4000800007f */
[----:B--2---:R-:W-:Y:S05]  /*109d0*/  @!P0 BRA `(.L_x_7333) ;  /* 0xfffffffc00f08947 */ /* 0x004fea000383ffff */
[----:B------:R-:W-:Y:S05]  /*109e0*/  BRA `(.L_x_7395) ;  /* 0xffffffd000ec7947 */ /* 0x000fea000383ffff */
.L_x_7334:
        /* <DEDUP_REMOVED lines=8> */
.L_x_7397:
[----:B------:R-:W-:Y:S05]  /*10a70*/  BSYNC B0 ;  /* 0x0000000000007941 */ /* 0x000fea0003800000 */
.L_x_7396:
[----:B------:R-:W0:Y:S01]  /*10a80*/  S2R R8, SR_TID.X ;  /* 0x0000000000087919 */ /* 0x000e220000002100 */
[----:B------:R-:W-:Y:S01]  /*10a90*/  IMAD.MOV.U32 R13, RZ, RZ, R6 ;  /* 0x000000ffff0d7224 */ /* 0x000fe200078e0006 */
[----:B------:R-:W-:Y:S01]  /*10aa0*/  MOV R3, R14 ;  /* 0x0000000e00037202 */ /* 0x000fe20000000f00 */
[----:B------:R-:W-:Y:S01]  /*10ab0*/  IMAD.MOV.U32 R12, RZ, RZ, RZ ;  /* 0x000000ffff0c7224 */ /* 0x000fe200078e00ff */
[C---:B------:R-:W-:Y:S01]  /*10ac0*/  LOP3.LUT P1, RZ, R32.reuse, 0x1, RZ, 0xc0, !PT ;  /* 0x0000000120ff7812 */ /* 0x040fe2000782c0ff */
[----:B------:R-:W-:Y:S01]  /*10ad0*/  IMAD.MOV.U32 R11, RZ, RZ, 0x181f ;  /* 0x0000181fff0b7424 */ /* 0x000fe200078e00ff */
[C---:B------:R-:W-:Y:S01]  /*10ae0*/  LOP3.LUT P5, RZ, R32.reuse, 0x2, RZ, 0xc0, !PT ;  /* 0x0000000220ff7812 */ /* 0x040fe200078ac0ff */
[----:B------:R-:W-:Y:S01]  /*10af0*/  IMAD.MOV.U32 R15, RZ, RZ, -0x1 ;  /* 0xffffffffff0f7424 */ /* 0x000fe200078e00ff */
[C---:B------:R-:W-:Y:S01]  /*10b00*/  LOP3.LUT P4, RZ, R32.reuse, 0x4, RZ, 0xc0, !PT ;  /* 0x0000000420ff7812 */ /* 0x040fe2000788c0ff */
[----:B------:R-:W-:Y:S01]  /*10b10*/  IMAD R5, R5, 0x2, R17 ;  /* 0x0000000205057824 */ /* 0x000fe200078e0211 */
[----:B------:R-:W-:-:S13]  /*10b20*/  LOP3.LUT P3, RZ, R32, 0x8, RZ, 0xc0, !PT ;  /* 0x0000000820ff7812 */ /* 0x000fda000786c0ff */
[----:B0-----:R-:W-:Y:S05]  /*10b30*/  WARPSYNC.COLLECTIVE R15, `(.L_x_7398) ;  /* 0x000000000f087348 */ /* 0x001fea0003c00000 */
[----:B------:R1:W2:Y:S02]  /*10b40*/  SHFL.IDX P6, R14, R13, R12, R11 ;  /* 0x0000000c0d0e7389 */ /* 0x0002a400000c000b */
[----:B012---:R-:W-:Y:S01]  /*10b50*/  ENDCOLLECTIVE ;  /* 0x000000000000791b */ /* 0x007fe20003800000 */
.L_x_7398:
[----:B------:R-:W-:Y:S02]  /*10b60*/  LOP3.LUT P2, RZ, R32, 0x10, RZ, 0xc0, !PT ;  /* 0x0000001020ff7812 */ /* 0x000fe4000784c0ff */
[----:B------:R-:W-:-:S04]  /*10b70*/  LOP3.LUT R16, R16, 0xfffffdff, RZ, 0xc0, !PT ;  /* 0xfffffdff10107812 */ /* 0x000fc800078ec0ff */
[----:B------:R-:W-:Y:S01]  /*10b80*/  @P1 LOP3.LUT R16, R16, 0x200, RZ, 0xfc, !PT ;  /* 0x0000020010101812 */ /* 0x000fe200078efcff */
[----:B------:R-:W-:Y:S02]  /*10b90*/  IMAD.MOV.U32 R13, RZ, RZ, R7 ;  /* 0x000000ffff0d7224 */ /* 0x000fe400078e0007 */
[----:B------:R-:W-:Y:S02]  /*10ba0*/  IMAD.MOV.U32 R12, RZ, RZ, 0x1 ;  /* 0x00000001ff0c7424 */ /* 0x000fe400078e00ff */
[----:B------:R-:W-:-:S05]  /*10bb0*/  IMAD.SHL.U32 R8, R8, 0x8, RZ ;  /* 0x0000000808087824 */ /* 0x000fca00078e00ff */
[----:B------:R-:W-:-:S05]  /*10bc0*/  LOP3.LUT R8, R8, 0x38, RZ, 0xc0, !PT ;  /* 0x0000003808087812 */ /* 0x000fca00078ec0ff */
[----:B------:R-:W-:-:S05]  /*10bd0*/  IMAD.SHL.U32 R0, R8, 0x2, RZ ;  /* 0x0000000208007824 */ /* 0x000fca00078e00ff */
[----:B------:R-:W-:-:S04]  /*10be0*/  IADD3 R2, P0, R14, R0, RZ ;  /* 0x000000000e027210 */ /* 0x000fc80007f1e0ff */
[----:B------:R-:W-:Y:S02]  /*10bf0*/  IADD3.X R3, RZ, R3, RZ, P0, !PT ;  /* 0x00000003ff037210 */ /* 0x000fe400007fe4ff */
        /* <DEDUP_REMOVED lines=25> */
.L_x_7399:
[----:B------:R-:W-:Y:S02]  /*10d90*/  IMAD.MOV.U32 R13, RZ, RZ, R6 ;  /* 0x000000ffff0d7224 */ /* 0x000fe400078e0006 */
[----:B------:R-:W-:-:S07]  /*10da0*/  IMAD.MOV.U32 R3, RZ, RZ, R14 ;  /* 0x000000ffff037224 */ /* 0x000fce00078e000e */
[----:B------:R-:W-:Y:S05]  /*10db0*/  WARPSYNC.COLLECTIVE R15, `(.L_x_7400) ;  /* 0x000000000f087348 */ /* 0x000fea0003c00000 */
[----:B------:R0:W1:Y:S02]  /*10dc0*/  SHFL.IDX P6, R14, R13, R12, R11 ;  /* 0x0000000c0d0e7389 */ /* 0x00006400000c000b */
[----:B01----:R-:W-:Y:S01]  /*10dd0*/  ENDCOLLECTIVE ;  /* 0x000000000000791b */ /* 0x003fe20003800000 */
.L_x_7400:
[----:B------:R-:W-:Y:S01]  /*10de0*/  MOV R13, R7 ;  /* 0x00000007000d7202 */ /* 0x000fe20000000f00 */
        /* <DEDUP_REMOVED lines=27> */
.L_x_7401:
[----:B------:R-:W-:Y:S02]  /*10fa0*/  IMAD.MOV.U32 R13, RZ, RZ, R6 ;  /* 0x000000ffff0d7224 */ /* 0x000fe400078e0006 */
[----:B------:R-:W-:-:S07]  /*10fb0*/  IMAD.MOV.U32 R8, RZ, RZ, R14 ;  /* 0x000000ffff087224 */ /* 0x000fce00078e000e */
[----:B------:R-:W-:Y:S05]  /*10fc0*/  WARPSYNC.COLLECTIVE R15, `(.L_x_7402) ;  /* 0x000000000f087348 */ /* 0x000fea0003c00000 */
[----:B------:R0:W1:Y:S02]  /*10fd0*/  SHFL.IDX P6, R14, R13, R12, R11 ;  /* 0x0000000c0d0e7389 */ /* 0x00006400000c000b */
[----:B01----:R-:W-:Y:S01]  /*10fe0*/  ENDCOLLECTIVE ;  /* 0x000000000000791b */ /* 0x003fe20003800000 */
.L_x_7402:
        /* <DEDUP_REMOVED lines=28> */
.L_x_7403:
[----:B------:R-:W-:Y:S01]  /*111b0*/  IMAD.MOV.U32 R13, RZ, RZ, R6 ;  /* 0x000000ffff0d7224 */ /* 0x000fe200078e0006 */
[----:B------:R-:W-:-:S07]  /*111c0*/  MOV R7, R14 ;  /* 0x0000000e00077202 */ /* 0x000fce0000000f00 */
[----:B------:R-:W-:Y:S05]  /*111d0*/  WARPSYNC.COLLECTIVE R15, `(.L_x_7404) ;  /* 0x000000000f087348 */ /* 0x000fea0003c00000 */
[----:B------:R0:W1:Y:S02]  /*111e0*/  SHFL.IDX P6, R14, R13, R12, R11 ;  /* 0x0000000c0d0e7389 */ /* 0x00006400000c000b */
[----:B01----:R-:W-:Y:S01]  /*111f0*/  ENDCOLLECTIVE ;  /* 0x000000000000791b */ /* 0x003fe20003800000 */
.L_x_7404:
[----:B------:R-:W-:Y:S05]  /*11200*/  BRA `(.L_x_7405) ;  /* 0xffffffd000947947 */ /* 0x000fea000383ffff */
.L_x_7340:
[----:B0-----:R0:W2:Y:S02]  /*11210*/  SYNCS.PHASECHK.TRANS64.TRYWAIT P0, [R8+URZ+0x28c40], R20 ;  /* 0x028c4014080075a7 */ /* 0x0010a4000800017f */
[----:B--2---:R-:W-:Y:S05]  /*11220*/  @!P0 NANOSLEEP.SYNCS 0x989680 ;  /* 0x009896800000895d */ /* 0x004fea0003900000 */
[----:B------:R-:W2:Y:S02]  /*11230*/  @!P0 SYNCS.PHASECHK.TRANS64 P0, [R8+URZ+0x28c40], R20 ;  /* 0x028c4014080085a7 */ /* 0x000ea4000800007f */
[----:B--2---:R-:W-:Y:S05]  /*11240*/  @!P0 BRA `(.L_x_7340) ;  /* 0xfffffffc00f08947 */ /* 0x004fea000383ffff */
[----:B------:R-:W-:Y:S05]  /*11250*/  BRA `(.L_x_7406) ;  /* 0xffffffd400e87947 */ /* 0x000fea000383ffff */
.L_x_7341:
        /* <DEDUP_REMOVED lines=8> */
.L_x_7408:
[----:B------:R-:W-:Y:S05]  /*112e0*/  BSYNC B1 ;  /* 0x0000000000017941 */ /* 0x000fea0003800000 */
.L_x_7407:
[----:B------:R-:W-:Y:S01]  /*112f0*/  MOV R13, R21 ;  /* 0x00000015000d7202 */ /* 0x000fe20000000f00 */
        /* <DEDUP_REMOVED lines=8> */
.L_x_7409:
[----:B------:R-:W-:Y:S01]  /*11380*/  IMAD.MOV.U32 R13, RZ, RZ, R27 ;  /* 0x000000ffff0d7224 */ /* 0x000fe200078e001b */
[----:B------:R-:W-:Y:S02]  /*11390*/  MOV R12, 0x1 ;  /* 0x00000001000c7802 */ /* 0x000fe40000000f00 */
[----:B------:R-:W-:-:S13]  /*113a0*/  IADD3 R2, P0, R14, R0, RZ ;  /* 0x000000000e027210 */ /* 0x000fda0007f1e0ff */
[----:B------:R-:W-:Y:S05]  /*113b0*/  WARPSYNC.COLLECTIVE R15, `(.L_x_7410) ;  /* 0x000000000f087348 */ /* 0x000fea0003c00000 */
[----:B------:R0:W1:Y:S02]  /*113c0*/  SHFL.IDX P6, R14, R13, R12, R11 ;  /* 0x0000000c0d0e7389 */ /* 0x00006400000c000b */
[----:B01----:R-:W-:Y:S01]  /*113d0*/  ENDCOLLECTIVE ;  /* 0x000000000000791b */ /* 0x003fe20003800000 */
.L_x_7410:
        /* <DEDUP_REMOVED lines=10> */
.L_x_7411:
[----:B------:R-:W-:Y:S02]  /*11480*/  IMAD.MOV.U32 R13, RZ, RZ, R27 ;  /* 0x000000ffff0d7224 */ /* 0x000fe400078e001b */
[----:B------:R-:W-:Y:S01]  /*11490*/  IMAD.MOV.U32 R12, RZ, RZ, 0x2 ;  /* 0x00000002ff0c7424 */ /* 0x000fe200078e00ff */
[----:B------:R-:W-:-:S13]  /*114a0*/  IADD3 R2, P0, R14, R0, RZ ;  /* 0x000000000e027210 */ /* 0x000fda0007f1e0ff */
[----:B------:R-:W-:Y:S05]  /*114b0*/  WARPSYNC.COLLECTIVE R15, `(.L_x_7412) ;  /* 0x000000000f087348 */ /* 0x000fea0003c00000 */
[----:B------:R0:W1:Y:S02]  /*114c0*/  SHFL.IDX P6, R14, R13, R12, R11 ;  /* 0x0000000c0d0e7389 */ /* 0x00006400000c000b */
[----:B01----:R-:W-:Y:S01]  /*114d0*/  ENDCOLLECTIVE ;  /* 0x000000000000791b */ /* 0x003fe20003800000 */
.L_x_7412:
        /* <DEDUP_REMOVED lines=10> */
.L_x_7413:
[----:B------:R-:W-:Y:S02]  /*11580*/  IMAD.MOV.U32 R13, RZ, RZ, R27 ;  /* 0x000000ffff0d7224 */ /* 0x000fe400078e001b */
[----:B------:R-:W-:Y:S01]  /*11590*/  IMAD.MOV.U32 R12, RZ, RZ, 0x3 ;  /* 0x00000003ff0c7424 */ /* 0x000fe200078e00ff */
[----:B------:R-:W-:-:S13]  /*115a0*/  IADD3 R2, P0, R14, R0, RZ ;  /* 0x000000000e027210 */ /* 0x000fda0007f1e0ff */
[----:B------:R-:W-:Y:S05]  /*115b0*/  WARPSYNC.COLLECTIVE R15, `(.L_x_7414) ;  /* 0x000000000f087348 */ /* 0x000fea0003c00000 */
[----:B------:R0:W1:Y:S02]  /*115c0*/  SHFL.IDX P6, R14, R13, R12, R11 ;  /* 0x0000000c0d0e7389 */ /* 0x00006400000c000b */
[----:B01----:R-:W-:Y:S01]  /*115d0*/  ENDCOLLECTIVE ;  /* 0x000000000000791b */ /* 0x003fe20003800000 */
.L_x_7414:
        /* <DEDUP_REMOVED lines=10> */
.L_x_7415:
[----:B------:R-:W-:Y:S05]  /*11680*/  BRA `(.L_x_7416) ;  /* 0xffffffd400847947 */ /* 0x000fea000383ffff */
.L_x_7346:
[----:B--2---:R2:W3:Y:S02]  /*11690*/  SYNCS.PHASECHK.TRANS64.TRYWAIT P0, [R8+URZ+0x28c60], R20 ;  /* 0x028c6014080075a7 */ /* 0x0044e4000800017f */
[----:B---3--:R-:W-:Y:S05]  /*116a0*/  @!P0 NANOSLEEP.SYNCS 0x989680 ;  /* 0x009896800000895d */ /* 0x008fea0003900000 */
[----:B------:R-:W3:Y:S02]  /*116b0*/  @!P0 SYNCS.PHASECHK.TRANS64 P0, [R8+URZ+0x28c60], R20 ;  /* 0x028c6014080085a7 */ /* 0x000ee4000800007f */
[----:B---3--:R-:W-:Y:S05]  /*116c0*/  @!P0 BRA `(.L_x_7346) ;  /* 0xfffffffc00f08947 */ /* 0x008fea000383ffff */
[----:B------:R-:W-:Y:S05]  /*116d0*/  BRA `(.L_x_7417) ;  /* 0xffffffd400d47947 */ /* 0x000fea000383ffff */
.L_x_7347:
[----:B------:R-:W-:Y:S01]  /*116e0*/  BSSY B1, `(.L_x_7418) ;  /* 0x0000008000017945 */ /* 0x000fe20003800000 */
[----:B------:R-:W-:Y:S01]  /*116f0*/  IMAD.MOV.U32 R13, RZ, RZ, R20 ;  /* 0x000000ffff0d7224 */ /* 0x000fe200078e0014 */
[----:B------:R-:W-:Y:S01]  /*11700*/  MOV R12, RZ ;  /* 0x000000ff000c7202 */ /* 0x000fe20000000f00 */
[----:B------:R-:W-:Y:S02]  /*11710*/  IMAD.MOV.U32 R11, RZ, RZ, 0x181f ;  /* 0x0000181fff0b7424 */ /* 0x000fe400078e00ff */
[----:B------:R-:W-:-:S07]  /*11720*/  IMAD.MOV.U32 R15, RZ, RZ, -0x1 ;  /* 0xffffffffff0f7424 */ /* 0x000fce00078e00ff */
[----:B-1----:R-:W-:Y:S05]  /*11730*/  WARPSYNC.COLLECTIVE R15, `(.L_x_7419) ;  /* 0x000000000f087348 */ /* 0x002fea0003c00000 */
[----:B------:R0:W2:Y:S02]  /*11740*/  SHFL.IDX P6, R14, R13, R12, R11 ;  /* 0x0000000c0d0e7389 */ /* 0x0000a400000c000b */
[----:B012---:R-:W-:Y:S01]  /*11750*/  ENDCOLLECTIVE ;  /* 0x000000000000791b */ /* 0x007fe20003800000 */
.L_x_7419:
[----:B------:R-:W-:Y:S05]  /*11760*/  BSYNC B1 ;  /* 0x0000000000017941 */ /* 0x000fea0003800000 */
.L_x_7418:
[----:B------:R-:W-:Y:S01]  /*11770*/  IMAD.MOV.U32 R13, RZ, RZ, R10 ;  /* 0x000000ffff0d7224 */ /* 0x000fe200078e000a */
[----:B------:R-:W-:Y:S01]  /*11780*/  MOV R15, 0xffffffff ;  /* 0xffffffff000f7802 */ /* 0x000fe20000000f00 */
[----:B------:R-:W-:Y:S01]  /*11790*/  IMAD.MOV.U32 R12, RZ, RZ, RZ ;  /* 0x000000ffff0c7224 */ /* 0x000fe200078e00ff */
[C---:B------:R-:W-:Y:S01]  /*117a0*/  LOP3.LUT P2, RZ, R16.reuse, 0x40, RZ, 0xc0, !PT ;  /* 0x0000004010ff7812 */ /* 0x040fe2000784c0ff */
[----:B------:R-:W-:Y:S01]  /*117b0*/  IMAD.MOV.U32 R11, RZ, RZ, 0x181f ;  /* 0x0000181fff0b7424 */ /* 0x000fe200078e00ff */
[----:B------:R-:W-:Y:S01]  /*117c0*/  LOP3.LUT P1, RZ, R16, 0x20, RZ, 0xc0, !PT ;  /* 0x0000002010ff7812 */ /* 0x000fe2000782c0ff */
[----:B------:R-:W-:Y:S01]  /*117d0*/  IMAD.MOV.U32 R3, RZ, RZ, R14 ;  /* 0x000000ffff037224 */ /* 0x000fe200078e000e */
[----:B------:R-:W-:Y:S01]  /*117e0*/  P2R R4, PR, RZ, 0x8 ;  /* 0x00000008ff047803 */ /* 0x000fe20000000000 */
[----:B------:R-:W-:-:S10]  /*117f0*/  IMAD R21, R21, 0x2, R17 ;  /* 0x0000000215157824 */ /* 0x000fd400078e0211 */
[----:B------:R-:W-:Y:S05]  /*11800*/  WARPSYNC.COLLECTIVE R15, `(.L_x_7420) ;  /* 0x000000000f087348 */ /* 0x000fea0003c00000 */
[----:B------:R0:W1:Y:S02]  /*11810*/  SHFL.IDX P6, R14, R13, R12, R11 ;  /* 0x0000000c0d0e7389 */ /* 0x00006400000c000b */
[----:B01----:R-:W-:Y:S01]  /*11820*/  ENDCOLLECTIVE ;  /* 0x000000000000791b */ /* 0x003fe20003800000 */
.L_x_7420:
        /* <DEDUP_REMOVED lines=15> */
.L_x_7421:
        /* <DEDUP_REMOVED lines=17> */
.L_x_7422:
[----:B------:R-:W-:Y:S02]  /*11a30*/  IMAD.MOV.U32 R13, RZ, RZ, R20 ;  /* 0x000000ffff0d7224 */ /* 0x000fe400078e0014 */
[----:B------:R-:W-:Y:S01]  /*11a40*/  IMAD.MOV.U32 R12, RZ, RZ, 0x2 ;  /* 0x00000002ff0c7424 */ /* 0x000fe200078e00ff */
[----:B------:R-:W-:Y:S02]  /*11a50*/  IADD3 R2, P2, R14, R0, RZ ;  /* 0x000000000e027210 */ /* 0x000fe40007f5e0ff */
[C---:B------:R-:W-:Y:S02]  /*11a60*/  LOP3.LUT P6, RZ, R16.reuse, 0x20, RZ, 0xc0, !PT ;  /* 0x0000002010ff7812 */ /* 0x040fe400078cc0ff */
[----:B------:R-:W-:Y:S02]  /*11a70*/  IADD3.X R3, RZ, R3, RZ, P2, !PT ;  /* 0x00000003ff037210 */ /* 0x000fe400017fe4ff */
[----:B------:R-:W-:-:S03]  /*11a80*/  LOP3.LUT P2, RZ, R16, 0x40, RZ, 0xc0, !PT ;  /* 0x0000004010ff7812 */ /* 0x000fc6000784c0ff */
[----:B------:R-:W-:Y:S01]  /*11a90*/  @!PT LDS RZ, [RZ] ;  /* 0x00000000fffff984 */ /* 0x000fe20000000800 */
[----:B------:R-:W-:Y:S01]  /*11aa0*/  @!PT LDS RZ, [RZ] ;  /* 0x00000000fffff984 */ /* 0x000fe20000000800 */
[----:B------:R-:W-:Y:S01]  /*11ab0*/  @!PT LDS RZ, [RZ] ;  /* 0x00000000fffff984 */ /* 0x000fe20000000800 */
[----:B------:R0:W-:Y:S01]  /*11ac0*/  LDGSTS.E.BYPASS.LTC128B.128 [R21+0xc00], desc[UR50][R2.64], !P3 ;  /* 0x00c0000002157fae */ /* 0x0001e2000d901d72 */
[----:B------:R-:W-:-:S04]  /*11ad0*/  ISETP.NE.AND P3, PT, R5, RZ, PT ;  /* 0x000000ff0500720c */ /* 0x000fc80003f65270 */
[----:B------:R-:W-:-:S05]  /*11ae0*/  P2R R5, PR, RZ, 0x8 ;  /* 0x00000008ff057803 */ /* 0x000fca0000000000 */
[----:B------:R0:W-:Y:S04]  /*11af0*/  LDGSTS.E.BYPASS.LTC128B.128 [R21+0x2c00], desc[UR50][R2.64+0x80], !P2 ;  /* 0x02c0008002157fae */ /* 0x0001e8000d101d72 */
[----:B------:R0:W-:Y:S02]  /*11b00*/  LDGSTS.E.BYPASS.LTC128B.128 [R21+0x4c00], desc[UR50][R2.64+0x100], !P6 ;  /* 0x04c0010002157fae */ /* 0x0001e4000f101d72 */
[----:B0-----:R-:W-:Y:S05]  /*11b10*/  WARPSYNC.COLLECTIVE R15, `(.L_x_7423) ;  /* 0x000000000f087348 */ /* 0x001fea0003c00000 */
[----:B------:R1:W2:Y:S02]  /*11b20*/  SHFL.IDX P6, R14, R13, R12, R11 ;  /* 0x0000000c0d0e7389 */ /* 0x0002a400000c000b */
[----:B012---:R-:W-:Y:S01]  /*11b30*/  ENDCOLLECTIVE ;  /* 0x000000000000791b */ /* 0x007fe20003800000 */
.L_x_7423:
        /* <DEDUP_REMOVED lines=14> */
.L_x_7424:
[----:B------:R-:W-:Y:S01]  /*11c20*/  MOV R13, R20 ;  /* 0x00000014000d7202 */ /* 0x000fe20000000f00 */
        /* <DEDUP_REMOVED lines=16> */
.L_x_7425:
        /* <DEDUP_REMOVED lines=14> */
.L_x_7426:
[----:B------:R-:W-:Y:S05]  /*11e10*/  BRA `(.L_x_7427) ;  /* 0xffffffd400387947 */ /* 0x000fea000383ffff */
.L_x_7355:
[----:B------:R-:W-:Y:S01]  /*11e20*/  BSSY B0, `(.L_x_7428) ;  /* 0x0000008000007945 */ /* 0x000fe20003800000 */
[----:B------:R-:W-:Y:S01]  /*11e30*/  IMAD.MOV.U32 R13, RZ, RZ, R33 ;  /* 0x000000ffff0d7224 */ /* 0x000fe200078e0021 */
[----:B------:R-:W-:Y:S01]  /*11e40*/  MOV R15, 0xffffffff ;  /* 0xffffffff000f7802 */ /* 0x000fe20000000f00 */
[----:B------:R-:W-:Y:S02]  /*11e50*/  IMAD.MOV.U32 R12, RZ, RZ, RZ ;  /* 0x000000ffff0c7224 */ /* 0x000fe400078e00ff */
[----:B------:R-:W-:-:S07]  /*11e60*/  IMAD.MOV.U32 R11, RZ, RZ, 0x1f ;  /* 0x0000001fff0b7424 */ /* 0x000fce00078e00ff */
[----:B01---5:R-:W-:Y:S05]  /*11e70*/  WARPSYNC.COLLECTIVE R15, `(.L_x_7429) ;  /* 0x000000000f087348 */ /* 0x023fea0003c00000 */
[----:B------:R2:W3:Y:S02]  /*11e80*/  SHFL.IDX P6, R14, R13, R12, R11 ;  /* 0x0000000c0d0e7389 */ /* 0x0004e400000c000b */
[----:B0123-5:R-:W-:Y:S01]  /*11e90*/  ENDCOLLECTIVE ;  /* 0x000000000000791b */ /* 0x02ffe20003800000 */
.L_x_7429:
[----:B------:R-:W-:Y:S05]  /*11ea0*/  BSYNC B0 ;  /* 0x0000000000007941 */ /* 0x000fea0003800000 */
.L_x_7428:
[----:B------:R-:W-:Y:S05]  /*11eb0*/  BRA `(.L_x_7430) ;  /* 0xffffffd8003c7947 */ /* 0x000fea000383ffff */
.L_x_7358:
[----:B---3--:R3:W4:Y:S02]  /*11ec0*/  SYNCS.PHASECHK.TRANS64.TRYWAIT P0, [R7+URZ+0x28c20], R0 ;  /* 0x028c2000070075a7 */ /* 0x008724000800017f */
[----:B----4-:R-:W-:Y:S05]  /*11ed0*/  @!P0 NANOSLEEP.SYNCS 0x989680 ;  /* 0x009896800000895d */ /* 0x010fea0003900000 */
[----:B------:R-:W4:Y:S02]  /*11ee0*/  @!P0 SYNCS.PHASECHK.TRANS64 P0, [R7+URZ+0x28c20], R0 ;  /* 0x028c2000070085a7 */ /* 0x000f24000800007f */
[----:B----4-:R-:W-:Y:S05]  /*11ef0*/  @!P0 BRA `(.L_x_7358) ;  /* 0xfffffffc00f08947 */ /* 0x010fea000383ffff */
[----:B------:R-:W-:Y:S05]  /*11f00*/  BRA `(.L_x_7431) ;  /* 0xffffffd800847947 */ /* 0x000fea000383ffff */
.L_x_7359:
        /* <DEDUP_REMOVED lines=11> */
.L_x_7433:
[----:B------:R-:W-:Y:S05]  /*11fc0*/  BSYNC B0 ;  /* 0x0000000000007941 */ /* 0x000fea0003800000 */
.L_x_7432:
[----:B------:R-:W-:Y:S05]  /*11fd0*/  BRA `(.L_x_7434) ;  /* 0xffffffd8006c7947 */ /* 0x000fea000383ffff */
.L_x_7362:
[----:B------:R-:W-:Y:S01]  /*11fe0*/  BSSY B1, `(.L_x_7435) ;  /* 0x0000006000017945 */ /* 0x000fe20003800000 */
[----:B------:R-:W-:-:S07]  /*11ff0*/  IMAD.MOV.U32 R15, RZ, RZ, -0x1 ;  /* 0xffffffffff0f7424 */ /* 0x000fce00078e00ff */
[----:B0123-5:R-:W-:Y:S05]  /*12000*/  WARPSYNC.COLLECTIVE R15, `(.L_x_7436) ;  /* 0x000000000f0c7348 */ /* 0x02ffea0003c00000 */
[----:B------:R-:W-:Y:S02]  /*12010*/  ELECT P6, UR62, PT ;  /* 0x00000000003e782f */ /* 0x000fe400038c0000 */
[----:B------:R-:W-:Y:S01]  /*12020*/  MOV R14, UR62 ;  /* 0x0000003e000e7c02 */ /* 0x000fe20008000f00 */
[----:B0123-5:R-:W-:Y:S10]  /*12030*/  ENDCOLLECTIVE ;  /* 0x000000000000791b */ /* 0x02fff40003800000 */
.L_x_7436:
[----:B------:R-:W-:Y:S05]  /*12040*/  BSYNC B1 ;  /* 0x0000000000017941 */ /* 0x000fea0003800000 */
.L_x_7435:
[----:B------:R-:W-:Y:S05]  /*12050*/  BRA `(.L_x_7437) ;  /* 0xffffffd800647947 */ /* 0x000fea000383ffff */
.L_x_7364:
[----:B---3--:R3:W4:Y:S02]  /*12060*/  SYNCS.PHASECHK.TRANS64.TRYWAIT P1, [R5+URZ+0x28c40], R0 ;  /* 0x028c4000050075a7 */ /* 0x008724000802017f */
[----:B----4-:R-:W-:Y:S05]  /*12070*/  @!P1 NANOSLEEP.SYNCS 0x989680 ;  /* 0x009896800000995d */ /* 0x010fea0003900000 */
[----:B------:R-:W4:Y:S02]  /*12080*/  @!P1 SYNCS.PHASECHK.TRANS64 P1, [R5+URZ+0x28c40], R0 ;  /* 0x028c4000050095a7 */ /* 0x000f24000802007f */
[----:B----4-:R-:W-:Y:S05]  /*12090*/  @!P1 BRA `(.L_x_7364) ;  /* 0xfffffffc00f09947 */ /* 0x010fea000383ffff */
[----:B------:R-:W-:Y:S05]  /*120a0*/  BRA `(.L_x_7438) ;  /* 0xffffffd800847947 */ /* 0x000fea000383ffff */
.L_x_7366:
[----:B----4-:R4:W0:Y:S02]  /*120b0*/  SYNCS.PHASECHK.TRANS64.TRYWAIT P1, [R3+URZ+0x28c40], R2 ;  /* 0x028c4002030075a7 */ /* 0x010824000802017f */
[----:B0-----:R-:W-:Y:S05]  /*120c0*/  @!P1 NANOSLEEP.SYNCS 0x989680 ;  /* 0x009896800000995d */ /* 0x001fea0003900000 */
[----:B------:R-:W0:Y:S02]  /*120d0*/  @!P1 SYNCS.PHASECHK.TRANS64 P1, [R3+URZ+0x28c40], R2 ;  /* 0x028c4002030095a7 */ /* 0x000e24000802007f */
[----:B0-----:R-:W-:Y:S05]  /*120e0*/  @!P1 BRA `(.L_x_7366) ;  /* 0xfffffffc00f09947 */ /* 0x001fea000383ffff */
[----:B------:R-:W-:Y:S05]  /*120f0*/  BRA `(.L_x_7439) ;  /* 0xffffffd800907947 */ /* 0x000fea000383ffff */
.L_x_7368:
[----:B------:R0:W0:Y:S02]  /*12100*/  SYNCS.PHASECHK.TRANS64.TRYWAIT P1, [R5+URZ+0x28c60], R0 ;  /* 0x028c6000050075a7 */ /* 0x000024000802017f */
[----:B0-----:R-:W-:Y:S05]  /*12110*/  @!P1 NANOSLEEP.SYNCS 0x989680 ;  /* 0x009896800000995d */ /* 0x001fea0003900000 */
[----:B------:R-:W0:Y:S02]  /*12120*/  @!P1 SYNCS.PHASECHK.TRANS64 P1, [R5+URZ+0x28c60], R0 ;  /* 0x028c6000050095a7 */ /* 0x000e24000802007f */
[----:B0-----:R-:W-:Y:S05]  /*12130*/  @!P1 BRA `(.L_x_7368) ;  /* 0xfffffffc00f09947 */ /* 0x001fea000383ffff */
[----:B------:R-:W-:Y:S05]  /*12140*/  BRA `(.L_x_7440) ;  /* 0xffffffd8008c7947 */ /* 0x000fea000383ffff */
.L_x_7441:
        /* <DEDUP_REMOVED lines=11> */
.L_x_15545:


//--------------------- .text._ZN7cutlass13device_kernelIN5flash11enable_sm90INS1_16FlashAttnFwdSm90INS1_25CollectiveMainloopFwdSm90ILi2EN4cute5tupleIJNS5_1CILi1EEES8_S8_EEENS6_IJNS7_ILi64EEESA_SA_EEELi512ENS_10bfloat16_tEfNS_4arch4Sm90ELb1ELb0ELb0ELb0ELb1ELb0ELb1ELb0ELb0ELb1ELb0ELb0EEENS1_21CollectiveEpilogueFwdINS6_IJSA_NS7_ILi512EEESA_EEES9_SC_SE_Li256ELb0ELb1ELb0ELb0EEENS1_30DynamicPersistentTileSchedulerILi256ELi128ELb0ELb1ELb1EEEEEEEEEvNT_6ParamsE --------------------------
	.section	.text._ZN7cutlass13device_kernelIN5flash11enable_sm90INS1_16FlashAttnFwdSm90INS1_25CollectiveMainloopFwdSm90ILi2EN4cute5tupleIJNS5_1CILi1EEES8_S8_EEENS6_IJNS7_ILi64EEESA_SA_EEELi512ENS_10bfloat16_tEfNS_4arch4Sm90ELb1ELb0ELb0ELb0ELb1ELb0ELb1ELb0ELb0ELb1ELb0ELb0EEENS1_21CollectiveEpilogueFwdINS6_IJSA_NS7_ILi512EEESA_EEES9_SC_SE_Li256ELb0ELb1ELb0ELb0EEENS1_30DynamicPersistentTileSchedulerILi256ELi128ELb0ELb1ELb1EEEEEEEEEvNT_6ParamsE,"ax",@progbits
	.align	128
.text._ZN7cutlass13device_kernelIN5flash11enable_sm90INS1_16FlashAttnFwdSm90INS1_25CollectiveMainloopFwdSm90ILi2EN4cute5tupleIJNS5_1CILi1EEES8_S8_EEENS6_IJNS7_ILi64EEESA_SA_EEELi512ENS_10bfloat16_tEfNS_4arch4Sm90ELb1ELb0ELb0ELb0ELb1ELb0ELb1ELb0ELb0ELb1ELb0ELb0EEENS1_21CollectiveEpilogueFwdINS6_IJSA_NS7_ILi512EEESA_EEES9_SC_SE_Li256ELb0ELb1ELb0ELb0EEENS1_30DynamicPersistentTileSchedulerILi256ELi128ELb0ELb1ELb1EEEEEEEEEvNT_6ParamsE:
        .type           _ZN7cutlass13device_kernelIN5flash11enable_sm90INS1_16FlashAttnFwdSm90INS1_25CollectiveMainloopFwdSm90ILi2EN4cute5tupleIJNS5_1CILi1EEES8_S8_EEENS6_IJNS7_ILi64EEESA_SA_EEELi512ENS_10bfloat16_tEfNS_4arch4Sm90ELb1ELb0ELb0ELb0ELb1ELb0ELb1ELb0ELb0ELb1ELb0ELb0EEENS1_21CollectiveEpilogueFwdINS6_IJSA_NS7_ILi512EEESA_EEES9_SC_SE_Li256ELb0ELb1ELb0ELb0EEENS1_30DynamicPersistentTileSchedulerILi256ELi128ELb0ELb1ELb1EEEEEEEEEvNT_6ParamsE,@function
        .size           _ZN7cutlass13device_kernelIN5flash11enable_sm90INS1_16FlashAttnFwdSm90INS1_25CollectiveMainloopFwdSm90ILi2EN4cute5tupleIJNS5_1CILi1EEES8_S8_EEENS6_IJNS7_ILi64EEESA_SA_EEELi512ENS_10bfloat16_tEfNS_4arch4Sm90ELb1ELb0ELb0ELb0ELb1ELb0ELb1ELb0ELb0ELb1ELb0ELb0EEENS1_21CollectiveEpilogueFwdINS6_IJSA_NS7_ILi512EEESA_EEES9_SC_SE_Li256ELb0ELb1ELb0ELb0EEENS1_30DynamicPersistentTileSchedulerILi256ELi128ELb0ELb1ELb1EEEEEEEEEvNT_6ParamsE,(.L_x_15546 - _ZN7cutlass13device_kernelIN5flash11enable_sm90INS1_16FlashAttnFwdSm90INS1_25CollectiveMainloopFwdSm90ILi2EN4cute5tupleIJNS5_1CILi1EEES8_S8_EEENS6_IJNS7_ILi64EEESA_SA_EEELi512ENS_10bfloat16_tEfNS_4arch4Sm90ELb1ELb0ELb0ELb0ELb1ELb0ELb1ELb0ELb0ELb1ELb0ELb0EEENS1_21CollectiveEpilogueFwdINS6_IJSA_NS7_ILi512EEESA_EEES9_SC_SE_Li256ELb0ELb1ELb0ELb0EEENS1_30DynamicPersistentTileSchedulerILi256ELi128ELb0ELb1ELb1EEEEEEEEEvNT_6ParamsE)
        .other          _ZN7cutlass13device_kernelIN5flash11enable_sm90INS1_16FlashAttnFwdSm90INS1_25CollectiveMainloopFwdSm90ILi2EN4cute5tupleIJNS5_1CILi1EEES8_S8_EEENS6_IJNS7_ILi64EEESA_SA_EEELi512ENS_10bfloat16_tEfNS_4arch4Sm90ELb1ELb0ELb0ELb0ELb1ELb0ELb1ELb0ELb0ELb1ELb0ELb0EEENS1_21CollectiveEpilogueFwdINS6_IJSA_NS7_ILi512EEESA_EEES9_SC_SE_Li256ELb0ELb1ELb0ELb0EEENS1_30DynamicPersistentTileSchedulerILi256ELi128ELb0ELb1ELb1EEEEEEEEEvNT_6ParamsE,@"STO_CUDA_ENTRY STV_DEFAULT"
_ZN7cutlass13device_kernelIN5flash11enable_sm90INS1_16FlashAttnFwdSm90INS1_25CollectiveMainloopFwdSm90ILi2EN4cute5tupleIJNS5_1CILi1EEES8_S8_EEENS6_IJNS7_ILi64EEESA_SA_EEELi512ENS_10bfloat16_tEfNS_4arch4Sm90ELb1ELb0ELb0ELb0ELb1ELb0ELb1ELb0ELb0ELb1ELb0ELb0EEENS1_21CollectiveEpilogueFwdINS6_IJSA_NS7_ILi512EEESA_EEES9_SC_SE_Li256ELb0ELb1ELb0ELb0EEENS1_30DynamicPersistentTileSchedulerILi256ELi128ELb0ELb1ELb1EEEEEEEEEvNT_6ParamsE:
        /* <DEDUP_REMOVED lines=43> */
.L_x_7442:
        /* <DEDUP_REMOVED lines=22> */
.L_x_7443:
        /* <DEDUP_REMOVED lines=18> */
.L_x_7444:
        /* <DEDUP_REMOVED lines=22> */
.L_x_7445:
        /* <DEDUP_REMOVED lines=23> */
.L_x_7446:
        /* <DEDUP_REMOVED lines=8> */
.L_x_7448:
[----:B------:R-:W-:-:S08]  /*0880*/  NOP ;  /* 0x0000000000007918 */ /* 0x000fd00000000000 */
[----:B------:R-:W0:Y:S02]  /*0890*/  USETMAXREG.TRY_ALLOC.CTAPOOL UP0, 0xe8 ;  /* 0x000000e8000079c8 */ /* 0x000e240008000600 */
[----:B0-----:R-:W-:-:S13]  /*08a0*/  PLOP3.LUT P0, PT, PT, PT, UP0, 0x80, 0x0 ;  /* 0x000000000000781c */ /* 0x001fda0003f0f008 */
[----:B------:R-:W-:Y:S05]  /*08b0*/  @!P0 BRA `(.L_x_7448) ;  /* 0xfffffffc00f08947 */ /* 0x000fea000383ffff */
[----:B------:R-:W0:Y:S01]  /*08c0*/  S2R R2, SR_TID.X ;  /* 0x0000000000027919 */ /* 0x000e220000002100 */
[----:B------:R-:W1:Y:S08]  /*08d0*/  S2UR UR4, SR_CTAID.X ;  /* 0x00000000000479c3 */ /* 0x000e700000002500 */
[----:B------:R-:W-:Y:S06]  /*08e0*/  BAR.ARV 0x4, 0x180 ;  /* 0x0106000000007b1d */ /* 0x000fec0000002000 */
[----:B0-----:R-:W-:-:S04]  /*08f0*/  LOP3.LUT R0, R2, 0xffffff80, RZ, 0xc0, !PT ;  /* 0xffffff8002007812 */ /* 0x001fc800078ec0ff */
[----:B------:R-:W-:Y:S02]  /*0900*/  ISETP.NE.AND P0, PT, R0, 0x80, PT ;  /* 0x000000800000780c */ /* 0x000fe40003f05270 */
[----:B------:R-:W1:Y:S11]  /*0910*/  LDC R0, c[0x0][0xd38] ;  /* 0x00034e00ff007b82 */ /* 0x000e760000000800 */
[----:B------:R-:W-:Y:S06]  /*0920*/  @!P0 BAR.ARV 0x8, 0x100 ;  /* 0x0204000000008b1d */ /* 0x000fec0000002000 */
[----:B------:R-:W-:-:S13]  /*0930*/  ISETP.GE.U32.AND P0, PT, R2, 0x100, PT ;  /* 0x000001000200780c */ /* 0x000fda0003f06070 */
[----:B------:R-:W-:Y:S06]  /*0940*/  @P0 BAR.ARV 0xf, 0x100 ;  /* 0x03c4000000000b1d */ /* 0x000fec0000002000 */
[----:B-1----:R-:W-:-:S13]  /*0950*/  ISETP.LE.AND P0, PT, R0, UR4, PT ;  /* 0x0000000400007c0c */ /* 0x002fda000bf03270 */
[----:B------:R-:W-:Y:S05]  /*0960*/  @P0 EXIT ;  /* 0x000000000000094d */ /* 0x000fea0003800000 */
[----:B------:R-:W-:Y:S01]  /*0970*/  VIADD R222, R2, 0xffffff80 ;  /* 0xffffff8002de7836 */ /* 0x000fe20000000000 */
[----:B------:R-:W0:Y:S01]  /*0980*/  S2R R219, SR_CgaCtaId ;  /* 0x0000000000db7919 */ /* 0x000e220000008800 */
[----:B------:R-:W-:Y:S01]  /*0990*/  IMAD.MOV.U32 R188, RZ, RZ, 0x20 ;  /* 0x00000020ffbc7424 */ /* 0x000fe200078e00ff */
[----:B------:R-:W-:Y:S01]  /*09a0*/  ULOP3.LUT UR40, UR41, 0x1, URZ, 0xfc, !UPT ;  /* 0x0000000129287892 */ /* 0x000fe2000f8efc3f */
[----:B------:R-:W-:Y:S01]  /*09b0*/  IMAD.MOV.U32 R16, RZ, RZ, RZ ;  /* 0x000000ffff107224 */ /* 0x000fe200078e00ff */
[----:B------:R-:W-:Y:S01]  /*09c0*/  SHF.R.S32.HI R3, RZ, 0x1f, R222 ;  /* 0x0000001fff037819 */ /* 0x000fe200000114de */
[----:B------:R-:W-:-:S03]  /*09d0*/  UMOV UR36, URZ ;  /* 0x0000003f00247c82 */ /* 0x000fc60008000000 */
[CC--:B------:R-:W-:Y:S02]  /*09e0*/  LEA.HI R0, R3.reuse, R222.reuse, RZ, 0x4 ;  /* 0x000000de03007211 */ /* 0x0c0fe400078f20ff */
[CC--:B------:R-:W-:Y:S02]  /*09f0*/  LEA.HI R4, R3.reuse, R222.reuse, RZ, 0x5 ;  /* 0x000000de03047211 */ /* 0x0c0fe400078f28ff */
[----:B------:R-:W-:Y:S02]  /*0a00*/  SHF.R.S32.HI R7, RZ, 0x4, R0 ;  /* 0x00000004ff077819 */ /* 0x000fe40000011400 */
[----:B------:R-:W-:Y:S02]  /*0a10*/  LEA.HI R5, R3, R222, RZ, 0x7 ;  /* 0x000000de03057211 */ /* 0x000fe400078f38ff */
[C---:B------:R-:W-:Y:S02]  /*0a20*/  LEA.HI R2, R0.reuse, R7, RZ, 0x1 ;  /* 0x0000000700027211 */ /* 0x040fe400078f08ff */
[----:B------:R-:W-:-:S02]  /*0a30*/  LOP3.LUT R9, R0, 0xfffffff0, RZ, 0xc0, !PT ;  /* 0xfffffff000097812 */ /* 0x000fc400078ec0ff */
[----:B------:R-:W-:Y:S02]  /*0a40*/  LOP3.LUT R2, R2, 0x1ffffffe, RZ, 0xc0, !PT ;  /* 0x1ffffffe02027812 */ /* 0x000fe400078ec0ff */
[--C-:B------:R-:W-:Y:S01]  /*0a50*/  SHF.R.S32.HI R13, RZ, 0x5, R4.reuse ;  /* 0x00000005ff0d7819 */ /* 0x100fe20000011404 */
[----:B------:R-:W-:Y:S01]  /*0a60*/  IMAD.IADD R9, R222, 0x1, -R9 ;  /* 0x00000001de097824 */ /* 0x000fe200078e0a09 */
[----:B------:R-:W-:Y:S01]  /*0a70*/  SHF.R.S32.HI R4, RZ, 0x1f, R4 ;  /* 0x0000001fff047819 */ /* 0x000fe20000011404 */
[----:B------:R-:W-:Y:S01]  /*0a80*/  IMAD.IADD R8, R7, 0x1, -R2 ;  /* 0x0000000107087824 */ /* 0x000fe200078e0a02 */
[----:B------:R-:W-:Y:S02]  /*0a90*/  LOP3.LUT R7, R5, 0xffffff80, RZ, 0xc0, !PT ;  /* 0xffffff8005077812 */ /* 0x000fe400078ec0ff */
[----:B------:R-:W-:Y:S02]  /*0aa0*/  LEA.HI R2, R3, R222, RZ, 0x2 ;  /* 0x000000de03027211 */ /* 0x000fe400078f10ff */
[----:B------:R-:W-:Y:S01]  /*0ab0*/  LEA.HI R4, R4, R13, RZ, 0x2 ;  /* 0x0000000d04047211 */ /* 0x000fe200078f10ff */
[----:B------:R-:W-:Y:S01]  /*0ac0*/  IMAD.IADD R7, R222, 0x1, -R7 ;  /* 0x00000001de077824 */ /* 0x000fe200078e0a07 */
[----:B------:R-:W-:-:S02]  /*0ad0*/  LOP3.LUT R11, R2, 0xfffffffc, RZ, 0xc0, !PT ;  /* 0xfffffffc020b7812 */ /* 0x000fc400078ec0ff */
[----:B------:R-:W-:Y:S02]  /*0ae0*/  SHF.R.S32.HI R216, RZ, 0x7, R5 ;  /* 0x00000007ffd87819 */ /* 0x000fe40000011405 */
[----:B------:R-:W-:Y:S01]  /*0af0*/  LOP3.LUT R4, R4, 0x3ffffc, RZ, 0xc0, !PT ;  /* 0x003ffffc04047812 */ /* 0x000fe200078ec0ff */
[----:B------:R-:W-:Y:S01]  /*0b00*/  IMAD.IADD R11, R222, 0x1, -R11 ;  /* 0x00000001de0b7824 */ /* 0x000fe200078e0a0b */
[--C-:B------:R-:W-:Y:S01]  /*0b10*/  SHF.R.S32.HI R2, RZ, 0x1f, R9.reuse ;  /* 0x0000001fff027819 */ /* 0x100fe20000011409 */
[----:B------:R-:W-:Y:S01]  /*0b20*/  IMAD R15, R216, 0x100, R9 ;  /* 0x00000100d80f7824 */ /* 0x000fe200078e0209 */
[----:B------:R-:W-:Y:S01]  /*0b30*/  SHF.R.S32.HI R0, RZ, 0x1f, R7 ;  /* 0x0000001fff007819 */ /* 0x000fe20000011407 */
[----:B------:R-:W-:Y:S01]  /*0b40*/  IMAD.IADD R10, R13, 0x1, -R4 ;  /* 0x000000010d0a7824 */ /* 0x000fe200078e0a04 */
[----:B------:R-:W-:Y:S02]  /*0b50*/  LEA.HI R6, R2, R9, RZ, 0x3 ;  /* 0x0000000902067211 */ /* 0x000fe400078f18ff */
[----:B------:R-:W-:Y:S01]  /*0b60*/  LEA.HI R2, R0, R7, RZ, 0x2 ;  /* 0x0000000700027211 */ /* 0x000fe200078f10ff */
[----:B------:R-:W-:Y:S01]  /*0b70*/  IMAD R14, R10, 0x10, R15 ;  /* 0x000000100a0e7824 */ /* 0x000fe200078e020f */
[C---:B------:R-:W-:Y:S01]  /*0b80*/  LOP3.LUT R4, R6.reuse, 0xfffffff8, RZ, 0xc0, !PT ;  /* 0xfffffff806047812 */ /* 0x040fe200078ec0ff */
[----:B------:R-:W-:Y:S01]  /*0b90*/  IMAD.SHL.U32 R6, R6, 0x40, RZ ;  /* 0x0000004006067824 */ /* 0x000fe200078e00ff */
[----:B------:R-:W-:-:S02]  /*0ba0*/  LOP3.LUT R10, R2, 0x7ffffffc, RZ, 0xc0, !PT ;  /* 0x7ffffffc020a7812 */ /* 0x000fc400078ec0ff */
[----:B------:R-:W-:Y:S01]  /*0bb0*/  LEA.HI R12, R11, R11, RZ, 0x1 ;  /* 0x0000000b0b0c7211 */ /* 0x000fe200078f08ff */
[----:B------:R-:W-:Y:S01]  /*0bc0*/  IMAD.IADD R9, R9, 0x1, -R4 ;  /* 0x0000000109097824 */ /* 0x000fe200078e0a04 */
[----:B------:R-:W-:Y:S01]  /*0bd0*/  LEA.HI R4, R0, R7, RZ, 0x5 ;  /* 0x0000000700047211 */ /* 0x000fe200078f28ff */
[----:B------:R-:W-:Y:S01]  /*0be0*/  IMAD.IADD R10, R7, 0x1, -R10 ;  /* 0x00000001070a7824 */ /* 0x000fe200078e0a0a */
[----:B------:R-:W-:Y:S02]  /*0bf0*/  LOP3.LUT R12, R12, 0x1ffffffe, RZ, 0xc0, !PT ;  /* 0x1ffffffe0c0c7812 */ /* 0x000fe400078ec0ff */
[--C-:B------:R-:W-:Y:S01]  /*0c00*/  SHF.R.S32.HI R0, RZ, 0x2, R2.reuse ;  /* 0x00000002ff007819 */ /* 0x100fe20000011402 */
[----:B------:R-:W-:Y:S01]  /*0c10*/  IMAD.SHL.U32 R18, R10, 0x2, RZ ;  /* 0x000000020a127824 */ /* 0x000fe200078e00ff */
[----:B------:R-:W-:Y:S01]  /*0c20*/  SHF.R.S32.HI R7, RZ, 0x1f, R2 ;  /* 0x0000001fff077819 */ /* 0x000fe20000011402 */
[----:B------:R-:W-:Y:S01]  /*0c30*/  IMAD.SHL.U32 R2, R9, 0x40, RZ ;  /* 0x0000004009027824 */ /* 0x000fe200078e00ff */
[----:B------:R-:W-:Y:S01]  /*0c40*/  LOP3.LUT R6, R6, 0x7ffffe00, RZ, 0xc0, !PT ;  /* 0x7ffffe0006067812 */ /* 0x000fe200078ec0ff */
[----:B------:R-:W-:Y:S01]  /*0c50*/  IMAD.IADD R15, R11, 0x1, -R12 ;  /* 0x000000010b0f7824 */ /* 0x000fe200078e0a0c */
[----:B------:R-:W-:Y:S01]  /*0c60*/  LEA.HI R7, R7, R0, RZ, 0x3 ;  /* 0x0000000007077211 */ /* 0x000fe200078f18ff */
[----:B------:R-:W-:Y:S01]  /*0c70*/  IMAD.SHL.U32 R11, R8, 0x8, RZ ;  /* 0x00000008080b7824 */ /* 0x000fe200078e00ff */
[----:B------:R-:W-:Y:S01]  /*0c80*/  LOP3.LUT R2, R2, 0x1c0, RZ, 0xc0, !PT ;  /* 0x000001c002027812 */ /* 0x000fe200078ec0ff */
[----:B------:R-:W-:Y:S01]  /*0c90*/  IMAD R6, R13, 0x400, R6 ;  /* 0x000004000d067824 */ /* 0x000fe200078e0206 */
[----:B------:R-:W-:Y:S01]  /*0ca0*/  LOP3.LUT R7, R7, 0xfffffff8, RZ, 0xc0, !PT ;  /* 0xfffffff807077812 */ /* 0x000fe200078ec0ff */
[--C-:B------:R-:W-:Y:S01]  /*0cb0*/  IMAD.U32 R221, R14, 0x40, R11.reuse ;  /* 0x000000400edd7824 */ /* 0x100fe200078e000b */
[----:B------:R-:W-:-:S02]  /*0cc0*/  LOP3.LUT R11, R2, 0x8, R11, 0xf8, !PT ;  /* 0x00000008020b7812 */ /* 0x000fc400078ef80b */
[----:B------:R-:W-:Y:S01]  /*0cd0*/  SHF.R.U32.HI R2, RZ, 0x3, R2 ;  /* 0x00000003ff027819 */ /* 0x000fe20000011602 */
[----:B------:R-:W-:Y:S01]  /*0ce0*/  IMAD.IADD R7, R0, 0x1, -R7 ;  /* 0x0000000100077824 */ /* 0x000fe200078e0a07 */
[----:B------:R-:W-:Y:S02]  /*0cf0*/  SHF.R.S32.HI R4, RZ, 0x5, R4 ;  /* 0x00000005ff047819 */ /* 0x000fe40000011404 */
[----:B------:R-:W-:Y:S02]  /*0d00*/  LEA.HI R3, R3, R222, RZ, 0x3 ;  /* 0x000000de03037211 */ /* 0x000fe400078f18ff */
[----:B------:R-:W-:Y:S01]  /*0d10*/  LOP3.LUT R11, R11, R2, RZ, 0x3c, !PT ;  /* 0x000000020b0b7212 */ /* 0x000fe200078e3cff */
[----:B------:R-:W-:Y:S01]  /*0d20*/  IMAD R22, R4, 0x10, R7 ;  /* 0x0000001004167824 */ /* 0x000fe200078e0207 */
[----:B------:R-:W-:Y:S01]  /*0d30*/  MOV R0, 0x400 ;  /* 0x0000040000007802 */ /* 0x000fe20000000f00 */
[----:B------:R-:W-:Y:S01]  /*0d40*/  IMAD.MOV.U32 R2, RZ, RZ, RZ ;  /* 0x000000ffff027224 */ /* 0x000fe200078e00ff */
[----:B------:R-:W-:Y:S01]  /*0d50*/  LOP3.LUT R7, R3, 0xfffffff8, RZ, 0xc0, !PT ;  /* 0xfffffff803077812 */ /* 0x000fe200078ec0ff */
[----:B------:R-:W-:Y:S01]  /*0d60*/  IMAD.IADD R6, R6, 0x1, R11 ;  /* 0x0000000106067824 */ /* 0x000fe200078e020b */
[----:B------:R-:W-:Y:S01]  /*0d70*/  R2P PR, R9, 0x6 ;  /* 0x0000000609007804 */ /* 0x000fe20000000000 */
[----:B------:R-:W-:Y:S01]  /*0d80*/  IMAD R190, R15, 0x8, R22 ;  /* 0x000000080fbe7824 */ /* 0x000fe200078e0216 */
[----:B0-----:R-:W-:Y:S01]  /*0d90*/  LEA R17, R219, R0, 0x18 ;  /* 0x00000000db117211 */ /* 0x001fe200078ec0ff */
[----:B------:R-:W-:Y:S01]  /*0da0*/  IMAD.IADD R214, R222, 0x1, -R7 ;  /* 0x00000001ded67824 */ /* 0x000fe200078e0a07 */
[----:B------:R-:W-:-:S02]  /*0db0*/  LEA.HI R5, R5, R216, RZ, 0x1 ;  /* 0x000000d805057211 */ /* 0x000fc400078f08ff */
[----:B------:R-:W-:Y:S01]  /*0dc0*/  SEL R188, R188, 0xffffffe0, !P1 ;  /* 0xffffffe0bcbc7807 */ /* 0x000fe20004800000 */
[----:B------:R-:W-:Y:S01]  /*0dd0*/  IMAD R185, R6, 0x2, R17 ;  /* 0x0000000206b97824 */ /* 0x000fe200078e0211 */
[----:B------:R-:W-:Y:S01]  /*0de0*/  LOP3.LUT R5, R5, 0xfffffe, RZ, 0xc0, !PT ;  /* 0x00fffffe05057812 */ /* 0x000fe200078ec0ff */
[----:B------:R-:W-:Y:S01]  /*0df0*/  IMAD.SHL.U32 R23, R214, 0x8, RZ ;  /* 0x00000008d6177824 */ /* 0x000fe200078e00ff */
[----:B------:R-:W-:Y:S01]  /*0e00*/  SHF.R.S32.HI R215, RZ, 0x3, R3 ;  /* 0x00000003ffd77819 */ /* 0x000fe20000011403 */
        /* <DEDUP_REMOVED lines=15> */
[----:B------:R-:W-:Y:S01]  /*0f00*/  IMAD.IADD R5, R216, 0x1, -R5 ;  /* 0x00000001d8057824 */ /* 0x000fe200078e0a05 */
[----:B------:R-:W-:Y:S01]  /*0f10*/  SHF.R.S32.HI R223, RZ, 0x1f, R217 ;  /* 0x0000001fffdf7819 */ /* 0x000fe200000114d9 */
[----:B------:R-:W-:-:S02]  /*0f20*/  @P2 VIADD R187, R189, 0xffffffc0 ;  /* 0xffffffc0bdbb2836 */ /* 0x000fc40000000000 */
[----:B------:R-:W-:Y:S02]  /*0f30*/  IMAD.IADD R189, R189, 0x1, R188 ;  /* 0x00000001bdbd7824 */ /* 0x000fe400078e02bc */
[----:B------:R-:W-:Y:S02]  /*0f40*/  IMAD.SHL.U32 R184, R5, 0x100, RZ ;  /* 0x0000010005b87824 */ /* 0x000fe400078e00ff */
[----:B------:R-:W-:-:S07]  /*0f50*/  IMAD.IADD R188, R188, 0x1, R187 ;  /* 0x00000001bcbc7824 */ /* 0x000fce00078e02bb */
.L_x_7504:
        /* <DEDUP_REMOVED lines=21> */
.L_x_7449:
[----:B------:R-:W-:Y:S01]  /*10b0*/  ULDC UR7, c[0x0][0xd54] ;  /* 0x0003550000077ab9 */ /* 0x000fe20000000800 */
[----:B------:R-:W-:Y:S01]  /*10c0*/  UMOV UR6, UR9 ;  /* 0x0000000900067c82 */ /* 0x000fe20008000000 */
[----:B------:R-:W-:-:S11]  /*10d0*/  UISETP.NE.AND UP0, UPT, UR7, 0x1, UPT ;  /* 0x000000010700788c */ /* 0x000fd6000bf05270 */
[----:B------:R-:W-:Y:S02]  /*10e0*/  @UP0 ULDC.64 UR10, c[0x0][0xd58] ;  /* 0x00035600000a0ab9 */ /* 0x000fe40000000a00 */
[----:B------:R-:W-:-:S04]  /*10f0*/  UIMAD.WIDE.U32 UR4, UR9, UR10, URZ ;  /* 0x0000000a090472a5 */ /* 0x000fc8000f8e003f */
[----:B------:R-:W-:-:S04]  /*1100*/  @UP0 USHF.R.U32.HI UR6, URZ, UR11, UR5 ;  /* 0x0000000b3f060299 */ /* 0x000fc80008011605 */
[----:B------:R-:W-:-:S12]  /*1110*/  UIMAD UR4, UR6, UR7, URZ ;  /* 0x00000007060472a4 */ /* 0x000fd8000f8e023f */
.L_x_7450:
[----:B------:R-:W0:Y:S01]  /*1120*/  LDC.64 R4, c[0x0][0x418] ;  /* 0x00010600ff047b82 */ /* 0x000e220000000a00 */
[----:B------:R-:W-:Y:S01]  /*1130*/  ULDC UR37, c[0x0][0xd48] ;  /* 0x0003520000257ab9 */ /* 0x000fe20000000800 */
[----:B------:R-:W-:Y:S02]  /*1140*/  UIADD3 UR4, UR9, -UR4, URZ ;  /* 0x8000000409047290 */ /* 0x000fe4000fffe03f */
[----:B------:R-:W-:Y:S01]  /*1150*/  UISETP.NE.AND UP0, UPT, UR37, 0x1, UPT ;  /* 0x000000012500788c */ /* 0x000fe2000bf05270 */
[----:B------:R-:W-:Y:S01]  /*1160*/  ULDC UR5, c[0x0][0xd54] ;  /* 0x0003550000057ab9 */ /* 0x000fe20000000800 */
[----:B------:R-:W-:Y:S02]  /*1170*/  UISETP.NE.AND UP1, UPT, UR42, 0x1, UPT ;  /* 0x000000012a00788c */ /* 0x000fe4000bf25270 */
[----:B------:R-:W1:Y:S01]  /*1180*/  LDC R186, c[0x0][0x424] ;  /* 0x00010900ffba7b82 */ /* 0x000e620000000800 */
[----:B------:R-:W-:Y:S02]  /*1190*/  UIMAD UR8, UR8, UR5, UR4 ;  /* 0x00000005080872a4 */ /* 0x000fe4000f8e0204 */
[----:B------:R-:W-:Y:S01]  /*11a0*/  ULOP3.LUT UR6, URZ, UR6, URZ, 0x33, !UPT ;  /* 0x000000063f067292 */ /* 0x000fe2000f8e333f */
[----:B------:R-:W-:-:S03]  /*11b0*/  ULDC UR7, c[0x0][0xd3c] ;  /* 0x00034f0000077ab9 */ /* 0x000fc60000000800 */
[----:B------:R-:W-:Y:S01]  /*11c0*/  @UP0 ULDC UR4, c[0x0][0xd4c] ;  /* 0x0003530000040ab9 */ /* 0x000fe20000000800 */
[----:B------:R-:W2:Y:S01]  /*11d0*/  LDC R7, c[0x0][0x2f0] ;  /* 0x0000bc00ff077b82 */ /* 0x000ea20000000800 */
[----:B------:R-:W-:Y:S01]  /*11e0*/  UIMAD.WIDE.U32 UR4, UR8, UR4, URZ ;  /* 0x00000004080472a5 */ /* 0x000fe2000f8e003f */
[----:B------:R-:W-:Y:S01]  /*11f0*/  @UP0 ULDC UR9, c[0x0][0xd50] ;  /* 0x0003540000090ab9 */ /* 0x000fe20000000800 */
[----:B------:R-:W-:Y:S02]  /*1200*/  UMOV UR39, UR8 ;  /* 0x0000000800277c82 */ /* 0x000fe40008000000 */
[----:B------:R-:W-:Y:S02]  /*1210*/  @UP0 USHF.R.U32.HI UR39, URZ, UR9, UR5 ;  /* 0x000000093f270299 */ /* 0x000fe40008011605 */
[----:B------:R-:W-:Y:S01]  /*1220*/  UIADD3 UR6, UR6, UR7, URZ ;  /* 0x0000000706067290 */ /* 0x000fe2000fffe03f */
[----:B0-----:R-:W-:Y:S01]  /*1230*/  ISETP.NE.U32.AND P0, PT, R4, RZ, PT ;  /* 0x000000ff0400720c */ /* 0x001fe20003f05070 */
[----:B------:R-:W-:-:S02]  /*1240*/  UIADD3 UR4, -UR39, URZ, URZ ;  /* 0x0000003f27047290 */ /* 0x000fc4000fffe13f */
[----:B------:R-:W-:Y:S01]  /*1250*/  USHF.L.U32 UR38, UR6, 0x6, URZ ;  /* 0x0000000606267899 */ /* 0x000fe2000800063f */
[----:B------:R-:W-:Y:S01]  /*1260*/  ISETP.NE.AND.EX P0, PT, R5, RZ, PT, P0 ;  /* 0x000000ff0500720c */ /* 0x000fe20003f05300 */
[----:B------:R-:W-:-:S03]  /*1270*/  UIMAD UR37, UR37, UR4, UR8 ;  /* 0x00000004252572a4 */ /* 0x000fc6000f8e0208 */
[----:B-1----:R-:W-:Y:S02]  /*1280*/  SEL R186, R186, 0x1, P0 ;  /* 0x00000001baba7807 */ /* 0x002fe40000000000 */
[----:B------:R-:W-:-:S03]  /*1290*/  PLOP3.LUT P0, PT, PT, PT, UP1, 0x80, 0x0 ;  /* 0x000000000000781c */ /* 0x000fc60003f0f018 */
[----:B--2---:R-:W-:-:S05]  /*12a0*/  IMAD R0, R186, R7, 0x3f ;  /* 0x0000003fba007424 */ /* 0x004fca00078e0207 */
[----:B------:R-:W-:-:S04]  /*12b0*/  SHF.R.S32.HI R3, RZ, 0x1f, R0 ;  /* 0x0000001fff037819 */ /* 0x000fc80000011400 */
[----:B------:R-:W-:-:S04]  /*12c0*/  LEA.HI R3, R3, R0, RZ, 0x6 ;  /* 0x0000000003037211 */ /* 0x000fc800078f30ff */
[----:B------:R-:W-:Y:S01]  /*12d0*/  SHF.R.S32.HI R3, RZ, 0x6, R3 ;  /* 0x00000006ff037819 */ /* 0x000fe20000011403 */
[----:B------:R-:W-:Y:S06]  /*12e0*/  @!P0 BRA `(.L_x_7451) ;  /* 0x0000001c00548947 */ /* 0x000fec0003800000 */
[----:B------:R-:W0:Y:S01]  /*12f0*/  LDC R0, c[0x0][0x448] ;  /* 0x00011200ff007b82 */ /* 0x000e220000000800 */
[----:B------:R-:W-:Y:S01]  /*1300*/  UIADD3 UR4, UR38, 0x3f, URZ ;  /* 0x0000003f26047890 */ /* 0x000fe2000fffe03f */
[----:B------:R-:W-:Y:S02]  /*1310*/  CS2R R150, SRZ ;  /* 0x0000000000967805 */ /* 0x000fe4000001ff00 */
[----:B------:R-:W-:Y:S02]  /*1320*/  CS2R R148, SRZ ;  /* 0x0000000000947805 */ /* 0x000fe4000001ff00 */
[----:B------:R-:W-:Y:S02]  /*1330*/  CS2R R146, SRZ ;  /* 0x0000000000927805 */ /* 0x000fe4000001ff00 */
[----:B------:R-:W-:Y:S02]  /*1340*/  CS2R R144, SRZ ;  /* 0x0000000000907805 */ /* 0x000fe4000001ff00 */
[----:B------:R-:W-:-:S02]  /*1350*/  CS2R R142, SRZ ;  /* 0x00000000008e7805 */ /* 0x000fc4000001ff00 */
[----:B------:R-:W-:Y:S01]  /*1360*/  CS2R R140, SRZ ;  /* 0x00000000008c7805 */ /* 0x000fe2000001ff00 */
[----:B------:R-:W1:Y:S01]  /*1370*/  LDC R5, c[0x0][0x288] ;  /* 0x0000a200ff057b82 */ /* 0x000e620000000800 */
        /* <DEDUP_REMOVED lines=15> */
[----:B0-----:R-:W-:Y:S01]  /*1470*/  ISETP.NE.AND P0, PT, R0, 0x1, PT ;  /* 0x000000010000780c */ /* 0x001fe20003f05270 */
[----:B------:R-:W-:Y:S01]  /*1480*/  IMAD.U32 R0, RZ, RZ, UR4 ;  /* 0x00000004ff007e24 */ /* 0x000fe2000f8e00ff */
[----:B------:R-:W-:Y:S02]  /*1490*/  CS2R R110, SRZ ;  /* 0x00000000006e7805 */ /* 0x000fe4000001ff00 */
[----:B------:R-:W-:-:S02]  /*14a0*/  CS2R R160, SRZ ;  /* 0x0000000000a07805 */ /* 0x000fc4000001ff00 */
[----:B------:R-:W-:Y:S02]  /*14b0*/  CS2R R106, SRZ ;  /* 0x00000000006a7805 */ /* 0x000fe4000001ff00 */
[----:B------:R-:W-:Y:S02]  /*14c0*/  CS2R R162, SRZ ;  /* 0x0000000000a27805 */ /* 0x000fe4000001ff00 */
[----:B------:R-:W-:Y:S02]  /*14d0*/  CS2R R102, SRZ ;  /* 0x0000000000667805 */ /* 0x000fe4000001ff00 */
[----:B------:R-:W-:Y:S02]  /*14e0*/  CS2R R164, SRZ ;  /* 0x0000000000a47805 */ /* 0x000fe4000001ff00 */
[----:B-1----:R-:W-:Y:S02]  /*14f0*/  IADD3 R5, -R5, 0x40, RZ ;  /* 0x0000004005057810 */ /* 0x002fe40007ffe1ff */
[----:B------:R-:W-:-:S02]  /*1500*/  CS2R R98, SRZ ;  /* 0x0000000000627805 */ /* 0x000fc4000001ff00 */
[----:B------:R-:W-:Y:S02]  /*1510*/  CS2R R166, SRZ ;  /* 0x0000000000a67805 */ /* 0x000fe4000001ff00 */
[----:B------:R-:W-:Y:S02]  /*1520*/  CS2R R94, SRZ ;  /* 0x00000000005e7805 */ /* 0x000fe4000001ff00 */
[----:B------:R-:W-:Y:S01]  /*1530*/  CS2R R170, SRZ ;  /* 0x0000000000aa7805 */ /* 0x000fe2000001ff00 */
[----:B------:R-:W0:Y:S01]  /*1540*/  @P0 LDC R4, c[0x0][0x44c] ;  /* 0x00011300ff040b82 */ /* 0x000e220000000800 */
[----:B------:R-:W-:Y:S01]  /*1550*/  IMAD R5, R186, R7, R5 ;  /* 0x00000007ba057224 */ /* 0x000fe200078e0205 */
[----:B------:R-:W-:Y:S01]  /*1560*/  CS2R R90, SRZ ;  /* 0x00000000005a7805 */ /* 0x000fe2000001ff00 */
[----:B------:R-:W-:Y:S01]  /*1570*/  IMAD.MOV.U32 R169, RZ, RZ, RZ ;  /* 0x000000ffffa97224 */ /* 0x000fe200078e00ff */
[----:B------:R-:W-:Y:S02]  /*1580*/  CS2R R172, SRZ ;  /* 0x0000000000ac7805 */ /* 0x000fe4000001ff00 */
[----:B------:R-:W-:-:S02]  /*1590*/  CS2R R86, SRZ ;  /* 0x0000000000567805 */ /* 0x000fc4000001ff00 */
[----:B------:R-:W-:Y:S02]  /*15a0*/  CS2R R174, SRZ ;  /* 0x0000000000ae7805 */ /* 0x000fe4000001ff00 */
[----:B------:R-:W-:Y:S01]  /*15b0*/  CS2R R82, SRZ ;  /* 0x0000000000527805 */ /* 0x000fe2000001ff00 */
[----:B------:R-:W1:Y:S01]  /*15c0*/  @P0 LDC R9, c[0x0][0x450] ;  /* 0x00011400ff090b82 */ /* 0x000e620000000800 */
        /* <DEDUP_REMOVED lines=26> */
[----:B------:R-:W-:Y:S02]  /*1770*/  CS2R R212, SRZ ;  /* 0x0000000000d47805 */ /* 0x000fe4000001ff00 */
[----:B------:R-:W-:Y:S01]  /*1780*/  CS2R R34, SRZ ;  /* 0x0000000000227805 */ /* 0x000fe2000001ff00 */
[----:B------:R-:W-:Y:S01]  /*1790*/  IMAD.IADD R0, R5, 0x1, R0 ;  /* 0x0000000105007824 */ /* 0x000fe200078e0200 */
[----:B------:R-:W-:Y:S01]  /*17a0*/  CS2R R30, SRZ ;  /* 0x00000000001e7805 */ /* 0x000fe2000001ff00 */
[----:B------:R-:W-:Y:S01]  /*17b0*/  IMAD.MOV.U32 R6, RZ, RZ, RZ ;  /* 0x000000ffff067224 */ /* 0x000fe200078e00ff */
[----:B------:R-:W-:Y:S01]  /*17c0*/  CS2R R26, SRZ ;  /* 0x00000000001a7805 */ /* 0x000fe2000001ff00 */
[----:B------:R-:W-:Y:S01]  /*17d0*/  IMAD.MOV.U32 R21, RZ, RZ, RZ ;  /* 0x000000ffff157224 */ /* 0x000fe200078e00ff */
[----:B------:R-:W-:-:S04]  /*17e0*/  SHF.R.S32.HI R5, RZ, 0x1f, R0 ;  /* 0x0000001fff057819 */ /* 0x000fc80000011400 */
[----:B------:R-:W-:Y:S01]  /*17f0*/  LEA.HI R5, R5, R0, RZ, 0x6 ;  /* 0x0000000005057211 */ /* 0x000fe200078f30ff */
[----:B------:R-:W-:-:S03]  /*1800*/  IMAD.MOV.U32 R0, RZ, RZ, RZ ;  /* 0x000000ffff007224 */ /* 0x000fc600078e00ff */
[----:B------:R-:W-:-:S04]  /*1810*/  SHF.R.S32.HI R4, RZ, 0x6, R5 ;  /* 0x00000006ff047819 */ /* 0x000fc80000011405 */
[----:B------:R-:W-:Y:S01]  /*1820*/  VIMNMX R4, R3, R4, PT ;  /* 0x0000000403047248 */ /* 0x000fe20003fe0100 */
[----:B------:R-:W-:-:S03]  /*1830*/  IMAD.MOV.U32 R3, RZ, RZ, RZ ;  /* 0x000000ffff037224 */ /* 0x000fc600078e00ff */
[----:B------:R-:W-:-:S13]  /*1840*/  ISETP.GE.AND P1, PT, R4, 0x1, PT ;  /* 0x000000010400780c */ /* 0x000fda0003f26270 */
[----:B------:R-:W-:Y:S05]  /*1850*/  @!P1 BRA `(.L_x_7452) ;  /* 0x000000b400849947 */ /* 0x000fea0003800000 */
[----:B------:R-:W0:Y:S01]  /*1860*/  SHFL.IDX PT, R0, R216, RZ, 0x1f ;  /* 0x00001fffd8007589 */ /* 0x000e2200000e0000 */
        /* <DEDUP_REMOVED lines=9> */
[----:B------:R-:W-:Y:S01]  /*1900*/  UMOV UR7, 0x40000040 ;  /* 0x4000004000077882 */ /* 0x000fe20000000000 */
[----:B------:R-:W-:Y:S02]  /*1910*/  PLOP3.LUT P2, PT, PT, PT, UP0, 0x80, 0x0 ;  /* 0x000000000000781c */ /* 0x000fe40003f4f008 */
[----:B0-----:R-:W-:-:S04]  /*1920*/  LEA.HI R3, R0, R0, RZ, 0x1 ;  /* 0x0000000000037211 */ /* 0x001fc800078f08ff */
[----:B------:R-:W-:Y:S01]  /*1930*/  LOP3.LUT R3, R3, 0x1fffe, RZ, 0xc0, !PT ;  /* 0x0001fffe03037812 */ /* 0x000fe200078ec0ff */
[----:B------:R-:W-:-:S04]  /*1940*/  WARPGROUP.ARRIVE ;  /* 0x00000000000079c5 */ /* 0x000fc80000000000 */
        /* <DEDUP_REMOVED lines=9> */
[C---:B------:R-:W-:Y:S01]  /*19e0*/  R2UR UR8, R3.reuse ;  /* 0x00000000030872ca */ /* 0x040fe200000e0000 */
[----:B------:R-:W-:Y:S01]  /*19f0*/  VIADD R6, R3, 0x2 ;  /* 0x0000000203067836 */ /* 0x000fe20000000000 */
[----:B------:R-:W-:-:S04]  /*1a00*/  LOP3.LUT R7, R0, 0x2000000, RZ, 0xfc, !PT ;  /* 0x0200000000077812 */ /* 0x000fc800078efcff */
[----:B------:R-:W-:Y:S01]  /*1a10*/  R2UR UR12, R6 ;  /* 0x00000000060c72ca */ /* 0x000fe200000e0000 */
[----:B------:R-:W-:Y:S02]  /*1a20*/  IMAD R0, R2, 0x1000, R7 ;  /* 0x0000100002007824 */ /* 0x000fe400078e0207 */
[C---:B------:R-:W-:Y:S02]  /*1a30*/  VIADD R6, R3.reuse, 0x4 ;  /* 0x0000000403067836 */ /* 0x040fe40000000000 */
[C---:B------:R-:W-:Y:S01]  /*1a40*/  VIADD R5, R0.reuse, 0x80 ;  /* 0x0000008000057836 */ /* 0x040fe20000000000 */
[----:B------:R-:W-:Y:S01]  /*1a50*/  R2UR UR10, R0 ;  /* 0x00000000000a72ca */ /* 0x000fe200000e0000 */
[----:B------:R-:W-:Y:S01]  /*1a60*/  VIADD R3, R3, 0x6 ;  /* 0x0000000603037836 */ /* 0x000fe20000000000 */
[----:B------:R-:W-:Y:S02]  /*1a70*/  R2UR UR16, R6 ;  /* 0x00000000061072ca */ /* 0x000fe400000e0000 */
[----:B------:R-:W-:Y:S01]  /*1a80*/  R2UR UR14, R5 ;  /* 0x00000000050e72ca */ /* 0x000fe200000e0000 */
[C---:B------:R-:W-:Y:S01]  /*1a90*/  VIADD R5, R0.reuse, 0x100 ;  /* 0x0000010000057836 */ /* 0x040fe20000000000 */
[----:B------:R-:W-:Y:S01]  /*1aa0*/  R2UR UR4, R3 ;  /* 0x00000000030472ca */ /* 0x000fe200000e0000 */
[----:B------:R-:W-:-:S03]  /*1ab0*/  VIADD R0, R0, 0x180 ;  /* 0x0000018000007836 */ /* 0x000fc60000000000 */
[----:B------:R-:W-:Y:S02]  /*1ac0*/  R2UR UR18, R5 ;  /* 0x00000000051272ca */ /* 0x000fe400000e0000 */
[----:B------:R-:W-:Y:S01]  /*1ad0*/  R2UR UR6, R0 ;  /* 0x00000000000672ca */ /* 0x000fe200000e0000 */
[----:B------:R-:W-:Y:S03]  /*1ae0*/  HGMMA.64x256x16.F32.BF16 R24, gdesc[UR8].tnspB, RZ, !UPT, gsb0 ;  /* 0x43e00000081879f0 */ /* 0x000fe6000c0018ff */
        /* <DEDUP_REMOVED lines=16> */
.L_x_7453:
[----:B------:R-:W-:Y:S01]  /*1bf0*/  IMAD R0, R2, 0x8, R17 ;  /* 0x0000000802007824 */ /* 0x000fe200078e0211 */
[----:B------:R-:W-:-:S03]  /*1c00*/  ISETP.GE.AND P0, PT, R4, 0x2, PT ;  /* 0x000000020400780c */ /* 0x000fc60003f06270 */
[----:B------:R-:W-:-:S05]  /*1c10*/  VIADD R0, R0, 0x38860 ;  /* 0x0003886000007836 */ /* 0x000fca0000000000 */
[----:B------:R-:W-:-:S04]  /*1c20*/  PRMT R0, R219, 0x654, R0 ;  /* 0x00000654db007816 */ /* 0x000fc80000000000 */
[----:B------:R0:W-:Y:S01]  /*1c30*/  SYNCS.ARRIVE.TRANS64.RED.A1T0 RZ, [R0+URZ], RZ ;  /* 0x000000ff00ff79a7 */ /* 0x0001e2000810043f */
[----:B------:R-:W-:Y:S05]  /*1c40*/  @!P0 BRA `(.L_x_7454) ;  /* 0x0000000800c08947 */ /* 0x000fea0003800000 */
[----:B------:R-:W-:-:S07]  /*1c50*/  VIADD R4, R4, 0xfffffffe ;  /* 0xfffffffe04047836 */ /* 0x000fce0000000000 */
.L_x_7456:
[----:B------:R-:W-:Y:S01]  /*1c60*/  BAR.SYNC.DEFER_BLOCKING 0xe, 0x100 ;  /* 0x0384000000007b1d */ /* 0x000fe20000010000 */
[----:B01----:R-:W-:Y:S01]  /*1c70*/  IMAD R0, R2, 0x40, R22 ;  /* 0x0000004002007824 */ /* 0x003fe200078e0216 */
[----:B------:R-:W-:Y:S01]  /*1c80*/  ISETP.GT.AND P1, PT, R4, RZ, PT ;  /* 0x000000ff0400720c */ /* 0x000fe20003f24270 */
[----:B------:R-:W-:Y:S02]  /*1c90*/  VIADD R2, R2, 0x1 ;  /* 0x0000000102027836 */ /* 0x000fe40000000000 */
[----:B------:R-:W-:Y:S01]  /*1ca0*/  IMAD R0, R0, 0x4, R17 ;  /* 0x0000000400007824 */ /* 0x000fe200078e0211 */
[----:B------:R-:W-:Y:S01]  /*1cb0*/  UMOV UR11, 0x40000040 ;  /* 0x40000040000b7882 */ /* 0x000fe20000000000 */
[----:B------:R-:W-:Y:S01]  /*1cc0*/  UMOV UR15, 0x40000040 ;  /* 0x40000040000f7882 */ /* 0x000fe20000000000 */
[----:B------:R-:W-:Y:S01]  /*1cd0*/  ISETP.NE.AND P0, PT, R2, 0x2, PT ;  /* 0x000000020200780c */ /* 0x000fe20003f05270 */
[----:B------:R-:W-:Y:S01]  /*1ce0*/  UMOV UR19, 0x40000040 ;  /* 0x4000004000137882 */ /* 0x000fe20000000000 */
[----:B------:R-:W-:Y:S01]  /*1cf0*/  UMOV UR7, 0x40000040 ;  /* 0x4000004000077882 */ /* 0x000fe20000000000 */
[----:B------:R-:W-:Y:S01]  /*1d00*/  VIADD R4, R4, 0xffffffff ;  /* 0xffffffff04047836 */ /* 0x000fe20000000000 */
[----:B------:R-:W-:Y:S01]  /*1d10*/  SEL R2, R2, RZ, P0 ;  /* 0x000000ff02027207 */ /* 0x000fe20000000000 */
[----:B------:R-:W0:Y:S04]  /*1d20*/  LDS R3, [R0+0x38400] ;  /* 0x0384000000037984 */ /* 0x000e280000000800 */
[----:B------:R1:W2:Y:S02]  /*1d30*/  LDS R5, [R0+0x38420] ;  /* 0x0384200000057984 */ /* 0x0002a40000000800 */
[----:B-1----:R-:W-:-:S05]  /*1d40*/  IMAD R0, R2, 0x1000, R7 ;  /* 0x0000100002007824 */ /* 0x002fca00078e0207 */
[----:B------:R-:W-:Y:S01]  /*1d50*/  R2UR UR10, R0 ;  /* 0x00000000000a72ca */ /* 0x000fe200000e0000 */
        /* <DEDUP_REMOVED lines=128> */
[----:B------:R-:W-:-:S05]  /*2560*/  VIADD R3, R0, 0x80 ;  /* 0x0000008000037836 */ /* 0x000fca0000000000 */
[----:B------:R-:W-:Y:S01]  /*2570*/  WARPGROUP.ARRIVE ;  /* 0x00000000000079c5 */ /* 0x000fe20000000000 */
[----:B------:R-:W-:Y:S01]  /*2580*/  R2UR UR14, R3 ;  /* 0x00000000030e72ca */ /* 0x000fe200000e0000 */
[C---:B------:R-:W-:Y:S02]  /*2590*/  VIADD R3, R0.reuse, 0x100 ;  /* 0x0000010000037836 */ /* 0x040fe40000000000 */
[----:B------:R-:W-:Y:S02]  /*25a0*/  VIADD R0, R0, 0x180 ;  /* 0x0000018000007836 */ /* 0x000fe40000000000 */
[----:B------:R-:W-:Y:S01]  /*25b0*/  HGMMA.64x256x16.F32.BF16 R24, gdesc[UR8].tnspB, R24, gsb0 ;  /* 0x43e00000081879f0 */ /* 0x000fe20008001818 */
[----:B------:R-:W-:Y:S02]  /*25c0*/  R2UR UR18, R3 ;  /* 0x00000000031272ca */ /* 0x000fe400000e0000 */
[----:B------:R-:W-:Y:S02]  /*25d0*/  R2UR UR6, R0 ;  /* 0x00000000000672ca */ /* 0x000fe400000e0000 */
[----:B------:R-:W-:-:S04]  /*25e0*/  SEL R3, RZ, 0x1, P0 ;  /* 0x00000001ff037807 */ /* 0x000fc80000000000 */
[----:B------:R-:W-:Y:S01]  /*25f0*/  LOP3.LUT R16, R16, R3, RZ, 0x3c, !PT ;  /* 0x0000000310107212 */ /* 0x000fe200078e3cff */
        /* <DEDUP_REMOVED lines=16> */
.L_x_7455:
[----:B------:R-:W-:-:S04]  /*2700*/  IMAD R0, R2, 0x8, R17 ;  /* 0x0000000802007824 */ /* 0x000fc800078e0211 */
[----:B------:R-:W-:-:S05]  /*2710*/  VIADD R0, R0, 0x38860 ;  /* 0x0003886000007836 */ /* 0x000fca0000000000 */
[----:B------:R-:W-:-:S04]  /*2720*/  PRMT R0, R219, 0x654, R0 ;  /* 0x00000654db007816 */ /* 0x000fc80000000000 */
[----:B------:R1:W-:Y:S01]  /*2730*/  SYNCS.ARRIVE.TRANS64.RED.A1T0 RZ, [R0+URZ], RZ ;  /* 0x000000ff00ff79a7 */ /* 0x0003e2000810043f */
[----:B------:R-:W-:Y:S05]  /*2740*/  @P1 BRA `(.L_x_7456) ;  /* 0xfffffff400441947 */ /* 0x000fea000383ffff */
.L_x_7454:
[----:B------:R-:W-:Y:S01]  /*2750*/  BAR.SYNC.DEFER_BLOCKING 0xe, 0x100 ;  /* 0x0384000000007b1d */ /* 0x000fe20000010000 */
[C---:B01----:R-:W-:Y:S01]  /*2760*/  IMAD R0, R2.reuse, 0x40, R22 ;  /* 0x0000004002007824 */ /* 0x043fe200078e0216 */
[----:B------:R-:W-:Y:S01]  /*2770*/  PLOP3.LUT P0, PT, PT, PT, PT, 0x8, 0x0 ;  /* 0x000000000000781c */ /* 0x000fe20003f0e170 */
[----:B------:R-:W-:Y:S02]  /*2780*/  VIADD R2, R2, 0x1 ;  /* 0x0000000102027836 */ /* 0x000fe40000000000 */
[----:B------:R-:W-:-:S03]  /*2790*/  IMAD R17, R0, 0x4, R17 ;  /* 0x0000000400117824 */ /* 0x000fc600078e0211 */
[----:B------:R-:W-:-:S04]  /*27a0*/  ISETP.NE.AND P1, PT, R2, 0x2, PT ;  /* 0x000000020200780c */ /* 0x000fc80003f25270 */
[----:B------:R-:W-:Y:S02]  /*27b0*/  SEL R5, RZ, 0x1, P1 ;  /* 0x00000001ff057807 */ /* 0x000fe40000800000 */
[----:B------:R-:W-:Y:S02]  /*27c0*/  SEL R2, R2, RZ, P1 ;  /* 0x000000ff02027207 */ /* 0x000fe40000800000 */
[----:B------:R-:W-:Y:S01]  /*27d0*/  LOP3.LUT R16, R16, R5, RZ, 0x3c, !PT ;  /* 0x0000000510107212 */ /* 0x000fe200078e3cff */
        /* <DEDUP_REMOVED lines=134> */
.L_x_7451:
        /* <DEDUP_REMOVED lines=24> */
[----:B0-----:R-:W-:Y:S02]  /*31c0*/  ISETP.NE.AND P0, PT, R220, 0x1, PT ;  /* 0x00000001dc00780c */ /* 0x001fe40003f05270 */
[----:B------:R-:W-:Y:S02]  /*31d0*/  CS2R R110, SRZ ;  /* 0x00000000006e7805 */ /* 0x000fe4000001ff00 */
[----:B------:R-:W-:-:S02]  /*31e0*/  CS2R R160, SRZ ;  /* 0x0000000000a07805 */ /* 0x000fc4000001ff00 */
[----:B------:R-:W-:Y:S02]  /*31f0*/  CS2R R106, SRZ ;  /* 0x00000000006a7805 */ /* 0x000fe4000001ff00 */
[----:B------:R-:W-:Y:S02]  /*3200*/  CS2R R162, SRZ ;  /* 0x0000000000a27805 */ /* 0x000fe4000001ff00 */
[----:B------:R-:W-:Y:S02]  /*3210*/  CS2R R102, SRZ ;  /* 0x0000000000667805 */ /* 0x000fe4000001ff00 */
[----:B------:R-:W-:Y:S02]  /*3220*/  CS2R R164, SRZ ;  /* 0x0000000000a47805 */ /* 0x000fe4000001ff00 */
[----:B------:R-:W-:Y:S02]  /*3230*/  CS2R R98, SRZ ;  /* 0x0000000000627805 */ /* 0x000fe4000001ff00 */
[----:B-1----:R-:W-:-:S02]  /*3240*/  IADD3 R6, -R4, 0x40, RZ ;  /* 0x0000004004067810 */ /* 0x002fc40007ffe1ff */
[----:B------:R-:W-:Y:S02]  /*3250*/  CS2R R166, SRZ ;  /* 0x0000000000a67805 */ /* 0x000fe4000001ff00 */
[----:B------:R-:W-:Y:S02]  /*3260*/  CS2R R94, SRZ ;  /* 0x00000000005e7805 */ /* 0x000fe4000001ff00 */
[----:B------:R-:W-:Y:S02]  /*3270*/  CS2R R170, SRZ ;  /* 0x0000000000aa7805 */ /* 0x000fe4000001ff00 */
[----:B------:R-:W-:Y:S01]  /*3280*/  CS2R R90, SRZ ;  /* 0x00000000005a7805 */ /* 0x000fe2000001ff00 */
[----:B------:R-:W0:Y:S01]  /*3290*/  @P0 LDC R0, c[0x0][0x44c] ;  /* 0x00011300ff000b82 */ /* 0x000e220000000800 */
[----:B------:R-:W-:Y:S01]  /*32a0*/  IMAD R7, R186, R7, R6 ;  /* 0x00000007ba077224 */ /* 0x000fe200078e0206 */
[----:B------:R-:W-:Y:S01]  /*32b0*/  CS2R R172, SRZ ;  /* 0x0000000000ac7805 */ /* 0x000fe2000001ff00 */
[----:B------:R-:W-:Y:S01]  /*32c0*/  IMAD.MOV.U32 R169, RZ, RZ, RZ ;  /* 0x000000ffffa97224 */ /* 0x000fe200078e00ff */
        /* <DEDUP_REMOVED lines=23> */
[----:B------:R-:W-:Y:S01]  /*3440*/  CS2R R46, SRZ ;  /* 0x00000000002e7805 */ /* 0x000fe2000001ff00 */
[----:B------:R-:W-:Y:S01]  /*3450*/  IMAD.U32 R0, RZ, RZ, UR4 ;  /* 0x00000004ff007e24 */ /* 0x000fe2000f8e00ff */
[----:B------:R-:W-:Y:S02]  /*3460*/  CS2R R208, SRZ ;  /* 0x0000000000d07805 */ /* 0x000fe4000001ff00 */
[----:B------:R-:W-:Y:S02]  /*3470*/  CS2R R42, SRZ ;  /* 0x00000000002a7805 */ /* 0x000fe4000001ff00 */
[----:B------:R-:W-:Y:S02]  /*3480*/  CS2R R210, SRZ ;  /* 0x0000000000d27805 */ /* 0x000fe4000001ff00 */
[----:B-1----:R-:W-:-:S02]  /*3490*/  @P0 SHF.R.U32.HI R0, RZ, R5, R4 ;  /* 0x00000005ff000219 */ /* 0x002fc40000011604 */
        /* <DEDUP_REMOVED lines=45> */
.L_x_7457:
[----:B------:R-:W-:Y:S01]  /*3770*/  ULEA.HI UR4, UR36, UR36, URZ, 0x1 ;  /* 0x0000002424047291 */ /* 0x000fe2000f8f083f */
[----:B------:R-:W-:-:S03]  /*3780*/  IMAD.U32 R0, RZ, RZ, UR40 ;  /* 0x00000028ff007e24 */ /* 0x000fc6000f8e00ff */
[----:B------:R-:W-:Y:S02]  /*3790*/  ULOP3.LUT UR4, UR4, 0xfffffffe, URZ, 0xc0, !UPT ;  /* 0xfffffffe04047892 */ /* 0x000fe4000f8ec03f */
[----:B------:R-:W-:Y:S02]  /*37a0*/  ISETP.NE.AND P0, PT, R0, 0x3, PT ;  /* 0x000000030000780c */ /* 0x000fe40003f05270 */
[----:B------:R-:W-:-:S06]  /*37b0*/  UIADD3 UR4, UR36, -UR4, URZ ;  /* 0x8000000424047290 */ /* 0x000fcc000fffe03f */
[----:B------:R-:W-:-:S05]  /*37c0*/  IMAD.U32 R4, RZ, RZ, UR4 ;  /* 0x00000004ff047e24 */ /* 0x000fca000f8e00ff */
[----:B------:R-:W-:-:S04]  /*37d0*/  SHF.L.U32 R4, R4, 0x1f, RZ ;  /* 0x0000001f04047819 */ /* 0x000fc800000006ff */
[----:B------:R-:W0:Y:S02]  /*37e0*/  SYNCS.PHASECHK.TRANS64.TRYWAIT P1, [R17+URZ+0x38800], R4 ;  /* 0x03880004110075a7 */ /* 0x000e24000802017f */
[----:B0-----:R-:W-:Y:S05]  /*37f0*/  @!P1 BRA `(.L_x_7458) ;  /* 0x0000010c00c89947 */ /* 0x001fea0003800000 */
.L_x_7572:
[----:B------:R-:W-:Y:S05]  /*3800*/  @!P0 BRA `(.L_x_7459) ;  /* 0x0000000000048947 */ /* 0x000fea0003800000 */
[----:B------:R-:W-:Y:S01]  /*3810*/  BPT.TRAP 0x1 ;  /* 0x000000040000795c */ /* 0x000fe20000300000 */
.L_x_7459:
[----:B------:R-:W-:Y:S01]  /*3820*/  IMAD R9, R2, 0x8, R17 ;  /* 0x0000000802097824 */ /* 0x000fe200078e0211 */
[----:B------:R-:W-:-:S04]  /*3830*/  SHF.L.U32 R6, R16, 0x1f, RZ ;  /* 0x0000001f10067819 */ /* 0x000fc800000006ff */
[----:B------:R1:W2:Y:S01]  /*3840*/  SYNCS.PHASECHK.TRANS64.TRYWAIT P1, [R9+URZ+0x38830], R6 ;  /* 0x03883006090075a7 */ /* 0x0002a2000802017f */
[----:B------:R-:W-:Y:S05]  /*3850*/  @!P0 BRA `(.L_x_7460) ;  /* 0x0000000000048947 */ /* 0x000fea0003800000 */
[----:B------:R-:W-:Y:S01]  /*3860*/  BPT.TRAP 0x1 ;  /* 0x000000040000795c */ /* 0x000fe20000300000 */
.L_x_7460:
[----:B------:R-:W-:-:S05]  /*3870*/  VIADD R0, R17, 0x22400 ;  /* 0x0002240011007836 */ /* 0x000fca0000000000 */
[----:B------:R-:W-:-:S04]  /*3880*/  SHF.R.U32.HI R0, RZ, 0x4, R0 ;  /* 0x00000004ff007819 */ /* 0x000fc80000011600 */
[----:B------:R-:W-:Y:S01]  /*3890*/  LOP3.LUT R0, R0, 0x3fff, RZ, 0xc0, !PT ;  /* 0x00003fff00007812 */ /* 0x000fe200078ec0ff */
[----:B--2---:R-:W-:Y:S06]  /*38a0*/  @P1 BRA `(.L_x_7461) ;  /* 0x0000000000081947 */ /* 0x004fec0003800000 */
[----:B------:R-:W2:Y:S02]  /*38b0*/  SYNCS.PHASECHK.TRANS64.TRYWAIT P1, [R9+URZ+0x38830], R6 ;  /* 0x03883006090075a7 */ /* 0x000ea4000802017f */
[----:B--2---:R-:W-:Y:S05]  /*38c0*/  @!P1 BRA `(.L_x_7462) ;  /* 0x0000010c00a89947 */ /* 0x004fea0003800000 */
.L_x_7461:
[----:B------:R-:W-:Y:S05]  /*38d0*/  WARPSYNC.ALL ;  /* 0x0000000000007948 */ /* 0x000fea0003800000 */
[----:B------:R-:W-:Y:S01]  /*38e0*/  LOP3.LUT R0, R0, 0x10000, RZ, 0xfc, !PT ;  /* 0x0001000000007812 */ /* 0x000fe200078efcff */
[----:B------:R-:W-:Y:S01]  /*38f0*/  VIADD R3, R17, 0x20400 ;  /* 0x0002040011037836 */ /* 0x000fe20000000000 */
[----:B------:R-:W-:-:S03]  /*3900*/  WARPGROUP.ARRIVE ;  /* 0x00000000000079c5 */ /* 0x000fc60000000000 */
[----:B------:R-:W-:Y:S01]  /*3910*/  IMAD R5, R2, 0x200, R0 ;  /* 0x0000020002057824 */ /* 0x000fe200078e0200 */
[----:B------:R-:W-:Y:S01]  /*3920*/  UMOV UR11, 0x40000040 ;  /* 0x40000040000b7882 */ /* 0x000fe20000000000 */
[----:B------:R-:W-:Y:S01]  /*3930*/  UMOV UR9, 0x40000040 ;  /* 0x4000004000097882 */ /* 0x000fe20000000000 */
[----:B------:R-:W-:Y:S01]  /*3940*/  SHF.R.U32.HI R3, RZ, 0x4, R3 ;  /* 0x00000004ff037819 */ /* 0x000fe20000011603 */
[----:B------:R-:W-:Y:S01]  /*3950*/  UMOV UR15, 0x40000040 ;  /* 0x40000040000f7882 */ /* 0x000fe20000000000 */
[----:B------:R-:W-:Y:S01]  /*3960*/  R2UR UR10, R5 ;  /* 0x00000000050a72ca */ /* 0x000fe200000e0000 */
[----:B------:R-:W-:Y:S01]  /*3970*/  UMOV UR13, 0x40000040 ;  /* 0x40000040000d7882 */ /* 0x000fe20000000000 */
[----:B------:R-:W-:Y:S01]  /*3980*/  LOP3.LUT R3, R3, 0x3fff, RZ, 0xc0, !PT ;  /* 0x00003fff03037812 */ /* 0x000fe200078ec0ff */
[----:B------:R-:W-:Y:S01]  /*3990*/  UMOV UR19, 0x40000040 ;  /* 0x4000004000137882 */ /* 0x000fe20000000000 */
[----:B------:R-:W-:Y:S01]  /*39a0*/  UMOV UR17, 0x40000040 ;  /* 0x4000004000117882 */ /* 0x000fe20000000000 */
[----:B------:R-:W-:Y:S01]  /*39b0*/  UMOV UR23, 0x40000040 ;  /* 0x4000004000177882 */ /* 0x000fe20000000000 */
[----:B------:R-:W-:Y:S01]  /*39c0*/  LOP3.LUT R3, R3, 0x10000, RZ, 0xfc, !PT ;  /* 0x0001000003037812 */ /* 0x000fe200078efcff */
[----:B------:R-:W-:-:S03]  /*39d0*/  UMOV UR21, 0x40000040 ;  /* 0x4000004000157882 */ /* 0x000fc60000000000 */
[C---:B------:R-:W-:Y:S01]  /*39e0*/  R2UR UR8, R3.reuse ;  /* 0x00000000030872ca */ /* 0x040fe200000e0000 */
[----:B------:R-:W-:Y:S02]  /*39f0*/  VIADD R5, R3, 0x2 ;  /* 0x0000000203057836 */ /* 0x000fe40000000000 */
[----:B------:R-:W-:Y:S02]  /*3a00*/  UIADD3 UR14, UR10, 0x2, URZ ;  /* 0x000000020a0e7890 */ /* 0x000fe4000fffe03f */
[----:B------:R-:W-:Y:S01]  /*3a10*/  UIADD3 UR18, UR10, 0x4, URZ ;  /* 0x000000040a127890 */ /* 0x000fe2000fffe03f */
[----:B------:R-:W-:Y:S01]  /*3a20*/  R2UR UR12, R5 ;  /* 0x00000000050c72ca */ /* 0x000fe200000e0000 */
[C---:B------:R-:W-:Y:S01]  /*3a30*/  VIADD R5, R3.reuse, 0x4 ;  /* 0x0000000403057836 */ /* 0x040fe20000000000 */
[----:B------:R-:W-:Y:S01]  /*3a40*/  UIADD3 UR22, UR10, 0x6, URZ ;  /* 0x000000060a167890 */ /* 0x000fe2000fffe03f */
[----:B------:R-:W-:-:S03]  /*3a50*/  VIADD R3, R3, 0x6 ;  /* 0x0000000603037836 */ /* 0x000fc60000000000 */
[----:B------:R-:W-:Y:S01]  /*3a60*/  R2UR UR16, R5 ;  /* 0x00000000051072ca */ /* 0x000fe200000e0000 */
[----:B------:R-:W-:Y:S01]  /*3a70*/  HGMMA.64x64x16.F32.BF16 R24, gdesc[UR8], RZ, !UPT, gsb0 ;  /* 0x00e00000081879f0 */ /* 0x000fe2000c0018ff */
[----:B------:R-:W-:Y:S02]  /*3a80*/  R2UR UR20, R3 ;  /* 0x00000000031472ca */ /* 0x000fe400000e0000 */
        /* <DEDUP_REMOVED lines=10> */
[----:B------:R-:W3:Y:S02]  /*3b30*/  SYNCS.PHASECHK.TRANS64.TRYWAIT P1, [R17+URZ+0x38810], R4 ;  /* 0x03881004110075a7 */ /* 0x000ee4000802017f */
[----:B---3--:R-:W-:Y:S05]  /*3b40*/  @!P1 BRA `(.L_x_7463) ;  /* 0x0000010c001c9947 */ /* 0x008fea0003800000 */
.L_x_7573:
[----:B------:R-:W-:Y:S05]  /*3b50*/  @!P0 BRA `(.L_x_7464) ;  /* 0x0000000000048947 */ /* 0x000fea0003800000 */
[----:B------:R-:W-:Y:S01]  /*3b60*/  BPT.TRAP 0x1 ;  /* 0x000000040000795c */ /* 0x000fe20000300000 */
.L_x_7464:
[----:B------:R4:W0:Y:S01]  /*3b70*/  SYNCS.PHASECHK.TRANS64.TRYWAIT P1, [R9+URZ+0x38850], R6 ;  /* 0x03885006090075a7 */ /* 0x000822000802017f */
[----:B------:R-:W-:Y:S05]  /*3b80*/  @!P0 BRA `(.L_x_7465) ;  /* 0x0000000000048947 */ /* 0x000fea0003800000 */
[----:B------:R-:W-:Y:S01]  /*3b90*/  BPT.TRAP 0x1 ;  /* 0x000000040000795c */ /* 0x000fe20000300000 */
.L_x_7465:
[C---:B------:R-:W-:Y:S02]  /*3ba0*/  VIADD R3, R17.reuse, 0x400 ;  /* 0x0000040011037836 */ /* 0x040fe40000000000 */
[----:B0--3--:R-:W-:-:S03]  /*3bb0*/  VIADD R4, R17, 0x26400 ;  /* 0x0002640011047836 */ /* 0x009fc60000000000 */
[----:B------:R-:W-:Y:S02]  /*3bc0*/  SHF.R.U32.HI R3, RZ, 0x4, R3 ;  /* 0x00000004ff037819 */ /* 0x000fe40000011603 */
[----:B------:R-:W-:Y:S02]  /*3bd0*/  SHF.R.U32.HI R4, RZ, 0x4, R4 ;  /* 0x00000004ff047819 */ /* 0x000fe40000011604 */
[----:B------:R-:W-:Y:S02]  /*3be0*/  LOP3.LUT R3, R3, 0x3fff, RZ, 0xc0, !PT ;  /* 0x00003fff03037812 */ /* 0x000fe400078ec0ff */
[----:B------:R-:W-:Y:S02]  /*3bf0*/  LOP3.LUT R5, R4, 0x3fff, RZ, 0xc0, !PT ;  /* 0x00003fff04057812 */ /* 0x000fe400078ec0ff */
[----:B------:R-:W-:Y:S02]  /*3c00*/  LOP3.LUT R4, R3, 0x10000, RZ, 0xfc, !PT ;  /* 0x0001000003047812 */ /* 0x000fe400078efcff */
[----:B------:R-:W-:-:S03]  /*3c10*/  LOP3.LUT R3, R5, 0x10000, RZ, 0xfc, !PT ;  /* 0x0001000005037812 */ /* 0x000fc600078efcff */
[----:B------:R-:W-:Y:S01]  /*3c20*/  IMAD R5, R2, 0x1000, R4 ;  /* 0x0000100002057824 */ /* 0x000fe200078e0204 */
[----:B------:R-:W-:Y:S06]  /*3c30*/  @P1 BRA `(.L_x_7466) ;  /* 0x0000000000081947 */ /* 0x000fec0003800000 */
[----:B------:R-:W0:Y:S02]  /*3c40*/  SYNCS.PHASECHK.TRANS64.TRYWAIT P1, [R9+URZ+0x38850], R6 ;  /* 0x03885006090075a7 */ /* 0x000e24000802017f */
[----:B0-----:R-:W-:Y:S05]  /*3c50*/  @!P1 BRA `(.L_x_7467) ;  /* 0x0000010800ec9947 */ /* 0x001fea0003800000 */
.L_x_7466:
[----:B------:R-:W-:Y:S01]  /*3c60*/  R2UR UR24, R3 ;  /* 0x00000000031872ca */ /* 0x000fe200000e0000 */
[----:B------:R-:W-:Y:S01]  /*3c70*/  WARPGROUP.ARRIVE ;  /* 0x00000000000079c5 */ /* 0x000fe20000000000 */
[----:B------:R-:W-:Y:S01]  /*3c80*/  R2UR UR26, R5 ;  /* 0x00000000051a72ca */ /* 0x000fe200000e0000 */
[----:B------:R-:W-:Y:S01]  /*3c90*/  UMOV UR25, 0x40000040 ;  /* 0x4000004000197882 */ /* 0x000fe20000000000 */
[----:B------:R-:W-:Y:S01]  /*3ca0*/  UMOV UR27, 0x40000040 ;  /* 0x40000040001b7882 */ /* 0x000fe20000000000 */
[----:B------:R-:W-:Y:S01]  /*3cb0*/  VIADD R7, R3, 0x2 ;  /* 0x0000000203077836 */ /* 0x000fe20000000000 */
[----:B------:R-:W-:Y:S01]  /*3cc0*/  UMOV UR5, 0x40000040 ;  /* 0x4000004000057882 */ /* 0x000fe20000000000 */
[----:B012-4-:R-:W-:Y:S01]  /*3cd0*/  VIADD R6, R5, 0x2 ;  /* 0x0000000205067836 */ /* 0x017fe20000000000 */
[----:B------:R-:W-:Y:S01]  /*3ce0*/  UMOV UR7, 0x40000040 ;  /* 0x4000004000077882 */ /* 0x000fe20000000000 */
[----:B------:R-:W0:Y:S01]  /*3cf0*/  S2R R8, SR_TID.X ;  /* 0x0000000000087919 */ /* 0x000e220000002100 */
[----:B------:R-:W-:Y:S01]  /*3d00*/  R2UR UR4, R7 ;  /* 0x00000000070472ca */ /* 0x000fe200000e0000 */
[----:B------:R-:W-:Y:S01]  /*3d10*/  VIADD R7, R3, 0x4 ;  /* 0x0000000403077836 */ /* 0x000fe20000000000 */
[----:B------:R-:W-:Y:S01]  /*3d20*/  R2UR UR6, R6 ;  /* 0x00000000060672ca */ /* 0x000fe200000e0000 */
[----:B------:R-:W-:-:S02]  /*3d30*/  VIADD R6, R5, 0x4 ;  /* 0x0000000405067836 */ /* 0x000fc40000000000 */
[----:B------:R-:W-:Y:S01]  /*3d40*/  HGMMA.64x64x16.F32.BF16 R24, gdesc[UR24], R24, gsb0 ;  /* 0x00e00000181879f0 */ /* 0x000fe20008001818 */
[----:B------:R-:W-:Y:S02]  /*3d50*/  VIADD R11, R5, 0x800 ;  /* 0x00000800050b7836 */ /* 0x000fe40000000000 */
[----:B------:R-:W-:Y:S01]  /*3d60*/  IMAD.MOV.U32 R15, RZ, RZ, 0x40 ;  /* 0x00000040ff0f7424 */ /* 0x000fe200078e00ff */
[----:B0-----:R-:W-:Y:S01]  /*3d70*/  SHF.R.U32.HI R8, RZ, 0x7, R8 ;  /* 0x00000007ff087819 */ /* 0x001fe20000011608 */
[----:B------:R-:W-:Y:S02]  /*3d80*/  WARPGROUP.DEPBAR.LE gsb0, 0x0 ;  /* 0x00008000000079c5 */ /* 0x000fe40000010000 */
[----:B------:R-:W-:-:S06]  /*3d90*/  WARPGROUP.ARRIVE ;  /* 0x00000000000079c5 */ /* 0x000fcc0000000000 */
[----:B------:R-:W-:Y:S01]  /*3da0*/  HGMMA.64x64x16.F32.BF16 R24, gdesc[UR4], R24, gsb0 ;  /* 0x00e00000041879f0 */ /* 0x000fe20008001818 */
[----:B------:R-:W-:Y:S01]  /*3db0*/  R2UR UR4, R7 ;  /* 0x00000000070472ca */ /* 0x000fe200000e0000 */
[----:B------:R-:W-:Y:S01]  /*3dc0*/  UMOV UR5, 0x40000040 ;  /* 0x4000004000057882 */ /* 0x000fe20000000000 */
[----:B------:R-:W-:Y:S01]  /*3dd0*/  R2UR UR6, R6 ;  /* 0x00000000060672ca */ /* 0x000fe200000e0000 */
[----:B------:R-:W-:Y:S01]  /*3de0*/  UMOV UR7, 0x40000040 ;  /* 0x4000004000077882 */ /* 0x000fe20000000000 */
[----:B------:R-:W-:Y:S02]  /*3df0*/  VIADD R7, R3, 0x6 ;  /* 0x0000000603077836 */ /* 0x000fe40000000000 */
[----:B------:R-:W-:Y:S01]  /*3e00*/  VIADD R6, R5, 0x6 ;  /* 0x0000000605067836 */ /* 0x000fe20000000000 */
        /* <DEDUP_REMOVED lines=115> */
[----:B------:R-:W0:Y:S01]  /*4540*/  SHFL.IDX PT, R6, R8, RZ, 0x1f ;  /* 0x00001fff08067589 */ /* 0x000e2200000e0000 */
[----:B------:R-:W-:Y:S01]  /*4550*/  VIADD R7, R3, 0x800 ;  /* 0x0000080003077836 */ /* 0x000fe20000000000 */
[----:B0-----:R-:W-:-:S04]  /*4560*/  ISETP.GT.AND P1, PT, R6, 0x7f, PT ;  /* 0x0000007f0600780c */ /* 0x001fc80003f24270 */
[----:B------:R-:W-:-:S05]  /*4570*/  SEL R6, RZ, 0x2, !P1 ;  /* 0x00000002ff067807 */ /* 0x000fca0004800000 */
[C---:B------:R-:W-:Y:S02]  /*4580*/  IMAD.IADD R8, R6.reuse, 0x1, R7 ;  /* 0x0000000106087824 */ /* 0x040fe400078e0207 */
[----:B------:R-:W-:Y:S01]  /*4590*/  IMAD.IADD R10, R6, 0x1, R11 ;  /* 0x00000001060a7824 */ /* 0x000fe200078e020b */
[----:B------:R-:W-:Y:S02]  /*45a0*/  WARPGROUP.DEPBAR.LE gsb0, 0x0 ;  /* 0x00008000000079c5 */ /* 0x000fe40000010000 */
[----:B------:R-:W-:-:S06]  /*45b0*/  WARPGROUP.ARRIVE ;  /* 0x00000000000079c5 */ /* 0x000fcc0000000000 */
[----:B------:R-:W-:Y:S01]  /*45c0*/  HGMMA.64x64x16.F32.BF16 R24, gdesc[UR4], R24, gsb0 ;  /* 0x00e00000041879f0 */ /* 0x000fe20008001818 */
[----:B------:R-:W-:Y:S01]  /*45d0*/  R2UR UR4, R8 ;  /* 0x00000000080472ca */ /* 0x000fe200000e0000 */
[----:B------:R-:W-:Y:S01]  /*45e0*/  UMOV UR5, 0x40000040 ;  /* 0x4000004000057882 */ /* 0x000fe20000000000 */
[----:B------:R-:W-:Y:S01]  /*45f0*/  R2UR UR6, R10 ;  /* 0x000000000a0672ca */ /* 0x000fe200000e0000 */
[----:B------:R-:W-:Y:S01]  /*4600*/  UMOV UR7, 0x40000040 ;  /* 0x4000004000077882 */ /* 0x000fe20000000000 */
[----:B------:R-:W-:-:S05]  /*4610*/  IMAD.MOV.U32 R10, RZ, RZ, 0x4 ;  /* 0x00000004ff0a7424 */ /* 0x000fca00078e00ff */
[C---:B------:R-:W-:Y:S02]  /*4620*/  SEL R8, R10.reuse, 0x2, P1 ;  /* 0x000000020a087807 */ /* 0x040fe40000800000 */
[----:B------:R-:W-:-:S03]  /*4630*/  SEL R10, R10, 0x6, !P1 ;  /* 0x000000060a0a7807 */ /* 0x000fc60004800000 */
[--C-:B------:R-:W-:Y:S02]  /*4640*/  IMAD.IADD R12, R7, 0x1, R8.reuse ;  /* 0x00000001070c7824 */ /* 0x100fe400078e0208 */
[----:B------:R-:W-:Y:S02]  /*4650*/  IMAD.IADD R13, R11, 0x1, R8 ;  /* 0x000000010b0d7824 */ /* 0x000fe400078e0208 */
[--C-:B------:R-:W-:Y:S02]  /*4660*/  IMAD.IADD R7, R7, 0x1, R10.reuse ;  /* 0x0000000107077824 */ /* 0x100fe400078e020a */
        /* <DEDUP_REMOVED lines=8> */
[----:B------:R-:W-:Y:S02]  /*46f0*/  WARPGROUP.DEPBAR.LE gsb0, 0x0 ;  /* 0x00008000000079c5 */ /* 0x000fe40000010000 */
[----:B------:R-:W-:-:S09]  /*4700*/  WARPGROUP.ARRIVE ;  /* 0x00000000000079c5 */ /* 0x000fd20000000000 */
[----:B------:R-:W-:Y:S01]  /*4710*/  HGMMA.64x64x16.F32.BF16 R24, gdesc[UR4], R24, gsb0 ;  /* 0x00e00000041879f0 */ /* 0x000fe20008001818 */
[----:B------:R-:W-:Y:S01]  /*4720*/  R2UR UR4, R7 ;  /* 0x00000000070472ca */ /* 0x000fe200000e0000 */
[----:B------:R-:W-:Y:S01]  /*4730*/  UMOV UR5, 0x40000040 ;  /* 0x4000004000057882 */ /* 0x000fe20000000000 */
[----:B------:R-:W-:Y:S01]  /*4740*/  R2UR UR6, R11 ;  /* 0x000000000b0672ca */ /* 0x000fe200000e0000 */
[----:B------:R-:W-:Y:S01]  /*4750*/  UMOV UR7, 0x40000040 ;  /* 0x4000004000077882 */ /* 0x000fe20000000000 */
[----:B------:R-:W-:Y:S02]  /*4760*/  IMAD.MOV.U32 R7, RZ, RZ, 0x28 ;  /* 0x00000028ff077424 */ /* 0x000fe400078e00ff */
[----:B------:R-:W-:-:S03]  /*4770*/  IMAD.MOV.U32 R11, RZ, RZ, 0xa00 ;  /* 0x00000a00ff0b7424 */ /* 0x000fc600078e00ff */
[----:B------:R-:W-:Y:S02]  /*4780*/  SEL R7, R7, 0x26, P1 ;  /* 0x0000002607077807 */ /* 0x000fe40000800000 */
[----:B------:R-:W-:Y:S02]  /*4790*/  SEL R11, R11, 0x980, P1 ;  /* 0x000009800b0b7807 */ /* 0x000fe40000800000 */
[----:B------:R-:W-:Y:S02]  /*47a0*/  LOP3.LUT R12, R7, 0x6, RZ, 0xc0, !PT ;  /* 0x00000006070c7812 */ /* 0x000fe400078ec0ff */
[----:B------:R-:W-:-:S04]  /*47b0*/  LOP3.LUT R11, R11, 0xa00, RZ, 0xc0, !PT ;  /* 0x00000a000b0b7812 */ /* 0x000fc800078ec0ff */
[CC--:B------:R-:W-:Y:S02]  /*47c0*/  IADD3 R7, R12.reuse, R11.reuse, R3 ;  /* 0x0000000b0c077210 */ /* 0x0c0fe40007ffe003 */
[----:B------:R-:W-:Y:S01]  /*47d0*/  IADD3 R11, R12, R11, R5 ;  /* 0x0000000b0c0b7210 */ /* 0x000fe20007ffe005 */
        /* <DEDUP_REMOVED lines=8> */
[----:B------:R-:W-:Y:S02]  /*4860*/  VIADD R11, R5, 0xa00 ;  /* 0x00000a00050b7836 */ /* 0x000fe40000000000 */
[C---:B------:R-:W-:Y:S02]  /*4870*/  IMAD.IADD R12, R6.reuse, 0x1, R7 ;  /* 0x00000001060c7824 */ /* 0x040fe400078e0207 */
[----:B------:R-:W-:Y:S01]  /*4880*/  IMAD.IADD R13, R6, 0x1, R11 ;  /* 0x00000001060d7824 */ /* 0x000fe200078e020b */
[----:B------:R-:W-:-:S02]  /*4890*/  WARPGROUP.DEPBAR.LE gsb0, 0x0 ;  /* 0x00008000000079c5 */ /* 0x000fc40000010000 */
[----:B------:R-:W-:-:S06]  /*48a0*/  WARPGROUP.ARRIVE ;  /* 0x00000000000079c5 */ /* 0x000fcc0000000000 */
[----:B------:R-:W-:Y:S01]  /*48b0*/  HGMMA.64x64x16.F32.BF16 R24, gdesc[UR4], R24, gsb0 ;  /* 0x00e00000041879f0 */ /* 0x000fe20008001818 */
[----:B------:R-:W-:Y:S01]  /*48c0*/  R2UR UR4, R12 ;  /* 0x000000000c0472ca */ /* 0x000fe200000e0000 */
[----:B------:R-:W-:Y:S01]  /*48d0*/  UMOV UR5, 0x40000040 ;  /* 0x4000004000057882 */ /* 0x000fe20000000000 */
[----:B------:R-:W-:Y:S01]  /*48e0*/  R2UR UR6, R13 ;  /* 0x000000000d0672ca */ /* 0x000fe200000e0000 */
[----:B------:R-:W-:Y:S01]  /*48f0*/  UMOV UR7, 0x40000040 ;  /* 0x4000004000077882 */ /* 0x000fe20000000000 */
[C---:B------:R-:W-:Y:S02]  /*4900*/  IMAD.IADD R12, R8.reuse, 0x1, R7 ;  /* 0x00000001080c7824 */ /* 0x040fe400078e0207 */
[----:B------:R-:W-:Y:S02]  /*4910*/  IMAD.IADD R13, R8, 0x1, R11 ;  /* 0x00000001080d7824 */ /* 0x000fe400078e020b */
        /* <DEDUP_REMOVED lines=97> */
[----:B------:R-:W-:-:S04]  /*4f30*/  SEL R6, R15, 0x3e, P1 ;  /* 0x0000003e0f067807 */ /* 0x000fc80000800000 */
[----:B------:R-:W-:Y:S01]  /*4f40*/  LOP3.LUT R6, R6, 0x6, RZ, 0xc0, !PT ;  /* 0x0000000606067812 */ /* 0x000fe200078ec0ff */
        /* <DEDUP_REMOVED lines=8> */
[----:B------:R-:W-:-:S04]  /*4fd0*/  SEL R7, R7, 0xf80, P1 ;  /* 0x00000f8007077807 */ /* 0x000fc80000800000 */
        /* <DEDUP_REMOVED lines=12> */
[----:B------:R-:W-:Y:S03]  /*50a0*/  HGMMA.64x64x16.F32.BF16 R24, gdesc[UR4], R24, gsb0 ;  /* 0x00e00000041879f0 */ /* 0x000fe60008001818 */
[----:B------:R-:W-:Y:S02]  /*50b0*/  WARPGROUP.DEPBAR.LE gsb0, 0x0 ;  /* 0x00008000000079c5 */ /* 0x000fe40000010000 */
[----:B------:R-:W-:Y:S05]  /*50c0*/  @!P0 BRA `(.L_x_7468) ;  /* 0x0000000000048947 */ /* 0x000fea0003800000 */
[----:B------:R-:W-:Y:S01]  /*50d0*/  BPT.TRAP 0x1 ;  /* 0x000000040000795c */ /* 0x000fe20000300000 */
.L_x_7468:
[----:B------:R-:W-:Y:S01]  /*50e0*/  ISETP.NE.AND P5, PT, R220, 0x1, PT ;  /* 0x00000001dc00780c */ /* 0x000fe20003fa5270 */
[----:B------:R-:W-:Y:S01]  /*50f0*/  VIADD R6, R190, UR38 ;  /* 0x00000026be067c36 */ /* 0x000fe20008000000 */
[----:B------:R-:W0:Y:S01]  /*5100*/  LDC R11, c[0x0][0x2f0] ;  /* 0x0000bc00ff0b7b82 */ /* 0x000e220000000800 */
[----:B------:R-:W-:Y:S01]  /*5110*/  IMAD.MOV.U32 R7, RZ, RZ, -0x40 ;  /* 0xffffffc0ff077424 */ /* 0x000fe200078e00ff */
[----:B------:R-:W-:Y:S01]  /*5120*/  ULDC UR4, c[0x0][0xa80] ;  /* 0x0002a00000047ab9 */ /* 0x000fe20000000800 */
[----:B------:R-:W-:Y:S01]  /*5130*/  IMAD R202, R2, 0x1000, R19 ;  /* 0x0000100002ca7824 */ /* 0x000fe200078e0213 */
[----:B------:R-:W-:Y:S01]  /*5140*/  UMOV UR7, 0x40000040 ;  /* 0x4000004000077882 */ /* 0x000fe20000000000 */
[----:B------:R-:W-:Y:S02]  /*5150*/  IMAD R7, R168, R7, 0x41 ;  /* 0x00000041a8077424 */ /* 0x000fe400078e0207 */
[C---:B------:R-:W-:Y:S01]  /*5160*/  VIADD R206, R202.reuse, 0x80 ;  /* 0x00000080cace7836 */ /* 0x040fe20000000000 */
[----:B------:R-:W1:Y:S01]  /*5170*/  LDC R13, c[0x0][0x288] ;  /* 0x0000a200ff0d7b82 */ /* 0x000e620000000800 */
[----:B------:R-:W-:-:S07]  /*5180*/  R2UR UR6, R202 ;  /* 0x00000000ca0672ca */ /* 0x000fce00000e0000 */
[----:B------:R-:W2:Y:S08]  /*5190*/  @P5 LDC R5, c[0x0][0x44c] ;  /* 0x00011300ff055b82 */ /* 0x000eb00000000800 */
[----:B------:R-:W3:Y:S01]  /*51a0*/  @P5 LDC R8, c[0x0][0x450] ;  /* 0x00011400ff085b82 */ /* 0x000ee20000000800 */
[----:B0-----:R-:W-:Y:S02]  /*51b0*/  IMAD R7, R186, R11, R7 ;  /* 0x0000000bba077224 */ /* 0x001fe400078e0207 */
[----:B--2---:R-:W-:-:S05]  /*51c0*/  @P5 IMAD.HI.U32 R5, R6, R5, RZ ;  /* 0x0000000506055227 */ /* 0x004fca00078e00ff */
[----:B---3--:R-:W-:Y:S01]  /*51d0*/  @P5 SHF.R.U32.HI R6, RZ, R8, R5 ;  /* 0x00000008ff065219 */ /* 0x008fe20000011605 */
[----:B------:R-:W-:Y:S01]  /*51e0*/  IMAD R5, R168, -0x40, R15 ;  /* 0xffffffc0a8057824 */ /* 0x000fe200078e020f */
[----:B-1----:R-:W-:-:S03]  /*51f0*/  IADD3 R8, R7, -R13, -R18 ;  /* 0x8000000d07087210 */ /* 0x002fc60007ffe812 */
[----:B------:R-:W0:Y:S01]  /*5200*/  SHFL.IDX PT, R10, R6, RZ, 0x1c1f ;  /* 0x001c1fff060a7589 */ /* 0x000e2200000e0000 */
[----:B------:R-:W-:-:S03]  /*5210*/  IMAD R5, R186, R11, R5 ;  /* 0x0000000bba057224 */ /* 0x000fc600078e0205 */
[----:B------:R-:W1:Y:S01]  /*5220*/  SHFL.IDX PT, R6, R6, 0x1, 0x1c1f ;  /* 0x003c1f0006067f89 */ /* 0x000e6200000e0000 */
[----:B------:R-:W-:-:S05]  /*5230*/  IMAD.IADD R5, R5, 0x1, -R18 ;  /* 0x0000000105057824 */ /* 0x000fca00078e0a12 */
        /* <DEDUP_REMOVED lines=47> */
[----:B-1----:R-:W-:Y:S02]  /*5530*/  VIADDMNMX R8, R6, R8, R5, PT ;  /* 0x0000000806087246 */ /* 0x002fe40003800105 */
        /* <DEDUP_REMOVED lines=19> */
[----:B0-----:R-:W-:-:S02]  /*5670*/  FMNMX.FTZ R7, R10, R7, !PT ;  /* 0x000000070a077209 */ /* 0x001fc40007810000 */
[----:B------:R-:W-:Y:S02]  /*5680*/  ISETP.GT.AND P1, PT, R8, 0x19, PT ;  /* 0x000000190800780c */ /* 0x000fe40003f24270 */
[----:B------:R-:W-:Y:S01]  /*5690*/  FSEL R38, R38, -INF , P2 ;  /* 0xff80000026267808 */ /* 0x000fe20001000000 */
[----:B------:R-:W0:Y:S01]  /*56a0*/  SHFL.BFLY PT, R12, R7, 0x1, 0x1f ;  /* 0x0c201f00070c7f89 */ /* 0x000e2200000e0000 */
        /* <DEDUP_REMOVED lines=22> */
[----:B0-----:R-:W-:Y:S02]  /*5810*/  FMNMX.FTZ R7, R7, R12, !PT ;  /* 0x0000000c07077209 */ /* 0x001fe40007810000 */
[----:B------:R-:W-:Y:S02]  /*5820*/  ISETP.GT.AND P2, PT, R8, 0x39, PT ;  /* 0x000000390800780c */ /* 0x000fe40003f44270 */
[----:B------:R-:W-:Y:S01]  /*5830*/  FSEL R54, R54, -INF , P1 ;  /* 0xff80000036367808 */ /* 0x000fe20000800000 */
[----:B------:R-:W-:Y:S01]  /*5840*/  FMUL.FTZ R10, R7, UR4 ;  /* 0x00000004070a7c20 */ /* 0x000fe20008410000 */
[----:B------:R-:W-:Y:S02]  /*5850*/  FMNMX.FTZ R15, R51, R6, !PT ;  /* 0x00000006330f7209 */ /* 0x000fe40007810000 */
[----:B------:R-:W-:Y:S02]  /*5860*/  FSETP.NEU.FTZ.AND P4, PT, R7, -INF , PT ;  /* 0xff8000000700780b */ /* 0x000fe40003f9d000 */
[----:B------:R-:W-:-:S02]  /*5870*/  FSEL R55, R55, -INF , P2 ;  /* 0xff80000037377808 */ /* 0x000fc40001000000 */
[----:B------:R-:W-:Y:S02]  /*5880*/  FMNMX.FTZ R8, R54, R15, !PT ;  /* 0x0000000f36087209 */ /* 0x000fe40007810000 */
[----:B------:R-:W-:Y:S02]  /*5890*/  FSEL R56, R10, RZ, P4 ;  /* 0x000000ff0a387208 */ /* 0x000fe40002000000 */
[----:B------:R-:W-:-:S03]  /*58a0*/  FMNMX.FTZ R8, R55, R8, !PT ;  /* 0x0000000837087209 */ /* 0x000fc60007810000 */
[--C-:B------:R-:W-:Y:S01]  /*58b0*/  FFMA.FTZ R14, R25, UR4, -R56.reuse ;  /* 0x00000004190e7c23 */ /* 0x100fe20008010838 */
[--C-:B------:R-:W-:Y:S01]  /*58c0*/  FFMA.FTZ R5, R24, UR4, -R56.reuse ;  /* 0x0000000418057c23 */ /* 0x100fe20008010838 */
[----:B------:R-:W0:Y:S01]  /*58d0*/  SHFL.BFLY PT, R25, R8, 0x2, 0x1f ;  /* 0x0c401f0008197f89 */ /* 0x000e2200000e0000 */
[--C-:B------:R-:W-:Y:S01]  /*58e0*/  FFMA.FTZ R10, R28, UR4, -R56.reuse ;  /* 0x000000041c0a7c23 */ /* 0x100fe20008010838 */
        /* <DEDUP_REMOVED lines=9> */
[--C-:B-1----:R-:W-:Y:S01]  /*5980*/  FFMA.FTZ R14, R36, UR4, -R56.reuse ;  /* 0x00000004240e7c23 */ /* 0x102fe20008010838 */
[--C-:B------:R-:W-:Y:S01]  /*5990*/  FFMA.FTZ R172, R48, UR4, -R56.reuse ;  /* 0x0000000430ac7c23 */ /* 0x100fe20008010838 */
[--C-:B------:R-:W-:Y:S01]  /*59a0*/  FFMA.FTZ R175, R49, UR4, -R56.reuse ;  /* 0x0000000431af7c23 */ /* 0x100fe20008010838 */
[--C-:B------:R-:W-:Y:S01]  /*59b0*/  FFMA.FTZ R174, R52, UR4, -R56.reuse ;  /* 0x0000000434ae7c23 */ /* 0x100fe20008010838 */
[----:B------:R-:W-:Y:S01]  /*59c0*/  FFMA.FTZ R177, R53, UR4, -R56 ;  /* 0x0000000435b17c23 */ /* 0x000fe20008010838 */
[----:B------:R-:W1:Y:S01]  /*59d0*/  MUFU.EX2 R5, R5 ;  /* 0x0000000500057308 */ /* 0x000e620000000800 */
[----:B0-----:R-:W-:-:S07]  /*59e0*/  FMNMX.FTZ R25, R8, R25, !PT ;  /* 0x0000001908197209 */ /* 0x001fce0007810000 */
[----:B------:R-:W-:Y:S01]  /*59f0*/  MUFU.EX2 R10, R10 ;  /* 0x0000000a000a7308 */ /* 0x000fe20000000800 */
[----:B------:R-:W0:Y:S07]  /*5a00*/  SHFL.BFLY PT, R8, R25, 0x1, 0x1f ;  /* 0x0c201f0019087f89 */ /* 0x000e2e00000e0000 */
[----:B------:R-:W2:Y:S01]  /*5a10*/  MUFU.EX2 R15, R15 ;  /* 0x0000000f000f7308 */ /* 0x000ea20000000800 */
[----:B-1----:R-:W-:Y:S01]  /*5a20*/  F2FP.BF16.F32.PACK_AB R152, R6, R5 ;  /* 0x000000050698723e */ /* 0x002fe200000010ff */
[----:B------:R-:W-:-:S06]  /*5a30*/  FADD.FTZ R5, R5, R6 ;  /* 0x0000000605057221 */ /* 0x000fcc0000010000 */
[----:B------:R-:W-:Y:S08]  /*5a40*/  MUFU.EX2 R12, R12 ;  /* 0x0000000c000c7308 */ /* 0x000ff00000000800 */
[----:B------:R-:W1:Y:S01]  /*5a50*/  MUFU.EX2 R21, R21 ;  /* 0x0000001500157308 */ /* 0x000e620000000800 */
[----:B--2---:R-:W-:Y:S01]  /*5a60*/  F2FP.BF16.F32.PACK_AB R154, R15, R10 ;  /* 0x0000000a0f9a723e */ /* 0x004fe200000010ff */
[----:B------:R-:W-:Y:S01]  /*5a70*/  FADD.FTZ R10, R10, R5 ;  /* 0x000000050a0a7221 */ /* 0x000fe20000010000 */
[----:B0-----:R-:W-:-:S03]  /*5a80*/  FMNMX.FTZ R8, R25, R8, !PT ;  /* 0x0000000819087209 */ /* 0x001fc60007810000 */
[----:B------:R-:W-:Y:S01]  /*5a90*/  FADD.FTZ R15, R15, R10 ;  /* 0x0000000a0f0f7221 */ /* 0x000fe20000010000 */
[C---:B------:R-:W-:Y:S01]  /*5aa0*/  FSETP.NEU.FTZ.AND P1, PT, R8.reuse, -INF , PT ;  /* 0xff8000000800780b */ /* 0x040fe20003f3d000 */
[----:B------:R-:W-:Y:S01]  /*5ab0*/  FMUL.FTZ R24, R8, UR4 ;  /* 0x0000000408187c20 */ /* 0x000fe20008410000 */
[----:B------:R-:W-:Y:S04]  /*5ac0*/  MUFU.EX2 R14, R14 ;  /* 0x0000000e000e7308 */ /* 0x000fe80000000800 */
[----:B------:R-:W-:Y:S01]  /*5ad0*/  FSEL R25, R24, RZ, P1 ;  /* 0x000000ff18197208 */ /* 0x000fe20000800000 */
[----:B------:R-:W-:Y:S01]  /*5ae0*/  VIADD R24, R9, 0x38840 ;  /* 0x0003884009187836 */ /* 0x000fe20000000000 */
[----:B-1----:R-:W-:Y:S02]  /*5af0*/  F2FP.BF16.F32.PACK_AB R156, R21, R12 ;  /* 0x0000000c159c723e */ /* 0x002fe400000010ff */
[----:B------:R-:W0:Y:S01]  /*5b00*/  MUFU.EX2 R169, R169 ;  /* 0x000000a900a97308 */ /* 0x000e220000000800 */
[--C-:B------:R-:W-:Y:S01]  /*5b10*/  FFMA.FTZ R176, R26, UR4, -R25.reuse ;  /* 0x000000041ab07c23 */ /* 0x100fe20008010819 */
[----:B------:R-:W-:Y:S01]  /*5b20*/  PRMT R24, R219, 0x654, R24 ;  /* 0x00000654db187816 */ /* 0x000fe20000000018 */
        /* <DEDUP_REMOVED lines=15> */
[----:B------:R1:W-:Y:S01]  /*5c20*/  SYNCS.ARRIVE.TRANS64.RED.A1T0 RZ, [R24+URZ], RZ ;  /* 0x000000ff18ff79a7 */ /* 0x0003e2000810043f */
[----:B------:R-:W-:Y:S01]  /*5c30*/  MUFU.EX2 R176, R176 ;  /* 0x000000b000b07308 */ /* 0x000fe20000000800 */
[----:B0-----:R-:W-:Y:S01]  /*5c40*/  F2FP.BF16.F32.PACK_AB R158, R169, R14 ;  /* 0x0000000ea99e723e */ /* 0x001fe200000010ff */
[----:B------:R-:W-:-:S04]  /*5c50*/  FADD.FTZ R12, R12, R15 ;  /* 0x0000000f0c0c7221 */ /* 0x000fc80000010000 */
[----:B------:R-:W-:Y:S02]  /*5c60*/  FADD.FTZ R21, R21, R12 ;  /* 0x0000000c15157221 */ /* 0x000fe40000010000 */
[----:B------:R-:W0:Y:S02]  /*5c70*/  MUFU.EX2 R179, R179 ;  /* 0x000000b300b37308 */ /* 0x000e240000000800 */
[----:B------:R-:W-:-:S04]  /*5c80*/  FADD.FTZ R14, R14, R21 ;  /* 0x000000150e0e7221 */ /* 0x000fc80000010000 */
[----:B------:R-:W-:Y:S02]  /*5c90*/  FADD.FTZ R169, R169, R14 ;  /* 0x0000000ea9a97221 */ /* 0x000fe40000010000 */
[----:B------:R-:W-:Y:S08]  /*5ca0*/  MUFU.EX2 R178, R178 ;  /* 0x000000b200b27308 */ /* 0x000ff00000000800 */
[----:B------:R-:W2:Y:S01]  /*5cb0*/  MUFU.EX2 R181, R181 ;  /* 0x000000b500b57308 */ /* 0x000ea20000000800 */
[----:B0-----:R-:W-:Y:S01]  /*5cc0*/  F2FP.BF16.F32.PACK_AB R153, R179, R176 ;  /* 0x000000b0b399723e */ /* 0x001fe200000010ff */
[----:B------:R-:W-:-:S06]  /*5cd0*/  FADD.FTZ R179, R176, R179 ;  /* 0x000000b3b0b37221 */ /* 0x000fcc0000010000 */
[----:B------:R-:W-:Y:S08]  /*5ce0*/  MUFU.EX2 R180, R180 ;  /* 0x000000b400b47308 */ /* 0x000ff00000000800 */
[----:B------:R-:W0:Y:S01]  /*5cf0*/  MUFU.EX2 R183, R183 ;  /* 0x000000b700b77308 */ /* 0x000e220000000800 */
[----:B--2---:R-:W-:Y:S01]  /*5d00*/  F2FP.BF16.F32.PACK_AB R155, R181, R178 ;  /* 0x000000b2b59b723e */ /* 0x004fe200000010ff */
[----:B------:R-:W-:Y:S01]  /*5d10*/  BAR.SYNC.DEFER_BLOCKING 0xf, 0x100 ;  /* 0x03c4000000007b1d */ /* 0x000fe20000010000 */
[----:B------:R-:W-:-:S04]  /*5d20*/  FADD.FTZ R178, R178, R179 ;  /* 0x000000b3b2b27221 */ /* 0x000fc80000010000 */
[----:B------:R-:W-:Y:S01]  /*5d30*/  FADD.FTZ R181, R181, R178 ;  /* 0x000000b2b5b57221 */ /* 0x000fe20000010000 */
[----:B------:R-:W-:Y:S08]  /*5d40*/  MUFU.EX2 R182, R182 ;  /* 0x000000b600b67308 */ /* 0x000ff00000000800 */
[----:B------:R-:W2:Y:S01]  /*5d50*/  MUFU.EX2 R197, R197 ;  /* 0x000000c500c57308 */ /* 0x000ea20000000800 */
[----:B0-----:R-:W-:Y:S01]  /*5d60*/  F2FP.BF16.F32.PACK_AB R157, R183, R180 ;  /* 0x000000b4b79d723e */ /* 0x001fe200000010ff */
[----:B------:R-:W-:-:S04]  /*5d70*/  FADD.FTZ R180, R180, R181 ;  /* 0x000000b5b4b47221 */ /* 0x000fc80000010000 */
[----:B------:R-:W-:Y:S02]  /*5d80*/  FADD.FTZ R183, R183, R180 ;  /* 0x000000b4b7b77221 */ /* 0x000fe40000010000 */
[----:B------:R-:W-:Y:S01]  /*5d90*/  MUFU.EX2 R20, R20 ;  /* 0x0000001400147308 */ /* 0x000fe20000000800 */
[----:B------:R0:W-:Y:S07]  /*5da0*/  STSM.16.M88.4 [R185+0x36400], R152 ;  /* 0x03640098b9007844 */ /* 0x0001ee0000000200 */
[----:B------:R-:W3:Y:S01]  /*5db0*/  MUFU.EX2 R171, R171 ;  /* 0x000000ab00ab7308 */ /* 0x000ee20000000800 */
[----:B--2---:R-:W-:Y:S01]  /*5dc0*/  F2FP.BF16.F32.PACK_AB R159, R197, R182 ;  /* 0x000000b6c59f723e */ /* 0x004fe200000010ff */
[----:B------:R-:W-:-:S04]  /*5dd0*/  FADD.FTZ R182, R182, R183 ;  /* 0x000000b7b6b67221 */ /* 0x000fc80000010000 */
[----:B------:R0:W-:Y:S01]  /*5de0*/  STSM.16.M88.4 [R189], R156 ;  /* 0x0000009cbd007844 */ /* 0x0001e20000000200 */
[----:B------:R-:W-:Y:S01]  /*5df0*/  FADD.FTZ R197, R197, R182 ;  /* 0x000000b6c5c57221 */ /* 0x000fe20000010000 */
[----:B------:R-:W-:Y:S08]  /*5e00*/  MUFU.EX2 R170, R170 ;  /* 0x000000aa00aa7308 */ /* 0x000ff00000000800 */
[----:B------:R-:W2:Y:S01]  /*5e10*/  MUFU.EX2 R173, R173 ;  /* 0x000000ad00ad7308 */ /* 0x000ea20000000800 */
[----:B---3--:R-:W-:Y:S01]  /*5e20*/  F2FP.BF16.F32.PACK_AB R160, R171, R20 ;  /* 0x00000014aba0723e */ /* 0x008fe200000010ff */
[----:B------:R-:W-:-:S04]  /*5e30*/  FADD.FTZ R20, R20, R169 ;  /* 0x000000a914147221 */ /* 0x000fc80000010000 */
[----:B------:R-:W-:Y:S02]  /*5e40*/  FADD.FTZ R171, R171, R20 ;  /* 0x00000014abab7221 */ /* 0x000fe40000010000 */
[----:B------:R-:W-:Y:S08]  /*5e50*/  MUFU.EX2 R196, R196 ;  /* 0x000000c400c47308 */ /* 0x000ff00000000800 */
[----:B------:R-:W3:Y:S01]  /*5e60*/  MUFU.EX2 R199, R199 ;  /* 0x000000c700c77308 */ /* 0x000ee20000000800 */
[----:B--2---:R-:W-:Y:S01]  /*5e70*/  F2FP.BF16.F32.PACK_AB R162, R173, R170 ;  /* 0x000000aaada2723e */ /* 0x004fe200000010ff */
[----:B------:R-:W-:-:S04]  /*5e80*/  FADD.FTZ R170, R170, R171 ;  /* 0x000000abaaaa7221 */ /* 0x000fc80000010000 */
[----:B------:R-:W-:Y:S02]  /*5e90*/  FADD.FTZ R173, R173, R170 ;  /* 0x000000aaadad7221 */ /* 0x000fe40000010000 */
        /* <DEDUP_REMOVED lines=21> */
[----:B------:R-:W2:Y:S08]  /*5ff0*/  MUFU.EX2 R204, R204 ;  /* 0x000000cc00cc7308 */ /* 0x000eb00000000800 */
[----:B------:R-:W4:Y:S01]  /*6000*/  MUFU.EX2 R205, R205 ;  /* 0x000000cd00cd7308 */ /* 0x000f220000000800 */
[----:B---3--:R-:W-:Y:S01]  /*6010*/  F2FP.BF16.F32.PACK_AB R165, R203, R200 ;  /* 0x000000c8cba5723e */ /* 0x008fe200000010ff */
[----:B------:R-:W-:-:S04]  /*6020*/  FADD.FTZ R200, R200, R201 ;  /* 0x000000c9c8c87221 */ /* 0x000fc80000010000 */
[----:B------:R-:W-:-:S04]  /*6030*/  FADD.FTZ R203, R203, R200 ;  /* 0x000000c8cbcb7221 */ /* 0x000fc80000010000 */
[----:B--2---:R-:W-:Y:S01]  /*6040*/  FADD.FTZ R6, R204, R203 ;  /* 0x000000cbcc067221 */ /* 0x004fe20000010000 */
[----:B----4-:R-:W-:-:S03]  /*6050*/  F2FP.BF16.F32.PACK_AB R167, R205, R204 ;  /* 0x000000cccda7723e */ /* 0x010fc600000010ff */
[----:B------:R-:W-:Y:S02]  /*6060*/  FADD.FTZ R6, R205, R6 ;  /* 0x00000006cd067221 */ /* 0x000fe40000010000 */
[----:B------:R0:W-:Y:S01]  /*6070*/  STSM.16.M88.4 [R188], R164 ;  /* 0x000000a4bc007844 */ /* 0x0001e20000000200 */
[----:B-1----:R-:W-:-:S06]  /*6080*/  WARPGROUP.ARRIVE ;  /* 0x00000000000079c5 */ /* 0x002fcc0000000000 */
[----:B------:R-:W-:Y:S01]  /*6090*/  HGMMA.64x256x16.F32.BF16 R24, R152, gdesc[UR4].tnspB, RZ, !UPT, gsb0 ;  /* 0x43e0000498187df0 */ /* 0x000fe2000c0018ff */
[----:B------:R-:W-:Y:S01]  /*60a0*/  R2UR UR6, R206 ;  /* 0x00000000ce0672ca */ /* 0x000fe200000e0000 */
[----:B------:R-:W-:Y:S01]  /*60b0*/  UMOV UR7, 0x40000040 ;  /* 0x4000004000077882 */ /* 0x000fe20000000000 */
[C---:B------:R-:W-:Y:S02]  /*60c0*/  VIADD R206, R202.reuse, 0x100 ;  /* 0x00000100cace7836 */ /* 0x040fe40000000000 */
[----:B------:R-:W-:Y:S01]  /*60d0*/  VIADD R202, R202, 0x180 ;  /* 0x00000180caca7836 */ /* 0x000fe20000000000 */
[----:B------:R-:W-:Y:S02]  /*60e0*/  WARPGROUP.DEPBAR.LE gsb0, 0x0 ;  /* 0x00008000000079c5 */ /* 0x000fe40000010000 */
[----:B------:R-:W-:-:S15]  /*60f0*/  WARPGROUP.ARRIVE ;  /* 0x00000000000079c5 */ /* 0x000fde0000000000 */
[----:B------:R-:W-:-:S05]  /*6100*/  NOP ;  /* 0x0000000000007918 */ /* 0x000fca0000000000 */
[----:B------:R-:W-:Y:S01]  /*6110*/  HGMMA.64x256x16.F32.BF16 R24, R156, gdesc[UR4].tnspB, R24, gsb0 ;  /* 0x43e000049c187df0 */ /* 0x000fe20008001818 */
[----:B------:R-:W-:Y:S01]  /*6120*/  R2UR UR6, R206 ;  /* 0x00000000ce0672ca */ /* 0x000fe200000e0000 */
[----:B------:R-:W-:Y:S01]  /*6130*/  UMOV UR7, 0x40000040 ;  /* 0x4000004000077882 */ /* 0x000fe20000000000 */
[----:B------:R-:W-:Y:S02]  /*6140*/  WARPGROUP.DEPBAR.LE gsb0, 0x0 ;  /* 0x00008000000079c5 */ /* 0x000fe40000010000 */
[----:B------:R-:W-:-:S15]  /*6150*/  WARPGROUP.ARRIVE ;  /* 0x00000000000079c5 */ /* 0x000fde0000000000 */
[----:B------:R-:W-:-:S08]  /*6160*/  NOP ;  /* 0x0000000000007918 */ /* 0x000fd00000000000 */
[----:B------:R-:W-:Y:S01]  /*6170*/  HGMMA.64x256x16.F32.BF16 R24, R160, gdesc[UR4].tnspB, R24, gsb0 ;  /* 0x43e00004a0187df0 */ /* 0x000fe20008001818 */
[----:B------:R-:W-:Y:S01]  /*6180*/  R2UR UR6, R202 ;  /* 0x00000000ca0672ca */ /* 0x000fe200000e0000 */
        /* <DEDUP_REMOVED lines=11> */
[----:B-1----:R-:W1:Y:S02]  /*6240*/  FENCE.VIEW.ASYNC.S ;  /* 0x00000000000073c6 */ /* 0x002e640000000000 */
[----:B-1----:R-:W-:Y:S01]  /*6250*/  NOP ;  /* 0x0000000000007918 */ /* 0x002fe20000000000 */
[----:B------:R-:W-:Y:S06]  /*6260*/  BAR.ARV 0xe, 0x100 ;  /* 0x0384000000007b1d */ /* 0x000fec0000002000 */
[----:B0-----:R-:W-:Y:S05]  /*6270*/  @!P0 BRA `(.L_x_7469) ;  /* 0x0000000000048947 */ /* 0x001fea0003800000 */
[----:B------:R-:W-:Y:S01]  /*6280*/  BPT.TRAP 0x1 ;  /* 0x000000040000795c */ /* 0x000fe20000300000 */
.L_x_7469:
[----:B------:R-:W0:Y:S01]  /*6290*/  @P5 LDC R12, c[0x0][0x44c] ;  /* 0x00011300ff0c5b82 */ /* 0x000e220000000800 */
[----:B------:R-:W-:Y:S02]  /*62a0*/  IMAD.U32 R10, RZ, RZ, UR38 ;  /* 0x00000026ff0a7e24 */ /* 0x000fe4000f8e00ff */
[----:B------:R-:W-:Y:S02]  /*62b0*/  IMAD R11, R186, R11, -R13 ;  /* 0x0000000bba0b7224 */ /* 0x000fe400078e0a0d */
[----:B------:R-:W-:-:S03]  /*62c0*/  VIADD R168, R168, 0xfffffffe ;  /* 0xfffffffea8a87836 */ /* 0x000fc60000000000 */
[----:B------:R-:W1:Y:S02]  /*62d0*/  @P5 LDC R15, c[0x0][0x450] ;  /* 0x00011400ff0f5b82 */ /* 0x000e640000000800 */
[----:B------:R-:W-:Y:S01]  /*62e0*/  R2UR UR32, R168 ;  /* 0x00000000a82072ca */ /* 0x000fe200000e0000 */
[----:B0-----:R-:W-:-:S05]  /*62f0*/  @P5 IMAD.HI.U32 R12, R12, UR38, RZ ;  /* 0x000000260c0c5c27 */ /* 0x001fca000f8e00ff */
[----:B-1----:R-:W-:-:S05]  /*6300*/  @P5 SHF.R.U32.HI R10, RZ, R15, R12 ;  /* 0x0000000fff0a5219 */ /* 0x002fca000001160c */
[----:B------:R-:W-:-:S05]  /*6310*/  IMAD.IADD R10, R11, 0x1, R10 ;  /* 0x000000010b0a7824 */ /* 0x000fca00078e020a */
[----:B------:R-:W-:-:S04]  /*6320*/  SHF.R.S32.HI R11, RZ, 0x1f, R10 ;  /* 0x0000001fff0b7819 */ /* 0x000fc8000001140a */
[----:B------:R-:W-:Y:S01]  /*6330*/  LEA.HI R11, R11, R10, RZ, 0x6 ;  /* 0x0000000a0b0b7211 */ /* 0x000fe200078f30ff */
[----:B------:R-:W-:-:S03]  /*6340*/  VIADD R10, R9, 0x38860 ;  /* 0x00038860090a7836 */ /* 0x000fc60000000000 */
[----:B------:R-:W-:Y:S02]  /*6350*/  SHF.R.S32.HI R11, RZ, 0x6, R11 ;  /* 0x00000006ff0b7819 */ /* 0x000fe4000001140b */
[----:B------:R-:W-:Y:S02]  /*6360*/  PRMT R10, R219, 0x654, R10 ;  /* 0x00000654db0a7816 */ /* 0x000fe4000000000a */
[----:B------:R-:W-:Y:S02]  /*6370*/  R2UR UR7, R11 ;  /* 0x000000000b0772ca */ /* 0x000fe400000e0000 */
[----:B------:R0:W-:Y:S11]  /*6380*/  SYNCS.ARRIVE.TRANS64.RED.A1T0 RZ, [R10+URZ], RZ ;  /* 0x000000ff0aff79a7 */ /* 0x0001f6000810043f */
[----:B------:R-:W-:-:S04]  /*6390*/  UISETP.LT.AND UP0, UPT, URZ, UR7, UPT ;  /* 0x000000073f00728c */ /* 0x000fc8000bf01270 */
[----:B------:R-:W-:-:S04]  /*63a0*/  USEL UR7, URZ, UR7, !UP0 ;  /* 0x000000073f077287 */ /* 0x000fc8000c000000 */
[----:B------:R-:W-:-:S06]  /*63b0*/  UISETP.GE.AND UP0, UPT, UR32, UR7, UPT ;  /* 0x000000072000728c */ /* 0x000fcc000bf06270 */
[----:B------:R-:W-:-:S13]  /*63c0*/  PLOP3.LUT P1, PT, PT, PT, UP0, 0x80, 0x0 ;  /* 0x000000000000781c */ /* 0x000fda0003f2f008 */
[----:B0-----:R-:W-:Y:S05]  /*63d0*/  @!P1 BRA `(.L_x_7470) ;  /* 0x0000003000a49947 */ /* 0x001fea0003800000 */
[----:B------:R-:W-:Y:S01]  /*63e0*/  IMAD.MOV.U32 R11, RZ, RZ, R8 ;  /* 0x000000ffff0b7224 */ /* 0x000fe200078e0008 */
[----:B------:R-:W-:Y:S01]  /*63f0*/  ULDC UR5, c[0x0][0x288] ;  /* 0x0000a20000057ab9 */ /* 0x000fe20000000800 */
[----:B------:R-:W-:Y:S01]  /*6400*/  IMAD.MOV.U32 R10, RZ, RZ, R7 ;  /* 0x000000ffff0a7224 */ /* 0x000fe200078e0007 */
[----:B------:R-:W-:Y:S01]  /*6410*/  ULDC UR6, c[0x0][0x2f0] ;  /* 0x0000bc0000067ab9 */ /* 0x000fe20000000800 */
[----:B------:R-:W-:Y:S01]  /*6420*/  IMAD.MOV.U32 R13, RZ, RZ, R2 ;  /* 0x000000ffff0d7224 */ /* 0x000fe200078e0002 */
[----:B------:R-:W-:-:S06]  /*6430*/  ULDC UR4, c[0x0][0xa80] ;  /* 0x0002a00000047ab9 */ /* 0x000fcc0000000800 */
.L_x_7481:
[----:B------:R-:W-:-:S05]  /*6440*/  VIADD R2, R13, 0x1 ;  /* 0x000000010d027836 */ /* 0x000fca0000000000 */
[----:B------:R-:W-:-:S04]  /*6450*/  ISETP.NE.AND P1, PT, R2, 0x2, PT ;  /* 0x000000020200780c */ /* 0x000fc80003f25270 */
[----:B------:R-:W-:Y:S02]  /*6460*/  SEL R7, RZ, 0x1, P1 ;  /* 0x00000001ff077807 */ /* 0x000fe40000800000 */
[----:B------:R-:W-:Y:S02]  /*6470*/  SEL R2, R2, RZ, P1 ;  /* 0x000000ff02027207 */ /* 0x000fe40000800000 */
[----:B------:R-:W-:Y:S01]  /*6480*/  LOP3.LUT R16, R16, R7, RZ, 0x3c, !PT ;  /* 0x0000000710107212 */ /* 0x000fe200078e3cff */
[----:B------:R-:W-:Y:S06]  /*6490*/  @!P0 BRA `(.L_x_7471) ;  /* 0x0000000000048947 */ /* 0x000fec0003800000 */
[----:B------:R-:W-:Y:S01]  /*64a0*/  BPT.TRAP 0x1 ;  /* 0x000000040000795c */ /* 0x000fe20000300000 */
.L_x_7471:
[----:B------:R-:W-:Y:S01]  /*64b0*/  IMAD R9, R2, 0x8, R17 ;  /* 0x0000000802097824 */ /* 0x000fe200078e0211 */
[----:B------:R-:W-:-:S04]  /*64c0*/  SHF.L.U32 R8, R16, 0x1f, RZ ;  /* 0x0000001f10087819 */ /* 0x000fc800000006ff */
[----:B------:R0:W1:Y:S01]  /*64d0*/  SYNCS.PHASECHK.TRANS64.TRYWAIT P1, [R9+URZ+0x38830], R8 ;  /* 0x03883008090075a7 */ /* 0x000062000802017f */
[----:B------:R-:W-:Y:S05]  /*64e0*/  @!P0 BRA `(.L_x_7472) ;  /* 0x0000000000048947 */ /* 0x000fea0003800000 */
[----:B------:R-:W-:Y:S01]  /*64f0*/  BPT.TRAP 0x1 ;  /* 0x000000040000795c */ /* 0x000fe20000300000 */
.L_x_7472:
[----:B------:R-:W-:Y:S01]  /*6500*/  IMAD R7, R2, 0x200, R0 ;  /* 0x0000020002077824 */ /* 0x000fe200078e0200 */
[----:B-1----:R-:W-:Y:S06]  /*6510*/  @P1 BRA `(.L_x_7473) ;  /* 0x0000000000081947 */ /* 0x002fec0003800000 */
[----:B------:R-:W1:Y:S02]  /*6520*/  SYNCS.PHASECHK.TRANS64.TRYWAIT P1, [R9+URZ+0x38830], R8 ;  /* 0x03883008090075a7 */ /* 0x000e64000802017f */
[----:B-1----:R-:W-:Y:S05]  /*6530*/  @!P1 BRA `(.L_x_7474) ;  /* 0x000000e000c89947 */ /* 0x002fea0003800000 */
.L_x_7473:
[----:B------:R-:W-:Y:S01]  /*6540*/  R2UR UR10, R7 ;  /* 0x00000000070a72ca */ /* 0x000fe200000e0000 */
[----:B------:R-:W-:Y:S01]  /*6550*/  WARPGROUP.ARRIVE ;  /* 0x00000000000079c5 */ /* 0x000fe20000000000 */
[----:B------:R-:W-:Y:S01]  /*6560*/  UMOV UR11, 0x40000040 ;  /* 0x40000040000b7882 */ /* 0x000fe20000000000 */
[----:B------:R-:W-:Y:S01]  /*6570*/  UMOV UR15, 0x40000040 ;  /* 0x40000040000f7882 */ /* 0x000fe20000000000 */
[----:B------:R-:W-:Y:S01]  /*6580*/  UMOV UR19, 0x40000040 ;  /* 0x4000004000137882 */ /* 0x000fe20000000000 */
[----:B------:R-:W-:-:S08]  /*6590*/  UMOV UR23, 0x40000040 ;  /* 0x4000004000177882 */ /* 0x000fd00000000000 */
[----:B------:R-:W-:Y:S01]  /*65a0*/  HGMMA.64x64x16.F32.BF16 R152, gdesc[UR8], RZ, !UPT, gsb0 ;  /* 0x00e00000089879f0 */ /* 0x000fe2000c0018ff */
[----:B------:R-:W-:Y:S02]  /*65b0*/  UIADD3 UR14, UR10, 0x2, URZ ;  /* 0x000000020a0e7890 */ /* 0x000fe4000fffe03f */
[----:B------:R-:W-:Y:S02]  /*65c0*/  UIADD3 UR18, UR10, 0x4, URZ ;  /* 0x000000040a127890 */ /* 0x000fe4000fffe03f */
        /* <DEDUP_REMOVED lines=13> */
.L_x_7475:
[----:B------:R2:W3:Y:S01]  /*66a0*/  SYNCS.PHASECHK.TRANS64.TRYWAIT P1, [R9+URZ+0x38850], R8 ;  /* 0x03885008090075a7 */ /* 0x0004e2000802017f */
[----:B------:R-:W-:Y:S05]  /*66b0*/  @!P0 BRA `(.L_x_7476) ;  /* 0x0000000000048947 */ /* 0x000fea0003800000 */
[----:B------:R-:W-:Y:S01]  /*66c0*/  BPT.TRAP 0x1 ;  /* 0x000000040000795c */ /* 0x000fe20000300000 */
.L_x_7476:
[----:B------:R-:W-:Y:S01]  /*66d0*/  IMAD R7, R2, 0x1000, R4 ;  /* 0x0000100002077824 */ /* 0x000fe200078e0204 */
[----:B---3--:R-:W-:Y:S06]  /*66e0*/  @P1 BRA `(.L_x_7477) ;  /* 0x0000000000081947 */ /* 0x008fec0003800000 */
[----:B------:R-:W3:Y:S02]  /*66f0*/  SYNCS.PHASECHK.TRANS64.TRYWAIT P1, [R9+URZ+0x38850], R8 ;  /* 0x03885008090075a7 */ /* 0x000ee4000802017f */
[----:B---3--:R-:W-:Y:S05]  /*6700*/  @!P1 BRA `(.L_x_7478) ;  /* 0x000000e000689947 */ /* 0x008fea0003800000 */
.L_x_7477:
[----:B------:R-:W-:Y:S01]  /*6710*/  R2UR UR26, R7 ;  /* 0x00000000071a72ca */ /* 0x000fe200000e0000 */
[----:B------:R-:W-:Y:S01]  /*6720*/  WARPGROUP.ARRIVE ;  /* 0x00000000000079c5 */ /* 0x000fe20000000000 */
[----:B------:R-:W-:Y:S01]  /*6730*/  UMOV UR27, 0x40000040 ;  /* 0x40000040001b7882 */ /* 0x000fe20000000000 */
[----:B------:R-:W-:Y:S01]  /*6740*/  VIADD R12, R3, 0x2 ;  /* 0x00000002030c7836 */ /* 0x000fe20000000000 */
[----:B------:R-:W-:Y:S01]  /*6750*/  UMOV UR29, 0x40000040 ;  /* 0x40000040001d7882 */ /* 0x000fe20000000000 */
[----:B0123--:R-:W-:Y:S01]  /*6760*/  VIADD R8, R7, 0x2 ;  /* 0x0000000207087836 */ /* 0x00ffe20000000000 */
        /* <DEDUP_REMOVED lines=8> */
[----:B------:R-:W-:Y:S01]  /*67f0*/  VIADD R15, R7, 0x800 ;  /* 0x00000800070f7836 */ /* 0x000fe20000000000 */
        /* <DEDUP_REMOVED lines=125> */
[----:B------:R-:W0:Y:S02]  /*6fd0*/  SHFL.IDX PT, R8, R14, RZ, 0x1f ;  /* 0x00001fff0e087589 */ /* 0x000e2400000e0000 */
[----:B0-----:R-:W-:-:S04]  /*6fe0*/  ISETP.GT.AND P1, PT, R8, 0x7f, PT ;  /* 0x0000007f0800780c */ /* 0x001fc80003f24270 */
[----:B------:R-:W-:-:S05]  /*6ff0*/  SEL R8, RZ, 0x2, !P1 ;  /* 0x00000002ff087807 */ /* 0x000fca0004800000 */
[----:B------:R-:W-:Y:S02]  /*7000*/  IMAD.IADD R12, R21, 0x1, R8 ;  /* 0x00000001150c7824 */ /* 0x000fe400078e0208 */
        /* <DEDUP_REMOVED lines=11> */
[----:B------:R-:W-:Y:S01]  /*70c0*/  IMAD.IADD R20, R21, 0x1, R12 ;  /* 0x0000000115147824 */ /* 0x000fe200078e020c */
[----:B------:R-:W-:Y:S02]  /*70d0*/  WARPGROUP.DEPBAR.LE gsb0, 0x0 ;  /* 0x00008000000079c5 */ /* 0x000fe40000010000 */
[----:B------:R-:W-:-:S06]  /*70e0*/  WARPGROUP.ARRIVE ;  /* 0x00000000000079c5 */ /* 0x000fcc0000000000 */
[----:B------:R-:W-:Y:S01]  /*70f0*/  HGMMA.64x64x16.F32.BF16 R152, gdesc[UR28], R152, gsb0 ;  /* 0x00e000001c9879f0 */ /* 0x000fe20008001898 */
[----:B------:R-:W-:Y:S01]  /*7100*/  R2UR UR28, R20 ;  /* 0x00000000141c72ca */ /* 0x000fe200000e0000 */
[C---:B------:R-:W-:Y:S01]  /*7110*/  IMAD.IADD R20, R15.reuse, 0x1, R12 ;  /* 0x000000010f147824 */ /* 0x040fe200078e020c */
[----:B------:R-:W-:Y:S01]  /*7120*/  UMOV UR29, 0x40000040 ;  /* 0x40000040001d7882 */ /* 0x000fe20000000000 */
[----:B------:R-:W-:Y:S01]  /*7130*/  UMOV UR31, 0x40000040 ;  /* 0x40000040001f7882 */ /* 0x000fe20000000000 */
[--C-:B------:R-:W-:Y:S02]  /*7140*/  IMAD.IADD R15, R15, 0x1, R14.reuse ;  /* 0x000000010f0f7824 */ /* 0x100fe400078e020e */
[----:B------:R-:W-:Y:S01]  /*7150*/  R2UR UR30, R20 ;  /* 0x00000000141e72ca */ /* 0x000fe200000e0000 */
[----:B------:R-:W-:Y:S02]  /*7160*/  IMAD.IADD R20, R21, 0x1, R14 ;  /* 0x0000000115147824 */ /* 0x000fe400078e020e */
[----:B------:R-:W-:-:S05]  /*7170*/  IMAD.MOV.U32 R21, RZ, RZ, 0xa00 ;  /* 0x00000a00ff157424 */ /* 0x000fca00078e00ff */
        /* <DEDUP_REMOVED lines=22> */
[----:B------:R-:W-:Y:S02]  /*72e0*/  IMAD.IADD R20, R21, 0x1, R8 ;  /* 0x0000000115147824 */ /* 0x000fe400078e0208 */
[----:B------:R-:W-:Y:S01]  /*72f0*/  VIADD R15, R7, 0xa00 ;  /* 0x00000a00070f7836 */ /* 0x000fe20000000000 */
[----:B------:R-:W-:Y:S02]  /*7300*/  WARPGROUP.DEPBAR.LE gsb0, 0x0 ;  /* 0x00008000000079c5 */ /* 0x000fe40000010000 */
[----:B------:R-:W-:-:S06]  /*7310*/  WARPGROUP.ARRIVE ;  /* 0x00000000000079c5 */ /* 0x000fcc0000000000 */
[----:B------:R-:W-:Y:S01]  /*7320*/  HGMMA.64x64x16.F32.BF16 R152, gdesc[UR28], R152, gsb0 ;  /* 0x00e000001c9879f0 */ /* 0x000fe20008001898 */
[----:B------:R-:W-:Y:S01]  /*7330*/  R2UR UR28, R20 ;  /* 0x00000000141c72ca */ /* 0x000fe200000e0000 */
[----:B------:R-:W-:Y:S01]  /*7340*/  IMAD.IADD R20, R8, 0x1, R15 ;  /* 0x0000000108147824 */ /* 0x000fe200078e020f */
[----:B------:R-:W-:Y:S01]  /*7350*/  UMOV UR29, 0x40000040 ;  /* 0x40000040001d7882 */ /* 0x000fe20000000000 */
[----:B------:R-:W-:-:S03]  /*7360*/  UMOV UR31, 0x40000040 ;  /* 0x40000040001f7882 */ /* 0x000fc60000000000 */
[----:B------:R-:W-:Y:S01]  /*7370*/  R2UR UR30, R20 ;  /* 0x00000000141e72ca */ /* 0x000fe200000e0000 */
[----:B------:R-:W-:Y:S01]  /*7380*/  IMAD.IADD R20, R21, 0x1, R12 ;  /* 0x0000000115147824 */ /* 0x000fe200078e020c */
[----:B------:R-:W-:Y:S02]  /*7390*/  WARPGROUP.DEPBAR.LE gsb0, 0x0 ;  /* 0x00008000000079c5 */ /* 0x000fe40000010000 */
[----:B------:R-:W-:-:S09]  /*73a0*/  WARPGROUP.ARRIVE ;  /* 0x00000000000079c5 */ /* 0x000fd20000000000 */
[----:B------:R-:W-:Y:S01]  /*73b0*/  HGMMA.64x64x16.F32.BF16 R152, gdesc[UR28], R152, gsb0 ;  /* 0x00e000001c9879f0 */ /* 0x000fe20008001898 */
[----:B------:R-:W-:Y:S01]  /*73c0*/  R2UR UR28, R20 ;  /* 0x00000000141c72ca */ /* 0x000fe200000e0000 */
[--C-:B------:R-:W-:Y:S01]  /*73d0*/  IMAD.IADD R20, R12, 0x1, R15.reuse ;  /* 0x000000010c147824 */ /* 0x100fe200078e020f */
[----:B------:R-:W-:Y:S01]  /*73e0*/  UMOV UR29, 0x40000040 ;  /* 0x40000040001d7882 */ /* 0x000fe20000000000 */
[----:B------:R-:W-:Y:S01]  /*73f0*/  UMOV UR31, 0x40000040 ;  /* 0x40000040001f7882 */ /* 0x000fe20000000000 */
[----:B------:R-:W-:Y:S02]  /*7400*/  IMAD.IADD R15, R14, 0x1, R15 ;  /* 0x000000010e0f7824 */ /* 0x000fe400078e020f */
        /* <DEDUP_REMOVED lines=70> */
[----:B------:R-:W-:Y:S02]  /*7870*/  IMAD.IADD R20, R21, 0x1, R8 ;  /* 0x0000000115147824 */ /* 0x000fe400078e0208 */
        /* <DEDUP_REMOVED lines=47> */
.L_x_7479:
[----:B------:R-:W-:Y:S01]  /*7b70*/  ISETP.NE.AND P1, PT, R220, 0x1, PT ;  /* 0x00000001dc00780c */ /* 0x000fe20003f25270 */
[----:B------:R-:W-:Y:S01]  /*7b80*/  VIADD R7, R190, UR38 ;  /* 0x00000026be077c36 */ /* 0x000fe20008000000 */
[----:B------:R-:W-:Y:S01]  /*7b90*/  UMOV UR10, 0xffffffc0 ;  /* 0xffffffc0000a7882 */ /* 0x000fe20000000000 */
[----:B------:R-:W-:Y:S01]  /*7ba0*/  UMOV UR11, 0x40000040 ;  /* 0x40000040000b7882 */ /* 0x000fe20000000000 */
[----:B------:R-:W-:-:S09]  /*7bb0*/  UIMAD UR10, UR32, UR10, 0x1 ;  /* 0x00000001200a74a4 */ /* 0x000fd2000f8e020a */
[----:B------:R-:W0:Y:S08]  /*7bc0*/  @P1 LDC R8, c[0x0][0x44c] ;  /* 0x00011300ff081b82 */ /* 0x000e300000000800 */
[----:B------:R-:W1:Y:S01]  /*7bd0*/  @P1 LDC R15, c[0x0][0x450] ;  /* 0x00011400ff0f1b82 */ /* 0x000e620000000800 */
[----:B0-----:R-:W-:-:S05]  /*7be0*/  @P1 IMAD.HI.U32 R8, R7, R8, RZ ;  /* 0x0000000807081227 */ /* 0x001fca00078e00ff */
[----:B-1----:R-:W-:Y:S02]  /*7bf0*/  @P1 SHF.R.U32.HI R7, RZ, R15, R8 ;  /* 0x0000000fff071219 */ /* 0x002fe40000011608 */
[----:B------:R-:W-:-:S03]  /*7c00*/  IADD3 R15, -R18, UR10, RZ ;  /* 0x0000000a120f7c10 */ /* 0x000fc6000fffe1ff */
[----:B------:R-:W0:Y:S02]  /*7c10*/  SHFL.IDX PT, R21, R7, 0x1, 0x1c1f ;  /* 0x003c1f0007157f89 */ /* 0x000e2400000e0000 */
[----:B------:R-:W-:Y:S02]  /*7c20*/  IMAD R8, R186, UR6, R15 ;  /* 0x00000006ba087c24 */ /* 0x000fe4000f8e020f */
[----:B------:R-:W1:Y:S03]  /*7c30*/  SHFL.IDX PT, R7, R7, RZ, 0x1c1f ;  /* 0x001c1fff07077589 */ /* 0x000e6600000e0000 */
[----:B0-----:R-:W-:-:S04]  /*7c40*/  IADD3 R12, R21, -UR5, R8 ;  /* 0x80000005150c7c10 */ /* 0x001fc8000fffe008 */
        /* <DEDUP_REMOVED lines=46> */
[----:B------:R-:W-:-:S04]  /*7f30*/  FMNMX.FTZ R12, R182, R15, !PT ;  /* 0x0000000fb60c7209 */ /* 0x000fc80007810000 */
[----:B------:R-:W-:Y:S02]  /*7f40*/  FMNMX.FTZ R14, R183, R12, !PT ;  /* 0x0000000cb70e7209 */ /* 0x000fe40007810000 */
[----:B-1----:R-:W-:-:S03]  /*7f50*/  IADD3 R12, R7, -UR5, R8 ;  /* 0x80000005070c7c10 */ /* 0x002fc6000fffe008 */
[----:B------:R-:W0:Y:S01]  /*7f60*/  SHFL.BFLY PT, R15, R14, 0x2, 0x1f ;  /* 0x0c401f000e0f7f89 */ /* 0x000e2200000e0000 */
        /* <DEDUP_REMOVED lines=15> */
[----:B------:R-:W0:Y:S01]  /*8060*/  SHFL.BFLY PT, R20, R15, 0x1, 0x1f ;  /* 0x0c201f000f147f89 */ /* 0x000e2200000e0000 */
[----:B------:R-:W-:Y:S02]  /*8070*/  FMNMX.FTZ R7, R157, R8, !PT ;  /* 0x000000089d077209 */ /* 0x000fe40007810000 */
[----:B------:R-:W-:Y:S02]  /*8080*/  ISETP.GT.AND P1, PT, R12, 0x18, PT ;  /* 0x000000180c00780c */ /* 0x000fe40003f24270 */
[----:B------:R-:W-:-:S02]  /*8090*/  FSEL R161, R161, -INF , P2 ;  /* 0xff800000a1a17808 */ /* 0x000fc40001000000 */
[----:B------:R-:W-:Y:S02]  /*80a0*/  FMNMX.FTZ R8, R160, R7, !PT ;  /* 0x00000007a0087209 */ /* 0x000fe40007810000 */
[----:B------:R-:W-:Y:S02]  /*80b0*/  ISETP.GT.AND P2, PT, R12, 0x19, PT ;  /* 0x000000190c00780c */ /* 0x000fe40003f44270 */
[----:B------:R-:W-:Y:S02]  /*80c0*/  FSEL R164, R164, -INF , P1 ;  /* 0xff800000a4a47808 */ /* 0x000fe40000800000 */
[----:B------:R-:W-:Y:S02]  /*80d0*/  FMNMX.FTZ R7, R161, R8, !PT ;  /* 0x00000008a1077209 */ /* 0x000fe40007810000 */
[----:B------:R-:W-:Y:S02]  /*80e0*/  ISETP.GT.AND P1, PT, R12, 0x20, PT ;  /* 0x000000200c00780c */ /* 0x000fe40003f24270 */
[----:B------:R-:W-:-:S02]  /*80f0*/  FSEL R165, R165, -INF , P2 ;  /* 0xff800000a5a57808 */ /* 0x000fc40001000000 */
[----:B------:R-:W-:Y:S02]  /*8100*/  FMNMX.FTZ R14, R164, R7, !PT ;  /* 0x00000007a40e7209 */ /* 0x000fe40007810000 */
[----:B------:R-:W-:Y:S02]  /*8110*/  ISETP.GT.AND P2, PT, R12, 0x21, PT ;  /* 0x000000210c00780c */ /* 0x000fe40003f44270 */
[----:B------:R-:W-:Y:S02]  /*8120*/  FSEL R152, R168, -INF , P1 ;  /* 0xff800000a8987808 */ /* 0x000fe40000800000 */
[----:B------:R-:W-:Y:S02]  /*8130*/  FMNMX.FTZ R7, R165, R14, !PT ;  /* 0x0000000ea5077209 */ /* 0x000fe40007810000 */
[----:B0-----:R-:W-:Y:S02]  /*8140*/  FMNMX.FTZ R8, R15, R20, !PT ;  /* 0x000000140f087209 */ /* 0x001fe40007810000 */
[----:B------:R-:W-:-:S02]  /*8150*/  ISETP.GT.AND P3, PT, R12, 0x28, PT ;  /* 0x000000280c00780c */ /* 0x000fc40003f64270 */
[----:B------:R-:W-:Y:S01]  /*8160*/  FSEL R196, R169, -INF , P2 ;  /* 0xff800000a9c47808 */ /* 0x000fe20001000000 */
[----:B------:R-:W-:Y:S01]  /*8170*/  FMUL.FTZ R198, R8, UR4 ;  /* 0x0000000408c67c20 */ /* 0x000fe20008410000 */
[----:B------:R-:W-:Y:S02]  /*8180*/  FMNMX.FTZ R7, R152, R7, !PT ;  /* 0x0000000798077209 */ /* 0x000fe40007810000 */
[----:B------:R-:W-:Y:S02]  /*8190*/  ISETP.GT.AND P4, PT, R12, 0x29, PT ;  /* 0x000000290c00780c */ /* 0x000fe40003f84270 */
[----:B------:R-:W-:Y:S02]  /*81a0*/  FSEL R172, R172, -INF , P3 ;  /* 0xff800000acac7808 */ /* 0x000fe40001800000 */
[----:B------:R-:W-:Y:S02]  /*81b0*/  FMNMX.FTZ R7, R196, R7, !PT ;  /* 0x00000007c4077209 */ /* 0x000fe40007810000 */
[----:B------:R-:W-:-:S02]  /*81c0*/  FSETP.NEU.FTZ.AND P1, PT, R8, -INF , PT ;  /* 0xff8000000800780b */ /* 0x000fc40003f3d000 */
[----:B------:R-:W-:Y:S02]  /*81d0*/  ISETP.GT.AND P2, PT, R12, 0x30, PT ;  /* 0x000000300c00780c */ /* 0x000fe40003f44270 */
[----:B------:R-:W-:Y:S02]  /*81e0*/  FSEL R197, R173, -INF , P4 ;  /* 0xff800000adc57808 */ /* 0x000fe40002000000 */
[----:B------:R-:W-:Y:S02]  /*81f0*/  FMNMX.FTZ R14, R172, R7, !PT ;  /* 0x00000007ac0e7209 */ /* 0x000fe40007810000 */
[----:B------:R-:W-:Y:S02]  /*8200*/  FSEL R198, R198, RZ, P1 ;  /* 0x000000ffc6c67208 */ /* 0x000fe40000800000 */
[----:B------:R-:W-:Y:S02]  /*8210*/  ISETP.GT.AND P3, PT, R12, 0x31, PT ;  /* 0x000000310c00780c */ /* 0x000fe40003f64270 */
[----:B------:R-:W-:Y:S01]  /*8220*/  FSEL R176, R176, -INF , P2 ;  /* 0xff800000b0b07808 */ /* 0x000fe20001000000 */
[--C-:B------:R-:W-:Y:S01]  /*8230*/  FFMA.FTZ R15, R154, UR4, -R198.reuse ;  /* 0x000000049a0f7c23 */ /* 0x100fe200080108c6 */
[----:B------:R-:W-:Y:S01]  /*8240*/  FMNMX.FTZ R7, R197, R14, !PT ;  /* 0x0000000ec5077209 */ /* 0x000fe20007810000 */
[----:B------:R-:W-:Y:S01]  /*8250*/  FFMA.FTZ R169, R159, UR4, -R198 ;  /* 0x000000049fa97c23 */ /* 0x000fe200080108c6 */
[----:B------:R-:W-:Y:S01]  /*8260*/  ISETP.GT.AND P2, PT, R12, 0x38, PT ;  /* 0x000000380c00780c */ /* 0x000fe20003f44270 */
[----:B------:R-:W-:Y:S01]  /*8270*/  IMAD.MOV R159, RZ, RZ, -R184 ;  /* 0x000000ffff9f7224 */ /* 0x000fe200078e0ab8 */
[----:B------:R-:W-:Y:S01]  /*8280*/  FSEL R154, R177, -INF , P3 ;  /* 0xff800000b19a7808 */ /* 0x000fe20001800000 */
[--C-:B------:R-:W-:Y:S01]  /*8290*/  FFMA.FTZ R177, R158, UR4, -R198.reuse ;  /* 0x000000049eb17c23 */ /* 0x100fe200080108c6 */
[----:B------:R-:W-:Y:S01]  /*82a0*/  FMNMX.FTZ R7, R176, R7, !PT ;  /* 0x00000007b0077209 */ /* 0x000fe20007810000 */
[--C-:B------:R-:W-:Y:S01]  /*82b0*/  FFMA.FTZ R20, R162, UR4, -R198.reuse ;  /* 0x00000004a2147c23 */ /* 0x100fe200080108c6 */
[----:B------:R-:W-:Y:S01]  /*82c0*/  ISETP.GT.AND P3, PT, R12, 0x39, PT ;  /* 0x000000390c00780c */ /* 0x000fe20003f64270 */
[--C-:B------:R-:W-:Y:S01]  /*82d0*/  FFMA.FTZ R12, R155, UR4, -R198.reuse ;  /* 0x000000049b0c7c23 */ /* 0x100fe200080108c6 */
[----:B------:R-:W-:Y:S01]  /*82e0*/  FSEL R199, R180, -INF , P2 ;  /* 0xff800000b4c77808 */ /* 0x000fe20001000000 */
[--C-:B------:R-:W-:Y:S01]  /*82f0*/  FFMA.FTZ R180, R182, UR4, -R198.reuse ;  /* 0x00000004b6b47c23 */ /* 0x100fe200080108c6 */
[----:B------:R-:W-:Y:S01]  /*8300*/  FMNMX.FTZ R14, R154, R7, !PT ;  /* 0x000000079a0e7209 */ /* 0x000fe20007810000 */
[--C-:B------:R-:W-:Y:S01]  /*8310*/  FFMA.FTZ R173, R163, UR4, -R198.reuse ;  /* 0x00000004a3ad7c23 */ /* 0x100fe200080108c6 */
[----:B------:R-:W-:Y:S01]  /*8320*/  FSEL R155, R181, -INF , P3 ;  /* 0xff800000b59b7808 */ /* 0x000fe20001800000 */
        /* <DEDUP_REMOVED lines=11> */
[----:B------:R-:W-:Y:S01]  /*83e0*/  FFMA.FTZ R179, R179, UR4, -R198 ;  /* 0x00000004b3b37c23 */ /* 0x000fe200080108c6 */
[----:B------:R-:W-:Y:S08]  /*83f0*/  MUFU.EX2 R15, R15 ;  /* 0x0000000f000f7308 */ /* 0x000ff00000000800 */
[----:B------:R-:W-:Y:S08]  /*8400*/  MUFU.EX2 R12, R12 ;  /* 0x0000000c000c7308 */ /* 0x000ff00000000800 */
[----:B------:R-:W-:Y:S01]  /*8410*/  MUFU.EX2 R14, R177 ;  /* 0x000000b1000e7308 */ /* 0x000fe20000000800 */
[----:B0-----:R-:W-:-:S07]  /*8420*/  FMNMX.FTZ R158, R7, R158, !PT ;  /* 0x0000009e079e7209 */ /* 0x001fce0007810000 */
[----:B------:R-:W0:Y:S01]  /*8430*/  MUFU.EX2 R169, R169 ;  /* 0x000000a900a97308 */ /* 0x000e220000000800 */
[----:B------:R-:W1:Y:S07]  /*8440*/  SHFL.BFLY PT, R7, R158, 0x1, 0x1f ;  /* 0x0c201f009e077f89 */ /* 0x000e6e00000e0000 */
        /* <DEDUP_REMOVED lines=10> */
[--C-:B------:R-:W-:Y:S01]  /*84f0*/  FFMA.FTZ R21, R153, UR4, -R158.reuse ;  /* 0x0000000499157c23 */ /* 0x100fe2000801089e */
[--C-:B------:R-:W-:Y:S01]  /*8500*/  FFMA.FTZ R204, R152, UR4, -R158.reuse ;  /* 0x0000000498cc7c23 */ /* 0x100fe2000801089e */
[----:B------:R-:W-:Y:S01]  /*8510*/  FSEL R152, R8, RZ, P1 ;  /* 0x000000ff08987208 */ /* 0x000fe20000800000 */
[--C-:B------:R-:W-:Y:S01]  /*8520*/  FFMA.FTZ R183, R156, UR4, -R158.reuse ;  /* 0x000000049cb77c23 */ /* 0x100fe2000801089e */
[----:B------:R-:W-:Y:S01]  /*8530*/  FSEL R153, R7, RZ, P2 ;  /* 0x000000ff07997208 */ /* 0x000fe20001000000 */
[--C-:B------:R-:W-:Y:S01]  /*8540*/  FFMA.FTZ R205, R196, UR4, -R158.reuse ;  /* 0x00000004c4cd7c23 */ /* 0x100fe2000801089e */
[----:B------:R-:W-:Y:S01]  /*8550*/  ISETP.NE.AND P1, PT, R18, R159, PT ;  /* 0x0000009f1200720c */ /* 0x000fe20003f25270 */
[----:B------:R-:W-:Y:S01]  /*8560*/  FADD.FTZ R152, -R152, R11 ;  /* 0x0000000b98987221 */ /* 0x000fe20000010100 */
[----:B------:R-:W-:Y:S01]  /*8570*/  FFMA.FTZ R196, R154, UR4, -R158 ;  /* 0x000000049ac47c23 */ /* 0x000fe2000801089e */
[----:B------:R-:W-:Y:S01]  /*8580*/  FADD.FTZ R153, -R153, R10 ;  /* 0x0000000a99997221 */ /* 0x000fe20000010100 */
[----:B------:R-:W-:Y:S01]  /*8590*/  FFMA.FTZ R198, R157, UR4, -R158 ;  /* 0x000000049dc67c23 */ /* 0x000fe2000801089e */
[----:B------:R-:W-:Y:S01]  /*85a0*/  FMUL.FTZ R156, R152, UR4 ;  /* 0x00000004989c7c20 */ /* 0x000fe20008410000 */
[----:B------:R-:W-:-:S02]  /*85b0*/  VIADD R152, R9, 0x38840 ;  /* 0x0003884009987836 */ /* 0x000fc40000000000 */
[----:B------:R-:W-:Y:S01]  /*85c0*/  FMUL.FTZ R153, R153, UR4 ;  /* 0x0000000499997c20 */ /* 0x000fe20008410000 */
[--C-:B------:R-:W-:Y:S01]  /*85d0*/  FFMA.FTZ R200, R160, UR4, -R158.reuse ;  /* 0x00000004a0c87c23 */ /* 0x100fe2000801089e */
[----:B------:R1:W2:Y:S01]  /*85e0*/  MUFU.EX2 R10, R156 ;  /* 0x0000009c000a7308 */ /* 0x0002a20000000800 */
[----:B------:R-:W-:Y:S01]  /*85f0*/  FFMA.FTZ R201, R161, UR4, -R158 ;  /* 0x00000004a1c97c23 */ /* 0x000fe2000801089e */
[----:B------:R-:W-:Y:S01]  /*8600*/  PRMT R152, R219, 0x654, R152 ;  /* 0x00000654db987816 */ /* 0x000fe20000000098 */
[----:B------:R-:W-:Y:S01]  /*8610*/  FFMA.FTZ R202, R164, UR4, -R158 ;  /* 0x00000004a4ca7c23 */ /* 0x000fe2000801089e */
[----:B------:R-:W-:Y:S02]  /*8620*/  @!P1 IMAD R154, R13, 0x40, R22 ;  /* 0x000000400d9a9824 */ /* 0x000fe400078e0216 */
[--C-:B------:R-:W-:Y:S01]  /*8630*/  FFMA.FTZ R203, R165, UR4, -R158.reuse ;  /* 0x00000004a5cb7c23 */ /* 0x100fe2000801089e */
[--C-:B------:R-:W-:Y:S01]  /*8640*/  FFMA.FTZ R172, R172, UR4, -R158.reuse ;  /* 0x00000004acac7c23 */ /* 0x100fe2000801089e */
[--C-:B------:R-:W-:Y:S01]  /*8650*/  FFMA.FTZ R197, R197, UR4, -R158.reuse ;  /* 0x00000004c5c57c23 */ /* 0x100fe2000801089e */
[----:B------:R3:W4:Y:S01]  /*8660*/  MUFU.EX2 R207, R153 ;  /* 0x0000009900cf7308 */ /* 0x0007220000000800 */
[----:B-1----:R-:W-:Y:S01]  /*8670*/  @!P1 IMAD R156, R154, 0x4, R17 ;  /* 0x000000049a9c9824 */ /* 0x002fe200078e0211 */
[----:B------:R1:W-:Y:S01]  /*8680*/  SYNCS.ARRIVE.TRANS64.RED.A1T0 RZ, [R152+URZ], RZ ;  /* 0x000000ff98ff79a7 */ /* 0x0003e2000810043f */
[--C-:B------:R-:W-:Y:S01]  /*8690*/  FFMA.FTZ R13, R199, UR4, -R158.reuse ;  /* 0x00000004c70d7c23 */ /* 0x100fe2000801089e */
[--C-:B------:R-:W-:Y:S01]  /*86a0*/  FFMA.FTZ R206, R155, UR4, -R158.reuse ;  /* 0x000000049bce7c23 */ /* 0x100fe2000801089e */
[----:B------:R-:W-:Y:S01]  /*86b0*/  FFMA.FTZ R157, R176, UR4, -R158 ;  /* 0x00000004b09d7c23 */ /* 0x000fe2000801089e */
[----:B------:R-:W-:Y:S01]  /*86c0*/  IMAD R176, R2, 0x1000, R19 ;  /* 0x0000100002b07824 */ /* 0x000fe200078e0213 */
[----:B0-----:R-:W-:Y:S01]  /*86d0*/  F2FP.BF16.F32.PACK_AB R155, R169, R14 ;  /* 0x0000000ea99b723e */ /* 0x001fe200000010ff */
[----:B------:R-:W-:Y:S01]  /*86e0*/  MUFU.EX2 R182, R182 ;  /* 0x000000b600b67308 */ /* 0x000fe20000000800 */
[----:B--2---:R-:W-:Y:S01]  /*86f0*/  @!P1 STS [R156+0x38420], R10 ;  /* 0x0384200a9c009388 */ /* 0x004fe20000000800 */
[----:B---3--:R-:W-:Y:S01]  /*8700*/  F2FP.BF16.F32.PACK_AB R153, R12, R15 ;  /* 0x0000000f0c99723e */ /* 0x008fe200000010ff */
[----:B------:R-:W-:Y:S01]  /*8710*/  FMUL.FTZ R26, R26, R10 ;  /* 0x0000000a1a1a7220 */ /* 0x000fe20000410000 */
[----:B------:R-:W-:Y:S01]  /*8720*/  F2FP.BF16.F32.PACK_AB R159, R177, R168 ;  /* 0x000000a8b19f723e */ /* 0x000fe200000010ff */
[-C--:B------:R-:W-:Y:S01]  /*8730*/  FMUL.FTZ R27, R27, R10.reuse ;  /* 0x0000000a1b1b7220 */ /* 0x080fe20000410000 */
[----:B------:R-:W-:Y:S01]  /*8740*/  R2UR UR10, R176 ;  /* 0x00000000b00a72ca */ /* 0x000fe200000e0000 */
[-C--:B------:R-:W-:Y:S01]  /*8750*/  FMUL.FTZ R30, R30, R10.reuse ;  /* 0x0000000a1e1e7220 */ /* 0x080fe20000410000 */
[----:B------:R-:W1:Y:S01]  /*8760*/  MUFU.EX2 R21, R21 ;  /* 0x0000001500157308 */ /* 0x000e620000000800 */
[----:B----4-:R0:W-:Y:S01]  /*8770*/  @!P1 STS [R156+0x38400], R207 ;  /* 0x038400cf9c009388 */ /* 0x0101e20000000800 */
        /* <DEDUP_REMOVED lines=14> */
[----:B------:R-:W2:Y:S01]  /*8860*/  MUFU.EX2 R198, R198 ;  /* 0x000000c600c67308 */ /* 0x000ea20000000800 */
        /* <DEDUP_REMOVED lines=15> */
[----:B------:R-:W0:Y:S01]  /*8960*/  MUFU.EX2 R201, R201 ;  /* 0x000000c900c97308 */ /* 0x000e220000000800 */
[----:B--2---:R-:W-:Y:S01]  /*8970*/  F2FP.BF16.F32.PACK_AB R154, R198, R183 ;  /* 0x000000b7c69a723e */ /* 0x004fe200000010ff */
        /* <DEDUP_REMOVED lines=27> */
[----:B------:R-:W-:Y:S01]  /*8b30*/  FMUL.FTZ R75, R75, R10 ;  /* 0x0000000a4b4b7220 */ /* 0x000fe20000410000 */
        /* <DEDUP_REMOVED lines=9> */
[----:B------:R-:W-:Y:S01]  /*8bd0*/  FMUL.FTZ R83, R83, R10 ;  /* 0x0000000a53537220 */ /* 0x000fe20000410000 */
        /* <DEDUP_REMOVED lines=77> */
[----:B------:R-:W-:Y:S01]  /*90b0*/  FMUL.FTZ R147, R147, R10 ;  /* 0x0000000a93937220 */ /* 0x000fe20000410000 */
[-C--:B------:R-:W-:Y:S01]  /*90c0*/  FMUL.FTZ R148, R148, R207.reuse ;  /* 0x000000cf94947220 */ /* 0x080fe20000410000 */
[----:B------:R-:W-:Y:S01]  /*90d0*/  FMUL.FTZ R149, R149, R207 ;  /* 0x000000cf95957220 */ /* 0x000fe20000410000 */
[----:B------:R-:W3:Y:S01]  /*90e0*/  MUFU.EX2 R196, R196 ;  /* 0x000000c400c47308 */ /* 0x000ee20000000800 */
[----:B--2---:R-:W-:Y:S01]  /*90f0*/  F2FP.BF16.F32.PACK_AB R157, R173, R20 ;  /* 0x00000014ad9d723e */ /* 0x004fe200000010ff */
[-C--:B------:R-:W-:Y:S01]  /*9100*/  FMUL.FTZ R150, R150, R10.reuse ;  /* 0x0000000a96967220 */ /* 0x080fe20000410000 */
[----:B------:R-:W-:Y:S01]  /*9110*/  FMUL.FTZ R151, R151, R10 ;  /* 0x0000000a97977220 */ /* 0x000fe20000410000 */
[----:B0-----:R-:W-:Y:S01]  /*9120*/  F2FP.BF16.F32.PACK_AB R165, R179, R178 ;  /* 0x000000b2b3a5723e */ /* 0x001fe200000010ff */
[----:B------:R0:W-:Y:S01]  /*9130*/  STSM.16.M88.4 [R185+0x36400], R152 ;  /* 0x03640098b9007844 */ /* 0x0001e20000000200 */
[----:B-1----:R-:W-:Y:S01]  /*9140*/  F2FP.BF16.F32.PACK_AB R167, R181, R180 ;  /* 0x000000b4b5a7723e */ /* 0x002fe200000010ff */
[----:B------:R-:W-:Y:S01]  /*9150*/  VIADD R199, R176, 0x80 ;  /* 0x00000080b0c77836 */ /* 0x000fe20000000000 */
[----:B------:R-:W-:Y:S01]  /*9160*/  MUFU.EX2 R13, R13 ;  /* 0x0000000d000d7308 */ /* 0x000fe20000000800 */
[----:B------:R0:W-:Y:S01]  /*9170*/  STSM.16.M88.4 [R189], R156 ;  /* 0x0000009cbd007844 */ /* 0x0001e20000000200 */
[----:B------:R-:W-:Y:S01]  /*9180*/  FFMA.FTZ R15, R10, R6, R15 ;  /* 0x000000060a0f7223 */ /* 0x000fe2000001000f */
[----:B------:R-:W-:-:S02]  /*9190*/  FFMA.FTZ R182, R207, R5, R182 ;  /* 0x00000005cfb67223 */ /* 0x000fc400000100b6 */
[----:B------:R0:W-:Y:S01]  /*91a0*/  STSM.16.M88.4 [R187], R160 ;  /* 0x000000a0bb007844 */ /* 0x0001e20000000200 */
[----:B------:R-:W-:Y:S01]  /*91b0*/  FADD.FTZ R15, R12, R15 ;  /* 0x0000000f0c0f7221 */ /* 0x000fe20000010000 */
[----:B------:R-:W-:Y:S01]  /*91c0*/  FADD.FTZ R182, R21, R182 ;  /* 0x000000b615b67221 */ /* 0x000fe20000010000 */
[----:B------:R-:W1:Y:S01]  /*91d0*/  MUFU.EX2 R206, R206 ;  /* 0x000000ce00ce7308 */ /* 0x000e620000000800 */
[----:B---3--:R-:W-:Y:S01]  /*91e0*/  F2FP.BF16.F32.PACK_AB R164, R196, R11 ;  /* 0x0000000bc4a4723e */ /* 0x008fe200000010ff */
[----:B------:R-:W-:Y:S01]  /*91f0*/  FADD.FTZ R14, R14, R15 ;  /* 0x0000000f0e0e7221 */ /* 0x000fe20000010000 */
[----:B------:R-:W-:-:S03]  /*9200*/  FADD.FTZ R183, R183, R182 ;  /* 0x000000b6b7b77221 */ /* 0x000fc60000010000 */
[----:B------:R-:W-:Y:S01]  /*9210*/  FADD.FTZ R169, R169, R14 ;  /* 0x0000000ea9a97221 */ /* 0x000fe20000010000 */
[----:B------:R-:W-:-:S03]  /*9220*/  FADD.FTZ R183, R198, R183 ;  /* 0x000000b7c6b77221 */ /* 0x000fc60000010000 */
[----:B------:R-:W-:Y:S01]  /*9230*/  FADD.FTZ R20, R20, R169 ;  /* 0x000000a914147221 */ /* 0x000fe20000010000 */
[----:B------:R-:W-:-:S03]  /*9240*/  FADD.FTZ R200, R200, R183 ;  /* 0x000000b7c8c87221 */ /* 0x000fc60000010000 */
[----:B------:R-:W-:Y:S01]  /*9250*/  FADD.FTZ R173, R173, R20 ;  /* 0x00000014adad7221 */ /* 0x000fe20000010000 */
[----:B------:R-:W-:Y:S01]  /*9260*/  FADD.FTZ R201, R201, R200 ;  /* 0x000000c8c9c97221 */ /* 0x000fe20000010000 */
[----:B-1----:R-:W-:Y:S02]  /*9270*/  F2FP.BF16.F32.PACK_AB R166, R206, R13 ;  /* 0x0000000dcea6723e */ /* 0x002fe400000010ff */
[----:B------:R-:W-:Y:S01]  /*9280*/  FADD.FTZ R168, R168, R173 ;  /* 0x000000ada8a87221 */ /* 0x000fe20000010000 */
[----:B------:R-:W-:Y:S02]  /*9290*/  FADD.FTZ R202, R202, R201 ;  /* 0x000000c9caca7221 */ /* 0x000fe40000010000 */
[----:B------:R0:W-:Y:S01]  /*92a0*/  STSM.16.M88.4 [R188], R164 ;  /* 0x000000a4bc007844 */ /* 0x0001e20000000200 */
[----:B------:R-:W-:Y:S01]  /*92b0*/  WARPGROUP.ARRIVE ;  /* 0x00000000000079c5 */ /* 0x000fe20000000000 */
[----:B------:R-:W-:Y:S01]  /*92c0*/  FADD.FTZ R177, R177, R168 ;  /* 0x000000a8b1b17221 */ /* 0x000fe20000010000 */
[----:B------:R-:W-:-:S03]  /*92d0*/  FADD.FTZ R203, R203, R202 ;  /* 0x000000cacbcb7221 */ /* 0x000fc60000010000 */
[----:B------:R-:W-:Y:S01]  /*92e0*/  FADD.FTZ R170, R170, R177 ;  /* 0x000000b1aaaa7221 */ /* 0x000fe20000010000 */
[----:B------:R-:W-:Y:S01]  /*92f0*/  HGMMA.64x256x16.F32.BF16 R24, R152, gdesc[UR8].tnspB, R24, gsb0 ;  /* 0x43e0000898187df0 */ /* 0x000fe20008001818 */
[----:B------:R-:W-:Y:S01]  /*9300*/  R2UR UR10, R199 ;  /* 0x00000000c70a72ca */ /* 0x000fe200000e0000 */
[----:B------:R-:W-:Y:S01]  /*9310*/  UMOV UR11, 0x40000040 ;  /* 0x40000040000b7882 */ /* 0x000fe20000000000 */
[----:B------:R-:W-:Y:S02]  /*9320*/  VIADD R199, R176, 0x100 ;  /* 0x00000100b0c77836 */ /* 0x000fe40000000000 */
[----:B------:R-:W-:Y:S01]  /*9330*/  FADD.FTZ R204, R204, R203 ;  /* 0x000000cbcccc7221 */ /* 0x000fe20000010000 */
[----:B------:R-:W-:Y:S02]  /*9340*/  VIADD R176, R176, 0x180 ;  /* 0x00000180b0b07836 */ /* 0x000fe40000000000 */
[----:B------:R-:W-:Y:S01]  /*9350*/  FADD.FTZ R171, R171, R170 ;  /* 0x000000aaabab7221 */ /* 0x000fe20000010000 */
[----:B------:R-:W-:-:S03]  /*9360*/  FADD.FTZ R205, R205, R204 ;  /* 0x000000cccdcd7221 */ /* 0x000fc60000010000 */
        /* <DEDUP_REMOVED lines=12> */
[----:B------:R-:W-:Y:S02]  /*9430*/  WARPGROUP.DEPBAR.LE gsb0, 0x0 ;  /* 0x00008000000079c5 */ /* 0x000fe40000010000 */
[----:B------:R-:W-:-:S06]  /*9440*/  WARPGROUP.ARRIVE ;  /* 0x00000000000079c5 */ /* 0x000fcc0000000000 */
        /* <DEDUP_REMOVED lines=24> */
.L_x_7480:
[----:B------:R-:W-:Y:S01]  /*95d0*/  UISETP.GT.AND UP0, UPT, UR32, UR7, UPT ;  /* 0x000000072000728c */ /* 0x000fe2000bf04270 */
[----:B------:R-:W-:Y:S01]  /*95e0*/  VIADD R10, R9, 0x38860 ;  /* 0x00038860090a7836 */ /* 0x000fe20000000000 */
[----:B------:R-:W-:Y:S01]  /*95f0*/  UIADD3 UR32, UR32, -0x1, URZ ;  /* 0xffffffff20207890 */ /* 0x000fe2000fffe03f */
[----:B------:R-:W-:Y:S02]  /*9600*/  IMAD.MOV.U32 R11, RZ, RZ, R8 ;  /* 0x000000ffff0b7224 */ /* 0x000fe400078e0008 */
[----:B------:R-:W-:Y:S01]  /*9610*/  IMAD.MOV.U32 R13, RZ, RZ, R2 ;  /* 0x000000ffff0d7224 */ /* 0x000fe200078e0002 */
[----:B------:R-:W-:Y:S02]  /*9620*/  PLOP3.LUT P1, PT, PT, PT, UP0, 0x80, 0x0 ;  /* 0x000000000000781c */ /* 0x000fe40003f2f008 */
[----:B------:R-:W-:-:S04]  /*9630*/  PRMT R10, R219, 0x654, R10 ;  /* 0x00000654db0a7816 */ /* 0x000fc8000000000a */
[----:B------:R0:W-:Y:S02]  /*9640*/  SYNCS.ARRIVE.TRANS64.RED.A1T0 RZ, [R10+URZ], RZ ;  /* 0x000000ff0aff79a7 */ /* 0x0001e4000810043f */
[----:B0-----:R-:W-:-:S05]  /*9650*/  IMAD.MOV.U32 R10, RZ, RZ, R7 ;  /* 0x000000ffff0a7224 */ /* 0x001fca00078e0007 */
[----:B------:R-:W-:Y:S05]  /*9660*/  @P1 BRA `(.L_x_7481) ;  /* 0xffffffcc00741947 */ /* 0x000fea000383ffff */
.L_x_7470:
[----:B------:R-:W-:-:S13]  /*9670*/  ISETP.LE.AND P1, PT, RZ, UR32, PT ;  /* 0x00000020ff007c0c */ /* 0x000fda000bf23270 */
[----:B------:R-:W-:Y:S05]  /*9680*/  @!P1 BRA `(.L_x_7482) ;  /* 0x0000002c00509947 */ /* 0x000fea0003800000 */
[----:B------:R-:W-:Y:S01]  /*9690*/  IMAD.MOV.U32 R197, RZ, RZ, R8 ;  /* 0x000000ffffc57224 */ /* 0x000fe200078e0008 */
[----:B------:R-:W-:Y:S01]  /*96a0*/  ULDC UR28, c[0x0][0xa80] ;  /* 0x0002a000001c7ab9 */ /* 0x000fe20000000800 */
[----:B------:R-:W-:Y:S02]  /*96b0*/  IMAD.MOV.U32 R10, RZ, RZ, R7 ;  /* 0x000000ffff0a7224 */ /* 0x000fe400078e0007 */
[----:B------:R-:W-:-:S07]  /*96c0*/  IMAD.MOV.U32 R199, RZ, RZ, R2 ;  /* 0x000000ffffc77224 */ /* 0x000fce00078e0002 */
.L_x_7493:
[----:B------:R-:W-:-:S05]  /*96d0*/  VIADD R2, R199, 0x1 ;  /* 0x00000001c7027836 */ /* 0x000fca0000000000 */
[----:B------:R-:W-:-:S04]  /*96e0*/  ISETP.NE.AND P1, PT, R2, 0x2, PT ;  /* 0x000000020200780c */ /* 0x000fc80003f25270 */
[----:B------:R-:W-:Y:S02]  /*96f0*/  SEL R7, RZ, 0x1, P1 ;  /* 0x00000001ff077807 */ /* 0x000fe40000800000 */
[----:B------:R-:W-:Y:S02]  /*9700*/  SEL R2, R2, RZ, P1 ;  /* 0x000000ff02027207 */ /* 0x000fe40000800000 */
[----:B------:R-:W-:Y:S01]  /*9710*/  LOP3.LUT R16, R16, R7, RZ, 0x3c, !PT ;  /* 0x0000000710107212 */ /* 0x000fe200078e3cff */
[----:B------:R-:W-:Y:S06]  /*9720*/  @!P0 BRA `(.L_x_7483) ;  /* 0x0000000000048947 */ /* 0x000fec0003800000 */
[----:B------:R-:W-:Y:S01]  /*9730*/  BPT.TRAP 0x1 ;  /* 0x000000040000795c */ /* 0x000fe20000300000 */
.L_x_7483:
[----:B------:R-:W-:Y:S01]  /*9740*/  IMAD R9, R2, 0x8, R17 ;  /* 0x0000000802097824 */ /* 0x000fe200078e0211 */
[----:B------:R-:W-:-:S04]  /*9750*/  SHF.L.U32 R8, R16, 0x1f, RZ ;  /* 0x0000001f10087819 */ /* 0x000fc800000006ff */
[----:B------:R0:W1:Y:S01]  /*9760*/  SYNCS.PHASECHK.TRANS64.TRYWAIT P1, [R9+URZ+0x38830], R8 ;  /* 0x03883008090075a7 */ /* 0x000062000802017f */
[----:B------:R-:W-:Y:S05]  /*9770*/  @!P0 BRA `(.L_x_7484) ;  /* 0x0000000000048947 */ /* 0x000fea0003800000 */
[----:B------:R-:W-:Y:S01]  /*9780*/  BPT.TRAP 0x1 ;  /* 0x000000040000795c */ /* 0x000fe20000300000 */
.L_x_7484:
[----:B------:R-:W-:Y:S01]  /*9790*/  IMAD R7, R2, 0x200, R0 ;  /* 0x0000020002077824 */ /* 0x000fe200078e0200 */
[----:B-1----:R-:W-:Y:S06]  /*97a0*/  @P1 BRA `(.L_x_7485) ;  /* 0x0000000000081947 */ /* 0x002fec0003800000 */
[----:B------:R-:W1:Y:S02]  /*97b0*/  SYNCS.PHASECHK.TRANS64.TRYWAIT P1, [R9+URZ+0x38830], R8 ;  /* 0x03883008090075a7 */ /* 0x000e64000802017f */
[----:B-1----:R-:W-:Y:S05]  /*97c0*/  @!P1 BRA `(.L_x_7486) ;  /* 0x000000b0004c9947 */ /* 0x002fea0003800000 */
.L_x_7485:
        /* <DEDUP_REMOVED lines=22> */
.L_x_7487:
[----:B------:R2:W3:Y:S01]  /*9930*/  SYNCS.PHASECHK.TRANS64.TRYWAIT P1, [R9+URZ+0x38850], R8 ;  /* 0x03885008090075a7 */ /* 0x0004e2000802017f */
[----:B------:R-:W-:Y:S05]  /*9940*/  @!P0 BRA `(.L_x_7488) ;  /* 0x0000000000048947 */ /* 0x000fea0003800000 */
[----:B------:R-:W-:Y:S01]  /*9950*/  BPT.TRAP 0x1 ;  /* 0x000000040000795c */ /* 0x000fe20000300000 */
.L_x_7488:
[----:B------:R-:W-:Y:S01]  /*9960*/  IMAD R7, R2, 0x1000, R4 ;  /* 0x0000100002077824 */ /* 0x000fe200078e0204 */
[----:B---3--:R-:W-:Y:S06]  /*9970*/  @P1 BRA `(.L_x_7489) ;  /* 0x0000000000081947 */ /* 0x008fec0003800000 */
[----:B------:R-:W3:Y:S02]  /*9980*/  SYNCS.PHASECHK.TRANS64.TRYWAIT P1, [R9+URZ+0x38850], R8 ;  /* 0x03885008090075a7 */ /* 0x000ee4000802017f */
[----:B---3--:R-:W-:Y:S05]  /*9990*/  @!P1 BRA `(.L_x_7490) ;  /* 0x000000ac00ec9947 */ /* 0x008fea0003800000 */
.L_x_7489:
        /* <DEDUP_REMOVED lines=200> */
[--C-:B------:R-:W-:Y:S02]  /*a620*/  IMAD.IADD R20, R11, 0x1, R13.reuse ;  /* 0x000000010b147824 */ /* 0x100fe400078e020d */
        /* <DEDUP_REMOVED lines=125> */
.L_x_7491:
[----:B------:R-:W-:Y:S01]  /*ae00*/  FMNMX.FTZ R8, R152, R10, !PT ;  /* 0x0000000a98087209 */ /* 0x000fe20007810000 */
[----:B------:R-:W-:Y:S01]  /*ae10*/  UMOV UR4, UR28 ;  /* 0x0000001c00047c82 */ /* 0x000fe20008000000 */
[----:B------:R-:W-:Y:S01]  /*ae20*/  IMAD R204, R2, 0x1000, R19 ;  /* 0x0000100002cc7824 */ /* 0x000fe200078e0213 */
[----:B------:R-:W-:Y:S01]  /*ae30*/  UMOV UR7, 0x40000040 ;  /* 0x4000004000077882 */ /* 0x000fe20000000000 */
[----:B------:R-:W-:-:S03]  /*ae40*/  FMNMX.FTZ R7, R153, R8, !PT ;  /* 0x0000000899077209 */ /* 0x000fc60007810000 */
[----:B------:R-:W-:Y:S02]  /*ae50*/  R2UR UR6, R204 ;  /* 0x00000000cc0672ca */ /* 0x000fe400000e0000 */
        /* <DEDUP_REMOVED lines=53> */
[----:B------:R-:W-:Y:S03]  /*b1b0*/  MUFU.EX2 R11, R11 ;  /* 0x0000000b000b7308 */ /* 0x000fe60000000800 */
[----:B------:R-:W1:Y:S01]  /*b1c0*/  SHFL.BFLY PT, R153, R8, 0x2, 0x1f ;  /* 0x0c401f0008997f89 */ /* 0x000e6200000e0000 */
[-C--:B0-----:R-:W-:Y:S01]  /*b1d0*/  FMUL.FTZ R24, R24, R10.reuse ;  /* 0x0000000a18187220 */ /* 0x081fe20000410000 */
        /* <DEDUP_REMOVED lines=52> */
[----:B------:R-:W-:Y:S01]  /*b520*/  FFMA.FTZ R153, R181, UR4, -R196 ;  /* 0x00000004b5997c23 */ /* 0x000fe200080108c4 */
[----:B------:R-:W-:Y:S01]  /*b530*/  MUFU.EX2 R186, R186 ;  /* 0x000000ba00ba7308 */ /* 0x000fe20000000800 */
[-C--:B------:R-:W-:Y:S01]  /*b540*/  FMUL.FTZ R112, R112, R10.reuse ;  /* 0x0000000a70707220 */ /* 0x080fe20000410000 */
[-C--:B------:R-:W-:Y:S01]  /*b550*/  FMUL.FTZ R113, R113, R10.reuse ;  /* 0x0000000a71717220 */ /* 0x080fe20000410000 */
[----:B------:R-:W-:Y:S01]  /*b560*/  FADD.FTZ R152, -R8, R197 ;  /* 0x000000c508987221 */ /* 0x000fe20000010100 */
[-C--:B------:R-:W-:Y:S01]  /*b570*/  FMUL.FTZ R116, R116, R10.reuse ;  /* 0x0000000a74747220 */ /* 0x080fe20000410000 */
[-C--:B------:R-:W-:Y:S01]  /*b580*/  FMUL.FTZ R117, R117, R10.reuse ;  /* 0x0000000a75757220 */ /* 0x080fe20000410000 */
[-C--:B------:R-:W-:Y:S01]  /*b590*/  FMUL.FTZ R120, R120, R10.reuse ;  /* 0x0000000a78787220 */ /* 0x080fe20000410000 */
[----:B------:R-:W-:Y:S01]  /*b5a0*/  FMUL.FTZ R181, R152, UR4 ;  /* 0x0000000498b57c20 */ /* 0x000fe20008410000 */
[----:B------:R1:W-:Y:S01]  /*b5b0*/  MUFU.EX2 R197, R153 ;  /* 0x0000009900c57308 */ /* 0x0003e20000000800 */
[----:B------:R-:W-:Y:S01]  /*b5c0*/  FMUL.FTZ R152, R8, UR4 ;  /* 0x0000000408987c20 */ /* 0x000fe20008410000 */
[-C--:B------:R-:W-:Y:S01]  /*b5d0*/  FMUL.FTZ R121, R121, R10.reuse ;  /* 0x0000000a79797220 */ /* 0x080fe20000410000 */
[-C--:B------:R-:W-:Y:S01]  /*b5e0*/  FMUL.FTZ R124, R124, R10.reuse ;  /* 0x0000000a7c7c7220 */ /* 0x080fe20000410000 */
[----:B------:R-:W-:Y:S01]  /*b5f0*/  FMUL.FTZ R125, R125, R10 ;  /* 0x0000000a7d7d7220 */ /* 0x000fe20000410000 */
[----:B------:R-:W-:Y:S01]  /*b600*/  FFMA.FTZ R196, R154, UR4, -R152 ;  /* 0x000000049ac47c23 */ /* 0x000fe20008010898 */
[----:B------:R-:W-:-:S02]  /*b610*/  VIADD R154, R9, 0x38840 ;  /* 0x00038840099a7836 */ /* 0x000fc40000000000 */
[----:B------:R-:W-:Y:S01]  /*b620*/  FFMA.FTZ R201, R155, UR4, -R152 ;  /* 0x000000049bc97c23 */ /* 0x000fe20008010898 */
[----:B------:R-:W2:Y:S01]  /*b630*/  MUFU.EX2 R181, R181 ;  /* 0x000000b500b57308 */ /* 0x000ea20000000800 */
[----:B-1----:R-:W-:Y:S02]  /*b640*/  IMAD.MOV R153, RZ, RZ, -R184 ;  /* 0x000000ffff997224 */ /* 0x002fe400078e0ab8 */
[----:B------:R-:W-:Y:S01]  /*b650*/  FFMA.FTZ R198, R158, UR4, -R152 ;  /* 0x000000049ec67c23 */ /* 0x000fe20008010898 */
[----:B------:R-:W-:Y:S01]  /*b660*/  PRMT R154, R219, 0x654, R154 ;  /* 0x00000654db9a7816 */ /* 0x000fe2000000009a */
[--C-:B------:R-:W-:Y:S01]  /*b670*/  FFMA.FTZ R203, R159, UR4, -R152.reuse ;  /* 0x000000049fcb7c23 */ /* 0x100fe20008010898 */
[--C-:B------:R-:W-:Y:S01]  /*b680*/  FFMA.FTZ R200, R162, UR4, -R152.reuse ;  /* 0x00000004a2c87c23 */ /* 0x100fe20008010898 */
[----:B------:R-:W-:Y:S01]  /*b690*/  ISETP.NE.AND P1, PT, R18, R153, PT ;  /* 0x000000991200720c */ /* 0x000fe20003f25270 */
[--C-:B------:R-:W-:Y:S01]  /*b6a0*/  FFMA.FTZ R205, R163, UR4, -R152.reuse ;  /* 0x00000004a3cd7c23 */ /* 0x100fe20008010898 */
[--C-:B------:R-:W-:Y:S01]  /*b6b0*/  FFMA.FTZ R202, R166, UR4, -R152.reuse ;  /* 0x00000004a6ca7c23 */ /* 0x100fe20008010898 */
[--C-:B------:R-:W-:Y:S01]  /*b6c0*/  FFMA.FTZ R207, R167, UR4, -R152.reuse ;  /* 0x00000004a7cf7c23 */ /* 0x100fe20008010898 */
[--C-:B------:R-:W-:Y:S01]  /*b6d0*/  FFMA.FTZ R170, R170, UR4, -R152.reuse ;  /* 0x00000004aaaa7c23 */ /* 0x100fe20008010898 */
[--C-:B------:R-:W-:Y:S01]  /*b6e0*/  FFMA.FTZ R171, R171, UR4, -R152.reuse ;  /* 0x00000004abab7c23 */ /* 0x100fe20008010898 */
[--C-:B------:R-:W-:Y:S01]  /*b6f0*/  FFMA.FTZ R174, R174, UR4, -R152.reuse ;  /* 0x00000004aeae7c23 */ /* 0x100fe20008010898 */
[--C-:B------:R-:W-:Y:S01]  /*b700*/  FFMA.FTZ R175, R175, UR4, -R152.reuse ;  /* 0x00000004afaf7c23 */ /* 0x100fe20008010898 */
[----:B------:R1:W-:Y:S01]  /*b710*/  SYNCS.ARRIVE.TRANS64.RED.A1T0 RZ, [R154+URZ], RZ ;  /* 0x000000ff9aff79a7 */ /* 0x0003e2000810043f */
[--C-:B------:R-:W-:Y:S01]  /*b720*/  FFMA.FTZ R178, R178, UR4, -R152.reuse ;  /* 0x00000004b2b27c23 */ /* 0x100fe20008010898 */
[--C-:B------:R-:W-:Y:S01]  /*b730*/  FFMA.FTZ R179, R179, UR4, -R152.reuse ;  /* 0x00000004b3b37c23 */ /* 0x100fe20008010898 */
[--C-:B------:R-:W-:Y:S01]  /*b740*/  FFMA.FTZ R182, R182, UR4, -R152.reuse ;  /* 0x00000004b6b67c23 */ /* 0x100fe20008010898 */
[----:B------:R-:W-:Y:S01]  /*b750*/  FFMA.FTZ R183, R183, UR4, -R152 ;  /* 0x00000004b7b77c23 */ /* 0x000fe20008010898 */
[----:B------:R-:W-:Y:S01]  /*b760*/  @!P1 IMAD R156, R199, 0x40, R22 ;  /* 0x00000040c79c9824 */ /* 0x000fe200078e0216 */
[----:B------:R-:W-:Y:S01]  /*b770*/  MUFU.EX2 R196, R196 ;  /* 0x000000c400c47308 */ /* 0x000fe20000000800 */
[----:B0-----:R-:W-:Y:S01]  /*b780*/  F2FP.BF16.F32.PACK_AB R152, R12, R11 ;  /* 0x0000000b0c98723e */ /* 0x001fe200000010ff */
[----:B--2---:R-:W-:Y:S01]  /*b790*/  FMUL.FTZ R26, R26, R181 ;  /* 0x000000b51a1a7220 */ /* 0x004fe20000410000 */
[----:B------:R-:W-:Y:S01]  /*b7a0*/  @!P1 IMAD R156, R156, 0x4, R17 ;  /* 0x000000049c9c9824 */ /* 0x000fe200078e0211 */
[----:B-1----:R-:W-:Y:S01]  /*b7b0*/  F2FP.BF16.F32.PACK_AB R154, R14, R13 ;  /* 0x0000000d0e9a723e */ /* 0x002fe200000010ff */
[----:B------:R-:W-:Y:S01]  /*b7c0*/  FMUL.FTZ R27, R27, R181 ;  /* 0x000000b51b1b7220 */ /* 0x000fe20000410000 */
[----:B------:R-:W-:Y:S01]  /*b7d0*/  F2FP.BF16.F32.PACK_AB R158, R186, R21 ;  /* 0x00000015ba9e723e */ /* 0x000fe200000010ff */
[-C--:B------:R-:W-:Y:S01]  /*b7e0*/  FMUL.FTZ R30, R30, R181.reuse ;  /* 0x000000b51e1e7220 */ /* 0x080fe20000410000 */
[----:B------:R-:W-:Y:S01]  /*b7f0*/  @!P1 STS [R156+0x38400], R10 ;  /* 0x0384000a9c009388 */ /* 0x000fe20000000800 */
[----:B------:R-:W0:Y:S01]  /*b800*/  MUFU.EX2 R201, R201 ;  /* 0x000000c900c97308 */ /* 0x000e220000000800 */
[-C--:B------:R-:W-:Y:S01]  /*b810*/  FMUL.FTZ R31, R31, R181.reuse ;  /* 0x000000b51f1f7220 */ /* 0x080fe20000410000 */
[-C--:B------:R-:W-:Y:S01]  /*b820*/  FMUL.FTZ R34, R34, R181.reuse ;  /* 0x000000b522227220 */ /* 0x080fe20000410000 */
[----:B------:R1:W-:Y:S01]  /*b830*/  @!P1 STS [R156+0x38420], R181 ;  /* 0x038420b59c009388 */ /* 0x0003e20000000800 */
        /* <DEDUP_REMOVED lines=9> */
[----:B-1----:R-:W-:Y:S01]  /*b8d0*/  F2FP.BF16.F32.PACK_AB R156, R20, R15 ;  /* 0x0000000f149c723e */ /* 0x002fe200000010ff */
        /* <DEDUP_REMOVED lines=77> */
[-C--:B------:R-:W-:Y:S01]  /*bdb0*/  FMUL.FTZ R150, R150, R181.reuse ;  /* 0x000000b596967220 */ /* 0x080fe20000410000 */
[----:B------:R-:W-:Y:S01]  /*bdc0*/  FMUL.FTZ R151, R151, R181 ;  /* 0x000000b597977220 */ /* 0x000fe20000410000 */
[----:B------:R0:W-:Y:S01]  /*bdd0*/  STSM.16.M88.4 [R185+0x36400], R152 ;  /* 0x03640098b9007844 */ /* 0x0001e20000000200 */
[----:B------:R-:W-:-:S02]  /*bde0*/  VIADD R199, R204, 0x80 ;  /* 0x00000080ccc77836 */ /* 0x000fc40000000000 */
[----:B------:R-:W-:Y:S01]  /*bdf0*/  FFMA.FTZ R5, R10, R5, R11 ;  /* 0x000000050a057223 */ /* 0x000fe2000001000b */
[----:B------:R-:W2:Y:S01]  /*be00*/  MUFU.EX2 R171, R171 ;  /* 0x000000ab00ab7308 */ /* 0x000ea20000000800 */
[----:B-1----:R-:W-:Y:S01]  /*be10*/  F2FP.BF16.F32.PACK_AB R162, R173, R172 ;  /* 0x000000acada2723e */ /* 0x002fe200000010ff */
[----:B------:R0:W-:Y:S01]  /*be20*/  STSM.16.M88.4 [R189], R156 ;  /* 0x0000009cbd007844 */ /* 0x0001e20000000200 */
[----:B------:R-:W-:Y:S01]  /*be30*/  FFMA.FTZ R6, R181, R6, R196 ;  /* 0x00000006b5067223 */ /* 0x000fe200000100c4 */
[----:B------:R-:W-:-:S03]  /*be40*/  FADD.FTZ R12, R12, R5 ;  /* 0x000000050c0c7221 */ /* 0x000fc60000010000 */
[----:B------:R-:W-:Y:S01]  /*be50*/  FADD.FTZ R201, R201, R6 ;  /* 0x00000006c9c97221 */ /* 0x000fe20000010000 */
[----:B------:R-:W-:Y:S01]  /*be60*/  MUFU.EX2 R174, R174 ;  /* 0x000000ae00ae7308 */ /* 0x000fe20000000800 */
[----:B------:R-:W-:Y:S02]  /*be70*/  FADD.FTZ R13, R13, R12 ;  /* 0x0000000c0d0d7221 */ /* 0x000fe40000010000 */
[----:B------:R-:W-:Y:S02]  /*be80*/  FADD.FTZ R198, R198, R201 ;  /* 0x000000c9c6c67221 */ /* 0x000fe40000010000 */
[----:B------:R-:W-:Y:S02]  /*be90*/  FADD.FTZ R14, R14, R13 ;  /* 0x0000000d0e0e7221 */ /* 0x000fe40000010000 */
[----:B------:R-:W-:Y:S01]  /*bea0*/  FADD.FTZ R203, R203, R198 ;  /* 0x000000c6cbcb7221 */ /* 0x000fe20000010000 */
[----:B------:R-:W1:Y:S01]  /*beb0*/  MUFU.EX2 R175, R175 ;  /* 0x000000af00af7308 */ /* 0x000e620000000800 */
[----:B--2---:R-:W-:Y:S01]  /*bec0*/  F2FP.BF16.F32.PACK_AB R161, R171, R170 ;  /* 0x000000aaaba1723e */ /* 0x004fe200000010ff */
        /* <DEDUP_REMOVED lines=9> */
[----:B------:R-:W2:Y:S01]  /*bf60*/  MUFU.EX2 R177, R177 ;  /* 0x000000b100b17308 */ /* 0x000ea20000000800 */
[----:B-1----:R-:W-:Y:S01]  /*bf70*/  F2FP.BF16.F32.PACK_AB R163, R175, R174 ;  /* 0x000000aeafa3723e */ /* 0x002fe200000010ff */
[----:B------:R-:W-:Y:S01]  /*bf80*/  FADD.FTZ R168, R168, R21 ;  /* 0x00000015a8a87221 */ /* 0x000fe20000010000 */
[----:B------:R-:W-:-:S03]  /*bf90*/  FADD.FTZ R170, R170, R207 ;  /* 0x000000cfaaaa7221 */ /* 0x000fc60000010000 */
[----:B------:R0:W-:Y:S01]  /*bfa0*/  STSM.16.M88.4 [R187], R160 ;  /* 0x000000a0bb007844 */ /* 0x0001e20000000200 */
[----:B------:R-:W-:Y:S01]  /*bfb0*/  FADD.FTZ R169, R169, R168 ;  /* 0x000000a8a9a97221 */ /* 0x000fe20000010000 */
[----:B------:R-:W1:Y:S01]  /*bfc0*/  MUFU.EX2 R180, R180 ;  /* 0x000000b400b47308 */ /* 0x000e620000000800 */
[----:B------:R-:W-:Y:S02]  /*bfd0*/  FADD.FTZ R171, R171, R170 ;  /* 0x000000aaabab7221 */ /* 0x000fe40000010000 */
[----:B------:R-:W-:Y:S02]  /*bfe0*/  FADD.FTZ R172, R172, R169 ;  /* 0x000000a9acac7221 */ /* 0x000fe40000010000 */
[----:B------:R-:W-:Y:S02]  /*bff0*/  FADD.FTZ R174, R174, R171 ;  /* 0x000000abaeae7221 */ /* 0x000fe40000010000 */
[----:B------:R-:W-:Y:S01]  /*c000*/  FADD.FTZ R173, R173, R172 ;  /* 0x000000acadad7221 */ /* 0x000fe20000010000 */
[----:B------:R-:W-:Y:S01]  /*c010*/  MUFU.EX2 R178, R178 ;  /* 0x000000b200b27308 */ /* 0x000fe20000000800 */
[----:B--2---:R-:W-:Y:S01]  /*c020*/  F2FP.BF16.F32.PACK_AB R164, R177, R176 ;  /* 0x000000b0b1a4723e */ /* 0x004fe200000010ff */
[----:B------:R-:W-:Y:S01]  /*c030*/  FADD.FTZ R175, R175, R174 ;  /* 0x000000aeafaf7221 */ /* 0x000fe20000010000 */
[----:B------:R-:W-:-:S04]  /*c040*/  FADD.FTZ R176, R176, R173 ;  /* 0x000000adb0b07221 */ /* 0x000fc80000010000 */
[----:B------:R-:W-:Y:S01]  /*c050*/  FADD.FTZ R177, R177, R176 ;  /* 0x000000b0b1b17221 */ /* 0x000fe20000010000 */
[----:B------:R-:W2:Y:S01]  /*c060*/  MUFU.EX2 R179, R179 ;  /* 0x000000b300b37308 */ /* 0x000ea20000000800 */
[----:B-1----:R-:W-:Y:S02]  /*c070*/  F2FP.BF16.F32.PACK_AB R166, R197, R180 ;  /* 0x000000b4c5a6723e */ /* 0x002fe400000010ff */
[----:B------:R-:W-:-:S04]  /*c080*/  FADD.FTZ R180, R180, R177 ;  /* 0x000000b1b4b47221 */ /* 0x000fc80000010000 */
[----:B------:R-:W-:Y:S01]  /*c090*/  FADD.FTZ R5, R197, R180 ;  /* 0x000000b4c5057221 */ /* 0x000fe20000010000 */
[----:B------:R-:W1:Y:S08]  /*c0a0*/  MUFU.EX2 R182, R182 ;  /* 0x000000b600b67308 */ /* 0x000e700000000800 */
[----:B------:R-:W3:Y:S01]  /*c0b0*/  MUFU.EX2 R183, R183 ;  /* 0x000000b700b77308 */ /* 0x000ee20000000800 */
[----:B--2---:R-:W-:Y:S01]  /*c0c0*/  F2FP.BF16.F32.PACK_AB R165, R179, R178 ;  /* 0x000000b2b3a5723e */ /* 0x004fe200000010ff */
[----:B------:R-:W-:-:S04]  /*c0d0*/  FADD.FTZ R178, R178, R175 ;  /* 0x000000afb2b27221 */ /* 0x000fc80000010000 */
[----:B------:R-:W-:-:S04]  /*c0e0*/  FADD.FTZ R179, R179, R178 ;  /* 0x000000b2b3b37221 */ /* 0x000fc80000010000 */
[----:B-1----:R-:W-:Y:S01]  /*c0f0*/  FADD.FTZ R6, R182, R179 ;  /* 0x000000b3b6067221 */ /* 0x002fe20000010000 */
[----:B---3--:R-:W-:-:S03]  /*c100*/  F2FP.BF16.F32.PACK_AB R167, R183, R182 ;  /* 0x000000b6b7a7723e */ /* 0x008fc600000010ff */
[----:B------:R-:W-:Y:S02]  /*c110*/  FADD.FTZ R6, R183, R6 ;  /* 0x00000006b7067221 */ /* 0x000fe40000010000 */
[----:B------:R0:W-:Y:S01]  /*c120*/  STSM.16.M88.4 [R188], R164 ;  /* 0x000000a4bc007844 */ /* 0x0001e20000000200 */
[----:B------:R-:W-:-:S06]  /*c130*/  WARPGROUP.ARRIVE ;  /* 0x00000000000079c5 */ /* 0x000fcc0000000000 */
[----:B------:R-:W-:Y:S01]  /*c140*/  HGMMA.64x256x16.F32.BF16 R24, R152, gdesc[UR4].tnspB, R24, gsb0 ;  /* 0x43e0000498187df0 */ /* 0x000fe20008001818 */
        /* <DEDUP_REMOVED lines=31> */
.L_x_7492:
[----:B------:R-:W-:Y:S01]  /*c340*/  ISETP.LT.AND P1, PT, RZ, UR32, PT ;  /* 0x00000020ff007c0c */ /* 0x000fe2000bf21270 */
[----:B------:R-:W-:Y:S01]  /*c350*/  VIADD R10, R9, 0x38860 ;  /* 0x00038860090a7836 */ /* 0x000fe20000000000 */
[----:B------:R-:W-:Y:S01]  /*c360*/  UIADD3 UR32, UR32, -0x1, URZ ;  /* 0xffffffff20207890 */ /* 0x000fe2000fffe03f */
[----:B------:R-:W-:Y:S02]  /*c370*/  IMAD.MOV.U32 R197, RZ, RZ, R8 ;  /* 0x000000ffffc57224 */ /* 0x000fe400078e0008 */
[----:B------:R-:W-:Y:S01]  /*c380*/  IMAD.MOV.U32 R199, RZ, RZ, R2 ;  /* 0x000000ffffc77224 */ /* 0x000fe200078e0002 */
[----:B------:R-:W-:-:S04]  /*c390*/  PRMT R10, R219, 0x654, R10 ;  /* 0x00000654db0a7816 */ /* 0x000fc8000000000a */
[----:B------:R0:W-:Y:S02]  /*c3a0*/  SYNCS.ARRIVE.TRANS64.RED.A1T0 RZ, [R10+URZ], RZ ;  /* 0x000000ff0aff79a7 */ /* 0x0001e4000810043f */
[----:B0-----:R-:W-:Y:S01]  /*c3b0*/  IMAD.MOV.U32 R10, RZ, RZ, R7 ;  /* 0x000000ffff0a7224 */ /* 0x001fe200078e0007 */
[----:B------:R-:W-:Y:S06]  /*c3c0*/  @P1 BRA `(.L_x_7493) ;  /* 0xffffffd000c01947 */ /* 0x000fec000383ffff */
.L_x_7482:
[----:B------:R-:W0:Y:S01]  /*c3d0*/  SHFL.BFLY PT, R0, R5, 0x2, 0x1f ;  /* 0x0c401f0005007f89 */ /* 0x000e2200000e0000 */
[----:B------:R-:W-:Y:S01]  /*c3e0*/  IMAD.U32 R12, RZ, RZ, UR4 ;  /* 0x00000004ff0c7e24 */ /* 0x000fe2000f8e00ff */
[----:B------:R-:W-:Y:S02]  /*c3f0*/  UIADD3 UR36, UR36, 0x1, URZ ;  /* 0x0000000124247890 */ /* 0x000fe4000fffe03f */
[----:B------:R-:W1:Y:S01]  /*c400*/  SHFL.BFLY PT, R9, R6, 0x2, 0x1f ;  /* 0x0c401f0006097f89 */ /* 0x000e6200000e0000 */
[----:B------:R-:W-:Y:S08]  /*c410*/  BAR.ARV 0x8, 0x100 ;  /* 0x0204000000007b1d */ /* 0x000ff00000002000 */
[----:B------:R-:W-:Y:S01]  /*c420*/  BAR.SYNC.DEFER_BLOCKING 0xf, 0x100 ;  /* 0x03c4000000007b1d */ /* 0x000fe20000010000 */
[----:B0-----:R-:W-:Y:S01]  /*c430*/  FADD.FTZ R4, R0, R5 ;  /* 0x0000000500047221 */ /* 0x001fe20000010000 */
[----:B------:R-:W-:-:S02]  /*c440*/  VIADD R5, R2, 0x1 ;  /* 0x0000000102057836 */ /* 0x000fc40000000000 */
[----:B-1----:R-:W-:Y:S02]  /*c450*/  FADD.FTZ R10, R9, R6 ;  /* 0x00000006090a7221 */ /* 0x002fe40000010000 */
[----:B------:R-:W0:Y:S01]  /*c460*/  SHFL.BFLY PT, R3, R4, 0x1, 0x1f ;  /* 0x0c201f0004037f89 */ /* 0x000e2200000e0000 */
[----:B------:R-:W-:-:S03]  /*c470*/  ISETP.NE.AND P1, PT, R5, 0x2, PT ;  /* 0x000000020500780c */ /* 0x000fc60003f25270 */
[----:B------:R-:W1:Y:S01]  /*c480*/  SHFL.BFLY PT, R9, R10, 0x1, 0x1f ;  /* 0x0c201f000a097f89 */ /* 0x000e6200000e0000 */
[----:B------:R-:W-:-:S04]  /*c490*/  SEL R11, RZ, 0x1, P1 ;  /* 0x00000001ff0b7807 */ /* 0x000fc80000800000 */
[----:B------:R-:W-:Y:S01]  /*c4a0*/  LOP3.LUT R16, R16, R11, RZ, 0x3c, !PT ;  /* 0x0000000b10107212 */ /* 0x000fe200078e3cff */
[----:B0-----:R-:W-:Y:S01]  /*c4b0*/  FADD.FTZ R0, R4, R3 ;  /* 0x0000000304007221 */ /* 0x001fe20000010000 */
[----:B------:R-:W-:Y:S02]  /*c4c0*/  IMAD.MOV R3, RZ, RZ, -R184 ;  /* 0x000000ffff037224 */ /* 0x000fe400078e0ab8 */
[----:B------:R-:W-:Y:S02]  /*c4d0*/  IMAD.MOV.U32 R4, RZ, RZ, RZ ;  /* 0x000000ffff047224 */ /* 0x000fe400078e00ff */
[----:B-1----:R-:W-:Y:S01]  /*c4e0*/  FADD.FTZ R9, R10, R9 ;  /* 0x000000090a097221 */ /* 0x002fe20000010000 */
[----:B------:R-:W-:Y:S02]  /*c4f0*/  FSETP.NE.FTZ.AND P2, PT, R0, RZ, PT ;  /* 0x000000ff0000720b */ /* 0x000fe40003f55000 */
[----:B------:R-:W-:Y:S01]  /*c500*/  ISETP.NE.AND P0, PT, R18, R3, PT ;  /* 0x000000031200720c */ /* 0x000fe20003f05270 */
[----:B------:R-:W-:Y:S01]  /*c510*/  IMAD.MOV.U32 R3, RZ, RZ, RZ ;  /* 0x000000ffff037224 */ /* 0x000fe200078e00ff */
[----:B------:R-:W-:-:S09]  /*c520*/  FSETP.NE.FTZ.AND P3, PT, R9, RZ, PT ;  /* 0x000000ff0900720b */ /* 0x000fd20003f75000 */
[----:B------:R-:W0:Y:S02]  /*c530*/  @P2 MUFU.RCP R3, R0 ;  /* 0x0000000000032308 */ /* 0x000e240000001000 */
[----:B------:R-:W-:-:S04]  /*c540*/  @!P0 IMAD R2, R2, 0x40, R22 ;  /* 0x0000004002028824 */ /* 0x000fc800078e0216 */
[----:B------:R-:W-:Y:S02]  /*c550*/  @!P0 IMAD R2, R2, 0x4, R17 ;  /* 0x0000000402028824 */ /* 0x000fe400078e0211 */
        /* <DEDUP_REMOVED lines=17> */
[----:B------:R-:W-:Y:S01]  /*c670*/  FMUL.FTZ R206, R48, R3 ;  /* 0x0000000330ce7220 */ /* 0x000fe20000410000 */
[----:B--2---:R-:W-:Y:S01]  /*c680*/  @P2 FMUL.FTZ R13, R10, 0.69314718246459960938 ;  /* 0x3f3172180a0d2820 */ /* 0x004fe20000410000 */
[----:B0-----:R-:W-:Y:S01]  /*c690*/  @P3 FMUL.FTZ R9, R12, 0.69314718246459960938 ;  /* 0x3f3172180c093820 */ /* 0x001fe20000410000 */
[----:B-1----:R-:W-:-:S02]  /*c6a0*/  IMAD.U32 R2, RZ, RZ, UR4 ;  /* 0x00000004ff027e24 */ /* 0x002fc4000f8e00ff */
[-C--:B------:R-:W-:Y:S01]  /*c6b0*/  FMUL.FTZ R203, R49, R3.reuse ;  /* 0x0000000331cb7220 */ /* 0x080fe20000410000 */
[-C--:B------:R-:W-:Y:S01]  /*c6c0*/  FMUL.FTZ R204, R52, R3.reuse ;  /* 0x0000000334cc7220 */ /* 0x080fe20000410000 */
[-C--:B------:R-:W-:Y:S01]  /*c6d0*/  FMUL.FTZ R201, R53, R3.reuse ;  /* 0x0000000335c97220 */ /* 0x080fe20000410000 */
[----:B------:R-:W-:Y:S01]  /*c6e0*/  @P2 FMUL.FTZ R2, R2, 0.69314718246459960938 ;  /* 0x3f31721802022820 */ /* 0x000fe20000410000 */
        /* <DEDUP_REMOVED lines=50> */
[----:B------:R-:W-:Y:S01]  /*ca10*/  @P2 FFMA.FTZ R3, R2, R7, R13 ;  /* 0x0000000702032223 */ /* 0x000fe2000001000d */
        /* <DEDUP_REMOVED lines=67> */
[----:B------:R-:W-:Y:S01]  /*ce50*/  SEL R2, R5, RZ, P1 ;  /* 0x000000ff05027207 */ /* 0x000fe20000800000 */
[----:B------:R-:W-:Y:S06]  /*ce60*/  BAR.ARV 0xe, 0x100 ;  /* 0x0384000000007b1d */ /* 0x000fec0000002000 */
.L_x_7452:
[----:B------:R-:W0:Y:S01]  /*ce70*/  S2R R219, SR_CgaCtaId ;  /* 0x0000000000db7919 */ /* 0x000e220000008800 */
[----:B------:R-:W-:Y:S01]  /*ce80*/  MOV R4, 0x400 ;  /* 0x0000040000047802 */ /* 0x000fe20000000f00 */
[----:B------:R-:W-:Y:S01]  /*ce90*/  BSSY B0, `(.L_x_7494) ;  /* 0x00002a7000007945 */ /* 0x000fe20003800000 */
[----:B------:R-:W-:Y:S02]  /*cea0*/  BAR.SYNC.DEFER_BLOCKING 0x5, 0x180 ;  /* 0x0146000000007b1d */ /* 0x000fe40000010000 */
[----:B0-----:R-:W-:-:S05]  /*ceb0*/  LEA R17, R219, R4, 0x18 ;  /* 0x00000004db117211 */ /* 0x001fca00078ec0ff */
[----:B------:R-:W0:Y:S02]  /*cec0*/  LDS R4, [R17+0x388d0] ;  /* 0x0388d00011047984 */ /* 0x000e240000000800 */
[----:B0-----:R-:W-:Y:S01]  /*ced0*/  R2UR UR4, R4 ;  /* 0x00000000040472ca */ /* 0x001fe200000e0000 */
[----:B------:R-:W-:Y:S06]  /*cee0*/  BAR.ARV 0x4, 0x180 ;  /* 0x0106000000007b1d */ /* 0x000fec0000002000 */
[----:B------:R-:W-:Y:S08]  /*cef0*/  @P0 BRA `(.L_x_7495) ;  /* 0x0000001c00880947 */ /* 0x000ff00003800000 */
[----:B------:R-:W0:Y:S01]  /*cf00*/  S2R R4, SR_SWINHI ;  /* 0x0000000000047919 */ /* 0x000e220000002f00 */
[----:B------:R-:W-:Y:S01]  /*cf10*/  IMAD R7, R215, 0x40, R23 ;  /* 0x00000040d7077824 */ /* 0x000fe200078e0217 */
[----:B------:R-:W-:Y:S01]  /*cf20*/  F2FP.BF16.F32.PACK_AB R6, R6, R197 ;  /* 0x000000c50606723e */ /* 0x000fe200000010ff */
[----:B------:R-:W-:Y:S01]  /*cf30*/  USHF.R.S32.HI UR12, URZ, 0x1f, UR37 ;  /* 0x0000001f3f0c7899 */ /* 0x000fe20008011425 */
[----:B------:R-:W-:Y:S01]  /*cf40*/  BAR.SYNC.DEFER_BLOCKING 0x1, 0x100 ;  /* 0x0044000000007b1d */ /* 0x000fe20000010000 */
[----:B------:R-:W-:Y:S01]  /*cf50*/  F2FP.BF16.F32.PACK_AB R128, R129, R128 ;  /* 0x000000808180723e */ /* 0x000fe200000010ff */
[----:B------:R-:W-:Y:S01]  /*cf60*/  USHF.R.S32.HI UR13, URZ, 0x1f, UR39 ;  /* 0x0000001f3f0d7899 */ /* 0x000fe20008011427 */
        /* <DEDUP_REMOVED lines=12> */
[----:B0-----:R-:W-:-:S03]  /*d030*/  MOV R97, R4 ;  /* 0x0000000400617202 */ /* 0x001fc60000000f00 */
        /* <DEDUP_REMOVED lines=8> */
[----:B------:R-:W-:Y:S02]  /*d0c0*/  LOP3.LUT R44, R49, 0x380, RZ, 0xc0, !PT ;  /* 0x00000380312c7812 */ /* 0x000fe400078ec0ff */
[----:B------:R-:W-:Y:S01]  /*d0d0*/  SHF.R.U64 R40, R40, 0x3, RZ ;  /* 0x0000000328287819 */ /* 0x000fe200000012ff */
[----:B------:R-:W-:Y:S01]  /*d0e0*/  IMAD.X R109, RZ, RZ, R5, P4 ;  /* 0x000000ffff6d7224 */ /* 0x000fe200020e0605 */
[----:B------:R-:W-:-:S02]  /*d0f0*/  LOP3.LUT R48, R53, 0x380, RZ, 0xc0, !PT ;  /* 0x0000038035307812 */ /* 0x000fc400078ec0ff */
[----:B------:R-:W-:Y:S02]  /*d100*/  SHF.R.U64 R44, R44, 0x3, RZ ;  /* 0x000000032c2c7819 */ /* 0x000fe400000012ff */
[C---:B------:R-:W-:Y:S02]  /*d110*/  IADD3 R37, P6, R4.reuse, 0x2020, RZ ;  /* 0x0000202004257810 */ /* 0x040fe40007fde0ff */
[C---:B------:R-:W-:Y:S02]  /*d120*/  IADD3 R36, P3, R4.reuse, 0x2000, RZ ;  /* 0x0000200004247810 */ /* 0x040fe40007f7e0ff */
[----:B------:R-:W-:Y:S01]  /*d130*/  IADD3 R33, P5, R4, 0x2040, RZ ;  /* 0x0000204004217810 */ /* 0x000fe20007fbe0ff */
[--C-:B------:R-:W-:Y:S01]  /*d140*/  IMAD.X R117, RZ, RZ, R5.reuse, P6 ;  /* 0x000000ffff757224 */ /* 0x100fe200030e0605 */
[----:B------:R-:W-:Y:S01]  /*d150*/  LOP3.LUT R100, R40, R45, RZ, 0x3c, !PT ;  /* 0x0000002d28647212 */ /* 0x000fe200078e3cff */
[--C-:B------:R-:W-:Y:S01]  /*d160*/  IMAD.X R113, RZ, RZ, R5.reuse, P3 ;  /* 0x000000ffff717224 */ /* 0x100fe200018e0605 */
[----:B------:R-:W-:Y:S01]  /*d170*/  SHF.R.U64 R40, R48, 0x3, RZ ;  /* 0x0000000330287819 */ /* 0x000fe200000012ff */
[----:B------:R-:W-:Y:S01]  /*d180*/  IMAD.X R123, RZ, RZ, R5, P5 ;  /* 0x000000ffff7b7224 */ /* 0x000fe200028e0605 */
[----:B------:R-:W-:-:S02]  /*d190*/  LOP3.LUT R104, R44, R49, RZ, 0x3c, !PT ;  /* 0x000000312c687212 */ /* 0x000fc400078e3cff */
[----:B------:R-:W-:Y:S02]  /*d1a0*/  LOP3.LUT R44, R37, 0x380, RZ, 0xc0, !PT ;  /* 0x00000380252c7812 */ /* 0x000fe400078ec0ff */
[----:B------:R-:W-:Y:S02]  /*d1b0*/  IADD3 R14, P2, R4, 0x2060, RZ ;  /* 0x00002060040e7810 */ /* 0x000fe40007f5e0ff */
[----:B------:R-:W-:Y:S02]  /*d1c0*/  LOP3.LUT R45, R36, 0x380, RZ, 0xc0, !PT ;  /* 0x00000380242d7812 */ /* 0x000fe400078ec0ff */
[----:B------:R-:W-:Y:S01]  /*d1d0*/  LOP3.LUT R48, R33, 0x380, RZ, 0xc0, !PT ;  /* 0x0000038021307812 */ /* 0x000fe200078ec0ff */
[----:B------:R-:W-:Y:S01]  /*d1e0*/  IMAD.X R127, RZ, RZ, R5, P2 ;  /* 0x000000ffff7f7224 */ /* 0x000fe200010e0605 */
[----:B------:R-:W-:Y:S02]  /*d1f0*/  LOP3.LUT R108, R40, R53, RZ, 0x3c, !PT ;  /* 0x00000035286c7212 */ /* 0x000fe400078e3cff */
[----:B------:R-:W-:-:S02]  /*d200*/  SHF.R.U64 R40, R44, 0x3, RZ ;  /* 0x000000032c287819 */ /* 0x000fc400000012ff */
[----:B------:R-:W-:Y:S02]  /*d210*/  SHF.R.U64 R45, R45, 0x3, RZ ;  /* 0x000000032d2d7819 */ /* 0x000fe400000012ff */
[----:B------:R-:W-:Y:S02]  /*d220*/  LOP3.LUT R49, R14, 0x380, RZ, 0xc0, !PT ;  /* 0x000003800e317812 */ /* 0x000fe400078ec0ff */
[----:B------:R-:W-:Y:S02]  /*d230*/  SHF.R.U64 R44, R48, 0x3, RZ ;  /* 0x00000003302c7819 */ /* 0x000fe400000012ff */
        /* <DEDUP_REMOVED lines=8> */
[----:B------:R-:W-:-:S02]  /*d2c0*/  SHF.R.U64 R37, R49, 0x3, RZ ;  /* 0x0000000331257819 */ /* 0x000fc400000012ff */
[----:B------:R-:W-:Y:S02]  /*d2d0*/  LOP3.LUT R122, R44, R33, RZ, 0x3c, !PT ;  /* 0x000000212c7a7212 */ /* 0x000fe400078e3cff */
[----:B------:R-:W-:Y:S02]  /*d2e0*/  LOP3.LUT R9, R4, 0x380, RZ, 0xc0, !PT ;  /* 0x0000038004097812 */ /* 0x000fe400078ec0ff */
[----:B------:R-:W-:Y:S02]  /*d2f0*/  LOP3.LUT R33, R12, 0x380, RZ, 0xc0, !PT ;  /* 0x000003800c217812 */ /* 0x000fe400078ec0ff */
[----:B------:R-:W-:Y:S02]  /*d300*/  LOP3.LUT R36, R24, 0x380, RZ, 0xc0, !PT ;  /* 0x0000038018247812 */ /* 0x000fe400078ec0ff */
[----:B------:R-:W-:Y:S02]  /*d310*/  IADD3 R28, P3, R4, 0x4060, RZ ;  /* 0x00004060041c7810 */ /* 0x000fe40007f7e0ff */
[----:B------:R-:W-:-:S02]  /*d320*/  LOP3.LUT R45, R20, 0x380, RZ, 0xc0, !PT ;  /* 0x00000380142d7812 */ /* 0x000fc400078ec0ff */
[----:B------:R-:W-:Y:S01]  /*d330*/  LOP3.LUT R126, R37, R14, RZ, 0x3c, !PT ;  /* 0x0000000e257e7212 */ /* 0x000fe200078e3cff */
[----:B------:R-:W-:Y:S01]  /*d340*/  IMAD.X R29, RZ, RZ, R5, P3 ;  /* 0x000000ffff1d7224 */ /* 0x000fe200018e0605 */
[----:B------:R-:W-:Y:S02]  /*d350*/  IADD3 R8, P2, R4, 0x6040, RZ ;  /* 0x0000604004087810 */ /* 0x000fe40007f5e0ff */
[----:B------:R-:W-:Y:S02]  /*d360*/  SHF.R.U64 R9, R9, 0x3, RZ ;  /* 0x0000000309097819 */ /* 0x000fe400000012ff */
[----:B------:R-:W-:Y:S02]  /*d370*/  SHF.R.U64 R33, R33, 0x3, RZ ;  /* 0x0000000321217819 */ /* 0x000fe400000012ff */
[----:B------:R-:W-:Y:S02]  /*d380*/  SHF.R.U64 R37, R36, 0x3, RZ ;  /* 0x0000000324257819 */ /* 0x000fe400000012ff */
        /* <DEDUP_REMOVED lines=15> */
[----:B------:R-:W-:Y:S02]  /*d480*/  IADD3 R65, P2, R96, 0x1000, RZ ;  /* 0x0000100060417810 */ /* 0x000fe40007f5e0ff */
[----:B------:R-:W-:Y:S02]  /*d490*/  LOP3.LUT R28, R33, R28, RZ, 0x3c, !PT ;  /* 0x0000001c211c7212 */ /* 0x000fe400078e3cff */
[----:B------:R-:W-:Y:S02]  /*d4a0*/  SHF.R.U64 R33, R20, 0x3, RZ ;  /* 0x0000000314217819 */ /* 0x000fe400000012ff */
[----:B------:R-:W-:-:S02]  /*d4b0*/  LOP3.LUT R64, R65, 0x380, RZ, 0xc0, !PT ;  /* 0x0000038041407812 */ /* 0x000fc400078ec0ff */
[----:B------:R-:W-:Y:S02]  /*d4c0*/  LOP3.LUT R20, R7, 0x380, RZ, 0xc0, !PT ;  /* 0x0000038007147812 */ /* 0x000fe400078ec0ff */
[----:B------:R-:W-:Y:S02]  /*d4d0*/  LOP3.LUT R37, R32, 0x380, RZ, 0xc0, !PT ;  /* 0x0000038020257812 */ /* 0x000fe400078ec0ff */
[----:B------:R-:W-:Y:S02]  /*d4e0*/  LOP3.LUT R40, R33, R10, RZ, 0x3c, !PT ;  /* 0x0000000a21287212 */ /* 0x000fe400078e3cff */
[----:B------:R-:W-:Y:S02]  /*d4f0*/  SHF.R.U64 R64, R64, 0x3, RZ ;  /* 0x0000000340407819 */ /* 0x000fe400000012ff */
[----:B------:R-:W-:Y:S02]  /*d500*/  SHF.R.U64 R10, R20, 0x3, RZ ;  /* 0x00000003140a7819 */ /* 0x000fe400000012ff */
[----:B------:R-:W-:-:S02]  /*d510*/  SHF.R.U64 R37, R37, 0x3, RZ ;  /* 0x0000000325257819 */ /* 0x000fc400000012ff */
[----:B------:R-:W-:Y:S01]  /*d520*/  LOP3.LUT R64, R64, R65, RZ, 0x3c, !PT ;  /* 0x0000004140407212 */ /* 0x000fe200078e3cff */
[----:B------:R-:W-:Y:S01]  /*d530*/  IMAD.X R65, RZ, RZ, R97, P2 ;  /* 0x000000ffff417224 */ /* 0x000fe200010e0661 */
[----:B------:R-:W-:Y:S02]  /*d540*/  LOP3.LUT R10, R10, R7, RZ, 0x3c, !PT ;  /* 0x000000070a0a7212 */ /* 0x000fe400078e3cff */
[C---:B------:R-:W-:Y:S02]  /*d550*/  IADD3 R33, P1, R96.reuse, 0x7000, RZ ;  /* 0x0000700060217810 */ /* 0x040fe40007f3e0ff */
[----:B------:R-:W-:Y:S02]  /*d560*/  IADD3 R7, P2, R96, 0x8000, RZ ;  /* 0x0000800060077810 */ /* 0x000fe40007f5e0ff */
[----:B------:R-:W-:Y:S02]  /*d570*/  LOP3.LUT R56, R37, R32, RZ, 0x3c, !PT ;  /* 0x0000002025387212 */ /* 0x000fe400078e3cff */
[----:B------:R-:W-:-:S02]  /*d580*/  LOP3.LUT R32, R33, 0x380, RZ, 0xc0, !PT ;  /* 0x0000038021207812 */ /* 0x000fc400078ec0ff */
[----:B------:R-:W-:Y:S02]  /*d590*/  LOP3.LUT R20, R7, 0x380, RZ, 0xc0, !PT ;  /* 0x0000038007147812 */ /* 0x000fe400078ec0ff */
[----:B------:R-:W-:Y:S02]  /*d5a0*/  SHF.R.U64 R32, R32, 0x3, RZ ;  /* 0x0000000320207819 */ /* 0x000fe400000012ff */
[----:B------:R-:W-:Y:S02]  /*d5b0*/  SHF.R.U64 R20, R20, 0x3, RZ ;  /* 0x0000000314147819 */ /* 0x000fe400000012ff */
[----:B------:R-:W-:Y:S02]  /*d5c0*/  LOP3.LUT R32, R32, R33, RZ, 0x3c, !PT ;  /* 0x0000002120207212 */ /* 0x000fe400078e3cff */
[----:B------:R-:W-:Y:S02]  /*d5d0*/  LOP3.LUT R20, R20, R7, RZ, 0x3c, !PT ;  /* 0x0000000714147212 */ /* 0x000fe400078e3cff */
[----:B------:R-:W-:-:S02]  /*d5e0*/  MOV R33, R4 ;  /* 0x0000000400217202 */ /* 0x000fc40000000f00 */
[----:B------:R-:W-:Y:S01]  /*d5f0*/  F2FP.BF16.F32.PACK_AB R4, R21, R200 ;  /* 0x000000c81504723e */ /* 0x000fe200000010ff */
[----:B------:R-:W-:Y:S01]  /*d600*/  IMAD.X R21, RZ, RZ, R97, P2 ;  /* 0x000000ffff157224 */ /* 0x000fe200010e0661 */
[----:B------:R-:W-:Y:S02]  /*d610*/  F2FP.BF16.F32.PACK_AB R5, R27, R26 ;  /* 0x0000001a1b05723e */ /* 0x000fe400000010ff */
[----:B------:R-:W-:Y:S02]  /*d620*/  F2FP.BF16.F32.PACK_AB R7, R31, R30 ;  /* 0x0000001e1f07723e */ /* 0x000fe400000010ff */
[----:B------:R-:W-:Y:S02]  /*d630*/  IADD3 R61, P3, R96, 0x2000, RZ ;  /* 0x00002000603d7810 */ /* 0x000fe40007f7e0ff */
[----:B------:R-:W-:Y:S01]  /*d640*/  LOP3.LUT R45, R8, 0x380, RZ, 0xc0, !PT ;  /* 0x00000380082d7812 */ /* 0x000fe200078ec0ff */
[----:B------:R0:W-:Y:S01]  /*d650*/  STSM.16.M88.4 [R33], R4 ;  /* 0x0000000421007844 */ /* 0x0001e20000000200 */
[----:B------:R-:W-:-:S02]  /*d660*/  LOP3.LUT R60, R61, 0x380, RZ, 0xc0, !PT ;  /* 0x000003803d3c7812 */ /* 0x000fc400078ec0ff */
[----:B------:R-:W-:Y:S01]  /*d670*/  SHF.R.U64 R45, R45, 0x3, RZ ;  /* 0x000000032d2d7819 */ /* 0x000fe200000012ff */
[----:B------:R-:W1:Y:S01]  /*d680*/  SHFL.IDX PT, R4, R216, RZ, 0x1f ;  /* 0x00001fffd8047589 */ /* 0x000e6200000e0000 */
[----:B------:R-:W-:Y:S02]  /*d690*/  SHF.R.U64 R60, R60, 0x3, RZ ;  /* 0x000000033c3c7819 */ /* 0x000fe400000012ff */
[----:B------:R-:W-:Y:S02]  /*d6a0*/  LOP3.LUT R8, R45, R8, RZ, 0x3c, !PT ;  /* 0x000000082d087212 */ /* 0x000fe400078e3cff */
[----:B------:R-:W-:Y:S01]  /*d6b0*/  LOP3.LUT R60, R60, R61, RZ, 0x3c, !PT ;  /* 0x0000003d3c3c7212 */ /* 0x000fe200078e3cff */
[----:B------:R-:W-:Y:S01]  /*d6c0*/  IMAD.X R61, RZ, RZ, R97, P3 ;  /* 0x000000ffff3d7224 */ /* 0x000fe200018e0661 */
[C---:B------:R-:W-:Y:S02]  /*d6d0*/  IADD3 R53, P4, R96.reuse, 0x3000, RZ ;  /* 0x0000300060357810 */ /* 0x040fe40007f9e0ff */
[----:B------:R-:W-:-:S02]  /*d6e0*/  IADD3 R49, P5, R96, 0x4000, RZ ;  /* 0x0000400060317810 */ /* 0x000fc40007fbe0ff */
[C---:B------:R-:W-:Y:S01]  /*d6f0*/  IADD3 R45, P6, R96.reuse, 0x5000, RZ ;  /* 0x00005000602d7810 */ /* 0x040fe20007fde0ff */
[----:B0-----:R-:W-:Y:S01]  /*d700*/  IMAD.X R33, RZ, RZ, R97, P1 ;  /* 0x000000ffff217224 */ /* 0x001fe200008e0661 */
[C---:B------:R-:W-:Y:S02]  /*d710*/  IADD3 R37, P0, R96.reuse, 0x6000, RZ ;  /* 0x0000600060257810 */ /* 0x040fe40007f1e0ff */
[----:B------:R-:W-:Y:S02]  /*d720*/  IADD3 R69, P3, R96, 0x9000, RZ ;  /* 0x0000900060457810 */ /* 0x000fe40007f7e0ff */
[----:B------:R-:W-:Y:S02]  /*d730*/  LOP3.LUT R52, R53, 0x380, RZ, 0xc0, !PT ;  /* 0x0000038035347812 */ /* 0x000fe400078ec0ff */
[----:B------:R-:W-:Y:S02]  /*d740*/  LOP3.LUT R48, R49, 0x380, RZ, 0xc0, !PT ;  /* 0x0000038031307812 */ /* 0x000fe400078ec0ff */
        /* <DEDUP_REMOVED lines=26> */
[----:B-1----:R-:W-:-:S02]  /*d8f0*/  ISETP.NE.AND P3, PT, R4, RZ, PT ;  /* 0x000000ff0400720c */ /* 0x002fc40003f65270 */
[----:B------:R-:W-:Y:S02]  /*d900*/  LOP3.LUT R96, R5, R96, RZ, 0x3c, !PT ;  /* 0x0000006005607212 */ /* 0x000fe400078e3cff */
[----:B------:R-:W-:Y:S02]  /*d910*/  MOV R26, R100 ;  /* 0x00000064001a7202 */ /* 0x000fe40000000f00 */
[----:B------:R-:W-:Y:S02]  /*d920*/  F2FP.BF16.F32.PACK_AB R4, R211, R213 ;  /* 0x000000d5d304723e */ /* 0x000fe400000010ff */
[----:B------:R-:W-:Y:S02]  /*d930*/  F2FP.BF16.F32.PACK_AB R5, R35, R34 ;  /* 0x000000222305723e */ /* 0x000fe400000010ff */
[----:B------:R-:W-:Y:S02]  /*d940*/  F2FP.BF16.F32.PACK_AB R6, R209, R212 ;  /* 0x000000d4d106723e */ /* 0x000fe400000010ff */
[----:B------:R-:W-:-:S02]  /*d950*/  F2FP.BF16.F32.PACK_AB R7, R39, R38 ;  /* 0x000000262707723e */ /* 0x000fc400000010ff */
[----:B------:R-:W-:Y:S02]  /*d960*/  MOV R168, R108 ;  /* 0x0000006c00a87202 */ /* 0x000fe40000000f00 */
[----:B------:R-:W-:Y:S01]  /*d970*/  MOV R34, R8 ;  /* 0x0000000800227202 */ /* 0x000fe20000000f00 */
[----:B------:R0:W-:Y:S01]  /*d980*/  STSM.16.M88.4 [R26], R4 ;  /* 0x000000041a007844 */ /* 0x0001e20000000200 */
[----:B------:R-:W-:Y:S02]  /*d990*/  MOV R35, R10 ;  /* 0x0000000a00237202 */ /* 0x000fe40000000f00 */
[----:B------:R-:W-:Y:S02]  /*d9a0*/  MOV R105, R104 ;  /* 0x0000006800697202 */ /* 0x000fe40000000f00 */
[----:B------:R-:W-:Y:S02]  /*d9b0*/  MOV R109, R12 ;  /* 0x0000000c006d7202 */ /* 0x000fe40000000f00 */
[----:B------:R-:W-:-:S02]  /*d9c0*/  MOV R100, R14 ;  /* 0x0000000e00647202 */ /* 0x000fc40000000f00 */
[----:B------:R-:W-:Y:S02]  /*d9d0*/  F2FP.BF16.F32.PACK_AB R8, R207, R210 ;  /* 0x000000d2cf08723e */ /* 0x000fe400000010ff */
        /* <DEDUP_REMOVED lines=8> */
[----:B------:R-:W-:Y:S02]  /*da60*/  MOV R112, R112 ;  /* 0x0000007000707202 */ /* 0x000fe40000000f00 */
[----:B0-----:R-:W-:Y:S01]  /*da70*/  F2FP.BF16.F32.PACK_AB R4, R198, R202 ;  /* 0x000000cac604723e */ /* 0x001fe200000010ff */
[----:B------:R-:W-:Y:S01]  /*da80*/  STSM.16.M88.4 [R168], R12 ;  /* 0x0000000ca8007844 */ /* 0x000fe20000000200 */
[----:B------:R-:W-:Y:S02]  /*da90*/  F2FP.BF16.F32.PACK_AB R5, R59, R58 ;  /* 0x0000003a3b05723e */ /* 0x000fe400000010ff */
        /* <DEDUP_REMOVED lines=8> */
[----:B------:R-:W-:-:S02]  /*db20*/  F2FP.BF16.F32.PACK_AB R26, R179, R182 ;  /* 0x000000b6b31a723e */ /* 0x000fc400000010ff */
[----:B------:R-:W-:Y:S02]  /*db30*/  F2FP.BF16.F32.PACK_AB R27, R71, R70 ;  /* 0x00000046471b723e */ /* 0x000fe400000010ff */
[----:B------:R-:W-:Y:S02]  /*db40*/  MOV R122, R122 ;  /* 0x0000007a007a7202 */ /* 0x000fe40000000f00 */
[----:B------:R-:W-:Y:S01]  /*db50*/  MOV R113, R40 ;  /* 0x0000002800717202 */ /* 0x000fe20000000f00 */
[----:B------:R1:W-:Y:S01]  /*db60*/  STSM.16.M88.4 [R116], R24 ;  /* 0x0000001874007844 */ /* 0x0003e20000000200 */
        /* <DEDUP_REMOVED lines=16> */
[----:B0-----:R-:W-:-:S02]  /*dc70*/  F2FP.BF16.F32.PACK_AB R4, R164, R167 ;  /* 0x000000a7a404723e */ /* 0x001fc400000010ff */
[----:B------:R-:W-:Y:S01]  /*dc80*/  F2FP.BF16.F32.PACK_AB R5, R99, R98 ;  /* 0x000000626305723e */ /* 0x000fe200000010ff */
[----:B------:R2:W-:Y:S01]  /*dc90*/  STSM.16.M88.4 [R109], R56 ;  /* 0x000000386d007844 */ /* 0x0005e20000000200 */
[----:B------:R-:W-:Y:S02]  /*dca0*/  F2FP.BF16.F32.PACK_AB R6, R162, R165 ;  /* 0x000000a5a206723e */ /* 0x000fe400000010ff */
[----:B------:R-:W-:Y:S02]  /*dcb0*/  F2FP.BF16.F32.PACK_AB R7, R103, R102 ;  /* 0x000000666707723e */ /* 0x000fe400000010ff */
[----:B------:R-:W-:Y:S02]  /*dcc0*/  F2FP.BF16.F32.PACK_AB R8, R160, R163 ;  /* 0x000000a3a008723e */ /* 0x000fe400000010ff */
[----:B------:R-:W-:Y:S01]  /*dcd0*/  F2FP.BF16.F32.PACK_AB R9, R107, R106 ;  /* 0x0000006a6b09723e */ /* 0x000fe200000010ff */
[----:B------:R2:W-:Y:S01]  /*dce0*/  STSM.16.M88.4 [R100], R4 ;  /* 0x0000000464007844 */ /* 0x0005e20000000200 */
[----:B------:R-:W-:-:S02]  /*dcf0*/  F2FP.BF16.F32.PACK_AB R10, R158, R161 ;  /* 0x000000a19e0a723e */ /* 0x000fc400000010ff */
[----:B------:R-:W-:Y:S02]  /*dd00*/  F2FP.BF16.F32.PACK_AB R11, R111, R110 ;  /* 0x0000006e6f0b723e */ /* 0x000fe400000010ff */
[----:B------:R-:W-:Y:S02]  /*dd10*/  F2FP.BF16.F32.PACK_AB R12, R156, R159 ;  /* 0x0000009f9c0c723e */ /* 0x000fe400000010ff */
[----:B------:R-:W-:Y:S01]  /*dd20*/  F2FP.BF16.F32.PACK_AB R13, R115, R114 ;  /* 0x00000072730d723e */ /* 0x000fe200000010ff */
[----:B------:R2:W-:Y:S01]  /*dd30*/  STSM.16.M88.4 [R104], R8 ;  /* 0x0000000868007844 */ /* 0x0005e20000000200 */
[----:B------:R-:W-:Y:S02]  /*dd40*/  F2FP.BF16.F32.PACK_AB R14, R154, R157 ;  /* 0x0000009d9a0e723e */ /* 0x000fe400000010ff */
[----:B------:R-:W-:Y:S02]  /*dd50*/  F2FP.BF16.F32.PACK_AB R15, R119, R118 ;  /* 0x00000076770f723e */ /* 0x000fe400000010ff */
[----:B-1----:R-:W-:-:S02]  /*dd60*/  F2FP.BF16.F32.PACK_AB R24, R121, R155 ;  /* 0x0000009b7918723e */ /* 0x002fc400000010ff */
[----:B------:R-:W-:Y:S01]  /*dd70*/  F2FP.BF16.F32.PACK_AB R25, R120, R19 ;  /* 0x000000137819723e */ /* 0x000fe200000010ff */
[----:B------:R2:W-:Y:S01]  /*dd80*/  STSM.16.M88.4 [R108], R12 ;  /* 0x0000000c6c007844 */ /* 0x0005e20000000200 */
[----:B------:R-:W-:Y:S02]  /*dd90*/  F2FP.BF16.F32.PACK_AB R26, R125, R124 ;  /* 0x0000007c7d1a723e */ /* 0x000fe400000010ff */
[----:B------:R-:W-:Y:S02]  /*dda0*/  F2FP.BF16.F32.PACK_AB R27, R153, R152 ;  /* 0x00000098991b723e */ /* 0x000fe400000010ff */
[----:B------:R-:W-:Y:S02]  /*ddb0*/  LOP3.LUT R72, R73, 0x380, RZ, 0xc0, !PT ;  /* 0x0000038049487812 */ /* 0x000fe400078ec0ff */
[----:B------:R-:W-:Y:S01]  /*ddc0*/  LOP3.LUT R76, R77, 0x380, RZ, 0xc0, !PT ;  /* 0x000003804d4c7812 */ /* 0x000fe200078ec0ff */
[----:B------:R2:W-:Y:S01]  /*ddd0*/  STSM.16.M88.4 [R113], R24 ;  /* 0x0000001871007844 */ /* 0x0005e20000000200 */
[----:B------:R-:W-:-:S02]  /*dde0*/  LOP3.LUT R80, R81, 0x380, RZ, 0xc0, !PT ;  /* 0x0000038051507812 */ /* 0x000fc400078ec0ff */
[----:B------:R-:W-:Y:S01]  /*ddf0*/  LOP3.LUT R84, R85, 0x380, RZ, 0xc0, !PT ;  /* 0x0000038055547812 */ /* 0x000fe200078ec0ff */
[----:B------:R2:W-:Y:S01]  /*de00*/  STSM.16.M88.4 [R101], R128 ;  /* 0x0000008065007844 */ /* 0x0005e20000000200 */
[----:B------:R-:W-:Y:S02]  /*de10*/  LOP3.LUT R88, R89, 0x380, RZ, 0xc0, !PT ;  /* 0x0000038059587812 */ /* 0x000fe400078ec0ff */
[----:B------:R-:W-:Y:S01]  /*de20*/  LOP3.LUT R92, R93, 0x380, RZ, 0xc0, !PT ;  /* 0x000003805d5c7812 */ /* 0x000fe200078ec0ff */
[----:B------:R2:W-:Y:S01]  /*de30*/  STSM.16.M88.4 [R34], R136 ;  /* 0x0000008822007844 */ /* 0x0005e20000000200 */
        /* <DEDUP_REMOVED lines=19> */
[----:B------:R-:W-:Y:S06]  /*df70*/  BAR.SYNC.DEFER_BLOCKING 0x1, 0x100 ;  /* 0x0044000000007b1d */ /* 0x000fec0000010000 */
[----:B--2---:R-:W-:Y:S05]  /*df80*/  @P3 BRA `(.L_x_7496) ;  /* 0x0000000000b83947 */ /* 0x004fea0003800000 */
        /* <DEDUP_REMOVED lines=46> */
.L_x_7496:
        /* <DEDUP_REMOVED lines=21> */
[----:B------:R-:W-:Y:S01]  /*e3c0*/  IMAD.SHL.U32 R3, R3, 0x4, RZ ;  /* 0x0000000403037824 */ /* 0x000fe200078e00ff */
[----:B------:R-:W-:Y:S01]  /*e3d0*/  ISETP.GE.AND P0, PT, R193, UR10, PT ;  /* 0x0000000ac1007c0c */ /* 0x000fe2000bf06270 */
[----:B------:R1:W5:Y:S04]  /*e3e0*/  LD.E.128 R4, desc[UR44][R20.64] ;  /* 0x0000002c14047980 */ /* 0x000368000c101d00 */
        /* <DEDUP_REMOVED lines=38> */
[----:B------:R-:W-:Y:S01]  /*e650*/  @!PT LDS RZ, [RZ] ;  /* 0x00000000fffff984 */ /* 0x000fe20000000800 */
[----:B------:R-:W-:Y:S01]  /*e660*/  @!PT LDS RZ, [RZ] ;  /* 0x00000000fffff984 */ /* 0x000fe20000000800 */
[----:B------:R-:W-:Y:S01]  /*e670*/  @!PT LDS RZ, [RZ] ;  /* 0x00000000fffff984 */ /* 0x000fe20000000800 */
[----:B------:R-:W-:Y:S01]  /*e680*/  @!PT LDS RZ, [RZ] ;  /* 0x00000000fffff984 */ /* 0x000fe20000000800 */
[----:B------:R0:W-:Y:S06]  /*e690*/  MEMBAR.ALL.CTA ;  /* 0x0000000000007992 */ /* 0x0001ec0000008000 */
[----:B0-----:R-:W0:Y:S01]  /*e6a0*/  FENCE.VIEW.ASYNC.S ;  /* 0x00000000000073c6 */ /* 0x001e220000000000 */
[----:B------:R-:W-:Y:S01]  /*e6b0*/  IMAD R11, R15, R13, R14 ;  /* 0x0000000d0f0b7224 */ /* 0x000fe200078e020e */
[----:B------:R-:W-:Y:S01]  /*e6c0*/  ISETP.GE.AND P0, PT, R218, UR10, PT ;  /* 0x0000000ada007c0c */ /* 0x000fe2000bf06270 */
[----:B------:R-:W-:Y:S01]  /*e6d0*/  IMAD.U32 R9, RZ, RZ, UR5 ;  /* 0x00000005ff097e24 */ /* 0x000fe2000f8e00ff */
[----:B------:R-:W-:Y:S01]  /*e6e0*/  ULDC UR5, c[0x0][0xb88] ;  /* 0x0002e20000057ab9 */ /* 0x000fe20000000800 */
[----:B------:R-:W-:Y:S01]  /*e6f0*/  IMAD.SHL.U32 R19, R0, 0x20, RZ ;  /* 0x0000002000137824 */ /* 0x000fe200078e00ff */
[----:B------:R-:W-:Y:S01]  /*e700*/  SHF.R.S32.HI R0, RZ, 0x1f, R11 ;  /* 0x0000001fff007819 */ /* 0x000fe2000001140b */
[C---:B------:R-:W-:Y:S01]  /*e710*/  IMAD R13, R3.reuse, UR7, R12 ;  /* 0x00000007030d7c24 */ /* 0x040fe2000f8e020c */
[----:B------:R-:W-:Y:S01]  /*e720*/  BSSY B1, `(.L_x_7497) ;  /* 0x0000039000017945 */ /* 0x000fe20003800000 */
[----:B------:R-:W-:Y:S01]  /*e730*/  IMAD.WIDE.U32 R8, R3, UR6, R8 ;  /* 0x0000000603087c25 */ /* 0x000fe2000f8e0008 */
[----:B------:R-:W-:Y:S01]  /*e740*/  ULDC.64 UR6, c[0x0][0xbd8] ;  /* 0x0002f60000067ab9 */ /* 0x000fe20000000a00 */
[----:B------:R-:W-:-:S02]  /*e750*/  LOP3.LUT R10, R19, 0x20, R10, 0xe2, !PT ;  /* 0x00000020130a7812 */ /* 0x000fc400078ee20a */
[----:B------:R-:W-:Y:S01]  /*e760*/  IMAD.IADD R9, R9, 0x1, R13 ;  /* 0x0000000109097824 */ /* 0x000fe200078e020d */
[----:B------:R-:W-:Y:S01]  /*e770*/  SEL R3, RZ, 0x40, P0 ;  /* 0x00000040ff037807 */ /* 0x000fe20000000000 */
[----:B------:R-:W-:Y:S01]  /*e780*/  IMAD R0, R0, UR6, RZ ;  /* 0x0000000600007c24 */ /* 0x000fe2000f8e02ff */
[----:B------:R-:W-:Y:S01]  /*e790*/  ISETP.GE.AND P0, PT, R217, UR10, PT ;  /* 0x0000000ad9007c0c */ /* 0x000fe2000bf06270 */
[----:B------:R-:W-:Y:S01]  /*e7a0*/  VIADD R27, R215, UR38 ;  /* 0x00000026d71b7c36 */ /* 0x000fe20008000000 */
[----:B------:R-:W-:Y:S01]  /*e7b0*/  LOP3.LUT R3, R10, R3, RZ, 0xfc, !PT ;  /* 0x000000030a037212 */ /* 0x000fe200078efcff */
[----:B------:R-:W-:Y:S01]  /*e7c0*/  IMAD R28, R15, UR5, RZ ;  /* 0x000000050f1c7c24 */ /* 0x000fe2000f8e02ff */
[----:B------:R-:W-:Y:S01]  /*e7d0*/  SEL R10, RZ, 0x80, P0 ;  /* 0x00000080ff0a7807 */ /* 0x000fe20000000000 */
[C---:B------:R-:W-:Y:S02]  /*e7e0*/  IMAD R13, R11.reuse, UR7, R0 ;  /* 0x000000070b0d7c24 */ /* 0x040fe4000f8e0200 */
[----:B------:R-:W-:Y:S01]  /*e7f0*/  IMAD.WIDE.U32 R8, R11, UR6, R8 ;  /* 0x000000060b087c25 */ /* 0x000fe2000f8e0008 */
[----:B------:R-:W-:Y:S01]  /*e800*/  ISETP.GE.AND P1, PT, R27, R28, PT ;  /* 0x0000001c1b00720c */ /* 0x000fe20003f26270 */
[----:B------:R-:W-:-:S02]  /*e810*/  ULDC.64 UR6, c[0x0][0xb80] ;  /* 0x0002e00000067ab9 */ /* 0x000fc40000000a00 */
[----:B------:R-:W-:Y:S01]  /*e820*/  VIADD R0, R17, 0x38820 ;  /* 0x0003882011007836 */ /* 0x000fe20000000000 */
[----:B------:R-:W-:Y:S01]  /*e830*/  LEA R19, P2, R8, UR6, 0x1 ;  /* 0x0000000608137c11 */ /* 0x000fe2000f8408ff */
[----:B------:R-:W-:-:S03]  /*e840*/  IMAD.IADD R9, R9, 0x1, R13 ;  /* 0x0000000109097824 */ /* 0x000fc600078e020d */
[----:B------:R-:W-:Y:S02]  /*e850*/  PRMT R0, RZ, 0x654, R0 ;  /* 0x00000654ff007816 */ /* 0x000fe40000000000 */
[----:B------:R-:W-:Y:S02]  /*e860*/  LEA.HI.X R26, R8, UR7, R9, 0x1, P2 ;  /* 0x00000007081a7c11 */ /* 0x000fe400090f0c09 */
[----:B0-----:R0:W-:Y:S03]  /*e870*/  SYNCS.ARRIVE.TRANS64.RED.A1T0 RZ, [R0+URZ], RZ ;  /* 0x000000ff00ff79a7 */ /* 0x0011e6000810043f */
[----:B------:R1:W2:Y:S01]  /*e880*/  SHFL.IDX PT, R11, R26, RZ, 0x181f ;  /* 0x00181fff1a0b7589 */ /* 0x0002a200000e0000 */
[----:B0-----:R-:W-:-:S03]  /*e890*/  LOP3.LUT R0, R3, R10, RZ, 0xfc, !PT ;  /* 0x0000000a03007212 */ /* 0x001fc600078efcff */
[----:B------:R1:W0:Y:S01]  /*e8a0*/  SHFL.IDX PT, R10, R19, RZ, 0x181f ;  /* 0x00181fff130a7589 */ /* 0x00022200000e0000 */
[----:B------:R-:W-:Y:S05]  /*e8b0*/  @P1 BRA `(.L_x_7498) ;  /* 0x00000000007c1947 */ /* 0x000fea0003800000 */
[----:B------:R-:W-:Y:S02]  /*e8c0*/  ISETP.GE.AND P1, PT, R195, UR10, PT ;  /* 0x0000000ac3007c0c */ /* 0x000fe4000bf26270 */
[----:B------:R-:W-:Y:S02]  /*e8d0*/  ISETP.GE.AND P0, PT, R23, UR10, PT ;  /* 0x0000000a17007c0c */ /* 0x000fe4000bf06270 */
[----:B------:R-:W-:Y:S02]  /*e8e0*/  ISETP.GE.AND P5, PT, R194, UR10, PT ;  /* 0x0000000ac2007c0c */ /* 0x000fe4000bfa6270 */
[----:B------:R-:W-:-:S07]  /*e8f0*/  ISETP.GE.AND P3, PT, R193, UR10, PT ;  /* 0x0000000ac1007c0c */ /* 0x000fce000bf66270 */
[-C--:B0-----:R-:W-:Y:S02]  /*e900*/  @!P1 LEA R12, P2, R195, R10.reuse, 0x1 ;  /* 0x0000000ac30c9211 */ /* 0x081fe400078408ff */
        /* <DEDUP_REMOVED lines=10> */
[CC--:B-1----:R-:W-:Y:S01]  /*e9b0*/  @!P3 LEA R20, P6, R193.reuse, R10.reuse, 0x1 ;  /* 0x0000000ac114b211 */ /* 0x0c2fe200078c08ff */
[----:B------:R3:W-:Y:S03]  /*e9c0*/  @!P5 ST.E.128 desc[UR44][R14.64], R48 ;  /* 0x000000300e00d985 */ /* 0x0007e6000c101d2c */
[----:B------:R-:W-:Y:S02]  /*e9d0*/  @!P3 LEA.HI.X R21, R193, R11, R227, 0x1, P6 ;  /* 0x0000000bc115b211 */ /* 0x000fe400030f0ce3 */
[----:B0-----:R-:W-:-:S03]  /*e9e0*/  @!P2 LEA R8, P5, R192, R10, 0x1 ;  /* 0x0000000ac008a211 */ /* 0x001fc600078a08ff */
        /* <DEDUP_REMOVED lines=12> */
.L_x_7498:
[----:B------:R-:W-:Y:S05]  /*eab0*/  BSYNC B1 ;  /* 0x0000000000017941 */ /* 0x000fea0003800000 */
.L_x_7497:
[----:B---3-5:R-:W-:Y:S01]  /*eac0*/  VIADD R4, R27, 0x20 ;  /* 0x000000201b047836 */ /* 0x028fe20000000000 */
        /* <DEDUP_REMOVED lines=21> */
[CC--:B------:R-:W-:Y:S02]  /*ec20*/  @!P0 LEA R14, P3, R191.reuse, R6.reuse, 0x1 ;  /* 0x00000006bf0e8211 */ /* 0x0c0fe400078608ff */
[-C--:B0-----:R-:W-:Y:S01]  /*ec30*/  @!P1 LEA R4, P6, R192, R6.reuse, 0x1 ;  /* 0x00000006c0049211 */ /* 0x081fe200078c08ff */
[----:B------:R4:W-:Y:S01]  /*ec40*/  @!P2 ST.E.128 desc[UR44][R12.64], R32 ;  /* 0x000000200c00a985 */ /* 0x0009e2000c101d2c */
[----:B-1----:R-:W-:Y:S02]  /*ec50*/  @P4 LEA R20, P5, R218, R6, 0x1 ;  /* 0x00000006da144211 */ /* 0x002fe400078a08ff */
        /* <DEDUP_REMOVED lines=12> */
.L_x_7495:
        /* <DEDUP_REMOVED lines=57> */
.L_x_7501:
[----:B------:R-:W-:Y:S05]  /*f0b0*/  BSYNC B1 ;  /* 0x0000000000017941 */ /* 0x000fea0003800000 */
.L_x_7500:
        /* <DEDUP_REMOVED lines=49> */
[----:B------:R-:W-:Y:S02]  /*f3d0*/  VIADD R0, R215, UR38 ;  /* 0x00000026d7007c36 */ /* 0x000fe40008000000 */
[----:B------:R-:W-:-:S02]  /*f3e0*/  IMAD R25, R10, UR5, RZ ;  /* 0x000000050a197c24 */ /* 0x000fc4000f8e02ff */
        /* <DEDUP_REMOVED lines=44> */
.L_x_7503:
[----:B------:R-:W-:Y:S05]  /*f6b0*/  BSYNC B1 ;  /* 0x0000000000017941 */ /* 0x000fea0003800000 */
.L_x_7502:
        /* <DEDUP_REMOVED lines=36> */
.L_x_7499:
[----:B------:R-:W-:Y:S05]  /*f900*/  BSYNC B0 ;  /* 0x0000000000007941 */ /* 0x000fea0003800000 */
.L_x_7494:
[----:B------:R-:W-:Y:S02]  /*f910*/  ULDC UR5, c[0x0][0xd38] ;  /* 0x00034e0000057ab9 */ /* 0x000fe40000000800 */
[----:B------:R-:W-:-:S06]  /*f920*/  UISETP.GE.AND UP0, UPT, UR4, UR5, UPT ;  /* 0x000000050400728c */ /* 0x000fcc000bf06270 */
[----:B------:R-:W-:-:S13]  /*f930*/  PLOP3.LUT P0, PT, PT, PT, UP0, 0x80, 0x0 ;  /* 0x000000000000781c */ /* 0x000fda0003f0f008 */
[----:B------:R-:W-:Y:S05]  /*f940*/  @!P0 BRA `(.L_x_7504) ;  /* 0xffffff1400848947 */ /* 0x000fea000383ffff */
[----:B------:R-:W-:Y:S05]  /*f950*/  EXIT ;  /* 0x000000000000794d */ /* 0x000fea0003800000 */
.L_x_7447:
        /* <DEDUP_REMOVED lines=24> */
[----:B------:R-:W-:Y:S01]  /*fae0*/  ULDC UR9, c[0x0][0x2b8] ;  /* 0x0000ae0000097ab9 */ /* 0x000fe20000000800 */
[----:B------:R-:W-:Y:S01]  /*faf0*/  ULDC UR38, c[0x0][0x288] ;  /* 0x0000a20000267ab9 */ /* 0x000fe20000000800 */
[----:B------:R-:W-:Y:S01]  /*fb00*/  UISETP.NE.AND.EX UP0, UPT, UR7, URZ, UPT, UP0 ;  /* 0x0000003f0700728c */ /* 0x000fe2000bf05300 */
[----:B------:R-:W-:Y:S01]  /*fb10*/  IMAD.MOV.U32 R23, RZ, RZ, 0x1 ;  /* 0x00000001ff177424 */ /* 0x000fe200078e00ff */
[----:B------:R-:W-:Y:S01]  /*fb20*/  ULDC UR39, c[0x0][0x448] ;  /* 0x0001120000277ab9 */ /* 0x000fe20000000800 */
[----:B------:R-:W-:Y:S01]  /*fb30*/  ULDC.64 UR6, c[0x0][0x2f0] ;  /* 0x0000bc0000067ab9 */ /* 0x000fe20000000a00 */
        /* <DEDUP_REMOVED lines=77> */
[----:B------:R-:W-:Y:S02]  /*10010*/  @P0 LOP3.LUT R16, R16, 0x4, RZ, 0xfc, !PT ;  /* 0x0000000410100812 */ /* 0x000fe400078efcff */
        /* <DEDUP_REMOVED lines=32> */
[----:B------:R2:W-:Y:S01]  /*10220*/  STL [R1], R0 ;  /* 0x0000000001007387 */ /* 0x0005e20000100800 */
[----:B------:R-:W-:Y:S02]  /*10230*/  @P1 LOP3.LUT R16, R16, 0x2, RZ, 0xfc, !PT ;  /* 0x0000000210101812 */ /* 0x000fe400078efcff */
[----:B------:R-:W-:-:S02]  /*10240*/  SHF.R.U32.HI R29, RZ, 0x2, R29 ;  /* 0x00000002ff1d7819 */ /* 0x000fc4000001161d */
[----:B------:R-:W-:Y:S02]  /*10250*/  LOP3.LUT R16, R16, 0xffefffff, RZ, 0xc0, !PT ;  /* 0xffefffff10107812 */ /* 0x000fe400078ec0ff */
[----:B------:R-:W-:Y:S02]  /*10260*/  SHF.R.U32.HI R28, RZ, 0x3, R28 ;  /* 0x00000003ff1c7819 */ /* 0x000fe4000001161c */
[----:B------:R-:W-:-:S07]  /*10270*/  @P0 LOP3.LUT R16, R16, 0x100000, RZ, 0xfc, !PT ;  /* 0x0010000010100812 */ /* 0x000fce00078efcff */
.L_x_7558:
        /* <DEDUP_REMOVED lines=13> */
[----:B0123-5:R-:W-:Y:S05]  /*10350*/  @P0 BRA `(.L_x_7506) ;  /* 0x0000000000200947 */ /* 0x02ffea0003800000 */
        /* <DEDUP_REMOVED lines=8> */
.L_x_7506:
[----:B------:R-:W-:Y:S01]  /*103e0*/  ULDC UR8, c[0x0][0xd54] ;  /* 0x0003550000087ab9 */ /* 0x000fe20000000800 */
[----:B------:R-:W-:Y:S01]  /*103f0*/  UMOV UR6, UR7 ;  /* 0x0000000700067c82 */ /* 0x000fe20008000000 */
[----:B------:R-:W-:-:S11]  /*10400*/  UISETP.NE.AND UP0, UPT, UR8, 0x1, UPT ;  /* 0x000000010800788c */ /* 0x000fd6000bf05270 */
[----:B------:R-:W-:Y:S02]  /*10410*/  @UP0 ULDC.64 UR10, c[0x0][0xd58] ;  /* 0x00035600000a0ab9 */ /* 0x000fe40000000a00 */
[----:B------:R-:W-:-:S04]  /*10420*/  UIMAD.WIDE.U32 UR4, UR7, UR10, URZ ;  /* 0x0000000a070472a5 */ /* 0x000fc8000f8e003f */
[----:B------:R-:W-:-:S04]  /*10430*/  @UP0 USHF.R.U32.HI UR6, URZ, UR11, UR5 ;  /* 0x0000000b3f060299 */ /* 0x000fc80008011605 */
[----:B------:R-:W-:-:S12]  /*10440*/  UIMAD UR4, UR6, UR8, URZ ;  /* 0x00000008060472a4 */ /* 0x000fd8000f8e023f */
.L_x_7507:
        /* <DEDUP_REMOVED lines=58> */
.L_x_7509:
        /* <DEDUP_REMOVED lines=20> */
.L_x_7512:
[----:B------:R-:W-:Y:S05]  /*10930*/  BSYNC B6 ;  /* 0x0000000000067941 */ /* 0x000fea0003800000 */
.L_x_7511:
        /* <DEDUP_REMOVED lines=20> */
.L_x_7515:
        /* <DEDUP_REMOVED lines=15> */
.L_x_7514:
[----:B------:R-:W-:Y:S05]  /*10b70*/  BSYNC B6 ;  /* 0x0000000000067941 */ /* 0x000fea0003800000 */
.L_x_7513:
        /* <DEDUP_REMOVED lines=17> */
.L_x_7575:
[----:B------:R-:W2:Y:S01]  /*10c90*/  S2R R0, SR_TID.X ;  /* 0x0000000000007919 */ /* 0x000ea20000002100 */
[----:B0-----:R-:W-:Y:S01]  /*10ca0*/  ISETP.NE.AND P1, PT, R10, 0x1, PT ;  /* 0x000000010a00780c */ /* 0x001fe20003f25270 */
[----:B------:R-:W-:Y:S01]  /*10cb0*/  IMAD.MOV.U32 R35, RZ, RZ, RZ ;  /* 0x000000ffff237224 */ /* 0x000fe200078e00ff */
[----:B-----5:R-:W-:Y:S01]  /*10cc0*/  SHF.R.S32.HI R30, RZ, 0x1f, R26 ;  /* 0x0000001fff1e7819 */ /* 0x020fe2000001141a */
[----:B-1----:R-:W0:Y:S01]  /*10cd0*/  S2R R2, SR_TID.X ;  /* 0x0000000000027919 */ /* 0x002e220000002100 */
[----:B------:R-:W-:-:S09]  /*10ce0*/  LOP3.LUT R16, R16, 0xffffdfff, RZ, 0xc0, !PT ;  /* 0xffffdfff10107812 */ /* 0x000fd200078ec0ff */
[----:B------:R-:W1:Y:S01]  /*10cf0*/  @P1 LDC R5, c[0x0][0x438] ;  /* 0x00010e00ff051b82 */ /* 0x000e620000000800 */
[----:B------:R-:W-:Y:S02]  /*10d00*/  @P1 LOP3.LUT R16, R16, 0x2000, RZ, 0xfc, !PT ;  /* 0x0000200010101812 */ /* 0x000fe400078efcff */
[----:B--2---:R-:W-:Y:S01]  /*10d10*/  LOP3.LUT R0, R0, 0x7f, RZ, 0xc0, !PT ;  /* 0x0000007f00007812 */ /* 0x004fe200078ec0ff */
[----:B0-----:R-:W-:-:S03]  /*10d20*/  IMAD.SHL.U32 R8, R2, 0x10, RZ ;  /* 0x0000001002087824 */ /* 0x001fc600078e00ff */
[----:B------:R-:W-:-:S04]  /*10d30*/  SHF.R.U32.HI R0, RZ, 0x3, R0 ;  /* 0x00000003ff007819 */ /* 0x000fc80000011600 */
[----:B------:R-:W-:Y:S02]  /*10d40*/  LOP3.LUT R8, R0, 0x70, R8, 0xf8, !PT ;  /* 0x0000007000087812 */ /* 0x000fe400078ef808 */
[----:B------:R-:W0:Y:S03]  /*10d50*/  @P1 LDC R0, c[0x0][0x434] ;  /* 0x00010d00ff001b82 */ /* 0x000e260000000800 */
[----:B------:R-:W-:-:S04]  /*10d60*/  IMAD.IADD R2, R8, 0x1, R25 ;  /* 0x0000000108027824 */ /* 0x000fc800078e0219 */
[C---:B------:R-:W-:Y:S01]  /*10d70*/  IMAD.IADD R37, R2.reuse, 0x1, R31 ;  /* 0x0000000102257824 */ /* 0x040fe200078e021f */
[----:B------:R-:W-:-:S03]  /*10d80*/  ISETP.GE.AND P0, PT, R2, UR40, PT ;  /* 0x0000002802007c0c */ /* 0x000fc6000bf06270 */
[----:B------:R-:W-:Y:S01]  /*10d90*/  IMAD.MOV.U32 R6, RZ, RZ, R37 ;  /* 0x000000ffff067224 */ /* 0x000fe200078e0025 */
[----:B------:R-:W-:Y:S01]  /*10da0*/  ISETP.GT.U32.OR P0, PT, R8, 0x3f, P0 ;  /* 0x0000003f0800780c */ /* 0x000fe20000704470 */
[----:B0-----:R-:W-:-:S12]  /*10db0*/  @P1 IMAD.HI.U32 R0, R37, R0, RZ ;  /* 0x0000000025001227 */ /* 0x001fd800078e00ff */
[----:B------:R-:W0:Y:S01]  /*10dc0*/  @!P0 LDC.64 R2, c[0x0][0x428] ;  /* 0x00010a00ff028b82 */ /* 0x000e220000000a00 */
[----:B-1----:R-:W-:-:S07]  /*10dd0*/  @P1 SHF.R.U32.HI R6, RZ, R5, R0 ;  /* 0x00000005ff061219 */ /* 0x002fce0000011600 */
[----:B------:R-:W1:Y:S01]  /*10de0*/  @!P0 LDC.64 R4, c[0x0][0x418] ;  /* 0x00010600ff048b82 */ /* 0x000e620000000a00 */
[----:B------:R-:W-:Y:S01]  /*10df0*/  @!P0 SHF.R.S32.HI R7, RZ, 0x1f, R6 ;  /* 0x0000001fff078819 */ /* 0x000fe20000011406 */
[----:B0-----:R-:W-:-:S04]  /*10e00*/  @!P0 IMAD R0, R30, R2, RZ ;  /* 0x000000021e008224 */ /* 0x001fc800078e02ff */
[C---:B------:R-:W-:Y:S02]  /*10e10*/  @!P0 IMAD R9, R26.reuse, R3, R0 ;  /* 0x000000031a098224 */ /* 0x040fe400078e0200 */
[----:B------:R-:W-:-:S04]  /*10e20*/  @!P0 IMAD.WIDE.U32 R2, R26, R2, R6 ;  /* 0x000000021a028225 */ /* 0x000fc800078e0006 */
[----:B------:R-:W-:Y:S01]  /*10e30*/  @!P0 IMAD.IADD R0, R3, 0x1, R9 ;  /* 0x0000000103008824 */ /* 0x000fe200078e0209 */
[----:B-1----:R-:W-:-:S04]  /*10e40*/  @!P0 LEA R4, P1, R2, R4, 0x2 ;  /* 0x0000000402048211 */ /* 0x002fc800078210ff */
        /* <DEDUP_REMOVED lines=16> */
.L_x_7517:
[----:B------:R-:W-:Y:S01]  /*10f50*/  IMAD R27, R18, 0x8, R17 ;  /* 0x00000008121b7824 */ /* 0x000fe200078e0211 */
[----:B------:R-:W-:Y:S01]  /*10f60*/  SHF.L.U32 R0, R23, 0x1f, RZ ;  /* 0x0000001f17007819 */ /* 0x000fe200000006ff */
[----:B------:R-:W-:Y:S03]  /*10f70*/  BSSY B0, `(.L_x_7518) ;  /* 0x0000003000007945 */ /* 0x000fe60003800000 */
[----:B------:R-:W0:Y:S02]  /*10f80*/  SYNCS.PHASECHK.TRANS64.TRYWAIT P0, [R27+URZ+0x38840], R0 ;  /* 0x038840001b0075a7 */ /* 0x000e24000800017f */
[----:B0-----:R-:W-:Y:S05]  /*10f90*/  @!P0 BRA `(.L_x_7519) ;  /* 0x0000003800ac8947 */ /* 0x001fea0003800000 */
.L_x_7576:
[----:B------:R-:W-:Y:S05]  /*10fa0*/  BSYNC B0 ;  /* 0x0000000000007941 */ /* 0x000fea0003800000 */
.L_x_7518:
        /* <DEDUP_REMOVED lines=59> */
.L_x_7586:
        /* <DEDUP_REMOVED lines=10> */
.L_x_7521:
        /* <DEDUP_REMOVED lines=11> */
.L_x_7522:
        /* <DEDUP_REMOVED lines=24> */
.L_x_7524:
[----:B------:R-:W-:Y:S05]  /*11630*/  BSYNC B6 ;  /* 0x0000000000067941 */ /* 0x000fea0003800000 */
.L_x_7523:
[----:B------:R-:W2:Y:S01]  /*11640*/  S2R R20, SR_TID.X ;  /* 0x0000000000147919 */ /* 0x000ea20000002100 */
[----:B------:R-:W-:Y:S01]  /*11650*/  UISETP.NE.AND UP0, UPT, UR50, URZ, UPT ;  /* 0x0000003f3200728c */ /* 0x000fe2000bf05270 */
[----:B------:R-:W-:Y:S01]  /*11660*/  IMAD.U32 R34, RZ, RZ, UR42 ;  /* 0x0000002aff227e24 */ /* 0x000fe2000f8e00ff */
[----:B------:R-:W-:Y:S01]  /*11670*/  R2UR UR6, R24 ;  /* 0x00000000180672ca */ /* 0x000fe200000e0000 */
[----:B------:R-:W-:Y:S01]  /*11680*/  ULDC.64 UR8, c[0x0][0x2d8] ;  /* 0x0000b60000087ab9 */ /* 0x000fe20000000a00 */
[----:B------:R-:W-:Y:S02]  /*11690*/  R2UR UR7, R19 ;  /* 0x00000000130772ca */ /* 0x000fe400000e0000 */
[----:B------:R-:W-:Y:S02]  /*116a0*/  PLOP3.LUT P0, PT, PT, PT, UP0, 0x80, 0x0 ;  /* 0x000000000000781c */ /* 0x000fe40003f0f008 */
[----:B------:R-:W-:-:S03]  /*116b0*/  LOP3.LUT P5, RZ, R16, 0x100000, RZ, 0xc0, !PT ;  /* 0x0010000010ff7812 */ /* 0x000fc600078ac0ff */
[----:B------:R-:W-:-:S04]  /*116c0*/  @UP0 ULDC UR4, c[0x0][0x44c] ;  /* 0x0001130000040ab9 */ /* 0x000fc80000000800 */
[----:B------:R-:W-:-:S04]  /*116d0*/  UIMAD UR6, UR6, UR8, URZ ;  /* 0x00000008060672a4 */ /* 0x000fc8000f8e023f */
[----:B------:R-:W-:Y:S01]  /*116e0*/  UIMAD UR6, UR7, UR9, UR6 ;  /* 0x00000009070672a4 */ /* 0x000fe2000f8e0206 */
[C---:B--2---:R-:W-:Y:S01]  /*116f0*/  LOP3.LUT R21, R20.reuse, 0x7f, RZ, 0xc0, !PT ;  /* 0x0000007f14157812 */ /* 0x044fe200078ec0ff */
[----:B------:R-:W-:-:S03]  /*11700*/  IMAD.SHL.U32 R20, R20, 0x10, RZ ;  /* 0x0000001014147824 */ /* 0x000fc600078e00ff */
[----:B------:R-:W-:-:S04]  /*11710*/  SHF.R.U32.HI R21, RZ, 0x3, R21 ;  /* 0x00000003ff157819 */ /* 0x000fc80000011615 */
[----:B------:R-:W-:Y:S02]  /*11720*/  LOP3.LUT R20, R21, 0x70, R20, 0xf8, !PT ;  /* 0x0000007015147812 */ /* 0x000fe400078ef814 */
[----:B------:R-:W2:Y:S03]  /*11730*/  S2R R21, SR_TID.X ;  /* 0x0000000000157919 */ /* 0x000ea60000002100 */
[----:B------:R-:W-:-:S04]  /*11740*/  IMAD R34, R34, 0x40, R20 ;  /* 0x0000004022227824 */ /* 0x000fc800078e0214 */
[----:B------:R-:W-:Y:S01]  /*11750*/  @P0 IMAD.HI.U32 R0, R34, UR4, RZ ;  /* 0x0000000422000c27 */ /* 0x000fe2000f8e00ff */
[----:B------:R-:W-:Y:S01]  /*11760*/  PLOP3.LUT P0, PT, PT, PT, UP0, 0x80, 0x0 ;  /* 0x000000000000781c */ /* 0x000fe20003f0f008 */
[----:B------:R-:W-:Y:S02]  /*11770*/  @UP0 ULDC UR4, c[0x0][0x450] ;  /* 0x0001140000040ab9 */ /* 0x000fe40000000800 */
[----:B------:R-:W-:-:S10]  /*11780*/  IMAD.MOV.U32 R6, RZ, RZ, R34 ;  /* 0x000000ffff067224 */ /* 0x000fd400078e0022 */
[----:B------:R-:W-:Y:S02]  /*11790*/  @P0 SHF.R.U32.HI R6, RZ, UR4, R0 ;  /* 0x00000004ff060c19 */ /* 0x000fe40008011600 */
[----:B------:R-:W-:-:S03]  /*117a0*/  R2UR UR4, R19 ;  /* 0x00000000130472ca */ /* 0x000fc600000e0000 */
[----:B------:R-:W-:Y:S02]  /*117b0*/  IMAD.MOV R7, RZ, RZ, -R6 ;  /* 0x000000ffff077224 */ /* 0x000fe400078e0a06 */
[C---:B--2---:R-:W-:Y:S01]  /*117c0*/  IMAD.SHL.U32 R8, R21.reuse, 0x8, RZ ;  /* 0x0000000815087824 */ /* 0x044fe200078e00ff */
[----:B------:R-:W-:-:S07]  /*117d0*/  LOP3.LUT R20, R21, 0x7f, RZ, 0xc0, !PT ;  /* 0x0000007f15147812 */ /* 0x000fce00078ec0ff */
[----:B------:R-:W-:Y:S01]  /*117e0*/  UIMAD.WIDE.U32 UR4, UR4, UR8, URZ ;  /* 0x00000008040472a5 */ /* 0x000fe2000f8e003f */
[----:B------:R-:W-:Y:S02]  /*117f0*/  LOP3.LUT R8, R8, 0x38, RZ, 0xc0, !PT ;  /* 0x0000003808087812 */ /* 0x000fe400078ec0ff */
[----:B------:R-:W-:Y:S01]  /*11800*/  ULDC.64 UR8, c[0x0][0x2e0] ;  /* 0x0000b80000087ab9 */ /* 0x000fe20000000a00 */
[----:B------:R-:W-:Y:S01]  /*11810*/  UIADD3 UR5, UR5, UR6, URZ ;  /* 0x0000000605057290 */ /* 0x000fe2000fffe03f */
[----:B------:R-:W-:Y:S01]  /*11820*/  SHF.R.U32.HI R9, RZ, 0x3, R20 ;  /* 0x00000003ff097819 */ /* 0x000fe20000011614 */
[----:B------:R-:W-:Y:S02]  /*11830*/  UIMAD UR6, UR49, UR8, URZ ;  /* 0x00000008310672a4 */ /* 0x000fe4000f8e023f */
[----:B------:R-:W-:Y:S02]  /*11840*/  UIMAD.WIDE.U32 UR4, UR36, UR8, UR4 ;  /* 0x00000008240472a5 */ /* 0x000fe4000f8e0004 */
[----:B------:R-:W-:-:S04]  /*11850*/  UIMAD UR6, UR36, UR9, UR6 ;  /* 0x00000009240672a4 */ /* 0x000fc8000f8e0206 */
[----:B------:R-:W-:Y:S02]  /*11860*/  UIADD3 UR6, UR5, UR6, URZ ;  /* 0x0000000605067290 */ /* 0x000fe4000fffe03f */
[----:B0-----:R-:W-:Y:S01]  /*11870*/  IMAD.U32 R5, RZ, RZ, UR5 ;  /* 0x00000005ff057e24 */ /* 0x001fe2000f8e00ff */
[----:B------:R-:W-:Y:S01]  /*11880*/  SHF.R.S32.HI R5, RZ, 0x1f, R6 ;  /* 0x0000001fff057819 */ /* 0x000fe20000011406 */
[----:B------:R-:W-:Y:S01]  /*11890*/  IMAD.U32 R4, RZ, RZ, UR4 ;  /* 0x00000004ff047e24 */ /* 0x000fe2000f8e00ff */
[----:B------:R-:W-:Y:S01]  /*118a0*/  ULDC.64 UR4, c[0x0][0x2d0] ;  /* 0x0000b40000047ab9 */ /* 0x000fe20000000a00 */
[----:B------:R-:W-:Y:S01]  /*118b0*/  IMAD.U32 R3, RZ, RZ, UR6 ;  /* 0x00000006ff037e24 */ /* 0x000fe2000f8e00ff */
[----:B------:R-:W-:Y:S01]  /*118c0*/  ULDC UR6, c[0x0][0x448] ;  /* 0x0001120000067ab9 */ /* 0x000fe20000000800 */
[----:B------:R-:W-:Y:S02]  /*118d0*/  IMAD R5, R5, UR4, RZ ;  /* 0x0000000405057c24 */ /* 0x000fe4000f8e02ff */
[----:B------:R-:W-:-:S02]  /*118e0*/  IMAD R0, R7, UR6, R34 ;  /* 0x0000000607007c24 */ /* 0x000fc4000f8e0222 */
[----:B------:R-:W-:Y:S02]  /*118f0*/  IMAD.MOV.U32 R2, RZ, RZ, R4 ;  /* 0x000000ffff027224 */ /* 0x000fe400078e0004 */
[C---:B------:R-:W-:Y:S01]  /*11900*/  IMAD R4, R6.reuse, UR5, R5 ;  /* 0x0000000506047c24 */ /* 0x040fe2000f8e0205 */
[----:B------:R-:W-:Y:S01]  /*11910*/  SHF.R.S32.HI R5, RZ, 0x1f, R0 ;  /* 0x0000001fff057819 */ /* 0x000fe20000011400 */
        /* <DEDUP_REMOVED lines=13> */
[----:B------:R-:W-:Y:S01]  /*119f0*/  IMAD.U32 R4, RZ, RZ, UR42 ;  /* 0x0000002aff047e24 */ /* 0x000fe2000f8e00ff */
[----:B------:R-:W-:Y:S02]  /*11a00*/  LOP3.LUT R16, R16, 0xfffffeff, RZ, 0xc0, !PT ;  /* 0xfffffeff10107812 */ /* 0x000fe400078ec0ff */
[----:B------:R-:W2:Y:S01]  /*11a10*/  SHFL.IDX PT, R2, R5, RZ, 0x181f ;  /* 0x00181fff05027589 */ /* 0x000ea200000e0000 */
[----:B------:R-:W-:-:S05]  /*11a20*/  IMAD R4, R4, 0x40, R9 ;  /* 0x0000004004047824 */ /* 0x000fca00078e0209 */
[----:B------:R-:W-:-:S13]  /*11a30*/  ISETP.GE.AND P1, PT, R4, UR39, PT ;  /* 0x0000002704007c0c */ /* 0x000fda000bf26270 */
[----:B------:R-:W-:Y:S02]  /*11a40*/  @P1 LOP3.LUT R16, R16, 0x100, RZ, 0xfc, !PT ;  /* 0x0000010010101812 */ /* 0x000fe400078efcff */
[----:B0-----:R-:W-:Y:S02]  /*11a50*/  @!P1 LEA R6, P0, R8, R14, 0x1 ;  /* 0x0000000e08069211 */ /* 0x001fe400078008ff */
[----:B------:R-:W0:Y:S01]  /*11a60*/  SHFL.IDX PT, R14, R0, 0x1, 0x181f ;  /* 0x00381f00000e7f89 */ /* 0x000e2200000e0000 */
[----:B------:R-:W-:Y:S02]  /*11a70*/  LOP3.LUT R16, R16, 0xffffff7f, RZ, 0xc0, !PT ;  /* 0xffffff7f10107812 */ /* 0x000fe400078ec0ff */
        /* <DEDUP_REMOVED lines=23> */
.L_x_7595:
        /* <DEDUP_REMOVED lines=12> */
.L_x_7526:
        /* <DEDUP_REMOVED lines=28> */
.L_x_7528:
[----:B------:R-:W-:Y:S05]  /*11e70*/  BSYNC B6 ;  /* 0x0000000000067941 */ /* 0x000fea0003800000 */
.L_x_7527:
[----:B------:R2:W5:Y:S04]  /*11e80*/  LDL R21, [R1+0x4] ;  /* 0x0000040001157983 */ /* 0x0005680000100800 */
[----:B------:R2:W5:Y:S01]  /*11e90*/  LDL R20, [R1] ;  /* 0x0000000001147983 */ /* 0x0005620000100800 */
[----:B------:R-:W-:Y:S01]  /*11ea0*/  UISETP.NE.AND UP0, UPT, UR50, URZ, UPT ;  /* 0x0000003f3200728c */ /* 0x000fe2000bf05270 */
[----:B------:R-:W-:Y:S01]  /*11eb0*/  R2UR UR6, R24 ;  /* 0x00000000180672ca */ /* 0x000fe200000e0000 */
[----:B0-----:R-:W-:Y:S01]  /*11ec0*/  IMAD.MOV.U32 R2, RZ, RZ, R34 ;  /* 0x000000ffff027224 */ /* 0x001fe200078e0022 */
[----:B------:R-:W-:Y:S01]  /*11ed0*/  R2UR UR7, R19 ;  /* 0x00000000130772ca */ /* 0x000fe200000e0000 */
[----:B------:R-:W-:Y:S01]  /*11ee0*/  ULDC.64 UR8, c[0x0][0x3d8] ;  /* 0x0000f60000087ab9 */ /* 0x000fe20000000a00 */
[----:B------:R-:W0:Y:S01]  /*11ef0*/  S2R R6, SR_TID.X ;  /* 0x0000000000067919 */ /* 0x000e220000002100 */
[----:B------:R-:W-:-:S02]  /*11f00*/  PLOP3.LUT P0, PT, PT, PT, UP0, 0x80, 0x0 ;  /* 0x000000000000781c */ /* 0x000fc40003f0f008 */
[C---:B------:R-:W-:Y:S02]  /*11f10*/  LOP3.LUT P2, RZ, R16.reuse, 0x20000, RZ, 0xc0, !PT ;  /* 0x0002000010ff7812 */ /* 0x040fe4000784c0ff */
[C---:B------:R-:W-:Y:S01]  /*11f20*/  LOP3.LUT P3, RZ, R16.reuse, 0x10000, RZ, 0xc0, !PT ;  /* 0x0001000010ff7812 */ /* 0x040fe2000786c0ff */
[----:B------:R-:W-:Y:S01]  /*11f30*/  @UP0 ULDC UR4, c[0x0][0x44c] ;  /* 0x0001130000040ab9 */ /* 0x000fe20000000800 */
[C---:B------:R-:W-:Y:S02]  /*11f40*/  LOP3.LUT P4, RZ, R16.reuse, 0x8000, RZ, 0xc0, !PT ;  /* 0x0000800010ff7812 */ /* 0x040fe4000788c0ff */
[----:B------:R-:W-:Y:S01]  /*11f50*/  UIMAD UR6, UR6, UR8, URZ ;  /* 0x00000008060672a4 */ /* 0x000fe2000f8e023f */
[----:B------:R-:W-:-:S03]  /*11f60*/  LOP3.LUT P5, RZ, R16, 0x4000, RZ, 0xc0, !PT ;  /* 0x0000400010ff7812 */ /* 0x000fc600078ac0ff */
[----:B------:R-:W-:Y:S01]  /*11f70*/  UIMAD UR6, UR7, UR9, UR6 ;  /* 0x00000009070672a4 */ /* 0x000fe2000f8e0206 */
[----:B------:R-:W-:Y:S01]  /*11f80*/  @P0 IMAD.HI.U32 R0, R34, UR4, RZ ;  /* 0x0000000422000c27 */ /* 0x000fe2000f8e00ff */
[----:B------:R-:W-:Y:S01]  /*11f90*/  PLOP3.LUT P0, PT, PT, PT, UP0, 0x80, 0x0 ;  /* 0x000000000000781c */ /* 0x000fe20003f0f008 */
[----:B------:R-:W-:Y:S01]  /*11fa0*/  @UP0 ULDC UR4, c[0x0][0x450] ;  /* 0x0001140000040ab9 */ /* 0x000fe20000000800 */
[----:B------:R-:W-:-:S11]  /*11fb0*/  ULDC UR7, c[0x0][0x448] ;  /* 0x0001120000077ab9 */ /* 0x000fd60000000800 */
[----:B------:R-:W-:Y:S02]  /*11fc0*/  @P0 SHF.R.U32.HI R2, RZ, UR4, R0 ;  /* 0x00000004ff020c19 */ /* 0x000fe40008011600 */
[----:B------:R-:W-:Y:S02]  /*11fd0*/  R2UR UR4, R19 ;  /* 0x00000000130472ca */ /* 0x000fe400000e0000 */
[--C-:B------:R-:W-:Y:S01]  /*11fe0*/  SHF.R.S32.HI R0, RZ, 0x1f, R2.reuse ;  /* 0x0000001fff007819 */ /* 0x100fe20000011402 */
[----:B------:R-:W-:Y:S02]  /*11ff0*/  IMAD.MOV R5, RZ, RZ, -R2 ;  /* 0x000000ffff057224 */ /* 0x000fe400078e0a02 */
[----:B0-----:R-:W-:Y:S02]  /*12000*/  IMAD.SHL.U32 R8, R6, 0x8, RZ ;  /* 0x0000000806087824 */ /* 0x001fe400078e00ff */
[----:B------:R-:W-:-:S03]  /*12010*/  IMAD R5, R5, UR7, R34 ;  /* 0x0000000705057c24 */ /* 0x000fc6000f8e0222 */
[----:B------:R-:W-:-:S03]  /*12020*/  LOP3.LUT R8, R8, 0x38, RZ, 0xc0, !PT ;  /* 0x0000003808087812 */ /* 0x000fc600078ec0ff */
[----:B------:R-:W-:-:S03]  /*12030*/  UIMAD.WIDE.U32 UR4, UR4, UR8, URZ ;  /* 0x00000008040472a5 */ /* 0x000fc6000f8e003f */
[----:B------:R-:W-:Y:S01]  /*12040*/  ULDC.64 UR8, c[0x0][0x3e0] ;  /* 0x0000f80000087ab9 */ /* 0x000fe20000000a00 */
[----:B------:R-:W-:Y:S02]  /*12050*/  UIADD3 UR5, UR5, UR6, URZ ;  /* 0x0000000605057290 */ /* 0x000fe4000fffe03f */
[----:B------:R-:W-:Y:S02]  /*12060*/  UIMAD UR6, UR49, UR8, URZ ;  /* 0x00000008310672a4 */ /* 0x000fe4000f8e023f */
[----:B------:R-:W-:Y:S02]  /*12070*/  UIMAD.WIDE.U32 UR4, UR36, UR8, UR4 ;  /* 0x00000008240472a5 */ /* 0x000fe4000f8e0004 */
[----:B------:R-:W-:-:S03]  /*12080*/  UIMAD UR6, UR36, UR9, UR6 ;  /* 0x00000009240672a4 */ /* 0x000fc6000f8e0206 */
[----:B------:R-:W-:Y:S01]  /*12090*/  ULDC.64 UR8, c[0x0][0x3d0] ;  /* 0x0000f40000087ab9 */ /* 0x000fe20000000a00 */
[----:B------:R-:W-:Y:S01]  /*120a0*/  UIADD3 UR5, UR5, UR6, URZ ;  /* 0x0000000605057290 */ /* 0x000fe2000fffe03f */
[----:B------:R-:W-:Y:S01]  /*120b0*/  IMAD R7, R0, UR8, RZ ;  /* 0x0000000800077c24 */ /* 0x000fe2000f8e02ff */
[----:B------:R-:W-:Y:S01]  /*120c0*/  SHF.R.S32.HI R0, RZ, 0x1f, R5 ;  /* 0x0000001fff007819 */ /* 0x000fe20000011405 */
[----:B------:R-:W-:Y:S02]  /*120d0*/  IMAD.U32 R3, RZ, RZ, UR8 ;  /* 0x00000008ff037e24 */ /* 0x000fe4000f8e00ff */
        /* <DEDUP_REMOVED lines=12> */
[----:B--2---:R-:W-:Y:S06]  /*121a0*/  BRA.DIV UR4, `(.L_x_7529) ;  /* 0x0000003204987947 */ /* 0x004fec000b800000 */
[----:B------:R-:W0:Y:S01]  /*121b0*/  SHFL.IDX PT, R14, R0, RZ, 0x181f ;  /* 0x00181fff000e7589 */ /* 0x000e2200000e0000 */
[C---:B------:R-:W-:Y:S02]  /*121c0*/  LOP3.LUT P1, RZ, R16.reuse, 0x40, RZ, 0xc0, !PT ;  /* 0x0000004010ff7812 */ /* 0x040fe4000782c0ff */
[C---:B------:R-:W-:Y:S01]  /*121d0*/  LOP3.LUT P6, RZ, R16.reuse, 0x40000, RZ, 0xc0, !PT ;  /* 0x0004000010ff7812 */ /* 0x040fe200078cc0ff */
[----:B------:R-:W2:Y:S01]  /*121e0*/  SHFL.IDX PT, R2, R4, RZ, 0x181f ;  /* 0x00181fff04027589 */ /* 0x000ea200000e0000 */
[----:B------:R-:W-:Y:S02]  /*121f0*/  P2R R5, PR, RZ, 0x2 ;  /* 0x00000002ff057803 */ /* 0x000fe40000000000 */
[----:B------:R-:W-:-:S04]  /*12200*/  LOP3.LUT P1, RZ, R16, 0x80, RZ, 0xc0, !PT ;  /* 0x0000008010ff7812 */ /* 0x000fc8000782c0ff */
[----:B------:R-:W-:Y:S02]  /*12210*/  P2R R6, PR, RZ, 0x2 ;  /* 0x00000002ff067803 */ /* 0x000fe40000000000 */
[----:B------:R-:W-:-:S13]  /*12220*/  LOP3.LUT P1, RZ, R16, 0x100, RZ, 0xc0, !PT ;  /* 0x0000010010ff7812 */ /* 0x000fda000782c0ff */
[----:B0-----:R-:W-:Y:S02]  /*12230*/  @!P1 LEA R7, P0, R8, R14, 0x1 ;  /* 0x0000000e08079211 */ /* 0x001fe400078008ff */
[----:B------:R-:W0:Y:S03]  /*12240*/  SHFL.IDX PT, R14, R0, 0x1, 0x181f ;  /* 0x00381f00000e7f89 */ /* 0x000e2600000e0000 */
[----:B--2---:R-:W-:Y:S01]  /*12250*/  @!P1 IMAD.X R3, RZ, RZ, R2, P0 ;  /* 0x000000ffff039224 */ /* 0x004fe200000e0602 */
[----:B------:R-:W-:Y:S01]  /*12260*/  LOP3.LUT P0, RZ, R16, 0x80000, RZ, 0xc0, !PT ;  /* 0x0008000010ff7812 */ /* 0x000fe2000780c0ff */
[----:B------:R-:W-:-:S12]  /*12270*/  @!P1 IMAD.MOV.U32 R2, RZ, RZ, R7 ;  /* 0x000000ffff029224 */ /* 0x000fd800078e0007 */
        /* <DEDUP_REMOVED lines=10> */
[----:B------:R-:W-:-:S03]  /*12320*/  ISETP.NE.AND P1, PT, R6, RZ, PT ;  /* 0x000000ff0600720c */ /* 0x000fc60003f25270 */
[----:B------:R-:W3:Y:S10]  /*12330*/  SHFL.IDX PT, R6, R4, 0x1, 0x181f ;  /* 0x00381f0004067f89 */ /* 0x000ef400000e0000 */
[----:B0-----:R-:W-:-:S02]  /*12340*/  @!P1 LEA R7, P0, R8, R14, 0x1 ;  /* 0x0000000e08079211 */ /* 0x001fc400078008ff */
[----:B------:R-:W0:Y:S03]  /*12350*/  SHFL.IDX PT, R14, R0, 0x2, 0x181f ;  /* 0x00581f00000e7f89 */ /* 0x000e2600000e0000 */
[----:B--2---:R-:W-:Y:S02]  /*12360*/  @!P1 IMAD.MOV.U32 R2, RZ, RZ, R7 ;  /* 0x000000ffff029224 */ /* 0x004fe400078e0007 */
[----:B---3--:R-:W-:Y:S01]  /*12370*/  @!P1 IMAD.X R6, RZ, RZ, R6, P0 ;  /* 0x000000ffff069224 */ /* 0x008fe200000e0606 */
[----:B------:R-:W-:-:S03]  /*12380*/  LOP3.LUT P0, RZ, R16, 0x80000, RZ, 0xc0, !PT ;  /* 0x0008000010ff7812 */ /* 0x000fc6000780c0ff */
[----:B------:R-:W-:-:S10]  /*12390*/  @!P1 IMAD.MOV.U32 R3, RZ, RZ, R6 ;  /* 0x000000ffff039224 */ /* 0x000fd400078e0006 */
        /* <DEDUP_REMOVED lines=11> */
[----:B------:R-:W3:Y:S04]  /*12450*/  SHFL.IDX PT, R5, R4, 0x2, 0x181f ;  /* 0x00581f0004057f89 */ /* 0x000ee800000e0000 */
[----:B------:R-:W4:Y:S06]  /*12460*/  SHFL.IDX PT, R4, R4, 0x3, 0x181f ;  /* 0x00781f0004047f89 */ /* 0x000f2c00000e0000 */
[----:B0-----:R-:W-:-:S05]  /*12470*/  @!P1 LEA R14, P0, R8, R14, 0x1 ;  /* 0x0000000e080e9211 */ /* 0x001fca00078008ff */
[----:B--2---:R-:W-:Y:S02]  /*12480*/  @!P1 IMAD.MOV.U32 R2, RZ, RZ, R14 ;  /* 0x000000ffff029224 */ /* 0x004fe400078e000e */
[----:B------:R0:W2:Y:S01]  /*12490*/  SHFL.IDX PT, R14, R0, 0x3, 0x181f ;  /* 0x00781f00000e7f89 */ /* 0x0000a200000e0000 */
[----:B---3--:R-:W-:Y:S01]  /*124a0*/  @!P1 IMAD.X R5, RZ, RZ, R5, P0 ;  /* 0x000000ffff059224 */ /* 0x008fe200000e0605 */
[----:B------:R-:W-:-:S03]  /*124b0*/  LOP3.LUT P0, RZ, R16, 0x80000, RZ, 0xc0, !PT ;  /* 0x0008000010ff7812 */ /* 0x000fc6000780c0ff */
        /* <DEDUP_REMOVED lines=10> */
[----:B--2-4-:R0:W-:Y:S02]  /*12560*/  @!P1 LDGSTS.E.BYPASS.LTC128B.128 [R22+0x35400], desc[UR44][R2.64+0x380], P0 ;  /* 0x3540038002169fae */ /* 0x0141e40008101d6c */
.L_x_7605:
        /* <DEDUP_REMOVED lines=20> */
.L_x_7530:
        /* <DEDUP_REMOVED lines=18> */
.L_x_7606:
[----:B------:R-:W-:Y:S05]  /*127d0*/  BSYNC B0 ;  /* 0x0000000000007941 */ /* 0x000fea0003800000 */
.L_x_7531:
[----:B------:R-:W-:-:S05]  /*127e0*/  IMAD.U32 R2, RZ, RZ, UR47 ;  /* 0x0000002fff027e24 */ /* 0x000fca000f8e00ff */
[----:B------:R-:W-:-:S13]  /*127f0*/  ISETP.NE.AND P0, PT, R2, 0x3, PT ;  /* 0x000000030200780c */ /* 0x000fda0003f05270 */
[----:B------:R-:W-:Y:S05]  /*12800*/  @!P0 BRA `(.L_x_7533) ;  /* 0x0000000000048947 */ /* 0x000fea0003800000 */
[----:B------:R-:W-:Y:S01]  /*12810*/  BPT.TRAP 0x1 ;  /* 0x000000040000795c */ /* 0x000fe20000300000 */
.L_x_7533:
[----:B0-----:R-:W-:Y:S01]  /*12820*/  SHF.L.U32 R0, R23, 0x1f, RZ ;  /* 0x0000001f17007819 */ /* 0x001fe200000006ff */
[----:B------:R-:W-:Y:S03]  /*12830*/  BSSY B0, `(.L_x_7534) ;  /* 0x0000003000007945 */ /* 0x000fe60003800000 */
[----:B------:R-:W0:Y:S02]  /*12840*/  SYNCS.PHASECHK.TRANS64.TRYWAIT P0, [R27+URZ+0x38860], R0 ;  /* 0x038860001b0075a7 */ /* 0x000e24000800017f */
[----:B0-----:R-:W-:Y:S05]  /*12850*/  @!P0 BRA `(.L_x_7535) ;  /* 0x0000003000d88947 */ /* 0x001fea0003800000 */
.L_x_7607:
[----:B------:R-:W-:Y:S05]  /*12860*/  BSYNC B0 ;  /* 0x0000000000007941 */ /* 0x000fea0003800000 */
.L_x_7534:
        /* <DEDUP_REMOVED lines=108> */
.L_x_7617:
        /* <DEDUP_REMOVED lines=25> */
.L_x_7537:
        /* <DEDUP_REMOVED lines=11> */
.L_x_7538:
[----:B------:R-:W-:Y:S01]  /*13170*/  UISETP.GE.AND UP0, UPT, UR43, 0x2, UPT ;  /* 0x000000022b00788c */ /* 0x000fe2000bf06270 */
[----:B------:R0:W-:Y:S05]  /*13180*/  SYNCS.ARRIVE.TRANS64.A1T0 RZ, [R27+URZ+0x38850], RZ ;  /* 0x038850ff1bff79a7 */ /* 0x0001ea000810003f */
[----:B------:R-:W-:-:S13]  /*13190*/  PLOP3.LUT P0, PT, PT, PT, UP0, 0x40, 0x0 ;  /* 0x000000000000781c */ /* 0x000fda0003f0e808 */
[----:B0-----:R-:W-:Y:S05]  /*131a0*/  @P0 BRA `(.L_x_7539) ;  /* 0x0000000c00b00947 */ /* 0x001fea0003800000 */
[----:B------:R-:W-:Y:S01]  /*131b0*/  UIADD3 UR4, UR43, -0x2, URZ ;  /* 0xfffffffe2b047890 */ /* 0x000fe2000fffe03f */
[----:B------:R-:W-:Y:S05]  /*131c0*/  BSSY B0, `(.L_x_7539) ;  /* 0x00000ea000007945 */ /* 0x000fea0003800000 */
[----:B------:R-:W-:-:S07]  /*131d0*/  IMAD.U32 R9, RZ, RZ, UR4 ;  /* 0x00000004ff097e24 */ /* 0x000fce000f8e00ff */
.L_x_7552:
[----:B0-----:R-:W0:Y:S01]  /*131e0*/  S2R R2, SR_TID.X ;  /* 0x0000000000027919 */ /* 0x001e220000002100 */
[----:B--2---:R-:W-:Y:S02]  /*131f0*/  IMAD R8, R9, 0x40, R31 ;  /* 0x0000004009087824 */ /* 0x004fe400078e021f */
        /* <DEDUP_REMOVED lines=22> */
[----:B------:R-:W-:Y:S02]  /*13360*/  IMAD.MOV.U32 R4, RZ, RZ, RZ ;  /* 0x000000ffff047224 */ /* 0x000fe400078e00ff */
[----:B------:R-:W-:Y:S01]  /*13370*/  IMAD.U32 R11, RZ, RZ, UR47 ;  /* 0x0000002fff0b7e24 */ /* 0x000fe2000f8e00ff */
[----:B0-----:R-:W-:-:S04]  /*13380*/  @!P1 LEA R6, P0, R2, R6, 0x2 ;  /* 0x0000000602069211 */ /* 0x001fc800078010ff */
[----:B------:R-:W-:Y:S02]  /*13390*/  @!P1 LEA.HI.X R7, R2, R7, R3, 0x2, P0 ;  /* 0x0000000702079211 */ /* 0x000fe400000f1403 */
[----:B------:R-:W-:-:S03]  /*133a0*/  ISETP.NE.AND P0, PT, R18, 0x2, PT ;  /* 0x000000021200780c */ /* 0x000fc60003f05270 */
[----:B------:R0:W5:Y:S01]  /*133b0*/  @!P1 LDG.E R4, desc[UR44][R6.64] ;  /* 0x0000002c06049981 */ /* 0x000162000c1e1900 */
[----:B------:R-:W-:Y:S02]  /*133c0*/  ISETP.NE.AND P1, PT, R11, 0x3, PT ;  /* 0x000000030b00780c */ /* 0x000fe40003f25270 */
        /* <DEDUP_REMOVED lines=9> */
[----:B------:R-:W-:Y:S01]  /*13460*/  ISETP.GT.AND P3, PT, R2, RZ, PT ;  /* 0x000000ff0200720c */ /* 0x000fe20003f64270 */
[----:B0-----:R-:W-:-:S12]  /*13470*/  @!P1 BRA `(.L_x_7540) ;  /* 0x0000000000049947 */ /* 0x001fd80003800000 */
[----:B------:R-:W-:Y:S01]  /*13480*/  BPT.TRAP 0x1 ;  /* 0x000000040000795c */ /* 0x000fe20000300000 */
.L_x_7540:
[----:B------:R-:W-:Y:S01]  /*13490*/  IMAD R8, R18, 0x8, R17 ;  /* 0x0000000812087824 */ /* 0x000fe200078e0211 */
[----:B------:R-:W-:Y:S01]  /*134a0*/  SHF.L.U32 R20, R23, 0x1f, RZ ;  /* 0x0000001f17147819 */ /* 0x000fe200000006ff */
[----:B------:R-:W-:Y:S01]  /*134b0*/  BSSY B1, `(.L_x_7541) ;  /* 0x0000004000017945 */ /* 0x000fe20003800000 */
[----:B------:R-:W-:Y:S02]  /*134c0*/  SHF.R.S32.HI R7, RZ, 0x1f, R5 ;  /* 0x0000001fff077819 */ /* 0x000fe40000011405 */
[----:B------:R-:W0:Y:S02]  /*134d0*/  SYNCS.PHASECHK.TRANS64.TRYWAIT P0, [R8+URZ+0x38840], R20 ;  /* 0x03884014080075a7 */ /* 0x000e24000800017f */
[----:B0-----:R-:W-:Y:S05]  /*134e0*/  @!P0 BRA `(.L_x_7542) ;  /* 0x0000002c00d08947 */ /* 0x001fea0003800000 */
.L_x_7618:
[----:B------:R-:W-:Y:S05]  /*134f0*/  BSYNC B1 ;  /* 0x0000000000017941 */ /* 0x000fea0003800000 */
.L_x_7541:
        /* <DEDUP_REMOVED lines=18> */
[----:B-1----:R-:W-:Y:S01]  /*13620*/  IMAD.IADD R27, R6, 0x1, R3 ;  /* 0x00000001061b7824 */ /* 0x002fe200078e0203 */
[----:B------:R-:W-:Y:S01]  /*13630*/  UMOV UR4, 0xffffffff ;  /* 0xffffffff00047882 */ /* 0x000fe20000000000 */
[----:B------:R-:W-:-:S03]  /*13640*/  IMAD R6, R18, 0x1000, R32 ;  /* 0x0000100012067824 */ /* 0x000fc600078e0220 */
[----:B------:R-:W-:Y:S01]  /*13650*/  LEA.HI.X R27, R2, UR5, R27, 0x1, P0 ;  /* 0x00000005021b7c11 */ /* 0x000fe200080f0c1b */
        /* <DEDUP_REMOVED lines=20> */
.L_x_7628:
        /* <DEDUP_REMOVED lines=8> */
.L_x_7544:
        /* <DEDUP_REMOVED lines=11> */
.L_x_7545:
[----:B------:R2:W-:Y:S01]  /*138d0*/  SYNCS.ARRIVE.TRANS64.A1T0 RZ, [R8+URZ+0x38830], RZ ;  /* 0x038830ff08ff79a7 */ /* 0x0005e2000810003f */
[----:B------:R-:W-:Y:S05]  /*138e0*/  @!P2 BRA `(.L_x_7546) ;  /* 0x000000000004a947 */ /* 0x000fea0003800000 */
[----:B------:R-:W-:Y:S01]  /*138f0*/  BPT.TRAP 0x1 ;  /* 0x000000040000795c */ /* 0x000fe20000300000 */
.L_x_7546:
[----:B------:R-:W3:Y:S01]  /*13900*/  SYNCS.PHASECHK.TRANS64.TRYWAIT P0, [R8+URZ+0x38860], R20 ;  /* 0x03886014080075a7 */ /* 0x000ee2000800017f */
[----:B------:R-:W-:Y:S04]  /*13910*/  BSSY B1, `(.L_x_7547) ;  /* 0x0000002000017945 */ /* 0x000fe80003800000 */
[----:B---3--:R-:W-:Y:S05]  /*13920*/  @!P0 BRA `(.L_x_7548) ;  /* 0x0000002c00f08947 */ /* 0x008fea0003800000 */
.L_x_7629:
[----:B------:R-:W-:Y:S05]  /*13930*/  BSYNC B1 ;  /* 0x0000000000017941 */ /* 0x000fea0003800000 */
.L_x_7547:
[----:B------:R-:W-:Y:S01]  /*13940*/  ULDC.64 UR4, c[0x0][0x328] ;  /* 0x0000ca0000047ab9 */ /* 0x000fe20000000a00 */
[C---:B------:R-:W-:Y:S01]  /*13950*/  LOP3.LUT P5, RZ, R16.reuse, 0x8, RZ, 0xc0, !PT ;  /* 0x0000000810ff7812 */ /* 0x040fe200078ac0ff */
[----:B------:R-:W-:Y:S01]  /*13960*/  IMAD R2, R7, UR4, RZ ;  /* 0x0000000407027c24 */ /* 0x000fe2000f8e02ff */
[----:B------:R-:W-:Y:S01]  /*13970*/  LOP3.LUT P4, RZ, R16, 0x4, RZ, 0xc0, !PT ;  /* 0x0000000410ff7812 */ /* 0x000fe2000788c0ff */
[----:B-1----:R-:W-:Y:S02]  /*13980*/  IMAD R21, R18, 0x7000, R6 ;  /* 0x0000700012157824 */ /* 0x002fe400078e0206 */
        /* <DEDUP_REMOVED lines=24> */
[----:B------:R-:W3:Y:S03]  /*13b10*/  SHFL.IDX PT, R2, R10, 0x1, 0x181f ;  /* 0x00381f000a027f89 */ /* 0x000ee600000e0000 */
[----:B------:R-:W-:-:S02]  /*13b20*/  LOP3.LUT P3, RZ, R16, 0x200, RZ, 0xc0, !PT ;  /* 0x0000020010ff7812 */ /* 0x000fc4000786c0ff */
[C---:B------:R-:W-:Y:S02]  /*13b30*/  LOP3.LUT P6, RZ, R16.reuse, 0x20, RZ, 0xc0, !PT ;  /* 0x0000002010ff7812 */ /* 0x040fe400078cc0ff */
[C---:B------:R-:W-:Y:S02]  /*13b40*/  LOP3.LUT P2, RZ, R16.reuse, 0x10, RZ, 0xc0, !PT ;  /* 0x0000001010ff7812 */ /* 0x040fe4000784c0ff */
[----:B------:R-:W-:Y:S02]  /*13b50*/  LOP3.LUT R16, R16, 0xff7fffff, RZ, 0xc0, !PT ;  /* 0xff7fffff10107812 */ /* 0x000fe400078ec0ff */
[----:B0-----:R-:W-:-:S05]  /*13b60*/  IADD3 R6, P0, R14, R0, RZ ;  /* 0x000000000e067210 */ /* 0x001fca0007f1e0ff */
[----:B------:R-:W-:Y:S01]  /*13b70*/  @P3 LOP3.LUT R16, R16, 0x800000, RZ, 0xfc, !PT ;  /* 0x0080000010103812 */ /* 0x000fe200078efcff */
[----:B------:R-:W-:Y:S01]  /*13b80*/  SHFL.IDX PT, R14, R10, 0x3, 0x181f ;  /* 0x00781f000a0e7f89 */ /* 0x000fe200000e0000 */
[----:B-1----:R-:W-:-:S03]  /*13b90*/  IMAD.X R7, RZ, RZ, R3, P0 ;  /* 0x000000ffff077224 */ /* 0x002fc600000e0603 */
[----:B------:R-:W0:Y:S01]  /*13ba0*/  SHFL.IDX PT, R3, R20, 0x1, 0x181f ;  /* 0x00381f0014037f89 */ /* 0x000e2200000e0000 */
[----:B---3--:R-:W-:-:S03]  /*13bb0*/  IADD3 R4, P0, R2, R0, RZ ;  /* 0x0000000002047210 */ /* 0x008fc60007f1e0ff */
[----:B------:R-:W1:Y:S04]  /*13bc0*/  SHFL.IDX PT, R2, R10, 0x2, 0x181f ;  /* 0x00581f000a027f89 */ /* 0x000e6800000e0000 */
[----:B------:R-:W-:Y:S01]  /*13bd0*/  LDGSTS.E.BYPASS.LTC128B.128 [R21+0x400], desc[UR44][R6.64], !P1 ;  /* 0x0040000006157fae */ /* 0x000fe2000c901d6c */
[----:B------:R-:W-:-:S03]  /*13be0*/  ISETP.NE.U32.AND P1, PT, R28, RZ, PT ;  /* 0x000000ff1c00720c */ /* 0x000fc60003f25070 */
[----:B------:R-:W-:Y:S01]  /*13bf0*/  LDGSTS.E.BYPASS.LTC128B.128 [R21+0x2400], desc[UR44][R6.64+0x80], !P3 ;  /* 0x0240008006157fae */ /* 0x000fe2000d901d6c */
[----:B------:R-:W-:-:S03]  /*13c00*/  LOP3.LUT P3, RZ, R16, 0x400, RZ, 0xc0, !PT ;  /* 0x0000040010ff7812 */ /* 0x000fc6000786c0ff */
[----:B------:R-:W-:Y:S04]  /*13c10*/  LDGSTS.E.BYPASS.LTC128B.128 [R21+0x4400], desc[UR44][R6.64+0x100], !P6 ;  /* 0x0440010006157fae */ /* 0x000fe8000f101d6c */
[----:B------:R-:W-:Y:S01]  /*13c20*/  LDGSTS.E.BYPASS.LTC128B.128 [R21+0x6400], desc[UR44][R6.64+0x180], !P2 ;  /* 0x0640018006157fae */ /* 0x000fe2000d101d6c */
[----:B0-----:R-:W-:-:S03]  /*13c30*/  IMAD.X R5, RZ, RZ, R3, P0 ;  /* 0x000000ffff057224 */ /* 0x001fc600000e0603 */
[----:B------:R-:W-:Y:S01]  /*13c40*/  LDGSTS.E.BYPASS.LTC128B.128 [R21+0x8400], desc[UR44][R6.64+0x200], !P5 ;  /* 0x0840020006157fae */ /* 0x000fe2000e901d6c */
[----:B-1----:R-:W-:-:S03]  /*13c50*/  IADD3 R2, P0, R2, R0, RZ ;  /* 0x0000000002027210 */ /* 0x002fc60007f1e0ff */
[----:B------:R-:W0:Y:S04]  /*13c60*/  SHFL.IDX PT, R3, R20, 0x2, 0x181f ;  /* 0x00581f0014037f89 */ /* 0x000e2800000e0000 */
[----:B------:R-:W-:Y:S04]  /*13c70*/  LDGSTS.E.BYPASS.LTC128B.128 [R21+0xa400], desc[UR44][R6.64+0x280], !P4 ;  /* 0x0a40028006157fae */ /* 0x000fe8000e101d6c */
[----:B------:R-:W1:Y:S01]  /*13c80*/  SHFL.IDX PT, R20, R20, 0x3, 0x181f ;  /* 0x00781f0014147f89 */ /* 0x000e6200000e0000 */
        /* <DEDUP_REMOVED lines=24> */
[----:B-1----:R3:W-:Y:S02]  /*13e10*/  LDGSTS.E.BYPASS.LTC128B.128 [R21+0xf400], desc[UR44][R2.64+0x380], P1 ;  /* 0x0f40038002157fae */ /* 0x0027e40008901d6c */
.L_x_7639:
[----:B---3--:R-:W-:Y:S02]  /*13e20*/  P2R R4, PR, RZ, 0x2 ;  /* 0x00000002ff047803 */ /* 0x008fe40000000000 */
        /* <DEDUP_REMOVED lines=22> */
.L_x_7550:
        /* <DEDUP_REMOVED lines=11> */
.L_x_7551:
[----:B------:R0:W-:Y:S01]  /*14040*/  SYNCS.ARRIVE.TRANS64.A1T0 RZ, [R8+URZ+0x38850], RZ ;  /* 0x038850ff08ff79a7 */ /* 0x0001e2000810003f */
[----:B------:R-:W-:Y:S05]  /*14050*/  @P3 BRA `(.L_x_7552) ;  /* 0xfffffff000603947 */ /* 0x000fea000383ffff */
[----:B------:R-:W-:Y:S05]  /*14060*/  BSYNC B0 ;  /* 0x0000000000007941 */ /* 0x000fea0003800000 */
.L_x_7539:
[----:B------:R-:W3:Y:S01]  /*14070*/  S2R R0, SR_TID.X ;  /* 0x0000000000007919 */ /* 0x000ee20000002100 */
[----:B------:R-:W-:Y:S01]  /*14080*/  VIADD R18, R18, 0x1 ;  /* 0x0000000112127836 */ /* 0x000fe20000000000 */
[----:B------:R-:W-:Y:S04]  /*14090*/  BSSY B0, `(.L_x_7553) ;  /* 0x0000013000007945 */ /* 0x000fe80003800000 */
[----:B------:R-:W-:-:S04]  /*140a0*/  ISETP.NE.AND P0, PT, R18, 0x2, PT ;  /* 0x000000021200780c */ /* 0x000fc80003f05270 */
[----:B------:R-:W-:Y:S02]  /*140b0*/  SEL R18, R18, RZ, P0 ;  /* 0x000000ff12127207 */ /* 0x000fe40000000000 */
[----:B---3--:R-:W-:Y:S02]  /*140c0*/  LOP3.LUT R2, R0, 0x7f, RZ, 0xc0, !PT ;  /* 0x0000007f00027812 */ /* 0x008fe400078ec0ff */
[----:B------:R-:W-:Y:S02]  /*140d0*/  SEL R0, RZ, 0x1, P0 ;  /* 0x00000001ff007807 */ /* 0x000fe40000000000 */
[----:B------:R-:W-:-:S13]  /*140e0*/  ISETP.NE.AND P1, PT, R2, RZ, PT ;  /* 0x000000ff0200720c */ /* 0x000fda0003f25270 */
[----:B------:R-:W-:Y:S05]  /*140f0*/  @P1 BRA `(.L_x_7554) ;  /* 0x0000000000301947 */ /* 0x000fea0003800000 */
[----:B------:R-:W3:Y:S01]  /*14100*/  S2R R7, SR_LANEID ;  /* 0x0000000000077919 */ /* 0x000ee20000000000 */
[----:B------:R-:W-:Y:S01]  /*14110*/  VOTEU.ANY UR4, UPT, PT ;  /* 0x0000000000047886 */ /* 0x000fe200038e0100 */
[----:B------:R-:W4:Y:S01]  /*14120*/  LDC.64 R2, c[0x0][0xd80] ;  /* 0x00036000ff027b82 */ /* 0x000f220000000a00 */
[----:B------:R-:W3:Y:S08]  /*14130*/  FLO.U32 R4, UR4 ;  /* 0x0000000400047d00 */ /* 0x000ef000080e0000 */
[----:B------:R-:W4:Y:S01]  /*14140*/  POPC R5, UR4 ;  /* 0x0000000400057d09 */ /* 0x000f220008000000 */
[----:B---3--:R-:W-:-:S13]  /*14150*/  ISETP.EQ.U32.AND P0, PT, R4, R7, PT ;  /* 0x000000070400720c */ /* 0x008fda0003f02070 */
[----:B----4-:R-:W3:Y:S01]  /*14160*/  @P0 ATOMG.E.ADD.STRONG.GPU PT, R3, desc[UR44][R2.64], R5 ;  /* 0x00000005020309a8 */ /* 0x010ee200081ee1ec */
[----:B------:R-:W4:Y:S02]  /*14170*/  S2R R6, SR_LTMASK ;  /* 0x0000000000067919 */ /* 0x000f240000003900 */
[----:B----4-:R-:W-:-:S04]  /*14180*/  LOP3.LUT R6, R6, UR4, RZ, 0xc0, !PT ;  /* 0x0000000406067c12 */ /* 0x010fc8000f8ec0ff */
[----:B------:R-:W4:Y:S01]  /*14190*/  POPC R7, R6 ;  /* 0x0000000600077309 */ /* 0x000f220000000000 */
[----:B---3--:R-:W4:Y:S02]  /*141a0*/  SHFL.IDX PT, R4, R3, R4, 0x1f ;  /* 0x00001f0403047589 */ /* 0x008f2400000e0000 */
[----:B----4-:R-:W-:-:S07]  /*141b0*/  IADD3 R36, R4, UR48, R7 ;  /* 0x0000003004247c10 */ /* 0x010fce000fffe007 */
.L_x_7554:
[----:B------:R-:W-:Y:S05]  /*141c0*/  BSYNC B0 ;  /* 0x0000000000007941 */ /* 0x000fea0003800000 */
.L_x_7553:
[----:B------:R-:W-:-:S07]  /*141d0*/  LOP3.LUT R23, R23, R0, RZ, 0x3c, !PT ;  /* 0x0000000017177212 */ /* 0x000fce00078e3cff */
.L_x_7510:
[----:B------:R-:W-:Y:S05]  /*141e0*/  BSYNC B7 ;  /* 0x0000000000077941 */ /* 0x000fea0003800000 */
.L_x_7508:
[----:B------:R-:W-:-:S13]  /*141f0*/  LOP3.LUT P0, RZ, R16, 0x200000, RZ, 0xc0, !PT ;  /* 0x0020000010ff7812 */ /* 0x000fda000780c0ff */
[----:B------:R-:W-:Y:S05]  /*14200*/  @!P0 BRA `(.L_x_7555) ;  /* 0x0000000000248947 */ /* 0x000fea0003800000 */
[----:B------:R-:W-:Y:S05]  /*14210*/  WARPSYNC.ALL ;  /* 0x0000000000007948 */ /* 0x000fea0003800000 */
[----:B------:R-:W3:Y:S08]  /*14220*/  S2UR UR5, SR_CgaCtaId ;  /* 0x00000000000579c3 */ /* 0x000ef00000008800 */
[----:B------:R-:W-:Y:S06]  /*14230*/  BAR.SYNC.DEFER_BLOCKING 0x5, 0x180 ;  /* 0x0146000000007b1d */ /* 0x000fec0000010000 */
[----:B------:R-:W-:-:S02]  /*14240*/  UMOV UR4, 0x400 ;  /* 0x0000040000047882 */ /* 0x000fc40000000000 */
[----:B---3--:R-:W-:-:S06]  /*14250*/  ULEA UR4, UR5, UR4, 0x18 ;  /* 0x0000000405047291 */ /* 0x008fcc000f8ec03f */
[----:B------:R-:W-:-:S05]  /*14260*/  IMAD.U32 R17, RZ, RZ, UR4 ;  /* 0x00000004ff117e24 */ /* 0x000fca000f8e00ff */
[----:B------:R3:W4:Y:S01]  /*14270*/  LDS R36, [R17+0x388d0] ;  /* 0x0388d00011247984 */ /* 0x0007220000000800 */
[----:B------:R-:W-:Y:S06]  /*14280*/  BAR.ARV 0x4, 0x180 ;  /* 0x0106000000007b1d */ /* 0x000fec0000002000 */
[----:B------:R-:W-:Y:S05]  /*14290*/  BRA `(.L_x_7556) ;  /* 0x00000000002c7947 */ /* 0x000fea0003800000 */
.L_x_7555:
[----:B------:R-:W-:-:S03]  /*142a0*/  UMOV UR4, 0xffffffff ;  /* 0xffffffff00047882 */ /* 0x000fc60000000000 */
[----:B------:R-:W-:Y:S05]  /*142b0*/  BRA.DIV UR4, `(.L_x_7557) ;  /* 0x0000002e04747947 */ /* 0x000fea000b800000 */
[----:B------:R3:W4:Y:S02]  /*142c0*/  SHFL.IDX PT, R14, R36, RZ, 0x1f ;  /* 0x00001fff240e7589 */ /* 0x00072400000e0000 */
.L_x_7642:
[----:B------:R-:W0:Y:S01]  /*142d0*/  @!P1 S2R R3, SR_CgaCtaId ;  /* 0x0000000000039919 */ /* 0x000e220000008800 */
[----:B------:R-:W-:Y:S05]  /*142e0*/  WARPSYNC.ALL ;  /* 0x0000000000007948 */ /* 0x000fea0003800000 */
[----:B------:R-:W-:Y:S01]  /*142f0*/  BAR.SYNC.DEFER_BLOCKING 0x4, 0x180 ;  /* 0x0106000000007b1d */ /* 0x000fe20000010000 */
[----:B------:R-:W-:-:S04]  /*14300*/  @!P1 MOV R0, 0x400 ;  /* 0x0000040000009802 */ /* 0x000fc80000000f00 */
[----:B0-----:R-:W-:-:S05]  /*14310*/  @!P1 LEA R17, R3, R0, 0x18 ;  /* 0x0000000003119211 */ /* 0x001fca00078ec0ff */
[----:B------:R3:W-:Y:S02]  /*14320*/  @!P1 STS [R17+0x388d0], R36 ;  /* 0x0388d02411009388 */ /* 0x0007e40000000800 */
[----:B---34-:R-:W-:Y:S01]  /*14330*/  IMAD.MOV.U32 R36, RZ, RZ, R14 ;  /* 0x000000ffff247224 */ /* 0x018fe200078e000e */
[----:B------:R-:W-:Y:S06]  /*14340*/  BAR.ARV 0x5, 0x180 ;  /* 0x0146000000007b1d */ /* 0x000fec0000002000 */
.L_x_7556:
[----:B------:R-:W-:Y:S02]  /*14350*/  ULDC UR4, c[0x0][0xd38] ;  /* 0x00034e0000047ab9 */ /* 0x000fe40000000800 */
[----:B----4-:R-:W-:-:S13]  /*14360*/  ISETP.GE.AND P0, PT, R36, UR4, PT ;  /* 0x0000000424007c0c */ /* 0x010fda000bf06270 */
[----:B------:R-:W-:Y:S05]  /*14370*/  @!P0 BRA `(.L_x_7558) ;  /* 0xffffffbc00c08947 */ /* 0x000fea000383ffff */
.L_x_7505:
[----:B------:R-:W4:Y:S01]  /*14380*/  LDL.LU R0, [R1+0x10] ;  /* 0x0000100001007983 */ /* 0x000f220000300800 */
[----:B------:R-:W-:Y:S01]  /*14390*/  BSSY B0, `(.L_x_7559) ;  /* 0x000000b000007945 */ /* 0x000fe20003800000 */
[----:B------:R-:W0:Y:S01]  /*143a0*/  S2R R5, SR_CgaCtaId ;  /* 0x0000000000057919 */ /* 0x000e220000008800 */
[----:B----4-:R-:W-:-:S05]  /*143b0*/  VIADD R0, R0, 0x1 ;  /* 0x0000000100007836 */ /* 0x010fca0000000000 */
        /* <DEDUP_REMOVED lines=8> */
.L_x_7643:
[----:B------:R-:W-:Y:S05]  /*14440*/  BSYNC B0 ;  /* 0x0000000000007941 */ /* 0x000fea0003800000 */
.L_x_7559:
[----:B------:R-:W-:-:S03]  /*14450*/  UMOV UR4, 0xffffffff ;  /* 0xffffffff00047882 */ /* 0x000fc60000000000 */
[----:B------:R-:W-:Y:S05]  /*14460*/  BRA.DIV UR4, `(.L_x_7561) ;  /* 0x0000002e04447947 */ /* 0x000fea000b800000 */
[----:B0-----:R-:W0:Y:S02]  /*14470*/  S2R R0, SR_TID.X ;  /* 0x0000000000007919 */ /* 0x001e240000002100 */
[----:B0-----:R-:W-:-:S04]  /*14480*/  SHF.R.U32.HI R0, RZ, 0x5, R0 ;  /* 0x00000005ff007819 */ /* 0x001fc80000011600 */
[----:B------:R-:W-:-:S05]  /*14490*/  LOP3.LUT R0, R0, 0x3, RZ, 0xc0, !PT ;  /* 0x0000000300007812 */ /* 0x000fca00078ec0ff */
[----:B------:R0:W4:Y:S02]  /*144a0*/  SHFL.IDX PT, R14, R0, RZ, 0x1f ;  /* 0x00001fff000e7589 */ /* 0x00012400000e0000 */
.L_x_7646:
[----:B----4-:R-:W-:Y:S01]  /*144b0*/  ISETP.NE.AND P0, PT, R14, RZ, PT ;  /* 0x000000ff0e00720c */ /* 0x010fe20003f05270 */
[----:B------:R-:W-:-:S12]  /*144c0*/  BSSY B0, `(.L_x_7562) ;  /* 0x0000024000007945 */ /* 0x000fd80003800000 */
[----:B------:R-:W-:Y:S05]  /*144d0*/  @P0 BRA `(.L_x_7563) ;  /* 0x0000000000880947 */ /* 0x000fea0003800000 */
[----:B------:R-:W-:-:S03]  /*144e0*/  UMOV UR4, 0xffffffff ;  /* 0xffffffff00047882 */ /* 0x000fc60000000000 */
[----:B------:R-:W-:Y:S05]  /*144f0*/  BRA.DIV UR4, `(.L_x_7564) ;  /* 0x0000002e04547947 */ /* 0x000fea000b800000 */
[----:B------:R-:W-:-:S13]  /*14500*/  ELECT P6, URZ, PT ;  /* 0x00000000003f782f */ /* 0x000fda00038c0000 */
.L_x_7649:
[----:B------:R-:W-:Y:S05]  /*14510*/  @!P6 BRA `(.L_x_7563) ;  /* 0x000000000078e947 */ /* 0x000fea0003800000 */
[----:B------:R-:W-:-:S06]  /*14520*/  ULOP3.LUT UR4, UR41, 0x2, URZ, 0xfc, !UPT ;  /* 0x0000000229047892 */ /* 0x000fcc000f8efc3f */
[----:B0-----:R-:W-:-:S05]  /*14530*/  IMAD.U32 R0, RZ, RZ, UR4 ;  /* 0x00000004ff007e24 */ /* 0x001fca000f8e00ff */
[----:B------:R-:W-:-:S13]  /*14540*/  ISETP.NE.AND P0, PT, R0, 0x3, PT ;  /* 0x000000030000780c */ /* 0x000fda0003f05270 */
[----:B------:R-:W-:Y:S05]  /*14550*/  @!P0 BRA `(.L_x_7565) ;  /* 0x0000000000048947 */ /* 0x000fea0003800000 */
[----:B------:R-:W-:Y:S01]  /*14560*/  BPT.TRAP 0x1 ;  /* 0x000000040000795c */ /* 0x000fe20000300000 */
.L_x_7565:
[C---:B------:R-:W-:Y:S01]  /*14570*/  IMAD R3, R18.reuse, 0x8, R5 ;  /* 0x0000000812037824 */ /* 0x040fe200078e0205 */
[----:B------:R-:W-:Y:S01]  /*14580*/  SHF.L.U32 R2, R23, 0x1f, RZ ;  /* 0x0000001f17027819 */ /* 0x000fe200000006ff */
[----:B------:R-:W-:-:S03]  /*14590*/  VIADD R18, R18, 0x1 ;  /* 0x0000000112127836 */ /* 0x000fc60000000000 */
[----:B------:R-:W0:Y:S02]  /*145a0*/  SYNCS.PHASECHK.TRANS64.TRYWAIT P1, [R3+URZ+0x38840], R2 ;  /* 0x03884002030075a7 */ /* 0x000e24000802017f */
[----:B------:R-:W-:-:S04]  /*145b0*/  ISETP.NE.AND P2, PT, R18, 0x2, PT ;  /* 0x000000021200780c */ /* 0x000fc80003f45270 */
[----:B------:R-:W-:Y:S01]  /*145c0*/  SEL R0, RZ, 0x1, P2 ;  /* 0x00000001ff007807 */ /* 0x000fe20001000000 */
[----:B0-----:R-:W-:Y:S08]  /*145d0*/  @!P1 BRA `(.L_x_7566) ;  /* 0x0000002c003c9947 */ /* 0x001ff00003800000 */
.L_x_7650:
[----:B------:R-:W-:Y:S02]  /*145e0*/  SEL R18, R18, RZ, P2 ;  /* 0x000000ff12127207 */ /* 0x000fe40001000000 */
[----:B------:R-:W-:Y:S01]  /*145f0*/  LOP3.LUT R0, R23, R0, RZ, 0x3c, !PT ;  /* 0x0000000017007212 */ /* 0x000fe200078e3cff */
[----:B------:R-:W-:Y:S06]  /*14600*/  @!P0 BRA `(.L_x_7567) ;  /* 0x0000000000048947 */ /* 0x000fec0003800000 */
[----:B------:R-:W-:Y:S01]  /*14610*/  BPT.TRAP 0x1 ;  /* 0x000000040000795c */ /* 0x000fe20000300000 */
.L_x_7567:
[----:B------:R-:W-:Y:S01]  /*14620*/  IMAD R5, R18, 0x8, R5 ;  /* 0x0000000812057824 */ /* 0x000fe200078e0205 */
[----:B------:R-:W-:-:S04]  /*14630*/  SHF.L.U32 R0, R0, 0x1f, RZ ;  /* 0x0000001f00007819 */ /* 0x000fc800000006ff */
[----:B------:R-:W4:Y:S02]  /*14640*/  SYNCS.PHASECHK.TRANS64.TRYWAIT P1, [R5+URZ+0x38840], R0 ;  /* 0x03884000050075a7 */ /* 0x000f24000802017f */
[----:B----4-:R-:W-:Y:S05]  /*14650*/  @!P1 BRA `(.L_x_7568) ;  /* 0x0000002c00309947 */ /* 0x010fea0003800000 */
.L_x_7651:
[----:B------:R-:W-:Y:S05]  /*14660*/  @!P0 BRA `(.L_x_7569) ;  /* 0x0000000000048947 */ /* 0x000fea0003800000 */
[----:B------:R-:W-:Y:S01]  /*14670*/  BPT.TRAP 0x1 ;  /* 0x000000040000795c */ /* 0x000fe20000300000 */
.L_x_7569:
[----:B------:R-:W0:Y:S02]  /*14680*/  SYNCS.PHASECHK.TRANS64.TRYWAIT P1, [R3+URZ+0x38860], R2 ;  /* 0x03886002030075a7 */ /* 0x000e24000802017f */
[----:B0-----:R-:W-:Y:S05]  /*14690*/  @!P1 BRA `(.L_x_7570) ;  /* 0x0000002c00349947 */ /* 0x001fea0003800000 */
.L_x_7652:
[----:B------:R-:W-:Y:S05]  /*146a0*/  @!P0 BRA `(.L_x_7571) ;  /* 0x0000000000048947 */ /* 0x000fea0003800000 */
[----:B------:R-:W-:Y:S01]  /*146b0*/  BPT.TRAP 0x1 ;  /* 0x000000040000795c */ /* 0x000fe20000300000 */
.L_x_7571:
[----:B------:R0:W0:Y:S02]  /*146c0*/  SYNCS.PHASECHK.TRANS64.TRYWAIT P0, [R5+URZ+0x38860], R0 ;  /* 0x03886000050075a7 */ /* 0x000024000800017f */
[----:B0-----:R-:W-:Y:S05]  /*146d0*/  @!P0 NANOSLEEP.SYNCS 0x989680 ;  /* 0x009896800000895d */ /* 0x001fea0003900000 */
[----:B------:R-:W0:Y:S02]  /*146e0*/  @!P0 SYNCS.PHASECHK.TRANS64 P0, [R5+URZ+0x38860], R0 ;  /* 0x03886000050085a7 */ /* 0x000e24000800007f */
[----:B0-----:R-:W-:Y:S05]  /*146f0*/  @!P0 BRA `(.L_x_7571) ;  /* 0xfffffffc00f08947 */ /* 0x001fea000383ffff */
.L_x_7563:
[----:B------:R-:W-:Y:S05]  /*14700*/  BSYNC B0 ;  /* 0x0000000000007941 */ /* 0x000fea0003800000 */
.L_x_7562:
[----:B------:R-:W-:Y:S05]  /*14710*/  EXIT ;  /* 0x000000000000794d */ /* 0x000fea0003800000 */
.L_x_7458:
[----:B0-----:R0:W1:Y:S02]  /*14720*/  SYNCS.PHASECHK.TRANS64.TRYWAIT P1, [R17+URZ+0x38800], R4 ;  /* 0x03880004110075a7 */ /* 0x001064000802017f */
[----:B-1----:R-:W-:Y:S05]  /*14730*/  @!P1 NANOSLEEP.SYNCS 0x989680 ;  /* 0x009896800000995d */ /* 0x002fea0003900000 */
[----:B------:R-:W1:Y:S02]  /*14740*/  @!P1 SYNCS.PHASECHK.TRANS64 P1, [R17+URZ+0x38800], R4 ;  /* 0x03880004110095a7 */ /* 0x000e64000802007f */
[----:B-1----:R-:W-:Y:S05]  /*14750*/  @!P1 BRA `(.L_x_7458) ;  /* 0xfffffffc00f09947 */ /* 0x002fea000383ffff */
[----:B------:R-:W-:Y:S05]  /*14760*/  BRA `(.L_x_7572) ;  /* 0xfffffef000247947 */ /* 0x000fea000383ffff */
.L_x_7462:
[----:B--2---:R2:W3:Y:S02]  /*14770*/  SYNCS.PHASECHK.TRANS64.TRYWAIT P1, [R9+URZ+0x38830], R6 ;  /* 0x03883006090075a7 */ /* 0x0044e4000802017f */
[----:B---3--:R-:W-:Y:S05]  /*14780*/  @!P1 NANOSLEEP.SYNCS 0x989680 ;  /* 0x009896800000995d */ /* 0x008fea0003900000 */
[----:B------:R-:W3:Y:S02]  /*14790*/  @!P1 SYNCS.PHASECHK.TRANS64 P1, [R9+URZ+0x38830], R6 ;  /* 0x03883006090095a7 */ /* 0x000ee4000802007f */
[----:B---3--:R-:W-:Y:S05]  /*147a0*/  @!P1 BRA `(.L_x_7462) ;  /* 0xfffffffc00f09947 */ /* 0x008fea000383ffff */
[----:B------:R-:W-:Y:S05]  /*147b0*/  BRA `(.L_x_7461) ;  /* 0xfffffef000447947 */ /* 0x000fea000383ffff */
.L_x_7463:
[----:B---3--:R3:W4:Y:S02]  /*147c0*/  SYNCS.PHASECHK.TRANS64.TRYWAIT P1, [R17+URZ+0x38810], R4 ;  /* 0x03881004110075a7 */ /* 0x008724000802017f */
[----:B----4-:R-:W-:Y:S05]  /*147d0*/  @!P1 NANOSLEEP.SYNCS 0x989680 ;  /* 0x009896800000995d */ /* 0x010fea0003900000 */
[----:B------:R-:W4:Y:S02]  /*147e0*/  @!P1 SYNCS.PHASECHK.TRANS64 P1, [R17+URZ+0x38810], R4 ;  /* 0x03881004110095a7 */ /* 0x000f24000802007f */
[----:B----4-:R-:W-:Y:S05]  /*147f0*/  @!P1 BRA `(.L_x_7463) ;  /* 0xfffffffc00f09947 */ /* 0x010fea000383ffff */
[----:B------:R-:W-:Y:S05]  /*14800*/  BRA `(.L_x_7573) ;  /* 0xfffffef000d07947 */ /* 0x000fea000383ffff */
.L_x_7467:
[----:B0-----:R0:W3:Y:S02]  /*14810*/  SYNCS.PHASECHK.TRANS64.TRYWAIT P1, [R9+URZ+0x38850], R6 ;  /* 0x03885006090075a7 */ /* 0x0010e4000802017f */
[----:B---3--:R-:W-:Y:S05]  /*14820*/  @!P1 NANOSLEEP.SYNCS 0x989680 ;  /* 0x009896800000995d */ /* 0x008fea0003900000 */
[----:B------:R-:W3:Y:S02]  /*14830*/  @!P1 SYNCS.PHASECHK.TRANS64 P1, [R9+URZ+0x38850], R6 ;  /* 0x03885006090095a7 */ /* 0x000ee4000802007f */
[----:B---3--:R-:W-:Y:S05]  /*14840*/  @!P1 BRA `(.L_x_7467) ;  /* 0xfffffffc00f09947 */ /* 0x008fea000383ffff */
[----:B------:R-:W-:Y:S05]  /*14850*/  BRA `(.L_x_7466) ;  /* 0xfffffef400007947 */ /* 0x000fea000383ffff */
.L_x_7474:
[----:B-1----:R1:W2:Y:S02]  /*14860*/  SYNCS.PHASECHK.TRANS64.TRYWAIT P1, [R9+URZ+0x38830], R8 ;  /* 0x03883008090075a7 */ /* 0x0022a4000802017f */
[----:B--2---:R-:W-:Y:S05]  /*14870*/  @!P1 NANOSLEEP.SYNCS 0x989680 ;  /* 0x009896800000995d */ /* 0x004fea0003900000 */
[----:B------:R-:W2:Y:S02]  /*14880*/  @!P1 SYNCS.PHASECHK.TRANS64 P1, [R9+URZ+0x38830], R8 ;  /* 0x03883008090095a7 */ /* 0x000ea4000802007f */
[----:B--2---:R-:W-:Y:S05]  /*14890*/  @!P1 BRA `(.L_x_7474) ;  /* 0xfffffffc00f09947 */ /* 0x004fea000383ffff */
[----:B------:R-:W-:Y:S05]  /*148a0*/  BRA `(.L_x_7473) ;  /* 0xffffff1c00247947 */ /* 0x000fea000383ffff */
.L_x_7478:
[----:B---3--:R3:W4:Y:S02]  /*148b0*/  SYNCS.PHASECHK.TRANS64.TRYWAIT P1, [R9+URZ+0x38850], R8 ;  /* 0x03885008090075a7 */ /* 0x008724000802017f */
[----:B----4-:R-:W-:Y:S05]  /*148c0*/  @!P1 NANOSLEEP.SYNCS 0x989680 ;  /* 0x009896800000995d */ /* 0x010fea0003900000 */
[----:B------:R-:W4:Y:S02]  /*148d0*/  @!P1 SYNCS.PHASECHK.TRANS64 P1, [R9+URZ+0x38850], R8 ;  /* 0x03885008090095a7 */ /* 0x000f24000802007f */
[----:B----4-:R-:W-:Y:S05]  /*148e0*/  @!P1 BRA `(.L_x_7478) ;  /* 0xfffffffc00f09947 */ /* 0x010fea000383ffff */
[----:B------:R-:W-:Y:S05]  /*148f0*/  BRA `(.L_x_7477) ;  /* 0xffffff1c00847947 */ /* 0x000fea000383ffff */
.L_x_7486:
[----:B-1----:R1:W2:Y:S02]  /*14900*/  SYNCS.PHASECHK.TRANS64.TRYWAIT P1, [R9+URZ+0x38830], R8 ;  /* 0x03883008090075a7 */ /* 0x0022a4000802017f */
[----:B--2---:R-:W-:Y:S05]  /*14910*/  @!P1 NANOSLEEP.SYNCS 0x989680 ;  /* 0x009896800000995d */ /* 0x004fea0003900000 */
[----:B------:R-:W2:Y:S02]  /*14920*/  @!P1 SYNCS.PHASECHK.TRANS64 P1, [R9+URZ+0x38830], R8 ;  /* 0x03883008090095a7 */ /* 0x000ea4000802007f */
[----:B--2---:R-:W-:Y:S05]  /*14930*/  @!P1 BRA `(.L_x_7486) ;  /* 0xfffffffc00f09947 */ /* 0x004fea000383ffff */
[----:B------:R-:W-:Y:S05]  /*14940*/  BRA `(.L_x_7485) ;  /* 0xffffff4c00a07947 */ /* 0x000fea000383ffff */
.L_x_7490:
[----:B---3--:R3:W4:Y:S02]  /*14950*/  SYNCS.PHASECHK.TRANS64.TRYWAIT P1, [R9+URZ+0x38850], R8 ;  /* 0x03885008090075a7 */ /* 0x008724000802017f */
[----:B----4-:R-:W-:Y:S05]  /*14960*/  @!P1 NANOSLEEP.SYNCS 0x989680 ;  /* 0x009896800000995d */ /* 0x010fea0003900000 */
[----:B------:R-:W4:Y:S02]  /*14970*/  @!P1 SYNCS.PHASECHK.TRANS64 P1, [R9+URZ+0x38850], R8 ;  /* 0x03885008090095a7 */ /* 0x000f24000802007f */
[----:B----4-:R-:W-:Y:S05]  /*14980*/  @!P1 BRA `(.L_x_7490) ;  /* 0xfffffffc00f09947 */ /* 0x010fea000383ffff */
[----:B------:R-:W-:Y:S05]  /*14990*/  BRA `(.L_x_7489) ;  /* 0xffffff5000007947 */ /* 0x000fea000383ffff */
.L_x_7516:
        /* <DEDUP_REMOVED lines=10> */
.L_x_7574:
[----:B------:R-:W-:Y:S05]  /*14a40*/  BRA `(.L_x_7575) ;  /* 0xffffffc000907947 */ /* 0x000fea000383ffff */
.L_x_7519:
[----:B0-----:R0:W1:Y:S02]  /*14a50*/  SYNCS.PHASECHK.TRANS64.TRYWAIT P0, [R27+URZ+0x38840], R0 ;  /* 0x038840001b0075a7 */ /* 0x001064000800017f */
[----:B-1----:R-:W-:Y:S05]  /*14a60*/  @!P0 NANOSLEEP.SYNCS 0x989680 ;  /* 0x009896800000895d */ /* 0x002fea0003900000 */
[----:B------:R-:W1:Y:S02]  /*14a70*/  @!P0 SYNCS.PHASECHK.TRANS64 P0, [R27+URZ+0x38840], R0 ;  /* 0x038840001b0085a7 */ /* 0x000e64000800007f */
[----:B-1----:R-:W-:Y:S05]  /*14a80*/  @!P0 BRA `(.L_x_7519) ;  /* 0xfffffffc00f08947 */ /* 0x002fea000383ffff */
[----:B------:R-:W-:Y:S05]  /*14a90*/  BRA `(.L_x_7576) ;  /* 0xffffffc400407947 */ /* 0x000fea000383ffff */
.L_x_7520:
        /* <DEDUP_REMOVED lines=8> */
.L_x_7578:
[----:B------:R-:W-:Y:S05]  /*14b20*/  BSYNC B0 ;  /* 0x0000000000007941 */ /* 0x000fea0003800000 */
.L_x_7577:
        /* <DEDUP_REMOVED lines=9> */
.L_x_7579:
[----:B------:R-:W-:Y:S02]  /*14bc0*/  IMAD.MOV.U32 R13, RZ, RZ, R5 ;  /* 0x000000ffff0d7224 */ /* 0x000fe400078e0005 */
[----:B------:R-:W-:Y:S01]  /*14bd0*/  IMAD.MOV.U32 R12, RZ, RZ, 0x1 ;  /* 0x00000001ff0c7424 */ /* 0x000fe200078e00ff */
[----:B------:R-:W-:-:S13]  /*14be0*/  @P0 LEA R6, P1, R8, R14, 0x1 ;  /* 0x0000000e08060211 */ /* 0x000fda00078208ff */
[----:B------:R-:W-:Y:S05]  /*14bf0*/  WARPSYNC.COLLECTIVE R15, `(.L_x_7580) ;  /* 0x000000000f087348 */ /* 0x000fea0003c00000 */
[----:B------:R0:W1:Y:S02]  /*14c00*/  SHFL.IDX P6, R14, R13, R12, R11 ;  /* 0x0000000c0d0e7389 */ /* 0x00006400000c000b */
[----:B01----:R-:W-:Y:S01]  /*14c10*/  ENDCOLLECTIVE ;  /* 0x000000000000791b */ /* 0x003fe20003800000 */
.L_x_7580:
        /* <DEDUP_REMOVED lines=12> */
.L_x_7581:
[----:B------:R-:W-:Y:S02]  /*14ce0*/  @P0 IMAD R9, R4, 0x2, R17 ;  /* 0x0000000204090824 */ /* 0x000fe400078e0211 */
[----:B------:R-:W-:Y:S02]  /*14cf0*/  IMAD.MOV.U32 R13, RZ, RZ, R5 ;  /* 0x000000ffff0d7224 */ /* 0x000fe400078e0005 */
[----:B------:R-:W-:Y:S01]  /*14d00*/  IMAD.MOV.U32 R12, RZ, RZ, 0x2 ;  /* 0x00000002ff0c7424 */ /* 0x000fe200078e00ff */
[----:B------:R-:W-:-:S13]  /*14d10*/  @P0 LEA R6, P1, R8, R14, 0x1 ;  /* 0x0000000e08060211 */ /* 0x000fda00078208ff */
[----:B------:R-:W-:Y:S05]  /*14d20*/  WARPSYNC.COLLECTIVE R15, `(.L_x_7582) ;  /* 0x000000000f087348 */ /* 0x000fea0003c00000 */
[----:B------:R0:W1:Y:S02]  /*14d30*/  SHFL.IDX P6, R14, R13, R12, R11 ;  /* 0x0000000c0d0e7389 */ /* 0x00006400000c000b */
[----:B01----:R-:W-:Y:S01]  /*14d40*/  ENDCOLLECTIVE ;  /* 0x000000000000791b */ /* 0x003fe20003800000 */
.L_x_7582:
        /* <DEDUP_REMOVED lines=12> */
.L_x_7583:
[----:B------:R-:W-:Y:S02]  /*14e10*/  @P0 IMAD R7, R4, 0x2, R17 ;  /* 0x0000000204070824 */ /* 0x000fe400078e0211 */
[----:B------:R-:W-:Y:S02]  /*14e20*/  IMAD.MOV.U32 R13, RZ, RZ, R5 ;  /* 0x000000ffff0d7224 */ /* 0x000fe400078e0005 */
[----:B------:R-:W-:Y:S01]  /*14e30*/  IMAD.MOV.U32 R12, RZ, RZ, 0x3 ;  /* 0x00000003ff0c7424 */ /* 0x000fe200078e00ff */
[----:B------:R-:W-:-:S13]  /*14e40*/  @P0 LEA R6, P1, R8, R14, 0x1 ;  /* 0x0000000e08060211 */ /* 0x000fda00078208ff */
[----:B------:R-:W-:Y:S05]  /*14e50*/  WARPSYNC.COLLECTIVE R15, `(.L_x_7584) ;  /* 0x000000000f087348 */ /* 0x000fea0003c00000 */
[----:B------:R0:W1:Y:S02]  /*14e60*/  SHFL.IDX P6, R14, R13, R12, R11 ;  /* 0x0000000c0d0e7389 */ /* 0x00006400000c000b */
[----:B01----:R-:W-:Y:S01]  /*14e70*/  ENDCOLLECTIVE ;  /* 0x000000000000791b */ /* 0x003fe20003800000 */
.L_x_7584:
        /* <DEDUP_REMOVED lines=11> */
.L_x_7585:
[----:B------:R-:W-:Y:S05]  /*14f30*/  BRA `(.L_x_7586) ;  /* 0xffffffc400087947 */ /* 0x000fea000383ffff */
.L_x_7525:
[----:B------:R-:W-:Y:S01]  /*14f40*/  IMAD.MOV.U32 R13, RZ, RZ, R5 ;  /* 0x000000ffff0d7224 */ /* 0x000fe200078e0005 */
[----:B------:R-:W-:Y:S01]  /*14f50*/  LOP3.LUT R16, R16, 0xfffffeff, RZ, 0xc0, !PT ;  /* 0xfffffeff10107812 */ /* 0x000fe200078ec0ff */
[----:B------:R-:W-:Y:S02]  /*14f60*/  IMAD.MOV.U32 R12, RZ, RZ, RZ ;  /* 0x000000ffff0c7224 */ /* 0x000fe400078e00ff */
[----:B------:R-:W-:Y:S02]  /*14f70*/  IMAD.MOV.U32 R11, RZ, RZ, 0x181f ;  /* 0x0000181fff0b7424 */ /* 0x000fe400078e00ff */
[----:B------:R-:W-:Y:S02]  /*14f80*/  IMAD.MOV.U32 R15, RZ, RZ, -0x1 ;  /* 0xffffffffff0f7424 */ /* 0x000fe400078e00ff */
[----:B------:R-:W-:-:S07]  /*14f90*/  IMAD.U32 R4, RZ, RZ, UR42 ;  /* 0x0000002aff047e24 */ /* 0x000fce000f8e00ff */
[----:B-1----:R-:W-:Y:S05]  /*14fa0*/  WARPSYNC.COLLECTIVE R15, `(.L_x_7587) ;  /* 0x000000000f087348 */ /* 0x002fea0003c00000 */
[----:B------:R0:W2:Y:S02]  /*14fb0*/  SHFL.IDX P6, R14, R13, R12, R11 ;  /* 0x0000000c0d0e7389 */ /* 0x0000a400000c000b */
[----:B012---:R-:W-:Y:S01]  /*14fc0*/  ENDCOLLECTIVE ;  /* 0x000000000000791b */ /* 0x007fe20003800000 */
.L_x_7587:
[----:B------:R-:W-:-:S05]  /*14fd0*/  IMAD R4, R4, 0x40, R9 ;  /* 0x0000004004047824 */ /* 0x000fca00078e0209 */
        /* <DEDUP_REMOVED lines=8> */
.L_x_7588:
[----:B------:R-:W-:Y:S02]  /*15060*/  IMAD.MOV.U32 R13, RZ, RZ, R5 ;  /* 0x000000ffff0d7224 */ /* 0x000fe400078e0005 */
[----:B------:R-:W-:Y:S01]  /*15070*/  IMAD.MOV.U32 R12, RZ, RZ, 0x1 ;  /* 0x00000001ff0c7424 */ /* 0x000fe200078e00ff */
[----:B------:R-:W-:-:S13]  /*15080*/  @!P1 LEA R6, P0, R8, R14, 0x1 ;  /* 0x0000000e08069211 */ /* 0x000fda00078008ff */
[----:B------:R-:W-:Y:S05]  /*15090*/  WARPSYNC.COLLECTIVE R15, `(.L_x_7589) ;  /* 0x000000000f087348 */ /* 0x000fea0003c00000 */
[----:B------:R0:W1:Y:S02]  /*150a0*/  SHFL.IDX P6, R14, R13, R12, R11 ;  /* 0x0000000c0d0e7389 */ /* 0x00006400000c000b */
[----:B01----:R-:W-:Y:S01]  /*150b0*/  ENDCOLLECTIVE ;  /* 0x000000000000791b */ /* 0x003fe20003800000 */
.L_x_7589:
        /* <DEDUP_REMOVED lines=14> */
.L_x_7590:
[----:B------:R-:W-:Y:S01]  /*151a0*/  LOP3.LUT R16, R16, 0xffffffbf, RZ, 0xc0, !PT ;  /* 0xffffffbf10107812 */ /* 0x000fe200078ec0ff */
[----:B------:R-:W-:Y:S02]  /*151b0*/  IMAD.MOV.U32 R13, RZ, RZ, R5 ;  /* 0x000000ffff0d7224 */ /* 0x000fe400078e0005 */
[----:B------:R-:W-:Y:S01]  /*151c0*/  IMAD.MOV.U32 R12, RZ, RZ, 0x2 ;  /* 0x00000002ff0c7424 */ /* 0x000fe200078e00ff */
[----:B------:R-:W-:-:S13]  /*151d0*/  @!P1 LEA R6, P0, R8, R14, 0x1 ;  /* 0x0000000e08069211 */ /* 0x000fda00078008ff */
[----:B------:R-:W-:Y:S05]  /*151e0*/  WARPSYNC.COLLECTIVE R15, `(.L_x_7591) ;  /* 0x000000000f087348 */ /* 0x000fea0003c00000 */
[----:B------:R0:W1:Y:S02]  /*151f0*/  SHFL.IDX P6, R14, R13, R12, R11 ;  /* 0x0000000c0d0e7389 */ /* 0x00006400000c000b */
[----:B01----:R-:W-:Y:S01]  /*15200*/  ENDCOLLECTIVE ;  /* 0x000000000000791b */ /* 0x003fe20003800000 */
.L_x_7591:
        /* <DEDUP_REMOVED lines=14> */
.L_x_7592:
[----:B------:R-:W-:Y:S02]  /*152f0*/  IMAD.MOV.U32 R13, RZ, RZ, R5 ;  /* 0x000000ffff0d7224 */ /* 0x000fe400078e0005 */
[----:B------:R-:W-:Y:S01]  /*15300*/  IMAD.MOV.U32 R12, RZ, RZ, 0x3 ;  /* 0x00000003ff0c7424 */ /* 0x000fe200078e00ff */
[----:B------:R-:W-:-:S13]  /*15310*/  @!P1 LEA R6, P0, R8, R14, 0x1 ;  /* 0x0000000e08069211 */ /* 0x000fda00078008ff */
[----:B------:R-:W-:Y:S05]  /*15320*/  WARPSYNC.COLLECTIVE R15, `(.L_x_7593) ;  /* 0x000000000f087348 */ /* 0x000fea0003c00000 */
[----:B------:R0:W1:Y:S02]  /*15330*/  SHFL.IDX P6, R14, R13, R12, R11 ;  /* 0x0000000c0d0e7389 */ /* 0x00006400000c000b */
[----:B01----:R-:W-:Y:S01]  /*15340*/  ENDCOLLECTIVE ;  /* 0x000000000000791b */ /* 0x003fe20003800000 */
.L_x_7593:
        /* <DEDUP_REMOVED lines=11> */
.L_x_7594:
[----:B------:R-:W-:Y:S05]  /*15400*/  BRA `(.L_x_7595) ;  /* 0xffffffc400f87947 */ /* 0x000fea000383ffff */
.L_x_7529:
        /* <DEDUP_REMOVED lines=8> */
.L_x_7597:
[----:B------:R-:W-:Y:S05]  /*15490*/  BSYNC B0 ;  /* 0x0000000000007941 */ /* 0x000fea0003800000 */
.L_x_7596:
[----:B------:R-:W-:Y:S01]  /*154a0*/  IMAD.MOV.U32 R13, RZ, RZ, R0 ;  /* 0x000000ffff0d7224 */ /* 0x000fe200078e0000 */
[----:B------:R-:W-:Y:S01]  /*154b0*/  LOP3.LUT P1, RZ, R16, 0x100, RZ, 0xc0, !PT ;  /* 0x0000010010ff7812 */ /* 0x000fe2000782c0ff */
[----:B------:R-:W-:Y:S01]  /*154c0*/  IMAD.MOV.U32 R12, RZ, RZ, RZ ;  /* 0x000000ffff0c7224 */ /* 0x000fe200078e00ff */
[----:B------:R-:W-:Y:S01]  /*154d0*/  P2R R5, PR, RZ, 0x4 ;  /* 0x00000004ff057803 */ /* 0x000fe20000000000 */
[----:B------:R-:W-:Y:S02]  /*154e0*/  IMAD.MOV.U32 R11, RZ, RZ, 0x181f ;  /* 0x0000181fff0b7424 */ /* 0x000fe400078e00ff */
[----:B------:R-:W-:Y:S02]  /*154f0*/  IMAD.MOV.U32 R15, RZ, RZ, -0x1 ;  /* 0xffffffffff0f7424 */ /* 0x000fe400078e00ff */
[----:B------:R-:W-:-:S07]  /*15500*/  IMAD.MOV.U32 R2, RZ, RZ, R14 ;  /* 0x000000ffff027224 */ /* 0x000fce00078e000e */
[----:B------:R-:W-:Y:S05]  /*15510*/  WARPSYNC.COLLECTIVE R15, `(.L_x_7598) ;  /* 0x000000000f087348 */ /* 0x000fea0003c00000 */
[----:B------:R0:W1:Y:S02]  /*15520*/  SHFL.IDX P6, R14, R13, R12, R11 ;  /* 0x0000000c0d0e7389 */ /* 0x00006400000c000b */
[----:B01----:R-:W-:Y:S01]  /*15530*/  ENDCOLLECTIVE ;  /* 0x000000000000791b */ /* 0x003fe20003800000 */
.L_x_7598:
[----:B------:R-:W-:Y:S02]  /*15540*/  IMAD.MOV.U32 R13, RZ, RZ, R4 ;  /* 0x000000ffff0d7224 */ /* 0x000fe400078e0004 */
[----:B------:R-:W-:Y:S01]  /*15550*/  IMAD.MOV.U32 R12, RZ, RZ, 0x1 ;  /* 0x00000001ff0c7424 */ /* 0x000fe200078e00ff */
[----:B------:R-:W-:Y:S02]  /*15560*/  @!P1 LEA R7, P0, R8, R14, 0x1 ;  /* 0x0000000e08079211 */ /* 0x000fe400078008ff */
[----:B------:R-:W-:-:S03]  /*15570*/  LOP3.LUT P6, RZ, R16, 0x40000, RZ, 0xc0, !PT ;  /* 0x0004000010ff7812 */ /* 0x000fc600078cc0ff */
[----:B------:R-:W-:Y:S01]  /*15580*/  @!P1 IMAD.X R3, RZ, RZ, R2, P0 ;  /* 0x000000ffff039224 */ /* 0x000fe200000e0602 */
[----:B------:R-:W-:Y:S01]  /*15590*/  LOP3.LUT P0, RZ, R16, 0x80000, RZ, 0xc0, !PT ;  /* 0x0008000010ff7812 */ /* 0x000fe2000780c0ff */
[----:B------:R-:W-:-:S12]  /*155a0*/  @!P1 IMAD.MOV.U32 R2, RZ, RZ, R7 ;  /* 0x000000ffff029224 */ /* 0x000fd800078e0007 */
        /* <DEDUP_REMOVED lines=9> */
.L_x_7599:
        /* <DEDUP_REMOVED lines=15> */
.L_x_7600:
        /* <DEDUP_REMOVED lines=14> */
[----:B------:R-:W-:-:S04]  /*15810*/  ISETP.NE.AND P2, PT, R5, RZ, PT ;  /* 0x000000ff0500720c */ /* 0x000fc80003f45270 */
        /* <DEDUP_REMOVED lines=12> */
.L_x_7601:
[----:B------:R-:W-:Y:S02]  /*158e0*/  IMAD.MOV.U32 R13, RZ, RZ, R0 ;  /* 0x000000ffff0d7224 */ /* 0x000fe400078e0000 */
[----:B------:R-:W-:-:S07]  /*158f0*/  IMAD.MOV.U32 R5, RZ, RZ, R14 ;  /* 0x000000ffff057224 */ /* 0x000fce00078e000e */
[----:B------:R-:W-:Y:S05]  /*15900*/  WARPSYNC.COLLECTIVE R15, `(.L_x_7602) ;  /* 0x000000000f087348 */ /* 0x000fea0003c00000 */
[----:B------:R0:W1:Y:S02]  /*15910*/  SHFL.IDX P6, R14, R13, R12, R11 ;  /* 0x0000000c0d0e7389 */ /* 0x00006400000c000b */
[----:B01----:R-:W-:Y:S01]  /*15920*/  ENDCOLLECTIVE ;  /* 0x000000000000791b */ /* 0x003fe20003800000 */
.L_x_7602:
        /* <DEDUP_REMOVED lines=17> */
.L_x_7603:
        /* <DEDUP_REMOVED lines=14> */
.L_x_7604:
[----:B------:R-:W-:Y:S01]  /*15b20*/  @!PT LDS RZ, [RZ] ;  /* 0x00000000fffff984 */ /* 0x000fe20000000800 */
[----:B------:R-:W-:Y:S01]  /*15b30*/  @!PT LDS RZ, [RZ] ;  /* 0x00000000fffff984 */ /* 0x000fe20000000800 */
[----:B------:R-:W-:Y:S01]  /*15b40*/  @!PT LDS RZ, [RZ] ;  /* 0x00000000fffff984 */ /* 0x000fe20000000800 */
[----:B------:R2:W-:Y:S01]  /*15b50*/  @!P1 LDGSTS.E.BYPASS.LTC128B.128 [R22+0x35400], desc[UR44][R2.64+0x380], P0 ;  /* 0x3540038002169fae */ /* 0x0005e20008101d6c */
[----:B------:R-:W-:Y:S05]  /*15b60*/  BRA `(.L_x_7605) ;  /* 0xffffffc800807947 */ /* 0x000fea000383ffff */
.L_x_7532:
[----:B0-----:R0:W2:Y:S02]  /*15b70*/  SYNCS.PHASECHK.TRANS64.TRYWAIT P0, [R17+URZ+0x38820], R0 ;  /* 0x03882000110075a7 */ /* 0x0010a4000800017f */
[----:B--2---:R-:W-:Y:S05]  /*15b80*/  @!P0 NANOSLEEP.SYNCS 0x989680 ;  /* 0x009896800000895d */ /* 0x004fea0003900000 */
[----:B------:R-:W2:Y:S02]  /*15b90*/  @!P0 SYNCS.PHASECHK.TRANS64 P0, [R17+URZ+0x38820], R0 ;  /* 0x03882000110085a7 */ /* 0x000ea4000800007f */
[----:B--2---:R-:W-:Y:S05]  /*15ba0*/  @!P0 BRA `(.L_x_7532) ;  /* 0xfffffffc00f08947 */ /* 0x004fea000383ffff */
[----:B------:R-:W-:Y:S05]  /*15bb0*/  BRA `(.L_x_7606) ;  /* 0xffffffcc00047947 */ /* 0x000fea000383ffff */
.L_x_7535:
[----:B0-----:R0:W2:Y:S02]  /*15bc0*/  SYNCS.PHASECHK.TRANS64.TRYWAIT P0, [R27+URZ+0x38860], R0 ;  /* 0x038860001b0075a7 */ /* 0x0010a4000800017f */
[----:B--2---:R-:W-:Y:S05]  /*15bd0*/  @!P0 NANOSLEEP.SYNCS 0x989680 ;  /* 0x009896800000895d */ /* 0x004fea0003900000 */
[----:B------:R-:W2:Y:S02]  /*15be0*/  @!P0 SYNCS.PHASECHK.TRANS64 P0, [R27+URZ+0x38860], R0 ;  /* 0x038860001b0085a7 */ /* 0x000ea4000800007f */
[----:B--2---:R-:W-:Y:S05]  /*15bf0*/  @!P0 BRA `(.L_x_7535) ;  /* 0xfffffffc00f08947 */ /* 0x004fea000383ffff */
[----:B------:R-:W-:Y:S05]  /*15c00*/  BRA `(.L_x_7607) ;  /* 0xffffffcc00147947 */ /* 0x000fea000383ffff */
.L_x_7536:
        /* <DEDUP_REMOVED lines=8> */
.L_x_7609:
[----:B------:R-:W-:Y:S05]  /*15c90*/  BSYNC B0 ;  /* 0x0000000000007941 */ /* 0x000fea0003800000 */
.L_x_7608:
        /* <DEDUP_REMOVED lines=15> */
.L_x_7610:
        /* <DEDUP_REMOVED lines=34> */
.L_x_7611:
[----:B------:R-:W-:Y:S02]  /*15fb0*/  IMAD.MOV.U32 R13, RZ, RZ, R6 ;  /* 0x000000ffff0d7224 */ /* 0x000fe400078e0006 */
[----:B------:R-:W-:-:S07]  /*15fc0*/  IMAD.MOV.U32 R3, RZ, RZ, R14 ;  /* 0x000000ffff037224 */ /* 0x000fce00078e000e */
[----:B------:R-:W-:Y:S05]  /*15fd0*/  WARPSYNC.COLLECTIVE R15, `(.L_x_7612) ;  /* 0x000000000f087348 */ /* 0x000fea0003c00000 */
[----:B------:R0:W1:Y:S02]  /*15fe0*/  SHFL.IDX P6, R14, R13, R12, R11 ;  /* 0x0000000c0d0e7389 */ /* 0x00006400000c000b */
[----:B01----:R-:W-:Y:S01]  /*15ff0*/  ENDCOLLECTIVE ;  /* 0x000000000000791b */ /* 0x003fe20003800000 */
.L_x_7612:
        /* <DEDUP_REMOVED lines=28> */
.L_x_7613:
[----:B------:R-:W-:Y:S02]  /*161c0*/  IMAD.MOV.U32 R13, RZ, RZ, R6 ;  /* 0x000000ffff0d7224 */ /* 0x000fe400078e0006 */
[----:B------:R-:W-:-:S07]  /*161d0*/  IMAD.MOV.U32 R8, RZ, RZ, R14 ;  /* 0x000000ffff087224 */ /* 0x000fce00078e000e */
[----:B------:R-:W-:Y:S05]  /*161e0*/  WARPSYNC.COLLECTIVE R15, `(.L_x_7614) ;  /* 0x000000000f087348 */ /* 0x000fea0003c00000 */
[----:B------:R0:W1:Y:S02]  /*161f0*/  SHFL.IDX P6, R14, R13, R12, R11 ;  /* 0x0000000c0d0e7389 */ /* 0x00006400000c000b */
[----:B01----:R-:W-:Y:S01]  /*16200*/  ENDCOLLECTIVE ;  /* 0x000000000000791b */ /* 0x003fe20003800000 */
.L_x_7614:
        /* <DEDUP_REMOVED lines=28> */
.L_x_7615:
[----:B------:R-:W-:Y:S02]  /*163d0*/  IMAD.MOV.U32 R13, RZ, RZ, R6 ;  /* 0x000000ffff0d7224 */ /* 0x000fe400078e0006 */
[----:B------:R-:W-:-:S07]  /*163e0*/  IMAD.MOV.U32 R7, RZ, RZ, R14 ;  /* 0x000000ffff077224 */ /* 0x000fce00078e000e */
[----:B------:R-:W-:Y:S05]  /*163f0*/  WARPSYNC.COLLECTIVE R15, `(.L_x_7616) ;  /* 0x000000000f087348 */ /* 0x000fea0003c00000 */
[----:B------:R0:W1:Y:S02]  /*16400*/  SHFL.IDX P6, R14, R13, R12, R11 ;  /* 0x0000000c0d0e7389 */ /* 0x00006400000c000b */
[----:B01----:R-:W-:Y:S01]  /*16410*/  ENDCOLLECTIVE ;  /* 0x000000000000791b */ /* 0x003fe20003800000 */
.L_x_7616:
[----:B------:R-:W-:Y:S05]  /*16420*/  BRA `(.L_x_7617) ;  /* 0xffffffc800c07947 */ /* 0x000fea000383ffff */
.L_x_7542:
[----:B0-----:R0:W2:Y:S02]  /*16430*/  SYNCS.PHASECHK.TRANS64.TRYWAIT P0, [R8+URZ+0x38840], R20 ;  /* 0x03884014080075a7 */ /* 0x0010a4000800017f */
[----:B--2---:R-:W-:Y:S05]  /*16440*/  @!P0 NANOSLEEP.SYNCS 0x989680 ;  /* 0x009896800000895d */ /* 0x004fea0003900000 */
[----:B------:R-:W2:Y:S02]  /*16450*/  @!P0 SYNCS.PHASECHK.TRANS64 P0, [R8+URZ+0x38840], R20 ;  /* 0x03884014080085a7 */ /* 0x000ea4000800007f */
[----:B--2---:R-:W-:Y:S05]  /*16460*/  @!P0 BRA `(.L_x_7542) ;  /* 0xfffffffc00f08947 */ /* 0x004fea000383ffff */
[----:B------:R-:W-:Y:S05]  /*16470*/  BRA `(.L_x_7618) ;  /* 0xffffffd0001c7947 */ /* 0x000fea000383ffff */
.L_x_7543:
        /* <DEDUP_REMOVED lines=8> */
.L_x_7620:
[----:B------:R-:W-:Y:S05]  /*16500*/  BSYNC B1 ;  /* 0x0000000000017941 */ /* 0x000fea0003800000 */
.L_x_7619:
        /* <DEDUP_REMOVED lines=9> */
.L_x_7621:
[----:B------:R-:W-:Y:S02]  /*165a0*/  IMAD.MOV.U32 R13, RZ, RZ, R27 ;  /* 0x000000ffff0d7224 */ /* 0x000fe400078e001b */
[----:B------:R-:W-:Y:S02]  /*165b0*/  IMAD.MOV.U32 R12, RZ, RZ, 0x1 ;  /* 0x00000001ff0c7424 */ /* 0x000fe400078e00ff */
[----:B------:R-:W-:-:S07]  /*165c0*/  IMAD.MOV.U32 R2, RZ, RZ, R14 ;  /* 0x000000ffff027224 */ /* 0x000fce00078e000e */
[----:B------:R-:W-:Y:S05]  /*165d0*/  WARPSYNC.COLLECTIVE R15, `(.L_x_7622) ;  /* 0x000000000f087348 */ /* 0x000fea0003c00000 */
[----:B------:R0:W1:Y:S02]  /*165e0*/  SHFL.IDX P6, R14, R13, R12, R11 ;  /* 0x0000000c0d0e7389 */ /* 0x00006400000c000b */
[----:B01----:R-:W-:Y:S01]  /*165f0*/  ENDCOLLECTIVE ;  /* 0x000000000000791b */ /* 0x003fe20003800000 */
.L_x_7622:
        /* <DEDUP_REMOVED lines=11> */
.L_x_7623:
[----:B------:R-:W-:Y:S02]  /*166b0*/  IMAD.MOV.U32 R13, RZ, RZ, R27 ;  /* 0x000000ffff0d7224 */ /* 0x000fe400078e001b */
[----:B------:R-:W-:Y:S02]  /*166c0*/  IMAD.MOV.U32 R12, RZ, RZ, 0x2 ;  /* 0x00000002ff0c7424 */ /* 0x000fe400078e00ff */
[----:B------:R-:W-:-:S07]  /*166d0*/  IMAD.MOV.U32 R2, RZ, RZ, R14 ;  /* 0x000000ffff027224 */ /* 0x000fce00078e000e */
[----:B------:R-:W-:Y:S05]  /*166e0*/  WARPSYNC.COLLECTIVE R15, `(.L_x_7624) ;  /* 0x000000000f087348 */ /* 0x000fea0003c00000 */
[----:B------:R0:W1:Y:S02]  /*166f0*/  SHFL.IDX P6, R14, R13, R12, R11 ;  /* 0x0000000c0d0e7389 */ /* 0x00006400000c000b */
[----:B01----:R-:W-:Y:S01]  /*16700*/  ENDCOLLECTIVE ;  /* 0x000000000000791b */ /* 0x003fe20003800000 */
.L_x_7624:
        /* <DEDUP_REMOVED lines=11> */
.L_x_7625:
[----:B------:R-:W-:Y:S02]  /*167c0*/  IMAD.MOV.U32 R13, RZ, RZ, R27 ;  /* 0x000000ffff0d7224 */ /* 0x000fe400078e001b */
[----:B------:R-:W-:Y:S02]  /*167d0*/  IMAD.MOV.U32 R12, RZ, RZ, 0x3 ;  /* 0x00000003ff0c7424 */ /* 0x000fe400078e00ff */
[----:B------:R-:W-:-:S07]  /*167e0*/  IMAD.MOV.U32 R2, RZ, RZ, R14 ;  /* 0x000000ffff027224 */ /* 0x000fce00078e000e */
[----:B------:R-:W-:Y:S05]  /*167f0*/  WARPSYNC.COLLECTIVE R15, `(.L_x_7626) ;  /* 0x000000000f087348 */ /* 0x000fea0003c00000 */
[----:B------:R0:W1:Y:S02]  /*16800*/  SHFL.IDX P6, R14, R13, R12, R11 ;  /* 0x0000000c0d0e7389 */ /* 0x00006400000c000b */
[----:B01----:R-:W-:Y:S01]  /*16810*/  ENDCOLLECTIVE ;  /* 0x000000000000791b */ /* 0x003fe20003800000 */
.L_x_7626:
        /* <DEDUP_REMOVED lines=11> */
.L_x_7627:
[----:B------:R-:W-:Y:S01]  /*168d0*/  IMAD.MOV.U32 R2, RZ, RZ, R14 ;  /* 0x000000ffff027224 */ /* 0x000fe200078e000e */
[----:B------:R-:W-:Y:S06]  /*168e0*/  BRA `(.L_x_7628) ;  /* 0xffffffcc00ac7947 */ /* 0x000fec000383ffff */
.L_x_7548:
[----:B---3--:R3:W4:Y:S02]  /*168f0*/  SYNCS.PHASECHK.TRANS64.TRYWAIT P0, [R8+URZ+0x38860], R20 ;  /* 0x03886014080075a7 */ /* 0x008724000800017f */
[----:B----4-:R-:W-:Y:S05]  /*16900*/  @!P0 NANOSLEEP.SYNCS 0x989680 ;  /* 0x009896800000895d */ /* 0x010fea0003900000 */
[----:B------:R-:W4:Y:S02]  /*16910*/  @!P0 SYNCS.PHASECHK.TRANS64 P0, [R8+URZ+0x38860], R20 ;  /* 0x03886014080085a7 */ /* 0x000f24000800007f */
[----:B----4-:R-:W-:Y:S05]  /*16920*/  @!P0 BRA `(.L_x_7548) ;  /* 0xfffffffc00f08947 */ /* 0x010fea000383ffff */
[----:B------:R-:W-:Y:S05]  /*16930*/  BRA `(.L_x_7629) ;  /* 0xffffffcc00fc7947 */ /* 0x000fea000383ffff */
.L_x_7549:
        /* <DEDUP_REMOVED lines=8> */
.L_x_7631:
[----:B------:R-:W-:Y:S05]  /*169c0*/  BSYNC B1 ;  /* 0x0000000000017941 */ /* 0x000fea0003800000 */
.L_x_7630:
        /* <DEDUP_REMOVED lines=13> */
.L_x_7632:
        /* <DEDUP_REMOVED lines=14> */
.L_x_7633:
        /* <DEDUP_REMOVED lines=17> */
.L_x_7634:
        /* <DEDUP_REMOVED lines=18> */
.L_x_7635:
        /* <DEDUP_REMOVED lines=14> */
.L_x_7636:
        /* <DEDUP_REMOVED lines=17> */
.L_x_7637:
        /* <DEDUP_REMOVED lines=14> */
.L_x_7638:
[----:B------:R-:W-:Y:S05]  /*17080*/  BRA `(.L_x_7639) ;  /* 0xffffffcc00647947 */ /* 0x000fea000383ffff */
.L_x_7557:
[----:B------:R-:W-:Y:S01]  /*17090*/  BSSY B0, `(.L_x_7640) ;  /* 0x0000008000007945 */ /* 0x000fe20003800000 */
[----:B------:R-:W-:Y:S02]  /*170a0*/  IMAD.MOV.U32 R13, RZ, RZ, R36 ;  /* 0x000000ffff0d7224 */ /* 0x000fe400078e0024 */
[----:B------:R-:W-:Y:S02]  /*170b0*/  IMAD.MOV.U32 R12, RZ, RZ, RZ ;  /* 0x000000ffff0c7224 */ /* 0x000fe400078e00ff */
[----:B------:R-:W-:Y:S02]  /*170c0*/  IMAD.MOV.U32 R11, RZ, RZ, 0x1f ;  /* 0x0000001fff0b7424 */ /* 0x000fe400078e00ff */
[----:B------:R-:W-:-:S07]  /*170d0*/  IMAD.MOV.U32 R15, RZ, RZ, -0x1 ;  /* 0xffffffffff0f7424 */ /* 0x000fce00078e00ff */
[----:B012--5:R-:W-:Y:S05]  /*170e0*/  WARPSYNC.COLLECTIVE R15, `(.L_x_7641) ;  /* 0x000000000f087348 */ /* 0x027fea0003c00000 */
[----:B------:R3:W4:Y:S02]  /*170f0*/  SHFL.IDX P6, R14, R13, R12, R11 ;  /* 0x0000000c0d0e7389 */ /* 0x00072400000c000b */
[----:B012345:R-:W-:Y:S01]  /*17100*/  ENDCOLLECTIVE ;  /* 0x000000000000791b */ /* 0x03ffe20003800000 */
.L_x_7641:
[----:B------:R-:W-:Y:S05]  /*17110*/  BSYNC B0 ;  /* 0x0000000000007941 */ /* 0x000fea0003800000 */
.L_x_7640:
[----:B------:R-:W-:Y:S05]  /*17120*/  BRA `(.L_x_7642) ;  /* 0xffffffd000687947 */ /* 0x000fea000383ffff */
.L_x_7560:
[----:B0-----:R0:W4:Y:S02]  /*17130*/  SYNCS.PHASECHK.TRANS64.TRYWAIT P0, [R5+URZ+0x38820], R0 ;  /* 0x03882000050075a7 */ /* 0x001124000800017f */
[----:B----4-:R-:W-:Y:S05]  /*17140*/  @!P0 NANOSLEEP.SYNCS 0x989680 ;  /* 0x009896800000895d */ /* 0x010fea0003900000 */
[----:B------:R-:W4:Y:S02]  /*17150*/  @!P0 SYNCS.PHASECHK.TRANS64 P0, [R5+URZ+0x38820], R0 ;  /* 0x03882000050085a7 */ /* 0x000f24000800007f */
[----:B----4-:R-:W-:Y:S05]  /*17160*/  @!P0 BRA `(.L_x_7560) ;  /* 0xfffffffc00f08947 */ /* 0x010fea000383ffff */
[----:B------:R-:W-:Y:S05]  /*17170*/  BRA `(.L_x_7643) ;  /* 0xffffffd000b07947 */ /* 0x000fea000383ffff */
.L_x_7561:
        /* <DEDUP_REMOVED lines=11> */
.L_x_7645:
[----:B------:R-:W-:Y:S05]  /*17230*/  BSYNC B0 ;  /* 0x0000000000007941 */ /* 0x000fea0003800000 */
.L_x_7644:
[----:B------:R-:W-:Y:S05]  /*17240*/  BRA `(.L_x_7646) ;  /* 0xffffffd000987947 */ /* 0x000fea000383ffff */
.L_x_7564:
[----:B------:R-:W-:Y:S01]  /*17250*/  BSSY B1, `(.L_x_7647) ;  /* 0x0000006000017945 */ /* 0x000fe20003800000 */
[----:B------:R-:W-:-:S07]  /*17260*/  IMAD.MOV.U32 R15, RZ, RZ, -0x1 ;  /* 0xffffffffff0f7424 */ /* 0x000fce00078e00ff */
[----:B0123-5:R-:W-:Y:S05]  /*17270*/  WARPSYNC.COLLECTIVE R15, `(.L_x_7648) ;  /* 0x000000000f0c7348 */ /* 0x02ffea0003c00000 */
[----:B------:R-:W-:Y:S02]  /*17280*/  ELECT P6, UR62, PT ;  /* 0x00000000003e782f */ /* 0x000fe400038c0000 */
[----:B------:R-:W-:Y:S01]  /*17290*/  MOV R14, UR62 ;  /* 0x0000003e000e7c02 */ /* 0x000fe20008000f00 */
[----:B0123-5:R-:W-:Y:S10]  /*172a0*/  ENDCOLLECTIVE ;  /* 0x000000000000791b */ /* 0x02fff40003800000 */
.L_x_7648:
[----:B------:R-:W-:Y:S05]  /*172b0*/  BSYNC B1 ;  /* 0x0000000000017941 */ /* 0x000fea0003800000 */
.L_x_7647:
[----:B------:R-:W-:Y:S05]  /*172c0*/  BRA `(.L_x_7649) ;  /* 0xffffffd000907947 */ /* 0x000fea000383ffff */
.L_x_7566:
[----:B0-----:R0:W4:Y:S02]  /*172d0*/  SYNCS.PHASECHK.TRANS64.TRYWAIT P1, [R3+URZ+0x38840], R2 ;  /* 0x03884002030075a7 */ /* 0x001124000802017f */
[----:B----4-:R-:W-:Y:S05]  /*172e0*/  @!P1 NANOSLEEP.SYNCS 0x989680 ;  /* 0x009896800000995d */ /* 0x010fea0003900000 */
[----:B------:R-:W4:Y:S02]  /*172f0*/  @!P1 SYNCS.PHASECHK.TRANS64 P1, [R3+URZ+0x38840], R2 ;  /* 0x03884002030095a7 */ /* 0x000f24000802007f */
[----:B----4-:R-:W-:Y:S05]  /*17300*/  @!P1 BRA `(.L_x_7566) ;  /* 0xfffffffc00f09947 */ /* 0x010fea000383ffff */
[----:B------:R-:W-:Y:S05]  /*17310*/  BRA `(.L_x_7650) ;  /* 0xffffffd000b07947 */ /* 0x000fea000383ffff */
.L_x_7568:
[----:B----4-:R4:W0:Y:S02]  /*17320*/  SYNCS.PHASECHK.TRANS64.TRYWAIT P1, [R5+URZ+0x38840], R0 ;  /* 0x03884000050075a7 */ /* 0x010824000802017f */
[----:B0-----:R-:W-:Y:S05]  /*17330*/  @!P1 NANOSLEEP.SYNCS 0x989680 ;  /* 0x009896800000995d */ /* 0x001fea0003900000 */
[----:B------:R-:W0:Y:S02]  /*17340*/  @!P1 SYNCS.PHASECHK.TRANS64 P1, [R5+URZ+0x38840], R0 ;  /* 0x03884000050095a7 */ /* 0x000e24000802007f */
[----:B0-----:R-:W-:Y:S05]  /*17350*/  @!P1 BRA `(.L_x_7568) ;  /* 0xfffffffc00f09947 */ /* 0x001fea000383ffff */
[----:B------:R-:W-:Y:S05]  /*17360*/  BRA `(.L_x_7651) ;  /* 0xffffffd000bc7947 */ /* 0x000fea000383ffff */
.L_x_7570:
[----:B------:R0:W0:Y:S02]  /*17370*/  SYNCS.PHASECHK.TRANS64.TRYWAIT P1, [R3+URZ+0x38860], R2 ;  /* 0x03886002030075a7 */ /* 0x000024000802017f */
[----:B0-----:R-:W-:Y:S05]  /*17380*/  @!P1 NANOSLEEP.SYNCS 0x989680 ;  /* 0x009896800000995d */ /* 0x001fea0003900000 */
[----:B------:R-:W0:Y:S02]  /*17390*/  @!P1 SYNCS.PHASECHK.TRANS64 P1, [R3+URZ+0x38860], R2 ;  /* 0x03886002030095a7 */ /* 0x000e24000802007f */
[----:B0-----:R-:W-:Y:S05]  /*173a0*/  @!P1 BRA `(.L_x_7570) ;  /* 0xfffffffc00f09947 */ /* 0x001fea000383ffff */
[----:B------:R-:W-:Y:S05]  /*173b0*/  BRA `(.L_x_7652) ;  /* 0xffffffd000b87947 */ /* 0x000fea000383ffff */
.L_x_7653:
        /* <DEDUP_REMOVED lines=12> */
.L_x_15546:


//--------------------- .text._ZN7cutlass13device_kernelIN5flash11enable_sm90INS1_16FlashAttnFwdSm90INS1_25CollectiveMainloopFwdSm90ILi2EN4cute5tupleIJNS5_1CILi1EEES8_S8_EEENS6_IJNS7_ILi64EEESA_SA_EEELi512ENS_10bfloat16_tEfNS_4arch4Sm90ELb1ELb0ELb0ELb1ELb1ELb0ELb0ELb0ELb0ELb1ELb0ELb0EEENS1_21CollectiveEpilogueFwdINS6_IJSA_NS7_ILi512EEESA_EEES9_SC_SE_Li256ELb1ELb1ELb0ELb0EEENS1_36VarlenDynamicPersistentTileSchedulerILi64ELi64ELi256ELi128ELb0ELb1ELb1ELb1ELb1ELb1EEEEEEEEEvNT_6ParamsE --------------------------
	.section	.text._ZN7cutlass13device_kernelIN5flash11enable_sm90INS1_16FlashAttnFwdSm90INS1_25CollectiveMainloopFwdSm90ILi2EN4cute5tupleIJNS5_1CILi1EEES8_S8_EEENS6_IJNS7_ILi64EEESA_SA_EEELi512ENS_10bfloat16_tEfNS_4arch4Sm90ELb1ELb0ELb0ELb1ELb1ELb0ELb0ELb0ELb0ELb1ELb0ELb0EEENS1_21CollectiveEpilogueFwdINS6_IJSA_NS7_ILi512EEESA_EEES9_SC_SE_Li256ELb1ELb1ELb0ELb0EEENS1_36VarlenDynamicPersistentTileSchedulerILi64ELi64ELi256ELi128ELb0ELb1ELb1ELb1ELb1ELb1EEEEEEEEEvNT_6ParamsE,"ax",@progbits
	.align	128
.text._ZN7cutlass13device_kernelIN5flash11enable_sm90INS1_16FlashAttnFwdSm90INS1_25CollectiveMainloopFwdSm90ILi2EN4cute5tupleIJNS5_1CILi1EEES8_S8_EEENS6_IJNS7_ILi64EEESA_SA_EEELi512ENS_10bfloat16_tEfNS_4arch4Sm90ELb1ELb0ELb0ELb1ELb1ELb0ELb0ELb0ELb0ELb1ELb0ELb0EEENS1_21CollectiveEpilogueFwdINS6_IJSA_NS7_ILi512EEESA_EEES9_SC_SE_Li256ELb1ELb1ELb0ELb0EEENS1_36VarlenDynamicPersistentTileSchedulerILi64ELi64ELi256ELi128ELb0ELb1ELb1ELb1ELb1ELb1EEEEEEEEEvNT_6ParamsE:
        .type           _ZN7cutlass13device_kernelIN5flash11enable_sm90INS1_16FlashAttnFwdSm90INS1_25CollectiveMainloopFwdSm90ILi2EN4cute5tupleIJNS5_1CILi1EEES8_S8_EEENS6_IJNS7_ILi64EEESA_SA_EEELi512ENS_10bfloat16_tEfNS_4arch4Sm90ELb1ELb0ELb0ELb1ELb1ELb0ELb0ELb0ELb0ELb1ELb0ELb0EEENS1_21CollectiveEpilogueFwdINS6_IJSA_NS7_ILi512EEESA_EEES9_SC_SE_Li256ELb1ELb1ELb0ELb0EEENS1_36VarlenDynamicPersistentTileSchedulerILi64ELi64ELi256ELi128ELb0ELb1ELb1ELb1ELb1ELb1EEEEEEEEEvNT_6ParamsE,@function
        .size           _ZN7cutlass13device_kernelIN5flash11enable_sm90INS1_16FlashAttnFwdSm90INS1_25CollectiveMainloopFwdSm90ILi2EN4cute5tupleIJNS5_1CILi1EEES8_S8_EEENS6_IJNS7_ILi64EEESA_SA_EEELi512ENS_10bfloat16_tEfNS_4arch4Sm90ELb1ELb0ELb0ELb1ELb1ELb0ELb0ELb0ELb0ELb1ELb0ELb0EEENS1_21CollectiveEpilogueFwdINS6_IJSA_NS7_ILi512EEESA_EEES9_SC_SE_Li256ELb1ELb1ELb0ELb0EEENS1_36VarlenDynamicPersistentTileSchedulerILi64ELi64ELi256ELi128ELb0ELb1ELb1ELb1ELb1ELb1EEEEEEEEEvNT_6ParamsE,(.L_x_15547 - _ZN7cutlass13device_kernelIN5flash11enable_sm90INS1_16FlashAttnFwdSm90INS1_25CollectiveMainloopFwdSm90ILi2EN4cute5tupleIJNS5_1CILi1EEES8_S8_EEENS6_IJNS7_ILi64EEESA_SA_EEELi512ENS_10bfloat16_tEfNS_4arch4Sm90ELb1ELb0ELb0ELb1ELb1ELb0ELb0ELb0ELb0ELb1ELb0ELb0EEENS1_21CollectiveEpilogueFwdINS6_IJSA_NS7_ILi512EEESA_EEES9_SC_SE_Li256ELb1ELb1ELb0ELb0EEENS1_36VarlenDynamicPersistentTileSchedulerILi64ELi64ELi256ELi128ELb0ELb1ELb1ELb1ELb1ELb1EEEEEEEEEvNT_6ParamsE)
        .other          _ZN7cutlass13device_kernelIN5flash11enable_sm90INS1_16FlashAttnFwdSm90INS1_25CollectiveMainloopFwdSm90ILi2EN4cute5tupleIJNS5_1CILi1EEES8_S8_EEENS6_IJNS7_ILi64EEESA_SA_EEELi512ENS_10bfloat16_tEfNS_4arch4Sm90ELb1ELb0ELb0ELb1ELb1ELb0ELb0ELb0ELb0ELb1ELb0ELb0EEENS1_21CollectiveEpilogueFwdINS6_IJSA_NS7_ILi512EEESA_EEES9_SC_SE_Li256ELb1ELb1ELb0ELb0EEENS1_36VarlenDynamicPersistentTileSchedulerILi64ELi64ELi256ELi128ELb0ELb1ELb1ELb1ELb1ELb1EEEEEEEEEvNT_6ParamsE,@"STO_CUDA_ENTRY STV_DEFAULT"
_ZN7cutlass13device_kernelIN5flash11enable_sm90INS1_16FlashAttnFwdSm90INS1_25CollectiveMainloopFwdSm90ILi2EN4cute5tupleIJNS5_1CILi1EEES8_S8_EEENS6_IJNS7_ILi64EEESA_SA_EEELi512ENS_10bfloat16_tEfNS_4arch4Sm90ELb1ELb0ELb0ELb1ELb1ELb0ELb0ELb0ELb0ELb1ELb0ELb0EEENS1_21CollectiveEpilogueFwdINS6_IJSA_NS7_ILi512EEESA_EEES9_SC_SE_Li256ELb1ELb1ELb0ELb0EEENS1_36VarlenDynamicPersistentTileSchedulerILi64ELi64ELi256ELi128ELb0ELb1ELb1ELb1ELb1ELb1EEEEEEEEEvNT_6ParamsE:
        /* <DEDUP_REMOVED lines=41> */
.L_x_7654:
        /* <DEDUP_REMOVED lines=22> */
.L_x_7655:
        /* <DEDUP_REMOVED lines=18> */
.L_x_7656:
        /* <DEDUP_REMOVED lines=22> */
.L_x_7657:
        /* <DEDUP_REMOVED lines=23> */
.L_x_7658:
        /* <DEDUP_REMOVED lines=8> */
.L_x_7660:
        /* <DEDUP_REMOVED lines=27> */
[----:B------:R-:W-:Y:S01]  /*0a10*/  LEA.HI R3, R0, R197, RZ, 0x4 ;  /* 0x000000c500037211 */ /* 0x000fe200078f20ff */
[----:B------:R-:W-:-:S03]  /*0a20*/  UMOV UR38, URZ ;  /* 0x0000003f00267c82 */ /* 0x000fc60008000000 */
[----:B------:R-:W-:Y:S02]  /*0a30*/  SHF.R.S32.HI R2, RZ, 0x4, R3 ;  /* 0x00000004ff027819 */ /* 0x000fe40000011403 */
[C---:B------:R-:W-:Y:S02]  /*0a40*/  LOP3.LUT R6, R3.reuse, 0xfffffff0, RZ, 0xc0, !PT ;  /* 0xfffffff003067812 */ /* 0x040fe400078ec0ff */
[----:B------:R-:W-:-:S03]  /*0a50*/  LEA.HI R4, R3, R2, RZ, 0x1 ;  /* 0x0000000203047211 */ /* 0x000fc600078f08ff */
[----:B------:R-:W-:Y:S01]  /*0a60*/  IMAD.IADD R6, R197, 0x1, -R6 ;  /* 0x00000001c5067824 */ /* 0x000fe200078e0a06 */
[----:B------:R-:W-:Y:S02]  /*0a70*/  LOP3.LUT R5, R4, 0x1ffffffe, RZ, 0xc0, !PT ;  /* 0x1ffffffe04057812 */ /* 0x000fe400078ec0ff */
[----:B------:R-:W-:-:S03]  /*0a80*/  LEA.HI R4, R0, R197, RZ, 0x5 ;  /* 0x000000c500047211 */ /* 0x000fc600078f28ff */
[----:B------:R-:W-:Y:S01]  /*0a90*/  IMAD.IADD R10, R2, 0x1, -R5 ;  /* 0x00000001020a7824 */ /* 0x000fe200078e0a05 */
[CC--:B------:R-:W-:Y:S02]  /*0aa0*/  LEA.HI R5, R0.reuse, R197.reuse, RZ, 0x2 ;  /* 0x000000c500057211 */ /* 0x0c0fe400078f10ff */
[----:B------:R-:W-:Y:S02]  /*0ab0*/  LEA.HI R2, R0, R197, RZ, 0x7 ;  /* 0x000000c500027211 */ /* 0x000fe400078f38ff */
[--C-:B------:R-:W-:Y:S02]  /*0ac0*/  SHF.R.S32.HI R12, RZ, 0x5, R4.reuse ;  /* 0x00000005ff0c7819 */ /* 0x100fe40000011404 */
[----:B------:R-:W-:Y:S02]  /*0ad0*/  SHF.R.S32.HI R3, RZ, 0x1f, R4 ;  /* 0x0000001fff037819 */ /* 0x000fe40000011404 */
[----:B------:R-:W-:Y:S02]  /*0ae0*/  LOP3.LUT R8, R5, 0xfffffffc, RZ, 0xc0, !PT ;  /* 0xfffffffc05087812 */ /* 0x000fe400078ec0ff */
[----:B------:R-:W-:-:S02]  /*0af0*/  LOP3.LUT R4, R2, 0xffffff80, RZ, 0xc0, !PT ;  /* 0xffffff8002047812 */ /* 0x000fc400078ec0ff */
[----:B------:R-:W-:Y:S01]  /*0b00*/  LEA.HI R5, R3, R12, RZ, 0x2 ;  /* 0x0000000c03057211 */ /* 0x000fe200078f10ff */
[C---:B------:R-:W-:Y:S01]  /*0b10*/  IMAD.IADD R8, R197.reuse, 0x1, -R8 ;  /* 0x00000001c5087824 */ /* 0x040fe200078e0a08 */
        /* <DEDUP_REMOVED lines=11> */
[----:B------:R-:W-:Y:S02]  /*0bd0*/  LEA.HI R5, R3, R4, RZ, 0x2 ;  /* 0x0000000403057211 */ /* 0x000fe400078f10ff */
[----:B------:R-:W-:Y:S01]  /*0be0*/  LOP3.LUT R9, R7, 0xfffffff8, RZ, 0xc0, !PT ;  /* 0xfffffff807097812 */ /* 0x000fe200078ec0ff */
[----:B------:R-:W-:Y:S01]  /*0bf0*/  IMAD.IADD R185, R8, 0x1, -R11 ;  /* 0x0000000108b97824 */ /* 0x000fe200078e0a0b */
[----:B------:R-:W-:Y:S01]  /*0c00*/  LOP3.LUT R11, R5, 0x7ffffffc, RZ, 0xc0, !PT ;  /* 0x7ffffffc050b7812 */ /* 0x000fe200078ec0ff */
[----:B------:R-:W-:Y:S01]  /*0c10*/  IMAD.SHL.U32 R7, R7, 0x40, RZ ;  /* 0x0000004007077824 */ /* 0x000fe200078e00ff */
[----:B------:R-:W-:-:S02]  /*0c20*/  IADD3 R9, R6, -R9, RZ ;  /* 0x8000000906097210 */ /* 0x000fc40007ffe0ff */
[----:B------:R-:W-:Y:S01]  /*0c30*/  LEA.HI R6, R3, R4, RZ, 0x5 ;  /* 0x0000000403067211 */ /* 0x000fe200078f28ff */
[----:B------:R-:W-:Y:S01]  /*0c40*/  IMAD.IADD R11, R4, 0x1, -R11 ;  /* 0x00000001040b7824 */ /* 0x000fe200078e0a0b */
[--C-:B------:R-:W-:Y:S01]  /*0c50*/  SHF.R.S32.HI R3, RZ, 0x2, R5.reuse ;  /* 0x00000002ff037819 */ /* 0x100fe20000011405 */
[----:B------:R-:W-:Y:S01]  /*0c60*/  IMAD.SHL.U32 R4, R9, 0x40, RZ ;  /* 0x0000004009047824 */ /* 0x000fe200078e00ff */
[----:B------:R-:W-:Y:S01]  /*0c70*/  SHF.R.S32.HI R8, RZ, 0x1f, R5 ;  /* 0x0000001fff087819 */ /* 0x000fe20000011405 */
[----:B------:R-:W-:Y:S01]  /*0c80*/  IMAD.SHL.U32 R5, R10, 0x8, RZ ;  /* 0x000000080a057824 */ /* 0x000fe200078e00ff */
[----:B------:R-:W-:Y:S02]  /*0c90*/  LOP3.LUT R7, R7, 0x7ffffe00, RZ, 0xc0, !PT ;  /* 0x7ffffe0007077812 */ /* 0x000fe400078ec0ff */
[----:B------:R-:W-:Y:S01]  /*0ca0*/  LOP3.LUT R4, R4, 0x1c0, RZ, 0xc0, !PT ;  /* 0x000001c004047812 */ /* 0x000fe200078ec0ff */
[----:B------:R-:W-:Y:S01]  /*0cb0*/  IMAD.U32 R196, R14, 0x40, R5 ;  /* 0x000000400ec47824 */ /* 0x000fe200078e0005 */
[----:B------:R-:W-:Y:S01]  /*0cc0*/  LEA.HI R8, R8, R3, RZ, 0x3 ;  /* 0x0000000308087211 */ /* 0x000fe200078f18ff */
[----:B------:R-:W-:Y:S01]  /*0cd0*/  IMAD R7, R12, 0x400, R7 ;  /* 0x000004000c077824 */ /* 0x000fe200078e0207 */
[----:B------:R-:W-:-:S02]  /*0ce0*/  LOP3.LUT R5, R4, 0x8, R5, 0xf8, !PT ;  /* 0x0000000804057812 */ /* 0x000fc400078ef805 */
[----:B------:R-:W-:Y:S02]  /*0cf0*/  SHF.R.U32.HI R4, RZ, 0x3, R4 ;  /* 0x00000003ff047819 */ /* 0x000fe40000011604 */
[----:B------:R-:W-:Y:S02]  /*0d00*/  LOP3.LUT R8, R8, 0xfffffff8, RZ, 0xc0, !PT ;  /* 0xfffffff808087812 */ /* 0x000fe400078ec0ff */
[----:B------:R-:W-:Y:S02]  /*0d10*/  LEA.HI R0, R0, R197, RZ, 0x3 ;  /* 0x000000c500007211 */ /* 0x000fe400078f18ff */
[----:B------:R-:W-:Y:S01]  /*0d20*/  LOP3.LUT R4, R5, R4, RZ, 0x3c, !PT ;  /* 0x0000000405047212 */ /* 0x000fe200078e3cff */
[----:B------:R-:W-:Y:S01]  /*0d30*/  IMAD.IADD R3, R3, 0x1, -R8 ;  /* 0x0000000103037824 */ /* 0x000fe200078e0a08 */
[----:B------:R-:W-:Y:S02]  /*0d40*/  LOP3.LUT R8, R0, 0xfffffff8, RZ, 0xc0, !PT ;  /* 0xfffffff800087812 */ /* 0x000fe400078ec0ff */
[----:B------:R-:W-:Y:S01]  /*0d50*/  R2P PR, R9, 0x6 ;  /* 0x0000000609007804 */ /* 0x000fe20000000000 */
[----:B------:R-:W-:Y:S01]  /*0d60*/  IMAD.IADD R4, R7, 0x1, R4 ;  /* 0x0000000107047824 */ /* 0x000fe200078e0204 */
[----:B------:R-:W-:Y:S01]  /*0d70*/  LEA.HI R2, R2, R193, RZ, 0x1 ;  /* 0x000000c102027211 */ /* 0x000fe200078f08ff */
[----:B------:R-:W-:Y:S01]  /*0d80*/  IMAD.IADD R191, R197, 0x1, -R8 ;  /* 0x00000001c5bf7824 */ /* 0x000fe200078e0a08 */
[----:B------:R-:W-:-:S02]  /*0d90*/  SHF.R.S32.HI R6, RZ, 0x5, R6 ;  /* 0x00000005ff067819 */ /* 0x000fc40000011406 */
[----:B------:R-:W-:Y:S02]  /*0da0*/  LEA R19, R4, UR41, 0x1 ;  /* 0x0000002904137c11 */ /* 0x000fe4000f8e08ff */
[----:B------:R-:W-:Y:S01]  /*0db0*/  LOP3.LUT R2, R2, 0xfffffe, RZ, 0xc0, !PT ;  /* 0x00fffffe02027812 */ /* 0x000fe200078ec0ff */
[----:B------:R-:W-:Y:S01]  /*0dc0*/  IMAD R16, R6, 0x10, R3 ;  /* 0x0000001006107824 */ /* 0x000fe200078e0203 */
[----:B------:R-:W-:Y:S01]  /*0dd0*/  SHF.L.U32 R17, R191, 0x3, RZ ;  /* 0x00000003bf117819 */ /* 0x000fe200000006ff */
[C---:B------:R-:W-:Y:S01]  /*0de0*/  VIADD R22, R19.reuse, 0x26840 ;  /* 0x0002684013167836 */ /* 0x040fe20000000000 */
[----:B------:R-:W-:Y:S01]  /*0df0*/  IADD3 R184, R19, 0x26800, RZ ;  /* 0x0002680013b87810 */ /* 0x000fe20007ffe0ff */
[----:B------:R-:W-:Y:S01]  /*0e00*/  IMAD.IADD R2, R193, 0x1, -R2 ;  /* 0x00000001c1027824 */ /* 0x000fe200078e0a02 */
[----:B------:R-:W-:Y:S01]  /*0e10*/  SEL R23, R23, 0xffffffe0, !P1 ;  /* 0xffffffe017177807 */ /* 0x000fe20004800000 */
        /* <DEDUP_REMOVED lines=13> */
[----:B------:R-:W-:Y:S01]  /*0ef0*/  @P2 VIADD R22, R184, 0xffffffc0 ;  /* 0xffffffc0b8162836 */ /* 0x000fe20000000000 */
[----:B------:R-:W-:Y:S01]  /*0f00*/  SHF.R.S32.HI R199, RZ, 0x1f, R195 ;  /* 0x0000001fffc77819 */ /* 0x000fe200000114c3 */
[----:B------:R-:W-:Y:S01]  /*0f10*/  IMAD.SHL.U32 R18, R2, 0x100, RZ ;  /* 0x0000010002127824 */ /* 0x000fe200078e00ff */
[----:B------:R-:W-:Y:S01]  /*0f20*/  SHF.R.S32.HI R198, RZ, 0x1f, R194 ;  /* 0x0000001fffc67819 */ /* 0x000fe200000114c2 */
[----:B------:R-:W-:-:S02]  /*0f30*/  IMAD.IADD R184, R184, 0x1, R23 ;  /* 0x00000001b8b87824 */ /* 0x000fc400078e0217 */
[----:B------:R-:W-:Y:S02]  /*0f40*/  IMAD.SHL.U32 R2, R11, 0x2, RZ ;  /* 0x000000020b027824 */ /* 0x000fe400078e00ff */
[----:B------:R-:W-:Y:S02]  /*0f50*/  IMAD R185, R185, 0x8, R16 ;  /* 0x00000008b9b97824 */ /* 0x000fe400078e0210 */
[----:B------:R-:W-:-:S07]  /*0f60*/  IMAD.IADD R23, R23, 0x1, R22 ;  /* 0x0000000117177824 */ /* 0x000fce00078e0216 */
.L_x_7724:
[----:B------:R-:W-:Y:S01]  /*0f70*/  ULDC.64 UR8, c[0x0][0xc88] ;  /* 0x0003220000087ab9 */ /* 0x000fe20000000a00 */
[----:B------:R-:W-:Y:S01]  /*0f80*/  ULDC.64 UR10, c[0x0][0xa18] ;  /* 0x00028600000a7ab9 */ /* 0x000fe20000000a00 */
[----:B------:R-:W-:Y:S02]  /*0f90*/  UIMAD.WIDE UR8, UR7, 0x4, UR8 ;  /* 0x00000004070878a5 */ /* 0x000fe4000f8e0208 */
[----:B------:R-:W-:Y:S01]  /*0fa0*/  UISETP.NE.U32.AND UP1, UPT, UR10, URZ, UPT ;  /* 0x0000003f0a00728c */ /* 0x000fe2000bf25070 */
[----:B------:R-:W-:Y:S01]  /*0fb0*/  ULDC UR4, c[0x0][0x424] ;  /* 0x0001090000047ab9 */ /* 0x000fe20000000800 */
[----:B------:R-:W-:Y:S02]  /*0fc0*/  ULDC UR7, c[0x0][0x2f0] ;  /* 0x0000bc0000077ab9 */ /* 0x000fe40000000800 */
[----:B0-2-4-:R-:W-:Y:S02]  /*0fd0*/  IMAD.U32 R4, RZ, RZ, UR8 ;  /* 0x00000008ff047e24 */ /* 0x015fe4000f8e00ff */
[----:B------:R-:W-:Y:S01]  /*0fe0*/  IMAD.U32 R5, RZ, RZ, UR9 ;  /* 0x00000009ff057e24 */ /* 0x000fe2000f8e00ff */
[----:B------:R-:W-:-:S04]  /*0ff0*/  ULDC.64 UR8, c[0x0][0xa28] ;  /* 0x00028a0000087ab9 */ /* 0x000fc80000000a00 */
[----:B------:R-:W2:Y:S01]  /*1000*/  LDG.E R4, desc[UR50][R4.64] ;  /* 0x0000003204047981 */ /* 0x000ea2000c1e1900 */
[----:B------:R-:W-:Y:S02]  /*1010*/  UISETP.NE.U32.AND UP0, UPT, UR8, URZ, UPT ;  /* 0x0000003f0800728c */ /* 0x000fe4000bf05070 */
[----:B------:R-:W-:Y:S02]  /*1020*/  UISETP.NE.AND.EX UP1, UPT, UR11, URZ, UPT, UP1 ;  /* 0x0000003f0b00728c */ /* 0x000fe4000bf25310 */
[----:B------:R-:W-:-:S04]  /*1030*/  UISETP.NE.AND.EX UP0, UPT, UR9, URZ, UPT, UP0 ;  /* 0x0000003f0900728c */ /* 0x000fc8000bf05300 */
[----:B------:R-:W-:Y:S02]  /*1040*/  PLOP3.LUT P2, PT, PT, PT, UP1, 0x80, 0x0 ;  /* 0x000000000000781c */ /* 0x000fe40003f4f018 */
[----:B------:R-:W-:Y:S02]  /*1050*/  PLOP3.LUT P0, PT, PT, PT, UP0, 0x80, 0x0 ;  /* 0x000000000000781c */ /* 0x000fe40003f0f008 */
[----:B--2---:R-:W-:-:S13]  /*1060*/  R2UR UR42, R4 ;  /* 0x00000000042a72ca */ /* 0x004fda00000e0000 */
[----:B------:R-:W-:Y:S02]  /*1070*/  USHF.R.S32.HI UR43, URZ, 0x1f, UR42 ;  /* 0x0000001f3f2b7899 */ /* 0x000fe4000801142a */
[----:B------:R-:W-:-:S04]  /*1080*/  @UP0 ULEA UR8, UP2, UR42, UR8, 0x2 ;  /* 0x000000082a080291 */ /* 0x000fc8000f84103f */
[----:B------:R-:W-:Y:S02]  /*1090*/  @UP0 ULEA.HI.X UR9, UR42, UR9, UR43, 0x2, UP2 ;  /* 0x000000092a090291 */ /* 0x000fe400090f142b */
[----:B------:R-:W-:Y:S01]  /*10a0*/  @UP1 ULEA UR10, UP0, UR42, UR10, 0x2 ;  /* 0x0000000a2a0a1291 */ /* 0x000fe2000f80103f */
[----:B------:R-:W-:-:S03]  /*10b0*/  IMAD.U32 R4, RZ, RZ, UR8 ;  /* 0x00000008ff047e24 */ /* 0x000fc6000f8e00ff */
[----:B------:R-:W-:Y:S01]  /*10c0*/  @UP1 ULEA.HI.X UR11, UR42, UR11, UR43, 0x2, UP0 ;  /* 0x0000000b2a0b1291 */ /* 0x000fe200080f142b */
[----:B------:R-:W-:Y:S01]  /*10d0*/  IMAD.U32 R5, RZ, RZ, UR9 ;  /* 0x00000009ff057e24 */ /* 0x000fe2000f8e00ff */
[----:B-1----:R-:W-:Y:S01]  /*10e0*/  MOV R6, UR10 ;  /* 0x0000000a00067c02 */ /* 0x002fe20008000f00 */
[----:B------:R-:W-:-:S03]  /*10f0*/  ULDC.64 UR8, c[0x0][0x418] ;  /* 0x0001060000087ab9 */ /* 0x000fc60000000a00 */
[----:B---3--:R-:W-:Y:S01]  /*1100*/  IMAD.U32 R7, RZ, RZ, UR11 ;  /* 0x0000000bff077e24 */ /* 0x008fe2000f8e00ff */
[----:B------:R-:W2:Y:S04]  /*1110*/  @P0 LDG.E R4, desc[UR50][R4.64] ;  /* 0x0000003204040981 */ /* 0x000ea8000c1e1900 */
[----:B------:R-:W3:Y:S01]  /*1120*/  @P2 LDG.E R6, desc[UR50][R6.64] ;  /* 0x0000003206062981 */ /* 0x000ee2000c1e1900 */
[----:B------:R-:W-:Y:S01]  /*1130*/  UISETP.NE.U32.AND UP0, UPT, UR8, URZ, UPT ;  /* 0x0000003f0800728c */ /* 0x000fe2000bf05070 */
[----:B------:R-:W-:Y:S01]  /*1140*/  UMOV UR49, URZ ;  /* 0x0000003f00317c82 */ /* 0x000fe20008000000 */
[----:B------:R-:W-:Y:S02]  /*1150*/  UMOV UR44, UR6 ;  /* 0x00000006002c7c82 */ /* 0x000fe40008000000 */
[----:B------:R-:W-:-:S03]  /*1160*/  UISETP.NE.AND.EX UP0, UPT, UR9, URZ, UPT, UP0 ;  /* 0x0000003f0900728c */ /* 0x000fc6000bf05300 */
[----:B------:R-:W-:Y:S01]  /*1170*/  ULDC.64 UR8, c[0x0][0xa20] ;  /* 0x0002880000087ab9 */ /* 0x000fe20000000a00 */
[----:B------:R-:W-:Y:S01]  /*1180*/  USEL UR4, UR4, 0x1, UP0 ;  /* 0x0000000104047887 */ /* 0x000fe20008000000 */
[----:B------:R-:W-:-:S03]  /*1190*/  ISETP.NE.U32.AND P1, PT, RZ, UR8, PT ;  /* 0x00000008ff007c0c */ /* 0x000fc6000bf25070 */
        /* <DEDUP_REMOVED lines=19> */
.L_x_7661:
[----:B------:R-:W-:Y:S05]  /*12d0*/  @!P1 BRA `(.L_x_7662) ;  /* 0x00000000001c9947 */ /* 0x000fea0003800000 */
[----:B------:R-:W-:-:S04]  /*12e0*/  ULEA UR4, UP0, UR42, UR8, 0x2 ;  /* 0x000000082a047291 */ /* 0x000fc8000f80103f */
[----:B------:R-:W-:Y:S02]  /*12f0*/  ULEA.HI.X UR6, UR42, UR9, UR43, 0x2, UP0 ;  /* 0x000000092a067291 */ /* 0x000fe400080f142b */
[----:B------:R-:W-:-:S04]  /*1300*/  IMAD.U32 R4, RZ, RZ, UR4 ;  /* 0x00000004ff047e24 */ /* 0x000fc8000f8e00ff */
[----:B------:R-:W-:-:S05]  /*1310*/  IMAD.U32 R5, RZ, RZ, UR6 ;  /* 0x00000006ff057e24 */ /* 0x000fca000f8e00ff */
[----:B------:R-:W2:Y:S02]  /*1320*/  LDG.E R4, desc[UR50][R4.64] ;  /* 0x0000003204047981 */ /* 0x000ea4000c1e1900 */
[----:B--2---:R-:W-:Y:S01]  /*1330*/  R2UR UR4, R4 ;  /* 0x00000000040472ca */ /* 0x004fe200000e0000 */
[----:B------:R-:W-:-:S14]  /*1340*/  BRA `(.L_x_7663) ;  /* 0x0000000000347947 */ /* 0x000fdc0003800000 */
.L_x_7662:
        /* <DEDUP_REMOVED lines=13> */
.L_x_7663:
        /* <DEDUP_REMOVED lines=9> */
[----:B------:R-:W0:Y:S01]  /*14b0*/  LDC R0, c[0x0][0x448] ;  /* 0x00011200ff007b82 */ /* 0x000e220000000800 */
[----:B------:R-:W-:Y:S01]  /*14c0*/  UIADD3 UR4, UR45, 0x3f, URZ ;  /* 0x0000003f2d047890 */ /* 0x000fe2000fffe03f */
[----:B------:R-:W-:Y:S01]  /*14d0*/  CS2R R20, SRZ ;  /* 0x0000000000147805 */ /* 0x000fe2000001ff00 */
[----:B------:R-:W-:Y:S01]  /*14e0*/  UIADD3 UR49, UR49, 0x40, -UR52 ;  /* 0x0000004031317890 */ /* 0x000fe2000fffe834 */
        /* <DEDUP_REMOVED lines=20> */
[----:B0-----:R-:W-:Y:S01]  /*1630*/  ISETP.NE.AND P0, PT, R0, 0x1, PT ;  /* 0x000000010000780c */ /* 0x001fe20003f05270 */
[----:B------:R-:W-:Y:S01]  /*1640*/  IMAD.U32 R0, RZ, RZ, UR4 ;  /* 0x00000004ff007e24 */ /* 0x000fe2000f8e00ff */
        /* <DEDUP_REMOVED lines=11> */
[----:B------:R-:W0:Y:S01]  /*1700*/  @P0 LDC R3, c[0x0][0x44c] ;  /* 0x00011300ff030b82 */ /* 0x000e220000000800 */
[----:B------:R-:W-:Y:S02]  /*1710*/  CS2R R42, SRZ ;  /* 0x00000000002a7805 */ /* 0x000fe4000001ff00 */
[----:B------:R-:W-:-:S02]  /*1720*/  CS2R R92, SRZ ;  /* 0x00000000005c7805 */ /* 0x000fc4000001ff00 */
[----:B------:R-:W-:Y:S02]  /*1730*/  CS2R R90, SRZ ;  /* 0x00000000005a7805 */ /* 0x000fe4000001ff00 */
[----:B------:R-:W-:Y:S02]  /*1740*/  CS2R R88, SRZ ;  /* 0x0000000000587805 */ /* 0x000fe4000001ff00 */
[----:B------:R-:W-:Y:S02]  /*1750*/  CS2R R86, SRZ ;  /* 0x0000000000567805 */ /* 0x000fe4000001ff00 */
[----:B------:R-:W-:Y:S02]  /*1760*/  CS2R R84, SRZ ;  /* 0x0000000000547805 */ /* 0x000fe4000001ff00 */
[----:B------:R-:W-:Y:S01]  /*1770*/  CS2R R82, SRZ ;  /* 0x0000000000527805 */ /* 0x000fe2000001ff00 */
[----:B------:R-:W1:Y:S01]  /*1780*/  @P0 LDC R4, c[0x0][0x450] ;  /* 0x00011400ff040b82 */ /* 0x000e620000000800 */
        /* <DEDUP_REMOVED lines=15> */
[----:B0-----:R-:W-:Y:S01]  /*1880*/  @P0 IMAD.HI.U32 R3, R3, UR4, RZ ;  /* 0x0000000403030c27 */ /* 0x001fe2000f8e00ff */
[----:B------:R-:W-:Y:S02]  /*1890*/  CS2R R10, SRZ ;  /* 0x00000000000a7805 */ /* 0x000fe4000001ff00 */
[----:B------:R-:W-:Y:S02]  /*18a0*/  CS2R R8, SRZ ;  /* 0x0000000000087805 */ /* 0x000fe4000001ff00 */
[----:B------:R-:W-:Y:S02]  /*18b0*/  CS2R R164, SRZ ;  /* 0x0000000000a47805 */ /* 0x000fe4000001ff00 */
[----:B------:R-:W-:-:S02]  /*18c0*/  CS2R R38, SRZ ;  /* 0x0000000000267805 */ /* 0x000fc4000001ff00 */
[----:B------:R-:W-:Y:S02]  /*18d0*/  CS2R R166, SRZ ;  /* 0x0000000000a67805 */ /* 0x000fe4000001ff00 */
[----:B------:R-:W-:Y:S02]  /*18e0*/  CS2R R34, SRZ ;  /* 0x0000000000227805 */ /* 0x000fe4000001ff00 */
[----:B------:R-:W-:Y:S02]  /*18f0*/  CS2R R168, SRZ ;  /* 0x0000000000a87805 */ /* 0x000fe4000001ff00 */
[----:B-1----:R-:W-:Y:S01]  /*1900*/  @P0 SHF.R.U32.HI R0, RZ, R4, R3 ;  /* 0x00000004ff000219 */ /* 0x002fe20000011603 */
[----:B------:R-:W-:Y:S01]  /*1910*/  IMAD.MOV.U32 R3, RZ, RZ, RZ ;  /* 0x000000ffff037224 */ /* 0x000fe200078e00ff */
[----:B------:R-:W-:Y:S02]  /*1920*/  PLOP3.LUT P0, PT, PT, PT, PT, 0x80, 0x0 ;  /* 0x000000000000781c */ /* 0x000fe40003f0f070 */
[----:B------:R-:W-:-:S02]  /*1930*/  CS2R R30, SRZ ;  /* 0x00000000001e7805 */ /* 0x000fc4000001ff00 */
[----:B------:R-:W-:Y:S01]  /*1940*/  MOV R28, RZ ;  /* 0x000000ff001c7202 */ /* 0x000fe20000000f00 */
[----:B------:R-:W-:Y:S01]  /*1950*/  VIADD R0, R0, UR49 ;  /* 0x0000003100007c36 */ /* 0x000fe20008000000 */
[----:B------:R-:W-:Y:S02]  /*1960*/  CS2R R170, SRZ ;  /* 0x0000000000aa7805 */ /* 0x000fe4000001ff00 */
[----:B------:R-:W-:Y:S02]  /*1970*/  CS2R R26, SRZ ;  /* 0x00000000001a7805 */ /* 0x000fe4000001ff00 */
[----:B------:R-:W-:-:S04]  /*1980*/  SHF.R.S32.HI R5, RZ, 0x1f, R0 ;  /* 0x0000001fff057819 */ /* 0x000fc80000011400 */
[----:B------:R-:W-:-:S04]  /*1990*/  LEA.HI R5, R5, R0, RZ, 0x6 ;  /* 0x0000000005057211 */ /* 0x000fc800078f30ff */
        /* <DEDUP_REMOVED lines=18> */
.L_x_7666:
[----:B------:R-:W-:Y:S01]  /*1ac0*/  ULEA UR21, UR38, UR41, 0x3 ;  /* 0x0000002926157291 */ /* 0x000fe2000f8e183f */
[----:B------:R-:W-:-:S05]  /*1ad0*/  IMAD.U32 R3, RZ, RZ, UR37 ;  /* 0x00000025ff037e24 */ /* 0x000fca000f8e00ff */
[----:B------:R-:W-:-:S04]  /*1ae0*/  SHF.L.U32 R3, R3, 0x1f, RZ ;  /* 0x0000001f03037819 */ /* 0x000fc800000006ff */
[----:B------:R-:W0:Y:S02]  /*1af0*/  SYNCS.PHASECHK.TRANS64.TRYWAIT P1, [UR21+0x28c50], R3 ;  /* 0x028c5003ff0075a7 */ /* 0x000e240008020155 */
[----:B0-----:R-:W-:Y:S05]  /*1b00*/  @!P1 BRA `(.L_x_7667) ;  /* 0x0000010000089947 */ /* 0x001fea0003800000 */
.L_x_7809:
        /* <DEDUP_REMOVED lines=38> */
.L_x_7668:
[----:B------:R-:W-:Y:S01]  /*1d70*/  UIADD3 UR6, UR21, 0x28c60, URZ ;  /* 0x00028c6015067890 */ /* 0x000fe2000fffe03f */
[----:B------:R-:W-:-:S03]  /*1d80*/  ISETP.GE.AND P1, PT, R0, 0x2, PT ;  /* 0x000000020000780c */ /* 0x000fc60003f26270 */
[----:B------:R-:W-:-:S09]  /*1d90*/  UPRMT UR6, UR40, 0x654, UR6 ;  /* 0x0000065428067896 */ /* 0x000fd20008000006 */
[----:B------:R-:W-:Y:S01]  /*1da0*/  SYNCS.ARRIVE.TRANS64.RED.A1T0 RZ, [UR6], RZ ;  /* 0x000000ffffff79a7 */ /* 0x000fe20008100406 */
[----:B------:R-:W-:Y:S05]  /*1db0*/  @!P1 BRA `(.L_x_7669) ;  /* 0x0000000800dc9947 */ /* 0x000fea0003800000 */
[----:B------:R-:W-:-:S07]  /*1dc0*/  VIADD R0, R0, 0xfffffffe ;  /* 0xfffffffe00007836 */ /* 0x000fce0000000000 */
.L_x_7675:
        /* <DEDUP_REMOVED lines=143> */
.L_x_7670:
[----:B------:R-:W-:Y:S01]  /*26c0*/  ULEA UR21, UR38, UR41, 0x3 ;  /* 0x0000002926157291 */ /* 0x000fe2000f8e183f */
[----:B------:R-:W-:-:S05]  /*26d0*/  IMAD.U32 R3, RZ, RZ, UR37 ;  /* 0x00000025ff037e24 */ /* 0x000fca000f8e00ff */
[----:B------:R-:W-:-:S04]  /*26e0*/  SHF.L.U32 R3, R3, 0x1f, RZ ;  /* 0x0000001f03037819 */ /* 0x000fc800000006ff */
[----:B------:R0:W1:Y:S01]  /*26f0*/  SYNCS.PHASECHK.TRANS64.TRYWAIT P1, [UR21+0x28c50], R3 ;  /* 0x028c5003ff0075a7 */ /* 0x0000620008020155 */
[----:B------:R-:W-:Y:S05]  /*2700*/  @!P0 BRA `(.L_x_7671) ;  /* 0x0000000000048947 */ /* 0x000fea0003800000 */
[----:B------:R-:W-:Y:S01]  /*2710*/  BPT.TRAP 0x1 ;  /* 0x000000040000795c */ /* 0x000fe20000300000 */
.L_x_7671:
[----:B-1----:R-:W-:Y:S05]  /*2720*/  @P1 BRA `(.L_x_7672) ;  /* 0x0000000000081947 */ /* 0x002fea0003800000 */
[----:B------:R-:W1:Y:S02]  /*2730*/  SYNCS.PHASECHK.TRANS64.TRYWAIT P1, [UR21+0x28c50], R3 ;  /* 0x028c5003ff0075a7 */ /* 0x000e640008020155 */
[----:B-1----:R-:W-:Y:S05]  /*2740*/  @!P1 BRA `(.L_x_7673) ;  /* 0x000000f400109947 */ /* 0x002fea0003800000 */
.L_x_7672:
        /* <DEDUP_REMOVED lines=26> */
.L_x_7674:
[----:B------:R-:W-:-:S04]  /*28f0*/  UIADD3 UR6, UR21, 0x28c60, URZ ;  /* 0x00028c6015067890 */ /* 0x000fc8000fffe03f */
[----:B------:R-:W-:-:S09]  /*2900*/  UPRMT UR6, UR40, 0x654, UR6 ;  /* 0x0000065428067896 */ /* 0x000fd20008000006 */
[----:B------:R-:W-:Y:S01]  /*2910*/  SYNCS.ARRIVE.TRANS64.RED.A1T0 RZ, [UR6], RZ ;  /* 0x000000ffffff79a7 */ /* 0x000fe20008100406 */
[----:B------:R-:W-:Y:S05]  /*2920*/  @P2 BRA `(.L_x_7675) ;  /* 0xfffffff400282947 */ /* 0x000fea000383ffff */
.L_x_7669:
[----:B------:R-:W-:Y:S01]  /*2930*/  BAR.SYNC.DEFER_BLOCKING 0xe, 0x100 ;  /* 0x0384000000007b1d */ /* 0x000fe20000010000 */
[----:B01----:R-:W-:Y:S01]  /*2940*/  IMAD.U32 R3, RZ, RZ, UR38 ;  /* 0x00000026ff037e24 */ /* 0x003fe2000f8e00ff */
[----:B------:R-:W-:Y:S01]  /*2950*/  UIADD3 UR38, UR38, 0x1, URZ ;  /* 0x0000000126267890 */ /* 0x000fe2000fffe03f */
[----:B------:R-:W-:Y:S01]  /*2960*/  PLOP3.LUT P0, PT, PT, PT, PT, 0x8, 0x0 ;  /* 0x000000000000781c */ /* 0x000fe20003f0e170 */
[----:B------:R-:W-:Y:S02]  /*2970*/  IMAD.MOV.U32 R20, RZ, RZ, RZ ;  /* 0x000000ffff147224 */ /* 0x000fe400078e00ff */
        /* <DEDUP_REMOVED lines=139> */
.L_x_7664:
[----:B------:R-:W-:Y:S01]  /*3230*/  ULDC UR4, c[0x0][0x448] ;  /* 0x0001120000047ab9 */ /* 0x000fe20000000800 */
[----:B------:R-:W-:Y:S01]  /*3240*/  UIADD3 UR6, UR45, 0x3f, URZ ;  /* 0x0000003f2d067890 */ /* 0x000fe2000fffe03f */
[----:B------:R-:W-:Y:S01]  /*3250*/  PLOP3.LUT P0, PT, PT, PT, PT, 0x80, 0x0 ;  /* 0x000000000000781c */ /* 0x000fe20003f0f070 */
[----:B------:R-:W-:Y:S01]  /*3260*/  UISETP.NE.AND UP0, UPT, UR4, 0x1, UPT ;  /* 0x000000010400788c */ /* 0x000fe2000bf05270 */
[----:B------:R-:W-:Y:S01]  /*3270*/  MOV R3, RZ ;  /* 0x000000ff00037202 */ /* 0x000fe20000000f00 */
[----:B------:R-:W-:Y:S01]  /*3280*/  UIADD3 UR7, UR49, 0x40, -UR52 ;  /* 0x0000004031077890 */ /* 0x000fe2000fffe834 */
[----:B------:R-:W-:Y:S01]  /*3290*/  CS2R R20, SRZ ;  /* 0x0000000000147805 */ /* 0x000fe2000001ff00 */
[----:B------:R-:W-:Y:S01]  /*32a0*/  UP2UR UR53, UPR, URZ, 0x1 ;  /* 0x000000013f357883 */ /* 0x000fe20008000000 */
[----:B------:R-:W-:Y:S02]  /*32b0*/  CS2R R150, SRZ ;  /* 0x0000000000967805 */ /* 0x000fe4000001ff00 */
[----:B------:R-:W-:-:S02]  /*32c0*/  CS2R R148, SRZ ;  /* 0x0000000000947805 */ /* 0x000fc4000001ff00 */
[----:B------:R-:W-:Y:S02]  /*32d0*/  CS2R R146, SRZ ;  /* 0x0000000000927805 */ /* 0x000fe4000001ff00 */
[----:B------:R-:W-:Y:S02]  /*32e0*/  CS2R R144, SRZ ;  /* 0x0000000000907805 */ /* 0x000fe4000001ff00 */
[----:B------:R-:W-:Y:S02]  /*32f0*/  CS2R R142, SRZ ;  /* 0x00000000008e7805 */ /* 0x000fe4000001ff00 */
[----:B------:R-:W-:Y:S01]  /*3300*/  CS2R R140, SRZ ;  /* 0x00000000008c7805 */ /* 0x000fe2000001ff00 */
[----:B------:R-:W-:Y:S01]  /*3310*/  @UP0 ULDC UR4, c[0x0][0x44c] ;  /* 0x0001130000040ab9 */ /* 0x000fe20000000800 */
[----:B------:R-:W-:Y:S01]  /*3320*/  @UP0 ULDC UR8, c[0x0][0x450] ;  /* 0x0001140000080ab9 */ /* 0x000fe20000000800 */
[----:B------:R-:W-:Y:S01]  /*3330*/  UIMAD.WIDE.U32 UR4, UR6, UR4, URZ ;  /* 0x00000004060472a5 */ /* 0x000fe2000f8e003f */
[----:B------:R-:W-:-:S02]  /*3340*/  CS2R R138, SRZ ;  /* 0x00000000008a7805 */ /* 0x000fc4000001ff00 */
[----:B------:R-:W-:Y:S02]  /*3350*/  CS2R R136, SRZ ;  /* 0x0000000000887805 */ /* 0x000fe4000001ff00 */
[----:B------:R-:W-:Y:S01]  /*3360*/  CS2R R134, SRZ ;  /* 0x0000000000867805 */ /* 0x000fe2000001ff00 */
[----:B------:R-:W-:Y:S01]  /*3370*/  @UP0 USHF.R.U32.HI UR6, URZ, UR8, UR5 ;  /* 0x000000083f060299 */ /* 0x000fe20008011605 */
[----:B------:R-:W-:Y:S02]  /*3380*/  CS2R R132, SRZ ;  /* 0x0000000000847805 */ /* 0x000fe4000001ff00 */
[----:B------:R-:W-:Y:S02]  /*3390*/  CS2R R130, SRZ ;  /* 0x0000000000827805 */ /* 0x000fe4000001ff00 */
[----:B------:R-:W-:Y:S01]  /*33a0*/  CS2R R128, SRZ ;  /* 0x0000000000807805 */ /* 0x000fe2000001ff00 */
[----:B------:R-:W-:Y:S01]  /*33b0*/  UIADD3 UR6, UR7, UR6, URZ ;  /* 0x0000000607067290 */ /* 0x000fe2000fffe03f */
[----:B------:R-:W-:-:S02]  /*33c0*/  CS2R R126, SRZ ;  /* 0x00000000007e7805 */ /* 0x000fc4000001ff00 */
[----:B------:R-:W-:Y:S02]  /*33d0*/  CS2R R124, SRZ ;  /* 0x00000000007c7805 */ /* 0x000fe4000001ff00 */
[----:B------:R-:W-:Y:S01]  /*33e0*/  CS2R R160, SRZ ;  /* 0x0000000000a07805 */ /* 0x000fe2000001ff00 */
[----:B------:R-:W-:Y:S01]  /*33f0*/  USHF.R.S32.HI UR4, URZ, 0x1f, UR6 ;  /* 0x0000001f3f047899 */ /* 0x000fe20008011406 */
[----:B------:R-:W-:Y:S02]  /*3400*/  CS2R R120, SRZ ;  /* 0x0000000000787805 */ /* 0x000fe4000001ff00 */
[----:B------:R-:W-:Y:S02]  /*3410*/  CS2R R158, SRZ ;  /* 0x00000000009e7805 */ /* 0x000fe4000001ff00 */
[----:B------:R-:W-:Y:S01]  /*3420*/  CS2R R116, SRZ ;  /* 0x0000000000747805 */ /* 0x000fe2000001ff00 */
[----:B------:R-:W-:Y:S01]  /*3430*/  ULEA.HI UR4, UR4, UR6, URZ, 0x6 ;  /* 0x0000000604047291 */ /* 0x000fe2000f8f303f */
[----:B------:R-:W-:-:S02]  /*3440*/  CS2R R156, SRZ ;  /* 0x00000000009c7805 */ /* 0x000fc4000001ff00 */
[----:B------:R-:W-:Y:S02]  /*3450*/  CS2R R112, SRZ ;  /* 0x0000000000707805 */ /* 0x000fe4000001ff00 */
[----:B------:R-:W-:Y:S01]  /*3460*/  CS2R R154, SRZ ;  /* 0x00000000009a7805 */ /* 0x000fe2000001ff00 */
[----:B------:R-:W-:Y:S01]  /*3470*/  USHF.R.S32.HI UR4, URZ, 0x6, UR4 ;  /* 0x000000063f047899 */ /* 0x000fe20008011404 */
[----:B------:R-:W-:Y:S02]  /*3480*/  CS2R R152, SRZ ;  /* 0x0000000000987805 */ /* 0x000fe4000001ff00 */
[----:B------:R-:W-:Y:S02]  /*3490*/  CS2R R108, SRZ ;  /* 0x00000000006c7805 */ /* 0x000fe4000001ff00 */
[----:B------:R-:W-:Y:S01]  /*34a0*/  CS2R R58, SRZ ;  /* 0x00000000003a7805 */ /* 0x000fe2000001ff00 */
[----:B------:R-:W-:Y:S01]  /*34b0*/  UISETP.LT.AND UP0, UPT, UR54, UR4, UPT ;  /* 0x000000043600728c */ /* 0x000fe2000bf01270 */
[----:B------:R-:W-:-:S02]  /*34c0*/  CS2R R104, SRZ ;  /* 0x0000000000687805 */ /* 0x000fc4000001ff00 */
[----:B------:R-:W-:Y:S02]  /*34d0*/  CS2R R56, SRZ ;  /* 0x0000000000387805 */ /* 0x000fe4000001ff00 */
[----:B------:R-:W-:Y:S01]  /*34e0*/  CS2R R54, SRZ ;  /* 0x0000000000367805 */ /* 0x000fe2000001ff00 */
[----:B------:R-:W-:Y:S01]  /*34f0*/  USEL UR54, UR54, UR4, UP0 ;  /* 0x0000000436367287 */ /* 0x000fe20008000000 */
[----:B------:R-:W-:Y:S02]  /*3500*/  CS2R R100, SRZ ;  /* 0x0000000000647805 */ /* 0x000fe4000001ff00 */
[----:B------:R-:W-:Y:S02]  /*3510*/  CS2R R50, SRZ ;  /* 0x0000000000327805 */ /* 0x000fe4000001ff00 */
[----:B------:R-:W-:Y:S01]  /*3520*/  CS2R R46, SRZ ;  /* 0x00000000002e7805 */ /* 0x000fe2000001ff00 */
[----:B------:R-:W-:Y:S01]  /*3530*/  UISETP.GE.AND UP0, UPT, UR54, 0x1, UPT ;  /* 0x000000013600788c */ /* 0x000fe2000bf06270 */
[----:B------:R-:W-:-:S02]  /*3540*/  CS2R R96, SRZ ;  /* 0x0000000000607805 */ /* 0x000fc4000001ff00 */
[----:B------:R-:W-:Y:S02]  /*3550*/  CS2R R42, SRZ ;  /* 0x00000000002a7805 */ /* 0x000fe4000001ff00 */
[----:B------:R-:W-:Y:S02]  /*3560*/  CS2R R92, SRZ ;  /* 0x00000000005c7805 */ /* 0x000fe4000001ff00 */
[----:B------:R-:W-:Y:S02]  /*3570*/  CS2R R90, SRZ ;  /* 0x00000000005a7805 */ /* 0x000fe4000001ff00 */
[----:B------:R-:W-:Y:S02]  /*3580*/  CS2R R88, SRZ ;  /* 0x0000000000587805 */ /* 0x000fe4000001ff00 */
[----:B------:R-:W-:Y:S02]  /*3590*/  PLOP3.LUT P1, PT, PT, PT, UP0, 0x80, 0x0 ;  /* 0x000000000000781c */ /* 0x000fe40003f2f008 */
        /* <DEDUP_REMOVED lines=60> */
.L_x_7676:
[----:B------:R-:W-:Y:S01]  /*3960*/  ULEA.HI UR4, UR36, UR36, URZ, 0x1 ;  /* 0x0000002424047291 */ /* 0x000fe2000f8f083f */
[----:B------:R-:W-:-:S03]  /*3970*/  IMAD.U32 R3, RZ, RZ, UR46 ;  /* 0x0000002eff037e24 */ /* 0x000fc6000f8e00ff */
[----:B------:R-:W-:Y:S02]  /*3980*/  ULOP3.LUT UR4, UR4, 0xfffffffe, URZ, 0xc0, !UPT ;  /* 0xfffffffe04047892 */ /* 0x000fe4000f8ec03f */
[----:B------:R-:W-:Y:S02]  /*3990*/  ISETP.NE.AND P0, PT, R3, 0x3, PT ;  /* 0x000000030300780c */ /* 0x000fe40003f05270 */
[----:B------:R-:W-:-:S06]  /*39a0*/  UIADD3 UR4, UR36, -UR4, URZ ;  /* 0x8000000424047290 */ /* 0x000fcc000fffe03f */
[----:B------:R-:W-:-:S04]  /*39b0*/  MOV R0, UR4 ;  /* 0x0000000400007c02 */ /* 0x000fc80008000f00 */
[----:B------:R-:W-:-:S04]  /*39c0*/  SHF.L.U32 R0, R0, 0x1f, RZ ;  /* 0x0000001f00007819 */ /* 0x000fc800000006ff */
[----:B------:R-:W0:Y:S02]  /*39d0*/  SYNCS.PHASECHK.TRANS64.TRYWAIT P1, [UR41+0x28c00], R0 ;  /* 0x028c0000ff0075a7 */ /* 0x000e240008020169 */
[----:B0-----:R-:W-:Y:S05]  /*39e0*/  @!P1 BRA `(.L_x_7677) ;  /* 0x000000e000809947 */ /* 0x001fea0003800000 */
.L_x_7810:
[----:B------:R-:W-:Y:S05]  /*39f0*/  @!P0 BRA `(.L_x_7678) ;  /* 0x0000000000048947 */ /* 0x000fea0003800000 */
[----:B------:R-:W-:Y:S01]  /*3a00*/  BPT.TRAP 0x1 ;  /* 0x000000040000795c */ /* 0x000fe20000300000 */
.L_x_7678:
[----:B------:R-:W-:Y:S02]  /*3a10*/  IMAD.U32 R7, RZ, RZ, UR38 ;  /* 0x00000026ff077e24 */ /* 0x000fe4000f8e00ff */
[----:B------:R-:W-:-:S03]  /*3a20*/  IMAD.U32 R8, RZ, RZ, UR37 ;  /* 0x00000025ff087e24 */ /* 0x000fc6000f8e00ff */
[----:B------:R-:W-:Y:S02]  /*3a30*/  LEA R7, R7, UR41, 0x3 ;  /* 0x0000002907077c11 */ /* 0x000fe4000f8e18ff */
[----:B------:R-:W-:-:S04]  /*3a40*/  SHF.L.U32 R8, R8, 0x1f, RZ ;  /* 0x0000001f08087819 */ /* 0x000fc800000006ff */
[----:B------:R1:W2:Y:S01]  /*3a50*/  SYNCS.PHASECHK.TRANS64.TRYWAIT P1, [R7+URZ+0x28c30], R8 ;  /* 0x028c3008070075a7 */ /* 0x0002a2000802017f */
[----:B------:R-:W-:Y:S05]  /*3a60*/  @!P0 BRA `(.L_x_7679) ;  /* 0x0000000000048947 */ /* 0x000fea0003800000 */
[----:B------:R-:W-:Y:S01]  /*3a70*/  BPT.TRAP 0x1 ;  /* 0x000000040000795c */ /* 0x000fe20000300000 */
.L_x_7679:
[----:B--2---:R-:W-:Y:S05]  /*3a80*/  @P1 BRA `(.L_x_7680) ;  /* 0x0000000000081947 */ /* 0x004fea0003800000 */
[----:B------:R-:W2:Y:S02]  /*3a90*/  SYNCS.PHASECHK.TRANS64.TRYWAIT P1, [R7+URZ+0x28c30], R8 ;  /* 0x028c3008070075a7 */ /* 0x000ea4000802017f */
[----:B--2---:R-:W-:Y:S05]  /*3aa0*/  @!P1 BRA `(.L_x_7681) ;  /* 0x000000e000689947 */ /* 0x004fea0003800000 */
.L_x_7680:
        /* <DEDUP_REMOVED lines=40> */
.L_x_7682:
[----:B------:R-:W-:Y:S01]  /*3d30*/  UISETP.NE.AND UP0, UPT, UR53, URZ, UPT ;  /* 0x0000003f3500728c */ /* 0x000fe2000bf05270 */
[----:B------:R-:W-:Y:S01]  /*3d40*/  VIADD R3, R185, UR45 ;  /* 0x0000002db9037c36 */ /* 0x000fe20008000000 */
[----:B------:R-:W-:-:S04]  /*3d50*/  ULDC UR10, c[0x0][0x988] ;  /* 0x00026200000a7ab9 */ /* 0x000fc80000000800 */
        /* <DEDUP_REMOVED lines=8> */
[----:B------:R-:W0:Y:S02]  /*3de0*/  SHFL.IDX PT, R6, R3, 0x1, 0x1c1f ;  /* 0x003c1f0003067f89 */ /* 0x000e2400000e0000 */
[----:B------:R-:W-:Y:S02]  /*3df0*/  UIADD3 UR7, UR49, 0x1, UR6 ;  /* 0x0000000131077890 */ /* 0x000fe4000fffe006 */
[----:B------:R-:W-:Y:S01]  /*3e00*/  IMAD.U32 R5, RZ, RZ, UR6 ;  /* 0x00000006ff057e24 */ /* 0x000fe2000f8e00ff */
[----:B------:R-:W3:Y:S01]  /*3e10*/  SHFL.IDX PT, R3, R3, RZ, 0x1c1f ;  /* 0x001c1fff03037589 */ /* 0x000ee200000e0000 */
[----:B------:R-:W-:-:S02]  /*3e20*/  R2UR UR6, R7 ;  /* 0x00000000070672ca */ /* 0x000fc400000e0000 */
[----:B------:R-:W-:Y:S01]  /*3e30*/  IMAD.U32 R9, RZ, RZ, UR7 ;  /* 0x00000007ff097e24 */ /* 0x000fe2000f8e00ff */
[----:B------:R-:W-:-:S04]  /*3e40*/  IADD3 R4, -R2, UR49, R5 ;  /* 0x0000003102047c10 */ /* 0x000fc8000fffe105 */
[----:B------:R-:W-:-:S06]  /*3e50*/  IADD3 R5, R9, -UR52, -R2 ;  /* 0x8000003409057c10 */ /* 0x000fcc000fffe802 */
[----:B------:R-:W-:-:S04]  /*3e60*/  UIADD3 UR6, UR6, 0x28c40, URZ ;  /* 0x00028c4006067890 */ /* 0x000fc8000fffe03f */
[----:B------:R-:W-:Y:S01]  /*3e70*/  UPRMT UR6, UR40, 0x654, UR6 ;  /* 0x0000065428067896 */ /* 0x000fe20008000006 */
[----:B0-----:R-:W-:-:S04]  /*3e80*/  VIADDMNMX R6, R6, R5, R4, PT ;  /* 0x0000000506067246 */ /* 0x001fc80003800104 */
[C---:B------:R-:W-:Y:S02]  /*3e90*/  ISETP.GT.AND P1, PT, R6.reuse, RZ, PT ;  /* 0x000000ff0600720c */ /* 0x040fe40003f24270 */
[C---:B------:R-:W-:Y:S02]  /*3ea0*/  ISETP.GT.AND P2, PT, R6.reuse, 0x1, PT ;  /* 0x000000010600780c */ /* 0x040fe40003f44270 */
[----:B------:R-:W-:Y:S01]  /*3eb0*/  ISETP.GT.AND P3, PT, R6, 0x8, PT ;  /* 0x000000080600780c */ /* 0x000fe20003f64270 */
[----:B------:R-:W-:Y:S01]  /*3ec0*/  SYNCS.ARRIVE.TRANS64.RED.A1T0 RZ, [UR6], RZ ;  /* 0x000000ffffff79a7 */ /* 0x000fe20008100406 */
[----:B------:R-:W-:Y:S02]  /*3ed0*/  FSEL R26, R26, -INF , P1 ;  /* 0xff8000001a1a7808 */ /* 0x000fe40000800000 */
[----:B------:R-:W-:Y:S01]  /*3ee0*/  FSEL R27, R27, -INF , P2 ;  /* 0xff8000001b1b7808 */ /* 0x000fe20001000000 */
[----:B------:R-:W-:Y:S01]  /*3ef0*/  BAR.SYNC.DEFER_BLOCKING 0xf, 0x100 ;  /* 0x03c4000000007b1d */ /* 0x000fe20000010000 */
        /* <DEDUP_REMOVED lines=220> */
.L_x_7683:
[----:B------:R0:W3:Y:S01]  /*4cc0*/  SYNCS.PHASECHK.TRANS64.TRYWAIT P1, [R7+URZ+0x28c50], R8 ;  /* 0x028c5008070075a7 */ /* 0x0000e2000802017f */
[----:B------:R-:W-:Y:S05]  /*4cd0*/  @!P0 BRA `(.L_x_7684) ;  /* 0x0000000000048947 */ /* 0x000fea0003800000 */
[----:B------:R-:W-:Y:S01]  /*4ce0*/  BPT.TRAP 0x1 ;  /* 0x000000040000795c */ /* 0x000fe20000300000 */
.L_x_7684:
[----:B---3--:R-:W-:Y:S05]  /*4cf0*/  @P1 BRA `(.L_x_7685) ;  /* 0x0000000000081947 */ /* 0x008fea0003800000 */
[----:B------:R-:W3:Y:S02]  /*4d00*/  SYNCS.PHASECHK.TRANS64.TRYWAIT P1, [R7+URZ+0x28c50], R8 ;  /* 0x028c5008070075a7 */ /* 0x000ee4000802017f */
[----:B---3--:R-:W-:Y:S05]  /*4d10*/  @!P1 BRA `(.L_x_7686) ;  /* 0x000000cc00e09947 */ /* 0x008fea0003800000 */
.L_x_7685:
        /* <DEDUP_REMOVED lines=34> */
.L_x_7687:
[----:B------:R-:W-:Y:S01]  /*4f40*/  UISETP.NE.AND UP0, UPT, UR53, URZ, UPT ;  /* 0x0000003f3500728c */ /* 0x000fe2000bf05270 */
[----:B------:R-:W-:Y:S01]  /*4f50*/  R2UR UR14, R7 ;  /* 0x00000000070e72ca */ /* 0x000fe200000e0000 */
[----:B------:R-:W-:Y:S01]  /*4f60*/  UMOV UR11, UR45 ;  /* 0x0000002d000b7c82 */ /* 0x000fe20008000000 */
[----:B------:R-:W-:-:S08]  /*4f70*/  UIADD3 UR21, UR54, -0x2, URZ ;  /* 0xfffffffe36157890 */ /* 0x000fd0000fffe03f */
[----:B------:R-:W-:Y:S01]  /*4f80*/  @UP0 ULDC UR6, c[0x0][0x44c] ;  /* 0x0001130000060ab9 */ /* 0x000fe20000000800 */
[----:B------:R-:W-:Y:S01]  /*4f90*/  @UP0 ULDC UR15, c[0x0][0x450] ;  /* 0x00011400000f0ab9 */ /* 0x000fe20000000800 */
[----:B------:R-:W-:Y:S02]  /*4fa0*/  UIMAD.WIDE.U32 UR6, UR45, UR6, URZ ;  /* 0x000000062d0672a5 */ /* 0x000fe4000f8e003f */
[----:B------:R-:W-:Y:S02]  /*4fb0*/  UIADD3 UR6, UR14, 0x28c60, URZ ;  /* 0x00028c600e067890 */ /* 0x000fe4000fffe03f */
[----:B------:R-:W-:Y:S02]  /*4fc0*/  @UP0 USHF.R.U32.HI UR11, URZ, UR15, UR7 ;  /* 0x0000000f3f0b0299 */ /* 0x000fe40008011607 */
[----:B------:R-:W-:Y:S02]  /*4fd0*/  UPRMT UR6, UR40, 0x654, UR6 ;  /* 0x0000065428067896 */ /* 0x000fe40008000006 */
[----:B------:R-:W-:-:S04]  /*4fe0*/  UIADD3 UR7, UR11, UR49, -UR52 ;  /* 0x000000310b077290 */ /* 0x000fc8000fffe834 */
        /* <DEDUP_REMOVED lines=9> */
[----:B0123--:R-:W-:Y:S01]  /*5080*/  IMAD.MOV.U32 R8, RZ, RZ, R5 ;  /* 0x000000ffff087224 */ /* 0x00ffe200078e0005 */
[----:B------:R-:W-:Y:S01]  /*5090*/  UMOV UR24, UR38 ;  /* 0x0000002600187c82 */ /* 0x000fe20008000000 */
[----:B------:R-:W-:Y:S01]  /*50a0*/  IMAD.MOV.U32 R9, RZ, RZ, R6 ;  /* 0x000000ffff097224 */ /* 0x000fe200078e0006 */
[----:B------:R-:W-:-:S06]  /*50b0*/  ULDC UR22, c[0x0][0x988] ;  /* 0x0002620000167ab9 */ /* 0x000fcc0000000800 */
.L_x_7699:
[----:B------:R-:W-:-:S04]  /*50c0*/  UIADD3 UR38, UR24, 0x1, URZ ;  /* 0x0000000118267890 */ /* 0x000fc8000fffe03f */
[----:B------:R-:W-:-:S04]  /*50d0*/  UISETP.NE.AND UP0, UPT, UR38, 0x2, UPT ;  /* 0x000000022600788c */ /* 0x000fc8000bf05270 */
[----:B------:R-:W-:Y:S02]  /*50e0*/  USEL UR6, URZ, 0x1, UP0 ;  /* 0x000000013f067887 */ /* 0x000fe40008000000 */
[----:B------:R-:W-:Y:S02]  /*50f0*/  USEL UR38, UR38, URZ, UP0 ;  /* 0x0000003f26267287 */ /* 0x000fe40008000000 */
[----:B------:R-:W-:Y:S01]  /*5100*/  ULOP3.LUT UR37, UR37, UR6, URZ, 0x3c, !UPT ;  /* 0x0000000625257292 */ /* 0x000fe2000f8e3c3f */
[----:B0-----:R-:W-:Y:S11]  /*5110*/  @!P0 BRA `(.L_x_7689) ;  /* 0x0000000000048947 */ /* 0x001ff60003800000 */
[----:B------:R-:W-:Y:S01]  /*5120*/  BPT.TRAP 0x1 ;  /* 0x000000040000795c */ /* 0x000fe20000300000 */
.L_x_7689:
[----:B------:R-:W-:Y:S01]  /*5130*/  ULEA UR23, UR38, UR41, 0x3 ;  /* 0x0000002926177291 */ /* 0x000fe2000f8e183f */
[----:B------:R-:W-:-:S05]  /*5140*/  IMAD.U32 R7, RZ, RZ, UR37 ;  /* 0x00000025ff077e24 */ /* 0x000fca000f8e00ff */
[----:B------:R-:W-:-:S04]  /*5150*/  SHF.L.U32 R7, R7, 0x1f, RZ ;  /* 0x0000001f07077819 */ /* 0x000fc800000006ff */
[----:B------:R0:W1:Y:S01]  /*5160*/  SYNCS.PHASECHK.TRANS64.TRYWAIT P1, [UR23+0x28c30], R7 ;  /* 0x028c3007ff0075a7 */ /* 0x0000620008020157 */
[----:B------:R-:W-:Y:S05]  /*5170*/  @!P0 BRA `(.L_x_7690) ;  /* 0x0000000000048947 */ /* 0x000fea0003800000 */
[----:B------:R-:W-:Y:S01]  /*5180*/  BPT.TRAP 0x1 ;  /* 0x000000040000795c */ /* 0x000fe20000300000 */
.L_x_7690:
[----:B-1----:R-:W-:Y:S05]  /*5190*/  @P1 BRA `(.L_x_7691) ;  /* 0x0000000000081947 */ /* 0x002fea0003800000 */
[----:B------:R-:W1:Y:S02]  /*51a0*/  SYNCS.PHASECHK.TRANS64.TRYWAIT P1, [UR23+0x28c30], R7 ;  /* 0x028c3007ff0075a7 */ /* 0x000e640008020157 */
[----:B-1----:R-:W-:Y:S05]  /*51b0*/  @!P1 BRA `(.L_x_7692) ;  /* 0x000000c800cc9947 */ /* 0x002fea0003800000 */
.L_x_7691:
        /* <DEDUP_REMOVED lines=23> */
.L_x_7693:
[----:B------:R-:W-:Y:S01]  /*5330*/  UISETP.NE.AND UP0, UPT, UR53, URZ, UPT ;  /* 0x0000003f3500728c */ /* 0x000fe2000bf05270 */
[----:B-1----:R-:W-:Y:S01]  /*5340*/  IADD3 R6, R185, UR45, RZ ;  /* 0x0000002db9067c10 */ /* 0x002fe2000fffe0ff */
[----:B------:R-:W-:-:S04]  /*5350*/  UMOV UR10, UR22 ;  /* 0x00000016000a7c82 */ /* 0x000fc80008000000 */
[----:B------:R-:W-:Y:S02]  /*5360*/  PLOP3.LUT P1, PT, PT, PT, UP0, 0x80, 0x0 ;  /* 0x000000000000781c */ /* 0x000fe40003f2f008 */
[----:B------:R-:W-:-:S03]  /*5370*/  PLOP3.LUT P2, PT, PT, PT, UP0, 0x80, 0x0 ;  /* 0x000000000000781c */ /* 0x000fc60003f4f008 */
[----:B------:R-:W-:-:S08]  /*5380*/  @UP0 ULDC UR6, c[0x0][0x44c] ;  /* 0x0001130000060ab9 */ /* 0x000fd00000000800 */
[----:B------:R-:W-:Y:S01]  /*5390*/  @P1 IMAD.HI.U32 R5, R6, UR6, RZ ;  /* 0x0000000606051c27 */ /* 0x000fe2000f8e00ff */
[----:B------:R-:W-:-:S04]  /*53a0*/  @UP0 ULDC UR6, c[0x0][0x450] ;  /* 0x0001140000060ab9 */ /* 0x000fc80000000800 */
[----:B------:R-:W-:Y:S01]  /*53b0*/  @P2 SHF.R.U32.HI R6, RZ, UR6, R5 ;  /* 0x00000006ff062c19 */ /* 0x000fe20008011605 */
[----:B------:R-:W-:Y:S01]  /*53c0*/  UMOV UR6, 0xffffffc0 ;  /* 0xffffffc000067882 */ /* 0x000fe20000000000 */
[----:B------:R-:W-:Y:S01]  /*53d0*/  IMAD.U32 R5, RZ, RZ, UR49 ;  /* 0x00000031ff057e24 */ /* 0x000fe2000f8e00ff */
[----:B------:R-:W-:Y:S02]  /*53e0*/  UIMAD UR6, UR21, UR6, 0x1 ;  /* 0x00000001150674a4 */ /* 0x000fe4000f8e0206 */
[----:B------:R-:W1:Y:S04]  /*53f0*/  SHFL.IDX PT, R10, R6, 0x1, 0x1c1f ;  /* 0x003c1f00060a7f89 */ /* 0x000e6800000e0000 */
[----:B------:R-:W-:Y:S01]  /*5400*/  IADD3 R5, R5, UR6, -R2 ;  /* 0x0000000605057c10 */ /* 0x000fe2000fffe802 */
[----:B------:R-:W2:Y:S01]  /*5410*/  SHFL.IDX PT, R6, R6, RZ, 0x1c1f ;  /* 0x001c1fff06067589 */ /* 0x000ea200000e0000 */
[----:B------:R-:W-:-:S03]  /*5420*/  UIADD3 UR6, UR23, 0x28c40, URZ ;  /* 0x00028c4017067890 */ /* 0x000fc6000fffe03f */
[----:B------:R-:W-:Y:S01]  /*5430*/  VIADD R5, R5, -UR52 ;  /* 0x8000003405057c36 */ /* 0x000fe20008000000 */
[----:B------:R-:W-:-:S09]  /*5440*/  UPRMT UR6, UR40, 0x654, UR6 ;  /* 0x0000065428067896 */ /* 0x000fd20008000006 */
[----:B------:R-:W-:Y:S01]  /*5450*/  SYNCS.ARRIVE.TRANS64.RED.A1T0 RZ, [UR6], RZ ;  /* 0x000000ffffff79a7 */ /* 0x000fe20008100406 */
[----:B-1----:R-:W-:-:S05]  /*5460*/  IMAD.IADD R10, R5, 0x1, R10 ;  /* 0x00000001050a7824 */ /* 0x002fca00078e020a */
[C---:B------:R-:W-:Y:S01]  /*5470*/  ISETP.GT.AND P1, PT, R10.reuse, RZ, PT ;  /* 0x000000ff0a00720c */ /* 0x040fe20003f24270 */
[----:B--2---:R-:W-:Y:S01]  /*5480*/  IMAD.IADD R14, R5, 0x1, R6 ;  /* 0x00000001050e7824 */ /* 0x004fe200078e0206 */
        /* <DEDUP_REMOVED lines=50> */
[----:B------:R-:W1:Y:S01]  /*57b0*/  SHFL.BFLY PT, R13, R10, 0x2, 0x1f ;  /* 0x0c401f000a0d7f89 */ /* 0x000e6200000e0000 */
[----:B------:R-:W-:Y:S02]  /*57c0*/  ISETP.GT.AND P1, PT, R14, 0x8, PT ;  /* 0x000000080e00780c */ /* 0x000fe40003f24270 */
[----:B------:R-:W-:Y:S02]  /*57d0*/  FSEL R153, R153, -INF , P2 ;  /* 0xff80000099997808 */ /* 0x000fe40001000000 */
[----:B------:R-:W-:-:S02]  /*57e0*/  FMNMX.FTZ R6, R152, R9, !PT ;  /* 0x0000000998067209 */ /* 0x000fc40007810000 */
[----:B------:R-:W-:Y:S02]  /*57f0*/  ISETP.GT.AND P2, PT, R14, 0x9, PT ;  /* 0x000000090e00780c */ /* 0x000fe40003f44270 */
[----:B------:R-:W-:Y:S02]  /*5800*/  FSEL R156, R156, -INF , P1 ;  /* 0xff8000009c9c7808 */ /* 0x000fe40000800000 */
[----:B------:R-:W-:Y:S02]  /*5810*/  FMNMX.FTZ R5, R153, R6, !PT ;  /* 0x0000000699057209 */ /* 0x000fe40007810000 */
[----:B------:R-:W-:Y:S02]  /*5820*/  ISETP.GT.AND P1, PT, R14, 0x10, PT ;  /* 0x000000100e00780c */ /* 0x000fe40003f24270 */
[----:B------:R-:W-:Y:S02]  /*5830*/  FMNMX.FTZ R5, R156, R5, !PT ;  /* 0x000000059c057209 */ /* 0x000fe40007810000 */
[----:B------:R-:W-:-:S02]  /*5840*/  FSEL R160, R160, -INF , P1 ;  /* 0xff800000a0a07808 */ /* 0x000fc40000800000 */
[C---:B------:R-:W-:Y:S02]  /*5850*/  ISETP.GT.AND P1, PT, R14.reuse, 0x18, PT ;  /* 0x000000180e00780c */ /* 0x040fe40003f24270 */
[----:B------:R-:W-:Y:S02]  /*5860*/  ISETP.GT.AND P3, PT, R14, 0x38, PT ;  /* 0x000000380e00780c */ /* 0x000fe40003f64270 */
[----:B------:R-:W-:Y:S02]  /*5870*/  FSEL R164, R164, -INF , P1 ;  /* 0xff800000a4a47808 */ /* 0x000fe40000800000 */
        /* <DEDUP_REMOVED lines=18> */
[----:B-1----:R-:W-:Y:S02]  /*59a0*/  FMNMX.FTZ R5, R15, R20, !PT ;  /* 0x000000140f057209 */ /* 0x002fe40007810000 */
[----:B------:R-:W-:Y:S02]  /*59b0*/  ISETP.GT.AND P2, PT, R14, 0x29, PT ;  /* 0x000000290e00780c */ /* 0x000fe40003f44270 */
[----:B------:R-:W-:Y:S01]  /*59c0*/  FSEL R172, R172, -INF , P1 ;  /* 0xff800000acac7808 */ /* 0x000fe20000800000 */
[----:B------:R-:W-:Y:S01]  /*59d0*/  FMUL.FTZ R20, R5, UR10 ;  /* 0x0000000a05147c20 */ /* 0x000fe20008410000 */
[----:B------:R-:W-:Y:S02]  /*59e0*/  FMNMX.FTZ R15, R169, R6, !PT ;  /* 0x00000006a90f7209 */ /* 0x000fe40007810000 */
[----:B------:R-:W-:-:S02]  /*59f0*/  ISETP.GT.AND P1, PT, R14, 0x30, PT ;  /* 0x000000300e00780c */ /* 0x000fc40003f24270 */
[----:B------:R-:W-:Y:S02]  /*5a00*/  FSEL R173, R173, -INF , P2 ;  /* 0xff800000adad7808 */ /* 0x000fe40001000000 */
[----:B------:R-:W-:Y:S02]  /*5a10*/  FMNMX.FTZ R6, R172, R15, !PT ;  /* 0x0000000fac067209 */ /* 0x000fe40007810000 */
[----:B------:R-:W-:Y:S02]  /*5a20*/  ISETP.GT.AND P2, PT, R14, 0x31, PT ;  /* 0x000000310e00780c */ /* 0x000fe40003f44270 */
[----:B------:R-:W-:Y:S02]  /*5a30*/  FSEL R176, R176, -INF , P1 ;  /* 0xff800000b0b07808 */ /* 0x000fe40000800000 */
[----:B------:R-:W-:Y:S02]  /*5a40*/  FMNMX.FTZ R15, R173, R6, !PT ;  /* 0x00000006ad0f7209 */ /* 0x000fe40007810000 */
[----:B------:R-:W-:-:S02]  /*5a50*/  FSEL R177, R177, -INF , P2 ;  /* 0xff800000b1b17808 */ /* 0x000fc40001000000 */
[----:B------:R-:W-:Y:S02]  /*5a60*/  FMNMX.FTZ R6, R176, R15, !PT ;  /* 0x0000000fb0067209 */ /* 0x000fe40007810000 */
[----:B------:R-:W-:Y:S02]  /*5a70*/  ISETP.GT.AND P1, PT, R14, 0x39, PT ;  /* 0x000000390e00780c */ /* 0x000fe40003f24270 */
[----:B------:R-:W-:Y:S02]  /*5a80*/  FSEL R180, R180, -INF , P3 ;  /* 0xff800000b4b47808 */ /* 0x000fe40001800000 */
[----:B------:R-:W-:Y:S02]  /*5a90*/  FMNMX.FTZ R15, R177, R6, !PT ;  /* 0x00000006b10f7209 */ /* 0x000fe40007810000 */
[----:B------:R-:W-:Y:S02]  /*5aa0*/  FSEL R181, R181, -INF , P1 ;  /* 0xff800000b5b57808 */ /* 0x000fe40000800000 */
[----:B------:R-:W-:-:S02]  /*5ab0*/  FMNMX.FTZ R6, R180, R15, !PT ;  /* 0x0000000fb4067209 */ /* 0x000fc40007810000 */
        /* <DEDUP_REMOVED lines=272> */
.L_x_7694:
[----:B------:R0:W1:Y:S01]  /*6bc0*/  SYNCS.PHASECHK.TRANS64.TRYWAIT P1, [UR23+0x28c50], R7 ;  /* 0x028c5007ff0075a7 */ /* 0x0000620008020157 */
[----:B------:R-:W-:Y:S05]  /*6bd0*/  @!P0 BRA `(.L_x_7695) ;  /* 0x0000000000048947 */ /* 0x000fea0003800000 */
[----:B------:R-:W-:Y:S01]  /*6be0*/  BPT.TRAP 0x1 ;  /* 0x000000040000795c */ /* 0x000fe20000300000 */
.L_x_7695:
[----:B-1----:R-:W-:Y:S05]  /*6bf0*/  @P1 BRA `(.L_x_7696) ;  /* 0x0000000000081947 */ /* 0x002fea0003800000 */
[----:B------:R-:W1:Y:S02]  /*6c00*/  SYNCS.PHASECHK.TRANS64.TRYWAIT P1, [UR23+0x28c50], R7 ;  /* 0x028c5007ff0075a7 */ /* 0x000e640008020157 */
[----:B-1----:R-:W-:Y:S05]  /*6c10*/  @!P1 BRA `(.L_x_7697) ;  /* 0x000000b0004c9947 */ /* 0x002fea0003800000 */
.L_x_7696:
        /* <DEDUP_REMOVED lines=34> */
.L_x_7698:
[----:B------:R-:W-:Y:S01]  /*6e40*/  UISETP.GT.AND UP0, UPT, UR21, UR20, UPT ;  /* 0x000000141500728c */ /* 0x000fe2000bf04270 */
[----:B-1----:R-:W-:Y:S01]  /*6e50*/  IMAD.MOV.U32 R8, RZ, RZ, R5 ;  /* 0x000000ffff087224 */ /* 0x002fe200078e0005 */
[----:B------:R-:W-:Y:S01]  /*6e60*/  UIADD3 UR23, UR23, 0x28c60, URZ ;  /* 0x00028c6017177890 */ /* 0x000fe2000fffe03f */
[----:B------:R-:W-:Y:S01]  /*6e70*/  IMAD.MOV.U32 R9, RZ, RZ, R6 ;  /* 0x000000ffff097224 */ /* 0x000fe200078e0006 */
[----:B------:R-:W-:Y:S02]  /*6e80*/  UIADD3 UR21, UR21, -0x1, URZ ;  /* 0xffffffff15157890 */ /* 0x000fe4000fffe03f */
[----:B------:R-:W-:Y:S01]  /*6e90*/  PLOP3.LUT P1, PT, PT, PT, UP0, 0x80, 0x0 ;  /* 0x000000000000781c */ /* 0x000fe20003f2f008 */
[----:B------:R-:W-:Y:S01]  /*6ea0*/  UPRMT UR23, UR40, 0x654, UR23 ;  /* 0x0000065428177896 */ /* 0x000fe20008000017 */
[----:B------:R-:W-:-:S08]  /*6eb0*/  UMOV UR24, UR38 ;  /* 0x0000002600187c82 */ /* 0x000fd00008000000 */
[----:B------:R-:W-:Y:S03]  /*6ec0*/  SYNCS.ARRIVE.TRANS64.RED.A1T0 RZ, [UR23], RZ ;  /* 0x000000ffffff79a7 */ /* 0x000fe60008100417 */
[----:B------:R-:W-:Y:S05]  /*6ed0*/  @P1 BRA `(.L_x_7699) ;  /* 0xffffffe000781947 */ /* 0x000fea000383ffff */
.L_x_7688:
[----:B------:R-:W-:-:S13]  /*6ee0*/  ISETP.LE.AND P1, PT, RZ, UR21, PT ;  /* 0x00000015ff007c0c */ /* 0x000fda000bf23270 */
[----:B------:R-:W-:Y:S05]  /*6ef0*/  @!P1 BRA `(.L_x_7700) ;  /* 0x0000001800389947 */ /* 0x000fea0003800000 */
[----:B------:R-:W-:Y:S01]  /*6f00*/  IMAD.MOV.U32 R9, RZ, RZ, R5 ;  /* 0x000000ffff097224 */ /* 0x000fe200078e0005 */
[----:B------:R-:W-:Y:S01]  /*6f10*/  MOV R11, R6 ;  /* 0x00000006000b7202 */ /* 0x000fe20000000f00 */
[----:B------:R-:W-:Y:S01]  /*6f20*/  UMOV UR23, UR38 ;  /* 0x0000002600177c82 */ /* 0x000fe20008000000 */
[----:B------:R-:W-:-:S05]  /*6f30*/  ULDC UR20, c[0x0][0x988] ;  /* 0x0002620000147ab9 */ /* 0x000fca0000000800 */
.L_x_7711:
[----:B------:R-:W-:-:S04]  /*6f40*/  UIADD3 UR38, UR23, 0x1, URZ ;  /* 0x0000000117267890 */ /* 0x000fc8000fffe03f */
[----:B------:R-:W-:-:S04]  /*6f50*/  UISETP.NE.AND UP0, UPT, UR38, 0x2, UPT ;  /* 0x000000022600788c */ /* 0x000fc8000bf05270 */
[----:B------:R-:W-:Y:S02]  /*6f60*/  USEL UR6, URZ, 0x1, UP0 ;  /* 0x000000013f067887 */ /* 0x000fe40008000000 */
[----:B------:R-:W-:Y:S02]  /*6f70*/  USEL UR38, UR38, URZ, UP0 ;  /* 0x0000003f26267287 */ /* 0x000fe40008000000 */
[----:B------:R-:W-:Y:S01]  /*6f80*/  ULOP3.LUT UR37, UR37, UR6, URZ, 0x3c, !UPT ;  /* 0x0000000625257292 */ /* 0x000fe2000f8e3c3f */
[----:B-1----:R-:W-:Y:S11]  /*6f90*/  @!P0 BRA `(.L_x_7701) ;  /* 0x0000000000048947 */ /* 0x002ff60003800000 */
[----:B------:R-:W-:Y:S01]  /*6fa0*/  BPT.TRAP 0x1 ;  /* 0x000000040000795c */ /* 0x000fe20000300000 */
.L_x_7701:
[----:B------:R-:W-:Y:S01]  /*6fb0*/  ULEA UR22, UR38, UR41, 0x3 ;  /* 0x0000002926167291 */ /* 0x000fe2000f8e183f */
[----:B0123--:R-:W-:-:S05]  /*6fc0*/  IMAD.U32 R7, RZ, RZ, UR37 ;  /* 0x00000025ff077e24 */ /* 0x00ffca000f8e00ff */
[----:B------:R-:W-:-:S04]  /*6fd0*/  SHF.L.U32 R7, R7, 0x1f, RZ ;  /* 0x0000001f07077819 */ /* 0x000fc800000006ff */
[----:B------:R0:W1:Y:S01]  /*6fe0*/  SYNCS.PHASECHK.TRANS64.TRYWAIT P1, [UR22+0x28c30], R7 ;  /* 0x028c3007ff0075a7 */ /* 0x0000620008020156 */
[----:B------:R-:W-:Y:S05]  /*6ff0*/  @!P0 BRA `(.L_x_7702) ;  /* 0x0000000000048947 */ /* 0x000fea0003800000 */
[----:B------:R-:W-:Y:S01]  /*7000*/  BPT.TRAP 0x1 ;  /* 0x000000040000795c */ /* 0x000fe20000300000 */
.L_x_7702:
[----:B-1----:R-:W-:Y:S05]  /*7010*/  @P1 BRA `(.L_x_7703) ;  /* 0x0000000000081947 */ /* 0x002fea0003800000 */
[----:B------:R-:W1:Y:S02]  /*7020*/  SYNCS.PHASECHK.TRANS64.TRYWAIT P1, [UR22+0x28c30], R7 ;  /* 0x028c3007ff0075a7 */ /* 0x000e640008020156 */
[----:B-1----:R-:W-:Y:S05]  /*7030*/  @!P1 BRA `(.L_x_7704) ;  /* 0x000000ac005c9947 */ /* 0x002fea0003800000 */
.L_x_7703:
        /* <DEDUP_REMOVED lines=23> */
.L_x_7705:
        /* <DEDUP_REMOVED lines=306> */
.L_x_7706:
[----:B------:R2:W3:Y:S01]  /*84d0*/  SYNCS.PHASECHK.TRANS64.TRYWAIT P1, [UR22+0x28c50], R7 ;  /* 0x028c5007ff0075a7 */ /* 0x0004e20008020156 */
[----:B------:R-:W-:Y:S05]  /*84e0*/  @!P0 BRA `(.L_x_7707) ;  /* 0x0000000000048947 */ /* 0x000fea0003800000 */
[----:B------:R-:W-:Y:S01]  /*84f0*/  BPT.TRAP 0x1 ;  /* 0x000000040000795c */ /* 0x000fe20000300000 */
.L_x_7707:
[----:B---3--:R-:W-:Y:S05]  /*8500*/  @P1 BRA `(.L_x_7708) ;  /* 0x0000000000081947 */ /* 0x008fea0003800000 */
[----:B------:R-:W3:Y:S02]  /*8510*/  SYNCS.PHASECHK.TRANS64.TRYWAIT P1, [UR22+0x28c50], R7 ;  /* 0x028c5007ff0075a7 */ /* 0x000ee40008020156 */
[----:B---3--:R-:W-:Y:S05]  /*8520*/  @!P1 BRA `(.L_x_7709) ;  /* 0x0000009800389947 */ /* 0x008fea0003800000 */
.L_x_7708:
        /* <DEDUP_REMOVED lines=34> */
.L_x_7710:
[----:B------:R-:W-:Y:S01]  /*8750*/  UIADD3 UR22, UR22, 0x28c60, URZ ;  /* 0x00028c6016167890 */ /* 0x000fe2000fffe03f */
[----:B------:R-:W-:Y:S01]  /*8760*/  ISETP.LT.AND P1, PT, RZ, UR21, PT ;  /* 0x00000015ff007c0c */ /* 0x000fe2000bf21270 */
[----:B------:R-:W-:Y:S01]  /*8770*/  UIADD3 UR21, UR21, -0x1, URZ ;  /* 0xffffffff15157890 */ /* 0x000fe2000fffe03f */
[----:B------:R-:W-:Y:S01]  /*8780*/  IMAD.MOV.U32 R9, RZ, RZ, R5 ;  /* 0x000000ffff097224 */ /* 0x000fe200078e0005 */
[----:B------:R-:W-:Y:S01]  /*8790*/  UPRMT UR22, UR40, 0x654, UR22 ;  /* 0x0000065428167896 */ /* 0x000fe20008000016 */
[----:B------:R-:W-:Y:S01]  /*87a0*/  IMAD.MOV.U32 R11, RZ, RZ, R6 ;  /* 0x000000ffff0b7224 */ /* 0x000fe200078e0006 */
[----:B------:R-:W-:-:S07]  /*87b0*/  UMOV UR23, UR38 ;  /* 0x0000002600177c82 */ /* 0x000fce0008000000 */
[----:B------:R-:W-:Y:S01]  /*87c0*/  SYNCS.ARRIVE.TRANS64.RED.A1T0 RZ, [UR22], RZ ;  /* 0x000000ffffff79a7 */ /* 0x000fe20008100416 */
[----:B------:R-:W-:Y:S05]  /*87d0*/  @P1 BRA `(.L_x_7711) ;  /* 0xffffffe400d81947 */ /* 0x000fea000383ffff */
.L_x_7700:
[----:B------:R-:W5:Y:S01]  /*87e0*/  SHFL.BFLY PT, R0, R3, 0x2, 0x1f ;  /* 0x0c401f0003007f89 */ /* 0x000f6200000e0000 */
[----:B------:R-:W-:Y:S01]  /*87f0*/  IMAD.MOV R11, RZ, RZ, -R18 ;  /* 0x000000ffff0b7224 */ /* 0x000fe200078e0a12 */
[----:B------:R-:W-:Y:S01]  /*8800*/  UIADD3 UR36, UR36, 0x1, URZ ;  /* 0x0000000124247890 */ /* 0x000fe2000fffe03f */
[----:B------:R-:W-:Y:S01]  /*8810*/  IMAD.U32 R13, RZ, RZ, UR10 ;  /* 0x0000000aff0d7e24 */ /* 0x000fe2000f8e00ff */
[----:B0123--:R-:W0:Y:S01]  /*8820*/  SHFL.BFLY PT, R7, R4, 0x2, 0x1f ;  /* 0x0c401f0004077f89 */ /* 0x00fe2200000e0000 */
        /* <DEDUP_REMOVED lines=10> */
[----:B------:R-:W-:Y:S01]  /*88d0*/  @!P0 LEA R3, R3, R16, 0x6 ;  /* 0x0000001003038211 */ /* 0x000fe200078e30ff */
[----:B------:R-:W-:Y:S01]  /*88e0*/  UISETP.NE.AND UP0, UPT, UR38, 0x2, UPT ;  /* 0x000000022600788c */ /* 0x000fe2000bf05270 */
[----:B------:R-:W1:Y:S02]  /*88f0*/  SHFL.BFLY PT, R7, R8, 0x1, 0x1f ;  /* 0x0c201f0008077f89 */ /* 0x000e6400000e0000 */
        /* <DEDUP_REMOVED lines=11> */
[----:B------:R-:W1:Y:S08]  /*89b0*/  @P2 MUFU.RCP R0, R7 ;  /* 0x0000000700002308 */ /* 0x000e700000001000 */
[----:B------:R-:W2:Y:S01]  /*89c0*/  @P2 MUFU.LG2 R7, R7 ;  /* 0x0000000700072308 */ /* 0x000ea20000000c00 */
[-C--:B0-----:R-:W-:Y:S01]  /*89d0*/  FMUL.FTZ R168, R32, R11.reuse ;  /* 0x0000000b20a87220 */ /* 0x081fe20000410000 */
[----:B------:R-:W-:Y:S01]  /*89e0*/  @!P0 STS [R4+0x28800], R11 ;  /* 0x0288000b04008388 */ /* 0x000fe20000000800 */
[-C--:B------:R-:W-:Y:S01]  /*89f0*/  FMUL.FTZ R170, R28, R11.reuse ;  /* 0x0000000b1caa7220 */ /* 0x080fe20000410000 */
[----:B------:R-:W-:Y:S01]  /*8a00*/  FMUL.FTZ R28, R29, R11 ;  /* 0x0000000b1d1c7220 */ /* 0x000fe20000410000 */
[----:B------:R-:W-:-:S02]  /*8a10*/  IMAD.U32 R29, RZ, RZ, UR10 ;  /* 0x0000000aff1d7e24 */ /* 0x000fc4000f8e00ff */
[-C--:B------:R-:W-:Y:S01]  /*8a20*/  FMUL.FTZ R171, R24, R11.reuse ;  /* 0x0000000b18ab7220 */ /* 0x080fe20000410000 */
[-C--:B------:R-:W-:Y:S01]  /*8a30*/  FMUL.FTZ R169, R25, R11.reuse ;  /* 0x0000000b19a97220 */ /* 0x080fe20000410000 */
[----:B------:R-:W0:Y:S01]  /*8a40*/  @P1 MUFU.LG2 R32, R9 ;  /* 0x0000000900201308 */ /* 0x000e220000000c00 */
[----:B-1----:R1:W-:Y:S01]  /*8a50*/  @!P0 STS [R4+0x28820], R0 ;  /* 0x0288200004008388 */ /* 0x0023e20000000800 */
[----:B------:R-:W-:Y:S01]  /*8a60*/  @P1 FMUL.FTZ R29, R29, 0.69314718246459960938 ;  /* 0x3f3172181d1d1820 */ /* 0x000fe20000410000 */
[-C--:B----4-:R-:W-:Y:S01]  /*8a70*/  FMUL.FTZ R166, R33, R11.reuse ;  /* 0x0000000b21a67220 */ /* 0x090fe20000410000 */
        /* <DEDUP_REMOVED lines=129> */
.L_x_7665:
        /* <DEDUP_REMOVED lines=41> */
[--C-:B------:R-:W-:Y:S01]  /*9520*/  IMAD.X R37, RZ, RZ, R5.reuse, P1 ;  /* 0x000000ffff257224 */ /* 0x100fe200008e0605 */
[----:B------:R-:W-:Y:S01]  /*9530*/  IADD3 R183, P6, R4, 0x2020, RZ ;  /* 0x0000202004b77810 */ /* 0x000fe20007fde0ff */
[----:B------:R-:W-:Y:S01]  /*9540*/  IMAD.X R41, RZ, RZ, R5, P0 ;  /* 0x000000ffff297224 */ /* 0x000fe200000e0605 */
[----:B------:R-:W-:Y:S01]  /*9550*/  SHF.R.U64 R36, R36, 0x3, RZ ;  /* 0x0000000324247819 */ /* 0x000fe200000012ff */
[----:B------:R-:W-:Y:S01]  /*9560*/  UIMAD.WIDE UR8, UR42, 0x4, UR8 ;  /* 0x000000042a0878a5 */ /* 0x000fe2000f8e0208 */
[----:B------:R-:W-:-:S02]  /*9570*/  IADD3 R6, P0, R4, 0x4020, RZ ;  /* 0x0000402004067810 */ /* 0x000fc40007f1e0ff */
[C---:B------:R-:W-:Y:S02]  /*9580*/  LOP3.LUT R29, R4.reuse, 0x380, RZ, 0xc0, !PT ;  /* 0x00000380041d7812 */ /* 0x040fe400078ec0ff */
[----:B------:R-:W-:Y:S01]  /*9590*/  IADD3.X R53, RZ, R5, RZ, P6, !PT ;  /* 0x00000005ff357210 */ /* 0x000fe200037fe4ff */
[--C-:B------:R-:W-:Y:S01]  /*95a0*/  IMAD.X R107, RZ, RZ, R5.reuse, P0 ;  /* 0x000000ffff6b7224 */ /* 0x100fe200000e0605 */
[C---:B------:R-:W-:Y:S02]  /*95b0*/  IADD3 R179, P4, R4.reuse, 0x60, RZ ;  /* 0x0000006004b37810 */ /* 0x040fe40007f9e0ff */
        /* <DEDUP_REMOVED lines=32> */
[----:B------:R-:W-:Y:S02]  /*97c0*/  SHF.R.U64 R40, R40, 0x3, RZ ;  /* 0x0000000328287819 */ /* 0x000fe400000012ff */
[----:B------:R-:W-:Y:S02]  /*97d0*/  SHF.R.U64 R44, R44, 0x3, RZ ;  /* 0x000000032c2c7819 */ /* 0x000fe400000012ff */
[----:B------:R-:W-:Y:S02]  /*97e0*/  LOP3.LUT R52, R183, 0x380, RZ, 0xc0, !PT ;  /* 0x00000380b7347812 */ /* 0x000fe400078ec0ff */
[----:B------:R-:W-:Y:S02]  /*97f0*/  MOV R175, R4 ;  /* 0x0000000400af7202 */ /* 0x000fe40000000f00 */
[----:B------:R-:W-:Y:S02]  /*9800*/  LOP3.LUT R94, R205, 0x380, RZ, 0xc0, !PT ;  /* 0x00000380cd5e7812 */ /* 0x000fe400078ec0ff */
[----:B------:R-:W-:-:S02]  /*9810*/  LOP3.LUT R118, R118, R7, RZ, 0x3c, !PT ;  /* 0x0000000776767212 */ /* 0x000fc400078e3cff */
[----:B------:R-:W-:Y:S02]  /*9820*/  F2FP.BF16.F32.PACK_AB R5, R27, R26 ;  /* 0x0000001a1b05723e */ /* 0x000fe400000010ff */
[----:B------:R-:W-:Y:S02]  /*9830*/  LOP3.LUT R98, R207, 0x380, RZ, 0xc0, !PT ;  /* 0x00000380cf627812 */ /* 0x000fe400078ec0ff */
[----:B------:R-:W-:Y:S02]  /*9840*/  F2FP.BF16.F32.PACK_AB R4, R169, R171 ;  /* 0x000000aba904723e */ /* 0x000fe400000010ff */
[----:B------:R-:W-:Y:S02]  /*9850*/  LOP3.LUT R27, R0, 0x380, RZ, 0xc0, !PT ;  /* 0x00000380001b7812 */ /* 0x000fe400078ec0ff */
[----:B------:R-:W-:Y:S02]  /*9860*/  F2FP.BF16.F32.PACK_AB R6, R28, R170 ;  /* 0x000000aa1c06723e */ /* 0x000fe400000010ff */
[----:B------:R-:W-:-:S02]  /*9870*/  F2FP.BF16.F32.PACK_AB R7, R31, R30 ;  /* 0x0000001e1f07723e */ /* 0x000fc400000010ff */
[----:B------:R-:W-:Y:S02]  /*9880*/  SHF.R.U64 R48, R48, 0x3, RZ ;  /* 0x0000000330307819 */ /* 0x000fe400000012ff */
[----:B------:R-:W-:Y:S01]  /*9890*/  LOP3.LUT R102, R209, 0x380, RZ, 0xc0, !PT ;  /* 0x00000380d1667812 */ /* 0x000fe200078ec0ff */
[----:B------:R0:W-:Y:S01]  /*98a0*/  STSM.16.M88.4 [R175], R4 ;  /* 0x00000004af007844 */ /* 0x0001e20000000200 */
[----:B------:R-:W-:Y:S02]  /*98b0*/  LOP3.LUT R40, R40, R177, RZ, 0x3c, !PT ;  /* 0x000000b128287212 */ /* 0x000fe400078e3cff */
[----:B------:R-:W-:Y:S02]  /*98c0*/  LOP3.LUT R44, R44, R179, RZ, 0x3c, !PT ;  /* 0x000000b32c2c7212 */ /* 0x000fe400078e3cff */
[----:B------:R-:W-:Y:S02]  /*98d0*/  SHF.R.U64 R52, R52, 0x3, RZ ;  /* 0x0000000334347819 */ /* 0x000fe400000012ff */
[----:B------:R-:W-:-:S02]  /*98e0*/  SHF.R.U64 R94, R94, 0x3, RZ ;  /* 0x000000035e5e7819 */ /* 0x000fc400000012ff */
[----:B------:R-:W-:Y:S02]  /*98f0*/  LOP3.LUT R177, R110, 0x380, RZ, 0xc0, !PT ;  /* 0x000003806eb17812 */ /* 0x000fe400078ec0ff */
[----:B------:R-:W-:Y:S02]  /*9900*/  LOP3.LUT R179, R114, 0x380, RZ, 0xc0, !PT ;  /* 0x0000038072b37812 */ /* 0x000fe400078ec0ff */
[----:B------:R-:W-:Y:S02]  /*9910*/  SHF.R.U64 R98, R98, 0x3, RZ ;  /* 0x0000000362627819 */ /* 0x000fe400000012ff */
[----:B------:R-:W-:Y:S02]  /*9920*/  SHF.R.U64 R27, R27, 0x3, RZ ;  /* 0x000000031b1b7819 */ /* 0x000fe400000012ff */
[----:B------:R-:W-:Y:S02]  /*9930*/  LOP3.LUT R48, R48, R181, RZ, 0x3c, !PT ;  /* 0x000000b530307212 */ /* 0x000fe400078e3cff */
[----:B------:R-:W-:-:S02]  /*9940*/  SHF.R.U64 R102, R102, 0x3, RZ ;  /* 0x0000000366667819 */ /* 0x000fc400000012ff */
[----:B------:R-:W-:Y:S02]  /*9950*/  LOP3.LUT R52, R52, R183, RZ, 0x3c, !PT ;  /* 0x000000b734347212 */ /* 0x000fe400078e3cff */
[----:B------:R-:W-:Y:S02]  /*9960*/  MOV R37, R36 ;  /* 0x0000002400257202 */ /* 0x000fe40000000f00 */
[----:B0-----:R-:W-:Y:S02]  /*9970*/  F2FP.BF16.F32.PACK_AB R4, R166, R168 ;  /* 0x000000a8a604723e */ /* 0x001fe400000010ff */
[----:B------:R-:W-:Y:S02]  /*9980*/  F2FP.BF16.F32.PACK_AB R5, R35, R34 ;  /* 0x000000222305723e */ /* 0x000fe400000010ff */
[----:B------:R-:W-:Y:S02]  /*9990*/  F2FP.BF16.F32.PACK_AB R6, R164, R167 ;  /* 0x000000a7a406723e */ /* 0x000fe400000010ff */
[----:B------:R-:W-:-:S02]  /*99a0*/  F2FP.BF16.F32.PACK_AB R7, R39, R38 ;  /* 0x000000262707723e */ /* 0x000fc400000010ff */
[----:B------:R-:W-:Y:S02]  /*99b0*/  LOP3.LUT R94, R94, R205, RZ, 0x3c, !PT ;  /* 0x000000cd5e5e7212 */ /* 0x000fe400078e3cff */
[----:B------:R-:W-:Y:S01]  /*99c0*/  SHF.R.U64 R177, R177, 0x3, RZ ;  /* 0x00000003b1b17819 */ /* 0x000fe200000012ff */
[----:B------:R0:W-:Y:S01]  /*99d0*/  STSM.16.M88.4 [R37], R4 ;  /* 0x0000000425007844 */ /* 0x0001e20000000200 */
[----:B------:R-:W-:Y:S02]  /*99e0*/  SHF.R.U64 R179, R179, 0x3, RZ ;  /* 0x00000003b3b37819 */ /* 0x000fe400000012ff */
[----:B------:R-:W-:Y:S02]  /*99f0*/  LOP3.LUT R169, R174, 0x380, RZ, 0xc0, !PT ;  /* 0x00000380aea97812 */ /* 0x000fe400078ec0ff */
[----:B------:R-:W-:Y:S02]  /*9a00*/  MOV R40, R40 ;  /* 0x0000002800287202 */ /* 0x000fe40000000f00 */
[----:B------:R-:W-:-:S02]  /*9a10*/  LOP3.LUT R98, R98, R207, RZ, 0x3c, !PT ;  /* 0x000000cf62627212 */ /* 0x000fc400078e3cff */
[----:B------:R-:W-:Y:S01]  /*9a20*/  LOP3.LUT R171, R32, 0x380, RZ, 0xc0, !PT ;  /* 0x0000038020ab7812 */ /* 0x000fe200078ec0ff */
[----:B------:R-:W-:Y:S01]  /*9a30*/  STSM.16.M88.4 [R40], R8 ;  /* 0x0000000828007844 */ /* 0x000fe20000000200 */
[----:B------:R-:W-:Y:S02]  /*9a40*/  LOP3.LUT R122, R27, R0, RZ, 0x3c, !PT ;  /* 0x000000001b7a7212 */ /* 0x000fe400078e3cff */
[----:B------:R-:W-:Y:S02]  /*9a50*/  MOV R44, R44 ;  /* 0x0000002c002c7202 */ /* 0x000fe40000000f00 */
[----:B------:R-:W-:Y:S01]  /*9a60*/  LOP3.LUT R102, R102, R209, RZ, 0x3c, !PT ;  /* 0x000000d166667212 */ /* 0x000fe200078e3cff */
[----:B0-----:R-:W-:Y:S01]  /*9a70*/  IMAD.U32 R5, RZ, RZ, UR9 ;  /* 0x00000009ff057e24 */ /* 0x001fe2000f8e00ff */
[----:B------:R-:W-:Y:S01]  /*9a80*/  MOV R48, R48 ;  /* 0x0000003000307202 */ /* 0x000fe20000000f00 */
[----:B------:R0:W-:Y:S01]  /*9a90*/  STSM.16.M88.4 [R44], R12 ;  /* 0x0000000c2c007844 */ /* 0x0001e20000000200 */
[----:B------:R-:W-:-:S02]  /*9aa0*/  F2FP.BF16.F32.PACK_AB R26, R61, R60 ;  /* 0x0000003c3d1a723e */ /* 0x000fc400000010ff */
[----:B------:R-:W-:Y:S02]  /*9ab0*/  F2FP.BF16.F32.PACK_AB R27, R63, R62 ;  /* 0x0000003e3f1b723e */ /* 0x000fe400000010ff */
[----:B------:R-:W-:Y:S02]  /*9ac0*/  MOV R52, R52 ;  /* 0x0000003400347202 */ /* 0x000fe40000000f00 */
[----:B------:R-:W-:Y:S01]  /*9ad0*/  F2FP.BF16.F32.PACK_AB R80, R81, R80 ;  /* 0x000000505150723e */ /* 0x000fe200000010ff */
[----:B------:R-:W-:Y:S01]  /*9ae0*/  STSM.16.M88.4 [R48], R24 ;  /* 0x0000001830007844 */ /* 0x000fe20000000200 */
[----:B------:R-:W-:Y:S02]  /*9af0*/  LOP3.LUT R110, R177, R110, RZ, 0x3c, !PT ;  /* 0x0000006eb16e7212 */ /* 0x000fe400078e3cff */
[----:B------:R-:W-:Y:S01]  /*9b00*/  LOP3.LUT R114, R179, R114, RZ, 0x3c, !PT ;  /* 0x00000072b3727212 */ /* 0x000fe200078e3cff */
[----:B------:R-:W-:Y:S01]  /*9b10*/  STSM.16.M88.4 [R52], R64 ;  /* 0x0000004034007844 */ /* 0x000fe20000000200 */
[----:B------:R-:W-:-:S02]  /*9b20*/  SHF.R.U64 R169, R169, 0x3, RZ ;  /* 0x00000003a9a97819 */ /* 0x000fc400000012ff */
[----:B------:R-:W-:Y:S02]  /*9b30*/  MOV R94, R94 ;  /* 0x0000005e005e7202 */ /* 0x000fe40000000f00 */
[----:B------:R-:W-:Y:S02]  /*9b40*/  F2FP.BF16.F32.PACK_AB R74, R77, R76 ;  /* 0x0000004c4d4a723e */ /* 0x000fe400000010ff */
[----:B------:R-:W-:Y:S02]  /*9b50*/  F2FP.BF16.F32.PACK_AB R75, R79, R78 ;  /* 0x0000004e4f4b723e */ /* 0x000fe400000010ff */
[----:B------:R-:W-:Y:S02]  /*9b60*/  F2FP.BF16.F32.PACK_AB R81, R83, R82 ;  /* 0x000000525351723e */ /* 0x000fe400000010ff */
[----:B------:R-:W-:Y:S01]  /*9b70*/  F2FP.BF16.F32.PACK_AB R88, R89, R88 ;  /* 0x000000585958723e */ /* 0x000fe200000010ff */
[----:B------:R-:W-:Y:S01]  /*9b80*/  STSM.16.M88.4 [R94], R72 ;  /* 0x000000485e007844 */ /* 0x000fe20000000200 */
[----:B------:R-:W-:-:S02]  /*9b90*/  SHF.R.U64 R171, R171, 0x3, RZ ;  /* 0x00000003abab7819 */ /* 0x000fc400000012ff */
        /* <DEDUP_REMOVED lines=15> */
[----:B------:R-:W-:Y:S01]  /*9c90*/  LOP3.LUT R28, R169, R174, RZ, 0x3c, !PT ;  /* 0x000000aea91c7212 */ /* 0x000fe200078e3cff */
[----:B------:R-:W-:Y:S01]  /*9ca0*/  STSM.16.M88.4 [R31], R96 ;  /* 0x000000601f007844 */ /* 0x000fe20000000200 */
[----:B------:R-:W-:Y:S02]  /*9cb0*/  MOV R110, R110 ;  /* 0x0000006e006e7202 */ /* 0x000fe40000000f00 */
[----:B------:R-:W-:Y:S02]  /*9cc0*/  MOV R30, R114 ;  /* 0x00000072001e7202 */ /* 0x000fe40000000f00 */
[----:B------:R-:W-:Y:S02]  /*9cd0*/  F2FP.BF16.F32.PACK_AB R105, R152, R58 ;  /* 0x0000003a9869723e */ /* 0x000fe400000010ff */
[----:B------:R-:W-:-:S02]  /*9ce0*/  F2FP.BF16.F32.PACK_AB R106, R109, R108 ;  /* 0x0000006c6d6a723e */ /* 0x000fc400000010ff */
[----:B------:R-:W-:Y:S02]  /*9cf0*/  F2FP.BF16.F32.PACK_AB R107, R154, R153 ;  /* 0x000000999a6b723e */ /* 0x000fe400000010ff */
[----:B------:R-:W-:Y:S02]  /*9d00*/  F2FP.BF16.F32.PACK_AB R112, R113, R112 ;  /* 0x000000707170723e */ /* 0x000fe400000010ff */
[----:B------:R-:W-:Y:S01]  /*9d10*/  LOP3.LUT R32, R171, R32, RZ, 0x3c, !PT ;  /* 0x00000020ab207212 */ /* 0x000fe200078e3cff */
        /* <DEDUP_REMOVED lines=19> */
[----:B------:R1:W-:Y:S01]  /*9e50*/  STSM.16.M88.4 [R0], R128 ;  /* 0x0000008000007844 */ /* 0x0003e20000000200 */
[----:B------:R-:W-:Y:S02]  /*9e60*/  MOV R28, R28 ;  /* 0x0000001c001c7202 */ /* 0x000fe40000000f00 */
[----:B------:R-:W-:Y:S02]  /*9e70*/  F2FP.BF16.F32.PACK_AB R138, R141, R140 ;  /* 0x0000008c8d8a723e */ /* 0x000fe400000010ff */
[----:B------:R-:W-:Y:S02]  /*9e80*/  F2FP.BF16.F32.PACK_AB R139, R143, R142 ;  /* 0x0000008e8f8b723e */ /* 0x000fe400000010ff */
[----:B------:R-:W-:Y:S02]  /*9e90*/  F2FP.BF16.F32.PACK_AB R145, R147, R146 ;  /* 0x000000929391723e */ /* 0x000fe400000010ff */
[----:B------:R-:W-:Y:S01]  /*9ea0*/  MOV R32, R32 ;  /* 0x0000002000207202 */ /* 0x000fe20000000f00 */
[----:B------:R2:W-:Y:S01]  /*9eb0*/  STSM.16.M88.4 [R28], R136 ;  /* 0x000000881c007844 */ /* 0x0005e20000000200 */
[----:B------:R-:W-:-:S02]  /*9ec0*/  F2FP.BF16.F32.PACK_AB R146, R149, R148 ;  /* 0x000000949592723e */ /* 0x000fc400000010ff */
[----:B------:R-:W-:Y:S02]  /*9ed0*/  F2FP.BF16.F32.PACK_AB R147, R151, R150 ;  /* 0x000000969793723e */ /* 0x000fe400000010ff */
        /* <DEDUP_REMOVED lines=8> */
[----:B------:R-:W-:-:S04]  /*9f60*/  @UP1 ULEA UR8, UP2, UR42, UR8, 0x2 ;  /* 0x000000082a081291 */ /* 0x000fc8000f84103f */
[----:B------:R-:W-:Y:S01]  /*9f70*/  @UP1 ULEA.HI.X UR9, UR42, UR9, UR43, 0x2, UP2 ;  /* 0x000000092a091291 */ /* 0x000fe200090f142b */
[----:B------:R-:W-:Y:S01]  /*9f80*/  ULDC UR4, c[0x0][0xa88] ;  /* 0x0002a20000047ab9 */ /* 0x000fe20000000800 */
[----:B0-----:R-:W-:Y:S02]  /*9f90*/  IMAD.U32 R14, RZ, RZ, UR8 ;  /* 0x00000008ff0e7e24 */ /* 0x001fe4000f8e00ff */
[----:B-1----:R-:W-:Y:S01]  /*9fa0*/  IMAD.U32 R0, RZ, RZ, UR4 ;  /* 0x00000004ff007e24 */ /* 0x002fe2000f8e00ff */
[----:B------:R-:W4:Y:S01]  /*9fb0*/  @P0 LDG.E R6, desc[UR50][R4.64] ;  /* 0x0000003204060981 */ /* 0x000f22000c1e1900 */
[----:B------:R-:W-:Y:S02]  /*9fc0*/  IMAD.U32 R15, RZ, RZ, UR9 ;  /* 0x00000009ff0f7e24 */ /* 0x000fe4000f8e00ff */
        /* <DEDUP_REMOVED lines=13> */
[----:B--2---:R-:W-:Y:S02]  /*a0a0*/  LOP3.LUT R28, R29, 0x380, RZ, 0xc0, !PT ;  /* 0x000003801d1c7812 */ /* 0x004fe400078ec0ff */
[----:B---3--:R-:W-:-:S02]  /*a0b0*/  LOP3.LUT R32, R33, 0x380, RZ, 0xc0, !PT ;  /* 0x0000038021207812 */ /* 0x008fc400078ec0ff */
        /* <DEDUP_REMOVED lines=14> */
[----:B----4-:R-:W-:Y:S01]  /*a1a0*/  @P0 R2UR UR4, R6 ;  /* 0x00000000060402ca */ /* 0x010fe200000e0000 */
[----:B0-----:R-:W-:-:S14]  /*a1b0*/  @P6 BRA `(.L_x_7714) ;  /* 0x0000000000106947 */ /* 0x001fdc0003800000 */
[----:B------:R-:W-:Y:S05]  /*a1c0*/  @!P0 BRA `(.L_x_7714) ;  /* 0x00000000000c8947 */ /* 0x000fea0003800000 */
[----:B------:R-:W2:Y:S04]  /*a1d0*/  LDG.E R7, desc[UR50][R4.64] ;  /* 0x0000003204077981 */ /* 0x000ea8000c1e1900 */
[----:B-----5:R-:W2:Y:S02]  /*a1e0*/  LDG.E R0, desc[UR50][R4.64+0x4] ;  /* 0x0000043204007981 */ /* 0x020ea4000c1e1900 */
[----:B--2---:R-:W-:-:S07]  /*a1f0*/  IMAD.IADD R0, R0, 0x1, -R7 ;  /* 0x0000000100007824 */ /* 0x004fce00078e0a07 */
.L_x_7714:
        /* <DEDUP_REMOVED lines=10> */
[----:B------:R-:W-:Y:S01]  /*a2a0*/  IMAD.X R37, RZ, RZ, R173, P5 ;  /* 0x000000ffff257224 */ /* 0x000fe200028e06ad */
        /* <DEDUP_REMOVED lines=8> */
[----:B------:R-:W-:-:S02]  /*a330*/  SHF.R.U64 R48, R48, 0x3, RZ ;  /* 0x0000000330307819 */ /* 0x000fc400000012ff */
[----:B------:R-:W-:Y:S01]  /*a340*/  LOP3.LUT R44, R44, R45, RZ, 0x3c, !PT ;  /* 0x0000002d2c2c7212 */ /* 0x000fe200078e3cff */
[--C-:B------:R-:W-:Y:S01]  /*a350*/  IMAD.X R45, RZ, RZ, R173.reuse, P6 ;  /* 0x000000ffff2d7224 */ /* 0x100fe200030e06ad */
[----:B------:R-:W-:Y:S01]  /*a360*/  LOP3.LUT R40, R40, R41, RZ, 0x3c, !PT ;  /* 0x0000002928287212 */ /* 0x000fe200078e3cff */
[--C-:B------:R-:W-:Y:S01]  /*a370*/  IMAD.X R41, RZ, RZ, R173.reuse, P0 ;  /* 0x000000ffff297224 */ /* 0x100fe200000e06ad */
[----:B0-----:R-:W-:Y:S02]  /*a380*/  ISETP.NE.AND P6, PT, R4, RZ, PT ;  /* 0x000000ff0400720c */ /* 0x001fe40003fc5270 */
[----:B------:R-:W-:Y:S01]  /*a390*/  LOP3.LUT R48, R48, R49, RZ, 0x3c, !PT ;  /* 0x0000003130307212 */ /* 0x000fe200078e3cff */
[----:B------:R-:W-:Y:S01]  /*a3a0*/  IMAD.X R49, RZ, RZ, R173, P1 ;  /* 0x000000ffff317224 */ /* 0x000fe200008e06ad */
[----:B------:R-:W-:Y:S02]  /*a3b0*/  IADD3.X R33, RZ, R173, RZ, P4, !PT ;  /* 0x000000adff217210 */ /* 0x000fe400027fe4ff */
        /* <DEDUP_REMOVED lines=35> */
[----:B------:R-:W-:Y:S01]  /*a5f0*/  IADD3 R10, R185, UR45, RZ ;  /* 0x0000002db90a7c10 */ /* 0x000fe2000fffe0ff */
[----:B------:R-:W-:Y:S01]  /*a600*/  ULDC.64 UR12, c[0x0][0xb90] ;  /* 0x0002e400000c7ab9 */ /* 0x000fe20000000a00 */
[----:B------:R-:W-:Y:S01]  /*a610*/  UMOV UR8, UR4 ;  /* 0x0000000400087c82 */ /* 0x000fe20008000000 */
[----:B------:R-:W-:Y:S01]  /*a620*/  UIMAD UR10, UR15, UR12, URZ ;  /* 0x0000000c0f0a72a4 */ /* 0x000fe2000f8e023f */
[----:B------:R-:W-:Y:S01]  /*a630*/  IMAD.MOV R21, RZ, RZ, -R18 ;  /* 0x000000ffff157224 */ /* 0x000fe200078e0a12 */
[----:B------:R-:W-:Y:S01]  /*a640*/  UMOV UR9, UR14 ;  /* 0x0000000e00097c82 */ /* 0x000fe20008000000 */
[----:B------:R-:W-:Y:S01]  /*a650*/  IMAD.MOV.U32 R4, RZ, RZ, R10 ;  /* 0x000000ffff047224 */ /* 0x000fe200078e000a */
        /* <DEDUP_REMOVED lines=39> */
.L_x_7715:
        /* <DEDUP_REMOVED lines=21> */
[----:B------:R-:W-:Y:S01]  /*aa20*/  IMAD.SHL.U32 R20, R20, 0x4, RZ ;  /* 0x0000000414147824 */ /* 0x000fe200078e00ff */
[----:B------:R-:W-:Y:S01]  /*aa30*/  UIMAD UR10, UR14, UR12, URZ ;  /* 0x0000000c0e0a72a4 */ /* 0x000fe2000f8e023f */
[----:B------:R-:W5:Y:S04]  /*aa40*/  LD.E.128 R44, desc[UR50][R44.64] ;  /* 0x000000322c2c7980 */ /* 0x000f68000c101d00 */
[----:B------:R-:W5:Y:S01]  /*aa50*/  LD.E.128 R48, desc[UR50][R48.64] ;  /* 0x0000003230307980 */ /* 0x000f62000c101d00 */
[----:B------:R-:W2:Y:S01]  /*aa60*/  @P2 LDC R79, c[0x0][0xbf0] ;  /* 0x0002fc00ff4f2b82 */ /* 0x000ea20000000800 */
[----:B------:R-:W-:Y:S01]  /*aa70*/  ISETP.GE.AND P0, PT, R188, UR16, PT ;  /* 0x00000010bc007c0c */ /* 0x000fe2000bf06270 */
[----:B------:R-:W-:Y:S01]  /*aa80*/  UIMAD.WIDE.U32 UR8, UR4, UR12, URZ ;  /* 0x0000000c040872a5 */ /* 0x000fe2000f8e003f */
[----:B------:R-:W-:Y:S01]  /*aa90*/  LOP3.LUT R20, R20, 0x4, R3, 0xe2, !PT ;  /* 0x0000000414147812 */ /* 0x000fe200078ee203 */
[----:B------:R-:W-:Y:S01]  /*aaa0*/  UIMAD UR10, UR4, UR13, UR10 ;  /* 0x0000000d040a72a4 */ /* 0x000fe2000f8e020a */
[----:B------:R-:W-:Y:S01]  /*aab0*/  SEL R21, RZ, 0xffffffff, P0 ;  /* 0xffffffffff157807 */ /* 0x000fe20000000000 */
[----:B------:R-:W-:Y:S01]  /*aac0*/  IMAD R3, R191, 0x20, R192 ;  /* 0x00000020bf037824 */ /* 0x000fe200078e02c0 */
[----:B------:R-:W-:Y:S01]  /*aad0*/  ULDC.64 UR12, c[0x0][0xae8] ;  /* 0x0002ba00000c7ab9 */ /* 0x000fe20000000a00 */
[----:B------:R-:W-:Y:S01]  /*aae0*/  ISETP.GE.AND P0, PT, R187, UR16, PT ;  /* 0x00000010bb007c0c */ /* 0x000fe2000bf06270 */
[----:B------:R-:W-:Y:S01]  /*aaf0*/  UIADD3 UR9, UR9, UR10, URZ ;  /* 0x0000000a09097290 */ /* 0x000fe2000fffe03f */
[----:B------:R-:W-:Y:S01]  /*ab00*/  SHF.L.U32 R21, R21, 0x3, RZ ;  /* 0x0000000315157819 */ /* 0x000fe200000006ff */
[----:B------:R-:W-:Y:S01]  /*ab10*/  UIMAD UR4, UR15, UR12, URZ ;  /* 0x0000000c0f0472a4 */ /* 0x000fe2000f8e023f */
[----:B------:R-:W-:Y:S01]  /*ab20*/  VIADD R82, R3, UR45 ;  /* 0x0000002d03527c36 */ /* 0x000fe20008000000 */
        /* <DEDUP_REMOVED lines=33> */
[----:B------:R-:W-:Y:S01]  /*ad40*/  IMAD R79, R3, UR9, R80 ;  /* 0x00000009034f7c24 */ /* 0x000fe2000f8e0250 */
        /* <DEDUP_REMOVED lines=24> */
[----:B------:R-:W-:-:S02]  /*aed0*/  LOP3.LUT R3, R76, R3, RZ, 0xfc, !PT ;  /* 0x000000034c037212 */ /* 0x000fc400078efcff */
[----:B------:R-:W-:Y:S02]  /*aee0*/  IADD3 R21, R21, R79, RZ ;  /* 0x0000004f15157210 */ /* 0x000fe40007ffe0ff */
[C---:B------:R-:W-:Y:S01]  /*aef0*/  LEA R84, P1, R20.reuse, UR8, 0x1 ;  /* 0x0000000814547c11 */ /* 0x040fe2000f8208ff */
[----:B-1----:R-:W-:Y:S01]  /*af00*/  SYNCS.ARRIVE.TRANS64.RED.A1T0 RZ, [UR4], RZ ;  /* 0x000000ffffff79a7 */ /* 0x002fe20008100404 */
        /* <DEDUP_REMOVED lines=36> */
.L_x_7717:
[----:B------:R-:W-:Y:S05]  /*b150*/  BSYNC B1 ;  /* 0x0000000000017941 */ /* 0x000fea0003800000 */
.L_x_7716:
        /* <DEDUP_REMOVED lines=38> */
.L_x_7713:
        /* <DEDUP_REMOVED lines=33> */
.L_x_7719:
[----:B------:R-:W-:Y:S01]  /*b5d0*/  USEL UR42, UR42, URZ, !UP0 ;  /* 0x0000003f2a2a7287 */ /* 0x000fe2000c000000 */
[----:B------:R-:W-:Y:S01]  /*b5e0*/  BSSY B1, `(.L_x_7720) ;  /* 0x000002c000017945 */ /* 0x000fe20003800000 */
[----:B------:R-:W-:-:S03]  /*b5f0*/  USEL UR43, UR43, URZ, !UP0 ;  /* 0x0000003f2b2b7287 */ /* 0x000fc6000c000000 */
[----:B------:R-:W-:Y:S09]  /*b600*/  @P0 BRA `(.L_x_7721) ;  /* 0x0000000000a40947 */ /* 0x000ff20003800000 */
        /* <DEDUP_REMOVED lines=24> */
[----:B-1----:R-:W-:Y:S02]  /*b790*/  @P0 SHF.R.U32.HI R4, RZ, R8, R3 ;  /* 0x00000008ff040219 */ /* 0x002fe40000011603 */
[----:B------:R-:W-:-:S03]  /*b7a0*/  MOV R8, UR10 ;  /* 0x0000000a00087c02 */ /* 0x000fc60008000f00 */
        /* <DEDUP_REMOVED lines=15> */
.L_x_7721:
[----:B------:R-:W-:Y:S05]  /*b8a0*/  BSYNC B1 ;  /* 0x0000000000017941 */ /* 0x000fea0003800000 */
.L_x_7720:
        /* <DEDUP_REMOVED lines=40> */
[----:B------:R-:W-:Y:S01]  /*bb30*/  ULDC.64 UR8, c[0x0][0xae0] ;  /* 0x0002b80000087ab9 */ /* 0x000fe20000000a00 */
[----:B------:R-:W-:Y:S01]  /*bb40*/  IMAD.U32 R5, RZ, RZ, UR43 ;  /* 0x0000002bff057e24 */ /* 0x000fe2000f8e00ff */
[----:B------:R-:W-:Y:S01]  /*bb50*/  SEL R0, RZ, 0x80, P2 ;  /* 0x00000080ff007807 */ /* 0x000fe20001000000 */
[----:B------:R-:W-:Y:S01]  /*bb60*/  IMAD.U32 R4, RZ, RZ, UR42 ;  /* 0x0000002aff047e24 */ /* 0x000fe2000f8e00ff */
[----:B------:R-:W-:Y:S01]  /*bb70*/  MOV R5, UR4 ;  /* 0x0000000400057c02 */ /* 0x000fe20008000f00 */
[----:B------:R-:W-:Y:S01]  /*bb80*/  BSSY B1, `(.L_x_7722) ;  /* 0x0000041000017945 */ /* 0x000fe20003800000 */
[----:B-1----:R-:W-:-:S02]  /*bb90*/  @P0 SHF.R.U32.HI R3, RZ, R7, R6 ;  /* 0x00000007ff030219 */ /* 0x002fc40000011606 */
[----:B------:R-:W-:Y:S02]  /*bba0*/  ISETP.GE.AND P0, PT, R187, UR13, PT ;  /* 0x0000000dbb007c0c */ /* 0x000fe4000bf06270 */
        /* <DEDUP_REMOVED lines=62> */
.L_x_7723:
[----:B------:R-:W-:Y:S05]  /*bf90*/  BSYNC B1 ;  /* 0x0000000000017941 */ /* 0x000fea0003800000 */
.L_x_7722:
        /* <DEDUP_REMOVED lines=36> */
.L_x_7718:
[----:B------:R-:W-:Y:S05]  /*c1e0*/  BSYNC B0 ;  /* 0x0000000000007941 */ /* 0x000fea0003800000 */
.L_x_7712:
[----:B------:R-:W-:Y:S02]  /*c1f0*/  ULDC UR4, c[0x0][0xc3c] ;  /* 0x00030f0000047ab9 */ /* 0x000fe40000000800 */
[----:B------:R-:W-:-:S06]  /*c200*/  UISETP.GE.AND UP0, UPT, UR7, UR4, UPT ;  /* 0x000000040700728c */ /* 0x000fcc000bf06270 */
[----:B------:R-:W-:-:S13]  /*c210*/  PLOP3.LUT P0, PT, PT, PT, UP0, 0x80, 0x0 ;  /* 0x000000000000781c */ /* 0x000fda0003f0f008 */
[----:B------:R-:W-:Y:S05]  /*c220*/  @!P0 BRA `(.L_x_7724) ;  /* 0xffffff4c00508947 */ /* 0x000fea000383ffff */
[----:B------:R-:W-:Y:S05]  /*c230*/  EXIT ;  /* 0x000000000000794d */ /* 0x000fea0003800000 */
.L_x_7659:
        /* <DEDUP_REMOVED lines=16> */
.L_x_7725:
        /* <DEDUP_REMOVED lines=39> */
.L_x_7731:
        /* <DEDUP_REMOVED lines=12> */
.L_x_7730:
[----:B------:R-:W-:Y:S05]  /*c670*/  BSYNC B0 ;  /* 0x0000000000007941 */ /* 0x000fea0003800000 */
.L_x_7729:
        /* <DEDUP_REMOVED lines=20> */
.L_x_7727:
        /* <DEDUP_REMOVED lines=20> */
.L_x_7732:
[----:B---3--:R-:W-:Y:S01]  /*c900*/  IMAD R16, R16, UR5, R13 ;  /* 0x0000000510107c24 */ /* 0x008fe2000f8e020d */
[----:B------:R-:W-:Y:S01]  /*c910*/  IABS R2, R6 ;  /* 0x0000000600027213 */ /* 0x000fe20000000000 */
[----:B-12---:R-:W-:-:S03]  /*c920*/  IMAD.MOV R9, RZ, RZ, -R3 ;  /* 0x000000ffff097224 */ /* 0x006fc600078e0a03 */
[----:B0-----:R-:W-:Y:S01]  /*c930*/  IADD3 R11, -R16, UR6, RZ ;  /* 0x00000006100b7c10 */ /* 0x001fe2000fffe1ff */
[----:B------:R-:W-:Y:S02]  /*c940*/  IMAD.MOV R10, RZ, RZ, -R2 ;  /* 0x000000ffff0a7224 */ /* 0x000fe400078e0a02 */
[----:B------:R-:W-:Y:S01]  /*c950*/  IMAD R9, R9, R12, RZ ;  /* 0x0000000c09097224 */ /* 0x000fe200078e02ff */
[----:B------:R-:W-:Y:S01]  /*c960*/  IABS R8, R11 ;  /* 0x0000000b00087213 */ /* 0x000fe20000000000 */
[----:B------:R-:W-:-:S04]  /*c970*/  IMAD.MOV.U32 R2, RZ, RZ, RZ ;  /* 0x000000ffff027224 */ /* 0x000fc800078e00ff */
[----:B------:R-:W-:-:S04]  /*c980*/  IMAD.HI.U32 R2, R3, R9, R2 ;  /* 0x0000000903027227 */ /* 0x000fc800078e0002 */
[----:B------:R-:W-:Y:S01]  /*c990*/  IMAD.MOV.U32 R3, RZ, RZ, R8 ;  /* 0x000000ffff037224 */ /* 0x000fe200078e0008 */
[----:B------:R-:W-:-:S03]  /*c9a0*/  MOV R8, R10 ;  /* 0x0000000a00087202 */ /* 0x000fc60000000f00 */
        /* <DEDUP_REMOVED lines=29> */
[----:B------:R-:W-:Y:S01]  /*cb80*/  IMAD.HI.U32 R2, R3, R9, R2 ;  /* 0x0000000903027227 */ /* 0x000fe200078e0002 */
[----:B------:R-:W-:-:S05]  /*cb90*/  IADD3 R3, RZ, -R10, RZ ;  /* 0x8000000aff037210 */ /* 0x000fca0007ffe0ff */
        /* <DEDUP_REMOVED lines=17> */
.L_x_7728:
[----:B------:R-:W-:Y:S01]  /*ccb0*/  ULDC UR4, c[0x0][0xc3c] ;  /* 0x00030f0000047ab9 */ /* 0x000fe20000000800 */
[----:B------:R-:W-:Y:S01]  /*ccc0*/  IMAD.MOV.U32 R17, RZ, RZ, RZ ;  /* 0x000000ffff117224 */ /* 0x000fe200078e00ff */
[----:B------:R-:W-:Y:S01]  /*ccd0*/  MOV R19, UR4 ;  /* 0x0000000400137c02 */ /* 0x000fe20008000f00 */
[----:B------:R-:W-:Y:S02]  /*cce0*/  IMAD.U32 R16, RZ, RZ, UR6 ;  /* 0x00000006ff107e24 */ /* 0x000fe4000f8e00ff */
[----:B------:R-:W-:-:S07]  /*ccf0*/  IMAD.MOV.U32 R18, RZ, RZ, RZ ;  /* 0x000000ffff127224 */ /* 0x000fce00078e00ff */
.L_x_7733:
[----:B------:R-:W-:-:S13]  /*cd00*/  ISETP.NE.AND P0, PT, R5, RZ, PT ;  /* 0x000000ff0500720c */ /* 0x000fda0003f05270 */
[----:B------:R-:W0:Y:S01]  /*cd10*/  @!P0 S2R R3, SR_CgaCtaId ;  /* 0x0000000000038919 */ /* 0x000e220000008800 */
[----:B------:R-:W-:-:S04]  /*cd20*/  @!P0 MOV R2, 0x400 ;  /* 0x0000040000028802 */ /* 0x000fc80000000f00 */
[----:B0-----:R-:W-:-:S05]  /*cd30*/  @!P0 LEA R2, R3, R2, 0x18 ;  /* 0x0000000203028211 */ /* 0x001fca00078ec0ff */
[----:B------:R0:W-:Y:S01]  /*cd40*/  @!P0 STS.128 [R2+0x28cd0], R16 ;  /* 0x028cd01002008388 */ /* 0x0001e20000000c00 */
[----:B------:R-:W-:Y:S06]  /*cd50*/  BAR.ARV 0x5, 0x180 ;  /* 0x0146000000007b1d */ /* 0x000fec0000002000 */
.L_x_7726:
        /* <DEDUP_REMOVED lines=9> */
[C---:B------:R-:W-:Y:S01]  /*cdf0*/  LOP3.LUT R4, R0.reuse, 0x7f, RZ, 0xc0, !PT ;  /* 0x0000007f00047812 */ /* 0x040fe200078ec0ff */
[----:B------:R-:W-:Y:S01]  /*ce00*/  IMAD.SHL.U32 R5, R0, 0x10, RZ ;  /* 0x0000001000057824 */ /* 0x000fe200078e00ff */
[----:B------:R0:W-:Y:S01]  /*ce10*/  STL [R1+0x24], RZ ;  /* 0x000024ff01007387 */ /* 0x0001e20000100800 */
[C---:B------:R-:W-:Y:S01]  /*ce20*/  LOP3.LUT R3, R2.reuse, 0x1f8, RZ, 0xc0, !PT ;  /* 0x000001f802037812 */ /* 0x040fe200078ec0ff */
[----:B------:R-:W-:Y:S01]  /*ce30*/  BSSY B8, `(.L_x_7734) ;  /* 0x0000495000087945 */ /* 0x000fe20003800000 */
[----:B------:R-:W-:Y:S01]  /*ce40*/  SHF.R.U32.HI R36, RZ, 0x3, R4 ;  /* 0x00000003ff247819 */ /* 0x000fe20000011604 */
[----:B------:R-:W-:Y:S01]  /*ce50*/  IMAD.MOV.U32 R25, RZ, RZ, 0x1 ;  /* 0x00000001ff197424 */ /* 0x000fe200078e00ff */
[----:B------:R-:W-:Y:S01]  /*ce60*/  LOP3.LUT R3, R3, 0x38, R0, 0x78, !PT ;  /* 0x0000003803037812 */ /* 0x000fe200078e7800 */
[----:B------:R-:W-:Y:S01]  /*ce70*/  IMAD.MOV.U32 R24, RZ, RZ, RZ ;  /* 0x000000ffff187224 */ /* 0x000fe200078e00ff */
        /* <DEDUP_REMOVED lines=11> */
[C---:B------:R-:W-:Y:S01]  /*cf30*/  LOP3.LUT R3, R0.reuse, 0x180, RZ, 0xfc, !PT ;  /* 0x0000018000037812 */ /* 0x040fe200078efcff */
[----:B------:R-:W-:Y:S01]  /*cf40*/  IMAD.U32 R23, RZ, RZ, UR4 ;  /* 0x00000004ff177e24 */ /* 0x000fe2000f8e00ff */
[----:B------:R-:W-:-:S03]  /*cf50*/  LOP3.LUT R2, R0, 0x1c0, RZ, 0xfc, !PT ;  /* 0x000001c000027812 */ /* 0x000fc600078efcff */
[----:B------:R-:W-:-:S05]  /*cf60*/  IMAD R0, R33, 0x2, R23 ;  /* 0x0000000221007824 */ /* 0x000fca00078e0217 */
[----:B------:R0:W-:Y:S02]  /*cf70*/  STL [R1+0x2c], R0 ;  /* 0x00002c0001007387 */ /* 0x0001e40000100800 */
.L_x_7795:
[----:B-1----:R-:W1:Y:S02]  /*cf80*/  LDC.64 R30, c[0x0][0xc88] ;  /* 0x00032200ff1e7b82 */ /* 0x002e640000000a00 */
[----:B-1----:R-:W-:-:S06]  /*cf90*/  IMAD.WIDE R30, R19, 0x4, R30 ;  /* 0x00000004131e7825 */ /* 0x002fcc00078e021e */
[----:B------:R1:W0:Y:S01]  /*cfa0*/  LDG.E R30, desc[UR50][R30.64] ;  /* 0x000000321e1e7981 */ /* 0x000222000c1e1900 */
[----:B------:R-:W-:Y:S05]  /*cfb0*/  YIELD ;  /* 0x0000000000007946 */ /* 0x000fea0003800000 */
[----:B------:R-:W-:Y:S01]  /*cfc0*/  ULDC.64 UR4, c[0x0][0xa28] ;  /* 0x00028a0000047ab9 */ /* 0x000fe20000000a00 */
[----:B------:R-:W-:Y:S01]  /*cfd0*/  ULDC.64 UR6, c[0x0][0xa18] ;  /* 0x0002860000067ab9 */ /* 0x000fe20000000a00 */
[----:B------:R-:W-:Y:S01]  /*cfe0*/  ISETP.NE.U32.AND P0, PT, RZ, UR4, PT ;  /* 0x00000004ff007c0c */ /* 0x000fe2000bf05070 */
[----:B-1----:R-:W-:-:S03]  /*cff0*/  IMAD.MOV.U32 R31, RZ, RZ, RZ ;  /* 0x000000ffff1f7224 */ /* 0x002fc600078e00ff */
[----:B------:R-:W-:Y:S02]  /*d000*/  ISETP.NE.AND.EX P0, PT, RZ, UR5, PT, P0 ;  /* 0x00000005ff007c0c */ /* 0x000fe4000bf05300 */
[----:B------:R-:W-:Y:S02]  /*d010*/  MOV R37, RZ ;  /* 0x000000ff00257202 */ /* 0x000fe40000000f00 */
[----:B0-----:R-:W-:-:S09]  /*d020*/  SHF.R.S32.HI R0, RZ, 0x1f, R30 ;  /* 0x0000001fff007819 */ /* 0x001fd2000001141e */
        /* <DEDUP_REMOVED lines=19> */
[----:B--2---:R-:W2:Y:S01]  /*d160*/  @P0 LDG.E R4, desc[UR50][R4.64] ;  /* 0x0000003204040981 */ /* 0x004ea2000c1e1900 */
[----:B------:R-:W-:-:S03]  /*d170*/  UISETP.NE.U32.AND UP0, UPT, UR4, URZ, UPT ;  /* 0x0000003f0400728c */ /* 0x000fc6000bf05070 */
[----:B------:R-:W-:Y:S01]  /*d180*/  ULDC UR4, c[0x0][0x424] ;  /* 0x0001090000047ab9 */ /* 0x000fe20000000800 */
[----:B------:R-:W-:-:S03]  /*d190*/  UISETP.NE.AND.EX UP0, UPT, UR5, URZ, UPT, UP0 ;  /* 0x0000003f0500728c */ /* 0x000fc6000bf05300 */
[----:B------:R-:W-:Y:S01]  /*d1a0*/  ULDC UR5, c[0x0][0x2f0] ;  /* 0x0000bc0000057ab9 */ /* 0x000fe20000000800 */
[----:B------:R-:W-:-:S04]  /*d1b0*/  USEL UR4, UR4, 0x1, UP0 ;  /* 0x0000000104047887 */ /* 0x000fc80008000000 */
[----:B------:R-:W-:-:S06]  /*d1c0*/  UIMAD UR4, UR4, UR5, URZ ;  /* 0x00000005040472a4 */ /* 0x000fcc000f8e023f */
[----:B0-----:R-:W-:Y:S01]  /*d1d0*/  IMAD.U32 R0, RZ, RZ, UR4 ;  /* 0x00000004ff007e24 */ /* 0x001fe2000f8e00ff */
[----:B--2---:R1:W-:Y:S01]  /*d1e0*/  @P0 STL [R1], R4 ;  /* 0x0000000401000387 */ /* 0x0043e20000100800 */
[----:B---34-:R-:W-:Y:S05]  /*d1f0*/  @P0 BRA `(.L_x_7735) ;  /* 0x0000000000200947 */ /* 0x018fea0003800000 */
[----:B------:R-:W-:Y:S02]  /*d200*/  ULDC UR4, c[0x0][0x288] ;  /* 0x0000a20000047ab9 */ /* 0x000fe40000000800 */
[----:B-1----:R-:W-:-:S05]  /*d210*/  IMAD.U32 R4, RZ, RZ, UR4 ;  /* 0x00000004ff047e24 */ /* 0x002fca000f8e00ff */
[----:B------:R0:W-:Y:S01]  /*d220*/  STL [R1], R4 ;  /* 0x0000000401007387 */ /* 0x0001e20000100800 */
[----:B------:R-:W-:Y:S05]  /*d230*/  @!P2 BRA `(.L_x_7735) ;  /* 0x000000000010a947 */ /* 0x000fea0003800000 */
[----:B------:R-:W2:Y:S04]  /*d240*/  LDG.E R5, desc[UR50][R2.64] ;  /* 0x0000003202057981 */ /* 0x000ea8000c1e1900 */
[----:B0-----:R-:W2:Y:S02]  /*d250*/  LDG.E R4, desc[UR50][R2.64+0x4] ;  /* 0x0000043202047981 */ /* 0x001ea4000c1e1900 */
[----:B--2---:R-:W-:-:S05]  /*d260*/  IMAD.IADD R2, R4, 0x1, -R5 ;  /* 0x0000000104027824 */ /* 0x004fca00078e0a05 */
[----:B------:R2:W-:Y:S02]  /*d270*/  STL [R1], R2 ;  /* 0x0000000201007387 */ /* 0x0005e40000100800 */
.L_x_7735:
[----:B------:R-:W-:Y:S01]  /*d280*/  ULDC.64 UR4, c[0x0][0xa20] ;  /* 0x0002880000047ab9 */ /* 0x000fe20000000a00 */
[----:B------:R-:W-:Y:S01]  /*d290*/  IMAD.MOV.U32 R28, RZ, RZ, R30 ;  /* 0x000000ffff1c7224 */ /* 0x000fe200078e001e */
[----:B------:R-:W-:-:S04]  /*d2a0*/  ISETP.NE.U32.AND P0, PT, RZ, UR4, PT ;  /* 0x00000004ff007c0c */ /* 0x000fc8000bf05070 */
[----:B------:R-:W-:-:S13]  /*d2b0*/  ISETP.NE.AND.EX P0, PT, RZ, UR5, PT, P0 ;  /* 0x00000005ff007c0c */ /* 0x000fda000bf05300 */
[----:B------:R-:W-:Y:S05]  /*d2c0*/  @!P0 BRA `(.L_x_7736) ;  /* 0x0000000000108947 */ /* 0x000fea0003800000 */
[----:B-12---:R-:W-:-:S04]  /*d2d0*/  IADD3 R2, P0, R26, UR4, RZ ;  /* 0x000000041a027c10 */ /* 0x006fc8000ff1e0ff */
[----:B------:R-:W-:-:S05]  /*d2e0*/  IADD3.X R3, R27, UR5, RZ, P0, !PT ;  /* 0x000000051b037c10 */ /* 0x000fca00087fe4ff */
[----:B------:R1:W5:Y:S01]  /*d2f0*/  LDG.E R0, desc[UR50][R2.64] ;  /* 0x0000003202007981 */ /* 0x000362000c1e1900 */
[----:B------:R-:W-:Y:S05]  /*d300*/  BRA `(.L_x_7737) ;  /* 0x0000000000247947 */ /* 0x000fea0003800000 */
.L_x_7736:
[----:B------:R-:W-:Y:S02]  /*d310*/  ULDC.64 UR4, c[0x0][0xa08] ;  /* 0x0002820000047ab9 */ /* 0x000fe40000000a00 */
[----:B------:R-:W-:-:S04]  /*d320*/  ISETP.NE.U32.AND P0, PT, RZ, UR4, PT ;  /* 0x00000004ff007c0c */ /* 0x000fc8000bf05070 */
[----:B------:R-:W-:-:S13]  /*d330*/  ISETP.NE.AND.EX P0, PT, RZ, UR5, PT, P0 ;  /* 0x00000005ff007c0c */ /* 0x000fda000bf05300 */
[----:B------:R-:W-:Y:S05]  /*d340*/  @!P0 BRA `(.L_x_7737) ;  /* 0x0000000000148947 */ /* 0x000fea0003800000 */
[----:B-12---:R-:W1:Y:S02]  /*d350*/  LDC.64 R2, c[0x0][0xa08] ;  /* 0x00028200ff027b82 */ /* 0x006e640000000a00 */
[----:B-1----:R-:W-:-:S05]  /*d360*/  IMAD.WIDE R2, R28, 0x4, R2 ;  /* 0x000000041c027825 */ /* 0x002fca00078e0202 */
[----:B------:R-:W2:Y:S04]  /*d370*/  LDG.E R0, desc[UR50][R2.64] ;  /* 0x0000003202007981 */ /* 0x000ea8000c1e1900 */
[----:B------:R-:W2:Y:S02]  /*d380*/  LDG.E R5, desc[UR50][R2.64+0x4] ;  /* 0x0000043202057981 */ /* 0x000ea4000c1e1900 */
[----:B--2---:R-:W-:-:S07]  /*d390*/  IMAD.IADD R0, R5, 0x1, -R0 ;  /* 0x0000000105007824 */ /* 0x004fce00078e0a00 */
.L_x_7737:
[----:B------:R-:W3:Y:S01]  /*d3a0*/  LDL R6, [R1] ;  /* 0x0000000001067983 */ /* 0x000ee20000100800 */
[----:B-12---:R-:W1:Y:S01]  /*d3b0*/  LDC R2, c[0x0][0x448] ;  /* 0x00011200ff027b82 */ /* 0x006e620000000800 */
[----:B-----5:R-:W-:Y:S01]  /*d3c0*/  IMAD.IADD R29, R0, 0x1, -R31 ;  /* 0x00000001001d7824 */ /* 0x020fe200078e0a1f */
[----:B------:R-:W-:Y:S01]  /*d3d0*/  LOP3.LUT R22, R22, 0xfffffdff, RZ, 0xc0, !PT ;  /* 0xfffffdff16167812 */ /* 0x000fe200078ec0ff */
[----:B------:R-:W-:Y:S01]  /*d3e0*/  BSSY B7, `(.L_x_7738) ;  /* 0x0000378000077945 */ /* 0x000fe20003800000 */
[----:B-1----:R-:W-:Y:S01]  /*d3f0*/  ISETP.NE.AND P0, PT, R2, 0x1, PT ;  /* 0x000000010200780c */ /* 0x002fe20003f05270 */
[----:B------:R-:W-:-:S04]  /*d400*/  IMAD.SHL.U32 R2, R17, 0x40, RZ ;  /* 0x0000004011027824 */ /* 0x000fc800078e00ff */
[----:B------:R-:W-:-:S08]  /*d410*/  VIADD R2, R2, 0x3f ;  /* 0x0000003f02027836 */ /* 0x000fd00000000000 */
[----:B------:R-:W0:Y:S01]  /*d420*/  @P0 LDC R5, c[0x0][0x44c] ;  /* 0x00011300ff050b82 */ /* 0x000e220000000800 */
[----:B------:R-:W-:-:S07]  /*d430*/  @P0 LOP3.LUT R22, R22, 0x200, RZ, 0xfc, !PT ;  /* 0x0000020016160812 */ /* 0x000fce00078efcff */
[----:B------:R-:W1:Y:S01]  /*d440*/  @P0 LDC R3, c[0x0][0x450] ;  /* 0x00011400ff030b82 */ /* 0x000e620000000800 */
[----:B0-----:R-:W-:-:S05]  /*d450*/  @P0 IMAD.HI.U32 R4, R2, R5, RZ ;  /* 0x0000000502040227 */ /* 0x001fca00078e00ff */
[----:B-1----:R-:W-:Y:S02]  /*d460*/  @P0 SHF.R.U32.HI R2, RZ, R3, R4 ;  /* 0x00000003ff020219 */ /* 0x002fe40000011604 */
[----:B---3--:R-:W-:-:S05]  /*d470*/  IADD3 R3, R29, 0x40, -R6 ;  /* 0x000000401d037810 */ /* 0x008fca0007ffe806 */
[----:B------:R-:W-:-:S05]  /*d480*/  IMAD.IADD R2, R3, 0x1, R2 ;  /* 0x0000000103027824 */ /* 0x000fca00078e0202 */
[----:B------:R-:W-:-:S04]  /*d490*/  SHF.R.S32.HI R3, RZ, 0x1f, R2 ;  /* 0x0000001fff037819 */ /* 0x000fc80000011402 */
[----:B------:R-:W-:Y:S01]  /*d4a0*/  LEA.HI R0, R3, R2, RZ, 0x6 ;  /* 0x0000000203007211 */ /* 0x000fe200078f30ff */
[----:B------:R-:W-:-:S03]  /*d4b0*/  VIADD R2, R29, 0x3f ;  /* 0x0000003f1d027836 */ /* 0x000fc60000000000 */
[----:B------:R-:W-:Y:S02]  /*d4c0*/  SHF.R.S32.HI R0, RZ, 0x6, R0 ;  /* 0x00000006ff007819 */ /* 0x000fe40000011400 */
[----:B------:R-:W-:-:S04]  /*d4d0*/  SHF.R.S32.HI R3, RZ, 0x1f, R2 ;  /* 0x0000001fff037819 */ /* 0x000fc80000011402 */
[----:B------:R-:W-:-:S04]  /*d4e0*/  LEA.HI R3, R3, R2, RZ, 0x6 ;  /* 0x0000000203037211 */ /* 0x000fc800078f30ff */
[----:B------:R-:W-:-:S04]  /*d4f0*/  SHF.R.S32.HI R3, RZ, 0x6, R3 ;  /* 0x00000006ff037819 */ /* 0x000fc80000011403 */
        /* <DEDUP_REMOVED lines=21> */
.L_x_7739:
        /* <DEDUP_REMOVED lines=20> */
.L_x_7742:
[----:B------:R-:W-:Y:S05]  /*d790*/  BSYNC B6 ;  /* 0x0000000000067941 */ /* 0x000fea0003800000 */
.L_x_7741:
        /* <DEDUP_REMOVED lines=20> */
.L_x_7745:
        /* <DEDUP_REMOVED lines=15> */
.L_x_7744:
[----:B------:R-:W-:Y:S05]  /*d9d0*/  BSYNC B6 ;  /* 0x0000000000067941 */ /* 0x000fea0003800000 */
.L_x_7743:
[----:B------:R-:W0:Y:S01]  /*d9e0*/  S2R R20, SR_TID.X ;  /* 0x0000000000147919 */ /* 0x000e220000002100 */
[----:B------:R-:W-:Y:S01]  /*d9f0*/  ULDC.64 UR4, c[0x0][0x9f8] ;  /* 0x00027e0000047ab9 */ /* 0x000fe20000000a00 */
[----:B------:R-:W1:Y:S01]  /*da00*/  LDC R10, c[0x0][0x430] ;  /* 0x00010c00ff0a7b82 */ /* 0x000e620000000800 */
[----:B------:R-:W-:-:S04]  /*da10*/  ISETP.NE.U32.AND P0, PT, RZ, UR4, PT ;  /* 0x00000004ff007c0c */ /* 0x000fc8000bf05070 */
[----:B------:R-:W-:-:S13]  /*da20*/  ISETP.NE.AND.EX P0, PT, RZ, UR5, PT, P0 ;  /* 0x00000005ff007c0c */ /* 0x000fda000bf05300 */
[----:B------:R-:W-:Y:S01]  /*da30*/  @P0 IADD3 R26, P1, R26, UR4, RZ ;  /* 0x000000041a1a0c10 */ /* 0x000fe2000ff3e0ff */
[----:B------:R-:W-:-:S03]  /*da40*/  ULDC UR4, c[0x0][0x320] ;  /* 0x0000c80000047ab9 */ /* 0x000fc60000000800 */
[----:B------:R-:W-:-:S05]  /*da50*/  @P0 IADD3.X R27, R27, UR5, RZ, P1, !PT ;  /* 0x000000051b1b0c10 */ /* 0x000fca0008ffe4ff */
[----:B------:R2:W5:Y:S01]  /*da60*/  @P0 LDG.E R28, desc[UR50][R26.64] ;  /* 0x000000321a1c0981 */ /* 0x000562000c1e1900 */
[----:B------:R-:W-:Y:S01]  /*da70*/  LOP3.LUT R22, R22, 0xffffffbf, RZ, 0xc0, !PT ;  /* 0xffffffbf16167812 */ /* 0x000fe200078ec0ff */
[----:B------:R-:W-:Y:S01]  /*da80*/  UMOV UR5, 0xffffffff ;  /* 0xffffffff00057882 */ /* 0x000fe20000000000 */
[----:B0-----:R-:W-:Y:S01]  /*da90*/  IMAD.SHL.U32 R20, R20, 0x8, RZ ;  /* 0x0000000814147824 */ /* 0x001fe200078e00ff */
[----:B------:R-:W0:Y:S01]  /*daa0*/  S2R R2, SR_TID.X ;  /* 0x0000000000027919 */ /* 0x000e220000002100 */
[----:B------:R-:W-:-:S03]  /*dab0*/  LEA R0, R34, 0xffffffc0, 0x6 ;  /* 0xffffffc022007811 */ /* 0x000fc600078e30ff */
[----:B------:R-:W-:-:S04]  /*dac0*/  LOP3.LUT R20, R20, 0x38, RZ, 0xc0, !PT ;  /* 0x0000003814147812 */ /* 0x000fc800078ec0ff */
[C---:B------:R-:W-:Y:S02]  /*dad0*/  LOP3.LUT R32, R20.reuse, 0x180, RZ, 0xfc, !PT ;  /* 0x0000018014207812 */ /* 0x040fe400078efcff */
[C---:B------:R-:W-:Y:S02]  /*dae0*/  LOP3.LUT R21, R20.reuse, 0x40, RZ, 0xfc, !PT ;  /* 0x0000004014157812 */ /* 0x040fe400078efcff */
[----:B------:R-:W-:Y:S02]  /*daf0*/  LOP3.LUT R20, R20, 0x1c0, RZ, 0xfc, !PT ;  /* 0x000001c014147812 */ /* 0x000fe400078efcff */
[----:B------:R-:W-:Y:S02]  /*db00*/  ISETP.GE.AND P3, PT, R21, UR4, PT ;  /* 0x0000000415007c0c */ /* 0x000fe4000bf66270 */
[----:B------:R-:W-:Y:S02]  /*db10*/  ISETP.GE.AND P0, PT, R20, UR4, PT ;  /* 0x0000000414007c0c */ /* 0x000fe4000bf06270 */
[----:B------:R-:W3:Y:S01]  /*db20*/  S2R R20, SR_TID.X ;  /* 0x0000000000147919 */ /* 0x000ee20000002100 */
[----:B------:R-:W-:-:S02]  /*db30*/  ISETP.GE.AND P1, PT, R32, UR4, PT ;  /* 0x0000000420007c0c */ /* 0x000fc4000bf26270 */
[----:B------:R-:W-:Y:S02]  /*db40*/  SEL R8, RZ, 0x80, P0 ;  /* 0x00000080ff087807 */ /* 0x000fe40000000000 */
[----:B------:R-:W-:-:S04]  /*db50*/  SEL R6, RZ, 0x40, P1 ;  /* 0x00000040ff067807 */ /* 0x000fc80000800000 */
[----:B------:R-:W-:-:S04]  /*db60*/  @P3 LOP3.LUT R22, R22, 0x40, RZ, 0xfc, !PT ;  /* 0x0000004016163812 */ /* 0x000fc800078efcff */
[----:B------:R-:W-:Y:S01]  /*db70*/  LOP3.LUT R22, R22, 0xffffff7f, RZ, 0xc0, !PT ;  /* 0xffffff7f16167812 */ /* 0x000fe200078ec0ff */
[----:B0-----:R-:W-:-:S05]  /*db80*/  IMAD.SHL.U32 R2, R2, 0x8, RZ ;  /* 0x0000000802027824 */ /* 0x001fca00078e00ff */
[----:B------:R-:W-:-:S04]  /*db90*/  LOP3.LUT R2, R2, 0x38, RZ, 0xc0, !PT ;  /* 0x0000003802027812 */ /* 0x000fc800078ec0ff */
[----:B------:R-:W-:Y:S01]  /*dba0*/  ISETP.GE.AND P2, PT, R2, UR4, PT ;  /* 0x0000000402007c0c */ /* 0x000fe2000bf46270 */
[----:B---3--:R-:W-:-:S12]  /*dbb0*/  IMAD.SHL.U32 R20, R20, 0x8, RZ ;  /* 0x0000000814147824 */ /* 0x008fd800078e00ff */
[----:B------:R-:W-:Y:S02]  /*dbc0*/  @P2 LOP3.LUT R22, R22, 0x80, RZ, 0xfc, !PT ;  /* 0x0000008016162812 */ /* 0x000fe400078efcff */
[----:B------:R-:W-:Y:S02]  /*dbd0*/  LOP3.LUT R20, R20, 0x38, RZ, 0xc0, !PT ;  /* 0x0000003814147812 */ /* 0x000fe400078ec0ff */
[----:B------:R-:W-:Y:S02]  /*dbe0*/  LOP3.LUT R22, R22, 0xffffffdf, RZ, 0xc0, !PT ;  /* 0xffffffdf16167812 */ /* 0x000fe400078ec0ff */
[----:B------:R-:W-:Y:S02]  /*dbf0*/  LOP3.LUT R21, R20, 0x80, RZ, 0xfc, !PT ;  /* 0x0000008014157812 */ /* 0x000fe400078efcff */
[----:B------:R-:W0:Y:S02]  /*dc00*/  S2R R20, SR_TID.X ;  /* 0x0000000000147919 */ /* 0x000e240000002100 */
[----:B------:R-:W-:-:S13]  /*dc10*/  ISETP.GE.AND P5, PT, R21, UR4, PT ;  /* 0x0000000415007c0c */ /* 0x000fda000bfa6270 */
[----:B------:R-:W-:-:S04]  /*dc20*/  @P5 LOP3.LUT R22, R22, 0x20, RZ, 0xfc, !PT ;  /* 0x0000002016165812 */ /* 0x000fc800078efcff */
[----:B------:R-:W-:Y:S01]  /*dc30*/  LOP3.LUT R22, R22, 0xffffffef, RZ, 0xc0, !PT ;  /* 0xffffffef16167812 */ /* 0x000fe200078ec0ff */
[----:B0-----:R-:W-:-:S05]  /*dc40*/  IMAD.SHL.U32 R20, R20, 0x8, RZ ;  /* 0x0000000814147824 */ /* 0x001fca00078e00ff */
[----:B------:R-:W-:-:S04]  /*dc50*/  LOP3.LUT R20, R20, 0x38, RZ, 0xc0, !PT ;  /* 0x0000003814147812 */ /* 0x000fc800078ec0ff */
[----:B------:R-:W-:Y:S02]  /*dc60*/  LOP3.LUT R21, R20, 0xc0, RZ, 0xfc, !PT ;  /* 0x000000c014157812 */ /* 0x000fe400078efcff */
[----:B------:R-:W0:Y:S02]  /*dc70*/  S2R R20, SR_TID.X ;  /* 0x0000000000147919 */ /* 0x000e240000002100 */
[----:B------:R-:W-:Y:S02]  /*dc80*/  ISETP.GE.AND P4, PT, R21, UR4, PT ;  /* 0x0000000415007c0c */ /* 0x000fe4000bf86270 */
[C---:B------:R-:W-:Y:S02]  /*dc90*/  LOP3.LUT R21, R2.reuse, 0x100, RZ, 0xfc, !PT ;  /* 0x0000010002157812 */ /* 0x040fe400078efcff */
[----:B------:R-:W-:Y:S02]  /*dca0*/  LOP3.LUT R2, R2, 0x140, RZ, 0xfc, !PT ;  /* 0x0000014002027812 */ /* 0x000fe400078efcff */
[----:B------:R-:W-:-:S02]  /*dcb0*/  ISETP.GE.AND P3, PT, R21, UR4, PT ;  /* 0x0000000415007c0c */ /* 0x000fc4000bf66270 */
[----:B------:R-:W-:-:S05]  /*dcc0*/  ISETP.GE.AND P2, PT, R2, UR4, PT ;  /* 0x0000000402007c0c */ /* 0x000fca000bf46270 */
[----:B------:R-:W-:-:S04]  /*dcd0*/  @P4 LOP3.LUT R22, R22, 0x10, RZ, 0xfc, !PT ;  /* 0x0000001016164812 */ /* 0x000fc800078efcff */
[----:B------:R-:W-:-:S04]  /*dce0*/  LOP3.LUT R22, R22, 0xfffffffb, RZ, 0xc0, !PT ;  /* 0xfffffffb16167812 */ /* 0x000fc800078ec0ff */
[----:B------:R-:W-:-:S04]  /*dcf0*/  @P2 LOP3.LUT R22, R22, 0x4, RZ, 0xfc, !PT ;  /* 0x0000000416162812 */ /* 0x000fc800078efcff */
[----:B------:R-:W-:-:S04]  /*dd00*/  LOP3.LUT R22, R22, 0xfffffff7, RZ, 0xc0, !PT ;  /* 0xfffffff716167812 */ /* 0x000fc800078ec0ff */
[----:B------:R-:W-:Y:S02]  /*dd10*/  @P3 LOP3.LUT R22, R22, 0x8, RZ, 0xfc, !PT ;  /* 0x0000000816163812 */ /* 0x000fe400078efcff */
[----:B0-----:R-:W-:-:S04]  /*dd20*/  SHF.L.U32 R20, R20, 0x4, RZ ;  /* 0x0000000414147819 */ /* 0x001fc800000006ff */
[----:B------:R-:W-:-:S05]  /*dd30*/  LOP3.LUT R20, R36, 0x70, R20, 0xf8, !PT ;  /* 0x0000007024147812 */ /* 0x000fca00078ef814 */
[----:B------:R-:W-:Y:S01]  /*dd40*/  IMAD.IADD R35, R20, 0x1, R0 ;  /* 0x0000000114237824 */ /* 0x000fe200078e0200 */
[----:B-12---:R-:W-:Y:S06]  /*dd50*/  BRA.DIV UR5, `(.L_x_7746) ;  /* 0x0000004205447947 */ /* 0x006fec000b800000 */
.L_x_7813:
        /* <DEDUP_REMOVED lines=42> */
[----:B------:R-:W-:-:S03]  /*e000*/  ISETP.NE.AND P0, PT, R3, 0x3, PT ;  /* 0x000000030300780c */ /* 0x000fc60003f05270 */
[----:B------:R-:W-:Y:S01]  /*e010*/  IMAD R35, R10, R2, R35 ;  /* 0x000000020a237224 */ /* 0x000fe200078e0223 */
[----:B------:R-:W-:Y:S01]  /*e020*/  LOP3.LUT R2, R6, R8, RZ, 0xfc, !PT ;  /* 0x0000000806027212 */ /* 0x000fe200078efcff */
[----:B------:R0:W-:Y:S04]  /*e030*/  STL [R1+0x28], R6 ;  /* 0x0000280601007387 */ /* 0x0001e80000100800 */
[----:B------:R0:W-:Y:S04]  /*e040*/  STL [R1+0x4], R2 ;  /* 0x0000040201007387 */ /* 0x0001e80000100800 */
[----:B------:R-:W-:-:S04]  /*e050*/  @P0 LOP3.LUT R22, R22, 0x400, RZ, 0xfc, !PT ;  /* 0x0000040016160812 */ /* 0x000fc800078efcff */
[----:B------:R-:W-:-:S04]  /*e060*/  LOP3.LUT R22, R22, 0xfffffffe, RZ, 0xc0, !PT ;  /* 0xfffffffe16167812 */ /* 0x000fc800078ec0ff */
[----:B------:R-:W-:Y:S01]  /*e070*/  @P1 LOP3.LUT R22, R22, 0x1, RZ, 0xfc, !PT ;  /* 0x0000000116161812 */ /* 0x000fe200078efcff */
[----:B0-----:R-:W-:Y:S06]  /*e080*/  @!P0 BRA `(.L_x_7747) ;  /* 0x0000000000048947 */ /* 0x001fec0003800000 */
[----:B------:R-:W-:Y:S01]  /*e090*/  BPT.TRAP 0x1 ;  /* 0x000000040000795c */ /* 0x000fe20000300000 */
.L_x_7747:
[----:B------:R-:W-:Y:S01]  /*e0a0*/  IADD3 R29, -R36, R29, -R0 ;  /* 0x0000001d241d7210 */ /* 0x000fe20007ffe900 */
[----:B------:R-:W-:Y:S01]  /*e0b0*/  IMAD R27, R24, 0x8, R23 ;  /* 0x00000008181b7824 */ /* 0x000fe200078e0217 */
[----:B------:R-:W-:Y:S01]  /*e0c0*/  SHF.L.U32 R0, R25, 0x1f, RZ ;  /* 0x0000001f19007819 */ /* 0x000fe200000006ff */
[----:B------:R-:W-:Y:S03]  /*e0d0*/  BSSY B0, `(.L_x_7748) ;  /* 0x0000003000007945 */ /* 0x000fe60003800000 */
[----:B------:R-:W0:Y:S02]  /*e0e0*/  SYNCS.PHASECHK.TRANS64.TRYWAIT P0, [R27+URZ+0x28c40], R0 ;  /* 0x028c40001b0075a7 */ /* 0x000e24000800017f */
[----:B0-----:R-:W-:Y:S05]  /*e0f0*/  @!P0 BRA `(.L_x_7749) ;  /* 0x0000003c00908947 */ /* 0x001fea0003800000 */
.L_x_7814:
[----:B------:R-:W-:Y:S05]  /*e100*/  BSYNC B0 ;  /* 0x0000000000007941 */ /* 0x000fea0003800000 */
.L_x_7748:
[----:B------:R-:W1:Y:S01]  /*e110*/  S2R R7, SR_TID.X ;  /* 0x0000000000077919 */ /* 0x000e620000002100 */
[----:B0-----:R-:W-:Y:S01]  /*e120*/  SHF.R.S32.HI R0, RZ, 0x1f, R35 ;  /* 0x0000001fff007819 */ /* 0x001fe20000011423 */
[----:B------:R-:W-:Y:S01]  /*e130*/  ULDC.64 UR4, c[0x0][0x300] ;  /* 0x0000c00000047ab9 */ /* 0x000fe20000000a00 */
[----:B-----5:R-:W-:Y:S01]  /*e140*/  SHF.R.S32.HI R4, RZ, 0x1f, R34 ;  /* 0x0000001fff047819 */ /* 0x020fe20000011422 */
[----:B------:R-:W-:Y:S01]  /*e150*/  IMAD.WIDE.U32 R2, R35, UR4, RZ ;  /* 0x0000000423027c25 */ /* 0x000fe2000f8e00ff */
[----:B------:R-:W-:Y:S01]  /*e160*/  LOP3.LUT R22, R22, 0xfffffffd, RZ, 0xc0, !PT ;  /* 0xfffffffd16167812 */ /* 0x000fe200078ec0ff */
[----:B------:R0:W-:Y:S02]  /*e170*/  STL [R1+0x1c], R0 ;  /* 0x00001c0001007387 */ /* 0x0001e40000100800 */
[----:B------:R-:W-:Y:S02]  /*e180*/  IMAD R5, R24, 0x1000, R33 ;  /* 0x0000100018057824 */ /* 0x000fe400078e0221 */
[----:B------:R2:W-:Y:S01]  /*e190*/  STL [R1+0x20], R4 ;  /* 0x0000200401007387 */ /* 0x0005e20000100800 */
[----:B0-----:R-:W-:-:S04]  /*e1a0*/  IMAD R0, R0, UR4, RZ ;  /* 0x0000000400007c24 */ /* 0x001fc8000f8e02ff */
        /* <DEDUP_REMOVED lines=9> */
[----:B-1----:R-:W-:Y:S02]  /*e240*/  IMAD.SHL.U32 R7, R7, 0x8, RZ ;  /* 0x0000000807077824 */ /* 0x002fe400078e00ff */
[C---:B------:R-:W-:Y:S02]  /*e250*/  IMAD R0, R18.reuse, UR5, R0 ;  /* 0x0000000512007c24 */ /* 0x040fe4000f8e0200 */
[----:B------:R-:W-:Y:S01]  /*e260*/  IMAD.WIDE.U32 R2, R18, UR4, R2 ;  /* 0x0000000412027c25 */ /* 0x000fe2000f8e0002 */
[----:B------:R-:W-:Y:S01]  /*e270*/  ULDC.64 UR4, c[0x0][0x2e8] ;  /* 0x0000ba0000047ab9 */ /* 0x000fe20000000a00 */
[----:B------:R-:W-:-:S02]  /*e280*/  LOP3.LUT R7, R7, 0x38, RZ, 0xc0, !PT ;  /* 0x0000003807077812 */ /* 0x000fc400078ec0ff */
[----:B--2---:R-:W-:Y:S01]  /*e290*/  IMAD.IADD R4, R3, 0x1, R0 ;  /* 0x0000000103047824 */ /* 0x004fe200078e0200 */
        /* <DEDUP_REMOVED lines=40> */
.L_x_7824:
[----:B------:R-:W-:-:S13]  /*e520*/  ISETP.GE.AND P0, PT, R29, 0x31, PT ;  /* 0x000000311d00780c */ /* 0x000fda0003f06270 */
[----:B0-----:R-:W-:Y:S01]  /*e530*/  @P0 LEA R2, P1, R7, R0, 0x1 ;  /* 0x0000000007020211 */ /* 0x001fe200078208ff */
[----:B------:R-:W-:-:S03]  /*e540*/  @P0 IMAD R5, R5, 0x2, R23 ;  /* 0x0000000205050824 */ /* 0x000fc600078e0217 */
[----:B------:R-:W-:-:S05]  /*e550*/  @P0 IADD3.X R3, RZ, R4, RZ, P1, !PT ;  /* 0x00000004ff030210 */ /* 0x000fca0000ffe4ff */
[----:B------:R-:W-:Y:S01]  /*e560*/  @!PT LDS RZ, [RZ] ;  /* 0x00000000fffff984 */ /* 0x000fe20000000800 */
[----:B------:R-:W-:Y:S01]  /*e570*/  @!PT LDS RZ, [RZ] ;  /* 0x00000000fffff984 */ /* 0x000fe20000000800 */
[----:B------:R-:W-:Y:S01]  /*e580*/  @!PT LDS RZ, [RZ] ;  /* 0x00000000fffff984 */ /* 0x000fe20000000800 */
[----:B------:R0:W-:Y:S01]  /*e590*/  @P0 LDGSTS.E.BYPASS.LTC128B.128 [R5+0x23c00], desc[UR50][R2.64], !P2 ;  /* 0x23c0000002050fae */ /* 0x0001e2000d101d72 */
[----:B------:R-:W-:Y:S01]  /*e5a0*/  PLOP3.LUT P0, PT, PT, PT, PT, 0x80, 0x0 ;  /* 0x000000000000781c */ /* 0x000fe20003f0f070 */
[----:B------:R-:W-:-:S12]  /*e5b0*/  NOP ;  /* 0x0000000000007918 */ /* 0x000fd80000000000 */
.L_x_7751:
        /* <DEDUP_REMOVED lines=11> */
.L_x_7752:
[----:B------:R1:W5:Y:S01]  /*e670*/  LDL.LU R0, [R1+0xc] ;  /* 0x00000c0001007983 */ /* 0x0003620000300800 */
[----:B------:R-:W-:Y:S01]  /*e680*/  LOP3.LUT P0, RZ, R22, 0x100, RZ, 0xc0, !PT ;  /* 0x0000010016ff7812 */ /* 0x000fe2000780c0ff */
[----:B------:R1:W-:Y:S02]  /*e690*/  SYNCS.ARRIVE.TRANS64.A1T0 RZ, [R27+URZ+0x28c30], RZ ;  /* 0x028c30ff1bff79a7 */ /* 0x0003e4000810003f */
[----:B0-----:R1:W5:Y:S10]  /*e6a0*/  LDL R3, [R1+0x4] ;  /* 0x0000040001037983 */ /* 0x0013740000100800 */
[----:B------:R-:W-:Y:S05]  /*e6b0*/  WARPSYNC.ALL ;  /* 0x0000000000007948 */ /* 0x000fea0003800000 */
[----:B------:R-:W-:Y:S01]  /*e6c0*/  SEL R2, R30, RZ, !P0 ;  /* 0x000000ff1e027207 */ /* 0x000fe20004000000 */
[----:B------:R-:W-:Y:S01]  /*e6d0*/  ULDC.64 UR4, c[0x0][0x298] ;  /* 0x0000a60000047ab9 */ /* 0x000fe20000000a00 */
[----:B------:R-:W-:Y:S01]  /*e6e0*/  BSSY B6, `(.L_x_7753) ;  /* 0x0000020000067945 */ /* 0x000fe20003800000 */
[----:B------:R-:W-:Y:S02]  /*e6f0*/  IMAD.WIDE.U32 R4, R37, UR4, RZ ;  /* 0x0000000425047c25 */ /* 0x000fe4000f8e00ff */
[----:B------:R0:W-:Y:S02]  /*e700*/  STL [R1+0x18], R2 ;  /* 0x0000180201007387 */ /* 0x0001e40000100800 */
[----:B0-----:R-:W-:Y:S01]  /*e710*/  VIADD R2, R23, 0x20400 ;  /* 0x0002040017027836 */ /* 0x001fe20000000000 */
[----:B------:R-:W-:Y:S01]  /*e720*/  BAR.SYNC.DEFER_BLOCKING 0x8, 0x100 ;  /* 0x0204000000007b1d */ /* 0x000fe20000010000 */
[----:B-----5:R-:W-:-:S03]  /*e730*/  SEL R0, R0, RZ, !P0 ;  /* 0x000000ff00007207 */ /* 0x020fc60004000000 */
[----:B------:R-:W-:Y:S02]  /*e740*/  LOP3.LUT P0, RZ, R2, 0x3ff, RZ, 0xc0, !PT ;  /* 0x000003ff02ff7812 */ /* 0x000fe4000780c0ff */
[----:B------:R-:W-:Y:S01]  /*e750*/  PRMT R30, R3, 0x8880, RZ ;  /* 0x00008880031e7816 */ /* 0x000fe200000000ff */
[----:B------:R0:W-:Y:S03]  /*e760*/  STL [R1+0xc], R0 ;  /* 0x00000c0001007387 */ /* 0x0001e60000100800 */
[----:B------:R-:W-:Y:S01]  /*e770*/  PRMT R30, R30, 0x7710, RZ ;  /* 0x000077101e1e7816 */ /* 0x000fe200000000ff */
[----:B------:R2:W-:Y:S01]  /*e780*/  STL.64 [R1+0x10], R4 ;  /* 0x0000100401007387 */ /* 0x0005e20000100a00 */
[----:B0-----:R-:W-:-:S05]  /*e790*/  SHF.R.S32.HI R0, RZ, 0x1f, R37 ;  /* 0x0000001fff007819 */ /* 0x001fca0000011425 */
[----:B------:R-:W-:-:S04]  /*e7a0*/  IMAD R0, R0, UR4, RZ ;  /* 0x0000000400007c24 */ /* 0x000fc8000f8e02ff */
[----:B------:R-:W-:-:S04]  /*e7b0*/  IMAD R0, R37, UR5, R0 ;  /* 0x0000000525007c24 */ /* 0x000fc8000f8e0200 */
[----:B------:R-:W-:Y:S01]  /*e7c0*/  IMAD.IADD R37, R5, 0x1, R0 ;  /* 0x0000000105257824 */ /* 0x000fe200078e0200 */
[----:B--2---:R-:W-:Y:S06]  /*e7d0*/  @!P0 BRA `(.L_x_7754) ;  /* 0x0000000000408947 */ /* 0x004fec0003800000 */
        /* <DEDUP_REMOVED lines=16> */
.L_x_7754:
[----:B------:R-:W-:Y:S05]  /*e8e0*/  BSYNC B6 ;  /* 0x0000000000067941 */ /* 0x000fea0003800000 */
.L_x_7753:
[----:B------:R-:W2:Y:S01]  /*e8f0*/  LDL.LU.64 R2, [R1+0x10] ;  /* 0x0000100001027983 */ /* 0x000ea20000300a00 */
[----:B------:R-:W-:Y:S01]  /*e900*/  ULDC.64 UR4, c[0x0][0x2d8] ;  /* 0x0000b60000047ab9 */ /* 0x000fe20000000a00 */
[----:B------:R-:W0:Y:S02]  /*e910*/  LDC R21, c[0x0][0x448] ;  /* 0x00011200ff157b82 */ /* 0x000e240000000800 */
[----:B------:R-:W3:Y:S04]  /*e920*/  LDL.LU R4, [R1+0xc] ;  /* 0x00000c0001047983 */ /* 0x000ee80000300800 */
[----:B------:R-:W4:Y:S01]  /*e930*/  LDL.LU R20, [R1+0x18] ;  /* 0x0000180001147983 */ /* 0x000f220000300800 */
[----:B------:R-:W-:-:S03]  /*e940*/  IMAD R0, R26, UR4, RZ ;  /* 0x000000041a007c24 */ /* 0x000fc6000f8e02ff */
[----:B------:R0:W5:Y:S01]  /*e950*/  LDL R9, [R1] ;  /* 0x0000000001097983 */ /* 0x0001620000100800 */
[----:B------:R-:W-:-:S03]  /*e960*/  IMAD R0, R18, UR5, R0 ;  /* 0x0000000512007c24 */ /* 0x000fc6000f8e0200 */
[----:B------:R0:W5:Y:S02]  /*e970*/  LDL R7, [R1+0x2c] ;  /* 0x00002c0001077983 */ /* 0x0001640000100800 */
[----:B0-----:R-:W-:-:S13]  /*e980*/  ISETP.NE.AND P6, PT, R21, 0x1, PT ;  /* 0x000000011500780c */ /* 0x001fda0003fc5270 */
[----:B------:R-:W0:Y:S01]  /*e990*/  @P6 LDC R6, c[0x0][0x44c] ;  /* 0x00011300ff066b82 */ /* 0x000e220000000800 */
[----:B------:R-:W1:Y:S02]  /*e9a0*/  S2R R8, SR_TID.X ;  /* 0x0000000000087919 */ /* 0x000e640000002100 */
[----:B-1----:R-:W-:-:S05]  /*e9b0*/  IMAD.SHL.U32 R8, R8, 0x8, RZ ;  /* 0x0000000808087824 */ /* 0x002fca00078e00ff */
[----:B------:R-:W-:Y:S01]  /*e9c0*/  LOP3.LUT R8, R8, 0x38, RZ, 0xc0, !PT ;  /* 0x0000003808087812 */ /* 0x000fe200078ec0ff */
[----:B--2---:R-:W-:Y:S02]  /*e9d0*/  IMAD.MOV.U32 R3, RZ, RZ, R37 ;  /* 0x000000ffff037224 */ /* 0x004fe400078e0025 */
[----:B------:R-:W-:Y:S01]  /*e9e0*/  IMAD.WIDE.U32 R2, R18, UR4, R2 ;  /* 0x0000000412027c25 */ /* 0x000fe2000f8e0002 */
        /* <DEDUP_REMOVED lines=9> */
[----:B-1----:R-:W-:-:S05]  /*ea80*/  IMAD.SHL.U32 R20, R20, 0x10, RZ ;  /* 0x0000001014147824 */ /* 0x002fca00078e00ff */
[----:B------:R-:W-:-:S05]  /*ea90*/  LOP3.LUT R20, R36, 0x70, R20, 0xf8, !PT ;  /* 0x0000007024147812 */ /* 0x000fca00078ef814 */
[----:B------:R-:W-:-:S04]  /*eaa0*/  IMAD R5, R17, 0x40, R20 ;  /* 0x0000004011057824 */ /* 0x000fc800078e0214 */
[----:B0-----:R-:W-:-:S04]  /*eab0*/  @P6 IMAD.HI.U32 R6, R5, R6, RZ ;  /* 0x0000000605066227 */ /* 0x001fc800078e00ff */
[----:B------:R-:W-:Y:S01]  /*eac0*/  IMAD.MOV.U32 R4, RZ, RZ, R5 ;  /* 0x000000ffff047224 */ /* 0x000fe200078e0005 */
[----:B--2---:R-:W-:Y:S02]  /*ead0*/  @P6 SHF.R.U32.HI R4, RZ, R0, R6 ;  /* 0x00000000ff046219 */ /* 0x004fe40000011606 */
[----:B------:R-:W0:Y:S03]  /*eae0*/  LDC R6, c[0x0][0x448] ;  /* 0x00011200ff067b82 */ /* 0x000e260000000800 */
[----:B------:R-:W-:Y:S02]  /*eaf0*/  IMAD.MOV R0, RZ, RZ, -R4 ;  /* 0x000000ffff007224 */ /* 0x000fe400078e0a04 */
        /* <DEDUP_REMOVED lines=13> */
[----:B------:R-:W-:Y:S01]  /*ebd0*/  ULDC UR4, c[0x0][0x2b8] ;  /* 0x0000ae0000047ab9 */ /* 0x000fe20000000800 */
[----:B------:R-:W-:-:S04]  /*ebe0*/  IADD3 R4, R3, R4, RZ ;  /* 0x0000000403047210 */ /* 0x000fc80007ffe0ff */
        /* <DEDUP_REMOVED lines=38> */
.L_x_7833:
[----:B------:R-:W-:-:S05]  /*ee50*/  VIADD R17, R17, 0x30 ;  /* 0x0000003011117836 */ /* 0x000fca0000000000 */
[----:B------:R-:W-:-:S13]  /*ee60*/  ISETP.GE.AND P0, PT, R17, R5, PT ;  /* 0x000000051100720c */ /* 0x000fda0003f06270 */
[----:B0-----:R-:W-:-:S05]  /*ee70*/  @!P0 LEA R2, P2, R8, R0, 0x1 ;  /* 0x0000000008028211 */ /* 0x001fca00078408ff */
[----:B------:R-:W-:-:S05]  /*ee80*/  @!P0 IMAD.X R3, RZ, RZ, R4, P2 ;  /* 0x000000ffff038224 */ /* 0x000fca00010e0604 */
[----:B------:R-:W-:Y:S01]  /*ee90*/  @!PT LDS RZ, [RZ] ;  /* 0x00000000fffff984 */ /* 0x000fe20000000800 */
[----:B------:R-:W-:Y:S01]  /*eea0*/  @!PT LDS RZ, [RZ] ;  /* 0x00000000fffff984 */ /* 0x000fe20000000800 */
[----:B------:R-:W-:Y:S01]  /*eeb0*/  @!PT LDS RZ, [RZ] ;  /* 0x00000000fffff984 */ /* 0x000fe20000000800 */
[----:B------:R0:W-:Y:S01]  /*eec0*/  @!P0 LDGSTS.E.BYPASS.LTC128B.128 [R7+0x21c00], desc[UR50][R2.64], !P1 ;  /* 0x21c0000002078fae */ /* 0x0001e2000c901d72 */
[----:B------:R-:W-:Y:S01]  /*eed0*/  PLOP3.LUT P0, PT, PT, PT, PT, 0x80, 0x0 ;  /* 0x000000000000781c */ /* 0x000fe20003f0f070 */
[----:B------:R-:W-:-:S12]  /*eee0*/  NOP ;  /* 0x0000000000007918 */ /* 0x000fd80000000000 */
.L_x_7756:
        /* <DEDUP_REMOVED lines=10> */
[----:B------:R-:W-:-:S04]  /*ef90*/  LOP3.LUT R0, R0, 0xfffffffe, RZ, 0xc0, !PT ;  /* 0xfffffffe00007812 */ /* 0x000fc800078ec0ff */
[----:B------:R-:W-:-:S04]  /*efa0*/  IADD3 R0, R2, -R0, RZ ;  /* 0x8000000002007210 */ /* 0x000fc80007ffe0ff */
[----:B------:R-:W-:Y:S01]  /*efb0*/  SHF.L.U32 R0, R0, 0x1f, RZ ;  /* 0x0000001f00007819 */ /* 0x000fe200000006ff */
[----:B------:R-:W-:Y:S01]  /*efc0*/  NOP ;  /* 0x0000000000007918 */ /* 0x000fe20000000000 */
[----:B------:R0:W-:Y:S01]  /*efd0*/  SYNCS.ARRIVE.TRANS64.A1T0 RZ, [R23+URZ+0x28c00], RZ ;  /* 0x028c00ff17ff79a7 */ /* 0x0001e2000810003f */
[----:B------:R-:W-:Y:S01]  /*efe0*/  BSSY B0, `(.L_x_7757) ;  /* 0x0000003000007945 */ /* 0x000fe20003800000 */
[----:B------:R-:W1:Y:S03]  /*eff0*/  SYNCS.PHASECHK.TRANS64.TRYWAIT P0, [R23+URZ+0x28c20], R0 ;  /* 0x028c2000170075a7 */ /* 0x000e66000800017f */
[----:B01----:R-:W-:Y:S05]  /*f000*/  @!P0 BRA `(.L_x_7758) ;  /* 0x0000003800748947 */ /* 0x003fea0003800000 */
.L_x_7834:
[----:B------:R-:W-:Y:S05]  /*f010*/  BSYNC B0 ;  /* 0x0000000000007941 */ /* 0x000fea0003800000 */
.L_x_7757:
[----:B------:R-:W-:-:S05]  /*f020*/  IMAD.U32 R2, RZ, RZ, UR36 ;  /* 0x00000024ff027e24 */ /* 0x000fca000f8e00ff */
[----:B------:R-:W-:-:S13]  /*f030*/  ISETP.NE.AND P0, PT, R2, 0x3, PT ;  /* 0x000000030200780c */ /* 0x000fda0003f05270 */
[----:B------:R-:W-:Y:S05]  /*f040*/  @!P0 BRA `(.L_x_7759) ;  /* 0x0000000000048947 */ /* 0x000fea0003800000 */
[----:B------:R-:W-:Y:S01]  /*f050*/  BPT.TRAP 0x1 ;  /* 0x000000040000795c */ /* 0x000fe20000300000 */
.L_x_7759:
[----:B0-----:R-:W-:Y:S01]  /*f060*/  SHF.L.U32 R0, R25, 0x1f, RZ ;  /* 0x0000001f19007819 */ /* 0x001fe200000006ff */
[----:B------:R-:W-:Y:S03]  /*f070*/  BSSY B0, `(.L_x_7760) ;  /* 0x0000003000007945 */ /* 0x000fe60003800000 */
[----:B------:R-:W0:Y:S02]  /*f080*/  SYNCS.PHASECHK.TRANS64.TRYWAIT P0, [R27+URZ+0x28c60], R0 ;  /* 0x028c60001b0075a7 */ /* 0x000e24000800017f */
[----:B0-----:R-:W-:Y:S05]  /*f090*/  @!P0 BRA `(.L_x_7761) ;  /* 0x0000003800648947 */ /* 0x001fea0003800000 */
.L_x_7835:
[----:B------:R-:W-:Y:S05]  /*f0a0*/  BSYNC B0 ;  /* 0x0000000000007941 */ /* 0x000fea0003800000 */
.L_x_7760:
        /* <DEDUP_REMOVED lines=111> */
.L_x_7845:
        /* <DEDUP_REMOVED lines=34> */
.L_x_7763:
        /* <DEDUP_REMOVED lines=11> */
.L_x_7764:
[----:B------:R-:W2:Y:S01]  /*fa70*/  LDL R2, [R1+0x8] ;  /* 0x0000080001027983 */ /* 0x000ea20000100800 */
[----:B------:R1:W-:Y:S01]  /*fa80*/  SYNCS.ARRIVE.TRANS64.A1T0 RZ, [R27+URZ+0x28c50], RZ ;  /* 0x028c50ff1bff79a7 */ /* 0x0003e2000810003f */
[----:B------:R-:W-:Y:S01]  /*fa90*/  BSSY B0, `(.L_x_7765) ;  /* 0x00000f5000007945 */ /* 0x000fe20003800000 */
[----:B--2---:R-:W-:-:S13]  /*faa0*/  ISETP.GE.AND P0, PT, R2, 0x2, PT ;  /* 0x000000020200780c */ /* 0x004fda0003f06270 */
[----:B-1----:R-:W-:Y:S05]  /*fab0*/  @!P0 BRA `(.L_x_7766) ;  /* 0x0000000c00c88947 */ /* 0x002fea0003800000 */
[----:B0-----:R-:W2:Y:S04]  /*fac0*/  LDL.LU R4, [R1+0x28] ;  /* 0x0000280001047983 */ /* 0x001ea80000300800 */
[----:B------:R-:W3:Y:S01]  /*fad0*/  LDL.LU R3, [R1+0x4] ;  /* 0x0000040001037983 */ /* 0x000ee20000300800 */
[----:B------:R-:W-:Y:S01]  /*fae0*/  VIADD R7, R2, 0xfffffffe ;  /* 0xfffffffe02077836 */ /* 0x000fe20000000000 */
[----:B--2---:R-:W-:Y:S02]  /*faf0*/  LOP3.LUT R30, R4, 0x40, RZ, 0xc0, !PT ;  /* 0x00000040041e7812 */ /* 0x004fe400078ec0ff */
[----:B---3--:R-:W-:Y:S02]  /*fb00*/  LOP3.LUT R29, R3, 0x80, RZ, 0xc0, !PT ;  /* 0x00000080031d7812 */ /* 0x008fe400078ec0ff */
[----:B------:R-:W-:-:S02]  /*fb10*/  SHF.R.U32.HI R30, RZ, 0x2, R30 ;  /* 0x00000002ff1e7819 */ /* 0x000fc4000001161e */
[----:B------:R-:W-:-:S07]  /*fb20*/  SHF.R.U32.HI R29, RZ, 0x3, R29 ;  /* 0x00000003ff1d7819 */ /* 0x000fce000001161d */
.L_x_7779:
        /* <DEDUP_REMOVED lines=26> */
[----:B------:R-:W-:Y:S01]  /*fcd0*/  @!P1 IMAD.IADD R3, R5, 0x1, R3 ;  /* 0x0000000105039824 */ /* 0x000fe200078e0203 */
[----:B------:R-:W-:-:S04]  /*fce0*/  IADD3 R5, -R10, RZ, RZ ;  /* 0x000000ff0a057210 */ /* 0x000fc80007ffe1ff */
        /* <DEDUP_REMOVED lines=13> */
.L_x_7767:
[----:B------:R-:W-:Y:S01]  /*fdc0*/  IMAD R6, R24, 0x8, R23 ;  /* 0x0000000818067824 */ /* 0x000fe200078e0217 */
[----:B------:R-:W-:Y:S01]  /*fdd0*/  SHF.L.U32 R17, R25, 0x1f, RZ ;  /* 0x0000001f19117819 */ /* 0x000fe200000006ff */
[----:B------:R-:W-:Y:S01]  /*fde0*/  BSSY B1, `(.L_x_7768) ;  /* 0x0000004000017945 */ /* 0x000fe20003800000 */
[----:B------:R-:W-:Y:S02]  /*fdf0*/  SHF.R.S32.HI R9, RZ, 0x1f, R5 ;  /* 0x0000001fff097819 */ /* 0x000fe40000011405 */
[----:B------:R-:W0:Y:S02]  /*fe00*/  SYNCS.PHASECHK.TRANS64.TRYWAIT P0, [R6+URZ+0x28c40], R17 ;  /* 0x028c4011060075a7 */ /* 0x000e24000800017f */
[----:B0-----:R-:W-:Y:S05]  /*fe10*/  @!P0 BRA `(.L_x_7769) ;  /* 0x0000003400448947 */ /* 0x001fea0003800000 */
.L_x_7846:
[----:B------:R-:W-:Y:S05]  /*fe20*/  BSYNC B1 ;  /* 0x0000000000017941 */ /* 0x000fea0003800000 */
.L_x_7768:
        /* <DEDUP_REMOVED lines=26> */
[----:B-1----:R-:W-:-:S04]  /*ffd0*/  IADD3 R2, P0, R2, R0, RZ ;  /* 0x0000000002027210 */ /* 0x002fc80007f1e0ff */
[----:B--2---:R-:W-:-:S05]  /*ffe0*/  IADD3.X R3, RZ, R3, RZ, P0, !PT ;  /* 0x00000003ff037210 */ /* 0x004fca00007fe4ff */
        /* <DEDUP_REMOVED lines=14> */
.L_x_7856:
        /* <DEDUP_REMOVED lines=8> */
.L_x_7771:
        /* <DEDUP_REMOVED lines=11> */
.L_x_7772:
[----:B------:R2:W-:Y:S01]  /*10200*/  SYNCS.ARRIVE.TRANS64.A1T0 RZ, [R6+URZ+0x28c30], RZ ;  /* 0x028c30ff06ff79a7 */ /* 0x0005e2000810003f */
[----:B------:R-:W-:Y:S05]  /*10210*/  @!P2 BRA `(.L_x_7773) ;  /* 0x000000000004a947 */ /* 0x000fea0003800000 */
[----:B------:R-:W-:Y:S01]  /*10220*/  BPT.TRAP 0x1 ;  /* 0x000000040000795c */ /* 0x000fe20000300000 */
.L_x_7773:
[----:B------:R-:W3:Y:S01]  /*10230*/  SYNCS.PHASECHK.TRANS64.TRYWAIT P0, [R6+URZ+0x28c60], R17 ;  /* 0x028c6011060075a7 */ /* 0x000ee2000800017f */
[----:B------:R-:W-:Y:S04]  /*10240*/  BSSY B1, `(.L_x_7774) ;  /* 0x0000002000017945 */ /* 0x000fe80003800000 */
[----:B---3--:R-:W-:Y:S05]  /*10250*/  @!P0 BRA `(.L_x_7775) ;  /* 0x0000003400648947 */ /* 0x008fea0003800000 */
.L_x_7857:
[----:B------:R-:W-:Y:S05]  /*10260*/  BSYNC B1 ;  /* 0x0000000000017941 */ /* 0x000fea0003800000 */
.L_x_7774:
        /* <DEDUP_REMOVED lines=46> */
[C---:B------:R-:W-:Y:S02]  /*10550*/  LOP3.LUT P3, RZ, R22.reuse, 0x80, RZ, 0xc0, !PT ;  /* 0x0000008016ff7812 */ /* 0x040fe4000786c0ff */
[----:B-----5:R-:W-:Y:S01]  /*10560*/  IADD3.X R5, RZ, R5, RZ, P2, !PT ;  /* 0x00000005ff057210 */ /* 0x020fe200017fe4ff */
[----:B------:R-:W-:Y:S01]  /*10570*/  LDGSTS.E.BYPASS.LTC128B.128 [R17+0x6400], desc[UR50][R2.64+0x180], !P6 ;  /* 0x0640018002117fae */ /* 0x000fe2000f101d72 */
[----:B------:R-:W-:-:S03]  /*10580*/  LOP3.LUT P2, RZ, R22, 0x40, RZ, 0xc0, !PT ;  /* 0x0000004016ff7812 */ /* 0x000fc6000784c0ff */
        /* <DEDUP_REMOVED lines=31> */
.L_x_7867:
        /* <DEDUP_REMOVED lines=25> */
.L_x_7777:
        /* <DEDUP_REMOVED lines=11> */
.L_x_7778:
[----:B------:R3:W-:Y:S01]  /*109c0*/  SYNCS.ARRIVE.TRANS64.A1T0 RZ, [R6+URZ+0x28c50], RZ ;  /* 0x028c50ff06ff79a7 */ /* 0x0007e2000810003f */
[----:B------:R-:W-:Y:S05]  /*109d0*/  @P3 BRA `(.L_x_7779) ;  /* 0xfffffff000543947 */ /* 0x000fea000383ffff */
.L_x_7766:
[----:B------:R-:W-:Y:S05]  /*109e0*/  BSYNC B0 ;  /* 0x0000000000007941 */ /* 0x000fea0003800000 */
.L_x_7765:
        /* <DEDUP_REMOVED lines=21> */
.L_x_7781:
[----:B------:R-:W-:Y:S05]  /*10b40*/  BSYNC B0 ;  /* 0x0000000000007941 */ /* 0x000fea0003800000 */
.L_x_7780:
[----:B------:R-:W-:-:S07]  /*10b50*/  SEL R24, R24, RZ, P0 ;  /* 0x000000ff18187207 */ /* 0x000fce0000000000 */
.L_x_7740:
[----:B------:R-:W-:Y:S05]  /*10b60*/  BSYNC B7 ;  /* 0x0000000000077941 */ /* 0x000fea0003800000 */
.L_x_7738:
        /* <DEDUP_REMOVED lines=11> */
.L_x_7782:
        /* <DEDUP_REMOVED lines=36> */
.L_x_7877:
[----:B------:R-:W-:Y:S02]  /*10e60*/  ULDC UR4, c[0x0][0xc38] ;  /* 0x00030e0000047ab9 */ /* 0x000fe40000000800 */
[----:B------:R-:W-:-:S04]  /*10e70*/  IMAD.U32 R4, RZ, RZ, UR4 ;  /* 0x00000004ff047e24 */ /* 0x000fc8000f8e00ff */
[----:B--2---:R-:W-:-:S04]  /*10e80*/  IMAD R14, R14, R4, RZ ;  /* 0x000000040e0e7224 */ /* 0x004fc800078e02ff */
[----:B------:R-:W-:-:S05]  /*10e90*/  IMAD.IADD R5, R5, 0x1, R14 ;  /* 0x0000000105057824 */ /* 0x000fca00078e020e */
[----:B------:R-:W-:-:S13]  /*10ea0*/  ISETP.GT.AND P6, PT, R5, R0, PT ;  /* 0x000000000500720c */ /* 0x000fda0003fc4270 */
[----:B------:R-:W-:Y:S05]  /*10eb0*/  @P6 BRA `(.L_x_7785) ;  /* 0x00000000009c6947 */ /* 0x000fea0003800000 */
.L_x_7790:
        /* <DEDUP_REMOVED lines=14> */
.L_x_7788:
[----:B------:R-:W-:Y:S05]  /*10fa0*/  BSYNC B0 ;  /* 0x0000000000007941 */ /* 0x000fea0003800000 */
.L_x_7787:
        /* <DEDUP_REMOVED lines=18> */
.L_x_7885:
[----:B------:R-:W-:Y:S02]  /*110d0*/  ULDC UR4, c[0x0][0xc38] ;  /* 0x00030e0000047ab9 */ /* 0x000fe40000000800 */
[----:B------:R-:W-:-:S04]  /*110e0*/  IMAD.U32 R4, RZ, RZ, UR4 ;  /* 0x00000004ff047e24 */ /* 0x000fc8000f8e00ff */
[----:B--2---:R-:W-:-:S04]  /*110f0*/  IMAD R14, R14, R4, RZ ;  /* 0x000000040e0e7224 */ /* 0x004fc800078e02ff */
[----:B------:R-:W-:-:S05]  /*11100*/  IMAD.IADD R5, R14, 0x1, R5 ;  /* 0x000000010e057824 */ /* 0x000fca00078e0205 */
[----:B------:R-:W-:-:S13]  /*11110*/  ISETP.GT.AND P6, PT, R5, R0, PT ;  /* 0x000000000500720c */ /* 0x000fda0003fc4270 */
[----:B------:R-:W-:Y:S05]  /*11120*/  @!P6 BRA `(.L_x_7790) ;  /* 0xfffffffc0064e947 */ /* 0x000fea000383ffff */
.L_x_7785:
        /* <DEDUP_REMOVED lines=8> */
.L_x_7889:
[----:B------:R-:W-:Y:S01]  /*111b0*/  ISETP.NE.AND P0, PT, R3, RZ, PT ;  /* 0x000000ff0300720c */ /* 0x000fe20003f05270 */
[----:B------:R-:W-:-:S12]  /*111c0*/  IMAD.MOV.U32 R14, RZ, RZ, RZ ;  /* 0x000000ffff0e7224 */ /* 0x000fd800078e00ff */
[----:B------:R-:W-:Y:S05]  /*111d0*/  @!P0 BRA `(.L_x_7792) ;  /* 0x0000000000108947 */ /* 0x000fea0003800000 */
[----:B------:R-:W-:Y:S01]  /*111e0*/  UMOV UR4, 0xffffffff ;  /* 0xffffffff00047882 */ /* 0x000fe20000000000 */
[----:B------:R-:W-:Y:S02]  /*111f0*/  VIADD R12, R6, 0xffffffff ;  /* 0xffffffff060c7836 */ /* 0x000fe40000000000 */
[----:B------:R-:W-:Y:S05]  /*11200*/  BRA.DIV UR4, `(.L_x_7793) ;  /* 0x0000003604907947 */ /* 0x000fea000b800000 */
[----:B------:R4:W0:Y:S02]  /*11210*/  SHFL.IDX PT, R14, R2, R12, 0x1f ;  /* 0x00001f0c020e7589 */ /* 0x00082400000e0000 */
.L_x_7792:
        /* <DEDUP_REMOVED lines=14> */
[----:B------:R-:W-:Y:S01]  /*11300*/  IMAD.HI.U32 R2, R3, R5, R2 ;  /* 0x0000000503027227 */ /* 0x000fe200078e0002 */
[----:B------:R-:W-:Y:S02]  /*11310*/  IADD3 R5, R0, -R16, RZ ;  /* 0x8000001000057210 */ /* 0x000fe40007ffe0ff */
        /* <DEDUP_REMOVED lines=22> */
[----:B------:R-:W0:Y:S02]  /*11480*/  I2F.RP R8, R7 ;  /* 0x0000000700087306 */ /* 0x000e240000209400 */
[----:B------:R-:W-:-:S06]  /*11490*/  IADD3 R6, RZ, -R6, RZ ;  /* 0x80000006ff067210 */ /* 0x000fcc0007ffe0ff */
        /* <DEDUP_REMOVED lines=26> */
.L_x_7786:
[----:B------:R-:W-:Y:S01]  /*11640*/  UMOV UR4, URZ ;  /* 0x0000003f00047c82 */ /* 0x000fe20008000000 */
[----:B------:R-:W-:Y:S01]  /*11650*/  UMOV UR5, URZ ;  /* 0x0000003f00057c82 */ /* 0x000fe20008000000 */
[----:B------:R-:W-:Y:S01]  /*11660*/  ULDC UR6, c[0x0][0xc3c] ;  /* 0x00030f0000067ab9 */ /* 0x000fe20000000800 */
[----:B------:R-:W-:Y:S01]  /*11670*/  IMAD.MOV.U32 R16, RZ, RZ, R0 ;  /* 0x000000ffff107224 */ /* 0x000fe200078e0000 */
[----:B------:R-:W-:Y:S01]  /*11680*/  MOV R19, UR6 ;  /* 0x0000000600137c02 */ /* 0x000fe20008000f00 */
[----:B------:R-:W-:Y:S02]  /*11690*/  IMAD.U32 R17, RZ, RZ, UR4 ;  /* 0x00000004ff117e24 */ /* 0x000fe4000f8e00ff */
[----:B------:R-:W-:-:S07]  /*116a0*/  IMAD.U32 R18, RZ, RZ, UR5 ;  /* 0x00000005ff127e24 */ /* 0x000fce000f8e00ff */
.L_x_7794:
        /* <DEDUP_REMOVED lines=10> */
.L_x_7783:
[----:B------:R-:W-:Y:S02]  /*11750*/  ULDC UR4, c[0x0][0xc3c] ;  /* 0x00030f0000047ab9 */ /* 0x000fe40000000800 */
[----:B0-----:R-:W-:-:S13]  /*11760*/  ISETP.GE.AND P0, PT, R19, UR4, PT ;  /* 0x0000000413007c0c */ /* 0x001fda000bf06270 */
[----:B------:R-:W-:Y:S05]  /*11770*/  @!P0 BRA `(.L_x_7795) ;  /* 0xffffffb800008947 */ /* 0x000fea000383ffff */
[----:B------:R-:W-:Y:S05]  /*11780*/  BSYNC B8 ;  /* 0x0000000000087941 */ /* 0x000fea0003800000 */
.L_x_7734:
        /* <DEDUP_REMOVED lines=12> */
.L_x_7892:
[----:B------:R-:W-:Y:S05]  /*11850*/  BSYNC B0 ;  /* 0x0000000000007941 */ /* 0x000fea0003800000 */
.L_x_7796:
[----:B------:R-:W-:-:S03]  /*11860*/  UMOV UR4, 0xffffffff ;  /* 0xffffffff00047882 */ /* 0x000fc60000000000 */
[----:B------:R-:W-:Y:S05]  /*11870*/  BRA.DIV UR4, `(.L_x_7798) ;  /* 0x00000032042c7947 */ /* 0x000fea000b800000 */
[----:B0-----:R-:W0:Y:S02]  /*11880*/  S2R R0, SR_TID.X ;  /* 0x0000000000007919 */ /* 0x001e240000002100 */
[----:B0-----:R-:W-:-:S04]  /*11890*/  SHF.R.U32.HI R0, RZ, 0x5, R0 ;  /* 0x00000005ff007819 */ /* 0x001fc80000011600 */
[----:B------:R-:W-:-:S05]  /*118a0*/  LOP3.LUT R0, R0, 0x3, RZ, 0xc0, !PT ;  /* 0x0000000300007812 */ /* 0x000fca00078ec0ff */
[----:B------:R0:W1:Y:S02]  /*118b0*/  SHFL.IDX PT, R14, R0, RZ, 0x1f ;  /* 0x00001fff000e7589 */ /* 0x00006400000e0000 */
.L_x_7895:
[----:B-1----:R-:W-:Y:S01]  /*118c0*/  ISETP.NE.AND P0, PT, R14, RZ, PT ;  /* 0x000000ff0e00720c */ /* 0x002fe20003f05270 */
[----:B------:R-:W-:-:S12]  /*118d0*/  BSSY B0, `(.L_x_7799) ;  /* 0x0000024000007945 */ /* 0x000fd80003800000 */
[----:B------:R-:W-:Y:S05]  /*118e0*/  @P0 BRA `(.L_x_7800) ;  /* 0x0000000000880947 */ /* 0x000fea0003800000 */
[----:B------:R-:W-:-:S03]  /*118f0*/  UMOV UR4, 0xffffffff ;  /* 0xffffffff00047882 */ /* 0x000fc60000000000 */
[----:B------:R-:W-:Y:S05]  /*11900*/  BRA.DIV UR4, `(.L_x_7801) ;  /* 0x00000032043c7947 */ /* 0x000fea000b800000 */
[----:B------:R-:W-:-:S13]  /*11910*/  ELECT P6, URZ, PT ;  /* 0x00000000003f782f */ /* 0x000fda00038c0000 */
.L_x_7898:
[----:B------:R-:W-:Y:S05]  /*11920*/  @!P6 BRA `(.L_x_7800) ;  /* 0x000000000078e947 */ /* 0x000fea0003800000 */
[----:B------:R-:W-:-:S06]  /*11930*/  ULOP3.LUT UR4, UR39, 0x2, URZ, 0xfc, !UPT ;  /* 0x0000000227047892 */ /* 0x000fcc000f8efc3f */
[----:B0-----:R-:W-:-:S05]  /*11940*/  IMAD.U32 R0, RZ, RZ, UR4 ;  /* 0x00000004ff007e24 */ /* 0x001fca000f8e00ff */
[----:B------:R-:W-:-:S13]  /*11950*/  ISETP.NE.AND P0, PT, R0, 0x3, PT ;  /* 0x000000030000780c */ /* 0x000fda0003f05270 */
[----:B------:R-:W-:Y:S05]  /*11960*/  @!P0 BRA `(.L_x_7802) ;  /* 0x0000000000048947 */ /* 0x000fea0003800000 */
[----:B------:R-:W-:Y:S01]  /*11970*/  BPT.TRAP 0x1 ;  /* 0x000000040000795c */ /* 0x000fe20000300000 */
.L_x_7802:
[C---:B------:R-:W-:Y:S01]  /*11980*/  IMAD R3, R24.reuse, 0x8, R5 ;  /* 0x0000000818037824 */ /* 0x040fe200078e0205 */
[----:B------:R-:W-:Y:S01]  /*11990*/  SHF.L.U32 R2, R25, 0x1f, RZ ;  /* 0x0000001f19027819 */ /* 0x000fe200000006ff */
[----:B------:R-:W-:-:S03]  /*119a0*/  VIADD R24, R24, 0x1 ;  /* 0x0000000118187836 */ /* 0x000fc60000000000 */
[----:B------:R-:W0:Y:S02]  /*119b0*/  SYNCS.PHASECHK.TRANS64.TRYWAIT P1, [R3+URZ+0x28c40], R2 ;  /* 0x028c4002030075a7 */ /* 0x000e24000802017f */
[----:B------:R-:W-:-:S04]  /*119c0*/  ISETP.NE.AND P2, PT, R24, 0x2, PT ;  /* 0x000000021800780c */ /* 0x000fc80003f45270 */
[----:B------:R-:W-:Y:S01]  /*119d0*/  SEL R0, RZ, 0x1, P2 ;  /* 0x00000001ff007807 */ /* 0x000fe20001000000 */
[----:B0-----:R-:W-:Y:S08]  /*119e0*/  @!P1 BRA `(.L_x_7803) ;  /* 0x0000003000249947 */ /* 0x001ff00003800000 */
.L_x_7899:
[----:B------:R-:W-:Y:S02]  /*119f0*/  SEL R24, R24, RZ, P2 ;  /* 0x000000ff18187207 */ /* 0x000fe40001000000 */
[----:B------:R-:W-:Y:S01]  /*11a00*/  LOP3.LUT R0, R25, R0, RZ, 0x3c, !PT ;  /* 0x0000000019007212 */ /* 0x000fe200078e3cff */
[----:B------:R-:W-:Y:S06]  /*11a10*/  @!P0 BRA `(.L_x_7804) ;  /* 0x0000000000048947 */ /* 0x000fec0003800000 */
[----:B------:R-:W-:Y:S01]  /*11a20*/  BPT.TRAP 0x1 ;  /* 0x000000040000795c */ /* 0x000fe20000300000 */
.L_x_7804:
[----:B------:R-:W-:Y:S01]  /*11a30*/  IMAD R5, R24, 0x8, R5 ;  /* 0x0000000818057824 */ /* 0x000fe200078e0205 */
[----:B------:R-:W-:-:S04]  /*11a40*/  SHF.L.U32 R0, R0, 0x1f, RZ ;  /* 0x0000001f00007819 */ /* 0x000fc800000006ff */
[----:B------:R-:W1:Y:S02]  /*11a50*/  SYNCS.PHASECHK.TRANS64.TRYWAIT P1, [R5+URZ+0x28c40], R0 ;  /* 0x028c4000050075a7 */ /* 0x000e64000802017f */
[----:B-1----:R-:W-:Y:S05]  /*11a60*/  @!P1 BRA `(.L_x_7805) ;  /* 0x0000003000189947 */ /* 0x002fea0003800000 */
.L_x_7900:
[----:B------:R-:W-:Y:S05]  /*11a70*/  @!P0 BRA `(.L_x_7806) ;  /* 0x0000000000048947 */ /* 0x000fea0003800000 */
[----:B------:R-:W-:Y:S01]  /*11a80*/  BPT.TRAP 0x1 ;  /* 0x000000040000795c */ /* 0x000fe20000300000 */
.L_x_7806:
[----:B------:R-:W5:Y:S02]  /*11a90*/  SYNCS.PHASECHK.TRANS64.TRYWAIT P1, [R3+URZ+0x28c60], R2 ;  /* 0x028c6002030075a7 */ /* 0x000f64000802017f */
[----:B-----5:R-:W-:Y:S05]  /*11aa0*/  @!P1 BRA `(.L_x_7807) ;  /* 0x00000030001c9947 */ /* 0x020fea0003800000 */
.L_x_7901:
[----:B------:R-:W-:Y:S05]  /*11ab0*/  @!P0 BRA `(.L_x_7808) ;  /* 0x0000000000048947 */ /* 0x000fea0003800000 */
[----:B------:R-:W-:Y:S01]  /*11ac0*/  BPT.TRAP 0x1 ;  /* 0x000000040000795c */ /* 0x000fe20000300000 */
.L_x_7808:
[----:B------:R0:W0:Y:S02]  /*11ad0*/  SYNCS.PHASECHK.TRANS64.TRYWAIT P0, [R5+URZ+0x28c60], R0 ;  /* 0x028c6000050075a7 */ /* 0x000024000800017f */
[----:B0-----:R-:W-:Y:S05]  /*11ae0*/  @!P0 NANOSLEEP.SYNCS 0x989680 ;  /* 0x009896800000895d */ /* 0x001fea0003900000 */
[----:B------:R-:W0:Y:S02]  /*11af0*/  @!P0 SYNCS.PHASECHK.TRANS64 P0, [R5+URZ+0x28c60], R0 ;  /* 0x028c6000050085a7 */ /* 0x000e24000800007f */
[----:B0-----:R-:W-:Y:S05]  /*11b00*/  @!P0 BRA `(.L_x_7808) ;  /* 0xfffffffc00f08947 */ /* 0x001fea000383ffff */
.L_x_7800:
[----:B------:R-:W-:Y:S05]  /*11b10*/  BSYNC B0 ;  /* 0x0000000000007941 */ /* 0x000fea0003800000 */
.L_x_7799:
[----:B------:R-:W-:Y:S05]  /*11b20*/  EXIT ;  /* 0x000000000000794d */ /* 0x000fea0003800000 */
.L_x_7667:
[----:B0-----:R-:W-:-:S04]  /*11b30*/  IMAD.U32 R4, RZ, RZ, UR21 ;  /* 0x00000015ff047e24 */ /* 0x001fc8000f8e00ff */
[----:B------:R0:W1:Y:S03]  /*11b40*/  SYNCS.PHASECHK.TRANS64.TRYWAIT P1, [R4+URZ+0x28c50], R3 ;  /* 0x028c5003040075a7 */ /* 0x000066000802017f */
[----:B-1----:R-:W-:Y:S05]  /*11b50*/  @!P1 NANOSLEEP.SYNCS 0x989680 ;  /* 0x009896800000995d */ /* 0x002fea0003900000 */
[----:B------:R-:W1:Y:S02]  /*11b60*/  @!P1 SYNCS.PHASECHK.TRANS64 P1, [R4+URZ+0x28c50], R3 ;  /* 0x028c5003040095a7 */ /* 0x000e64000802007f */
[----:B-1----:R-:W-:Y:S05]  /*11b70*/  @!P1 BRA `(.L_x_7667) ;  /* 0xfffffffc00ec9947 */ /* 0x002fea000383ffff */
[----:B------:R-:W-:Y:S05]  /*11b80*/  BRA `(.L_x_7809) ;  /* 0xfffffefc00e07947 */ /* 0x000fea000383ffff */
.L_x_7673:
[----:B-1----:R-:W-:-:S04]  /*11b90*/  IMAD.U32 R4, RZ, RZ, UR21 ;  /* 0x00000015ff047e24 */ /* 0x002fc8000f8e00ff */
[----:B------:R1:W2:Y:S03]  /*11ba0*/  SYNCS.PHASECHK.TRANS64.TRYWAIT P1, [R4+URZ+0x28c50], R3 ;  /* 0x028c5003040075a7 */ /* 0x0002a6000802017f */
[----:B--2---:R-:W-:Y:S05]  /*11bb0*/  @!P1 NANOSLEEP.SYNCS 0x989680 ;  /* 0x009896800000995d */ /* 0x004fea0003900000 */
[----:B------:R-:W2:Y:S02]  /*11bc0*/  @!P1 SYNCS.PHASECHK.TRANS64 P1, [R4+URZ+0x28c50], R3 ;  /* 0x028c5003040095a7 */ /* 0x000ea4000802007f */
[----:B--2---:R-:W-:Y:S05]  /*11bd0*/  @!P1 BRA `(.L_x_7673) ;  /* 0xfffffffc00ec9947 */ /* 0x004fea000383ffff */
[----:B------:R-:W-:Y:S05]  /*11be0*/  BRA `(.L_x_7672) ;  /* 0xffffff0800d87947 */ /* 0x000fea000383ffff */
.L_x_7677:
[----:B0-----:R-:W-:-:S04]  /*11bf0*/  IMAD.U32 R3, RZ, RZ, UR41 ;  /* 0x00000029ff037e24 */ /* 0x001fc8000f8e00ff */
[----:B------:R0:W1:Y:S03]  /*11c00*/  SYNCS.PHASECHK.TRANS64.TRYWAIT P1, [R3+URZ+0x28c00], R0 ;  /* 0x028c0000030075a7 */ /* 0x000066000802017f */
[----:B-1----:R-:W-:Y:S05]  /*11c10*/  @!P1 NANOSLEEP.SYNCS 0x989680 ;  /* 0x009896800000995d */ /* 0x002fea0003900000 */
[----:B------:R-:W1:Y:S02]  /*11c20*/  @!P1 SYNCS.PHASECHK.TRANS64 P1, [R3+URZ+0x28c00], R0 ;  /* 0x028c0000030095a7 */ /* 0x000e64000802007f */
[----:B-1----:R-:W-:Y:S05]  /*11c30*/  @!P1 BRA `(.L_x_7677) ;  /* 0xfffffffc00ec9947 */ /* 0x002fea000383ffff */
[----:B------:R-:W-:Y:S05]  /*11c40*/  BRA `(.L_x_7810) ;  /* 0xffffff1c00687947 */ /* 0x000fea000383ffff */
.L_x_7681:
[----:B--2---:R2:W3:Y:S02]  /*11c50*/  SYNCS.PHASECHK.TRANS64.TRYWAIT P1, [R7+URZ+0x28c30], R8 ;  /* 0x028c3008070075a7 */ /* 0x0044e4000802017f */
[----:B---3--:R-:W-:Y:S05]  /*11c60*/  @!P1 NANOSLEEP.SYNCS 0x989680 ;  /* 0x009896800000995d */ /* 0x008fea0003900000 */
[----:B------:R-:W3:Y:S02]  /*11c70*/  @!P1 SYNCS.PHASECHK.TRANS64 P1, [R7+URZ+0x28c30], R8 ;  /* 0x028c3008070095a7 */ /* 0x000ee4000802007f */
[----:B---3--:R-:W-:Y:S05]  /*11c80*/  @!P1 BRA `(.L_x_7681) ;  /* 0xfffffffc00f09947 */ /* 0x008fea000383ffff */
[----:B------:R-:W-:Y:S05]  /*11c90*/  BRA `(.L_x_7680) ;  /* 0xffffff1c00847947 */ /* 0x000fea000383ffff */
.L_x_7686:
[----:B---3--:R3:W0:Y:S02]  /*11ca0*/  SYNCS.PHASECHK.TRANS64.TRYWAIT P1, [R7+URZ+0x28c50], R8 ;  /* 0x028c5008070075a7 */ /* 0x008624000802017f */
[----:B0-----:R-:W-:Y:S05]  /*11cb0*/  @!P1 NANOSLEEP.SYNCS 0x989680 ;  /* 0x009896800000995d */ /* 0x001fea0003900000 */
[----:B------:R-:W0:Y:S02]  /*11cc0*/  @!P1 SYNCS.PHASECHK.TRANS64 P1, [R7+URZ+0x28c50], R8 ;  /* 0x028c5008070095a7 */ /* 0x000e24000802007f */
[----:B0-----:R-:W-:Y:S05]  /*11cd0*/  @!P1 BRA `(.L_x_7686) ;  /* 0xfffffffc00f09947 */ /* 0x001fea000383ffff */
[----:B------:R-:W-:Y:S05]  /*11ce0*/  BRA `(.L_x_7685) ;  /* 0xffffff30000c7947 */ /* 0x000fea000383ffff */
.L_x_7692:
[----:B-1----:R-:W-:-:S04]  /*11cf0*/  IMAD.U32 R6, RZ, RZ, UR23 ;  /* 0x00000017ff067e24 */ /* 0x002fc8000f8e00ff */
[----:B------:R1:W2:Y:S03]  /*11d00*/  SYNCS.PHASECHK.TRANS64.TRYWAIT P1, [R6+URZ+0x28c30], R7 ;  /* 0x028c3007060075a7 */ /* 0x0002a6000802017f */
[----:B--2---:R-:W-:Y:S05]  /*11d10*/  @!P1 NANOSLEEP.SYNCS 0x989680 ;  /* 0x009896800000995d */ /* 0x004fea0003900000 */
[----:B------:R-:W2:Y:S02]  /*11d20*/  @!P1 SYNCS.PHASECHK.TRANS64 P1, [R6+URZ+0x28c30], R7 ;  /* 0x028c3007060095a7 */ /* 0x000ea4000802007f */
[----:B--2---:R-:W-:Y:S05]  /*11d30*/  @!P1 BRA `(.L_x_7692) ;  /* 0xfffffffc00ec9947 */ /* 0x004fea000383ffff */
[----:B------:R-:W-:Y:S05]  /*11d40*/  BRA `(.L_x_7691) ;  /* 0xffffff34001c7947 */ /* 0x000fea000383ffff */
.L_x_7697:
[----:B-1----:R-:W-:-:S04]  /*11d50*/  MOV R8, UR23 ;  /* 0x0000001700087c02 */ /* 0x002fc80008000f00 */
[----:B------:R1:W2:Y:S03]  /*11d60*/  SYNCS.PHASECHK.TRANS64.TRYWAIT P1, [R8+URZ+0x28c50], R7 ;  /* 0x028c5007080075a7 */ /* 0x0002a6000802017f */
[----:B--2---:R-:W-:Y:S05]  /*11d70*/  @!P1 NANOSLEEP.SYNCS 0x989680 ;  /* 0x009896800000995d */ /* 0x004fea0003900000 */
[----:B------:R-:W2:Y:S02]  /*11d80*/  @!P1 SYNCS.PHASECHK.TRANS64 P1, [R8+URZ+0x28c50], R7 ;  /* 0x028c5007080095a7 */ /* 0x000ea4000802007f */
[----:B--2---:R-:W-:Y:S05]  /*11d90*/  @!P1 BRA `(.L_x_7697) ;  /* 0xfffffffc00ec9947 */ /* 0x004fea000383ffff */
[----:B------:R-:W-:Y:S05]  /*11da0*/  BRA `(.L_x_7696) ;  /* 0xffffff4c009c7947 */ /* 0x000fea000383ffff */
.L_x_7704:
[----:B-1----:R-:W-:-:S04]  /*11db0*/  IMAD.U32 R6, RZ, RZ, UR22 ;  /* 0x00000016ff067e24 */ /* 0x002fc8000f8e00ff */
[----:B------:R1:W2:Y:S03]  /*11dc0*/  SYNCS.PHASECHK.TRANS64.TRYWAIT P1, [R6+URZ+0x28c30], R7 ;  /* 0x028c3007060075a7 */ /* 0x0002a6000802017f */
[----:B--2---:R-:W-:Y:S05]  /*11dd0*/  @!P1 NANOSLEEP.SYNCS 0x989680 ;  /* 0x009896800000995d */ /* 0x004fea0003900000 */
[----:B------:R-:W2:Y:S02]  /*11de0*/  @!P1 SYNCS.PHASECHK.TRANS64 P1, [R6+URZ+0x28c30], R7 ;  /* 0x028c3007060095a7 */ /* 0x000ea4000802007f */
[----:B--2---:R-:W-:Y:S05]  /*11df0*/  @!P1 BRA `(.L_x_7704) ;  /* 0xfffffffc00ec9947 */ /* 0x004fea000383ffff */
[----:B------:R-:W-:Y:S05]  /*11e00*/  BRA `(.L_x_7703) ;  /* 0xffffff50008c7947 */ /* 0x000fea000383ffff */
.L_x_7709:
[----:B---3--:R-:W-:-:S04]  /*11e10*/  IMAD.U32 R8, RZ, RZ, UR22 ;  /* 0x00000016ff087e24 */ /* 0x008fc8000f8e00ff */
[----:B------:R3:W4:Y:S03]  /*11e20*/  SYNCS.PHASECHK.TRANS64.TRYWAIT P1, [R8+URZ+0x28c50], R7 ;  /* 0x028c5007080075a7 */ /* 0x000726000802017f */
[----:B----4-:R-:W-:Y:S05]  /*11e30*/  @!P1 NANOSLEEP.SYNCS 0x989680 ;  /* 0x009896800000995d */ /* 0x010fea0003900000 */
[----:B------:R-:W4:Y:S02]  /*11e40*/  @!P1 SYNCS.PHASECHK.TRANS64 P1, [R8+URZ+0x28c50], R7 ;  /* 0x028c5007080095a7 */ /* 0x000f24000802007f */
[----:B----4-:R-:W-:Y:S05]  /*11e50*/  @!P1 BRA `(.L_x_7709) ;  /* 0xfffffffc00ec9947 */ /* 0x010fea000383ffff */
[----:B------:R-:W-:Y:S05]  /*11e60*/  BRA `(.L_x_7708) ;  /* 0xffffff6400b07947 */ /* 0x000fea000383ffff */
.L_x_7746:
        /* <DEDUP_REMOVED lines=11> */
.L_x_7812:
[----:B------:R-:W-:Y:S05]  /*11f20*/  BSYNC B0 ;  /* 0x0000000000007941 */ /* 0x000fea0003800000 */
.L_x_7811:
[----:B------:R-:W-:Y:S05]  /*11f30*/  BRA `(.L_x_7813) ;  /* 0xffffffbc00887947 */ /* 0x000fea000383ffff */
.L_x_7749:
[----:B0-----:R0:W1:Y:S02]  /*11f40*/  SYNCS.PHASECHK.TRANS64.TRYWAIT P0, [R27+URZ+0x28c40], R0 ;  /* 0x028c40001b0075a7 */ /* 0x001064000800017f */
[----:B-1----:R-:W-:Y:S05]  /*11f50*/  @!P0 NANOSLEEP.SYNCS 0x989680 ;  /* 0x009896800000895d */ /* 0x002fea0003900000 */
[----:B------:R-:W1:Y:S02]  /*11f60*/  @!P0 SYNCS.PHASECHK.TRANS64 P0, [R27+URZ+0x28c40], R0 ;  /* 0x028c40001b0085a7 */ /* 0x000e64000800007f */
[----:B-1----:R-:W-:Y:S05]  /*11f70*/  @!P0 BRA `(.L_x_7749) ;  /* 0xfffffffc00f08947 */ /* 0x002fea000383ffff */
[----:B------:R-:W-:Y:S05]  /*11f80*/  BRA `(.L_x_7814) ;  /* 0xffffffc0005c7947 */ /* 0x000fea000383ffff */
.L_x_7750:
        /* <DEDUP_REMOVED lines=8> */
.L_x_7816:
[----:B------:R-:W-:Y:S05]  /*12010*/  BSYNC B0 ;  /* 0x0000000000007941 */ /* 0x000fea0003800000 */
.L_x_7815:
        /* <DEDUP_REMOVED lines=9> */
.L_x_7817:
[----:B------:R-:W-:Y:S01]  /*120b0*/  IMAD.MOV.U32 R13, RZ, RZ, R4 ;  /* 0x000000ffff0d7224 */ /* 0x000fe200078e0004 */
[----:B------:R-:W-:Y:S01]  /*120c0*/  MOV R12, 0x1 ;  /* 0x00000001000c7802 */ /* 0x000fe20000000f00 */
[----:B------:R-:W-:-:S07]  /*120d0*/  IMAD.MOV.U32 R3, RZ, RZ, R14 ;  /* 0x000000ffff037224 */ /* 0x000fce00078e000e */
[----:B------:R-:W-:Y:S05]  /*120e0*/  WARPSYNC.COLLECTIVE R15, `(.L_x_7818) ;  /* 0x000000000f087348 */ /* 0x000fea0003c00000 */
[----:B------:R0:W1:Y:S02]  /*120f0*/  SHFL.IDX P6, R14, R13, R12, R11 ;  /* 0x0000000c0d0e7389 */ /* 0x00006400000c000b */
[----:B01----:R-:W-:Y:S01]  /*12100*/  ENDCOLLECTIVE ;  /* 0x000000000000791b */ /* 0x003fe20003800000 */
.L_x_7818:
        /* <DEDUP_REMOVED lines=15> */
.L_x_7819:
[----:B------:R-:W-:Y:S02]  /*12200*/  @P0 IMAD R6, R5, 0x2, R23 ;  /* 0x0000000205060824 */ /* 0x000fe400078e0217 */
[----:B------:R-:W-:Y:S02]  /*12210*/  IMAD.MOV.U32 R13, RZ, RZ, R4 ;  /* 0x000000ffff0d7224 */ /* 0x000fe400078e0004 */
[----:B------:R-:W-:Y:S02]  /*12220*/  IMAD.MOV.U32 R12, RZ, RZ, 0x2 ;  /* 0x00000002ff0c7424 */ /* 0x000fe400078e00ff */
[----:B------:R-:W-:-:S07]  /*12230*/  IMAD.MOV.U32 R3, RZ, RZ, R14 ;  /* 0x000000ffff037224 */ /* 0x000fce00078e000e */
[----:B------:R-:W-:Y:S05]  /*12240*/  WARPSYNC.COLLECTIVE R15, `(.L_x_7820) ;  /* 0x000000000f087348 */ /* 0x000fea0003c00000 */
[----:B------:R0:W1:Y:S02]  /*12250*/  SHFL.IDX P6, R14, R13, R12, R11 ;  /* 0x0000000c0d0e7389 */ /* 0x00006400000c000b */
[----:B01----:R-:W-:Y:S01]  /*12260*/  ENDCOLLECTIVE ;  /* 0x000000000000791b */ /* 0x003fe20003800000 */
.L_x_7820:
        /* <DEDUP_REMOVED lines=15> */
.L_x_7821:
[----:B------:R-:W-:Y:S02]  /*12360*/  @P0 IMAD R6, R5, 0x2, R23 ;  /* 0x0000000205060824 */ /* 0x000fe400078e0217 */
[----:B------:R-:W-:Y:S02]  /*12370*/  IMAD.MOV.U32 R13, RZ, RZ, R4 ;  /* 0x000000ffff0d7224 */ /* 0x000fe400078e0004 */
[----:B------:R-:W-:Y:S01]  /*12380*/  IMAD.MOV.U32 R12, RZ, RZ, 0x3 ;  /* 0x00000003ff0c7424 */ /* 0x000fe200078e00ff */
[----:B------:R-:W-:-:S07]  /*12390*/  MOV R3, R14 ;  /* 0x0000000e00037202 */ /* 0x000fce0000000f00 */
[----:B------:R-:W-:Y:S05]  /*123a0*/  WARPSYNC.COLLECTIVE R15, `(.L_x_7822) ;  /* 0x000000000f087348 */ /* 0x000fea0003c00000 */
[----:B------:R0:W1:Y:S02]  /*123b0*/  SHFL.IDX P6, R14, R13, R12, R11 ;  /* 0x0000000c0d0e7389 */ /* 0x00006400000c000b */
[----:B01----:R-:W-:Y:S01]  /*123c0*/  ENDCOLLECTIVE ;  /* 0x000000000000791b */ /* 0x003fe20003800000 */
.L_x_7822:
[----:B------:R-:W-:-:S05]  /*123d0*/  @P0 LEA R3, P1, R7, R3, 0x1 ;  /* 0x0000000307030211 */ /* 0x000fca00078208ff */
[----:B------:R-:W-:-:S05]  /*123e0*/  @P0 IMAD.X R2, RZ, RZ, R2, P1 ;  /* 0x000000ffff020224 */ /* 0x000fca00008e0602 */
        /* <DEDUP_REMOVED lines=12> */
.L_x_7823:
[----:B------:R-:W-:Y:S01]  /*124b0*/  IMAD.MOV.U32 R0, RZ, RZ, R14 ;  /* 0x000000ffff007224 */ /* 0x000fe200078e000e */
[----:B------:R-:W-:Y:S06]  /*124c0*/  BRA `(.L_x_7824) ;  /* 0xffffffc000147947 */ /* 0x000fec000383ffff */
.L_x_7755:
        /* <DEDUP_REMOVED lines=9> */
.L_x_7825:
[C---:B------:R-:W-:Y:S01]  /*12560*/  VIADD R6, R17.reuse, 0x10 ;  /* 0x0000001011067836 */ /* 0x040fe20000000000 */
[----:B------:R-:W-:Y:S01]  /*12570*/  ISETP.GE.AND P0, PT, R17, R5, PT ;  /* 0x000000051100720c */ /* 0x000fe20003f06270 */
[----:B------:R-:W-:Y:S02]  /*12580*/  IMAD.MOV.U32 R13, RZ, RZ, R0 ;  /* 0x000000ffff0d7224 */ /* 0x000fe400078e0000 */
[----:B------:R-:W-:-:S10]  /*12590*/  IMAD.MOV.U32 R2, RZ, RZ, R14 ;  /* 0x000000ffff027224 */ /* 0x000fd400078e000e */
[----:B------:R-:W-:Y:S05]  /*125a0*/  WARPSYNC.COLLECTIVE R15, `(.L_x_7826) ;  /* 0x000000000f087348 */ /* 0x000fea0003c00000 */
[----:B------:R0:W1:Y:S02]  /*125b0*/  SHFL.IDX P6, R14, R13, R12, R11 ;  /* 0x0000000c0d0e7389 */ /* 0x00006400000c000b */
[----:B01----:R-:W-:Y:S01]  /*125c0*/  ENDCOLLECTIVE ;  /* 0x000000000000791b */ /* 0x003fe20003800000 */
.L_x_7826:
[----:B------:R-:W-:Y:S02]  /*125d0*/  IMAD.MOV.U32 R13, RZ, RZ, R4 ;  /* 0x000000ffff0d7224 */ /* 0x000fe400078e0004 */
[----:B------:R-:W-:Y:S02]  /*125e0*/  IMAD.MOV.U32 R12, RZ, RZ, 0x1 ;  /* 0x00000001ff0c7424 */ /* 0x000fe400078e00ff */
[----:B------:R-:W-:-:S07]  /*125f0*/  IMAD.MOV.U32 R3, RZ, RZ, R14 ;  /* 0x000000ffff037224 */ /* 0x000fce00078e000e */
[----:B------:R-:W-:Y:S05]  /*12600*/  WARPSYNC.COLLECTIVE R15, `(.L_x_7827) ;  /* 0x000000000f087348 */ /* 0x000fea0003c00000 */
[----:B------:R0:W1:Y:S02]  /*12610*/  SHFL.IDX P6, R14, R13, R12, R11 ;  /* 0x0000000c0d0e7389 */ /* 0x00006400000c000b */
[----:B01----:R-:W-:Y:S01]  /*12620*/  ENDCOLLECTIVE ;  /* 0x000000000000791b */ /* 0x003fe20003800000 */
.L_x_7827:
        /* <DEDUP_REMOVED lines=10> */
[----:B------:R-:W-:Y:S02]  /*126d0*/  ISETP.GE.AND P0, PT, R6, R5, PT ;  /* 0x000000050600720c */ /* 0x000fe40003f06270 */
[----:B0-----:R-:W-:-:S11]  /*126e0*/  MOV R2, R14 ;  /* 0x0000000e00027202 */ /* 0x001fd60000000f00 */
[----:B------:R-:W-:Y:S05]  /*126f0*/  WARPSYNC.COLLECTIVE R15, `(.L_x_7828) ;  /* 0x000000000f087348 */ /* 0x000fea0003c00000 */
[----:B------:R0:W1:Y:S02]  /*12700*/  SHFL.IDX P6, R14, R13, R12, R11 ;  /* 0x0000000c0d0e7389 */ /* 0x00006400000c000b */
[----:B01----:R-:W-:Y:S01]  /*12710*/  ENDCOLLECTIVE ;  /* 0x000000000000791b */ /* 0x003fe20003800000 */
.L_x_7828:
[----:B------:R-:W-:Y:S02]  /*12720*/  IMAD.MOV.U32 R13, RZ, RZ, R4 ;  /* 0x000000ffff0d7224 */ /* 0x000fe400078e0004 */
[----:B------:R-:W-:Y:S02]  /*12730*/  IMAD.MOV.U32 R12, RZ, RZ, 0x2 ;  /* 0x00000002ff0c7424 */ /* 0x000fe400078e00ff */
[----:B------:R-:W-:-:S07]  /*12740*/  IMAD.MOV.U32 R3, RZ, RZ, R14 ;  /* 0x000000ffff037224 */ /* 0x000fce00078e000e */
[----:B------:R-:W-:Y:S05]  /*12750*/  WARPSYNC.COLLECTIVE R15, `(.L_x_7829) ;  /* 0x000000000f087348 */ /* 0x000fea0003c00000 */
[----:B------:R0:W1:Y:S02]  /*12760*/  SHFL.IDX P6, R14, R13, R12, R11 ;  /* 0x0000000c0d0e7389 */ /* 0x00006400000c000b */
[----:B01----:R-:W-:Y:S01]  /*12770*/  ENDCOLLECTIVE ;  /* 0x000000000000791b */ /* 0x003fe20003800000 */
.L_x_7829:
        /* <DEDUP_REMOVED lines=16> */
.L_x_7830:
[----:B------:R-:W-:Y:S02]  /*12880*/  IMAD.MOV.U32 R13, RZ, RZ, R4 ;  /* 0x000000ffff0d7224 */ /* 0x000fe400078e0004 */
[----:B------:R-:W-:Y:S02]  /*12890*/  IMAD.MOV.U32 R12, RZ, RZ, 0x3 ;  /* 0x00000003ff0c7424 */ /* 0x000fe400078e00ff */
[----:B------:R-:W-:-:S07]  /*128a0*/  IMAD.MOV.U32 R3, RZ, RZ, R14 ;  /* 0x000000ffff037224 */ /* 0x000fce00078e000e */
[----:B------:R-:W-:Y:S05]  /*128b0*/  WARPSYNC.COLLECTIVE R15, `(.L_x_7831) ;  /* 0x000000000f087348 */ /* 0x000fea0003c00000 */
[----:B------:R0:W1:Y:S02]  /*128c0*/  SHFL.IDX P6, R14, R13, R12, R11 ;  /* 0x0000000c0d0e7389 */ /* 0x00006400000c000b */
[----:B01----:R-:W-:Y:S01]  /*128d0*/  ENDCOLLECTIVE ;  /* 0x000000000000791b */ /* 0x003fe20003800000 */
.L_x_7831:
[----:B------:R-:W-:-:S04]  /*128e0*/  @!P0 LEA R3, P2, R8, R3, 0x1 ;  /* 0x0000000308038211 */ /* 0x000fc800078408ff */
[----:B------:R-:W-:-:S04]  /*128f0*/  @!P0 IADD3.X R2, RZ, R2, RZ, P2, !PT ;  /* 0x00000002ff028210 */ /* 0x000fc800017fe4ff */
        /* <DEDUP_REMOVED lines=8> */
[----:B------:R0:W-:Y:S03]  /*12980*/  @!P0 LDGSTS.E.BYPASS.LTC128B.128 [R7+0x21400], desc[UR50][R2.64], !P1 ;  /* 0x2140000002078fae */ /* 0x0001e6000c901d72 */
[----:B0-----:R-:W-:Y:S05]  /*12990*/  WARPSYNC.COLLECTIVE R15, `(.L_x_7832) ;  /* 0x000000000f087348 */ /* 0x001fea0003c00000 */
[----:B------:R1:W2:Y:S02]  /*129a0*/  SHFL.IDX P6, R14, R13, R12, R11 ;  /* 0x0000000c0d0e7389 */ /* 0x0002a400000c000b */
[----:B012---:R-:W-:Y:S01]  /*129b0*/  ENDCOLLECTIVE ;  /* 0x000000000000791b */ /* 0x007fe20003800000 */
.L_x_7832:
[----:B------:R-:W-:Y:S01]  /*129c0*/  IMAD.MOV.U32 R0, RZ, RZ, R14 ;  /* 0x000000ffff007224 */ /* 0x000fe200078e000e */
[----:B------:R-:W-:Y:S06]  /*129d0*/  BRA `(.L_x_7833) ;  /* 0xffffffc4001c7947 */ /* 0x000fec000383ffff */
.L_x_7758:
[----:B0-----:R0:W1:Y:S02]  /*129e0*/  SYNCS.PHASECHK.TRANS64.TRYWAIT P0, [R23+URZ+0x28c20], R0 ;  /* 0x028c2000170075a7 */ /* 0x001064000800017f */
[----:B-1----:R-:W-:Y:S05]  /*129f0*/  @!P0 NANOSLEEP.SYNCS 0x989680 ;  /* 0x009896800000895d */ /* 0x002fea0003900000 */
[----:B------:R-:W1:Y:S02]  /*12a00*/  @!P0 SYNCS.PHASECHK.TRANS64 P0, [R23+URZ+0x28c20], R0 ;  /* 0x028c2000170085a7 */ /* 0x000e64000800007f */
[----:B-1----:R-:W-:Y:S05]  /*12a10*/  @!P0 BRA `(.L_x_7758) ;  /* 0xfffffffc00f08947 */ /* 0x002fea000383ffff */
[----:B------:R-:W-:Y:S05]  /*12a20*/  BRA `(.L_x_7834) ;  /* 0xffffffc400787947 */ /* 0x000fea000383ffff */
.L_x_7761:
[----:B0-----:R0:W1:Y:S02]  /*12a30*/  SYNCS.PHASECHK.TRANS64.TRYWAIT P0, [R27+URZ+0x28c60], R0 ;  /* 0x028c60001b0075a7 */ /* 0x001064000800017f */
[----:B-1----:R-:W-:Y:S05]  /*12a40*/  @!P0 NANOSLEEP.SYNCS 0x989680 ;  /* 0x009896800000895d */ /* 0x002fea0003900000 */
[----:B------:R-:W1:Y:S02]  /*12a50*/  @!P0 SYNCS.PHASECHK.TRANS64 P0, [R27+URZ+0x28c60], R0 ;  /* 0x028c60001b0085a7 */ /* 0x000e64000800007f */
[----:B-1----:R-:W-:Y:S05]  /*12a60*/  @!P0 BRA `(.L_x_7761) ;  /* 0xfffffffc00f08947 */ /* 0x002fea000383ffff */
[----:B------:R-:W-:Y:S05]  /*12a70*/  BRA `(.L_x_7835) ;  /* 0xffffffc400887947 */ /* 0x000fea000383ffff */
.L_x_7762:
        /* <DEDUP_REMOVED lines=8> */
.L_x_7837:
[----:B------:R-:W-:Y:S05]  /*12b00*/  BSYNC B0 ;  /* 0x0000000000007941 */ /* 0x000fea0003800000 */
.L_x_7836:
        /* <DEDUP_REMOVED lines=8> */
[C---:B------:R-:W-:Y:S01]  /*12b90*/  LOP3.LUT P4, RZ, R30.reuse, 0x4, RZ, 0xc0, !PT ;  /* 0x000000041eff7812 */ /* 0x040fe2000788c0ff */
[----:B------:R-:W-:Y:S01]  /*12ba0*/  IMAD R5, R5, 0x2, R23 ;  /* 0x0000000205057824 */ /* 0x000fe200078e0217 */
[----:B0-----:R-:W-:-:S13]  /*12bb0*/  LOP3.LUT P3, RZ, R30, 0x8, RZ, 0xc0, !PT ;  /* 0x000000081eff7812 */ /* 0x001fda000786c0ff */
[----:B-1---5:R-:W-:Y:S05]  /*12bc0*/  WARPSYNC.COLLECTIVE R15, `(.L_x_7838) ;  /* 0x000000000f087348 */ /* 0x022fea0003c00000 */
[----:B------:R0:W2:Y:S02]  /*12bd0*/  SHFL.IDX P6, R14, R13, R12, R11 ;  /* 0x0000000c0d0e7389 */ /* 0x0000a400000c000b */
[----:B012--5:R-:W-:Y:S01]  /*12be0*/  ENDCOLLECTIVE ;  /* 0x000000000000791b */ /* 0x027fe20003800000 */
.L_x_7838:
[----:B------:R-:W-:Y:S02]  /*12bf0*/  LOP3.LUT R22, R22, 0xfffffeff, RZ, 0xc0, !PT ;  /* 0xfffffeff16167812 */ /* 0x000fe400078ec0ff */
[----:B------:R-:W-:Y:S02]  /*12c00*/  LOP3.LUT P2, RZ, R30, 0x10, RZ, 0xc0, !PT ;  /* 0x000000101eff7812 */ /* 0x000fe4000784c0ff */
[----:B------:R-:W-:Y:S01]  /*12c10*/  MOV R13, R6 ;  /* 0x00000006000d7202 */ /* 0x000fe20000000f00 */
        /* <DEDUP_REMOVED lines=38> */
.L_x_7839:
[----:B------:R-:W-:Y:S02]  /*12e80*/  IMAD.MOV.U32 R13, RZ, RZ, R4 ;  /* 0x000000ffff0d7224 */ /* 0x000fe400078e0004 */
[----:B------:R-:W-:-:S07]  /*12e90*/  IMAD.MOV.U32 R3, RZ, RZ, R14 ;  /* 0x000000ffff037224 */ /* 0x000fce00078e000e */
[----:B------:R-:W-:Y:S05]  /*12ea0*/  WARPSYNC.COLLECTIVE R15, `(.L_x_7840) ;  /* 0x000000000f087348 */ /* 0x000fea0003c00000 */
[----:B------:R0:W1:Y:S02]  /*12eb0*/  SHFL.IDX P6, R14, R13, R12, R11 ;  /* 0x0000000c0d0e7389 */ /* 0x00006400000c000b */
[----:B01----:R-:W-:Y:S01]  /*12ec0*/  ENDCOLLECTIVE ;  /* 0x000000000000791b */ /* 0x003fe20003800000 */
.L_x_7840:
        /* <DEDUP_REMOVED lines=29> */
.L_x_7841:
[----:B------:R-:W-:Y:S02]  /*130a0*/  IMAD.MOV.U32 R13, RZ, RZ, R4 ;  /* 0x000000ffff0d7224 */ /* 0x000fe400078e0004 */
[----:B------:R-:W-:-:S07]  /*130b0*/  IMAD.MOV.U32 R7, RZ, RZ, R14 ;  /* 0x000000ffff077224 */ /* 0x000fce00078e000e */
[----:B------:R-:W-:Y:S05]  /*130c0*/  WARPSYNC.COLLECTIVE R15, `(.L_x_7842) ;  /* 0x000000000f087348 */ /* 0x000fea0003c00000 */
[----:B------:R0:W1:Y:S02]  /*130d0*/  SHFL.IDX P6, R14, R13, R12, R11 ;  /* 0x0000000c0d0e7389 */ /* 0x00006400000c000b */
[----:B01----:R-:W-:Y:S01]  /*130e0*/  ENDCOLLECTIVE ;  /* 0x000000000000791b */ /* 0x003fe20003800000 */
.L_x_7842:
[----:B------:R-:W-:Y:S02]  /*130f0*/  IMAD.MOV.U32 R13, RZ, RZ, R6 ;  /* 0x000000ffff0d7224 */ /* 0x000fe400078e0006 */
[----:B------:R-:W-:Y:S01]  /*13100*/  IMAD.MOV.U32 R12, RZ, RZ, 0x3 ;  /* 0x00000003ff0c7424 */ /* 0x000fe200078e00ff */
[----:B------:R-:W-:-:S04]  /*13110*/  MOV R2, R14 ;  /* 0x0000000e00027202 */ /* 0x000fc80000000f00 */
        /* <DEDUP_REMOVED lines=26> */
.L_x_7843:
[----:B------:R-:W-:Y:S02]  /*132c0*/  IMAD.MOV.U32 R13, RZ, RZ, R4 ;  /* 0x000000ffff0d7224 */ /* 0x000fe400078e0004 */
[----:B------:R-:W-:-:S07]  /*132d0*/  IMAD.MOV.U32 R6, RZ, RZ, R14 ;  /* 0x000000ffff067224 */ /* 0x000fce00078e000e */
[----:B------:R-:W-:Y:S05]  /*132e0*/  WARPSYNC.COLLECTIVE R15, `(.L_x_7844) ;  /* 0x000000000f087348 */ /* 0x000fea0003c00000 */
[----:B------:R0:W1:Y:S02]  /*132f0*/  SHFL.IDX P6, R14, R13, R12, R11 ;  /* 0x0000000c0d0e7389 */ /* 0x00006400000c000b */
[----:B01----:R-:W-:Y:S01]  /*13300*/  ENDCOLLECTIVE ;  /* 0x000000000000791b */ /* 0x003fe20003800000 */
.L_x_7844:
[----:B------:R-:W-:Y:S01]  /*13310*/  IMAD.MOV.U32 R2, RZ, RZ, R14 ;  /* 0x000000ffff027224 */ /* 0x000fe200078e000e */
[----:B------:R-:W-:Y:S06]  /*13320*/  BRA `(.L_x_7845) ;  /* 0xffffffc4001c7947 */ /* 0x000fec000383ffff */
.L_x_7769:
[----:B0-----:R0:W1:Y:S02]  /*13330*/  SYNCS.PHASECHK.TRANS64.TRYWAIT P0, [R6+URZ+0x28c40], R17 ;  /* 0x028c4011060075a7 */ /* 0x001064000800017f */
[----:B-1----:R-:W-:Y:S05]  /*13340*/  @!P0 NANOSLEEP.SYNCS 0x989680 ;  /* 0x009896800000895d */ /* 0x002fea0003900000 */
[----:B------:R-:W1:Y:S02]  /*13350*/  @!P0 SYNCS.PHASECHK.TRANS64 P0, [R6+URZ+0x28c40], R17 ;  /* 0x028c4011060085a7 */ /* 0x000e64000800007f */
[----:B-1----:R-:W-:Y:S05]  /*13360*/  @!P0 BRA `(.L_x_7769) ;  /* 0xfffffffc00f08947 */ /* 0x002fea000383ffff */
[----:B------:R-:W-:Y:S05]  /*13370*/  BRA `(.L_x_7846) ;  /* 0xffffffc800a87947 */ /* 0x000fea000383ffff */
.L_x_7770:
        /* <DEDUP_REMOVED lines=8> */
.L_x_7848:
[----:B------:R-:W-:Y:S05]  /*13400*/  BSYNC B1 ;  /* 0x0000000000017941 */ /* 0x000fea0003800000 */
.L_x_7847:
        /* <DEDUP_REMOVED lines=9> */
.L_x_7849:
[----:B------:R-:W-:Y:S01]  /*134a0*/  IMAD.MOV.U32 R13, RZ, RZ, R27 ;  /* 0x000000ffff0d7224 */ /* 0x000fe200078e001b */
[----:B------:R-:W-:Y:S01]  /*134b0*/  MOV R12, 0x1 ;  /* 0x00000001000c7802 */ /* 0x000fe20000000f00 */
[----:B------:R-:W-:-:S07]  /*134c0*/  IMAD.MOV.U32 R2, RZ, RZ, R14 ;  /* 0x000000ffff027224 */ /* 0x000fce00078e000e */
[----:B------:R-:W-:Y:S05]  /*134d0*/  WARPSYNC.COLLECTIVE R15, `(.L_x_7850) ;  /* 0x000000000f087348 */ /* 0x000fea0003c00000 */
[----:B------:R0:W1:Y:S02]  /*134e0*/  SHFL.IDX P6, R14, R13, R12, R11 ;  /* 0x0000000c0d0e7389 */ /* 0x00006400000c000b */
[----:B01----:R-:W-:Y:S01]  /*134f0*/  ENDCOLLECTIVE ;  /* 0x000000000000791b */ /* 0x003fe20003800000 */
.L_x_7850:
        /* <DEDUP_REMOVED lines=11> */
.L_x_7851:
[----:B------:R-:W-:Y:S02]  /*135b0*/  IMAD.MOV.U32 R13, RZ, RZ, R27 ;  /* 0x000000ffff0d7224 */ /* 0x000fe400078e001b */
[----:B------:R-:W-:Y:S02]  /*135c0*/  IMAD.MOV.U32 R12, RZ, RZ, 0x2 ;  /* 0x00000002ff0c7424 */ /* 0x000fe400078e00ff */
[----:B------:R-:W-:-:S07]  /*135d0*/  IMAD.MOV.U32 R2, RZ, RZ, R14 ;  /* 0x000000ffff027224 */ /* 0x000fce00078e000e */
[----:B------:R-:W-:Y:S05]  /*135e0*/  WARPSYNC.COLLECTIVE R15, `(.L_x_7852) ;  /* 0x000000000f087348 */ /* 0x000fea0003c00000 */
[----:B------:R0:W1:Y:S02]  /*135f0*/  SHFL.IDX P6, R14, R13, R12, R11 ;  /* 0x0000000c0d0e7389 */ /* 0x00006400000c000b */
[----:B01----:R-:W-:Y:S01]  /*13600*/  ENDCOLLECTIVE ;  /* 0x000000000000791b */ /* 0x003fe20003800000 */
.L_x_7852:
        /* <DEDUP_REMOVED lines=11> */
.L_x_7853:
[----:B------:R-:W-:Y:S02]  /*136c0*/  IMAD.MOV.U32 R13, RZ, RZ, R27 ;  /* 0x000000ffff0d7224 */ /* 0x000fe400078e001b */
[----:B------:R-:W-:Y:S02]  /*136d0*/  IMAD.MOV.U32 R12, RZ, RZ, 0x3 ;  /* 0x00000003ff0c7424 */ /* 0x000fe400078e00ff */
[----:B------:R-:W-:-:S07]  /*136e0*/  IMAD.MOV.U32 R2, RZ, RZ, R14 ;  /* 0x000000ffff027224 */ /* 0x000fce00078e000e */
[----:B------:R-:W-:Y:S05]  /*136f0*/  WARPSYNC.COLLECTIVE R15, `(.L_x_7854) ;  /* 0x000000000f087348 */ /* 0x000fea0003c00000 */
[----:B------:R0:W1:Y:S02]  /*13700*/  SHFL.IDX P6, R14, R13, R12, R11 ;  /* 0x0000000c0d0e7389 */ /* 0x00006400000c000b */
[----:B01----:R-:W-:Y:S01]  /*13710*/  ENDCOLLECTIVE ;  /* 0x000000000000791b */ /* 0x003fe20003800000 */
.L_x_7854:
        /* <DEDUP_REMOVED lines=11> */
.L_x_7855:
[----:B------:R-:W-:Y:S01]  /*137d0*/  IMAD.MOV.U32 R2, RZ, RZ, R14 ;  /* 0x000000ffff027224 */ /* 0x000fe200078e000e */
[----:B------:R-:W-:Y:S06]  /*137e0*/  BRA `(.L_x_7856) ;  /* 0xffffffc800387947 */ /* 0x000fec000383ffff */
.L_x_7775:
[----:B---3--:R3:W4:Y:S02]  /*137f0*/  SYNCS.PHASECHK.TRANS64.TRYWAIT P0, [R6+URZ+0x28c60], R17 ;  /* 0x028c6011060075a7 */ /* 0x008724000800017f */
[----:B----4-:R-:W-:Y:S05]  /*13800*/  @!P0 NANOSLEEP.SYNCS 0x989680 ;  /* 0x009896800000895d */ /* 0x010fea0003900000 */
[----:B------:R-:W4:Y:S02]  /*13810*/  @!P0 SYNCS.PHASECHK.TRANS64 P0, [R6+URZ+0x28c60], R17 ;  /* 0x028c6011060085a7 */ /* 0x000f24000800007f */
[----:B----4-:R-:W-:Y:S05]  /*13820*/  @!P0 BRA `(.L_x_7775) ;  /* 0xfffffffc00f08947 */ /* 0x010fea000383ffff */
[----:B------:R-:W-:Y:S05]  /*13830*/  BRA `(.L_x_7857) ;  /* 0xffffffc800887947 */ /* 0x000fea000383ffff */
.L_x_7776:
        /* <DEDUP_REMOVED lines=8> */
.L_x_7859:
[----:B------:R-:W-:Y:S05]  /*138c0*/  BSYNC B1 ;  /* 0x0000000000017941 */ /* 0x000fea0003800000 */
.L_x_7858:
        /* <DEDUP_REMOVED lines=12> */
.L_x_7860:
[----:B------:R-:W-:-:S04]  /*13990*/  @P3 LOP3.LUT R22, R22, 0x4000, RZ, 0xfc, !PT ;  /* 0x0000400016163812 */ /* 0x000fc800078efcff */
        /* <DEDUP_REMOVED lines=17> */
.L_x_7861:
        /* <DEDUP_REMOVED lines=11> */
[----:B------:R-:W-:-:S03]  /*13b60*/  MOV R5, R14 ;  /* 0x0000000e00057202 */ /* 0x000fc60000000f00 */
[----:B------:R0:W-:Y:S04]  /*13b70*/  LDGSTS.E.BYPASS.LTC128B.128 [R17+0xc400], desc[UR50][R2.64+0x300], P0 ;  /* 0x0c40030002117fae */ /* 0x0001e80008101d72 */
[----:B0-----:R-:W-:Y:S05]  /*13b80*/  WARPSYNC.COLLECTIVE R15, `(.L_x_7862) ;  /* 0x000000000f087348 */ /* 0x001fea0003c00000 */
[----:B------:R1:W2:Y:S02]  /*13b90*/  SHFL.IDX P6, R14, R13, R12, R11 ;  /* 0x0000000c0d0e7389 */ /* 0x0002a400000c000b */
[----:B012---:R-:W-:Y:S01]  /*13ba0*/  ENDCOLLECTIVE ;  /* 0x000000000000791b */ /* 0x007fe20003800000 */
.L_x_7862:
        /* <DEDUP_REMOVED lines=19> */
.L_x_7863:
        /* <DEDUP_REMOVED lines=14> */
.L_x_7864:
        /* <DEDUP_REMOVED lines=16> */
.L_x_7865:
        /* <DEDUP_REMOVED lines=10> */
[----:B------:R-:W-:-:S07]  /*13f60*/  MOV R10, R14 ;  /* 0x0000000e000a7202 */ /* 0x000fce0000000f00 */
[----:B0-----:R-:W-:Y:S05]  /*13f70*/  WARPSYNC.COLLECTIVE R15, `(.L_x_7866) ;  /* 0x000000000f087348 */ /* 0x001fea0003c00000 */
[----:B------:R1:W2:Y:S02]  /*13f80*/  SHFL.IDX P6, R14, R13, R12, R11 ;  /* 0x0000000c0d0e7389 */ /* 0x0002a400000c000b */
[----:B012---:R-:W-:Y:S01]  /*13f90*/  ENDCOLLECTIVE ;  /* 0x000000000000791b */ /* 0x007fe20003800000 */
.L_x_7866:
[----:B------:R-:W-:Y:S05]  /*13fa0*/  BRA `(.L_x_7867) ;  /* 0xffffffc400f47947 */ /* 0x000fea000383ffff */
.L_x_7784:
        /* <DEDUP_REMOVED lines=8> */
.L_x_7869:
[----:B------:R-:W-:Y:S05]  /*14030*/  BSYNC B0 ;  /* 0x0000000000007941 */ /* 0x000fea0003800000 */
.L_x_7868:
        /* <DEDUP_REMOVED lines=9> */
.L_x_7870:
        /* <DEDUP_REMOVED lines=18> */
.L_x_7871:
[----:B------:R-:W-:Y:S01]  /*141f0*/  IMAD.MOV.U32 R12, RZ, RZ, 0x2 ;  /* 0x00000002ff0c7424 */ /* 0x000fe200078e00ff */
[----:B------:R-:W-:-:S05]  /*14200*/  SEL R4, R14, RZ, P1 ;  /* 0x000000ff0e047207 */ /* 0x000fca0000800000 */
[----:B------:R-:W-:-:S04]  /*14210*/  IMAD.IADD R4, R17, 0x1, R4 ;  /* 0x0000000111047824 */ /* 0x000fc800078e0204 */
[----:B------:R-:W-:-:S07]  /*14220*/  IMAD.MOV.U32 R13, RZ, RZ, R4 ;  /* 0x000000ffff0d7224 */ /* 0x000fce00078e0004 */
[----:B------:R-:W-:Y:S05]  /*14230*/  WARPSYNC.COLLECTIVE R15, `(.L_x_7872) ;  /* 0x000000000f087348 */ /* 0x000fea0003c00000 */
[----:B------:R0:W1:Y:S02]  /*14240*/  SHFL.UP P6, R14, R13, R12, R11 ;  /* 0x0400000c0d0e7389 */ /* 0x00006400000c000b */
[----:B01----:R-:W-:Y:S01]  /*14250*/  ENDCOLLECTIVE ;  /* 0x000000000000791b */ /* 0x003fe20003800000 */
.L_x_7872:
[----:B------:R-:W-:Y:S01]  /*14260*/  IMAD.MOV.U32 R12, RZ, RZ, 0x4 ;  /* 0x00000004ff0c7424 */ /* 0x000fe200078e00ff */
[----:B------:R-:W-:-:S04]  /*14270*/  SEL R3, R14, RZ, P2 ;  /* 0x000000ff0e037207 */ /* 0x000fc80001000000 */
[----:B------:R-:W-:-:S05]  /*14280*/  IADD3 R6, R4, R3, RZ ;  /* 0x0000000304067210 */ /* 0x000fca0007ffe0ff */
[----:B------:R-:W-:-:S07]  /*14290*/  IMAD.MOV.U32 R13, RZ, RZ, R6 ;  /* 0x000000ffff0d7224 */ /* 0x000fce00078e0006 */
[----:B------:R-:W-:Y:S05]  /*142a0*/  WARPSYNC.COLLECTIVE R15, `(.L_x_7873) ;  /* 0x000000000f087348 */ /* 0x000fea0003c00000 */
[----:B------:R0:W1:Y:S02]  /*142b0*/  SHFL.UP P6, R14, R13, R12, R11 ;  /* 0x0400000c0d0e7389 */ /* 0x00006400000c000b */
[----:B01----:R-:W-:Y:S01]  /*142c0*/  ENDCOLLECTIVE ;  /* 0x000000000000791b */ /* 0x003fe20003800000 */
.L_x_7873:
[----:B------:R-:W-:Y:S01]  /*142d0*/  IMAD.MOV.U32 R12, RZ, RZ, 0x8 ;  /* 0x00000008ff0c7424 */ /* 0x000fe200078e00ff */
[----:B------:R-:W-:-:S05]  /*142e0*/  SEL R3, R14, RZ, P3 ;  /* 0x000000ff0e037207 */ /* 0x000fca0001800000 */
[----:B------:R-:W-:-:S04]  /*142f0*/  IMAD.IADD R2, R6, 0x1, R3 ;  /* 0x0000000106027824 */ /* 0x000fc800078e0203 */
[----:B------:R-:W-:-:S07]  /*14300*/  IMAD.MOV.U32 R13, RZ, RZ, R2 ;  /* 0x000000ffff0d7224 */ /* 0x000fce00078e0002 */
[----:B------:R-:W-:Y:S05]  /*14310*/  WARPSYNC.COLLECTIVE R15, `(.L_x_7874) ;  /* 0x000000000f087348 */ /* 0x000fea0003c00000 */
[----:B------:R0:W1:Y:S02]  /*14320*/  SHFL.UP P6, R14, R13, R12, R11 ;  /* 0x0400000c0d0e7389 */ /* 0x00006400000c000b */
[----:B01----:R-:W-:Y:S01]  /*14330*/  ENDCOLLECTIVE ;  /* 0x000000000000791b */ /* 0x003fe20003800000 */
.L_x_7874:
[----:B------:R-:W-:Y:S01]  /*14340*/  IMAD.MOV.U32 R12, RZ, RZ, 0x10 ;  /* 0x00000010ff0c7424 */ /* 0x000fe200078e00ff */
[----:B------:R-:W-:-:S05]  /*14350*/  SEL R3, R14, RZ, P4 ;  /* 0x000000ff0e037207 */ /* 0x000fca0002000000 */
[----:B------:R-:W-:-:S04]  /*14360*/  IMAD.IADD R3, R2, 0x1, R3 ;  /* 0x0000000102037824 */ /* 0x000fc800078e0203 */
[----:B------:R-:W-:-:S07]  /*14370*/  IMAD.MOV.U32 R13, RZ, RZ, R3 ;  /* 0x000000ffff0d7224 */ /* 0x000fce00078e0003 */
[----:B------:R-:W-:Y:S05]  /*14380*/  WARPSYNC.COLLECTIVE R15, `(.L_x_7875) ;  /* 0x000000000f087348 */ /* 0x000fea0003c00000 */
[----:B------:R0:W1:Y:S02]  /*14390*/  SHFL.UP P6, R14, R13, R12, R11 ;  /* 0x0400000c0d0e7389 */ /* 0x00006400000c000b */
[----:B01----:R-:W-:Y:S01]  /*143a0*/  ENDCOLLECTIVE ;  /* 0x000000000000791b */ /* 0x003fe20003800000 */
.L_x_7875:
        /* <DEDUP_REMOVED lines=8> */
.L_x_7876:
[----:B------:R-:W-:Y:S05]  /*14430*/  BRA `(.L_x_7877) ;  /* 0xffffffc800887947 */ /* 0x000fea000383ffff */
.L_x_7789:
        /* <DEDUP_REMOVED lines=8> */
.L_x_7879:
[----:B------:R-:W-:Y:S05]  /*144c0*/  BSYNC B0 ;  /* 0x0000000000007941 */ /* 0x000fea0003800000 */
.L_x_7878:
        /* <DEDUP_REMOVED lines=8> */
.L_x_7880:
[----:B------:R-:W-:Y:S01]  /*14550*/  IMAD.MOV.U32 R12, RZ, RZ, 0x4 ;  /* 0x00000004ff0c7424 */ /* 0x000fe200078e00ff */
[----:B------:R-:W-:-:S05]  /*14560*/  SEL R2, R14, RZ, P2 ;  /* 0x000000ff0e027207 */ /* 0x000fca0001000000 */
[----:B------:R-:W-:-:S04]  /*14570*/  IMAD.IADD R2, R13, 0x1, R2 ;  /* 0x000000010d027824 */ /* 0x000fc800078e0202 */
[----:B------:R-:W-:-:S07]  /*14580*/  IMAD.MOV.U32 R13, RZ, RZ, R2 ;  /* 0x000000ffff0d7224 */ /* 0x000fce00078e0002 */
[----:B------:R-:W-:Y:S05]  /*14590*/  WARPSYNC.COLLECTIVE R15, `(.L_x_7881) ;  /* 0x000000000f087348 */ /* 0x000fea0003c00000 */
[----:B------:R0:W1:Y:S02]  /*145a0*/  SHFL.UP P6, R14, R13, R12, R11 ;  /* 0x0400000c0d0e7389 */ /* 0x00006400000c000b */
[----:B01----:R-:W-:Y:S01]  /*145b0*/  ENDCOLLECTIVE ;  /* 0x000000000000791b */ /* 0x003fe20003800000 */
.L_x_7881:
[----:B------:R-:W-:Y:S01]  /*145c0*/  IMAD.MOV.U32 R12, RZ, RZ, 0x8 ;  /* 0x00000008ff0c7424 */ /* 0x000fe200078e00ff */
[----:B------:R-:W-:-:S05]  /*145d0*/  SEL R3, R14, RZ, P3 ;  /* 0x000000ff0e037207 */ /* 0x000fca0001800000 */
[----:B------:R-:W-:-:S04]  /*145e0*/  IMAD.IADD R3, R2, 0x1, R3 ;  /* 0x0000000102037824 */ /* 0x000fc800078e0203 */
[----:B------:R-:W-:-:S07]  /*145f0*/  IMAD.MOV.U32 R13, RZ, RZ, R3 ;  /* 0x000000ffff0d7224 */ /* 0x000fce00078e0003 */
[----:B------:R-:W-:Y:S05]  /*14600*/  WARPSYNC.COLLECTIVE R15, `(.L_x_7882) ;  /* 0x000000000f087348 */ /* 0x000fea0003c00000 */
[----:B------:R0:W1:Y:S02]  /*14610*/  SHFL.UP P6, R14, R13, R12, R11 ;  /* 0x0400000c0d0e7389 */ /* 0x00006400000c000b */
[----:B01----:R-:W-:Y:S01]  /*14620*/  ENDCOLLECTIVE ;  /* 0x000000000000791b */ /* 0x003fe20003800000 */
.L_x_7882:
[----:B------:R-:W-:Y:S01]  /*14630*/  IMAD.MOV.U32 R12, RZ, RZ, 0x10 ;  /* 0x00000010ff0c7424 */ /* 0x000fe200078e00ff */
[----:B------:R-:W-:-:S05]  /*14640*/  SEL R4, R14, RZ, P4 ;  /* 0x000000ff0e047207 */ /* 0x000fca0002000000 */
[----:B------:R-:W-:-:S04]  /*14650*/  IMAD.IADD R4, R3, 0x1, R4 ;  /* 0x0000000103047824 */ /* 0x000fc800078e0204 */
[----:B------:R-:W-:-:S07]  /*14660*/  IMAD.MOV.U32 R13, RZ, RZ, R4 ;  /* 0x000000ffff0d7224 */ /* 0x000fce00078e0004 */
[----:B------:R-:W-:Y:S05]  /*14670*/  WARPSYNC.COLLECTIVE R15, `(.L_x_7883) ;  /* 0x000000000f087348 */ /* 0x000fea0003c00000 */
[----:B------:R0:W1:Y:S02]  /*14680*/  SHFL.UP P6, R14, R13, R12, R11 ;  /* 0x0400000c0d0e7389 */ /* 0x00006400000c000b */
[----:B01----:R-:W-:Y:S01]  /*14690*/  ENDCOLLECTIVE ;  /* 0x000000000000791b */ /* 0x003fe20003800000 */
.L_x_7883:
        /* <DEDUP_REMOVED lines=8> */
.L_x_7884:
[----:B------:R-:W-:Y:S05]  /*14720*/  BRA `(.L_x_7885) ;  /* 0xffffffc800687947 */ /* 0x000fea000383ffff */
.L_x_7791:
[----:B------:R-:W-:Y:S01]  /*14730*/  BSSY B0, `(.L_x_7886) ;  /* 0x0000006000007945 */ /* 0x000fe20003800000 */
[----:B------:R-:W-:Y:S01]  /*14740*/  PLOP3.LUT P6, PT, P6, PT, PT, 0x8, 0x0 ;  /* 0x000000000000781c */ /* 0x000fe200037ce170 */
[----:B------:R-:W-:-:S12]  /*14750*/  IMAD.MOV.U32 R15, RZ, RZ, -0x1 ;  /* 0xffffffffff0f7424 */ /* 0x000fd800078e00ff */
[----:B01----:R-:W-:Y:S05]  /*14760*/  WARPSYNC.COLLECTIVE R15, `(.L_x_7887) ;  /* 0x000000000f087348 */ /* 0x003fea0003c00000 */
[----:B------:R-:W-:Y:S01]  /*14770*/  VOTE.ANY R14, PT, P6 ;  /* 0x00000000000e7806 */ /* 0x000fe200030e0100 */
[----:B01----:R-:W-:Y:S06]  /*14780*/  ENDCOLLECTIVE ;  /* 0x000000000000791b */ /* 0x003fec0003800000 */
.L_x_7887:
[----:B------:R-:W-:Y:S05]  /*14790*/  BSYNC B0 ;  /* 0x0000000000007941 */ /* 0x000fea0003800000 */
.L_x_7886:
        /* <DEDUP_REMOVED lines=9> */
.L_x_7888:
[----:B------:R-:W-:Y:S01]  /*14830*/  MOV R17, R14 ;  /* 0x0000000e00117202 */ /* 0x000fe20000000f00 */
[----:B------:R-:W-:Y:S06]  /*14840*/  BRA `(.L_x_7889) ;  /* 0xffffffc800587947 */ /* 0x000fec000383ffff */
.L_x_7793:
[----:B------:R-:W-:Y:S01]  /*14850*/  BSSY B0, `(.L_x_7890) ;  /* 0x0000007000007945 */ /* 0x000fe20003800000 */
[----:B------:R-:W-:Y:S02]  /*14860*/  IMAD.MOV.U32 R13, RZ, RZ, R2 ;  /* 0x000000ffff0d7224 */ /* 0x000fe400078e0002 */
[----:B------:R-:W-:Y:S02]  /*14870*/  IMAD.MOV.U32 R11, RZ, RZ, 0x1f ;  /* 0x0000001fff0b7424 */ /* 0x000fe400078e00ff */
[----:B------:R-:W-:-:S07]  /*14880*/  IMAD.MOV.U32 R15, RZ, RZ, -0x1 ;  /* 0xffffffffff0f7424 */ /* 0x000fce00078e00ff */
[----:B0123--:R-:W-:Y:S05]  /*14890*/  WARPSYNC.COLLECTIVE R15, `(.L_x_7891) ;  /* 0x000000000f087348 */ /* 0x00ffea0003c00000 */
[----:B------:R4:W0:Y:S02]  /*148a0*/  SHFL.IDX P6, R14, R13, R12, R11 ;  /* 0x0000000c0d0e7389 */ /* 0x00082400000c000b */
[----:B01234-:R-:W-:Y:S01]  /*148b0*/  ENDCOLLECTIVE ;  /* 0x000000000000791b */ /* 0x01ffe20003800000 */
.L_x_7891:
[----:B------:R-:W-:Y:S05]  /*148c0*/  BSYNC B0 ;  /* 0x0000000000007941 */ /* 0x000fea0003800000 */
.L_x_7890:
[----:B------:R-:W-:Y:S05]  /*148d0*/  BRA `(.L_x_7792) ;  /* 0xffffffc800507947 */ /* 0x000fea000383ffff */
.L_x_7797:
[----:B0-----:R0:W1:Y:S02]  /*148e0*/  SYNCS.PHASECHK.TRANS64.TRYWAIT P0, [R5+URZ+0x28c20], R0 ;  /* 0x028c2000050075a7 */ /* 0x001064000800017f */
[----:B-1----:R-:W-:Y:S05]  /*148f0*/  @!P0 NANOSLEEP.SYNCS 0x989680 ;  /* 0x009896800000895d */ /* 0x002fea0003900000 */
[----:B------:R-:W1:Y:S02]  /*14900*/  @!P0 SYNCS.PHASECHK.TRANS64 P0, [R5+URZ+0x28c20], R0 ;  /* 0x028c2000050085a7 */ /* 0x000e64000800007f */
[----:B-1----:R-:W-:Y:S05]  /*14910*/  @!P0 BRA `(.L_x_7797) ;  /* 0xfffffffc00f08947 */ /* 0x002fea000383ffff */
[----:B------:R-:W-:Y:S05]  /*14920*/  BRA `(.L_x_7892) ;  /* 0xffffffcc00c87947 */ /* 0x000fea000383ffff */
.L_x_7798:
        /* <DEDUP_REMOVED lines=11> */
.L_x_7894:
[----:B------:R-:W-:Y:S05]  /*149e0*/  BSYNC B0 ;  /* 0x0000000000007941 */ /* 0x000fea0003800000 */
.L_x_7893:
[----:B------:R-:W-:Y:S05]  /*149f0*/  BRA `(.L_x_7895) ;  /* 0xffffffcc00b07947 */ /* 0x000fea000383ffff */
.L_x_7801:
[----:B------:R-:W-:Y:S01]  /*14a00*/  BSSY B1, `(.L_x_7896) ;  /* 0x0000006000017945 */ /* 0x000fe20003800000 */
[----:B------:R-:W-:-:S07]  /*14a10*/  IMAD.MOV.U32 R15, RZ, RZ, -0x1 ;  /* 0xffffffffff0f7424 */ /* 0x000fce00078e00ff */
[----:B0-234-:R-:W-:Y:S05]  /*14a20*/  WARPSYNC.COLLECTIVE R15, `(.L_x_7897) ;  /* 0x000000000f0c7348 */ /* 0x01dfea0003c00000 */
[----:B------:R-:W-:Y:S02]  /*14a30*/  ELECT P6, UR62, PT ;  /* 0x00000000003e782f */ /* 0x000fe400038c0000 */
[----:B------:R-:W-:Y:S01]  /*14a40*/  MOV R14, UR62 ;  /* 0x0000003e000e7c02 */ /* 0x000fe20008000f00 */
[----:B0-234-:R-:W-:Y:S10]  /*14a50*/  ENDCOLLECTIVE ;  /* 0x000000000000791b */ /* 0x01dff40003800000 */
.L_x_7897:
[----:B------:R-:W-:Y:S05]  /*14a60*/  BSYNC B1 ;  /* 0x0000000000017941 */ /* 0x000fea0003800000 */
.L_x_7896:
[----:B------:R-:W-:Y:S05]  /*14a70*/  BRA `(.L_x_7898) ;  /* 0xffffffcc00a87947 */ /* 0x000fea000383ffff */
.L_x_7803:
[----:B0-----:R0:W1:Y:S02]  /*14a80*/  SYNCS.PHASECHK.TRANS64.TRYWAIT P1, [R3+URZ+0x28c40], R2 ;  /* 0x028c4002030075a7 */ /* 0x001064000802017f */
[----:B-1----:R-:W-:Y:S05]  /*14a90*/  @!P1 NANOSLEEP.SYNCS 0x989680 ;  /* 0x009896800000995d */ /* 0x002fea0003900000 */
[----:B------:R-:W1:Y:S02]  /*14aa0*/  @!P1 SYNCS.PHASECHK.TRANS64 P1, [R3+URZ+0x28c40], R2 ;  /* 0x028c4002030095a7 */ /* 0x000e64000802007f */
[----:B-1----:R-:W-:Y:S05]  /*14ab0*/  @!P1 BRA `(.L_x_7803) ;  /* 0xfffffffc00f09947 */ /* 0x002fea000383ffff */
[----:B------:R-:W-:Y:S05]  /*14ac0*/  BRA `(.L_x_7899) ;  /* 0xffffffcc00c87947 */ /* 0x000fea000383ffff */
.L_x_7805:
[----:B-1----:R1:W0:Y:S02]  /*14ad0*/  SYNCS.PHASECHK.TRANS64.TRYWAIT P1, [R5+URZ+0x28c40], R0 ;  /* 0x028c4000050075a7 */ /* 0x002224000802017f */
[----:B0-----:R-:W-:Y:S05]  /*14ae0*/  @!P1 NANOSLEEP.SYNCS 0x989680 ;  /* 0x009896800000995d */ /* 0x001fea0003900000 */
[----:B------:R-:W0:Y:S02]  /*14af0*/  @!P1 SYNCS.PHASECHK.TRANS64 P1, [R5+URZ+0x28c40], R0 ;  /* 0x028c4000050095a7 */ /* 0x000e24000802007f */
[----:B0-----:R-:W-:Y:S05]  /*14b00*/  @!P1 BRA `(.L_x_7805) ;  /* 0xfffffffc00f09947 */ /* 0x001fea000383ffff */
[----:B------:R-:W-:Y:S05]  /*14b10*/  BRA `(.L_x_7900) ;  /* 0xffffffcc00d47947 */ /* 0x000fea000383ffff */
.L_x_7807:
[----:B------:R0:W0:Y:S02]  /*14b20*/  SYNCS.PHASECHK.TRANS64.TRYWAIT P1, [R3+URZ+0x28c60], R2 ;  /* 0x028c6002030075a7 */ /* 0x000024000802017f */
[----:B0-----:R-:W-:Y:S05]  /*14b30*/  @!P1 NANOSLEEP.SYNCS 0x989680 ;  /* 0x009896800000995d */ /* 0x001fea0003900000 */
[----:B------:R-:W0:Y:S02]  /*14b40*/  @!P1 SYNCS.PHASECHK.TRANS64 P1, [R3+URZ+0x28c60], R2 ;  /* 0x028c6002030095a7 */ /* 0x000e24000802007f */
[----:B0-----:R-:W-:Y:S05]  /*14b50*/  @!P1 BRA `(.L_x_7807) ;  /* 0xfffffffc00f09947 */ /* 0x001fea000383ffff */
[----:B------:R-:W-:Y:S05]  /*14b60*/  BRA `(.L_x_7901) ;  /* 0xffffffcc00d07947 */ /* 0x000fea000383ffff */
.L_x_7902:
        /* <DEDUP_REMOVED lines=9> */
.L_x_15547:


//--------------------- .text._ZN7cutlass13device_kernelIN5flash11enable_sm90INS1_16FlashAttnFwdSm90INS1_25CollectiveMainloopFwdSm90ILi2EN4cute5tupleIJNS5_1CILi1EEES8_S8_EEENS6_IJNS7_ILi64EEESA_SA_EEELi512ENS_10bfloat16_tEfNS_4arch4Sm90ELb1ELb0ELb0ELb1ELb1ELb1ELb0ELb0ELb0ELb1ELb0ELb0EEENS1_21CollectiveEpilogueFwdINS6_IJSA_NS7_ILi512EEESA_EEES9_SC_SE_Li256ELb1ELb1ELb0ELb0EEENS1_36VarlenDynamicPersistentTileSchedulerILi64ELi64ELi256ELi128ELb0ELb1ELb1ELb1ELb1ELb1EEEEEEEEEvNT_6ParamsE --------------------------
	.section	.text._ZN7cutlass13device_kernelIN5flash11enable_sm90INS1_16FlashAttnFwdSm90INS1_25CollectiveMainloopFwdSm90ILi2EN4cute5tupleIJNS5_1CILi1EEES8_S8_EEENS6_IJNS7_ILi64EEESA_SA_EEELi512ENS_10bfloat16_tEfNS_4arch4Sm90ELb1ELb0ELb0ELb1ELb1ELb1ELb0ELb0ELb0ELb1ELb0ELb0EEENS1_21CollectiveEpilogueFwdINS6_IJSA_NS7_ILi512EEESA_EEES9_SC_SE_Li256ELb1ELb1ELb0ELb0EEENS1_36VarlenDynamicPersistentTileSchedulerILi64ELi64ELi256ELi128ELb0ELb1ELb1ELb1ELb1ELb1EEEEEEEEEvNT_6ParamsE,"ax",@progbits
	.align	128
.text._ZN7cutlass13device_kernelIN5flash11enable_sm90INS1_16FlashAttnFwdSm90INS1_25CollectiveMainloopFwdSm90ILi2EN4cute5tupleIJNS5_1CILi1EEES8_S8_EEENS6_IJNS7_ILi64EEESA_SA_EEELi512ENS_10bfloat16_tEfNS_4arch4Sm90ELb1ELb0ELb0ELb1ELb1ELb1ELb0ELb0ELb0ELb1ELb0ELb0EEENS1_21CollectiveEpilogueFwdINS6_IJSA_NS7_ILi512EEESA_EEES9_SC_SE_Li256ELb1ELb1ELb0ELb0EEENS1_36VarlenDynamicPersistentTileSchedulerILi64ELi64ELi256ELi128ELb0ELb1ELb1ELb1ELb1ELb1EEEEEEEEEvNT_6ParamsE:
        .type           _ZN7cutlass13device_kernelIN5flash11enable_sm90INS1_16FlashAttnFwdSm90INS1_25CollectiveMainloopFwdSm90ILi2EN4cute5tupleIJNS5_1CILi1EEES8_S8_EEENS6_IJNS7_ILi64EEESA_SA_EEELi512ENS_10bfloat16_tEfNS_4arch4Sm90ELb1ELb0ELb0ELb1ELb1ELb1ELb0ELb0ELb0ELb1ELb0ELb0EEENS1_21CollectiveEpilogueFwdINS6_IJSA_NS7_ILi512EEESA_EEES9_SC_SE_Li256ELb1ELb1ELb0ELb0EEENS1_36VarlenDynamicPersistentTileSchedulerILi64ELi64ELi256ELi128ELb0ELb1ELb1ELb1ELb1ELb1EEEEEEEEEvNT_6ParamsE,@function
        .size           _ZN7cutlass13device_kernelIN5flash11enable_sm90INS1_16FlashAttnFwdSm90INS1_25CollectiveMainloopFwdSm90ILi2EN4cute5tupleIJNS5_1CILi1EEES8_S8_EEENS6_IJNS7_ILi64EEESA_SA_EEELi512ENS_10bfloat16_tEfNS_4arch4Sm90ELb1ELb0ELb0ELb1ELb1ELb1ELb0ELb0ELb0ELb1ELb0ELb0EEENS1_21CollectiveEpilogueFwdINS6_IJSA_NS7_ILi512EEESA_EEES9_SC_SE_Li256ELb1ELb1ELb0ELb0EEENS1_36VarlenDynamicPersistentTileSchedulerILi64ELi64ELi256ELi128ELb0ELb1ELb1ELb1ELb1ELb1EEEEEEEEEvNT_6ParamsE,(.L_x_15548 - _ZN7cutlass13device_kernelIN5flash11enable_sm90INS1_16FlashAttnFwdSm90INS1_25CollectiveMainloopFwdSm90ILi2EN4cute5tupleIJNS5_1CILi1EEES8_S8_EEENS6_IJNS7_ILi64EEESA_SA_EEELi512ENS_10bfloat16_tEfNS_4arch4Sm90ELb1ELb0ELb0ELb1ELb1ELb1ELb0ELb0ELb0ELb1ELb0ELb0EEENS1_21CollectiveEpilogueFwdINS6_IJSA_NS7_ILi512EEESA_EEES9_SC_SE_Li256ELb1ELb1ELb0ELb0EEENS1_36VarlenDynamicPersistentTileSchedulerILi64ELi64ELi256ELi128ELb0ELb1ELb1ELb1ELb1ELb1EEEEEEEEEvNT_6ParamsE)
        .other          _ZN7cutlass13device_kernelIN5flash11enable_sm90INS1_16FlashAttnFwdSm90INS1_25CollectiveMainloopFwdSm90ILi2EN4cute5tupleIJNS5_1CILi1EEES8_S8_EEENS6_IJNS7_ILi64EEESA_SA_EEELi512ENS_10bfloat16_tEfNS_4arch4Sm90ELb1ELb0ELb0ELb1ELb1ELb1ELb0ELb0ELb0ELb1ELb0ELb0EEENS1_21CollectiveEpilogueFwdINS6_IJSA_NS7_ILi512EEESA_EEES9_SC_SE_Li256ELb1ELb1ELb0ELb0EEENS1_36VarlenDynamicPersistentTileSchedulerILi64ELi64ELi256ELi128ELb0ELb1ELb1ELb1ELb1ELb1EEEEEEEEEvNT_6ParamsE,@"STO_CUDA_ENTRY STV_DEFAULT"
_ZN7cutlass13device_kernelIN5flash11enable_sm90INS1_16FlashAttnFwdSm90INS1_25CollectiveMainloopFwdSm90ILi2EN4cute5tupleIJNS5_1CILi1EEES8_S8_EEENS6_IJNS7_ILi64EEESA_SA_EEELi512ENS_10bfloat16_tEfNS_4arch4Sm90ELb1ELb0ELb0ELb1ELb1ELb1ELb0ELb0ELb0ELb1ELb0ELb0EEENS1_21CollectiveEpilogueFwdINS6_IJSA_NS7_ILi512EEESA_EEES9_SC_SE_Li256ELb1ELb1ELb0ELb0EEENS1_36VarlenDynamicPersistentTileSchedulerILi64ELi64ELi256ELi128ELb0ELb1ELb1ELb1ELb1ELb1EEEEEEEEEvNT_6ParamsE:
        /* <DEDUP_REMOVED lines=17> */
.L_x_7904:
[----:B------:R-:W-:Y:S05]  /*0110*/  BSYNC B0 ;  /* 0x0000000000007941 */ /* 0x000fea0003800000 */
.L_x_7903:
[----:B------:R-:W0:Y:S01]  /*0120*/  SHFL.IDX PT, R3, R2, RZ, 0x1f ;  /* 0x00001fff02037589 */ /* 0x000e2200000e0000 */
[----:B------:R-:W-:Y:S01]  /*0130*/  VOTEU.ANY UP0, P0 ;  /* 0x00000000003f7886 */ /* 0x000fe20000000100 */
[----:B------:R-:W-:Y:S01]  /*0140*/  UMOV UR4, 0x80 ;  /* 0x0000008000047882 */ /* 0x000fe20000000000 */
[----:B------:R-:W-:Y:S01]  /*0150*/  UMOV UR7, 0x100 ;  /* 0x0000010000077882 */ /* 0x000fe20000000000 */
[----:B------:R-:W-:Y:S02]  /*0160*/  VOTEU.ANY UP1, P0 ;  /* 0x00000000003f7886 */ /* 0x000fe40000020100 */
[----:B------:R-:W1:Y:S01]  /*0170*/  @UP0 S2UR UR8, SR_CgaCtaId ;  /* 0x00000000000809c3 */ /* 0x000e620000008800 */
[----:B------:R-:W-:Y:S01]  /*0180*/  @UP0 UMOV UR6, 0x400 ;  /* 0x0000040000060882 */ /* 0x000fe20000000000 */
[----:B------:R-:W-:-:S04]  /*0190*/  @UP0 UIADD3 UR4, -UR4, 0x100000, URZ ;  /* 0x0010000004040890 */ /* 0x000fc8000fffe13f */
[----:B------:R-:W-:Y:S02]  /*01a0*/  @UP0 USHF.L.U32 UR5, UR4, 0xb, URZ ;  /* 0x0000000b04050899 */ /* 0x000fe4000800063f */
[----:B------:R-:W-:Y:S01]  /*01b0*/  @UP0 USHF.L.U32 UR4, UR4, 0x1, URZ ;  /* 0x0000000104040899 */ /* 0x000fe2000800063f */
[----:B0-----:R-:W-:Y:S02]  /*01c0*/  ISETP.NE.AND P1, PT, R3, RZ, PT ;  /* 0x000000ff0300720c */ /* 0x001fe40003f25270 */
[----:B------:R-:W-:Y:S01]  /*01d0*/  SHF.R.U32.HI R3, RZ, 0x7, R0 ;  /* 0x00000007ff037819 */ /* 0x000fe20000011600 */
[----:B-1----:R-:W-:-:S04]  /*01e0*/  @UP0 ULEA UR8, UR8, UR6, 0x18 ;  /* 0x0000000608080291 */ /* 0x002fc8000f8ec03f */
[----:B------:R-:W0:Y:S01]  /*01f0*/  SHFL.IDX PT, R5, R3, RZ, 0x1f ;  /* 0x00001fff03057589 */ /* 0x000e2200000e0000 */
[----:B------:R-:W-:-:S04]  /*0200*/  @UP0 UIADD3 UR6, -UR7, 0x100000, URZ ;  /* 0x0010000007060890 */ /* 0x000fc8000fffe13f */
[----:B------:R-:W-:Y:S02]  /*0210*/  @UP0 USHF.L.U32 UR7, UR6, 0xb, URZ ;  /* 0x0000000b06070899 */ /* 0x000fe4000800063f */
[----:B------:R-:W-:Y:S01]  /*0220*/  @UP0 USHF.L.U32 UR6, UR6, 0x1, URZ ;  /* 0x0000000106060899 */ /* 0x000fe2000800063f */
[----:B------:R-:W-:Y:S01]  /*0230*/  VOTEU.ANY UP0, P0 ;  /* 0x00000000003f7886 */ /* 0x000fe20000000100 */
[----:B------:R-:W1:Y:S04]  /*0240*/  FENCE.VIEW.ASYNC.S ;  /* 0x00000000000073c6 */ /* 0x000e680000000000 */
[----:B-1----:R1:W2:Y:S01]  /*0250*/  @UP0 SYNCS.EXCH.64 URZ, [UR8+0x28c00], UR4 ;  /* 0x028c0004083f05b2 */ /* 0x0022a20008000100 */
[----:B0-----:R1:W-:Y:S05]  /*0260*/  STL [R1+0x54], R5 ;  /* 0x0000540501007387 */ /* 0x0013ea0000100800 */
[----:B------:R1:W0:Y:S01]  /*0270*/  @UP1 SYNCS.EXCH.64 URZ, [UR8+0x28c20], UR6 ;  /* 0x028c2006083f15b2 */ /* 0x0002220008000100 */
[----:B------:R-:W-:Y:S05]  /*0280*/  @P1 BRA `(.L_x_7905) ;  /* 0x0000000000381947 */ /* 0x000fea0003800000 */
[----:B-1----:R-:W1:Y:S01]  /*0290*/  S2UR UR5, SR_CgaCtaId ;  /* 0x00000000000579c3 */ /* 0x002e620000008800 */
[----:B------:R-:W-:Y:S01]  /*02a0*/  UMOV UR4, 0x400 ;  /* 0x0000040000047882 */ /* 0x000fe20000000000 */
[----:B------:R-:W-:Y:S01]  /*02b0*/  UMOV UR7, 0x80 ;  /* 0x0000008000077882 */ /* 0x000fe20000000000 */
[----:B------:R-:W-:Y:S01]  /*02c0*/  ELECT P0, URZ, PT ;  /* 0x00000000003f782f */ /* 0x000fe20003800000 */
[----:B-1----:R-:W-:Y:S02]  /*02d0*/  ULEA UR6, UR5, UR4, 0x18 ;  /* 0x0000000405067291 */ /* 0x002fe4000f8ec03f */
[----:B------:R-:W-:-:S04]  /*02e0*/  UIADD3 UR4, -UR7, 0x100000, URZ ;  /* 0x0010000007047890 */ /* 0x000fc8000fffe13f */
[----:B------:R-:W-:Y:S02]  /*02f0*/  USHF.L.U32 UR5, UR4, 0xb, URZ ;  /* 0x0000000b04057899 */ /* 0x000fe4000800063f */
[----:B------:R-:W-:Y:S01]  /*0300*/  USHF.L.U32 UR4, UR4, 0x1, URZ ;  /* 0x0000000104047899 */ /* 0x000fe2000800063f */
[----:B------:R-:W1:Y:S11]  /*0310*/  FENCE.VIEW.ASYNC.S ;  /* 0x00000000000073c6 */ /* 0x000e760000000000 */
[----:B-1----:R3:W4:Y:S01]  /*0320*/  SYNCS.EXCH.64 URZ, [UR6+0x28c30], UR4 ;  /* 0x028c3004063f75b2 */ /* 0x0027220008000100 */
[----:B------:R3:W1:Y:S01]  /*0330*/  SYNCS.EXCH.64 URZ, [UR6+0x28c40], UR4 ;  /* 0x028c4004063f75b2 */ /* 0x0006620008000100 */
[----:B------:R3:W0:Y:S01]  /*0340*/  SYNCS.EXCH.64 URZ, [UR6+0x28c38], UR4 ;  /* 0x028c3804063f75b2 */ /* 0x0006220008000100 */
[----:B------:R3:W0:Y:S02]  /*0350*/  SYNCS.EXCH.64 URZ, [UR6+0x28c48], UR4 ;  /* 0x028c4804063f75b2 */ /* 0x0006240008000100 */
[----:B---3--:R-:W-:Y:S01]  /*0360*/  NOP ;  /* 0x0000000000007918 */ /* 0x008fe20000000000 */
.L_x_7905:
[----:B------:R-:W3:Y:S01]  /*0370*/  SHFL.IDX PT, R4, R2, RZ, 0x1f ;  /* 0x00001fff02047589 */ /* 0x000ee200000e0000 */
[----:B------:R-:W-:Y:S01]  /*0380*/  NOP ;  /* 0x0000000000007918 */ /* 0x000fe20000000000 */
[----:B---3--:R-:W-:-:S13]  /*0390*/  ISETP.NE.AND P0, PT, R4, RZ, PT ;  /* 0x000000ff0400720c */ /* 0x008fda0003f05270 */
[----:B------:R-:W-:Y:S05]  /*03a0*/  @P0 BRA `(.L_x_7906) ;  /* 0x0000000000480947 */ /* 0x000fea0003800000 */
[----:B-1----:R-:W1:Y:S01]  /*03b0*/  S2UR UR5, SR_CgaCtaId ;  /* 0x00000000000579c3 */ /* 0x002e620000008800 */
[----:B------:R-:W-:Y:S01]  /*03c0*/  UMOV UR4, 0x400 ;  /* 0x0000040000047882 */ /* 0x000fe20000000000 */
[----:B------:R-:W-:Y:S01]  /*03d0*/  UMOV UR6, 0x80 ;  /* 0x0000008000067882 */ /* 0x000fe20000000000 */
[----:B------:R-:W-:Y:S01]  /*03e0*/  UMOV UR7, 0x100 ;  /* 0x0000010000077882 */ /* 0x000fe20000000000 */
[----:B------:R-:W-:Y:S01]  /*03f0*/  ELECT P0, URZ, PT ;  /* 0x00000000003f782f */ /* 0x000fe20003800000 */
[----:B-1----:R-:W-:Y:S02]  /*0400*/  ULEA UR8, UR5, UR4, 0x18 ;  /* 0x0000000405087291 */ /* 0x002fe4000f8ec03f */
[----:B------:R-:W-:-:S04]  /*0410*/  UIADD3 UR4, -UR6, 0x100000, URZ ;  /* 0x0010000006047890 */ /* 0x000fc8000fffe13f */
[----:B------:R-:W-:Y:S02]  /*0420*/  USHF.L.U32 UR5, UR4, 0xb, URZ ;  /* 0x0000000b04057899 */ /* 0x000fe4000800063f */
[----:B------:R-:W-:Y:S02]  /*0430*/  USHF.L.U32 UR4, UR4, 0x1, URZ ;  /* 0x0000000104047899 */ /* 0x000fe4000800063f */
[----:B------:R-:W-:-:S04]  /*0440*/  UIADD3 UR6, -UR7, 0x100000, URZ ;  /* 0x0010000007067890 */ /* 0x000fc8000fffe13f */
[----:B------:R-:W-:Y:S02]  /*0450*/  USHF.L.U32 UR7, UR6, 0xb, URZ ;  /* 0x0000000b06077899 */ /* 0x000fe4000800063f */
[----:B------:R-:W-:Y:S01]  /*0460*/  USHF.L.U32 UR6, UR6, 0x1, URZ ;  /* 0x0000000106067899 */ /* 0x000fe2000800063f */
[----:B------:R-:W1:Y:S03]  /*0470*/  FENCE.VIEW.ASYNC.S ;  /* 0x00000000000073c6 */ /* 0x000e660000000000 */
[----:B-1----:R3:W1:Y:S08]  /*0480*/  SYNCS.EXCH.64 URZ, [UR8+0x28c50], UR4 ;  /* 0x028c5004083f75b2 */ /* 0x0026700008000100 */
[----:B------:R3:W0:Y:S01]  /*0490*/  SYNCS.EXCH.64 URZ, [UR8+0x28c60], UR6 ;  /* 0x028c6006083f75b2 */ /* 0x0006220008000100 */
[----:B------:R3:W0:Y:S01]  /*04a0*/  SYNCS.EXCH.64 URZ, [UR8+0x28c58], UR4 ;  /* 0x028c5804083f75b2 */ /* 0x0006220008000100 */
[----:B------:R3:W0:Y:S02]  /*04b0*/  SYNCS.EXCH.64 URZ, [UR8+0x28c68], UR6 ;  /* 0x028c6806083f75b2 */ /* 0x0006240008000100 */
[----:B---3--:R-:W-:Y:S01]  /*04c0*/  NOP ;  /* 0x0000000000007918 */ /* 0x008fe20000000000 */
.L_x_7906:
[----:B------:R-:W3:Y:S01]  /*04d0*/  SHFL.IDX PT, R4, R2, RZ, 0x1f ;  /* 0x00001fff02047589 */ /* 0x000ee200000e0000 */
[----:B------:R-:W-:Y:S01]  /*04e0*/  NOP ;  /* 0x0000000000007918 */ /* 0x000fe20000000000 */
[----:B---3--:R-:W-:-:S13]  /*04f0*/  ISETP.NE.AND P0, PT, R4, RZ, PT ;  /* 0x000000ff0400720c */ /* 0x008fda0003f05270 */
        /* <DEDUP_REMOVED lines=10> */
[----:B-1----:R3:W1:Y:S01]  /*05a0*/  SYNCS.EXCH.64 URZ, [UR6+0x28c70], UR4 ;  /* 0x028c7004063f75b2 */ /* 0x0026620008000100 */
[----:B------:R3:W0:Y:S01]  /*05b0*/  SYNCS.EXCH.64 URZ, [UR6+0x28c80], UR4 ;  /* 0x028c8004063f75b2 */ /* 0x0006220008000100 */
[----:B------:R3:W0:Y:S01]  /*05c0*/  SYNCS.EXCH.64 URZ, [UR6+0x28c78], UR4 ;  /* 0x028c7804063f75b2 */ /* 0x0006220008000100 */
[----:B------:R3:W0:Y:S02]  /*05d0*/  SYNCS.EXCH.64 URZ, [UR6+0x28c88], UR4 ;  /* 0x028c8804063f75b2 */ /* 0x0006240008000100 */
[----:B---3--:R-:W-:Y:S01]  /*05e0*/  NOP ;  /* 0x0000000000007918 */ /* 0x008fe20000000000 */
.L_x_7907:
        /* <DEDUP_REMOVED lines=22> */
.L_x_7908:
        /* <DEDUP_REMOVED lines=22> */
.L_x_7909:
[----:B------:R-:W-:Y:S01]  /*08b0*/  ISETP.NE.AND P0, PT, R5, RZ, PT ;  /* 0x000000ff0500720c */ /* 0x000fe20003f05270 */
[----:B------:R-:W-:Y:S01]  /*08c0*/  IMAD.MOV.U32 R37, RZ, RZ, 0x1 ;  /* 0x00000001ff257424 */ /* 0x000fe200078e00ff */
[----:B------:R-:W-:Y:S01]  /*08d0*/  NOP ;  /* 0x0000000000007918 */ /* 0x000fe20000000000 */
[----:B------:R-:W-:Y:S01]  /*08e0*/  ULDC.64 UR40, c[0x0][0x208] ;  /* 0x0000820000287ab9 */ /* 0x000fe20000000a00 */
[----:B------:R-:W-:Y:S02]  /*08f0*/  BSSY B9, `(.L_x_7910) ;  /* 0x0001a1a000097945 */ /* 0x000fe40003800000 */
[----:B------:R-:W-:Y:S01]  /*0900*/  SEL R37, R37, 0x2, !P0 ;  /* 0x0000000225257807 */ /* 0x000fe20004000000 */
[----:B012-4-:R-:W-:Y:S06]  /*0910*/  BAR.SYNC.DEFER_BLOCKING 0x0 ;  /* 0x0000000000007b1d */ /* 0x017fec0000010000 */
[----:B------:R-:W-:Y:S05]  /*0920*/  @!P0 BRA `(.L_x_7911) ;  /* 0x0000012800d08947 */ /* 0x000fea0003800000 */
.L_x_7912:
        /* <DEDUP_REMOVED lines=58> */
[----:B------:R-:W-:Y:S01]  /*0cd0*/  LOP3.LUT R10, R10, 0x7ffffe00, RZ, 0xc0, !PT ;  /* 0x7ffffe000a0a7812 */ /* 0x000fe200078ec0ff */
[----:B------:R-:W-:Y:S01]  /*0ce0*/  IMAD.IADD R8, R7, 0x1, -R8 ;  /* 0x0000000107087824 */ /* 0x000fe200078e0a08 */
[----:B------:R-:W-:Y:S01]  /*0cf0*/  SHF.R.S32.HI R5, RZ, 0x5, R5 ;  /* 0x00000005ff057819 */ /* 0x000fe20000011405 */
[----:B------:R-:W-:Y:S01]  /*0d00*/  IMAD.U32 R7, R13, 0x40, R14 ;  /* 0x000000400d077824 */ /* 0x000fe200078e000e */
[----:B------:R-:W-:Y:S01]  /*0d10*/  LOP3.LUT R3, R3, 0xfffffe, RZ, 0xc0, !PT ;  /* 0x00fffffe03037812 */ /* 0x000fe200078ec0ff */
[C---:B------:R-:W-:Y:S01]  /*0d20*/  IMAD.SHL.U32 R9, R12.reuse, 0x40, RZ ;  /* 0x000000400c097824 */ /* 0x040fe200078e00ff */
[----:B------:R-:W-:Y:S01]  /*0d30*/  R2P PR, R12, 0x6 ;  /* 0x000000060c007804 */ /* 0x000fe20000000000 */
[----:B------:R-:W-:Y:S01]  /*0d40*/  IMAD R10, R227, 0x400, R10 ;  /* 0x00000400e30a7824 */ /* 0x000fe200078e020a */
[----:B------:R0:W-:Y:S01]  /*0d50*/  STL [R1+0x5c], R7 ;  /* 0x00005c0701007387 */ /* 0x0001e20000100800 */
[----:B------:R-:W-:Y:S01]  /*0d60*/  IMAD R197, R5, 0x10, R8 ;  /* 0x0000001005c57824 */ /* 0x000fe200078e0208 */
[----:B------:R-:W-:Y:S01]  /*0d70*/  LOP3.LUT R9, R9, 0x1c0, RZ, 0xc0, !PT ;  /* 0x000001c009097812 */ /* 0x000fe200078ec0ff */
[----:B------:R-:W-:Y:S01]  /*0d80*/  IMAD.IADD R3, R15, 0x1, -R3 ;  /* 0x000000010f037824 */ /* 0x000fe200078e0a03 */
[----:B------:R-:W-:Y:S01]  /*0d90*/  STL [R1+0x44], RZ ;  /* 0x000044ff01007387 */ /* 0x000fe20000100800 */
[----:B------:R-:W-:-:S02]  /*0da0*/  SEL R221, R221, 0xffffffe0, !P1 ;  /* 0xffffffe0dddd7807 */ /* 0x000fc40004800000 */
[----:B------:R-:W-:Y:S01]  /*0db0*/  LOP3.LUT R14, R9, 0x8, R14, 0xf8, !PT ;  /* 0x00000008090e7812 */ /* 0x000fe200078ef80e */
[----:B------:R-:W-:Y:S01]  /*0dc0*/  IMAD.SHL.U32 R217, R3, 0x100, RZ ;  /* 0x0000010003d97824 */ /* 0x000fe200078e00ff */
[----:B------:R-:W-:Y:S02]  /*0dd0*/  SHF.R.U32.HI R9, RZ, 0x3, R9 ;  /* 0x00000003ff097819 */ /* 0x000fe40000011609 */
[----:B0-----:R-:W-:Y:S02]  /*0de0*/  LOP3.LUT R7, R6, 0x7ffffffc, RZ, 0xc0, !PT ;  /* 0x7ffffffc06077812 */ /* 0x001fe400078ec0ff */
[----:B------:R-:W-:-:S03]  /*0df0*/  LOP3.LUT R9, R14, R9, RZ, 0x3c, !PT ;  /* 0x000000090e097212 */ /* 0x000fc600078e3cff */
[----:B------:R-:W-:Y:S01]  /*0e00*/  IMAD.IADD R7, R4, 0x1, -R7 ;  /* 0x0000000104077824 */ /* 0x000fe200078e0a07 */
[-C--:B------:R-:W-:Y:S01]  /*0e10*/  LEA.HI R4, R0, R20.reuse, RZ, 0x3 ;  /* 0x0000001400047211 */ /* 0x080fe200078f18ff */
[----:B------:R-:W-:Y:S01]  /*0e20*/  IMAD.IADD R9, R10, 0x1, R9 ;  /* 0x000000010a097824 */ /* 0x000fe200078e0209 */
[----:B------:R-:W-:Y:S01]  /*0e30*/  LEA.HI R0, R0, R20, RZ, 0x2 ;  /* 0x0000001400007211 */ /* 0x000fe200078f10ff */
[----:B------:R-:W-:Y:S01]  /*0e40*/  IMAD.SHL.U32 R196, R7, 0x2, RZ ;  /* 0x0000000207c47824 */ /* 0x000fe200078e00ff */
[----:B------:R-:W-:Y:S01]  /*0e50*/  SHF.R.S32.HI R5, RZ, 0x3, R4 ;  /* 0x00000003ff057819 */ /* 0x000fe20000011404 */
[----:B------:R-:W-:Y:S01]  /*0e60*/  IMAD R218, R9, 0x2, R2 ;  /* 0x0000000209da7824 */ /* 0x000fe200078e0202 */
[--C-:B------:R-:W-:Y:S02]  /*0e70*/  SHF.R.S32.HI R194, RZ, 0x2, R0.reuse ;  /* 0x00000002ffc27819 */ /* 0x100fe40000011400 */
[----:B------:R-:W-:Y:S01]  /*0e80*/  SHF.R.S32.HI R5, RZ, 0x1f, R0 ;  /* 0x0000001fff057819 */ /* 0x000fe20000011400 */
[----:B------:R-:W-:Y:S01]  /*0e90*/  VIADD R222, R218, 0x26800 ;  /* 0x00026800dade7836 */ /* 0x000fe20000000000 */
        /* <DEDUP_REMOVED lines=11> */
[C---:B------:R-:W-:Y:S01]  /*0f50*/  IMAD.SHL.U32 R16, R8.reuse, 0x8, RZ ;  /* 0x0000000808107824 */ /* 0x040fe200078e00ff */
[----:B------:R-:W-:Y:S01]  /*0f60*/  LEA.HI R0, R8, R8, RZ, 0x1 ;  /* 0x0000000808007211 */ /* 0x000fe200078f08ff */
[----:B------:R-:W-:Y:S01]  /*0f70*/  IMAD.SHL.U32 R201, R11, 0x8, RZ ;  /* 0x000000080bc97824 */ /* 0x000fe200078e00ff */
[----:B------:R-:W-:Y:S01]  /*0f80*/  LOP3.LUT R4, R4, 0x1c0, RZ, 0xc0, !PT ;  /* 0x000001c004047812 */ /* 0x000fe200078ec0ff */
[----:B------:R-:W-:Y:S01]  /*0f90*/  IMAD.SHL.U32 R190, R8, 0x4, RZ ;  /* 0x0000000408be7824 */ /* 0x000fe200078e00ff */
[----:B------:R-:W-:Y:S01]  /*0fa0*/  LOP3.LUT R0, R0, 0x1ffffffe, RZ, 0xc0, !PT ;  /* 0x1ffffffe00007812 */ /* 0x000fe200078ec0ff */
[----:B------:R-:W-:Y:S01]  /*0fb0*/  VIADD R213, R16, 0x60 ;  /* 0x0000006010d57836 */ /* 0x000fe20000000000 */
[----:B------:R-:W-:Y:S01]  /*0fc0*/  LOP3.LUT R3, R4, 0x38, R16, 0xf8, !PT ;  /* 0x0000003804037812 */ /* 0x000fe200078ef810 */
[C---:B------:R-:W-:Y:S01]  /*0fd0*/  VIADD R35, R201.reuse, 0x40 ;  /* 0x00000040c9237836 */ /* 0x040fe20000000000 */
[----:B------:R-:W-:Y:S01]  /*0fe0*/  SHF.R.U32.HI R24, RZ, 0x3, R4 ;  /* 0x00000003ff187819 */ /* 0x000fe20000011604 */
[----:B------:R-:W-:Y:S01]  /*0ff0*/  VIADD R212, R16, 0x80 ;  /* 0x0000008010d47836 */ /* 0x000fe20000000000 */
[----:B------:R-:W-:Y:S01]  /*1000*/  SHF.R.S32.HI R4, RZ, 0x1f, R213 ;  /* 0x0000001fff047819 */ /* 0x000fe200000114d5 */
[C---:B------:R-:W-:Y:S01]  /*1010*/  VIADD R34, R201.reuse, 0x80 ;  /* 0x00000080c9227836 */ /* 0x040fe20000000000 */
[----:B------:R-:W-:Y:S01]  /*1020*/  SHF.R.S32.HI R36, RZ, 0x1f, R35 ;  /* 0x0000001fff247819 */ /* 0x000fe20000011423 */
[----:B------:R-:W-:Y:S01]  /*1030*/  VIADD R200, R190, 0x10 ;  /* 0x00000010bec87836 */ /* 0x000fe20000000000 */
[----:B------:R-:W-:Y:S01]  /*1040*/  SHF.R.S32.HI R17, RZ, 0x1f, R16 ;  /* 0x0000001fff117819 */ /* 0x000fe20000011410 */
[----:B------:R-:W-:Y:S01]  /*1050*/  VIADD R28, R201, 0x1c0 ;  /* 0x000001c0c91c7836 */ /* 0x000fe20000000000 */
[----:B------:R-:W-:Y:S01]  /*1060*/  SHF.R.S32.HI R35, RZ, 0x1f, R34 ;  /* 0x0000001fff237819 */ /* 0x000fe20000011422 */
[----:B------:R-:W-:Y:S01]  /*1070*/  IMAD.SHL.U32 R6, R6, 0x40, RZ ;  /* 0x0000004006067824 */ /* 0x000fe200078e00ff */
[----:B------:R-:W-:Y:S01]  /*1080*/  SHF.R.S32.HI R34, RZ, 0x1f, R200 ;  /* 0x0000001fff227819 */ /* 0x000fe200000114c8 */
[----:B------:R-:W-:Y:S01]  /*1090*/  IMAD.IADD R195, R194, 0x1, -R5 ;  /* 0x00000001c2c37824 */ /* 0x000fe200078e0a05 */
[----:B------:R-:W-:Y:S01]  /*10a0*/  SHF.R.S32.HI R5, RZ, 0x1f, R212 ;  /* 0x0000001fff057819 */ /* 0x000fe200000114d4 */
[C---:B------:R-:W-:Y:S01]  /*10b0*/  VIADD R211, R16.reuse, 0xa0 ;  /* 0x000000a010d37836 */ /* 0x040fe20000000000 */
[----:B------:R-:W-:Y:S01]  /*10c0*/  SHF.R.S32.HI R28, RZ, 0x1f, R28 ;  /* 0x0000001fff1c7819 */ /* 0x000fe2000001141c */
[----:B------:R-:W-:Y:S01]  /*10d0*/  VIADD R210, R16, 0xc0 ;  /* 0x000000c010d27836 */ /* 0x000fe20000000000 */
[----:B------:R-:W-:Y:S01]  /*10e0*/  LOP3.LUT R6, R6, 0xfffffe00, RZ, 0xc0, !PT ;  /* 0xfffffe0006067812 */ /* 0x000fe200078ec0ff */
[----:B------:R-:W-:Y:S01]  /*10f0*/  IMAD.IADD R0, R8, 0x1, -R0 ;  /* 0x0000000108007824 */ /* 0x000fe200078e0a00 */
[----:B------:R-:W-:Y:S01]  /*1100*/  SHF.L.U64.HI R28, R213, 0x1, R4 ;  /* 0x00000001d51c7819 */ /* 0x000fe20000010204 */
[----:B------:R-:W-:Y:S01]  /*1110*/  VIADD R209, R16, 0xe0 ;  /* 0x000000e010d17836 */ /* 0x000fe20000000000 */
[----:B------:R-:W-:Y:S01]  /*1120*/  SHF.L.U64.HI R4, R212, 0x1, R5 ;  /* 0x00000001d4047819 */ /* 0x000fe20000010205 */
[C---:B------:R-:W-:Y:S01]  /*1130*/  VIADD R208, R16.reuse, 0x100 ;  /* 0x0000010010d07836 */ /* 0x040fe20000000000 */
[----:B------:R-:W-:Y:S01]  /*1140*/  SHF.R.S32.HI R8, RZ, 0x1f, R211 ;  /* 0x0000001fff087819 */ /* 0x000fe200000114d3 */
[----:B------:R-:W-:Y:S01]  /*1150*/  STL [R1+0x4c], R34 ;  /* 0x00004c2201007387 */ /* 0x000fe20000100800 */
[----:B------:R-:W-:Y:S01]  /*1160*/  SHF.R.S32.HI R11, RZ, 0x1f, R210 ;  /* 0x0000001fff0b7819 */ /* 0x000fe200000114d2 */
[C---:B------:R-:W-:Y:S01]  /*1170*/  VIADD R207, R16.reuse, 0x120 ;  /* 0x0000012010cf7836 */ /* 0x040fe20000000000 */
[----:B------:R-:W-:Y:S01]  /*1180*/  SHF.L.U64.HI R5, R211, 0x1, R8 ;  /* 0x00000001d3057819 */ /* 0x000fe20000010208 */
[----:B------:R-:W-:Y:S01]  /*1190*/  STL [R1+0x58], R6 ;  /* 0x0000580601007387 */ /* 0x000fe20000100800 */
[----:B------:R-:W-:Y:S01]  /*11a0*/  SHF.R.S32.HI R10, RZ, 0x1f, R209 ;  /* 0x0000001fff0a7819 */ /* 0x000fe200000114d1 */
[C---:B------:R-:W-:Y:S01]  /*11b0*/  VIADD R206, R16.reuse, 0x140 ;  /* 0x0000014010ce7836 */ /* 0x040fe20000000000 */
[----:B------:R-:W-:Y:S01]  /*11c0*/  SHF.R.S32.HI R13, RZ, 0x1f, R208 ;  /* 0x0000001fff0d7819 */ /* 0x000fe200000114d0 */
[----:B------:R-:W-:Y:S01]  /*11d0*/  STL [R1], R28 ;  /* 0x0000001c01007387 */ /* 0x000fe20000100800 */
[C---:B------:R-:W-:Y:S01]  /*11e0*/  VIADD R205, R16.reuse, 0x160 ;  /* 0x0000016010cd7836 */ /* 0x040fe20000000000 */
[----:B------:R-:W-:Y:S01]  /*11f0*/  SHF.R.S32.HI R12, RZ, 0x1f, R207 ;  /* 0x0000001fff0c7819 */ /* 0x000fe200000114cf */
[C---:B------:R-:W-:Y:S01]  /*1200*/  VIADD R204, R16.reuse, 0x180 ;  /* 0x0000018010cc7836 */ /* 0x040fe20000000000 */
[----:B------:R0:W-:Y:S01]  /*1210*/  STL [R1+0x4], R4 ;  /* 0x0000040401007387 */ /* 0x0001e20000100800 */
[----:B------:R-:W-:Y:S01]  /*1220*/  SHF.L.U64.HI R8, R209, 0x1, R10 ;  /* 0x00000001d1087819 */ /* 0x000fe2000001020a */
[C---:B------:R-:W-:Y:S01]  /*1230*/  VIADD R203, R16.reuse, 0x1a0 ;  /* 0x000001a010cb7836 */ /* 0x040fe20000000000 */
[----:B------:R-:W-:Y:S01]  /*1240*/  SHF.R.S32.HI R15, RZ, 0x1f, R206 ;  /* 0x0000001fff0f7819 */ /* 0x000fe200000114ce */
[----:B------:R1:W-:Y:S01]  /*1250*/  STL [R1+0x8], R5 ;  /* 0x0000080501007387 */ /* 0x0003e20000100800 */
[----:B------:R-:W-:Y:S01]  /*1260*/  SHF.R.S32.HI R14, RZ, 0x1f, R205 ;  /* 0x0000001fff0e7819 */ /* 0x000fe200000114cd */
[C---:B------:R-:W-:Y:S01]  /*1270*/  VIADD R226, R16.reuse, 0x1c0 ;  /* 0x000001c010e27836 */ /* 0x040fe20000000000 */
[----:B------:R-:W-:Y:S01]  /*1280*/  SHF.R.S32.HI R21, RZ, 0x1f, R204 ;  /* 0x0000001fff157819 */ /* 0x000fe200000114cc */
[C---:B------:R-:W-:Y:S01]  /*1290*/  VIADD R223, R16.reuse, 0x1e0 ;  /* 0x000001e010df7836 */ /* 0x040fe20000000000 */
[----:B------:R-:W-:Y:S01]  /*12a0*/  SHF.R.S32.HI R20, RZ, 0x1f, R203 ;  /* 0x0000001fff147819 */ /* 0x000fe200000114cb */
[----:B------:R-:W-:Y:S01]  /*12b0*/  VIADD R216, R16, 0x40 ;  /* 0x0000004010d87836 */ /* 0x000fe20000000000 */
[----:B0-----:R-:W-:Y:S01]  /*12c0*/  SHF.L.U64.HI R4, R210, 0x1, R11 ;  /* 0x00000001d2047819 */ /* 0x001fe2000001020b */
[----:B------:R-:W-:Y:S01]  /*12d0*/  VIADD R23, R16, 0x20 ;  /* 0x0000002010177836 */ /* 0x000fe20000000000 */
[----:B------:R-:W-:Y:S01]  /*12e0*/  SHF.R.S32.HI R29, RZ, 0x1f, R226 ;  /* 0x0000001fff1d7819 */ /* 0x000fe200000114e2 */
[C---:B------:R-:W-:Y:S01]  /*12f0*/  VIADD R33, R201.reuse, 0xc0 ;  /* 0x000000c0c9217836 */ /* 0x040fe20000000000 */
[----:B-1----:R-:W-:Y:S01]  /*1300*/  SHF.L.U64.HI R5, R208, 0x1, R13 ;  /* 0x00000001d0057819 */ /* 0x002fe2000001020d */
[----:B------:R0:W-:Y:S01]  /*1310*/  STL [R1+0xc], R4 ;  /* 0x00000c0401007387 */ /* 0x0001e20000100800 */
[----:B------:R-:W-:Y:S01]  /*1320*/  SHF.R.S32.HI R22, RZ, 0x1f, R223 ;  /* 0x0000001fff167819 */ /* 0x000fe200000114df */
[C---:B------:R-:W-:Y:S01]  /*1330*/  VIADD R32, R201.reuse, 0x100 ;  /* 0x00000100c9207836 */ /* 0x040fe20000000000 */
[----:B------:R-:W-:Y:S01]  /*1340*/  LOP3.LUT R3, R6, R3, R24, 0xf6, !PT ;  /* 0x0000000306037212 */ /* 0x000fe200078ef618 */
[----:B------:R1:W-:Y:S01]  /*1350*/  STL [R1+0x10], R8 ;  /* 0x0000100801007387 */ /* 0x0003e20000100800 */
[C---:B------:R-:W-:Y:S01]  /*1360*/  VIADD R31, R201.reuse, 0x140 ;  /* 0x00000140c91f7836 */ /* 0x040fe20000000000 */
[----:B------:R-:W-:Y:S01]  /*1370*/  SHF.R.S32.HI R229, RZ, 0x1f, R216 ;  /* 0x0000001fffe57819 */ /* 0x000fe200000114d8 */
[----:B------:R-:W-:Y:S01]  /*1380*/  VIADD R30, R201, 0x180 ;  /* 0x00000180c91e7836 */ /* 0x000fe20000000000 */
[----:B------:R2:W-:Y:S01]  /*1390*/  STL [R1+0x14], R5 ;  /* 0x0000140501007387 */ /* 0x0005e20000100800 */
[----:B------:R-:W-:Y:S01]  /*13a0*/  IMAD R3, R3, 0x2, R2 ;  /* 0x0000000203037824 */ /* 0x000fe200078e0202 */
[----:B0-----:R-:W-:Y:S01]  /*13b0*/  SHF.L.U64.HI R4, R207, 0x1, R12 ;  /* 0x00000001cf047819 */ /* 0x001fe2000001020c */
[C---:B------:R-:W-:Y:S01]  /*13c0*/  @P2 VIADD R219, R222.reuse, 0xffffffc0 ;  /* 0xffffffc0dedb2836 */ /* 0x040fe20000000000 */
[----:B------:R-:W-:Y:S01]  /*13d0*/  SHF.R.S32.HI R198, RZ, 0x1f, R23 ;  /* 0x0000001fffc67819 */ /* 0x000fe20000011417 */
[----:B------:R-:W-:Y:S01]  /*13e0*/  IMAD.IADD R222, R222, 0x1, R221 ;  /* 0x00000001dede7824 */ /* 0x000fe200078e02dd */
[----:B-1----:R-:W-:Y:S01]  /*13f0*/  SHF.L.U64.HI R8, R206, 0x1, R15 ;  /* 0x00000001ce087819 */ /* 0x002fe2000001020f */
[----:B------:R0:W-:Y:S01]  /*1400*/  STL [R1+0x18], R4 ;  /* 0x0000180401007387 */ /* 0x0001e20000100800 */
[----:B------:R-:W-:Y:S01]  /*1410*/  SHF.R.S32.HI R33, RZ, 0x1f, R33 ;  /* 0x0000001fff217819 */ /* 0x000fe20000011421 */
[----:B------:R-:W-:Y:S01]  /*1420*/  IMAD R228, R0, 0x8, R197 ;  /* 0x0000000800e47824 */ /* 0x000fe200078e02c5 */
[----:B--2---:R-:W-:Y:S01]  /*1430*/  SHF.L.U64.HI R5, R205, 0x1, R14 ;  /* 0x00000001cd057819 */ /* 0x004fe2000001020e */
[----:B------:R1:W-:Y:S01]  /*1440*/  STL [R1+0x1c], R8 ;  /* 0x00001c0801007387 */ /* 0x0003e20000100800 */
[----:B------:R-:W-:Y:S01]  /*1450*/  SHF.R.S32.HI R32, RZ, 0x1f, R32 ;  /* 0x0000001fff207819 */ /* 0x000fe20000011420 */
[----:B------:R-:W-:Y:S01]  /*1460*/  IMAD.IADD R221, R221, 0x1, R219 ;  /* 0x00000001dddd7824 */ /* 0x000fe200078e02db */
[----:B------:R-:W-:Y:S01]  /*1470*/  SHF.R.S32.HI R31, RZ, 0x1f, R31 ;  /* 0x0000001fff1f7819 */ /* 0x000fe2000001141f */
[----:B------:R2:W-:Y:S01]  /*1480*/  STL [R1+0x20], R5 ;  /* 0x0000200501007387 */ /* 0x0005e20000100800 */
[----:B------:R-:W-:-:S02]  /*1490*/  SHF.R.S32.HI R30, RZ, 0x1f, R30 ;  /* 0x0000001fff1e7819 */ /* 0x000fc4000001141e */
[----:B0-----:R-:W-:Y:S02]  /*14a0*/  SHF.L.U64.HI R4, R204, 0x1, R21 ;  /* 0x00000001cc047819 */ /* 0x001fe40000010215 */
[----:B------:R-:W-:Y:S02]  /*14b0*/  SHF.L.U64.HI R229, R216, 0x1, R229 ;  /* 0x00000001d8e57819 */ /* 0x000fe400000102e5 */
[----:B-1----:R-:W-:Y:S01]  /*14c0*/  SHF.L.U64.HI R8, R203, 0x1, R20 ;  /* 0x00000001cb087819 */ /* 0x002fe20000010214 */
[----:B------:R0:W-:Y:S01]  /*14d0*/  STL [R1+0x24], R4 ;  /* 0x0000240401007387 */ /* 0x0001e20000100800 */
[----:B--2---:R-:W-:-:S03]  /*14e0*/  SHF.L.U64.HI R5, R226, 0x1, R29 ;  /* 0x00000001e2057819 */ /* 0x004fc6000001021d */
[----:B------:R1:W-:Y:S04]  /*14f0*/  STL [R1+0x28], R8 ;  /* 0x0000280801007387 */ /* 0x0003e80000100800 */
[----:B------:R1:W-:Y:S01]  /*1500*/  STL [R1+0x2c], R5 ;  /* 0x00002c0501007387 */ /* 0x0003e20000100800 */
[----:B0-----:R-:W-:-:S05]  /*1510*/  SHF.L.U64.HI R4, R223, 0x1, R22 ;  /* 0x00000001df047819 */ /* 0x001fca0000010216 */
[----:B------:R1:W-:Y:S04]  /*1520*/  STL [R1+0x30], R4 ;  /* 0x0000300401007387 */ /* 0x0003e80000100800 */
[----:B------:R1:W-:Y:S02]  /*1530*/  STL [R1+0x50], R3 ;  /* 0x0000500301007387 */ /* 0x0003e40000100800 */
.L_x_8060:
[----:B01--4-:R-:W0:Y:S01]  /*1540*/  LDC.64 R4, c[0x0][0xc88] ;  /* 0x00032200ff047b82 */ /* 0x013e220000000a00 */
[----:B------:R-:W-:Y:S01]  /*1550*/  ULDC.64 UR4, c[0x0][0xa28] ;  /* 0x00028a0000047ab9 */ /* 0x000fe20000000a00 */
[----:B------:R-:W-:Y:S01]  /*1560*/  ULDC.64 UR8, c[0x0][0xa18] ;  /* 0x0002860000087ab9 */ /* 0x000fe20000000a00 */
[----:B------:R-:W-:Y:S01]  /*1570*/  ULDC.64 UR6, c[0x0][0xa08] ;  /* 0x0002820000067ab9 */ /* 0x000fe20000000a00 */
[----:B0-----:R-:W-:-:S05]  /*1580*/  IMAD.WIDE R4, R27, 0x4, R4 ;  /* 0x000000041b047825 */ /* 0x001fca00078e0204 */
[----:B--2---:R-:W2:Y:S01]  /*1590*/  LDG.E R0, desc[UR40][R4.64] ;  /* 0x0000002804007981 */ /* 0x004ea2000c1e1900 */
        /* <DEDUP_REMOVED lines=16> */
[----:B------:R1:W-:Y:S01]  /*16a0*/  STL [R1+0x38], R31 ;  /* 0x0000381f01007387 */ /* 0x0003e20000100800 */
        /* <DEDUP_REMOVED lines=16> */
[----:B------:R-:W-:Y:S01]  /*17b0*/  ULDC UR5, c[0x0][0x2f0] ;  /* 0x0000bc0000057ab9 */ /* 0x000fe20000000800 */
[----:B------:R-:W-:Y:S01]  /*17c0*/  USEL UR4, UR4, 0x1, UP0 ;  /* 0x0000000104047887 */ /* 0x000fe20008000000 */
[----:B------:R-:W-:Y:S01]  /*17d0*/  ISETP.NE.AND.EX P2, PT, RZ, UR9, PT, P2 ;  /* 0x00000009ff007c0c */ /* 0x000fe2000bf45320 */
[----:B------:R-:W-:-:S02]  /*17e0*/  IMAD.MOV.U32 R38, RZ, RZ, R0 ;  /* 0x000000ffff267224 */ /* 0x000fc400078e0000 */
[----:B------:R-:W-:-:S03]  /*17f0*/  UIMAD UR4, UR4, UR5, URZ ;  /* 0x00000005040472a4 */ /* 0x000fc6000f8e023f */
[----:B------:R-:W-:Y:S01]  /*1800*/  ULDC UR5, c[0x0][0x348] ;  /* 0x0000d20000057ab9 */ /* 0x000fe20000000800 */
[----:B-1----:R-:W-:Y:S08]  /*1810*/  @P1 BRA `(.L_x_7914) ;  /* 0x0000000000241947 */ /* 0x002ff00003800000 */
        /* <DEDUP_REMOVED lines=9> */
.L_x_7914:
[----:B------:R-:W-:Y:S02]  /*18b0*/  IMAD.U32 R27, RZ, RZ, UR5 ;  /* 0x00000005ff1b7e24 */ /* 0x000fe4000f8e00ff */
[----:B------:R-:W-:Y:S01]  /*18c0*/  IMAD.U32 R28, RZ, RZ, UR4 ;  /* 0x00000004ff1c7e24 */ /* 0x000fe2000f8e00ff */
[----:B------:R-:W-:Y:S06]  /*18d0*/  @!P2 BRA `(.L_x_7915) ;  /* 0x000000000010a947 */ /* 0x000fec0003800000 */
[----:B------:R-:W-:-:S04]  /*18e0*/  IADD3 R4, P0, R31, UR8, RZ ;  /* 0x000000081f047c10 */ /* 0x000fc8000ff1e0ff */
[----:B------:R-:W-:-:S05]  /*18f0*/  IADD3.X R5, R30, UR9, RZ, P0, !PT ;  /* 0x000000091e057c10 */ /* 0x000fca00087fe4ff */
[----:B------:R0:W5:Y:S01]  /*1900*/  LDG.E R28, desc[UR40][R4.64] ;  /* 0x00000028041c7981 */ /* 0x000162000c1e1900 */
[----:B------:R-:W-:Y:S05]  /*1910*/  BRA `(.L_x_7916) ;  /* 0x0000000000107947 */ /* 0x000fea0003800000 */
.L_x_7915:
[----:B------:R-:W-:Y:S05]  /*1920*/  @!P0 BRA `(.L_x_7916) ;  /* 0x00000000000c8947 */ /* 0x000fea0003800000 */
[----:B------:R-:W2:Y:S04]  /*1930*/  LDG.E R5, desc[UR40][R8.64] ;  /* 0x0000002808057981 */ /* 0x000ea8000c1e1900 */
[----:B------:R-:W2:Y:S02]  /*1940*/  LDG.E R28, desc[UR40][R8.64+0x4] ;  /* 0x00000428081c7981 */ /* 0x000ea4000c1e1900 */
[----:B--2---:R-:W-:-:S07]  /*1950*/  IMAD.IADD R28, R28, 0x1, -R5 ;  /* 0x000000011c1c7824 */ /* 0x004fce00078e0a05 */
.L_x_7916:
        /* <DEDUP_REMOVED lines=16> */
[----:B------:R-:W-:Y:S01]  /*1a60*/  IMAD.SHL.U32 R202, R25, 0x40, RZ ;  /* 0x0000004019ca7824 */ /* 0x000fe200078e00ff */
[----:B------:R-:W-:Y:S01]  /*1a70*/  PLOP3.LUT P3, PT, PT, PT, PT, 0x80, 0x0 ;  /* 0x000000000000781c */ /* 0x000fe20003f6f070 */
[----:B------:R-:W-:Y:S02]  /*1a80*/  IMAD.IADD R8, R28, 0x1, -R3 ;  /* 0x000000011c087824 */ /* 0x000fe400078e0a03 */
[----:B0-----:R-:W-:Y:S02]  /*1a90*/  VIADD R4, R202, 0x3f ;  /* 0x0000003fca047836 */ /* 0x001fe40000000000 */
[----:B------:R-:W-:-:S05]  /*1aa0*/  IMAD.MOV R39, RZ, RZ, -R8 ;  /* 0x000000ffff277224 */ /* 0x000fca00078e0a08 */
[----:B------:R-:W-:Y:S01]  /*1ab0*/  VIMNMX R39, RZ, R39, !PT ;  /* 0x00000027ff277248 */ /* 0x000fe20007fe0100 */
[----:B------:R-:W0:Y:S08]  /*1ac0*/  @P1 LDC R11, c[0x0][0x44c] ;  /* 0x00011300ff0b1b82 */ /* 0x000e300000000800 */
[----:B------:R-:W1:Y:S01]  /*1ad0*/  @P1 LDC R5, c[0x0][0x450] ;  /* 0x00011400ff051b82 */ /* 0x000e620000000800 */
[----:B--2---:R-:W-:-:S02]  /*1ae0*/  @P0 IMAD.IADD R27, R9, 0x1, -R0 ;  /* 0x00000001091b0824 */ /* 0x004fc400078e0a00 */
[----:B0-----:R-:W-:-:S04]  /*1af0*/  @P1 IMAD.HI.U32 R0, R4, R11, RZ ;  /* 0x0000000b04001227 */ /* 0x001fc800078e00ff */
[----:B------:R-:W-:Y:S01]  /*1b00*/  IMAD.IADD R185, R8, 0x1, R27 ;  /* 0x0000000108b97824 */ /* 0x000fe200078e021b */
[----:B-1----:R-:W-:-:S03]  /*1b10*/  @P1 SHF.R.U32.HI R4, RZ, R5, R0 ;  /* 0x00000005ff041219 */ /* 0x002fc60000011600 */
[C---:B------:R-:W-:Y:S01]  /*1b20*/  VIADD R0, R185.reuse, 0x3f ;  /* 0x0000003fb9007836 */ /* 0x040fe20000000000 */
[----:B------:R-:W-:-:S04]  /*1b30*/  IADD3 R40, R185, 0x40, -R184 ;  /* 0x00000040b9287810 */ /* 0x000fc80007ffe8b8 */
[----:B------:R-:W-:Y:S01]  /*1b40*/  SHF.R.S32.HI R3, RZ, 0x1f, R0 ;  /* 0x0000001fff037819 */ /* 0x000fe20000011400 */
[----:B------:R-:W-:-:S03]  /*1b50*/  IMAD.IADD R4, R40, 0x1, R4 ;  /* 0x0000000128047824 */ /* 0x000fc600078e0204 */
[----:B------:R-:W-:Y:S02]  /*1b60*/  LEA.HI R3, R3, R0, RZ, 0x6 ;  /* 0x0000000003037211 */ /* 0x000fe400078f30ff */
[----:B------:R-:W-:Y:S02]  /*1b70*/  SHF.R.S32.HI R5, RZ, 0x1f, R4 ;  /* 0x0000001fff057819 */ /* 0x000fe40000011404 */
[----:B------:R-:W-:Y:S02]  /*1b80*/  SHF.R.S32.HI R214, RZ, 0x6, R3 ;  /* 0x00000006ffd67819 */ /* 0x000fe40000011403 */
[----:B------:R-:W-:-:S04]  /*1b90*/  LEA.HI R5, R5, R4, RZ, 0x6 ;  /* 0x0000000405057211 */ /* 0x000fc800078f30ff */
[----:B------:R-:W-:-:S04]  /*1ba0*/  SHF.R.S32.HI R5, RZ, 0x6, R5 ;  /* 0x00000006ff057819 */ /* 0x000fc80000011405 */
[----:B------:R-:W-:-:S05]  /*1bb0*/  VIMNMX R5, R214, R5, PT ;  /* 0x00000005d6057248 */ /* 0x000fca0003fe0100 */
[----:B------:R-:W-:-:S05]  /*1bc0*/  IMAD R0, R5, 0x40, -R8 ;  /* 0x0000004005007824 */ /* 0x000fca00078e0a08 */
[----:B------:R-:W-:-:S04]  /*1bd0*/  VIMNMX R0, R0, R27, PT ;  /* 0x0000001b00007248 */ /* 0x000fc80003fe0100 */
        /* <DEDUP_REMOVED lines=29> */
.L_x_7919:
[----:B------:R-:W-:Y:S05]  /*1db0*/  BSYNC B6 ;  /* 0x0000000000067941 */ /* 0x000fea0003800000 */
.L_x_7918:
[----:B------:R-:W-:Y:S01]  /*1dc0*/  IADD3 R0, R2, 0x400, RZ ;  /* 0x0000040002007810 */ /* 0x000fe20007ffe0ff */
[----:B------:R-:W-:Y:S03]  /*1dd0*/  BSSY B6, `(.L_x_7920) ;  /* 0x0000013000067945 */ /* 0x000fe60003800000 */
        /* <DEDUP_REMOVED lines=18> */
.L_x_7921:
[----:B------:R-:W-:Y:S05]  /*1f00*/  BSYNC B6 ;  /* 0x0000000000067941 */ /* 0x000fea0003800000 */
.L_x_7920:
[----:B------:R-:W-:Y:S01]  /*1f10*/  ULDC.64 UR4, c[0x0][0x9f8] ;  /* 0x00027e0000047ab9 */ /* 0x000fe20000000a00 */
[----:B------:R-:W0:Y:S01]  /*1f20*/  LDC.64 R42, c[0x0][0x3f8] ;  /* 0x0000fe00ff2a7b82 */ /* 0x000e220000000a00 */
[----:B------:R-:W-:-:S04]  /*1f30*/  ISETP.NE.U32.AND P0, PT, RZ, UR4, PT ;  /* 0x00000004ff007c0c */ /* 0x000fc8000bf05070 */
[----:B------:R-:W-:-:S03]  /*1f40*/  ISETP.NE.AND.EX P0, PT, RZ, UR5, PT, P0 ;  /* 0x00000005ff007c0c */ /* 0x000fc6000bf05300 */
[----:B------:R-:W1:Y:S08]  /*1f50*/  LDC.64 R4, c[0x0][0x408] ;  /* 0x00010200ff047b82 */ /* 0x000e700000000a00 */
[----:B------:R-:W2:Y:S02]  /*1f60*/  LDC R13, c[0x0][0x3f4] ;  /* 0x0000fd00ff0d7b82 */ /* 0x000ea40000000800 */
[----:B------:R-:W-:-:S02]  /*1f70*/  @P0 IADD3 R6, P1, R31, UR4, RZ ;  /* 0x000000041f060c10 */ /* 0x000fc4000ff3e0ff */
[----:B------:R-:W-:Y:S01]  /*1f80*/  SHF.R.S32.HI R3, RZ, 0x1f, R194 ;  /* 0x0000001fff037819 */ /* 0x000fe200000114c2 */
[----:B------:R-:W3:Y:S01]  /*1f90*/  S2R R49, SR_TID.X ;  /* 0x0000000000317919 */ /* 0x000ee20000002100 */
[----:B------:R-:W-:Y:S01]  /*1fa0*/  @P0 IADD3.X R7, R30, UR5, RZ, P1, !PT ;  /* 0x000000051e070c10 */ /* 0x000fe20008ffe4ff */
[----:B------:R-:W-:-:S04]  /*1fb0*/  ULDC UR4, c[0x0][0x2f4] ;  /* 0x0000bd0000047ab9 */ /* 0x000fc80000000800 */
[----:B------:R4:W3:Y:S01]  /*1fc0*/  @P0 LDG.E R38, desc[UR40][R6.64] ;  /* 0x0000002806260981 */ /* 0x0008e2000c1e1900 */
[CC--:B0-----:R-:W-:Y:S01]  /*1fd0*/  IMAD R0, R3.reuse, R42.reuse, RZ ;  /* 0x0000002a03007224 */ /* 0x0c1fe200078e02ff */
[----:B------:R-:W-:Y:S01]  /*1fe0*/  SHF.R.S32.HI R191, RZ, 0x1f, R190 ;  /* 0x0000001fffbf7819 */ /* 0x000fe200000114be */
[----:B------:R-:W-:Y:S01]  /*1ff0*/  IMAD.WIDE.U32 R32, R194, R42, R16 ;  /* 0x0000002ac2207225 */ /* 0x000fe200078e0010 */
[----:B------:R-:W0:Y:S01]  /*2000*/  S2R R30, SR_TID.X ;  /* 0x00000000001e7919 */ /* 0x000e220000002100 */
[----:B------:R-:W-:Y:S02]  /*2010*/  SHF.L.U64.HI R41, R42, 0x6, R43 ;  /* 0x000000062a297819 */ /* 0x000fe4000001022b */
[-C--:B-1----:R-:W-:Y:S01]  /*2020*/  IMAD R3, R3, R4.reuse, RZ ;  /* 0x0000000403037224 */ /* 0x082fe200078e02ff */
[----:B------:R-:W-:Y:S01]  /*2030*/  SHF.L.U64.HI R44, R4, 0x6, R5 ;  /* 0x00000006042c7819 */ /* 0x000fe20000010205 */
[C---:B------:R-:W-:Y:S01]  /*2040*/  IMAD R9, R194.reuse, R43, R0 ;  /* 0x0000002bc2097224 */ /* 0x040fe200078e0200 */
[----:B----45:R-:W-:Y:S01]  /*2050*/  SHF.R.S32.HI R7, RZ, 0x1f, R24 ;  /* 0x0000001fff077819 */ /* 0x030fe20000011418 */
[----:B------:R-:W-:Y:S01]  /*2060*/  IMAD R11, R194, R5, R3 ;  /* 0x00000005c20b7224 */ /* 0x000fe200078e0203 */
[----:B------:R-:W-:Y:S01]  /*2070*/  ISETP.GE.AND P2, PT, R16, UR4, PT ;  /* 0x0000000410007c0c */ /* 0x000fe2000bf46270 */
[----:B------:R-:W-:Y:S01]  /*2080*/  IMAD.WIDE.U32 R34, R194, R4, R190 ;  /* 0x00000004c2227225 */ /* 0x000fe200078e00be */
[----:B--2---:R-:W-:-:S02]  /*2090*/  ISETP.GE.AND P0, PT, R16, R13, PT ;  /* 0x0000000d1000720c */ /* 0x004fc40003f06270 */
[----:B------:R-:W-:Y:S01]  /*20a0*/  SHF.R.S32.HI R47, RZ, 0x1f, R26 ;  /* 0x0000001fff2f7819 */ /* 0x000fe2000001141a */
[----:B------:R-:W-:Y:S01]  /*20b0*/  IMAD R8, R7, R42, RZ ;  /* 0x0000002a07087224 */ /* 0x000fe200078e02ff */
[----:B------:R-:W-:Y:S01]  /*20c0*/  SEL R3, R13, RZ, P0 ;  /* 0x000000ff0d037207 */ /* 0x000fe20000000000 */
[-C--:B------:R-:W-:Y:S01]  /*20d0*/  IMAD.WIDE.U32 R36, R194, R4.reuse, R16 ;  /* 0x00000004c2247225 */ /* 0x080fe200078e0010 */
[----:B------:R-:W-:Y:S02]  /*20e0*/  ISETP.GE.AND P1, PT, R23, UR4, PT ;  /* 0x0000000417007c0c */ /* 0x000fe4000bf26270 */
[----:B------:R-:W-:Y:S01]  /*20f0*/  P2R R62, PR, RZ, 0x4 ;  /* 0x00000004ff3e7803 */ /* 0x000fe20000000000 */
[----:B------:R-:W-:Y:S02]  /*2100*/  IMAD.IADD R3, R16, 0x1, R3 ;  /* 0x0000000110037824 */ /* 0x000fe400078e0203 */
[----:B------:R-:W-:Y:S01]  /*2110*/  IMAD R53, R24, R43, R8 ;  /* 0x0000002b18357224 */ /* 0x000fe200078e0208 */
[----:B---3--:R-:W-:Y:S01]  /*2120*/  LEA.HI R49, R49, 0x8, RZ, 0x19 ;  /* 0x0000000831317811 */ /* 0x008fe200078fc8ff */
[----:B------:R-:W-:Y:S01]  /*2130*/  IMAD R7, R7, R4, RZ ;  /* 0x0000000407077224 */ /* 0x000fe200078e02ff */
[----:B------:R-:W-:Y:S01]  /*2140*/  SHF.R.S32.HI R6, RZ, 0x1f, R3 ;  /* 0x0000001fff067819 */ /* 0x000fe20000011403 */
[----:B------:R-:W-:-:S02]  /*2150*/  IMAD.IADD R35, R35, 0x1, R11 ;  /* 0x0000000123237824 */ /* 0x000fc400078e020b */
[----:B------:R-:W-:Y:S01]  /*2160*/  IMAD.IADD R37, R11, 0x1, R37 ;  /* 0x000000010b257824 */ /* 0x000fe200078e0225 */
[----:B------:R-:W-:Y:S01]  /*2170*/  LEA.HI R3, R6, R3, RZ, 0x3 ;  /* 0x0000000306037211 */ /* 0x000fe200078f18ff */
[----:B------:R-:W-:Y:S02]  /*2180*/  IMAD.SHL.U32 R6, R195, 0x40, RZ ;  /* 0x00000040c3067824 */ /* 0x000fe400078e00ff */
[----:B------:R-:W-:Y:S01]  /*2190*/  IMAD R7, R24, R5, R7 ;  /* 0x0000000518077224 */ /* 0x000fe200078e0207 */
[----:B------:R-:W-:Y:S01]  /*21a0*/  LOP3.LUT R55, R3, 0xfffffff8, RZ, 0xc0, !PT ;  /* 0xfffffff803377812 */ /* 0x000fe200078ec0ff */
[----:B0-----:R-:W-:Y:S01]  /*21b0*/  VIADD R30, R30, 0xffffff80 ;  /* 0xffffff801e1e7836 */ /* 0x001fe20000000000 */
[----:B------:R-:W-:Y:S01]  /*21c0*/  LOP3.LUT R43, R6, 0x1c0, RZ, 0xc0, !PT ;  /* 0x000001c0062b7812 */ /* 0x000fe200078ec0ff */
[----:B------:R-:W-:Y:S01]  /*21d0*/  IMAD.WIDE.U32 R20, R194, R42, R190 ;  /* 0x0000002ac2147225 */ /* 0x000fe200078e00be */
[----:B------:R-:W-:Y:S02]  /*21e0*/  SHF.R.S32.HI R60, RZ, 0x1f, R55 ;  /* 0x0000001fff3c7819 */ /* 0x000fe40000011437 */
[----:B------:R-:W-:Y:S01]  /*21f0*/  SHF.R.S32.HI R10, RZ, 0x1f, R30 ;  /* 0x0000001fff0a7819 */ /* 0x000fe2000001141e */
[----:B------:R-:W-:Y:S01]  /*2200*/  IMAD.WIDE.U32 R34, R24, R4, R34 ;  /* 0x0000000418227225 */ /* 0x000fe200078e0022 */
[----:B------:R-:W-:-:S02]  /*2210*/  SHF.R.U32.HI R46, RZ, 0x3, R43 ;  /* 0x00000003ff2e7819 */ /* 0x000fc4000001162b */
[----:B------:R-:W-:Y:S01]  /*2220*/  LOP3.LUT R5, R43, 0x18, R16, 0xf8, !PT ;  /* 0x000000182b057812 */ /* 0x000fe200078ef810 */
[----:B------:R-:W-:Y:S01]  /*2230*/  IMAD.WIDE.U32 R36, R24, R4, R36 ;  /* 0x0000000418247225 */ /* 0x000fe200078e0024 */
[----:B------:R-:W-:-:S03]  /*2240*/  LEA.HI R10, R10, R30, RZ, 0x2 ;  /* 0x0000001e0a0a7211 */ /* 0x000fc600078f10ff */
[----:B------:R-:W-:Y:S01]  /*2250*/  IMAD.SHL.U32 R45, R4, 0x40, RZ ;  /* 0x00000040042d7824 */ /* 0x000fe200078e00ff */
[----:B------:R-:W-:Y:S01]  /*2260*/  LOP3.LUT R4, R5, R46, RZ, 0x3c, !PT ;  /* 0x0000002e05047212 */ /* 0x000fe200078e3cff */
[----:B------:R-:W-:Y:S01]  /*2270*/  IMAD.IADD R21, R21, 0x1, R9 ;  /* 0x0000000115157824 */ /* 0x000fe200078e0209 */
[----:B------:R-:W-:Y:S01]  /*2280*/  LOP3.LUT R10, R10, 0xfffffffc, RZ, 0xc0, !PT ;  /* 0xfffffffc0a0a7812 */ /* 0x000fe200078ec0ff */
[----:B------:R-:W-:Y:S01]  /*2290*/  IMAD.IADD R33, R9, 0x1, R33 ;  /* 0x0000000109217824 */ /* 0x000fe200078e0221 */
[----:B------:R-:W-:Y:S01]  /*22a0*/  LOP3.LUT R5, R43, 0x38, R3, 0xf8, !PT ;  /* 0x000000382b057812 */ /* 0x000fe200078ef803 */
[----:B------:R-:W-:Y:S02]  /*22b0*/  IMAD R51, R227, 0x200, R4 ;  /* 0x00000200e3337824 */ /* 0x000fe400078e0204 */
[----:B------:R-:W-:Y:S01]  /*22c0*/  IMAD.WIDE.U32 R20, R24, R42, R20 ;  /* 0x0000002a18147225 */ /* 0x000fe200078e0014 */
[----:B------:R-:W-:-:S03]  /*22d0*/  LOP3.LUT R4, R5, R46, RZ, 0x3c, !PT ;  /* 0x0000002e05047212 */ /* 0x000fc600078e3cff */
[----:B------:R-:W-:-:S04]  /*22e0*/  IMAD.WIDE.U32 R32, R24, R42, R32 ;  /* 0x0000002a18207225 */ /* 0x000fc800078e0020 */
[----:B------:R-:W-:Y:S02]  /*22f0*/  IMAD.IADD R10, R30, 0x1, -R10 ;  /* 0x000000011e0a7824 */ /* 0x000fe400078e0a0a */
[----:B------:R-:W-:Y:S02]  /*2300*/  IMAD.IADD R52, R21, 0x1, R53 ;  /* 0x0000000115347824 */ /* 0x000fe400078e0235 */
[----:B------:R-:W-:Y:S02]  /*2310*/  IMAD.IADD R0, R29, 0x1, R28 ;  /* 0x000000011d007824 */ /* 0x000fe400078e021c */
[----:B------:R-:W-:Y:S02]  /*2320*/  IMAD.SHL.U32 R42, R42, 0x40, RZ ;  /* 0x000000402a2a7824 */ /* 0x000fe400078e00ff */
[----:B------:R-:W-:Y:S02]  /*2330*/  IMAD R48, R10, 0x40, R194 ;  /* 0x000000400a307824 */ /* 0x000fe400078e02c2 */
[----:B------:R-:W-:-:S02]  /*2340*/  IMAD.SHL.U32 R50, R13, 0x2, RZ ;  /* 0x000000020d327824 */ /* 0x000fc400078e00ff */
[----:B------:R-:W-:Y:S02]  /*2350*/  IMAD.IADD R53, R53, 0x1, R33 ;  /* 0x0000000135357824 */ /* 0x000fe400078e0221 */
[----:B------:R-:W-:Y:S02]  /*2360*/  IMAD.IADD R54, R35, 0x1, R7 ;  /* 0x0000000123367824 */ /* 0x000fe400078e0207 */
[----:B------:R-:W-:Y:S02]  /*2370*/  IMAD.IADD R58, R7, 0x1, R37 ;  /* 0x00000001073a7824 */ /* 0x000fe400078e0225 */
[----:B------:R-:W-:Y:S01]  /*2380*/  IMAD R61, R227, 0x200, R4 ;  /* 0x00000200e33d7824 */ /* 0x000fe200078e0204 */
[----:B------:R-:W-:-:S07]  /*2390*/  SHF.R.S32.HI R59, RZ, 0x1f, R38 ;  /* 0x0000001fff3b7819 */ /* 0x000fce0000011426 */
.L_x_7954:
        /* <DEDUP_REMOVED lines=12> */
[----:B---3--:R-:W3:Y:S08]  /*2460*/  @P3 LDC R9, c[0x0][0x434] ;  /* 0x00010d00ff093b82 */ /* 0x008ef00000000800 */
        /* <DEDUP_REMOVED lines=28> */
[----:B------:R-:W-:-:S03]  /*2630*/  ISETP.NE.AND P3, PT, RZ, UR6, PT ;  /* 0x00000006ff007c0c */ /* 0x000fc6000bf65270 */
        /* <DEDUP_REMOVED lines=12> */
[-C--:B------:R-:W-:Y:S01]  /*2700*/  IMAD R9, R41, R25.reuse, RZ ;  /* 0x0000001929097224 */ /* 0x080fe200078e02ff */
[----:B------:R-:W-:Y:S01]  /*2710*/  LEA R70, P4, R6, UR4, 0x1 ;  /* 0x0000000406467c11 */ /* 0x000fe2000f8808ff */
[----:B------:R-:W-:Y:S02]  /*2720*/  IMAD.IADD R69, R7, 0x1, R69 ;  /* 0x0000000107457824 */ /* 0x000fe400078e0245 */
[----:B------:R-:W-:-:S03]  /*2730*/  IMAD.WIDE.U32 R4, R42, R25, RZ ;  /* 0x000000192a047225 */ /* 0x000fc600078e00ff */
[----:B------:R-:W-:Y:S01]  /*2740*/  LEA.HI.X R69, R6, UR5, R69, 0x1, P4 ;  /* 0x0000000506457c11 */ /* 0x000fe2000a0f0c45 */
[----:B------:R-:W-:-:S04]  /*2750*/  IMAD R9, R10, R42, R9 ;  /* 0x0000002a0a097224 */ /* 0x000fc800078e0209 */
[----:B------:R-:W-:Y:S01]  /*2760*/  IMAD.IADD R11, R5, 0x1, R9 ;  /* 0x00000001050b7824 */ /* 0x000fe200078e0209 */
        /* <DEDUP_REMOVED lines=32> */
.L_x_7926:
[----:B------:R-:W-:Y:S05]  /*2970*/  BSYNC B1 ;  /* 0x0000000000017941 */ /* 0x000fea0003800000 */
.L_x_7925:
        /* <DEDUP_REMOVED lines=12> */
[----:B------:R-:W-:-:S04]  /*2a40*/  PRMT R82, R82, 0x5410, R5 ;  /* 0x0000541052527816 */ /* 0x000fc80000000005 */
[----:B------:R-:W-:Y:S01]  /*2a50*/  PRMT R78, R6, 0x5410, R7 ;  /* 0x00005410064e7816 */ /* 0x000fe20000000007 */
[----:B------:R-:W-:Y:S06]  /*2a60*/  @!P3 BRA `(.L_x_7927) ;  /* 0x000000000004b947 */ /* 0x000fec0003800000 */
[----:B------:R-:W-:Y:S01]  /*2a70*/  BPT.TRAP 0x1 ;  /* 0x000000040000795c */ /* 0x000fe20000300000 */
.L_x_7927:
[----:B------:R-:W-:Y:S01]  /*2a80*/  IMAD R63, R188, 0x8, R2 ;  /* 0x00000008bc3f7824 */ /* 0x000fe200078e0202 */
[----:B------:R-:W-:Y:S01]  /*2a90*/  SHF.L.U32 R74, R193, 0x1f, RZ ;  /* 0x0000001fc14a7819 */ /* 0x000fe200000006ff */
[----:B------:R-:W-:Y:S03]  /*2aa0*/  BSSY B1, `(.L_x_7928) ;  /* 0x0000003000017945 */ /* 0x000fe60003800000 */
[----:B------:R-:W0:Y:S02]  /*2ab0*/  SYNCS.PHASECHK.TRANS64.TRYWAIT P5, [R63+URZ+0x28c90], R74 ;  /* 0x028c904a3f0075a7 */ /* 0x000e2400080a017f */
[----:B0-----:R-:W-:Y:S05]  /*2ac0*/  @!P5 BRA `(.L_x_7929) ;  /* 0x0000017c00f8d947 */ /* 0x001fea0003800000 */
.L_x_8189:
[----:B------:R-:W-:Y:S05]  /*2ad0*/  BSYNC B1 ;  /* 0x0000000000017941 */ /* 0x000fea0003800000 */
.L_x_7928:
[----:B------:R-:W-:-:S03]  /*2ae0*/  UMOV UR4, 0xffffffff ;  /* 0xffffffff00047882 */ /* 0x000fc60000000000 */
[----:B------:R-:W-:Y:S05]  /*2af0*/  BRA.DIV UR4, `(.L_x_7930) ;  /* 0x0000018204007947 */ /* 0x000fea000b800000 */
[----:B------:R-:W1:Y:S04]  /*2b00*/  SHFL.IDX PT, R69, R69, RZ, 0x1c1f ;  /* 0x001c1fff45457589 */ /* 0x000e6800000e0000 */
[----:B------:R2:W3:Y:S02]  /*2b10*/  SHFL.IDX PT, R14, R70, RZ, 0x1c1f ;  /* 0x001c1fff460e7589 */ /* 0x0004e400000e0000 */
.L_x_8193:
        /* <DEDUP_REMOVED lines=31> */
[----:B------:R-:W-:Y:S01]  /*2d10*/  FMUL.FTZ R78, R7, R56 ;  /* 0x00000038074e7220 */ /* 0x000fe20000410000 */
[----:B------:R-:W-:Y:S01]  /*2d20*/  LOP3.LUT R76, R76, 0xffff0000, RZ, 0xc0, !PT ;  /* 0xffff00004c4c7812 */ /* 0x000fe200078ec0ff */
[CC--:B------:R-:W-:Y:S01]  /*2d30*/  FMUL.FTZ R7, R13.reuse, R77.reuse ;  /* 0x0000004d0d077220 */ /* 0x0c0fe20000410000 */
[-C--:B------:R-:W-:Y:S01]  /*2d40*/  FMUL.FTZ R13, R13, R70.reuse ;  /* 0x000000460d0d7220 */ /* 0x080fe20000410000 */
[----:B------:R-:W-:Y:S01]  /*2d50*/  LOP3.LUT R57, R57, 0xffff0000, RZ, 0xc0, !PT ;  /* 0xffff000039397812 */ /* 0x000fe200078ec0ff */
[C---:B------:R-:W-:Y:S01]  /*2d60*/  IMAD.U32 R5, R4.reuse, 0x10000, RZ ;  /* 0x0001000004057824 */ /* 0x040fe200078e00ff */
[----:B------:R-:W-:Y:S01]  /*2d70*/  LOP3.LUT R4, R4, 0xffff0000, RZ, 0xc0, !PT ;  /* 0xffff000004047812 */ /* 0x000fe200078ec0ff */
[----:B------:R-:W-:Y:S01]  /*2d80*/  FFMA.FTZ R7, R12, R70, -R7 ;  /* 0x000000460c077223 */ /* 0x000fe20000010807 */
[----:B------:R-:W-:Y:S01]  /*2d90*/  FFMA.FTZ R79, R6, R56, -R79 ;  /* 0x00000038064f7223 */ /* 0x000fe2000001084f */
[----:B------:R-:W-:Y:S01]  /*2da0*/  FFMA.FTZ R12, R12, R77, R13 ;  /* 0x0000004d0c0c7223 */ /* 0x000fe2000001000d */
[CC--:B------:R-:W-:Y:S01]  /*2db0*/  FMUL.FTZ R56, R30.reuse, R76.reuse ;  /* 0x0000004c1e387220 */ /* 0x0c0fe20000410000 */
        /* <DEDUP_REMOVED lines=15> */
.L_x_7935:
[----:B------:R-:W-:Y:S05]  /*2eb0*/  BSYNC B2 ;  /* 0x0000000000027941 */ /* 0x000fea0003800000 */
.L_x_7934:
[----:B0-----:R4:W-:Y:S02]  /*2ec0*/  ST.E.128 desc[UR40][R10.64], R4 ;  /* 0x000000040a007985 */ /* 0x0019e4000c101d28 */
.L_x_7933:
[----:B------:R-:W-:Y:S05]  /*2ed0*/  BSYNC B1 ;  /* 0x0000000000017941 */ /* 0x000fea0003800000 */
.L_x_7932:
        /* <DEDUP_REMOVED lines=33> */
[----:B--2---:R-:W-:Y:S01]  /*30f0*/  FMUL.FTZ R70, R7, R15 ;  /* 0x0000000f07467220 */ /* 0x004fe20000410000 */
        /* <DEDUP_REMOVED lines=24> */
.L_x_7937:
[----:B------:R-:W-:Y:S05]  /*3280*/  BSYNC B1 ;  /* 0x0000000000017941 */ /* 0x000fea0003800000 */
.L_x_7936:
[----:B-1----:R1:W-:Y:S01]  /*3290*/  ST.E.128 desc[UR40][R10.64], R4 ;  /* 0x000000040a007985 */ /* 0x0023e2000c101d28 */
[----:B------:R-:W-:Y:S05]  /*32a0*/  BRA `(.L_x_7931) ;  /* 0x0000000c009c7947 */ /* 0x000fea0003800000 */
.L_x_7924:
        /* <DEDUP_REMOVED lines=42> */
.L_x_7938:
[----:B------:R-:W-:Y:S01]  /*3550*/  IMAD R63, R188, 0x8, R2 ;  /* 0x00000008bc3f7824 */ /* 0x000fe200078e0202 */
[----:B------:R-:W-:Y:S01]  /*3560*/  SHF.L.U32 R74, R193, 0x1f, RZ ;  /* 0x0000001fc14a7819 */ /* 0x000fe200000006ff */
[----:B------:R-:W-:Y:S03]  /*3570*/  BSSY B1, `(.L_x_7939) ;  /* 0x0000003000017945 */ /* 0x000fe60003800000 */
[----:B------:R-:W0:Y:S02]  /*3580*/  SYNCS.PHASECHK.TRANS64.TRYWAIT P6, [R63+URZ+0x28c90], R74 ;  /* 0x028c904a3f0075a7 */ /* 0x000e2400080c017f */
[----:B0-----:R-:W-:Y:S05]  /*3590*/  @!P6 BRA `(.L_x_7940) ;  /* 0x0000017400a0e947 */ /* 0x001fea0003800000 */
.L_x_8194:
[----:B------:R-:W-:Y:S05]  /*35a0*/  BSYNC B1 ;  /* 0x0000000000017941 */ /* 0x000fea0003800000 */
.L_x_7939:
[----:B------:R-:W-:-:S03]  /*35b0*/  UMOV UR4, 0xffffffff ;  /* 0xffffffff00047882 */ /* 0x000fc60000000000 */
[----:B------:R-:W-:Y:S05]  /*35c0*/  BRA.DIV UR4, `(.L_x_7941) ;  /* 0x0000017604a87947 */ /* 0x000fea000b800000 */
[----:B------:R-:W1:Y:S04]  /*35d0*/  SHFL.IDX PT, R69, R69, RZ, 0x1c1f ;  /* 0x001c1fff45457589 */ /* 0x000e6800000e0000 */
[----:B------:R-:W2:Y:S02]  /*35e0*/  SHFL.IDX PT, R70, R70, RZ, 0x1c1f ;  /* 0x001c1fff46467589 */ /* 0x000ea400000e0000 */
.L_x_8198:
[----:B------:R-:W3:Y:S02]  /*35f0*/  LDC R71, c[0x0][0x2f4] ;  /* 0x0000bd00ff477b82 */ /* 0x000ee40000000800 */
[----:B---3--:R-:W-:-:S13]  /*3600*/  ISETP.GE.OR P4, PT, R16, R71, P4 ;  /* 0x000000471000720c */ /* 0x008fda0002786670 */
[----:B------:R-:W-:Y:S05]  /*3610*/  @P4 BRA `(.L_x_7931) ;  /* 0x0000000800c04947 */ /* 0x000fea0003800000 */
[C---:B------:R-:W-:Y:S01]  /*3620*/  IADD3 R9, -R50.reuse, R71, RZ ;  /* 0x0000004732097210 */ /* 0x040fe20007ffe1ff */
[----:B------:R-:W-:Y:S01]  /*3630*/  BSSY B1, `(.L_x_7942) ;  /* 0x0000070000017945 */ /* 0x000fe20003800000 */
[C---:B--2---:R-:W-:Y:S02]  /*3640*/  LEA R56, P4, R55.reuse, R70, 0x1 ;  /* 0x0000004637387211 */ /* 0x044fe400078808ff */
        /* <DEDUP_REMOVED lines=8> */
[----:B------:R-:W-:Y:S01]  /*36d0*/  LOP3.LUT R8, R9, R46, RZ, 0x3c, !PT ;  /* 0x0000002e09087212 */ /* 0x000fe200078e3cff */
[----:B------:R-:W-:-:S04]  /*36e0*/  IMAD.IADD R9, R61, 0x1, R72 ;  /* 0x000000013d097824 */ /* 0x000fc800078e0248 */
[----:B------:R-:W-:Y:S02]  /*36f0*/  IMAD R11, R227, 0x200, R8 ;  /* 0x00000200e30b7824 */ /* 0x000fe400078e0208 */
[----:B------:R-:W-:Y:S02]  /*3700*/  IMAD R9, R9, 0x2, R2 ;  /* 0x0000000209097824 */ /* 0x000fe400078e0202 */
[----:B------:R-:W-:-:S04]  /*3710*/  IMAD.IADD R11, R72, 0x1, R11 ;  /* 0x00000001480b7824 */ /* 0x000fc800078e020b */
[----:B------:R-:W-:Y:S02]  /*3720*/  IMAD R12, R11, 0x2, R2 ;  /* 0x000000020b0c7824 */ /* 0x000fe400078e0202 */
        /* <DEDUP_REMOVED lines=9> */
[----:B------:R-:W-:Y:S01]  /*37c0*/  PRMT R73, R75, 0x5410, R73 ;  /* 0x000054104b497816 */ /* 0x000fe20000000049 */
[----:B------:R-:W-:Y:S01]  /*37d0*/  IMAD.U32 R4, R10, 0x10000, RZ ;  /* 0x000100000a047824 */ /* 0x000fe200078e00ff */
[----:B------:R-:W-:-:S02]  /*37e0*/  PRMT R80, R81, 0x5432, R80 ;  /* 0x0000543251507816 */ /* 0x000fc40000000050 */
[----:B------:R-:W-:Y:S02]  /*37f0*/  SHF.R.U32.HI R78, RZ, 0x10, R7 ;  /* 0x00000010ff4e7819 */ /* 0x000fe40000011607 */
[----:B------:R-:W-:Y:S01]  /*3800*/  SHF.R.U64 R79, R28, 0x10, R29 ;  /* 0x000000101c4f7819 */ /* 0x000fe2000000121d */
[----:B--2---:R-:W-:Y:S01]  /*3810*/  IMAD.U32 R28, R13, 0x10000, RZ ;  /* 0x000100000d1c7824 */ /* 0x004fe200078e00ff */
[----:B------:R-:W-:Y:S02]  /*3820*/  SHF.R.U32.HI R83, RZ, 0x10, R31 ;  /* 0x00000010ff537819 */ /* 0x000fe4000001161f */
[----:B------:R-:W-:Y:S01]  /*3830*/  PRMT R72, R75, 0x5432, R72 ;  /* 0x000054324b487816 */ /* 0x000fe20000000048 */
[----:B------:R-:W-:Y:S01]  /*3840*/  IMAD.U32 R75, R73, 0x10000, RZ ;  /* 0x00010000494b7824 */ /* 0x000fe200078e00ff */
[----:B------:R-:W-:Y:S01]  /*3850*/  PRMT R77, R81, 0x5410, R77 ;  /* 0x00005410514d7816 */ /* 0x000fe2000000004d */
[----:B------:R-:W-:Y:S01]  /*3860*/  IMAD.U32 R81, R80, 0x10000, RZ ;  /* 0x0001000050517824 */ /* 0x000fe200078e00ff */
[----:B------:R-:W-:Y:S01]  /*3870*/  SHF.R.U64 R82, R30, 0x10, R31 ;  /* 0x000000101e527819 */ /* 0x000fe2000000121f */
[----:B------:R-:W-:Y:S01]  /*3880*/  FMUL.FTZ R87, R28, R75 ;  /* 0x0000004b1c577220 */ /* 0x000fe20000410000 */
[----:B------:R-:W-:Y:S01]  /*3890*/  LOP3.LUT R29, R13, 0xffff0000, RZ, 0xc0, !PT ;  /* 0xffff00000d1d7812 */ /* 0x000fe200078ec0ff */
[----:B------:R-:W-:Y:S01]  /*38a0*/  IMAD.U32 R30, R15, 0x10000, RZ ;  /* 0x000100000f1e7824 */ /* 0x000fe200078e00ff */
[----:B------:R-:W-:Y:S01]  /*38b0*/  LOP3.LUT R80, R80, 0xffff0000, RZ, 0xc0, !PT ;  /* 0xffff000050507812 */ /* 0x000fe200078ec0ff */
[-C--:B------:R-:W-:Y:S01]  /*38c0*/  FFMA.FTZ R87, R6, R81.reuse, R87 ;  /* 0x0000005106577223 */ /* 0x080fe20000010057 */
[C---:B------:R-:W-:Y:S01]  /*38d0*/  PRMT R78, R85.reuse, 0x5432, R78 ;  /* 0x00005432554e7816 */ /* 0x040fe2000000004e */
[----:B------:R-:W-:Y:S01]  /*38e0*/  IMAD.U32 R13, R12, 0x10000, RZ ;  /* 0x000100000c0d7824 */ /* 0x000fe200078e00ff */
[----:B------:R-:W-:Y:S01]  /*38f0*/  PRMT R79, R85, 0x5410, R79 ;  /* 0x00005410554f7816 */ /* 0x000fe2000000004f */
[----:B------:R-:W-:Y:S01]  /*3900*/  FMUL.FTZ R85, R28, R81 ;  /* 0x000000511c557220 */ /* 0x000fe20000410000 */
[----:B------:R-:W-:-:S02]  /*3910*/  PRMT R83, R84, 0x5410, R83 ;  /* 0x0000541054537816 */ /* 0x000fc40000000053 */
[----:B------:R-:W-:Y:S01]  /*3920*/  LOP3.LUT R7, R9, 0xffff0000, RZ, 0xc0, !PT ;  /* 0xffff000009077812 */ /* 0x000fe200078ec0ff */
[----:B------:R-:W-:Y:S01]  /*3930*/  FFMA.FTZ R85, R6, R75, -R85 ;  /* 0x0000004b06557223 */ /* 0x000fe20000010855 */
[----:B------:R-:W-:Y:S01]  /*3940*/  PRMT R82, R84, 0x5432, R82 ;  /* 0x0000543254527816 */ /* 0x000fe20000000052 */
[----:B------:R-:W-:Y:S01]  /*3950*/  FMUL.FTZ R84, R29, R80 ;  /* 0x000000501d547220 */ /* 0x000fe20000410000 */
[----:B------:R-:W-:Y:S01]  /*3960*/  LOP3.LUT R28, R73, 0xffff0000, RZ, 0xc0, !PT ;  /* 0xffff0000491c7812 */ /* 0x000fe200078ec0ff */
[----:B------:R-:W-:Y:S01]  /*3970*/  IMAD.U32 R73, R83, 0x10000, RZ ;  /* 0x0001000053497824 */ /* 0x000fe200078e00ff */
[----:B------:R-:W-:Y:S01]  /*3980*/  LOP3.LUT R31, R15, 0xffff0000, RZ, 0xc0, !PT ;  /* 0xffff00000f1f7812 */ /* 0x000fe200078ec0ff */
[C---:B------:R-:W-:Y:S01]  /*3990*/  IMAD.U32 R6, R78.reuse, 0x10000, RZ ;  /* 0x000100004e067824 */ /* 0x040fe200078e00ff */
[----:B------:R-:W-:Y:S01]  /*39a0*/  LOP3.LUT R78, R78, 0xffff0000, RZ, 0xc0, !PT ;  /* 0xffff00004e4e7812 */ /* 0x000fe200078ec0ff */
[-C--:B------:R-:W-:Y:S01]  /*39b0*/  FMUL.FTZ R88, R29, R28.reuse ;  /* 0x0000001c1d587220 */ /* 0x080fe20000410000 */
[----:B------:R-:W-:Y:S01]  /*39c0*/  FFMA.FTZ R86, R7, R28, -R84 ;  /* 0x0000001c07567223 */ /* 0x000fe20000010854 */
[C---:B------:R-:W-:Y:S01]  /*39d0*/  FMUL.FTZ R28, R30.reuse, R73 ;  /* 0x000000491e1c7220 */ /* 0x040fe20000410000 */
[----:B------:R-:W-:Y:S01]  /*39e0*/  IMAD.U32 R9, R11, 0x10000, RZ ;  /* 0x000100000b097824 */ /* 0x000fe200078e00ff */
[----:B------:R-:W-:Y:S01]  /*39f0*/  LOP3.LUT R84, R83, 0xffff0000, RZ, 0xc0, !PT ;  /* 0xffff000053547812 */ /* 0x000fe200078ec0ff */
[-C--:B------:R-:W-:Y:S01]  /*3a00*/  FMUL.FTZ R30, R30, R6.reuse ;  /* 0x000000061e1e7220 */ /* 0x080fe20000410000 */
[----:B------:R-:W-:Y:S01]  /*3a10*/  LOP3.LUT R11, R11, 0xffff0000, RZ, 0xc0, !PT ;  /* 0xffff00000b0b7812 */ /* 0x000fe200078ec0ff */
[----:B------:R-:W-:Y:S01]  /*3a20*/  FFMA.FTZ R75, R9, R6, -R28 ;  /* 0x00000006094b7223 */ /* 0x000fe2000001081c */
[----:B------:R-:W-:-:S02]  /*3a30*/  IMAD.U32 R28, R79, 0x10000, RZ ;  /* 0x000100004f1c7824 */ /* 0x000fc400078e00ff */
[----:B------:R-:W-:Y:S01]  /*3a40*/  FFMA.FTZ R73, R9, R73, R30 ;  /* 0x0000004909497223 */ /* 0x000fe2000001001e */
[----:B------:R-:W-:Y:S01]  /*3a50*/  FMUL.FTZ R30, R31, R84 ;  /* 0x000000541f1e7220 */ /* 0x000fe20000410000 */
[----:B------:R-:W-:Y:S01]  /*3a60*/  LOP3.LUT R12, R12, 0xffff0000, RZ, 0xc0, !PT ;  /* 0xffff00000c0c7812 */ /* 0x000fe200078ec0ff */
[----:B------:R-:W-:Y:S01]  /*3a70*/  FFMA.FTZ R88, R7, R80, R88 ;  /* 0x0000005007587223 */ /* 0x000fe20000010058 */
[----:B------:R-:W-:Y:S01]  /*3a80*/  LOP3.LUT R79, R79, 0xffff0000, RZ, 0xc0, !PT ;  /* 0xffff00004f4f7812 */ /* 0x000fe200078ec0ff */
[----:B------:R-:W-:Y:S02]  /*3a90*/  IMAD.U32 R6, R72, 0x10000, RZ ;  /* 0x0001000048067824 */ /* 0x000fe400078e00ff */
[-C--:B------:R-:W-:Y:S01]  /*3aa0*/  FMUL.FTZ R80, R31, R78.reuse ;  /* 0x0000004e1f507220 */ /* 0x080fe20000410000 */
[----:B------:R-:W-:Y:S01]  /*3ab0*/  FFMA.FTZ R78, R11, R78, -R30 ;  /* 0x0000004e0b4e7223 */ /* 0x000fe2000001081e */
[----:B------:R-:W-:Y:S01]  /*3ac0*/  LOP3.LUT R8, R8, 0xffff0000, RZ, 0xc0, !PT ;  /* 0xffff000008087812 */ /* 0x000fe200078ec0ff */
[C---:B------:R-:W-:Y:S01]  /*3ad0*/  FMUL.FTZ R30, R13.reuse, R28 ;  /* 0x0000001c0d1e7220 */ /* 0x040fe20000410000 */
[----:B------:R-:W-:Y:S01]  /*3ae0*/  LOP3.LUT R7, R72, 0xffff0000, RZ, 0xc0, !PT ;  /* 0xffff000048077812 */ /* 0x000fe200078ec0ff */
[----:B------:R-:W-:Y:S01]  /*3af0*/  FMUL.FTZ R13, R13, R6 ;  /* 0x000000060d0d7220 */ /* 0x000fe20000410000 */
[----:B------:R-:W-:Y:S01]  /*3b00*/  FMUL.FTZ R9, R12, R79 ;  /* 0x0000004f0c097220 */ /* 0x000fe20000410000 */
[----:B------:R-:W-:Y:S01]  /*3b10*/  FFMA.FTZ R80, R11, R84, R80 ;  /* 0x000000540b507223 */ /* 0x000fe20000010050 */
[----:B------:R-:W-:-:S02]  /*3b20*/  IMAD.U32 R15, R14, 0x10000, RZ ;  /* 0x000100000e0f7824 */ /* 0x000fc400078e00ff */
[C---:B------:R-:W-:Y:S01]  /*3b30*/  FFMA.FTZ R30, R5.reuse, R6, -R30 ;  /* 0x00000006051e7223 */ /* 0x040fe2000001081e */
[----:B------:R-:W-:Y:S01]  /*3b40*/  FFMA.FTZ R13, R5, R28, R13 ;  /* 0x0000001c050d7223 */ /* 0x000fe2000001000d */
[-C--:B------:R-:W-:Y:S01]  /*3b50*/  FMUL.FTZ R11, R12, R7.reuse ;  /* 0x000000070c0b7220 */ /* 0x080fe20000410000 */
[----:B------:R-:W-:Y:S01]  /*3b60*/  FFMA.FTZ R9, R8, R7, -R9 ;  /* 0x0000000708097223 */ /* 0x000fe20000010809 */
[----:B------:R-:W-:Y:S01]  /*3b70*/  LOP3.LUT R14, R14, 0xffff0000, RZ, 0xc0, !PT ;  /* 0xffff00000e0e7812 */ /* 0x000fe200078ec0ff */
        /* <DEDUP_REMOVED lines=27> */
.L_x_7943:
[----:B------:R-:W-:Y:S05]  /*3d30*/  BSYNC B1 ;  /* 0x0000000000017941 */ /* 0x000fea0003800000 */
.L_x_7942:
        /* <DEDUP_REMOVED lines=8> */
.L_x_7923:
[----:B------:R-:W-:-:S13]  /*3dc0*/  ISETP.NE.AND P3, PT, R189, 0x3, PT ;  /* 0x00000003bd00780c */ /* 0x000fda0003f65270 */
[----:B------:R-:W-:Y:S05]  /*3dd0*/  @!P3 BRA `(.L_x_7944) ;  /* 0x000000000004b947 */ /* 0x000fea0003800000 */
[----:B------:R-:W-:Y:S01]  /*3de0*/  BPT.TRAP 0x1 ;  /* 0x000000040000795c */ /* 0x000fe20000300000 */
.L_x_7944:
[----:B------:R-:W-:Y:S01]  /*3df0*/  IMAD R63, R188, 0x8, R2 ;  /* 0x00000008bc3f7824 */ /* 0x000fe200078e0202 */
[----:B------:R-:W-:Y:S01]  /*3e00*/  SHF.L.U32 R74, R193, 0x1f, RZ ;  /* 0x0000001fc14a7819 */ /* 0x000fe200000006ff */
[----:B------:R-:W-:Y:S01]  /*3e10*/  BSSY B1, `(.L_x_7945) ;  /* 0x0000004000017945 */ /* 0x000fe20003800000 */
[----:B------:R-:W-:Y:S02]  /*3e20*/  SHF.R.S32.HI R67, RZ, 0x1f, R65 ;  /* 0x0000001fff437819 */ /* 0x000fe40000011441 */
[----:B------:R-:W1:Y:S02]  /*3e30*/  SYNCS.PHASECHK.TRANS64.TRYWAIT P4, [R63+URZ+0x28c90], R74 ;  /* 0x028c904a3f0075a7 */ /* 0x000e64000808017f */
[----:B-1----:R-:W-:Y:S05]  /*3e40*/  @!P4 BRA `(.L_x_7946) ;  /* 0x0000016c00d4c947 */ /* 0x002fea0003800000 */
.L_x_8199:
[----:B------:R-:W-:Y:S05]  /*3e50*/  BSYNC B1 ;  /* 0x0000000000017941 */ /* 0x000fea0003800000 */
.L_x_7945:
        /* <DEDUP_REMOVED lines=26> */
.L_x_8203:
        /* <DEDUP_REMOVED lines=18> */
.L_x_7931:
[----:B------:R-:W-:Y:S05]  /*4120*/  BSYNC B0 ;  /* 0x0000000000007941 */ /* 0x000fea0003800000 */
.L_x_7922:
        /* <DEDUP_REMOVED lines=17> */
.L_x_7949:
[----:B------:R-:W-:Y:S05]  /*4240*/  BSYNC B0 ;  /* 0x0000000000007941 */ /* 0x000fea0003800000 */
.L_x_7948:
[----:B------:R-:W1:Y:S01]  /*4250*/  SYNCS.PHASECHK.TRANS64.TRYWAIT P3, [R63+URZ+0x28cb0], R74 ;  /* 0x028cb04a3f0075a7 */ /* 0x000e62000806017f */
[----:B------:R-:W-:Y:S04]  /*4260*/  BSSY B0, `(.L_x_7950) ;  /* 0x0000002000007945 */ /* 0x000fe80003800000 */
[----:B-1----:R-:W-:Y:S05]  /*4270*/  @!P3 BRA `(.L_x_7951) ;  /* 0x0000016c0020b947 */ /* 0x002fea0003800000 */
.L_x_8204:
[----:B------:R-:W-:Y:S05]  /*4280*/  BSYNC B0 ;  /* 0x0000000000007941 */ /* 0x000fea0003800000 */
.L_x_7950:
        /* <DEDUP_REMOVED lines=18> */
[----:B------:R-:W-:Y:S02]  /*43b0*/  LEA.HI.X R10, R4, UR5, R5, 0x1, P3 ;  /* 0x00000005040a7c11 */ /* 0x000fe400098f0c05 */
[----:B------:R-:W-:Y:S01]  /*43c0*/  ISETP.GT.AND P3, PT, R68, R194, PT ;  /* 0x000000c24400720c */ /* 0x000fe20003f64270 */
[----:B------:R-:W0:Y:S04]  /*43d0*/  SHFL.IDX PT, R11, R11, RZ, 0x1c1f ;  /* 0x001c1fff0b0b7589 */ /* 0x000e2800000e0000 */
[----:B------:R-:W2:Y:S08]  /*43e0*/  SHFL.IDX PT, R10, R10, RZ, 0x1c1f ;  /* 0x001c1fff0a0a7589 */ /* 0x000eb000000e0000 */
[----:B------:R-:W-:Y:S05]  /*43f0*/  @!P3 BRA `(.L_x_7953) ;  /* 0x000000040090b947 */ /* 0x000fea0003800000 */
[----:B------:R-:W4:Y:S01]  /*4400*/  LDL R31, [R1] ;  /* 0x00000000011f7983 */ /* 0x000f220000100800 */
[----:B------:R-:W-:-:S03]  /*4410*/  ULDC UR4, c[0x0][0x320] ;  /* 0x0000c80000047ab9 */ /* 0x000fc60000000800 */
[----:B------:R-:W5:Y:S04]  /*4420*/  LDL R30, [R1+0x4] ;  /* 0x00000400011e7983 */ /* 0x000f680000100800 */
[----:B------:R-:W5:Y:S04]  /*4430*/  LDL R29, [R1+0x8] ;  /* 0x00000800011d7983 */ /* 0x000f680000100800 */
[----:B------:R-:W5:Y:S01]  /*4440*/  LDL R28, [R1+0xc] ;  /* 0x00000c00011c7983 */ /* 0x000f620000100800 */
[----:B------:R-:W-:Y:S01]  /*4450*/  ISETP.GE.AND P5, PT, R16, UR4, PT ;  /* 0x0000000410007c0c */ /* 0x000fe2000bfa6270 */
[----:B------:R-:W-:-:S02]  /*4460*/  IMAD R9, R188, 0x8000, R51 ;  /* 0x00008000bc097824 */ /* 0x000fc400078e0233 */
[----:B------:R-:W5:Y:S02]  /*4470*/  LDL R15, [R1+0x10] ;  /* 0x00001000010f7983 */ /* 0x000f640000100800 */
[----:B------:R-:W-:Y:S01]  /*4480*/  IMAD R12, R9, 0x2, R2 ;  /* 0x00000002090c7824 */ /* 0x000fe200078e0202 */
[----:B------:R-:W-:Y:S01]  /*4490*/  LOP3.LUT P3, RZ, R195, 0x4, RZ, 0xc0, !PT ;  /* 0x00000004c3ff7812 */ /* 0x000fe2000786c0ff */
[----:B---3--:R-:W3:Y:S01]  /*44a0*/  LDL R14, [R1+0x14] ;  /* 0x00001400010e7983 */ /* 0x008ee20000100800 */
[----:B------:R-:W-:-:S03]  /*44b0*/  VIADD R13, R9, 0x20 ;  /* 0x00000020090d7836 */ /* 0x000fc60000000000 */
[----:B------:R-:W3:Y:S04]  /*44c0*/  LDL R56, [R1+0x18] ;  /* 0x0000180001387983 */ /* 0x000ee80000100800 */
        /* <DEDUP_REMOVED lines=20> */
[C---:B------:R-:W-:Y:S01]  /*4610*/  ISETP.GE.AND P5, PT, R212.reuse, UR4, PT ;  /* 0x00000004d4007c0c */ /* 0x040fe2000bfa6270 */
[----:B------:R-:W2:Y:S04]  /*4620*/  LDL R31, [R1+0x1c] ;  /* 0x00001c00011f7983 */ /* 0x000ea80000100800 */
[----:B-1----:R0:W-:Y:S08]  /*4630*/  @!P3 ST.E.128 desc[UR40][R8.64], R4 ;  /* 0x000000040800b985 */ /* 0x0021f0000c101d28 */
        /* <DEDUP_REMOVED lines=62> */
[----:B---3--:R-:W-:-:S05]  /*4a20*/  @!P3 IMAD.X R9, R10, 0x1, R14, P5 ;  /* 0x000000010a09b824 */ /* 0x008fca00028e060e */
[----:B-1----:R4:W-:Y:S03]  /*4a30*/  @!P3 ST.E.128 desc[UR40][R8.64], R4 ;  /* 0x000000040800b985 */ /* 0x0029e6000c101d28 */
.L_x_7953:
[----:B------:R-:W-:Y:S05]  /*4a40*/  BSYNC B0 ;  /* 0x0000000000007941 */ /* 0x000fea0003800000 */
.L_x_7952:
[----:B------:R-:W-:Y:S01]  /*4a50*/  @!PT LDS RZ, [RZ] ;  /* 0x00000000fffff984 */ /* 0x000fe20000000800 */
[----:B------:R-:W-:Y:S01]  /*4a60*/  @!PT LDS RZ, [RZ] ;  /* 0x00000000fffff984 */ /* 0x000fe20000000800 */
[----:B------:R-:W-:Y:S01]  /*4a70*/  @!PT LDS RZ, [RZ] ;  /* 0x00000000fffff984 */ /* 0x000fe20000000800 */
[----:B------:R-:W-:Y:S01]  /*4a80*/  @!PT LDS RZ, [RZ] ;  /* 0x00000000fffff984 */ /* 0x000fe20000000800 */
[----:B------:R5:W-:Y:S06]  /*4a90*/  MEMBAR.ALL.CTA ;  /* 0x0000000000007992 */ /* 0x000bec0000008000 */
[----:B-----5:R-:W5:Y:S01]  /*4aa0*/  FENCE.VIEW.ASYNC.S ;  /* 0x00000000000073c6 */ /* 0x020f620000000000 */
[----:B-1----:R-:W-:Y:S01]  /*4ab0*/  @!P4 VIADD R63, R63, 0x28cc0 ;  /* 0x00028cc03f3fc836 */ /* 0x002fe20000000000 */
[----:B-----5:R1:W-:Y:S04]  /*4ac0*/  BAR.SYNC.DEFER_BLOCKING R49, 0x80 ;  /* 0x000200310000751d */ /* 0x0203e80000010000 */
[----:B------:R-:W-:Y:S01]  /*4ad0*/  @!P4 PRMT R63, RZ, 0x654, R63 ;  /* 0x00000654ff3fc816 */ /* 0x000fe2000000003f */
[----:B------:R-:W-:Y:S01]  /*4ae0*/  VIADD R188, R188, 0x1 ;  /* 0x00000001bcbc7836 */ /* 0x000fe20000000000 */
[----:B------:R-:W-:-:S02]  /*4af0*/  PLOP3.LUT P3, PT, PT, PT, PT, 0x8, 0x0 ;  /* 0x000000000000781c */ /* 0x000fc40003f6e170 */
[----:B------:R1:W-:Y:S02]  /*4b00*/  @!P4 SYNCS.ARRIVE.TRANS64.RED.A1T0 RZ, [R63+URZ], RZ ;  /* 0x000000ff3fffc9a7 */ /* 0x0003e4000810043f */
[----:B------:R-:W-:-:S04]  /*4b10*/  ISETP.NE.AND P4, PT, R188, 0x2, PT ;  /* 0x00000002bc00780c */ /* 0x000fc80003f85270 */
[----:B----4-:R-:W-:Y:S02]  /*4b20*/  SEL R4, RZ, 0x1, P4 ;  /* 0x00000001ff047807 */ /* 0x010fe40002000000 */
[----:B------:R-:W-:Y:S02]  /*4b30*/  SEL R188, R188, RZ, P4 ;  /* 0x000000ffbcbc7207 */ /* 0x000fe40002000000 */
[----:B------:R-:W-:Y:S01]  /*4b40*/  LOP3.LUT R193, R193, R4, RZ, 0x3c, !PT ;  /* 0x00000004c1c17212 */ /* 0x000fe200078e3cff */
[----:B-1----:R-:W-:Y:S06]  /*4b50*/  @P2 BRA `(.L_x_7954) ;  /* 0xffffffd800102947 */ /* 0x002fec000383ffff */
.L_x_7917:
[----:B------:R-:W4:Y:S01]  /*4b60*/  LDL R4, [R1+0x54] ;  /* 0x0000540001047983 */ /* 0x000f220000100800 */
[----:B------:R-:W-:Y:S01]  /*4b70*/  BSSY B0, `(.L_x_7955) ;  /* 0x0000005000007945 */ /* 0x000fe20003800000 */
[----:B----4-:R-:W-:-:S03]  /*4b80*/  ISETP.NE.AND P0, PT, R4, 0x1, PT ;  /* 0x000000010400780c */ /* 0x010fc60003f05270 */
[----:B------:R-:W-:Y:S10]  /*4b90*/  @P3 BRA `(.L_x_7956) ;  /* 0x0000000000083947 */ /* 0x000ff40003800000 */
[----:B------:R-:W1:Y:S02]  /*4ba0*/  FENCE.VIEW.ASYNC.G ;  /* 0x00000000000073c6 */ /* 0x000e640000000100 */
[----:B-1----:R-:W-:Y:S06]  /*4bb0*/  BAR.ARV 0xc, 0x180 ;  /* 0x0306000000007b1d */ /* 0x002fec0000002000 */
.L_x_7956:
[----:B------:R-:W-:Y:S05]  /*4bc0*/  BSYNC B0 ;  /* 0x0000000000007941 */ /* 0x000fea0003800000 */
.L_x_7955:
[----:B------:R-:W-:Y:S04]  /*4bd0*/  BSSY B7, `(.L_x_7957) ;  /* 0x0000b5e000077945 */ /* 0x000fe80003800000 */
[----:B------:R-:W-:Y:S05]  /*4be0*/  @!P0 BRA `(.L_x_7958) ;  /* 0x0000002000008947 */ /* 0x000fea0003800000 */
[----:B------:R-:W1:Y:S01]  /*4bf0*/  LDC R0, c[0x0][0x448] ;  /* 0x00011200ff007b82 */ /* 0x000e620000000800 */
[----:B------:R-:W-:Y:S01]  /*4c00*/  VIADD R3, R202, 0x3f ;  /* 0x0000003fca037836 */ /* 0x000fe20000000000 */
        /* <DEDUP_REMOVED lines=22> */
[----:B-1----:R-:W-:-:S02]  /*4d70*/  ISETP.NE.AND P0, PT, R0, 0x1, PT ;  /* 0x000000010000780c */ /* 0x002fc40003f05270 */
        /* <DEDUP_REMOVED lines=11> */
[----:B------:R-:W-:Y:S01]  /*4e30*/  CS2R R86, SRZ ;  /* 0x0000000000567805 */ /* 0x000fe2000001ff00 */
[----:B------:R-:W1:Y:S01]  /*4e40*/  @P0 LDC R0, c[0x0][0x44c] ;  /* 0x00011300ff000b82 */ /* 0x000e620000000800 */
[----:B------:R-:W-:Y:S01]  /*4e50*/  CS2R R84, SRZ ;  /* 0x0000000000547805 */ /* 0x000fe2000001ff00 */
[----:B------:R-:W-:Y:S01]  /*4e60*/  IMAD.MOV.U32 R83, RZ, RZ, RZ ;  /* 0x000000ffff537224 */ /* 0x000fe200078e00ff */
[----:B------:R-:W-:Y:S02]  /*4e70*/  CS2R R32, SRZ ;  /* 0x0000000000207805 */ /* 0x000fe4000001ff00 */
[----:B------:R-:W-:Y:S02]  /*4e80*/  CS2R R80, SRZ ;  /* 0x0000000000507805 */ /* 0x000fe4000001ff00 */
[----:B------:R-:W-:-:S02]  /*4e90*/  CS2R R78, SRZ ;  /* 0x00000000004e7805 */ /* 0x000fc4000001ff00 */
[----:B------:R-:W-:Y:S01]  /*4ea0*/  CS2R R76, SRZ ;  /* 0x00000000004c7805 */ /* 0x000fe2000001ff00 */
[----:B------:R-:W-:Y:S01]  /*4eb0*/  IMAD.MOV.U32 R75, RZ, RZ, RZ ;  /* 0x000000ffff4b7224 */ /* 0x000fe200078e00ff */
[----:B------:R-:W4:Y:S01]  /*4ec0*/  @P0 LDC R5, c[0x0][0x450] ;  /* 0x00011400ff050b82 */ /* 0x000f220000000800 */
[----:B------:R-:W-:Y:S02]  /*4ed0*/  CS2R R28, SRZ ;  /* 0x00000000001c7805 */ /* 0x000fe4000001ff00 */
[----:B------:R-:W-:Y:S01]  /*4ee0*/  CS2R R72, SRZ ;  /* 0x0000000000487805 */ /* 0x000fe2000001ff00 */
[----:B------:R-:W-:Y:S01]  /*4ef0*/  IMAD.MOV.U32 R71, RZ, RZ, RZ ;  /* 0x000000ffff477224 */ /* 0x000fe200078e00ff */
[----:B---3--:R-:W-:Y:S02]  /*4f00*/  CS2R R14, SRZ ;  /* 0x00000000000e7805 */ /* 0x008fe4000001ff00 */
[----:B------:R-:W-:Y:S01]  /*4f10*/  CS2R R68, SRZ ;  /* 0x0000000000447805 */ /* 0x000fe2000001ff00 */
[----:B------:R-:W-:Y:S01]  /*4f20*/  IMAD.MOV.U32 R67, RZ, RZ, RZ ;  /* 0x000000ffff437224 */ /* 0x000fe200078e00ff */
        /* <DEDUP_REMOVED lines=8> */
[----:B------:R-:W-:Y:S01]  /*4fb0*/  CS2R R162, SRZ ;  /* 0x0000000000a27805 */ /* 0x000fe2000001ff00 */
[----:B-1----:R-:W-:Y:S01]  /*4fc0*/  @P0 IMAD.HI.U32 R0, R3, R0, RZ ;  /* 0x0000000003000227 */ /* 0x002fe200078e00ff */
[----:B------:R-:W-:-:S02]  /*4fd0*/  CS2R R50, SRZ ;  /* 0x0000000000327805 */ /* 0x000fc4000001ff00 */
[----:B------:R-:W-:Y:S02]  /*4fe0*/  CS2R R46, SRZ ;  /* 0x00000000002e7805 */ /* 0x000fe4000001ff00 */
[----:B------:R-:W-:Y:S02]  /*4ff0*/  CS2R R152, SRZ ;  /* 0x0000000000987805 */ /* 0x000fe4000001ff00 */
[----:B------:R-:W-:Y:S02]  /*5000*/  CS2R R156, SRZ ;  /* 0x00000000009c7805 */ /* 0x000fe4000001ff00 */
[----:B------:R-:W-:Y:S02]  /*5010*/  CS2R R42, SRZ ;  /* 0x00000000002a7805 */ /* 0x000fe4000001ff00 */
[----:B------:R-:W-:Y:S01]  /*5020*/  CS2R R154, SRZ ;  /* 0x00000000009a7805 */ /* 0x000fe2000001ff00 */
[----:B------:R-:W-:Y:S01]  /*5030*/  IMAD.MOV.U32 R39, RZ, RZ, RZ ;  /* 0x000000ffff277224 */ /* 0x000fe200078e00ff */
[----:B----4-:R-:W-:-:S02]  /*5040*/  @P0 SHF.R.U32.HI R3, RZ, R5, R0 ;  /* 0x00000005ff030219 */ /* 0x010fc40000011600 */
[----:B0-2---:R-:W-:Y:S02]  /*5050*/  CS2R R10, SRZ ;  /* 0x00000000000a7805 */ /* 0x005fe4000001ff00 */
[----:B------:R-:W-:Y:S01]  /*5060*/  PLOP3.LUT P0, PT, PT, PT, PT, 0x80, 0x0 ;  /* 0x000000000000781c */ /* 0x000fe20003f0f070 */
[----:B------:R-:W-:Y:S01]  /*5070*/  IMAD.MOV.U32 R35, RZ, RZ, RZ ;  /* 0x000000ffff237224 */ /* 0x000fe200078e00ff */
[----:B------:R-:W-:Y:S01]  /*5080*/  CS2R R8, SRZ ;  /* 0x0000000000087805 */ /* 0x000fe2000001ff00 */
[----:B------:R-:W-:Y:S01]  /*5090*/  IMAD.IADD R3, R40, 0x1, R3 ;  /* 0x0000000128037824 */ /* 0x000fe200078e0203 */
[----:B------:R-:W-:Y:S01]  /*50a0*/  CS2R R40, SRZ ;  /* 0x0000000000287805 */ /* 0x000fe2000001ff00 */
[----:B------:R-:W-:Y:S01]  /*50b0*/  IMAD.MOV.U32 R31, RZ, RZ, RZ ;  /* 0x000000ffff1f7224 */ /* 0x000fe200078e00ff */
[----:B------:R-:W-:Y:S02]  /*50c0*/  CS2R R6, SRZ ;  /* 0x0000000000067805 */ /* 0x000fe4000001ff00 */
[----:B------:R-:W-:-:S04]  /*50d0*/  SHF.R.S32.HI R0, RZ, 0x1f, R3 ;  /* 0x0000001fff007819 */ /* 0x000fc80000011403 */
[----:B------:R-:W-:Y:S01]  /*50e0*/  LEA.HI R0, R0, R3, RZ, 0x6 ;  /* 0x0000000300007211 */ /* 0x000fe200078f30ff */
[----:B------:R-:W-:-:S03]  /*50f0*/  IMAD.MOV.U32 R3, RZ, RZ, RZ ;  /* 0x000000ffff037224 */ /* 0x000fc600078e00ff */
[----:B------:R-:W-:Y:S01]  /*5100*/  SHF.R.S32.HI R5, RZ, 0x6, R0 ;  /* 0x00000006ff057819 */ /* 0x000fe20000011400 */
[----:B------:R-:W-:-:S03]  /*5110*/  IMAD.MOV.U32 R0, RZ, RZ, RZ ;  /* 0x000000ffff007224 */ /* 0x000fc600078e00ff */
[----:B------:R-:W-:Y:S01]  /*5120*/  VIMNMX R12, R214, R5, PT ;  /* 0x00000005d60c7248 */ /* 0x000fe20003fe0100 */
[----:B------:R-:W-:-:S03]  /*5130*/  IMAD.MOV.U32 R5, RZ, RZ, RZ ;  /* 0x000000ffff057224 */ /* 0x000fc600078e00ff */
[----:B------:R-:W-:-:S13]  /*5140*/  ISETP.GE.AND P1, PT, R12, 0x1, PT ;  /* 0x000000010c00780c */ /* 0x000fda0003f26270 */
        /* <DEDUP_REMOVED lines=18> */
.L_x_7960:
        /* <DEDUP_REMOVED lines=11> */
.L_x_8205:
[----:B------:R-:W-:Y:S05]  /*5320*/  BSYNC B0 ;  /* 0x0000000000007941 */ /* 0x000fea0003800000 */
.L_x_7961:
[----:B------:R-:W-:Y:S01]  /*5330*/  BAR.SYNC.DEFER_BLOCKING 0xe, 0x100 ;  /* 0x0384000000007b1d */ /* 0x000fe20000010000 */
[----:B------:R-:W-:Y:S01]  /*5340*/  IMAD.MOV.U32 R5, RZ, RZ, 0x40000040 ;  /* 0x40000040ff057424 */ /* 0x000fe200078e00ff */
[C---:B------:R-:W-:Y:S01]  /*5350*/  R2UR UR6, R6.reuse ;  /* 0x00000000060672ca */ /* 0x040fe200000e0000 */
[----:B0-----:R-:W-:Y:S01]  /*5360*/  VIADD R8, R6, 0x80 ;  /* 0x0000008006087836 */ /* 0x001fe20000000000 */
[----:B------:R-:W-:Y:S01]  /*5370*/  R2UR UR7, R7 ;  /* 0x00000000070772ca */ /* 0x000fe200000e0000 */
[----:B------:R-:W-:Y:S01]  /*5380*/  IMAD.MOV.U32 R9, RZ, RZ, 0x40000040 ;  /* 0x40000040ff097424 */ /* 0x000fe200078e00ff */
[C---:B------:R-:W-:Y:S01]  /*5390*/  R2UR UR4, R4.reuse ;  /* 0x00000000040472ca */ /* 0x040fe200000e0000 */
[----:B------:R-:W-:Y:S01]  /*53a0*/  IMAD.MOV.U32 R11, RZ, RZ, 0x40000040 ;  /* 0x40000040ff0b7424 */ /* 0x000fe200078e00ff */
[----:B------:R-:W-:Y:S01]  /*53b0*/  R2UR UR5, R5 ;  /* 0x00000000050572ca */ /* 0x000fe200000e0000 */
[----:B------:R-:W-:Y:S01]  /*53c0*/  IMAD.MOV.U32 R7, RZ, RZ, 0x40000040 ;  /* 0x40000040ff077424 */ /* 0x000fe200078e00ff */
[----:B------:R-:W-:Y:S01]  /*53d0*/  IADD3 R10, R4, 0x2, RZ ;  /* 0x00000002040a7810 */ /* 0x000fe20007ffe0ff */
[----:B-----5:R-:W-:-:S10]  /*53e0*/  WARPGROUP.ARRIVE ;  /* 0x00000000000079c5 */ /* 0x020fd40000000000 */
        /* <DEDUP_REMOVED lines=11> */
[----:B------:R-:W-:-:S03]  /*54a0*/  IMAD.MOV.U32 R9, RZ, RZ, 0x40000040 ;  /* 0x40000040ff097424 */ /* 0x000fc600078e00ff */
[----:B------:R-:W-:Y:S02]  /*54b0*/  R2UR UR8, R8 ;  /* 0x00000000080872ca */ /* 0x000fe400000e0000 */
[----:B------:R-:W-:Y:S01]  /*54c0*/  R2UR UR9, R9 ;  /* 0x00000000090972ca */ /* 0x000fe200000e0000 */
[----:B------:R-:W-:Y:S02]  /*54d0*/  WARPGROUP.DEPBAR.LE gsb0, 0x0 ;  /* 0x00008000000079c5 */ /* 0x000fe40000010000 */
[----:B------:R-:W-:-:S08]  /*54e0*/  WARPGROUP.ARRIVE ;  /* 0x00000000000079c5 */ /* 0x000fd00000000000 */
        /* <DEDUP_REMOVED lines=19> */
.L_x_7963:
[----:B------:R-:W-:Y:S01]  /*5620*/  ISETP.GE.AND P1, PT, R12, 0x2, PT ;  /* 0x000000020c00780c */ /* 0x000fe20003f26270 */
[----:B------:R-:W-:Y:S01]  /*5630*/  VIADD R3, R3, 0x28c60 ;  /* 0x00028c6003037836 */ /* 0x000fe20000000000 */
[----:B------:R-:W-:Y:S04]  /*5640*/  BSSY B0, `(.L_x_7964) ;  /* 0x00000cb000007945 */ /* 0x000fe80003800000 */
[----:B------:R-:W-:-:S04]  /*5650*/  PRMT R3, R192, 0x654, R3 ;  /* 0x00000654c0037816 */ /* 0x000fc80000000003 */
[----:B------:R0:W-:Y:S03]  /*5660*/  SYNCS.ARRIVE.TRANS64.RED.A1T0 RZ, [R3+URZ], RZ ;  /* 0x000000ff03ff79a7 */ /* 0x0001e6000810043f */
[----:B------:R-:W-:Y:S05]  /*5670*/  @!P1 BRA `(.L_x_7965) ;  /* 0x0000000c001c9947 */ /* 0x000fea0003800000 */
[----:B0-----:R-:W-:-:S07]  /*5680*/  VIADD R3, R12, 0xfffffffe ;  /* 0xfffffffe0c037836 */ /* 0x001fce0000000000 */
.L_x_7972:
[----:B------:R-:W-:Y:S01]  /*5690*/  BAR.SYNC.DEFER_BLOCKING 0xe, 0x100 ;  /* 0x0384000000007b1d */ /* 0x000fe20000010000 */
[C---:B-1----:R-:W-:Y:S01]  /*56a0*/  IMAD R13, R18.reuse, 0x40, R197 ;  /* 0x00000040120d7824 */ /* 0x042fe200078e02c5 */
[----:B------:R-:W-:Y:S01]  /*56b0*/  ISETP.GT.AND P2, PT, R3, RZ, PT ;  /* 0x000000ff0300720c */ /* 0x000fe20003f44270 */
[----:B------:R-:W-:Y:S02]  /*56c0*/  VIADD R18, R18, 0x1 ;  /* 0x0000000112127836 */ /* 0x000fe40000000000 */
[----:B------:R-:W-:Y:S02]  /*56d0*/  IMAD R12, R13, 0x4, R2 ;  /* 0x000000040d0c7824 */ /* 0x000fe400078e0202 */
[----:B------:R-:W-:Y:S01]  /*56e0*/  VIADD R3, R3, 0xffffffff ;  /* 0xffffffff03037836 */ /* 0x000fe20000000000 */
        /* <DEDUP_REMOVED lines=136> */
.L_x_7966:
[----:B------:R-:W-:Y:S01]  /*5f70*/  IMAD R20, R18, 0x8, R2 ;  /* 0x0000000812147824 */ /* 0x000fe200078e0202 */
[----:B------:R-:W-:-:S04]  /*5f80*/  SHF.L.U32 R12, R19, 0x1f, RZ ;  /* 0x0000001f130c7819 */ /* 0x000fc800000006ff */
[----:B------:R0:W1:Y:S01]  /*5f90*/  SYNCS.PHASECHK.TRANS64.TRYWAIT P1, [R20+URZ+0x28c50], R12 ;  /* 0x028c500c140075a7 */ /* 0x000062000802017f */
[----:B------:R-:W-:Y:S05]  /*5fa0*/  @!P0 BRA `(.L_x_7967) ;  /* 0x0000000000048947 */ /* 0x000fea0003800000 */
[----:B------:R-:W-:Y:S01]  /*5fb0*/  BPT.TRAP 0x1 ;  /* 0x000000040000795c */ /* 0x000fe20000300000 */
.L_x_7967:
[----:B------:R-:W-:Y:S04]  /*5fc0*/  BSSY B1, `(.L_x_7968) ;  /* 0x0000004000017945 */ /* 0x000fe80003800000 */
[----:B-1----:R-:W-:Y:S05]  /*5fd0*/  @P1 BRA `(.L_x_7969) ;  /* 0x0000000000081947 */ /* 0x002fea0003800000 */
[----:B------:R-:W1:Y:S02]  /*5fe0*/  SYNCS.PHASECHK.TRANS64.TRYWAIT P1, [R20+URZ+0x28c50], R12 ;  /* 0x028c500c140075a7 */ /* 0x000e64000802017f */
[----:B-1----:R-:W-:Y:S05]  /*5ff0*/  @!P1 BRA `(.L_x_7970) ;  /* 0x0000014c00e89947 */ /* 0x002fea0003800000 */
.L_x_7969:
[----:B------:R-:W-:Y:S05]  /*6000*/  BSYNC B1 ;  /* 0x0000000000017941 */ /* 0x000fea0003800000 */
.L_x_7968:
        /* <DEDUP_REMOVED lines=42> */
.L_x_7971:
[----:B------:R-:W-:-:S05]  /*62b0*/  VIADD R13, R20, 0x28c60 ;  /* 0x00028c60140d7836 */ /* 0x000fca0000000000 */
[----:B------:R-:W-:-:S04]  /*62c0*/  PRMT R13, R192, 0x654, R13 ;  /* 0x00000654c00d7816 */ /* 0x000fc8000000000d */
[----:B------:R1:W-:Y:S01]  /*62d0*/  SYNCS.ARRIVE.TRANS64.RED.A1T0 RZ, [R13+URZ], RZ ;  /* 0x000000ff0dff79a7 */ /* 0x0003e2000810043f */
[----:B------:R-:W-:Y:S05]  /*62e0*/  @P2 BRA `(.L_x_7972) ;  /* 0xfffffff000e82947 */ /* 0x000fea000383ffff */
.L_x_7965:
[----:B------:R-:W-:Y:S05]  /*62f0*/  BSYNC B0 ;  /* 0x0000000000007941 */ /* 0x000fea0003800000 */
.L_x_7964:
[----:B------:R-:W-:Y:S01]  /*6300*/  BAR.SYNC.DEFER_BLOCKING 0xe, 0x100 ;  /* 0x0384000000007b1d */ /* 0x000fe20000010000 */
[C---:B0-----:R-:W-:Y:S01]  /*6310*/  IMAD R3, R18.reuse, 0x40, R197 ;  /* 0x0000004012037824 */ /* 0x041fe200078e02c5 */
[----:B------:R-:W-:Y:S01]  /*6320*/  PLOP3.LUT P0, PT, PT, PT, PT, 0x8, 0x0 ;  /* 0x000000000000781c */ /* 0x000fe20003f0e170 */
[----:B------:R-:W-:Y:S02]  /*6330*/  VIADD R18, R18, 0x1 ;  /* 0x0000000112127836 */ /* 0x000fe40000000000 */
[----:B------:R-:W-:-:S03]  /*6340*/  IMAD R3, R3, 0x4, R2 ;  /* 0x0000000403037824 */ /* 0x000fc600078e0202 */
[----:B------:R-:W-:-:S04]  /*6350*/  ISETP.NE.AND P1, PT, R18, 0x2, PT ;  /* 0x000000021200780c */ /* 0x000fc80003f25270 */
[----:B------:R-:W-:Y:S01]  /*6360*/  SEL R18, R18, RZ, P1 ;  /* 0x000000ff12127207 */ /* 0x000fe20000800000 */
[----:B------:R-:W0:Y:S04]  /*6370*/  LDS R2, [R3+0x28800] ;  /* 0x0288000003027984 */ /* 0x000e280000000800 */
[----:B------:R2:W3:Y:S02]  /*6380*/  LDS R0, [R3+0x28820] ;  /* 0x0288200003007984 */ /* 0x0004e40000000800 */
[----:B--2---:R-:W-:Y:S02]  /*6390*/  IMAD.MOV.U32 R3, RZ, RZ, RZ ;  /* 0x000000ffff037224 */ /* 0x004fe400078e00ff */
[-C--:B0-----:R-:W-:Y:S01]  /*63a0*/  FMUL.FTZ R154, R28, R2.reuse ;  /* 0x000000021c9a7220 */ /* 0x081fe20000410000 */
        /* <DEDUP_REMOVED lines=132> */
.L_x_7958:
        /* <DEDUP_REMOVED lines=121> */
.L_x_7974:
[----:B------:R-:W-:Y:S05]  /*7380*/  BSYNC B6 ;  /* 0x0000000000067941 */ /* 0x000fea0003800000 */
.L_x_7973:
        /* <DEDUP_REMOVED lines=13> */
.L_x_7978:
[----:B-1----:R1:W2:Y:S02]  /*7460*/  SYNCS.PHASECHK.TRANS64.TRYWAIT P0, [R2+URZ+0x28c00], R3 ;  /* 0x028c0003020075a7 */ /* 0x0022a4000800017f */
[----:B--2---:R-:W-:Y:S05]  /*7470*/  @!P0 NANOSLEEP.SYNCS 0x989680 ;  /* 0x009896800000895d */ /* 0x004fea0003900000 */
[----:B------:R-:W2:Y:S02]  /*7480*/  @!P0 SYNCS.PHASECHK.TRANS64 P0, [R2+URZ+0x28c00], R3 ;  /* 0x028c0003020085a7 */ /* 0x000ea4000800007f */
[----:B--2---:R-:W-:Y:S05]  /*7490*/  @!P0 BRA `(.L_x_7978) ;  /* 0xfffffffc00f08947 */ /* 0x004fea000383ffff */
.L_x_7977:
[----:B------:R-:W-:Y:S05]  /*74a0*/  BSYNC B0 ;  /* 0x0000000000007941 */ /* 0x000fea0003800000 */
.L_x_7976:
[----:B------:R-:W-:Y:S05]  /*74b0*/  BRA `(.L_x_7979) ;  /* 0x0000002c00dc7947 */ /* 0x000fea0003800000 */
.L_x_7975:
        /* <DEDUP_REMOVED lines=31> */
.L_x_7981:
[----:B------:R-:W-:Y:S05]  /*76b0*/  BSYNC B6 ;  /* 0x0000000000067941 */ /* 0x000fea0003800000 */
.L_x_7980:
        /* <DEDUP_REMOVED lines=45> */
.L_x_8211:
        /* <DEDUP_REMOVED lines=16> */
[----:B------:R-:W-:Y:S01]  /*7a90*/  @!P3 IMAD.SHL.U32 R33, R200, 0x2, RZ ;  /* 0x00000002c821b824 */ /* 0x000fe200078e00ff */
        /* <DEDUP_REMOVED lines=14> */
.L_x_7986:
[----:B------:R-:W-:Y:S05]  /*7b80*/  BSYNC B1 ;  /* 0x0000000000017941 */ /* 0x000fea0003800000 */
.L_x_7985:
[----:B-1---5:R-:W-:Y:S01]  /*7b90*/  IMAD.MOV.U32 R8, RZ, RZ, R27 ;  /* 0x000000ffff087224 */ /* 0x022fe200078e001b */
[----:B------:R-:W-:Y:S01]  /*7ba0*/  UMOV UR4, 0xffffffff ;  /* 0xffffffff00047882 */ /* 0x000fe20000000000 */
[----:B--2---:R-:W-:Y:S02]  /*7bb0*/  IMAD.MOV.U32 R0, RZ, RZ, R20 ;  /* 0x000000ffff007224 */ /* 0x004fe400078e0014 */
[----:B------:R-:W-:Y:S01]  /*7bc0*/  IMAD.MOV.U32 R3, RZ, RZ, R21 ;  /* 0x000000ffff037224 */ /* 0x000fe200078e0015 */
[----:B------:R-:W-:Y:S01]  /*7bd0*/  PRMT R41, R41, 0x5410, R8 ;  /* 0x0000541029297816 */ /* 0x000fe20000000008 */
[----:B---3--:R-:W-:Y:S02]  /*7be0*/  IMAD.MOV.U32 R5, RZ, RZ, R26 ;  /* 0x000000ffff057224 */ /* 0x008fe400078e001a */
[----:B------:R-:W-:Y:S01]  /*7bf0*/  IMAD.MOV.U32 R8, RZ, RZ, R29 ;  /* 0x000000ffff087224 */ /* 0x000fe200078e001d */
[----:B------:R-:W-:Y:S01]  /*7c00*/  PRMT R42, R3, 0x5410, R0 ;  /* 0x00005410032a7816 */ /* 0x000fe20000000000 */
[----:B------:R-:W-:Y:S01]  /*7c10*/  IMAD.MOV.U32 R3, RZ, RZ, R25 ;  /* 0x000000ffff037224 */ /* 0x000fe200078e0019 */
[----:B------:R-:W-:Y:S01]  /*7c20*/  PRMT R40, R40, 0x5410, R5 ;  /* 0x0000541028287816 */ /* 0x000fe20000000005 */
[----:B------:R-:W-:Y:S01]  /*7c30*/  IMAD.MOV.U32 R5, RZ, RZ, R28 ;  /* 0x000000ffff057224 */ /* 0x000fe200078e001c */
[----:B------:R-:W-:-:S02]  /*7c40*/  MOV R0, R24 ;  /* 0x0000001800007202 */ /* 0x000fc40000000f00 */
[----:B------:R-:W-:Y:S02]  /*7c50*/  PRMT R40, R8, 0x7610, R40 ;  /* 0x0000761008287816 */ /* 0x000fe40000000028 */
[----:B------:R-:W-:Y:S02]  /*7c60*/  CS2R R8, SRZ ;  /* 0x0000000000087805 */ /* 0x000fe4000001ff00 */
[----:B------:R-:W-:Y:S02]  /*7c70*/  PRMT R44, R0, 0x5410, R3 ;  /* 0x00005410002c7816 */ /* 0x000fe40000000003 */
[----:B------:R-:W-:Y:S01]  /*7c80*/  PRMT R43, R43, 0x5410, R5 ;  /* 0x000054102b2b7816 */ /* 0x000fe20000000005 */
[----:B------:R-:W-:Y:S06]  /*7c90*/  BRA.DIV UR4, `(.L_x_7987) ;  /* 0x0000013604447947 */ /* 0x000fec000b800000 */
[----:B------:R1:W2:Y:S04]  /*7ca0*/  SHFL.IDX PT, R3, R6, 0x1, 0x1c1f ;  /* 0x003c1f0006037f89 */ /* 0x0002a800000e0000 */
[----:B------:R1:W3:Y:S04]  /*7cb0*/  SHFL.IDX PT, R0, R4, 0x1, 0x1c1f ;  /* 0x003c1f0004007f89 */ /* 0x0002e800000e0000 */
[----:B------:R1:W0:Y:S04]  /*7cc0*/  SHFL.IDX PT, R5, R10, 0x1, 0x1c1f ;  /* 0x003c1f000a057f89 */ /* 0x00022800000e0000 */
[----:B----4-:R1:W4:Y:S02]  /*7cd0*/  SHFL.IDX PT, R14, R7, 0x1, 0x1c1f ;  /* 0x003c1f00070e7f89 */ /* 0x01032400000e0000 */
.L_x_8217:
        /* <DEDUP_REMOVED lines=21> */
[----:B------:R-:W-:Y:S01]  /*7e30*/  @!P3 IMAD.SHL.U32 R7, R200, 0x2, RZ ;  /* 0x00000002c807b824 */ /* 0x000fe200078e00ff */
        /* <DEDUP_REMOVED lines=14> */
.L_x_7989:
[----:B------:R-:W-:Y:S05]  /*7f20*/  BSYNC B1 ;  /* 0x0000000000017941 */ /* 0x000fea0003800000 */
.L_x_7988:
        /* <DEDUP_REMOVED lines=17> */
[----:B------:R-:W-:Y:S01]  /*8040*/  PRMT R15, R3, 0x7610, R15 ;  /* 0x00007610030f7816 */ /* 0x000fe2000000000f */
[----:B------:R-:W-:Y:S01]  /*8050*/  IMAD R3, R227, 0x200, R0 ;  /* 0x00000200e3037824 */ /* 0x000fe200078e0200 */
[----:B------:R-:W-:Y:S01]  /*8060*/  LOP3.LUT P2, RZ, R195, 0x4, RZ, 0xc0, !PT ;  /* 0x00000004c3ff7812 */ /* 0x000fe2000784c0ff */
[----:B------:R-:W-:Y:S01]  /*8070*/  IMAD.MOV.U32 R0, RZ, RZ, R11 ;  /* 0x000000ffff007224 */ /* 0x000fe200078e000b */
[----:B------:R-:W-:Y:S01]  /*8080*/  PRMT R46, R4, 0x7610, R46 ;  /* 0x00007610042e7816 */ /* 0x000fe2000000002e */
[----:B------:R-:W-:Y:S01]  /*8090*/  IMAD R3, R3, 0x2, R2 ;  /* 0x0000000203037824 */ /* 0x000fe200078e0202 */
[----:B------:R-:W-:-:S02]  /*80a0*/  ISETP.GE.AND P1, PT, R194, R35, PT ;  /* 0x00000023c200720c */ /* 0x000fc40003f26270 */
[----:B------:R-:W-:Y:S01]  /*80b0*/  PRMT R33, R0, 0x7610, R33 ;  /* 0x0000761000217816 */ /* 0x000fe20000000021 */
[C---:B------:R-:W-:Y:S02]  /*80c0*/  VIADD R4, R3.reuse, 0x20400 ;  /* 0x0002040003047836 */ /* 0x040fe40000000000 */
[----:B------:R-:W-:Y:S01]  /*80d0*/  VIADD R0, R3, 0x20440 ;  /* 0x0002044003007836 */ /* 0x000fe20000000000 */
[----:B-1----:R-:W-:Y:S07]  /*80e0*/  @!P0 BRA `(.L_x_7991) ;  /* 0x0000013000a08947 */ /* 0x002fee0003800000 */
.L_x_8218:
[----:B------:R-:W-:Y:S05]  /*80f0*/  BSYNC B1 ;  /* 0x0000000000017941 */ /* 0x000fea0003800000 */
.L_x_7990:
        /* <DEDUP_REMOVED lines=11> */
[--C-:B------:R-:W-:Y:S02]  /*81b0*/  SHF.R.U32.HI R36, RZ, 0x10, R27.reuse ;  /* 0x00000010ff247819 */ /* 0x100fe4000001161b */
[----:B------:R-:W-:Y:S02]  /*81c0*/  SHF.R.U64 R34, R26, 0x10, R27 ;  /* 0x000000101a227819 */ /* 0x000fe4000000121b */
[C---:B------:R-:W-:Y:S02]  /*81d0*/  PRMT R39, R40.reuse, 0x5410, R39 ;  /* 0x0000541028277816 */ /* 0x040fe40000000027 */
[----:B------:R-:W-:Y:S02]  /*81e0*/  PRMT R36, R41, 0x5432, R36 ;  /* 0x0000543229247816 */ /* 0x000fe40000000024 */
[----:B------:R-:W-:Y:S01]  /*81f0*/  PRMT R34, R40, 0x5432, R34 ;  /* 0x0000543228227816 */ /* 0x000fe20000000022 */
[C---:B------:R-:W-:Y:S01]  /*8200*/  IMAD.U32 R40, R39.reuse, 0x10000, RZ ;  /* 0x0001000027287824 */ /* 0x040fe200078e00ff */
[----:B------:R-:W-:Y:S01]  /*8210*/  SHF.R.U64 R38, R28, 0x10, R29 ;  /* 0x000000101c267819 */ /* 0x000fe2000000121d */
[----:B0-----:R-:W-:Y:S01]  /*8220*/  IMAD.U32 R37, R36, 0x10000, RZ ;  /* 0x0001000024257824 */ /* 0x001fe200078e00ff */
[----:B------:R-:W-:-:S02]  /*8230*/  LOP3.LUT R39, R39, 0xffff0000, RZ, 0xc0, !PT ;  /* 0xffff000027277812 */ /* 0x000fc400078ec0ff */
[----:B------:R-:W-:Y:S02]  /*8240*/  LOP3.LUT R36, R36, 0xffff0000, RZ, 0xc0, !PT ;  /* 0xffff000024247812 */ /* 0x000fe400078ec0ff */
        /* <DEDUP_REMOVED lines=34> */
.L_x_7995:
[----:B------:R-:W-:Y:S05]  /*8470*/  BSYNC B2 ;  /* 0x0000000000027941 */ /* 0x000fea0003800000 */
.L_x_7994:
[----:B------:R-:W-:Y:S05]  /*8480*/  @P1 BRA `(.L_x_7993) ;  /* 0x0000000000b81947 */ /* 0x000fea0003800000 */
[----:B-1----:R-:W1:Y:S01]  /*8490*/  LDS.128 R4, [R0] ;  /* 0x0000000000047984 */ /* 0x002e620000000c00 */
[----:B------:R-:W-:Y:S02]  /*84a0*/  SHF.R.U32.HI R34, RZ, 0x10, R25 ;  /* 0x00000010ff227819 */ /* 0x000fe40000011619 */
[----:B------:R-:W-:Y:S02]  /*84b0*/  SHF.R.U32.HI R27, RZ, 0x10, R21 ;  /* 0x00000010ff1b7819 */ /* 0x000fe40000011615 */
[----:B------:R-:W-:Y:S02]  /*84c0*/  PRMT R34, R44, 0x5432, R34 ;  /* 0x000054322c227816 */ /* 0x000fe40000000022 */
[----:B------:R-:W-:Y:S02]  /*84d0*/  PRMT R27, R42, 0x5410, R27 ;  /* 0x000054102a1b7816 */ /* 0x000fe4000000001b */
[----:B------:R-:W-:Y:S01]  /*84e0*/  SHF.R.U64 R26, R20, 0x10, R21 ;  /* 0x00000010141a7819 */ /* 0x000fe20000001215 */
[----:B------:R-:W-:Y:S01]  /*84f0*/  IMAD.U32 R36, R34, 0x10000, RZ ;  /* 0x0001000022247824 */ /* 0x000fe200078e00ff */
[----:B------:R-:W-:Y:S01]  /*8500*/  SHF.R.U64 R29, R24, 0x10, R25 ;  /* 0x00000010181d7819 */ /* 0x000fe20000001219 */
[----:B------:R-:W-:Y:S01]  /*8510*/  IMAD.U32 R28, R27, 0x10000, RZ ;  /* 0x000100001b1c7824 */ /* 0x000fe200078e00ff */
[----:B------:R-:W-:-:S02]  /*8520*/  PRMT R26, R42, 0x5432, R26 ;  /* 0x000054322a1a7816 */ /* 0x000fc4000000001a */
[----:B------:R-:W-:Y:S02]  /*8530*/  LOP3.LUT R34, R34, 0xffff0000, RZ, 0xc0, !PT ;  /* 0xffff000022227812 */ /* 0x000fe400078ec0ff */
[----:B------:R-:W-:Y:S02]  /*8540*/  LOP3.LUT R27, R27, 0xffff0000, RZ, 0xc0, !PT ;  /* 0xffff00001b1b7812 */ /* 0x000fe400078ec0ff */
[----:B------:R-:W-:Y:S02]  /*8550*/  PRMT R29, R44, 0x5410, R29 ;  /* 0x000054102c1d7816 */ /* 0x000fe4000000001d */
[C---:B-1----:R-:W-:Y:S01]  /*8560*/  LOP3.LUT R21, R6.reuse, 0xffff0000, RZ, 0xc0, !PT ;  /* 0xffff000006157812 */ /* 0x042fe200078ec0ff */
[----:B------:R-:W-:Y:S01]  /*8570*/  IMAD.U32 R20, R6, 0x10000, RZ ;  /* 0x0001000006147824 */ /* 0x000fe200078e00ff */
[C---:B------:R-:W-:Y:S01]  /*8580*/  LOP3.LUT R25, R7.reuse, 0xffff0000, RZ, 0xc0, !PT ;  /* 0xffff000007197812 */ /* 0x040fe200078ec0ff */
[----:B------:R-:W-:Y:S02]  /*8590*/  IMAD.U32 R24, R7, 0x10000, RZ ;  /* 0x0001000007187824 */ /* 0x000fe400078e00ff */
[C---:B0-----:R-:W-:Y:S01]  /*85a0*/  FMUL.FTZ R37, R21.reuse, R36 ;  /* 0x0000002415257220 */ /* 0x041fe20000410000 */
[----:B------:R-:W-:Y:S01]  /*85b0*/  FMUL.FTZ R21, R21, R28 ;  /* 0x0000001c15157220 */ /* 0x000fe20000410000 */
[C---:B------:R-:W-:Y:S01]  /*85c0*/  IMAD.U32 R6, R4.reuse, 0x10000, RZ ;  /* 0x0001000004067824 */ /* 0x040fe200078e00ff */
[----:B------:R-:W-:Y:S01]  /*85d0*/  LOP3.LUT R4, R4, 0xffff0000, RZ, 0xc0, !PT ;  /* 0xffff000004047812 */ /* 0x000fe200078ec0ff */
[----:B------:R-:W-:-:S02]  /*85e0*/  IMAD.U32 R7, R5, 0x10000, RZ ;  /* 0x0001000005077824 */ /* 0x000fc400078e00ff */
        /* <DEDUP_REMOVED lines=24> */
.L_x_7993:
[----:B------:R-:W-:Y:S05]  /*8770*/  BSYNC B1 ;  /* 0x0000000000017941 */ /* 0x000fea0003800000 */
.L_x_7992:
        /* <DEDUP_REMOVED lines=54> */
.L_x_7998:
[----:B------:R-:W-:Y:S05]  /*8ae0*/  BSYNC B1 ;  /* 0x0000000000017941 */ /* 0x000fea0003800000 */
.L_x_7997:
        /* <DEDUP_REMOVED lines=48> */
.L_x_7983:
[----:B------:R-:W0:Y:S01]  /*8df0*/  S2R R0, SR_TID.X ;  /* 0x0000000000007919 */ /* 0x000e220000002100 */
[----:B------:R-:W1:Y:S01]  /*8e00*/  LDC R35, c[0x0][0x448] ;  /* 0x00011200ff237b82 */ /* 0x000e620000000800 */
[----:B------:R-:W-:Y:S01]  /*8e10*/  ULDC.64 UR4, c[0x0][0x3f8] ;  /* 0x0000fe0000047ab9 */ /* 0x000fe20000000a00 */
[----:B------:R-:W-:Y:S01]  /*8e20*/  ULDC.64 UR6, c[0x0][0x408] ;  /* 0x0001020000067ab9 */ /* 0x000fe20000000a00 */
[----:B------:R-:W-:Y:S02]  /*8e30*/  IMAD.MOV.U32 R4, RZ, RZ, R26 ;  /* 0x000000ffff047224 */ /* 0x000fe400078e001a */
        /* <DEDUP_REMOVED lines=72> */
[----:B------:R-:W-:Y:S02]  /*92c0*/  IMAD.MOV.U32 R7, RZ, RZ, R29 ;  /* 0x000000ffff077224 */ /* 0x000fe400078e001d */
[----:B------:R-:W-:Y:S01]  /*92d0*/  IMAD.MOV.U32 R9, RZ, RZ, R33 ;  /* 0x000000ffff097224 */ /* 0x000fe200078e0021 */
[----:B------:R-:W-:Y:S01]  /*92e0*/  PRMT R41, R41, 0x5410, R5 ;  /* 0x0000541029297816 */ /* 0x000fe20000000005 */
[----:B------:R-:W-:Y:S01]  /*92f0*/  IMAD.MOV.U32 R6, RZ, RZ, R28 ;  /* 0x000000ffff067224 */ /* 0x000fe200078e001c */
[----:B------:R-:W-:Y:S02]  /*9300*/  PRMT R39, R7, 0x5410, R4 ;  /* 0x0000541007277816 */ /* 0x000fe40000000004 */
[----:B------:R-:W-:Y:S02]  /*9310*/  CS2R R4, SRZ ;  /* 0x0000000000047805 */ /* 0x000fe4000001ff00 */
[----:B------:R-:W-:Y:S02]  /*9320*/  PRMT R36, R9, 0x7610, R36 ;  /* 0x0000761009247816 */ /* 0x000fe40000000024 */
[----:B012-4-:R-:W-:-:S07]  /*9330*/  PRMT R43, R43, 0x5410, R6 ;  /* 0x000054102b2b7816 */ /* 0x017fce0000000006 */
.L_x_8228:
        /* <DEDUP_REMOVED lines=20> */
[----:B------:R-:W-:Y:S01]  /*9480*/  IMAD.X R9, R0, 0x1, R5, P1 ;  /* 0x0000000100097824 */ /* 0x000fe200008e0605 */
[----:B------:R-:W-:-:S05]  /*9490*/  IADD3.X R5, R24, R5, RZ, P2, !PT ;  /* 0x0000000518057210 */ /* 0x000fca00017fe4ff */
[----:B------:R-:W5:Y:S04]  /*94a0*/  LD.E.128 R8, desc[UR40][R8.64] ;  /* 0x0000002808087980 */ /* 0x000f68000c101d00 */
[----:B------:R-:W5:Y:S02]  /*94b0*/  LD.E.128 R4, desc[UR40][R4.64] ;  /* 0x0000002804047980 */ /* 0x000f64000c101d00 */
.L_x_8001:
[----:B------:R-:W-:Y:S05]  /*94c0*/  BSYNC B1 ;  /* 0x0000000000017941 */ /* 0x000fea0003800000 */
.L_x_8000:
[----:B------:R-:W0:Y:S01]  /*94d0*/  SYNCS.PHASECHK.TRANS64.TRYWAIT P1, [R2+URZ+0x28c00], R13 ;  /* 0x028c000d020075a7 */ /* 0x000e22000802017f */
[----:B-----5:R-:W-:Y:S01]  /*94e0*/  IMAD.MOV.U32 R0, RZ, RZ, R4 ;  /* 0x000000ffff007224 */ /* 0x020fe200078e0004 */
[----:B------:R-:W-:Y:S01]  /*94f0*/  VIADDMNMX R35, R35, -R202, 0x40, PT ;  /* 0x0000004023237446 */ /* 0x000fe200038009ca */
[----:B---3--:R-:W-:Y:S01]  /*9500*/  IMAD.MOV.U32 R3, RZ, RZ, R5 ;  /* 0x000000ffff037224 */ /* 0x008fe200078e0005 */
[----:B------:R-:W-:Y:S01]  /*9510*/  BSSY B1, `(.L_x_8002) ;  /* 0x0000010000017945 */ /* 0x000fe20003800000 */
[C---:B------:R-:W-:Y:S01]  /*9520*/  VIADD R12, R194.reuse, 0x20 ;  /* 0x00000020c20c7836 */ /* 0x040fe20000000000 */
[-C--:B------:R-:W-:Y:S01]  /*9530*/  ISETP.GE.OR P2, PT, R194, R35.reuse, P0 ;  /* 0x00000023c200720c */ /* 0x080fe20000746670 */
[----:B------:R-:W-:Y:S01]  /*9540*/  IMAD.MOV.U32 R14, RZ, RZ, R9 ;  /* 0x000000ffff0e7224 */ /* 0x000fe200078e0009 */
[----:B------:R-:W-:Y:S01]  /*9550*/  PRMT R52, R52, 0x5410, R0 ;  /* 0x0000541034347816 */ /* 0x000fe20000000000 */
[----:B------:R-:W-:Y:S01]  /*9560*/  IMAD.MOV.U32 R0, RZ, RZ, R6 ;  /* 0x000000ffff007224 */ /* 0x000fe200078e0006 */
[----:B------:R-:W-:Y:S01]  /*9570*/  PRMT R53, R53, 0x5410, R3 ;  /* 0x0000541035357816 */ /* 0x000fe20000000003 */
[----:B------:R-:W-:Y:S01]  /*9580*/  IMAD.MOV.U32 R3, RZ, RZ, R7 ;  /* 0x000000ffff037224 */ /* 0x000fe200078e0007 */
[----:B------:R-:W-:Y:S01]  /*9590*/  ISETP.GE.OR P0, PT, R12, R35, P0 ;  /* 0x000000230c00720c */ /* 0x000fe20000706670 */
[----:B------:R-:W-:Y:S01]  /*95a0*/  IMAD.MOV.U32 R12, RZ, RZ, R8 ;  /* 0x000000ffff0c7224 */ /* 0x000fe200078e0008 */
[----:B------:R-:W-:Y:S01]  /*95b0*/  PRMT R52, R0, 0x7610, R52 ;  /* 0x0000761000347816 */ /* 0x000fe20000000034 */
[----:B------:R-:W-:Y:S01]  /*95c0*/  IMAD.MOV.U32 R0, RZ, RZ, R10 ;  /* 0x000000ffff007224 */ /* 0x000fe200078e000a */
[----:B------:R-:W-:Y:S01]  /*95d0*/  PRMT R53, R3, 0x7610, R53 ;  /* 0x0000761003357816 */ /* 0x000fe20000000035 */
[----:B------:R-:W-:Y:S01]  /*95e0*/  IMAD.MOV.U32 R3, RZ, RZ, R11 ;  /* 0x000000ffff037224 */ /* 0x000fe200078e000b */
[----:B------:R-:W-:Y:S01]  /*95f0*/  PRMT R54, R12, 0x5410, R14 ;  /* 0x000054100c367816 */ /* 0x000fe2000000000e */
[----:B0-----:R-:W-:Y:S06]  /*9600*/  @!P1 BRA `(.L_x_8003) ;  /* 0x0000012000d89947 */ /* 0x001fec0003800000 */
.L_x_8229:
[----:B------:R-:W-:Y:S05]  /*9610*/  BSYNC B1 ;  /* 0x0000000000017941 */ /* 0x000fea0003800000 */
.L_x_8002:
[----:B------:R-:W-:Y:S04]  /*9620*/  BSSY B1, `(.L_x_8004) ;  /* 0x000006a000017945 */ /* 0x000fe80003800000 */
[----:B------:R-:W-:Y:S05]  /*9630*/  @P2 BRA `(.L_x_8005) ;  /* 0x0000000400a02947 */ /* 0x000fea0003800000 */
[----:B------:R-:W-:Y:S01]  /*9640*/  IMAD.SHL.U32 R12, R195, 0x40, RZ ;  /* 0x00000040c30c7824 */ /* 0x000fe200078e00ff */
[----:B------:R-:W-:Y:S01]  /*9650*/  SHF.R.U64 R35, R30, 0x10, R31 ;  /* 0x000000101e237819 */ /* 0x000fe2000000121f */
[----:B0-----:R-:W-:Y:S01]  /*9660*/  IMAD.IADD R13, R16, 0x1, R37 ;  /* 0x00000001100d7824 */ /* 0x001fe200078e0225 */
[--C-:B------:R-:W-:Y:S02]  /*9670*/  SHF.R.U64 R40, R20, 0x10, R21.reuse ;  /* 0x0000001014287819 */ /* 0x100fe40000001215 */
[----:B------:R-:W-:Y:S02]  /*9680*/  LOP3.LUT R14, R12, 0x1c0, RZ, 0xc0, !PT ;  /* 0x000001c00c0e7812 */ /* 0x000fe400078ec0ff */
[----:B------:R-:W-:Y:S02]  /*9690*/  SHF.R.U32.HI R42, RZ, 0x10, R21 ;  /* 0x00000010ff2a7819 */ /* 0x000fe40000011615 */
[----:B------:R-:W-:Y:S02]  /*96a0*/  LOP3.LUT R12, R14, 0x38, R16, 0xf8, !PT ;  /* 0x000000380e0c7812 */ /* 0x000fe400078ef810 */
[----:B------:R-:W-:-:S02]  /*96b0*/  SHF.R.U32.HI R15, RZ, 0x3, R14 ;  /* 0x00000003ff0f7819 */ /* 0x000fc4000001160e */
[----:B------:R-:W-:Y:S02]  /*96c0*/  LOP3.LUT R14, R14, 0x38, R13, 0xf8, !PT ;  /* 0x000000380e0e7812 */ /* 0x000fe400078ef80d */
[-C--:B------:R-:W-:Y:S02]  /*96d0*/  LOP3.LUT R12, R12, R15.reuse, RZ, 0x3c, !PT ;  /* 0x0000000f0c0c7212 */ /* 0x080fe400078e3cff */
[----:B------:R-:W-:Y:S02]  /*96e0*/  LOP3.LUT R14, R14, R15, RZ, 0x3c, !PT ;  /* 0x0000000f0e0e7212 */ /* 0x000fe400078e3cff */
[----:B------:R-:W-:Y:S01]  /*96f0*/  SHF.R.U32.HI R45, RZ, 0x10, R29 ;  /* 0x00000010ff2d7819 */ /* 0x000fe2000001161d */
[----:B------:R-:W-:Y:S01]  /*9700*/  IMAD R13, R227, 0x200, R12 ;  /* 0x00000200e30d7824 */ /* 0x000fe200078e020c */
[----:B------:R-:W-:Y:S01]  /*9710*/  PRMT R35, R41, 0x5410, R35 ;  /* 0x0000541029237816 */ /* 0x000fe20000000023 */
[----:B------:R-:W-:Y:S01]  /*9720*/  IMAD R25, R227, 0x200, R14 ;  /* 0x00000200e3197824 */ /* 0x000fe200078e020e */
[----:B------:R-:W-:Y:S01]  /*9730*/  PRMT R40, R39, 0x5432, R40 ;  /* 0x0000543227287816 */ /* 0x000fe20000000028 */
[----:B------:R-:W-:Y:S01]  /*9740*/  IMAD R50, R13, 0x2, R2 ;  /* 0x000000020d327824 */ /* 0x000fe200078e0202 */
[----:B------:R-:W-:Y:S01]  /*9750*/  PRMT R42, R41, 0x5432, R42 ;  /* 0x00005432292a7816 */ /* 0x000fe2000000002a */
[----:B------:R-:W-:Y:S01]  /*9760*/  IMAD R51, R25, 0x2, R2 ;  /* 0x0000000219337824 */ /* 0x000fe200078e0202 */
[----:B------:R-:W-:Y:S01]  /*9770*/  PRMT R45, R39, 0x5410, R45 ;  /* 0x00005410272d7816 */ /* 0x000fe2000000002d */
[----:B------:R-:W-:Y:S01]  /*9780*/  IMAD.U32 R41, R40, 0x10000, RZ ;  /* 0x0001000028297824 */ /* 0x000fe200078e00ff */
[----:B------:R-:W0:Y:S01]  /*9790*/  LDS.128 R12, [R50+0x20400] ;  /* 0x02040000320c7984 */ /* 0x000e220000000c00 */
[----:B------:R-:W-:Y:S01]  /*97a0*/  SHF.R.U32.HI R38, RZ, 0x10, R31 ;  /* 0x00000010ff267819 */ /* 0x000fe2000001161f */
[----:B------:R-:W-:Y:S01]  /*97b0*/  IMAD.U32 R39, R35, 0x10000, RZ ;  /* 0x0001000023277824 */ /* 0x000fe200078e00ff */
[----:B------:R-:W-:Y:S01]  /*97c0*/  SHF.R.U64 R31, R32, 0x10, R33 ;  /* 0x00000010201f7819 */ /* 0x000fe20000001221 */
[----:B------:R-:W1:Y:S01]  /*97d0*/  LDS.128 R24, [R51+0x20400] ;  /* 0x0204000033187984 */ /* 0x000e620000000c00 */
[----:B------:R-:W-:-:S02]  /*97e0*/  SHF.R.U64 R44, R28, 0x10, R29 ;  /* 0x000000101c2c7819 */ /* 0x000fc4000000121d */
[C---:B------:R-:W-:Y:S02]  /*97f0*/  PRMT R38, R34.reuse, 0x5432, R38 ;  /* 0x0000543222267816 */ /* 0x040fe40000000026 */
[----:B------:R-:W-:Y:S02]  /*9800*/  PRMT R34, R34, 0x5410, R31 ;  /* 0x0000541022227816 */ /* 0x000fe4000000001f */
[----:B------:R-:W-:Y:S02]  /*9810*/  PRMT R44, R43, 0x5432, R44 ;  /* 0x000054322b2c7816 */ /* 0x000fe4000000002c */
[----:B------:R-:W-:Y:S02]  /*9820*/  LOP3.LUT R43, R40, 0xffff0000, RZ, 0xc0, !PT ;  /* 0xffff0000282b7812 */ /* 0x000fe400078ec0ff */
[----:B------:R-:W-:Y:S02]  /*9830*/  LOP3.LUT R35, R35, 0xffff0000, RZ, 0xc0, !PT ;  /* 0xffff000023237812 */ /* 0x000fe400078ec0ff */
[----:B------:R-:W-:-:S04]  /*9840*/  SHF.R.U32.HI R33, RZ, 0x10, R33 ;  /* 0x00000010ff217819 */ /* 0x000fc80000011621 */
        /* <DEDUP_REMOVED lines=10> */
[-C--:B------:R-:W-:Y:S01]  /*98f0*/  FMUL.FTZ R49, R30, R39.reuse ;  /* 0x000000271e317220 */ /* 0x080fe20000410000 */
[C---:B------:R-:W-:Y:S01]  /*9900*/  IMAD.U32 R30, R42.reuse, 0x10000, RZ ;  /* 0x000100002a1e7824 */ /* 0x040fe200078e00ff */
[----:B------:R-:W-:Y:S01]  /*9910*/  LOP3.LUT R42, R42, 0xffff0000, RZ, 0xc0, !PT ;  /* 0xffff00002a2a7812 */ /* 0x000fe200078ec0ff */
[C---:B------:R-:W-:Y:S01]  /*9920*/  FFMA.FTZ R47, R20.reuse, R39, -R47 ;  /* 0x00000027142f7223 */ /* 0x040fe2000001082f */
[----:B------:R-:W-:Y:S01]  /*9930*/  FFMA.FTZ R49, R20, R41, R49 ;  /* 0x0000002914317223 */ /* 0x000fe20000010031 */
[----:B------:R-:W-:-:S02]  /*9940*/  IMAD.U32 R20, R38, 0x10000, RZ ;  /* 0x0001000026147824 */ /* 0x000fc400078e00ff */
[C---:B------:R-:W-:Y:S01]  /*9950*/  FMUL.FTZ R46, R31.reuse, R30 ;  /* 0x0000001e1f2e7220 */ /* 0x040fe20000410000 */
[C---:B------:R-:W-:Y:S01]  /*9960*/  FMUL.FTZ R39, R24.reuse, R43 ;  /* 0x0000002b18277220 */ /* 0x040fe20000410000 */
[-C--:B------:R-:W-:Y:S01]  /*9970*/  FMUL.FTZ R41, R24, R35.reuse ;  /* 0x0000002318297220 */ /* 0x080fe20000410000 */
[----:B------:R-:W-:Y:S01]  /*9980*/  FMUL.FTZ R31, R31, R20 ;  /* 0x000000141f1f7220 */ /* 0x000fe20000410000 */
[----:B------:R-:W-:Y:S01]  /*9990*/  LOP3.LUT R38, R38, 0xffff0000, RZ, 0xc0, !PT ;  /* 0xffff000026267812 */ /* 0x000fe200078ec0ff */
[----:B------:R-:W-:Y:S02]  /*99a0*/  IMAD.U32 R32, R26, 0x10000, RZ ;  /* 0x000100001a207824 */ /* 0x000fe400078e00ff */
[C---:B------:R-:W-:Y:S01]  /*99b0*/  FFMA.FTZ R24, R12.reuse, R35, -R39 ;  /* 0x000000230c187223 */ /* 0x040fe20000010827 */
[C---:B------:R-:W-:Y:S01]  /*99c0*/  FFMA.FTZ R30, R21.reuse, R30, R31 ;  /* 0x0000001e151e7223 */ /* 0x040fe2000001001f */
[----:B------:R-:W-:Y:S01]  /*99d0*/  FFMA.FTZ R40, R12, R43, R41 ;  /* 0x0000002b0c287223 */ /* 0x000fe20000010029 */
[----:B------:R-:W-:Y:S01]  /*99e0*/  FFMA.FTZ R46, R21, R20, -R46 ;  /* 0x00000014152e7223 */ /* 0x000fe2000001082e */
[----:B------:R-:W-:-:S02]  /*99f0*/  IMAD.U32 R31, R44, 0x10000, RZ ;  /* 0x000100002c1f7824 */ /* 0x000fc400078e00ff */
[C---:B------:R-:W-:Y:S01]  /*9a00*/  FMUL.FTZ R12, R25.reuse, R42 ;  /* 0x0000002a190c7220 */ /* 0x040fe20000410000 */
        /* <DEDUP_REMOVED lines=9> */
[C---:B------:R-:W-:Y:S01]  /*9aa0*/  FMUL.FTZ R38, R33.reuse, R20 ;  /* 0x0000001421267220 */ /* 0x040fe20000410000 */
[----:B------:R-:W-:Y:S02]  /*9ab0*/  IMAD.U32 R12, R36, 0x10000, RZ ;  /* 0x00010000240c7824 */ /* 0x000fe400078e00ff */
[C---:B------:R-:W-:Y:S01]  /*9ac0*/  FFMA.FTZ R39, R28.reuse, R21, -R39 ;  /* 0x000000151c277223 */ /* 0x040fe20000010827 */
[----:B------:R-:W-:Y:S01]  /*9ad0*/  FFMA.FTZ R32, R28, R31, R32 ;  /* 0x0000001f1c207223 */ /* 0x000fe20000010020 */
[----:B------:R-:W-:Y:S01]  /*9ae0*/  LOP3.LUT R26, R26, 0xffff0000, RZ, 0xc0, !PT ;  /* 0xffff00001a1a7812 */ /* 0x000fe200078ec0ff */
[-C--:B------:R-:W-:Y:S01]  /*9af0*/  FMUL.FTZ R28, R33, R12.reuse ;  /* 0x0000000c211c7220 */ /* 0x080fe20000410000 */
[----:B------:R-:W-:Y:S01]  /*9b00*/  FFMA.FTZ R38, R29, R12, -R38 ;  /* 0x0000000c1d267223 */ /* 0x000fe20000010826 */
[----:B------:R-:W-:Y:S01]  /*9b10*/  LOP3.LUT R27, R27, 0xffff0000, RZ, 0xc0, !PT ;  /* 0xffff00001b1b7812 */ /* 0x000fe200078ec0ff */
[----:B------:R-:W-:Y:S01]  /*9b20*/  FFMA.FTZ R35, R13, R42, R48 ;  /* 0x0000002a0d237223 */ /* 0x000fe20000010030 */
[----:B------:R-:W-:Y:S01]  /*9b30*/  LOP3.LUT R21, R44, 0xffff0000, RZ, 0xc0, !PT ;  /* 0xffff00002c157812 */ /* 0x000fe200078ec0ff */
[----:B------:R-:W-:Y:S01]  /*9b40*/  FFMA.FTZ R28, R29, R20, R28 ;  /* 0x000000141d1c7223 */ /* 0x000fe2000001001c */
[----:B------:R-:W-:-:S02]  /*9b50*/  LOP3.LUT R12, R45, 0xffff0000, RZ, 0xc0, !PT ;  /* 0xffff00002d0c7812 */ /* 0x000fc400078ec0ff */
[----:B------:R-:W-:Y:S01]  /*9b60*/  LOP3.LUT R13, R34, 0xffff0000, RZ, 0xc0, !PT ;  /* 0xffff0000220d7812 */ /* 0x000fe200078ec0ff */
[----:B------:R-:W-:Y:S01]  /*9b70*/  FMUL.FTZ R29, R26, R21 ;  /* 0x000000151a1d7220 */ /* 0x000fe20000410000 */
[----:B------:R-:W-:Y:S01]  /*9b80*/  LOP3.LUT R36, R36, 0xffff0000, RZ, 0xc0, !PT ;  /* 0xffff000024247812 */ /* 0x000fe200078ec0ff */
[----:B------:R-:W-:Y:S01]  /*9b90*/  FMUL.FTZ R34, R27, R12 ;  /* 0x0000000c1b227220 */ /* 0x000fe20000410000 */
[----:B------:R-:W-:Y:S01]  /*9ba0*/  LOP3.LUT R14, R14, 0xffff0000, RZ, 0xc0, !PT ;  /* 0xffff00000e0e7812 */ /* 0x000fe200078ec0ff */
[-C--:B------:R-:W-:Y:S01]  /*9bb0*/  FMUL.FTZ R26, R26, R13.reuse ;  /* 0x0000000d1a1a7220 */ /* 0x080fe20000410000 */
[----:B------:R-:W-:Y:S01]  /*9bc0*/  LOP3.LUT R15, R15, 0xffff0000, RZ, 0xc0, !PT ;  /* 0xffff00000f0f7812 */ /* 0x000fe200078ec0ff */
[-C--:B------:R-:W-:Y:S02]  /*9bd0*/  FMUL.FTZ R31, R27, R36.reuse ;  /* 0x000000241b1f7220 */ /* 0x080fe40000410000 */
        /* <DEDUP_REMOVED lines=14> */
.L_x_8005:
[----:B------:R-:W-:Y:S05]  /*9cc0*/  BSYNC B1 ;  /* 0x0000000000017941 */ /* 0x000fea0003800000 */
.L_x_8004:
        /* <DEDUP_REMOVED lines=109> */
.L_x_7996:
[----:B------:R-:W-:Y:S05]  /*a3a0*/  BSYNC B0 ;  /* 0x0000000000007941 */ /* 0x000fea0003800000 */
.L_x_7982:
        /* <DEDUP_REMOVED lines=8> */
.L_x_7979:
[----:B------:R-:W-:-:S13]  /*a430*/  ISETP.NE.AND P0, PT, R189, 0x3, PT ;  /* 0x00000003bd00780c */ /* 0x000fda0003f05270 */
[----:B------:R-:W-:Y:S05]  /*a440*/  @!P0 BRA `(.L_x_8006) ;  /* 0x0000000000048947 */ /* 0x000fea0003800000 */
[----:B------:R-:W-:Y:S01]  /*a450*/  BPT.TRAP 0x1 ;  /* 0x000000040000795c */ /* 0x000fe20000300000 */
.L_x_8006:
[----:B------:R-:W-:Y:S01]  /*a460*/  IMAD R20, R18, 0x8, R2 ;  /* 0x0000000812147824 */ /* 0x000fe200078e0202 */
[----:B------:R-:W-:-:S04]  /*a470*/  SHF.L.U32 R21, R19, 0x1f, RZ ;  /* 0x0000001f13157819 */ /* 0x000fc800000006ff */
[----:B------:R4:W0:Y:S01]  /*a480*/  SYNCS.PHASECHK.TRANS64.TRYWAIT P1, [R20+URZ+0x28c30], R21 ;  /* 0x028c3015140075a7 */ /* 0x000822000802017f */
[----:B------:R-:W-:Y:S05]  /*a490*/  @!P0 BRA `(.L_x_8007) ;  /* 0x0000000000048947 */ /* 0x000fea0003800000 */
[----:B------:R-:W-:Y:S01]  /*a4a0*/  BPT.TRAP 0x1 ;  /* 0x000000040000795c */ /* 0x000fe20000300000 */
.L_x_8007:
[C---:B--2---:R-:W-:Y:S02]  /*a4b0*/  VIADD R0, R2.reuse, 0x22400 ;  /* 0x0002240002007836 */ /* 0x044fe40000000000 */
[----:B01-3--:R-:W-:-:S03]  /*a4c0*/  VIADD R3, R2, 0x20400 ;  /* 0x0002040002037836 */ /* 0x00bfc60000000000 */
        /* <DEDUP_REMOVED lines=8> */
.L_x_8008:
        /* <DEDUP_REMOVED lines=47> */
.L_x_8010:
[----:B------:R-:W1:Y:S01]  /*a840*/  LDC R0, c[0x0][0x448] ;  /* 0x00011200ff007b82 */ /* 0x000e620000000800 */
[----:B------:R-:W-:Y:S01]  /*a850*/  LOP3.LUT R22, R22, 0xffffffef, RZ, 0xc0, !PT ;  /* 0xffffffef16167812 */ /* 0x000fe200078ec0ff */
[----:B------:R-:W-:Y:S01]  /*a860*/  ULDC UR4, c[0x0][0x988] ;  /* 0x0002620000047ab9 */ /* 0x000fe20000000800 */
[----:B-1----:R-:W-:Y:S01]  /*a870*/  ISETP.NE.AND P1, PT, R0, 0x1, PT ;  /* 0x000000010000780c */ /* 0x002fe20003f25270 */
[----:B------:R-:W-:-:S12]  /*a880*/  IMAD.IADD R0, R228, 0x1, R202 ;  /* 0x00000001e4007824 */ /* 0x000fd800078e02ca */
[----:B------:R-:W1:Y:S01]  /*a890*/  @P1 LDC R3, c[0x0][0x44c] ;  /* 0x00011300ff031b82 */ /* 0x000e620000000800 */
[----:B------:R-:W-:-:S07]  /*a8a0*/  @P1 LOP3.LUT R22, R22, 0x10, RZ, 0xfc, !PT ;  /* 0x0000001016161812 */ /* 0x000fce00078efcff */
[----:B------:R-:W2:Y:S01]  /*a8b0*/  @P1 LDC R12, c[0x0][0x450] ;  /* 0x00011400ff0c1b82 */ /* 0x000ea20000000800 */
[----:B-1----:R-:W-:-:S05]  /*a8c0*/  @P1 IMAD.HI.U32 R3, R0, R3, RZ ;  /* 0x0000000300031227 */ /* 0x002fca00078e00ff */
[----:B--2---:R-:W-:Y:S01]  /*a8d0*/  @P1 SHF.R.U32.HI R0, RZ, R12, R3 ;  /* 0x0000000cff001219 */ /* 0x004fe20000011603 */
[----:B------:R-:W-:-:S04]  /*a8e0*/  IMAD.MOV.U32 R3, RZ, RZ, -0x40 ;  /* 0xffffffc0ff037424 */ /* 0x000fc800078e00ff */
[----:B------:R-:W1:Y:S01]  /*a8f0*/  SHFL.IDX PT, R13, R0, 0x1, 0x1c1f ;  /* 0x003c1f00000d7f89 */ /* 0x000e6200000e0000 */
[----:B------:R-:W-:-:S03]  /*a900*/  IMAD R12, R214, R3, 0x40 ;  /* 0x00000040d60c7424 */ /* 0x000fc600078e0203 */
[----:B------:R-:W2:Y:S02]  /*a910*/  SHFL.IDX PT, R0, R0, RZ, 0x1c1f ;  /* 0x001c1fff00007589 */ /* 0x000ea400000e0000 */
[----:B------:R-:W-:Y:S02]  /*a920*/  IADD3 R3, R185, 0x1, R12 ;  /* 0x00000001b9037810 */ /* 0x000fe40007ffe00c */
[----:B------:R-:W-:Y:S02]  /*a930*/  IADD3 R12, -R196, R12, R185 ;  /* 0x0000000cc40c7210 */ /* 0x000fe40007ffe1b9 */
[----:B------:R-:W-:-:S04]  /*a940*/  IADD3 R3, -R184, R3, -R196 ;  /* 0x00000003b8037210 */ /* 0x000fc80007ffe9c4 */
[----:B-1----:R-:W-:-:S04]  /*a950*/  VIADDMNMX R13, R13, R3, R12, PT ;  /* 0x000000030d0d7246 */ /* 0x002fc8000380010c */
        /* <DEDUP_REMOVED lines=16> */
[----:B------:R-:W-:Y:S02]  /*aa60*/  FMNMX.FTZ R26, R63, R26, !PT ;  /* 0x0000001a3f1a7209 */ /* 0x000fe40007810000 */
[----:B------:R-:W-:-:S02]  /*aa70*/  ISETP.GT.AND P1, PT, R13, 0x19, PT ;  /* 0x000000190d00780c */ /* 0x000fc40003f24270 */
[----:B------:R-:W-:Y:S02]  /*aa80*/  FSEL R67, R38, -INF , P2 ;  /* 0xff80000026437808 */ /* 0x000fe40001000000 */
[----:B------:R-:W-:Y:S02]  /*aa90*/  FMNMX.FTZ R26, R65, R26, !PT ;  /* 0x0000001a411a7209 */ /* 0x000fe40007810000 */
[----:B------:R-:W-:Y:S02]  /*aaa0*/  FSEL R69, R39, -INF , P1 ;  /* 0xff80000027457808 */ /* 0x000fe40000800000 */
[C---:B------:R-:W-:Y:S02]  /*aab0*/  ISETP.GT.AND P2, PT, R13.reuse, 0x20, PT ;  /* 0x000000200d00780c */ /* 0x040fe40003f44270 */
[----:B------:R-:W-:Y:S02]  /*aac0*/  ISETP.GT.AND P1, PT, R13, 0x21, PT ;  /* 0x000000210d00780c */ /* 0x000fe40003f24270 */
[----:B------:R-:W-:-:S02]  /*aad0*/  FMNMX.FTZ R26, R67, R26, !PT ;  /* 0x0000001a431a7209 */ /* 0x000fc40007810000 */
[----:B------:R-:W-:Y:S02]  /*aae0*/  FSEL R71, R42, -INF , P2 ;  /* 0xff8000002a477808 */ /* 0x000fe40001000000 */
[----:B------:R-:W-:Y:S02]  /*aaf0*/  FSEL R73, R43, -INF , P1 ;  /* 0xff8000002b497808 */ /* 0x000fe40000800000 */
[C---:B------:R-:W-:Y:S02]  /*ab00*/  ISETP.GT.AND P2, PT, R13.reuse, 0x28, PT ;  /* 0x000000280d00780c */ /* 0x040fe40003f44270 */
[----:B------:R-:W-:Y:S02]  /*ab10*/  ISETP.GT.AND P1, PT, R13, 0x29, PT ;  /* 0x000000290d00780c */ /* 0x000fe40003f24270 */
[----:B------:R-:W-:Y:S02]  /*ab20*/  FMNMX.FTZ R26, R69, R26, !PT ;  /* 0x0000001a451a7209 */ /* 0x000fe40007810000 */
[----:B------:R-:W-:-:S02]  /*ab30*/  FSEL R75, R46, -INF , P2 ;  /* 0xff8000002e4b7808 */ /* 0x000fc40001000000 */
[----:B------:R-:W-:Y:S02]  /*ab40*/  FSEL R77, R47, -INF , P1 ;  /* 0xff8000002f4d7808 */ /* 0x000fe40000800000 */
[C---:B------:R-:W-:Y:S02]  /*ab50*/  ISETP.GT.AND P2, PT, R13.reuse, 0x30, PT ;  /* 0x000000300d00780c */ /* 0x040fe40003f44270 */
[----:B------:R-:W-:Y:S02]  /*ab60*/  ISETP.GT.AND P1, PT, R13, 0x31, PT ;  /* 0x000000310d00780c */ /* 0x000fe40003f24270 */
[----:B------:R-:W-:Y:S02]  /*ab70*/  FMNMX.FTZ R26, R71, R26, !PT ;  /* 0x0000001a471a7209 */ /* 0x000fe40007810000 */
[----:B------:R-:W-:Y:S02]  /*ab80*/  FSEL R79, R50, -INF , P2 ;  /* 0xff800000324f7808 */ /* 0x000fe40001000000 */
[----:B------:R-:W-:-:S02]  /*ab90*/  FSEL R81, R51, -INF , P1 ;  /* 0xff80000033517808 */ /* 0x000fc40000800000 */
[----:B------:R-:W-:Y:S02]  /*aba0*/  FMNMX.FTZ R26, R73, R26, !PT ;  /* 0x0000001a491a7209 */ /* 0x000fe40007810000 */
[C---:B------:R-:W-:Y:S02]  /*abb0*/  ISETP.GT.AND P2, PT, R13.reuse, 0x38, PT ;  /* 0x000000380d00780c */ /* 0x040fe40003f44270 */
[----:B------:R-:W-:Y:S02]  /*abc0*/  ISETP.GT.AND P1, PT, R13, 0x39, PT ;  /* 0x000000390d00780c */ /* 0x000fe40003f24270 */
[----:B--2---:R-:W-:Y:S02]  /*abd0*/  VIADDMNMX R3, R0, R3, R12, PT ;  /* 0x0000000300037246 */ /* 0x004fe4000380010c */
[----:B------:R-:W-:Y:S02]  /*abe0*/  FMNMX.FTZ R26, R75, R26, !PT ;  /* 0x0000001a4b1a7209 */ /* 0x000fe40007810000 */
[----:B------:R-:W-:-:S02]  /*abf0*/  FSEL R83, R54, -INF , P2 ;  /* 0xff80000036537808 */ /* 0x000fc40001000000 */
[----:B------:R-:W-:Y:S02]  /*ac00*/  FSEL R85, R55, -INF , P1 ;  /* 0xff80000037557808 */ /* 0x000fe40000800000 */
[C---:B------:R-:W-:Y:S02]  /*ac10*/  ISETP.GT.AND P1, PT, R3.reuse, RZ, PT ;  /* 0x000000ff0300720c */ /* 0x040fe40003f24270 */
[----:B------:R-:W-:Y:S02]  /*ac20*/  ISETP.GT.AND P2, PT, R3, 0x1, PT ;  /* 0x000000010300780c */ /* 0x000fe40003f44270 */
[----:B------:R-:W-:Y:S02]  /*ac30*/  FMNMX.FTZ R26, R77, R26, !PT ;  /* 0x0000001a4d1a7209 */ /* 0x000fe40007810000 */
[----:B------:R-:W-:Y:S02]  /*ac40*/  ISETP.GT.AND P3, PT, R3, 0x8, PT ;  /* 0x000000080300780c */ /* 0x000fe40003f64270 */
[----:B------:R-:W-:-:S02]  /*ac50*/  FSEL R27, R24, -INF , P1 ;  /* 0xff800000181b7808 */ /* 0x000fc40000800000 */
[----:B------:R-:W-:Y:S02]  /*ac60*/  FSEL R25, R25, -INF , P2 ;  /* 0xff80000019197808 */ /* 0x000fe40001000000 */
[----:B------:R-:W-:Y:S02]  /*ac70*/  FMNMX.FTZ R26, R79, R26, !PT ;  /* 0x0000001a4f1a7209 */ /* 0x000fe40007810000 */
[----:B------:R-:W-:Y:S02]  /*ac80*/  ISETP.GT.AND P1, PT, R3, 0x9, PT ;  /* 0x000000090300780c */ /* 0x000fe40003f24270 */
[----:B------:R-:W-:Y:S02]  /*ac90*/  FSEL R31, R28, -INF , P3 ;  /* 0xff8000001c1f7808 */ /* 0x000fe40001800000 */
[----:B------:R-:W-:Y:S02]  /*aca0*/  FMNMX.FTZ R0, R27, R25, !PT ;  /* 0x000000191b007209 */ /* 0x000fe40007810000 */
[----:B------:R-:W-:-:S02]  /*acb0*/  FMNMX.FTZ R26, R81, R26, !PT ;  /* 0x0000001a511a7209 */ /* 0x000fc40007810000 */
[----:B------:R-:W-:Y:S02]  /*acc0*/  ISETP.GT.AND P2, PT, R3, 0x10, PT ;  /* 0x000000100300780c */ /* 0x000fe40003f44270 */
[----:B------:R-:W-:Y:S02]  /*acd0*/  FSEL R29, R29, -INF , P1 ;  /* 0xff8000001d1d7808 */ /* 0x000fe40000800000 */
[----:B------:R-:W-:Y:S02]  /*ace0*/  FMNMX.FTZ R0, R31, R0, !PT ;  /* 0x000000001f007209 */ /* 0x000fe40007810000 */
[----:B------:R-:W-:Y:S02]  /*acf0*/  FMNMX.FTZ R26, R83, R26, !PT ;  /* 0x0000001a531a7209 */ /* 0x000fe40007810000 */
[----:B------:R-:W-:Y:S02]  /*ad00*/  ISETP.GT.AND P1, PT, R3, 0x11, PT ;  /* 0x000000110300780c */ /* 0x000fe40003f24270 */
[----:B------:R-:W-:-:S02]  /*ad10*/  FSEL R35, R32, -INF , P2 ;  /* 0xff80000020237808 */ /* 0x000fc40001000000 */
[----:B------:R-:W-:Y:S02]  /*ad20*/  FMNMX.FTZ R0, R29, R0, !PT ;  /* 0x000000001d007209 */ /* 0x000fe40007810000 */
[----:B------:R-:W-:Y:S02]  /*ad30*/  FMNMX.FTZ R26, R85, R26, !PT ;  /* 0x0000001a551a7209 */ /* 0x000fe40007810000 */
[----:B------:R-:W-:Y:S02]  /*ad40*/  ISETP.GT.AND P2, PT, R3, 0x18, PT ;  /* 0x000000180300780c */ /* 0x000fe40003f44270 */
[----:B------:R-:W-:Y:S01]  /*ad50*/  FSEL R33, R33, -INF , P1 ;  /* 0xff80000021217808 */ /* 0x000fe20000800000 */
[----:B------:R-:W1:Y:S01]  /*ad60*/  SHFL.BFLY PT, R13, R26, 0x2, 0x1f ;  /* 0x0c401f001a0d7f89 */ /* 0x000e6200000e0000 */
        /* <DEDUP_REMOVED lines=19> */
[----:B-1----:R-:W-:-:S02]  /*aea0*/  FMNMX.FTZ R13, R26, R13, !PT ;  /* 0x0000000d1a0d7209 */ /* 0x002fc40007810000 */
[----:B------:R-:W-:Y:S02]  /*aeb0*/  ISETP.GT.AND P2, PT, R3, 0x31, PT ;  /* 0x000000310300780c */ /* 0x000fe40003f44270 */
[----:B------:R-:W-:Y:S01]  /*aec0*/  FSEL R51, R48, -INF , P1 ;  /* 0xff80000030337808 */ /* 0x000fe20000800000 */
[----:B------:R-:W1:Y:S01]  /*aed0*/  SHFL.BFLY PT, R12, R13, 0x1, 0x1f ;  /* 0x0c201f000d0c7f89 */ /* 0x000e6200000e0000 */
        /* <DEDUP_REMOVED lines=10> */
[----:B-1----:R-:W-:Y:S01]  /*af80*/  FMNMX.FTZ R13, R13, R12, !PT ;  /* 0x0000000c0d0d7209 */ /* 0x002fe20007810000 */
[----:B------:R-:W-:Y:S02]  /*af90*/  IMAD.U32 R12, RZ, RZ, UR4 ;  /* 0x00000004ff0c7e24 */ /* 0x000fe4000f8e00ff */
[----:B------:R-:W1:Y:S01]  /*afa0*/  SHFL.BFLY PT, R3, R0, 0x2, 0x1f ;  /* 0x0c401f0000037f89 */ /* 0x000e6200000e0000 */
[C---:B------:R-:W-:Y:S01]  /*afb0*/  FSETP.NEU.FTZ.AND P4, PT, R13.reuse, -INF , PT ;  /* 0xff8000000d00780b */ /* 0x040fe20003f9d000 */
[----:B------:R-:W-:-:S05]  /*afc0*/  FMUL.FTZ R24, R13, R12 ;  /* 0x0000000c0d187220 */ /* 0x000fca0000410000 */
[----:B------:R-:W-:-:S05]  /*afd0*/  FSEL R24, R24, RZ, P4 ;  /* 0x000000ff18187208 */ /* 0x000fca0002000000 */
        /* <DEDUP_REMOVED lines=11> */
[----:B-1----:R-:W-:Y:S01]  /*b090*/  FMNMX.FTZ R3, R0, R3, !PT ;  /* 0x0000000300037209 */ /* 0x002fe20007810000 */
[----:B------:R-:W1:Y:S01]  /*b0a0*/  MUFU.EX2 R57, R57 ;  /* 0x0000003900397308 */ /* 0x000e620000000800 */
[-CC-:B------:R-:W-:Y:S01]  /*b0b0*/  FFMA.FTZ R75, R75, R12.reuse, -R24.reuse ;  /* 0x0000000c4b4b7223 */ /* 0x180fe20000010818 */
[-CC-:B------:R-:W-:Y:S01]  /*b0c0*/  FFMA.FTZ R77, R77, R12.reuse, -R24.reuse ;  /* 0x0000000c4d4d7223 */ /* 0x180fe20000010818 */
[-CC-:B------:R-:W-:Y:S01]  /*b0d0*/  FFMA.FTZ R79, R79, R12.reuse, -R24.reuse ;  /* 0x0000000c4f4f7223 */ /* 0x180fe20000010818 */
[----:B--2---:R-:W2:Y:S01]  /*b0e0*/  SHFL.BFLY PT, R14, R3, 0x1, 0x1f ;  /* 0x0c201f00030e7f89 */ /* 0x004ea200000e0000 */
[-CC-:B------:R-:W-:Y:S01]  /*b0f0*/  FFMA.FTZ R81, R81, R12.reuse, -R24.reuse ;  /* 0x0000000c51517223 */ /* 0x180fe20000010818 */
[-CC-:B------:R-:W-:Y:S01]  /*b100*/  FFMA.FTZ R83, R83, R12.reuse, -R24.reuse ;  /* 0x0000000c53537223 */ /* 0x180fe20000010818 */
[----:B------:R-:W-:Y:S01]  /*b110*/  FFMA.FTZ R24, R85, R12, -R24 ;  /* 0x0000000c55187223 */ /* 0x000fe20000010818 */
[----:B------:R-:W-:Y:S08]  /*b120*/  MUFU.EX2 R59, R59 ;  /* 0x0000003b003b7308 */ /* 0x000ff00000000800 */
[----:B------:R-:W3:Y:S01]  /*b130*/  MUFU.EX2 R30, R61 ;  /* 0x0000003d001e7308 */ /* 0x000ee20000000800 */
[----:B-1----:R-:W-:Y:S01]  /*b140*/  FADD.FTZ R26, R57, R28 ;  /* 0x0000001c391a7221 */ /* 0x002fe20000010000 */
[----:B------:R-:W-:-:S06]  /*b150*/  F2FP.BF16.F32.PACK_AB R165, R28, R57 ;  /* 0x000000391ca5723e */ /* 0x000fcc00000010ff */
[----:B------:R-:W-:Y:S01]  /*b160*/  MUFU.EX2 R63, R63 ;  /* 0x0000003f003f7308 */ /* 0x000fe20000000800 */
[----:B--2---:R-:W-:Y:S01]  /*b170*/  FMNMX.FTZ R14, R3, R14, !PT ;  /* 0x0000000e030e7209 */ /* 0x004fe20007810000 */
[----:B------:R-:W-:-:S03]  /*b180*/  VIADD R3, R20, 0x28c40 ;  /* 0x00028c4014037836 */ /* 0x000fc60000000000 */
[C---:B------:R-:W-:Y:S01]  /*b190*/  FSETP.NEU.FTZ.AND P1, PT, R14.reuse, -INF , PT ;  /* 0xff8000000e00780b */ /* 0x040fe20003f3d000 */
[-C--:B------:R-:W-:Y:S02]  /*b1a0*/  FMUL.FTZ R0, R14, R12.reuse ;  /* 0x0000000c0e007220 */ /* 0x080fe40000410000 */
[----:B------:R-:W1:Y:S01]  /*b1b0*/  MUFU.EX2 R32, R65 ;  /* 0x0000004100207308 */ /* 0x000e620000000800 */
[----:B------:R-:W-:Y:S02]  /*b1c0*/  PRMT R3, R192, 0x654, R3 ;  /* 0x00000654c0037816 */ /* 0x000fe40000000003 */
[----:B---3--:R-:W-:Y:S02]  /*b1d0*/  F2FP.BF16.F32.PACK_AB R167, R30, R59 ;  /* 0x0000003b1ea7723e */ /* 0x008fe400000010ff */
[----:B------:R-:W-:Y:S01]  /*b1e0*/  FSEL R0, R0, RZ, P1 ;  /* 0x000000ff00007208 */ /* 0x000fe20000800000 */
[----:B------:R2:W-:Y:S02]  /*b1f0*/  SYNCS.ARRIVE.TRANS64.RED.A1T0 RZ, [R3+URZ], RZ ;  /* 0x000000ff03ff79a7 */ /* 0x0005e4000810043f */
[----:B------:R-:W-:Y:S02]  /*b200*/  MUFU.EX2 R67, R67 ;  /* 0x0000004300437308 */ /* 0x000fe40000000800 */
        /* <DEDUP_REMOVED lines=14> */
[----:B------:R3:W5:Y:S01]  /*b2f0*/  MUFU.EX2 R164, R25 ;  /* 0x0000001900a47308 */ /* 0x0007620000000800 */
[-CC-:B------:R-:W-:Y:S01]  /*b300*/  FFMA.FTZ R49, R49, R12.reuse, -R0.reuse ;  /* 0x0000000c31317223 */ /* 0x180fe20000010800 */
[-CC-:B------:R-:W-:Y:S01]  /*b310*/  FFMA.FTZ R55, R55, R12.reuse, -R0.reuse ;  /* 0x0000000c37377223 */ /* 0x180fe20000010800 */
[----:B------:R-:W-:Y:S01]  /*b320*/  FFMA.FTZ R0, R53, R12, -R0 ;  /* 0x0000000c35007223 */ /* 0x000fe20000010800 */
[----:B-1----:R-:W-:-:S04]  /*b330*/  F2FP.BF16.F32.PACK_AB R161, R32, R63 ;  /* 0x0000003f20a1723e */ /* 0x002fc800000010ff */
[----:B------:R-:W1:Y:S01]  /*b340*/  MUFU.EX2 R31, R31 ;  /* 0x0000001f001f7308 */ /* 0x000e620000000800 */
[----:B---3--:R-:W-:-:S04]  /*b350*/  FADD.FTZ R25, R59, R26 ;  /* 0x0000001a3b197221 */ /* 0x008fc80000010000 */
[----:B------:R-:W-:-:S03]  /*b360*/  FADD.FTZ R44, R30, R25 ;  /* 0x000000191e2c7221 */ /* 0x000fc60000010000 */
[----:B------:R3:W0:Y:S01]  /*b370*/  MUFU.EX2 R166, R29 ;  /* 0x0000001d00a67308 */ /* 0x0006220000000800 */
[----:B-----5:R-:W-:Y:S01]  /*b380*/  FADD.FTZ R26, R27, R164 ;  /* 0x000000a41b1a7221 */ /* 0x020fe20000010000 */
[----:B------:R-:W-:-:S06]  /*b390*/  F2FP.BF16.F32.PACK_AB R164, R164, R27 ;  /* 0x0000001ba4a4723e */ /* 0x000fcc00000010ff */
[----:B------:R-:W2:Y:S01]  /*b3a0*/  MUFU.EX2 R35, R35 ;  /* 0x0000002300237308 */ /* 0x000ea20000000800 */
[----:B-1----:R-:W-:Y:S01]  /*b3b0*/  FADD.FTZ R25, R31, R26 ;  /* 0x0000001a1f197221 */ /* 0x002fe20000010000 */
[----:B---3--:R-:W-:-:S04]  /*b3c0*/  FADD.FTZ R29, R63, R44 ;  /* 0x0000002c3f1d7221 */ /* 0x008fc80000010000 */
[----:B------:R-:W-:Y:S02]  /*b3d0*/  FADD.FTZ R46, R32, R29 ;  /* 0x0000001d202e7221 */ /* 0x000fe40000010000 */
[----:B------:R-:W1:Y:S01]  /*b3e0*/  MUFU.EX2 R160, R33 ;  /* 0x0000002100a07308 */ /* 0x000e620000000800 */
[C---:B0-----:R-:W-:Y:S01]  /*b3f0*/  FADD.FTZ R44, R166.reuse, R25 ;  /* 0x00000019a62c7221 */ /* 0x041fe20000010000 */
[----:B------:R-:W-:Y:S01]  /*b400*/  FADD.FTZ R25, R67, R46 ;  /* 0x0000002e43197221 */ /* 0x000fe20000010000 */
[----:B------:R-:W-:Y:S01]  /*b410*/  F2FP.BF16.F32.PACK_AB R166, R166, R31 ;  /* 0x0000001fa6a6723e */ /* 0x000fe200000010ff */
[----:B------:R-:W-:Y:S01]  /*b420*/  BAR.SYNC.DEFER_BLOCKING 0xf, 0x100 ;  /* 0x03c4000000007b1d */ /* 0x000fe20000010000 */
[----:B--2---:R-:W-:-:S05]  /*b430*/  FADD.FTZ R3, R35, R44 ;  /* 0x0000002c23037221 */ /* 0x004fca0000010000 */
[----:B------:R-:W0:Y:S01]  /*b440*/  MUFU.EX2 R39, R39 ;  /* 0x0000002700277308 */ /* 0x000e220000000800 */
[----:B-1----:R-:W-:-:S07]  /*b450*/  FADD.FTZ R28, R160, R3 ;  /* 0x00000003a01c7221 */ /* 0x002fce0000010000 */
[----:B------:R-:W1:Y:S01]  /*b460*/  MUFU.EX2 R34, R69 ;  /* 0x0000004500227308 */ /* 0x000e620000000800 */
[----:B------:R-:W-:-:S07]  /*b470*/  F2FP.BF16.F32.PACK_AB R160, R160, R35 ;  /* 0x00000023a0a0723e */ /* 0x000fce00000010ff */
[----:B------:R-:W2:Y:S01]  /*b480*/  MUFU.EX2 R162, R37 ;  /* 0x0000002500a27308 */ /* 0x000ea20000000800 */
[----:B0-----:R-:W-:Y:S01]  /*b490*/  FADD.FTZ R3, R39, R28 ;  /* 0x0000001c27037221 */ /* 0x001fe20000010000 */
[----:B------:R0:W-:Y:S06]  /*b4a0*/  STSM.16.M88.4 [R218+0x26800], R164 ;  /* 0x026800a4da007844 */ /* 0x0001ec0000000200 */
[----:B------:R-:W3:Y:S01]  /*b4b0*/  MUFU.EX2 R71, R71 ;  /* 0x0000004700477308 */ /* 0x000ee20000000800 */
[C---:B-1----:R-:W-:Y:S01]  /*b4c0*/  FADD.FTZ R44, R34.reuse, R25 ;  /* 0x00000019222c7221 */ /* 0x042fe20000010000 */
[----:B------:R-:W-:-:S06]  /*b4d0*/  F2FP.BF16.F32.PACK_AB R163, R34, R67 ;  /* 0x0000004322a3723e */ /* 0x000fcc00000010ff */
[----:B------:R-:W1:Y:S01]  /*b4e0*/  MUFU.EX2 R43, R43 ;  /* 0x0000002b002b7308 */ /* 0x000e620000000800 */
[C---:B--2---:R-:W-:Y:S01]  /*b4f0*/  FADD.FTZ R28, R162.reuse, R3 ;  /* 0x00000003a21c7221 */ /* 0x044fe20000010000 */
[----:B------:R-:W-:-:S05]  /*b500*/  F2FP.BF16.F32.PACK_AB R162, R162, R39 ;  /* 0x00000027a2a2723e */ /* 0x000fca00000010ff */
[----:B------:R0:W-:Y:S01]  /*b510*/  STSM.16.M88.4 [R222], R160 ;  /* 0x000000a0de007844 */ /* 0x0001e20000000200 */
[----:B------:R-:W2:Y:S01]  /*b520*/  MUFU.EX2 R36, R73 ;  /* 0x0000004900247308 */ /* 0x000ea20000000800 */
[----:B---3--:R-:W-:-:S07]  /*b530*/  FADD.FTZ R25, R71, R44 ;  /* 0x0000002c47197221 */ /* 0x008fce0000010000 */
[----:B------:R-:W3:Y:S01]  /*b540*/  MUFU.EX2 R156, R41 ;  /* 0x00000029009c7308 */ /* 0x000ee20000000800 */
[----:B-1----:R-:W-:-:S07]  /*b550*/  FADD.FTZ R3, R43, R28 ;  /* 0x0000001c2b037221 */ /* 0x002fce0000010000 */
[----:B------:R-:W1:Y:S01]  /*b560*/  MUFU.EX2 R75, R75 ;  /* 0x0000004b004b7308 */ /* 0x000e620000000800 */
[C---:B--2---:R-:W-:Y:S01]  /*b570*/  FADD.FTZ R30, R36.reuse, R25 ;  /* 0x00000019241e7221 */ /* 0x044fe20000010000 */
[----:B------:R-:W-:-:S06]  /*b580*/  F2FP.BF16.F32.PACK_AB R157, R36, R71 ;  /* 0x00000047249d723e */ /* 0x000fcc00000010ff */
[----:B------:R-:W2:Y:S01]  /*b590*/  MUFU.EX2 R47, R47 ;  /* 0x0000002f002f7308 */ /* 0x000ea20000000800 */
[C---:B---3--:R-:W-:Y:S01]  /*b5a0*/  FADD.FTZ R28, R156.reuse, R3 ;  /* 0x000000039c1c7221 */ /* 0x048fe20000010000 */
[----:B------:R-:W-:-:S06]  /*b5b0*/  F2FP.BF16.F32.PACK_AB R156, R156, R43 ;  /* 0x0000002b9c9c723e */ /* 0x000fcc00000010ff */
[----:B------:R-:W-:Y:S01]  /*b5c0*/  MUFU.EX2 R42, R24 ;  /* 0x00000018002a7308 */ /* 0x000fe20000000800 */
[----:B-1----:R-:W-:-:S07]  /*b5d0*/  FADD.FTZ R25, R75, R30 ;  /* 0x0000001e4b197221 */ /* 0x002fce0000010000 */
[----:B------:R-:W1:Y:S01]  /*b5e0*/  MUFU.EX2 R38, R77 ;  /* 0x0000004d00267308 */ /* 0x000e620000000800 */
[----:B--2---:R-:W-:-:S07]  /*b5f0*/  FADD.FTZ R3, R47, R28 ;  /* 0x0000001c2f037221 */ /* 0x004fce0000010000 */
[----:B------:R-:W2:Y:S08]  /*b600*/  MUFU.EX2 R24, R45 ;  /* 0x0000002d00187308 */ /* 0x000eb00000000800 */
[----:B------:R-:W-:Y:S01]  /*b610*/  MUFU.EX2 R79, R79 ;  /* 0x0000004f004f7308 */ /* 0x000fe20000000800 */
[C---:B-1----:R-:W-:Y:S01]  /*b620*/  F2FP.BF16.F32.PACK_AB R159, R38.reuse, R75 ;  /* 0x0000004b269f723e */ /* 0x042fe200000010ff */
[----:B------:R-:W-:-:S06]  /*b630*/  FADD.FTZ R38, R38, R25 ;  /* 0x0000001926267221 */ /* 0x000fcc0000010000 */
[----:B------:R-:W1:Y:S01]  /*b640*/  MUFU.EX2 R40, R81 ;  /* 0x0000005100287308 */ /* 0x000e620000000800 */
[C---:B--2---:R-:W-:Y:S01]  /*b650*/  F2FP.BF16.F32.PACK_AB R158, R24.reuse, R47 ;  /* 0x0000002f189e723e */ /* 0x044fe200000010ff */
[----:B------:R-:W-:-:S04]  /*b660*/  FADD.FTZ R24, R24, R3 ;  /* 0x0000000318187221 */ /* 0x000fc80000010000 */
[----:B------:R0:W-:Y:S02]  /*b670*/  STSM.16.M88.4 [R219], R156 ;  /* 0x0000009cdb007844 */ /* 0x0001e40000000200 */
[----:B------:R-:W-:Y:S08]  /*b680*/  MUFU.EX2 R51, R51 ;  /* 0x0000003300337308 */ /* 0x000ff00000000800 */
[----:B------:R-:W2:Y:S01]  /*b690*/  MUFU.EX2 R26, R49 ;  /* 0x00000031001a7308 */ /* 0x000ea20000000800 */
[----:B-1----:R-:W-:Y:S01]  /*b6a0*/  F2FP.BF16.F32.PACK_AB R153, R40, R79 ;  /* 0x0000004f2899723e */ /* 0x002fe200000010ff */
[----:B------:R-:W-:-:S04]  /*b6b0*/  FADD.FTZ R79, R79, R38 ;  /* 0x000000264f4f7221 */ /* 0x000fc80000010000 */
[----:B------:R-:W-:Y:S02]  /*b6c0*/  FADD.FTZ R40, R40, R79 ;  /* 0x0000004f28287221 */ /* 0x000fe40000010000 */
[----:B------:R-:W1:Y:S08]  /*b6d0*/  MUFU.EX2 R83, R83 ;  /* 0x0000005300537308 */ /* 0x000e700000000800 */
[----:B------:R-:W-:Y:S01]  /*b6e0*/  MUFU.EX2 R55, R55 ;  /* 0x0000003700377308 */ /* 0x000fe20000000800 */
[----:B--2---:R-:W-:Y:S01]  /*b6f0*/  F2FP.BF16.F32.PACK_AB R152, R26, R51 ;  /* 0x000000331a98723e */ /* 0x004fe200000010ff */
[----:B------:R-:W-:-:S04]  /*b700*/  FADD.FTZ R51, R51, R24 ;  /* 0x0000001833337221 */ /* 0x000fc80000010000 */
[----:B------:R-:W-:Y:S02]  /*b710*/  FADD.FTZ R26, R26, R51 ;  /* 0x000000331a1a7221 */ /* 0x000fe40000010000 */
[----:B------:R-:W2:Y:S01]  /*b720*/  MUFU.EX2 R0, R0 ;  /* 0x0000000000007308 */ /* 0x000ea20000000800 */
[----:B-1----:R-:W-:Y:S01]  /*b730*/  F2FP.BF16.F32.PACK_AB R155, R42, R83 ;  /* 0x000000532a9b723e */ /* 0x002fe200000010ff */
[----:B------:R-:W-:-:S04]  /*b740*/  FADD.FTZ R3, R83, R40 ;  /* 0x0000002853037221 */ /* 0x000fc80000010000 */
[----:B------:R-:W-:Y:S01]  /*b750*/  FADD.FTZ R3, R42, R3 ;  /* 0x000000032a037221 */ /* 0x000fe20000010000 */
[----:B--2---:R-:W-:Y:S01]  /*b760*/  F2FP.BF16.F32.PACK_AB R154, R0, R55 ;  /* 0x00000037009a723e */ /* 0x004fe200000010ff */
[----:B------:R-:W-:-:S04]  /*b770*/  FADD.FTZ R55, R55, R26 ;  /* 0x0000001a37377221 */ /* 0x000fc80000010000 */
[----:B------:R0:W-:Y:S01]  /*b780*/  STSM.16.M88.4 [R221], R152 ;  /* 0x00000098dd007844 */ /* 0x0001e20000000200 */
[----:B------:R-:W-:Y:S01]  /*b790*/  FADD.FTZ R0, R0, R55 ;  /* 0x0000003700007221 */ /* 0x000fe20000010000 */
[----:B------:R-:W-:Y:S06]  /*b7a0*/  @!P0 BRA `(.L_x_8011) ;  /* 0x0000000000048947 */ /* 0x000fec0003800000 */
[----:B------:R-:W-:Y:S01]  /*b7b0*/  BPT.TRAP 0x1 ;  /* 0x000000040000795c */ /* 0x000fe20000300000 */
.L_x_8011:
[----:B------:R1:W2:Y:S01]  /*b7c0*/  SYNCS.PHASECHK.TRANS64.TRYWAIT P1, [R20+URZ+0x28c50], R21 ;  /* 0x028c5015140075a7 */ /* 0x0002a2000802017f */
[----:B------:R-:W-:Y:S05]  /*b7d0*/  @!P0 BRA `(.L_x_8012) ;  /* 0x0000000000048947 */ /* 0x000fea0003800000 */
[----:B------:R-:W-:Y:S01]  /*b7e0*/  BPT.TRAP 0x1 ;  /* 0x000000040000795c */ /* 0x000fe20000300000 */
.L_x_8012:
        /* <DEDUP_REMOVED lines=8> */
.L_x_8014:
[----:B------:R-:W-:Y:S05]  /*b870*/  BSYNC B0 ;  /* 0x0000000000007941 */ /* 0x000fea0003800000 */
.L_x_8013:
        /* <DEDUP_REMOVED lines=39> */
.L_x_8016:
[----:B-12-4-:R-:W1:Y:S01]  /*baf0*/  LDC R21, c[0x0][0x448] ;  /* 0x00011200ff157b82 */ /* 0x016e620000000800 */
[----:B------:R-:W-:Y:S01]  /*bb00*/  VIADD R20, R20, 0x28c60 ;  /* 0x00028c6014147836 */ /* 0x000fe20000000000 */
[----:B------:R-:W-:Y:S01]  /*bb10*/  BSSY B1, `(.L_x_8017) ;  /* 0x0000217000017945 */ /* 0x000fe20003800000 */
[----:B0-----:R-:W-:Y:S02]  /*bb20*/  IMAD.MOV.U32 R152, RZ, RZ, R202 ;  /* 0x000000ffff987224 */ /* 0x001fe400078e00ca */
[----:B------:R-:W-:Y:S01]  /*bb30*/  VIADD R214, R214, 0xfffffffe ;  /* 0xfffffffed6d67836 */ /* 0x000fe20000000000 */
[----:B------:R-:W-:-:S04]  /*bb40*/  PRMT R20, R192, 0x654, R20 ;  /* 0x00000654c0147816 */ /* 0x000fc80000000014 */
[----:B------:R0:W-:Y:S01]  /*bb50*/  SYNCS.ARRIVE.TRANS64.RED.A1T0 RZ, [R20+URZ], RZ ;  /* 0x000000ff14ff79a7 */ /* 0x0001e2000810043f */
[----:B-1----:R-:W-:-:S13]  /*bb60*/  ISETP.NE.AND P1, PT, R21, 0x1, PT ;  /* 0x000000011500780c */ /* 0x002fda0003f25270 */
[----:B------:R-:W1:Y:S08]  /*bb70*/  @P1 LDC R21, c[0x0][0x44c] ;  /* 0x00011300ff151b82 */ /* 0x000e700000000800 */
[----:B0-----:R-:W0:Y:S01]  /*bb80*/  @P1 LDC R20, c[0x0][0x450] ;  /* 0x00011400ff141b82 */ /* 0x001e220000000800 */
[----:B-1----:R-:W-:-:S05]  /*bb90*/  @P1 IMAD.HI.U32 R21, R202, R21, RZ ;  /* 0x00000015ca151227 */ /* 0x002fca00078e00ff */
[----:B0-----:R-:W-:-:S04]  /*bba0*/  @P1 SHF.R.U32.HI R152, RZ, R20, R21 ;  /* 0x00000014ff981219 */ /* 0x001fc80000011615 */
[----:B------:R-:W-:-:S04]  /*bbb0*/  IADD3 R20, R152, R185, -R184 ;  /* 0x000000b998147210 */ /* 0x000fc80007ffe8b8 */
[----:B------:R-:W-:-:S04]  /*bbc0*/  SHF.R.S32.HI R21, RZ, 0x1f, R20 ;  /* 0x0000001fff157819 */ /* 0x000fc80000011414 */
[----:B------:R-:W-:-:S04]  /*bbd0*/  LEA.HI R20, R21, R20, RZ, 0x6 ;  /* 0x0000001415147211 */ /* 0x000fc800078f30ff */
[----:B------:R-:W-:-:S04]  /*bbe0*/  SHF.R.S32.HI R20, RZ, 0x6, R20 ;  /* 0x00000006ff147819 */ /* 0x000fc80000011414 */
[----:B------:R-:W-:-:S04]  /*bbf0*/  VIMNMX R20, RZ, R20, !PT ;  /* 0x00000014ff147248 */ /* 0x000fc80007fe0100 */
[----:B------:R-:W-:-:S13]  /*bc00*/  ISETP.GE.AND P1, PT, R214, R20, PT ;  /* 0x00000014d600720c */ /* 0x000fda0003f26270 */
[----:B------:R-:W-:Y:S05]  /*bc10*/  @!P1 BRA `(.L_x_8018) ;  /* 0x0000002000189947 */ /* 0x000fea0003800000 */
[----:B------:R-:W-:Y:S01]  /*bc20*/  BSSY B0, `(.L_x_8019) ;  /* 0x0000204000007945 */ /* 0x000fe20003800000 */
[----:B------:R-:W-:Y:S02]  /*bc30*/  IMAD.MOV.U32 R21, RZ, RZ, R214 ;  /* 0x000000ffff157224 */ /* 0x000fe400078e00d6 */
[----:B------:R-:W-:Y:S02]  /*bc40*/  IMAD.MOV.U32 R220, RZ, RZ, R13 ;  /* 0x000000ffffdc7224 */ /* 0x000fe400078e000d */
[----:B------:R-:W-:Y:S02]  /*bc50*/  IMAD.MOV.U32 R215, RZ, RZ, R14 ;  /* 0x000000ffffd77224 */ /* 0x000fe400078e000e */
[----:B------:R-:W-:-:S07]  /*bc60*/  IMAD.MOV.U32 R214, RZ, RZ, R18 ;  /* 0x000000ffffd67224 */ /* 0x000fce00078e0012 */
.L_x_8032:
[----:B------:R-:W-:-:S04]  /*bc70*/  IADD3 R18, R214, 0x1, RZ ;  /* 0x00000001d6127810 */ /* 0x000fc80007ffe0ff */
[----:B------:R-:W-:-:S04]  /*bc80*/  ISETP.NE.AND P1, PT, R18, 0x2, PT ;  /* 0x000000021200780c */ /* 0x000fc80003f25270 */
[----:B------:R-:W-:Y:S02]  /*bc90*/  SEL R12, RZ, 0x1, P1 ;  /* 0x00000001ff0c7807 */ /* 0x000fe40000800000 */
[----:B------:R-:W-:Y:S02]  /*bca0*/  SEL R18, R18, RZ, P1 ;  /* 0x000000ff12127207 */ /* 0x000fe40000800000 */
[----:B------:R-:W-:Y:S01]  /*bcb0*/  LOP3.LUT R19, R19, R12, RZ, 0x3c, !PT ;  /* 0x0000000c13137212 */ /* 0x000fe200078e3cff */
[----:B0-----:R-:W-:Y:S06]  /*bcc0*/  @!P0 BRA `(.L_x_8020) ;  /* 0x0000000000048947 */ /* 0x001fec0003800000 */
[----:B------:R-:W-:Y:S01]  /*bcd0*/  BPT.TRAP 0x1 ;  /* 0x000000040000795c */ /* 0x000fe20000300000 */
.L_x_8020:
[----:B------:R-:W-:Y:S01]  /*bce0*/  IMAD R186, R18, 0x8, R2 ;  /* 0x0000000812ba7824 */ /* 0x000fe200078e0202 */
[----:B------:R-:W-:-:S04]  /*bcf0*/  SHF.L.U32 R187, R19, 0x1f, RZ ;  /* 0x0000001f13bb7819 */ /* 0x000fc800000006ff */
[----:B------:R0:W1:Y:S01]  /*bd00*/  SYNCS.PHASECHK.TRANS64.TRYWAIT P1, [R186+URZ+0x28c30], R187 ;  /* 0x028c30bbba0075a7 */ /* 0x000062000802017f */
[----:B------:R-:W-:Y:S05]  /*bd10*/  @!P0 BRA `(.L_x_8021) ;  /* 0x0000000000048947 */ /* 0x000fea0003800000 */
[----:B------:R-:W-:Y:S01]  /*bd20*/  BPT.TRAP 0x1 ;  /* 0x000000040000795c */ /* 0x000fe20000300000 */
.L_x_8021:
[----:B------:R-:W-:Y:S01]  /*bd30*/  BSSY B2, `(.L_x_8022) ;  /* 0x0000006000027945 */ /* 0x000fe20003800000 */
[----:B------:R-:W-:Y:S02]  /*bd40*/  IMAD R154, R18, 0x200, R15 ;  /* 0x00000200129a7824 */ /* 0x000fe400078e020f */
[----:B------:R-:W-:Y:S01]  /*bd50*/  IMAD.MOV.U32 R155, RZ, RZ, 0x40000040 ;  /* 0x40000040ff9b7424 */ /* 0x000fe200078e00ff */
[----:B-1----:R-:W-:Y:S06]  /*bd60*/  @P1 BRA `(.L_x_8023) ;  /* 0x0000000000081947 */ /* 0x002fec0003800000 */
[----:B------:R-:W1:Y:S02]  /*bd70*/  SYNCS.PHASECHK.TRANS64.TRYWAIT P1, [R186+URZ+0x28c30], R187 ;  /* 0x028c30bbba0075a7 */ /* 0x000e64000802017f */
[----:B-1----:R-:W-:Y:S05]  /*bd80*/  @!P1 BRA `(.L_x_8024) ;  /* 0x000000fc00349947 */ /* 0x002fea0003800000 */
.L_x_8023:
[----:B------:R-:W-:Y:S05]  /*bd90*/  BSYNC B2 ;  /* 0x0000000000027941 */ /* 0x000fea0003800000 */
.L_x_8022:
        /* <DEDUP_REMOVED lines=36> */
.L_x_8025:
[----:B------:R-:W2:Y:S01]  /*bfe0*/  LDC R12, c[0x0][0x448] ;  /* 0x00011200ff0c7b82 */ /* 0x000ea20000000800 */
[----:B------:R-:W-:-:S04]  /*bff0*/  LOP3.LUT R22, R22, 0xffffdfff, RZ, 0xc0, !PT ;  /* 0xffffdfff16167812 */ /* 0x000fc800078ec0ff */
[----:B------:R-:W-:-:S04]  /*c000*/  @P0 LOP3.LUT R22, R22, 0x2000, RZ, 0xfc, !PT ;  /* 0x0000200016160812 */ /* 0x000fc800078efcff */
[----:B------:R-:W-:Y:S02]  /*c010*/  LOP3.LUT R22, R22, 0xffffbfff, RZ, 0xc0, !PT ;  /* 0xffffbfff16167812 */ /* 0x000fe400078ec0ff */
[----:B--2---:R-:W-:Y:S01]  /*c020*/  ISETP.NE.AND P1, PT, R12, 0x1, PT ;  /* 0x000000010c00780c */ /* 0x004fe20003f25270 */
[----:B------:R-:W-:-:S12]  /*c030*/  IMAD.IADD R12, R228, 0x1, R202 ;  /* 0x00000001e40c7824 */ /* 0x000fd800078e02ca */
[----:B------:R-:W2:Y:S08]  /*c040*/  @P1 LDC R14, c[0x0][0x44c] ;  /* 0x00011300ff0e1b82 */ /* 0x000eb00000000800 */
[----:B------:R-:W3:Y:S01]  /*c050*/  @P1 LDC R13, c[0x0][0x450] ;  /* 0x00011400ff0d1b82 */ /* 0x000ee20000000800 */
[----:B--2---:R-:W-:-:S05]  /*c060*/  @P1 IMAD.HI.U32 R14, R12, R14, RZ ;  /* 0x0000000e0c0e1227 */ /* 0x004fca00078e00ff */
[----:B---3--:R-:W-:Y:S01]  /*c070*/  @P1 SHF.R.U32.HI R12, RZ, R13, R14 ;  /* 0x0000000dff0c1219 */ /* 0x008fe2000001160e */
[----:B------:R-:W-:-:S04]  /*c080*/  IMAD.MOV.U32 R13, RZ, RZ, -0x40 ;  /* 0xffffffc0ff0d7424 */ /* 0x000fc800078e00ff */
[----:B------:R-:W2:Y:S01]  /*c090*/  SHFL.IDX PT, R14, R12, RZ, 0x1c1f ;  /* 0x001c1fff0c0e7589 */ /* 0x000ea200000e0000 */
[----:B------:R-:W-:-:S03]  /*c0a0*/  IMAD R13, R21, R13, 0x1 ;  /* 0x00000001150d7424 */ /* 0x000fc600078e020d */
[----:B------:R-:W3:Y:S02]  /*c0b0*/  SHFL.IDX PT, R12, R12, 0x1, 0x1c1f ;  /* 0x003c1f000c0c7f89 */ /* 0x000ee400000e0000 */
[----:B------:R-:W-:-:S05]  /*c0c0*/  IADD3 R13, R185, R13, -R196 ;  /* 0x0000000db90d7210 */ /* 0x000fca0007ffe8c4 */
[----:B------:R-:W-:-:S04]  /*c0d0*/  IMAD.IADD R13, R13, 0x1, -R184 ;  /* 0x000000010d0d7824 */ /* 0x000fc800078e0ab8 */
[C---:B--2---:R-:W-:Y:S02]  /*c0e0*/  IMAD.IADD R14, R13.reuse, 0x1, R14 ;  /* 0x000000010d0e7824 */ /* 0x044fe400078e020e */
[----:B---3--:R-:W-:-:S03]  /*c0f0*/  IMAD.IADD R12, R13, 0x1, R12 ;  /* 0x000000010d0c7824 */ /* 0x008fc600078e020c */
[C---:B------:R-:W-:Y:S02]  /*c100*/  ISETP.GT.AND P0, PT, R14.reuse, 0x21, PT ;  /* 0x000000210e00780c */ /* 0x040fe40003f04270 */
[----:B------:R-:W-:Y:S02]  /*c110*/  ISETP.GT.AND P5, PT, R14, 0x8, PT ;  /* 0x000000080e00780c */ /* 0x000fe40003fa4270 */
[----:B------:R-:W-:Y:S02]  /*c120*/  ISETP.GT.AND P6, PT, R12, RZ, PT ;  /* 0x000000ff0c00720c */ /* 0x000fe40003fc4270 */
[----:B------:R-:W-:Y:S02]  /*c130*/  FSEL R156, R156, -INF , P5 ;  /* 0xff8000009c9c7808 */ /* 0x000fe40002800000 */
[----:B------:R-:W-:Y:S02]  /*c140*/  FSEL R154, R154, -INF , P6 ;  /* 0xff8000009a9a7808 */ /* 0x000fe40003000000 */
[----:B------:R-:W-:-:S02]  /*c150*/  ISETP.GT.AND P6, PT, R12, 0x1, PT ;  /* 0x000000010c00780c */ /* 0x000fc40003fc4270 */
[----:B------:R-:W-:Y:S02]  /*c160*/  ISETP.GT.AND P5, PT, R14, 0x29, PT ;  /* 0x000000290e00780c */ /* 0x000fe40003fa4270 */
[----:B------:R-:W-:Y:S02]  /*c170*/  FSEL R155, R155, -INF , P6 ;  /* 0xff8000009b9b7808 */ /* 0x000fe40003000000 */
[----:B------:R-:W-:Y:S02]  /*c180*/  ISETP.GT.AND P6, PT, R12, 0x8, PT ;  /* 0x000000080c00780c */ /* 0x000fe40003fc4270 */
[----:B------:R-:W-:Y:S02]  /*c190*/  ISETP.GT.AND P1, PT, R14, 0x1, PT ;  /* 0x000000010e00780c */ /* 0x000fe40003f24270 */
[----:B------:R-:W-:Y:S02]  /*c1a0*/  FSEL R158, R158, -INF , P6 ;  /* 0xff8000009e9e7808 */ /* 0x000fe40003000000 */
[----:B------:R-:W-:-:S02]  /*c1b0*/  ISETP.GT.AND P6, PT, R12, 0x9, PT ;  /* 0x000000090c00780c */ /* 0x000fc40003fc4270 */
[----:B------:R-:W-:Y:S02]  /*c1c0*/  ISETP.GT.AND P2, PT, R14, RZ, PT ;  /* 0x000000ff0e00720c */ /* 0x000fe40003f44270 */
[----:B------:R-:W-:Y:S02]  /*c1d0*/  FSEL R159, R159, -INF , P6 ;  /* 0xff8000009f9f7808 */ /* 0x000fe40003000000 */
[----:B------:R-:W-:Y:S02]  /*c1e0*/  ISETP.GT.AND P6, PT, R12, 0x10, PT ;  /* 0x000000100c00780c */ /* 0x000fe40003fc4270 */
[----:B------:R-:W-:Y:S02]  /*c1f0*/  @P0 LOP3.LUT R22, R22, 0x4000, RZ, 0xfc, !PT ;  /* 0x0000400016160812 */ /* 0x000fe400078efcff */
[----:B------:R-:W-:Y:S02]  /*c200*/  FSEL R162, R162, -INF , P6 ;  /* 0xff800000a2a27808 */ /* 0x000fe40003000000 */
[----:B------:R-:W-:-:S02]  /*c210*/  ISETP.GT.AND P6, PT, R12, 0x11, PT ;  /* 0x000000110c00780c */ /* 0x000fc40003fc4270 */
[----:B------:R-:W-:Y:S02]  /*c220*/  FSEL R224, R153, -INF , P1 ;  /* 0xff80000099e07808 */ /* 0x000fe40000800000 */
[----:B------:R-:W-:Y:S02]  /*c230*/  FSEL R163, R163, -INF , P6 ;  /* 0xff800000a3a37808 */ /* 0x000fe40003000000 */
[----:B------:R-:W-:Y:S02]  /*c240*/  ISETP.GT.AND P6, PT, R12, 0x18, PT ;  /* 0x000000180c00780c */ /* 0x000fe40003fc4270 */
        /* <DEDUP_REMOVED lines=15> */
[----:B------:R-:W-:Y:S02]  /*c340*/  LOP3.LUT R22, R22, 0xffff7fff, RZ, 0xc0, !PT ;  /* 0xffff7fff16167812 */ /* 0x000fe400078ec0ff */
[----:B------:R-:W-:Y:S02]  /*c350*/  FSEL R175, R175, -INF , P6 ;  /* 0xff800000afaf7808 */ /* 0x000fe40003000000 */
[----:B------:R-:W-:Y:S02]  /*c360*/  ISETP.GT.AND P6, PT, R12, 0x30, PT ;  /* 0x000000300c00780c */ /* 0x000fe40003fc4270 */
[----:B------:R-:W-:Y:S02]  /*c370*/  FSEL R157, R157, -INF , P4 ;  /* 0xff8000009d9d7808 */ /* 0x000fe40002000000 */
        /* <DEDUP_REMOVED lines=8> */
[----:B------:R-:W-:Y:S02]  /*c400*/  FMNMX.FTZ R12, R154, R220, !PT ;  /* 0x000000dc9a0c7209 */ /* 0x000fe40007810000 */
[----:B------:R-:W-:Y:S02]  /*c410*/  FSEL R183, R183, -INF , P6 ;  /* 0xff800000b7b77808 */ /* 0x000fe40003000000 */
[----:B------:R-:W-:Y:S02]  /*c420*/  FMNMX.FTZ R12, R155, R12, !PT ;  /* 0x0000000c9b0c7209 */ /* 0x000fe40007810000 */
[----:B------:R-:W-:Y:S02]  /*c430*/  FSEL R164, R164, -INF , P1 ;  /* 0xff800000a4a47808 */ /* 0x000fe40000800000 */
[----:B------:R-:W-:Y:S02]  /*c440*/  FMNMX.FTZ R12, R158, R12, !PT ;  /* 0x0000000c9e0c7209 */ /* 0x000fe40007810000 */
[----:B------:R-:W-:-:S02]  /*c450*/  @P5 LOP3.LUT R22, R22, 0x8000, RZ, 0xfc, !PT ;  /* 0x0000800016165812 */ /* 0x000fc400078efcff */
[----:B------:R-:W-:Y:S02]  /*c460*/  FMNMX.FTZ R12, R159, R12, !PT ;  /* 0x0000000c9f0c7209 */ /* 0x000fe40007810000 */
[----:B------:R-:W-:Y:S02]  /*c470*/  ISETP.GT.AND P4, PT, R14, 0x30, PT ;  /* 0x000000300e00780c */ /* 0x000fe40003f84270 */
[----:B------:R-:W-:Y:S02]  /*c480*/  FMNMX.FTZ R12, R162, R12, !PT ;  /* 0x0000000ca20c7209 */ /* 0x000fe40007810000 */
[C---:B------:R-:W-:Y:S02]  /*c490*/  ISETP.GT.AND P3, PT, R14.reuse, 0x31, PT ;  /* 0x000000310e00780c */ /* 0x040fe40003f64270 */
[----:B------:R-:W-:Y:S02]  /*c4a0*/  FMNMX.FTZ R12, R163, R12, !PT ;  /* 0x0000000ca30c7209 */ /* 0x000fe40007810000 */
[----:B------:R-:W-:-:S02]  /*c4b0*/  ISETP.GT.AND P2, PT, R14, 0x38, PT ;  /* 0x000000380e00780c */ /* 0x000fc40003f44270 */
[----:B------:R-:W-:Y:S02]  /*c4c0*/  FMNMX.FTZ R12, R166, R12, !PT ;  /* 0x0000000ca60c7209 */ /* 0x000fe40007810000 */
[C---:B------:R-:W-:Y:S02]  /*c4d0*/  ISETP.GT.AND P1, PT, R14.reuse, 0x39, PT ;  /* 0x000000390e00780c */ /* 0x040fe40003f24270 */
[----:B------:R-:W-:Y:S02]  /*c4e0*/  FMNMX.FTZ R12, R167, R12, !PT ;  /* 0x0000000ca70c7209 */ /* 0x000fe40007810000 */
[----:B------:R-:W-:Y:S02]  /*c4f0*/  ISETP.GT.AND P5, PT, R14, 0x19, PT ;  /* 0x000000190e00780c */ /* 0x000fe40003fa4270 */
[----:B------:R-:W-:Y:S02]  /*c500*/  FMNMX.FTZ R12, R170, R12, !PT ;  /* 0x0000000caa0c7209 */ /* 0x000fe40007810000 */
[----:B------:R-:W-:-:S02]  /*c510*/  ISETP.GT.AND P0, PT, R14, 0x20, PT ;  /* 0x000000200e00780c */ /* 0x000fc40003f04270 */
[----:B------:R-:W-:Y:S02]  /*c520*/  FMNMX.FTZ R12, R171, R12, !PT ;  /* 0x0000000cab0c7209 */ /* 0x000fe40007810000 */
[----:B------:R-:W-:Y:S02]  /*c530*/  FSEL R165, R165, -INF , P5 ;  /* 0xff800000a5a57808 */ /* 0x000fe40002800000 */
[----:B------:R-:W-:Y:S02]  /*c540*/  FMNMX.FTZ R12, R174, R12, !PT ;  /* 0x0000000cae0c7209 */ /* 0x000fe40007810000 */
[----:B------:R-:W-:Y:S02]  /*c550*/  FSEL R168, R168, -INF , P0 ;  /* 0xff800000a8a87808 */ /* 0x000fe40000000000 */
[----:B------:R-:W-:Y:S02]  /*c560*/  FMNMX.FTZ R12, R175, R12, !PT ;  /* 0x0000000caf0c7209 */ /* 0x000fe40007810000 */
[----:B------:R-:W-:-:S02]  /*c570*/  LOP3.LUT P0, RZ, R22, 0x4000, RZ, 0xc0, !PT ;  /* 0x0000400016ff7812 */ /* 0x000fc4000780c0ff */
[----:B------:R-:W-:Y:S02]  /*c580*/  FMNMX.FTZ R12, R178, R12, !PT ;  /* 0x0000000cb20c7209 */ /* 0x000fe40007810000 */
[----:B------:R-:W-:Y:S02]  /*c590*/  FSEL R169, R169, -INF , P0 ;  /* 0xff800000a9a97808 */ /* 0x000fe40000000000 */
[----:B------:R-:W-:Y:S02]  /*c5a0*/  FMNMX.FTZ R12, R179, R12, !PT ;  /* 0x0000000cb30c7209 */ /* 0x000fe40007810000 */
[----:B------:R-:W-:Y:S02]  /*c5b0*/  LOP3.LUT P5, RZ, R22, 0x8000, RZ, 0xc0, !PT ;  /* 0x0000800016ff7812 */ /* 0x000fe400078ac0ff */
[----:B------:R-:W-:Y:S02]  /*c5c0*/  FMNMX.FTZ R12, R182, R12, !PT ;  /* 0x0000000cb60c7209 */ /* 0x000fe40007810000 */
[----:B------:R-:W-:-:S02]  /*c5d0*/  FSEL R176, R176, -INF , P4 ;  /* 0xff800000b0b07808 */ /* 0x000fc40002000000 */
[----:B------:R-:W-:Y:S02]  /*c5e0*/  FMNMX.FTZ R12, R183, R12, !PT ;  /* 0x0000000cb70c7209 */ /* 0x000fe40007810000 */
[----:B------:R-:W-:Y:S02]  /*c5f0*/  FSEL R177, R177, -INF , P3 ;  /* 0xff800000b1b17808 */ /* 0x000fe40001800000 */
[----:B------:R-:W-:Y:S01]  /*c600*/  FSEL R180, R180, -INF , P2 ;  /* 0xff800000b4b47808 */ /* 0x000fe20001000000 */
[----:B------:R-:W2:Y:S01]  /*c610*/  SHFL.BFLY PT, R13, R12, 0x2, 0x1f ;  /* 0x0c401f000c0d7f89 */ /* 0x000ea200000e0000 */
[----:B------:R-:W-:Y:S02]  /*c620*/  FSEL R181, R181, -INF , P1 ;  /* 0xff800000b5b57808 */ /* 0x000fe40000800000 */
[----:B------:R-:W-:Y:S02]  /*c630*/  LOP3.LUT P0, RZ, R22, 0x2000, RZ, 0xc0, !PT ;  /* 0x0000200016ff7812 */ /* 0x000fe4000780c0ff */
[----:B--2---:R-:W-:-:S05]  /*c640*/  FMNMX.FTZ R13, R12, R13, !PT ;  /* 0x0000000d0c0d7209 */ /* 0x004fca0007810000 */
[----:B------:R-:W2:Y:S02]  /*c650*/  SHFL.BFLY PT, R12, R13, 0x1, 0x1f ;  /* 0x0c201f000d0c7f89 */ /* 0x000ea400000e0000 */
[----:B--2---:R-:W-:-:S04]  /*c660*/  FMNMX.FTZ R13, R13, R12, !PT ;  /* 0x0000000c0d0d7209 */ /* 0x004fc80007810000 */
[----:B------:R-:W-:-:S04]  /*c670*/  FSETP.NEU.FTZ.AND P6, PT, R13, -INF , PT ;  /* 0xff8000000d00780b */ /* 0x000fc80003fdd000 */
[----:B------:R-:W-:-:S05]  /*c680*/  FSEL R12, R13, RZ, P6 ;  /* 0x000000ff0d0c7208 */ /* 0x000fca0003000000 */
[----:B------:R-:W-:Y:S01]  /*c690*/  FADD.FTZ R220, -R12, R220 ;  /* 0x000000dc0cdc7221 */ /* 0x000fe20000010100 */
[----:B------:R-:W-:-:S04]  /*c6a0*/  IMAD.U32 R12, RZ, RZ, UR37 ;  /* 0x00000025ff0c7e24 */ /* 0x000fc8000f8e00ff */
[----:B------:R-:W-:-:S05]  /*c6b0*/  FMUL.FTZ R153, R13, R12 ;  /* 0x0000000c0d997220 */ /* 0x000fca0000410000 */
[----:B------:R-:W-:Y:S02]  /*c6c0*/  FSEL R153, R153, RZ, P6 ;  /* 0x000000ff99997208 */ /* 0x000fe40003000000 */
[----:B------:R-:W-:Y:S01]  /*c6d0*/  ISETP.GT.AND P6, PT, R14, 0x28, PT ;  /* 0x000000280e00780c */ /* 0x000fe20003fc4270 */
[----:B------:R-:W-:Y:S02]  /*c6e0*/  VIADD R14, R186, 0x28c40 ;  /* 0x00028c40ba0e7836 */ /* 0x000fe40000000000 */
[-CC-:B------:R-:W-:Y:S01]  /*c6f0*/  FFMA.FTZ R154, R154, R12.reuse, -R153.reuse ;  /* 0x0000000c9a9a7223 */ /* 0x180fe20000010899 */
[-CC-:B------:R-:W-:Y:S01]  /*c700*/  FFMA.FTZ R225, R170, R12.reuse, -R153.reuse ;  /* 0x0000000caae17223 */ /* 0x180fe20000010899 */
[----:B------:R-:W-:Y:S01]  /*c710*/  FSEL R172, R172, -INF , P6 ;  /* 0xff800000acac7808 */ /* 0x000fe20003000000 */
[-C--:B------:R-:W-:Y:S01]  /*c720*/  FMUL.FTZ R170, R220, R12.reuse ;  /* 0x0000000cdcaa7220 */ /* 0x080fe20000410000 */
[----:B------:R-:W-:Y:S01]  /*c730*/  PRMT R14, R192, 0x654, R14 ;  /* 0x00000654c00e7816 */ /* 0x000fe2000000000e */
[-CC-:B------:R-:W-:Y:S01]  /*c740*/  FFMA.FTZ R155, R155, R12.reuse, -R153.reuse ;  /* 0x0000000c9b9b7223 */ /* 0x180fe20000010899 */
[-CC-:B------:R-:W-:Y:S01]  /*c750*/  FFMA.FTZ R158, R158, R12.reuse, -R153.reuse ;  /* 0x0000000c9e9e7223 */ /* 0x180fe20000010899 */
[-CC-:B------:R-:W-:Y:S01]  /*c760*/  FFMA.FTZ R159, R159, R12.reuse, -R153.reuse ;  /* 0x0000000c9f9f7223 */ /* 0x180fe20000010899 */
[----:B------:R2:W-:Y:S01]  /*c770*/  SYNCS.ARRIVE.TRANS64.RED.A1T0 RZ, [R14+URZ], RZ ;  /* 0x000000ff0eff79a7 */ /* 0x0005e2000810043f */
[-CC-:B------:R-:W-:Y:S01]  /*c780*/  FFMA.FTZ R162, R162, R12.reuse, -R153.reuse ;  /* 0x0000000ca2a27223 */ /* 0x180fe20000010899 */
[-CC-:B------:R-:W-:Y:S01]  /*c790*/  FFMA.FTZ R163, R163, R12.reuse, -R153.reuse ;  /* 0x0000000ca3a37223 */ /* 0x180fe20000010899 */
[-CC-:B------:R-:W-:Y:S01]  /*c7a0*/  FFMA.FTZ R166, R166, R12.reuse, -R153.reuse ;  /* 0x0000000ca6a67223 */ /* 0x180fe20000010899 */
[-CC-:B------:R-:W-:Y:S01]  /*c7b0*/  FFMA.FTZ R167, R167, R12.reuse, -R153.reuse ;  /* 0x0000000ca7a77223 */ /* 0x180fe20000010899 */
[-CC-:B------:R-:W-:Y:S01]  /*c7c0*/  FFMA.FTZ R171, R171, R12.reuse, -R153.reuse ;  /* 0x0000000cabab7223 */ /* 0x180fe20000010899 */
[-CC-:B------:R-:W-:Y:S01]  /*c7d0*/  FFMA.FTZ R174, R174, R12.reuse, -R153.reuse ;  /* 0x0000000caeae7223 */ /* 0x180fe20000010899 */
[-CC-:B------:R-:W-:Y:S01]  /*c7e0*/  FFMA.FTZ R175, R175, R12.reuse, -R153.reuse ;  /* 0x0000000cafaf7223 */ /* 0x180fe20000010899 */
[----:B--2---:R-:W-:Y:S01]  /*c7f0*/  FMNMX.FTZ R14, R152, R215, !PT ;  /* 0x000000d7980e7209 */ /* 0x004fe20007810000 */
[-CC-:B------:R-:W-:Y:S01]  /*c800*/  FFMA.FTZ R178, R178, R12.reuse, -R153.reuse ;  /* 0x0000000cb2b27223 */ /* 0x180fe20000010899 */
[-CC-:B------:R-:W-:Y:S01]  /*c810*/  FFMA.FTZ R179, R179, R12.reuse, -R153.reuse ;  /* 0x0000000cb3b37223 */ /* 0x180fe20000010899 */
[--C-:B------:R-:W-:Y:S01]  /*c820*/  FFMA.FTZ R182, R182, R12, -R153.reuse ;  /* 0x0000000cb6b67223 */ /* 0x100fe20000010899 */
[----:B------:R-:W-:Y:S01]  /*c830*/  FMNMX.FTZ R14, R224, R14, !PT ;  /* 0x0000000ee00e7209 */ /* 0x000fe20007810000 */
[----:B------:R-:W-:Y:S01]  /*c840*/  FFMA.FTZ R183, R183, R12, -R153 ;  /* 0x0000000cb7b77223 */ /* 0x000fe20000010899 */
[----:B------:R-:W2:Y:S02]  /*c850*/  MUFU.EX2 R170, R170 ;  /* 0x000000aa00aa7308 */ /* 0x000ea40000000800 */
[----:B------:R-:W-:-:S04]  /*c860*/  FMNMX.FTZ R14, R156, R14, !PT ;  /* 0x0000000e9c0e7209 */ /* 0x000fc80007810000 */
[----:B------:R-:W-:Y:S02]  /*c870*/  FMNMX.FTZ R14, R157, R14, !PT ;  /* 0x0000000e9d0e7209 */ /* 0x000fe40007810000 */
[----:B------:R3:W4:Y:S02]  /*c880*/  MUFU.EX2 R153, R154 ;  /* 0x0000009a00997308 */ /* 0x0007240000000800 */
[----:B------:R-:W-:-:S04]  /*c890*/  FMNMX.FTZ R14, R160, R14, !PT ;  /* 0x0000000ea00e7209 */ /* 0x000fc80007810000 */
[----:B------:R-:W-:Y:S02]  /*c8a0*/  FMNMX.FTZ R14, R161, R14, !PT ;  /* 0x0000000ea10e7209 */ /* 0x000fe40007810000 */
[----:B------:R-:W5:Y:S01]  /*c8b0*/  MUFU.EX2 R155, R155 ;  /* 0x0000009b009b7308 */ /* 0x000f620000000800 */
[----:B---3--:R-:W-:Y:S01]  /*c8c0*/  FSEL R154, R173, -INF , P5 ;  /* 0xff800000ad9a7808 */ /* 0x008fe20002800000 */
[----:B--2---:R-:W-:Y:S01]  /*c8d0*/  FMUL.FTZ R26, R26, R170 ;  /* 0x000000aa1a1a7220 */ /* 0x004fe20000410000 */
[----:B------:R-:W-:Y:S01]  /*c8e0*/  FMNMX.FTZ R14, R164, R14, !PT ;  /* 0x0000000ea40e7209 */ /* 0x000fe20007810000 */
[-C--:B------:R-:W-:Y:S01]  /*c8f0*/  FMUL.FTZ R27, R27, R170.reuse ;  /* 0x000000aa1b1b7220 */ /* 0x080fe20000410000 */
[-C--:B------:R-:W-:Y:S01]  /*c900*/  FMUL.FTZ R30, R30, R170.reuse ;  /* 0x000000aa1e1e7220 */ /* 0x080fe20000410000 */
[----:B------:R-:W-:Y:S01]  /*c910*/  FMUL.FTZ R31, R31, R170 ;  /* 0x000000aa1f1f7220 */ /* 0x000fe20000410000 */
[----:B------:R-:W-:Y:S01]  /*c920*/  FMNMX.FTZ R14, R165, R14, !PT ;  /* 0x0000000ea50e7209 */ /* 0x000fe20007810000 */
[----:B------:R-:W-:Y:S01]  /*c930*/  MUFU.EX2 R159, R159 ;  /* 0x0000009f009f7308 */ /* 0x000fe20000000800 */
[----:B----4-:R-:W-:Y:S01]  /*c940*/  FFMA.FTZ R3, R170, R3, R153 ;  /* 0x00000003aa037223 */ /* 0x010fe20000010099 */
[----:B------:R-:W-:Y:S01]  /*c950*/  FMUL.FTZ R34, R34, R170 ;  /* 0x000000aa22227220 */ /* 0x000fe20000410000 */
[----:B------:R-:W-:Y:S01]  /*c960*/  FMNMX.FTZ R14, R168, R14, !PT ;  /* 0x0000000ea80e7209 */ /* 0x000fe20007810000 */
[-C--:B------:R-:W-:Y:S01]  /*c970*/  FMUL.FTZ R35, R35, R170.reuse ;  /* 0x000000aa23237220 */ /* 0x080fe20000410000 */
[-C--:B------:R-:W-:Y:S01]  /*c980*/  FMUL.FTZ R38, R38, R170.reuse ;  /* 0x000000aa26267220 */ /* 0x080fe20000410000 */
[----:B------:R-:W-:Y:S01]  /*c990*/  FMUL.FTZ R39, R39, R170 ;  /* 0x000000aa27277220 */ /* 0x000fe20000410000 */
[----:B------:R-:W-:Y:S01]  /*c9a0*/  FMNMX.FTZ R14, R169, R14, !PT ;  /* 0x0000000ea90e7209 */ /* 0x000fe20007810000 */
[----:B------:R-:W-:Y:S01]  /*c9b0*/  MUFU.EX2 R162, R162 ;  /* 0x000000a200a27308 */ /* 0x000fe20000000800 */
[C---:B-----5:R-:W-:Y:S01]  /*c9c0*/  FADD.FTZ R3, R155.reuse, R3 ;  /* 0x000000039b037221 */ /* 0x060fe20000010000 */
[----:B------:R-:W-:Y:S01]  /*c9d0*/  F2FP.BF16.F32.PACK_AB R153, R155, R153 ;  /* 0x000000999b99723e */ /* 0x000fe200000010ff */
[----:B------:R-:W-:Y:S01]  /*c9e0*/  FMUL.FTZ R42, R42, R170 ;  /* 0x000000aa2a2a7220 */ /* 0x000fe20000410000 */
[----:B------:R-:W-:Y:S01]  /*c9f0*/  FMNMX.FTZ R14, R172, R14, !PT ;  /* 0x0000000eac0e7209 */ /* 0x000fe20007810000 */
[-C--:B------:R-:W-:Y:S01]  /*ca00*/  FMUL.FTZ R43, R43, R170.reuse ;  /* 0x000000aa2b2b7220 */ /* 0x080fe20000410000 */
[-C--:B------:R-:W-:Y:S01]  /*ca10*/  FMUL.FTZ R46, R46, R170.reuse ;  /* 0x000000aa2e2e7220 */ /* 0x080fe20000410000 */
[----:B------:R-:W-:Y:S01]  /*ca20*/  FMUL.FTZ R47, R47, R170 ;  /* 0x000000aa2f2f7220 */ /* 0x000fe20000410000 */
[----:B------:R-:W-:Y:S01]  /*ca30*/  FMNMX.FTZ R14, R154, R14, !PT ;  /* 0x0000000e9a0e7209 */ /* 0x000fe20007810000 */
[----:B------:R-:W2:Y:S01]  /*ca40*/  MUFU.EX2 R155, R158 ;  /* 0x0000009e009b7308 */ /* 0x000ea20000000800 */
[-C--:B------:R-:W-:Y:S01]  /*ca50*/  FMUL.FTZ R50, R50, R170.reuse ;  /* 0x000000aa32327220 */ /* 0x080fe20000410000 */
[----:B------:R-:W-:Y:S01]  /*ca60*/  FMUL.FTZ R51, R51, R170 ;  /* 0x000000aa33337220 */ /* 0x000fe20000410000 */
[----:B------:R-:W-:Y:S01]  /*ca70*/  FMNMX.FTZ R14, R176, R14, !PT ;  /* 0x0000000eb00e7209 */ /* 0x000fe20007810000 */
[-C--:B------:R-:W-:Y:S01]  /*ca80*/  FMUL.FTZ R54, R54, R170.reuse ;  /* 0x000000aa36367220 */ /* 0x080fe20000410000 */
[-C--:B------:R-:W-:Y:S01]  /*ca90*/  FMUL.FTZ R55, R55, R170.reuse ;  /* 0x000000aa37377220 */ /* 0x080fe20000410000 */
[----:B------:R-:W-:Y:S01]  /*caa0*/  FMUL.FTZ R58, R58, R170 ;  /* 0x000000aa3a3a7220 */ /* 0x000fe20000410000 */
[----:B------:R-:W-:Y:S01]  /*cab0*/  FMNMX.FTZ R14, R177, R14, !PT ;  /* 0x0000000eb10e7209 */ /* 0x000fe20007810000 */
[----:B------:R-:W-:Y:S01]  /*cac0*/  MUFU.EX2 R167, R167 ;  /* 0x000000a700a77308 */ /* 0x000fe20000000800 */
        /* <DEDUP_REMOVED lines=8> */
[----:B--2---:R-:W-:Y:S01]  /*cb50*/  FADD.FTZ R3, R155, R3 ;  /* 0x000000039b037221 */ /* 0x004fe20000010000 */
[C---:B------:R-:W-:Y:S01]  /*cb60*/  F2FP.BF16.F32.PACK_AB R155, R159.reuse, R155 ;  /* 0x0000009b9f9b723e */ /* 0x040fe200000010ff */
[-C--:B------:R-:W-:Y:S01]  /*cb70*/  FMUL.FTZ R70, R70, R170.reuse ;  /* 0x000000aa46467220 */ /* 0x080fe20000410000 */
[----:B------:R-:W2:Y:S01]  /*cb80*/  SHFL.BFLY PT, R158, R14, 0x2, 0x1f ;  /* 0x0c401f000e9e7f89 */ /* 0x000ea200000e0000 */
[----:B------:R-:W-:Y:S01]  /*cb90*/  FADD.FTZ R3, R159, R3 ;  /* 0x000000039f037221 */ /* 0x000fe20000010000 */
[-C--:B------:R-:W-:Y:S01]  /*cba0*/  FMUL.FTZ R71, R71, R170.reuse ;  /* 0x000000aa47477220 */ /* 0x080fe20000410000 */
[-C--:B------:R-:W-:Y:S01]  /*cbb0*/  FMUL.FTZ R74, R74, R170.reuse ;  /* 0x000000aa4a4a7220 */ /* 0x080fe20000410000 */
[----:B------:R-:W-:Y:S01]  /*cbc0*/  MUFU.EX2 R171, R171 ;  /* 0x000000ab00ab7308 */ /* 0x000fe20000000800 */
[----:B------:R-:W-:Y:S01]  /*cbd0*/  FADD.FTZ R3, R162, R3 ;  /* 0x00000003a2037221 */ /* 0x000fe20000010000 */
        /* <DEDUP_REMOVED lines=18> */
[----:B--2---:R-:W-:Y:S01]  /*cd00*/  FMNMX.FTZ R14, R14, R158, !PT ;  /* 0x0000009e0e0e7209 */ /* 0x004fe20007810000 */
[-C--:B------:R-:W-:Y:S01]  /*cd10*/  FMUL.FTZ R107, R107, R170.reuse ;  /* 0x000000aa6b6b7220 */ /* 0x080fe20000410000 */
[-C--:B------:R-:W-:Y:S01]  /*cd20*/  FMUL.FTZ R110, R110, R170.reuse ;  /* 0x000000aa6e6e7220 */ /* 0x080fe20000410000 */
[-C--:B------:R-:W-:Y:S01]  /*cd30*/  FMUL.FTZ R111, R111, R170.reuse ;  /* 0x000000aa6f6f7220 */ /* 0x080fe20000410000 */
[----:B------:R2:W3:Y:S01]  /*cd40*/  MUFU.EX2 R158, R163 ;  /* 0x000000a3009e7308 */ /* 0x0004e20000000800 */
[----:B------:R-:W4:Y:S01]  /*cd50*/  SHFL.BFLY PT, R159, R14, 0x1, 0x1f ;  /* 0x0c201f000e9f7f89 */ /* 0x000f2200000e0000 */
[-C--:B------:R-:W-:Y:S01]  /*cd60*/  FMUL.FTZ R114, R114, R170.reuse ;  /* 0x000000aa72727220 */ /* 0x080fe20000410000 */
[-C--:B------:R-:W-:Y:S01]  /*cd70*/  FMUL.FTZ R115, R115, R170.reuse ;  /* 0x000000aa73737220 */ /* 0x080fe20000410000 */
[-C--:B------:R-:W-:Y:S01]  /*cd80*/  FMUL.FTZ R118, R118, R170.reuse ;  /* 0x000000aa76767220 */ /* 0x080fe20000410000 */
[-C--:B------:R-:W-:Y:S01]  /*cd90*/  FMUL.FTZ R119, R119, R170.reuse ;  /* 0x000000aa77777220 */ /* 0x080fe20000410000 */
[-C--:B------:R-:W-:Y:S01]  /*cda0*/  FMUL.FTZ R122, R122, R170.reuse ;  /* 0x000000aa7a7a7220 */ /* 0x080fe20000410000 */
[----:B------:R-:W-:Y:S01]  /*cdb0*/  FMUL.FTZ R123, R123, R170 ;  /* 0x000000aa7b7b7220 */ /* 0x000fe20000410000 */
[----:B------:R-:W-:Y:S01]  /*cdc0*/  MUFU.EX2 R179, R179 ;  /* 0x000000b300b37308 */ /* 0x000fe20000000800 */
[----:B--2---:R-:W-:-:S02]  /*cdd0*/  IMAD.MOV R163, RZ, RZ, -R217 ;  /* 0x000000ffffa37224 */ /* 0x004fc400078e0ad9 */
[-C--:B------:R-:W-:Y:S01]  /*cde0*/  FMUL.FTZ R126, R126, R170.reuse ;  /* 0x000000aa7e7e7220 */ /* 0x080fe20000410000 */
[-C--:B------:R-:W-:Y:S01]  /*cdf0*/  FMUL.FTZ R127, R127, R170.reuse ;  /* 0x000000aa7f7f7220 */ /* 0x080fe20000410000 */
[-C--:B------:R-:W-:Y:S01]  /*ce00*/  FMUL.FTZ R130, R130, R170.reuse ;  /* 0x000000aa82827220 */ /* 0x080fe20000410000 */
[-C--:B------:R-:W-:Y:S01]  /*ce10*/  FMUL.FTZ R131, R131, R170.reuse ;  /* 0x000000aa83837220 */ /* 0x080fe20000410000 */
[----:B------:R-:W-:Y:S01]  /*ce20*/  ISETP.NE.AND P1, PT, R196, R163, PT ;  /* 0x000000a3c400720c */ /* 0x000fe20003f25270 */
[-C--:B------:R-:W-:Y:S01]  /*ce30*/  FMUL.FTZ R134, R134, R170.reuse ;  /* 0x000000aa86867220 */ /* 0x080fe20000410000 */
[----:B------:R-:W-:Y:S01]  /*ce40*/  MUFU.EX2 R182, R182 ;  /* 0x000000b600b67308 */ /* 0x000fe20000000800 */
        /* <DEDUP_REMOVED lines=8> */
[----:B----4-:R-:W-:Y:S01]  /*ced0*/  FMNMX.FTZ R14, R14, R159, !PT ;  /* 0x0000009f0e0e7209 */ /* 0x010fe20007810000 */
[-C--:B------:R-:W-:Y:S01]  /*cee0*/  FMUL.FTZ R150, R150, R170.reuse ;  /* 0x000000aa96967220 */ /* 0x080fe20000410000 */
[----:B------:R2:W3:Y:S01]  /*cef0*/  MUFU.EX2 R159, R166 ;  /* 0x000000a6009f7308 */ /* 0x0004e20000000800 */
[----:B------:R-:W-:Y:S01]  /*cf00*/  FMUL.FTZ R151, R151, R170 ;  /* 0x000000aa97977220 */ /* 0x000fe20000410000 */
[----:B------:R-:W-:-:S04]  /*cf10*/  FSETP.NEU.FTZ.AND P2, PT, R14, -INF , PT ;  /* 0xff8000000e00780b */ /* 0x000fc80003f5d000 */
[----:B------:R-:W-:Y:S01]  /*cf20*/  FSEL R163, R14, RZ, P2 ;  /* 0x000000ff0ea37208 */ /* 0x000fe20001000000 */
[----:B--2---:R-:W-:-:S04]  /*cf30*/  @!P1 IMAD R166, R214, 0x40, R197 ;  /* 0x00000040d6a69824 */ /* 0x004fc800078e02c5 */
[----:B------:R-:W-:Y:S01]  /*cf40*/  FADD.FTZ R163, -R163, R215 ;  /* 0x000000d7a3a37221 */ /* 0x000fe20000010100 */
[-C--:B------:R-:W-:Y:S01]  /*cf50*/  FMUL.FTZ R215, R14, R12.reuse ;  /* 0x0000000c0ed77220 */ /* 0x080fe20000410000 */
[----:B------:R-:W-:Y:S02]  /*cf60*/  @!P1 IMAD R166, R166, 0x4, R2 ;  /* 0x00000004a6a69824 */ /* 0x000fe400078e0202 */
[-C--:B------:R-:W-:Y:S02]  /*cf70*/  FMUL.FTZ R163, R163, R12.reuse ;  /* 0x0000000ca3a37220 */ /* 0x080fe40000410000 */
[----:B------:R-:W-:Y:S01]  /*cf80*/  FSEL R215, R215, RZ, P2 ;  /* 0x000000ffd7d77208 */ /* 0x000fe20001000000 */
[----:B------:R-:W-:Y:S01]  /*cf90*/  @!P1 STS [R166+0x28820], R170 ;  /* 0x028820aaa6009388 */ /* 0x000fe20000000800 */
[----:B------:R-:W2:Y:S01]  /*cfa0*/  MUFU.EX2 R173, R163 ;  /* 0x000000a300ad7308 */ /* 0x000ea20000000800 */
[----:B---3--:R-:W-:Y:S01]  /*cfb0*/  FADD.FTZ R3, R159, R3 ;  /* 0x000000039f037221 */ /* 0x008fe20000010000 */
[----:B------:R-:W-:Y:S01]  /*cfc0*/  F2FP.BF16.F32.PACK_AB R159, R167, R159 ;  /* 0x0000009fa79f723e */ /* 0x000fe200000010ff */
        /* <DEDUP_REMOVED lines=13> */
[-CC-:B------:R-:W-:Y:S01]  /*d0a0*/  FFMA.FTZ R176, R176, R12.reuse, -R215.reuse ;  /* 0x0000000cb0b07223 */ /* 0x180fe200000108d7 */
[----:B------:R-:W4:Y:S01]  /*d0b0*/  MUFU.EX2 R224, R224 ;  /* 0x000000e000e07308 */ /* 0x000f220000000800 */
[----:B--2---:R2:W-:Y:S01]  /*d0c0*/  @!P1 STS [R166+0x28800], R173 ;  /* 0x028800ada6009388 */ /* 0x0045e20000000800 */
[-CC-:B------:R-:W-:Y:S01]  /*d0d0*/  FFMA.FTZ R177, R177, R12.reuse, -R215.reuse ;  /* 0x0000000cb1b17223 */ /* 0x180fe200000108d7 */
[-CC-:B------:R-:W-:Y:S01]  /*d0e0*/  FFMA.FTZ R181, R181, R12.reuse, -R215.reuse ;  /* 0x0000000cb5b57223 */ /* 0x180fe200000108d7 */
[----:B------:R-:W-:Y:S01]  /*d0f0*/  FFMA.FTZ R180, R180, R12, -R215 ;  /* 0x0000000cb4b47223 */ /* 0x000fe200000108d7 */
[-C--:B------:R-:W-:Y:S01]  /*d100*/  FMUL.FTZ R24, R24, R173.reuse ;  /* 0x000000ad18187220 */ /* 0x080fe20000410000 */
[-C--:B------:R-:W-:Y:S01]  /*d110*/  FMUL.FTZ R25, R25, R173.reuse ;  /* 0x000000ad19197220 */ /* 0x080fe20000410000 */
[-C--:B------:R-:W-:Y:S01]  /*d120*/  FMUL.FTZ R28, R28, R173.reuse ;  /* 0x000000ad1c1c7220 */ /* 0x080fe20000410000 */
[----:B------:R-:W5:Y:S01]  /*d130*/  MUFU.EX2 R156, R156 ;  /* 0x0000009c009c7308 */ /* 0x000f620000000800 */
[-C--:B------:R-:W-:Y:S01]  /*d140*/  FMUL.FTZ R29, R29, R173.reuse ;  /* 0x000000ad1d1d7220 */ /* 0x080fe20000410000 */
[-C--:B------:R-:W-:Y:S01]  /*d150*/  FMUL.FTZ R32, R32, R173.reuse ;  /* 0x000000ad20207220 */ /* 0x080fe20000410000 */
[-C--:B------:R-:W-:Y:S01]  /*d160*/  FMUL.FTZ R33, R33, R173.reuse ;  /* 0x000000ad21217220 */ /* 0x080fe20000410000 */
[-C--:B------:R-:W-:Y:S01]  /*d170*/  FMUL.FTZ R36, R36, R173.reuse ;  /* 0x000000ad24247220 */ /* 0x080fe20000410000 */
[-C--:B------:R-:W-:Y:S01]  /*d180*/  FMUL.FTZ R37, R37, R173.reuse ;  /* 0x000000ad25257220 */ /* 0x080fe20000410000 */
[-C--:B------:R-:W-:Y:S01]  /*d190*/  FMUL.FTZ R40, R40, R173.reuse ;  /* 0x000000ad28287220 */ /* 0x080fe20000410000 */
[-C--:B------:R-:W-:Y:S01]  /*d1a0*/  FMUL.FTZ R41, R41, R173.reuse ;  /* 0x000000ad29297220 */ /* 0x080fe20000410000 */
[----:B--2---:R2:W0:Y:S01]  /*d1b0*/  MUFU.EX2 R166, R157 ;  /* 0x0000009d00a67308 */ /* 0x0044220000000800 */
        /* <DEDUP_REMOVED lines=8> */
[----:B--2---:R-:W-:Y:S01]  /*d240*/  F2FP.BF16.F32.PACK_AB R157, R158, R162 ;  /* 0x000000a29e9d723e */ /* 0x004fe200000010ff */
[----:B---3--:R-:W-:Y:S01]  /*d250*/  FFMA.FTZ R158, R173, R0, R152 ;  /* 0x00000000ad9e7223 */ /* 0x008fe20000010098 */
[----:B------:R-:W-:Y:S01]  /*d260*/  FADD.FTZ R0, R167, R3 ;  /* 0x00000003a7007221 */ /* 0x000fe20000010000 */
[C---:B----4-:R-:W-:Y:S01]  /*d270*/  F2FP.BF16.F32.PACK_AB R152, R224.reuse, R152 ;  /* 0x00000098e098723e */ /* 0x050fe200000010ff */
[-C--:B------:R-:W-:Y:S01]  /*d280*/  FMUL.FTZ R57, R57, R173.reuse ;  /* 0x000000ad39397220 */ /* 0x080fe20000410000 */
[----:B------:R-:W-:Y:S01]  /*d290*/  FADD.FTZ R158, R224, R158 ;  /* 0x0000009ee09e7221 */ /* 0x000fe20000010000 */
[-C--:B------:R-:W-:Y:S01]  /*d2a0*/  FMUL.FTZ R60, R60, R173.reuse ;  /* 0x000000ad3c3c7220 */ /* 0x080fe20000410000 */
[----:B------:R-:W2:Y:S01]  /*d2b0*/  MUFU.EX2 R161, R161 ;  /* 0x000000a100a17308 */ /* 0x000ea20000000800 */
[-C--:B------:R-:W-:Y:S01]  /*d2c0*/  FMUL.FTZ R61, R61, R173.reuse ;  /* 0x000000ad3d3d7220 */ /* 0x080fe20000410000 */
[----:B-----5:R-:W-:Y:S01]  /*d2d0*/  FADD.FTZ R158, R156, R158 ;  /* 0x0000009e9c9e7221 */ /* 0x020fe20000010000 */
[-C--:B------:R-:W-:Y:S01]  /*d2e0*/  FMUL.FTZ R64, R64, R173.reuse ;  /* 0x000000ad40407220 */ /* 0x080fe20000410000 */
[-C--:B------:R-:W-:Y:S01]  /*d2f0*/  FMUL.FTZ R65, R65, R173.reuse ;  /* 0x000000ad41417220 */ /* 0x080fe20000410000 */
[-C--:B------:R-:W-:Y:S01]  /*d300*/  FMUL.FTZ R68, R68, R173.reuse ;  /* 0x000000ad44447220 */ /* 0x080fe20000410000 */
[----:B0-----:R-:W-:Y:S01]  /*d310*/  FADD.FTZ R158, R166, R158 ;  /* 0x0000009ea69e7221 */ /* 0x001fe20000010000 */
[-C--:B------:R-:W-:Y:S01]  /*d320*/  FMUL.FTZ R69, R69, R173.reuse ;  /* 0x000000ad45457220 */ /* 0x080fe20000410000 */
[----:B------:R-:W0:Y:S01]  /*d330*/  MUFU.EX2 R164, R164 ;  /* 0x000000a400a47308 */ /* 0x000e220000000800 */
[-C--:B------:R-:W-:Y:S01]  /*d340*/  FMUL.FTZ R72, R72, R173.reuse ;  /* 0x000000ad48487220 */ /* 0x080fe20000410000 */
[----:B-1----:R-:W-:Y:S01]  /*d350*/  FADD.FTZ R158, R160, R158 ;  /* 0x0000009ea09e7221 */ /* 0x002fe20000010000 */
[-C--:B------:R-:W-:Y:S01]  /*d360*/  FMUL.FTZ R73, R73, R173.reuse ;  /* 0x000000ad49497220 */ /* 0x080fe20000410000 */
[-C--:B------:R-:W-:Y:S01]  /*d370*/  FMUL.FTZ R76, R76, R173.reuse ;  /* 0x000000ad4c4c7220 */ /* 0x080fe20000410000 */
[-C--:B------:R-:W-:Y:S01]  /*d380*/  FMUL.FTZ R77, R77, R173.reuse ;  /* 0x000000ad4d4d7220 */ /* 0x080fe20000410000 */
        /* <DEDUP_REMOVED lines=35> */
[-C--:B------:R-:W-:Y:S01]  /*d5c0*/  FMUL.FTZ R136, R136, R173.reuse ;  /* 0x000000ad88887220 */ /* 0x080fe20000410000 */
[-C--:B------:R-:W-:Y:S01]  /*d5d0*/  FMUL.FTZ R137, R137, R173.reuse ;  /* 0x000000ad89897220 */ /* 0x080fe20000410000 */
[-C--:B------:R-:W-:Y:S01]  /*d5e0*/  FMUL.FTZ R140, R140, R173.reuse ;  /* 0x000000ad8c8c7220 */ /* 0x080fe20000410000 */
[-C--:B------:R-:W-:Y:S01]  /*d5f0*/  FMUL.FTZ R141, R141, R173.reuse ;  /* 0x000000ad8d8d7220 */ /* 0x080fe20000410000 */
[-C--:B------:R-:W-:Y:S01]  /*d600*/  FMUL.FTZ R144, R144, R173.reuse ;  /* 0x000000ad90907220 */ /* 0x080fe20000410000 */
[-C--:B------:R-:W-:Y:S01]  /*d610*/  FMUL.FTZ R145, R145, R173.reuse ;  /* 0x000000ad91917220 */ /* 0x080fe20000410000 */
[-C--:B------:R-:W-:Y:S01]  /*d620*/  FMUL.FTZ R148, R148, R173.reuse ;  /* 0x000000ad94947220 */ /* 0x080fe20000410000 */
[----:B------:R5:W4:Y:S01]  /*d630*/  MUFU.EX2 R3, R154 ;  /* 0x0000009a00037308 */ /* 0x000b220000000800 */
[----:B------:R-:W-:-:S07]  /*d640*/  FMUL.FTZ R149, R149, R173 ;  /* 0x000000ad95957220 */ /* 0x000fce0000410000 */
[----:B------:R-:W4:Y:S01]  /*d650*/  MUFU.EX2 R176, R176 ;  /* 0x000000b000b07308 */ /* 0x000f220000000800 */
[----:B-----5:R-:W-:Y:S01]  /*d660*/  F2FP.BF16.F32.PACK_AB R154, R166, R156 ;  /* 0x0000009ca69a723e */ /* 0x020fe200000010ff */
[----:B------:R-:W-:Y:S01]  /*d670*/  BAR.SYNC.DEFER_BLOCKING 0xf, 0x100 ;  /* 0x03c4000000007b1d */ /* 0x000fe20000010000 */
[----:B------:R-:W-:Y:S01]  /*d680*/  F2FP.BF16.F32.PACK_AB R156, R161, R160 ;  /* 0x000000a0a19c723e */ /* 0x000fe200000010ff */
[----:B-1----:R-:W-:Y:S01]  /*d690*/  FADD.FTZ R160, R165, R158 ;  /* 0x0000009ea5a07221 */ /* 0x002fe20000010000 */
[----:B------:R-:W-:Y:S01]  /*d6a0*/  FADD.FTZ R161, R225, R0 ;  /* 0x00000000e1a17221 */ /* 0x000fe20000010000 */
[----:B------:R-:W-:Y:S02]  /*d6b0*/  F2FP.BF16.F32.PACK_AB R158, R165, R164 ;  /* 0x000000a4a59e723e */ /* 0x000fe400000010ff */
[----:B--2---:R-:W-:Y:S01]  /*d6c0*/  FADD.FTZ R160, R168, R160 ;  /* 0x000000a0a8a07221 */ /* 0x004fe20000010000 */
[C---:B------:R-:W-:Y:S01]  /*d6d0*/  FADD.FTZ R164, R171.reuse, R161 ;  /* 0x000000a1aba47221 */ /* 0x040fe20000010000 */
[----:B------:R-:W1:Y:S01]  /*d6e0*/  MUFU.EX2 R177, R177 ;  /* 0x000000b100b17308 */ /* 0x000e620000000800 */
[----:B------:R-:W-:Y:S01]  /*d6f0*/  F2FP.BF16.F32.PACK_AB R161, R171, R225 ;  /* 0x000000e1aba1723e */ /* 0x000fe200000010ff */
[----:B0-----:R-:W-:Y:S01]  /*d700*/  FADD.FTZ R0, R169, R160 ;  /* 0x000000a0a9007221 */ /* 0x001fe20000010000 */
[----:B---3--:R-:W-:Y:S01]  /*d710*/  FADD.FTZ R164, R163, R164 ;  /* 0x000000a4a3a47221 */ /* 0x008fe20000010000 */
[----:B------:R-:W-:-:S02]  /*d720*/  F2FP.BF16.F32.PACK_AB R160, R169, R168 ;  /* 0x000000a8a9a0723e */ /* 0x000fc400000010ff */
[----:B----4-:R-:W-:Y:S01]  /*d730*/  FADD.FTZ R0, R162, R0 ;  /* 0x00000000a2007221 */ /* 0x010fe20000010000 */
[----:B------:R-:W-:Y:S01]  /*d740*/  FADD.FTZ R164, R175, R164 ;  /* 0x000000a4afa47221 */ /* 0x000fe20000010000 */
[----:B------:R-:W0:Y:S01]  /*d750*/  MUFU.EX2 R166, R180 ;  /* 0x000000b400a67308 */ /* 0x000e220000000800 */
[C---:B------:R-:W-:Y:S01]  /*d760*/  F2FP.BF16.F32.PACK_AB R162, R3.reuse, R162 ;  /* 0x000000a203a2723e */ /* 0x040fe200000010ff */
[----:B------:R-:W-:Y:S01]  /*d770*/  FADD.FTZ R0, R3, R0 ;  /* 0x0000000003007221 */ /* 0x000fe20000010000 */
[----:B------:R-:W-:Y:S01]  /*d780*/  FADD.FTZ R3, R178, R164 ;  /* 0x000000a4b2037221 */ /* 0x000fe20000010000 */
[----:B------:R-:W-:Y:S02]  /*d790*/  F2FP.BF16.F32.PACK_AB R163, R175, R163 ;  /* 0x000000a3afa3723e */ /* 0x000fe400000010ff */
[----:B------:R-:W-:Y:S01]  /*d7a0*/  FADD.FTZ R0, R176, R0 ;  /* 0x00000000b0007221 */ /* 0x000fe20000010000 */
[----:B------:R-:W-:Y:S01]  /*d7b0*/  FADD.FTZ R3, R179, R3 ;  /* 0x00000003b3037221 */ /* 0x000fe20000010000 */
[----:B------:R-:W2:Y:S01]  /*d7c0*/  MUFU.EX2 R167, R183 ;  /* 0x000000b700a77308 */ /* 0x000ea20000000800 */
[C---:B-1----:R-:W-:Y:S01]  /*d7d0*/  F2FP.BF16.F32.PACK_AB R164, R177.reuse, R176 ;  /* 0x000000b0b1a4723e */ /* 0x042fe200000010ff */
[----:B------:R-:W-:Y:S01]  /*d7e0*/  FADD.FTZ R0, R177, R0 ;  /* 0x00000000b1007221 */ /* 0x000fe20000010000 */
[----:B------:R-:W-:Y:S01]  /*d7f0*/  FADD.FTZ R3, R182, R3 ;  /* 0x00000003b6037221 */ /* 0x000fe20000010000 */
[----:B------:R-:W-:Y:S01]  /*d800*/  F2FP.BF16.F32.PACK_AB R165, R179, R178 ;  /* 0x000000b2b3a5723e */ /* 0x000fe200000010ff */
[----:B------:R1:W-:Y:S03]  /*d810*/  STSM.16.M88.4 [R218+0x26800], R152 ;  /* 0x02680098da007844 */ /* 0x0003e60000000200 */
[----:B------:R-:W3:Y:S01]  /*d820*/  MUFU.EX2 R181, R181 ;  /* 0x000000b500b57308 */ /* 0x000ee20000000800 */
[----:B0-----:R-:W-:Y:S01]  /*d830*/  FADD.FTZ R0, R166, R0 ;  /* 0x00000000a6007221 */ /* 0x001fe20000010000 */
[----:B------:R1:W-:Y:S04]  /*d840*/  STSM.16.M88.4 [R222], R156 ;  /* 0x0000009cde007844 */ /* 0x0003e80000000200 */
[----:B------:R1:W-:Y:S01]  /*d850*/  STSM.16.M88.4 [R219], R160 ;  /* 0x000000a0db007844 */ /* 0x0003e20000000200 */
[C---:B--2---:R-:W-:Y:S01]  /*d860*/  FADD.FTZ R3, R167.reuse, R3 ;  /* 0x00000003a7037221 */ /* 0x044fe20000010000 */
[----:B------:R-:W-:-:S02]  /*d870*/  F2FP.BF16.F32.PACK_AB R167, R167, R182 ;  /* 0x000000b6a7a7723e */ /* 0x000fc400000010ff */
[C---:B---3--:R-:W-:Y:S01]  /*d880*/  F2FP.BF16.F32.PACK_AB R166, R181.reuse, R166 ;  /* 0x000000a6b5a6723e */ /* 0x048fe200000010ff */
[----:B------:R-:W-:-:S04]  /*d890*/  FADD.FTZ R0, R181, R0 ;  /* 0x00000000b5007221 */ /* 0x000fc80000010000 */
[----:B------:R1:W-:Y:S01]  /*d8a0*/  STSM.16.M88.4 [R221], R164 ;  /* 0x000000a4dd007844 */ /* 0x0003e20000000200 */
[----:B------:R-:W-:Y:S05]  /*d8b0*/  @!P0 BRA `(.L_x_8026) ;  /* 0x0000000000048947 */ /* 0x000fea0003800000 */
[----:B------:R-:W-:Y:S01]  /*d8c0*/  BPT.TRAP 0x1 ;  /* 0x000000040000795c */ /* 0x000fe20000300000 */
.L_x_8026:
[----:B------:R0:W2:Y:S01]  /*d8d0*/  SYNCS.PHASECHK.TRANS64.TRYWAIT P1, [R186+URZ+0x28c50], R187 ;  /* 0x028c50bbba0075a7 */ /* 0x0000a2000802017f */
[----:B------:R-:W-:Y:S05]  /*d8e0*/  @!P0 BRA `(.L_x_8027) ;  /* 0x0000000000048947 */ /* 0x000fea0003800000 */
[----:B------:R-:W-:Y:S01]  /*d8f0*/  BPT.TRAP 0x1 ;  /* 0x000000040000795c */ /* 0x000fe20000300000 */
.L_x_8027:
[----:B------:R-:W-:Y:S04]  /*d900*/  BSSY B2, `(.L_x_8028) ;  /* 0x0000004000027945 */ /* 0x000fe80003800000 */
[----:B--2---:R-:W-:Y:S05]  /*d910*/  @P1 BRA `(.L_x_8029) ;  /* 0x0000000000081947 */ /* 0x004fea0003800000 */
[----:B------:R-:W2:Y:S02]  /*d920*/  SYNCS.PHASECHK.TRANS64.TRYWAIT P1, [R186+URZ+0x28c50], R187 ;  /* 0x028c50bbba0075a7 */ /* 0x000ea4000802017f */
[----:B--2---:R-:W-:Y:S05]  /*d930*/  @!P1 BRA `(.L_x_8030) ;  /* 0x000000e0005c9947 */ /* 0x004fea0003800000 */
.L_x_8029:
[----:B------:R-:W-:Y:S05]  /*d940*/  BSYNC B2 ;  /* 0x0000000000027941 */ /* 0x000fea0003800000 */
.L_x_8028:
        /* <DEDUP_REMOVED lines=38> */
[----:B------:R-:W-:Y:S05]  /*dbb0*/  @!P0 BRA `(.L_x_8031) ;  /* 0x0000000000048947 */ /* 0x000fea0003800000 */
[----:B------:R-:W-:Y:S01]  /*dbc0*/  BPT.TRAP 0x1 ;  /* 0x000000040000795c */ /* 0x000fe20000300000 */
.L_x_8031:
[C---:B------:R-:W-:Y:S01]  /*dbd0*/  ISETP.GT.AND P1, PT, R21.reuse, R20, PT ;  /* 0x000000141500720c */ /* 0x040fe20003f24270 */
[----:B0-2---:R-:W-:Y:S02]  /*dbe0*/  VIADD R186, R186, 0x28c60 ;  /* 0x00028c60baba7836 */ /* 0x005fe40000000000 */
        /* <DEDUP_REMOVED lines=8> */
.L_x_8019:
[----:B------:R-:W-:-:S07]  /*dc70*/  IMAD.MOV.U32 R214, RZ, RZ, R21 ;  /* 0x000000ffffd67224 */ /* 0x000fce00078e0015 */
.L_x_8018:
[----:B------:R-:W-:Y:S05]  /*dc80*/  BSYNC B1 ;  /* 0x0000000000017941 */ /* 0x000fea0003800000 */
.L_x_8017:
[----:B------:R-:W-:Y:S01]  /*dc90*/  ISETP.GE.AND P1, PT, R214, RZ, PT ;  /* 0x000000ffd600720c */ /* 0x000fe20003f26270 */
[----:B------:R-:W-:-:S12]  /*dca0*/  BSSY B0, `(.L_x_8033) ;  /* 0x00001a7000007945 */ /* 0x000fd80003800000 */
[----:B------:R-:W-:Y:S05]  /*dcb0*/  @!P1 BRA `(.L_x_8034) ;  /* 0x0000001800949947 */ /* 0x000fea0003800000 */
[----:B------:R-:W-:Y:S02]  /*dcc0*/  IMAD.MOV.U32 R21, RZ, RZ, R13 ;  /* 0x000000ffff157224 */ /* 0x000fe400078e000d */
[----:B------:R-:W-:Y:S02]  /*dcd0*/  IMAD.MOV.U32 R184, RZ, RZ, R14 ;  /* 0x000000ffffb87224 */ /* 0x000fe400078e000e */
[----:B------:R-:W-:-:S07]  /*dce0*/  IMAD.MOV.U32 R185, RZ, RZ, R18 ;  /* 0x000000ffffb97224 */ /* 0x000fce00078e0012 */
.L_x_8047:
[----:B------:R-:W-:-:S05]  /*dcf0*/  VIADD R18, R185, 0x1 ;  /* 0x00000001b9127836 */ /* 0x000fca0000000000 */
[----:B------:R-:W-:-:S04]  /*dd00*/  ISETP.NE.AND P1, PT, R18, 0x2, PT ;  /* 0x000000021200780c */ /* 0x000fc80003f25270 */
[----:B------:R-:W-:Y:S02]  /*dd10*/  SEL R12, RZ, 0x1, P1 ;  /* 0x00000001ff0c7807 */ /* 0x000fe40000800000 */
[----:B------:R-:W-:Y:S02]  /*dd20*/  SEL R18, R18, RZ, P1 ;  /* 0x000000ff12127207 */ /* 0x000fe40000800000 */
[----:B------:R-:W-:Y:S01]  /*dd30*/  LOP3.LUT R19, R19, R12, RZ, 0x3c, !PT ;  /* 0x0000000c13137212 */ /* 0x000fe200078e3cff */
[----:B-1----:R-:W-:Y:S06]  /*dd40*/  @!P0 BRA `(.L_x_8035) ;  /* 0x0000000000048947 */ /* 0x002fec0003800000 */
[----:B------:R-:W-:Y:S01]  /*dd50*/  BPT.TRAP 0x1 ;  /* 0x000000040000795c */ /* 0x000fe20000300000 */
.L_x_8035:
[----:B------:R-:W-:Y:S01]  /*dd60*/  IMAD R215, R18, 0x8, R2 ;  /* 0x0000000812d77824 */ /* 0x000fe200078e0202 */
[----:B------:R-:W-:-:S04]  /*dd70*/  SHF.L.U32 R20, R19, 0x1f, RZ ;  /* 0x0000001f13147819 */ /* 0x000fc800000006ff */
[----:B------:R1:W2:Y:S01]  /*dd80*/  SYNCS.PHASECHK.TRANS64.TRYWAIT P1, [R215+URZ+0x28c30], R20 ;  /* 0x028c3014d70075a7 */ /* 0x0002a2000802017f */
[----:B------:R-:W-:Y:S05]  /*dd90*/  @!P0 BRA `(.L_x_8036) ;  /* 0x0000000000048947 */ /* 0x000fea0003800000 */
[----:B------:R-:W-:Y:S01]  /*dda0*/  BPT.TRAP 0x1 ;  /* 0x000000040000795c */ /* 0x000fe20000300000 */
.L_x_8036:
[----:B------:R-:W-:Y:S01]  /*ddb0*/  BSSY B1, `(.L_x_8037) ;  /* 0x0000006000017945 */ /* 0x000fe20003800000 */
[----:B------:R-:W-:Y:S02]  /*ddc0*/  IMAD R154, R18, 0x200, R15 ;  /* 0x00000200129a7824 */ /* 0x000fe400078e020f */
[----:B------:R-:W-:Y:S01]  /*ddd0*/  IMAD.MOV.U32 R155, RZ, RZ, 0x40000040 ;  /* 0x40000040ff9b7424 */ /* 0x000fe200078e00ff */
[----:B--2---:R-:W-:Y:S06]  /*dde0*/  @P1 BRA `(.L_x_8038) ;  /* 0x0000000000081947 */ /* 0x004fec0003800000 */
[----:B------:R-:W2:Y:S02]  /*ddf0*/  SYNCS.PHASECHK.TRANS64.TRYWAIT P1, [R215+URZ+0x28c30], R20 ;  /* 0x028c3014d70075a7 */ /* 0x000ea4000802017f */
[----:B--2---:R-:W-:Y:S05]  /*de00*/  @!P1 BRA `(.L_x_8039) ;  /* 0x000000dc003c9947 */ /* 0x004fea0003800000 */
.L_x_8038:
[----:B------:R-:W-:Y:S05]  /*de10*/  BSYNC B1 ;  /* 0x0000000000017941 */ /* 0x000fea0003800000 */
.L_x_8037:
        /* <DEDUP_REMOVED lines=36> */
.L_x_8040:
        /* <DEDUP_REMOVED lines=16> */
[----:B------:R-:W3:Y:S02]  /*e160*/  SHFL.BFLY PT, R13, R12, 0x2, 0x1f ;  /* 0x0c401f000c0d7f89 */ /* 0x000ee400000e0000 */
[----:B---3--:R-:W-:Y:S01]  /*e170*/  FMNMX.FTZ R13, R12, R13, !PT ;  /* 0x0000000d0c0d7209 */ /* 0x008fe20007810000 */
[----:B------:R-:W-:-:S04]  /*e180*/  IMAD.U32 R12, RZ, RZ, UR36 ;  /* 0x00000024ff0c7e24 */ /* 0x000fc8000f8e00ff */
[----:B------:R-:W3:Y:S02]  /*e190*/  SHFL.BFLY PT, R14, R13, 0x1, 0x1f ;  /* 0x0c201f000d0e7f89 */ /* 0x000ee400000e0000 */
[----:B---3--:R-:W-:-:S05]  /*e1a0*/  FMNMX.FTZ R14, R13, R14, !PT ;  /* 0x0000000e0d0e7209 */ /* 0x008fca0007810000 */
        /* <DEDUP_REMOVED lines=23> */
[----:B------:R-:W3:Y:S01]  /*e320*/  MUFU.EX2 R164, R184 ;  /* 0x000000b800a47308 */ /* 0x000ee20000000800 */
[----:B------:R-:W-:-:S04]  /*e330*/  PRMT R13, R192, 0x654, R13 ;  /* 0x00000654c00d7816 */ /* 0x000fc8000000000d */
[----:B------:R4:W-:Y:S03]  /*e340*/  SYNCS.ARRIVE.TRANS64.RED.A1T0 RZ, [R13+URZ], RZ ;  /* 0x000000ff0dff79a7 */ /* 0x0009e6000810043f */
[----:B------:R-:W5:Y:S01]  /*e350*/  MUFU.EX2 R153, R153 ;  /* 0x0000009900997308 */ /* 0x000f620000000800 */
[----:B----4-:R-:W-:-:S07]  /*e360*/  FMNMX.FTZ R13, R154, R21, !PT ;  /* 0x000000159a0d7209 */ /* 0x010fce0007810000 */
[----:B------:R-:W4:Y:S01]  /*e370*/  MUFU.EX2 R156, R156 ;  /* 0x0000009c009c7308 */ /* 0x000f220000000800 */
[----:B------:R-:W-:Y:S01]  /*e380*/  FMNMX.FTZ R13, R155, R13, !PT ;  /* 0x0000000d9b0d7209 */ /* 0x000fe20007810000 */
[----:B---3--:R-:W-:Y:S01]  /*e390*/  FFMA.FTZ R0, R164, R0, R152 ;  /* 0x00000000a4007223 */ /* 0x008fe20000010098 */
[-C--:B------:R-:W-:Y:S01]  /*e3a0*/  FMUL.FTZ R24, R24, R164.reuse ;  /* 0x000000a418187220 */ /* 0x080fe20000410000 */
[-C--:B------:R-:W-:Y:S01]  /*e3b0*/  FMUL.FTZ R25, R25, R164.reuse ;  /* 0x000000a419197220 */ /* 0x080fe20000410000 */
[----:B------:R-:W-:Y:S01]  /*e3c0*/  FMNMX.FTZ R13, R158, R13, !PT ;  /* 0x0000000d9e0d7209 */ /* 0x000fe20007810000 */
[-C--:B------:R-:W-:Y:S01]  /*e3d0*/  FMUL.FTZ R28, R28, R164.reuse ;  /* 0x000000a41c1c7220 */ /* 0x080fe20000410000 */
[----:B------:R-:W-:Y:S01]  /*e3e0*/  FMUL.FTZ R29, R29, R164 ;  /* 0x000000a41d1d7220 */ /* 0x000fe20000410000 */
[----:B------:R-:W3:Y:S01]  /*e3f0*/  MUFU.EX2 R157, R157 ;  /* 0x0000009d009d7308 */ /* 0x000ee20000000800 */
[----:B------:R-:W-:Y:S01]  /*e400*/  FMNMX.FTZ R13, R159, R13, !PT ;  /* 0x0000000d9f0d7209 */ /* 0x000fe20007810000 */
[C---:B-----5:R-:W-:Y:S01]  /*e410*/  FADD.FTZ R0, R153.reuse, R0 ;  /* 0x0000000099007221 */ /* 0x060fe20000010000 */
[----:B------:R-:W-:Y:S01]  /*e420*/  F2FP.BF16.F32.PACK_AB R184, R153, R152 ;  /* 0x0000009899b8723e */ /* 0x000fe200000010ff */
[-C--:B------:R-:W-:Y:S01]  /*e430*/  FMUL.FTZ R32, R32, R164.reuse ;  /* 0x000000a420207220 */ /* 0x080fe20000410000 */
[----:B------:R-:W-:Y:S01]  /*e440*/  FMNMX.FTZ R13, R162, R13, !PT ;  /* 0x0000000da20d7209 */ /* 0x000fe20007810000 */
[-C--:B------:R-:W-:Y:S01]  /*e450*/  FMUL.FTZ R33, R33, R164.reuse ;  /* 0x000000a421217220 */ /* 0x080fe20000410000 */
[-C--:B------:R-:W-:Y:S01]  /*e460*/  FMUL.FTZ R36, R36, R164.reuse ;  /* 0x000000a424247220 */ /* 0x080fe20000410000 */
[----:B------:R-:W5:Y:S01]  /*e470*/  MUFU.EX2 R152, R160 ;  /* 0x000000a000987308 */ /* 0x000f620000000800 */
[----:B------:R-:W-:Y:S01]  /*e480*/  FMNMX.FTZ R13, R163, R13, !PT ;  /* 0x0000000da30d7209 */ /* 0x000fe20007810000 */
[----:B----4-:R-:W-:Y:S01]  /*e490*/  FADD.FTZ R0, R156, R0 ;  /* 0x000000009c007221 */ /* 0x010fe20000010000 */
[-C--:B------:R-:W-:Y:S01]  /*e4a0*/  FMUL.FTZ R37, R37, R164.reuse ;  /* 0x000000a425257220 */ /* 0x080fe20000410000 */
[-C--:B------:R-:W-:Y:S01]  /*e4b0*/  FMUL.FTZ R40, R40, R164.reuse ;  /* 0x000000a428287220 */ /* 0x080fe20000410000 */
[----:B------:R-:W-:Y:S01]  /*e4c0*/  FMNMX.FTZ R13, R166, R13, !PT ;  /* 0x0000000da60d7209 */ /* 0x000fe20007810000 */
[-C--:B------:R-:W-:Y:S01]  /*e4d0*/  FMUL.FTZ R41, R41, R164.reuse ;  /* 0x000000a429297220 */ /* 0x080fe20000410000 */
[----:B------:R-:W-:Y:S01]  /*e4e0*/  FMUL.FTZ R44, R44, R164 ;  /* 0x000000a42c2c7220 */ /* 0x000fe20000410000 */
[----:B------:R-:W4:Y:S01]  /*e4f0*/  MUFU.EX2 R187, R187 ;  /* 0x000000bb00bb7308 */ /* 0x000f220000000800 */
[----:B------:R-:W-:Y:S01]  /*e500*/  FMNMX.FTZ R13, R167, R13, !PT ;  /* 0x0000000da70d7209 */ /* 0x000fe20007810000 */
[C---:B---3--:R-:W-:Y:S01]  /*e510*/  FADD.FTZ R0, R157.reuse, R0 ;  /* 0x000000009d007221 */ /* 0x048fe20000010000 */
[----:B0-----:R-:W-:Y:S01]  /*e520*/  F2FP.BF16.F32.PACK_AB R186, R157, R156 ;  /* 0x0000009c9dba723e */ /* 0x001fe200000010ff */
[-C--:B------:R-:W-:Y:S01]  /*e530*/  FMUL.FTZ R45, R45, R164.reuse ;  /* 0x000000a42d2d7220 */ /* 0x080fe20000410000 */
[----:B------:R-:W-:Y:S01]  /*e540*/  FMNMX.FTZ R13, R170, R13, !PT ;  /* 0x0000000daa0d7209 */ /* 0x000fe20007810000 */
[-C--:B------:R-:W-:Y:S01]  /*e550*/  FMUL.FTZ R48, R48, R164.reuse ;  /* 0x000000a430307220 */ /* 0x080fe20000410000 */
[-C--:B------:R-:W-:Y:S01]  /*e560*/  FMUL.FTZ R49, R49, R164.reuse ;  /* 0x000000a431317220 */ /* 0x080fe20000410000 */
[----:B------:R-:W0:Y:S01]  /*e570*/  MUFU.EX2 R161, R161 ;  /* 0x000000a100a17308 */ /* 0x000e220000000800 */
[----:B------:R-:W-:Y:S01]  /*e580*/  FMNMX.FTZ R13, R171, R13, !PT ;  /* 0x0000000dab0d7209 */ /* 0x000fe20007810000 */
[----:B-----5:R-:W-:Y:S01]  /*e590*/  FADD.FTZ R0, R152, R0 ;  /* 0x0000000098007221 */ /* 0x020fe20000010000 */
[-C--:B------:R-:W-:Y:S01]  /*e5a0*/  FMUL.FTZ R52, R52, R164.reuse ;  /* 0x000000a434347220 */ /* 0x080fe20000410000 */
[-C--:B------:R-:W-:Y:S01]  /*e5b0*/  FMUL.FTZ R53, R53, R164.reuse ;  /* 0x000000a435357220 */ /* 0x080fe20000410000 */
[----:B------:R-:W-:Y:S01]  /*e5c0*/  FMNMX.FTZ R13, R174, R13, !PT ;  /* 0x0000000dae0d7209 */ /* 0x000fe20007810000 */
[-C--:B------:R-:W-:Y:S01]  /*e5d0*/  FMUL.FTZ R56, R56, R164.reuse ;  /* 0x000000a438387220 */ /* 0x080fe20000410000 */
[----:B------:R-:W-:Y:S01]  /*e5e0*/  FMUL.FTZ R57, R57, R164 ;  /* 0x000000a439397220 */ /* 0x000fe20000410000 */
[----:B------:R-:W3:Y:S01]  /*e5f0*/  MUFU.EX2 R165, R165 ;  /* 0x000000a500a57308 */ /* 0x000ee20000000800 */
[----:B------:R-:W-:Y:S01]  /*e600*/  FMNMX.FTZ R13, R175, R13, !PT ;  /* 0x0000000daf0d7209 */ /* 0x000fe20007810000 */
[C---:B----4-:R-:W-:Y:S01]  /*e610*/  FADD.FTZ R0, R187.reuse, R0 ;  /* 0x00000000bb007221 */ /* 0x050fe20000010000 */
[----:B------:R-:W-:Y:S01]  /*e620*/  F2FP.BF16.F32.PACK_AB R152, R187, R152 ;  /* 0x00000098bb98723e */ /* 0x000fe200000010ff */
[-C--:B------:R-:W-:Y:S01]  /*e630*/  FMUL.FTZ R60, R60, R164.reuse ;  /* 0x000000a43c3c7220 */ /* 0x080fe20000410000 */
[----:B------:R-:W-:Y:S01]  /*e640*/  FMNMX.FTZ R13, R178, R13, !PT ;  /* 0x0000000db20d7209 */ /* 0x000fe20007810000 */
[-C--:B------:R-:W-:Y:S01]  /*e650*/  FMUL.FTZ R61, R61, R164.reuse ;  /* 0x000000a43d3d7220 */ /* 0x080fe20000410000 */
[-C--:B------:R-:W-:Y:S01]  /*e660*/  FMUL.FTZ R64, R64, R164.reuse ;  /* 0x000000a440407220 */ /* 0x080fe20000410000 */
[----:B------:R-:W4:Y:S01]  /*e670*/  MUFU.EX2 R156, R168 ;  /* 0x000000a8009c7308 */ /* 0x000f220000000800 */
[----:B------:R-:W-:Y:S01]  /*e680*/  FMNMX.FTZ R13, R179, R13, !PT ;  /* 0x0000000db30d7209 */ /* 0x000fe20007810000 */
[----:B0-----:R-:W-:Y:S01]  /*e690*/  FADD.FTZ R0, R161, R0 ;  /* 0x00000000a1007221 */ /* 0x001fe20000010000 */
[-C--:B------:R-:W-:Y:S01]  /*e6a0*/  FMUL.FTZ R65, R65, R164.reuse ;  /* 0x000000a441417220 */ /* 0x080fe20000410000 */
[-C--:B------:R-:W-:Y:S01]  /*e6b0*/  FMUL.FTZ R68, R68, R164.reuse ;  /* 0x000000a444447220 */ /* 0x080fe20000410000 */
[----:B------:R-:W-:Y:S01]  /*e6c0*/  FMNMX.FTZ R13, R182, R13, !PT ;  /* 0x0000000db60d7209 */ /* 0x000fe20007810000 */
[-C--:B------:R-:W-:Y:S01]  /*e6d0*/  FMUL.FTZ R69, R69, R164.reuse ;  /* 0x000000a445457220 */ /* 0x080fe20000410000 */
[-C--:B------:R-:W-:Y:S01]  /*e6e0*/  FMUL.FTZ R72, R72, R164.reuse ;  /* 0x000000a448487220 */ /* 0x080fe20000410000 */
[----:B------:R-:W0:Y:S01]  /*e6f0*/  MUFU.EX2 R169, R169 ;  /* 0x000000a900a97308 */ /* 0x000e220000000800 */
[----:B------:R-:W-:Y:S01]  /*e700*/  FMNMX.FTZ R13, R183, R13, !PT ;  /* 0x0000000db70d7209 */ /* 0x000fe20007810000 */
[----:B---3--:R-:W-:Y:S01]  /*e710*/  FADD.FTZ R0, R165, R0 ;  /* 0x00000000a5007221 */ /* 0x008fe20000010000 */
[-C--:B------:R-:W-:Y:S01]  /*e720*/  FMUL.FTZ R73, R73, R164.reuse ;  /* 0x000000a449497220 */ /* 0x080fe20000410000 */
[-C--:B------:R-:W-:Y:S01]  /*e730*/  FMUL.FTZ R76, R76, R164.reuse ;  /* 0x000000a44c4c7220 */ /* 0x080fe20000410000 */
[-C--:B------:R-:W-:Y:S01]  /*e740*/  FMUL.FTZ R77, R77, R164.reuse ;  /* 0x000000a44d4d7220 */ /* 0x080fe20000410000 */
[----:B------:R-:W3:Y:S01]  /*e750*/  SHFL.BFLY PT, R153, R13, 0x2, 0x1f ;  /* 0x0c401f000d997f89 */ /* 0x000ee200000e0000 */
        /* <DEDUP_REMOVED lines=18> */
[----:B-----5:R-:W-:Y:S01]  /*e880*/  FADD.FTZ R0, R172, R0 ;  /* 0x00000000ac007221 */ /* 0x020fe20000010000 */
[-C--:B------:R-:W-:Y:S01]  /*e890*/  FMUL.FTZ R104, R104, R164.reuse ;  /* 0x000000a468687220 */ /* 0x080fe20000410000 */
[-C--:B------:R-:W-:Y:S01]  /*e8a0*/  FMUL.FTZ R105, R105, R164.reuse ;  /* 0x000000a469697220 */ /* 0x080fe20000410000 */
[-C--:B------:R-:W-:Y:S01]  /*e8b0*/  FMUL.FTZ R108, R108, R164.reuse ;  /* 0x000000a46c6c7220 */ /* 0x080fe20000410000 */
[-C--:B------:R-:W-:Y:S01]  /*e8c0*/  FMUL.FTZ R109, R109, R164.reuse ;  /* 0x000000a46d6d7220 */ /* 0x080fe20000410000 */
[----:B---3--:R-:W-:Y:S01]  /*e8d0*/  FMNMX.FTZ R13, R13, R153, !PT ;  /* 0x000000990d0d7209 */ /* 0x008fe20007810000 */
[-C--:B------:R-:W-:Y:S01]  /*e8e0*/  FMUL.FTZ R112, R112, R164.reuse ;  /* 0x000000a470707220 */ /* 0x080fe20000410000 */
[----:B------:R-:W3:Y:S01]  /*e8f0*/  MUFU.EX2 R177, R177 ;  /* 0x000000b100b17308 */ /* 0x000ee20000000800 */
[----:B----4-:R-:W-:Y:S01]  /*e900*/  FADD.FTZ R0, R173, R0 ;  /* 0x00000000ad007221 */ /* 0x010fe20000010000 */
[-C--:B------:R-:W-:Y:S01]  /*e910*/  FMUL.FTZ R113, R113, R164.reuse ;  /* 0x000000a471717220 */ /* 0x080fe20000410000 */
[----:B------:R-:W4:Y:S01]  /*e920*/  SHFL.BFLY PT, R153, R13, 0x1, 0x1f ;  /* 0x0c201f000d997f89 */ /* 0x000f2200000e0000 */
[-C--:B------:R-:W-:Y:S01]  /*e930*/  FMUL.FTZ R116, R116, R164.reuse ;  /* 0x000000a474747220 */ /* 0x080fe20000410000 */
[-C--:B------:R-:W-:Y:S01]  /*e940*/  FMUL.FTZ R117, R117, R164.reuse ;  /* 0x000000a475757220 */ /* 0x080fe20000410000 */
[-C--:B------:R-:W-:Y:S01]  /*e950*/  FMUL.FTZ R120, R120, R164.reuse ;  /* 0x000000a478787220 */ /* 0x080fe20000410000 */
[-C--:B------:R-:W-:Y:S01]  /*e960*/  FMUL.FTZ R121, R121, R164.reuse ;  /* 0x000000a479797220 */ /* 0x080fe20000410000 */
[----:B------:R-:W5:Y:S01]  /*e970*/  MUFU.EX2 R180, R180 ;  /* 0x000000b400b47308 */ /* 0x000f620000000800 */
        /* <DEDUP_REMOVED lines=18> */
[----:B----4-:R-:W-:Y:S01]  /*eaa0*/  FMNMX.FTZ R13, R13, R153, !PT ;  /* 0x000000990d0d7209 */ /* 0x010fe20007810000 */
[----:B------:R-:W-:-:S02]  /*eab0*/  @!P1 IMAD R153, R185, 0x40, R197 ;  /* 0x00000040b9999824 */ /* 0x000fc400078e02c5 */
[----:B------:R-:W-:Y:S02]  /*eac0*/  FMUL.FTZ R149, R149, R164 ;  /* 0x000000a495957220 */ /* 0x000fe40000410000 */
[----:B------:R-:W-:Y:S01]  /*ead0*/  FADD.FTZ R21, -R13, R21 ;  /* 0x000000150d157221 */ /* 0x000fe20000010100 */
[----:B------:R-:W-:Y:S02]  /*eae0*/  @!P1 IMAD R153, R153, 0x4, R2 ;  /* 0x0000000499999824 */ /* 0x000fe400078e0202 */
[----:B0-----:R-:W-:Y:S01]  /*eaf0*/  FADD.FTZ R0, R181, R0 ;  /* 0x00000000b5007221 */ /* 0x001fe20000010000 */
[-C--:B------:R-:W-:Y:S02]  /*eb00*/  FMUL.FTZ R21, R21, R12.reuse ;  /* 0x0000000c15157220 */ /* 0x080fe40000410000 */
[----:B------:R-:W-:Y:S04]  /*eb10*/  @!P1 STS [R153+0x28800], R164 ;  /* 0x028800a499009388 */ /* 0x000fe80000000800 */
        /* <DEDUP_REMOVED lines=64> */
[----:B------:R-:W-:Y:S01]  /*ef20*/  BAR.SYNC.DEFER_BLOCKING 0xf, 0x100 ;  /* 0x03c4000000007b1d */ /* 0x000fe20000010000 */
        /* <DEDUP_REMOVED lines=22> */
[----:B0-----:R-:W-:Y:S01]  /*f090*/  FADD.FTZ R155, R157, R154 ;  /* 0x0000009a9d9b7221 */ /* 0x001fe20000010000 */
        /* <DEDUP_REMOVED lines=45> */
.L_x_8041:
[----:B------:R3:W4:Y:S01]  /*f370*/  SYNCS.PHASECHK.TRANS64.TRYWAIT P1, [R215+URZ+0x28c50], R20 ;  /* 0x028c5014d70075a7 */ /* 0x000722000802017f */
[----:B------:R-:W-:Y:S05]  /*f380*/  @!P0 BRA `(.L_x_8042) ;  /* 0x0000000000048947 */ /* 0x000fea0003800000 */
[----:B------:R-:W-:Y:S01]  /*f390*/  BPT.TRAP 0x1 ;  /* 0x000000040000795c */ /* 0x000fe20000300000 */
.L_x_8042:
[----:B------:R-:W-:Y:S04]  /*f3a0*/  BSSY B1, `(.L_x_8043) ;  /* 0x0000004000017945 */ /* 0x000fe80003800000 */
[----:B----4-:R-:W-:Y:S05]  /*f3b0*/  @P1 BRA `(.L_x_8044) ;  /* 0x0000000000081947 */ /* 0x010fea0003800000 */
[----:B------:R-:W4:Y:S02]  /*f3c0*/  SYNCS.PHASECHK.TRANS64.TRYWAIT P1, [R215+URZ+0x28c50], R20 ;  /* 0x028c5014d70075a7 */ /* 0x000f24000802017f */
[----:B----4-:R-:W-:Y:S05]  /*f3d0*/  @!P1 BRA `(.L_x_8045) ;  /* 0x000000c400dc9947 */ /* 0x010fea0003800000 */
.L_x_8044:
[----:B------:R-:W-:Y:S05]  /*f3e0*/  BSYNC B1 ;  /* 0x0000000000017941 */ /* 0x000fea0003800000 */
.L_x_8043:
[----:B-1234-:R-:W-:Y:S01]  /*f3f0*/  IMAD R20, R18, 0x1000, R199 ;  /* 0x0000100012147824 */ /* 0x01efe200078e02c7 */
        /* <DEDUP_REMOVED lines=15> */
[C---:B0-----:R-:W-:Y:S01]  /*f4f0*/  VIADD R152, R20.reuse, 0x100 ;  /* 0x0000010014987836 */ /* 0x041fe20000000000 */
        /* <DEDUP_REMOVED lines=24> */
.L_x_8046:
[C---:B------:R-:W-:Y:S01]  /*f680*/  ISETP.GT.AND P1, PT, R214.reuse, RZ, PT ;  /* 0x000000ffd600720c */ /* 0x040fe20003f24270 */
[----:B------:R-:W-:Y:S02]  /*f690*/  VIADD R215, R215, 0x28c60 ;  /* 0x00028c60d7d77836 */ /* 0x000fe40000000000 */
[----:B------:R-:W-:Y:S02]  /*f6a0*/  VIADD R214, R214, 0xffffffff ;  /* 0xffffffffd6d67836 */ /* 0x000fe40000000000 */
[----:B------:R-:W-:Y:S01]  /*f6b0*/  IMAD.MOV.U32 R21, RZ, RZ, R13 ;  /* 0x000000ffff157224 */ /* 0x000fe200078e000d */
[----:B------:R-:W-:Y:S01]  /*f6c0*/  PRMT R215, R192, 0x654, R215 ;  /* 0x00000654c0d77816 */ /* 0x000fe200000000d7 */
[----:B------:R-:W-:Y:S02]  /*f6d0*/  IMAD.MOV.U32 R184, RZ, RZ, R14 ;  /* 0x000000ffffb87224 */ /* 0x000fe400078e000e */
[----:B------:R-:W-:Y:S01]  /*f6e0*/  IMAD.MOV.U32 R185, RZ, RZ, R18 ;  /* 0x000000ffffb97224 */ /* 0x000fe200078e0012 */
[----:B------:R1:W-:Y:S03]  /*f6f0*/  SYNCS.ARRIVE.TRANS64.RED.A1T0 RZ, [R215+URZ], RZ ;  /* 0x000000ffd7ff79a7 */ /* 0x0003e6000810043f */
[----:B------:R-:W-:Y:S05]  /*f700*/  @P1 BRA `(.L_x_8047) ;  /* 0xffffffe400781947 */ /* 0x000fea000383ffff */
.L_x_8034:
[----:B------:R-:W-:Y:S05]  /*f710*/  BSYNC B0 ;  /* 0x0000000000007941 */ /* 0x000fea0003800000 */
.L_x_8033:
[----:B------:R-:W2:Y:S04]  /*f720*/  LDL.LU R20, [R1+0x44] ;  /* 0x0000440001147983 */ /* 0x000ea80000300800 */
[----:B------:R-:W3:Y:S04]  /*f730*/  SHFL.BFLY PT, R5, R0, 0x2, 0x1f ;  /* 0x0c401f0000057f89 */ /* 0x000ee800000e0000 */
[----:B------:R-:W4:Y:S01]  /*f740*/  SHFL.BFLY PT, R4, R3, 0x2, 0x1f ;  /* 0x0c401f0003047f89 */ /* 0x000f2200000e0000 */
[----:B---3--:R-:W-:Y:S01]  /*f750*/  FADD.FTZ R5, R5, R0 ;  /* 0x0000000005057221 */ /* 0x008fe20000010000 */
[----:B------:R-:W-:-:S02]  /*f760*/  IMAD.MOV.U32 R0, RZ, RZ, -0x800000 ;  /* 0xff800000ff007424 */ /* 0x000fc400078e00ff */
[----:B----4-:R-:W-:Y:S02]  /*f770*/  FADD.FTZ R4, R4, R3 ;  /* 0x0000000304047221 */ /* 0x010fe40000010000 */
        /* <DEDUP_REMOVED lines=14> */
[----:B------:R-:W-:Y:S02]  /*f860*/  IMAD.MOV.U32 R3, RZ, RZ, -0x800000 ;  /* 0xff800000ff037424 */ /* 0x000fe400078e00ff */
[----:B----4-:R-:W-:-:S04]  /*f870*/  @P1 FMUL.FTZ R4, R9, 0.69314718246459960938 ;  /* 0x3f31721809041820 */ /* 0x010fc80000410000 */
[----:B------:R-:W-:Y:S01]  /*f880*/  @P1 FFMA.FTZ R3, R5, R13, R4 ;  /* 0x0000000d05031223 */ /* 0x000fe20000010004 */
[----:B------:R-:W-:-:S05]  /*f890*/  IMAD.MOV R5, RZ, RZ, -R217 ;  /* 0x000000ffff057224 */ /* 0x000fca00078e0ad9 */
[----:B------:R-:W-:Y:S02]  /*f8a0*/  ISETP.NE.AND P2, PT, R196, R5, PT ;  /* 0x00000005c400720c */ /* 0x000fe40003f45270 */
[----:B------:R-:W-:-:S06]  /*f8b0*/  CS2R R4, SRZ ;  /* 0x0000000000047805 */ /* 0x000fcc000001ff00 */
[----:B------:R-:W3:Y:S01]  /*f8c0*/  @P0 MUFU.RCP R5, R6 ;  /* 0x0000000600050308 */ /* 0x000ee20000001000 */
[----:B------:R-:W-:-:S04]  /*f8d0*/  PLOP3.LUT P0, PT, PT, PT, PT, 0x8, 0x0 ;  /* 0x000000000000781c */ /* 0x000fc80003f0e170 */
[----:B------:R-:W-:-:S03]  /*f8e0*/  @!P2 IMAD R9, R18, 0x40, R197 ;  /* 0x000000401209a824 */ /* 0x000fc600078e02c5 */
[----:B------:R-:W4:Y:S01]  /*f8f0*/  @P1 MUFU.RCP R4, R7 ;  /* 0x0000000700041308 */ /* 0x000f220000001000 */
[----:B------:R-:W-:Y:S02]  /*f900*/  VIADD R18, R18, 0x1 ;  /* 0x0000000112127836 */ /* 0x000fe40000000000 */
[----:B------:R-:W-:-:S03]  /*f910*/  @!P2 IMAD R9, R9, 0x4, R2 ;  /* 0x000000040909a824 */ /* 0x000fc600078e0202 */
[----:B------:R-:W-:Y:S02]  /*f920*/  ISETP.NE.AND P1, PT, R18, 0x2, PT ;  /* 0x000000021200780c */ /* 0x000fe40003f25270 */
[----:B---3--:R3:W-:Y:S02]  /*f930*/  @!P2 STS [R9+0x28800], R5 ;  /* 0x028800050900a388 */ /* 0x0087e40000000800 */
[----:B------:R-:W-:Y:S01]  /*f940*/  SEL R2, RZ, 0x1, P1 ;  /* 0x00000001ff027807 */ /* 0x000fe20000800000 */
[-C--:B------:R-:W-:Y:S01]  /*f950*/  FMUL.FTZ R154, R28, R5.reuse ;  /* 0x000000051c9a7220 */ /* 0x080fe20000410000 */
[-C--:B------:R-:W-:Y:S01]  /*f960*/  FMUL.FTZ R157, R40, R5.reuse ;  /* 0x00000005289d7220 */ /* 0x080fe20000410000 */
[-C--:B------:R-:W-:Y:S01]  /*f970*/  FMUL.FTZ R10, R24, R5.reuse ;  /* 0x00000005180a7220 */ /* 0x080fe20000410000 */
        /* <DEDUP_REMOVED lines=131> */
.L_x_7959:
[----:B------:R-:W-:Y:S05]  /*101b0*/  BSYNC B7 ;  /* 0x0000000000077941 */ /* 0x000fea0003800000 */
.L_x_7957:
[----:B------:R-:W3:Y:S08]  /*101c0*/  S2UR UR4, SR_CgaCtaId ;  /* 0x00000000000479c3 */ /* 0x000ef00000008800 */
[----:B------:R-:W-:Y:S01]  /*101d0*/  BAR.SYNC.DEFER_BLOCKING 0x5, 0x180 ;  /* 0x0146000000007b1d */ /* 0x000fe20000010000 */
[----:B------:R-:W-:-:S05]  /*101e0*/  MOV R21, 0x400 ;  /* 0x0000040000157802 */ /* 0x000fca0000000f00 */
[----:B------:R-:W-:Y:S01]  /*101f0*/  BSSY B0, `(.L_x_8048) ;  /* 0x0000323000007945 */ /* 0x000fe20003800000 */
[----:B---3--:R-:W-:-:S05]  /*10200*/  IMAD.U32 R192, RZ, RZ, UR4 ;  /* 0x00000004ffc07e24 */ /* 0x008fca000f8e00ff */
[----:B------:R-:W-:-:S05]  /*10210*/  LEA R2, R192, R21, 0x18 ;  /* 0x00000015c0027211 */ /* 0x000fca00078ec0ff */
[----:B-----5:R3:W4:Y:S01]  /*10220*/  LDS.128 R24, [R2+0x28cd0] ;  /* 0x028cd00002187984 */ /* 0x0207220000000c00 */
[----:B------:R-:W-:Y:S06]  /*10230*/  BAR.ARV 0x4, 0x180 ;  /* 0x0106000000007b1d */ /* 0x000fec0000002000 */
[----:B------:R-:W-:Y:S05]  /*10240*/  @P0 BRA `(.L_x_8049) ;  /* 0x0000002000980947 */ /* 0x000fea0003800000 */
[----:B------:R-:W3:Y:S01]  /*10250*/  LDL R12, [R1+0x5c] ;  /* 0x00005c00010c7983 */ /* 0x000ee20000100800 */
[----:B------:R-:W0:Y:S01]  /*10260*/  S2R R45, SR_SWINHI ;  /* 0x00000000002d7919 */ /* 0x000e220000002f00 */
[----:B------:R-:W-:Y:S01]  /*10270*/  F2FP.BF16.F32.PACK_AB R7, R31, R7 ;  /* 0x000000071f07723e */ /* 0x000fe200000010ff */
[----:B------:R-:W-:Y:S01]  /*10280*/  ULDC.64 UR4, c[0x0][0xc00] ;  /* 0x0003000000047ab9 */ /* 0x000fe20000000a00 */
[----:B------:R-:W-:Y:S01]  /*10290*/  F2FP.BF16.F32.PACK_AB R4, R8, R10 ;  /* 0x0000000a0804723e */ /* 0x000fe200000010ff */
[----:B------:R-:W4:Y:S04]  /*102a0*/  LDL.LU R82, [R1+0x38] ;  /* 0x0000380001527983 */ /* 0x000f280000300800 */
[----:B------:R-:W4:Y:S01]  /*102b0*/  LDL.LU R74, [R1+0x3c] ;  /* 0x00003c00014a7983 */ /* 0x000f220000300800 */
[----:B--2---:R-:W-:-:S02]  /*102c0*/  MOV R20, R2 ;  /* 0x0000000200147202 */ /* 0x004fc40000000f00 */
[----:B0-----:R-:W-:Y:S02]  /*102d0*/  MOV R21, R45 ;  /* 0x0000002d00157202 */ /* 0x001fe40000000f00 */
        /* <DEDUP_REMOVED lines=13> */
[----:B------:R-:W-:Y:S01]  /*103b0*/  IMAD.MOV.U32 R80, RZ, RZ, RZ ;  /* 0x000000ffff507224 */ /* 0x000fe200078e00ff */
[----:B------:R-:W-:Y:S01]  /*103c0*/  BAR.SYNC.DEFER_BLOCKING 0x1, 0x100 ;  /* 0x0044000000007b1d */ /* 0x000fe20000010000 */
[----:B---3--:R-:W-:-:S03]  /*103d0*/  IMAD.WIDE R44, R12, 0x2, R20 ;  /* 0x000000020c2c7825 */ /* 0x008fc600078e0214 */
[----:B------:R-:W-:Y:S01]  /*103e0*/  LOP3.LUT R49, R44, 0x380, RZ, 0xc0, !PT ;  /* 0x000003802c317812 */ /* 0x000fe200078ec0ff */
[----:B------:R-:W-:-:S03]  /*103f0*/  IMAD.MOV.U32 R31, RZ, RZ, R45 ;  /* 0x000000ffff1f7224 */ /* 0x000fc600078e002d */
[----:B------:R-:W-:-:S04]  /*10400*/  SHF.R.U64 R49, R49, 0x3, RZ ;  /* 0x0000000331317819 */ /* 0x000fc800000012ff */
[----:B------:R-:W-:-:S04]  /*10410*/  LOP3.LUT R30, R49, R44, RZ, 0x3c, !PT ;  /* 0x0000002c311e7212 */ /* 0x000fc800078e3cff */
[----:B------:R-:W-:Y:S02]  /*10420*/  MOV R30, R30 ;  /* 0x0000001e001e7202 */ /* 0x000fe40000000f00 */
[----:B------:R-:W-:-:S04]  /*10430*/  IADD3 R31, P0, R44, 0x20, RZ ;  /* 0x000000202c1f7810 */ /* 0x000fc80007f1e0ff */
[----:B------:R-:W-:Y:S01]  /*10440*/  LOP3.LUT R10, R31, 0x380, RZ, 0xc0, !PT ;  /* 0x000003801f0a7812 */ /* 0x000fe200078ec0ff */
[----:B------:R0:W-:Y:S03]  /*10450*/  STSM.16.M88.4 [R30], R4 ;  /* 0x000000041e007844 */ /* 0x0001e60000000200 */
[----:B------:R-:W-:Y:S01]  /*10460*/  SHF.R.U64 R10, R10, 0x3, RZ ;  /* 0x000000030a0a7819 */ /* 0x000fe200000012ff */
[----:B0-----:R-:W-:-:S03]  /*10470*/  IMAD.X R5, RZ, RZ, R45, P0 ;  /* 0x000000ffff057224 */ /* 0x001fc600000e062d */
[----:B------:R-:W-:-:S04]  /*10480*/  LOP3.LUT R4, R10, R31, RZ, 0x3c, !PT ;  /* 0x0000001f0a047212 */ /* 0x000fc800078e3cff */
[----:B------:R-:W-:Y:S02]  /*10490*/  MOV R12, R4 ;  /* 0x00000004000c7202 */ /* 0x000fe40000000f00 */
[----:B------:R-:W-:-:S04]  /*104a0*/  IADD3 R5, P0, R44, 0x40, RZ ;  /* 0x000000402c057810 */ /* 0x000fc80007f1e0ff */
[----:B------:R-:W-:Y:S02]  /*104b0*/  LOP3.LUT R4, R5, 0x380, RZ, 0xc0, !PT ;  /* 0x0000038005047812 */ /* 0x000fe400078ec0ff */
[----:B------:R-:W-:Y:S02]  /*104c0*/  IADD3 R6, P4, R44, 0x60, RZ ;  /* 0x000000602c067810 */ /* 0x000fe40007f9e0ff */
[----:B------:R-:W-:-:S04]  /*104d0*/  SHF.R.U64 R4, R4, 0x3, RZ ;  /* 0x0000000304047819 */ /* 0x000fc800000012ff */
[----:B------:R-:W-:Y:S02]  /*104e0*/  LOP3.LUT R4, R4, R5, RZ, 0x3c, !PT ;  /* 0x0000000504047212 */ /* 0x000fe400078e3cff */
[----:B------:R-:W-:Y:S02]  /*104f0*/  LOP3.LUT R5, R6, 0x380, RZ, 0xc0, !PT ;  /* 0x0000038006057812 */ /* 0x000fe400078ec0ff */
[----:B------:R-:W-:Y:S02]  /*10500*/  F2FP.BF16.F32.PACK_AB R10, R28, R36 ;  /* 0x000000241c0a723e */ /* 0x000fe400000010ff */
[----:B------:R-:W-:Y:S02]  /*10510*/  SHF.R.U64 R5, R5, 0x3, RZ ;  /* 0x0000000305057819 */ /* 0x000fe400000012ff */
[----:B------:R-:W-:Y:S01]  /*10520*/  IADD3 R14, P5, R44, 0x2000, RZ ;  /* 0x000020002c0e7810 */ /* 0x000fe20007fbe0ff */
[----:B------:R0:W-:Y:S03]  /*10530*/  STSM.16.M88.4 [R12], R8 ;  /* 0x000000080c007844 */ /* 0x0001e60000000200 */
[----:B------:R-:W-:-:S04]  /*10540*/  LOP3.LUT R7, R14, 0x380, RZ, 0xc0, !PT ;  /* 0x000003800e077812 */ /* 0x000fc800078ec0ff */
[----:B------:R-:W-:Y:S02]  /*10550*/  SHF.R.U64 R7, R7, 0x3, RZ ;  /* 0x0000000307077819 */ /* 0x000fe400000012ff */
[----:B0-----:R-:W-:Y:S01]  /*10560*/  LOP3.LUT R8, R5, R6, RZ, 0x3c, !PT ;  /* 0x0000000605087212 */ /* 0x001fe200078e3cff */
[----:B------:R-:W-:Y:S01]  /*10570*/  IMAD.X R5, RZ, RZ, R45, P0 ;  /* 0x000000ffff057224 */ /* 0x000fe200000e062d */
[----:B------:R-:W-:-:S04]  /*10580*/  IADD3 R57, P0, R44, 0x2040, RZ ;  /* 0x000020402c397810 */ /* 0x000fc80007f1e0ff */
[----:B------:R-:W-:Y:S02]  /*10590*/  LOP3.LUT R56, R57, 0x380, RZ, 0xc0, !PT ;  /* 0x0000038039387812 */ /* 0x000fe400078ec0ff */
[----:B------:R-:W-:Y:S02]  /*105a0*/  LOP3.LUT R10, R7, R14, RZ, 0x3c, !PT ;  /* 0x0000000e070a7212 */ /* 0x000fe400078e3cff */
[----:B------:R-:W-:Y:S02]  /*105b0*/  MOV R9, R4 ;  /* 0x0000000400097202 */ /* 0x000fe40000000f00 */
[----:B------:R-:W-:Y:S02]  /*105c0*/  F2FP.BF16.F32.PACK_AB R4, R155, R157 ;  /* 0x0000009d9b04723e */ /* 0x000fe400000010ff */
[----:B------:R-:W-:Y:S02]  /*105d0*/  IADD3 R31, P6, R44, 0x2020, RZ ;  /* 0x000020202c1f7810 */ /* 0x000fe40007fde0ff */
[----:B------:R-:W-:-:S02]  /*105e0*/  F2FP.BF16.F32.PACK_AB R5, R43, R42 ;  /* 0x0000002a2b05723e */ /* 0x000fc400000010ff */
[----:B------:R-:W-:Y:S02]  /*105f0*/  F2FP.BF16.F32.PACK_AB R6, R153, R156 ;  /* 0x0000009c9906723e */ /* 0x000fe400000010ff */
[----:B------:R-:W-:Y:S02]  /*10600*/  F2FP.BF16.F32.PACK_AB R7, R47, R46 ;  /* 0x0000002e2f07723e */ /* 0x000fe400000010ff */
[----:B------:R-:W-:Y:S02]  /*10610*/  SHF.R.U64 R56, R56, 0x3, RZ ;  /* 0x0000000338387819 */ /* 0x000fe400000012ff */
[C---:B------:R-:W-:Y:S02]  /*10620*/  IADD3 R53, P1, R44.reuse, 0x2060, RZ ;  /* 0x000020602c357810 */ /* 0x040fe40007f3e0ff */
[----:B------:R-:W-:Y:S01]  /*10630*/  IADD3 R49, P2, R44, 0x4000, RZ ;  /* 0x000040002c317810 */ /* 0x000fe20007f5e0ff */
[----:B------:R0:W-:Y:S01]  /*10640*/  STSM.16.M88.4 [R9], R4 ;  /* 0x0000000409007844 */ /* 0x0001e20000000200 */
        /* <DEDUP_REMOVED lines=8> */
[----:B0-----:R-:W-:Y:S01]  /*106d0*/  IADD3 R7, P0, R44, 0x6020, RZ ;  /* 0x000060202c077810 */ /* 0x001fe20007f1e0ff */
[--C-:B------:R-:W-:Y:S01]  /*106e0*/  IMAD.X R9, RZ, RZ, R45.reuse, P4 ;  /* 0x000000ffff097224 */ /* 0x100fe200020e062d */
[----:B------:R-:W-:Y:S02]  /*106f0*/  LOP3.LUT R30, R30, R31, RZ, 0x3c, !PT ;  /* 0x0000001f1e1e7212 */ /* 0x000fe400078e3cff */
[----:B------:R-:W-:Y:S01]  /*10700*/  LOP3.LUT R6, R7, 0x380, RZ, 0xc0, !PT ;  /* 0x0000038007067812 */ /* 0x000fe200078ec0ff */
[--C-:B------:R-:W-:Y:S01]  /*10710*/  IMAD.X R11, RZ, RZ, R45.reuse, P5 ;  /* 0x000000ffff0b7224 */ /* 0x100fe200028e062d */
[----:B------:R-:W-:Y:S01]  /*10720*/  LOP3.LUT R52, R52, R53, RZ, 0x3c, !PT ;  /* 0x0000003534347212 */ /* 0x000fe200078e3cff */
[--C-:B------:R-:W-:Y:S01]  /*10730*/  IMAD.X R31, RZ, RZ, R45.reuse, P6 ;  /* 0x000000ffff1f7224 */ /* 0x100fe200030e062d */
[----:B------:R-:W-:Y:S01]  /*10740*/  LOP3.LUT R48, R48, R49, RZ, 0x3c, !PT ;  /* 0x0000003130307212 */ /* 0x000fe200078e3cff */
[--C-:B------:R-:W-:Y:S01]  /*10750*/  IMAD.X R53, RZ, RZ, R45.reuse, P1 ;  /* 0x000000ffff357224 */ /* 0x100fe200008e062d */
[C---:B------:R-:W-:Y:S01]  /*10760*/  IADD3 R35, P3, R44.reuse, 0x4020, RZ ;  /* 0x000040202c237810 */ /* 0x040fe20007f7e0ff */
[----:B------:R-:W-:Y:S01]  /*10770*/  IMAD.X R49, RZ, RZ, R45, P2 ;  /* 0x000000ffff317224 */ /* 0x000fe200010e062d */
[----:B------:R-:W-:-:S02]  /*10780*/  IADD3 R47, P4, R44, 0x4040, RZ ;  /* 0x000040402c2f7810 */ /* 0x000fc40007f9e0ff */
[C---:B------:R-:W-:Y:S02]  /*10790*/  IADD3 R43, P5, R44.reuse, 0x4060, RZ ;  /* 0x000040602c2b7810 */ /* 0x040fe40007fbe0ff */
[----:B------:R-:W-:Y:S02]  /*107a0*/  IADD3 R39, P6, R44, 0x6000, RZ ;  /* 0x000060002c277810 */ /* 0x000fe40007fde0ff */
[----:B------:R-:W-:Y:S02]  /*107b0*/  SHF.R.U64 R6, R6, 0x3, RZ ;  /* 0x0000000306067819 */ /* 0x000fe400000012ff */
[C---:B------:R-:W-:Y:S02]  /*107c0*/  IADD3 R4, P1, R44.reuse, 0x6040, RZ ;  /* 0x000060402c047810 */ /* 0x040fe40007f3e0ff */
[----:B------:R-:W-:Y:S02]  /*107d0*/  IADD3 R44, P2, R44, 0x6060, RZ ;  /* 0x000060602c2c7810 */ /* 0x000fe40007f5e0ff */
[----:B------:R-:W-:-:S02]  /*107e0*/  LOP3.LUT R46, R47, 0x380, RZ, 0xc0, !PT ;  /* 0x000003802f2e7812 */ /* 0x000fc400078ec0ff */
[----:B------:R-:W-:Y:S02]  /*107f0*/  LOP3.LUT R6, R6, R7, RZ, 0x3c, !PT ;  /* 0x0000000706067212 */ /* 0x000fe400078e3cff */
[----:B------:R-:W-:Y:S02]  /*10800*/  LOP3.LUT R7, R4, 0x380, RZ, 0xc0, !PT ;  /* 0x0000038004077812 */ /* 0x000fe400078ec0ff */
[----:B------:R-:W-:Y:S02]  /*10810*/  LOP3.LUT R5, R44, 0x380, RZ, 0xc0, !PT ;  /* 0x000003802c057812 */ /* 0x000fe400078ec0ff */
[----:B------:R-:W-:Y:S02]  /*10820*/  SHF.R.U64 R46, R46, 0x3, RZ ;  /* 0x000000032e2e7819 */ /* 0x000fe400000012ff */
[----:B------:R-:W-:Y:S02]  /*10830*/  SHF.R.U64 R7, R7, 0x3, RZ ;  /* 0x0000000307077819 */ /* 0x000fe400000012ff */
[----:B------:R-:W-:-:S02]  /*10840*/  SHF.R.U64 R5, R5, 0x3, RZ ;  /* 0x0000000305057819 */ /* 0x000fc400000012ff */
[----:B------:R-:W-:Y:S02]  /*10850*/  LOP3.LUT R34, R35, 0x380, RZ, 0xc0, !PT ;  /* 0x0000038023227812 */ /* 0x000fe400078ec0ff */
[----:B------:R-:W-:Y:S02]  /*10860*/  LOP3.LUT R38, R39, 0x380, RZ, 0xc0, !PT ;  /* 0x0000038027267812 */ /* 0x000fe400078ec0ff */
[----:B------:R-:W-:Y:S02]  /*10870*/  LOP3.LUT R42, R43, 0x380, RZ, 0xc0, !PT ;  /* 0x000003802b2a7812 */ /* 0x000fe400078ec0ff */
        /* <DEDUP_REMOVED lines=8> */
[----:B------:R-:W-:Y:S02]  /*10900*/  SHF.R.U64 R42, R42, 0x3, RZ ;  /* 0x000000032a2a7819 */ /* 0x000fe400000012ff */
[----:B------:R-:W-:Y:S01]  /*10910*/  LOP3.LUT R34, R34, R35, RZ, 0x3c, !PT ;  /* 0x0000002322227212 */ /* 0x000fe200078e3cff */
[--C-:B------:R-:W-:Y:S01]  /*10920*/  IMAD.X R35, RZ, RZ, R45.reuse, P3 ;  /* 0x000000ffff237224 */ /* 0x100fe200018e062d */
[----:B------:R-:W-:Y:S02]  /*10930*/  MOV R47, R46 ;  /* 0x0000002e002f7202 */ /* 0x000fe40000000f00 */
[----:B------:R-:W-:Y:S01]  /*10940*/  LOP3.LUT R38, R38, R39, RZ, 0x3c, !PT ;  /* 0x0000002726267212 */ /* 0x000fe200078e3cff */
[----:B------:R-:W-:Y:S01]  /*10950*/  IMAD.X R39, RZ, RZ, R45, P6 ;  /* 0x000000ffff277224 */ /* 0x000fe200030e062d */
[----:B----4-:R-:W-:-:S02]  /*10960*/  MOV R24, R6 ;  /* 0x0000000600187202 */ /* 0x010fc40000000f00 */
[----:B------:R-:W-:Y:S02]  /*10970*/  MOV R46, R4 ;  /* 0x00000004002e7202 */ /* 0x000fe40000000f00 */
[----:B------:R-:W-:Y:S01]  /*10980*/  LOP3.LUT R42, R42, R43, RZ, 0x3c, !PT ;  /* 0x0000002b2a2a7212 */ /* 0x000fe200078e3cff */
[----:B------:R-:W-:Y:S01]  /*10990*/  IMAD.X R43, RZ, RZ, R45, P5 ;  /* 0x000000ffff2b7224 */ /* 0x000fe200028e062d */
[----:B------:R-:W-:Y:S02]  /*109a0*/  MOV R36, R8 ;  /* 0x0000000800247202 */ /* 0x000fe40000000f00 */
[----:B------:R-:W-:Y:S02]  /*109b0*/  F2FP.BF16.F32.PACK_AB R4, R161, R163 ;  /* 0x000000a3a104723e */ /* 0x000fe400000010ff */
[----:B------:R-:W-:Y:S02]  /*109c0*/  F2FP.BF16.F32.PACK_AB R5, R51, R50 ;  /* 0x000000323305723e */ /* 0x000fe400000010ff */
[----:B------:R-:W-:-:S02]  /*109d0*/  F2FP.BF16.F32.PACK_AB R6, R159, R162 ;  /* 0x000000a29f06723e */ /* 0x000fc400000010ff */
[----:B------:R-:W-:Y:S02]  /*109e0*/  F2FP.BF16.F32.PACK_AB R7, R55, R54 ;  /* 0x000000363707723e */ /* 0x000fe400000010ff */
[----:B------:R-:W-:Y:S02]  /*109f0*/  MOV R66, R10 ;  /* 0x0000000a00427202 */ /* 0x000fe40000000f00 */
[----:B------:R-:W-:Y:S02]  /*10a00*/  F2FP.BF16.F32.PACK_AB R8, R158, R160 ;  /* 0x000000a09e08723e */ /* 0x000fe400000010ff */
[----:B------:R-:W-:Y:S02]  /*10a10*/  F2FP.BF16.F32.PACK_AB R9, R59, R58 ;  /* 0x0000003a3b09723e */ /* 0x000fe400000010ff */
[----:B------:R-:W-:Y:S02]  /*10a20*/  F2FP.BF16.F32.PACK_AB R10, R61, R60 ;  /* 0x0000003c3d0a723e */ /* 0x000fe400000010ff */
[----:B------:R-:W-:-:S02]  /*10a30*/  F2FP.BF16.F32.PACK_AB R11, R63, R62 ;  /* 0x0000003e3f0b723e */ /* 0x000fc400000010ff */
[----:B------:R-:W-:Y:S02]  /*10a40*/  MOV R70, R30 ;  /* 0x0000001e00467202 */ /* 0x000fe40000000f00 */
[----:B------:R-:W-:Y:S02]  /*10a50*/  MOV R56, R56 ;  /* 0x0000003800387202 */ /* 0x000fe40000000f00 */
[----:B------:R-:W-:Y:S02]  /*10a60*/  MOV R48, R48 ;  /* 0x0000003000307202 */ /* 0x000fe40000000f00 */
[----:B------:R-:W-:Y:S02]  /*10a70*/  F2FP.BF16.F32.PACK_AB R12, R65, R64 ;  /* 0x00000040410c723e */ /* 0x000fe400000010ff */
[----:B------:R-:W-:Y:S01]  /*10a80*/  F2FP.BF16.F32.PACK_AB R14, R69, R68 ;  /* 0x00000044450e723e */ /* 0x000fe200000010ff */
[----:B------:R0:W-:Y:S01]  /*10a90*/  STSM.16.M88.4 [R36], R4 ;  /* 0x0000000424007844 */ /* 0x0001e20000000200 */
[----:B------:R-:W-:-:S02]  /*10aa0*/  MOV R57, R52 ;  /* 0x0000003400397202 */ /* 0x000fc40000000f00 */
[----:B------:R-:W-:Y:S02]  /*10ab0*/  MOV R49, R34 ;  /* 0x0000002200317202 */ /* 0x000fe40000000f00 */
[----:B------:R-:W-:Y:S02]  /*10ac0*/  F2FP.BF16.F32.PACK_AB R28, R73, R72 ;  /* 0x00000048491c723e */ /* 0x000fe400000010ff */
[----:B------:R-:W-:Y:S02]  /*10ad0*/  F2FP.BF16.F32.PACK_AB R30, R77, R76 ;  /* 0x0000004c4d1e723e */ /* 0x000fe400000010ff */
[----:B------:R-:W-:Y:S02]  /*10ae0*/  F2FP.BF16.F32.PACK_AB R31, R79, R78 ;  /* 0x0000004e4f1f723e */ /* 0x000fe400000010ff */
[----:B------:R-:W-:Y:S02]  /*10af0*/  MOV R53, R38 ;  /* 0x0000002600357202 */ /* 0x000fe40000000f00 */
[----:B------:R-:W-:-:S02]  /*10b00*/  F2FP.BF16.F32.PACK_AB R34, R85, R84 ;  /* 0x000000545522723e */ /* 0x000fc400000010ff */
[----:B------:R-:W-:Y:S01]  /*10b10*/  F2FP.BF16.F32.PACK_AB R35, R87, R86 ;  /* 0x000000565723723e */ /* 0x000fe200000010ff */
[----:B------:R2:W-:Y:S01]  /*10b20*/  STSM.16.M88.4 [R66], R8 ;  /* 0x0000000842007844 */ /* 0x0005e20000000200 */
[----:B------:R-:W-:Y:S02]  /*10b30*/  MOV R52, R42 ;  /* 0x0000002a00347202 */ /* 0x000fe40000000f00 */
[----:B0-----:R-:W-:Y:S02]  /*10b40*/  F2FP.BF16.F32.PACK_AB R36, R89, R88 ;  /* 0x000000585924723e */ /* 0x001fe400000010ff */
[----:B------:R-:W-:Y:S02]  /*10b50*/  F2FP.BF16.F32.PACK_AB R38, R93, R92 ;  /* 0x0000005c5d26723e */ /* 0x000fe400000010ff */
[----:B------:R-:W-:Y:S01]  /*10b60*/  F2FP.BF16.F32.PACK_AB R39, R95, R94 ;  /* 0x0000005e5f27723e */ /* 0x000fe200000010ff */
[----:B------:R0:W-:Y:S01]  /*10b70*/  STSM.16.M88.4 [R70], R12 ;  /* 0x0000000c46007844 */ /* 0x0001e20000000200 */
        /* <DEDUP_REMOVED lines=8> */
[----:B--2---:R-:W-:-:S02]  /*10c00*/  F2FP.BF16.F32.PACK_AB R8, R113, R112 ;  /* 0x000000707108723e */ /* 0x004fc400000010ff */
[----:B------:R-:W-:Y:S02]  /*10c10*/  F2FP.BF16.F32.PACK_AB R9, R115, R114 ;  /* 0x000000727309723e */ /* 0x000fe400000010ff */
[----:B------:R-:W-:Y:S02]  /*10c20*/  F2FP.BF16.F32.PACK_AB R10, R117, R116 ;  /* 0x00000074750a723e */ /* 0x000fe400000010ff */
[----:B------:R-:W-:Y:S01]  /*10c30*/  F2FP.BF16.F32.PACK_AB R11, R119, R118 ;  /* 0x00000076770b723e */ /* 0x000fe200000010ff */
[----:B------:R-:W-:Y:S01]  /*10c40*/  STSM.16.M88.4 [R48], R36 ;  /* 0x0000002430007844 */ /* 0x000fe20000000200 */
[----:B------:R-:W-:-:S03]  /*10c50*/  IMAD.X R45, RZ, RZ, R45, P2 ;  /* 0x000000ffff2d7224 */ /* 0x000fc600010e062d */
[----:B------:R-:W-:Y:S01]  /*10c60*/  STSM.16.M88.4 [R49], R40 ;  /* 0x0000002831007844 */ /* 0x000fe20000000200 */
[----:B0-----:R-:W-:-:S03]  /*10c70*/  F2FP.BF16.F32.PACK_AB R12, R121, R120 ;  /* 0x00000078790c723e */ /* 0x001fc600000010ff */
[----:B------:R-:W-:Y:S01]  /*10c80*/  STSM.16.M88.4 [R47], R4 ;  /* 0x000000042f007844 */ /* 0x000fe20000000200 */
[----:B------:R-:W-:Y:S02]  /*10c90*/  F2FP.BF16.F32.PACK_AB R13, R123, R122 ;  /* 0x0000007a7b0d723e */ /* 0x000fe400000010ff */
[----:B------:R-:W-:Y:S01]  /*10ca0*/  F2FP.BF16.F32.PACK_AB R14, R125, R124 ;  /* 0x0000007c7d0e723e */ /* 0x000fe200000010ff */
[----:B------:R0:W-:Y:S01]  /*10cb0*/  STSM.16.M88.4 [R52], R8 ;  /* 0x0000000834007844 */ /* 0x0001e20000000200 */
[----:B------:R-:W-:Y:S02]  /*10cc0*/  F2FP.BF16.F32.PACK_AB R15, R127, R126 ;  /* 0x0000007e7f0f723e */ /* 0x000fe400000010ff */
[----:B------:R-:W-:Y:S02]  /*10cd0*/  ISETP.NE.U32.AND P0, PT, RZ, UR4, PT ;  /* 0x00000004ff007c0c */ /* 0x000fe4000bf05070 */
[----:B---3--:R-:W-:Y:S02]  /*10ce0*/  F2FP.BF16.F32.PACK_AB R32, R129, R128 ;  /* 0x000000808120723e */ /* 0x008fe400000010ff */
[----:B------:R-:W-:-:S02]  /*10cf0*/  F2FP.BF16.F32.PACK_AB R33, R131, R130 ;  /* 0x000000828321723e */ /* 0x000fc400000010ff */
[----:B------:R-:W-:Y:S02]  /*10d00*/  F2FP.BF16.F32.PACK_AB R34, R133, R132 ;  /* 0x000000848522723e */ /* 0x000fe400000010ff */
[----:B------:R-:W-:Y:S02]  /*10d10*/  F2FP.BF16.F32.PACK_AB R35, R135, R134 ;  /* 0x000000868723723e */ /* 0x000fe400000010ff */
[----:B------:R-:W-:Y:S02]  /*10d20*/  F2FP.BF16.F32.PACK_AB R28, R137, R136 ;  /* 0x00000088891c723e */ /* 0x000fe400000010ff */
[----:B0-----:R-:W-:Y:S02]  /*10d30*/  IADD3 R8, P1, R82, UR4, RZ ;  /* 0x0000000452087c10 */ /* 0x001fe4000ff3e0ff */
        /* <DEDUP_REMOVED lines=17> */
[----:B------:R-:W-:Y:S09]  /*10e50*/  BAR.SYNC.DEFER_BLOCKING 0x1, 0x100 ;  /* 0x0044000000007b1d */ /* 0x000ff20000010000 */
        /* <DEDUP_REMOVED lines=34> */
[----:B------:R-:W-:Y:S02]  /*11080*/  IADD3.X R11, RZ, R21, RZ, P1, !PT ;  /* 0x00000015ff0b7210 */ /* 0x000fe40000ffe4ff */
        /* <DEDUP_REMOVED lines=17> */
[----:B------:R-:W-:Y:S02]  /*111a0*/  LOP3.LUT R36, R36, R37, RZ, 0x3c, !PT ;  /* 0x0000002524247212 */ /* 0x000fe400078e3cff */
        /* <DEDUP_REMOVED lines=10> */
.L_x_8050:
[----:B------:R-:W2:Y:S01]  /*11250*/  LDL.LU R9, [R1+0x40] ;  /* 0x0000400001097983 */ /* 0x000ea20000300800 */
[----:B------:R-:W-:-:S03]  /*11260*/  ISETP.NE.AND P6, PT, R6, RZ, PT ;  /* 0x000000ff0600720c */ /* 0x000fc60003fc5270 */
[----:B------:R-:W3:Y:S01]  /*11270*/  LDL.LU R8, [R1+0x48] ;  /* 0x0000480001087983 */ /* 0x000ee20000300800 */
[----:B------:R-:W0:Y:S01]  /*11280*/  S2R R5, SR_TID.X ;  /* 0x0000000000057919 */ /* 0x000e220000002100 */
[--C-:B------:R-:W-:Y:S02]  /*11290*/  IMAD.X R57, RZ, RZ, R21.reuse, P5 ;  /* 0x000000ffff397224 */ /* 0x100fe400028e0615 */
[----:B------:R-:W-:Y:S01]  /*112a0*/  IMAD.X R37, RZ, RZ, R21, P6 ;  /* 0x000000ffff257224 */ /* 0x000fe200030e0615 */
[----:B------:R-:W4:Y:S01]  /*112b0*/  LDL R84, [R1+0x34] ;  /* 0x0000340001547983 */ /* 0x000f220000100800 */
        /* <DEDUP_REMOVED lines=42> */
[----:B----4-:R-:W-:Y:S01]  /*11560*/  SHF.R.S32.HI R83, RZ, 0x1f, R84 ;  /* 0x0000001fff537819 */ /* 0x010fe20000011454 */
[----:B------:R-:W-:Y:S06]  /*11570*/  @P5 BRA `(.L_x_8051) ;  /* 0x0000000000b85947 */ /* 0x000fec0003800000 */
[----:B------:R-:W0:Y:S01]  /*11580*/  LDC R35, c[0x0][0xbe8] ;  /* 0x0002fa00ff237b82 */ /* 0x000e220000000800 */
[----:B------:R-:W-:Y:S01]  /*11590*/  ULDC.64 UR4, c[0x0][0xb90] ;  /* 0x0002e40000047ab9 */ /* 0x000fe20000000a00 */
[----:B------:R-:W-:Y:S02]  /*115a0*/  IMAD.IADD R20, R228, 0x1, R202 ;  /* 0x00000001e4147824 */ /* 0x000fe400078e02ca */
[----:B------:R-:W-:Y:S02]  /*115b0*/  IMAD R8, R83, UR4, RZ ;  /* 0x0000000453087c24 */ /* 0x000fe4000f8e02ff */
[----:B------:R-:W-:Y:S02]  /*115c0*/  IMAD.MOV.U32 R6, RZ, RZ, R80 ;  /* 0x000000ffff067224 */ /* 0x000fe400078e0050 */
[----:B------:R-:W-:Y:S02]  /*115d0*/  IMAD R15, R84, UR5, R8 ;  /* 0x00000005540f7c24 */ /* 0x000fe4000f8e0208 */
[----:B------:R-:W-:-:S02]  /*115e0*/  IMAD.MOV.U32 R7, RZ, RZ, R21 ;  /* 0x000000ffff077224 */ /* 0x000fc400078e0015 */
[----:B------:R-:W-:Y:S02]  /*115f0*/  IMAD.IADD R30, R197, 0x1, R202 ;  /* 0x00000001c51e7824 */ /* 0x000fe400078e02ca */
[----:B------:R-:W-:Y:S01]  /*11600*/  IMAD.WIDE.U32 R6, R84, UR4, R6 ;  /* 0x0000000454067c25 */ /* 0x000fe2000f8e0006 */
[----:B------:R-:W-:-:S03]  /*11610*/  ULDC.64 UR4, c[0x0][0xb98] ;  /* 0x0002e60000047ab9 */ /* 0x000fc60000000a00 */
[----:B------:R-:W-:Y:S02]  /*11620*/  IMAD.IADD R7, R7, 0x1, R15 ;  /* 0x0000000107077824 */ /* 0x000fe400078e020f */
[----:B------:R-:W-:Y:S01]  /*11630*/  IMAD.WIDE.U32 R6, R81, UR4, R6 ;  /* 0x0000000451067c25 */ /* 0x000fe2000f8e0006 */
[----:B0-----:R-:W-:-:S13]  /*11640*/  ISETP.NE.AND P0, PT, R35, 0x1, PT ;  /* 0x000000012300780c */ /* 0x001fda0003f05270 */
[----:B------:R-:W0:Y:S08]  /*11650*/  @P0 LDC R9, c[0x0][0xbec] ;  /* 0x0002fb00ff090b82 */ /* 0x000e300000000800 */
[----:B------:R-:W2:Y:S01]  /*11660*/  @P0 LDC R31, c[0x0][0xbf0] ;  /* 0x0002fc00ff1f0b82 */ /* 0x000ea20000000800 */
[----:B0-----:R-:W-:-:S04]  /*11670*/  @P0 IMAD.HI.U32 R8, R20, R9, RZ ;  /* 0x0000000914080227 */ /* 0x001fc800078e00ff */
[----:B------:R-:W-:Y:S01]  /*11680*/  IMAD.MOV.U32 R9, RZ, RZ, R20 ;  /* 0x000000ffff097224 */ /* 0x000fe200078e0014 */
[----:B--2---:R-:W-:Y:S01]  /*11690*/  @P0 SHF.R.U32.HI R9, RZ, R31, R8 ;  /* 0x0000001fff090219 */ /* 0x004fe20000011608 */
[----:B------:R-:W-:-:S03]  /*116a0*/  IMAD R8, R82, UR4, RZ ;  /* 0x0000000452087c24 */ /* 0x000fc6000f8e02ff */
[--C-:B------:R-:W-:Y:S01]  /*116b0*/  SHF.R.S32.HI R31, RZ, 0x1f, R9.reuse ;  /* 0x0000001fff1f7819 */ /* 0x100fe20000011409 */
[----:B------:R-:W-:Y:S01]  /*116c0*/  IMAD.MOV R14, RZ, RZ, -R9 ;  /* 0x000000ffff0e7224 */ /* 0x000fe200078e0a09 */
[----:B------:R-:W-:-:S03]  /*116d0*/  IADD3 R6, P0, R9, R6, RZ ;  /* 0x0000000609067210 */ /* 0x000fc60007f1e0ff */
[----:B------:R-:W-:Y:S02]  /*116e0*/  IMAD R15, R35, R14, R20 ;  /* 0x0000000e230f7224 */ /* 0x000fe400078e0214 */
        /* <DEDUP_REMOVED lines=23> */
.L_x_8051:
        /* <DEDUP_REMOVED lines=33> */
[----:B------:R-:W-:Y:S01]  /*11a70*/  IMAD.IADD R84, R202, 0x1, R3 ;  /* 0x00000001ca547824 */ /* 0x000fe200078e0203 */
[----:B------:R-:W5:Y:S01]  /*11a80*/  LD.E.128 R64, desc[UR40][R64.64] ;  /* 0x0000002840407980 */ /* 0x000f62000c101d00 */
[----:B------:R-:W-:Y:S01]  /*11a90*/  IMAD.IADD R21, R21, 0x1, R83 ;  /* 0x0000000115157824 */ /* 0x000fe200078e0253 */
[-C--:B0-----:R-:W-:Y:S01]  /*11aa0*/  ISETP.GE.AND P0, PT, R99, R0.reuse, PT ;  /* 0x000000006300720c */ /* 0x081fe20003f06270 */
[----:B------:R-:W-:Y:S01]  /*11ab0*/  IMAD R82, R82, UR4, RZ ;  /* 0x0000000452527c24 */ /* 0x000fe2000f8e02ff */
[----:B------:R-:W5:Y:S01]  /*11ac0*/  LD.E.128 R68, desc[UR40][R68.64] ;  /* 0x0000002844447980 */ /* 0x000f62000c101d00 */
[----:B------:R-:W-:Y:S02]  /*11ad0*/  VIADD R97, R201, 0x80 ;  /* 0x00000080c9617836 */ /* 0x000fe40000000000 */
[----:B--2---:R-:W-:Y:S01]  /*11ae0*/  @P1 IMAD.HI.U32 R80, R84, R87, RZ ;  /* 0x0000005754501227 */ /* 0x004fe200078e00ff */
[----:B------:R-:W5:Y:S03]  /*11af0*/  LD.E.128 R72, desc[UR40][R72.64] ;  /* 0x0000002848487980 */ /* 0x000f66000c101d00 */
[C---:B------:R-:W-:Y:S01]  /*11b00*/  IMAD R83, R81.reuse, UR5, R82 ;  /* 0x0000000551537c24 */ /* 0x040fe2000f8e0252 */
[----:B------:R-:W5:Y:S01]  /*11b10*/  LD.E.128 R76, desc[UR40][R76.64] ;  /* 0x000000284c4c7980 */ /* 0x000f62000c101d00 */
[----:B------:R-:W-:Y:S01]  /*11b20*/  IMAD.WIDE.U32 R20, R81, UR4, R20 ;  /* 0x0000000451147c25 */ /* 0x000fe2000f8e0014 */
[----:B------:R-:W-:Y:S01]  /*11b30*/  SEL R81, RZ, 0xffffffff, P0 ;  /* 0xffffffffff517807 */ /* 0x000fe20000000000 */
[----:B------:R-:W-:Y:S01]  /*11b40*/  ULDC.64 UR4, c[0x0][0xae0] ;  /* 0x0002b80000047ab9 */ /* 0x000fe20000000a00 */
[-C--:B------:R-:W-:Y:S01]  /*11b50*/  ISETP.GE.AND P0, PT, R97, R0.reuse, PT ;  /* 0x000000006100720c */ /* 0x080fe20003f06270 */
[----:B------:R-:W-:Y:S01]  /*11b60*/  IMAD.MOV.U32 R3, RZ, RZ, R84 ;  /* 0x000000ffff037224 */ /* 0x000fe200078e0054 */
[----:B---3--:R-:W-:Y:S01]  /*11b70*/  @P1 SHF.R.U32.HI R3, RZ, R89, R80 ;  /* 0x00000059ff031219 */ /* 0x008fe20000011650 */
[C---:B------:R-:W-:Y:S01]  /*11b80*/  VIADD R95, R201.reuse, 0xc0 ;  /* 0x000000c0c95f7836 */ /* 0x040fe20000000000 */
[-C--:B------:R-:W-:Y:S01]  /*11b90*/  ISETP.GE.AND P1, PT, R201, R0.reuse, PT ;  /* 0x00000000c900720c */ /* 0x080fe20003f26270 */
[----:B------:R-:W-:Y:S01]  /*11ba0*/  IMAD.SHL.U32 R87, R81, 0x2, RZ ;  /* 0x0000000251577824 */ /* 0x000fe200078e00ff */
[----:B------:R-:W-:Y:S01]  /*11bb0*/  SEL R82, RZ, 0xffffffff, P0 ;  /* 0xffffffffff527807 */ /* 0x000fe20000000000 */
[----:B------:R-:W-:Y:S01]  /*11bc0*/  IMAD.IADD R21, R21, 0x1, R83 ;  /* 0x0000000115157824 */ /* 0x000fe200078e0253 */
[----:B------:R-:W-:Y:S01]  /*11bd0*/  SEL R80, RZ, 0x1, P1 ;  /* 0x00000001ff507807 */ /* 0x000fe20000800000 */
[--C-:B------:R-:W-:Y:S01]  /*11be0*/  IMAD.MOV R83, RZ, RZ, -R3.reuse ;  /* 0x000000ffff537224 */ /* 0x100fe200078e0a03 */
[-C--:B------:R-:W-:Y:S01]  /*11bf0*/  ISETP.GE.AND P0, PT, R95, R0.reuse, PT ;  /* 0x000000005f00720c */ /* 0x080fe20003f06270 */
[----:B------:R-:W-:Y:S01]  /*11c00*/  VIADD R93, R201, 0x100 ;  /* 0x00000100c95d7836 */ /* 0x000fe20000000000 */
[----:B------:R-:W-:Y:S01]  /*11c10*/  LOP3.LUT R80, R87, 0x2, R80, 0xe2, !PT ;  /* 0x0000000257507812 */ /* 0x000fe200078ee250 */
[----:B------:R-:W-:Y:S01]  /*11c20*/  IMAD.SHL.U32 R87, R82, 0x4, RZ ;  /* 0x0000000452577824 */ /* 0x000fe200078e00ff */
[----:B------:R-:W-:Y:S01]  /*11c30*/  SEL R82, RZ, 0xffffffff, P0 ;  /* 0xffffffffff527807 */ /* 0x000fe20000000000 */
[----:B------:R-:W-:Y:S01]  /*11c40*/  IMAD R81, R85, R83, R84 ;  /* 0x0000005355517224 */ /* 0x000fe200078e0254 */
[----:B------:R-:W-:Y:S01]  /*11c50*/  SHF.R.S32.HI R83, RZ, 0x1f, R3 ;  /* 0x0000001fff537819 */ /* 0x000fe20000011403 */
[----:B------:R-:W-:Y:S01]  /*11c60*/  VIADD R91, R201, 0x140 ;  /* 0x00000140c95b7836 */ /* 0x000fe20000000000 */
[-C--:B------:R-:W-:Y:S01]  /*11c70*/  ISETP.GE.AND P0, PT, R93, R0.reuse, PT ;  /* 0x000000005d00720c */ /* 0x080fe20003f06270 */
[----:B------:R-:W-:Y:S01]  /*11c80*/  IMAD.WIDE.U32 R20, R3, UR4, R20 ;  /* 0x0000000403147c25 */ /* 0x000fe2000f8e0014 */
[----:B------:R-:W-:Y:S01]  /*11c90*/  LOP3.LUT R80, R87, 0x4, R80, 0xe2, !PT ;  /* 0x0000000457507812 */ /* 0x000fe200078ee250 */
[----:B------:R-:W-:Y:S01]  /*11ca0*/  @!PT LDS RZ, [RZ] ;  /* 0x00000000fffff984 */ /* 0x000fe20000000800 */
[----:B------:R-:W-:Y:S01]  /*11cb0*/  @!PT LDS RZ, [RZ] ;  /* 0x00000000fffff984 */ /* 0x000fe20000000800 */
[----:B------:R-:W-:Y:S01]  /*11cc0*/  @!PT LDS RZ, [RZ] ;  /* 0x00000000fffff984 */ /* 0x000fe20000000800 */
[----:B------:R-:W-:Y:S01]  /*11cd0*/  @!PT LDS RZ, [RZ] ;  /* 0x00000000fffff984 */ /* 0x000fe20000000800 */
[----:B------:R0:W-:Y:S06]  /*11ce0*/  MEMBAR.ALL.CTA ;  /* 0x0000000000007992 */ /* 0x0001ec0000008000 */
[----:B0-----:R-:W0:Y:S01]  /*11cf0*/  FENCE.VIEW.ASYNC.S ;  /* 0x00000000000073c6 */ /* 0x001e220000000000 */
[----:B------:R-:W-:Y:S01]  /*11d00*/  BSSY B1, `(.L_x_8052) ;  /* 0x0000054000017945 */ /* 0x000fe20003800000 */
[----:B------:R-:W-:Y:S01]  /*11d10*/  IMAD.SHL.U32 R87, R82, 0x8, RZ ;  /* 0x0000000852577824 */ /* 0x000fe200078e00ff */
[----:B------:R-:W-:Y:S01]  /*11d20*/  SEL R82, RZ, 0xffffffff, P0 ;  /* 0xffffffffff527807 */ /* 0x000fe20000000000 */
[----:B------:R-:W-:Y:S01]  /*11d30*/  IMAD R84, R83, UR4, RZ ;  /* 0x0000000453547c24 */ /* 0x000fe2000f8e02ff */
[-C--:B------:R-:W-:Y:S01]  /*11d40*/  ISETP.GE.AND P0, PT, R91, R0.reuse, PT ;  /* 0x000000005b00720c */ /* 0x080fe20003f06270 */
[----:B------:R-:W-:Y:S01]  /*11d50*/  VIADD R90, R201, 0x180 ;  /* 0x00000180c95a7836 */ /* 0x000fe20000000000 */
[----:B------:R-:W-:Y:S01]  /*11d60*/  LOP3.LUT R80, R87, 0x8, R80, 0xe2, !PT ;  /* 0x0000000857507812 */ /* 0x000fe200078ee250 */
[----:B------:R-:W-:Y:S01]  /*11d70*/  IMAD R83, R3, UR5, R84 ;  /* 0x0000000503537c24 */ /* 0x000fe2000f8e0254 */
[----:B------:R-:W-:Y:S01]  /*11d80*/  SEL R3, RZ, 0xffffffff, P0 ;  /* 0xffffffffff037807 */ /* 0x000fe20000000000 */
[----:B------:R-:W-:Y:S01]  /*11d90*/  IMAD.SHL.U32 R87, R82, 0x10, RZ ;  /* 0x0000001052577824 */ /* 0x000fe200078e00ff */
[----:B------:R-:W-:Y:S01]  /*11da0*/  SHF.R.S32.HI R82, RZ, 0x1f, R81 ;  /* 0x0000001fff527819 */ /* 0x000fe20000011451 */
[----:B------:R-:W-:Y:S01]  /*11db0*/  ULDC.64 UR4, c[0x0][0xad8] ;  /* 0x0002b60000047ab9 */ /* 0x000fe20000000a00 */
[----:B------:R-:W-:Y:S01]  /*11dc0*/  ISETP.GE.AND P0, PT, R90, R0, PT ;  /* 0x000000005a00720c */ /* 0x000fe20003f06270 */
[----:B------:R-:W-:Y:S01]  /*11dd0*/  IMAD.SHL.U32 R3, R3, 0x20, RZ ;  /* 0x0000002003037824 */ /* 0x000fe200078e00ff */
[----:B------:R-:W-:Y:S01]  /*11de0*/  LOP3.LUT R80, R87, 0x10, R80, 0xe2, !PT ;  /* 0x0000001057507812 */ /* 0x000fe200078ee250 */
[----:B------:R-:W-:-:S02]  /*11df0*/  IMAD.IADD R21, R21, 0x1, R83 ;  /* 0x0000000115157824 */ /* 0x000fc400078e0253 */
[----:B------:R-:W-:Y:S01]  /*11e00*/  IMAD R82, R82, UR4, RZ ;  /* 0x0000000452527c24 */ /* 0x000fe2000f8e02ff */
[----:B------:R-:W-:Y:S01]  /*11e10*/  LOP3.LUT R80, R3, 0x20, R80, 0xe2, !PT ;  /* 0x0000002003507812 */ /* 0x000fe200078ee250 */
[----:B------:R-:W-:Y:S01]  /*11e20*/  IMAD R87, R24, R85, RZ ;  /* 0x0000005518577224 */ /* 0x000fe200078e02ff */
[----:B------:R-:W-:Y:S01]  /*11e30*/  SEL R3, RZ, 0x40, P0 ;  /* 0x00000040ff037807 */ /* 0x000fe20000000000 */
[----:B------:R-:W-:Y:S02]  /*11e40*/  IMAD.IADD R202, R98, 0x1, R202 ;  /* 0x0000000162ca7824 */ /* 0x000fe400078e02ca */
[----:B------:R-:W-:Y:S01]  /*11e50*/  VIADD R86, R201, 0x1c0 ;  /* 0x000001c0c9567836 */ /* 0x000fe20000000000 */
[----:B------:R-:W-:Y:S01]  /*11e60*/  LOP3.LUT R24, R80, R3, RZ, 0xfc, !PT ;  /* 0x0000000350187212 */ /* 0x000fe200078efcff */
[C---:B------:R-:W-:Y:S01]  /*11e70*/  IMAD R83, R81.reuse, UR5, R82 ;  /* 0x0000000551537c24 */ /* 0x040fe2000f8e0252 */
[----:B------:R-:W-:Y:S01]  /*11e80*/  ISETP.GE.AND P1, PT, R202, R87, PT ;  /* 0x00000057ca00720c */ /* 0x000fe20003f26270 */
[----:B------:R-:W-:Y:S01]  /*11e90*/  IMAD.WIDE.U32 R20, R81, UR4, R20 ;  /* 0x0000000451147c25 */ /* 0x000fe2000f8e0014 */
[----:B------:R-:W-:Y:S01]  /*11ea0*/  ULDC.64 UR4, c[0x0][0xa80] ;  /* 0x0002a00000047ab9 */ /* 0x000fe20000000a00 */
[----:B------:R-:W-:-:S02]  /*11eb0*/  ISETP.GE.AND P0, PT, R86, R0, PT ;  /* 0x000000005600720c */ /* 0x000fc40003f06270 */
[----:B------:R-:W-:Y:S01]  /*11ec0*/  VIADD R3, R2, 0x28c20 ;  /* 0x00028c2002037836 */ /* 0x000fe20000000000 */
[C---:B------:R-:W-:Y:S01]  /*11ed0*/  LEA R84, P2, R20.reuse, UR4, 0x1 ;  /* 0x0000000414547c11 */ /* 0x040fe2000f8408ff */
[----:B------:R-:W-:Y:S01]  /*11ee0*/  IMAD.IADD R81, R21, 0x1, R83 ;  /* 0x0000000115517824 */ /* 0x000fe200078e0253 */
[----:B------:R-:W-:Y:S01]  /*11ef0*/  SEL R21, RZ, 0x80, P0 ;  /* 0x00000080ff157807 */ /* 0x000fe20000000000 */
[C---:B------:R-:W-:Y:S01]  /*11f00*/  VIADD R88, R201.reuse, 0x1c0 ;  /* 0x000001c0c9587836 */ /* 0x040fe20000000000 */
[----:B------:R-:W-:Y:S01]  /*11f10*/  PRMT R3, RZ, 0x654, R3 ;  /* 0x00000654ff037816 */ /* 0x000fe20000000003 */
[C---:B------:R-:W-:Y:S01]  /*11f20*/  VIADD R89, R201.reuse, 0x180 ;  /* 0x00000180c9597836 */ /* 0x040fe20000000000 */
[----:B------:R-:W-:Y:S01]  /*11f30*/  LEA.HI.X R85, R20, UR5, R81, 0x1, P2 ;  /* 0x0000000514557c11 */ /* 0x000fe200090f0c51 */
[C---:B------:R-:W-:Y:S01]  /*11f40*/  VIADD R92, R201.reuse, 0x140 ;  /* 0x00000140c95c7836 */ /* 0x040fe20000000000 */
[----:B0-----:R0:W-:Y:S01]  /*11f50*/  SYNCS.ARRIVE.TRANS64.RED.A1T0 RZ, [R3+URZ], RZ ;  /* 0x000000ff03ff79a7 */ /* 0x0011e2000810043f */
[C---:B------:R-:W-:Y:S01]  /*11f60*/  VIADD R94, R201.reuse, 0x100 ;  /* 0x00000100c95e7836 */ /* 0x040fe20000000000 */
[----:B------:R2:W3:Y:S01]  /*11f70*/  SHFL.IDX PT, R20, R84, RZ, 0x181f ;  /* 0x00181fff54147589 */ /* 0x0004e200000e0000 */
[C---:B------:R-:W-:Y:S01]  /*11f80*/  VIADD R96, R201.reuse, 0xc0 ;  /* 0x000000c0c9607836 */ /* 0x040fe20000000000 */
[----:B------:R-:W-:Y:S01]  /*11f90*/  SHF.R.S32.HI R88, RZ, 0x1f, R88 ;  /* 0x0000001fff587819 */ /* 0x000fe20000011458 */
[C---:B------:R-:W-:Y:S01]  /*11fa0*/  VIADD R98, R201.reuse, 0x80 ;  /* 0x00000080c9627836 */ /* 0x040fe20000000000 */
[----:B------:R-:W-:Y:S01]  /*11fb0*/  SHF.R.S32.HI R89, RZ, 0x1f, R89 ;  /* 0x0000001fff597819 */ /* 0x000fe20000011459 */
[----:B------:R-:W-:Y:S01]  /*11fc0*/  VIADD R100, R201, 0x40 ;  /* 0x00000040c9647836 */ /* 0x000fe20000000000 */
[----:B0-----:R-:W-:-:S02]  /*11fd0*/  LOP3.LUT R3, R24, R21, RZ, 0xfc, !PT ;  /* 0x0000001518037212 */ /* 0x001fc400078efcff */
[----:B------:R2:W0:Y:S01]  /*11fe0*/  SHFL.IDX PT, R21, R85, RZ, 0x181f ;  /* 0x00181fff55157589 */ /* 0x00042200000e0000 */
[----:B------:R-:W-:Y:S02]  /*11ff0*/  SHF.R.S32.HI R92, RZ, 0x1f, R92 ;  /* 0x0000001fff5c7819 */ /* 0x000fe4000001145c */
[----:B------:R-:W-:Y:S02]  /*12000*/  SHF.R.S32.HI R94, RZ, 0x1f, R94 ;  /* 0x0000001fff5e7819 */ /* 0x000fe4000001145e */
[----:B------:R-:W-:Y:S02]  /*12010*/  SHF.R.S32.HI R96, RZ, 0x1f, R96 ;  /* 0x0000001fff607819 */ /* 0x000fe40000011460 */
[----:B------:R-:W-:Y:S02]  /*12020*/  SHF.R.S32.HI R98, RZ, 0x1f, R98 ;  /* 0x0000001fff627819 */ /* 0x000fe40000011462 */
[----:B------:R-:W-:Y:S01]  /*12030*/  SHF.R.S32.HI R100, RZ, 0x1f, R100 ;  /* 0x0000001fff647819 */ /* 0x000fe20000011464 */
[----:B--2---:R-:W-:Y:S06]  /*12040*/  @P1 BRA `(.L_x_8053) ;  /* 0x00000000007c1947 */ /* 0x004fec0003800000 */
[-C--:B------:R-:W-:Y:S02]  /*12050*/  ISETP.GE.AND P1, PT, R99, R0.reuse, PT ;  /* 0x000000006300720c */ /* 0x080fe40003f26270 */
[-C--:B------:R-:W-:Y:S02]  /*12060*/  ISETP.GE.AND P0, PT, R201, R0.reuse, PT ;  /* 0x00000000c900720c */ /* 0x080fe40003f06270 */
[-C--:B------:R-:W-:Y:S02]  /*12070*/  ISETP.GE.AND P5, PT, R97, R0.reuse, PT ;  /* 0x000000006100720c */ /* 0x080fe40003fa6270 */
[----:B------:R-:W-:-:S07]  /*12080*/  ISETP.GE.AND P3, PT, R95, R0, PT ;  /* 0x000000005f00720c */ /* 0x000fce0003f66270 */
[----:B---3--:R-:W-:Y:S02]  /*12090*/  @!P1 LEA R80, P2, R99, R20, 0x1 ;  /* 0x0000001463509211 */ /* 0x008fe400078408ff */
[----:B0-----:R-:W-:Y:S02]  /*120a0*/  @!P0 IMAD.WIDE R82, R201, 0x2, R20 ;  /* 0x00000002c9528825 */ /* 0x001fe400078e0214 */
        /* <DEDUP_REMOVED lines=25> */
.L_x_8053:
[----:B------:R-:W-:Y:S05]  /*12240*/  BSYNC B1 ;  /* 0x0000000000017941 */ /* 0x000fea0003800000 */
.L_x_8052:
[----:B----45:R-:W-:Y:S01]  /*12250*/  VIADD R6, R202, 0x20 ;  /* 0x00000020ca067836 */ /* 0x030fe20000000000 */
[----:B------:R2:W4:Y:S04]  /*12260*/  SHFL.IDX PT, R5, R85, 0x1, 0x181f ;  /* 0x00381f0055057f89 */ /* 0x00052800000e0000 */
[----:B------:R-:W-:Y:S01]  /*12270*/  ISETP.GE.AND P0, PT, R6, R87, PT ;  /* 0x000000570600720c */ /* 0x000fe20003f06270 */
[----:B------:R2:W0:-:S12]  /*12280*/  SHFL.IDX PT, R4, R84, 0x1, 0x181f ;  /* 0x00381f0054047f89 */ /* 0x00041800000e0000 */
[----:B--2---:R-:W-:Y:S05]  /*12290*/  @P0 BRA `(.L_x_8054) ;  /* 0x0000001000600947 */ /* 0x004fea0003800000 */
[-C--:B------:R-:W-:Y:S02]  /*122a0*/  ISETP.GE.AND P5, PT, R99, R0.reuse, PT ;  /* 0x000000006300720c */ /* 0x080fe40003fa6270 */
[-C--:B------:R-:W-:Y:S02]  /*122b0*/  ISETP.GE.AND P6, PT, R201, R0.reuse, PT ;  /* 0x00000000c900720c */ /* 0x080fe40003fc6270 */
[-C--:B------:R-:W-:Y:S02]  /*122c0*/  ISETP.GE.AND P3, PT, R97, R0.reuse, PT ;  /* 0x000000006100720c */ /* 0x080fe40003f66270 */
[-C--:B------:R-:W-:Y:S02]  /*122d0*/  ISETP.GE.AND P2, PT, R95, R0.reuse, PT ;  /* 0x000000005f00720c */ /* 0x080fe40003f46270 */
[-C--:B------:R-:W-:Y:S02]  /*122e0*/  ISETP.GE.AND P1, PT, R93, R0.reuse, PT ;  /* 0x000000005d00720c */ /* 0x080fe40003f26270 */
[----:B------:R-:W-:-:S03]  /*122f0*/  ISETP.GE.AND P0, PT, R91, R0, PT ;  /* 0x000000005b00720c */ /* 0x000fc60003f06270 */
[-C--:B0-----:R-:W-:Y:S02]  /*12300*/  @!P5 LEA R12, P4, R99, R4.reuse, 0x1 ;  /* 0x00000004630cd211 */ /* 0x081fe400078808ff */
[----:B----4-:R-:W-:Y:S02]  /*12310*/  @!P6 IMAD.WIDE R6, R201, 0x2, R4 ;  /* 0x00000002c906e825 */ /* 0x010fe400078e0204 */
[----:B------:R-:W-:Y:S02]  /*12320*/  @!P5 LEA.HI.X R13, R99, R5, R100, 0x1, P4 ;  /* 0x00000005630dd211 */ /* 0x000fe400020f0c64 */
[----:B------:R-:W-:Y:S01]  /*12330*/  LOP3.LUT P4, RZ, R24, 0x40, RZ, 0xc0, !PT ;  /* 0x0000004018ff7812 */ /* 0x000fe2000788c0ff */
[----:B------:R0:W-:Y:S01]  /*12340*/  @!P6 ST.E.128 desc[UR40][R6.64], R8 ;  /* 0x000000080600e985 */ /* 0x0001e2000c101d28 */
[----:B------:R-:W-:-:S03]  /*12350*/  @!P3 LEA R14, P6, R97, R4, 0x1 ;  /* 0x00000004610eb211 */ /* 0x000fc600078c08ff */
[----:B------:R2:W-:Y:S01]  /*12360*/  @!P5 ST.E.128 desc[UR40][R12.64], R28 ;  /* 0x0000001c0c00d985 */ /* 0x0005e2000c101d28 */
[-C--:B------:R-:W-:Y:S02]  /*12370*/  @!P3 LEA.HI.X R15, R97, R5.reuse, R98, 0x1, P6 ;  /* 0x00000005610fb211 */ /* 0x080fe400030f0c62 */
[-C--:B---3--:R-:W-:Y:S02]  /*12380*/  @!P2 LEA R20, P5, R95, R4.reuse, 0x1 ;  /* 0x000000045f14a211 */ /* 0x088fe400078a08ff */
[-C--:B------:R-:W-:Y:S01]  /*12390*/  @!P1 LEA R32, P6, R93, R4.reuse, 0x1 ;  /* 0x000000045d209211 */ /* 0x080fe200078c08ff */
        /* <DEDUP_REMOVED lines=17> */
.L_x_8049:
[----:B------:R-:W2:Y:S01]  /*124b0*/  LDL.LU R6, [R1+0x38] ;  /* 0x0000380001067983 */ /* 0x000ea20000300800 */
[----:B------:R-:W-:Y:S01]  /*124c0*/  ULDC.64 UR4, c[0x0][0xc00] ;  /* 0x0003000000047ab9 */ /* 0x000fe20000000a00 */
[----:B------:R-:W-:Y:S01]  /*124d0*/  IMAD.MOV.U32 R3, RZ, RZ, RZ ;  /* 0x000000ffff037224 */ /* 0x000fe200078e00ff */
[----:B------:R-:W0:Y:S01]  /*124e0*/  LDC R21, c[0x0][0xbe8] ;  /* 0x0002fa00ff157b82 */ /* 0x000e220000000800 */
[----:B------:R-:W3:Y:S01]  /*124f0*/  LDL.LU R0, [R1+0x3c] ;  /* 0x00003c0001007983 */ /* 0x000ee20000300800 */
[----:B------:R-:W-:-:S04]  /*12500*/  ISETP.NE.U32.AND P0, PT, RZ, UR4, PT ;  /* 0x00000004ff007c0c */ /* 0x000fc8000bf05070 */
[----:B------:R-:W-:Y:S02]  /*12510*/  ISETP.NE.AND.EX P0, PT, RZ, UR5, PT, P0 ;  /* 0x00000005ff007c0c */ /* 0x000fe4000bf05300 */
[----:B--2---:R-:W-:-:S04]  /*12520*/  IADD3 R4, P1, R6, UR4, RZ ;  /* 0x0000000406047c10 */ /* 0x004fc8000ff3e0ff */
[----:B---3--:R-:W-:Y:S01]  /*12530*/  IADD3.X R5, R0, UR5, RZ, P1, !PT ;  /* 0x0000000500057c10 */ /* 0x008fe20008ffe4ff */
        /* <DEDUP_REMOVED lines=12> */
[----:B0-2---:R-:W-:-:S12]  /*12600*/  @P1 BRA `(.L_x_8055) ;  /* 0x0000000000101947 */ /* 0x005fd80003800000 */
[----:B------:R-:W-:Y:S05]  /*12610*/  @!P0 BRA `(.L_x_8055) ;  /* 0x00000000000c8947 */ /* 0x000fea0003800000 */
[----:B------:R-:W2:Y:S04]  /*12620*/  LDG.E R7, desc[UR40][R4.64] ;  /* 0x0000002804077981 */ /* 0x000ea8000c1e1900 */
[----:B-----5:R-:W2:Y:S02]  /*12630*/  LDG.E R0, desc[UR40][R4.64+0x4] ;  /* 0x0000042804007981 */ /* 0x020ea4000c1e1900 */
[----:B--2---:R-:W-:-:S07]  /*12640*/  IMAD.IADD R0, R0, 0x1, -R7 ;  /* 0x0000000100007824 */ /* 0x004fce00078e0a07 */
.L_x_8055:
[----:B------:R-:W2:Y:S04]  /*12650*/  LDL.LU R5, [R1+0x40] ;  /* 0x0000400001057983 */ /* 0x000ea80000300800 */
[----:B------:R-:W3:Y:S04]  /*12660*/  LDL.LU R4, [R1+0x48] ;  /* 0x0000480001047983 */ /* 0x000ee80000300800 */
[----:B------:R-:W4:Y:S01]  /*12670*/  LDL R29, [R1+0x34] ;  /* 0x00003400011d7983 */ /* 0x000f220000100800 */
[----:B------:R-:W-:Y:S01]  /*12680*/  BSSY B1, `(.L_x_8056) ;  /* 0x000002d000017945 */ /* 0x000fe20003800000 */
[----:B-----5:R-:W-:-:S02]  /*12690*/  SHF.R.S32.HI R10, RZ, 0x1f, R3 ;  /* 0x0000001fff0a7819 */ /* 0x020fc40000011403 */
[----:B--2---:R-:W-:Y:S02]  /*126a0*/  SEL R13, R5, RZ, !P0 ;  /* 0x000000ff050d7207 */ /* 0x004fe40004000000 */
[----:B---3--:R-:W-:Y:S02]  /*126b0*/  SEL R14, R4, RZ, !P0 ;  /* 0x000000ff040e7207 */ /* 0x008fe40004000000 */
[----:B----4-:R-:W-:Y:S01]  /*126c0*/  SHF.R.S32.HI R12, RZ, 0x1f, R29 ;  /* 0x0000001fff0c7819 */ /* 0x010fe2000001141d */
[----:B------:R-:W-:Y:S06]  /*126d0*/  @P2 BRA `(.L_x_8057) ;  /* 0x00000000009c2947 */ /* 0x000fec0003800000 */
[----:B------:R-:W0:Y:S01]  /*126e0*/  S2R R11, SR_TID.X ;  /* 0x00000000000b7919 */ /* 0x000e220000002100 */
[----:B------:R-:W2:Y:S02]  /*126f0*/  LDC R20, c[0x0][0xbe8] ;  /* 0x0002fa00ff147b82 */ /* 0x000ea40000000800 */
[----:B--2---:R-:W-:Y:S01]  /*12700*/  IMAD R4, R0, R20, RZ ;  /* 0x0000001400047224 */ /* 0x004fe200078e02ff */
        /* <DEDUP_REMOVED lines=14> */
[----:B------:R-:W2:Y:S01]  /*127f0*/  @P0 LDC R15, c[0x0][0xbf0] ;  /* 0x0002fc00ff0f0b82 */ /* 0x000ea20000000800 */
[----:B------:R-:W-:-:S04]  /*12800*/  IMAD.WIDE.U32 R4, R13, UR4, R4 ;  /* 0x000000040d047c25 */ /* 0x000fc8000f8e0004 */
[----:B0-----:R-:W-:-:S05]  /*12810*/  @P0 IMAD.HI.U32 R6, R11, R6, RZ ;  /* 0x000000060b060227 */ /* 0x001fca00078e00ff */
[----:B--2---:R-:W-:Y:S01]  /*12820*/  @P0 SHF.R.U32.HI R7, RZ, R15, R6 ;  /* 0x0000000fff070219 */ /* 0x004fe20000011606 */
        /* <DEDUP_REMOVED lines=18> */
.L_x_8057:
[----:B------:R-:W-:Y:S05]  /*12950*/  BSYNC B1 ;  /* 0x0000000000017941 */ /* 0x000fea0003800000 */
.L_x_8056:
[----:B------:R-:W-:Y:S01]  /*12960*/  ISETP.NE.AND P0, PT, R21, 0x1, PT ;  /* 0x000000011500780c */ /* 0x000fe20003f05270 */
[----:B------:R-:W2:Y:S01]  /*12970*/  LDC R24, c[0x0][0xac8] ;  /* 0x0002b200ff187b82 */ /* 0x000ea20000000800 */
[----:B------:R-:W-:Y:S01]  /*12980*/  ULDC.64 UR4, c[0x0][0xaa0] ;  /* 0x0002a80000047ab9 */ /* 0x000fe20000000a00 */
[--C-:B0-----:R-:W-:Y:S01]  /*12990*/  SHF.R.S32.HI R7, RZ, 0x1f, R28.reuse ;  /* 0x0000001fff077819 */ /* 0x101fe2000001141c */
[----:B------:R-:W-:Y:S01]  /*129a0*/  IMAD R6, R10, UR4, RZ ;  /* 0x000000040a067c24 */ /* 0x000fe2000f8e02ff */
        /* <DEDUP_REMOVED lines=11> */
[----:B------:R-:W-:Y:S01]  /*12a60*/  IMAD R3, R12, UR4, RZ ;  /* 0x000000040c037c24 */ /* 0x000fe2000f8e02ff */
[C---:B------:R-:W-:Y:S01]  /*12a70*/  IADD3 R30, R201.reuse, 0x1c0, RZ ;  /* 0x000001c0c91e7810 */ /* 0x040fe20007ffe0ff */
[----:B------:R-:W-:-:S02]  /*12a80*/  VIADD R42, R201, 0x40 ;  /* 0x00000040c92a7836 */ /* 0x000fc40000000000 */
        /* <DEDUP_REMOVED lines=11> */
[----:B------:R-:W-:Y:S01]  /*12b40*/  IMAD.IADD R8, R202, 0x1, R7 ;  /* 0x00000001ca087824 */ /* 0x000fe200078e0207 */
[----:B------:R-:W-:Y:S01]  /*12b50*/  SEL R7, RZ, 0x1, P2 ;  /* 0x00000001ff077807 */ /* 0x000fe20001000000 */
[----:B------:R-:W-:Y:S02]  /*12b60*/  VIADD R40, R201, 0x80 ;  /* 0x00000080c9287836 */ /* 0x000fe40000000000 */
[C---:B------:R-:W-:Y:S02]  /*12b70*/  IMAD R3, R13.reuse, UR5, R3 ;  /* 0x000000050d037c24 */ /* 0x040fe4000f8e0203 */
[----:B------:R-:W-:Y:S01]  /*12b80*/  IMAD.WIDE.U32 R4, R13, UR4, R4 ;  /* 0x000000040d047c25 */ /* 0x000fe2000f8e0004 */
[----:B------:R-:W-:Y:S01]  /*12b90*/  ISETP.GE.AND P2, PT, R40, R24, PT ;  /* 0x000000182800720c */ /* 0x000fe20003f46270 */
[----:B------:R-:W-:-:S02]  /*12ba0*/  ULDC.64 UR4, c[0x0][0xae0] ;  /* 0x0002b80000047ab9 */ /* 0x000fc40000000a00 */
[----:B0-----:R-:W-:-:S04]  /*12bb0*/  @P0 IMAD.HI.U32 R6, R8, R9, RZ ;  /* 0x0000000908060227 */ /* 0x001fc800078e00ff */
[----:B------:R-:W-:Y:S02]  /*12bc0*/  IMAD.SHL.U32 R10, R10, 0x2, RZ ;  /* 0x000000020a0a7824 */ /* 0x000fe400078e00ff */
[----:B------:R-:W-:Y:S02]  /*12bd0*/  VIADD R38, R201, 0xc0 ;  /* 0x000000c0c9267836 */ /* 0x000fe40000000000 */
[----:B------:R-:W-:Y:S01]  /*12be0*/  IMAD.IADD R5, R5, 0x1, R3 ;  /* 0x0000000105057824 */ /* 0x000fe200078e0203 */
[----:B------:R-:W-:Y:S01]  /*12bf0*/  LOP3.LUT R9, R10, 0x2, R7, 0xe2, !PT ;  /* 0x000000020a097812 */ /* 0x000fe200078ee207 */
[----:B------:R-:W-:Y:S01]  /*12c00*/  IMAD.MOV.U32 R3, RZ, RZ, R8 ;  /* 0x000000ffff037224 */ /* 0x000fe200078e0008 */
[----:B---3--:R-:W-:Y:S01]  /*12c10*/  @P0 SHF.R.U32.HI R3, RZ, R11, R6 ;  /* 0x0000000bff030219 */ /* 0x008fe20000011606 */
[C---:B------:R-:W-:Y:S01]  /*12c20*/  VIADD R36, R201.reuse, 0x100 ;  /* 0x00000100c9247836 */ /* 0x040fe20000000000 */
[-C--:B------:R-:W-:Y:S01]  /*12c30*/  ISETP.GE.AND P1, PT, R38, R24.reuse, PT ;  /* 0x000000182600720c */ /* 0x080fe20003f26270 */
[----:B------:R-:W-:Y:S01]  /*12c40*/  IMAD R29, R0, R21, RZ ;  /* 0x00000015001d7224 */ /* 0x000fe200078e02ff */
[----:B------:R-:W-:Y:S01]  /*12c50*/  SEL R10, RZ, 0xffffffff, P2 ;  /* 0xffffffffff0a7807 */ /* 0x000fe20001000000 */
[--C-:B------:R-:W-:Y:S01]  /*12c60*/  IMAD.MOV R7, RZ, RZ, -R3.reuse ;  /* 0x000000ffff077224 */ /* 0x100fe200078e0a03 */
[----:B------:R-:W-:Y:S01]  /*12c70*/  SHF.R.S32.HI R6, RZ, 0x1f, R3 ;  /* 0x0000001fff067819 */ /* 0x000fe20000011403 */
[----:B------:R-:W-:Y:S01]  /*12c80*/  VIADD R34, R201, 0x140 ;  /* 0x00000140c9227836 */ /* 0x000fe20000000000 */
[----:B------:R-:W-:Y:S01]  /*12c90*/  SEL R11, RZ, 0xffffffff, P1 ;  /* 0xffffffffff0b7807 */ /* 0x000fe20000800000 */
[----:B------:R-:W-:Y:S01]  /*12ca0*/  IMAD.SHL.U32 R10, R10, 0x4, RZ ;  /* 0x000000040a0a7824 */ /* 0x000fe200078e00ff */
[-C--:B------:R-:W-:Y:S01]  /*12cb0*/  ISETP.GE.AND P0, PT, R36, R24.reuse, PT ;  /* 0x000000182400720c */ /* 0x080fe20003f06270 */
[----:B------:R-:W-:Y:S01]  /*12cc0*/  IMAD R6, R6, UR4, RZ ;  /* 0x0000000406067c24 */ /* 0x000fe2000f8e02ff */
[----:B------:R-:W-:Y:S01]  /*12cd0*/  ISETP.GE.AND P2, PT, R30, R24, PT ;  /* 0x000000181e00720c */ /* 0x000fe20003f46270 */
[----:B------:R-:W-:Y:S01]  /*12ce0*/  IMAD.SHL.U32 R11, R11, 0x8, RZ ;  /* 0x000000080b0b7824 */ /* 0x000fe200078e00ff */
[----:B------:R-:W-:Y:S01]  /*12cf0*/  LOP3.LUT R0, R10, 0x4, R9, 0xe2, !PT ;  /* 0x000000040a007812 */ /* 0x000fe200078ee209 */
[----:B------:R-:W-:-:S02]  /*12d00*/  IMAD R7, R21, R7, R8 ;  /* 0x0000000715077224 */ /* 0x000fc400078e0208 */
[C---:B------:R-:W-:Y:S01]  /*12d10*/  IMAD R9, R3.reuse, UR5, R6 ;  /* 0x0000000503097c24 */ /* 0x040fe2000f8e0206 */
[----:B------:R-:W-:Y:S01]  /*12d20*/  SEL R6, RZ, 0xffffffff, P0 ;  /* 0xffffffffff067807 */ /* 0x000fe20000000000 */
[----:B------:R-:W-:Y:S01]  /*12d30*/  IMAD.WIDE.U32 R4, R3, UR4, R4 ;  /* 0x0000000403047c25 */ /* 0x000fe2000f8e0004 */
[----:B------:R-:W-:Y:S01]  /*12d40*/  LOP3.LUT R3, R11, 0x8, R0, 0xe2, !PT ;  /* 0x000000080b037812 */ /* 0x000fe200078ee200 */
[----:B------:R-:W-:Y:S01]  /*12d50*/  ULDC.64 UR4, c[0x0][0xad8] ;  /* 0x0002b60000047ab9 */ /* 0x000fe20000000a00 */
[----:B------:R-:W-:Y:S01]  /*12d60*/  SHF.R.S32.HI R0, RZ, 0x1f, R7 ;  /* 0x0000001fff007819 */ /* 0x000fe20000011407 */
[----:B------:R-:W-:Y:S01]  /*12d70*/  VIADD R32, R201, 0x180 ;  /* 0x00000180c9207836 */ /* 0x000fe20000000000 */
[-C--:B------:R-:W-:Y:S01]  /*12d80*/  ISETP.GE.AND P0, PT, R34, R24.reuse, PT ;  /* 0x000000182200720c */ /* 0x080fe20003f06270 */
[----:B------:R-:W-:Y:S02]  /*12d90*/  IMAD.SHL.U32 R6, R6, 0x10, RZ ;  /* 0x0000001006067824 */ /* 0x000fe400078e00ff */
[----:B------:R-:W-:Y:S01]  /*12da0*/  IMAD.IADD R5, R5, 0x1, R9 ;  /* 0x0000000105057824 */ /* 0x000fe200078e0209 */
[----:B------:R-:W-:Y:S01]  /*12db0*/  SEL R8, RZ, 0xffffffff, P0 ;  /* 0xffffffffff087807 */ /* 0x000fe20000000000 */
[----:B------:R-:W-:Y:S01]  /*12dc0*/  IMAD R0, R0, UR4, RZ ;  /* 0x0000000400007c24 */ /* 0x000fe2000f8e02ff */
[----:B------:R-:W-:Y:S01]  /*12dd0*/  ISETP.GE.AND P0, PT, R32, R24, PT ;  /* 0x000000182000720c */ /* 0x000fe20003f06270 */
[----:B------:R-:W-:Y:S01]  /*12de0*/  IMAD.IADD R202, R15, 0x1, R202 ;  /* 0x000000010fca7824 */ /* 0x000fe200078e02ca */
[----:B------:R-:W-:Y:S01]  /*12df0*/  LOP3.LUT R6, R6, 0x10, R3, 0xe2, !PT ;  /* 0x0000001006067812 */ /* 0x000fe200078ee203 */
[C---:B------:R-:W-:Y:S01]  /*12e00*/  IMAD R3, R7.reuse, UR5, R0 ;  /* 0x0000000507037c24 */ /* 0x040fe2000f8e0200 */
[----:B------:R-:W-:Y:S01]  /*12e10*/  SEL R0, RZ, 0x80, P2 ;  /* 0x00000080ff007807 */ /* 0x000fe20001000000 */
[----:B------:R-:W-:Y:S01]  /*12e20*/  IMAD.WIDE.U32 R4, R7, UR4, R4 ;  /* 0x0000000407047c25 */ /* 0x000fe2000f8e0004 */
[----:B------:R-:W-:Y:S01]  /*12e30*/  SEL R7, RZ, 0x40, P0 ;  /* 0x00000040ff077807 */ /* 0x000fe20000000000 */
[----:B------:R-:W-:Y:S01]  /*12e40*/  ULDC.64 UR4, c[0x0][0xa80] ;  /* 0x0002a00000047ab9 */ /* 0x000fe20000000a00 */
[----:B------:R-:W-:Y:S01]  /*12e50*/  ISETP.GE.AND P0, PT, R202, R29, PT ;  /* 0x0000001dca00720c */ /* 0x000fe20003f06270 */
[----:B------:R-:W-:Y:S01]  /*12e60*/  IMAD.SHL.U32 R9, R8, 0x20, RZ ;  /* 0x0000002008097824 */ /* 0x000fe200078e00ff */
[----:B------:R-:W-:Y:S01]  /*12e70*/  LEA R20, P1, R4, UR4, 0x1 ;  /* 0x0000000404147c11 */ /* 0x000fe2000f8208ff */
[----:B------:R-:W-:-:S02]  /*12e80*/  IMAD.IADD R3, R5, 0x1, R3 ;  /* 0x0000000105037824 */ /* 0x000fc400078e0203 */
[----:B------:R-:W-:Y:S01]  /*12e90*/  VIADD R31, R201, 0x1c0 ;  /* 0x000001c0c91f7836 */ /* 0x000fe20000000000 */
[----:B------:R-:W-:Y:S01]  /*12ea0*/  LOP3.LUT R6, R9, 0x20, R6, 0xe2, !PT ;  /* 0x0000002009067812 */ /* 0x000fe200078ee206 */
[C---:B------:R-:W-:Y:S01]  /*12eb0*/  VIADD R33, R201.reuse, 0x180 ;  /* 0x00000180c9217836 */ /* 0x040fe20000000000 */
[----:B------:R-:W-:Y:S01]  /*12ec0*/  LEA.HI.X R3, R4, UR5, R3, 0x1, P1 ;  /* 0x0000000504037c11 */ /* 0x000fe200088f0c03 */
[C---:B------:R-:W-:Y:S01]  /*12ed0*/  VIADD R35, R201.reuse, 0x140 ;  /* 0x00000140c9237836 */ /* 0x040fe20000000000 */
[----:B------:R-:W-:Y:S01]  /*12ee0*/  LOP3.LUT R21, R6, R7, RZ, 0xfc, !PT ;  /* 0x0000000706157212 */ /* 0x000fe200078efcff */
[C---:B------:R-:W-:Y:S01]  /*12ef0*/  VIADD R37, R201.reuse, 0x100 ;  /* 0x00000100c9257836 */ /* 0x040fe20000000000 */
[----:B------:R0:W2:Y:S01]  /*12f00*/  SHFL.IDX PT, R6, R20, RZ, 0x181f ;  /* 0x00181fff14067589 */ /* 0x0000a200000e0000 */
[----:B------:R-:W-:Y:S01]  /*12f10*/  VIADD R39, R201, 0xc0 ;  /* 0x000000c0c9277836 */ /* 0x000fe20000000000 */
[----:B------:R-:W-:Y:S01]  /*12f20*/  LOP3.LUT R28, R21, R0, RZ, 0xfc, !PT ;  /* 0x00000000151c7212 */ /* 0x000fe200078efcff */
[C---:B------:R-:W-:Y:S01]  /*12f30*/  VIADD R41, R201.reuse, 0x80 ;  /* 0x00000080c9297836 */ /* 0x040fe20000000000 */
[----:B------:R0:W3:Y:S01]  /*12f40*/  SHFL.IDX PT, R7, R3, RZ, 0x181f ;  /* 0x00181fff03077589 */ /* 0x0000e200000e0000 */
[----:B------:R-:W-:Y:S01]  /*12f50*/  VIADD R43, R201, 0x40 ;  /* 0x00000040c92b7836 */ /* 0x000fe20000000000 */
        /* <DEDUP_REMOVED lines=39> */
.L_x_8059:
[----:B------:R-:W-:Y:S05]  /*131d0*/  BSYNC B1 ;  /* 0x0000000000017941 */ /* 0x000fea0003800000 */
.L_x_8058:
        /* <DEDUP_REMOVED lines=36> */
.L_x_8054:
[----:B------:R-:W-:Y:S05]  /*13420*/  BSYNC B0 ;  /* 0x0000000000007941 */ /* 0x000fea0003800000 */
.L_x_8048:
[----:B------:R-:W-:Y:S02]  /*13430*/  ULDC UR4, c[0x0][0xc3c] ;  /* 0x00030f0000047ab9 */ /* 0x000fe40000000800 */
[----:B------:R-:W-:-:S13]  /*13440*/  ISETP.GE.AND P0, PT, R27, UR4, PT ;  /* 0x000000041b007c0c */ /* 0x000fda000bf06270 */
[----:B------:R-:W-:Y:S05]  /*13450*/  @!P0 BRA `(.L_x_8060) ;  /* 0xfffffee000388947 */ /* 0x000fea000383ffff */
[----:B------:R-:W-:Y:S05]  /*13460*/  BRA `(.L_x_7913) ;  /* 0x0000007400887947 */ /* 0x000fea0003800000 */
.L_x_7911:
        /* <DEDUP_REMOVED lines=16> */
.L_x_8061:
        /* <DEDUP_REMOVED lines=41> */
.L_x_8067:
        /* <DEDUP_REMOVED lines=12> */
.L_x_8066:
[----:B------:R-:W-:Y:S05]  /*138c0*/  BSYNC B0 ;  /* 0x0000000000007941 */ /* 0x000fea0003800000 */
.L_x_8065:
        /* <DEDUP_REMOVED lines=20> */
.L_x_8063:
        /* <DEDUP_REMOVED lines=20> */
.L_x_8068:
        /* <DEDUP_REMOVED lines=59> */
.L_x_8064:
[----:B------:R-:W-:Y:S02]  /*13f00*/  IMAD.MOV.U32 R17, RZ, RZ, RZ ;  /* 0x000000ffff117224 */ /* 0x000fe400078e00ff */
[----:B------:R-:W-:Y:S02]  /*13f10*/  IMAD.U32 R16, RZ, RZ, UR6 ;  /* 0x00000006ff107e24 */ /* 0x000fe4000f8e00ff */
[----:B------:R-:W-:-:S07]  /*13f20*/  IMAD.MOV.U32 R18, RZ, RZ, RZ ;  /* 0x000000ffff127224 */ /* 0x000fce00078e00ff */
.L_x_8069:
[----:B------:R-:W-:-:S13]  /*13f30*/  ISETP.NE.AND P0, PT, R5, RZ, PT ;  /* 0x000000ff0500720c */ /* 0x000fda0003f05270 */
[----:B------:R-:W0:Y:S01]  /*13f40*/  @!P0 S2R R3, SR_CgaCtaId ;  /* 0x0000000000038919 */ /* 0x000e220000008800 */
[----:B------:R-:W-:-:S04]  /*13f50*/  @!P0 MOV R2, 0x400 ;  /* 0x0000040000028802 */ /* 0x000fc80000000f00 */
[----:B0-----:R-:W-:-:S05]  /*13f60*/  @!P0 LEA R2, R3, R2, 0x18 ;  /* 0x0000000203028211 */ /* 0x001fca00078ec0ff */
[----:B------:R0:W-:Y:S01]  /*13f70*/  @!P0 STS.128 [R2+0x28cd0], R16 ;  /* 0x028cd01002008388 */ /* 0x0001e20000000c00 */
[----:B------:R-:W-:Y:S06]  /*13f80*/  BAR.ARV 0x5, 0x180 ;  /* 0x0146000000007b1d */ /* 0x000fec0000002000 */
.L_x_8062:
        /* <DEDUP_REMOVED lines=28> */
[----:B-1----:R-:W-:Y:S01]  /*14150*/  ULEA UR4, UR5, UR4, 0x18 ;  /* 0x0000000405047291 */ /* 0x002fe2000f8ec03f */
        /* <DEDUP_REMOVED lines=8> */
.L_x_8177:
[----:B-1----:R-:W1:Y:S02]  /*141e0*/  LDC.64 R32, c[0x0][0xc88] ;  /* 0x00032200ff207b82 */ /* 0x002e640000000a00 */
[----:B-1----:R-:W-:-:S06]  /*141f0*/  IMAD.WIDE R32, R19, 0x4, R32 ;  /* 0x0000000413207825 */ /* 0x002fcc00078e0220 */
[----:B------:R1:W0:Y:S01]  /*14200*/  LDG.E R32, desc[UR40][R32.64] ;  /* 0x0000002820207981 */ /* 0x000222000c1e1900 */
[----:B------:R-:W-:Y:S05]  /*14210*/  YIELD ;  /* 0x0000000000007946 */ /* 0x000fea0003800000 */
[----:B------:R-:W-:Y:S01]  /*14220*/  ULDC.64 UR4, c[0x0][0xa28] ;  /* 0x00028a0000047ab9 */ /* 0x000fe20000000a00 */
[----:B--23--:R-:W-:Y:S01]  /*14230*/  IMAD.MOV.U32 R6, RZ, RZ, RZ ;  /* 0x000000ffff067224 */ /* 0x00cfe200078e00ff */
[----:B------:R-:W-:Y:S01]  /*14240*/  ISETP.NE.U32.AND P0, PT, RZ, UR4, PT ;  /* 0x00000004ff007c0c */ /* 0x000fe2000bf05070 */
[----:B------:R-:W-:Y:S01]  /*14250*/  ULDC.64 UR8, c[0x0][0xa18] ;  /* 0x0002860000087ab9 */ /* 0x000fe20000000a00 */
[----:B-1----:R-:W-:Y:S01]  /*14260*/  IMAD.MOV.U32 R33, RZ, RZ, RZ ;  /* 0x000000ffff217224 */ /* 0x002fe200078e00ff */
[----:B------:R-:W-:Y:S01]  /*14270*/  ULDC.64 UR6, c[0x0][0xa10] ;  /* 0x0002840000067ab9 */ /* 0x000fe20000000a00 */
[----:B------:R-:W-:-:S02]  /*14280*/  ISETP.NE.AND.EX P0, PT, RZ, UR5, PT, P0 ;  /* 0x00000005ff007c0c */ /* 0x000fc4000bf05300 */
[----:B0-----:R-:W-:-:S11]  /*14290*/  SHF.R.S32.HI R0, RZ, 0x1f, R32 ;  /* 0x0000001fff007819 */ /* 0x001fd60000011420 */
        /* <DEDUP_REMOVED lines=40> */
[----:B0-----:R-:W2:Y:S04]  /*14520*/  LDG.E R8, desc[UR40][R2.64] ;  /* 0x0000002802087981 */ /* 0x001ea8000c1e1900 */
[----:B------:R-:W2:Y:S02]  /*14530*/  LDG.E R2, desc[UR40][R2.64+0x4] ;  /* 0x0000042802027981 */ /* 0x000ea4000c1e1900 */
[----:B--2---:R-:W-:-:S05]  /*14540*/  IMAD.IADD R9, R2, 0x1, -R8 ;  /* 0x0000000102097824 */ /* 0x004fca00078e0a08 */
[----:B------:R1:W-:Y:S02]  /*14550*/  STL [R1+0x10], R9 ;  /* 0x0000100901007387 */ /* 0x0003e40000100800 */
.L_x_8071:
        /* <DEDUP_REMOVED lines=9> */
.L_x_8072:
        /* <DEDUP_REMOVED lines=9> */
.L_x_8073:
[----:B--2---:R-:W2:Y:S01]  /*14680*/  @P1 LDG.E R2, desc[UR40][R4.64] ;  /* 0x0000002804021981 */ /* 0x004ea2000c1e1900 */
[----:B------:R-:W3:Y:S03]  /*14690*/  LDC R3, c[0x0][0x448] ;  /* 0x00011200ff037b82 */ /* 0x000ee60000000800 */
[----:B------:R4:W2:Y:S01]  /*146a0*/  @P1 LDG.E R5, desc[UR40][R4.64+0x4] ;  /* 0x0000042804051981 */ /* 0x0008a2000c1e1900 */
[----:B-----5:R-:W-:Y:S01]  /*146b0*/  IMAD.IADD R7, R7, 0x1, -R33 ;  /* 0x0000000107077824 */ /* 0x020fe200078e0a21 */
[----:B------:R-:W-:Y:S01]  /*146c0*/  BSSY B0, `(.L_x_8074) ;  /* 0x00001ba000007945 */ /* 0x000fe20003800000 */
[----:B---3--:R-:W-:-:S13]  /*146d0*/  ISETP.NE.AND P0, PT, R3, 0x1, PT ;  /* 0x000000010300780c */ /* 0x008fda0003f05270 */
[----:B----4-:R-:W3:Y:S08]  /*146e0*/  @P0 LDC R4, c[0x0][0x44c] ;  /* 0x00011300ff040b82 */ /* 0x010ef00000000800 */
[----:B------:R-:W4:Y:S01]  /*146f0*/  @P0 LDC R3, c[0x0][0x450] ;  /* 0x00011400ff030b82 */ /* 0x000f220000000800 */
[----:B--2---:R-:W-:Y:S02]  /*14700*/  @P1 IMAD.IADD R6, R5, 0x1, -R2 ;  /* 0x0000000105061824 */ /* 0x004fe400078e0a02 */
[----:B------:R-:W-:-:S02]  /*14710*/  IMAD.SHL.U32 R2, R17, 0x40, RZ ;  /* 0x0000004011027824 */ /* 0x000fc400078e00ff */
[----:B------:R-:W-:Y:S02]  /*14720*/  IMAD.IADD R31, R7, 0x1, R6 ;  /* 0x00000001071f7824 */ /* 0x000fe400078e0206 */
[----:B------:R-:W-:Y:S02]  /*14730*/  VIADD R2, R2, 0x3f ;  /* 0x0000003f02027836 */ /* 0x000fe40000000000 */
[----:B------:R-:W-:Y:S02]  /*14740*/  VIADD R5, R31, 0x3f ;  /* 0x0000003f1f057836 */ /* 0x000fe40000000000 */
[----:B---3--:R-:W-:-:S05]  /*14750*/  @P0 IMAD.HI.U32 R4, R2, R4, RZ ;  /* 0x0000000402040227 */ /* 0x008fca00078e00ff */
[----:B----4-:R-:W-:Y:S02]  /*14760*/  @P0 SHF.R.U32.HI R2, RZ, R3, R4 ;  /* 0x00000003ff020219 */ /* 0x010fe40000011604 */
[----:B------:R-:W-:Y:S02]  /*14770*/  IADD3 R4, R31, 0x40, -R9 ;  /* 0x000000401f047810 */ /* 0x000fe40007ffe809 */
[----:B------:R-:W-:-:S03]  /*14780*/  SHF.R.S32.HI R3, RZ, 0x1f, R5 ;  /* 0x0000001fff037819 */ /* 0x000fc60000011405 */
[----:B------:R-:W-:Y:S01]  /*14790*/  IMAD.IADD R2, R4, 0x1, R2 ;  /* 0x0000000104027824 */ /* 0x000fe200078e0202 */
[----:B------:R-:W-:-:S04]  /*147a0*/  LEA.HI R5, R3, R5, RZ, 0x6 ;  /* 0x0000000503057211 */ /* 0x000fc800078f30ff */
[----:B------:R-:W-:Y:S02]  /*147b0*/  SHF.R.S32.HI R3, RZ, 0x1f, R2 ;  /* 0x0000001fff037819 */ /* 0x000fe40000011402 */
[----:B------:R-:W-:Y:S02]  /*147c0*/  SHF.R.S32.HI R5, RZ, 0x6, R5 ;  /* 0x00000006ff057819 */ /* 0x000fe40000011405 */
[----:B------:R-:W-:-:S04]  /*147d0*/  LEA.HI R3, R3, R2, RZ, 0x6 ;  /* 0x0000000203037211 */ /* 0x000fc800078f30ff */
[----:B------:R-:W-:-:S04]  /*147e0*/  SHF.R.S32.HI R3, RZ, 0x6, R3 ;  /* 0x00000006ff037819 */ /* 0x000fc80000011403 */
[----:B------:R-:W-:-:S05]  /*147f0*/  VIMNMX R2, R5, R3, PT ;  /* 0x0000000305027248 */ /* 0x000fca0003fe0100 */
[--C-:B------:R-:W-:Y:S02]  /*14800*/  IMAD R2, R2, 0x40, -R7.reuse ;  /* 0x0000004002027824 */ /* 0x100fe400078e0a07 */
[----:B------:R-:W-:-:S03]  /*14810*/  IMAD.MOV R7, RZ, RZ, -R7 ;  /* 0x000000ffff077224 */ /* 0x000fc600078e0a07 */
[----:B------:R-:W-:Y:S02]  /*14820*/  VIMNMX R2, R2, R6, PT ;  /* 0x0000000602027248 */ /* 0x000fe40003fe0100 */
[----:B------:R-:W-:-:S04]  /*14830*/  VIMNMX R7, RZ, R7, !PT ;  /* 0x00000007ff077248 */ /* 0x000fc80007fe0100 */
        /* <DEDUP_REMOVED lines=13> */
[----:B------:R-:W2:Y:S02]  /*14910*/  S2R R3, SR_TID.X ;  /* 0x0000000000037919 */ /* 0x000ea40000002100 */
[----:B--2---:R-:W-:-:S04]  /*14920*/  SHF.R.U32.HI R3, RZ, 0x5, R3 ;  /* 0x00000005ff037819 */ /* 0x004fc80000011603 */
[----:B------:R-:W-:-:S05]  /*14930*/  LOP3.LUT R3, R3, 0x3, RZ, 0xc0, !PT ;  /* 0x0000000303037812 */ /* 0x000fca00078ec0ff */
[----:B------:R2:W3:Y:S02]  /*14940*/  SHFL.IDX PT, R14, R3, RZ, 0x1f ;  /* 0x00001fff030e7589 */ /* 0x0004e400000e0000 */
.L_x_8232:
[----:B---3--:R-:W-:Y:S02]  /*14950*/  ISETP.NE.AND P0, PT, R14, RZ, PT ;  /* 0x000000ff0e00720c */ /* 0x008fe40003f05270 */
[----:B------:R-:W-:-:S11]  /*14960*/  PLOP3.LUT P6, PT, PT, PT, PT, 0x8, 0x0 ;  /* 0x000000000000781c */ /* 0x000fd60003fce170 */
[----:B------:R-:W-:Y:S05]  /*14970*/  @P0 BRA `(.L_x_8077) ;  /* 0x00000000000c0947 */ /* 0x000fea0003800000 */
[----:B------:R-:W-:-:S03]  /*14980*/  UMOV UR4, 0xffffffff ;  /* 0xffffffff00047882 */ /* 0x000fc60000000000 */
[----:B------:R-:W-:Y:S05]  /*14990*/  BRA.DIV UR4, `(.L_x_8078) ;  /* 0x0000007204b47947 */ /* 0x000fea000b800000 */
[----:B------:R-:W-:-:S13]  /*149a0*/  ELECT P6, URZ, PT ;  /* 0x00000000003f782f */ /* 0x000fda00038c0000 */
.L_x_8077:
[----:B--2---:R-:W2:Y:S01]  /*149b0*/  LDL R3, [R1+0x20] ;  /* 0x0000200001037983 */ /* 0x004ea20000100800 */
[----:B------:R-:W-:Y:S01]  /*149c0*/  BSSY B1, `(.L_x_8079) ;  /* 0x0000008000017945 */ /* 0x000fe20003800000 */
[----:B--2---:R-:W-:-:S05]  /*149d0*/  VIADD R3, R3, 0x1 ;  /* 0x0000000103037836 */ /* 0x004fca0000000000 */
[----:B0-----:R-:W-:-:S04]  /*149e0*/  LEA.HI R8, R3, R3, RZ, 0x1 ;  /* 0x0000000303087211 */ /* 0x001fc800078f08ff */
[----:B------:R-:W-:-:S05]  /*149f0*/  LOP3.LUT R8, R8, 0xfffffffe, RZ, 0xc0, !PT ;  /* 0xfffffffe08087812 */ /* 0x000fca00078ec0ff */
[----:B------:R-:W-:-:S05]  /*14a00*/  IMAD.IADD R3, R3, 0x1, -R8 ;  /* 0x0000000103037824 */ /* 0x000fca00078e0a08 */
[----:B------:R-:W-:-:S04]  /*14a10*/  SHF.L.U32 R3, R3, 0x1f, RZ ;  /* 0x0000001f03037819 */ /* 0x000fc800000006ff */
[----:B------:R-:W0:Y:S02]  /*14a20*/  SYNCS.PHASECHK.TRANS64.TRYWAIT P0, [R23+URZ+0x28c20], R3 ;  /* 0x028c2003170075a7 */ /* 0x000e24000800017f */
[----:B0-----:R-:W-:Y:S05]  /*14a30*/  @!P0 BRA `(.L_x_8080) ;  /* 0x0000007000ac8947 */ /* 0x001fea0003800000 */
.L_x_8235:
[----:B------:R-:W-:Y:S05]  /*14a40*/  BSYNC B1 ;  /* 0x0000000000017941 */ /* 0x000fea0003800000 */
.L_x_8079:
[----:B------:R-:W-:Y:S04]  /*14a50*/  BSSY B1, `(.L_x_8081) ;  /* 0x00000b7000017945 */ /* 0x000fe80003800000 */
[----:B------:R-:W-:Y:S05]  /*14a60*/  @!P6 BRA `(.L_x_8082) ;  /* 0x0000000800d4e947 */ /* 0x000fea0003800000 */
[----:B0-----:R-:W-:Y:S01]  /*14a70*/  LEA R3, R24, R23, 0x3 ;  /* 0x0000001718037211 */ /* 0x001fe200078e18ff */
[----:B-1----:R-:W0:Y:S01]  /*14a80*/  S2R R9, SR_TID.X ;  /* 0x0000000000097919 */ /* 0x002e220000002100 */
[----:B------:R-:W-:Y:S01]  /*14a90*/  SHF.L.U32 R8, R28, 0x1f, RZ ;  /* 0x0000001f1c087819 */ /* 0x000fe200000006ff */
[----:B------:R-:W-:Y:S03]  /*14aa0*/  BSSY B2, `(.L_x_8083) ;  /* 0x0000005000027945 */ /* 0x000fe60003800000 */
[----:B------:R-:W1:Y:S01]  /*14ab0*/  SYNCS.PHASECHK.TRANS64.TRYWAIT P0, [R3+URZ+0x28ca0], R8 ;  /* 0x028ca008030075a7 */ /* 0x000e62000800017f */
[----:B0-----:R-:W-:-:S04]  /*14ac0*/  LOP3.LUT R9, R9, 0x7f, RZ, 0xc0, !PT ;  /* 0x0000007f09097812 */ /* 0x001fc800078ec0ff */
[----:B------:R-:W-:Y:S01]  /*14ad0*/  ISETP.NE.AND P1, PT, R9, RZ, PT ;  /* 0x000000ff0900720c */ /* 0x000fe20003f25270 */
[----:B-1----:R-:W-:-:S12]  /*14ae0*/  @!P0 BRA `(.L_x_8084) ;  /* 0x0000007000948947 */ /* 0x002fd80003800000 */
.L_x_8236:
[----:B------:R-:W-:Y:S05]  /*14af0*/  BSYNC B2 ;  /* 0x0000000000027941 */ /* 0x000fea0003800000 */
.L_x_8083:
        /* <DEDUP_REMOVED lines=9> */
.L_x_8086:
[----:B------:R-:W-:Y:S05]  /*14b90*/  BSYNC B2 ;  /* 0x0000000000027941 */ /* 0x000fea0003800000 */
.L_x_8085:
        /* <DEDUP_REMOVED lines=12> */
.L_x_8087:
        /* <DEDUP_REMOVED lines=13> */
.L_x_8237:
[----:B------:R-:W-:Y:S05]  /*14d30*/  BSYNC B2 ;  /* 0x0000000000027941 */ /* 0x000fea0003800000 */
.L_x_8088:
        /* <DEDUP_REMOVED lines=11> */
.L_x_8091:
[----:B------:R-:W-:Y:S05]  /*14df0*/  BSYNC B2 ;  /* 0x0000000000027941 */ /* 0x000fea0003800000 */
.L_x_8090:
        /* <DEDUP_REMOVED lines=9> */
.L_x_8092:
        /* <DEDUP_REMOVED lines=15> */
.L_x_8093:
        /* <DEDUP_REMOVED lines=15> */
.L_x_8094:
        /* <DEDUP_REMOVED lines=15> */
.L_x_8095:
        /* <DEDUP_REMOVED lines=15> */
.L_x_8096:
        /* <DEDUP_REMOVED lines=15> */
.L_x_8097:
        /* <DEDUP_REMOVED lines=15> */
.L_x_8098:
        /* <DEDUP_REMOVED lines=15> */
.L_x_8099:
        /* <DEDUP_REMOVED lines=10> */
.L_x_8082:
[----:B------:R-:W-:Y:S05]  /*155c0*/  BSYNC B1 ;  /* 0x0000000000017941 */ /* 0x000fea0003800000 */
.L_x_8081:
        /* <DEDUP_REMOVED lines=9> */
.L_x_8119:
[----:B------:R-:W-:Y:S05]  /*15660*/  YIELD ;  /* 0x0000000000007946 */ /* 0x000fea0003800000 */
[----:B------:R-:W-:Y:S04]  /*15670*/  BSSY B1, `(.L_x_8100) ;  /* 0x00000b6000017945 */ /* 0x000fe80003800000 */
[----:B------:R-:W-:Y:S05]  /*15680*/  @!P6 BRA `(.L_x_8101) ;  /* 0x0000000800d0e947 */ /* 0x000fea0003800000 */
[----:B------:R-:W-:Y:S01]  /*15690*/  IMAD R8, R24, 0x8, R23 ;  /* 0x0000000818087824 */ /* 0x000fe200078e0217 */
[----:B------:R-:W-:Y:S01]  /*156a0*/  SHF.L.U32 R2, R28, 0x1f, RZ ;  /* 0x0000001f1c027819 */ /* 0x000fe200000006ff */
[----:B0-----:R-:W0:Y:S01]  /*156b0*/  S2R R3, SR_TID.X ;  /* 0x0000000000037919 */ /* 0x001e220000002100 */
[----:B------:R-:W-:Y:S02]  /*156c0*/  BSSY B2, `(.L_x_8102) ;  /* 0x0000005000027945 */ /* 0x000fe40003800000 */
[----:B------:R-:W2:Y:S01]  /*156d0*/  SYNCS.PHASECHK.TRANS64.TRYWAIT P1, [R8+URZ+0x28ca0], R2 ;  /* 0x028ca002080075a7 */ /* 0x000ea2000802017f */
[----:B0-----:R-:W-:-:S04]  /*156e0*/  LOP3.LUT R3, R3, 0x7f, RZ, 0xc0, !PT ;  /* 0x0000007f03037812 */ /* 0x001fc800078ec0ff */
[----:B------:R-:W-:Y:S01]  /*156f0*/  ISETP.NE.AND P2, PT, R3, RZ, PT ;  /* 0x000000ff0300720c */ /* 0x000fe20003f45270 */
[----:B--2---:R-:W-:-:S12]  /*15700*/  @!P1 BRA `(.L_x_8103) ;  /* 0x0000006400b49947 */ /* 0x004fd80003800000 */
.L_x_8238:
[----:B------:R-:W-:Y:S05]  /*15710*/  BSYNC B2 ;  /* 0x0000000000027941 */ /* 0x000fea0003800000 */
.L_x_8102:
[----:B------:R-:W-:Y:S04]  /*15720*/  BSSY B2, `(.L_x_8104) ;  /* 0x0000009000027945 */ /* 0x000fe80003800000 */
[----:B------:R-:W-:Y:S05]  /*15730*/  @P2 BRA `(.L_x_8105) ;  /* 0x00000000001c2947 */ /* 0x000fea0003800000 */
[----:B-1----:R-:W1:Y:S01]  /*15740*/  S2R R9, SR_TID.X ;  /* 0x0000000000097919 */ /* 0x002e620000002100 */
[----:B------:R-:W-:-:S04]  /*15750*/  IMAD.MOV.U32 R3, RZ, RZ, 0x2000 ;  /* 0x00002000ff037424 */ /* 0x000fc800078e00ff */
[----:B------:R2:W-:Y:S01]  /*15760*/  SYNCS.ARRIVE.TRANS64 RZ, [R8+URZ+0x28c90], R3 ;  /* 0x028c900308ff79a7 */ /* 0x0005e2000800003f */
[----:B-1----:R-:W-:-:S04]  /*15770*/  LOP3.LUT R9, R9, 0x1f, RZ, 0xc0, !PT ;  /* 0x0000001f09097812 */ /* 0x002fc800078ec0ff */
[----:B------:R-:W-:-:S13]  /*15780*/  ISETP.NE.AND P1, PT, R9, RZ, PT ;  /* 0x000000ff0900720c */ /* 0x000fda0003f25270 */
[----:B--2---:R-:W-:Y:S05]  /*15790*/  @!P1 BRA `(.L_x_8105) ;  /* 0x0000000000049947 */ /* 0x004fea0003800000 */
[----:B------:R-:W-:Y:S01]  /*157a0*/  BPT.TRAP 0x1 ;  /* 0x000000040000795c */ /* 0x000fe20000300000 */
.L_x_8105:
[----:B------:R-:W-:Y:S05]  /*157b0*/  BSYNC B2 ;  /* 0x0000000000027941 */ /* 0x000fea0003800000 */
.L_x_8104:
        /* <DEDUP_REMOVED lines=8> */
[----:B-1----:R-:W-:Y:S01]  /*15840*/  VIADD R9, R8, 0x28c90 ;  /* 0x00028c9008097836 */ /* 0x002fe20000000000 */
[----:B------:R-:W-:Y:S01]  /*15850*/  UMOV UR6, 0x0 ;  /* 0x0000000000067882 */ /* 0x000fe20000000000 */
[----:B------:R-:W-:-:S10]  /*15860*/  UMOV UR7, 0x12f00000 ;  /* 0x12f0000000077882 */ /* 0x000fd40000000000 */
.L_x_8106:
        /* <DEDUP_REMOVED lines=13> */
.L_x_8239:
[----:B------:R-:W-:Y:S05]  /*15940*/  BSYNC B2 ;  /* 0x0000000000027941 */ /* 0x000fea0003800000 */
.L_x_8107:
        /* <DEDUP_REMOVED lines=11> */
.L_x_8110:
[----:B------:R-:W-:Y:S05]  /*15a00*/  BSYNC B2 ;  /* 0x0000000000027941 */ /* 0x000fea0003800000 */
.L_x_8109:
        /* <DEDUP_REMOVED lines=9> */
.L_x_8111:
        /* <DEDUP_REMOVED lines=15> */
.L_x_8112:
        /* <DEDUP_REMOVED lines=15> */
.L_x_8113:
        /* <DEDUP_REMOVED lines=15> */
.L_x_8114:
        /* <DEDUP_REMOVED lines=15> */
.L_x_8115:
        /* <DEDUP_REMOVED lines=15> */
.L_x_8116:
        /* <DEDUP_REMOVED lines=15> */
.L_x_8117:
        /* <DEDUP_REMOVED lines=15> */
.L_x_8118:
        /* <DEDUP_REMOVED lines=10> */
.L_x_8101:
[----:B------:R-:W-:Y:S05]  /*161d0*/  BSYNC B1 ;  /* 0x0000000000017941 */ /* 0x000fea0003800000 */
.L_x_8100:
        /* <DEDUP_REMOVED lines=8> */
.L_x_8075:
[----:B------:R-:W-:Y:S05]  /*16260*/  BSYNC B0 ;  /* 0x0000000000007941 */ /* 0x000fea0003800000 */
.L_x_8074:
[----:B------:R-:W2:Y:S01]  /*16270*/  LDC R0, c[0x0][0x448] ;  /* 0x00011200ff007b82 */ /* 0x000ea20000000800 */
[----:B------:R-:W-:Y:S01]  /*16280*/  LEA R2, R17, 0x3f, 0x6 ;  /* 0x0000003f11027811 */ /* 0x000fe200078e30ff */
[----:B------:R-:W-:Y:S05]  /*16290*/  @!P0 WARPSYNC.ALL ;  /* 0x0000000000008948 */ /* 0x000fea0003800000 */
[----:B------:R-:W-:Y:S01]  /*162a0*/  BSSY B7, `(.L_x_8120) ;  /* 0x0000386000077945 */ /* 0x000fe20003800000 */
[----:B------:R-:W-:Y:S01]  /*162b0*/  @!P0 BAR.SYNC.DEFER_BLOCKING 0xc, 0x180 ;  /* 0x0306000000008b1d */ /* 0x000fe20000010000 */
[----:B--2---:R-:W-:-:S13]  /*162c0*/  ISETP.NE.AND P1, PT, R0, 0x1, PT ;  /* 0x000000010000780c */ /* 0x004fda0003f25270 */
[----:B0-----:R-:W0:Y:S08]  /*162d0*/  @P1 LDC R3, c[0x0][0x44c] ;  /* 0x00011300ff031b82 */ /* 0x001e300000000800 */
[----:B------:R-:W2:Y:S01]  /*162e0*/  @P1 LDC R0, c[0x0][0x450] ;  /* 0x00011400ff001b82 */ /* 0x000ea20000000800 */
[----:B0-----:R-:W-:-:S05]  /*162f0*/  @P1 IMAD.HI.U32 R3, R2, R3, RZ ;  /* 0x0000000302031227 */ /* 0x001fca00078e00ff */
[----:B--2---:R-:W-:-:S05]  /*16300*/  @P1 SHF.R.U32.HI R2, RZ, R0, R3 ;  /* 0x00000000ff021219 */ /* 0x004fca0000011603 */
[----:B------:R-:W-:-:S05]  /*16310*/  IMAD.IADD R2, R4, 0x1, R2 ;  /* 0x0000000104027824 */ /* 0x000fca00078e0202 */
        /* <DEDUP_REMOVED lines=24> */
.L_x_8121:
        /* <DEDUP_REMOVED lines=20> */
.L_x_8124:
[----:B------:R-:W-:Y:S05]  /*165e0*/  BSYNC B6 ;  /* 0x0000000000067941 */ /* 0x000fea0003800000 */
.L_x_8123:
        /* <DEDUP_REMOVED lines=19> */
[----:B-12---:R-:W-:Y:S05]  /*16720*/  CALL.ABS.NOINC R2 ;  /* 0x0000000002007343 */ /* 0x006fea0003c00000 */
.L_x_8127:
        /* <DEDUP_REMOVED lines=15> */
.L_x_8126:
[----:B------:R-:W-:Y:S05]  /*16820*/  BSYNC B6 ;  /* 0x0000000000067941 */ /* 0x000fea0003800000 */
.L_x_8125:
[----:B------:R-:W2:Y:S01]  /*16830*/  LDL R21, [R1+0x14] ;  /* 0x0000140001157983 */ /* 0x000ea20000100800 */
[----:B------:R-:W-:Y:S01]  /*16840*/  ULDC.64 UR4, c[0x0][0x9f8] ;  /* 0x00027e0000047ab9 */ /* 0x000fe20000000a00 */
[----:B------:R-:W0:Y:S01]  /*16850*/  LDC R10, c[0x0][0x430] ;  /* 0x00010c00ff0a7b82 */ /* 0x000e220000000800 */
[----:B------:R-:W-:Y:S01]  /*16860*/  ISETP.NE.U32.AND P0, PT, RZ, UR4, PT ;  /* 0x00000004ff007c0c */ /* 0x000fe2000bf05070 */
[----:B------:R-:W3:Y:S03]  /*16870*/  S2R R20, SR_TID.X ;  /* 0x0000000000147919 */ /* 0x000ee60000002100 */
[----:B------:R-:W-:-:S13]  /*16880*/  ISETP.NE.AND.EX P0, PT, RZ, UR5, PT, P0 ;  /* 0x00000005ff007c0c */ /* 0x000fda000bf05300 */
[----:B------:R-:W-:Y:S01]  /*16890*/  @P0 IADD3 R2, P1, R27, UR4, RZ ;  /* 0x000000041b020c10 */ /* 0x000fe2000ff3e0ff */
[----:B------:R-:W4:Y:S01]  /*168a0*/  S2R R11, SR_TID.X ;  /* 0x00000000000b7919 */ /* 0x000f220000002100 */
[----:B------:R-:W-:Y:S02]  /*168b0*/  ULDC UR4, c[0x0][0x320] ;  /* 0x0000c80000047ab9 */ /* 0x000fe40000000800 */
[----:B------:R-:W-:-:S05]  /*168c0*/  @P0 IADD3.X R3, R29, UR5, RZ, P1, !PT ;  /* 0x000000051d030c10 */ /* 0x000fca0008ffe4ff */
[----:B------:R1:W2:Y:S01]  /*168d0*/  @P0 LDG.E R30, desc[UR40][R2.64] ;  /* 0x00000028021e0981 */ /* 0x0002a2000c1e1900 */
[----:B---3--:R-:W-:-:S04]  /*168e0*/  LOP3.LUT R20, R20, 0x7f, RZ, 0xc0, !PT ;  /* 0x0000007f14147812 */ /* 0x008fc800078ec0ff */
[----:B------:R-:W-:Y:S02]  /*168f0*/  SHF.R.U32.HI R34, RZ, 0x3, R20 ;  /* 0x00000003ff227819 */ /* 0x000fe40000011614 */
[----:B------:R-:W3:Y:S01]  /*16900*/  S2R R20, SR_TID.X ;  /* 0x0000000000147919 */ /* 0x000ee20000002100 */
[----:B0-----:R-:W-:-:S13]  /*16910*/  ISETP.NE.AND P1, PT, R10, 0x1, PT ;  /* 0x000000010a00780c */ /* 0x001fda0003f25270 */
[----:B-1----:R-:W0:Y:S08]  /*16920*/  @P1 LDC R3, c[0x0][0x434] ;  /* 0x00010d00ff031b82 */ /* 0x002e300000000800 */
[----:B------:R-:W1:Y:S01]  /*16930*/  @P1 LDC R2, c[0x0][0x438] ;  /* 0x00010e00ff021b82 */ /* 0x000e620000000800 */
[----:B---3--:R-:W-:-:S05]  /*16940*/  IMAD.SHL.U32 R20, R20, 0x10, RZ ;  /* 0x0000001014147824 */ /* 0x008fca00078e00ff */
[----:B------:R-:W-:Y:S01]  /*16950*/  LOP3.LUT R20, R34, 0x70, R20, 0xf8, !PT ;  /* 0x0000007022147812 */ /* 0x000fe200078ef814 */
[----:B----4-:R-:W-:-:S05]  /*16960*/  IMAD.SHL.U32 R11, R11, 0x8, RZ ;  /* 0x000000080b0b7824 */ /* 0x010fca00078e00ff */
[----:B------:R-:W-:Y:S02]  /*16970*/  LOP3.LUT R11, R11, 0x38, RZ, 0xc0, !PT ;  /* 0x000000380b0b7812 */ /* 0x000fe400078ec0ff */
[----:B------:R-:W-:Y:S01]  /*16980*/  LOP3.LUT R22, R22, 0xffffffbf, RZ, 0xc0, !PT ;  /* 0xffffffbf16167812 */ /* 0x000fe200078ec0ff */
[----:B------:R-:W3:Y:S01]  /*16990*/  S2R R12, SR_TID.X ;  /* 0x00000000000c7919 */ /* 0x000ee20000002100 */
[----:B------:R-:W-:Y:S02]  /*169a0*/  IMAD.MOV.U32 R36, RZ, RZ, RZ ;  /* 0x000000ffff247224 */ /* 0x000fe400078e00ff */
[----:B---3--:R-:W-:-:S05]  /*169b0*/  IMAD.SHL.U32 R12, R12, 0x8, RZ ;  /* 0x000000080c0c7824 */ /* 0x008fca00078e00ff */
[----:B------:R-:W-:-:S04]  /*169c0*/  LOP3.LUT R12, R12, 0x38, RZ, 0xc0, !PT ;  /* 0x000000380c0c7812 */ /* 0x000fc800078ec0ff */
[----:B------:R-:W-:Y:S02]  /*169d0*/  LOP3.LUT R12, R12, 0x180, RZ, 0xfc, !PT ;  /* 0x000001800c0c7812 */ /* 0x000fe400078efcff */
[----:B--2---:R-:W-:Y:S02]  /*169e0*/  LEA R27, R21, 0xffffffc0, 0x6 ;  /* 0xffffffc0151b7811 */ /* 0x004fe400078e30ff */
[----:B------:R-:W2:Y:S02]  /*169f0*/  S2R R21, SR_TID.X ;  /* 0x0000000000157919 */ /* 0x000ea40000002100 */
[----:B--2---:R-:W-:-:S05]  /*16a00*/  IMAD.SHL.U32 R21, R21, 0x8, RZ ;  /* 0x0000000815157824 */ /* 0x004fca00078e00ff */
[----:B------:R-:W-:-:S04]  /*16a10*/  LOP3.LUT R21, R21, 0x38, RZ, 0xc0, !PT ;  /* 0x0000003815157812 */ /* 0x000fc800078ec0ff */
[----:B------:R-:W-:-:S04]  /*16a20*/  LOP3.LUT R21, R21, 0x40, RZ, 0xfc, !PT ;  /* 0x0000004015157812 */ /* 0x000fc800078efcff */
[----:B------:R-:W-:Y:S02]  /*16a30*/  ISETP.GE.AND P2, PT, R21, UR4, PT ;  /* 0x0000000415007c0c */ /* 0x000fe4000bf46270 */
[----:B------:R-:W2:Y:S01]  /*16a40*/  S2R R21, SR_TID.X ;  /* 0x0000000000157919 */ /* 0x000ea20000002100 */
[----:B------:R-:W-:-:S04]  /*16a50*/  IMAD.IADD R4, R20, 0x1, R27 ;  /* 0x0000000114047824 */ /* 0x000fc800078e021b */
[C---:B------:R-:W-:Y:S01]  /*16a60*/  IMAD.IADD R0, R4.reuse, 0x1, R33 ;  /* 0x0000000104007824 */ /* 0x040fe200078e0221 */
[----:B------:R-:W-:-:S03]  /*16a70*/  ISETP.GE.AND P0, PT, R4, R31, PT ;  /* 0x0000001f0400720c */ /* 0x000fc60003f06270 */
[----:B0-----:R-:W-:Y:S01]  /*16a80*/  @P1 IMAD.HI.U32 R3, R0, R3, RZ ;  /* 0x0000000300031227 */ /* 0x001fe200078e00ff */
[----:B------:R-:W-:-:S03]  /*16a90*/  ISETP.GT.U32.OR P0, PT, R20, 0x3f, P0 ;  /* 0x0000003f1400780c */ /* 0x000fc60000704470 */
[----:B------:R-:W-:Y:S01]  /*16aa0*/  IMAD.MOV.U32 R8, RZ, RZ, R0 ;  /* 0x000000ffff087224 */ /* 0x000fe200078e0000 */
[----:B-1----:R-:W-:Y:S02]  /*16ab0*/  @P1 SHF.R.U32.HI R8, RZ, R2, R3 ;  /* 0x00000002ff081219 */ /* 0x002fe40000011603 */
[----:B------:R-:W-:Y:S02]  /*16ac0*/  ISETP.GE.AND P1, PT, R11, UR4, PT ;  /* 0x000000040b007c0c */ /* 0x000fe4000bf26270 */
[----:B------:R-:W-:Y:S02]  /*16ad0*/  @P2 LOP3.LUT R22, R22, 0x40, RZ, 0xfc, !PT ;  /* 0x0000004016162812 */ /* 0x000fe400078efcff */
[----:B------:R-:W-:Y:S02]  /*16ae0*/  SEL R9, RZ, 0xffffffff, P2 ;  /* 0xffffffffff097807 */ /* 0x000fe40001000000 */
[----:B------:R-:W-:Y:S01]  /*16af0*/  LOP3.LUT R22, R22, 0xffffff7f, RZ, 0xc0, !PT ;  /* 0xffffff7f16167812 */ /* 0x000fe200078ec0ff */
[----:B------:R-:W0:Y:S01]  /*16b00*/  @!P0 LDC.64 R2, c[0x0][0x428] ;  /* 0x00010a00ff028b82 */ /* 0x000e220000000a00 */
[----:B--2---:R-:W-:-:S05]  /*16b10*/  IMAD.SHL.U32 R21, R21, 0x8, RZ ;  /* 0x0000000815157824 */ /* 0x004fca00078e00ff */
[----:B------:R-:W-:-:S04]  /*16b20*/  LOP3.LUT R21, R21, 0x38, RZ, 0xc0, !PT ;  /* 0x0000003815157812 */ /* 0x000fc800078ec0ff */
[C---:B------:R-:W-:Y:S02]  /*16b30*/  LOP3.LUT R34, R21.reuse, 0x80, RZ, 0xfc, !PT ;  /* 0x0000008015227812 */ /* 0x040fe400078efcff */
[----:B------:R-:W-:Y:S02]  /*16b40*/  LOP3.LUT R21, R21, 0xc0, RZ, 0xfc, !PT ;  /* 0x000000c015157812 */ /* 0x000fe400078efcff */
[----:B------:R-:W-:Y:S02]  /*16b50*/  @P1 LOP3.LUT R22, R22, 0x80, RZ, 0xfc, !PT ;  /* 0x0000008016161812 */ /* 0x000fe400078efcff */
[----:B------:R-:W-:Y:S01]  /*16b60*/  SEL R4, RZ, 0x1, P1 ;  /* 0x00000001ff047807 */ /* 0x000fe20000800000 */
[----:B------:R-:W-:Y:S01]  /*16b70*/  IMAD.SHL.U32 R9, R9, 0x2, RZ ;  /* 0x0000000209097824 */ /* 0x000fe200078e00ff */
[----:B------:R-:W-:Y:S02]  /*16b80*/  ISETP.GE.AND P1, PT, R21, UR4, PT ;  /* 0x0000000415007c0c */ /* 0x000fe4000bf26270 */
[----:B------:R-:W1:Y:S01]  /*16b90*/  S2R R21, SR_TID.X ;  /* 0x0000000000157919 */ /* 0x000e620000002100 */
[----:B------:R-:W-:-:S02]  /*16ba0*/  ISETP.GE.AND P2, PT, R34, UR4, PT ;  /* 0x0000000422007c0c */ /* 0x000fc4000bf46270 */
[----:B------:R-:W-:Y:S02]  /*16bb0*/  LOP3.LUT R9, R9, 0x2, R4, 0xe2, !PT ;  /* 0x0000000209097812 */ /* 0x000fe400078ee204 */
[----:B------:R-:W2:Y:S01]  /*16bc0*/  @!P0 LDC.64 R4, c[0x0][0x418] ;  /* 0x00010600ff048b82 */ /* 0x000ea20000000a00 */
[----:B------:R-:W-:Y:S02]  /*16bd0*/  SEL R6, RZ, 0x4, P2 ;  /* 0x00000004ff067807 */ /* 0x000fe40001000000 */
[----:B------:R-:W-:Y:S02]  /*16be0*/  SEL R7, RZ, 0x8, P1 ;  /* 0x00000008ff077807 */ /* 0x000fe40000800000 */
[----:B------:R-:W-:Y:S02]  /*16bf0*/  SHF.R.S32.HI R34, RZ, 0x1f, R30 ;  /* 0x0000001fff227819 */ /* 0x000fe4000001141e */
[----:B------:R-:W-:Y:S01]  /*16c00*/  LOP3.LUT R9, R7, R9, R6, 0xfe, !PT ;  /* 0x0000000907097212 */ /* 0x000fe200078efe06 */
[--C-:B------:R-:W-:Y:S01]  /*16c10*/  @!P0 IMAD.MOV.U32 R6, RZ, RZ, R8.reuse ;  /* 0x000000ffff068224 */ /* 0x100fe200078e0008 */
[----:B------:R-:W-:-:S02]  /*16c20*/  @!P0 SHF.R.S32.HI R7, RZ, 0x1f, R8 ;  /* 0x0000001fff078819 */ /* 0x000fc40000011408 */
        /* <DEDUP_REMOVED lines=19> */
[----:B------:R-:W-:Y:S02]  /*16d60*/  SEL R5, RZ, 0x20, P2 ;  /* 0x00000020ff057807 */ /* 0x000fe40001000000 */
[----:B------:R-:W-:Y:S02]  /*16d70*/  SEL R3, RZ, 0x40, P0 ;  /* 0x00000040ff037807 */ /* 0x000fe40000000000 */
[----:B------:R-:W-:-:S04]  /*16d80*/  LOP3.LUT R4, R5, R9, R4, 0xfe, !PT ;  /* 0x0000000905047212 */ /* 0x000fc800078efe04 */
[----:B------:R-:W-:Y:S01]  /*16d90*/  LOP3.LUT R6, R4, R3, RZ, 0xfc, !PT ;  /* 0x0000000304067212 */ /* 0x000fe200078efcff */
[----:B------:R-:W-:Y:S01]  /*16da0*/  IMAD.MOV R3, RZ, RZ, -R8 ;  /* 0x000000ffff037224 */ /* 0x000fe200078e0a08 */
[----:B------:R-:W-:-:S03]  /*16db0*/  LOP3.LUT R14, R21, 0x1c0, RZ, 0xfc, !PT ;  /* 0x000001c0150e7812 */ /* 0x000fc600078efcff */
[----:B------:R-:W-:Y:S01]  /*16dc0*/  IMAD R0, R10, R3, R0 ;  /* 0x000000030a007224 */ /* 0x000fe200078e0200 */
[----:B------:R0:W-:Y:S01]  /*16dd0*/  STL [R1+0x34], R6 ;  /* 0x0000340601007387 */ /* 0x0001e20000100800 */
[----:B------:R-:W-:-:S03]  /*16de0*/  LOP3.LUT R22, R22, 0xfffffff7, RZ, 0xc0, !PT ;  /* 0xfffffff716167812 */ /* 0x000fc600078ec0ff */
[----:B------:R0:W-:Y:S01]  /*16df0*/  STL [R1], R0 ;  /* 0x0000000001007387 */ /* 0x0001e20000100800 */
[----:B------:R-:W-:Y:S01]  /*16e00*/  ISETP.GE.AND P0, PT, R14, UR4, PT ;  /* 0x000000040e007c0c */ /* 0x000fe2000bf06270 */
[----:B------:R-:W-:Y:S01]  /*16e10*/  ULDC UR4, c[0x0][0x2f4] ;  /* 0x0000bd0000047ab9 */ /* 0x000fe20000000800 */
[----:B------:R-:W-:Y:S02]  /*16e20*/  @P3 LOP3.LUT R22, R22, 0x8, RZ, 0xfc, !PT ;  /* 0x0000000816163812 */ /* 0x000fe400078efcff */
[----:B------:R-:W-:Y:S02]  /*16e30*/  SEL R2, RZ, 0x80, P0 ;  /* 0x00000080ff027807 */ /* 0x000fe40000000000 */
[----:B------:R-:W-:Y:S02]  /*16e40*/  ISETP.GE.AND P0, PT, R11, UR4, PT ;  /* 0x000000040b007c0c */ /* 0x000fe4000bf06270 */
[----:B------:R-:W-:Y:S01]  /*16e50*/  LOP3.LUT R22, R22, 0xfffffffb, RZ, 0xc0, !PT ;  /* 0xfffffffb16167812 */ /* 0x000fe200078ec0ff */
[----:B------:R-:W-:-:S03]  /*16e60*/  UMOV UR5, 0xffffffff ;  /* 0xffffffff00057882 */ /* 0x000fc60000000000 */
[----:B------:R-:W-:-:S04]  /*16e70*/  @P2 LOP3.LUT R22, R22, 0x4, RZ, 0xfc, !PT ;  /* 0x0000000416162812 */ /* 0x000fc800078efcff */
[----:B------:R-:W-:-:S04]  /*16e80*/  LOP3.LUT R22, R22, 0xfffffffd, RZ, 0xc0, !PT ;  /* 0xfffffffd16167812 */ /* 0x000fc800078ec0ff */
[----:B------:R-:W-:Y:S01]  /*16e90*/  @P0 LOP3.LUT R22, R22, 0x2, RZ, 0xfc, !PT ;  /* 0x0000000216160812 */ /* 0x000fe200078efcff */
[----:B0-----:R-:W-:Y:S06]  /*16ea0*/  BRA.DIV UR5, `(.L_x_8128) ;  /* 0x0000004e05f47947 */ /* 0x001fec000b800000 */
.L_x_8242:
        /* <DEDUP_REMOVED lines=12> */
.L_x_8129:
[----:B------:R-:W0:Y:S01]  /*16f70*/  S2R R0, SR_TID.X ;  /* 0x0000000000007919 */ /* 0x000e220000002100 */
[----:B------:R-:W-:Y:S01]  /*16f80*/  BSSY B0, `(.L_x_8130) ;  /* 0x0000008000007945 */ /* 0x000fe20003800000 */
[----:B0-----:R-:W-:-:S04]  /*16f90*/  LOP3.LUT R0, R0, 0x7f, RZ, 0xc0, !PT ;  /* 0x0000007f00007812 */ /* 0x001fc800078ec0ff */
[----:B------:R-:W-:-:S04]  /*16fa0*/  SHF.R.U32.HI R0, RZ, 0x3, R0 ;  /* 0x00000003ff007819 */ /* 0x000fc80000011600 */
[----:B------:R-:W-:Y:S01]  /*16fb0*/  IADD3 R27, -R0, R31, -R27 ;  /* 0x0000001f001b7210 */ /* 0x000fe20007ffe91b */
[----:B------:R-:W-:Y:S01]  /*16fc0*/  IMAD R31, R25, 0x8, R23 ;  /* 0x00000008191f7824 */ /* 0x000fe200078e0217 */
[----:B------:R-:W-:-:S04]  /*16fd0*/  SHF.L.U32 R0, R26, 0x1f, RZ ;  /* 0x0000001f1a007819 */ /* 0x000fc800000006ff */
[----:B------:R-:W0:Y:S02]  /*16fe0*/  SYNCS.PHASECHK.TRANS64.TRYWAIT P0, [R31+URZ+0x28c40], R0 ;  /* 0x028c40001f0075a7 */ /* 0x000e24000800017f */
[----:B0-----:R-:W-:Y:S05]  /*16ff0*/  @!P0 BRA `(.L_x_8131) ;  /* 0x0000004c00d48947 */ /* 0x001fea0003800000 */
.L_x_8243:
[----:B------:R-:W-:Y:S05]  /*17000*/  BSYNC B0 ;  /* 0x0000000000007941 */ /* 0x000fea0003800000 */
.L_x_8130:
        /* <DEDUP_REMOVED lines=24> */
[----:B------:R-:W-:-:S04]  /*17190*/  ULDC.64 UR4, c[0x0][0x2e8] ;  /* 0x0000ba0000047ab9 */ /* 0x000fc80000000a00 */
[----:B-1----:R-:W-:Y:S02]  /*171a0*/  IADD3 R4, R3, R0, RZ ;  /* 0x0000000003047210 */ /* 0x002fe40007ffe0ff */
        /* <DEDUP_REMOVED lines=37> */
.L_x_8253:
        /* <DEDUP_REMOVED lines=10> */
.L_x_8133:
        /* <DEDUP_REMOVED lines=11> */
.L_x_8134:
        /* <DEDUP_REMOVED lines=43> */
.L_x_8136:
[----:B------:R-:W-:Y:S05]  /*17800*/  BSYNC B6 ;  /* 0x0000000000067941 */ /* 0x000fea0003800000 */
.L_x_8135:
        /* <DEDUP_REMOVED lines=92> */
.L_x_8262:
        /* <DEDUP_REMOVED lines=10> */
.L_x_8138:
        /* <DEDUP_REMOVED lines=18> */
.L_x_8263:
[----:B------:R-:W-:Y:S05]  /*17f90*/  BSYNC B0 ;  /* 0x0000000000007941 */ /* 0x000fea0003800000 */
.L_x_8139:
[----:B------:R-:W-:-:S04]  /*17fa0*/  LOP3.LUT R2, R37, 0x2, RZ, 0xfc, !PT ;  /* 0x0000000225027812 */ /* 0x000fc800078efcff */
[----:B------:R-:W-:-:S13]  /*17fb0*/  ISETP.NE.AND P0, PT, R2, 0x3, PT ;  /* 0x000000030200780c */ /* 0x000fda0003f05270 */
[----:B------:R-:W-:Y:S05]  /*17fc0*/  @!P0 BRA `(.L_x_8141) ;  /* 0x0000000000048947 */ /* 0x000fea0003800000 */
[----:B------:R-:W-:Y:S01]  /*17fd0*/  BPT.TRAP 0x1 ;  /* 0x000000040000795c */ /* 0x000fe20000300000 */
.L_x_8141:
[----:B0-----:R-:W-:Y:S01]  /*17fe0*/  SHF.L.U32 R0, R26, 0x1f, RZ ;  /* 0x0000001f1a007819 */ /* 0x001fe200000006ff */
[----:B------:R-:W-:Y:S03]  /*17ff0*/  BSSY B0, `(.L_x_8142) ;  /* 0x0000003000007945 */ /* 0x000fe60003800000 */
[----:B------:R-:W0:Y:S02]  /*18000*/  SYNCS.PHASECHK.TRANS64.TRYWAIT P0, [R31+URZ+0x28c60], R0 ;  /* 0x028c60001f0075a7 */ /* 0x000e24000800017f */
[----:B0-----:R-:W-:Y:S05]  /*18010*/  @!P0 BRA `(.L_x_8143) ;  /* 0x0000004800888947 */ /* 0x001fea0003800000 */
.L_x_8264:
[----:B------:R-:W-:Y:S05]  /*18020*/  BSYNC B0 ;  /* 0x0000000000007941 */ /* 0x000fea0003800000 */
.L_x_8142:
        /* <DEDUP_REMOVED lines=112> */
.L_x_8274:
        /* <DEDUP_REMOVED lines=34> */
.L_x_8145:
        /* <DEDUP_REMOVED lines=11> */
.L_x_8146:
[----:B------:R-:W2:Y:S01]  /*18a00*/  LDL R2, [R1+0x14] ;  /* 0x0000140001027983 */ /* 0x000ea20000100800 */
[----:B------:R1:W-:Y:S01]  /*18a10*/  SYNCS.ARRIVE.TRANS64.A1T0 RZ, [R31+URZ+0x28c50], RZ ;  /* 0x028c50ff1fff79a7 */ /* 0x0003e2000810003f */
[----:B------:R-:W-:Y:S01]  /*18a20*/  BSSY B0, `(.L_x_8147) ;  /* 0x00000f6000007945 */ /* 0x000fe20003800000 */
[----:B--2---:R-:W-:-:S13]  /*18a30*/  ISETP.GE.AND P0, PT, R2, 0x2, PT ;  /* 0x000000020200780c */ /* 0x004fda0003f06270 */
[----:B-1----:R-:W-:Y:S05]  /*18a40*/  @!P0 BRA `(.L_x_8148) ;  /* 0x0000000c00cc8947 */ /* 0x002fea0003800000 */
[----:B------:R-:W2:Y:S04]  /*18a50*/  LDL.LU R4, [R1+0x34] ;  /* 0x0000340001047983 */ /* 0x000ea80000300800 */
[----:B------:R-:W3:Y:S01]  /*18a60*/  LDL.LU R3, [R1+0xc] ;  /* 0x00000c0001037983 */ /* 0x000ee20000300800 */
[----:B------:R-:W-:Y:S01]  /*18a70*/  VIADD R7, R2, 0xfffffffe ;  /* 0xfffffffe02077836 */ /* 0x000fe20000000000 */
[----:B--2---:R-:W-:Y:S02]  /*18a80*/  LOP3.LUT R32, R4, 0x40, RZ, 0xc0, !PT ;  /* 0x0000004004207812 */ /* 0x004fe400078ec0ff */
[----:B---3--:R-:W-:Y:S02]  /*18a90*/  LOP3.LUT R31, R3, 0x80, RZ, 0xc0, !PT ;  /* 0x00000080031f7812 */ /* 0x008fe400078ec0ff */
[----:B------:R-:W-:-:S02]  /*18aa0*/  SHF.R.U32.HI R32, RZ, 0x2, R32 ;  /* 0x00000002ff207819 */ /* 0x000fc40000011620 */
[----:B------:R-:W-:-:S07]  /*18ab0*/  SHF.R.U32.HI R31, RZ, 0x3, R31 ;  /* 0x00000003ff1f7819 */ /* 0x000fce000001161f */
.L_x_8161:
        /* <DEDUP_REMOVED lines=42> */
.L_x_8149:
[----:B------:R-:W-:Y:S01]  /*18d60*/  IMAD R6, R25, 0x8, R23 ;  /* 0x0000000819067824 */ /* 0x000fe200078e0217 */
[----:B------:R-:W-:Y:S01]  /*18d70*/  SHF.L.U32 R17, R26, 0x1f, RZ ;  /* 0x0000001f1a117819 */ /* 0x000fe200000006ff */
[----:B------:R-:W-:Y:S01]  /*18d80*/  BSSY B1, `(.L_x_8150) ;  /* 0x0000004000017945 */ /* 0x000fe20003800000 */
[----:B------:R-:W-:Y:S02]  /*18d90*/  SHF.R.S32.HI R9, RZ, 0x1f, R5 ;  /* 0x0000001fff097819 */ /* 0x000fe40000011405 */
[----:B------:R-:W0:Y:S02]  /*18da0*/  SYNCS.PHASECHK.TRANS64.TRYWAIT P0, [R6+URZ+0x28c40], R17 ;  /* 0x028c4011060075a7 */ /* 0x000e24000800017f */
[----:B0-----:R-:W-:Y:S05]  /*18db0*/  @!P0 BRA `(.L_x_8151) ;  /* 0x0000004400608947 */ /* 0x001fea0003800000 */
.L_x_8275:
[----:B------:R-:W-:Y:S05]  /*18dc0*/  BSYNC B1 ;  /* 0x0000000000017941 */ /* 0x000fea0003800000 */
.L_x_8150:
        /* <DEDUP_REMOVED lines=42> */
.L_x_8285:
        /* <DEDUP_REMOVED lines=8> */
.L_x_8153:
        /* <DEDUP_REMOVED lines=11> */
.L_x_8154:
[----:B------:R2:W-:Y:S01]  /*191a0*/  SYNCS.ARRIVE.TRANS64.A1T0 RZ, [R6+URZ+0x28c30], RZ ;  /* 0x028c30ff06ff79a7 */ /* 0x0005e2000810003f */
[----:B------:R-:W-:Y:S05]  /*191b0*/  @!P2 BRA `(.L_x_8155) ;  /* 0x000000000004a947 */ /* 0x000fea0003800000 */
[----:B------:R-:W-:Y:S01]  /*191c0*/  BPT.TRAP 0x1 ;  /* 0x000000040000795c */ /* 0x000fe20000300000 */
.L_x_8155:
[----:B------:R-:W3:Y:S01]  /*191d0*/  SYNCS.PHASECHK.TRANS64.TRYWAIT P0, [R6+URZ+0x28c60], R17 ;  /* 0x028c6011060075a7 */ /* 0x000ee2000800017f */
[----:B------:R-:W-:Y:S04]  /*191e0*/  BSSY B1, `(.L_x_8156) ;  /* 0x0000002000017945 */ /* 0x000fe80003800000 */
[----:B---3--:R-:W-:Y:S05]  /*191f0*/  @!P0 BRA `(.L_x_8157) ;  /* 0x0000004400808947 */ /* 0x008fea0003800000 */
.L_x_8286:
[----:B------:R-:W-:Y:S05]  /*19200*/  BSYNC B1 ;  /* 0x0000000000017941 */ /* 0x000fea0003800000 */
.L_x_8156:
        /* <DEDUP_REMOVED lines=81> */
.L_x_8296:
        /* <DEDUP_REMOVED lines=25> */
.L_x_8159:
        /* <DEDUP_REMOVED lines=11> */
.L_x_8160:
[----:B------:R3:W-:Y:S01]  /*19960*/  SYNCS.ARRIVE.TRANS64.A1T0 RZ, [R6+URZ+0x28c50], RZ ;  /* 0x028c50ff06ff79a7 */ /* 0x0007e2000810003f */
[----:B------:R-:W-:Y:S05]  /*19970*/  @P3 BRA `(.L_x_8161) ;  /* 0xfffffff000503947 */ /* 0x000fea000383ffff */
.L_x_8148:
[----:B------:R-:W-:Y:S05]  /*19980*/  BSYNC B0 ;  /* 0x0000000000007941 */ /* 0x000fea0003800000 */
.L_x_8147:
        /* <DEDUP_REMOVED lines=21> */
.L_x_8163:
[----:B------:R-:W-:Y:S05]  /*19ae0*/  BSYNC B0 ;  /* 0x0000000000007941 */ /* 0x000fea0003800000 */
.L_x_8162:
[----:B------:R-:W-:-:S07]  /*19af0*/  SEL R25, R25, RZ, P0 ;  /* 0x000000ff19197207 */ /* 0x000fce0000000000 */
.L_x_8122:
[----:B------:R-:W-:Y:S05]  /*19b00*/  BSYNC B7 ;  /* 0x0000000000077941 */ /* 0x000fea0003800000 */
.L_x_8120:
        /* <DEDUP_REMOVED lines=11> */
.L_x_8164:
        /* <DEDUP_REMOVED lines=33> */
[----:B0-----:R-:W-:-:S04]  /*19dd0*/  SEL R3, R14, RZ, P5 ;  /* 0x000000ff0e037207 */ /* 0x001fc80002800000 */
[----:B------:R-:W-:-:S05]  /*19de0*/  IADD3 R3, R4, R3, RZ ;  /* 0x0000000304037210 */ /* 0x000fca0007ffe0ff */
[----:B------:R0:W2:Y:S02]  /*19df0*/  SHFL.IDX PT, R14, R3, 0x1f, 0x1f ;  /* 0x03e01f00030e7f89 */ /* 0x0000a400000e0000 */
.L_x_8306:
[----:B------:R-:W-:Y:S02]  /*19e00*/  ULDC UR4, c[0x0][0xc38] ;  /* 0x00030e0000047ab9 */ /* 0x000fe40000000800 */
[----:B------:R-:W-:-:S04]  /*19e10*/  IMAD.U32 R4, RZ, RZ, UR4 ;  /* 0x00000004ff047e24 */ /* 0x000fc8000f8e00ff */
[----:B--2---:R-:W-:-:S04]  /*19e20*/  IMAD R5, R14, R4, RZ ;  /* 0x000000040e057224 */ /* 0x004fc800078e02ff */
[----:B------:R-:W-:-:S05]  /*19e30*/  IMAD.IADD R16, R16, 0x1, R5 ;  /* 0x0000000110107824 */ /* 0x000fca00078e0205 */
[----:B------:R-:W-:-:S13]  /*19e40*/  ISETP.GT.AND P6, PT, R16, R0, PT ;  /* 0x000000001000720c */ /* 0x000fda0003fc4270 */
[----:B------:R-:W-:Y:S05]  /*19e50*/  @P6 BRA `(.L_x_8167) ;  /* 0x00000000009c6947 */ /* 0x000fea0003800000 */
.L_x_8172:
[----:B------:R-:W2:Y:S01]  /*19e60*/  LDC R4, c[0x0][0xc3c] ;  /* 0x00030f00ff047b82 */ /* 0x000ea20000000800 */
[----:B------:R-:W-:-:S05]  /*19e70*/  VIADD R19, R19, 0x1f ;  /* 0x0000001f13137836 */ /* 0x000fca0000000000 */
[----:B--2---:R-:W-:-:S13]  /*19e80*/  ISETP.GE.AND P6, PT, R19, R4, PT ;  /* 0x000000041300720c */ /* 0x004fda0003fc6270 */
[----:B------:R-:W-:Y:S05]  /*19e90*/  @P6 BRA `(.L_x_8168) ;  /* 0x0000000400d06947 */ /* 0x000fea0003800000 */
[----:B------:R-:W2:Y:S01]  /*19ea0*/  S2R R2, SR_TID.X ;  /* 0x0000000000027919 */ /* 0x000ea20000002100 */
[----:B------:R-:W-:Y:S01]  /*19eb0*/  BSSY B0, `(.L_x_8169) ;  /* 0x0000009000007945 */ /* 0x000fe20003800000 */
[----:B--2---:R-:W-:-:S05]  /*19ec0*/  LOP3.LUT R2, R2, 0x1f, RZ, 0xc0, !PT ;  /* 0x0000001f02027812 */ /* 0x004fca00078ec0ff */
[----:B------:R-:W-:Y:S02]  /*19ed0*/  IMAD.IADD R5, R19, 0x1, R2 ;  /* 0x0000000113057824 */ /* 0x000fe400078e0202 */
[----:B------:R-:W-:-:S03]  /*19ee0*/  IMAD.MOV.U32 R2, RZ, RZ, RZ ;  /* 0x000000ffff027224 */ /* 0x000fc600078e00ff */
[----:B------:R-:W-:-:S13]  /*19ef0*/  ISETP.GE.OR P6, PT, R5, R4, !P0 ;  /* 0x000000040500720c */ /* 0x000fda00047c6670 */
[----:B------:R-:W-:Y:S05]  /*19f00*/  @P6 BRA `(.L_x_8170) ;  /* 0x00000000000c6947 */ /* 0x000fea0003800000 */
[----:B0-----:R-:W0:Y:S02]  /*19f10*/  LDC.64 R2, c[0x0][0xc80] ;  /* 0x00032000ff027b82 */ /* 0x001e240000000a00 */
[----:B0-----:R-:W-:-:S06]  /*19f20*/  IMAD.WIDE R2, R5, 0x4, R2 ;  /* 0x0000000405027825 */ /* 0x001fcc00078e0202 */
[----:B------:R2:W5:Y:S02]  /*19f30*/  LDG.E R2, desc[UR40][R2.64] ;  /* 0x0000002802027981 */ /* 0x000564000c1e1900 */
.L_x_8170:
[----:B------:R-:W-:Y:S05]  /*19f40*/  BSYNC B0 ;  /* 0x0000000000007941 */ /* 0x000fea0003800000 */
.L_x_8169:
[----:B------:R-:W-:-:S03]  /*19f50*/  UMOV UR4, 0xffffffff ;  /* 0xffffffff00047882 */ /* 0x000fc60000000000 */
[----:B------:R-:W-:Y:S05]  /*19f60*/  BRA.DIV UR4, `(.L_x_8171) ;  /* 0x0000004604387947 */ /* 0x000fea000b800000 */
[----:B-----5:R-:W3:Y:S02]  /*19f70*/  SHFL.UP PT, R14, R2, 0x1, RZ ;  /* 0x04200000020e7989 */ /* 0x020ee400000e00ff */
[----:B---3--:R-:W-:-:S05]  /*19f80*/  SEL R13, R14, RZ, P1 ;  /* 0x000000ff0e0d7207 */ /* 0x008fca0000800000 */
[----:B------:R-:W-:-:S05]  /*19f90*/  IMAD.IADD R13, R2, 0x1, R13 ;  /* 0x00000001020d7824 */ /* 0x000fca00078e020d */
[----:B------:R-:W3:Y:S02]  /*19fa0*/  SHFL.UP PT, R14, R13, 0x2, RZ ;  /* 0x044000000d0e7989 */ /* 0x000ee400000e00ff */
[----:B---3--:R-:W-:-:S05]  /*19fb0*/  SEL R14, R14, RZ, P2 ;  /* 0x000000ff0e0e7207 */ /* 0x008fca0001000000 */
[----:B0-2---:R-:W-:-:S05]  /*19fc0*/  IMAD.IADD R3, R13, 0x1, R14 ;  /* 0x000000010d037824 */ /* 0x005fca00078e020e */
        /* <DEDUP_REMOVED lines=10> */
.L_x_8314:
[----:B------:R-:W-:Y:S02]  /*1a070*/  ULDC UR4, c[0x0][0xc38] ;  /* 0x00030e0000047ab9 */ /* 0x000fe40000000800 */
[----:B------:R-:W-:-:S04]  /*1a080*/  IMAD.U32 R4, RZ, RZ, UR4 ;  /* 0x00000004ff047e24 */ /* 0x000fc8000f8e00ff */
[----:B--2---:R-:W-:-:S04]  /*1a090*/  IMAD R5, R14, R4, RZ ;  /* 0x000000040e057224 */ /* 0x004fc800078e02ff */
[----:B------:R-:W-:-:S05]  /*1a0a0*/  IMAD.IADD R16, R5, 0x1, R16 ;  /* 0x0000000105107824 */ /* 0x000fca00078e0210 */
[----:B------:R-:W-:-:S13]  /*1a0b0*/  ISETP.GT.AND P6, PT, R16, R0, PT ;  /* 0x000000001000720c */ /* 0x000fda0003fc4270 */
[----:B------:R-:W-:Y:S05]  /*1a0c0*/  @!P6 BRA `(.L_x_8172) ;  /* 0xfffffffc0064e947 */ /* 0x000fea000383ffff */
.L_x_8167:
        /* <DEDUP_REMOVED lines=8> */
.L_x_8318:
[----:B------:R-:W-:Y:S01]  /*1a150*/  ISETP.NE.AND P0, PT, R6, RZ, PT ;  /* 0x000000ff0600720c */ /* 0x000fe20003f05270 */
[----:B------:R-:W-:-:S12]  /*1a160*/  IMAD.MOV.U32 R6, RZ, RZ, RZ ;  /* 0x000000ffff067224 */ /* 0x000fd800078e00ff */
[----:B------:R-:W-:Y:S05]  /*1a170*/  @!P0 BRA `(.L_x_8174) ;  /* 0x0000000000108947 */ /* 0x000fea0003800000 */
[----:B------:R-:W-:Y:S01]  /*1a180*/  UMOV UR4, 0xffffffff ;  /* 0xffffffff00047882 */ /* 0x000fe20000000000 */
[----:B------:R-:W-:Y:S02]  /*1a190*/  VIADD R12, R5, 0xffffffff ;  /* 0xffffffff050c7836 */ /* 0x000fe40000000000 */
[----:B------:R-:W-:Y:S05]  /*1a1a0*/  BRA.DIV UR4, `(.L_x_8175) ;  /* 0x0000004604ac7947 */ /* 0x000fea000b800000 */
[----:B------:R4:W0:Y:S02]  /*1a1b0*/  SHFL.IDX PT, R6, R3, R12, 0x1f ;  /* 0x00001f0c03067589 */ /* 0x00082400000e0000 */
.L_x_8174:
[----:B0-2-4-:R-:W0:Y:S01]  /*1a1c0*/  LDC.64 R2, c[0x0][0xc90] ;  /* 0x00032400ff027b82 */ /* 0x015e220000000a00 */
[----:B------:R-:W-:-:S04]  /*1a1d0*/  IMAD.IADD R19, R5, 0x1, R19 ;  /* 0x0000000105137824 */ /* 0x000fc800078e0213 */
[----:B0-----:R-:W-:-:S05]  /*1a1e0*/  IMAD.WIDE R2, R19, 0x4, R2 ;  /* 0x0000000413027825 */ /* 0x001fca00078e0202 */
[----:B------:R0:W3:Y:S01]  /*1a1f0*/  LDG.E R7, desc[UR40][R2.64] ;  /* 0x0000002802077981 */ /* 0x0000e2000c1e1900 */
[----:B------:R-:W-:-:S04]  /*1a200*/  IMAD R16, R6, R4, R16 ;  /* 0x0000000406107224 */ /* 0x000fc800078e0210 */
[----:B------:R-:W-:Y:S02]  /*1a210*/  IMAD.IADD R0, R0, 0x1, -R16 ;  /* 0x0000000100007824 */ /* 0x000fe400078e0a10 */
[----:B0-----:R-:W-:Y:S02]  /*1a220*/  IMAD.MOV.U32 R2, RZ, RZ, RZ ;  /* 0x000000ffff027224 */ /* 0x001fe400078e00ff */
[----:B---3--:R-:W-:-:S05]  /*1a230*/  IMAD R5, R17, R7, RZ ;  /* 0x0000000711057224 */ /* 0x008fca00078e02ff */
[-C--:B------:R-:W-:Y:S02]  /*1a240*/  IABS R8, R5.reuse ;  /* 0x0000000500087213 */ /* 0x080fe40000000000 */
[----:B------:R-:W-:Y:S02]  /*1a250*/  IABS R6, R5 ;  /* 0x0000000500067213 */ /* 0x000fe40000000000 */
[----:B-1----:R-:W0:Y:S03]  /*1a260*/  I2F.RP R9, R8 ;  /* 0x0000000800097306 */ /* 0x002e260000209400 */
[----:B------:R-:W-:-:S05]  /*1a270*/  IMAD.MOV R6, RZ, RZ, -R6 ;  /* 0x000000ffff067224 */ /* 0x000fca00078e0a06 */
[----:B0-----:R-:W0:Y:S02]  /*1a280*/  MUFU.RCP R9, R9 ;  /* 0x0000000900097308 */ /* 0x001e240000001000 */
[----:B0-----:R-:W-:-:S06]  /*1a290*/  VIADD R10, R9, 0xffffffe ;  /* 0x0ffffffe090a7836 */ /* 0x001fcc0000000000 */
[----:B------:R-:W0:Y:S02]  /*1a2a0*/  F2I.FTZ.U32.TRUNC.NTZ R3, R10 ;  /* 0x0000000a00037305 */ /* 0x000e24000021f000 */
        /* <DEDUP_REMOVED lines=21> */
[----:B------:R-:W-:-:S04]  /*1a400*/  VIADDMNMX R4, R3, R4, R7, PT ;  /* 0x0000000403047246 */ /* 0x000fc80003800107 */
[----:B------:R-:W-:-:S04]  /*1a410*/  IABS R7, R4 ;  /* 0x0000000400077213 */ /* 0x000fc80000000000 */
[----:B------:R-:W0:Y:S08]  /*1a420*/  I2F.RP R8, R7 ;  /* 0x0000000700087306 */ /* 0x000e300000209400 */
[----:B0-----:R-:W0:Y:S02]  /*1a430*/  MUFU.RCP R8, R8 ;  /* 0x0000000800087308 */ /* 0x001e240000001000 */
[----:B0-----:R-:W-:-:S06]  /*1a440*/  VIADD R3, R8, 0xffffffe ;  /* 0x0ffffffe08037836 */ /* 0x001fcc0000000000 */
[----:B------:R-:W0:Y:S02]  /*1a450*/  F2I.FTZ.U32.TRUNC.NTZ R3, R3 ;  /* 0x0000000300037305 */ /* 0x000e24000021f000 */
[----:B0-----:R-:W-:-:S04]  /*1a460*/  IMAD.MOV R0, RZ, RZ, -R3 ;  /* 0x000000ffff007224 */ /* 0x001fc800078e0a03 */
[----:B------:R-:W-:Y:S01]  /*1a470*/  IMAD R9, R0, R7, RZ ;  /* 0x0000000700097224 */ /* 0x000fe200078e02ff */
[----:B------:R-:W-:-:S03]  /*1a480*/  IABS R0, R4 ;  /* 0x0000000400007213 */ /* 0x000fc60000000000 */
[----:B------:R-:W-:Y:S01]  /*1a490*/  IMAD.HI.U32 R2, R3, R9, R2 ;  /* 0x0000000903027227 */ /* 0x000fe200078e0002 */
[----:B------:R-:W-:-:S03]  /*1a4a0*/  IABS R9, R5 ;  /* 0x0000000500097213 */ /* 0x000fc60000000000 */
        /* <DEDUP_REMOVED lines=8> */
[C---:B------:R-:W-:Y:S01]  /*1a530*/  LOP3.LUT R0, R5.reuse, R4, RZ, 0x3c, !PT ;  /* 0x0000000405007212 */ /* 0x040fe200078e3cff */
[----:B------:R-:W-:-:S03]  /*1a540*/  IMAD.IADD R5, R5, 0x1, R6 ;  /* 0x0000000105057824 */ /* 0x000fc600078e0206 */
[----:B------:R-:W-:-:S07]  /*1a550*/  ISETP.GE.AND P2, PT, R0, RZ, PT ;  /* 0x000000ff0000720c */ /* 0x000fce0003f46270 */
[----:B------:R-:W-:-:S06]  /*1a560*/  @P0 VIADD R2, R2, 0x1 ;  /* 0x0000000102020836 */ /* 0x000fcc0000000000 */
[----:B------:R-:W-:Y:S01]  /*1a570*/  @!P2 IMAD.MOV R2, RZ, RZ, -R2 ;  /* 0x000000ffff02a224 */ /* 0x000fe200078e0a02 */
[----:B------:R-:W-:Y:S01]  /*1a580*/  @!P1 LOP3.LUT R2, RZ, R4, RZ, 0x33, !PT ;  /* 0x00000004ff029212 */ /* 0x000fe200078e33ff */
[----:B------:R-:W-:-:S04]  /*1a590*/  IMAD.MOV R4, RZ, RZ, -R4 ;  /* 0x000000ffff047224 */ /* 0x000fc800078e0a04 */
[----:B------:R-:W-:Y:S01]  /*1a5a0*/  IMAD R18, R2, R4, R5 ;  /* 0x0000000402127224 */ /* 0x000fe200078e0205 */
[----:B------:R-:W-:-:S05]  /*1a5b0*/  LOP3.LUT R2, RZ, R2, RZ, 0x33, !PT ;  /* 0x00000002ff027212 */ /* 0x000fca00078e33ff */
[----:B------:R-:W-:Y:S01]  /*1a5c0*/  IMAD.IADD R17, R17, 0x1, R2 ;  /* 0x0000000111117824 */ /* 0x000fe200078e0202 */
[----:B------:R-:W-:Y:S06]  /*1a5d0*/  BRA `(.L_x_8176) ;  /* 0x00000000001c7947 */ /* 0x000fec0003800000 */
.L_x_8168:
[----:B------:R-:W-:Y:S01]  /*1a5e0*/  UMOV UR4, URZ ;  /* 0x0000003f00047c82 */ /* 0x000fe20008000000 */
[----:B------:R-:W-:Y:S01]  /*1a5f0*/  UMOV UR5, URZ ;  /* 0x0000003f00057c82 */ /* 0x000fe20008000000 */
[----:B------:R-:W-:Y:S01]  /*1a600*/  ULDC UR6, c[0x0][0xc3c] ;  /* 0x00030f0000067ab9 */ /* 0x000fe20000000800 */
[----:B------:R-:W-:Y:S02]  /*1a610*/  IMAD.MOV.U32 R16, RZ, RZ, R0 ;  /* 0x000000ffff107224 */ /* 0x000fe400078e0000 */
[----:B------:R-:W-:Y:S02]  /*1a620*/  IMAD.U32 R17, RZ, RZ, UR4 ;  /* 0x00000004ff117e24 */ /* 0x000fe4000f8e00ff */
[----:B------:R-:W-:Y:S02]  /*1a630*/  IMAD.U32 R18, RZ, RZ, UR5 ;  /* 0x00000005ff127e24 */ /* 0x000fe4000f8e00ff */
[----:B------:R-:W-:-:S07]  /*1a640*/  IMAD.U32 R19, RZ, RZ, UR6 ;  /* 0x00000006ff137e24 */ /* 0x000fce000f8e00ff */
.L_x_8176:
        /* <DEDUP_REMOVED lines=10> */
.L_x_8165:
[----:B------:R-:W-:Y:S02]  /*1a6f0*/  ULDC UR4, c[0x0][0xc3c] ;  /* 0x00030f0000047ab9 */ /* 0x000fe40000000800 */
[----:B0-----:R-:W-:-:S13]  /*1a700*/  ISETP.GE.AND P0, PT, R19, UR4, PT ;  /* 0x0000000413007c0c */ /* 0x001fda000bf06270 */
[----:B------:R-:W-:Y:S05]  /*1a710*/  @!P0 BRA `(.L_x_8177) ;  /* 0xffffff9800b08947 */ /* 0x000fea000383ffff */
[----:B------:R-:W-:Y:S05]  /*1a720*/  BSYNC B8 ;  /* 0x0000000000087941 */ /* 0x000fea0003800000 */
.L_x_8070:
        /* <DEDUP_REMOVED lines=12> */
.L_x_8321:
[----:B------:R-:W-:Y:S05]  /*1a7f0*/  BSYNC B0 ;  /* 0x0000000000007941 */ /* 0x000fea0003800000 */
.L_x_8178:
[----:B------:R-:W-:-:S03]  /*1a800*/  UMOV UR4, 0xffffffff ;  /* 0xffffffff00047882 */ /* 0x000fc60000000000 */
[----:B------:R-:W-:Y:S05]  /*1a810*/  BRA.DIV UR4, `(.L_x_8180) ;  /* 0x00000042044c7947 */ /* 0x000fea000b800000 */
[----:B0-----:R-:W0:Y:S02]  /*1a820*/  S2R R0, SR_TID.X ;  /* 0x0000000000007919 */ /* 0x001e240000002100 */
[----:B0-----:R-:W-:-:S04]  /*1a830*/  SHF.R.U32.HI R0, RZ, 0x5, R0 ;  /* 0x00000005ff007819 */ /* 0x001fc80000011600 */
[----:B------:R-:W-:-:S05]  /*1a840*/  LOP3.LUT R0, R0, 0x3, RZ, 0xc0, !PT ;  /* 0x0000000300007812 */ /* 0x000fca00078ec0ff */
[----:B------:R0:W1:Y:S02]  /*1a850*/  SHFL.IDX PT, R14, R0, RZ, 0x1f ;  /* 0x00001fff000e7589 */ /* 0x00006400000e0000 */
.L_x_8324:
[----:B-1----:R-:W-:-:S13]  /*1a860*/  ISETP.NE.AND P0, PT, R14, RZ, PT ;  /* 0x000000ff0e00720c */ /* 0x002fda0003f05270 */
[----:B------:R-:W-:Y:S05]  /*1a870*/  @P0 BRA `(.L_x_7913) ;  /* 0x0000000000840947 */ /* 0x000fea0003800000 */
[----:B------:R-:W-:-:S03]  /*1a880*/  UMOV UR4, 0xffffffff ;  /* 0xffffffff00047882 */ /* 0x000fc60000000000 */
[----:B------:R-:W-:Y:S05]  /*1a890*/  BRA.DIV UR4, `(.L_x_8181) ;  /* 0x0000004204607947 */ /* 0x000fea000b800000 */
[----:B------:R-:W-:-:S13]  /*1a8a0*/  ELECT P6, URZ, PT ;  /* 0x00000000003f782f */ /* 0x000fda00038c0000 */
.L_x_8327:
[----:B------:R-:W-:Y:S05]  /*1a8b0*/  @!P6 BRA `(.L_x_7913) ;  /* 0x000000000074e947 */ /* 0x000fea0003800000 */
[----:B------:R-:W-:-:S04]  /*1a8c0*/  LOP3.LUT R37, R37, 0x2, RZ, 0xfc, !PT ;  /* 0x0000000225257812 */ /* 0x000fc800078efcff */
[----:B------:R-:W-:-:S13]  /*1a8d0*/  ISETP.NE.AND P0, PT, R37, 0x3, PT ;  /* 0x000000032500780c */ /* 0x000fda0003f05270 */
[----:B------:R-:W-:Y:S05]  /*1a8e0*/  @!P0 BRA `(.L_x_8182) ;  /* 0x0000000000048947 */ /* 0x000fea0003800000 */
[----:B------:R-:W-:Y:S01]  /*1a8f0*/  BPT.TRAP 0x1 ;  /* 0x000000040000795c */ /* 0x000fe20000300000 */
.L_x_8182:
[C---:B------:R-:W-:Y:S01]  /*1a900*/  IMAD R5, R25.reuse, 0x8, R4 ;  /* 0x0000000819057824 */ /* 0x040fe200078e0204 */
[----:B0-----:R-:W-:Y:S01]  /*1a910*/  SHF.L.U32 R0, R26, 0x1f, RZ ;  /* 0x0000001f1a007819 */ /* 0x001fe200000006ff */
[----:B------:R-:W-:-:S03]  /*1a920*/  VIADD R25, R25, 0x1 ;  /* 0x0000000119197836 */ /* 0x000fc60000000000 */
[----:B------:R-:W0:Y:S02]  /*1a930*/  SYNCS.PHASECHK.TRANS64.TRYWAIT P1, [R5+URZ+0x28c40], R0 ;  /* 0x028c4000050075a7 */ /* 0x000e24000802017f */
[----:B------:R-:W-:-:S04]  /*1a940*/  ISETP.NE.AND P2, PT, R25, 0x2, PT ;  /* 0x000000021900780c */ /* 0x000fc80003f45270 */
[----:B------:R-:W-:Y:S01]  /*1a950*/  SEL R3, RZ, 0x1, P2 ;  /* 0x00000001ff037807 */ /* 0x000fe20001000000 */
[----:B0-----:R-:W-:Y:S08]  /*1a960*/  @!P1 BRA `(.L_x_8183) ;  /* 0x00000040004c9947 */ /* 0x001ff00003800000 */
.L_x_8328:
[----:B------:R-:W-:Y:S02]  /*1a970*/  SEL R25, R25, RZ, P2 ;  /* 0x000000ff19197207 */ /* 0x000fe40001000000 */
[----:B------:R-:W-:Y:S01]  /*1a980*/  LOP3.LUT R2, R26, R3, RZ, 0x3c, !PT ;  /* 0x000000031a027212 */ /* 0x000fe200078e3cff */
[----:B------:R-:W-:Y:S06]  /*1a990*/  @!P0 BRA `(.L_x_8184) ;  /* 0x0000000000048947 */ /* 0x000fec0003800000 */
[----:B------:R-:W-:Y:S01]  /*1a9a0*/  BPT.TRAP 0x1 ;  /* 0x000000040000795c */ /* 0x000fe20000300000 */
.L_x_8184:
[----:B------:R-:W-:Y:S01]  /*1a9b0*/  IMAD R25, R25, 0x8, R4 ;  /* 0x0000000819197824 */ /* 0x000fe200078e0204 */
[----:B------:R-:W-:-:S04]  /*1a9c0*/  SHF.L.U32 R2, R2, 0x1f, RZ ;  /* 0x0000001f02027819 */ /* 0x000fc800000006ff */
[----:B------:R-:W1:Y:S02]  /*1a9d0*/  SYNCS.PHASECHK.TRANS64.TRYWAIT P1, [R25+URZ+0x28c40], R2 ;  /* 0x028c4002190075a7 */ /* 0x000e64000802017f */
[----:B-1----:R-:W-:Y:S05]  /*1a9e0*/  @!P1 BRA `(.L_x_8185) ;  /* 0x0000004000409947 */ /* 0x002fea0003800000 */
.L_x_8329:
[----:B------:R-:W-:Y:S05]  /*1a9f0*/  @!P0 BRA `(.L_x_8186) ;  /* 0x0000000000048947 */ /* 0x000fea0003800000 */
[----:B------:R-:W-:Y:S01]  /*1aa00*/  BPT.TRAP 0x1 ;  /* 0x000000040000795c */ /* 0x000fe20000300000 */
.L_x_8186:
[----:B------:R-:W5:Y:S02]  /*1aa10*/  SYNCS.PHASECHK.TRANS64.TRYWAIT P1, [R5+URZ+0x28c60], R0 ;  /* 0x028c6000050075a7 */ /* 0x000f64000802017f */
[----:B-----5:R-:W-:Y:S05]  /*1aa20*/  @!P1 BRA `(.L_x_8187) ;  /* 0x0000004000449947 */ /* 0x020fea0003800000 */
.L_x_8330:
[----:B------:R-:W-:Y:S05]  /*1aa30*/  @!P0 BRA `(.L_x_8188) ;  /* 0x0000000000048947 */ /* 0x000fea0003800000 */
[----:B------:R-:W-:Y:S01]  /*1aa40*/  BPT.TRAP 0x1 ;  /* 0x000000040000795c */ /* 0x000fe20000300000 */
.L_x_8188:
[----:B------:R0:W0:Y:S02]  /*1aa50*/  SYNCS.PHASECHK.TRANS64.TRYWAIT P0, [R25+URZ+0x28c60], R2 ;  /* 0x028c6002190075a7 */ /* 0x000024000800017f */
[----:B0-----:R-:W-:Y:S05]  /*1aa60*/  @!P0 NANOSLEEP.SYNCS 0x989680 ;  /* 0x009896800000895d */ /* 0x001fea0003900000 */
[----:B------:R-:W0:Y:S02]  /*1aa70*/  @!P0 SYNCS.PHASECHK.TRANS64 P0, [R25+URZ+0x28c60], R2 ;  /* 0x028c6002190085a7 */ /* 0x000e24000800007f */
[----:B0-----:R-:W-:Y:S05]  /*1aa80*/  @!P0 BRA `(.L_x_8188) ;  /* 0xfffffffc00f08947 */ /* 0x001fea000383ffff */
.L_x_7913:
[----:B------:R-:W-:Y:S05]  /*1aa90*/  BSYNC B9 ;  /* 0x0000000000097941 */ /* 0x000fea0003800000 */
.L_x_7910:
[----:B------:R-:W-:Y:S05]  /*1aaa0*/  EXIT ;  /* 0x000000000000794d */ /* 0x000fea0003800000 */
.L_x_7929:
[----:B0-----:R0:W1:Y:S02]  /*1aab0*/  SYNCS.PHASECHK.TRANS64.TRYWAIT P5, [R63+URZ+0x28c90], R74 ;  /* 0x028c904a3f0075a7 */ /* 0x00106400080a017f */
[----:B-1----:R-:W-:Y:S05]  /*1aac0*/  @!P5 NANOSLEEP.SYNCS 0x989680 ;  /* 0x009896800000d95d */ /* 0x002fea0003900000 */
[----:B------:R-:W1:Y:S02]  /*1aad0*/  @!P5 SYNCS.PHASECHK.TRANS64 P5, [R63+URZ+0x28c90], R74 ;  /* 0x028c904a3f00d5a7 */ /* 0x000e6400080a007f */
[----:B-1----:R-:W-:Y:S05]  /*1aae0*/  @!P5 BRA `(.L_x_7929) ;  /* 0xfffffffc00f0d947 */ /* 0x002fea000383ffff */
[----:B------:R-:W-:Y:S05]  /*1aaf0*/  BRA `(.L_x_8189) ;  /* 0xfffffe7c00f47947 */ /* 0x000fea000383ffff */
.L_x_7930:
        /* <DEDUP_REMOVED lines=8> */
.L_x_8191:
[----:B------:R-:W-:Y:S05]  /*1ab80*/  BSYNC B1 ;  /* 0x0000000000017941 */ /* 0x000fea0003800000 */
.L_x_8190:
        /* <DEDUP_REMOVED lines=8> */
.L_x_8192:
[----:B------:R-:W-:Y:S05]  /*1ac10*/  BRA `(.L_x_8193) ;  /* 0xfffffe7c00c07947 */ /* 0x000fea000383ffff */
.L_x_7940:
[----:B0-----:R0:W1:Y:S02]  /*1ac20*/  SYNCS.PHASECHK.TRANS64.TRYWAIT P6, [R63+URZ+0x28c90], R74 ;  /* 0x028c904a3f0075a7 */ /* 0x00106400080c017f */
[----:B-1----:R-:W-:Y:S05]  /*1ac30*/  @!P6 NANOSLEEP.SYNCS 0x989680 ;  /* 0x009896800000e95d */ /* 0x002fea0003900000 */
[----:B------:R-:W1:Y:S02]  /*1ac40*/  @!P6 SYNCS.PHASECHK.TRANS64 P6, [R63+URZ+0x28c90], R74 ;  /* 0x028c904a3f00e5a7 */ /* 0x000e6400080c007f */
[----:B-1----:R-:W-:Y:S05]  /*1ac50*/  @!P6 BRA `(.L_x_7940) ;  /* 0xfffffffc00f0e947 */ /* 0x002fea000383ffff */
[----:B------:R-:W-:Y:S05]  /*1ac60*/  BRA `(.L_x_8194) ;  /* 0xfffffe88004c7947 */ /* 0x000fea000383ffff */
.L_x_7941:
        /* <DEDUP_REMOVED lines=8> */
.L_x_8196:
[----:B------:R-:W-:Y:S05]  /*1acf0*/  BSYNC B1 ;  /* 0x0000000000017941 */ /* 0x000fea0003800000 */
.L_x_8195:
        /* <DEDUP_REMOVED lines=8> */
.L_x_8197:
[----:B------:R-:W-:Y:S01]  /*1ad80*/  IMAD.MOV.U32 R70, RZ, RZ, R14 ;  /* 0x000000ffff467224 */ /* 0x000fe200078e000e */
[----:B------:R-:W-:Y:S06]  /*1ad90*/  BRA `(.L_x_8198) ;  /* 0xfffffe8800147947 */ /* 0x000fec000383ffff */
.L_x_7946:
[----:B-1----:R1:W2:Y:S02]  /*1ada0*/  SYNCS.PHASECHK.TRANS64.TRYWAIT P4, [R63+URZ+0x28c90], R74 ;  /* 0x028c904a3f0075a7 */ /* 0x0022a4000808017f */
[----:B--2---:R-:W-:Y:S05]  /*1adb0*/  @!P4 NANOSLEEP.SYNCS 0x989680 ;  /* 0x009896800000c95d */ /* 0x004fea0003900000 */
[----:B------:R-:W2:Y:S02]  /*1adc0*/  @!P4 SYNCS.PHASECHK.TRANS64 P4, [R63+URZ+0x28c90], R74 ;  /* 0x028c904a3f00c5a7 */ /* 0x000ea4000808007f */
[----:B--2---:R-:W-:Y:S05]  /*1add0*/  @!P4 BRA `(.L_x_7946) ;  /* 0xfffffffc00f0c947 */ /* 0x004fea000383ffff */
[----:B------:R-:W-:Y:S05]  /*1ade0*/  BRA `(.L_x_8199) ;  /* 0xfffffe9000187947 */ /* 0x000fea000383ffff */
.L_x_7947:
[----:B------:R-:W-:Y:S01]  /*1adf0*/  BSSY B1, `(.L_x_8200) ;  /* 0x0000007000017945 */ /* 0x000fe20003800000 */
[----:B------:R-:W-:Y:S02]  /*1ae00*/  IMAD.MOV.U32 R12, RZ, RZ, RZ ;  /* 0x000000ffff0c7224 */ /* 0x000fe400078e00ff */
[----:B------:R-:W-:Y:S02]  /*1ae10*/  IMAD.MOV.U32 R11, RZ, RZ, 0x1c1f ;  /* 0x00001c1fff0b7424 */ /* 0x000fe400078e00ff */
[----:B------:R-:W-:-:S07]  /*1ae20*/  IMAD.MOV.U32 R15, RZ, RZ, -0x1 ;  /* 0xffffffffff0f7424 */ /* 0x000fce00078e00ff */
[----:B-1----:R-:W-:Y:S05]  /*1ae30*/  WARPSYNC.COLLECTIVE R15, `(.L_x_8201) ;  /* 0x000000000f087348 */ /* 0x002fea0003c00000 */
[----:B------:R0:W2:Y:S02]  /*1ae40*/  SHFL.IDX P6, R14, R13, R12, R11 ;  /* 0x0000000c0d0e7389 */ /* 0x0000a400000c000b */
[----:B012---:R-:W-:Y:S01]  /*1ae50*/  ENDCOLLECTIVE ;  /* 0x000000000000791b */ /* 0x007fe20003800000 */
.L_x_8201:
[----:B------:R-:W-:Y:S05]  /*1ae60*/  BSYNC B1 ;  /* 0x0000000000017941 */ /* 0x000fea0003800000 */
.L_x_8200:
        /* <DEDUP_REMOVED lines=8> */
.L_x_8202:
[----:B------:R-:W-:Y:S05]  /*1aef0*/  BRA `(.L_x_8203) ;  /* 0xfffffe9000407947 */ /* 0x000fea000383ffff */
.L_x_7951:
[----:B-1----:R1:W2:Y:S02]  /*1af00*/  SYNCS.PHASECHK.TRANS64.TRYWAIT P3, [R63+URZ+0x28cb0], R74 ;  /* 0x028cb04a3f0075a7 */ /* 0x0022a4000806017f */
[----:B--2---:R-:W-:Y:S05]  /*1af10*/  @!P3 NANOSLEEP.SYNCS 0x989680 ;  /* 0x009896800000b95d */ /* 0x004fea0003900000 */
[----:B------:R-:W2:Y:S02]  /*1af20*/  @!P3 SYNCS.PHASECHK.TRANS64 P3, [R63+URZ+0x28cb0], R74 ;  /* 0x028cb04a3f00b5a7 */ /* 0x000ea4000806007f */
[----:B--2---:R-:W-:Y:S05]  /*1af30*/  @!P3 BRA `(.L_x_7951) ;  /* 0xfffffffc00f0b947 */ /* 0x004fea000383ffff */
[----:B------:R-:W-:Y:S05]  /*1af40*/  BRA `(.L_x_8204) ;  /* 0xfffffe9000cc7947 */ /* 0x000fea000383ffff */
.L_x_7962:
[----:B0-----:R0:W1:Y:S02]  /*1af50*/  SYNCS.PHASECHK.TRANS64.TRYWAIT P1, [R3+URZ+0x28c50], R8 ;  /* 0x028c5008030075a7 */ /* 0x001064000802017f */
[----:B-1----:R-:W-:Y:S05]  /*1af60*/  @!P1 NANOSLEEP.SYNCS 0x989680 ;  /* 0x009896800000995d */ /* 0x002fea0003900000 */
[----:B------:R-:W1:Y:S02]  /*1af70*/  @!P1 SYNCS.PHASECHK.TRANS64 P1, [R3+URZ+0x28c50], R8 ;  /* 0x028c5008030095a7 */ /* 0x000e64000802007f */
[----:B-1----:R-:W-:Y:S05]  /*1af80*/  @!P1 BRA `(.L_x_7962) ;  /* 0xfffffffc00f09947 */ /* 0x002fea000383ffff */
[----:B------:R-:W-:Y:S05]  /*1af90*/  BRA `(.L_x_8205) ;  /* 0xfffffea000e07947 */ /* 0x000fea000383ffff */
.L_x_7970:
[----:B-1----:R1:W2:Y:S02]  /*1afa0*/  SYNCS.PHASECHK.TRANS64.TRYWAIT P1, [R20+URZ+0x28c50], R12 ;  /* 0x028c500c140075a7 */ /* 0x0022a4000802017f */
[----:B--2---:R-:W-:Y:S05]  /*1afb0*/  @!P1 NANOSLEEP.SYNCS 0x989680 ;  /* 0x009896800000995d */ /* 0x004fea0003900000 */
[----:B------:R-:W2:Y:S02]  /*1afc0*/  @!P1 SYNCS.PHASECHK.TRANS64 P1, [R20+URZ+0x28c50], R12 ;  /* 0x028c500c140095a7 */ /* 0x000ea4000802007f */
[----:B--2---:R-:W-:Y:S05]  /*1afd0*/  @!P1 BRA `(.L_x_7970) ;  /* 0xfffffffc00f09947 */ /* 0x004fea000383ffff */
[----:B------:R-:W-:Y:S05]  /*1afe0*/  BRA `(.L_x_7969) ;  /* 0xfffffeb000047947 */ /* 0x000fea000383ffff */
.L_x_7984:
        /* <DEDUP_REMOVED lines=8> */
.L_x_8207:
[----:B------:R-:W-:Y:S05]  /*1b070*/  BSYNC B1 ;  /* 0x0000000000017941 */ /* 0x000fea0003800000 */
.L_x_8206:
        /* <DEDUP_REMOVED lines=8> */
.L_x_8208:
[----:B------:R-:W-:Y:S02]  /*1b100*/  IMAD.MOV.U32 R13, RZ, RZ, R10 ;  /* 0x000000ffff0d7224 */ /* 0x000fe400078e000a */
[----:B------:R-:W-:-:S07]  /*1b110*/  IMAD.MOV.U32 R0, RZ, RZ, R14 ;  /* 0x000000ffff007224 */ /* 0x000fce00078e000e */
[----:B------:R-:W-:Y:S05]  /*1b120*/  WARPSYNC.COLLECTIVE R15, `(.L_x_8209) ;  /* 0x000000000f087348 */ /* 0x000fea0003c00000 */
[----:B------:R0:W1:Y:S02]  /*1b130*/  SHFL.IDX P6, R14, R13, R12, R11 ;  /* 0x0000000c0d0e7389 */ /* 0x00006400000c000b */
[----:B01----:R-:W-:Y:S01]  /*1b140*/  ENDCOLLECTIVE ;  /* 0x000000000000791b */ /* 0x003fe20003800000 */
.L_x_8209:
[----:B------:R-:W-:Y:S02]  /*1b150*/  IMAD.MOV.U32 R13, RZ, RZ, R7 ;  /* 0x000000ffff0d7224 */ /* 0x000fe400078e0007 */
[----:B------:R-:W-:-:S07]  /*1b160*/  IMAD.MOV.U32 R5, RZ, RZ, R14 ;  /* 0x000000ffff057224 */ /* 0x000fce00078e000e */
[----:B------:R-:W-:Y:S05]  /*1b170*/  WARPSYNC.COLLECTIVE R15, `(.L_x_8210) ;  /* 0x000000000f087348 */ /* 0x000fea0003c00000 */
[----:B------:R0:W1:Y:S02]  /*1b180*/  SHFL.IDX P6, R14, R13, R12, R11 ;  /* 0x0000000c0d0e7389 */ /* 0x00006400000c000b */
[----:B01----:R-:W-:Y:S01]  /*1b190*/  ENDCOLLECTIVE ;  /* 0x000000000000791b */ /* 0x003fe20003800000 */
.L_x_8210:
[----:B------:R-:W-:Y:S05]  /*1b1a0*/  BRA `(.L_x_8211) ;  /* 0xfffffec400f87947 */ /* 0x000fea000383ffff */
.L_x_7987:
        /* <DEDUP_REMOVED lines=8> */
.L_x_8213:
[----:B------:R-:W-:Y:S05]  /*1b230*/  BSYNC B1 ;  /* 0x0000000000017941 */ /* 0x000fea0003800000 */
.L_x_8212:
[----:B------:R-:W-:Y:S01]  /*1b240*/  IMAD.MOV.U32 R13, RZ, RZ, R4 ;  /* 0x000000ffff0d7224 */ /* 0x000fe200078e0004 */
[----:B------:R-:W-:Y:S01]  /*1b250*/  MOV R3, R14 ;  /* 0x0000000e00037202 */ /* 0x000fe20000000f00 */
[----:B------:R-:W-:Y:S02]  /*1b260*/  IMAD.MOV.U32 R12, RZ, RZ, 0x1 ;  /* 0x00000001ff0c7424 */ /* 0x000fe400078e00ff */
[----:B------:R-:W-:Y:S02]  /*1b270*/  IMAD.MOV.U32 R11, RZ, RZ, 0x1c1f ;  /* 0x00001c1fff0b7424 */ /* 0x000fe400078e00ff */
[----:B------:R-:W-:-:S07]  /*1b280*/  IMAD.MOV.U32 R15, RZ, RZ, -0x1 ;  /* 0xffffffffff0f7424 */ /* 0x000fce00078e00ff */
[----:B------:R-:W-:Y:S05]  /*1b290*/  WARPSYNC.COLLECTIVE R15, `(.L_x_8214) ;  /* 0x000000000f087348 */ /* 0x000fea0003c00000 */
[----:B------:R0:W1:Y:S02]  /*1b2a0*/  SHFL.IDX P6, R14, R13, R12, R11 ;  /* 0x0000000c0d0e7389 */ /* 0x00006400000c000b */
[----:B01----:R-:W-:Y:S01]  /*1b2b0*/  ENDCOLLECTIVE ;  /* 0x000000000000791b */ /* 0x003fe20003800000 */
.L_x_8214:
[----:B------:R-:W-:Y:S02]  /*1b2c0*/  IMAD.MOV.U32 R13, RZ, RZ, R10 ;  /* 0x000000ffff0d7224 */ /* 0x000fe400078e000a */
[----:B------:R-:W-:-:S07]  /*1b2d0*/  IMAD.MOV.U32 R0, RZ, RZ, R14 ;  /* 0x000000ffff007224 */ /* 0x000fce00078e000e */
[----:B------:R-:W-:Y:S05]  /*1b2e0*/  WARPSYNC.COLLECTIVE R15, `(.L_x_8215) ;  /* 0x000000000f087348 */ /* 0x000fea0003c00000 */
[----:B------:R0:W1:Y:S02]  /*1b2f0*/  SHFL.IDX P6, R14, R13, R12, R11 ;  /* 0x0000000c0d0e7389 */ /* 0x00006400000c000b */
[----:B01----:R-:W-:Y:S01]  /*1b300*/  ENDCOLLECTIVE ;  /* 0x000000000000791b */ /* 0x003fe20003800000 */
.L_x_8215:
[----:B------:R-:W-:Y:S02]  /*1b310*/  IMAD.MOV.U32 R13, RZ, RZ, R7 ;  /* 0x000000ffff0d7224 */ /* 0x000fe400078e0007 */
[----:B------:R-:W-:-:S07]  /*1b320*/  IMAD.MOV.U32 R5, RZ, RZ, R14 ;  /* 0x000000ffff057224 */ /* 0x000fce00078e000e */
[----:B------:R-:W-:Y:S05]  /*1b330*/  WARPSYNC.COLLECTIVE R15, `(.L_x_8216) ;  /* 0x000000000f087348 */ /* 0x000fea0003c00000 */
[----:B------:R0:W1:Y:S02]  /*1b340*/  SHFL.IDX P6, R14, R13, R12, R11 ;  /* 0x0000000c0d0e7389 */ /* 0x00006400000c000b */
[----:B01----:R-:W-:Y:S01]  /*1b350*/  ENDCOLLECTIVE ;  /* 0x000000000000791b */ /* 0x003fe20003800000 */
.L_x_8216:
[----:B------:R-:W-:Y:S05]  /*1b360*/  BRA `(.L_x_8217) ;  /* 0xfffffec8005c7947 */ /* 0x000fea000383ffff */
.L_x_7991:
[----:B0-----:R0:W1:Y:S02]  /*1b370*/  SYNCS.PHASECHK.TRANS64.TRYWAIT P0, [R2+URZ+0x28c00], R37 ;  /* 0x028c0025020075a7 */ /* 0x001064000800017f */
[----:B-1----:R-:W-:Y:S05]  /*1b380*/  @!P0 NANOSLEEP.SYNCS 0x989680 ;  /* 0x009896800000895d */ /* 0x002fea0003900000 */
[----:B------:R-:W1:Y:S02]  /*1b390*/  @!P0 SYNCS.PHASECHK.TRANS64 P0, [R2+URZ+0x28c00], R37 ;  /* 0x028c0025020085a7 */ /* 0x000e64000800007f */
[----:B-1----:R-:W-:Y:S05]  /*1b3a0*/  @!P0 BRA `(.L_x_7991) ;  /* 0xfffffffc00f08947 */ /* 0x002fea000383ffff */
[----:B------:R-:W-:Y:S05]  /*1b3b0*/  BRA `(.L_x_8218) ;  /* 0xfffffecc004c7947 */ /* 0x000fea000383ffff */
.L_x_7999:
        /* <DEDUP_REMOVED lines=9> */
.L_x_8220:
[----:B------:R-:W-:Y:S05]  /*1b450*/  BSYNC B1 ;  /* 0x0000000000017941 */ /* 0x000fea0003800000 */
.L_x_8219:
        /* <DEDUP_REMOVED lines=10> */
.L_x_8221:
        /* <DEDUP_REMOVED lines=8> */
.L_x_8222:
[----:B------:R-:W-:-:S05]  /*1b580*/  @!P1 IADD3 R6, P2, R3, R5, RZ ;  /* 0x0000000503069210 */ /* 0x000fca0007f5e0ff */
[----:B------:R-:W-:Y:S02]  /*1b590*/  @!P1 IMAD.X R7, R0, 0x1, R21, P2 ;  /* 0x0000000100079824 */ /* 0x000fe400010e0615 */
[----:B------:R-:W-:Y:S02]  /*1b5a0*/  IMAD.MOV.U32 R13, RZ, RZ, R27 ;  /* 0x000000ffff0d7224 */ /* 0x000fe400078e001b */
[----:B------:R-:W-:-:S07]  /*1b5b0*/  IMAD.MOV.U32 R4, RZ, RZ, R14 ;  /* 0x000000ffff047224 */ /* 0x000fce00078e000e */
[----:B------:R-:W-:Y:S05]  /*1b5c0*/  WARPSYNC.COLLECTIVE R15, `(.L_x_8223) ;  /* 0x000000000f087348 */ /* 0x000fea0003c00000 */
[----:B------:R0:W1:Y:S02]  /*1b5d0*/  SHFL.IDX P6, R14, R13, R12, R11 ;  /* 0x0000000c0d0e7389 */ /* 0x00006400000c000b */
[----:B01----:R-:W-:Y:S01]  /*1b5e0*/  ENDCOLLECTIVE ;  /* 0x000000000000791b */ /* 0x003fe20003800000 */
.L_x_8223:
        /* <DEDUP_REMOVED lines=19> */
.L_x_8224:
        /* <DEDUP_REMOVED lines=18> */
.L_x_8225:
[----:B------:R-:W-:Y:S02]  /*1b840*/  IMAD.MOV.U32 R4, RZ, RZ, R20 ;  /* 0x000000ffff047224 */ /* 0x000fe400078e0014 */
[----:B------:R-:W-:Y:S02]  /*1b850*/  IMAD.MOV.U32 R5, RZ, RZ, R21 ;  /* 0x000000ffff057224 */ /* 0x000fe400078e0015 */
[----:B------:R-:W-:Y:S02]  /*1b860*/  IMAD.MOV.U32 R7, RZ, RZ, R29 ;  /* 0x000000ffff077224 */ /* 0x000fe400078e001d */
[----:B------:R-:W-:Y:S01]  /*1b870*/  IMAD.MOV.U32 R6, RZ, RZ, R28 ;  /* 0x000000ffff067224 */ /* 0x000fe200078e001c */
[----:B------:R-:W-:Y:S02]  /*1b880*/  PRMT R41, R41, 0x5410, R5 ;  /* 0x0000541029297816 */ /* 0x000fe40000000005 */
[----:B------:R-:W-:Y:S02]  /*1b890*/  PRMT R39, R7, 0x5410, R4 ;  /* 0x0000541007277816 */ /* 0x000fe40000000004 */
[----:B------:R-:W-:-:S02]  /*1b8a0*/  CS2R R4, SRZ ;  /* 0x0000000000047805 */ /* 0x000fc4000001ff00 */
[----:B------:R-:W-:Y:S01]  /*1b8b0*/  PRMT R43, R43, 0x5410, R6 ;  /* 0x000054102b2b7816 */ /* 0x000fe20000000006 */
[----:B------:R-:W-:Y:S02]  /*1b8c0*/  IMAD.MOV.U32 R13, RZ, RZ, R24 ;  /* 0x000000ffff0d7224 */ /* 0x000fe400078e0018 */
[----:B------:R-:W-:-:S07]  /*1b8d0*/  IMAD.MOV.U32 R3, RZ, RZ, R14 ;  /* 0x000000ffff037224 */ /* 0x000fce00078e000e */
[----:B------:R-:W-:Y:S05]  /*1b8e0*/  WARPSYNC.COLLECTIVE R15, `(.L_x_8226) ;  /* 0x000000000f087348 */ /* 0x000fea0003c00000 */
[----:B------:R0:W1:Y:S02]  /*1b8f0*/  SHFL.IDX P6, R14, R13, R12, R11 ;  /* 0x0000000c0d0e7389 */ /* 0x00006400000c000b */
[----:B01----:R-:W-:Y:S01]  /*1b900*/  ENDCOLLECTIVE ;  /* 0x000000000000791b */ /* 0x003fe20003800000 */
.L_x_8226:
[----:B------:R-:W-:Y:S02]  /*1b910*/  IMAD.MOV.U32 R13, RZ, RZ, R27 ;  /* 0x000000ffff0d7224 */ /* 0x000fe400078e001b */
[----:B------:R-:W-:-:S07]  /*1b920*/  IMAD.MOV.U32 R24, RZ, RZ, R14 ;  /* 0x000000ffff187224 */ /* 0x000fce00078e000e */
[----:B------:R-:W-:Y:S05]  /*1b930*/  WARPSYNC.COLLECTIVE R15, `(.L_x_8227) ;  /* 0x000000000f087348 */ /* 0x000fea0003c00000 */
[----:B------:R0:W1:Y:S02]  /*1b940*/  SHFL.IDX P6, R14, R13, R12, R11 ;  /* 0x0000000c0d0e7389 */ /* 0x00006400000c000b */
[----:B01----:R-:W-:Y:S01]  /*1b950*/  ENDCOLLECTIVE ;  /* 0x000000000000791b */ /* 0x003fe20003800000 */
.L_x_8227:
[----:B------:R-:W-:Y:S05]  /*1b960*/  BRA `(.L_x_8228) ;  /* 0xfffffed800747947 */ /* 0x000fea000383ffff */
.L_x_8003:
[----:B0-----:R0:W1:Y:S02]  /*1b970*/  SYNCS.PHASECHK.TRANS64.TRYWAIT P1, [R2+URZ+0x28c00], R13 ;  /* 0x028c000d020075a7 */ /* 0x001064000802017f */
[----:B-1----:R-:W-:Y:S05]  /*1b980*/  @!P1 NANOSLEEP.SYNCS 0x989680 ;  /* 0x009896800000995d */ /* 0x002fea0003900000 */
[----:B------:R-:W1:Y:S02]  /*1b990*/  @!P1 SYNCS.PHASECHK.TRANS64 P1, [R2+URZ+0x28c00], R13 ;  /* 0x028c000d020095a7 */ /* 0x000e64000802007f */
[----:B-1----:R-:W-:Y:S05]  /*1b9a0*/  @!P1 BRA `(.L_x_8003) ;  /* 0xfffffffc00f09947 */ /* 0x002fea000383ffff */
[----:B------:R-:W-:Y:S05]  /*1b9b0*/  BRA `(.L_x_8229) ;  /* 0xfffffedc00147947 */ /* 0x000fea000383ffff */
.L_x_8009:
[----:B0-----:R0:W1:Y:S02]  /*1b9c0*/  SYNCS.PHASECHK.TRANS64.TRYWAIT P1, [R20+URZ+0x28c30], R21 ;  /* 0x028c3015140075a7 */ /* 0x001064000802017f */
[----:B-1----:R-:W-:Y:S05]  /*1b9d0*/  @!P1 NANOSLEEP.SYNCS 0x989680 ;  /* 0x009896800000995d */ /* 0x002fea0003900000 */
[----:B------:R-:W1:Y:S02]  /*1b9e0*/  @!P1 SYNCS.PHASECHK.TRANS64 P1, [R20+URZ+0x28c30], R21 ;  /* 0x028c3015140095a7 */ /* 0x000e64000802007f */
[----:B-1----:R-:W-:Y:S05]  /*1b9f0*/  @!P1 BRA `(.L_x_8009) ;  /* 0xfffffffc00f09947 */ /* 0x002fea000383ffff */
[----:B------:R-:W-:Y:S05]  /*1ba00*/  BRA `(.L_x_8008) ;  /* 0xfffffee800d07947 */ /* 0x000fea000383ffff */
.L_x_8015:
[----:B--2---:R2:W3:Y:S02]  /*1ba10*/  SYNCS.PHASECHK.TRANS64.TRYWAIT P1, [R20+URZ+0x28c50], R21 ;  /* 0x028c5015140075a7 */ /* 0x0044e4000802017f */
[----:B---3--:R-:W-:Y:S05]  /*1ba20*/  @!P1 NANOSLEEP.SYNCS 0x989680 ;  /* 0x009896800000995d */ /* 0x008fea0003900000 */
[----:B------:R-:W3:Y:S02]  /*1ba30*/  @!P1 SYNCS.PHASECHK.TRANS64 P1, [R20+URZ+0x28c50], R21 ;  /* 0x028c5015140095a7 */ /* 0x000ee4000802007f */
[----:B---3--:R-:W-:Y:S05]  /*1ba40*/  @!P1 BRA `(.L_x_8015) ;  /* 0xfffffffc00f09947 */ /* 0x008fea000383ffff */
[----:B------:R-:W-:Y:S05]  /*1ba50*/  BRA `(.L_x_8014) ;  /* 0xfffffefc00847947 */ /* 0x000fea000383ffff */
.L_x_8024:
[----:B-1----:R1:W2:Y:S02]  /*1ba60*/  SYNCS.PHASECHK.TRANS64.TRYWAIT P1, [R186+URZ+0x28c30], R187 ;  /* 0x028c30bbba0075a7 */ /* 0x0022a4000802017f */
[----:B--2---:R-:W-:Y:S05]  /*1ba70*/  @!P1 NANOSLEEP.SYNCS 0x989680 ;  /* 0x009896800000995d */ /* 0x004fea0003900000 */
[----:B------:R-:W2:Y:S02]  /*1ba80*/  @!P1 SYNCS.PHASECHK.TRANS64 P1, [R186+URZ+0x28c30], R187 ;  /* 0x028c30bbba0095a7 */ /* 0x000ea4000802007f */
[----:B--2---:R-:W-:Y:S05]  /*1ba90*/  @!P1 BRA `(.L_x_8024) ;  /* 0xfffffffc00f09947 */ /* 0x004fea000383ffff */
[----:B------:R-:W-:Y:S05]  /*1baa0*/  BRA `(.L_x_8023) ;  /* 0xffffff0000b87947 */ /* 0x000fea000383ffff */
.L_x_8030:
[----:B--2---:R2:W3:Y:S02]  /*1bab0*/  SYNCS.PHASECHK.TRANS64.TRYWAIT P1, [R186+URZ+0x28c50], R187 ;  /* 0x028c50bbba0075a7 */ /* 0x0044e4000802017f */
[----:B---3--:R-:W-:Y:S05]  /*1bac0*/  @!P1 NANOSLEEP.SYNCS 0x989680 ;  /* 0x009896800000995d */ /* 0x008fea0003900000 */
[----:B------:R-:W3:Y:S02]  /*1bad0*/  @!P1 SYNCS.PHASECHK.TRANS64 P1, [R186+URZ+0x28c50], R187 ;  /* 0x028c50bbba0095a7 */ /* 0x000ee4000802007f */
[----:B---3--:R-:W-:Y:S05]  /*1bae0*/  @!P1 BRA `(.L_x_8030) ;  /* 0xfffffffc00f09947 */ /* 0x008fea000383ffff */
[----:B------:R-:W-:Y:S05]  /*1baf0*/  BRA `(.L_x_8029) ;  /* 0xffffff1c00907947 */ /* 0x000fea000383ffff */
.L_x_8039:
[----:B--2---:R2:W3:Y:S02]  /*1bb00*/  SYNCS.PHASECHK.TRANS64.TRYWAIT P1, [R215+URZ+0x28c30], R20 ;  /* 0x028c3014d70075a7 */ /* 0x0044e4000802017f */
[----:B---3--:R-:W-:Y:S05]  /*1bb10*/  @!P1 NANOSLEEP.SYNCS 0x989680 ;  /* 0x009896800000995d */ /* 0x008fea0003900000 */
[----:B------:R-:W3:Y:S02]  /*1bb20*/  @!P1 SYNCS.PHASECHK.TRANS64 P1, [R215+URZ+0x28c30], R20 ;  /* 0x028c3014d70095a7 */ /* 0x000ee4000802007f */
[----:B---3--:R-:W-:Y:S05]  /*1bb30*/  @!P1 BRA `(.L_x_8039) ;  /* 0xfffffffc00f09947 */ /* 0x008fea000383ffff */
[----:B------:R-:W-:Y:S05]  /*1bb40*/  BRA `(.L_x_8038) ;  /* 0xffffff2000b07947 */ /* 0x000fea000383ffff */
.L_x_8045:
[----:B----4-:R4:W0:Y:S02]  /*1bb50*/  SYNCS.PHASECHK.TRANS64.TRYWAIT P1, [R215+URZ+0x28c50], R20 ;  /* 0x028c5014d70075a7 */ /* 0x010824000802017f */
[----:B0-----:R-:W-:Y:S05]  /*1bb60*/  @!P1 NANOSLEEP.SYNCS 0x989680 ;  /* 0x009896800000995d */ /* 0x001fea0003900000 */
[----:B------:R-:W0:Y:S02]  /*1bb70*/  @!P1 SYNCS.PHASECHK.TRANS64 P1, [R215+URZ+0x28c50], R20 ;  /* 0x028c5014d70095a7 */ /* 0x000e24000802007f */
[----:B0-----:R-:W-:Y:S05]  /*1bb80*/  @!P1 BRA `(.L_x_8045) ;  /* 0xfffffffc00f09947 */ /* 0x001fea000383ffff */
[----:B------:R-:W-:Y:S05]  /*1bb90*/  BRA `(.L_x_8044) ;  /* 0xffffff3800107947 */ /* 0x000fea000383ffff */
.L_x_8076:
        /* <DEDUP_REMOVED lines=11> */
.L_x_8231:
[----:B------:R-:W-:Y:S05]  /*1bc50*/  BSYNC B1 ;  /* 0x0000000000017941 */ /* 0x000fea0003800000 */
.L_x_8230:
[----:B------:R-:W-:Y:S05]  /*1bc60*/  BRA `(.L_x_8232) ;  /* 0xffffff8c00387947 */ /* 0x000fea000383ffff */
.L_x_8078:
[----:B------:R-:W-:Y:S01]  /*1bc70*/  BSSY B1, `(.L_x_8233) ;  /* 0x0000006000017945 */ /* 0x000fe20003800000 */
[----:B------:R-:W-:-:S07]  /*1bc80*/  IMAD.MOV.U32 R15, RZ, RZ, -0x1 ;  /* 0xffffffffff0f7424 */ /* 0x000fce00078e00ff */
[----:B012---:R-:W-:Y:S05]  /*1bc90*/  WARPSYNC.COLLECTIVE R15, `(.L_x_8234) ;  /* 0x000000000f0c7348 */ /* 0x007fea0003c00000 */
[----:B------:R-:W-:Y:S02]  /*1bca0*/  ELECT P6, UR62, PT ;  /* 0x00000000003e782f */ /* 0x000fe400038c0000 */
[----:B------:R-:W-:Y:S01]  /*1bcb0*/  MOV R14, UR62 ;  /* 0x0000003e000e7c02 */ /* 0x000fe20008000f00 */
[----:B012---:R-:W-:Y:S10]  /*1bcc0*/  ENDCOLLECTIVE ;  /* 0x000000000000791b */ /* 0x007ff40003800000 */
.L_x_8234:
[----:B------:R-:W-:Y:S05]  /*1bcd0*/  BSYNC B1 ;  /* 0x0000000000017941 */ /* 0x000fea0003800000 */
.L_x_8233:
[----:B------:R-:W-:Y:S05]  /*1bce0*/  BRA `(.L_x_8077) ;  /* 0xffffff8c00307947 */ /* 0x000fea000383ffff */
.L_x_8080:
[----:B0-----:R0:W2:Y:S02]  /*1bcf0*/  SYNCS.PHASECHK.TRANS64.TRYWAIT P0, [R23+URZ+0x28c20], R3 ;  /* 0x028c2003170075a7 */ /* 0x0010a4000800017f */
[----:B--2---:R-:W-:Y:S05]  /*1bd00*/  @!P0 NANOSLEEP.SYNCS 0x989680 ;  /* 0x009896800000895d */ /* 0x004fea0003900000 */
[----:B------:R-:W2:Y:S02]  /*1bd10*/  @!P0 SYNCS.PHASECHK.TRANS64 P0, [R23+URZ+0x28c20], R3 ;  /* 0x028c2003170085a7 */ /* 0x000ea4000800007f */
[----:B--2---:R-:W-:Y:S05]  /*1bd20*/  @!P0 BRA `(.L_x_8080) ;  /* 0xfffffffc00f08947 */ /* 0x004fea000383ffff */
[----:B------:R-:W-:Y:S05]  /*1bd30*/  BRA `(.L_x_8235) ;  /* 0xffffff8c00407947 */ /* 0x000fea000383ffff */
.L_x_8084:
[----:B0-----:R0:W1:Y:S02]  /*1bd40*/  SYNCS.PHASECHK.TRANS64.TRYWAIT P0, [R3+URZ+0x28ca0], R8 ;  /* 0x028ca008030075a7 */ /* 0x001064000800017f */
[----:B-1----:R-:W-:Y:S05]  /*1bd50*/  @!P0 NANOSLEEP.SYNCS 0x989680 ;  /* 0x009896800000895d */ /* 0x002fea0003900000 */
[----:B------:R-:W1:Y:S02]  /*1bd60*/  @!P0 SYNCS.PHASECHK.TRANS64 P0, [R3+URZ+0x28ca0], R8 ;  /* 0x028ca008030085a7 */ /* 0x000e64000800007f */
[----:B-1----:R-:W-:Y:S05]  /*1bd70*/  @!P0 BRA `(.L_x_8084) ;  /* 0xfffffffc00f08947 */ /* 0x002fea000383ffff */
[----:B------:R-:W-:Y:S05]  /*1bd80*/  BRA `(.L_x_8236) ;  /* 0xffffff8c00587947 */ /* 0x000fea000383ffff */
.L_x_8089:
[----:B-1----:R1:W2:Y:S02]  /*1bd90*/  SYNCS.PHASECHK.TRANS64.TRYWAIT P0, [R3+URZ+0x28cc0], R8 ;  /* 0x028cc008030075a7 */ /* 0x0022a4000800017f */
[----:B--2---:R-:W-:Y:S05]  /*1bda0*/  @!P0 NANOSLEEP.SYNCS 0x989680 ;  /* 0x009896800000895d */ /* 0x004fea0003900000 */
[----:B------:R-:W2:Y:S02]  /*1bdb0*/  @!P0 SYNCS.PHASECHK.TRANS64 P0, [R3+URZ+0x28cc0], R8 ;  /* 0x028cc008030085a7 */ /* 0x000ea4000800007f */
[----:B--2---:R-:W-:Y:S05]  /*1bdc0*/  @!P0 BRA `(.L_x_8089) ;  /* 0xfffffffc00f08947 */ /* 0x004fea000383ffff */
[----:B------:R-:W-:Y:S05]  /*1bdd0*/  BRA `(.L_x_8237) ;  /* 0xffffff8c00d47947 */ /* 0x000fea000383ffff */
.L_x_8103:
[----:B0-----:R0:W2:Y:S02]  /*1bde0*/  SYNCS.PHASECHK.TRANS64.TRYWAIT P1, [R8+URZ+0x28ca0], R2 ;  /* 0x028ca002080075a7 */ /* 0x0010a4000802017f */
[----:B--2---:R-:W-:Y:S05]  /*1bdf0*/  @!P1 NANOSLEEP.SYNCS 0x989680 ;  /* 0x009896800000995d */ /* 0x004fea0003900000 */
[----:B------:R-:W2:Y:S02]  /*1be00*/  @!P1 SYNCS.PHASECHK.TRANS64 P1, [R8+URZ+0x28ca0], R2 ;  /* 0x028ca002080095a7 */ /* 0x000ea4000802007f */
[----:B--2---:R-:W-:Y:S05]  /*1be10*/  @!P1 BRA `(.L_x_8103) ;  /* 0xfffffffc00f09947 */ /* 0x004fea000383ffff */
[----:B------:R-:W-:Y:S05]  /*1be20*/  BRA `(.L_x_8238) ;  /* 0xffffff9800387947 */ /* 0x000fea000383ffff */
.L_x_8108:
[----:B-1----:R1:W2:Y:S02]  /*1be30*/  SYNCS.PHASECHK.TRANS64.TRYWAIT P1, [R8+URZ+0x28cc0], R2 ;  /* 0x028cc002080075a7 */ /* 0x0022a4000802017f */
[----:B--2---:R-:W-:Y:S05]  /*1be40*/  @!P1 NANOSLEEP.SYNCS 0x989680 ;  /* 0x009896800000995d */ /* 0x004fea0003900000 */
[----:B------:R-:W2:Y:S02]  /*1be50*/  @!P1 SYNCS.PHASECHK.TRANS64 P1, [R8+URZ+0x28cc0], R2 ;  /* 0x028cc002080095a7 */ /* 0x000ea4000802007f */
[----:B--2---:R-:W-:Y:S05]  /*1be60*/  @!P1 BRA `(.L_x_8108) ;  /* 0xfffffffc00f09947 */ /* 0x004fea000383ffff */
[----:B------:R-:W-:Y:S05]  /*1be70*/  BRA `(.L_x_8239) ;  /* 0xffffff9800b07947 */ /* 0x000fea000383ffff */
.L_x_8128:
        /* <DEDUP_REMOVED lines=11> */
.L_x_8241:
[----:B------:R-:W-:Y:S05]  /*1bf30*/  BSYNC B0 ;  /* 0x0000000000007941 */ /* 0x000fea0003800000 */
.L_x_8240:
[----:B------:R-:W-:Y:S05]  /*1bf40*/  BRA `(.L_x_8242) ;  /* 0xffffffac00d87947 */ /* 0x000fea000383ffff */
.L_x_8131:
[----:B0-----:R0:W1:Y:S02]  /*1bf50*/  SYNCS.PHASECHK.TRANS64.TRYWAIT P0, [R31+URZ+0x28c40], R0 ;  /* 0x028c40001f0075a7 */ /* 0x001064000800017f */
[----:B-1----:R-:W-:Y:S05]  /*1bf60*/  @!P0 NANOSLEEP.SYNCS 0x989680 ;  /* 0x009896800000895d */ /* 0x002fea0003900000 */
[----:B------:R-:W1:Y:S02]  /*1bf70*/  @!P0 SYNCS.PHASECHK.TRANS64 P0, [R31+URZ+0x28c40], R0 ;  /* 0x028c40001f0085a7 */ /* 0x000e64000800007f */
[----:B-1----:R-:W-:Y:S05]  /*1bf80*/  @!P0 BRA `(.L_x_8131) ;  /* 0xfffffffc00f08947 */ /* 0x002fea000383ffff */
[----:B------:R-:W-:Y:S05]  /*1bf90*/  BRA `(.L_x_8243) ;  /* 0xffffffb000187947 */ /* 0x000fea000383ffff */
.L_x_8132:
        /* <DEDUP_REMOVED lines=8> */
.L_x_8245:
[----:B------:R-:W-:Y:S05]  /*1c020*/  BSYNC B0 ;  /* 0x0000000000007941 */ /* 0x000fea0003800000 */
.L_x_8244:
        /* <DEDUP_REMOVED lines=9> */
.L_x_8246:
[----:B------:R-:W-:Y:S02]  /*1c0c0*/  IMAD.MOV.U32 R13, RZ, RZ, R4 ;  /* 0x000000ffff0d7224 */ /* 0x000fe400078e0004 */
[----:B------:R-:W-:Y:S02]  /*1c0d0*/  IMAD.MOV.U32 R12, RZ, RZ, 0x1 ;  /* 0x00000001ff0c7424 */ /* 0x000fe400078e00ff */
[----:B------:R-:W-:-:S07]  /*1c0e0*/  IMAD.MOV.U32 R3, RZ, RZ, R14 ;  /* 0x000000ffff037224 */ /* 0x000fce00078e000e */
[----:B------:R-:W-:Y:S05]  /*1c0f0*/  WARPSYNC.COLLECTIVE R15, `(.L_x_8247) ;  /* 0x000000000f087348 */ /* 0x000fea0003c00000 */
[----:B------:R0:W1:Y:S02]  /*1c100*/  SHFL.IDX P6, R14, R13, R12, R11 ;  /* 0x0000000c0d0e7389 */ /* 0x00006400000c000b */
[----:B01----:R-:W-:Y:S01]  /*1c110*/  ENDCOLLECTIVE ;  /* 0x000000000000791b */ /* 0x003fe20003800000 */
.L_x_8247:
        /* <DEDUP_REMOVED lines=15> */
.L_x_8248:
[----:B------:R-:W-:Y:S02]  /*1c210*/  @P0 IMAD R6, R5, 0x2, R23 ;  /* 0x0000000205060824 */ /* 0x000fe400078e0217 */
[----:B------:R-:W-:Y:S02]  /*1c220*/  IMAD.MOV.U32 R13, RZ, RZ, R4 ;  /* 0x000000ffff0d7224 */ /* 0x000fe400078e0004 */
[----:B------:R-:W-:Y:S02]  /*1c230*/  IMAD.MOV.U32 R12, RZ, RZ, 0x2 ;  /* 0x00000002ff0c7424 */ /* 0x000fe400078e00ff */
[----:B------:R-:W-:-:S07]  /*1c240*/  IMAD.MOV.U32 R3, RZ, RZ, R14 ;  /* 0x000000ffff037224 */ /* 0x000fce00078e000e */
[----:B------:R-:W-:Y:S05]  /*1c250*/  WARPSYNC.COLLECTIVE R15, `(.L_x_8249) ;  /* 0x000000000f087348 */ /* 0x000fea0003c00000 */
[----:B------:R0:W1:Y:S02]  /*1c260*/  SHFL.IDX P6, R14, R13, R12, R11 ;  /* 0x0000000c0d0e7389 */ /* 0x00006400000c000b */
[----:B01----:R-:W-:Y:S01]  /*1c270*/  ENDCOLLECTIVE ;  /* 0x000000000000791b */ /* 0x003fe20003800000 */
.L_x_8249:
        /* <DEDUP_REMOVED lines=15> */
.L_x_8250:
[----:B------:R-:W-:Y:S02]  /*1c370*/  @P0 IMAD R6, R5, 0x2, R23 ;  /* 0x0000000205060824 */ /* 0x000fe400078e0217 */
[----:B------:R-:W-:Y:S02]  /*1c380*/  IMAD.MOV.U32 R13, RZ, RZ, R4 ;  /* 0x000000ffff0d7224 */ /* 0x000fe400078e0004 */
[----:B------:R-:W-:Y:S02]  /*1c390*/  IMAD.MOV.U32 R12, RZ, RZ, 0x3 ;  /* 0x00000003ff0c7424 */ /* 0x000fe400078e00ff */
[----:B------:R-:W-:-:S07]  /*1c3a0*/  IMAD.MOV.U32 R3, RZ, RZ, R14 ;  /* 0x000000ffff037224 */ /* 0x000fce00078e000e */
[----:B------:R-:W-:Y:S05]  /*1c3b0*/  WARPSYNC.COLLECTIVE R15, `(.L_x_8251) ;  /* 0x000000000f087348 */ /* 0x000fea0003c00000 */
[----:B------:R0:W1:Y:S02]  /*1c3c0*/  SHFL.IDX P6, R14, R13, R12, R11 ;  /* 0x0000000c0d0e7389 */ /* 0x00006400000c000b */
[----:B01----:R-:W-:Y:S01]  /*1c3d0*/  ENDCOLLECTIVE ;  /* 0x000000000000791b */ /* 0x003fe20003800000 */
.L_x_8251:
        /* <DEDUP_REMOVED lines=10> */
.L_x_8252:
[----:B------:R-:W-:Y:S01]  /*1c480*/  @!PT LDS RZ, [RZ] ;  /* 0x00000000fffff984 */ /* 0x000fe20000000800 */
[----:B------:R-:W-:Y:S01]  /*1c490*/  @!PT LDS RZ, [RZ] ;  /* 0x00000000fffff984 */ /* 0x000fe20000000800 */
[----:B------:R-:W-:Y:S01]  /*1c4a0*/  @!PT LDS RZ, [RZ] ;  /* 0x00000000fffff984 */ /* 0x000fe20000000800 */
[----:B------:R0:W-:Y:S01]  /*1c4b0*/  @P0 LDGSTS.E.BYPASS.LTC128B.128 [R6+0x23400], desc[UR40][R2.64], !P2 ;  /* 0x2340000002060fae */ /* 0x0001e2000d101d68 */
[----:B------:R-:W-:Y:S01]  /*1c4c0*/  IMAD.MOV.U32 R0, RZ, RZ, R14 ;  /* 0x000000ffff007224 */ /* 0x000fe200078e000e */
[----:B------:R-:W-:Y:S06]  /*1c4d0*/  BRA `(.L_x_8253) ;  /* 0xffffffac00c87947 */ /* 0x000fec000383ffff */
.L_x_8137:
[----:B------:R-:W-:Y:S01]  /*1c4e0*/  MOV R13, R2 ;  /* 0x00000002000d7202 */ /* 0x000fe20000000f00 */
        /* <DEDUP_REMOVED lines=8> */
.L_x_8254:
[C---:B------:R-:W-:Y:S01]  /*1c570*/  VIADD R6, R17.reuse, 0x10 ;  /* 0x0000001011067836 */ /* 0x040fe20000000000 */
[----:B------:R-:W-:Y:S01]  /*1c580*/  ISETP.GE.AND P0, PT, R17, R3, PT ;  /* 0x000000031100720c */ /* 0x000fe20003f06270 */
[----:B------:R-:W-:Y:S02]  /*1c590*/  IMAD.MOV.U32 R13, RZ, RZ, R0 ;  /* 0x000000ffff0d7224 */ /* 0x000fe400078e0000 */
[----:B------:R-:W-:-:S10]  /*1c5a0*/  IMAD.MOV.U32 R4, RZ, RZ, R14 ;  /* 0x000000ffff047224 */ /* 0x000fd400078e000e */
[----:B------:R-:W-:Y:S05]  /*1c5b0*/  WARPSYNC.COLLECTIVE R15, `(.L_x_8255) ;  /* 0x000000000f087348 */ /* 0x000fea0003c00000 */
[----:B------:R0:W1:Y:S02]  /*1c5c0*/  SHFL.IDX P6, R14, R13, R12, R11 ;  /* 0x0000000c0d0e7389 */ /* 0x00006400000c000b */
[----:B01----:R-:W-:Y:S01]  /*1c5d0*/  ENDCOLLECTIVE ;  /* 0x000000000000791b */ /* 0x003fe20003800000 */
.L_x_8255:
[----:B------:R-:W-:Y:S02]  /*1c5e0*/  IMAD.MOV.U32 R13, RZ, RZ, R2 ;  /* 0x000000ffff0d7224 */ /* 0x000fe400078e0002 */
[----:B------:R-:W-:Y:S02]  /*1c5f0*/  IMAD.MOV.U32 R12, RZ, RZ, 0x1 ;  /* 0x00000001ff0c7424 */ /* 0x000fe400078e00ff */
[----:B------:R-:W-:-:S07]  /*1c600*/  IMAD.MOV.U32 R5, RZ, RZ, R14 ;  /* 0x000000ffff057224 */ /* 0x000fce00078e000e */
[----:B------:R-:W-:Y:S05]  /*1c610*/  WARPSYNC.COLLECTIVE R15, `(.L_x_8256) ;  /* 0x000000000f087348 */ /* 0x000fea0003c00000 */
[----:B------:R0:W1:Y:S02]  /*1c620*/  SHFL.IDX P6, R14, R13, R12, R11 ;  /* 0x0000000c0d0e7389 */ /* 0x00006400000c000b */
[----:B01----:R-:W-:Y:S01]  /*1c630*/  ENDCOLLECTIVE ;  /* 0x000000000000791b */ /* 0x003fe20003800000 */
.L_x_8256:
        /* <DEDUP_REMOVED lines=15> */
.L_x_8257:
[----:B------:R-:W-:Y:S02]  /*1c730*/  IMAD.MOV.U32 R13, RZ, RZ, R2 ;  /* 0x000000ffff0d7224 */ /* 0x000fe400078e0002 */
[----:B------:R-:W-:Y:S02]  /*1c740*/  IMAD.MOV.U32 R12, RZ, RZ, 0x2 ;  /* 0x00000002ff0c7424 */ /* 0x000fe400078e00ff */
[----:B------:R-:W-:-:S07]  /*1c750*/  IMAD.MOV.U32 R5, RZ, RZ, R14 ;  /* 0x000000ffff057224 */ /* 0x000fce00078e000e */
[----:B------:R-:W-:Y:S05]  /*1c760*/  WARPSYNC.COLLECTIVE R15, `(.L_x_8258) ;  /* 0x000000000f087348 */ /* 0x000fea0003c00000 */
[----:B------:R0:W1:Y:S02]  /*1c770*/  SHFL.IDX P6, R14, R13, R12, R11 ;  /* 0x0000000c0d0e7389 */ /* 0x00006400000c000b */
[----:B01----:R-:W-:Y:S01]  /*1c780*/  ENDCOLLECTIVE ;  /* 0x000000000000791b */ /* 0x003fe20003800000 */
.L_x_8258:
        /* <DEDUP_REMOVED lines=16> */
.L_x_8259:
[----:B------:R-:W-:Y:S02]  /*1c890*/  IMAD.MOV.U32 R13, RZ, RZ, R2 ;  /* 0x000000ffff0d7224 */ /* 0x000fe400078e0002 */
[----:B------:R-:W-:Y:S02]  /*1c8a0*/  IMAD.MOV.U32 R12, RZ, RZ, 0x3 ;  /* 0x00000003ff0c7424 */ /* 0x000fe400078e00ff */
[----:B------:R-:W-:-:S07]  /*1c8b0*/  IMAD.MOV.U32 R5, RZ, RZ, R14 ;  /* 0x000000ffff057224 */ /* 0x000fce00078e000e */
[----:B------:R-:W-:Y:S05]  /*1c8c0*/  WARPSYNC.COLLECTIVE R15, `(.L_x_8260) ;  /* 0x000000000f087348 */ /* 0x000fea0003c00000 */
[----:B------:R0:W1:Y:S02]  /*1c8d0*/  SHFL.IDX P6, R14, R13, R12, R11 ;  /* 0x0000000c0d0e7389 */ /* 0x00006400000c000b */
[----:B01----:R-:W-:Y:S01]  /*1c8e0*/  ENDCOLLECTIVE ;  /* 0x000000000000791b */ /* 0x003fe20003800000 */
.L_x_8260:
        /* <DEDUP_REMOVED lines=14> */
.L_x_8261:
[----:B------:R-:W-:Y:S01]  /*1c9d0*/  IMAD.MOV.U32 R0, RZ, RZ, R14 ;  /* 0x000000ffff007224 */ /* 0x000fe200078e000e */
[----:B------:R-:W-:Y:S06]  /*1c9e0*/  BRA `(.L_x_8262) ;  /* 0xffffffb000f87947 */ /* 0x000fec000383ffff */
.L_x_8140:
[----:B0-----:R0:W1:Y:S02]  /*1c9f0*/  SYNCS.PHASECHK.TRANS64.TRYWAIT P0, [R23+URZ+0x28c20], R0 ;  /* 0x028c2000170075a7 */ /* 0x001064000800017f */
[----:B-1----:R-:W-:Y:S05]  /*1ca00*/  @!P0 NANOSLEEP.SYNCS 0x989680 ;  /* 0x009896800000895d */ /* 0x002fea0003900000 */
[----:B------:R-:W1:Y:S02]  /*1ca10*/  @!P0 SYNCS.PHASECHK.TRANS64 P0, [R23+URZ+0x28c20], R0 ;  /* 0x028c2000170085a7 */ /* 0x000e64000800007f */
[----:B-1----:R-:W-:Y:S05]  /*1ca20*/  @!P0 BRA `(.L_x_8140) ;  /* 0xfffffffc00f08947 */ /* 0x002fea000383ffff */
[----:B------:R-:W-:Y:S05]  /*1ca30*/  BRA `(.L_x_8263) ;  /* 0xffffffb400547947 */ /* 0x000fea000383ffff */
.L_x_8143:
[----:B0-----:R0:W1:Y:S02]  /*1ca40*/  SYNCS.PHASECHK.TRANS64.TRYWAIT P0, [R31+URZ+0x28c60], R0 ;  /* 0x028c60001f0075a7 */ /* 0x001064000800017f */
[----:B-1----:R-:W-:Y:S05]  /*1ca50*/  @!P0 NANOSLEEP.SYNCS 0x989680 ;  /* 0x009896800000895d */ /* 0x002fea0003900000 */
[----:B------:R-:W1:Y:S02]  /*1ca60*/  @!P0 SYNCS.PHASECHK.TRANS64 P0, [R31+URZ+0x28c60], R0 ;  /* 0x028c60001f0085a7 */ /* 0x000e64000800007f */
[----:B-1----:R-:W-:Y:S05]  /*1ca70*/  @!P0 BRA `(.L_x_8143) ;  /* 0xfffffffc00f08947 */ /* 0x002fea000383ffff */
[----:B------:R-:W-:Y:S05]  /*1ca80*/  BRA `(.L_x_8264) ;  /* 0xffffffb400647947 */ /* 0x000fea000383ffff */
.L_x_8144:
        /* <DEDUP_REMOVED lines=8> */
.L_x_8266:
[----:B------:R-:W-:Y:S05]  /*1cb10*/  BSYNC B0 ;  /* 0x0000000000007941 */ /* 0x000fea0003800000 */
.L_x_8265:
        /* <DEDUP_REMOVED lines=15> */
.L_x_8267:
        /* <DEDUP_REMOVED lines=40> */
.L_x_8268:
[----:B------:R-:W-:Y:S02]  /*1ce90*/  IMAD.MOV.U32 R13, RZ, RZ, R5 ;  /* 0x000000ffff0d7224 */ /* 0x000fe400078e0005 */
[----:B------:R-:W-:-:S07]  /*1cea0*/  IMAD.MOV.U32 R3, RZ, RZ, R14 ;  /* 0x000000ffff037224 */ /* 0x000fce00078e000e */
[----:B------:R-:W-:Y:S05]  /*1ceb0*/  WARPSYNC.COLLECTIVE R15, `(.L_x_8269) ;  /* 0x000000000f087348 */ /* 0x000fea0003c00000 */
[----:B------:R0:W1:Y:S02]  /*1cec0*/  SHFL.IDX P6, R14, R13, R12, R11 ;  /* 0x0000000c0d0e7389 */ /* 0x00006400000c000b */
[----:B01----:R-:W-:Y:S01]  /*1ced0*/  ENDCOLLECTIVE ;  /* 0x000000000000791b */ /* 0x003fe20003800000 */
.L_x_8269:
        /* <DEDUP_REMOVED lines=29> */
.L_x_8270:
[----:B------:R-:W-:Y:S02]  /*1d0b0*/  IMAD.MOV.U32 R13, RZ, RZ, R5 ;  /* 0x000000ffff0d7224 */ /* 0x000fe400078e0005 */
[----:B------:R-:W-:-:S07]  /*1d0c0*/  IMAD.MOV.U32 R7, RZ, RZ, R14 ;  /* 0x000000ffff077224 */ /* 0x000fce00078e000e */
[----:B------:R-:W-:Y:S05]  /*1d0d0*/  WARPSYNC.COLLECTIVE R15, `(.L_x_8271) ;  /* 0x000000000f087348 */ /* 0x000fea0003c00000 */
[----:B------:R0:W1:Y:S02]  /*1d0e0*/  SHFL.IDX P6, R14, R13, R12, R11 ;  /* 0x0000000c0d0e7389 */ /* 0x00006400000c000b */
[----:B01----:R-:W-:Y:S01]  /*1d0f0*/  ENDCOLLECTIVE ;  /* 0x000000000000791b */ /* 0x003fe20003800000 */
.L_x_8271:
        /* <DEDUP_REMOVED lines=29> */
.L_x_8272:
[----:B------:R-:W-:Y:S02]  /*1d2d0*/  IMAD.MOV.U32 R13, RZ, RZ, R5 ;  /* 0x000000ffff0d7224 */ /* 0x000fe400078e0005 */
[----:B------:R-:W-:-:S07]  /*1d2e0*/  IMAD.MOV.U32 R6, RZ, RZ, R14 ;  /* 0x000000ffff067224 */ /* 0x000fce00078e000e */
[----:B------:R-:W-:Y:S05]  /*1d2f0*/  WARPSYNC.COLLECTIVE R15, `(.L_x_8273) ;  /* 0x000000000f087348 */ /* 0x000fea0003c00000 */
[----:B------:R0:W1:Y:S02]  /*1d300*/  SHFL.IDX P6, R14, R13, R12, R11 ;  /* 0x0000000c0d0e7389 */ /* 0x00006400000c000b */
[----:B01----:R-:W-:Y:S01]  /*1d310*/  ENDCOLLECTIVE ;  /* 0x000000000000791b */ /* 0x003fe20003800000 */
.L_x_8273:
[----:B------:R-:W-:Y:S01]  /*1d320*/  IMAD.MOV.U32 R2, RZ, RZ, R14 ;  /* 0x000000ffff027224 */ /* 0x000fe200078e000e */
[----:B------:R-:W-:Y:S06]  /*1d330*/  BRA `(.L_x_8274) ;  /* 0xffffffb000fc7947 */ /* 0x000fec000383ffff */
.L_x_8151:
[----:B0-----:R0:W1:Y:S02]  /*1d340*/  SYNCS.PHASECHK.TRANS64.TRYWAIT P0, [R6+URZ+0x28c40], R17 ;  /* 0x028c4011060075a7 */ /* 0x001064000800017f */
[----:B-1----:R-:W-:Y:S05]  /*1d350*/  @!P0 NANOSLEEP.SYNCS 0x989680 ;  /* 0x009896800000895d */ /* 0x002fea0003900000 */
[----:B------:R-:W1:Y:S02]  /*1d360*/  @!P0 SYNCS.PHASECHK.TRANS64 P0, [R6+URZ+0x28c40], R17 ;  /* 0x028c4011060085a7 */ /* 0x000e64000800007f */
[----:B-1----:R-:W-:Y:S05]  /*1d370*/  @!P0 BRA `(.L_x_8151) ;  /* 0xfffffffc00f08947 */ /* 0x002fea000383ffff */
[----:B------:R-:W-:Y:S05]  /*1d380*/  BRA `(.L_x_8275) ;  /* 0xffffffb8008c7947 */ /* 0x000fea000383ffff */
.L_x_8152:
        /* <DEDUP_REMOVED lines=8> */
.L_x_8277:
[----:B------:R-:W-:Y:S05]  /*1d410*/  BSYNC B1 ;  /* 0x0000000000017941 */ /* 0x000fea0003800000 */
.L_x_8276:
        /* <DEDUP_REMOVED lines=9> */
.L_x_8278:
[----:B------:R-:W-:Y:S02]  /*1d4b0*/  IMAD.MOV.U32 R13, RZ, RZ, R27 ;  /* 0x000000ffff0d7224 */ /* 0x000fe400078e001b */
[----:B------:R-:W-:Y:S02]  /*1d4c0*/  IMAD.MOV.U32 R12, RZ, RZ, 0x1 ;  /* 0x00000001ff0c7424 */ /* 0x000fe400078e00ff */
[----:B------:R-:W-:-:S07]  /*1d4d0*/  IMAD.MOV.U32 R2, RZ, RZ, R14 ;  /* 0x000000ffff027224 */ /* 0x000fce00078e000e */
[----:B------:R-:W-:Y:S05]  /*1d4e0*/  WARPSYNC.COLLECTIVE R15, `(.L_x_8279) ;  /* 0x000000000f087348 */ /* 0x000fea0003c00000 */
[----:B------:R0:W1:Y:S02]  /*1d4f0*/  SHFL.IDX P6, R14, R13, R12, R11 ;  /* 0x0000000c0d0e7389 */ /* 0x00006400000c000b */
[----:B01----:R-:W-:Y:S01]  /*1d500*/  ENDCOLLECTIVE ;  /* 0x000000000000791b */ /* 0x003fe20003800000 */
.L_x_8279:
        /* <DEDUP_REMOVED lines=11> */
.L_x_8280:
[----:B------:R-:W-:Y:S02]  /*1d5c0*/  IMAD.MOV.U32 R13, RZ, RZ, R27 ;  /* 0x000000ffff0d7224 */ /* 0x000fe400078e001b */
[----:B------:R-:W-:Y:S02]  /*1d5d0*/  IMAD.MOV.U32 R12, RZ, RZ, 0x2 ;  /* 0x00000002ff0c7424 */ /* 0x000fe400078e00ff */
[----:B------:R-:W-:-:S07]  /*1d5e0*/  IMAD.MOV.U32 R2, RZ, RZ, R14 ;  /* 0x000000ffff027224 */ /* 0x000fce00078e000e */
[----:B------:R-:W-:Y:S05]  /*1d5f0*/  WARPSYNC.COLLECTIVE R15, `(.L_x_8281) ;  /* 0x000000000f087348 */ /* 0x000fea0003c00000 */
[----:B------:R0:W1:Y:S02]  /*1d600*/  SHFL.IDX P6, R14, R13, R12, R11 ;  /* 0x0000000c0d0e7389 */ /* 0x00006400000c000b */
[----:B01----:R-:W-:Y:S01]  /*1d610*/  ENDCOLLECTIVE ;  /* 0x000000000000791b */ /* 0x003fe20003800000 */
.L_x_8281:
        /* <DEDUP_REMOVED lines=11> */
.L_x_8282:
[----:B------:R-:W-:Y:S02]  /*1d6d0*/  IMAD.MOV.U32 R13, RZ, RZ, R27 ;  /* 0x000000ffff0d7224 */ /* 0x000fe400078e001b */
[----:B------:R-:W-:Y:S02]  /*1d6e0*/  IMAD.MOV.U32 R12, RZ, RZ, 0x3 ;  /* 0x00000003ff0c7424 */ /* 0x000fe400078e00ff */
[----:B------:R-:W-:-:S07]  /*1d6f0*/  IMAD.MOV.U32 R2, RZ, RZ, R14 ;  /* 0x000000ffff027224 */ /* 0x000fce00078e000e */
[----:B------:R-:W-:Y:S05]  /*1d700*/  WARPSYNC.COLLECTIVE R15, `(.L_x_8283) ;  /* 0x000000000f087348 */ /* 0x000fea0003c00000 */
[----:B------:R0:W1:Y:S02]  /*1d710*/  SHFL.IDX P6, R14, R13, R12, R11 ;  /* 0x0000000c0d0e7389 */ /* 0x00006400000c000b */
[----:B01----:R-:W-:Y:S01]  /*1d720*/  ENDCOLLECTIVE ;  /* 0x000000000000791b */ /* 0x003fe20003800000 */
.L_x_8283:
        /* <DEDUP_REMOVED lines=11> */
.L_x_8284:
[----:B------:R-:W-:Y:S01]  /*1d7e0*/  IMAD.MOV.U32 R2, RZ, RZ, R14 ;  /* 0x000000ffff027224 */ /* 0x000fe200078e000e */
[----:B------:R-:W-:Y:S06]  /*1d7f0*/  BRA `(.L_x_8285) ;  /* 0xffffffb8001c7947 */ /* 0x000fec000383ffff */
.L_x_8157:
[----:B---3--:R3:W4:Y:S02]  /*1d800*/  SYNCS.PHASECHK.TRANS64.TRYWAIT P0, [R6+URZ+0x28c60], R17 ;  /* 0x028c6011060075a7 */ /* 0x008724000800017f */
[----:B----4-:R-:W-:Y:S05]  /*1d810*/  @!P0 NANOSLEEP.SYNCS 0x989680 ;  /* 0x009896800000895d */ /* 0x010fea0003900000 */
[----:B------:R-:W4:Y:S02]  /*1d820*/  @!P0 SYNCS.PHASECHK.TRANS64 P0, [R6+URZ+0x28c60], R17 ;  /* 0x028c6011060085a7 */ /* 0x000f24000800007f */
[----:B----4-:R-:W-:Y:S05]  /*1d830*/  @!P0 BRA `(.L_x_8157) ;  /* 0xfffffffc00f08947 */ /* 0x010fea000383ffff */
[----:B------:R-:W-:Y:S05]  /*1d840*/  BRA `(.L_x_8286) ;  /* 0xffffffb8006c7947 */ /* 0x000fea000383ffff */
.L_x_8158:
        /* <DEDUP_REMOVED lines=8> */
.L_x_8288:
[----:B------:R-:W-:Y:S05]  /*1d8d0*/  BSYNC B1 ;  /* 0x0000000000017941 */ /* 0x000fea0003800000 */
.L_x_8287:
        /* <DEDUP_REMOVED lines=12> */
.L_x_8289:
        /* <DEDUP_REMOVED lines=18> */
.L_x_8290:
        /* <DEDUP_REMOVED lines=16> */
.L_x_8291:
        /* <DEDUP_REMOVED lines=19> */
.L_x_8292:
        /* <DEDUP_REMOVED lines=14> */
.L_x_8293:
        /* <DEDUP_REMOVED lines=16> */
.L_x_8294:
        /* <DEDUP_REMOVED lines=14> */
.L_x_8295:
[----:B------:R-:W-:Y:S05]  /*1dfb0*/  BRA `(.L_x_8296) ;  /* 0xffffffb400d87947 */ /* 0x000fea000383ffff */
.L_x_8166:
        /* <DEDUP_REMOVED lines=8> */
.L_x_8298:
[----:B------:R-:W-:Y:S05]  /*1e040*/  BSYNC B0 ;  /* 0x0000000000007941 */ /* 0x000fea0003800000 */
.L_x_8297:
        /* <DEDUP_REMOVED lines=9> */
.L_x_8299:
        /* <DEDUP_REMOVED lines=18> */
.L_x_8300:
[----:B------:R-:W-:Y:S01]  /*1e200*/  IMAD.MOV.U32 R12, RZ, RZ, 0x2 ;  /* 0x00000002ff0c7424 */ /* 0x000fe200078e00ff */
[----:B------:R-:W-:-:S05]  /*1e210*/  SEL R5, R14, RZ, P1 ;  /* 0x000000ff0e057207 */ /* 0x000fca0000800000 */
[----:B------:R-:W-:-:S04]  /*1e220*/  IMAD.IADD R4, R2, 0x1, R5 ;  /* 0x0000000102047824 */ /* 0x000fc800078e0205 */
[----:B------:R-:W-:-:S07]  /*1e230*/  IMAD.MOV.U32 R13, RZ, RZ, R4 ;  /* 0x000000ffff0d7224 */ /* 0x000fce00078e0004 */
[----:B------:R-:W-:Y:S05]  /*1e240*/  WARPSYNC.COLLECTIVE R15, `(.L_x_8301) ;  /* 0x000000000f087348 */ /* 0x000fea0003c00000 */
[----:B------:R0:W1:Y:S02]  /*1e250*/  SHFL.UP P6, R14, R13, R12, R11 ;  /* 0x0400000c0d0e7389 */ /* 0x00006400000c000b */
[----:B01----:R-:W-:Y:S01]  /*1e260*/  ENDCOLLECTIVE ;  /* 0x000000000000791b */ /* 0x003fe20003800000 */
.L_x_8301:
[----:B------:R-:W-:Y:S01]  /*1e270*/  IMAD.MOV.U32 R12, RZ, RZ, 0x4 ;  /* 0x00000004ff0c7424 */ /* 0x000fe200078e00ff */
[----:B------:R-:W-:-:S05]  /*1e280*/  SEL R5, R14, RZ, P2 ;  /* 0x000000ff0e057207 */ /* 0x000fca0001000000 */
[----:B------:R-:W-:-:S04]  /*1e290*/  IMAD.IADD R5, R4, 0x1, R5 ;  /* 0x0000000104057824 */ /* 0x000fc800078e0205 */
[----:B------:R-:W-:-:S07]  /*1e2a0*/  IMAD.MOV.U32 R13, RZ, RZ, R5 ;  /* 0x000000ffff0d7224 */ /* 0x000fce00078e0005 */
[----:B------:R-:W-:Y:S05]  /*1e2b0*/  WARPSYNC.COLLECTIVE R15, `(.L_x_8302) ;  /* 0x000000000f087348 */ /* 0x000fea0003c00000 */
[----:B------:R0:W1:Y:S02]  /*1e2c0*/  SHFL.UP P6, R14, R13, R12, R11 ;  /* 0x0400000c0d0e7389 */ /* 0x00006400000c000b */
[----:B01----:R-:W-:Y:S01]  /*1e2d0*/  ENDCOLLECTIVE ;  /* 0x000000000000791b */ /* 0x003fe20003800000 */
.L_x_8302:
[----:B------:R-:W-:Y:S01]  /*1e2e0*/  IMAD.MOV.U32 R12, RZ, RZ, 0x8 ;  /* 0x00000008ff0c7424 */ /* 0x000fe200078e00ff */
[----:B------:R-:W-:-:S05]  /*1e2f0*/  SEL R6, R14, RZ, P3 ;  /* 0x000000ff0e067207 */ /* 0x000fca0001800000 */
[----:B------:R-:W-:-:S04]  /*1e300*/  IMAD.IADD R6, R5, 0x1, R6 ;  /* 0x0000000105067824 */ /* 0x000fc800078e0206 */
[----:B------:R-:W-:-:S07]  /*1e310*/  IMAD.MOV.U32 R13, RZ, RZ, R6 ;  /* 0x000000ffff0d7224 */ /* 0x000fce00078e0006 */
[----:B------:R-:W-:Y:S05]  /*1e320*/  WARPSYNC.COLLECTIVE R15, `(.L_x_8303) ;  /* 0x000000000f087348 */ /* 0x000fea0003c00000 */
[----:B------:R0:W1:Y:S02]  /*1e330*/  SHFL.UP P6, R14, R13, R12, R11 ;  /* 0x0400000c0d0e7389 */ /* 0x00006400000c000b */
[----:B01----:R-:W-:Y:S01]  /*1e340*/  ENDCOLLECTIVE ;  /* 0x000000000000791b */ /* 0x003fe20003800000 */
.L_x_8303:
[----:B------:R-:W-:Y:S01]  /*1e350*/  IMAD.MOV.U32 R12, RZ, RZ, 0x10 ;  /* 0x00000010ff0c7424 */ /* 0x000fe200078e00ff */
[----:B------:R-:W-:-:S05]  /*1e360*/  SEL R3, R14, RZ, P4 ;  /* 0x000000ff0e037207 */ /* 0x000fca0002000000 */
[----:B------:R-:W-:-:S04]  /*1e370*/  IMAD.IADD R4, R6, 0x1, R3 ;  /* 0x0000000106047824 */ /* 0x000fc800078e0203 */
[----:B------:R-:W-:-:S07]  /*1e380*/  IMAD.MOV.U32 R13, RZ, RZ, R4 ;  /* 0x000000ffff0d7224 */ /* 0x000fce00078e0004 */
[----:B------:R-:W-:Y:S05]  /*1e390*/  WARPSYNC.COLLECTIVE R15, `(.L_x_8304) ;  /* 0x000000000f087348 */ /* 0x000fea0003c00000 */
[----:B------:R0:W1:Y:S02]  /*1e3a0*/  SHFL.UP P6, R14, R13, R12, R11 ;  /* 0x0400000c0d0e7389 */ /* 0x00006400000c000b */
[----:B01----:R-:W-:Y:S01]  /*1e3b0*/  ENDCOLLECTIVE ;  /* 0x000000000000791b */ /* 0x003fe20003800000 */
.L_x_8304:
        /* <DEDUP_REMOVED lines=8> */
.L_x_8305:
[----:B------:R-:W-:Y:S05]  /*1e440*/  BRA `(.L_x_8306) ;  /* 0xffffffb8006c7947 */ /* 0x000fea000383ffff */
.L_x_8171:
        /* <DEDUP_REMOVED lines=8> */
.L_x_8308:
[----:B------:R-:W-:Y:S05]  /*1e4d0*/  BSYNC B0 ;  /* 0x0000000000007941 */ /* 0x000fea0003800000 */
.L_x_8307:
        /* <DEDUP_REMOVED lines=8> */
.L_x_8309:
[----:B------:R-:W-:Y:S01]  /*1e560*/  IMAD.MOV.U32 R12, RZ, RZ, 0x4 ;  /* 0x00000004ff0c7424 */ /* 0x000fe200078e00ff */
[----:B------:R-:W-:-:S05]  /*1e570*/  SEL R14, R14, RZ, P2 ;  /* 0x000000ff0e0e7207 */ /* 0x000fca0001000000 */
[----:B------:R-:W-:-:S04]  /*1e580*/  IMAD.IADD R3, R13, 0x1, R14 ;  /* 0x000000010d037824 */ /* 0x000fc800078e020e */
[----:B------:R-:W-:-:S07]  /*1e590*/  IMAD.MOV.U32 R13, RZ, RZ, R3 ;  /* 0x000000ffff0d7224 */ /* 0x000fce00078e0003 */
[----:B------:R-:W-:Y:S05]  /*1e5a0*/  WARPSYNC.COLLECTIVE R15, `(.L_x_8310) ;  /* 0x000000000f087348 */ /* 0x000fea0003c00000 */
[----:B------:R0:W1:Y:S02]  /*1e5b0*/  SHFL.UP P6, R14, R13, R12, R11 ;  /* 0x0400000c0d0e7389 */ /* 0x00006400000c000b */
[----:B01----:R-:W-:Y:S01]  /*1e5c0*/  ENDCOLLECTIVE ;  /* 0x000000000000791b */ /* 0x003fe20003800000 */
.L_x_8310:
[----:B------:R-:W-:Y:S01]  /*1e5d0*/  IMAD.MOV.U32 R12, RZ, RZ, 0x8 ;  /* 0x00000008ff0c7424 */ /* 0x000fe200078e00ff */
[----:B------:R-:W-:-:S05]  /*1e5e0*/  SEL R4, R14, RZ, P3 ;  /* 0x000000ff0e047207 */ /* 0x000fca0001800000 */
[----:B------:R-:W-:-:S04]  /*1e5f0*/  IMAD.IADD R4, R3, 0x1, R4 ;  /* 0x0000000103047824 */ /* 0x000fc800078e0204 */
[----:B------:R-:W-:-:S07]  /*1e600*/  IMAD.MOV.U32 R13, RZ, RZ, R4 ;  /* 0x000000ffff0d7224 */ /* 0x000fce00078e0004 */
[----:B------:R-:W-:Y:S05]  /*1e610*/  WARPSYNC.COLLECTIVE R15, `(.L_x_8311) ;  /* 0x000000000f087348 */ /* 0x000fea0003c00000 */
[----:B------:R0:W1:Y:S02]  /*1e620*/  SHFL.UP P6, R14, R13, R12, R11 ;  /* 0x0400000c0d0e7389 */ /* 0x00006400000c000b */
[----:B01----:R-:W-:Y:S01]  /*1e630*/  ENDCOLLECTIVE ;  /* 0x000000000000791b */ /* 0x003fe20003800000 */
.L_x_8311:
[----:B------:R-:W-:Y:S01]  /*1e640*/  IMAD.MOV.U32 R12, RZ, RZ, 0x10 ;  /* 0x00000010ff0c7424 */ /* 0x000fe200078e00ff */
[----:B------:R-:W-:-:S05]  /*1e650*/  SEL R5, R14, RZ, P4 ;  /* 0x000000ff0e057207 */ /* 0x000fca0002000000 */
[----:B------:R-:W-:-:S04]  /*1e660*/  IMAD.IADD R5, R4, 0x1, R5 ;  /* 0x0000000104057824 */ /* 0x000fc800078e0205 */
[----:B------:R-:W-:-:S07]  /*1e670*/  IMAD.MOV.U32 R13, RZ, RZ, R5 ;  /* 0x000000ffff0d7224 */ /* 0x000fce00078e0005 */
[----:B------:R-:W-:Y:S05]  /*1e680*/  WARPSYNC.COLLECTIVE R15, `(.L_x_8312) ;  /* 0x000000000f087348 */ /* 0x000fea0003c00000 */
[----:B------:R0:W1:Y:S02]  /*1e690*/  SHFL.UP P6, R14, R13, R12, R11 ;  /* 0x0400000c0d0e7389 */ /* 0x00006400000c000b */
[----:B01----:R-:W-:Y:S01]  /*1e6a0*/  ENDCOLLECTIVE ;  /* 0x000000000000791b */ /* 0x003fe20003800000 */
.L_x_8312:
        /* <DEDUP_REMOVED lines=8> */
.L_x_8313:
[----:B------:R-:W-:Y:S05]  /*1e730*/  BRA `(.L_x_8314) ;  /* 0xffffffb8004c7947 */ /* 0x000fea000383ffff */
.L_x_8173:
[----:B------:R-:W-:Y:S01]  /*1e740*/  BSSY B0, `(.L_x_8315) ;  /* 0x0000006000007945 */ /* 0x000fe20003800000 */
[----:B------:R-:W-:Y:S01]  /*1e750*/  PLOP3.LUT P6, PT, P6, PT, PT, 0x8, 0x0 ;  /* 0x000000000000781c */ /* 0x000fe200037ce170 */
[----:B------:R-:W-:-:S12]  /*1e760*/  IMAD.MOV.U32 R15, RZ, RZ, -0x1 ;  /* 0xffffffffff0f7424 */ /* 0x000fd800078e00ff */
[----:B01----:R-:W-:Y:S05]  /*1e770*/  WARPSYNC.COLLECTIVE R15, `(.L_x_8316) ;  /* 0x000000000f087348 */ /* 0x003fea0003c00000 */
[----:B------:R-:W-:Y:S01]  /*1e780*/  VOTE.ANY R14, PT, P6 ;  /* 0x00000000000e7806 */ /* 0x000fe200030e0100 */
[----:B01----:R-:W-:Y:S06]  /*1e790*/  ENDCOLLECTIVE ;  /* 0x000000000000791b */ /* 0x003fec0003800000 */
.L_x_8316:
[----:B------:R-:W-:Y:S05]  /*1e7a0*/  BSYNC B0 ;  /* 0x0000000000007941 */ /* 0x000fea0003800000 */
.L_x_8315:
        /* <DEDUP_REMOVED lines=9> */
.L_x_8317:
[----:B------:R-:W-:Y:S01]  /*1e840*/  IMAD.MOV.U32 R17, RZ, RZ, R14 ;  /* 0x000000ffff117224 */ /* 0x000fe200078e000e */
[----:B------:R-:W-:Y:S06]  /*1e850*/  BRA `(.L_x_8318) ;  /* 0xffffffb8003c7947 */ /* 0x000fec000383ffff */
.L_x_8175:
[----:B------:R-:W-:Y:S01]  /*1e860*/  BSSY B0, `(.L_x_8319) ;  /* 0x0000007000007945 */ /* 0x000fe20003800000 */
[----:B------:R-:W-:Y:S02]  /*1e870*/  IMAD.MOV.U32 R13, RZ, RZ, R3 ;  /* 0x000000ffff0d7224 */ /* 0x000fe400078e0003 */
[----:B------:R-:W-:Y:S02]  /*1e880*/  IMAD.MOV.U32 R11, RZ, RZ, 0x1f ;  /* 0x0000001fff0b7424 */ /* 0x000fe400078e00ff */
[----:B------:R-:W-:-:S07]  /*1e890*/  IMAD.MOV.U32 R15, RZ, RZ, -0x1 ;  /* 0xffffffffff0f7424 */ /* 0x000fce00078e00ff */
[----:B0123--:R-:W-:Y:S05]  /*1e8a0*/  WARPSYNC.COLLECTIVE R15, `(.L_x_8320) ;  /* 0x000000000f087348 */ /* 0x00ffea0003c00000 */
[----:B------:R4:W0:Y:S02]  /*1e8b0*/  SHFL.IDX P6, R14, R13, R12, R11 ;  /* 0x0000000c0d0e7389 */ /* 0x00082400000c000b */
[----:B01234-:R-:W-:Y:S01]  /*1e8c0*/  ENDCOLLECTIVE ;  /* 0x000000000000791b */ /* 0x01ffe20003800000 */
.L_x_8320:
[----:B------:R-:W-:Y:S05]  /*1e8d0*/  BSYNC B0 ;  /* 0x0000000000007941 */ /* 0x000fea0003800000 */
.L_x_8319:
[----:B------:R-:W-:Y:S01]  /*1e8e0*/  IMAD.MOV.U32 R6, RZ, RZ, R14 ;  /* 0x000000ffff067224 */ /* 0x000fe200078e000e */
[----:B------:R-:W-:Y:S06]  /*1e8f0*/  BRA `(.L_x_8174) ;  /* 0xffffffb800307947 */ /* 0x000fec000383ffff */
.L_x_8179:
[----:B0-----:R0:W1:Y:S02]  /*1e900*/  SYNCS.PHASECHK.TRANS64.TRYWAIT P0, [R4+URZ+0x28c20], R0 ;  /* 0x028c2000040075a7 */ /* 0x001064000800017f */
[----:B-1----:R-:W-:Y:S05]  /*1e910*/  @!P0 NANOSLEEP.SYNCS 0x989680 ;  /* 0x009896800000895d */ /* 0x002fea0003900000 */
[----:B------:R-:W1:Y:S02]  /*1e920*/  @!P0 SYNCS.PHASECHK.TRANS64 P0, [R4+URZ+0x28c20], R0 ;  /* 0x028c2000040085a7 */ /* 0x000e64000800007f */
[----:B-1----:R-:W-:Y:S05]  /*1e930*/  @!P0 BRA `(.L_x_8179) ;  /* 0xfffffffc00f08947 */ /* 0x002fea000383ffff */
[----:B------:R-:W-:Y:S05]  /*1e940*/  BRA `(.L_x_8321) ;  /* 0xffffffbc00a87947 */ /* 0x000fea000383ffff */
.L_x_8180:
        /* <DEDUP_REMOVED lines=11> */
.L_x_8323:
[----:B------:R-:W-:Y:S05]  /*1ea00*/  BSYNC B0 ;  /* 0x0000000000007941 */ /* 0x000fea0003800000 */
.L_x_8322:
[----:B------:R-:W-:Y:S05]  /*1ea10*/  BRA `(.L_x_8324) ;  /* 0xffffffbc00907947 */ /* 0x000fea000383ffff */
.L_x_8181:
[----:B------:R-:W-:Y:S01]  /*1ea20*/  BSSY B0, `(.L_x_8325) ;  /* 0x0000006000007945 */ /* 0x000fe20003800000 */
[----:B------:R-:W-:-:S07]  /*1ea30*/  IMAD.MOV.U32 R15, RZ, RZ, -0x1 ;  /* 0xffffffffff0f7424 */ /* 0x000fce00078e00ff */
[----:B0-234-:R-:W-:Y:S05]  /*1ea40*/  WARPSYNC.COLLECTIVE R15, `(.L_x_8326) ;  /* 0x000000000f0c7348 */ /* 0x01dfea0003c00000 */
[----:B------:R-:W-:Y:S02]  /*1ea50*/  ELECT P6, UR62, PT ;  /* 0x00000000003e782f */ /* 0x000fe400038c0000 */
[----:B------:R-:W-:Y:S01]  /*1ea60*/  MOV R14, UR62 ;  /* 0x0000003e000e7c02 */ /* 0x000fe20008000f00 */
[----:B0-234-:R-:W-:Y:S10]  /*1ea70*/  ENDCOLLECTIVE ;  /* 0x000000000000791b */ /* 0x01dff40003800000 */
.L_x_8326:
[----:B------:R-:W-:Y:S05]  /*1ea80*/  BSYNC B0 ;  /* 0x0000000000007941 */ /* 0x000fea0003800000 */
.L_x_8325:
[----:B------:R-:W-:Y:S05]  /*1ea90*/  BRA `(.L_x_8327) ;  /* 0xffffffbc00847947 */ /* 0x000fea000383ffff */
.L_x_8183:
[----:B0-----:R0:W1:Y:S02]  /*1eaa0*/  SYNCS.PHASECHK.TRANS64.TRYWAIT P1, [R5+URZ+0x28c40], R0 ;  /* 0x028c4000050075a7 */ /* 0x001064000802017f */
[----:B-1----:R-:W-:Y:S05]  /*1eab0*/  @!P1 NANOSLEEP.SYNCS 0x989680 ;  /* 0x009896800000995d */ /* 0x002fea0003900000 */
[----:B------:R-:W1:Y:S02]  /*1eac0*/  @!P1 SYNCS.PHASECHK.TRANS64 P1, [R5+URZ+0x28c40], R0 ;  /* 0x028c4000050095a7 */ /* 0x000e64000802007f */
[----:B-1----:R-:W-:Y:S05]  /*1ead0*/  @!P1 BRA `(.L_x_8183) ;  /* 0xfffffffc00f09947 */ /* 0x002fea000383ffff */
[----:B------:R-:W-:Y:S05]  /*1eae0*/  BRA `(.L_x_8328) ;  /* 0xffffffbc00a07947 */ /* 0x000fea000383ffff */
.L_x_8185:
[----:B-1----:R1:W0:Y:S02]  /*1eaf0*/  SYNCS.PHASECHK.TRANS64.TRYWAIT P1, [R25+URZ+0x28c40], R2 ;  /* 0x028c4002190075a7 */ /* 0x002224000802017f */
[----:B0-----:R-:W-:Y:S05]  /*1eb00*/  @!P1 NANOSLEEP.SYNCS 0x989680 ;  /* 0x009896800000995d */ /* 0x001fea0003900000 */
[----:B------:R-:W0:Y:S02]  /*1eb10*/  @!P1 SYNCS.PHASECHK.TRANS64 P1, [R25+URZ+0x28c40], R2 ;  /* 0x028c4002190095a7 */ /* 0x000e24000802007f */
[----:B0-----:R-:W-:Y:S05]  /*1eb20*/  @!P1 BRA `(.L_x_8185) ;  /* 0xfffffffc00f09947 */ /* 0x001fea000383ffff */
[----:B------:R-:W-:Y:S05]  /*1eb30*/  BRA `(.L_x_8329) ;  /* 0xffffffbc00ac7947 */ /* 0x000fea000383ffff */
.L_x_8187:
[----:B------:R0:W0:Y:S02]  /*1eb40*/  SYNCS.PHASECHK.TRANS64.TRYWAIT P1, [R5+URZ+0x28c60], R0 ;  /* 0x028c6000050075a7 */ /* 0x000024000802017f */
[----:B0-----:R-:W-:Y:S05]  /*1eb50*/  @!P1 NANOSLEEP.SYNCS 0x989680 ;  /* 0x009896800000995d */ /* 0x001fea0003900000 */
[----:B------:R-:W0:Y:S02]  /*1eb60*/  @!P1 SYNCS.PHASECHK.TRANS64 P1, [R5+URZ+0x28c60], R0 ;  /* 0x028c6000050095a7 */ /* 0x000e24000802007f */
[----:B0-----:R-:W-:Y:S05]  /*1eb70*/  @!P1 BRA `(.L_x_8187) ;  /* 0xfffffffc00f09947 */ /* 0x001fea000383ffff */
[----:B------:R-:W-:Y:S05]  /*1eb80*/  BRA `(.L_x_8330) ;  /* 0xffffffbc00a87947 */ /* 0x000fea000383ffff */
.L_x_8331:
        /* <DEDUP_REMOVED lines=15> */
.L_x_15548:


//--------------------- .text._ZN7cutlass13device_kernelIN5flash11enable_sm90INS1_16FlashAttnFwdSm90INS1_25CollectiveMainloopFwdSm90ILi2EN4cute5tupleIJNS5_1CILi1EEES8_S8_EEENS6_IJNS7_ILi64EEESA_SA_EEELi512ENS_10bfloat16_tEfNS_4arch4Sm90ELb1ELb0ELb0ELb1ELb1ELb0ELb1ELb0ELb0ELb1ELb0ELb0EEENS1_21CollectiveEpilogueFwdINS6_IJSA_NS7_ILi512EEESA_EEES9_SC_SE_Li256ELb1ELb1ELb0ELb0EEENS1_36VarlenDynamicPersistentTileSchedulerILi64ELi64ELi256ELi128ELb0ELb1ELb1ELb1ELb1ELb1EEEEEEEEEvNT_6ParamsE --------------------------
	.section	.text._ZN7cutlass13device_kernelIN5flash11enable_sm90INS1_16FlashAttnFwdSm90INS1_25CollectiveMainloopFwdSm90ILi2EN4cute5tupleIJNS5_1CILi1EEES8_S8_EEENS6_IJNS7_ILi64EEESA_SA_EEELi512ENS_10bfloat16_tEfNS_4arch4Sm90ELb1ELb0ELb0ELb1ELb1ELb0ELb1ELb0ELb0ELb1ELb0ELb0EEENS1_21CollectiveEpilogueFwdINS6_IJSA_NS7_ILi512EEESA_EEES9_SC_SE_Li256ELb1ELb1ELb0ELb0EEENS1_36VarlenDynamicPersistentTileSchedulerILi64ELi64ELi256ELi128ELb0ELb1ELb1ELb1ELb1ELb1EEEEEEEEEvNT_6ParamsE,"ax",@progbits
	.align	128
.text._ZN7cutlass13device_kernelIN5flash11enable_sm90INS1_16FlashAttnFwdSm90INS1_25CollectiveMainloopFwdSm90ILi2EN4cute5tupleIJNS5_1CILi1EEES8_S8_EEENS6_IJNS7_ILi64EEESA_SA_EEELi512ENS_10bfloat16_tEfNS_4arch4Sm90ELb1ELb0ELb0ELb1ELb1ELb0ELb1ELb0ELb0ELb1ELb0ELb0EEENS1_21CollectiveEpilogueFwdINS6_IJSA_NS7_ILi512EEESA_EEES9_SC_SE_Li256ELb1ELb1ELb0ELb0EEENS1_36VarlenDynamicPersistentTileSchedulerILi64ELi64ELi256ELi128ELb0ELb1ELb1ELb1ELb1ELb1EEEEEEEEEvNT_6ParamsE:
        .type           _ZN7cutlass13device_kernelIN5flash11enable_sm90INS1_16FlashAttnFwdSm90INS1_25CollectiveMainloopFwdSm90ILi2EN4cute5tupleIJNS5_1CILi1EEES8_S8_EEENS6_IJNS7_ILi64EEESA_SA_EEELi512ENS_10bfloat16_tEfNS_4arch4Sm90ELb1ELb0ELb0ELb1ELb1ELb0ELb1ELb0ELb0ELb1ELb0ELb0EEENS1_21CollectiveEpilogueFwdINS6_IJSA_NS7_ILi512EEESA_EEES9_SC_SE_Li256ELb1ELb1ELb0ELb0EEENS1_36VarlenDynamicPersistentTileSchedulerILi64ELi64ELi256ELi128ELb0ELb1ELb1ELb1ELb1ELb1EEEEEEEEEvNT_6ParamsE,@function
        .size           _ZN7cutlass13device_kernelIN5flash11enable_sm90INS1_16FlashAttnFwdSm90INS1_25CollectiveMainloopFwdSm90ILi2EN4cute5tupleIJNS5_1CILi1EEES8_S8_EEENS6_IJNS7_ILi64EEESA_SA_EEELi512ENS_10bfloat16_tEfNS_4arch4Sm90ELb1ELb0ELb0ELb1ELb1ELb0ELb1ELb0ELb0ELb1ELb0ELb0EEENS1_21CollectiveEpilogueFwdINS6_IJSA_NS7_ILi512EEESA_EEES9_SC_SE_Li256ELb1ELb1ELb0ELb0EEENS1_36VarlenDynamicPersistentTileSchedulerILi64ELi64ELi256ELi128ELb0ELb1ELb1ELb1ELb1ELb1EEEEEEEEEvNT_6ParamsE,(.L_x_15549 - _ZN7cutlass13device_kernelIN5flash11enable_sm90INS1_16FlashAttnFwdSm90INS1_25CollectiveMainloopFwdSm90ILi2EN4cute5tupleIJNS5_1CILi1EEES8_S8_EEENS6_IJNS7_ILi64EEESA_SA_EEELi512ENS_10bfloat16_tEfNS_4arch4Sm90ELb1ELb0ELb0ELb1ELb1ELb0ELb1ELb0ELb0ELb1ELb0ELb0EEENS1_21CollectiveEpilogueFwdINS6_IJSA_NS7_ILi512EEESA_EEES9_SC_SE_Li256ELb1ELb1ELb0ELb0EEENS1_36VarlenDynamicPersistentTileSchedulerILi64ELi64ELi256ELi128ELb0ELb1ELb1ELb1ELb1ELb1EEEEEEEEEvNT_6ParamsE)
        .other          _ZN7cutlass13device_kernelIN5flash11enable_sm90INS1_16FlashAttnFwdSm90INS1_25CollectiveMainloopFwdSm90ILi2EN4cute5tupleIJNS5_1CILi1EEES8_S8_EEENS6_IJNS7_ILi64EEESA_SA_EEELi512ENS_10bfloat16_tEfNS_4arch4Sm90ELb1ELb0ELb0ELb1ELb1ELb0ELb1ELb0ELb0ELb1ELb0ELb0EEENS1_21CollectiveEpilogueFwdINS6_IJSA_NS7_ILi512EEESA_EEES9_SC_SE_Li256ELb1ELb1ELb0ELb0EEENS1_36VarlenDynamicPersistentTileSchedulerILi64ELi64ELi256ELi128ELb0ELb1ELb1ELb1ELb1ELb1EEEEEEEEEvNT_6ParamsE,@"STO_CUDA_ENTRY STV_DEFAULT"
_ZN7cutlass13device_kernelIN5flash11enable_sm90INS1_16FlashAttnFwdSm90INS1_25CollectiveMainloopFwdSm90ILi2EN4cute5tupleIJNS5_1CILi1EEES8_S8_EEENS6_IJNS7_ILi64EEESA_SA_EEELi512ENS_10bfloat16_tEfNS_4arch4Sm90ELb1ELb0ELb0ELb1ELb1ELb0ELb1ELb0ELb0ELb1ELb0ELb0EEENS1_21CollectiveEpilogueFwdINS6_IJSA_NS7_ILi512EEESA_EEES9_SC_SE_Li256ELb1ELb1ELb0ELb0EEENS1_36VarlenDynamicPersistentTileSchedulerILi64ELi64ELi256ELi128ELb0ELb1ELb1ELb1ELb1ELb1EEEEEEEEEvNT_6ParamsE:
        /* <DEDUP_REMOVED lines=43> */
.L_x_8332:
        /* <DEDUP_REMOVED lines=22> */
.L_x_8333:
        /* <DEDUP_REMOVED lines=18> */
.L_x_8334:
        /* <DEDUP_REMOVED lines=22> */
.L_x_8335:
        /* <DEDUP_REMOVED lines=23> */
.L_x_8336:
        /* <DEDUP_REMOVED lines=8> */
.L_x_8338:
[----:B------:R-:W-:-:S08]  /*0880*/  NOP ;  /* 0x0000000000007918 */ /* 0x000fd00000000000 */
[----:B------:R-:W0:Y:S02]  /*0890*/  USETMAXREG.TRY_ALLOC.CTAPOOL UP0, 0xe8 ;  /* 0x000000e8000079c8 */ /* 0x000e240008000600 */
[----:B0-----:R-:W-:-:S13]  /*08a0*/  PLOP3.LUT P0, PT, PT, PT, UP0, 0x80, 0x0 ;  /* 0x000000000000781c */ /* 0x001fda0003f0f008 */
[----:B------:R-:W-:Y:S05]  /*08b0*/  @!P0 BRA `(.L_x_8338) ;  /* 0xfffffffc00f08947 */ /* 0x000fea000383ffff */
[----:B------:R-:W0:Y:S01]  /*08c0*/  S2R R2, SR_TID.X ;  /* 0x0000000000027919 */ /* 0x000e220000002100 */
[----:B------:R-:W-:Y:S01]  /*08d0*/  MOV R17, 0x400 ;  /* 0x0000040000117802 */ /* 0x000fe20000000f00 */
[----:B------:R-:W-:Y:S01]  /*08e0*/  ULDC UR4, c[0x0][0xd3c] ;  /* 0x00034f0000047ab9 */ /* 0x000fe20000000800 */
[----:B------:R-:W1:Y:S01]  /*08f0*/  S2R R202, SR_CgaCtaId ;  /* 0x0000000000ca7919 */ /* 0x000e620000008800 */
[----:B0-----:R-:W-:-:S04]  /*0900*/  LOP3.LUT R0, R2, 0xffffff80, RZ, 0xc0, !PT ;  /* 0xffffff8002007812 */ /* 0x001fc800078ec0ff */
[----:B------:R-:W-:Y:S02]  /*0910*/  ISETP.NE.AND P0, PT, R0, 0x80, PT ;  /* 0x000000800000780c */ /* 0x000fe40003f05270 */
[----:B-1----:R-:W-:-:S11]  /*0920*/  LEA R17, R202, R17, 0x18 ;  /* 0x00000011ca117211 */ /* 0x002fd600078ec0ff */
[----:B------:R-:W-:Y:S06]  /*0930*/  @!P0 BAR.ARV 0x8, 0x100 ;  /* 0x0204000000008b1d */ /* 0x000fec0000002000 */
[----:B------:R-:W-:-:S13]  /*0940*/  ISETP.GE.U32.AND P0, PT, R2, 0x100, PT ;  /* 0x000001000200780c */ /* 0x000fda0003f06070 */
[----:B------:R-:W-:Y:S08]  /*0950*/  @P0 BAR.ARV 0xf, 0x100 ;  /* 0x03c4000000000b1d */ /* 0x000ff00000002000 */
[----:B------:R-:W-:Y:S06]  /*0960*/  BAR.SYNC.DEFER_BLOCKING 0x5, 0x180 ;  /* 0x0146000000007b1d */ /* 0x000fec0000010000 */
[----:B------:R-:W0:Y:S02]  /*0970*/  LDS.128 R12, [R17+0x388d0] ;  /* 0x0388d000110c7984 */ /* 0x000e240000000c00 */
        /* <DEDUP_REMOVED lines=15> */
[----:B------:R-:W-:-:S03]  /*0a70*/  LEA.HI R4, R3, R2, RZ, 0x1 ;  /* 0x0000000203047211 */ /* 0x000fc600078f08ff */
[----:B------:R-:W-:Y:S01]  /*0a80*/  IMAD.IADD R6, R205, 0x1, -R6 ;  /* 0x00000001cd067824 */ /* 0x000fe200078e0a06 */
[----:B------:R-:W-:Y:S02]  /*0a90*/  LOP3.LUT R5, R4, 0x1ffffffe, RZ, 0xc0, !PT ;  /* 0x1ffffffe04057812 */ /* 0x000fe400078ec0ff */
[----:B------:R-:W-:-:S03]  /*0aa0*/  LEA.HI R4, R0, R205, RZ, 0x5 ;  /* 0x000000cd00047211 */ /* 0x000fc600078f28ff */
[----:B------:R-:W-:Y:S01]  /*0ab0*/  IMAD.IADD R8, R2, 0x1, -R5 ;  /* 0x0000000102087824 */ /* 0x000fe200078e0a05 */
[-C--:B------:R-:W-:Y:S02]  /*0ac0*/  LEA.HI R2, R0, R205.reuse, RZ, 0x7 ;  /* 0x000000cd00027211 */ /* 0x080fe400078f38ff */
[--C-:B------:R-:W-:Y:S01]  /*0ad0*/  SHF.R.S32.HI R10, RZ, 0x5, R4.reuse ;  /* 0x00000005ff0a7819 */ /* 0x100fe20000011404 */
[----:B------:R-:W-:Y:S01]  /*0ae0*/  IMAD.SHL.U32 R8, R8, 0x8, RZ ;  /* 0x0000000808087824 */ /* 0x000fe200078e00ff */
[----:B------:R-:W-:Y:S02]  /*0af0*/  SHF.R.S32.HI R3, RZ, 0x1f, R4 ;  /* 0x0000001fff037819 */ /* 0x000fe40000011404 */
        /* <DEDUP_REMOVED lines=13> */
[-C--:B------:R-:W-:Y:S01]  /*0bd0*/  LEA.HI R5, R3, R4.reuse, RZ, 0x2 ;  /* 0x0000000403057211 */ /* 0x080fe200078f10ff */
[----:B------:R-:W-:Y:S01]  /*0be0*/  IMAD R203, R11, 0x10, R14 ;  /* 0x000000100bcb7824 */ /* 0x000fe200078e020e */
[C---:B------:R-:W-:Y:S01]  /*0bf0*/  LOP3.LUT R9, R7.reuse, 0xfffffff8, RZ, 0xc0, !PT ;  /* 0xfffffff807097812 */ /* 0x040fe200078ec0ff */
[----:B------:R-:W-:Y:S01]  /*0c00*/  IMAD.SHL.U32 R7, R7, 0x40, RZ ;  /* 0x0000004007077824 */ /* 0x000fe200078e00ff */
[----:B------:R-:W-:Y:S01]  /*0c10*/  LOP3.LUT R11, R5, 0x7ffffffc, RZ, 0xc0, !PT ;  /* 0x7ffffffc050b7812 */ /* 0x000fe200078ec0ff */
[----:B------:R-:W-:Y:S01]  /*0c20*/  IMAD.U32 R203, R203, 0x40, R8 ;  /* 0x00000040cbcb7824 */ /* 0x000fe200078e0008 */
[----:B------:R-:W-:Y:S01]  /*0c30*/  LOP3.LUT R0, R198, 0xfffffff8, RZ, 0xc0, !PT ;  /* 0xfffffff8c6007812 */ /* 0x000fe200078ec0ff */
[----:B------:R-:W-:Y:S01]  /*0c40*/  IMAD.IADD R9, R6, 0x1, -R9 ;  /* 0x0000000106097824 */ /* 0x000fe200078e0a09 */
[----:B------:R-:W-:Y:S01]  /*0c50*/  LEA.HI R6, R3, R4, RZ, 0x5 ;  /* 0x0000000403067211 */ /* 0x000fe200078f28ff */
[----:B------:R-:W-:Y:S01]  /*0c60*/  IMAD.IADD R11, R4, 0x1, -R11 ;  /* 0x00000001040b7824 */ /* 0x000fe200078e0a0b */
[--C-:B------:R-:W-:Y:S01]  /*0c70*/  SHF.R.S32.HI R3, RZ, 0x2, R5.reuse ;  /* 0x00000002ff037819 */ /* 0x100fe20000011405 */
[----:B------:R-:W-:Y:S01]  /*0c80*/  IMAD.IADD R197, R205, 0x1, -R0 ;  /* 0x00000001cdc57824 */ /* 0x000fe200078e0a00 */
[----:B------:R-:W-:Y:S01]  /*0c90*/  SHF.R.S32.HI R4, RZ, 0x1f, R5 ;  /* 0x0000001fff047819 */ /* 0x000fe20000011405 */
[----:B------:R-:W-:Y:S01]  /*0ca0*/  IMAD.SHL.U32 R5, R9, 0x40, RZ ;  /* 0x0000004009057824 */ /* 0x000fe200078e00ff */
[----:B------:R-:W-:Y:S01]  /*0cb0*/  LOP3.LUT R7, R7, 0x7ffffe00, RZ, 0xc0, !PT ;  /* 0x7ffffe0007077812 */ /* 0x000fe200078ec0ff */
[----:B------:R-:W-:Y:S01]  /*0cc0*/  IMAD.SHL.U32 R23, R197, 0x8, RZ ;  /* 0x00000008c5177824 */ /* 0x000fe200078e00ff */
[----:B------:R-:W-:Y:S01]  /*0cd0*/  LEA.HI R4, R4, R3, RZ, 0x3 ;  /* 0x0000000304047211 */ /* 0x000fe200078f18ff */
[----:B------:R-:W-:Y:S01]  /*0ce0*/  IMAD.SHL.U32 R18, R11, 0x2, RZ ;  /* 0x000000020b127824 */ /* 0x000fe200078e00ff */
[----:B------:R-:W-:Y:S01]  /*0cf0*/  LOP3.LUT R5, R5, 0x1c0, RZ, 0xc0, !PT ;  /* 0x000001c005057812 */ /* 0x000fe200078ec0ff */
[----:B------:R-:W-:Y:S01]  /*0d00*/  IMAD R7, R10, 0x400, R7 ;  /* 0x000004000a077824 */ /* 0x000fe200078e0207 */
[----:B------:R-:W-:Y:S01]  /*0d10*/  R2P PR, R9, 0x6 ;  /* 0x0000000609007804 */ /* 0x000fe20000000000 */
[----:B------:R-:W-:Y:S01]  /*0d20*/  VIADD R196, R23, 0x40 ;  /* 0x0000004017c47836 */ /* 0x000fe20000000000 */
[----:B------:R-:W-:Y:S01]  /*0d30*/  LOP3.LUT R8, R5, 0x8, R8, 0xf8, !PT ;  /* 0x0000000805087812 */ /* 0x000fe200078ef808 */
[C---:B------:R-:W-:Y:S01]  /*0d40*/  VIADD R195, R23.reuse, 0x80 ;  /* 0x0000008017c37836 */ /* 0x040fe20000000000 */
[----:B------:R-:W-:Y:S01]  /*0d50*/  SHF.R.U32.HI R5, RZ, 0x3, R5 ;  /* 0x00000003ff057819 */ /* 0x000fe20000011605 */
[C---:B------:R-:W-:Y:S01]  /*0d60*/  VIADD R194, R23.reuse, 0xc0 ;  /* 0x000000c017c27836 */ /* 0x040fe20000000000 */
        /* <DEDUP_REMOVED lines=8> */
[----:B------:R-:W-:Y:S01]  /*0df0*/  LOP3.LUT R13, R13, 0x1ffffffe, RZ, 0xc0, !PT ;  /* 0x1ffffffe0d0d7812 */ /* 0x000fe200078ec0ff */
[----:B------:R-:W-:Y:S01]  /*0e00*/  IMAD.IADD R3, R3, 0x1, -R4 ;  /* 0x0000000103037824 */ /* 0x000fe200078e0a04 */
[----:B------:R-:W-:Y:S01]  /*0e10*/  SHF.R.S32.HI R6, RZ, 0x5, R6 ;  /* 0x00000005ff067819 */ /* 0x000fe20000011406 */
[----:B------:R-:W-:Y:S01]  /*0e20*/  IMAD R187, R8, 0x2, R17 ;  /* 0x0000000208bb7824 */ /* 0x000fe200078e0211 */
[----:B------:R-:W-:Y:S01]  /*0e30*/  LOP3.LUT R0, R2, 0xfffffe, RZ, 0xc0, !PT ;  /* 0x00fffffe02007812 */ /* 0x000fe200078ec0ff */
[----:B------:R-:W-:Y:S01]  /*0e40*/  VIADD R200, R23, 0x1c0 ;  /* 0x000001c017c87836 */ /* 0x000fe20000000000 */
[----:B------:R-:W-:Y:S01]  /*0e50*/  SEL R189, R189, 0xffffffe0, !P1 ;  /* 0xffffffe0bdbd7807 */ /* 0x000fe20004800000 */
[C---:B------:R-:W-:Y:S01]  /*0e60*/  VIADD R190, R187.reuse, 0x36400 ;  /* 0x00036400bbbe7836 */ /* 0x040fe20000000000 */
[----:B------:R-:W-:Y:S01]  /*0e70*/  SHF.R.S32.HI R198, RZ, 0x3, R198 ;  /* 0x00000003ffc67819 */ /* 0x000fe200000114c6 */
[----:B------:R-:W-:Y:S01]  /*0e80*/  VIADD R188, R187, 0x36440 ;  /* 0x00036440bbbc7836 */ /* 0x000fe20000000000 */
[----:B------:R-:W-:Y:S01]  /*0e90*/  SHF.R.S32.HI R212, RZ, 0x1f, R196 ;  /* 0x0000001fffd47819 */ /* 0x000fe200000114c4 */
[----:B------:R-:W-:Y:S01]  /*0ea0*/  IMAD.IADD R13, R12, 0x1, -R13 ;  /* 0x000000010c0d7824 */ /* 0x000fe200078e0a0d */
        /* <DEDUP_REMOVED lines=9> */
[----:B------:R-:W-:Y:S01]  /*0f40*/  IMAD.MOV.U32 R7, RZ, RZ, R15 ;  /* 0x000000ffff077224 */ /* 0x000fe200078e000f */
[----:B------:R-:W-:Y:S01]  /*0f50*/  SHF.R.S32.HI R206, RZ, 0x1f, R200 ;  /* 0x0000001fffce7819 */ /* 0x000fe200000114c8 */
[----:B------:R-:W-:-:S02]  /*0f60*/  IMAD.MOV.U32 R2, RZ, RZ, RZ ;  /* 0x000000ffff027224 */ /* 0x000fc400078e00ff */
[----:B------:R-:W-:Y:S02]  /*0f70*/  IMAD.SHL.U32 R184, R0, 0x100, RZ ;  /* 0x0000010000b87824 */ /* 0x000fe400078e00ff */
[----:B------:R-:W-:Y:S02]  /*0f80*/  IMAD R191, R13, 0x8, R22 ;  /* 0x000000080dbf7824 */ /* 0x000fe400078e0216 */
[----:B------:R-:W-:-:S07]  /*0f90*/  IMAD.IADD R189, R189, 0x1, R188 ;  /* 0x00000001bdbd7824 */ /* 0x000fce00078e02bc */
.L_x_8397:
[----:B0-2-4-:R-:W0:Y:S01]  /*0fa0*/  LDC.64 R4, c[0x0][0xd88] ;  /* 0x00036200ff047b82 */ /* 0x015e220000000a00 */
[----:B------:R-:W-:Y:S01]  /*0fb0*/  ULDC.64 UR8, c[0x0][0xb20] ;  /* 0x0002c80000087ab9 */ /* 0x000fe20000000a00 */
[----:B------:R-:W-:-:S06]  /*0fc0*/  ULDC.64 UR10, c[0x0][0xb10] ;  /* 0x0002c400000a7ab9 */ /* 0x000fcc0000000a00 */
[----:B-1-3--:R-:W1:Y:S08]  /*0fd0*/  LDC.64 R8, c[0x0][0x418] ;  /* 0x00010600ff087b82 */ /* 0x00ae700000000a00 */
[----:B------:R-:W2:Y:S01]  /*0fe0*/  LDC R0, c[0x0][0x424] ;  /* 0x00010900ff007b82 */ /* 0x000ea20000000800 */
[----:B0-----:R-:W-:-:S07]  /*0ff0*/  IMAD.WIDE R4, R7, 0x4, R4 ;  /* 0x0000000407047825 */ /* 0x001fce00078e0204 */
[----:B------:R-:W0:Y:S01]  /*1000*/  LDC R11, c[0x0][0x2f0] ;  /* 0x0000bc00ff0b7b82 */ /* 0x000e220000000800 */
[----:B------:R-:W3:Y:S01]  /*1010*/  LDG.E R4, desc[UR44][R4.64] ;  /* 0x0000002c04047981 */ /* 0x000ee2000c1e1900 */
[----:B------:R-:W-:Y:S01]  /*1020*/  UISETP.NE.U32.AND UP0, UPT, UR8, URZ, UPT ;  /* 0x0000003f0800728c */ /* 0x000fe2000bf05070 */
[----:B------:R-:W-:Y:S01]  /*1030*/  IMAD.MOV.U32 R3, RZ, RZ, RZ ;  /* 0x000000ffff037224 */ /* 0x000fe200078e00ff */
[----:B------:R-:W-:Y:S02]  /*1040*/  UISETP.NE.U32.AND UP1, UPT, UR10, URZ, UPT ;  /* 0x0000003f0a00728c */ /* 0x000fe4000bf25070 */
[----:B------:R-:W-:Y:S02]  /*1050*/  UISETP.NE.AND.EX UP0, UPT, UR9, URZ, UPT, UP0 ;  /* 0x0000003f0900728c */ /* 0x000fe4000bf05300 */
[----:B------:R-:W-:-:S04]  /*1060*/  UISETP.NE.AND.EX UP1, UPT, UR11, URZ, UPT, UP1 ;  /* 0x0000003f0b00728c */ /* 0x000fc8000bf25310 */
[----:B------:R-:W-:Y:S02]  /*1070*/  PLOP3.LUT P0, PT, PT, PT, UP0, 0x80, 0x0 ;  /* 0x000000000000781c */ /* 0x000fe40003f0f008 */
[----:B------:R-:W-:Y:S02]  /*1080*/  PLOP3.LUT P2, PT, PT, PT, UP1, 0x80, 0x0 ;  /* 0x000000000000781c */ /* 0x000fe40003f4f018 */
[----:B---3--:R-:W-:-:S13]  /*1090*/  R2UR UR40, R4 ;  /* 0x00000000042872ca */ /* 0x008fda00000e0000 */
[----:B------:R-:W-:Y:S02]  /*10a0*/  USHF.R.S32.HI UR39, URZ, 0x1f, UR40 ;  /* 0x0000001f3f277899 */ /* 0x000fe40008011428 */
[----:B------:R-:W-:-:S04]  /*10b0*/  @UP0 ULEA UR8, UP2, UR40, UR8, 0x2 ;  /* 0x0000000828080291 */ /* 0x000fc8000f84103f */
[----:B------:R-:W-:Y:S02]  /*10c0*/  @UP0 ULEA.HI.X UR9, UR40, UR9, UR39, 0x2, UP2 ;  /* 0x0000000928090291 */ /* 0x000fe400090f1427 */
[----:B------:R-:W-:Y:S01]  /*10d0*/  @UP1 ULEA UR10, UP0, UR40, UR10, 0x2 ;  /* 0x0000000a280a1291 */ /* 0x000fe2000f80103f */
[----:B------:R-:W-:-:S03]  /*10e0*/  IMAD.U32 R4, RZ, RZ, UR8 ;  /* 0x00000008ff047e24 */ /* 0x000fc6000f8e00ff */
[----:B------:R-:W-:Y:S01]  /*10f0*/  @UP1 ULEA.HI.X UR11, UR40, UR11, UR39, 0x2, UP0 ;  /* 0x0000000b280b1291 */ /* 0x000fe200080f1427 */
[----:B------:R-:W-:Y:S01]  /*1100*/  IMAD.U32 R5, RZ, RZ, UR9 ;  /* 0x00000009ff057e24 */ /* 0x000fe2000f8e00ff */
[----:B------:R-:W-:Y:S01]  /*1110*/  ULDC.64 UR8, c[0x0][0xb18] ;  /* 0x0002c60000087ab9 */ /* 0x000fe20000000a00 */
[----:B------:R-:W-:-:S03]  /*1120*/  IMAD.U32 R6, RZ, RZ, UR10 ;  /* 0x0000000aff067e24 */ /* 0x000fc6000f8e00ff */
[----:B------:R-:W-:Y:S01]  /*1130*/  IMAD.U32 R7, RZ, RZ, UR11 ;  /* 0x0000000bff077e24 */ /* 0x000fe2000f8e00ff */
[----:B------:R3:W5:Y:S04]  /*1140*/  @P0 LDG.E R3, desc[UR44][R4.64] ;  /* 0x0000002c04030981 */ /* 0x000768000c1e1900 */
[----:B------:R3:W5:Y:S01]  /*1150*/  @P2 LDG.E R185, desc[UR44][R6.64] ;  /* 0x0000002c06b92981 */ /* 0x000762000c1e1900 */
[----:B-1----:R-:W-:Y:S01]  /*1160*/  ISETP.NE.U32.AND P0, PT, R8, RZ, PT ;  /* 0x000000ff0800720c */ /* 0x002fe20003f05070 */
[----:B------:R-:W-:Y:S01]  /*1170*/  UMOV UR38, UR6 ;  /* 0x0000000600267c82 */ /* 0x000fe20008000000 */
[----:B------:R-:W-:Y:S02]  /*1180*/  ISETP.NE.U32.AND P1, PT, RZ, UR8, PT ;  /* 0x00000008ff007c0c */ /* 0x000fe4000bf25070 */
[----:B------:R-:W-:-:S02]  /*1190*/  ISETP.NE.AND.EX P0, PT, R9, RZ, PT, P0 ;  /* 0x000000ff0900720c */ /* 0x000fc40003f05300 */
[----:B------:R-:W-:Y:S02]  /*11a0*/  ISETP.NE.AND.EX P1, PT, RZ, UR9, PT, P1 ;  /* 0x00000009ff007c0c */ /* 0x000fe4000bf25310 */
[----:B--2---:R-:W-:Y:S01]  /*11b0*/  SEL R0, R0, 0x1, P0 ;  /* 0x0000000100007807 */ /* 0x004fe20000000000 */
[----:B0--3--:R-:W-:Y:S10]  /*11c0*/  @P2 BRA `(.L_x_8339) ;  /* 0x0000000000302947 */ /* 0x009ff40003800000 */
[----:B------:R-:W-:Y:S01]  /*11d0*/  ULDC.64 UR6, c[0x0][0xaf8] ;  /* 0x0002be0000067ab9 */ /* 0x000fe20000000a00 */
[----:B-----5:R-:W0:Y:S01]  /*11e0*/  LDC R185, c[0x0][0x288] ;  /* 0x0000a200ffb97b82 */ /* 0x020e220000000800 */
[----:B------:R-:W-:-:S04]  /*11f0*/  ISETP.NE.U32.AND P0, PT, RZ, UR6, PT ;  /* 0x00000006ff007c0c */ /* 0x000fc8000bf05070 */
[----:B------:R-:W-:-:S13]  /*1200*/  ISETP.NE.AND.EX P0, PT, RZ, UR7, PT, P0 ;  /* 0x00000007ff007c0c */ /* 0x000fda000bf05300 */
[----:B------:R-:W-:Y:S05]  /*1210*/  @!P0 BRA `(.L_x_8339) ;  /* 0x00000000001c8947 */ /* 0x000fea0003800000 */
[----:B------:R-:W-:Y:S02]  /*1220*/  ULDC.64 UR6, c[0x0][0xaf8] ;  /* 0x0002be0000067ab9 */ /* 0x000fe40000000a00 */
[----:B------:R-:W-:-:S06]  /*1230*/  UIMAD.WIDE UR6, UR40, 0x4, UR6 ;  /* 0x00000004280678a5 */ /* 0x000fcc000f8e0206 */
[----:B------:R-:W-:Y:S02]  /*1240*/  IMAD.U32 R4, RZ, RZ, UR6 ;  /* 0x00000006ff047e24 */ /* 0x000fe4000f8e00ff */
[----:B------:R-:W-:-:S05]  /*1250*/  IMAD.U32 R5, RZ, RZ, UR7 ;  /* 0x00000007ff057e24 */ /* 0x000fca000f8e00ff */
[----:B0-----:R-:W2:Y:S04]  /*1260*/  LDG.E R185, desc[UR44][R4.64] ;  /* 0x0000002c04b97981 */ /* 0x001ea8000c1e1900 */
[----:B------:R-:W2:Y:S02]  /*1270*/  LDG.E R6, desc[UR44][R4.64+0x4] ;  /* 0x0000042c04067981 */ /* 0x000ea4000c1e1900 */
[----:B--2---:R-:W-:-:S07]  /*1280*/  IMAD.IADD R185, R6, 0x1, -R185 ;  /* 0x0000000106b97824 */ /* 0x004fce00078e0ab9 */
.L_x_8339:
[----:B------:R-:W-:Y:S01]  /*1290*/  IMAD R186, R0, R11, RZ ;  /* 0x0000000b00ba7224 */ /* 0x000fe200078e02ff */
[----:B------:R-:W-:Y:S06]  /*12a0*/  @!P1 BRA `(.L_x_8340) ;  /* 0x0000000000189947 */ /* 0x000fec0003800000 */
[----:B------:R-:W-:-:S04]  /*12b0*/  ULEA UR4, UP0, UR40, UR8, 0x2 ;  /* 0x0000000828047291 */ /* 0x000fc8000f80103f */
[----:B------:R-:W-:Y:S02]  /*12c0*/  ULEA.HI.X UR6, UR40, UR9, UR39, 0x2, UP0 ;  /* 0x0000000928067291 */ /* 0x000fe400080f1427 */
[----:B------:R-:W-:-:S04]  /*12d0*/  IMAD.U32 R4, RZ, RZ, UR4 ;  /* 0x00000004ff047e24 */ /* 0x000fc8000f8e00ff */
[----:B------:R-:W-:-:S05]  /*12e0*/  IMAD.U32 R5, RZ, RZ, UR6 ;  /* 0x00000006ff057e24 */ /* 0x000fca000f8e00ff */
[----:B------:R1:W5:Y:S01]  /*12f0*/  LDG.E R186, desc[UR44][R4.64] ;  /* 0x0000002c04ba7981 */ /* 0x000362000c1e1900 */
[----:B------:R-:W-:Y:S05]  /*1300*/  BRA `(.L_x_8341) ;  /* 0x00000000002c7947 */ /* 0x000fea0003800000 */
.L_x_8340:
        /* <DEDUP_REMOVED lines=9> */
[----:B------:R-:W2:Y:S02]  /*13a0*/  LDG.E R7, desc[UR44][R4.64+0x4] ;  /* 0x0000042c04077981 */ /* 0x000ea4000c1e1900 */
[----:B--2---:R-:W-:-:S07]  /*13b0*/  IMAD.IADD R186, R7, 0x1, -R186 ;  /* 0x0000000107ba7824 */ /* 0x004fce00078e0aba */
.L_x_8341:
[----:B------:R-:W-:Y:S01]  /*13c0*/  UISETP.NE.AND UP0, UPT, UR43, 0x1, UPT ;  /* 0x000000012b00788c */ /* 0x000fe2000bf05270 */
[----:B-----5:R-:W-:Y:S01]  /*13d0*/  IMAD.IADD R186, R186, 0x1, -R3 ;  /* 0x00000001baba7824 */ /* 0x020fe200078e0a03 */
[----:B------:R-:W-:-:S03]  /*13e0*/  USHF.L.U32 UR37, UR5, 0x6, URZ ;  /* 0x0000000605257899 */ /* 0x000fc6000800063f */
[----:B------:R-:W-:Y:S01]  /*13f0*/  VIADD R0, R186, 0x3f ;  /* 0x0000003fba007836 */ /* 0x000fe20000000000 */
[----:B------:R-:W-:-:S04]  /*1400*/  PLOP3.LUT P0, PT, PT, PT, UP0, 0x80, 0x0 ;  /* 0x000000000000781c */ /* 0x000fc80003f0f008 */
[----:B------:R-:W-:-:S04]  /*1410*/  SHF.R.S32.HI R3, RZ, 0x1f, R0 ;  /* 0x0000001fff037819 */ /* 0x000fc80000011400 */
[----:B------:R-:W-:-:S04]  /*1420*/  LEA.HI R3, R3, R0, RZ, 0x6 ;  /* 0x0000000003037211 */ /* 0x000fc800078f30ff */
[----:B------:R-:W-:Y:S01]  /*1430*/  SHF.R.S32.HI R168, RZ, 0x6, R3 ;  /* 0x00000006ffa87819 */ /* 0x000fe20000011403 */
[----:B------:R-:W-:Y:S06]  /*1440*/  @!P0 BRA `(.L_x_8342) ;  /* 0x0000001c00548947 */ /* 0x000fec0003800000 */
[----:B------:R-:W2:Y:S01]  /*1450*/  LDC R0, c[0x0][0x448] ;  /* 0x00011200ff007b82 */ /* 0x000ea20000000800 */
[----:B------:R-:W-:Y:S01]  /*1460*/  UIADD3 UR4, UR37, 0x3f, URZ ;  /* 0x0000003f25047890 */ /* 0x000fe2000fffe03f */
[----:B0-----:R-:W-:Y:S02]  /*1470*/  IADD3 R185, R186, 0x40, -R185 ;  /* 0x00000040bab97810 */ /* 0x001fe40007ffe8b9 */
        /* <DEDUP_REMOVED lines=21> */
[----:B--2---:R-:W-:Y:S01]  /*15d0*/  ISETP.NE.AND P0, PT, R0, 0x1, PT ;  /* 0x000000010000780c */ /* 0x004fe20003f05270 */
[----:B------:R-:W-:Y:S01]  /*15e0*/  IMAD.U32 R0, RZ, RZ, UR4 ;  /* 0x00000004ff007e24 */ /* 0x000fe2000f8e00ff */
        /* <DEDUP_REMOVED lines=19> */
[----:B-1----:R-:W1:Y:S01]  /*1720*/  @P0 LDC R4, c[0x0][0x450] ;  /* 0x00011400ff040b82 */ /* 0x002e620000000800 */
        /* <DEDUP_REMOVED lines=16> */
[----:B0-----:R-:W-:Y:S01]  /*1830*/  @P0 IMAD.HI.U32 R3, R3, UR4, RZ ;  /* 0x0000000403030c27 */ /* 0x001fe2000f8e00ff */
[----:B------:R-:W-:-:S02]  /*1840*/  CS2R R170, SRZ ;  /* 0x0000000000aa7805 */ /* 0x000fc4000001ff00 */
[----:B------:R-:W-:Y:S02]  /*1850*/  CS2R R32, SRZ ;  /* 0x0000000000207805 */ /* 0x000fe4000001ff00 */
[----:B------:R-:W-:Y:S02]  /*1860*/  CS2R R172, SRZ ;  /* 0x0000000000ac7805 */ /* 0x000fe4000001ff00 */
[----:B------:R-:W-:Y:S01]  /*1870*/  CS2R R38, SRZ ;  /* 0x0000000000267805 */ /* 0x000fe2000001ff00 */
[----:B------:R-:W-:Y:S01]  /*1880*/  IMAD.MOV.U32 R35, RZ, RZ, RZ ;  /* 0x000000ffff237224 */ /* 0x000fe200078e00ff */
[----:B------:R-:W-:Y:S02]  /*1890*/  CS2R R28, SRZ ;  /* 0x00000000001c7805 */ /* 0x000fe4000001ff00 */
[----:B-1----:R-:W-:Y:S02]  /*18a0*/  @P0 SHF.R.U32.HI R0, RZ, R4, R3 ;  /* 0x00000004ff000219 */ /* 0x002fe40000011603 */
[----:B------:R-:W-:-:S02]  /*18b0*/  CS2R R174, SRZ ;  /* 0x0000000000ae7805 */ /* 0x000fc4000001ff00 */
[----:B------:R-:W-:Y:S01]  /*18c0*/  PLOP3.LUT P0, PT, PT, PT, PT, 0x80, 0x0 ;  /* 0x000000000000781c */ /* 0x000fe20003f0f070 */
[----:B------:R-:W-:Y:S01]  /*18d0*/  IMAD.MOV.U32 R31, RZ, RZ, RZ ;  /* 0x000000ffff1f7224 */ /* 0x000fe200078e00ff */
[----:B------:R-:W-:Y:S01]  /*18e0*/  CS2R R10, SRZ ;  /* 0x00000000000a7805 */ /* 0x000fe2000001ff00 */
[----:B------:R-:W-:Y:S02]  /*18f0*/  IMAD.IADD R0, R185, 0x1, R0 ;  /* 0x00000001b9007824 */ /* 0x000fe400078e0200 */
[----:B------:R-:W-:Y:S02]  /*1900*/  IMAD.MOV.U32 R27, RZ, RZ, RZ ;  /* 0x000000ffff1b7224 */ /* 0x000fe400078e00ff */
[----:B------:R-:W-:Y:S01]  /*1910*/  IMAD.MOV.U32 R9, RZ, RZ, RZ ;  /* 0x000000ffff097224 */ /* 0x000fe200078e00ff */
[----:B------:R-:W-:Y:S01]  /*1920*/  SHF.R.S32.HI R3, RZ, 0x1f, R0 ;  /* 0x0000001fff037819 */ /* 0x000fe20000011400 */
[----:B------:R-:W-:Y:S02]  /*1930*/  IMAD.MOV.U32 R20, RZ, RZ, RZ ;  /* 0x000000ffff147224 */ /* 0x000fe400078e00ff */
[----:B------:R-:W-:Y:S01]  /*1940*/  IMAD.MOV.U32 R176, RZ, RZ, RZ ;  /* 0x000000ffffb07224 */ /* 0x000fe200078e00ff */
        /* <DEDUP_REMOVED lines=64> */
.L_x_8344:
[----:B------:R-:W-:Y:S01]  /*1d50*/  IMAD R0, R2, 0x8, R17 ;  /* 0x0000000802007824 */ /* 0x000fe200078e0211 */
[----:B------:R-:W-:-:S03]  /*1d60*/  ISETP.GE.AND P0, PT, R4, 0x2, PT ;  /* 0x000000020400780c */ /* 0x000fc60003f06270 */
[----:B------:R-:W-:-:S05]  /*1d70*/  VIADD R3, R0, 0x38860 ;  /* 0x0003886000037836 */ /* 0x000fca0000000000 */
[----:B------:R-:W-:-:S04]  /*1d80*/  PRMT R3, R202, 0x654, R3 ;  /* 0x00000654ca037816 */ /* 0x000fc80000000003 */
[----:B------:R0:W-:Y:S01]  /*1d90*/  SYNCS.ARRIVE.TRANS64.RED.A1T0 RZ, [R3+URZ], RZ ;  /* 0x000000ff03ff79a7 */ /* 0x0001e2000810043f */
[----:B------:R-:W-:Y:S05]  /*1da0*/  @!P0 BRA `(.L_x_8345) ;  /* 0x0000000800c08947 */ /* 0x000fea0003800000 */
[----:B------:R-:W-:-:S07]  /*1db0*/  VIADD R4, R4, 0xfffffffe ;  /* 0xfffffffe04047836 */ /* 0x000fce0000000000 */
.L_x_8347:
[----:B------:R-:W-:Y:S01]  /*1dc0*/  BAR.SYNC.DEFER_BLOCKING 0xe, 0x100 ;  /* 0x0384000000007b1d */ /* 0x000fe20000010000 */
[----:B------:R-:W-:Y:S01]  /*1dd0*/  IMAD R0, R2, 0x40, R22 ;  /* 0x0000004002007824 */ /* 0x000fe200078e0216 */
        /* <DEDUP_REMOVED lines=10> */
[----:B01----:R-:W0:Y:S04]  /*1e80*/  LDS R3, [R0+0x38400] ;  /* 0x0384000000037984 */ /* 0x003e280000000800 */
        /* <DEDUP_REMOVED lines=157> */
.L_x_8346:
[----:B------:R-:W-:-:S04]  /*2860*/  IMAD R0, R2, 0x8, R17 ;  /* 0x0000000802007824 */ /* 0x000fc800078e0211 */
[----:B------:R-:W-:-:S05]  /*2870*/  VIADD R3, R0, 0x38860 ;  /* 0x0003886000037836 */ /* 0x000fca0000000000 */
[----:B------:R-:W-:-:S04]  /*2880*/  PRMT R3, R202, 0x654, R3 ;  /* 0x00000654ca037816 */ /* 0x000fc80000000003 */
[----:B------:R1:W-:Y:S01]  /*2890*/  SYNCS.ARRIVE.TRANS64.RED.A1T0 RZ, [R3+URZ], RZ ;  /* 0x000000ff03ff79a7 */ /* 0x0003e2000810043f */
[----:B------:R-:W-:Y:S05]  /*28a0*/  @P1 BRA `(.L_x_8347) ;  /* 0xfffffff400441947 */ /* 0x000fea000383ffff */
.L_x_8345:
        /* <DEDUP_REMOVED lines=143> */
.L_x_8342:
[----:B------:R-:W2:Y:S01]  /*31a0*/  LDC R204, c[0x0][0x448] ;  /* 0x00011200ffcc7b82 */ /* 0x000ea20000000800 */
[----:B------:R-:W-:Y:S01]  /*31b0*/  UIADD3 UR4, UR37, 0x3f, URZ ;  /* 0x0000003f25047890 */ /* 0x000fe2000fffe03f */
[----:B01----:R-:W-:Y:S02]  /*31c0*/  IADD3 R5, R186, 0x40, -R185 ;  /* 0x00000040ba057810 */ /* 0x003fe40007ffe8b9 */
        /* <DEDUP_REMOVED lines=21> */
[----:B--2---:R-:W-:-:S02]  /*3320*/  ISETP.NE.AND P0, PT, R204, 0x1, PT ;  /* 0x00000001cc00780c */ /* 0x004fc40003f05270 */
        /* <DEDUP_REMOVED lines=11> */
[----:B------:R-:W-:Y:S01]  /*33e0*/  CS2R R94, SRZ ;  /* 0x00000000005e7805 */ /* 0x000fe2000001ff00 */
[----:B------:R-:W0:Y:S01]  /*33f0*/  @P0 LDC R0, c[0x0][0x44c] ;  /* 0x00011300ff000b82 */ /* 0x000e220000000800 */
[----:B------:R-:W-:-:S02]  /*3400*/  CS2R R92, SRZ ;  /* 0x00000000005c7805 */ /* 0x000fc4000001ff00 */
[----:B------:R-:W-:Y:S02]  /*3410*/  CS2R R90, SRZ ;  /* 0x00000000005a7805 */ /* 0x000fe4000001ff00 */
        /* <DEDUP_REMOVED lines=24> */
[----:B------:R-:W-:Y:S01]  /*35a0*/  CS2R R172, SRZ ;  /* 0x0000000000ac7805 */ /* 0x000fe2000001ff00 */
[----:B------:R-:W-:Y:S01]  /*35b0*/  IMAD.U32 R0, RZ, RZ, UR4 ;  /* 0x00000004ff007e24 */ /* 0x000fe2000f8e00ff */
        /* <DEDUP_REMOVED lines=49> */
.L_x_8348:
        /* <DEDUP_REMOVED lines=9> */
.L_x_8488:
[----:B------:R-:W-:Y:S05]  /*3960*/  @!P0 BRA `(.L_x_8350) ;  /* 0x0000000000048947 */ /* 0x000fea0003800000 */
[----:B------:R-:W-:Y:S01]  /*3970*/  BPT.TRAP 0x1 ;  /* 0x000000040000795c */ /* 0x000fe20000300000 */
.L_x_8350:
[----:B------:R-:W-:Y:S01]  /*3980*/  IMAD R9, R2, 0x8, R17 ;  /* 0x0000000802097824 */ /* 0x000fe200078e0211 */
[----:B------:R-:W-:-:S04]  /*3990*/  SHF.L.U32 R6, R16, 0x1f, RZ ;  /* 0x0000001f10067819 */ /* 0x000fc800000006ff */
[----:B------:R1:W2:Y:S01]  /*39a0*/  SYNCS.PHASECHK.TRANS64.TRYWAIT P1, [R9+URZ+0x38830], R6 ;  /* 0x03883006090075a7 */ /* 0x0002a2000802017f */
[----:B------:R-:W-:Y:S05]  /*39b0*/  @!P0 BRA `(.L_x_8351) ;  /* 0x0000000000048947 */ /* 0x000fea0003800000 */
[----:B------:R-:W-:Y:S01]  /*39c0*/  BPT.TRAP 0x1 ;  /* 0x000000040000795c */ /* 0x000fe20000300000 */
.L_x_8351:
[----:B------:R-:W-:-:S05]  /*39d0*/  VIADD R0, R17, 0x22400 ;  /* 0x0002240011007836 */ /* 0x000fca0000000000 */
[----:B------:R-:W-:-:S04]  /*39e0*/  SHF.R.U32.HI R0, RZ, 0x4, R0 ;  /* 0x00000004ff007819 */ /* 0x000fc80000011600 */
[----:B------:R-:W-:Y:S01]  /*39f0*/  LOP3.LUT R0, R0, 0x3fff, RZ, 0xc0, !PT ;  /* 0x00003fff00007812 */ /* 0x000fe200078ec0ff */
[----:B--2---:R-:W-:Y:S06]  /*3a00*/  @P1 BRA `(.L_x_8352) ;  /* 0x0000000000081947 */ /* 0x004fec0003800000 */
[----:B------:R-:W2:Y:S02]  /*3a10*/  SYNCS.PHASECHK.TRANS64.TRYWAIT P1, [R9+URZ+0x38830], R6 ;  /* 0x03883006090075a7 */ /* 0x000ea4000802017f */
[----:B--2---:R-:W-:Y:S05]  /*3a20*/  @!P1 BRA `(.L_x_8353) ;  /* 0x0000012c00209947 */ /* 0x004fea0003800000 */
.L_x_8352:
        /* <DEDUP_REMOVED lines=40> */
.L_x_8489:
[----:B------:R-:W-:Y:S05]  /*3cb0*/  @!P0 BRA `(.L_x_8355) ;  /* 0x0000000000048947 */ /* 0x000fea0003800000 */
[----:B------:R-:W-:Y:S01]  /*3cc0*/  BPT.TRAP 0x1 ;  /* 0x000000040000795c */ /* 0x000fe20000300000 */
.L_x_8355:
[----:B------:R4:W0:Y:S01]  /*3cd0*/  SYNCS.PHASECHK.TRANS64.TRYWAIT P1, [R9+URZ+0x38850], R6 ;  /* 0x03885006090075a7 */ /* 0x000822000802017f */
[----:B------:R-:W-:Y:S05]  /*3ce0*/  @!P0 BRA `(.L_x_8356) ;  /* 0x0000000000048947 */ /* 0x000fea0003800000 */
[----:B------:R-:W-:Y:S01]  /*3cf0*/  BPT.TRAP 0x1 ;  /* 0x000000040000795c */ /* 0x000fe20000300000 */
.L_x_8356:
        /* <DEDUP_REMOVED lines=12> */
.L_x_8357:
        /* <DEDUP_REMOVED lines=292> */
[----:B------:R-:W-:-:S02]  /*5000*/  IMAD.IADD R10, R10, 0x1, R11 ;  /* 0x000000010a0a7824 */ /* 0x000fc400078e020b */
[----:B------:R-:W-:Y:S01]  /*5010*/  IMAD.MOV.U32 R11, RZ, RZ, 0x40 ;  /* 0x00000040ff0b7424 */ /* 0x000fe200078e00ff */
[----:B------:R-:W-:Y:S02]  /*5020*/  WARPGROUP.DEPBAR.LE gsb0, 0x0 ;  /* 0x00008000000079c5 */ /* 0x000fe40000010000 */
        /* <DEDUP_REMOVED lines=33> */
.L_x_8359:
[----:B------:R-:W-:Y:S01]  /*5240*/  ISETP.NE.AND P5, PT, R204, 0x1, PT ;  /* 0x00000001cc00780c */ /* 0x000fe20003fa5270 */
[----:B------:R-:W-:Y:S01]  /*5250*/  VIADD R5, R191, UR37 ;  /* 0x00000025bf057c36 */ /* 0x000fe20008000000 */
[----:B------:R-:W-:Y:S01]  /*5260*/  ULDC UR28, c[0x0][0xa80] ;  /* 0x0002a000001c7ab9 */ /* 0x000fe20000000800 */
[----:B------:R-:W-:Y:S01]  /*5270*/  IMAD R217, R2, 0x1000, R19 ;  /* 0x0000100002d97824 */ /* 0x000fe200078e0213 */
[----:B------:R-:W-:-:S03]  /*5280*/  UMOV UR7, 0x40000040 ;  /* 0x4000004000077882 */ /* 0x000fc60000000000 */
[C---:B------:R-:W-:Y:S01]  /*5290*/  VIADD R221, R217.reuse, 0x80 ;  /* 0x00000080d9dd7836 */ /* 0x040fe20000000000 */
[----:B------:R-:W-:-:S05]  /*52a0*/  R2UR UR6, R217 ;  /* 0x00000000d90672ca */ /* 0x000fca00000e0000 */
[----:B------:R-:W0:Y:S08]  /*52b0*/  @P5 LDC R6, c[0x0][0x44c] ;  /* 0x00011300ff065b82 */ /* 0x000e300000000800 */
[----:B------:R-:W1:Y:S01]  /*52c0*/  @P5 LDC R7, c[0x0][0x450] ;  /* 0x00011400ff075b82 */ /* 0x000e620000000800 */
[----:B0-----:R-:W-:-:S05]  /*52d0*/  @P5 IMAD.HI.U32 R6, R5, R6, RZ ;  /* 0x0000000605065227 */ /* 0x001fca00078e00ff */
[----:B-1----:R-:W-:Y:S01]  /*52e0*/  @P5 SHF.R.U32.HI R5, RZ, R7, R6 ;  /* 0x00000007ff055219 */ /* 0x002fe20000011606 */
[----:B------:R-:W-:-:S04]  /*52f0*/  IMAD R7, R168, -0x40, R11 ;  /* 0xffffffc0a8077824 */ /* 0x000fc800078e020b */
[----:B------:R-:W0:Y:S01]  /*5300*/  SHFL.IDX PT, R8, R5, RZ, 0x1c1f ;  /* 0x001c1fff05087589 */ /* 0x000e2200000e0000 */
[----:B------:R-:W-:Y:S02]  /*5310*/  IADD3 R6, R186, 0x1, R7 ;  /* 0x00000001ba067810 */ /* 0x000fe40007ffe007 */
[----:B------:R-:W-:Y:S01]  /*5320*/  IADD3 R7, -R18, R7, R186 ;  /* 0x0000000712077210 */ /* 0x000fe20007ffe1ba */
[----:B------:R-:W1:Y:S01]  /*5330*/  SHFL.IDX PT, R5, R5, 0x1, 0x1c1f ;  /* 0x003c1f0005057f89 */ /* 0x000e6200000e0000 */
[----:B------:R-:W-:-:S04]  /*5340*/  IADD3 R6, -R185, R6, -R18 ;  /* 0x00000006b9067210 */ /* 0x000fc80007ffe912 */
        /* <DEDUP_REMOVED lines=92> */
[----:B------:R-:W-:Y:S02]  /*5910*/  ISETP.GT.AND P1, PT, R6, 0x38, PT ;  /* 0x000000380600780c */ /* 0x000fe40003f24270 */
        /* <DEDUP_REMOVED lines=10> */
[----:B------:R-:W0:Y:S02]  /*59c0*/  SHFL.BFLY PT, R21, R8, 0x2, 0x1f ;  /* 0x0c401f0008157f89 */ /* 0x000e2400000e0000 */
        /* <DEDUP_REMOVED lines=16> */
[----:B0-----:R-:W-:Y:S01]  /*5ad0*/  FMNMX.FTZ R24, R8, R21, !PT ;  /* 0x0000001508187209 */ /* 0x001fe20007810000 */
[----:B------:R-:W-:-:S06]  /*5ae0*/  FFMA.FTZ R21, R41, UR28, -R56 ;  /* 0x0000001c29157c23 */ /* 0x000fcc0008010838 */
[----:B------:R-:W0:Y:S01]  /*5af0*/  MUFU.EX2 R6, R6 ;  /* 0x0000000600067308 */ /* 0x000e220000000800 */
[----:B------:R-:W1:Y:S07]  /*5b00*/  SHFL.BFLY PT, R25, R24, 0x1, 0x1f ;  /* 0x0c201f0018197f89 */ /* 0x000e6e00000e0000 */
[----:B------:R-:W-:Y:S08]  /*5b10*/  MUFU.EX2 R10, R10 ;  /* 0x0000000a000a7308 */ /* 0x000ff00000000800 */
[----:B------:R-:W2:Y:S01]  /*5b20*/  MUFU.EX2 R11, R11 ;  /* 0x0000000b000b7308 */ /* 0x000ea20000000800 */
[----:B0-----:R-:W-:Y:S01]  /*5b30*/  F2FP.BF16.F32.PACK_AB R152, R6, R5 ;  /* 0x000000050698723e */ /* 0x001fe200000010ff */
[----:B------:R-:W-:-:S06]  /*5b40*/  FADD.FTZ R5, R5, R6 ;  /* 0x0000000605057221 */ /* 0x000fcc0000010000 */
[----:B------:R-:W-:Y:S01]  /*5b50*/  MUFU.EX2 R12, R12 ;  /* 0x0000000c000c7308 */ /* 0x000fe20000000800 */
[----:B-1----:R-:W-:Y:S01]  /*5b60*/  FMNMX.FTZ R8, R24, R25, !PT ;  /* 0x0000001918087209 */ /* 0x002fe20007810000 */
[----:B------:R-:W-:-:S03]  /*5b70*/  VIADD R25, R9, 0x38840 ;  /* 0x0003884009197836 */ /* 0x000fc60000000000 */
[C---:B------:R-:W-:Y:S01]  /*5b80*/  FSETP.NEU.FTZ.AND P1, PT, R8.reuse, -INF , PT ;  /* 0xff8000000800780b */ /* 0x040fe20003f3d000 */
[----:B------:R-:W-:Y:S01]  /*5b90*/  FMUL.FTZ R24, R8, UR28 ;  /* 0x0000001c08187c20 */ /* 0x000fe20008410000 */
[----:B------:R-:W-:Y:S01]  /*5ba0*/  PRMT R25, R202, 0x654, R25 ;  /* 0x00000654ca197816 */ /* 0x000fe20000000019 */
[----:B------:R-:W0:Y:S01]  /*5bb0*/  MUFU.EX2 R13, R13 ;  /* 0x0000000d000d7308 */ /* 0x000e220000000800 */
[C---:B--2---:R-:W-:Y:S01]  /*5bc0*/  F2FP.BF16.F32.PACK_AB R154, R11.reuse, R10 ;  /* 0x0000000a0b9a723e */ /* 0x044fe200000010ff */
[----:B------:R-:W-:Y:S01]  /*5bd0*/  FADD.FTZ R10, R10, R5 ;  /* 0x000000050a0a7221 */ /* 0x000fe20000010000 */
[----:B------:R-:W-:Y:S01]  /*5be0*/  FSEL R24, R24, RZ, P1 ;  /* 0x000000ff18187208 */ /* 0x000fe20000800000 */
[----:B------:R1:W-:Y:S02]  /*5bf0*/  SYNCS.ARRIVE.TRANS64.RED.A1T0 RZ, [R25+URZ], RZ ;  /* 0x000000ff19ff79a7 */ /* 0x0003e4000810043f */
[----:B------:R-:W-:Y:S02]  /*5c00*/  FADD.FTZ R11, R11, R10 ;  /* 0x0000000a0b0b7221 */ /* 0x000fe40000010000 */
        /* <DEDUP_REMOVED lines=46> */
[----:B------:R0:W-:Y:S01]  /*5ef0*/  STSM.16.M88.4 [R190], R156 ;  /* 0x0000009cbe007844 */ /* 0x0001e20000000200 */
[----:B------:R-:W-:Y:S01]  /*5f00*/  FADD.FTZ R182, R182, R181 ;  /* 0x000000b5b6b67221 */ /* 0x000fe20000010000 */
        /* <DEDUP_REMOVED lines=21> */
[----:B------:R-:W3:Y:S08]  /*6060*/  MUFU.EX2 R173, R173 ;  /* 0x000000ad00ad7308 */ /* 0x000ef00000000800 */
[----:B------:R-:W4:Y:S01]  /*6070*/  MUFU.EX2 R174, R174 ;  /* 0x000000ae00ae7308 */ /* 0x000f220000000800 */
[----:B--2---:R-:W-:Y:S01]  /*6080*/  F2FP.BF16.F32.PACK_AB R164, R172, R171 ;  /* 0x000000abaca4723e */ /* 0x004fe200000010ff */
[----:B------:R-:W-:-:S04]  /*6090*/  FADD.FTZ R171, R171, R170 ;  /* 0x000000aaabab7221 */ /* 0x000fc80000010000 */
[----:B------:R-:W-:Y:S02]  /*60a0*/  FADD.FTZ R172, R172, R171 ;  /* 0x000000abacac7221 */ /* 0x000fe40000010000 */
[----:B------:R-:W-:Y:S02]  /*60b0*/  MUFU.EX2 R215, R215 ;  /* 0x000000d700d77308 */ /* 0x000fe40000000800 */
[----:B---3--:R-:W-:-:S06]  /*60c0*/  FADD.FTZ R5, R173, R172 ;  /* 0x000000acad057221 */ /* 0x008fcc0000010000 */
[----:B------:R-:W2:Y:S01]  /*60d0*/  MUFU.EX2 R218, R218 ;  /* 0x000000da00da7308 */ /* 0x000ea20000000800 */
[C---:B----4-:R-:W-:Y:S01]  /*60e0*/  F2FP.BF16.F32.PACK_AB R166, R174.reuse, R173 ;  /* 0x000000adaea6723e */ /* 0x050fe200000010ff */
[----:B------:R-:W-:-:S06]  /*60f0*/  FADD.FTZ R5, R174, R5 ;  /* 0x00000005ae057221 */ /* 0x000fcc0000010000 */
[----:B------:R-:W-:Y:S08]  /*6100*/  MUFU.EX2 R219, R219 ;  /* 0x000000db00db7308 */ /* 0x000ff00000000800 */
[----:B------:R-:W3:Y:S01]  /*6110*/  MUFU.EX2 R220, R220 ;  /* 0x000000dc00dc7308 */ /* 0x000ee20000000800 */
[----:B--2---:R-:W-:Y:S01]  /*6120*/  F2FP.BF16.F32.PACK_AB R165, R218, R215 ;  /* 0x000000d7daa5723e */ /* 0x004fe200000010ff */
[----:B------:R-:W-:-:S04]  /*6130*/  FADD.FTZ R215, R215, R216 ;  /* 0x000000d8d7d77221 */ /* 0x000fc80000010000 */
[----:B------:R-:W-:Y:S01]  /*6140*/  FADD.FTZ R218, R218, R215 ;  /* 0x000000d7dada7221 */ /* 0x000fe20000010000 */
[----:B---3--:R-:W-:-:S03]  /*6150*/  F2FP.BF16.F32.PACK_AB R167, R220, R219 ;  /* 0x000000dbdca7723e */ /* 0x008fc600000010ff */
[----:B------:R-:W-:Y:S02]  /*6160*/  FADD.FTZ R219, R219, R218 ;  /* 0x000000dadbdb7221 */ /* 0x000fe40000010000 */
[----:B------:R0:W-:Y:S01]  /*6170*/  STSM.16.M88.4 [R189], R164 ;  /* 0x000000a4bd007844 */ /* 0x0001e20000000200 */
[----:B-1----:R-:W-:Y:S01]  /*6180*/  WARPGROUP.ARRIVE ;  /* 0x00000000000079c5 */ /* 0x002fe20000000000 */
[----:B------:R-:W-:-:S05]  /*6190*/  FADD.FTZ R6, R220, R219 ;  /* 0x000000dbdc067221 */ /* 0x000fca0000010000 */
        /* <DEDUP_REMOVED lines=32> */
.L_x_8360:
[----:B------:R-:W0:Y:S01]  /*63a0*/  @P5 LDC R11, c[0x0][0x44c] ;  /* 0x00011300ff0b5b82 */ /* 0x000e220000000800 */
[----:B------:R-:W-:Y:S02]  /*63b0*/  IMAD.U32 R10, RZ, RZ, UR37 ;  /* 0x00000025ff0a7e24 */ /* 0x000fe4000f8e00ff */
[----:B------:R-:W-:Y:S02]  /*63c0*/  VIADD R168, R168, 0xfffffffe ;  /* 0xfffffffea8a87836 */ /* 0x000fe40000000000 */
[----:B------:R-:W-:-:S03]  /*63d0*/  VIADD R9, R9, 0x38860 ;  /* 0x0003886009097836 */ /* 0x000fc60000000000 */
[----:B------:R-:W1:Y:S01]  /*63e0*/  @P5 LDC R12, c[0x0][0x450] ;  /* 0x00011400ff0c5b82 */ /* 0x000e620000000800 */
[----:B------:R-:W-:Y:S02]  /*63f0*/  R2UR UR30, R168 ;  /* 0x00000000a81e72ca */ /* 0x000fe400000e0000 */
[----:B------:R-:W-:-:S04]  /*6400*/  PRMT R9, R202, 0x654, R9 ;  /* 0x00000654ca097816 */ /* 0x000fc80000000009 */
[----:B------:R2:W-:Y:S01]  /*6410*/  SYNCS.ARRIVE.TRANS64.RED.A1T0 RZ, [R9+URZ], RZ ;  /* 0x000000ff09ff79a7 */ /* 0x0005e2000810043f */
[----:B0-----:R-:W-:-:S05]  /*6420*/  @P5 IMAD.HI.U32 R11, R11, UR37, RZ ;  /* 0x000000250b0b5c27 */ /* 0x001fca000f8e00ff */
[----:B-1----:R-:W-:-:S04]  /*6430*/  @P5 SHF.R.U32.HI R10, RZ, R12, R11 ;  /* 0x0000000cff0a5219 */ /* 0x002fc8000001160b */
[----:B------:R-:W-:-:S04]  /*6440*/  IADD3 R10, R10, R186, -R185 ;  /* 0x000000ba0a0a7210 */ /* 0x000fc80007ffe8b9 */
[----:B------:R-:W-:-:S04]  /*6450*/  SHF.R.S32.HI R11, RZ, 0x1f, R10 ;  /* 0x0000001fff0b7819 */ /* 0x000fc8000001140a */
[----:B------:R-:W-:-:S04]  /*6460*/  LEA.HI R11, R11, R10, RZ, 0x6 ;  /* 0x0000000a0b0b7211 */ /* 0x000fc800078f30ff */
[----:B------:R-:W-:-:S04]  /*6470*/  SHF.R.S32.HI R11, RZ, 0x6, R11 ;  /* 0x00000006ff0b7819 */ /* 0x000fc8000001140b */
[----:B------:R-:W-:-:S13]  /*6480*/  R2UR UR29, R11 ;  /* 0x000000000b1d72ca */ /* 0x000fda00000e0000 */
[----:B------:R-:W-:-:S04]  /*6490*/  UISETP.LT.AND UP0, UPT, URZ, UR29, UPT ;  /* 0x0000001d3f00728c */ /* 0x000fc8000bf01270 */
[----:B------:R-:W-:-:S04]  /*64a0*/  USEL UR29, URZ, UR29, !UP0 ;  /* 0x0000001d3f1d7287 */ /* 0x000fc8000c000000 */
[----:B------:R-:W-:-:S06]  /*64b0*/  UISETP.GE.AND UP0, UPT, UR30, UR29, UPT ;  /* 0x0000001d1e00728c */ /* 0x000fcc000bf06270 */
[----:B------:R-:W-:-:S13]  /*64c0*/  PLOP3.LUT P1, PT, PT, PT, UP0, 0x80, 0x0 ;  /* 0x000000000000781c */ /* 0x000fda0003f2f008 */
[----:B--2---:R-:W-:Y:S05]  /*64d0*/  @!P1 BRA `(.L_x_8361) ;  /* 0x00000030009c9947 */ /* 0x004fea0003800000 */
[----:B------:R-:W-:Y:S01]  /*64e0*/  IMAD.MOV.U32 R11, RZ, RZ, R8 ;  /* 0x000000ffff0b7224 */ /* 0x000fe200078e0008 */
[----:B------:R-:W-:Y:S01]  /*64f0*/  ULDC UR28, c[0x0][0xa80] ;  /* 0x0002a000001c7ab9 */ /* 0x000fe20000000800 */
[----:B------:R-:W-:Y:S02]  /*6500*/  IMAD.MOV.U32 R10, RZ, RZ, R7 ;  /* 0x000000ffff0a7224 */ /* 0x000fe400078e0007 */
[----:B------:R-:W-:-:S07]  /*6510*/  IMAD.MOV.U32 R13, RZ, RZ, R2 ;  /* 0x000000ffff0d7224 */ /* 0x000fce00078e0002 */
.L_x_8372:
[----:B------:R-:W-:-:S05]  /*6520*/  VIADD R2, R13, 0x1 ;  /* 0x000000010d027836 */ /* 0x000fca0000000000 */
[----:B------:R-:W-:-:S04]  /*6530*/  ISETP.NE.AND P1, PT, R2, 0x2, PT ;  /* 0x000000020200780c */ /* 0x000fc80003f25270 */
[----:B------:R-:W-:Y:S02]  /*6540*/  SEL R7, RZ, 0x1, P1 ;  /* 0x00000001ff077807 */ /* 0x000fe40000800000 */
[----:B------:R-:W-:Y:S02]  /*6550*/  SEL R2, R2, RZ, P1 ;  /* 0x000000ff02027207 */ /* 0x000fe40000800000 */
[----:B------:R-:W-:Y:S01]  /*6560*/  LOP3.LUT R16, R16, R7, RZ, 0x3c, !PT ;  /* 0x0000000710107212 */ /* 0x000fe200078e3cff */
[----:B0-----:R-:W-:Y:S06]  /*6570*/  @!P0 BRA `(.L_x_8362) ;  /* 0x0000000000048947 */ /* 0x001fec0003800000 */
[----:B------:R-:W-:Y:S01]  /*6580*/  BPT.TRAP 0x1 ;  /* 0x000000040000795c */ /* 0x000fe20000300000 */
.L_x_8362:
[----:B------:R-:W-:Y:S01]  /*6590*/  IMAD R9, R2, 0x8, R17 ;  /* 0x0000000802097824 */ /* 0x000fe200078e0211 */
[----:B------:R-:W-:-:S04]  /*65a0*/  SHF.L.U32 R8, R16, 0x1f, RZ ;  /* 0x0000001f10087819 */ /* 0x000fc800000006ff */
[----:B------:R0:W1:Y:S01]  /*65b0*/  SYNCS.PHASECHK.TRANS64.TRYWAIT P1, [R9+URZ+0x38830], R8 ;  /* 0x03883008090075a7 */ /* 0x000062000802017f */
[----:B------:R-:W-:Y:S05]  /*65c0*/  @!P0 BRA `(.L_x_8363) ;  /* 0x0000000000048947 */ /* 0x000fea0003800000 */
[----:B------:R-:W-:Y:S01]  /*65d0*/  BPT.TRAP 0x1 ;  /* 0x000000040000795c */ /* 0x000fe20000300000 */
.L_x_8363:
[----:B------:R-:W-:Y:S01]  /*65e0*/  IMAD R7, R2, 0x200, R0 ;  /* 0x0000020002077824 */ /* 0x000fe200078e0200 */
[----:B-1----:R-:W-:Y:S06]  /*65f0*/  @P1 BRA `(.L_x_8364) ;  /* 0x0000000000081947 */ /* 0x002fec0003800000 */
[----:B------:R-:W1:Y:S02]  /*6600*/  SYNCS.PHASECHK.TRANS64.TRYWAIT P1, [R9+URZ+0x38830], R8 ;  /* 0x03883008090075a7 */ /* 0x000e64000802017f */
[----:B-1----:R-:W-:Y:S05]  /*6610*/  @!P1 BRA `(.L_x_8365) ;  /* 0x0000010000609947 */ /* 0x002fea0003800000 */
.L_x_8364:
        /* <DEDUP_REMOVED lines=22> */
.L_x_8366:
[----:B------:R2:W3:Y:S01]  /*6780*/  SYNCS.PHASECHK.TRANS64.TRYWAIT P1, [R9+URZ+0x38850], R8 ;  /* 0x03885008090075a7 */ /* 0x0004e2000802017f */
[----:B------:R-:W-:Y:S05]  /*6790*/  @!P0 BRA `(.L_x_8367) ;  /* 0x0000000000048947 */ /* 0x000fea0003800000 */
[----:B------:R-:W-:Y:S01]  /*67a0*/  BPT.TRAP 0x1 ;  /* 0x000000040000795c */ /* 0x000fe20000300000 */
.L_x_8367:
[----:B------:R-:W-:Y:S01]  /*67b0*/  IMAD R7, R2, 0x1000, R4 ;  /* 0x0000100002077824 */ /* 0x000fe200078e0204 */
[----:B---3--:R-:W-:Y:S06]  /*67c0*/  @P1 BRA `(.L_x_8368) ;  /* 0x0000000000081947 */ /* 0x008fec0003800000 */
[----:B------:R-:W3:Y:S02]  /*67d0*/  SYNCS.PHASECHK.TRANS64.TRYWAIT P1, [R9+URZ+0x38850], R8 ;  /* 0x03885008090075a7 */ /* 0x000ee4000802017f */
[----:B---3--:R-:W-:Y:S05]  /*67e0*/  @!P1 BRA `(.L_x_8369) ;  /* 0x0000010000009947 */ /* 0x008fea0003800000 */
.L_x_8368:
        /* <DEDUP_REMOVED lines=189> */
[----:B------:R-:W-:Y:S01]  /*73c0*/  IMAD.IADD R15, R21, 0x1, R8 ;  /* 0x00000001150f7824 */ /* 0x000fe200078e0208 */
[----:B------:R-:W-:Y:S02]  /*73d0*/  WARPGROUP.DEPBAR.LE gsb0, 0x0 ;  /* 0x00008000000079c5 */ /* 0x000fe40000010000 */
[----:B------:R-:W-:-:S08]  /*73e0*/  WARPGROUP.ARRIVE ;  /* 0x00000000000079c5 */ /* 0x000fd00000000000 */
[----:B------:R-:W-:Y:S01]  /*73f0*/  HGMMA.64x64x16.F32.BF16 R152, gdesc[UR24], R152, gsb0 ;  /* 0x00e00000189879f0 */ /* 0x000fe20008001898 */
[----:B------:R-:W-:Y:S01]  /*7400*/  R2UR UR24, R15 ;  /* 0x000000000f1872ca */ /* 0x000fe200000e0000 */
[----:B------:R-:W-:Y:S01]  /*7410*/  VIADD R15, R7, 0xa00 ;  /* 0x00000a00070f7836 */ /* 0x000fe20000000000 */
[----:B------:R-:W-:Y:S01]  /*7420*/  UMOV UR25, 0x40000040 ;  /* 0x4000004000197882 */ /* 0x000fe20000000000 */
[----:B------:R-:W-:Y:S02]  /*7430*/  UMOV UR27, 0x40000040 ;  /* 0x40000040001b7882 */ /* 0x000fe40000000000 */
[----:B------:R-:W-:-:S05]  /*7440*/  IMAD.IADD R20, R8, 0x1, R15 ;  /* 0x0000000108147824 */ /* 0x000fca00078e020f */
        /* <DEDUP_REMOVED lines=128> */
.L_x_8370:
        /* <DEDUP_REMOVED lines=9> */
[----:B------:R-:W-:-:S03]  /*7ce0*/  IADD3 R8, R186, UR6, -R18 ;  /* 0x00000006ba087c10 */ /* 0x000fc6000fffe812 */
[----:B------:R-:W0:Y:S02]  /*7cf0*/  SHFL.IDX PT, R15, R7, 0x1, 0x1c1f ;  /* 0x003c1f00070f7f89 */ /* 0x000e2400000e0000 */
[----:B------:R-:W-:Y:S02]  /*7d00*/  IMAD.IADD R8, R8, 0x1, -R185 ;  /* 0x0000000108087824 */ /* 0x000fe400078e0ab9 */
[----:B------:R-:W1:Y:S02]  /*7d10*/  SHFL.IDX PT, R7, R7, RZ, 0x1c1f ;  /* 0x001c1fff07077589 */ /* 0x000e6400000e0000 */
        /* <DEDUP_REMOVED lines=48> */
[----:B------:R-:W-:Y:S01]  /*8020*/  FMNMX.FTZ R14, R183, R12, !PT ;  /* 0x0000000cb70e7209 */ /* 0x000fe20007810000 */
[----:B-1----:R-:W-:-:S04]  /*8030*/  IMAD.IADD R12, R8, 0x1, R7 ;  /* 0x00000001080c7824 */ /* 0x002fc800078e0207 */
        /* <DEDUP_REMOVED lines=70> */
[----:B------:R-:W-:Y:S01]  /*84a0*/  FFMA.FTZ R181, R183, UR28, -R214 ;  /* 0x0000001cb7b57c23 */ /* 0x000fe200080108d6 */
[----:B------:R-:W0:Y:S01]  /*84b0*/  SHFL.BFLY PT, R158, R7, 0x2, 0x1f ;  /* 0x0c401f00079e7f89 */ /* 0x000e2200000e0000 */
[----:B------:R-:W-:Y:S08]  /*84c0*/  MUFU.EX2 R15, R15 ;  /* 0x0000000f000f7308 */ /* 0x000ff00000000800 */
[----:B------:R-:W-:Y:S08]  /*84d0*/  MUFU.EX2 R12, R12 ;  /* 0x0000000c000c7308 */ /* 0x000ff00000000800 */
[----:B------:R-:W-:Y:S01]  /*84e0*/  MUFU.EX2 R14, R177 ;  /* 0x000000b1000e7308 */ /* 0x000fe20000000800 */
[----:B0-----:R-:W-:-:S07]  /*84f0*/  FMNMX.FTZ R158, R7, R158, !PT ;  /* 0x0000009e079e7209 */ /* 0x001fce0007810000 */
[----:B------:R-:W0:Y:S01]  /*8500*/  MUFU.EX2 R169, R169 ;  /* 0x000000a900a97308 */ /* 0x000e220000000800 */
[----:B------:R-:W1:Y:S07]  /*8510*/  SHFL.BFLY PT, R7, R158, 0x1, 0x1f ;  /* 0x0c201f009e077f89 */ /* 0x000e6e00000e0000 */
[----:B------:R-:W-:Y:S08]  /*8520*/  MUFU.EX2 R20, R20 ;  /* 0x0000001400147308 */ /* 0x000ff00000000800 */
[----:B------:R-:W2:Y:S08]  /*8530*/  MUFU.EX2 R173, R173 ;  /* 0x000000ad00ad7308 */ /* 0x000eb00000000800 */
        /* <DEDUP_REMOVED lines=9> */
[----:B------:R-:W-:Y:S01]  /*85d0*/  FSEL R153, R7, RZ, P2 ;  /* 0x000000ff07997208 */ /* 0x000fe20001000000 */
[--C-:B------:R-:W-:Y:S01]  /*85e0*/  FFMA.FTZ R221, R152, UR28, -R158.reuse ;  /* 0x0000001c98dd7c23 */ /* 0x100fe2000801089e */
[----:B------:R-:W-:Y:S01]  /*85f0*/  FSEL R152, R8, RZ, P1 ;  /* 0x000000ff08987208 */ /* 0x000fe20000800000 */
[----:B------:R-:W-:Y:S01]  /*8600*/  FFMA.FTZ R214, R157, UR28, -R158 ;  /* 0x0000001c9dd67c23 */ /* 0x000fe2000801089e */
[----:B------:R-:W-:Y:S02]  /*8610*/  IMAD.MOV R157, RZ, RZ, -R184 ;  /* 0x000000ffff9d7224 */ /* 0x000fe400078e0ab8 */
[----:B------:R-:W-:Y:S01]  /*8620*/  FADD.FTZ R153, -R153, R10 ;  /* 0x0000000a99997221 */ /* 0x000fe20000010100 */
[--C-:B------:R-:W-:Y:S01]  /*8630*/  FFMA.FTZ R222, R213, UR28, -R158.reuse ;  /* 0x0000001cd5de7c23 */ /* 0x100fe2000801089e */
[----:B------:R-:W-:Y:S01]  /*8640*/  FADD.FTZ R152, -R152, R11 ;  /* 0x0000000b98987221 */ /* 0x000fe20000010100 */
[--C-:B------:R-:W-:Y:S01]  /*8650*/  FFMA.FTZ R213, R215, UR28, -R158.reuse ;  /* 0x0000001cd7d57c23 */ /* 0x100fe2000801089e */
[----:B------:R-:W-:Y:S01]  /*8660*/  FMUL.FTZ R215, R153, UR28 ;  /* 0x0000001c99d77c20 */ /* 0x000fe20008410000 */
[----:B------:R-:W-:Y:S01]  /*8670*/  ISETP.NE.AND P1, PT, R18, R157, PT ;  /* 0x0000009d1200720c */ /* 0x000fe20003f25270 */
[----:B------:R-:W-:Y:S01]  /*8680*/  FMUL.FTZ R152, R152, UR28 ;  /* 0x0000001c98987c20 */ /* 0x000fe20008410000 */
[--C-:B------:R-:W-:Y:S01]  /*8690*/  FFMA.FTZ R183, R156, UR28, -R158.reuse ;  /* 0x0000001c9cb77c23 */ /* 0x100fe2000801089e */
[--C-:B------:R-:W-:Y:S01]  /*86a0*/  FFMA.FTZ R156, R176, UR28, -R158.reuse ;  /* 0x0000001cb09c7c23 */ /* 0x100fe2000801089e */
[----:B------:R-:W-:Y:S01]  /*86b0*/  FFMA.FTZ R224, R154, UR28, -R158 ;  /* 0x0000001c9ae07c23 */ /* 0x000fe2000801089e */
[----:B------:R-:W1:Y:S01]  /*86c0*/  MUFU.EX2 R10, R152 ;  /* 0x00000098000a7308 */ /* 0x000e620000000800 */
[----:B------:R-:W-:-:S02]  /*86d0*/  VIADD R153, R9, 0x38840 ;  /* 0x0003884009997836 */ /* 0x000fc40000000000 */
[--C-:B------:R-:W-:Y:S01]  /*86e0*/  FFMA.FTZ R217, R160, UR28, -R158.reuse ;  /* 0x0000001ca0d97c23 */ /* 0x100fe2000801089e */
[--C-:B------:R-:W-:Y:S01]  /*86f0*/  FFMA.FTZ R218, R161, UR28, -R158.reuse ;  /* 0x0000001ca1da7c23 */ /* 0x100fe2000801089e */
[--C-:B------:R-:W-:Y:S01]  /*8700*/  FFMA.FTZ R219, R164, UR28, -R158.reuse ;  /* 0x0000001ca4db7c23 */ /* 0x100fe2000801089e */
[--C-:B------:R-:W-:Y:S01]  /*8710*/  FFMA.FTZ R220, R165, UR28, -R158.reuse ;  /* 0x0000001ca5dc7c23 */ /* 0x100fe2000801089e */
[----:B------:R-:W-:Y:S01]  /*8720*/  PRMT R153, R202, 0x654, R153 ;  /* 0x00000654ca997816 */ /* 0x000fe20000000099 */
[----:B------:R-:W-:Y:S01]  /*8730*/  FFMA.FTZ R172, R172, UR28, -R158 ;  /* 0x0000001cacac7c23 */ /* 0x000fe2000801089e */
[----:B------:R-:W3:Y:S01]  /*8740*/  MUFU.EX2 R215, R215 ;  /* 0x000000d700d77308 */ /* 0x000ee20000000800 */
[----:B------:R-:W-:Y:S02]  /*8750*/  @!P1 IMAD R154, R13, 0x40, R22 ;  /* 0x000000400d9a9824 */ /* 0x000fe400078e0216 */
[--C-:B------:R-:W-:Y:S01]  /*8760*/  FFMA.FTZ R13, R216, UR28, -R158.reuse ;  /* 0x0000001cd80d7c23 */ /* 0x100fe2000801089e */
[----:B------:R4:W-:Y:S01]  /*8770*/  SYNCS.ARRIVE.TRANS64.RED.A1T0 RZ, [R153+URZ], RZ ;  /* 0x000000ff99ff79a7 */ /* 0x0009e2000810043f */
[----:B------:R-:W-:Y:S01]  /*8780*/  FFMA.FTZ R216, R155, UR28, -R158 ;  /* 0x0000001c9bd87c23 */ /* 0x000fe2000801089e */
[----:B------:R-:W-:Y:S01]  /*8790*/  IMAD R176, R2, 0x1000, R19 ;  /* 0x0000100002b07824 */ /* 0x000fe200078e0213 */
[----:B0-----:R-:W-:Y:S01]  /*87a0*/  F2FP.BF16.F32.PACK_AB R155, R169, R14 ;  /* 0x0000000ea99b723e */ /* 0x001fe200000010ff */
[----:B------:R0:W-:Y:S01]  /*87b0*/  MUFU.EX2 R11, R156 ;  /* 0x0000009c000b7308 */ /* 0x0001e20000000800 */
[----:B--2---:R-:W-:Y:S01]  /*87c0*/  F2FP.BF16.F32.PACK_AB R157, R173, R20 ;  /* 0x00000014ad9d723e */ /* 0x004fe200000010ff */
[-C--:B-1----:R-:W-:Y:S01]  /*87d0*/  FMUL.FTZ R26, R26, R10.reuse ;  /* 0x0000000a1a1a7220 */ /* 0x082fe20000410000 */
[----:B----4-:R-:W-:Y:S01]  /*87e0*/  F2FP.BF16.F32.PACK_AB R153, R12, R15 ;  /* 0x0000000f0c99723e */ /* 0x010fe200000010ff */
[----:B------:R-:W-:Y:S01]  /*87f0*/  FMUL.FTZ R27, R27, R10 ;  /* 0x0000000a1b1b7220 */ /* 0x000fe20000410000 */
[----:B------:R-:W-:Y:S01]  /*8800*/  F2FP.BF16.F32.PACK_AB R159, R177, R168 ;  /* 0x000000a8b19f723e */ /* 0x000fe200000010ff */
[----:B------:R-:W-:Y:S01]  /*8810*/  FMUL.FTZ R30, R30, R10 ;  /* 0x0000000a1e1e7220 */ /* 0x000fe20000410000 */
[----:B------:R-:W-:Y:S01]  /*8820*/  R2UR UR6, R176 ;  /* 0x00000000b00672ca */ /* 0x000fe200000e0000 */
[----:B------:R-:W-:Y:S01]  /*8830*/  MUFU.EX2 R182, R182 ;  /* 0x000000b600b67308 */ /* 0x000fe20000000800 */
[----:B0-----:R-:W-:-:S02]  /*8840*/  @!P1 IMAD R156, R154, 0x4, R17 ;  /* 0x000000049a9c9824 */ /* 0x001fc400078e0211 */
[-C--:B---3--:R-:W-:Y:S01]  /*8850*/  FMUL.FTZ R24, R24, R215.reuse ;  /* 0x000000d718187220 */ /* 0x088fe20000410000 */
[-C--:B------:R-:W-:Y:S01]  /*8860*/  FMUL.FTZ R25, R25, R215.reuse ;  /* 0x000000d719197220 */ /* 0x080fe20000410000 */
[-C--:B------:R-:W-:Y:S01]  /*8870*/  FMUL.FTZ R28, R28, R215.reuse ;  /* 0x000000d71c1c7220 */ /* 0x080fe20000410000 */
[-C--:B------:R-:W-:Y:S01]  /*8880*/  FMUL.FTZ R29, R29, R215.reuse ;  /* 0x000000d71d1d7220 */ /* 0x080fe20000410000 */
[----:B------:R-:W-:Y:S01]  /*8890*/  @!P1 STS [R156+0x38400], R215 ;  /* 0x038400d79c009388 */ /* 0x000fe20000000800 */
[-C--:B------:R-:W-:Y:S01]  /*88a0*/  FMUL.FTZ R31, R31, R10.reuse ;  /* 0x0000000a1f1f7220 */ /* 0x080fe20000410000 */
[----:B------:R-:W0:Y:S01]  /*88b0*/  MUFU.EX2 R21, R21 ;  /* 0x0000001500157308 */ /* 0x000e220000000800 */
[-C--:B------:R-:W-:Y:S01]  /*88c0*/  FMUL.FTZ R32, R32, R215.reuse ;  /* 0x000000d720207220 */ /* 0x080fe20000410000 */
[----:B------:R1:W-:Y:S01]  /*88d0*/  @!P1 STS [R156+0x38420], R10 ;  /* 0x0384200a9c009388 */ /* 0x0003e20000000800 */
        /* <DEDUP_REMOVED lines=59> */
[----:B------:R-:W-:Y:S01]  /*8c90*/  FMUL.FTZ R81, R81, R215 ;  /* 0x000000d751517220 */ /* 0x000fe20000410000 */
[-C--:B------:R-:W-:Y:S01]  /*8ca0*/  FMUL.FTZ R82, R82, R10.reuse ;  /* 0x0000000a52527220 */ /* 0x080fe20000410000 */
[----:B------:R-:W-:Y:S01]  /*8cb0*/  MUFU.EX2 R174, R174 ;  /* 0x000000ae00ae7308 */ /* 0x000fe20000000800 */
[----:B0-----:R-:W-:Y:S01]  /*8cc0*/  F2FP.BF16.F32.PACK_AB R158, R220, R219 ;  /* 0x000000dbdc9e723e */ /* 0x001fe200000010ff */
        /* <DEDUP_REMOVED lines=80> */
[----:B------:R-:W-:Y:S01]  /*91d0*/  FMUL.FTZ R149, R149, R215 ;  /* 0x000000d795957220 */ /* 0x000fe20000410000 */
[-C--:B------:R-:W-:Y:S01]  /*91e0*/  FMUL.FTZ R150, R150, R10.reuse ;  /* 0x0000000a96967220 */ /* 0x080fe20000410000 */
[----:B------:R-:W-:Y:S01]  /*91f0*/  FMUL.FTZ R151, R151, R10 ;  /* 0x0000000a97977220 */ /* 0x000fe20000410000 */
[----:B-1----:R-:W-:Y:S01]  /*9200*/  F2FP.BF16.F32.PACK_AB R165, R179, R178 ;  /* 0x000000b2b3a5723e */ /* 0x002fe200000010ff */
[----:B------:R1:W-:Y:S01]  /*9210*/  STSM.16.M88.4 [R187+0x36400], R152 ;  /* 0x03640098bb007844 */ /* 0x0003e20000000200 */
[----:B------:R-:W-:Y:S01]  /*9220*/  VIADD R223, R176, 0x80 ;  /* 0x00000080b0df7836 */ /* 0x000fe20000000000 */
[----:B------:R-:W-:Y:S01]  /*9230*/  MUFU.EX2 R13, R13 ;  /* 0x0000000d000d7308 */ /* 0x000fe20000000800 */
[----:B0-----:R-:W-:Y:S01]  /*9240*/  F2FP.BF16.F32.PACK_AB R167, R181, R180 ;  /* 0x000000b4b5a7723e */ /* 0x001fe200000010ff */
[----:B------:R1:W-:Y:S01]  /*9250*/  STSM.16.M88.4 [R190], R156 ;  /* 0x0000009cbe007844 */ /* 0x0003e20000000200 */
[----:B------:R-:W-:Y:S01]  /*9260*/  FFMA.FTZ R15, R10, R6, R15 ;  /* 0x000000060a0f7223 */ /* 0x000fe2000001000f */
[----:B------:R-:W-:-:S02]  /*9270*/  FFMA.FTZ R182, R215, R5, R182 ;  /* 0x00000005d7b67223 */ /* 0x000fc400000100b6 */
[----:B------:R1:W-:Y:S01]  /*9280*/  STSM.16.M88.4 [R188], R160 ;  /* 0x000000a0bc007844 */ /* 0x0003e20000000200 */
[----:B------:R-:W-:Y:S01]  /*9290*/  FADD.FTZ R15, R12, R15 ;  /* 0x0000000f0c0f7221 */ /* 0x000fe20000010000 */
[----:B------:R-:W0:Y:S01]  /*92a0*/  MUFU.EX2 R216, R216 ;  /* 0x000000d800d87308 */ /* 0x000e220000000800 */
[----:B--2---:R-:W-:Y:S01]  /*92b0*/  F2FP.BF16.F32.PACK_AB R164, R224, R11 ;  /* 0x0000000be0a4723e */ /* 0x004fe200000010ff */
        /* <DEDUP_REMOVED lines=8> */
[----:B0-----:R-:W-:Y:S02]  /*9340*/  F2FP.BF16.F32.PACK_AB R166, R216, R13 ;  /* 0x0000000dd8a6723e */ /* 0x001fe400000010ff */
        /* <DEDUP_REMOVED lines=54> */
.L_x_8371:
[----:B------:R-:W-:Y:S01]  /*96b0*/  UISETP.GT.AND UP0, UPT, UR30, UR29, UPT ;  /* 0x0000001d1e00728c */ /* 0x000fe2000bf04270 */
[----:B------:R-:W-:Y:S01]  /*96c0*/  VIADD R9, R9, 0x38860 ;  /* 0x0003886009097836 */ /* 0x000fe20000000000 */
[----:B------:R-:W-:Y:S01]  /*96d0*/  UIADD3 UR30, UR30, -0x1, URZ ;  /* 0xffffffff1e1e7890 */ /* 0x000fe2000fffe03f */
[----:B------:R-:W-:Y:S02]  /*96e0*/  IMAD.MOV.U32 R11, RZ, RZ, R8 ;  /* 0x000000ffff0b7224 */ /* 0x000fe400078e0008 */
[----:B------:R-:W-:Y:S01]  /*96f0*/  IMAD.MOV.U32 R10, RZ, RZ, R7 ;  /* 0x000000ffff0a7224 */ /* 0x000fe200078e0007 */
[----:B------:R-:W-:Y:S01]  /*9700*/  PLOP3.LUT P1, PT, PT, PT, UP0, 0x80, 0x0 ;  /* 0x000000000000781c */ /* 0x000fe20003f2f008 */
[----:B------:R-:W-:Y:S01]  /*9710*/  IMAD.MOV.U32 R13, RZ, RZ, R2 ;  /* 0x000000ffff0d7224 */ /* 0x000fe200078e0002 */
[----:B------:R-:W-:-:S04]  /*9720*/  PRMT R9, R202, 0x654, R9 ;  /* 0x00000654ca097816 */ /* 0x000fc80000000009 */
[----:B------:R0:W-:Y:S07]  /*9730*/  SYNCS.ARRIVE.TRANS64.RED.A1T0 RZ, [R9+URZ], RZ ;  /* 0x000000ff09ff79a7 */ /* 0x0001ee000810043f */
[----:B------:R-:W-:Y:S05]  /*9740*/  @P1 BRA `(.L_x_8372) ;  /* 0xffffffcc00741947 */ /* 0x000fea000383ffff */
.L_x_8361:
[----:B------:R-:W-:-:S13]  /*9750*/  ISETP.LE.AND P1, PT, RZ, UR30, PT ;  /* 0x0000001eff007c0c */ /* 0x000fda000bf23270 */
[----:B------:R-:W-:Y:S05]  /*9760*/  @!P1 BRA `(.L_x_8373) ;  /* 0x0000002c004c9947 */ /* 0x000fea0003800000 */
[----:B------:R-:W-:Y:S01]  /*9770*/  IMAD.MOV.U32 R185, RZ, RZ, R8 ;  /* 0x000000ffffb97224 */ /* 0x000fe200078e0008 */
[----:B------:R-:W-:Y:S01]  /*9780*/  ULDC UR28, c[0x0][0xa80] ;  /* 0x0002a000001c7ab9 */ /* 0x000fe20000000800 */
[----:B------:R-:W-:Y:S02]  /*9790*/  IMAD.MOV.U32 R10, RZ, RZ, R7 ;  /* 0x000000ffff0a7224 */ /* 0x000fe400078e0007 */
[----:B------:R-:W-:-:S07]  /*97a0*/  IMAD.MOV.U32 R213, RZ, RZ, R2 ;  /* 0x000000ffffd57224 */ /* 0x000fce00078e0002 */
.L_x_8384:
[----:B------:R-:W-:-:S05]  /*97b0*/  VIADD R2, R213, 0x1 ;  /* 0x00000001d5027836 */ /* 0x000fca0000000000 */
[----:B------:R-:W-:-:S04]  /*97c0*/  ISETP.NE.AND P1, PT, R2, 0x2, PT ;  /* 0x000000020200780c */ /* 0x000fc80003f25270 */
[----:B------:R-:W-:Y:S02]  /*97d0*/  SEL R7, RZ, 0x1, P1 ;  /* 0x00000001ff077807 */ /* 0x000fe40000800000 */
[----:B------:R-:W-:Y:S02]  /*97e0*/  SEL R2, R2, RZ, P1 ;  /* 0x000000ff02027207 */ /* 0x000fe40000800000 */
[----:B------:R-:W-:Y:S01]  /*97f0*/  LOP3.LUT R16, R16, R7, RZ, 0x3c, !PT ;  /* 0x0000000710107212 */ /* 0x000fe200078e3cff */
[----:B-1----:R-:W-:Y:S06]  /*9800*/  @!P0 BRA `(.L_x_8374) ;  /* 0x0000000000048947 */ /* 0x002fec0003800000 */
[----:B------:R-:W-:Y:S01]  /*9810*/  BPT.TRAP 0x1 ;  /* 0x000000040000795c */ /* 0x000fe20000300000 */
.L_x_8374:
[----:B0-----:R-:W-:Y:S01]  /*9820*/  IMAD R9, R2, 0x8, R17 ;  /* 0x0000000802097824 */ /* 0x001fe200078e0211 */
[----:B------:R-:W-:-:S04]  /*9830*/  SHF.L.U32 R8, R16, 0x1f, RZ ;  /* 0x0000001f10087819 */ /* 0x000fc800000006ff */
[----:B------:R0:W1:Y:S01]  /*9840*/  SYNCS.PHASECHK.TRANS64.TRYWAIT P1, [R9+URZ+0x38830], R8 ;  /* 0x03883008090075a7 */ /* 0x000062000802017f */
[----:B------:R-:W-:Y:S05]  /*9850*/  @!P0 BRA `(.L_x_8375) ;  /* 0x0000000000048947 */ /* 0x000fea0003800000 */
[----:B------:R-:W-:Y:S01]  /*9860*/  BPT.TRAP 0x1 ;  /* 0x000000040000795c */ /* 0x000fe20000300000 */
.L_x_8375:
[----:B------:R-:W-:Y:S01]  /*9870*/  IMAD R7, R2, 0x200, R0 ;  /* 0x0000020002077824 */ /* 0x000fe200078e0200 */
[----:B-1----:R-:W-:Y:S06]  /*9880*/  @P1 BRA `(.L_x_8376) ;  /* 0x0000000000081947 */ /* 0x002fec0003800000 */
[----:B------:R-:W1:Y:S02]  /*9890*/  SYNCS.PHASECHK.TRANS64.TRYWAIT P1, [R9+URZ+0x38830], R8 ;  /* 0x03883008090075a7 */ /* 0x000e64000802017f */
[----:B-1----:R-:W-:Y:S05]  /*98a0*/  @!P1 BRA `(.L_x_8377) ;  /* 0x000000cc00e49947 */ /* 0x002fea0003800000 */
.L_x_8376:
        /* <DEDUP_REMOVED lines=22> */
.L_x_8378:
[----:B------:R2:W3:Y:S01]  /*9a10*/  SYNCS.PHASECHK.TRANS64.TRYWAIT P1, [R9+URZ+0x38850], R8 ;  /* 0x03885008090075a7 */ /* 0x0004e2000802017f */
[----:B------:R-:W-:Y:S05]  /*9a20*/  @!P0 BRA `(.L_x_8379) ;  /* 0x0000000000048947 */ /* 0x000fea0003800000 */
[----:B------:R-:W-:Y:S01]  /*9a30*/  BPT.TRAP 0x1 ;  /* 0x000000040000795c */ /* 0x000fe20000300000 */
.L_x_8379:
[----:B------:R-:W-:Y:S01]  /*9a40*/  IMAD R7, R2, 0x1000, R4 ;  /* 0x0000100002077824 */ /* 0x000fe200078e0204 */
[----:B---3--:R-:W-:Y:S06]  /*9a50*/  @P1 BRA `(.L_x_8380) ;  /* 0x0000000000081947 */ /* 0x008fec0003800000 */
[----:B------:R-:W3:Y:S02]  /*9a60*/  SYNCS.PHASECHK.TRANS64.TRYWAIT P1, [R9+URZ+0x38850], R8 ;  /* 0x03885008090075a7 */ /* 0x000ee4000802017f */
[----:B---3--:R-:W-:Y:S05]  /*9a70*/  @!P1 BRA `(.L_x_8381) ;  /* 0x000000cc00849947 */ /* 0x008fea0003800000 */
.L_x_8380:
        /* <DEDUP_REMOVED lines=326> */
.L_x_8382:
[----:B------:R-:W-:Y:S01]  /*aee0*/  FMNMX.FTZ R8, R152, R10, !PT ;  /* 0x0000000a98087209 */ /* 0x000fe20007810000 */
[----:B------:R-:W-:Y:S01]  /*aef0*/  IMAD R220, R2, 0x1000, R19 ;  /* 0x0000100002dc7824 */ /* 0x000fe200078e0213 */
[----:B------:R-:W-:Y:S02]  /*af00*/  UMOV UR7, 0x40000040 ;  /* 0x4000004000077882 */ /* 0x000fe40000000000 */
[----:B------:R-:W-:Y:S02]  /*af10*/  FMNMX.FTZ R7, R153, R8, !PT ;  /* 0x0000000899077209 */ /* 0x000fe40007810000 */
        /* <DEDUP_REMOVED lines=109> */
[----:B------:R-:W-:Y:S01]  /*b5f0*/  FFMA.FTZ R153, R181, UR28, -R204 ;  /* 0x0000001cb5997c23 */ /* 0x000fe200080108cc */
[----:B------:R-:W-:Y:S01]  /*b600*/  MUFU.EX2 R186, R186 ;  /* 0x000000ba00ba7308 */ /* 0x000fe20000000800 */
[----:B-1----:R-:W-:Y:S01]  /*b610*/  F2FP.BF16.F32.PACK_AB R156, R20, R15 ;  /* 0x0000000f149c723e */ /* 0x002fe200000010ff */
        /* <DEDUP_REMOVED lines=11> */
[--C-:B------:R-:W-:Y:S01]  /*b6d0*/  FFMA.FTZ R204, R154, UR28, -R152.reuse ;  /* 0x0000001c9acc7c23 */ /* 0x100fe20008010898 */
[--C-:B------:R-:W-:Y:S01]  /*b6e0*/  FFMA.FTZ R215, R155, UR28, -R152.reuse ;  /* 0x0000001c9bd77c23 */ /* 0x100fe20008010898 */
[----:B------:R-:W-:Y:S01]  /*b6f0*/  FFMA.FTZ R214, R158, UR28, -R152 ;  /* 0x0000001c9ed67c23 */ /* 0x000fe20008010898 */
[----:B------:R-:W1:Y:S01]  /*b700*/  MUFU.EX2 R181, R181 ;  /* 0x000000b500b57308 */ /* 0x000e620000000800 */
[----:B0-----:R-:W-:-:S02]  /*b710*/  IMAD.MOV R153, RZ, RZ, -R184 ;  /* 0x000000ffff997224 */ /* 0x001fc400078e0ab8 */
[--C-:B------:R-:W-:Y:S01]  /*b720*/  FFMA.FTZ R217, R159, UR28, -R152.reuse ;  /* 0x0000001c9fd97c23 */ /* 0x100fe20008010898 */
[--C-:B------:R-:W-:Y:S01]  /*b730*/  FFMA.FTZ R216, R162, UR28, -R152.reuse ;  /* 0x0000001ca2d87c23 */ /* 0x100fe20008010898 */
[--C-:B------:R-:W-:Y:S01]  /*b740*/  FFMA.FTZ R219, R163, UR28, -R152.reuse ;  /* 0x0000001ca3db7c23 */ /* 0x100fe20008010898 */
[--C-:B------:R-:W-:Y:S01]  /*b750*/  FFMA.FTZ R218, R166, UR28, -R152.reuse ;  /* 0x0000001ca6da7c23 */ /* 0x100fe20008010898 */
[----:B------:R-:W-:Y:S01]  /*b760*/  ISETP.NE.AND P1, PT, R18, R153, PT ;  /* 0x000000991200720c */ /* 0x000fe20003f25270 */
[----:B------:R-:W-:Y:S02]  /*b770*/  VIADD R153, R9, 0x38840 ;  /* 0x0003884009997836 */ /* 0x000fe40000000000 */
[--C-:B------:R-:W-:Y:S01]  /*b780*/  FFMA.FTZ R221, R167, UR28, -R152.reuse ;  /* 0x0000001ca7dd7c23 */ /* 0x100fe20008010898 */
[--C-:B------:R-:W-:Y:S01]  /*b790*/  FFMA.FTZ R170, R170, UR28, -R152.reuse ;  /* 0x0000001caaaa7c23 */ /* 0x100fe20008010898 */
[--C-:B------:R-:W-:Y:S01]  /*b7a0*/  FFMA.FTZ R171, R171, UR28, -R152.reuse ;  /* 0x0000001cabab7c23 */ /* 0x100fe20008010898 */
[--C-:B------:R-:W-:Y:S01]  /*b7b0*/  FFMA.FTZ R174, R174, UR28, -R152.reuse ;  /* 0x0000001caeae7c23 */ /* 0x100fe20008010898 */
[----:B------:R-:W-:Y:S01]  /*b7c0*/  PRMT R153, R202, 0x654, R153 ;  /* 0x00000654ca997816 */ /* 0x000fe20000000099 */
[--C-:B------:R-:W-:Y:S01]  /*b7d0*/  FFMA.FTZ R175, R175, UR28, -R152.reuse ;  /* 0x0000001cafaf7c23 */ /* 0x100fe20008010898 */
[--C-:B------:R-:W-:Y:S01]  /*b7e0*/  FFMA.FTZ R178, R178, UR28, -R152.reuse ;  /* 0x0000001cb2b27c23 */ /* 0x100fe20008010898 */
[--C-:B------:R-:W-:Y:S01]  /*b7f0*/  FFMA.FTZ R179, R179, UR28, -R152.reuse ;  /* 0x0000001cb3b37c23 */ /* 0x100fe20008010898 */
[----:B------:R0:W-:Y:S01]  /*b800*/  SYNCS.ARRIVE.TRANS64.RED.A1T0 RZ, [R153+URZ], RZ ;  /* 0x000000ff99ff79a7 */ /* 0x0001e2000810043f */
[--C-:B------:R-:W-:Y:S01]  /*b810*/  FFMA.FTZ R182, R182, UR28, -R152.reuse ;  /* 0x0000001cb6b67c23 */ /* 0x100fe20008010898 */
[----:B------:R-:W-:Y:S01]  /*b820*/  FFMA.FTZ R183, R183, UR28, -R152 ;  /* 0x0000001cb7b77c23 */ /* 0x000fe20008010898 */
[----:B------:R-:W-:Y:S01]  /*b830*/  @!P1 IMAD R154, R213, 0x40, R22 ;  /* 0x00000040d59a9824 */ /* 0x000fe200078e0216 */
[----:B------:R-:W-:Y:S01]  /*b840*/  MUFU.EX2 R204, R204 ;  /* 0x000000cc00cc7308 */ /* 0x000fe20000000800 */
[----:B------:R-:W-:Y:S01]  /*b850*/  F2FP.BF16.F32.PACK_AB R152, R12, R11 ;  /* 0x0000000b0c98723e */ /* 0x000fe200000010ff */
[----:B-1----:R-:W-:Y:S01]  /*b860*/  FMUL.FTZ R26, R26, R181 ;  /* 0x000000b51a1a7220 */ /* 0x002fe20000410000 */
[----:B------:R-:W-:Y:S01]  /*b870*/  @!P1 IMAD R154, R154, 0x4, R17 ;  /* 0x000000049a9a9824 */ /* 0x000fe200078e0211 */
[----:B------:R-:W-:Y:S01]  /*b880*/  F2FP.BF16.F32.PACK_AB R158, R186, R21 ;  /* 0x00000015ba9e723e */ /* 0x000fe200000010ff */
[-C--:B------:R-:W-:Y:S01]  /*b890*/  FMUL.FTZ R27, R27, R181.reuse ;  /* 0x000000b51b1b7220 */ /* 0x080fe20000410000 */
[-C--:B------:R-:W-:Y:S01]  /*b8a0*/  FMUL.FTZ R30, R30, R181.reuse ;  /* 0x000000b51e1e7220 */ /* 0x080fe20000410000 */
        /* <DEDUP_REMOVED lines=182> */
.L_x_8383:
[----:B------:R-:W-:Y:S01]  /*c410*/  ISETP.LT.AND P1, PT, RZ, UR30, PT ;  /* 0x0000001eff007c0c */ /* 0x000fe2000bf21270 */
[----:B------:R-:W-:Y:S01]  /*c420*/  VIADD R9, R9, 0x38860 ;  /* 0x0003886009097836 */ /* 0x000fe20000000000 */
[----:B------:R-:W-:Y:S01]  /*c430*/  UIADD3 UR30, UR30, -0x1, URZ ;  /* 0xffffffff1e1e7890 */ /* 0x000fe2000fffe03f */
[----:B------:R-:W-:Y:S02]  /*c440*/  IMAD.MOV.U32 R185, RZ, RZ, R8 ;  /* 0x000000ffffb97224 */ /* 0x000fe400078e0008 */
[----:B------:R-:W-:Y:S01]  /*c450*/  IMAD.MOV.U32 R10, RZ, RZ, R7 ;  /* 0x000000ffff0a7224 */ /* 0x000fe200078e0007 */
[----:B------:R-:W-:Y:S01]  /*c460*/  PRMT R9, R202, 0x654, R9 ;  /* 0x00000654ca097816 */ /* 0x000fe20000000009 */
[----:B------:R-:W-:-:S03]  /*c470*/  IMAD.MOV.U32 R213, RZ, RZ, R2 ;  /* 0x000000ffffd57224 */ /* 0x000fc600078e0002 */
[----:B------:R1:W-:Y:S03]  /*c480*/  SYNCS.ARRIVE.TRANS64.RED.A1T0 RZ, [R9+URZ], RZ ;  /* 0x000000ff09ff79a7 */ /* 0x0003e6000810043f */
[----:B------:R-:W-:Y:S05]  /*c490*/  @P1 BRA `(.L_x_8384) ;  /* 0xffffffd000c41947 */ /* 0x000fea000383ffff */
.L_x_8373:
[----:B------:R-:W2:Y:S01]  /*c4a0*/  SHFL.BFLY PT, R0, R5, 0x2, 0x1f ;  /* 0x0c401f0005007f89 */ /* 0x000ea200000e0000 */
[----:B------:R-:W-:-:S03]  /*c4b0*/  UIADD3 UR36, UR36, 0x1, URZ ;  /* 0x0000000124247890 */ /* 0x000fc6000fffe03f */
[----:B01----:R-:W0:Y:S01]  /*c4c0*/  SHFL.BFLY PT, R9, R6, 0x2, 0x1f ;  /* 0x0c401f0006097f89 */ /* 0x003e2200000e0000 */
[----:B------:R-:W-:Y:S08]  /*c4d0*/  BAR.ARV 0x8, 0x100 ;  /* 0x0204000000007b1d */ /* 0x000ff00000002000 */
[----:B------:R-:W-:Y:S01]  /*c4e0*/  BAR.SYNC.DEFER_BLOCKING 0xf, 0x100 ;  /* 0x03c4000000007b1d */ /* 0x000fe20000010000 */
[----:B--2---:R-:W-:Y:S01]  /*c4f0*/  FADD.FTZ R4, R0, R5 ;  /* 0x0000000500047221 */ /* 0x004fe20000010000 */
[----:B------:R-:W-:-:S02]  /*c500*/  VIADD R5, R2, 0x1 ;  /* 0x0000000102057836 */ /* 0x000fc40000000000 */
[----:B0-----:R-:W-:Y:S02]  /*c510*/  FADD.FTZ R9, R9, R6 ;  /* 0x0000000609097221 */ /* 0x001fe40000010000 */
[----:B------:R-:W0:Y:S01]  /*c520*/  SHFL.BFLY PT, R3, R4, 0x1, 0x1f ;  /* 0x0c201f0004037f89 */ /* 0x000e2200000e0000 */
[----:B------:R-:W-:-:S03]  /*c530*/  ISETP.NE.AND P1, PT, R5, 0x2, PT ;  /* 0x000000020500780c */ /* 0x000fc60003f25270 */
[----:B------:R-:W1:Y:S01]  /*c540*/  SHFL.BFLY PT, R10, R9, 0x1, 0x1f ;  /* 0x0c201f00090a7f89 */ /* 0x000e6200000e0000 */
[----:B0-----:R-:W-:Y:S01]  /*c550*/  FADD.FTZ R0, R4, R3 ;  /* 0x0000000304007221 */ /* 0x001fe20000010000 */
[----:B------:R-:W-:Y:S02]  /*c560*/  IMAD.MOV R3, RZ, RZ, -R184 ;  /* 0x000000ffff037224 */ /* 0x000fe400078e0ab8 */
[----:B------:R-:W-:Y:S02]  /*c570*/  IMAD.MOV.U32 R4, RZ, RZ, RZ ;  /* 0x000000ffff047224 */ /* 0x000fe400078e00ff */
[----:B-1----:R-:W-:Y:S01]  /*c580*/  FADD.FTZ R6, R9, R10 ;  /* 0x0000000a09067221 */ /* 0x002fe20000010000 */
[----:B------:R-:W-:Y:S02]  /*c590*/  FSETP.NE.FTZ.AND P2, PT, R0, RZ, PT ;  /* 0x000000ff0000720b */ /* 0x000fe40003f55000 */
[----:B------:R-:W-:Y:S01]  /*c5a0*/  ISETP.NE.AND P0, PT, R18, R3, PT ;  /* 0x000000031200720c */ /* 0x000fe20003f05270 */
[----:B------:R-:W-:Y:S01]  /*c5b0*/  IMAD.MOV.U32 R3, RZ, RZ, RZ ;  /* 0x000000ffff037224 */ /* 0x000fe200078e00ff */
[----:B------:R-:W-:-:S02]  /*c5c0*/  FSETP.NE.FTZ.AND P3, PT, R6, RZ, PT ;  /* 0x000000ff0600720b */ /* 0x000fc40003f75000 */
[----:B------:R-:W-:-:S04]  /*c5d0*/  SEL R9, RZ, 0x1, P1 ;  /* 0x00000001ff097807 */ /* 0x000fc80000800000 */
[----:B------:R-:W-:Y:S01]  /*c5e0*/  LOP3.LUT R16, R16, R9, RZ, 0x3c, !PT ;  /* 0x0000000910107212 */ /* 0x000fe200078e3cff */
[----:B------:R-:W-:Y:S02]  /*c5f0*/  IMAD.U32 R9, RZ, RZ, UR28 ;  /* 0x0000001cff097e24 */ /* 0x000fe4000f8e00ff */
        /* <DEDUP_REMOVED lines=79> */
[----:B------:R-:W-:Y:S02]  /*caf0*/  IMAD.MOV.U32 R0, RZ, RZ, -0x800000 ;  /* 0xff800000ff007424 */ /* 0x000fe400078e00ff */
[-C--:B------:R-:W-:Y:S01]  /*cb00*/  FMUL.FTZ R25, R50, R4.reuse ;  /* 0x0000000432197220 */ /* 0x080fe20000410000 */
[-C--:B------:R-:W-:Y:S01]  /*cb10*/  FMUL.FTZ R13, R58, R4.reuse ;  /* 0x000000043a0d7220 */ /* 0x080fe20000410000 */
[-C--:B------:R-:W-:Y:S01]  /*cb20*/  FMUL.FTZ R15, R62, R4.reuse ;  /* 0x000000043e0f7220 */ /* 0x080fe20000410000 */
[----:B------:R-:W-:Y:S01]  /*cb30*/  @P2 FFMA.FTZ R3, R2, R7, R17 ;  /* 0x0000000702032223 */ /* 0x000fe20000010011 */
        /* <DEDUP_REMOVED lines=64> */
.L_x_8343:
[----:B------:R-:W0:Y:S01]  /*cf40*/  S2R R202, SR_CgaCtaId ;  /* 0x0000000000ca7919 */ /* 0x000e220000008800 */
[----:B------:R-:W-:Y:S01]  /*cf50*/  MOV R17, 0x400 ;  /* 0x0000040000117802 */ /* 0x000fe20000000f00 */
[----:B------:R-:W-:Y:S01]  /*cf60*/  BSSY B0, `(.L_x_8385) ;  /* 0x00002f1000007945 */ /* 0x000fe20003800000 */
[----:B------:R-:W-:Y:S02]  /*cf70*/  BAR.SYNC.DEFER_BLOCKING 0x5, 0x180 ;  /* 0x0146000000007b1d */ /* 0x000fe40000010000 */
[----:B0-----:R-:W-:-:S05]  /*cf80*/  LEA R17, R202, R17, 0x18 ;  /* 0x00000011ca117211 */ /* 0x001fca00078ec0ff */
[----:B------:R-:W0:Y:S02]  /*cf90*/  LDS.128 R4, [R17+0x388d0] ;  /* 0x0388d00011047984 */ /* 0x000e240000000c00 */
[----:B0-----:R-:W-:Y:S02]  /*cfa0*/  R2UR UR5, R5 ;  /* 0x00000000050572ca */ /* 0x001fe400000e0000 */
[----:B------:R-:W-:Y:S01]  /*cfb0*/  R2UR UR6, R6 ;  /* 0x00000000060672ca */ /* 0x000fe200000e0000 */
[----:B------:R-:W-:Y:S06]  /*cfc0*/  BAR.ARV 0x4, 0x180 ;  /* 0x0106000000007b1d */ /* 0x000fec0000002000 */
[----:B------:R-:W-:Y:S08]  /*cfd0*/  @P0 BRA `(.L_x_8386) ;  /* 0x00000020001c0947 */ /* 0x000ff00003800000 */
[----:B------:R-:W0:Y:S01]  /*cfe0*/  S2R R6, SR_SWINHI ;  /* 0x0000000000067919 */ /* 0x000e220000002f00 */
[----:B------:R-:W-:Y:S01]  /*cff0*/  F2FP.BF16.F32.PACK_AB R9, R27, R9 ;  /* 0x000000091b09723e */ /* 0x000fe200000010ff */
[----:B------:R-:W-:Y:S01]  /*d000*/  ULDC.64 UR8, c[0x0][0xd00] ;  /* 0x0003400000087ab9 */ /* 0x000fe20000000a00 */
[----:B------:R-:W-:Y:S01]  /*d010*/  F2FP.BF16.F32.PACK_AB R10, R10, R175 ;  /* 0x000000af0a0a723e */ /* 0x000fe200000010ff */
[----:B------:R-:W-:Y:S01]  /*d020*/  UISETP.NE.U32.AND UP0, UPT, UR8, URZ, UPT ;  /* 0x0000003f0800728c */ /* 0x000fe2000bf05070 */
[----:B------:R-:W-:Y:S02]  /*d030*/  F2FP.BF16.F32.PACK_AB R11, R31, R11 ;  /* 0x0000000b1f0b723e */ /* 0x000fe400000010ff */
[----:B------:R-:W-:Y:S01]  /*d040*/  F2FP.BF16.F32.PACK_AB R28, R28, R174 ;  /* 0x000000ae1c1c723e */ /* 0x000fe200000010ff */
[----:B------:R-:W-:Y:S01]  /*d050*/  UISETP.NE.AND.EX UP0, UPT, UR9, URZ, UPT, UP0 ;  /* 0x0000003f0900728c */ /* 0x000fe2000bf05300 */
[----:B------:R-:W-:Y:S02]  /*d060*/  F2FP.BF16.F32.PACK_AB R29, R35, R29 ;  /* 0x0000001d231d723e */ /* 0x000fe400000010ff */
[----:B------:R-:W-:Y:S01]  /*d070*/  F2FP.BF16.F32.PACK_AB R31, R39, R38 ;  /* 0x00000026271f723e */ /* 0x000fe200000010ff */
[----:B------:R-:W-:Y:S01]  /*d080*/  ULDC.64 UR8, c[0x0][0xd00] ;  /* 0x0003400000087ab9 */ /* 0x000fe20000000a00 */
[----:B------:R-:W-:Y:S01]  /*d090*/  F2FP.BF16.F32.PACK_AB R32, R32, R172 ;  /* 0x000000ac2020723e */ /* 0x000fe200000010ff */
[----:B------:R-:W-:Y:S01]  /*d0a0*/  UIMAD.WIDE UR8, UR40, 0x4, UR8 ;  /* 0x00000004280878a5 */ /* 0x000fe2000f8e0208 */
        /* <DEDUP_REMOVED lines=10> */
[----:B0-----:R-:W-:Y:S02]  /*d150*/  MOV R5, R6 ;  /* 0x0000000600057202 */ /* 0x001fe40000000f00 */
[----:B------:R-:W-:Y:S02]  /*d160*/  F2FP.BF16.F32.PACK_AB R81, R83, R82 ;  /* 0x000000525351723e */ /* 0x000fe400000010ff */
[----:B------:R-:W-:Y:S01]  /*d170*/  F2FP.BF16.F32.PACK_AB R88, R89, R88 ;  /* 0x000000585958723e */ /* 0x000fe200000010ff */
[----:B------:R-:W-:Y:S01]  /*d180*/  IMAD.WIDE R122, R203, 0x2, R4 ;  /* 0x00000002cb7a7825 */ /* 0x000fe200078e0204 */
[----:B------:R-:W-:-:S02]  /*d190*/  F2FP.BF16.F32.PACK_AB R82, R85, R84 ;  /* 0x000000545552723e */ /* 0x000fc400000010ff */
[----:B------:R-:W-:Y:S02]  /*d1a0*/  F2FP.BF16.F32.PACK_AB R83, R87, R86 ;  /* 0x000000565753723e */ /* 0x000fe400000010ff */
[C---:B------:R-:W-:Y:S02]  /*d1b0*/  IADD3 R177, P1, R122.reuse, 0x20, RZ ;  /* 0x000000207ab17810 */ /* 0x040fe40007f3e0ff */
[C---:B------:R-:W-:Y:S02]  /*d1c0*/  IADD3 R179, P0, R122.reuse, 0x40, RZ ;  /* 0x000000407ab37810 */ /* 0x040fe40007f1e0ff */
[----:B------:R-:W-:Y:S01]  /*d1d0*/  LOP3.LUT R40, R177, 0x380, RZ, 0xc0, !PT ;  /* 0x00000380b1287812 */ /* 0x000fe200078ec0ff */
[--C-:B------:R-:W-:Y:S01]  /*d1e0*/  IMAD.X R41, RZ, RZ, R123.reuse, P1 ;  /* 0x000000ffff297224 */ /* 0x100fe200008e067b */
[----:B------:R-:W-:Y:S01]  /*d1f0*/  IADD3 R183, P3, R122, 0x2000, RZ ;  /* 0x000020007ab77810 */ /* 0x000fe20007f7e0ff */
[----:B------:R-:W-:Y:S01]  /*d200*/  IMAD.X R45, RZ, RZ, R123, P0 ;  /* 0x000000ffff2d7224 */ /* 0x000fe200000e067b */
[----:B------:R-:W-:-:S02]  /*d210*/  SHF.R.U64 R40, R40, 0x3, RZ ;  /* 0x0000000328287819 */ /* 0x000fc400000012ff */
[----:B------:R-:W-:Y:S01]  /*d220*/  IADD3 R56, P6, R122, 0x2020, RZ ;  /* 0x000020207a387810 */ /* 0x000fe20007fde0ff */
[--C-:B------:R-:W-:Y:S01]  /*d230*/  IMAD.X R53, RZ, RZ, R123.reuse, P3 ;  /* 0x000000ffff357224 */ /* 0x100fe200018e067b */
[----:B------:R-:W-:Y:S02]  /*d240*/  LOP3.LUT R40, R40, R177, RZ, 0x3c, !PT ;  /* 0x000000b128287212 */ /* 0x000fe400078e3cff */
[----:B------:R-:W-:Y:S01]  /*d250*/  LOP3.LUT R44, R179, 0x380, RZ, 0xc0, !PT ;  /* 0x00000380b32c7812 */ /* 0x000fe200078ec0ff */
[----:B------:R-:W-:Y:S01]  /*d260*/  IMAD.X R57, RZ, RZ, R123, P6 ;  /* 0x000000ffff397224 */ /* 0x000fe200030e067b */
[----:B------:R-:W-:Y:S02]  /*d270*/  LOP3.LUT R52, R183, 0x380, RZ, 0xc0, !PT ;  /* 0x00000380b7347812 */ /* 0x000fe400078ec0ff */
[----:B------:R-:W-:Y:S02]  /*d280*/  LOP3.LUT R177, R56, 0x380, RZ, 0xc0, !PT ;  /* 0x0000038038b17812 */ /* 0x000fe400078ec0ff */
[----:B------:R-:W-:-:S02]  /*d290*/  IADD3 R181, P4, R122, 0x60, RZ ;  /* 0x000000607ab57810 */ /* 0x000fc40007f9e0ff */
[C---:B------:R-:W-:Y:S02]  /*d2a0*/  LOP3.LUT R21, R122.reuse, 0x380, RZ, 0xc0, !PT ;  /* 0x000003807a157812 */ /* 0x040fe400078ec0ff */
[C---:B------:R-:W-:Y:S01]  /*d2b0*/  IADD3 R60, P5, R122.reuse, 0x2040, RZ ;  /* 0x000020407a3c7810 */ /* 0x040fe20007fbe0ff */
[--C-:B------:R-:W-:Y:S01]  /*d2c0*/  IMAD.X R49, RZ, RZ, R123.reuse, P4 ;  /* 0x000000ffff317224 */ /* 0x100fe200020e067b */
[C---:B------:R-:W-:Y:S02]  /*d2d0*/  IADD3 R64, P2, R122.reuse, 0x2060, RZ ;  /* 0x000020607a407810 */ /* 0x040fe40007f5e0ff */
[----:B------:R-:W-:Y:S01]  /*d2e0*/  IADD3 R68, P1, R122, 0x4000, RZ ;  /* 0x000040007a447810 */ /* 0x000fe20007f3e0ff */
[--C-:B------:R-:W-:Y:S01]  /*d2f0*/  IMAD.X R61, RZ, RZ, R123.reuse, P5 ;  /* 0x000000ffff3d7224 */ /* 0x100fe200028e067b */
[----:B------:R-:W-:Y:S01]  /*d300*/  SHF.R.U64 R44, R44, 0x3, RZ ;  /* 0x000000032c2c7819 */ /* 0x000fe200000012ff */
[--C-:B------:R-:W-:Y:S01]  /*d310*/  IMAD.X R65, RZ, RZ, R123.reuse, P2 ;  /* 0x000000ffff417224 */ /* 0x100fe200010e067b */
[----:B------:R-:W-:Y:S01]  /*d320*/  SHF.R.U64 R52, R52, 0x3, RZ ;  /* 0x0000000334347819 */ /* 0x000fe200000012ff */
[----:B------:R-:W-:Y:S01]  /*d330*/  IMAD.X R69, RZ, RZ, R123, P1 ;  /* 0x000000ffff457224 */ /* 0x000fe200008e067b */
[----:B------:R-:W-:-:S02]  /*d340*/  SHF.R.U64 R177, R177, 0x3, RZ ;  /* 0x00000003b1b17819 */ /* 0x000fc400000012ff */
[----:B------:R-:W-:Y:S02]  /*d350*/  IADD3 R8, P0, R122, 0x4020, RZ ;  /* 0x000040207a087810 */ /* 0x000fe40007f1e0ff */
[----:B------:R-:W-:Y:S02]  /*d360*/  LOP3.LUT R48, R181, 0x380, RZ, 0xc0, !PT ;  /* 0x00000380b5307812 */ /* 0x000fe400078ec0ff */
[----:B------:R-:W-:Y:S01]  /*d370*/  SHF.R.U64 R21, R21, 0x3, RZ ;  /* 0x0000000315157819 */ /* 0x000fe200000012ff */
[----:B------:R-:W-:Y:S01]  /*d380*/  IMAD.X R103, RZ, RZ, R123, P0 ;  /* 0x000000ffff677224 */ /* 0x000fe200000e067b */
[----:B------:R-:W-:Y:S02]  /*d390*/  LOP3.LUT R44, R44, R179, RZ, 0x3c, !PT ;  /* 0x000000b32c2c7212 */ /* 0x000fe400078e3cff */
[----:B------:R-:W-:Y:S02]  /*d3a0*/  LOP3.LUT R52, R52, R183, RZ, 0x3c, !PT ;  /* 0x000000b734347212 */ /* 0x000fe400078e3cff */
[----:B------:R-:W-:-:S02]  /*d3b0*/  LOP3.LUT R56, R177, R56, RZ, 0x3c, !PT ;  /* 0x00000038b1387212 */ /* 0x000fc400078e3cff */
[----:B------:R-:W-:Y:S02]  /*d3c0*/  LOP3.LUT R179, R60, 0x380, RZ, 0xc0, !PT ;  /* 0x000003803cb37812 */ /* 0x000fe400078ec0ff */
[----:B------:R-:W-:Y:S02]  /*d3d0*/  LOP3.LUT R183, R68, 0x380, RZ, 0xc0, !PT ;  /* 0x0000038044b77812 */ /* 0x000fe400078ec0ff */
[----:B------:R-:W-:Y:S02]  /*d3e0*/  LOP3.LUT R177, R8, 0x380, RZ, 0xc0, !PT ;  /* 0x0000038008b17812 */ /* 0x000fe400078ec0ff */
        /* <DEDUP_REMOVED lines=13> */
[----:B------:R-:W-:Y:S01]  /*d4c0*/  SHF.R.U64 R179, R179, 0x3, RZ ;  /* 0x00000003b3b37819 */ /* 0x000fe200000012ff */
[----:B------:R-:W-:Y:S01]  /*d4d0*/  IMAD.X R37, RZ, RZ, R123, P1 ;  /* 0x000000ffff257224 */ /* 0x000fe200008e067b */
[----:B------:R-:W-:Y:S02]  /*d4e0*/  SHF.R.U64 R183, R183, 0x3, RZ ;  /* 0x00000003b7b77819 */ /* 0x000fe400000012ff */
[----:B------:R-:W-:Y:S02]  /*d4f0*/  SHF.R.U64 R177, R177, 0x3, RZ ;  /* 0x00000003b1b17819 */ /* 0x000fe400000012ff */
[----:B------:R-:W-:Y:S02]  /*d500*/  LOP3.LUT R48, R48, R181, RZ, 0x3c, !PT ;  /* 0x000000b530307212 */ /* 0x000fe400078e3cff */
[----:B------:R-:W-:-:S02]  /*d510*/  LOP3.LUT R181, R64, 0x380, RZ, 0xc0, !PT ;  /* 0x0000038040b57812 */ /* 0x000fc400078ec0ff */
[----:B------:R-:W-:Y:S02]  /*d520*/  MOV R122, R122 ;  /* 0x0000007a007a7202 */ /* 0x000fe40000000f00 */
[----:B------:R-:W-:Y:S02]  /*d530*/  LOP3.LUT R123, R30, 0x380, RZ, 0xc0, !PT ;  /* 0x000003801e7b7812 */ /* 0x000fe400078ec0ff */
[----:B------:R-:W-:Y:S02]  /*d540*/  LOP3.LUT R60, R179, R60, RZ, 0x3c, !PT ;  /* 0x0000003cb33c7212 */ /* 0x000fe400078e3cff */
[----:B------:R-:W-:Y:S02]  /*d550*/  LOP3.LUT R68, R183, R68, RZ, 0x3c, !PT ;  /* 0x00000044b7447212 */ /* 0x000fe400078e3cff */
[----:B------:R-:W-:Y:S02]  /*d560*/  LOP3.LUT R102, R177, R8, RZ, 0x3c, !PT ;  /* 0x00000008b1667212 */ /* 0x000fe400078e3cff */
[----:B------:R-:W-:-:S02]  /*d570*/  LOP3.LUT R179, R36, 0x380, RZ, 0xc0, !PT ;  /* 0x0000038024b37812 */ /* 0x000fc400078ec0ff */
[----:B------:R-:W-:Y:S02]  /*d580*/  LOP3.LUT R183, R34, 0x380, RZ, 0xc0, !PT ;  /* 0x0000038022b77812 */ /* 0x000fe400078ec0ff */
[----:B------:R-:W-:Y:S01]  /*d590*/  F2FP.BF16.F32.PACK_AB R8, R20, R176 ;  /* 0x000000b01408723e */ /* 0x000fe200000010ff */
[----:B------:R-:W-:Y:S01]  /*d5a0*/  BAR.SYNC.DEFER_BLOCKING 0x1, 0x100 ;  /* 0x0044000000007b1d */ /* 0x000fe20000010000 */
[----:B------:R-:W-:Y:S02]  /*d5b0*/  SHF.R.U64 R181, R181, 0x3, RZ ;  /* 0x00000003b5b57819 */ /* 0x000fe400000012ff */
[----:B------:R-:W-:Y:S02]  /*d5c0*/  LOP3.LUT R27, R6, 0x380, RZ, 0xc0, !PT ;  /* 0x00000380061b7812 */ /* 0x000fe400078ec0ff */
[----:B------:R-:W-:Y:S02]  /*d5d0*/  LOP3.LUT R20, R26, 0x380, RZ, 0xc0, !PT ;  /* 0x000003801a147812 */ /* 0x000fe400078ec0ff */
[----:B------:R-:W-:-:S02]  /*d5e0*/  SHF.R.U64 R123, R123, 0x3, RZ ;  /* 0x000000037b7b7819 */ /* 0x000fc400000012ff */
[----:B------:R-:W-:Y:S02]  /*d5f0*/  SHF.R.U64 R179, R179, 0x3, RZ ;  /* 0x00000003b3b37819 */ /* 0x000fe400000012ff */
[----:B------:R-:W-:Y:S02]  /*d600*/  SHF.R.U64 R183, R183, 0x3, RZ ;  /* 0x00000003b7b77819 */ /* 0x000fe400000012ff */
[----:B------:R-:W-:Y:S02]  /*d610*/  LOP3.LUT R64, R181, R64, RZ, 0x3c, !PT ;  /* 0x00000040b5407212 */ /* 0x000fe400078e3cff */
[----:B------:R-:W-:Y:S02]  /*d620*/  SHF.R.U64 R27, R27, 0x3, RZ ;  /* 0x000000031b1b7819 */ /* 0x000fe400000012ff */
[----:B------:R-:W-:Y:S02]  /*d630*/  SHF.R.U64 R175, R20, 0x3, RZ ;  /* 0x0000000314af7819 */ /* 0x000fe400000012ff */
[----:B------:R-:W-:-:S02]  /*d640*/  LOP3.LUT R181, R110, 0x380, RZ, 0xc0, !PT ;  /* 0x000003806eb57812 */ /* 0x000fc400078ec0ff */
[----:B------:R-:W-:Y:S02]  /*d650*/  LOP3.LUT R20, R123, R30, RZ, 0x3c, !PT ;  /* 0x0000001e7b147212 */ /* 0x000fe400078e3cff */
[----:B------:R-:W-:Y:S01]  /*d660*/  MOV R41, R40 ;  /* 0x0000002800297202 */ /* 0x000fe20000000f00 */
[----:B------:R0:W-:Y:S01]  /*d670*/  STSM.16.M88.4 [R122], R8 ;  /* 0x000000087a007844 */ /* 0x0001e20000000200 */
[----:B------:R-:W-:Y:S02]  /*d680*/  F2FP.BF16.F32.PACK_AB R30, R171, R173 ;  /* 0x000000adab1e723e */ /* 0x000fe400000010ff */
[----:B------:R-:W-:Y:S02]  /*d690*/  LOP3.LUT R106, R179, R36, RZ, 0x3c, !PT ;  /* 0x00000024b36a7212 */ /* 0x000fe400078e3cff */
[----:B------:R-:W-:Y:S01]  /*d6a0*/  LOP3.LUT R114, R183, R34, RZ, 0x3c, !PT ;  /* 0x00000022b7727212 */ /* 0x000fe200078e3cff */
[----:B------:R1:W-:Y:S01]  /*d6b0*/  STSM.16.M88.4 [R41], R28 ;  /* 0x0000001c29007844 */ /* 0x0003e20000000200 */
[----:B------:R-:W-:-:S02]  /*d6c0*/  LOP3.LUT R118, R27, R6, RZ, 0x3c, !PT ;  /* 0x000000061b767212 */ /* 0x000fc400078e3cff */
[----:B------:R-:W-:Y:S02]  /*d6d0*/  LOP3.LUT R36, R175, R26, RZ, 0x3c, !PT ;  /* 0x0000001aaf247212 */ /* 0x000fe400078e3cff */
[----:B------:R-:W-:Y:S02]  /*d6e0*/  MOV R44, R44 ;  /* 0x0000002c002c7202 */ /* 0x000fe40000000f00 */
[----:B------:R-:W-:Y:S02]  /*d6f0*/  F2FP.BF16.F32.PACK_AB R34, R167, R170 ;  /* 0x000000aaa722723e */ /* 0x000fe400000010ff */
[----:B------:R-:W-:Y:S02]  /*d700*/  SHF.R.U64 R181, R181, 0x3, RZ ;  /* 0x00000003b5b57819 */ /* 0x000fe400000012ff */
[----:B------:R-:W-:Y:S01]  /*d710*/  MOV R48, R48 ;  /* 0x0000003000307202 */ /* 0x000fe20000000f00 */
[----:B------:R-:W-:Y:S01]  /*d720*/  STSM.16.M88.4 [R44], R32 ;  /* 0x000000202c007844 */ /* 0x000fe20000000200 */
[----:B------:R-:W-:-:S02]  /*d730*/  F2FP.BF16.F32.PACK_AB R26, R164, R166 ;  /* 0x000000a6a41a723e */ /* 0x000fc400000010ff */
[----:B------:R-:W-:Y:S02]  /*d740*/  F2FP.BF16.F32.PACK_AB R27, R55, R54 ;  /* 0x00000036371b723e */ /* 0x000fe400000010ff */
[----:B------:R-:W-:Y:S02]  /*d750*/  MOV R52, R52 ;  /* 0x0000003400347202 */ /* 0x000fe40000000f00 */
[----:B------:R-:W-:Y:S01]  /*d760*/  MOV R56, R56 ;  /* 0x0000003800387202 */ /* 0x000fe20000000f00 */
[----:B------:R-:W-:Y:S01]  /*d770*/  STSM.16.M88.4 [R48], R24 ;  /* 0x0000001830007844 */ /* 0x000fe20000000200 */
[----:B0-----:R-:W-:Y:S02]  /*d780*/  F2FP.BF16.F32.PACK_AB R8, R160, R162 ;  /* 0x000000a2a008723e */ /* 0x001fe400000010ff */
[----:B------:R-:W-:Y:S01]  /*d790*/  F2FP.BF16.F32.PACK_AB R9, R67, R66 ;  /* 0x000000424309723e */ /* 0x000fe200000010ff */
[----:B------:R-:W-:Y:S01]  /*d7a0*/  STSM.16.M88.4 [R52], R12 ;  /* 0x0000000c34007844 */ /* 0x000fe20000000200 */
[----:B------:R-:W-:-:S02]  /*d7b0*/  F2FP.BF16.F32.PACK_AB R10, R152, R161 ;  /* 0x000000a1980a723e */ /* 0x000fc400000010ff */
[----:B------:R-:W-:Y:S02]  /*d7c0*/  F2FP.BF16.F32.PACK_AB R11, R71, R70 ;  /* 0x00000046470b723e */ /* 0x000fe400000010ff */
[----:B------:R-:W-:Y:S02]  /*d7d0*/  MOV R60, R60 ;  /* 0x0000003c003c7202 */ /* 0x000fe40000000f00 */
[----:B-1----:R-:W-:Y:S01]  /*d7e0*/  F2FP.BF16.F32.PACK_AB R28, R73, R155 ;  /* 0x0000009b491c723e */ /* 0x002fe200000010ff */
[----:B------:R0:W-:Y:S01]  /*d7f0*/  STSM.16.M88.4 [R56], R8 ;  /* 0x0000000838007844 */ /* 0x0001e20000000200 */
[----:B------:R-:W-:Y:S02]  /*d800*/  F2FP.BF16.F32.PACK_AB R29, R75, R74 ;  /* 0x0000004a4b1d723e */ /* 0x000fe400000010ff */
[----:B------:R-:W-:Y:S02]  /*d810*/  F2FP.BF16.F32.PACK_AB R30, R77, R76 ;  /* 0x0000004c4d1e723e */ /* 0x000fe400000010ff */
[----:B------:R-:W-:-:S02]  /*d820*/  F2FP.BF16.F32.PACK_AB R31, R79, R78 ;  /* 0x0000004e4f1f723e */ /* 0x000fc400000010ff */
[----:B------:R-:W-:Y:S02]  /*d830*/  LOP3.LUT R110, R181, R110, RZ, 0x3c, !PT ;  /* 0x0000006eb56e7212 */ /* 0x000fe400078e3cff */
[----:B------:R-:W-:Y:S01]  /*d840*/  MOV R64, R64 ;  /* 0x0000004000407202 */ /* 0x000fe20000000f00 */
[----:B------:R-:W-:Y:S01]  /*d850*/  STSM.16.M88.4 [R60], R28 ;  /* 0x0000001c3c007844 */ /* 0x000fe20000000200 */
[----:B------:R-:W-:Y:S02]  /*d860*/  F2FP.BF16.F32.PACK_AB R89, R91, R90 ;  /* 0x0000005a5b59723e */ /* 0x000fe400000010ff */
[----:B------:R-:W-:Y:S01]  /*d870*/  F2FP.BF16.F32.PACK_AB R96, R97, R96 ;  /* 0x000000606160723e */ /* 0x000fe200000010ff */
[----:B------:R-:W-:Y:S01]  /*d880*/  STSM.16.M88.4 [R64], R80 ;  /* 0x0000005040007844 */ /* 0x000fe20000000200 */
[----:B------:R-:W-:Y:S01]  /*d890*/  MOV R68, R68 ;  /* 0x0000004400447202 */ /* 0x000fe20000000f00 */
[----:B0-----:R-:W-:Y:S01]  /*d8a0*/  IMAD.U32 R10, RZ, RZ, UR8 ;  /* 0x00000008ff0a7e24 */ /* 0x001fe2000f8e00ff */
[----:B------:R-:W-:Y:S01]  /*d8b0*/  F2FP.BF16.F32.PACK_AB R90, R93, R92 ;  /* 0x0000005c5d5a723e */ /* 0x000fe200000010ff */
[----:B------:R-:W-:Y:S01]  /*d8c0*/  IMAD.U32 R11, RZ, RZ, UR9 ;  /* 0x00000009ff0b7e24 */ /* 0x000fe2000f8e00ff */
[----:B------:R-:W-:Y:S01]  /*d8d0*/  F2FP.BF16.F32.PACK_AB R91, R95, R94 ;  /* 0x0000005e5f5b723e */ /* 0x000fe200000010ff */
[----:B------:R-:W-:Y:S01]  /*d8e0*/  ULDC.64 UR8, c[0x0][0xd08] ;  /* 0x0003420000087ab9 */ /* 0x000fe20000000a00 */
[----:B------:R-:W-:-:S02]  /*d8f0*/  F2FP.BF16.F32.PACK_AB R97, R99, R98 ;  /* 0x000000626361723e */ /* 0x000fc400000010ff */
[----:B------:R-:W-:Y:S01]  /*d900*/  MOV R102, R102 ;  /* 0x0000006600667202 */ /* 0x000fe20000000f00 */
[----:B------:R-:W-:Y:S01]  /*d910*/  STSM.16.M88.4 [R68], R88 ;  /* 0x0000005844007844 */ /* 0x000fe20000000200 */
        /* <DEDUP_REMOVED lines=37> */
[----:B------:R-:W-:Y:S01]  /*db70*/  F2FP.BF16.F32.PACK_AB R147, R151, R150 ;  /* 0x000000969793723e */ /* 0x000fe200000010ff */
[----:B------:R-:W-:Y:S01]  /*db80*/  UISETP.NE.U32.AND UP1, UPT, UR8, URZ, UPT ;  /* 0x0000003f0800728c */ /* 0x000fe2000bf25070 */
[----:B------:R-:W-:-:S03]  /*db90*/  PLOP3.LUT P0, PT, PT, PT, UP0, 0x80, 0x0 ;  /* 0x000000000000781c */ /* 0x000fc60003f0f008 */
[----:B------:R1:W-:Y:S01]  /*dba0*/  STSM.16.M88.4 [R36], R144 ;  /* 0x0000009024007844 */ /* 0x0003e20000000200 */
[----:B------:R-:W-:Y:S01]  /*dbb0*/  BAR.SYNC.DEFER_BLOCKING 0x1, 0x100 ;  /* 0x0044000000007b1d */ /* 0x000fe20000010000 */
[----:B------:R-:W-:Y:S01]  /*dbc0*/  UISETP.NE.AND.EX UP1, UPT, UR9, URZ, UPT, UP1 ;  /* 0x0000003f0900728c */ /* 0x000fe2000bf25310 */
[----:B------:R-:W-:-:S05]  /*dbd0*/  IMAD R9, R198, 0x40, R23 ;  /* 0x00000040c6097824 */ /* 0x000fca00078e0217 */
[----:B------:R-:W-:-:S05]  /*dbe0*/  PLOP3.LUT P6, PT, PT, PT, UP1, 0x80, 0x0 ;  /* 0x000000000000781c */ /* 0x000fca0003fcf018 */
[----:B------:R-:W-:-:S04]  /*dbf0*/  @UP1 ULEA UR8, UP2, UR40, UR8, 0x2 ;  /* 0x0000000828081291 */ /* 0x000fc8000f84103f */
[----:B------:R-:W-:Y:S01]  /*dc00*/  @UP1 ULEA.HI.X UR9, UR40, UR9, UR39, 0x2, UP2 ;  /* 0x0000000928091291 */ /* 0x000fe200090f1427 */
[----:B------:R-:W-:Y:S01]  /*dc10*/  IMAD.WIDE R8, R9, 0x2, R4 ;  /* 0x0000000209087825 */ /* 0x000fe200078e0204 */
[----:B------:R-:W-:-:S03]  /*dc20*/  ULDC UR4, c[0x0][0xb88] ;  /* 0x0002e20000047ab9 */ /* 0x000fc60000000800 */
[----:B------:R-:W-:Y:S01]  /*dc30*/  IMAD.U32 R4, RZ, RZ, UR4 ;  /* 0x00000004ff047e24 */ /* 0x000fe2000f8e00ff */
[----:B------:R-:W2:Y:S01]  /*dc40*/  @P0 LDG.E R13, desc[UR44][R10.64] ;  /* 0x0000002c0a0d0981 */ /* 0x000ea2000c1e1900 */
[----:B------:R-:W-:Y:S01]  /*dc50*/  IMAD.U32 R14, RZ, RZ, UR8 ;  /* 0x00000008ff0e7e24 */ /* 0x000fe2000f8e00ff */
[C---:B------:R-:W-:Y:S01]  /*dc60*/  IADD3 R5, P2, R8.reuse, 0x1000, RZ ;  /* 0x0000100008057810 */ /* 0x040fe20007f5e0ff */
[----:B------:R-:W-:Y:S01]  /*dc70*/  IMAD.U32 R15, RZ, RZ, UR9 ;  /* 0x00000009ff0f7e24 */ /* 0x000fe2000f8e00ff */
[C---:B------:R-:W-:Y:S02]  /*dc80*/  IADD3 R25, P1, R8.reuse, 0x2000, RZ ;  /* 0x0000200008197810 */ /* 0x040fe40007f3e0ff */
[----:B0-----:R-:W-:Y:S02]  /*dc90*/  P2R R6, PR, RZ, 0x4 ;  /* 0x00000004ff067803 */ /* 0x001fe40000000000 */
[----:B------:R0:W5:Y:S01]  /*dca0*/  @P6 LDG.E R4, desc[UR44][R14.64] ;  /* 0x0000002c0e046981 */ /* 0x000162000c1e1900 */
[----:B------:R-:W-:-:S02]  /*dcb0*/  IADD3 R29, P2, R8, 0x3000, RZ ;  /* 0x00003000081d7810 */ /* 0x000fc40007f5e0ff */
[C---:B------:R-:W-:Y:S02]  /*dcc0*/  IADD3 R33, P3, R8.reuse, 0x4000, RZ ;  /* 0x0000400008217810 */ /* 0x040fe40007f7e0ff */
[C---:B------:R-:W-:Y:S02]  /*dcd0*/  IADD3 R37, P4, R8.reuse, 0x5000, RZ ;  /* 0x0000500008257810 */ /* 0x040fe40007f9e0ff */
[----:B------:R-:W-:Y:S02]  /*dce0*/  IADD3 R41, P5, R8, 0x6000, RZ ;  /* 0x0000600008297810 */ /* 0x000fe40007fbe0ff */
[----:B------:R-:W-:Y:S02]  /*dcf0*/  LOP3.LUT R12, R5, 0x380, RZ, 0xc0, !PT ;  /* 0x00000380050c7812 */ /* 0x000fe400078ec0ff */
[----:B------:R-:W-:Y:S02]  /*dd00*/  LOP3.LUT R24, R25, 0x380, RZ, 0xc0, !PT ;  /* 0x0000038019187812 */ /* 0x000fe400078ec0ff */
[----:B------:R-:W-:-:S02]  /*dd10*/  LOP3.LUT R28, R29, 0x380, RZ, 0xc0, !PT ;  /* 0x000003801d1c7812 */ /* 0x000fc400078ec0ff */
[----:B------:R-:W-:Y:S02]  /*dd20*/  LOP3.LUT R32, R33, 0x380, RZ, 0xc0, !PT ;  /* 0x0000038021207812 */ /* 0x000fe400078ec0ff */
[----:B-1----:R-:W-:Y:S02]  /*dd30*/  LOP3.LUT R36, R37, 0x380, RZ, 0xc0, !PT ;  /* 0x0000038025247812 */ /* 0x002fe400078ec0ff */
[----:B------:R-:W-:Y:S01]  /*dd40*/  LOP3.LUT R40, R41, 0x380, RZ, 0xc0, !PT ;  /* 0x0000038029287812 */ /* 0x000fe200078ec0ff */
[----:B------:R-:W-:Y:S01]  /*dd50*/  UMOV UR4, URZ ;  /* 0x0000003f00047c82 */ /* 0x000fe20008000000 */
[----:B------:R-:W-:Y:S02]  /*dd60*/  SHF.R.U64 R12, R12, 0x3, RZ ;  /* 0x000000030c0c7819 */ /* 0x000fe400000012ff */
[----:B------:R-:W-:Y:S02]  /*dd70*/  SHF.R.U64 R24, R24, 0x3, RZ ;  /* 0x0000000318187819 */ /* 0x000fe400000012ff */
[----:B------:R-:W-:-:S02]  /*dd80*/  SHF.R.U64 R28, R28, 0x3, RZ ;  /* 0x000000031c1c7819 */ /* 0x000fc400000012ff */
[----:B------:R-:W-:Y:S02]  /*dd90*/  SHF.R.U64 R32, R32, 0x3, RZ ;  /* 0x0000000320207819 */ /* 0x000fe400000012ff */
[----:B------:R-:W-:Y:S02]  /*dda0*/  SHF.R.U64 R36, R36, 0x3, RZ ;  /* 0x0000000324247819 */ /* 0x000fe400000012ff */
[----:B------:R-:W-:Y:S02]  /*ddb0*/  SHF.R.U64 R40, R40, 0x3, RZ ;  /* 0x0000000328287819 */ /* 0x000fe400000012ff */
[----:B------:R-:W-:Y:S02]  /*ddc0*/  LOP3.LUT R12, R12, R5, RZ, 0x3c, !PT ;  /* 0x000000050c0c7212 */ /* 0x000fe400078e3cff */
[----:B------:R-:W-:Y:S02]  /*ddd0*/  LOP3.LUT R24, R24, R25, RZ, 0x3c, !PT ;  /* 0x0000001918187212 */ /* 0x000fe400078e3cff */
[----:B------:R-:W-:-:S02]  /*dde0*/  LOP3.LUT R28, R28, R29, RZ, 0x3c, !PT ;  /* 0x0000001d1c1c7212 */ /* 0x000fc400078e3cff */
[----:B------:R-:W-:Y:S02]  /*ddf0*/  LOP3.LUT R32, R32, R33, RZ, 0x3c, !PT ;  /* 0x0000002120207212 */ /* 0x000fe400078e3cff */
[----:B------:R-:W-:Y:S02]  /*de00*/  LOP3.LUT R36, R36, R37, RZ, 0x3c, !PT ;  /* 0x0000002524247212 */ /* 0x000fe400078e3cff */
[----:B------:R-:W-:Y:S02]  /*de10*/  LOP3.LUT R40, R40, R41, RZ, 0x3c, !PT ;  /* 0x0000002928287212 */ /* 0x000fe400078e3cff */
[----:B--2---:R-:W-:Y:S01]  /*de20*/  @P0 R2UR UR4, R13 ;  /* 0x000000000d0402ca */ /* 0x004fe200000e0000 */
[----:B0-----:R-:W-:-:S14]  /*de30*/  @P6 BRA `(.L_x_8387) ;  /* 0x0000000000106947 */ /* 0x001fdc0003800000 */
[----:B------:R-:W-:Y:S05]  /*de40*/  @!P0 BRA `(.L_x_8387) ;  /* 0x00000000000c8947 */ /* 0x000fea0003800000 */
[----:B------:R-:W2:Y:S04]  /*de50*/  LDG.E R5, desc[UR44][R10.64] ;  /* 0x0000002c0a057981 */ /* 0x000ea8000c1e1900 */
[----:B-----5:R-:W2:Y:S02]  /*de60*/  LDG.E R4, desc[UR44][R10.64+0x4] ;  /* 0x0000042c0a047981 */ /* 0x020ea4000c1e1900 */
[----:B--2---:R-:W-:-:S07]  /*de70*/  IMAD.IADD R4, R4, 0x1, -R5 ;  /* 0x0000000104047824 */ /* 0x004fce00078e0a05 */
.L_x_8387:
        /* <DEDUP_REMOVED lines=70> */
[----:B------:R-:W-:Y:S01]  /*e2e0*/  ULDC.64 UR12, c[0x0][0xc98] ;  /* 0x00032600000c7ab9 */ /* 0x000fe20000000a00 */
[----:B------:R-:W-:Y:S01]  /*e2f0*/  UIMAD.WIDE.U32 UR8, UR38, UR10, UR8 ;  /* 0x0000000a260872a5 */ /* 0x000fe2000f8e0008 */
[----:B------:R-:W-:Y:S01]  /*e300*/  VIADD R21, R22, UR37 ;  /* 0x0000002516157c36 */ /* 0x000fe20008000000 */
[----:B------:R-:W-:-:S02]  /*e310*/  UIMAD UR7, UR38, UR11, UR7 ;  /* 0x0000000b260772a4 */ /* 0x000fc4000f8e0207 */
[----:B------:R-:W-:Y:S02]  /*e320*/  UIMAD UR10, UR39, UR12, URZ ;  /* 0x0000000c270a72a4 */ /* 0x000fe4000f8e023f */
[----:B------:R-:W-:Y:S02]  /*e330*/  UIADD3 UR9, UR9, UR7, URZ ;  /* 0x0000000709097290 */ /* 0x000fe4000fffe03f */
[----:B------:R-:W-:Y:S02]  /*e340*/  UIMAD UR10, UR40, UR13, UR10 ;  /* 0x0000000d280a72a4 */ /* 0x000fe4000f8e020a */
[----:B------:R-:W-:Y:S01]  /*e350*/  UIMAD.WIDE.U32 UR8, UR40, UR12, UR8 ;  /* 0x0000000c280872a5 */ /* 0x000fe2000f8e0008 */
        /* <DEDUP_REMOVED lines=10> */
[----:B------:R-:W-:-:S03]  /*e400*/  IMAD.U32 R14, RZ, RZ, UR10 ;  /* 0x0000000aff0e7e24 */ /* 0x000fc6000f8e00ff */
        /* <DEDUP_REMOVED lines=21> */
.L_x_8388:
[----:B------:R-:W1:Y:S01]  /*e560*/  LDC R81, c[0x0][0xce8] ;  /* 0x00033a00ff517b82 */ /* 0x000e620000000800 */
[----:B------:R-:W-:Y:S01]  /*e570*/  ULDC UR12, c[0x0][0xbc8] ;  /* 0x0002f200000c7ab9 */ /* 0x000fe20000000800 */
[----:B------:R-:W-:Y:S01]  /*e580*/  ULDC.64 UR10, c[0x0][0xba0] ;  /* 0x0002e800000a7ab9 */ /* 0x000fe20000000a00 */
[----:B------:R-:W-:Y:S01]  /*e590*/  ISETP.GE.AND P0, PT, R196, UR12, PT ;  /* 0x0000000cc4007c0c */ /* 0x000fe2000bf06270 */
[----:B0-----:R-:W5:Y:S01]  /*e5a0*/  LD.E.128 R8, desc[UR44][R10.64] ;  /* 0x0000002c0a087980 */ /* 0x001f62000c101d00 */
[----:B------:R-:W-:Y:S02]  /*e5b0*/  ISETP.GE.AND P1, PT, R23, UR12, PT ;  /* 0x0000000c17007c0c */ /* 0x000fe4000bf26270 */
[----:B------:R-:W-:Y:S01]  /*e5c0*/  SEL R3, RZ, 0xffffffff, P0 ;  /* 0xffffffffff037807 */ /* 0x000fe20000000000 */
        /* <DEDUP_REMOVED lines=10> */
[----:B------:R-:W-:-:S03]  /*e670*/  SEL R3, RZ, 0xffffffff, P0 ;  /* 0xffffffffff037807 */ /* 0x000fc60000000000 */
[----:B------:R-:W5:Y:S04]  /*e680*/  LD.E.128 R40, desc[UR44][R40.64] ;  /* 0x0000002c28287980 */ /* 0x000f68000c101d00 */
[----:B------:R-:W5:Y:S02]  /*e690*/  LD.E.128 R44, desc[UR44][R44.64] ;  /* 0x0000002c2c2c7980 */ /* 0x000f64000c101d00 */
[----:B------:R-:W0:Y:S01]  /*e6a0*/  @P2 LDC R19, c[0x0][0xcec] ;  /* 0x00033b00ff132b82 */ /* 0x000e220000000800 */
[----:B------:R-:W-:Y:S01]  /*e6b0*/  IMAD.SHL.U32 R3, R3, 0x4, RZ ;  /* 0x0000000403037824 */ /* 0x000fe200078e00ff */
[----:B------:R-:W-:Y:S01]  /*e6c0*/  ISETP.GE.AND P0, PT, R194, UR12, PT ;  /* 0x0000000cc2007c0c */ /* 0x000fe2000bf06270 */
[----:B------:R-:W-:Y:S01]  /*e6d0*/  UIMAD UR7, UR14, UR10, URZ ;  /* 0x0000000a0e0772a4 */ /* 0x000fe2000f8e023f */
[----:B------:R-:W5:Y:S04]  /*e6e0*/  LD.E.128 R48, desc[UR44][R48.64] ;  /* 0x0000002c30307980 */ /* 0x000f68000c101d00 */
[----:B------:R-:W1:Y:S01]  /*e6f0*/  @P2 LDC R21, c[0x0][0xcf0] ;  /* 0x00033c00ff152b82 */ /* 0x000e620000000800 */
[----:B------:R-:W-:Y:S01]  /*e700*/  LOP3.LUT R3, R3, 0x4, R0, 0xe2, !PT ;  /* 0x0000000403037812 */ /* 0x000fe200078ee200 */
[----:B------:R-:W-:Y:S01]  /*e710*/  UIMAD.WIDE.U32 UR8, UR4, UR10, URZ ;  /* 0x0000000a040872a5 */ /* 0x000fe2000f8e003f */
[----:B------:R-:W-:Y:S01]  /*e720*/  SEL R5, RZ, 0xffffffff, P0 ;  /* 0xffffffffff057807 */ /* 0x000fe20000000000 */
[----:B------:R-:W-:Y:S01]  /*e730*/  UIMAD UR7, UR4, UR11, UR7 ;  /* 0x0000000b040772a4 */ /* 0x000fe2000f8e0207 */
[----:B------:R-:W-:Y:S01]  /*e740*/  IMAD R0, R197, 0x20, R198 ;  /* 0x00000020c5007824 */ /* 0x000fe200078e02c6 */
[----:B------:R-:W-:Y:S01]  /*e750*/  ISETP.GE.AND P0, PT, R193, UR12, PT ;  /* 0x0000000cc1007c0c */ /* 0x000fe2000bf06270 */
[----:B------:R-:W-:Y:S01]  /*e760*/  ULDC.64 UR10, c[0x0][0xbe8] ;  /* 0x0002fa00000a7ab9 */ /* 0x000fe20000000a00 */
[----:B------:R-:W-:Y:S01]  /*e770*/  UIADD3 UR9, UR9, UR7, URZ ;  /* 0x0000000709097290 */ /* 0x000fe2000fffe03f */
[----:B------:R-:W-:Y:S01]  /*e780*/  IMAD.SHL.U32 R6, R5, 0x8, RZ ;  /* 0x0000000805067824 */ /* 0x000fe200078e00ff */
[----:B------:R-:W-:Y:S01]  /*e790*/  UIMAD UR4, UR15, UR10, URZ ;  /* 0x0000000a0f0472a4 */ /* 0x000fe2000f8e023f */
[----:B------:R-:W-:Y:S01]  /*e7a0*/  VIADD R82, R0, UR37 ;  /* 0x0000002500527c36 */ /* 0x000fe20008000000 */
[----:B------:R-:W-:Y:S01]  /*e7b0*/  SEL R0, RZ, 0xffffffff, P0 ;  /* 0xffffffffff007807 */ /* 0x000fe20000000000 */
[----:B------:R-:W-:Y:S01]  /*e7c0*/  UIMAD.WIDE.U32 UR8, UR38, UR10, UR8 ;  /* 0x0000000a260872a5 */ /* 0x000fe2000f8e0008 */
[----:B------:R-:W-:Y:S01]  /*e7d0*/  LOP3.LUT R5, R6, 0x8, R3, 0xe2, !PT ;  /* 0x0000000806057812 */ /* 0x000fe200078ee203 */
[----:B------:R-:W-:Y:S01]  /*e7e0*/  UIMAD UR4, UR38, UR11, UR4 ;  /* 0x0000000b260472a4 */ /* 0x000fe2000f8e0204 */
[----:B------:R-:W5:Y:S01]  /*e7f0*/  LD.E.128 R52, desc[UR44][R52.64] ;  /* 0x0000002c34347980 */ /* 0x000f62000c101d00 */
[----:B------:R-:W-:Y:S01]  /*e800*/  IMAD.SHL.U32 R6, R0, 0x10, RZ ;  /* 0x0000001000067824 */ /* 0x000fe200078e00ff */
[----:B------:R-:W-:Y:S01]  /*e810*/  ULDC.64 UR10, c[0x0][0xbf0] ;  /* 0x0002fc00000a7ab9 */ /* 0x000fe20000000a00 */
[----:B0-----:R-:W-:Y:S01]  /*e820*/  @P2 IMAD.HI.U32 R0, R82, R19, RZ ;  /* 0x0000001352002227 */ /* 0x001fe200078e00ff */
[----:B------:R-:W-:Y:S01]  /*e830*/  UIADD3 UR9, UR9, UR4, URZ ;  /* 0x0000000409097290 */ /* 0x000fe2000fffe03f */
[----:B------:R-:W5:Y:S01]  /*e840*/  LD.E.128 R56, desc[UR44][R56.64] ;  /* 0x0000002c38387980 */ /* 0x000f62000c101d00 */
[----:B------:R-:W-:Y:S01]  /*e850*/  UIMAD UR4, UR39, UR10, URZ ;  /* 0x0000000a270472a4 */ /* 0x000fe2000f8e023f */
[----:B------:R-:W-:Y:S01]  /*e860*/  IMAD.MOV.U32 R3, RZ, RZ, R82 ;  /* 0x000000ffff037224 */ /* 0x000fe200078e0052 */
[----:B------:R-:W-:Y:S01]  /*e870*/  UIMAD.WIDE.U32 UR8, UR40, UR10, UR8 ;  /* 0x0000000a280872a5 */ /* 0x000fe2000f8e0008 */
[----:B-1----:R-:W-:Y:S01]  /*e880*/  @P2 SHF.R.U32.HI R3, RZ, R21, R0 ;  /* 0x00000015ff032219 */ /* 0x002fe20000011600 */
        /* <DEDUP_REMOVED lines=18> */
[----:B------:R-:W-:Y:S02]  /*e9b0*/  SHF.R.S32.HI R0, RZ, 0x1f, R5 ;  /* 0x0000001fff007819 */ /* 0x000fe40000011405 */
[----:B------:R-:W5:Y:S01]  /*e9c0*/  LD.E.128 R76, desc[UR44][R76.64] ;  /* 0x0000002c4c4c7980 */ /* 0x000f62000c101d00 */
[----:B------:R-:W-:Y:S01]  /*e9d0*/  IMAD R19, R3, UR9, R80 ;  /* 0x0000000903137c24 */ /* 0x000fe2000f8e0250 */
[----:B------:R-:W-:Y:S01]  /*e9e0*/  ISETP.GE.AND P0, PT, R201, UR12, PT ;  /* 0x0000000cc9007c0c */ /* 0x000fe2000bf06270 */
[----:B------:R-:W-:Y:S01]  /*e9f0*/  IMAD.WIDE.U32 R20, R3, UR8, R20 ;  /* 0x0000000803147c25 */ /* 0x000fe2000f8e0014 */
[----:B------:R-:W-:Y:S01]  /*ea00*/  @!PT LDS RZ, [RZ] ;  /* 0x00000000fffff984 */ /* 0x000fe20000000800 */
[----:B------:R-:W-:Y:S01]  /*ea10*/  @!PT LDS RZ, [RZ] ;  /* 0x00000000fffff984 */ /* 0x000fe20000000800 */
[----:B------:R-:W-:Y:S01]  /*ea20*/  @!PT LDS RZ, [RZ] ;  /* 0x00000000fffff984 */ /* 0x000fe20000000800 */
[----:B------:R-:W-:Y:S01]  /*ea30*/  @!PT LDS RZ, [RZ] ;  /* 0x00000000fffff984 */ /* 0x000fe20000000800 */
[----:B------:R0:W-:Y:S06]  /*ea40*/  MEMBAR.ALL.CTA ;  /* 0x0000000000007992 */ /* 0x0001ec0000008000 */
[----:B0-----:R-:W0:Y:S01]  /*ea50*/  FENCE.VIEW.ASYNC.S ;  /* 0x00000000000073c6 */ /* 0x001e220000000000 */
[----:B------:R-:W-:Y:S01]  /*ea60*/  ULDC.64 UR8, c[0x0][0xbd8] ;  /* 0x0002f60000087ab9 */ /* 0x000fe20000000a00 */
[----:B------:R-:W-:Y:S01]  /*ea70*/  LOP3.LUT R6, R83, 0x20, R6, 0xe2, !PT ;  /* 0x0000002053067812 */ /* 0x000fe200078ee206 */
[----:B------:R-:W-:Y:S01]  /*ea80*/  IMAD R0, R0, UR8, RZ ;  /* 0x0000000800007c24 */ /* 0x000fe2000f8e02ff */
[----:B------:R-:W-:Y:S01]  /*ea90*/  SEL R3, RZ, 0x40, P0 ;  /* 0x00000040ff037807 */ /* 0x000fe20000000000 */
[----:B------:R-:W-:Y:S01]  /*eaa0*/  IMAD.IADD R21, R21, 0x1, R19 ;  /* 0x0000000115157824 */ /* 0x000fe200078e0213 */
[----:B------:R-:W-:Y:S01]  /*eab0*/  ISETP.GE.AND P0, PT, R200, UR12, PT ;  /* 0x0000000cc8007c0c */ /* 0x000fe2000bf06270 */
[----:B-----5:R-:W-:Y:S01]  /*eac0*/  IMAD R88, R4, R81, RZ ;  /* 0x0000005104587224 */ /* 0x020fe200078e02ff */
[----:B------:R-:W-:Y:S01]  /*ead0*/  LOP3.LUT R3, R6, R3, RZ, 0xfc, !PT ;  /* 0x0000000306037212 */ /* 0x000fe200078efcff */
[----:B------:R-:W-:Y:S01]  /*eae0*/  VIADD R87, R198, UR37 ;  /* 0x00000025c6577c36 */ /* 0x000fe20008000000 */
[----:B------:R-:W-:Y:S01]  /*eaf0*/  SEL R6, RZ, 0x80, P0 ;  /* 0x00000080ff067807 */ /* 0x000fe20000000000 */
[C---:B------:R-:W-:Y:S01]  /*eb00*/  IMAD R19, R5.reuse, UR9, R0 ;  /* 0x0000000905137c24 */ /* 0x040fe2000f8e0200 */
[----:B------:R-:W-:Y:S01]  /*eb10*/  BSSY B1, `(.L_x_8389) ;  /* 0x000002d000017945 */ /* 0x000fe20003800000 */
[----:B------:R-:W-:Y:S01]  /*eb20*/  IMAD.WIDE.U32 R4, R5, UR8, R20 ;  /* 0x0000000805047c25 */ /* 0x000fe2000f8e0014 */
[----:B------:R-:W-:Y:S01]  /*eb30*/  ISETP.GE.AND P1, PT, R87, R88, PT ;  /* 0x000000585700720c */ /* 0x000fe20003f26270 */
[----:B------:R-:W-:Y:S01]  /*eb40*/  ULDC.64 UR8, c[0x0][0xb80] ;  /* 0x0002e00000087ab9 */ /* 0x000fe20000000a00 */
[----:B------:R-:W-:Y:S01]  /*eb50*/  LOP3.LUT R6, R3, R6, RZ, 0xfc, !PT ;  /* 0x0000000603067212 */ /* 0x000fe200078efcff */
[----:B------:R-:W-:Y:S01]  /*eb60*/  IMAD.IADD R5, R5, 0x1, R19 ;  /* 0x0000000105057824 */ /* 0x000fe200078e0213 */
[----:B------:R-:W-:Y:S01]  /*eb70*/  LEA R19, P2, R4, UR8, 0x1 ;  /* 0x0000000804137c11 */ /* 0x000fe2000f8408ff */
[----:B------:R-:W-:-:S03]  /*eb80*/  VIADD R0, R17, 0x38820 ;  /* 0x0003882011007836 */ /* 0x000fc60000000000 */
[----:B------:R-:W-:Y:S01]  /*eb90*/  LEA.HI.X R86, R4, UR9, R5, 0x1, P2 ;  /* 0x0000000904567c11 */ /* 0x000fe200090f0c05 */
[----:B0-----:R0:W1:Y:S01]  /*eba0*/  SHFL.IDX PT, R20, R19, RZ, 0x181f ;  /* 0x00181fff13147589 */ /* 0x00106200000e0000 */
[----:B------:R-:W-:-:S03]  /*ebb0*/  PRMT R0, RZ, 0x654, R0 ;  /* 0x00000654ff007816 */ /* 0x000fc60000000000 */
[----:B------:R0:W2:Y:S01]  /*ebc0*/  SHFL.IDX PT, R21, R86, RZ, 0x181f ;  /* 0x00181fff56157589 */ /* 0x0000a200000e0000 */
[----:B------:R0:W-:Y:S01]  /*ebd0*/  SYNCS.ARRIVE.TRANS64.RED.A1T0 RZ, [R0+URZ], RZ ;  /* 0x000000ff00ff79a7 */ /* 0x0001e2000810043f */
        /* <DEDUP_REMOVED lines=32> */
.L_x_8390:
[----:B------:R-:W-:Y:S05]  /*ede0*/  BSYNC B1 ;  /* 0x0000000000017941 */ /* 0x000fea0003800000 */
.L_x_8389:
[----:B0-----:R-:W-:Y:S01]  /*edf0*/  VIADD R0, R87, 0x20 ;  /* 0x0000002057007836 */ /* 0x001fe20000000000 */
[----:B---3--:R4:W0:Y:S04]  /*ee00*/  SHFL.IDX PT, R9, R86, 0x1, 0x181f ;  /* 0x00381f0056097f89 */ /* 0x00882800000e0000 */
[----:B------:R-:W-:Y:S01]  /*ee10*/  ISETP.GE.AND P0, PT, R0, R88, PT ;  /* 0x000000580000720c */ /* 0x000fe20003f06270 */
[----:B------:R4:W3:-:S12]  /*ee20*/  SHFL.IDX PT, R8, R19, 0x1, 0x181f ;  /* 0x00381f0013087f89 */ /* 0x0008d800000e0000 */
        /* <DEDUP_REMOVED lines=34> */
.L_x_8386:
        /* <DEDUP_REMOVED lines=33> */
.L_x_8392:
        /* <DEDUP_REMOVED lines=45> */
.L_x_8394:
[----:B------:R-:W-:Y:S05]  /*f530*/  BSYNC B1 ;  /* 0x0000000000017941 */ /* 0x000fea0003800000 */
.L_x_8393:
        /* <DEDUP_REMOVED lines=28> */
[----:B------:R-:W-:Y:S01]  /*f700*/  UIADD3 UR9, UR9, UR4, URZ ;  /* 0x0000000409097290 */ /* 0x000fe2000fffe03f */
[----:B------:R-:W-:Y:S01]  /*f710*/  IMAD.MOV.U32 R3, RZ, RZ, R8 ;  /* 0x000000ffff037224 */ /* 0x000fe200078e0008 */
[----:B------:R-:W-:Y:S01]  /*f720*/  UIMAD UR4, UR39, UR10, URZ ;  /* 0x0000000a270472a4 */ /* 0x000fe2000f8e023f */
[----:B------:R-:W-:Y:S01]  /*f730*/  LOP3.LUT R10, R15, 0x4, R4, 0xe2, !PT ;  /* 0x000000040f0a7812 */ /* 0x000fe200078ee204 */
[----:B------:R-:W-:Y:S01]  /*f740*/  UIMAD.WIDE.U32 UR8, UR40, UR10, UR8 ;  /* 0x0000000a280872a5 */ /* 0x000fe2000f8e0008 */
[----:B------:R-:W-:Y:S01]  /*f750*/  IMAD.SHL.U32 R11, R11, 0x8, RZ ;  /* 0x000000080b0b7824 */ /* 0x000fe200078e00ff */
[----:B------:R-:W-:Y:S01]  /*f760*/  UIMAD UR4, UR40, UR11, UR4 ;  /* 0x0000000b280472a4 */ /* 0x000fe2000f8e0204 */
[----:B------:R-:W-:Y:S01]  /*f770*/  VIADD R26, R198, UR37 ;  /* 0x00000025c61a7c36 */ /* 0x000fe20008000000 */
[----:B------:R-:W-:Y:S01]  /*f780*/  ISETP.GE.AND P2, PT, R200, UR14, PT ;  /* 0x0000000ec8007c0c */ /* 0x000fe2000bf46270 */
[----:B0-----:R-:W-:Y:S01]  /*f790*/  @P0 IMAD.HI.U32 R6, R8, R5, RZ ;  /* 0x0000000508060227 */ /* 0x001fe200078e00ff */
[----:B------:R-:W-:Y:S01]  /*f7a0*/  UIADD3 UR4, UR9, UR4, URZ ;  /* 0x0000000409047290 */ /* 0x000fe2000fffe03f */
[----:B------:R-:W-:Y:S01]  /*f7b0*/  LOP3.LUT R10, R11, 0x8, R10, 0xe2, !PT ;  /* 0x000000080b0a7812 */ /* 0x000fe200078ee20a */
[----:B------:R-:W-:Y:S01]  /*f7c0*/  BSSY B1, `(.L_x_8395) ;  /* 0x0000046000017945 */ /* 0x000fe20003800000 */
[----:B------:R-:W-:Y:S01]  /*f7d0*/  IMAD.U32 R4, RZ, RZ, UR8 ;  /* 0x00000008ff047e24 */ /* 0x000fe2000f8e00ff */
[----:B------:R-:W-:Y:S01]  /*f7e0*/  SEL R0, RZ, 0x80, P2 ;  /* 0x00000080ff007807 */ /* 0x000fe20001000000 */
[----:B------:R-:W-:Y:S01]  /*f7f0*/  IMAD.U32 R5, RZ, RZ, UR9 ;  /* 0x00000009ff057e24 */ /* 0x000fe2000f8e00ff */
[----:B------:R-:W-:Y:S01]  /*f800*/  ULDC.64 UR8, c[0x0][0xbe0] ;  /* 0x0002f80000087ab9 */ /* 0x000fe20000000a00 */
[----:B-1----:R-:W-:Y:S01]  /*f810*/  @P0 SHF.R.U32.HI R3, RZ, R9, R6 ;  /* 0x00000009ff030219 */ /* 0x002fe20000011606 */
[----:B------:R-:W-:Y:S01]  /*f820*/  IMAD.U32 R5, RZ, RZ, UR4 ;  /* 0x00000004ff057e24 */ /* 0x000fe2000f8e00ff */
[----:B------:R-:W-:-:S02]  /*f830*/  ISETP.GE.AND P0, PT, R193, UR14, PT ;  /* 0x0000000ec1007c0c */ /* 0x000fc4000bf06270 */
        /* <DEDUP_REMOVED lines=62> */
.L_x_8396:
[----:B------:R-:W-:Y:S05]  /*fc20*/  BSYNC B1 ;  /* 0x0000000000017941 */ /* 0x000fea0003800000 */
.L_x_8395:
        /* <DEDUP_REMOVED lines=36> */
.L_x_8391:
[----:B------:R-:W-:Y:S05]  /*fe70*/  BSYNC B0 ;  /* 0x0000000000007941 */ /* 0x000fea0003800000 */
.L_x_8385:
[----:B------:R-:W-:Y:S02]  /*fe80*/  ULDC UR4, c[0x0][0xd3c] ;  /* 0x00034f0000047ab9 */ /* 0x000fe40000000800 */
[----:B------:R-:W-:-:S13]  /*fe90*/  ISETP.GE.AND P0, PT, R7, UR4, PT ;  /* 0x0000000407007c0c */ /* 0x000fda000bf06270 */
[----:B------:R-:W-:Y:S05]  /*fea0*/  @!P0 BRA `(.L_x_8397) ;  /* 0xffffff10003c8947 */ /* 0x000fea000383ffff */
[----:B------:R-:W-:Y:S05]  /*feb0*/  EXIT ;  /* 0x000000000000794d */ /* 0x000fea0003800000 */
.L_x_8337:
        /* <DEDUP_REMOVED lines=16> */
.L_x_8398:
        /* <DEDUP_REMOVED lines=40> */
.L_x_8404:
        /* <DEDUP_REMOVED lines=12> */
.L_x_8403:
[----:B------:R-:W-:Y:S05]  /*10300*/  BSYNC B0 ;  /* 0x0000000000007941 */ /* 0x000fea0003800000 */
.L_x_8402:
        /* <DEDUP_REMOVED lines=20> */
.L_x_8400:
        /* <DEDUP_REMOVED lines=20> */
.L_x_8405:
        /* <DEDUP_REMOVED lines=59> */
.L_x_8401:
[----:B------:R-:W-:Y:S01]  /*10940*/  ULDC UR4, c[0x0][0xd3c] ;  /* 0x00034f0000047ab9 */ /* 0x000fe20000000800 */
[----:B------:R-:W-:Y:S02]  /*10950*/  IMAD.MOV.U32 R17, RZ, RZ, RZ ;  /* 0x000000ffff117224 */ /* 0x000fe400078e00ff */
[----:B------:R-:W-:Y:S02]  /*10960*/  IMAD.U32 R16, RZ, RZ, UR6 ;  /* 0x00000006ff107e24 */ /* 0x000fe4000f8e00ff */
[----:B------:R-:W-:Y:S02]  /*10970*/  IMAD.MOV.U32 R18, RZ, RZ, RZ ;  /* 0x000000ffff127224 */ /* 0x000fe400078e00ff */
[----:B------:R-:W-:-:S07]  /*10980*/  IMAD.U32 R19, RZ, RZ, UR4 ;  /* 0x00000004ff137e24 */ /* 0x000fce000f8e00ff */
.L_x_8406:
[----:B------:R-:W-:-:S13]  /*10990*/  ISETP.NE.AND P0, PT, R5, RZ, PT ;  /* 0x000000ff0500720c */ /* 0x000fda0003f05270 */
[----:B------:R-:W0:Y:S01]  /*109a0*/  @!P0 S2R R3, SR_CgaCtaId ;  /* 0x0000000000038919 */ /* 0x000e220000008800 */
[----:B------:R-:W-:-:S04]  /*109b0*/  @!P0 MOV R0, 0x400 ;  /* 0x0000040000008802 */ /* 0x000fc80000000f00 */
[----:B0-----:R-:W-:-:S05]  /*109c0*/  @!P0 LEA R0, R3, R0, 0x18 ;  /* 0x0000000003008211 */ /* 0x001fca00078ec0ff */
[----:B------:R0:W-:Y:S01]  /*109d0*/  @!P0 STS.128 [R0+0x388d0], R16 ;  /* 0x0388d01000008388 */ /* 0x0001e20000000c00 */
[----:B------:R-:W-:Y:S06]  /*109e0*/  BAR.ARV 0x5, 0x180 ;  /* 0x0146000000007b1d */ /* 0x000fec0000002000 */
.L_x_8399:
[----:B------:R2:W-:Y:S01]  /*109f0*/  STL [R1+0x20], RZ ;  /* 0x000020ff01007387 */ /* 0x0005e20000100800 */
[----:B------:R-:W-:Y:S01]  /*10a00*/  ULDC UR4, c[0x0][0xd3c] ;  /* 0x00034f0000047ab9 */ /* 0x000fe20000000800 */
[----:B------:R-:W-:Y:S01]  /*10a10*/  IMAD.MOV.U32 R26, RZ, RZ, 0x1 ;  /* 0x00000001ff1a7424 */ /* 0x000fe200078e00ff */
[----:B-1----:R-:W-:Y:S01]  /*10a20*/  ISETP.GE.AND P0, PT, R19, UR4, PT ;  /* 0x0000000413007c0c */ /* 0x002fe2000bf06270 */
[----:B------:R-:W-:-:S12]  /*10a30*/  IMAD.MOV.U32 R24, RZ, RZ, RZ ;  /* 0x000000ffff187224 */ /* 0x000fd800078e00ff */
[----:B--2---:R-:W-:Y:S05]  /*10a40*/  @P0 BRA `(.L_x_8407) ;  /* 0x00000058001c0947 */ /* 0x004fea0003800000 */
[----:B------:R-:W1:Y:S01]  /*10a50*/  S2R R5, SR_TID.X ;  /* 0x0000000000057919 */ /* 0x000e620000002100 */
        /* <DEDUP_REMOVED lines=10> */
[C---:B-1----:R-:W-:Y:S01]  /*10b00*/  LOP3.LUT R4, R5.reuse, 0x7f, RZ, 0xc0, !PT ;  /* 0x0000007f05047812 */ /* 0x042fe200078ec0ff */
[----:B0-----:R-:W-:-:S05]  /*10b10*/  IMAD.SHL.U32 R0, R5, 0x8, RZ ;  /* 0x0000000805007824 */ /* 0x001fca00078e00ff */
        /* <DEDUP_REMOVED lines=15> */
.L_x_8474:
        /* <DEDUP_REMOVED lines=48> */
.L_x_8408:
        /* <DEDUP_REMOVED lines=9> */
.L_x_8409:
        /* <DEDUP_REMOVED lines=9> */
.L_x_8410:
[----:B------:R-:W3:Y:S01]  /*11030*/  LDL R4, [R1+0x8] ;  /* 0x0000080001047983 */ /* 0x000ee20000100800 */
[----:B012---:R-:W0:Y:S01]  /*11040*/  LDC R0, c[0x0][0x448] ;  /* 0x00011200ff007b82 */ /* 0x007e220000000800 */
[----:B-----5:R-:W-:Y:S01]  /*11050*/  IMAD.IADD R30, R7, 0x1, -R32 ;  /* 0x00000001071e7824 */ /* 0x020fe200078e0a20 */
[----:B------:R-:W-:Y:S01]  /*11060*/  LOP3.LUT R22, R22, 0xfffff7ff, RZ, 0xc0, !PT ;  /* 0xfffff7ff16167812 */ /* 0x000fe200078ec0ff */
[----:B------:R-:W-:Y:S01]  /*11070*/  BSSY B7, `(.L_x_8411) ;  /* 0x0000462000077945 */ /* 0x000fe20003800000 */
        /* <DEDUP_REMOVED lines=8> */
[C---:B------:R-:W-:Y:S01]  /*11100*/  VIADD R2, R30.reuse, 0x3f ;  /* 0x0000003f1e027836 */ /* 0x040fe20000000000 */
[----:B---3--:R-:W-:-:S05]  /*11110*/  IADD3 R3, R30, 0x40, -R4 ;  /* 0x000000401e037810 */ /* 0x008fca0007ffe804 */
[----:B------:R-:W-:-:S05]  /*11120*/  IMAD.IADD R0, R3, 0x1, R0 ;  /* 0x0000000103007824 */ /* 0x000fca00078e0200 */
[----:B------:R-:W-:-:S04]  /*11130*/  SHF.R.S32.HI R3, RZ, 0x1f, R0 ;  /* 0x0000001fff037819 */ /* 0x000fc80000011400 */
[----:B------:R-:W-:Y:S02]  /*11140*/  LEA.HI R0, R3, R0, RZ, 0x6 ;  /* 0x0000000003007211 */ /* 0x000fe400078f30ff */
[----:B------:R-:W-:Y:S02]  /*11150*/  SHF.R.S32.HI R3, RZ, 0x1f, R2 ;  /* 0x0000001fff037819 */ /* 0x000fe40000011402 */
[----:B------:R-:W-:Y:S02]  /*11160*/  SHF.R.S32.HI R0, RZ, 0x6, R0 ;  /* 0x00000006ff007819 */ /* 0x000fe40000011400 */
        /* <DEDUP_REMOVED lines=23> */
.L_x_8412:
        /* <DEDUP_REMOVED lines=20> */
.L_x_8415:
[----:B------:R-:W-:Y:S05]  /*11420*/  BSYNC B6 ;  /* 0x0000000000067941 */ /* 0x000fea0003800000 */
.L_x_8414:
        /* <DEDUP_REMOVED lines=20> */
.L_x_8418:
        /* <DEDUP_REMOVED lines=15> */
.L_x_8417:
[----:B------:R-:W-:Y:S05]  /*11660*/  BSYNC B6 ;  /* 0x0000000000067941 */ /* 0x000fea0003800000 */
.L_x_8416:
        /* <DEDUP_REMOVED lines=17> */
[C---:B------:R-:W-:Y:S02]  /*11780*/  LOP3.LUT R21, R20.reuse, 0x40, RZ, 0xfc, !PT ;  /* 0x0000004014157812 */ /* 0x040fe400078efcff */
[----:B------:R-:W-:Y:S02]  /*11790*/  LOP3.LUT R20, R20, 0x1c0, RZ, 0xfc, !PT ;  /* 0x000001c014147812 */ /* 0x000fe400078efcff */
[----:B------:R-:W-:Y:S02]  /*117a0*/  ISETP.GE.AND P3, PT, R21, UR4, PT ;  /* 0x0000000415007c0c */ /* 0x000fe4000bf66270 */
[----:B------:R-:W-:Y:S01]  /*117b0*/  ISETP.GE.AND P0, PT, R20, UR4, PT ;  /* 0x0000000414007c0c */ /* 0x000fe2000bf06270 */
[----:B------:R-:W1:Y:S01]  /*117c0*/  S2R R21, SR_TID.X ;  /* 0x0000000000157919 */ /* 0x000e620000002100 */
[----:B------:R-:W-:-:S02]  /*117d0*/  LOP3.LUT R33, R33, 0x38, RZ, 0xc0, !PT ;  /* 0x0000003821217812 */ /* 0x000fc400078ec0ff */
[----:B------:R-:W-:Y:S01]  /*117e0*/  ISETP.GE.AND P1, PT, R4, UR4, PT ;  /* 0x0000000404007c0c */ /* 0x000fe2000bf26270 */
[----:B------:R-:W3:Y:S01]  /*117f0*/  S2R R20, SR_TID.X ;  /* 0x0000000000147919 */ /* 0x000ee20000002100 */
[----:B------:R-:W-:Y:S02]  /*11800*/  ISETP.GE.AND P2, PT, R33, UR4, PT ;  /* 0x0000000421007c0c */ /* 0x000fe4000bf46270 */
[----:B------:R-:W-:-:S03]  /*11810*/  SEL R6, RZ, 0x40, P1 ;  /* 0x00000040ff067807 */ /* 0x000fc60000800000 */
[----:B------:R-:W-:-:S04]  /*11820*/  @P3 LOP3.LUT R22, R22, 0x200, RZ, 0xfc, !PT ;  /* 0x0000020016163812 */ /* 0x000fc800078efcff */
[----:B------:R-:W-:-:S04]  /*11830*/  LOP3.LUT R22, R22, 0xfffffbff, RZ, 0xc0, !PT ;  /* 0xfffffbff16167812 */ /* 0x000fc800078ec0ff */
[----:B------:R-:W-:-:S04]  /*11840*/  @P2 LOP3.LUT R22, R22, 0x400, RZ, 0xfc, !PT ;  /* 0x0000040016162812 */ /* 0x000fc800078efcff */
[----:B------:R-:W-:Y:S01]  /*11850*/  LOP3.LUT R22, R22, 0xffffffdf, RZ, 0xc0, !PT ;  /* 0xffffffdf16167812 */ /* 0x000fe200078ec0ff */
[----:B---3--:R-:W-:-:S05]  /*11860*/  IMAD.SHL.U32 R20, R20, 0x8, RZ ;  /* 0x0000000814147824 */ /* 0x008fca00078e00ff */
        /* <DEDUP_REMOVED lines=8> */
[----:B-1----:R-:W-:Y:S01]  /*118f0*/  IMAD.SHL.U32 R20, R21, 0x10, RZ ;  /* 0x0000001015147824 */ /* 0x002fe200078e00ff */
[----:B------:R-:W-:-:S02]  /*11900*/  SEL R31, RZ, 0x80, P0 ;  /* 0x00000080ff1f7807 */ /* 0x000fc40000000000 */
        /* <DEDUP_REMOVED lines=9> */
[----:B------:R-:W-:-:S04]  /*119a0*/  LOP3.LUT R22, R22, 0xfffffffb, RZ, 0xc0, !PT ;  /* 0xfffffffb16167812 */ /* 0x000fc800078ec0ff */
[----:B------:R-:W-:-:S04]  /*119b0*/  @P2 LOP3.LUT R22, R22, 0x4, RZ, 0xfc, !PT ;  /* 0x0000000416162812 */ /* 0x000fc800078efcff */
[----:B------:R-:W-:-:S04]  /*119c0*/  LOP3.LUT R22, R22, 0xfffffff7, RZ, 0xc0, !PT ;  /* 0xfffffff716167812 */ /* 0x000fc800078ec0ff */
[----:B------:R-:W-:Y:S02]  /*119d0*/  @P3 LOP3.LUT R22, R22, 0x8, RZ, 0xfc, !PT ;  /* 0x0000000816163812 */ /* 0x000fe400078efcff */
[----:B--2---:R-:W-:-:S05]  /*119e0*/  LEA R0, R0, 0xffffffc0, 0x6 ;  /* 0xffffffc000007811 */ /* 0x004fca00078e30ff */
[----:B------:R-:W-:Y:S01]  /*119f0*/  IMAD.IADD R7, R20, 0x1, R0 ;  /* 0x0000000114077824 */ /* 0x000fe200078e0200 */
[----:B0---4-:R-:W-:Y:S06]  /*11a00*/  BRA.DIV UR5, `(.L_x_8419) ;  /* 0x0000004e05b47947 */ /* 0x011fec000b800000 */
.L_x_8492:
        /* <DEDUP_REMOVED lines=46> */
[----:B------:R0:W-:Y:S05]  /*11cf0*/  STL [R1], R2 ;  /* 0x0000000201007387 */ /* 0x0001ea0000100800 */
[----:B------:R-:W-:-:S04]  /*11d00*/  @P0 LOP3.LUT R22, R22, 0x1000, RZ, 0xfc, !PT ;  /* 0x0000100016160812 */ /* 0x000fc800078efcff */
[----:B------:R-:W-:-:S04]  /*11d10*/  LOP3.LUT R22, R22, 0xfffffffe, RZ, 0xc0, !PT ;  /* 0xfffffffe16167812 */ /* 0x000fc800078ec0ff */
[----:B------:R-:W-:Y:S01]  /*11d20*/  @P1 LOP3.LUT R22, R22, 0x1, RZ, 0xfc, !PT ;  /* 0x0000000116161812 */ /* 0x000fe200078efcff */
[----:B0-----:R-:W-:Y:S06]  /*11d30*/  @!P0 BRA `(.L_x_8420) ;  /* 0x0000000000048947 */ /* 0x001fec0003800000 */
[----:B------:R-:W-:Y:S01]  /*11d40*/  BPT.TRAP 0x1 ;  /* 0x000000040000795c */ /* 0x000fe20000300000 */
.L_x_8420:
        /* <DEDUP_REMOVED lines=9> */
.L_x_8493:
[----:B------:R-:W-:Y:S05]  /*11de0*/  BSYNC B0 ;  /* 0x0000000000007941 */ /* 0x000fea0003800000 */
.L_x_8421:
[----:B------:R-:W0:Y:S01]  /*11df0*/  LDL R2, [R1] ;  /* 0x0000000001027983 */ /* 0x000e220000100800 */
[----:B------:R-:W-:Y:S01]  /*11e00*/  ULDC.64 UR4, c[0x0][0x300] ;  /* 0x0000c00000047ab9 */ /* 0x000fe20000000a00 */
[----:B-----5:R-:W-:Y:S01]  /*11e10*/  SHF.R.S32.HI R4, RZ, 0x1f, R37 ;  /* 0x0000001fff047819 */ /* 0x020fe20000011425 */
[----:B------:R-:W1:Y:S01]  /*11e20*/  S2R R5, SR_TID.X ;  /* 0x0000000000057919 */ /* 0x000e620000002100 */
[----:B------:R-:W-:Y:S01]  /*11e30*/  LOP3.LUT R22, R22, 0xfffffffd, RZ, 0xc0, !PT ;  /* 0xfffffffd16167812 */ /* 0x000fe200078ec0ff */
[----:B-1----:R-:W-:Y:S02]  /*11e40*/  IMAD.SHL.U32 R7, R5, 0x8, RZ ;  /* 0x0000000805077824 */ /* 0x002fe400078e00ff */
[----:B------:R-:W-:-:S03]  /*11e50*/  IMAD R5, R24, 0x1000, R34 ;  /* 0x0000100018057824 */ /* 0x000fc600078e0222 */
        /* <DEDUP_REMOVED lines=59> */
.L_x_8503:
        /* <DEDUP_REMOVED lines=10> */
.L_x_8424:
        /* <DEDUP_REMOVED lines=11> */
.L_x_8425:
        /* <DEDUP_REMOVED lines=31> */
.L_x_8427:
[----:B------:R-:W-:Y:S05]  /*12550*/  BSYNC B6 ;  /* 0x0000000000067941 */ /* 0x000fea0003800000 */
.L_x_8426:
[----:B------:R-:W2:Y:S01]  /*12560*/  LDL R4, [R1+0x10] ;  /* 0x0000100001047983 */ /* 0x000ea20000100800 */
[----:B0-----:R-:W0:Y:S01]  /*12570*/  S2R R2, SR_TID.X ;  /* 0x0000000000027919 */ /* 0x001e220000002100 */
[----:B------:R-:W-:Y:S01]  /*12580*/  IMAD.MOV.U32 R21, RZ, RZ, R35 ;  /* 0x000000ffff157224 */ /* 0x000fe200078e0023 */
[----:B------:R-:W-:Y:S01]  /*12590*/  ULDC.64 UR4, c[0x0][0x298] ;  /* 0x0000a60000047ab9 */ /* 0x000fe20000000a00 */
[----:B------:R-:W3:Y:S01]  /*125a0*/  LDC R5, c[0x0][0x448] ;  /* 0x00011200ff057b82 */ /* 0x000ee20000000800 */
[----:B------:R-:W4:Y:S04]  /*125b0*/  LDL R20, [R1+0x4] ;  /* 0x0000040001147983 */ /* 0x000f280000100800 */
[----:B------:R0:W5:Y:S02]  /*125c0*/  LDL R9, [R1+0x8] ;  /* 0x0000080001097983 */ /* 0x0001640000100800 */
[----:B0-----:R-:W-:-:S04]  /*125d0*/  LOP3.LUT R2, R2, 0x7f, RZ, 0xc0, !PT ;  /* 0x0000007f02027812 */ /* 0x001fc800078ec0ff */
[----:B------:R-:W-:Y:S02]  /*125e0*/  SHF.R.U32.HI R0, RZ, 0x3, R2 ;  /* 0x00000003ff007819 */ /* 0x000fe40000011602 */
[----:B------:R-:W0:Y:S01]  /*125f0*/  LDC R2, c[0x0][0x448] ;  /* 0x00011200ff027b82 */ /* 0x000e220000000800 */
[----:B------:R-:W1:Y:S01]  /*12600*/  S2R R35, SR_TID.X ;  /* 0x0000000000237919 */ /* 0x000e620000002100 */
[----:B0-----:R-:W-:-:S13]  /*12610*/  ISETP.NE.AND P6, PT, R2, 0x1, PT ;  /* 0x000000010200780c */ /* 0x001fda0003fc5270 */
[----:B------:R-:W0:Y:S01]  /*12620*/  @P6 LDC R3, c[0x0][0x44c] ;  /* 0x00011300ff036b82 */ /* 0x000e220000000800 */
[----:B-1----:R-:W-:-:S07]  /*12630*/  IMAD.SHL.U32 R35, R35, 0x10, RZ ;  /* 0x0000001023237824 */ /* 0x002fce00078e00ff */
[----:B------:R-:W1:Y:S01]  /*12640*/  @P6 LDC R2, c[0x0][0x450] ;  /* 0x00011400ff026b82 */ /* 0x000e620000000800 */
[----:B------:R-:W-:-:S05]  /*12650*/  LOP3.LUT R35, R0, 0x70, R35, 0xf8, !PT ;  /* 0x0000007000237812 */ /* 0x000fca00078ef823 */
[----:B------:R-:W-:-:S04]  /*12660*/  IMAD R35, R17, 0x40, R35 ;  /* 0x0000004011237824 */ /* 0x000fc800078e0223 */
[----:B------:R-:W-:Y:S02]  /*12670*/  IMAD.MOV.U32 R0, RZ, RZ, R35 ;  /* 0x000000ffff007224 */ /* 0x000fe400078e0023 */
[----:B0-----:R-:W-:-:S05]  /*12680*/  @P6 IMAD.HI.U32 R3, R35, R3, RZ ;  /* 0x0000000323036227 */ /* 0x001fca00078e00ff */
[----:B-1----:R-:W-:Y:S01]  /*12690*/  @P6 SHF.R.U32.HI R0, RZ, R2, R3 ;  /* 0x00000002ff006219 */ /* 0x002fe20000011603 */
[----:B------:R-:W-:Y:S01]  /*126a0*/  IMAD.WIDE.U32 R2, R36, UR4, RZ ;  /* 0x0000000424027c25 */ /* 0x000fe2000f8e00ff */
[----:B------:R-:W0:Y:S03]  /*126b0*/  S2R R6, SR_TID.X ;  /* 0x0000000000067919 */ /* 0x000e260000002100 */
        /* <DEDUP_REMOVED lines=22> */
[----:B---3--:R-:W-:Y:S02]  /*12820*/  IMAD R0, R5, R0, R35 ;  /* 0x0000000005007224 */ /* 0x008fe400078e0223 */
        /* <DEDUP_REMOVED lines=15> */
[----:B-----5:R-:W-:Y:S01]  /*12920*/  IMAD R3, R9, R5, RZ ;  /* 0x0000000509037224 */ /* 0x020fe200078e02ff */
[----:B------:R-:W-:Y:S01]  /*12930*/  SHFL.IDX PT, R4, R2, RZ, 0x181f ;  /* 0x00181fff02047589 */ /* 0x000fe200000e0000 */
[----:B------:R-:W-:Y:S01]  /*12940*/  IMAD R17, R17, 0x40, R8 ;  /* 0x0000004011117824 */ /* 0x000fe200078e0208 */
[----:B------:R-:W-:Y:S02]  /*12950*/  LOP3.LUT R22, R22, 0xfffffeff, RZ, 0xc0, !PT ;  /* 0xfffffeff16167812 */ /* 0x000fe400078ec0ff */
[----:B------:R-:W0:Y:S02]  /*12960*/  SHFL.IDX PT, R5, R0, RZ, 0x181f ;  /* 0x00181fff00057589 */ /* 0x000e2400000e0000 */
[----:B------:R-:W-:-:S13]  /*12970*/  ISETP.GE.AND P2, PT, R17, R3, PT ;  /* 0x000000031100720c */ /* 0x000fda0003f46270 */
[----:B------:R-:W-:-:S04]  /*12980*/  @P2 LOP3.LUT R22, R22, 0x100, RZ, 0xfc, !PT ;  /* 0x0000010016162812 */ /* 0x000fc800078efcff */
[----:B------:R-:W-:Y:S02]  /*12990*/  LOP3.LUT R22, R22, 0xffffff7f, RZ, 0xc0, !PT ;  /* 0xffffff7f16167812 */ /* 0x000fe400078ec0ff */
[----:B0-----:R-:W-:-:S05]  /*129a0*/  @!P2 LEA R5, P1, R7, R5, 0x1 ;  /* 0x000000050705a211 */ /* 0x001fca00078208ff */
[----:B------:R-:W-:-:S05]  /*129b0*/  @!P2 IMAD.X R4, RZ, RZ, R4, P1 ;  /* 0x000000ffff04a224 */ /* 0x000fca00008e0604 */
        /* <DEDUP_REMOVED lines=30> */
.L_x_8512:
        /* <DEDUP_REMOVED lines=12> */
.L_x_8429:
        /* <DEDUP_REMOVED lines=28> */
.L_x_8431:
[----:B------:R-:W-:Y:S05]  /*12e20*/  BSYNC B6 ;  /* 0x0000000000067941 */ /* 0x000fea0003800000 */
.L_x_8430:
        /* <DEDUP_REMOVED lines=164> */
.L_x_8522:
        /* <DEDUP_REMOVED lines=23> */
.L_x_8434:
[----:B------:R-:W-:Y:S05]  /*139e0*/  BSYNC B0 ;  /* 0x0000000000007941 */ /* 0x000fea0003800000 */
.L_x_8433:
[----:B------:R-:W-:Y:S01]  /*139f0*/  NOP ;  /* 0x0000000000007918 */ /* 0x000fe20000000000 */
[----:B------:R-:W-:-:S13]  /*13a00*/  PLOP3.LUT P0, PT, PT, PT, PT, 0x80, 0x0 ;  /* 0x000000000000781c */ /* 0x000fda0003f0f070 */
.L_x_8435:
        /* <DEDUP_REMOVED lines=18> */
.L_x_8523:
[----:B------:R-:W-:Y:S05]  /*13b30*/  BSYNC B0 ;  /* 0x0000000000007941 */ /* 0x000fea0003800000 */
.L_x_8436:
[----:B------:R-:W-:-:S05]  /*13b40*/  IMAD.U32 R2, RZ, RZ, UR36 ;  /* 0x00000024ff027e24 */ /* 0x000fca000f8e00ff */
[----:B------:R-:W-:-:S13]  /*13b50*/  ISETP.NE.AND P0, PT, R2, 0x3, PT ;  /* 0x000000030200780c */ /* 0x000fda0003f05270 */
[----:B------:R-:W-:Y:S05]  /*13b60*/  @!P0 BRA `(.L_x_8438) ;  /* 0x0000000000048947 */ /* 0x000fea0003800000 */
[----:B------:R-:W-:Y:S01]  /*13b70*/  BPT.TRAP 0x1 ;  /* 0x000000040000795c */ /* 0x000fe20000300000 */
.L_x_8438:
[----:B0-----:R-:W-:Y:S01]  /*13b80*/  SHF.L.U32 R0, R26, 0x1f, RZ ;  /* 0x0000001f1a007819 */ /* 0x001fe200000006ff */
[----:B------:R-:W-:Y:S03]  /*13b90*/  BSSY B0, `(.L_x_8439) ;  /* 0x0000003000007945 */ /* 0x000fe60003800000 */
[----:B------:R-:W0:Y:S02]  /*13ba0*/  SYNCS.PHASECHK.TRANS64.TRYWAIT P0, [R27+URZ+0x38860], R0 ;  /* 0x038860001b0075a7 */ /* 0x000e24000800017f */
[----:B0-----:R-:W-:Y:S05]  /*13bb0*/  @!P0 BRA `(.L_x_8440) ;  /* 0x0000004400088947 */ /* 0x001fea0003800000 */
.L_x_8524:
[----:B------:R-:W-:Y:S05]  /*13bc0*/  BSYNC B0 ;  /* 0x0000000000007941 */ /* 0x000fea0003800000 */
.L_x_8439:
        /* <DEDUP_REMOVED lines=110> */
.L_x_8534:
[C---:B------:R-:W-:Y:S02]  /*142b0*/  LOP3.LUT P6, RZ, R22.reuse, 0x40, RZ, 0xc0, !PT ;  /* 0x0000004016ff7812 */ /* 0x040fe400078cc0ff */
[----:B------:R-:W-:Y:S02]  /*142c0*/  LOP3.LUT R22, R22, 0xfffffeff, RZ, 0xc0, !PT ;  /* 0xfffffeff16167812 */ /* 0x000fe400078ec0ff */
[C---:B------:R-:W-:Y:S02]  /*142d0*/  ISETP.LT.OR P6, PT, R30.reuse, 0x31, P6 ;  /* 0x000000311e00780c */ /* 0x040fe400037c1670 */
[----:B------:R-:W-:-:S11]  /*142e0*/  ISETP.LT.OR P5, PT, R30, 0x31, !P5 ;  /* 0x000000311e00780c */ /* 0x000fd60006fa1670 */
[----:B------:R-:W-:Y:S02]  /*142f0*/  @P6 LOP3.LUT R22, R22, 0x100, RZ, 0xfc, !PT ;  /* 0x0000010016166812 */ /* 0x000fe400078efcff */
[----:B------:R-:W-:Y:S02]  /*14300*/  ISETP.LT.OR P6, PT, R30, 0x31, !P4 ;  /* 0x000000311e00780c */ /* 0x000fe400067c1670 */
[----:B------:R-:W-:Y:S02]  /*14310*/  LOP3.LUT R22, R22, 0xffbfffff, RZ, 0xc0, !PT ;  /* 0xffbfffff16167812 */ /* 0x000fe400078ec0ff */
[----:B------:R-:W-:Y:S02]  /*14320*/  ISETP.LT.OR P4, PT, R30, 0x31, !P2 ;  /* 0x000000311e00780c */ /* 0x000fe40005781670 */
        /* <DEDUP_REMOVED lines=26> */
.L_x_8442:
        /* <DEDUP_REMOVED lines=11> */
.L_x_8443:
[----:B------:R-:W2:Y:S01]  /*14580*/  LDL R3, [R1+0xc] ;  /* 0x00000c0001037983 */ /* 0x000ea20000100800 */
[----:B------:R1:W-:Y:S01]  /*14590*/  SYNCS.ARRIVE.TRANS64.A1T0 RZ, [R27+URZ+0x38850], RZ ;  /* 0x038850ff1bff79a7 */ /* 0x0003e2000810003f */
[----:B------:R-:W-:Y:S01]  /*145a0*/  BSSY B0, `(.L_x_8444) ;  /* 0x00000f7000007945 */ /* 0x000fe20003800000 */
[----:B--2---:R-:W-:-:S13]  /*145b0*/  ISETP.GE.AND P0, PT, R3, 0x2, PT ;  /* 0x000000020300780c */ /* 0x004fda0003f06270 */
[----:B-1----:R-:W-:Y:S05]  /*145c0*/  @!P0 BRA `(.L_x_8445) ;  /* 0x0000000c00d08947 */ /* 0x002fea0003800000 */
[----:B------:R-:W2:Y:S01]  /*145d0*/  LDL.LU R2, [R1+0x24] ;  /* 0x0000240001027983 */ /* 0x000ea20000300800 */
[----:B------:R-:W-:Y:S01]  /*145e0*/  LOP3.LUT R30, R31, 0x80, RZ, 0xc0, !PT ;  /* 0x000000801f1e7812 */ /* 0x000fe200078ec0ff */
[----:B------:R-:W-:-:S03]  /*145f0*/  VIADD R7, R3, 0xfffffffe ;  /* 0xfffffffe03077836 */ /* 0x000fc60000000000 */
[----:B------:R-:W-:Y:S02]  /*14600*/  SHF.R.U32.HI R30, RZ, 0x3, R30 ;  /* 0x00000003ff1e7819 */ /* 0x000fe4000001161e */
[----:B--2---:R-:W-:-:S04]  /*14610*/  LOP3.LUT R2, R2, 0x40, RZ, 0xc0, !PT ;  /* 0x0000004002027812 */ /* 0x004fc800078ec0ff */
[----:B------:R-:W-:-:S07]  /*14620*/  SHF.R.U32.HI R31, RZ, 0x2, R2 ;  /* 0x00000002ff1f7819 */ /* 0x000fce0000011602 */
.L_x_8458:
        /* <DEDUP_REMOVED lines=44> */
.L_x_8446:
[----:B------:R-:W-:Y:S01]  /*148f0*/  IMAD R6, R24, 0x8, R23 ;  /* 0x0000000818067824 */ /* 0x000fe200078e0217 */
[----:B------:R-:W-:Y:S01]  /*14900*/  SHF.L.U32 R17, R26, 0x1f, RZ ;  /* 0x0000001f1a117819 */ /* 0x000fe200000006ff */
[----:B------:R-:W-:Y:S01]  /*14910*/  BSSY B1, `(.L_x_8447) ;  /* 0x0000004000017945 */ /* 0x000fe20003800000 */
[----:B------:R-:W-:Y:S02]  /*14920*/  SHF.R.S32.HI R9, RZ, 0x1f, R5 ;  /* 0x0000001fff097819 */ /* 0x000fe40000011405 */
[----:B------:R-:W0:Y:S02]  /*14930*/  SYNCS.PHASECHK.TRANS64.TRYWAIT P0, [R6+URZ+0x38840], R17 ;  /* 0x03884011060075a7 */ /* 0x000e24000800017f */
[----:B0-----:R-:W-:Y:S05]  /*14940*/  @!P0 BRA `(.L_x_8448) ;  /* 0x0000003c00e08947 */ /* 0x001fea0003800000 */
.L_x_8535:
[----:B------:R-:W-:Y:S05]  /*14950*/  BSYNC B1 ;  /* 0x0000000000017941 */ /* 0x000fea0003800000 */
.L_x_8447:
        /* <DEDUP_REMOVED lines=42> */
.L_x_8545:
        /* <DEDUP_REMOVED lines=8> */
.L_x_8450:
        /* <DEDUP_REMOVED lines=11> */
.L_x_8451:
[----:B------:R2:W-:Y:S01]  /*14d30*/  SYNCS.ARRIVE.TRANS64.A1T0 RZ, [R6+URZ+0x38830], RZ ;  /* 0x038830ff06ff79a7 */ /* 0x0005e2000810003f */
[----:B------:R-:W-:Y:S05]  /*14d40*/  @!P2 BRA `(.L_x_8452) ;  /* 0x000000000004a947 */ /* 0x000fea0003800000 */
[----:B------:R-:W-:Y:S01]  /*14d50*/  BPT.TRAP 0x1 ;  /* 0x000000040000795c */ /* 0x000fe20000300000 */
.L_x_8452:
[----:B------:R-:W3:Y:S01]  /*14d60*/  SYNCS.PHASECHK.TRANS64.TRYWAIT P0, [R6+URZ+0x38860], R17 ;  /* 0x03886011060075a7 */ /* 0x000ee2000800017f */
[----:B------:R-:W-:Y:S04]  /*14d70*/  BSSY B1, `(.L_x_8453) ;  /* 0x0000002000017945 */ /* 0x000fe80003800000 */
[----:B---3--:R-:W-:Y:S05]  /*14d80*/  @!P0 BRA `(.L_x_8454) ;  /* 0x0000004000008947 */ /* 0x008fea0003800000 */
.L_x_8546:
[----:B------:R-:W-:Y:S05]  /*14d90*/  BSYNC B1 ;  /* 0x0000000000017941 */ /* 0x000fea0003800000 */
.L_x_8453:
        /* <DEDUP_REMOVED lines=81> */
.L_x_8556:
        /* <DEDUP_REMOVED lines=25> */
.L_x_8456:
        /* <DEDUP_REMOVED lines=11> */
.L_x_8457:
[----:B------:R3:W-:Y:S01]  /*154f0*/  SYNCS.ARRIVE.TRANS64.A1T0 RZ, [R6+URZ+0x38850], RZ ;  /* 0x038850ff06ff79a7 */ /* 0x0007e2000810003f */
[----:B------:R-:W-:Y:S05]  /*15500*/  @P3 BRA `(.L_x_8458) ;  /* 0xfffffff000483947 */ /* 0x000fea000383ffff */
.L_x_8445:
[----:B------:R-:W-:Y:S05]  /*15510*/  BSYNC B0 ;  /* 0x0000000000007941 */ /* 0x000fea0003800000 */
.L_x_8444:
        /* <DEDUP_REMOVED lines=21> */
.L_x_8460:
[----:B------:R-:W-:Y:S05]  /*15670*/  BSYNC B0 ;  /* 0x0000000000007941 */ /* 0x000fea0003800000 */
.L_x_8459:
[----:B------:R-:W-:-:S07]  /*15680*/  SEL R24, R24, RZ, P0 ;  /* 0x000000ff18187207 */ /* 0x000fce0000000000 */
.L_x_8413:
[----:B------:R-:W-:Y:S05]  /*15690*/  BSYNC B7 ;  /* 0x0000000000077941 */ /* 0x000fea0003800000 */
.L_x_8411:
        /* <DEDUP_REMOVED lines=11> */
.L_x_8461:
        /* <DEDUP_REMOVED lines=36> */
.L_x_8566:
[----:B------:R-:W-:Y:S02]  /*15990*/  ULDC UR4, c[0x0][0xd38] ;  /* 0x00034e0000047ab9 */ /* 0x000fe40000000800 */
[----:B------:R-:W-:-:S04]  /*159a0*/  IMAD.U32 R4, RZ, RZ, UR4 ;  /* 0x00000004ff047e24 */ /* 0x000fc8000f8e00ff */
[----:B--2---:R-:W-:-:S04]  /*159b0*/  IMAD R14, R14, R4, RZ ;  /* 0x000000040e0e7224 */ /* 0x004fc800078e02ff */
[----:B------:R-:W-:-:S05]  /*159c0*/  IMAD.IADD R5, R5, 0x1, R14 ;  /* 0x0000000105057824 */ /* 0x000fca00078e020e */
[----:B------:R-:W-:-:S13]  /*159d0*/  ISETP.GT.AND P6, PT, R5, R0, PT ;  /* 0x000000000500720c */ /* 0x000fda0003fc4270 */
[----:B------:R-:W-:Y:S05]  /*159e0*/  @P6 BRA `(.L_x_8464) ;  /* 0x00000000009c6947 */ /* 0x000fea0003800000 */
.L_x_8469:
        /* <DEDUP_REMOVED lines=14> */
.L_x_8467:
[----:B------:R-:W-:Y:S05]  /*15ad0*/  BSYNC B0 ;  /* 0x0000000000007941 */ /* 0x000fea0003800000 */
.L_x_8466:
        /* <DEDUP_REMOVED lines=18> */
.L_x_8574:
[----:B------:R-:W-:Y:S02]  /*15c00*/  ULDC UR4, c[0x0][0xd38] ;  /* 0x00034e0000047ab9 */ /* 0x000fe40000000800 */
[----:B------:R-:W-:-:S04]  /*15c10*/  IMAD.U32 R4, RZ, RZ, UR4 ;  /* 0x00000004ff047e24 */ /* 0x000fc8000f8e00ff */
[----:B--2---:R-:W-:-:S04]  /*15c20*/  IMAD R14, R14, R4, RZ ;  /* 0x000000040e0e7224 */ /* 0x004fc800078e02ff */
[----:B------:R-:W-:-:S05]  /*15c30*/  IMAD.IADD R5, R14, 0x1, R5 ;  /* 0x000000010e057824 */ /* 0x000fca00078e0205 */
[----:B------:R-:W-:-:S13]  /*15c40*/  ISETP.GT.AND P6, PT, R5, R0, PT ;  /* 0x000000000500720c */ /* 0x000fda0003fc4270 */
[----:B------:R-:W-:Y:S05]  /*15c50*/  @!P6 BRA `(.L_x_8469) ;  /* 0xfffffffc0064e947 */ /* 0x000fea000383ffff */
.L_x_8464:
        /* <DEDUP_REMOVED lines=8> */
.L_x_8578:
[----:B------:R-:W-:Y:S01]  /*15ce0*/  ISETP.NE.AND P0, PT, R3, RZ, PT ;  /* 0x000000ff0300720c */ /* 0x000fe20003f05270 */
[----:B------:R-:W-:-:S12]  /*15cf0*/  IMAD.MOV.U32 R14, RZ, RZ, RZ ;  /* 0x000000ffff0e7224 */ /* 0x000fd800078e00ff */
[----:B------:R-:W-:Y:S05]  /*15d00*/  @!P0 BRA `(.L_x_8471) ;  /* 0x0000000000108947 */ /* 0x000fea0003800000 */
[----:B------:R-:W-:Y:S01]  /*15d10*/  UMOV UR4, 0xffffffff ;  /* 0xffffffff00047882 */ /* 0x000fe20000000000 */
[----:B------:R-:W-:Y:S02]  /*15d20*/  VIADD R12, R6, 0xffffffff ;  /* 0xffffffff060c7836 */ /* 0x000fe40000000000 */
[----:B------:R-:W-:Y:S05]  /*15d30*/  BRA.DIV UR4, `(.L_x_8472) ;  /* 0x00000042042c7947 */ /* 0x000fea000b800000 */
[----:B------:R4:W0:Y:S02]  /*15d40*/  SHFL.IDX PT, R14, R2, R12, 0x1f ;  /* 0x00001f0c020e7589 */ /* 0x00082400000e0000 */
.L_x_8471:
        /* <DEDUP_REMOVED lines=66> */
.L_x_8465:
[----:B------:R-:W-:Y:S01]  /*16170*/  UMOV UR4, URZ ;  /* 0x0000003f00047c82 */ /* 0x000fe20008000000 */
[----:B------:R-:W-:Y:S01]  /*16180*/  UMOV UR5, URZ ;  /* 0x0000003f00057c82 */ /* 0x000fe20008000000 */
[----:B------:R-:W-:Y:S01]  /*16190*/  ULDC UR6, c[0x0][0xd3c] ;  /* 0x00034f0000067ab9 */ /* 0x000fe20000000800 */
[----:B------:R-:W-:Y:S02]  /*161a0*/  IMAD.MOV.U32 R16, RZ, RZ, R0 ;  /* 0x000000ffff107224 */ /* 0x000fe400078e0000 */
[----:B------:R-:W-:Y:S02]  /*161b0*/  IMAD.U32 R17, RZ, RZ, UR4 ;  /* 0x00000004ff117e24 */ /* 0x000fe4000f8e00ff */
[----:B------:R-:W-:Y:S02]  /*161c0*/  IMAD.U32 R18, RZ, RZ, UR5 ;  /* 0x00000005ff127e24 */ /* 0x000fe4000f8e00ff */
[----:B------:R-:W-:-:S07]  /*161d0*/  IMAD.U32 R19, RZ, RZ, UR6 ;  /* 0x00000006ff137e24 */ /* 0x000fce000f8e00ff */
.L_x_8473:
        /* <DEDUP_REMOVED lines=10> */
.L_x_8462:
[----:B------:R-:W-:Y:S02]  /*16280*/  ULDC UR4, c[0x0][0xd3c] ;  /* 0x00034f0000047ab9 */ /* 0x000fe40000000800 */
[----:B0-----:R-:W-:-:S13]  /*16290*/  ISETP.GE.AND P0, PT, R19, UR4, PT ;  /* 0x0000000413007c0c */ /* 0x001fda000bf06270 */
[----:B------:R-:W-:Y:S05]  /*162a0*/  @!P0 BRA `(.L_x_8474) ;  /* 0xffffffa800588947 */ /* 0x000fea000383ffff */
[----:B------:R-:W-:Y:S05]  /*162b0*/  BSYNC B8 ;  /* 0x0000000000087941 */ /* 0x000fea0003800000 */
.L_x_8407:
        /* <DEDUP_REMOVED lines=12> */
.L_x_8581:
[----:B------:R-:W-:Y:S05]  /*16380*/  BSYNC B0 ;  /* 0x0000000000007941 */ /* 0x000fea0003800000 */
.L_x_8475:
[----:B------:R-:W-:-:S03]  /*16390*/  UMOV UR4, 0xffffffff ;  /* 0xffffffff00047882 */ /* 0x000fc60000000000 */
[----:B------:R-:W-:Y:S05]  /*163a0*/  BRA.DIV UR4, `(.L_x_8477) ;  /* 0x0000003a04c87947 */ /* 0x000fea000b800000 */
[----:B------:R-:W0:Y:S02]  /*163b0*/  S2R R0, SR_TID.X ;  /* 0x0000000000007919 */ /* 0x000e240000002100 */
[----:B0-----:R-:W-:-:S04]  /*163c0*/  SHF.R.U32.HI R0, RZ, 0x5, R0 ;  /* 0x00000005ff007819 */ /* 0x001fc80000011600 */
[----:B------:R-:W-:-:S05]  /*163d0*/  LOP3.LUT R0, R0, 0x3, RZ, 0xc0, !PT ;  /* 0x0000000300007812 */ /* 0x000fca00078ec0ff */
[----:B------:R0:W0:Y:S02]  /*163e0*/  SHFL.IDX PT, R14, R0, RZ, 0x1f ;  /* 0x00001fff000e7589 */ /* 0x00002400000e0000 */
.L_x_8584:
[----:B0-----:R-:W-:Y:S01]  /*163f0*/  ISETP.NE.AND P0, PT, R14, RZ, PT ;  /* 0x000000ff0e00720c */ /* 0x001fe20003f05270 */
[----:B------:R-:W-:-:S12]  /*16400*/  BSSY B0, `(.L_x_8478) ;  /* 0x0000024000007945 */ /* 0x000fd80003800000 */
[----:B------:R-:W-:Y:S05]  /*16410*/  @P0 BRA `(.L_x_8479) ;  /* 0x0000000000880947 */ /* 0x000fea0003800000 */
[----:B------:R-:W-:-:S03]  /*16420*/  UMOV UR4, 0xffffffff ;  /* 0xffffffff00047882 */ /* 0x000fc60000000000 */
[----:B------:R-:W-:Y:S05]  /*16430*/  BRA.DIV UR4, `(.L_x_8480) ;  /* 0x0000003a04d87947 */ /* 0x000fea000b800000 */
[----:B------:R-:W-:-:S13]  /*16440*/  ELECT P6, URZ, PT ;  /* 0x00000000003f782f */ /* 0x000fda00038c0000 */
.L_x_8587:
[----:B------:R-:W-:Y:S05]  /*16450*/  @!P6 BRA `(.L_x_8479) ;  /* 0x000000000078e947 */ /* 0x000fea0003800000 */
[----:B------:R-:W-:-:S06]  /*16460*/  ULOP3.LUT UR4, UR42, 0x2, URZ, 0xfc, !UPT ;  /* 0x000000022a047892 */ /* 0x000fcc000f8efc3f */
[----:B------:R-:W-:-:S05]  /*16470*/  IMAD.U32 R0, RZ, RZ, UR4 ;  /* 0x00000004ff007e24 */ /* 0x000fca000f8e00ff */
[----:B------:R-:W-:-:S13]  /*16480*/  ISETP.NE.AND P0, PT, R0, 0x3, PT ;  /* 0x000000030000780c */ /* 0x000fda0003f05270 */
[----:B------:R-:W-:Y:S05]  /*16490*/  @!P0 BRA `(.L_x_8481) ;  /* 0x0000000000048947 */ /* 0x000fea0003800000 */
[----:B------:R-:W-:Y:S01]  /*164a0*/  BPT.TRAP 0x1 ;  /* 0x000000040000795c */ /* 0x000fe20000300000 */
.L_x_8481:
[----:B------:R-:W-:Y:S01]  /*164b0*/  IMAD R5, R24, 0x8, R7 ;  /* 0x0000000818057824 */ /* 0x000fe200078e0207 */
[----:B------:R-:W-:Y:S01]  /*164c0*/  SHF.L.U32 R0, R26, 0x1f, RZ ;  /* 0x0000001f1a007819 */ /* 0x000fe200000006ff */
[----:B------:R-:W-:-:S03]  /*164d0*/  VIADD R24, R24, 0x1 ;  /* 0x0000000118187836 */ /* 0x000fc60000000000 */
[----:B------:R-:W0:Y:S02]  /*164e0*/  SYNCS.PHASECHK.TRANS64.TRYWAIT P1, [R5+URZ+0x38840], R0 ;  /* 0x03884000050075a7 */ /* 0x000e24000802017f */
[----:B------:R-:W-:-:S04]  /*164f0*/  ISETP.NE.AND P2, PT, R24, 0x2, PT ;  /* 0x000000021800780c */ /* 0x000fc80003f45270 */
[----:B------:R-:W-:Y:S01]  /*16500*/  SEL R3, RZ, 0x1, P2 ;  /* 0x00000001ff037807 */ /* 0x000fe20001000000 */
[----:B0-----:R-:W-:Y:S08]  /*16510*/  @!P1 BRA `(.L_x_8482) ;  /* 0x0000003800c09947 */ /* 0x001ff00003800000 */
.L_x_8588:
[----:B------:R-:W-:Y:S02]  /*16520*/  SEL R24, R24, RZ, P2 ;  /* 0x000000ff18187207 */ /* 0x000fe40001000000 */
[----:B------:R-:W-:Y:S01]  /*16530*/  LOP3.LUT R2, R26, R3, RZ, 0x3c, !PT ;  /* 0x000000031a027212 */ /* 0x000fe200078e3cff */
[----:B------:R-:W-:Y:S06]  /*16540*/  @!P0 BRA `(.L_x_8483) ;  /* 0x0000000000048947 */ /* 0x000fec0003800000 */
[----:B------:R-:W-:Y:S01]  /*16550*/  BPT.TRAP 0x1 ;  /* 0x000000040000795c */ /* 0x000fe20000300000 */
.L_x_8483:
[----:B------:R-:W-:Y:S01]  /*16560*/  IMAD R3, R24, 0x8, R7 ;  /* 0x0000000818037824 */ /* 0x000fe200078e0207 */
[----:B------:R-:W-:-:S04]  /*16570*/  SHF.L.U32 R2, R2, 0x1f, RZ ;  /* 0x0000001f02027819 */ /* 0x000fc800000006ff */
[----:B------:R-:W0:Y:S02]  /*16580*/  SYNCS.PHASECHK.TRANS64.TRYWAIT P1, [R3+URZ+0x38840], R2 ;  /* 0x03884002030075a7 */ /* 0x000e24000802017f */
[----:B0-----:R-:W-:Y:S05]  /*16590*/  @!P1 BRA `(.L_x_8484) ;  /* 0x0000003800b49947 */ /* 0x001fea0003800000 */
.L_x_8589:
[----:B------:R-:W-:Y:S05]  /*165a0*/  @!P0 BRA `(.L_x_8485) ;  /* 0x0000000000048947 */ /* 0x000fea0003800000 */
[----:B------:R-:W-:Y:S01]  /*165b0*/  BPT.TRAP 0x1 ;  /* 0x000000040000795c */ /* 0x000fe20000300000 */
.L_x_8485:
[----:B------:R-:W0:Y:S02]  /*165c0*/  SYNCS.PHASECHK.TRANS64.TRYWAIT P1, [R5+URZ+0x38860], R0 ;  /* 0x03886000050075a7 */ /* 0x000e24000802017f */
[----:B0-----:R-:W-:Y:S05]  /*165d0*/  @!P1 BRA `(.L_x_8486) ;  /* 0x0000003800b89947 */ /* 0x001fea0003800000 */
.L_x_8590:
[----:B------:R-:W-:Y:S05]  /*165e0*/  @!P0 BRA `(.L_x_8487) ;  /* 0x0000000000048947 */ /* 0x000fea0003800000 */
[----:B------:R-:W-:Y:S01]  /*165f0*/  BPT.TRAP 0x1 ;  /* 0x000000040000795c */ /* 0x000fe20000300000 */
.L_x_8487:
[----:B------:R0:W0:Y:S02]  /*16600*/  SYNCS.PHASECHK.TRANS64.TRYWAIT P0, [R3+URZ+0x38860], R2 ;  /* 0x03886002030075a7 */ /* 0x000024000800017f */
[----:B0-----:R-:W-:Y:S05]  /*16610*/  @!P0 NANOSLEEP.SYNCS 0x989680 ;  /* 0x009896800000895d */ /* 0x001fea0003900000 */
[----:B------:R-:W0:Y:S02]  /*16620*/  @!P0 SYNCS.PHASECHK.TRANS64 P0, [R3+URZ+0x38860], R2 ;  /* 0x03886002030085a7 */ /* 0x000e24000800007f */
[----:B0-----:R-:W-:Y:S05]  /*16630*/  @!P0 BRA `(.L_x_8487) ;  /* 0xfffffffc00f08947 */ /* 0x001fea000383ffff */
.L_x_8479:
[----:B------:R-:W-:Y:S05]  /*16640*/  BSYNC B0 ;  /* 0x0000000000007941 */ /* 0x000fea0003800000 */
.L_x_8478:
[----:B------:R-:W-:Y:S05]  /*16650*/  EXIT ;  /* 0x000000000000794d */ /* 0x000fea0003800000 */
.L_x_8349:
[----:B0-----:R0:W1:Y:S02]  /*16660*/  SYNCS.PHASECHK.TRANS64.TRYWAIT P1, [R17+URZ+0x38800], R4 ;  /* 0x03880004110075a7 */ /* 0x001064000802017f */
[----:B-1----:R-:W-:Y:S05]  /*16670*/  @!P1 NANOSLEEP.SYNCS 0x989680 ;  /* 0x009896800000995d */ /* 0x002fea0003900000 */
[----:B------:R-:W1:Y:S02]  /*16680*/  @!P1 SYNCS.PHASECHK.TRANS64 P1, [R17+URZ+0x38800], R4 ;  /* 0x03880004110095a7 */ /* 0x000e64000802007f */
[----:B-1----:R-:W-:Y:S05]  /*16690*/  @!P1 BRA `(.L_x_8349) ;  /* 0xfffffffc00f09947 */ /* 0x002fea000383ffff */
[----:B------:R-:W-:Y:S05]  /*166a0*/  BRA `(.L_x_8488) ;  /* 0xfffffed000ac7947 */ /* 0x000fea000383ffff */
.L_x_8353:
[----:B--2---:R2:W3:Y:S02]  /*166b0*/  SYNCS.PHASECHK.TRANS64.TRYWAIT P1, [R9+URZ+0x38830], R6 ;  /* 0x03883006090075a7 */ /* 0x0044e4000802017f */
[----:B---3--:R-:W-:Y:S05]  /*166c0*/  @!P1 NANOSLEEP.SYNCS 0x989680 ;  /* 0x009896800000995d */ /* 0x008fea0003900000 */
[----:B------:R-:W3:Y:S02]  /*166d0*/  @!P1 SYNCS.PHASECHK.TRANS64 P1, [R9+URZ+0x38830], R6 ;  /* 0x03883006090095a7 */ /* 0x000ee4000802007f */
[----:B---3--:R-:W-:Y:S05]  /*166e0*/  @!P1 BRA `(.L_x_8353) ;  /* 0xfffffffc00f09947 */ /* 0x008fea000383ffff */
[----:B------:R-:W-:Y:S05]  /*166f0*/  BRA `(.L_x_8352) ;  /* 0xfffffed000cc7947 */ /* 0x000fea000383ffff */
.L_x_8354:
[----:B---3--:R3:W4:Y:S02]  /*16700*/  SYNCS.PHASECHK.TRANS64.TRYWAIT P1, [R17+URZ+0x38810], R4 ;  /* 0x03881004110075a7 */ /* 0x008724000802017f */
[----:B----4-:R-:W-:Y:S05]  /*16710*/  @!P1 NANOSLEEP.SYNCS 0x989680 ;  /* 0x009896800000995d */ /* 0x010fea0003900000 */
[----:B------:R-:W4:Y:S02]  /*16720*/  @!P1 SYNCS.PHASECHK.TRANS64 P1, [R17+URZ+0x38810], R4 ;  /* 0x03881004110095a7 */ /* 0x000f24000802007f */
[----:B----4-:R-:W-:Y:S05]  /*16730*/  @!P1 BRA `(.L_x_8354) ;  /* 0xfffffffc00f09947 */ /* 0x010fea000383ffff */
[----:B------:R-:W-:Y:S05]  /*16740*/  BRA `(.L_x_8489) ;  /* 0xfffffed400587947 */ /* 0x000fea000383ffff */
.L_x_8358:
[----:B0-----:R0:W3:Y:S02]  /*16750*/  SYNCS.PHASECHK.TRANS64.TRYWAIT P1, [R9+URZ+0x38850], R6 ;  /* 0x03885006090075a7 */ /* 0x0010e4000802017f */
[----:B---3--:R-:W-:Y:S05]  /*16760*/  @!P1 NANOSLEEP.SYNCS 0x989680 ;  /* 0x009896800000995d */ /* 0x008fea0003900000 */
[----:B------:R-:W3:Y:S02]  /*16770*/  @!P1 SYNCS.PHASECHK.TRANS64 P1, [R9+URZ+0x38850], R6 ;  /* 0x03885006090095a7 */ /* 0x000ee4000802007f */
[----:B---3--:R-:W-:Y:S05]  /*16780*/  @!P1 BRA `(.L_x_8358) ;  /* 0xfffffffc00f09947 */ /* 0x008fea000383ffff */
[----:B------:R-:W-:Y:S05]  /*16790*/  BRA `(.L_x_8357) ;  /* 0xfffffed400887947 */ /* 0x000fea000383ffff */
.L_x_8365:
[----:B-1----:R1:W2:Y:S02]  /*167a0*/  SYNCS.PHASECHK.TRANS64.TRYWAIT P1, [R9+URZ+0x38830], R8 ;  /* 0x03883008090075a7 */ /* 0x0022a4000802017f */
[----:B--2---:R-:W-:Y:S05]  /*167b0*/  @!P1 NANOSLEEP.SYNCS 0x989680 ;  /* 0x009896800000995d */ /* 0x004fea0003900000 */
[----:B------:R-:W2:Y:S02]  /*167c0*/  @!P1 SYNCS.PHASECHK.TRANS64 P1, [R9+URZ+0x38830], R8 ;  /* 0x03883008090095a7 */ /* 0x000ea4000802007f */
[----:B--2---:R-:W-:Y:S05]  /*167d0*/  @!P1 BRA `(.L_x_8365) ;  /* 0xfffffffc00f09947 */ /* 0x004fea000383ffff */
[----:B------:R-:W-:Y:S05]  /*167e0*/  BRA `(.L_x_8364) ;  /* 0xfffffefc008c7947 */ /* 0x000fea000383ffff */
.L_x_8369:
[----:B---3--:R3:W4:Y:S02]  /*167f0*/  SYNCS.PHASECHK.TRANS64.TRYWAIT P1, [R9+URZ+0x38850], R8 ;  /* 0x03885008090075a7 */ /* 0x008724000802017f */
[----:B----4-:R-:W-:Y:S05]  /*16800*/  @!P1 NANOSLEEP.SYNCS 0x989680 ;  /* 0x009896800000995d */ /* 0x010fea0003900000 */
[----:B------:R-:W4:Y:S02]  /*16810*/  @!P1 SYNCS.PHASECHK.TRANS64 P1, [R9+URZ+0x38850], R8 ;  /* 0x03885008090095a7 */ /* 0x000f24000802007f */
[----:B----4-:R-:W-:Y:S05]  /*16820*/  @!P1 BRA `(.L_x_8369) ;  /* 0xfffffffc00f09947 */ /* 0x010fea000383ffff */
[----:B------:R-:W-:Y:S05]  /*16830*/  BRA `(.L_x_8368) ;  /* 0xfffffefc00ec7947 */ /* 0x000fea000383ffff */
.L_x_8377:
[----:B-1----:R1:W2:Y:S02]  /*16840*/  SYNCS.PHASECHK.TRANS64.TRYWAIT P1, [R9+URZ+0x38830], R8 ;  /* 0x03883008090075a7 */ /* 0x0022a4000802017f */
[----:B--2---:R-:W-:Y:S05]  /*16850*/  @!P1 NANOSLEEP.SYNCS 0x989680 ;  /* 0x009896800000995d */ /* 0x004fea0003900000 */
[----:B------:R-:W2:Y:S02]  /*16860*/  @!P1 SYNCS.PHASECHK.TRANS64 P1, [R9+URZ+0x38830], R8 ;  /* 0x03883008090095a7 */ /* 0x000ea4000802007f */
[----:B--2---:R-:W-:Y:S05]  /*16870*/  @!P1 BRA `(.L_x_8377) ;  /* 0xfffffffc00f09947 */ /* 0x004fea000383ffff */
[----:B------:R-:W-:Y:S05]  /*16880*/  BRA `(.L_x_8376) ;  /* 0xffffff3000087947 */ /* 0x000fea000383ffff */
.L_x_8381:
[----:B---3--:R3:W4:Y:S02]  /*16890*/  SYNCS.PHASECHK.TRANS64.TRYWAIT P1, [R9+URZ+0x38850], R8 ;  /* 0x03885008090075a7 */ /* 0x008724000802017f */
[----:B----4-:R-:W-:Y:S05]  /*168a0*/  @!P1 NANOSLEEP.SYNCS 0x989680 ;  /* 0x009896800000995d */ /* 0x010fea0003900000 */
[----:B------:R-:W4:Y:S02]  /*168b0*/  @!P1 SYNCS.PHASECHK.TRANS64 P1, [R9+URZ+0x38850], R8 ;  /* 0x03885008090095a7 */ /* 0x000f24000802007f */
[----:B----4-:R-:W-:Y:S05]  /*168c0*/  @!P1 BRA `(.L_x_8381) ;  /* 0xfffffffc00f09947 */ /* 0x010fea000383ffff */
[----:B------:R-:W-:Y:S05]  /*168d0*/  BRA `(.L_x_8380) ;  /* 0xffffff3000687947 */ /* 0x000fea000383ffff */
.L_x_8419:
        /* <DEDUP_REMOVED lines=10> */
.L_x_8491:
[----:B------:R-:W-:Y:S05]  /*16980*/  BSYNC B0 ;  /* 0x0000000000007941 */ /* 0x000fea0003800000 */
.L_x_8490:
[----:B------:R-:W-:Y:S05]  /*16990*/  BRA `(.L_x_8492) ;  /* 0xffffffb0001c7947 */ /* 0x000fea000383ffff */
.L_x_8422:
[----:B0-----:R0:W1:Y:S02]  /*169a0*/  SYNCS.PHASECHK.TRANS64.TRYWAIT P0, [R27+URZ+0x38840], R0 ;  /* 0x038840001b0075a7 */ /* 0x001064000800017f */
[----:B-1----:R-:W-:Y:S05]  /*169b0*/  @!P0 NANOSLEEP.SYNCS 0x989680 ;  /* 0x009896800000895d */ /* 0x002fea0003900000 */
[----:B------:R-:W1:Y:S02]  /*169c0*/  @!P0 SYNCS.PHASECHK.TRANS64 P0, [R27+URZ+0x38840], R0 ;  /* 0x038840001b0085a7 */ /* 0x000e64000800007f */
[----:B-1----:R-:W-:Y:S05]  /*169d0*/  @!P0 BRA `(.L_x_8422) ;  /* 0xfffffffc00f08947 */ /* 0x002fea000383ffff */
[----:B------:R-:W-:Y:S05]  /*169e0*/  BRA `(.L_x_8493) ;  /* 0xffffffb000fc7947 */ /* 0x000fea000383ffff */
.L_x_8423:
        /* <DEDUP_REMOVED lines=8> */
.L_x_8495:
[----:B------:R-:W-:Y:S05]  /*16a70*/  BSYNC B0 ;  /* 0x0000000000007941 */ /* 0x000fea0003800000 */
.L_x_8494:
        /* <DEDUP_REMOVED lines=9> */
.L_x_8496:
[----:B------:R-:W-:Y:S02]  /*16b10*/  IMAD.MOV.U32 R13, RZ, RZ, R4 ;  /* 0x000000ffff0d7224 */ /* 0x000fe400078e0004 */
[----:B------:R-:W-:Y:S02]  /*16b20*/  IMAD.MOV.U32 R12, RZ, RZ, 0x1 ;  /* 0x00000001ff0c7424 */ /* 0x000fe400078e00ff */
[----:B------:R-:W-:-:S07]  /*16b30*/  IMAD.MOV.U32 R3, RZ, RZ, R14 ;  /* 0x000000ffff037224 */ /* 0x000fce00078e000e */
[----:B------:R-:W-:Y:S05]  /*16b40*/  WARPSYNC.COLLECTIVE R15, `(.L_x_8497) ;  /* 0x000000000f087348 */ /* 0x000fea0003c00000 */
[----:B------:R0:W1:Y:S02]  /*16b50*/  SHFL.IDX P6, R14, R13, R12, R11 ;  /* 0x0000000c0d0e7389 */ /* 0x00006400000c000b */
[----:B01----:R-:W-:Y:S01]  /*16b60*/  ENDCOLLECTIVE ;  /* 0x000000000000791b */ /* 0x003fe20003800000 */
.L_x_8497:
        /* <DEDUP_REMOVED lines=15> */
.L_x_8498:
[----:B------:R-:W-:Y:S02]  /*16c60*/  @P0 IMAD R6, R5, 0x2, R23 ;  /* 0x0000000205060824 */ /* 0x000fe400078e0217 */
[----:B------:R-:W-:Y:S02]  /*16c70*/  IMAD.MOV.U32 R13, RZ, RZ, R4 ;  /* 0x000000ffff0d7224 */ /* 0x000fe400078e0004 */
[----:B------:R-:W-:Y:S02]  /*16c80*/  IMAD.MOV.U32 R12, RZ, RZ, 0x2 ;  /* 0x00000002ff0c7424 */ /* 0x000fe400078e00ff */
[----:B------:R-:W-:-:S07]  /*16c90*/  IMAD.MOV.U32 R3, RZ, RZ, R14 ;  /* 0x000000ffff037224 */ /* 0x000fce00078e000e */
[----:B------:R-:W-:Y:S05]  /*16ca0*/  WARPSYNC.COLLECTIVE R15, `(.L_x_8499) ;  /* 0x000000000f087348 */ /* 0x000fea0003c00000 */
[----:B------:R0:W1:Y:S02]  /*16cb0*/  SHFL.IDX P6, R14, R13, R12, R11 ;  /* 0x0000000c0d0e7389 */ /* 0x00006400000c000b */
[----:B01----:R-:W-:Y:S01]  /*16cc0*/  ENDCOLLECTIVE ;  /* 0x000000000000791b */ /* 0x003fe20003800000 */
.L_x_8499:
        /* <DEDUP_REMOVED lines=15> */
.L_x_8500:
[----:B------:R-:W-:Y:S02]  /*16dc0*/  @P0 IMAD R6, R5, 0x2, R23 ;  /* 0x0000000205060824 */ /* 0x000fe400078e0217 */
[----:B------:R-:W-:Y:S02]  /*16dd0*/  IMAD.MOV.U32 R13, RZ, RZ, R4 ;  /* 0x000000ffff0d7224 */ /* 0x000fe400078e0004 */
[----:B------:R-:W-:Y:S02]  /*16de0*/  IMAD.MOV.U32 R12, RZ, RZ, 0x3 ;  /* 0x00000003ff0c7424 */ /* 0x000fe400078e00ff */
[----:B------:R-:W-:-:S07]  /*16df0*/  IMAD.MOV.U32 R3, RZ, RZ, R14 ;  /* 0x000000ffff037224 */ /* 0x000fce00078e000e */
[----:B------:R-:W-:Y:S05]  /*16e00*/  WARPSYNC.COLLECTIVE R15, `(.L_x_8501) ;  /* 0x000000000f087348 */ /* 0x000fea0003c00000 */
[----:B------:R0:W1:Y:S02]  /*16e10*/  SHFL.IDX P6, R14, R13, R12, R11 ;  /* 0x0000000c0d0e7389 */ /* 0x00006400000c000b */
[----:B01----:R-:W-:Y:S01]  /*16e20*/  ENDCOLLECTIVE ;  /* 0x000000000000791b */ /* 0x003fe20003800000 */
.L_x_8501:
        /* <DEDUP_REMOVED lines=10> */
.L_x_8502:
[----:B------:R-:W-:Y:S01]  /*16ed0*/  @!PT LDS RZ, [RZ] ;  /* 0x00000000fffff984 */ /* 0x000fe20000000800 */
[----:B------:R-:W-:Y:S01]  /*16ee0*/  @!PT LDS RZ, [RZ] ;  /* 0x00000000fffff984 */ /* 0x000fe20000000800 */
[----:B------:R-:W-:Y:S01]  /*16ef0*/  @!PT LDS RZ, [RZ] ;  /* 0x00000000fffff984 */ /* 0x000fe20000000800 */
[----:B------:R0:W-:Y:S01]  /*16f00*/  @P0 LDGSTS.E.BYPASS.LTC128B.128 [R6+0x23400], desc[UR44][R2.64], !P2 ;  /* 0x2340000002060fae */ /* 0x0001e2000d101d6c */
[----:B------:R-:W-:Y:S01]  /*16f10*/  IMAD.MOV.U32 R0, RZ, RZ, R14 ;  /* 0x000000ffff007224 */ /* 0x000fe200078e000e */
[----:B------:R-:W-:Y:S06]  /*16f20*/  BRA `(.L_x_8503) ;  /* 0xffffffb000b87947 */ /* 0x000fec000383ffff */
.L_x_8428:
        /* <DEDUP_REMOVED lines=10> */
.L_x_8504:
        /* <DEDUP_REMOVED lines=9> */
.L_x_8505:
[----:B------:R-:W-:Y:S02]  /*17060*/  IMAD.MOV.U32 R13, RZ, RZ, R2 ;  /* 0x000000ffff0d7224 */ /* 0x000fe400078e0002 */
[----:B------:R-:W-:Y:S02]  /*17070*/  IMAD.MOV.U32 R12, RZ, RZ, 0x1 ;  /* 0x00000001ff0c7424 */ /* 0x000fe400078e00ff */
[----:B------:R-:W-:-:S07]  /*17080*/  IMAD.MOV.U32 R5, RZ, RZ, R14 ;  /* 0x000000ffff057224 */ /* 0x000fce00078e000e */
[----:B------:R-:W-:Y:S05]  /*17090*/  WARPSYNC.COLLECTIVE R15, `(.L_x_8506) ;  /* 0x000000000f087348 */ /* 0x000fea0003c00000 */
[----:B------:R0:W1:Y:S02]  /*170a0*/  SHFL.IDX P6, R14, R13, R12, R11 ;  /* 0x0000000c0d0e7389 */ /* 0x00006400000c000b */
[----:B01----:R-:W-:Y:S01]  /*170b0*/  ENDCOLLECTIVE ;  /* 0x000000000000791b */ /* 0x003fe20003800000 */
.L_x_8506:
        /* <DEDUP_REMOVED lines=15> */
.L_x_8507:
        /* <DEDUP_REMOVED lines=8> */
.L_x_8508:
        /* <DEDUP_REMOVED lines=16> */
.L_x_8509:
[----:B------:R-:W-:Y:S01]  /*17330*/  @P2 LOP3.LUT R22, R22, 0x40, RZ, 0xfc, !PT ;  /* 0x0000004016162812 */ /* 0x000fe200078efcff */
[----:B------:R-:W-:Y:S02]  /*17340*/  IMAD.MOV.U32 R13, RZ, RZ, R2 ;  /* 0x000000ffff0d7224 */ /* 0x000fe400078e0002 */
[----:B------:R-:W-:Y:S02]  /*17350*/  IMAD.MOV.U32 R12, RZ, RZ, 0x3 ;  /* 0x00000003ff0c7424 */ /* 0x000fe400078e00ff */
[----:B------:R-:W-:-:S07]  /*17360*/  IMAD.MOV.U32 R5, RZ, RZ, R14 ;  /* 0x000000ffff057224 */ /* 0x000fce00078e000e */
[----:B------:R-:W-:Y:S05]  /*17370*/  WARPSYNC.COLLECTIVE R15, `(.L_x_8510) ;  /* 0x000000000f087348 */ /* 0x000fea0003c00000 */
[----:B------:R0:W1:Y:S02]  /*17380*/  SHFL.IDX P6, R14, R13, R12, R11 ;  /* 0x0000000c0d0e7389 */ /* 0x00006400000c000b */
[----:B01----:R-:W-:Y:S01]  /*17390*/  ENDCOLLECTIVE ;  /* 0x000000000000791b */ /* 0x003fe20003800000 */
.L_x_8510:
        /* <DEDUP_REMOVED lines=14> */
.L_x_8511:
[----:B------:R-:W-:Y:S01]  /*17480*/  IMAD.MOV.U32 R0, RZ, RZ, R14 ;  /* 0x000000ffff007224 */ /* 0x000fe200078e000e */
[----:B------:R-:W-:Y:S06]  /*17490*/  BRA `(.L_x_8512) ;  /* 0xffffffb400c07947 */ /* 0x000fec000383ffff */
.L_x_8432:
        /* <DEDUP_REMOVED lines=47> */
.L_x_8514:
[----:B------:R-:W-:Y:S05]  /*17790*/  BSYNC B0 ;  /* 0x0000000000007941 */ /* 0x000fea0003800000 */
.L_x_8513:
        /* <DEDUP_REMOVED lines=11> */
.L_x_8515:
        /* <DEDUP_REMOVED lines=39> */
.L_x_8516:
[----:B------:R-:W-:Y:S02]  /*17ac0*/  IMAD.MOV.U32 R13, RZ, RZ, R0 ;  /* 0x000000ffff0d7224 */ /* 0x000fe400078e0000 */
[----:B------:R-:W-:-:S07]  /*17ad0*/  IMAD.MOV.U32 R7, RZ, RZ, R14 ;  /* 0x000000ffff077224 */ /* 0x000fce00078e000e */
[----:B------:R-:W-:Y:S05]  /*17ae0*/  WARPSYNC.COLLECTIVE R15, `(.L_x_8517) ;  /* 0x000000000f087348 */ /* 0x000fea0003c00000 */
[----:B------:R0:W1:Y:S02]  /*17af0*/  SHFL.IDX P6, R14, R13, R12, R11 ;  /* 0x0000000c0d0e7389 */ /* 0x00006400000c000b */
[----:B01----:R-:W-:Y:S01]  /*17b00*/  ENDCOLLECTIVE ;  /* 0x000000000000791b */ /* 0x003fe20003800000 */
.L_x_8517:
        /* <DEDUP_REMOVED lines=33> */
.L_x_8518:
[----:B------:R-:W-:Y:S02]  /*17d20*/  IMAD.MOV.U32 R13, RZ, RZ, R0 ;  /* 0x000000ffff0d7224 */ /* 0x000fe400078e0000 */
[----:B------:R-:W-:-:S07]  /*17d30*/  IMAD.MOV.U32 R7, RZ, RZ, R14 ;  /* 0x000000ffff077224 */ /* 0x000fce00078e000e */
[----:B------:R-:W-:Y:S05]  /*17d40*/  WARPSYNC.COLLECTIVE R15, `(.L_x_8519) ;  /* 0x000000000f087348 */ /* 0x000fea0003c00000 */
[----:B------:R0:W1:Y:S02]  /*17d50*/  SHFL.IDX P6, R14, R13, R12, R11 ;  /* 0x0000000c0d0e7389 */ /* 0x00006400000c000b */
[----:B01----:R-:W-:Y:S01]  /*17d60*/  ENDCOLLECTIVE ;  /* 0x000000000000791b */ /* 0x003fe20003800000 */
.L_x_8519:
        /* <DEDUP_REMOVED lines=27> */
.L_x_8520:
[----:B------:R-:W-:Y:S02]  /*17f20*/  IMAD.MOV.U32 R13, RZ, RZ, R0 ;  /* 0x000000ffff0d7224 */ /* 0x000fe400078e0000 */
[----:B------:R-:W-:-:S07]  /*17f30*/  IMAD.MOV.U32 R6, RZ, RZ, R14 ;  /* 0x000000ffff067224 */ /* 0x000fce00078e000e */
[----:B------:R-:W-:Y:S05]  /*17f40*/  WARPSYNC.COLLECTIVE R15, `(.L_x_8521) ;  /* 0x000000000f087348 */ /* 0x000fea0003c00000 */
[----:B------:R0:W1:Y:S02]  /*17f50*/  SHFL.IDX P6, R14, R13, R12, R11 ;  /* 0x0000000c0d0e7389 */ /* 0x00006400000c000b */
[----:B01----:R-:W-:Y:S01]  /*17f60*/  ENDCOLLECTIVE ;  /* 0x000000000000791b */ /* 0x003fe20003800000 */
.L_x_8521:
[----:B------:R-:W-:Y:S01]  /*17f70*/  IMAD.MOV.U32 R0, RZ, RZ, R14 ;  /* 0x000000ffff007224 */ /* 0x000fe200078e000e */
[----:B------:R-:W-:Y:S06]  /*17f80*/  BRA `(.L_x_8522) ;  /* 0xffffffb800387947 */ /* 0x000fec000383ffff */
.L_x_8437:
[----:B0-----:R0:W1:Y:S02]  /*17f90*/  SYNCS.PHASECHK.TRANS64.TRYWAIT P0, [R23+URZ+0x38820], R0 ;  /* 0x03882000170075a7 */ /* 0x001064000800017f */
[----:B-1----:R-:W-:Y:S05]  /*17fa0*/  @!P0 NANOSLEEP.SYNCS 0x989680 ;  /* 0x009896800000895d */ /* 0x002fea0003900000 */
[----:B------:R-:W1:Y:S02]  /*17fb0*/  @!P0 SYNCS.PHASECHK.TRANS64 P0, [R23+URZ+0x38820], R0 ;  /* 0x03882000170085a7 */ /* 0x000e64000800007f */
[----:B-1----:R-:W-:Y:S05]  /*17fc0*/  @!P0 BRA `(.L_x_8437) ;  /* 0xfffffffc00f08947 */ /* 0x002fea000383ffff */
[----:B------:R-:W-:Y:S05]  /*17fd0*/  BRA `(.L_x_8523) ;  /* 0xffffffb800d47947 */ /* 0x000fea000383ffff */
.L_x_8440:
[----:B0-----:R0:W1:Y:S02]  /*17fe0*/  SYNCS.PHASECHK.TRANS64.TRYWAIT P0, [R27+URZ+0x38860], R0 ;  /* 0x038860001b0075a7 */ /* 0x001064000800017f */
[----:B-1----:R-:W-:Y:S05]  /*17ff0*/  @!P0 NANOSLEEP.SYNCS 0x989680 ;  /* 0x009896800000895d */ /* 0x002fea0003900000 */
[----:B------:R-:W1:Y:S02]  /*18000*/  @!P0 SYNCS.PHASECHK.TRANS64 P0, [R27+URZ+0x38860], R0 ;  /* 0x038860001b0085a7 */ /* 0x000e64000800007f */
[----:B-1----:R-:W-:Y:S05]  /*18010*/  @!P0 BRA `(.L_x_8440) ;  /* 0xfffffffc00f08947 */ /* 0x002fea000383ffff */
[----:B------:R-:W-:Y:S05]  /*18020*/  BRA `(.L_x_8524) ;  /* 0xffffffb800e47947 */ /* 0x000fea000383ffff */
.L_x_8441:
        /* <DEDUP_REMOVED lines=8> */
.L_x_8526:
[----:B------:R-:W-:Y:S05]  /*180b0*/  BSYNC B0 ;  /* 0x0000000000007941 */ /* 0x000fea0003800000 */
.L_x_8525:
        /* <DEDUP_REMOVED lines=15> */
.L_x_8527:
        /* <DEDUP_REMOVED lines=39> */
.L_x_8528:
[----:B------:R-:W-:Y:S02]  /*18420*/  IMAD.MOV.U32 R13, RZ, RZ, R4 ;  /* 0x000000ffff0d7224 */ /* 0x000fe400078e0004 */
[----:B------:R-:W-:-:S07]  /*18430*/  IMAD.MOV.U32 R3, RZ, RZ, R14 ;  /* 0x000000ffff037224 */ /* 0x000fce00078e000e */
[----:B------:R-:W-:Y:S05]  /*18440*/  WARPSYNC.COLLECTIVE R15, `(.L_x_8529) ;  /* 0x000000000f087348 */ /* 0x000fea0003c00000 */
[----:B------:R0:W1:Y:S02]  /*18450*/  SHFL.IDX P6, R14, R13, R12, R11 ;  /* 0x0000000c0d0e7389 */ /* 0x00006400000c000b */
[----:B01----:R-:W-:Y:S01]  /*18460*/  ENDCOLLECTIVE ;  /* 0x000000000000791b */ /* 0x003fe20003800000 */
.L_x_8529:
        /* <DEDUP_REMOVED lines=29> */
.L_x_8530:
[----:B------:R-:W-:Y:S02]  /*18640*/  IMAD.MOV.U32 R13, RZ, RZ, R4 ;  /* 0x000000ffff0d7224 */ /* 0x000fe400078e0004 */
[----:B------:R-:W-:-:S07]  /*18650*/  IMAD.MOV.U32 R7, RZ, RZ, R14 ;  /* 0x000000ffff077224 */ /* 0x000fce00078e000e */
[----:B------:R-:W-:Y:S05]  /*18660*/  WARPSYNC.COLLECTIVE R15, `(.L_x_8531) ;  /* 0x000000000f087348 */ /* 0x000fea0003c00000 */
[----:B------:R0:W1:Y:S02]  /*18670*/  SHFL.IDX P6, R14, R13, R12, R11 ;  /* 0x0000000c0d0e7389 */ /* 0x00006400000c000b */
[----:B01----:R-:W-:Y:S01]  /*18680*/  ENDCOLLECTIVE ;  /* 0x000000000000791b */ /* 0x003fe20003800000 */
.L_x_8531:
        /* <DEDUP_REMOVED lines=29> */
.L_x_8532:
[----:B------:R-:W-:Y:S02]  /*18860*/  IMAD.MOV.U32 R13, RZ, RZ, R4 ;  /* 0x000000ffff0d7224 */ /* 0x000fe400078e0004 */
[----:B------:R-:W-:-:S07]  /*18870*/  IMAD.MOV.U32 R6, RZ, RZ, R14 ;  /* 0x000000ffff067224 */ /* 0x000fce00078e000e */
[----:B------:R-:W-:Y:S05]  /*18880*/  WARPSYNC.COLLECTIVE R15, `(.L_x_8533) ;  /* 0x000000000f087348 */ /* 0x000fea0003c00000 */
[----:B------:R0:W1:Y:S02]  /*18890*/  SHFL.IDX P6, R14, R13, R12, R11 ;  /* 0x0000000c0d0e7389 */ /* 0x00006400000c000b */
[----:B01----:R-:W-:Y:S01]  /*188a0*/  ENDCOLLECTIVE ;  /* 0x000000000000791b */ /* 0x003fe20003800000 */
.L_x_8533:
[----:B------:R-:W-:Y:S01]  /*188b0*/  IMAD.MOV.U32 R2, RZ, RZ, R14 ;  /* 0x000000ffff027224 */ /* 0x000fe200078e000e */
[----:B------:R-:W-:Y:S06]  /*188c0*/  BRA `(.L_x_8534) ;  /* 0xffffffb800787947 */ /* 0x000fec000383ffff */
.L_x_8448:
[----:B0-----:R0:W1:Y:S02]  /*188d0*/  SYNCS.PHASECHK.TRANS64.TRYWAIT P0, [R6+URZ+0x38840], R17 ;  /* 0x03884011060075a7 */ /* 0x001064000800017f */
[----:B-1----:R-:W-:Y:S05]  /*188e0*/  @!P0 NANOSLEEP.SYNCS 0x989680 ;  /* 0x009896800000895d */ /* 0x002fea0003900000 */
[----:B------:R-:W1:Y:S02]  /*188f0*/  @!P0 SYNCS.PHASECHK.TRANS64 P0, [R6+URZ+0x38840], R17 ;  /* 0x03884011060085a7 */ /* 0x000e64000800007f */
[----:B-1----:R-:W-:Y:S05]  /*18900*/  @!P0 BRA `(.L_x_8448) ;  /* 0xfffffffc00f08947 */ /* 0x002fea000383ffff */
[----:B------:R-:W-:Y:S05]  /*18910*/  BRA `(.L_x_8535) ;  /* 0xffffffc0000c7947 */ /* 0x000fea000383ffff */
.L_x_8449:
        /* <DEDUP_REMOVED lines=8> */
.L_x_8537:
[----:B------:R-:W-:Y:S05]  /*189a0*/  BSYNC B1 ;  /* 0x0000000000017941 */ /* 0x000fea0003800000 */
.L_x_8536:
        /* <DEDUP_REMOVED lines=9> */
.L_x_8538:
[----:B------:R-:W-:Y:S02]  /*18a40*/  IMAD.MOV.U32 R13, RZ, RZ, R27 ;  /* 0x000000ffff0d7224 */ /* 0x000fe400078e001b */
[----:B------:R-:W-:Y:S02]  /*18a50*/  IMAD.MOV.U32 R12, RZ, RZ, 0x1 ;  /* 0x00000001ff0c7424 */ /* 0x000fe400078e00ff */
[----:B------:R-:W-:-:S07]  /*18a60*/  IMAD.MOV.U32 R2, RZ, RZ, R14 ;  /* 0x000000ffff027224 */ /* 0x000fce00078e000e */
[----:B------:R-:W-:Y:S05]  /*18a70*/  WARPSYNC.COLLECTIVE R15, `(.L_x_8539) ;  /* 0x000000000f087348 */ /* 0x000fea0003c00000 */
[----:B------:R0:W1:Y:S02]  /*18a80*/  SHFL.IDX P6, R14, R13, R12, R11 ;  /* 0x0000000c0d0e7389 */ /* 0x00006400000c000b */
[----:B01----:R-:W-:Y:S01]  /*18a90*/  ENDCOLLECTIVE ;  /* 0x000000000000791b */ /* 0x003fe20003800000 */
.L_x_8539:
        /* <DEDUP_REMOVED lines=11> */
.L_x_8540:
[----:B------:R-:W-:Y:S02]  /*18b50*/  IMAD.MOV.U32 R13, RZ, RZ, R27 ;  /* 0x000000ffff0d7224 */ /* 0x000fe400078e001b */
[----:B------:R-:W-:Y:S02]  /*18b60*/  IMAD.MOV.U32 R12, RZ, RZ, 0x2 ;  /* 0x00000002ff0c7424 */ /* 0x000fe400078e00ff */
[----:B------:R-:W-:-:S07]  /*18b70*/  IMAD.MOV.U32 R2, RZ, RZ, R14 ;  /* 0x000000ffff027224 */ /* 0x000fce00078e000e */
[----:B------:R-:W-:Y:S05]  /*18b80*/  WARPSYNC.COLLECTIVE R15, `(.L_x_8541) ;  /* 0x000000000f087348 */ /* 0x000fea0003c00000 */
[----:B------:R0:W1:Y:S02]  /*18b90*/  SHFL.IDX P6, R14, R13, R12, R11 ;  /* 0x0000000c0d0e7389 */ /* 0x00006400000c000b */
[----:B01----:R-:W-:Y:S01]  /*18ba0*/  ENDCOLLECTIVE ;  /* 0x000000000000791b */ /* 0x003fe20003800000 */
.L_x_8541:
        /* <DEDUP_REMOVED lines=11> */
.L_x_8542:
[----:B------:R-:W-:Y:S02]  /*18c60*/  IMAD.MOV.U32 R13, RZ, RZ, R27 ;  /* 0x000000ffff0d7224 */ /* 0x000fe400078e001b */
[----:B------:R-:W-:Y:S02]  /*18c70*/  IMAD.MOV.U32 R12, RZ, RZ, 0x3 ;  /* 0x00000003ff0c7424 */ /* 0x000fe400078e00ff */
[----:B------:R-:W-:-:S07]  /*18c80*/  IMAD.MOV.U32 R2, RZ, RZ, R14 ;  /* 0x000000ffff027224 */ /* 0x000fce00078e000e */
[----:B------:R-:W-:Y:S05]  /*18c90*/  WARPSYNC.COLLECTIVE R15, `(.L_x_8543) ;  /* 0x000000000f087348 */ /* 0x000fea0003c00000 */
[----:B------:R0:W1:Y:S02]  /*18ca0*/  SHFL.IDX P6, R14, R13, R12, R11 ;  /* 0x0000000c0d0e7389 */ /* 0x00006400000c000b */
[----:B01----:R-:W-:Y:S01]  /*18cb0*/  ENDCOLLECTIVE ;  /* 0x000000000000791b */ /* 0x003fe20003800000 */
.L_x_8543:
        /* <DEDUP_REMOVED lines=11> */
.L_x_8544:
[----:B------:R-:W-:Y:S01]  /*18d70*/  IMAD.MOV.U32 R2, RZ, RZ, R14 ;  /* 0x000000ffff027224 */ /* 0x000fe200078e000e */
[----:B------:R-:W-:Y:S06]  /*18d80*/  BRA `(.L_x_8545) ;  /* 0xffffffbc009c7947 */ /* 0x000fec000383ffff */
.L_x_8454:
[----:B---3--:R3:W4:Y:S02]  /*18d90*/  SYNCS.PHASECHK.TRANS64.TRYWAIT P0, [R6+URZ+0x38860], R17 ;  /* 0x03886011060075a7 */ /* 0x008724000800017f */
[----:B----4-:R-:W-:Y:S05]  /*18da0*/  @!P0 NANOSLEEP.SYNCS 0x989680 ;  /* 0x009896800000895d */ /* 0x010fea0003900000 */
[----:B------:R-:W4:Y:S02]  /*18db0*/  @!P0 SYNCS.PHASECHK.TRANS64 P0, [R6+URZ+0x38860], R17 ;  /* 0x03886011060085a7 */ /* 0x000f24000800007f */
[----:B----4-:R-:W-:Y:S05]  /*18dc0*/  @!P0 BRA `(.L_x_8454) ;  /* 0xfffffffc00f08947 */ /* 0x010fea000383ffff */
[----:B------:R-:W-:Y:S05]  /*18dd0*/  BRA `(.L_x_8546) ;  /* 0xffffffbc00ec7947 */ /* 0x000fea000383ffff */
.L_x_8455:
        /* <DEDUP_REMOVED lines=8> */
.L_x_8548:
[----:B------:R-:W-:Y:S05]  /*18e60*/  BSYNC B1 ;  /* 0x0000000000017941 */ /* 0x000fea0003800000 */
.L_x_8547:
        /* <DEDUP_REMOVED lines=13> */
.L_x_8549:
        /* <DEDUP_REMOVED lines=17> */
.L_x_8550:
        /* <DEDUP_REMOVED lines=16> */
.L_x_8551:
        /* <DEDUP_REMOVED lines=19> */
.L_x_8552:
        /* <DEDUP_REMOVED lines=14> */
.L_x_8553:
        /* <DEDUP_REMOVED lines=16> */
.L_x_8554:
        /* <DEDUP_REMOVED lines=14> */
.L_x_8555:
[----:B------:R-:W-:Y:S05]  /*19540*/  BRA `(.L_x_8556) ;  /* 0xffffffbc00587947 */ /* 0x000fea000383ffff */
.L_x_8463:
        /* <DEDUP_REMOVED lines=8> */
.L_x_8558:
[----:B------:R-:W-:Y:S05]  /*195d0*/  BSYNC B0 ;  /* 0x0000000000007941 */ /* 0x000fea0003800000 */
.L_x_8557:
        /* <DEDUP_REMOVED lines=9> */
.L_x_8559:
        /* <DEDUP_REMOVED lines=18> */
.L_x_8560:
[----:B------:R-:W-:Y:S01]  /*19790*/  IMAD.MOV.U32 R12, RZ, RZ, 0x2 ;  /* 0x00000002ff0c7424 */ /* 0x000fe200078e00ff */
[----:B------:R-:W-:-:S05]  /*197a0*/  SEL R4, R14, RZ, P1 ;  /* 0x000000ff0e047207 */ /* 0x000fca0000800000 */
[----:B------:R-:W-:-:S04]  /*197b0*/  IMAD.IADD R4, R17, 0x1, R4 ;  /* 0x0000000111047824 */ /* 0x000fc800078e0204 */
[----:B------:R-:W-:-:S07]  /*197c0*/  IMAD.MOV.U32 R13, RZ, RZ, R4 ;  /* 0x000000ffff0d7224 */ /* 0x000fce00078e0004 */
[----:B------:R-:W-:Y:S05]  /*197d0*/  WARPSYNC.COLLECTIVE R15, `(.L_x_8561) ;  /* 0x000000000f087348 */ /* 0x000fea0003c00000 */
[----:B------:R0:W1:Y:S02]  /*197e0*/  SHFL.UP P6, R14, R13, R12, R11 ;  /* 0x0400000c0d0e7389 */ /* 0x00006400000c000b */
[----:B01----:R-:W-:Y:S01]  /*197f0*/  ENDCOLLECTIVE ;  /* 0x000000000000791b */ /* 0x003fe20003800000 */
.L_x_8561:
[----:B------:R-:W-:Y:S01]  /*19800*/  IMAD.MOV.U32 R12, RZ, RZ, 0x4 ;  /* 0x00000004ff0c7424 */ /* 0x000fe200078e00ff */
[----:B------:R-:W-:-:S05]  /*19810*/  SEL R3, R14, RZ, P2 ;  /* 0x000000ff0e037207 */ /* 0x000fca0001000000 */
[----:B------:R-:W-:-:S04]  /*19820*/  IMAD.IADD R6, R4, 0x1, R3 ;  /* 0x0000000104067824 */ /* 0x000fc800078e0203 */
[----:B------:R-:W-:-:S07]  /*19830*/  IMAD.MOV.U32 R13, RZ, RZ, R6 ;  /* 0x000000ffff0d7224 */ /* 0x000fce00078e0006 */
[----:B------:R-:W-:Y:S05]  /*19840*/  WARPSYNC.COLLECTIVE R15, `(.L_x_8562) ;  /* 0x000000000f087348 */ /* 0x000fea0003c00000 */
[----:B------:R0:W1:Y:S02]  /*19850*/  SHFL.UP P6, R14, R13, R12, R11 ;  /* 0x0400000c0d0e7389 */ /* 0x00006400000c000b */
[----:B01----:R-:W-:Y:S01]  /*19860*/  ENDCOLLECTIVE ;  /* 0x000000000000791b */ /* 0x003fe20003800000 */
.L_x_8562:
[----:B------:R-:W-:Y:S01]  /*19870*/  IMAD.MOV.U32 R12, RZ, RZ, 0x8 ;  /* 0x00000008ff0c7424 */ /* 0x000fe200078e00ff */
[----:B------:R-:W-:-:S05]  /*19880*/  SEL R3, R14, RZ, P3 ;  /* 0x000000ff0e037207 */ /* 0x000fca0001800000 */
[----:B------:R-:W-:-:S04]  /*19890*/  IMAD.IADD R2, R6, 0x1, R3 ;  /* 0x0000000106027824 */ /* 0x000fc800078e0203 */
[----:B------:R-:W-:-:S07]  /*198a0*/  IMAD.MOV.U32 R13, RZ, RZ, R2 ;  /* 0x000000ffff0d7224 */ /* 0x000fce00078e0002 */
[----:B------:R-:W-:Y:S05]  /*198b0*/  WARPSYNC.COLLECTIVE R15, `(.L_x_8563) ;  /* 0x000000000f087348 */ /* 0x000fea0003c00000 */
[----:B------:R0:W1:Y:S02]  /*198c0*/  SHFL.UP P6, R14, R13, R12, R11 ;  /* 0x0400000c0d0e7389 */ /* 0x00006400000c000b */
[----:B01----:R-:W-:Y:S01]  /*198d0*/  ENDCOLLECTIVE ;  /* 0x000000000000791b */ /* 0x003fe20003800000 */
.L_x_8563:
[----:B------:R-:W-:Y:S01]  /*198e0*/  IMAD.MOV.U32 R12, RZ, RZ, 0x10 ;  /* 0x00000010ff0c7424 */ /* 0x000fe200078e00ff */
[----:B------:R-:W-:-:S05]  /*198f0*/  SEL R3, R14, RZ, P4 ;  /* 0x000000ff0e037207 */ /* 0x000fca0002000000 */
[----:B------:R-:W-:-:S04]  /*19900*/  IMAD.IADD R3, R2, 0x1, R3 ;  /* 0x0000000102037824 */ /* 0x000fc800078e0203 */
[----:B------:R-:W-:-:S07]  /*19910*/  IMAD.MOV.U32 R13, RZ, RZ, R3 ;  /* 0x000000ffff0d7224 */ /* 0x000fce00078e0003 */
[----:B------:R-:W-:Y:S05]  /*19920*/  WARPSYNC.COLLECTIVE R15, `(.L_x_8564) ;  /* 0x000000000f087348 */ /* 0x000fea0003c00000 */
[----:B------:R0:W1:Y:S02]  /*19930*/  SHFL.UP P6, R14, R13, R12, R11 ;  /* 0x0400000c0d0e7389 */ /* 0x00006400000c000b */
[----:B01----:R-:W-:Y:S01]  /*19940*/  ENDCOLLECTIVE ;  /* 0x000000000000791b */ /* 0x003fe20003800000 */
.L_x_8564:
        /* <DEDUP_REMOVED lines=8> */
.L_x_8565:
[----:B------:R-:W-:Y:S05]  /*199d0*/  BRA `(.L_x_8566) ;  /* 0xffffffbc00ec7947 */ /* 0x000fea000383ffff */
.L_x_8468:
        /* <DEDUP_REMOVED lines=8> */
.L_x_8568:
[----:B------:R-:W-:Y:S05]  /*19a60*/  BSYNC B0 ;  /* 0x0000000000007941 */ /* 0x000fea0003800000 */
.L_x_8567:
        /* <DEDUP_REMOVED lines=8> */
.L_x_8569:
[----:B------:R-:W-:Y:S01]  /*19af0*/  IMAD.MOV.U32 R12, RZ, RZ, 0x4 ;  /* 0x00000004ff0c7424 */ /* 0x000fe200078e00ff */
[----:B------:R-:W-:-:S05]  /*19b00*/  SEL R2, R14, RZ, P2 ;  /* 0x000000ff0e027207 */ /* 0x000fca0001000000 */
[----:B------:R-:W-:-:S04]  /*19b10*/  IMAD.IADD R2, R13, 0x1, R2 ;  /* 0x000000010d027824 */ /* 0x000fc800078e0202 */
[----:B------:R-:W-:-:S07]  /*19b20*/  IMAD.MOV.U32 R13, RZ, RZ, R2 ;  /* 0x000000ffff0d7224 */ /* 0x000fce00078e0002 */
[----:B------:R-:W-:Y:S05]  /*19b30*/  WARPSYNC.COLLECTIVE R15, `(.L_x_8570) ;  /* 0x000000000f087348 */ /* 0x000fea0003c00000 */
[----:B------:R0:W1:Y:S02]  /*19b40*/  SHFL.UP P6, R14, R13, R12, R11 ;  /* 0x0400000c0d0e7389 */ /* 0x00006400000c000b */
[----:B01----:R-:W-:Y:S01]  /*19b50*/  ENDCOLLECTIVE ;  /* 0x000000000000791b */ /* 0x003fe20003800000 */
.L_x_8570:
[----:B------:R-:W-:Y:S01]  /*19b60*/  IMAD.MOV.U32 R12, RZ, RZ, 0x8 ;  /* 0x00000008ff0c7424 */ /* 0x000fe200078e00ff */
[----:B------:R-:W-:-:S05]  /*19b70*/  SEL R3, R14, RZ, P3 ;  /* 0x000000ff0e037207 */ /* 0x000fca0001800000 */
[----:B------:R-:W-:-:S04]  /*19b80*/  IMAD.IADD R3, R2, 0x1, R3 ;  /* 0x0000000102037824 */ /* 0x000fc800078e0203 */
[----:B------:R-:W-:-:S07]  /*19b90*/  IMAD.MOV.U32 R13, RZ, RZ, R3 ;  /* 0x000000ffff0d7224 */ /* 0x000fce00078e0003 */
[----:B------:R-:W-:Y:S05]  /*19ba0*/  WARPSYNC.COLLECTIVE R15, `(.L_x_8571) ;  /* 0x000000000f087348 */ /* 0x000fea0003c00000 */
[----:B------:R0:W1:Y:S02]  /*19bb0*/  SHFL.UP P6, R14, R13, R12, R11 ;  /* 0x0400000c0d0e7389 */ /* 0x00006400000c000b */
[----:B01----:R-:W-:Y:S01]  /*19bc0*/  ENDCOLLECTIVE ;  /* 0x000000000000791b */ /* 0x003fe20003800000 */
.L_x_8571:
[----:B------:R-:W-:Y:S01]  /*19bd0*/  IMAD.MOV.U32 R12, RZ, RZ, 0x10 ;  /* 0x00000010ff0c7424 */ /* 0x000fe200078e00ff */
[----:B------:R-:W-:-:S05]  /*19be0*/  SEL R4, R14, RZ, P4 ;  /* 0x000000ff0e047207 */ /* 0x000fca0002000000 */
[----:B------:R-:W-:-:S04]  /*19bf0*/  IMAD.IADD R4, R3, 0x1, R4 ;  /* 0x0000000103047824 */ /* 0x000fc800078e0204 */
[----:B------:R-:W-:-:S07]  /*19c00*/  IMAD.MOV.U32 R13, RZ, RZ, R4 ;  /* 0x000000ffff0d7224 */ /* 0x000fce00078e0004 */
[----:B------:R-:W-:Y:S05]  /*19c10*/  WARPSYNC.COLLECTIVE R15, `(.L_x_8572) ;  /* 0x000000000f087348 */ /* 0x000fea0003c00000 */
[----:B------:R0:W1:Y:S02]  /*19c20*/  SHFL.UP P6, R14, R13, R12, R11 ;  /* 0x0400000c0d0e7389 */ /* 0x00006400000c000b */
[----:B01----:R-:W-:Y:S01]  /*19c30*/  ENDCOLLECTIVE ;  /* 0x000000000000791b */ /* 0x003fe20003800000 */
.L_x_8572:
        /* <DEDUP_REMOVED lines=8> */
.L_x_8573:
[----:B------:R-:W-:Y:S05]  /*19cc0*/  BRA `(.L_x_8574) ;  /* 0xffffffbc00cc7947 */ /* 0x000fea000383ffff */
.L_x_8470:
[----:B------:R-:W-:Y:S01]  /*19cd0*/  BSSY B0, `(.L_x_8575) ;  /* 0x0000006000007945 */ /* 0x000fe20003800000 */
[----:B------:R-:W-:Y:S01]  /*19ce0*/  PLOP3.LUT P6, PT, P6, PT, PT, 0x8, 0x0 ;  /* 0x000000000000781c */ /* 0x000fe200037ce170 */
[----:B------:R-:W-:-:S12]  /*19cf0*/  IMAD.MOV.U32 R15, RZ, RZ, -0x1 ;  /* 0xffffffffff0f7424 */ /* 0x000fd800078e00ff */
[----:B01----:R-:W-:Y:S05]  /*19d00*/  WARPSYNC.COLLECTIVE R15, `(.L_x_8576) ;  /* 0x000000000f087348 */ /* 0x003fea0003c00000 */
[----:B------:R-:W-:Y:S01]  /*19d10*/  VOTE.ANY R14, PT, P6 ;  /* 0x00000000000e7806 */ /* 0x000fe200030e0100 */
[----:B01----:R-:W-:Y:S06]  /*19d20*/  ENDCOLLECTIVE ;  /* 0x000000000000791b */ /* 0x003fec0003800000 */
.L_x_8576:
[----:B------:R-:W-:Y:S05]  /*19d30*/  BSYNC B0 ;  /* 0x0000000000007941 */ /* 0x000fea0003800000 */
.L_x_8575:
        /* <DEDUP_REMOVED lines=9> */
.L_x_8577:
[----:B------:R-:W-:Y:S01]  /*19dd0*/  IMAD.MOV.U32 R17, RZ, RZ, R14 ;  /* 0x000000ffff117224 */ /* 0x000fe200078e000e */
[----:B------:R-:W-:Y:S06]  /*19de0*/  BRA `(.L_x_8578) ;  /* 0xffffffbc00bc7947 */ /* 0x000fec000383ffff */
.L_x_8472:
[----:B------:R-:W-:Y:S01]  /*19df0*/  BSSY B0, `(.L_x_8579) ;  /* 0x0000007000007945 */ /* 0x000fe20003800000 */
[----:B------:R-:W-:Y:S02]  /*19e00*/  IMAD.MOV.U32 R13, RZ, RZ, R2 ;  /* 0x000000ffff0d7224 */ /* 0x000fe400078e0002 */
[----:B------:R-:W-:Y:S02]  /*19e10*/  IMAD.MOV.U32 R11, RZ, RZ, 0x1f ;  /* 0x0000001fff0b7424 */ /* 0x000fe400078e00ff */
[----:B------:R-:W-:-:S07]  /*19e20*/  IMAD.MOV.U32 R15, RZ, RZ, -0x1 ;  /* 0xffffffffff0f7424 */ /* 0x000fce00078e00ff */
[----:B0123--:R-:W-:Y:S05]  /*19e30*/  WARPSYNC.COLLECTIVE R15, `(.L_x_8580) ;  /* 0x000000000f087348 */ /* 0x00ffea0003c00000 */
[----:B------:R4:W0:Y:S02]  /*19e40*/  SHFL.IDX P6, R14, R13, R12, R11 ;  /* 0x0000000c0d0e7389 */ /* 0x00082400000c000b */
[----:B01234-:R-:W-:Y:S01]  /*19e50*/  ENDCOLLECTIVE ;  /* 0x000000000000791b */ /* 0x01ffe20003800000 */
.L_x_8580:
[----:B------:R-:W-:Y:S05]  /*19e60*/  BSYNC B0 ;  /* 0x0000000000007941 */ /* 0x000fea0003800000 */
.L_x_8579:
[----:B------:R-:W-:Y:S05]  /*19e70*/  BRA `(.L_x_8471) ;  /* 0xffffffbc00b47947 */ /* 0x000fea000383ffff */
.L_x_8476:
[----:B------:R0:W0:Y:S02]  /*19e80*/  SYNCS.PHASECHK.TRANS64.TRYWAIT P0, [R7+URZ+0x38820], R0 ;  /* 0x03882000070075a7 */ /* 0x000024000800017f */
[----:B0-----:R-:W-:Y:S05]  /*19e90*/  @!P0 NANOSLEEP.SYNCS 0x989680 ;  /* 0x009896800000895d */ /* 0x001fea0003900000 */
[----:B------:R-:W0:Y:S02]  /*19ea0*/  @!P0 SYNCS.PHASECHK.TRANS64 P0, [R7+URZ+0x38820], R0 ;  /* 0x03882000070085a7 */ /* 0x000e24000800007f */
[----:B0-----:R-:W-:Y:S05]  /*19eb0*/  @!P0 BRA `(.L_x_8476) ;  /* 0xfffffffc00f08947 */ /* 0x001fea000383ffff */
[----:B------:R-:W-:Y:S05]  /*19ec0*/  BRA `(.L_x_8581) ;  /* 0xffffffc4002c7947 */ /* 0x000fea000383ffff */
.L_x_8477:
        /* <DEDUP_REMOVED lines=11> */
.L_x_8583:
[----:B------:R-:W-:Y:S05]  /*19f80*/  BSYNC B0 ;  /* 0x0000000000007941 */ /* 0x000fea0003800000 */
.L_x_8582:
[----:B------:R-:W-:Y:S05]  /*19f90*/  BRA `(.L_x_8584) ;  /* 0xffffffc400147947 */ /* 0x000fea000383ffff */
.L_x_8480:
[----:B------:R-:W-:Y:S01]  /*19fa0*/  BSSY B1, `(.L_x_8585) ;  /* 0x0000006000017945 */ /* 0x000fe20003800000 */
[----:B------:R-:W-:-:S07]  /*19fb0*/  IMAD.MOV.U32 R15, RZ, RZ, -0x1 ;  /* 0xffffffffff0f7424 */ /* 0x000fce00078e00ff */
[----:B-1234-:R-:W-:Y:S05]  /*19fc0*/  WARPSYNC.COLLECTIVE R15, `(.L_x_8586) ;  /* 0x000000000f0c7348 */ /* 0x01efea0003c00000 */
[----:B------:R-:W-:Y:S02]  /*19fd0*/  ELECT P6, UR62, PT ;  /* 0x00000000003e782f */ /* 0x000fe400038c0000 */
[----:B------:R-:W-:Y:S01]  /*19fe0*/  MOV R14, UR62 ;  /* 0x0000003e000e7c02 */ /* 0x000fe20008000f00 */
[----:B-1234-:R-:W-:Y:S10]  /*19ff0*/  ENDCOLLECTIVE ;  /* 0x000000000000791b */ /* 0x01eff40003800000 */
.L_x_8586:
[----:B------:R-:W-:Y:S05]  /*1a000*/  BSYNC B1 ;  /* 0x0000000000017941 */ /* 0x000fea0003800000 */
.L_x_8585:
[----:B------:R-:W-:Y:S05]  /*1a010*/  BRA `(.L_x_8587) ;  /* 0xffffffc4000c7947 */ /* 0x000fea000383ffff */
.L_x_8482:
[----:B------:R0:W0:Y:S02]  /*1a020*/  SYNCS.PHASECHK.TRANS64.TRYWAIT P1, [R5+URZ+0x38840], R0 ;  /* 0x03884000050075a7 */ /* 0x000024000802017f */
[----:B0-----:R-:W-:Y:S05]  /*1a030*/  @!P1 NANOSLEEP.SYNCS 0x989680 ;  /* 0x009896800000995d */ /* 0x001fea0003900000 */
[----:B------:R-:W0:Y:S02]  /*1a040*/  @!P1 SYNCS.PHASECHK.TRANS64 P1, [R5+URZ+0x38840], R0 ;  /* 0x03884000050095a7 */ /* 0x000e24000802007f */
[----:B0-----:R-:W-:Y:S05]  /*1a050*/  @!P1 BRA `(.L_x_8482) ;  /* 0xfffffffc00f09947 */ /* 0x001fea000383ffff */
[----:B------:R-:W-:Y:S05]  /*1a060*/  BRA `(.L_x_8588) ;  /* 0xffffffc4002c7947 */ /* 0x000fea000383ffff */
.L_x_8484:
[----:B------:R0:W0:Y:S02]  /*1a070*/  SYNCS.PHASECHK.TRANS64.TRYWAIT P1, [R3+URZ+0x38840], R2 ;  /* 0x03884002030075a7 */ /* 0x000024000802017f */
[----:B0-----:R-:W-:Y:S05]  /*1a080*/  @!P1 NANOSLEEP.SYNCS 0x989680 ;  /* 0x009896800000995d */ /* 0x001fea0003900000 */
[----:B------:R-:W0:Y:S02]  /*1a090*/  @!P1 SYNCS.PHASECHK.TRANS64 P1, [R3+URZ+0x38840], R2 ;  /* 0x03884002030095a7 */ /* 0x000e24000802007f */
[----:B0-----:R-:W-:Y:S05]  /*1a0a0*/  @!P1 BRA `(.L_x_8484) ;  /* 0xfffffffc00f09947 */ /* 0x001fea000383ffff */
[----:B------:R-:W-:Y:S05]  /*1a0b0*/  BRA `(.L_x_8589) ;  /* 0xffffffc400387947 */ /* 0x000fea000383ffff */
.L_x_8486:
[----:B------:R0:W0:Y:S02]  /*1a0c0*/  SYNCS.PHASECHK.TRANS64.TRYWAIT P1, [R5+URZ+0x38860], R0 ;  /* 0x03886000050075a7 */ /* 0x000024000802017f */
[----:B0-----:R-:W-:Y:S05]  /*1a0d0*/  @!P1 NANOSLEEP.SYNCS 0x989680 ;  /* 0x009896800000995d */ /* 0x001fea0003900000 */
[----:B------:R-:W0:Y:S02]  /*1a0e0*/  @!P1 SYNCS.PHASECHK.TRANS64 P1, [R5+URZ+0x38860], R0 ;  /* 0x03886000050095a7 */ /* 0x000e24000802007f */
[----:B0-----:R-:W-:Y:S05]  /*1a0f0*/  @!P1 BRA `(.L_x_8486) ;  /* 0xfffffffc00f09947 */ /* 0x001fea000383ffff */
[----:B------:R-:W-:Y:S05]  /*1a100*/  BRA `(.L_x_8590) ;  /* 0xffffffc400347947 */ /* 0x000fea000383ffff */
.L_x_8591:
        /* <DEDUP_REMOVED lines=15> */
.L_x_15549:


//--------------------- .text._ZN7cutlass13device_kernelIN5flash11enable_sm90INS1_16FlashAttnFwdSm90INS1_25CollectiveMainloopFwdSm90ILi2EN4cute5tupleIJNS5_1CILi1EEES8_S8_EEENS6_IJNS7_ILi64EEESA_SA_EEELi512ENS_10bfloat16_tEfNS_4arch4Sm90ELb1ELb0ELb0ELb1ELb1ELb1ELb1ELb0ELb0ELb1ELb0ELb0EEENS1_21CollectiveEpilogueFwdINS6_IJSA_NS7_ILi512EEESA_EEES9_SC_SE_Li256ELb1ELb1ELb0ELb0EEENS1_36VarlenDynamicPersistentTileSchedulerILi64ELi64ELi256ELi128ELb0ELb1ELb1ELb1ELb1ELb1EEEEEEEEEvNT_6ParamsE --------------------------
	.section	.text._ZN7cutlass13device_kernelIN5flash11enable_sm90INS1_16FlashAttnFwdSm90INS1_25CollectiveMainloopFwdSm90ILi2EN4cute5tupleIJNS5_1CILi1EEES8_S8_EEENS6_IJNS7_ILi64EEESA_SA_EEELi512ENS_10bfloat16_tEfNS_4arch4Sm90ELb1ELb0ELb0ELb1ELb1ELb1ELb1ELb0ELb0ELb1ELb0ELb0EEENS1_21CollectiveEpilogueFwdINS6_IJSA_NS7_ILi512EEESA_EEES9_SC_SE_Li256ELb1ELb1ELb0ELb0EEENS1_36VarlenDynamicPersistentTileSchedulerILi64ELi64ELi256ELi128ELb0ELb1ELb1ELb1ELb1ELb1EEEEEEEEEvNT_6ParamsE,"ax",@progbits
	.align	128
.text._ZN7cutlass13device_kernelIN5flash11enable_sm90INS1_16FlashAttnFwdSm90INS1_25CollectiveMainloopFwdSm90ILi2EN4cute5tupleIJNS5_1CILi1EEES8_S8_EEENS6_IJNS7_ILi64EEESA_SA_EEELi512ENS_10bfloat16_tEfNS_4arch4Sm90ELb1ELb0ELb0ELb1ELb1ELb1ELb1ELb0ELb0ELb1ELb0ELb0EEENS1_21CollectiveEpilogueFwdINS6_IJSA_NS7_ILi512EEESA_EEES9_SC_SE_Li256ELb1ELb1ELb0ELb0EEENS1_36VarlenDynamicPersistentTileSchedulerILi64ELi64ELi256ELi128ELb0ELb1ELb1ELb1ELb1ELb1EEEEEEEEEvNT_6ParamsE:
        .type           _ZN7cutlass13device_kernelIN5flash11enable_sm90INS1_16FlashAttnFwdSm90INS1_25CollectiveMainloopFwdSm90ILi2EN4cute5tupleIJNS5_1CILi1EEES8_S8_EEENS6_IJNS7_ILi64EEESA_SA_EEELi512ENS_10bfloat16_tEfNS_4arch4Sm90ELb1ELb0ELb0ELb1ELb1ELb1ELb1ELb0ELb0ELb1ELb0ELb0EEENS1_21CollectiveEpilogueFwdINS6_IJSA_NS7_ILi512EEESA_EEES9_SC_SE_Li256ELb1ELb1ELb0ELb0EEENS1_36VarlenDynamicPersistentTileSchedulerILi64ELi64ELi256ELi128ELb0ELb1ELb1ELb1ELb1ELb1EEEEEEEEEvNT_6ParamsE,@function
        .size           _ZN7cutlass13device_kernelIN5flash11enable_sm90INS1_16FlashAttnFwdSm90INS1_25CollectiveMainloopFwdSm90ILi2EN4cute5tupleIJNS5_1CILi1EEES8_S8_EEENS6_IJNS7_ILi64EEESA_SA_EEELi512ENS_10bfloat16_tEfNS_4arch4Sm90ELb1ELb0ELb0ELb1ELb1ELb1ELb1ELb0ELb0ELb1ELb0ELb0EEENS1_21CollectiveEpilogueFwdINS6_IJSA_NS7_ILi512EEESA_EEES9_SC_SE_Li256ELb1ELb1ELb0ELb0EEENS1_36VarlenDynamicPersistentTileSchedulerILi64ELi64ELi256ELi128ELb0ELb1ELb1ELb1ELb1ELb1EEEEEEEEEvNT_6ParamsE,(.L_x_15550 - _ZN7cutlass13device_kernelIN5flash11enable_sm90INS1_16FlashAttnFwdSm90INS1_25CollectiveMainloopFwdSm90ILi2EN4cute5tupleIJNS5_1CILi1EEES8_S8_EEENS6_IJNS7_ILi64EEESA_SA_EEELi512ENS_10bfloat16_tEfNS_4arch4Sm90ELb1ELb0ELb0ELb1ELb1ELb1ELb1ELb0ELb0ELb1ELb0ELb0EEENS1_21CollectiveEpilogueFwdINS6_IJSA_NS7_ILi512EEESA_EEES9_SC_SE_Li256ELb1ELb1ELb0ELb0EEENS1_36VarlenDynamicPersistentTileSchedulerILi64ELi64ELi256ELi128ELb0ELb1ELb1ELb1ELb1ELb1EEEEEEEEEvNT_6ParamsE)
        .other          _ZN7cutlass13device_kernelIN5flash11enable_sm90INS1_16FlashAttnFwdSm90INS1_25CollectiveMainloopFwdSm90ILi2EN4cute5tupleIJNS5_1CILi1EEES8_S8_EEENS6_IJNS7_ILi64EEESA_SA_EEELi512ENS_10bfloat16_tEfNS_4arch4Sm90ELb1ELb0ELb0ELb1ELb1ELb1ELb1ELb0ELb0ELb1ELb0ELb0EEENS1_21CollectiveEpilogueFwdINS6_IJSA_NS7_ILi512EEESA_EEES9_SC_SE_Li256ELb1ELb1ELb0ELb0EEENS1_36VarlenDynamicPersistentTileSchedulerILi64ELi64ELi256ELi128ELb0ELb1ELb1ELb1ELb1ELb1EEEEEEEEEvNT_6ParamsE,@"STO_CUDA_ENTRY STV_DEFAULT"
_ZN7cutlass13device_kernelIN5flash11enable_sm90INS1_16FlashAttnFwdSm90INS1_25CollectiveMainloopFwdSm90ILi2EN4cute5tupleIJNS5_1CILi1EEES8_S8_EEENS6_IJNS7_ILi64EEESA_SA_EEELi512ENS_10bfloat16_tEfNS_4arch4Sm90ELb1ELb0ELb0ELb1ELb1ELb1ELb1ELb0ELb0ELb1ELb0ELb0EEENS1_21CollectiveEpilogueFwdINS6_IJSA_NS7_ILi512EEESA_EEES9_SC_SE_Li256ELb1ELb1ELb0ELb0EEENS1_36VarlenDynamicPersistentTileSchedulerILi64ELi64ELi256ELi128ELb0ELb1ELb1ELb1ELb1ELb1EEEEEEEEEvNT_6ParamsE:
        /* <DEDUP_REMOVED lines=17> */
.L_x_8593:
[----:B------:R-:W-:Y:S05]  /*0110*/  BSYNC B0 ;  /* 0x0000000000007941 */ /* 0x000fea0003800000 */
.L_x_8592:
        /* <DEDUP_REMOVED lines=39> */
.L_x_8594:
        /* <DEDUP_REMOVED lines=22> */
.L_x_8595:
        /* <DEDUP_REMOVED lines=18> */
.L_x_8596:
        /* <DEDUP_REMOVED lines=22> */
.L_x_8597:
        /* <DEDUP_REMOVED lines=22> */
.L_x_8598:
        /* <DEDUP_REMOVED lines=9> */
.L_x_8601:
[----:B------:R-:W-:-:S08]  /*0960*/  NOP ;  /* 0x0000000000007918 */ /* 0x000fd00000000000 */
[----:B------:R-:W0:Y:S02]  /*0970*/  USETMAXREG.TRY_ALLOC.CTAPOOL UP0, 0xe8 ;  /* 0x000000e8000079c8 */ /* 0x000e240008000600 */
[----:B0-----:R-:W-:-:S13]  /*0980*/  PLOP3.LUT P0, PT, PT, PT, UP0, 0x80, 0x0 ;  /* 0x000000000000781c */ /* 0x001fda0003f0f008 */
[----:B------:R-:W-:Y:S05]  /*0990*/  @!P0 BRA `(.L_x_8601) ;  /* 0xfffffffc00f08947 */ /* 0x000fea000383ffff */
[----:B------:R-:W-:Y:S01]  /*09a0*/  SHF.R.U32.HI R2, RZ, 0x7, R0 ;  /* 0x00000007ff027819 */ /* 0x000fe20000011600 */
[----:B------:R-:W0:Y:S01]  /*09b0*/  S2UR UR4, SR_CgaCtaId ;  /* 0x00000000000479c3 */ /* 0x000e220000008800 */
[----:B------:R-:W-:Y:S02]  /*09c0*/  MOV R18, 0x400 ;  /* 0x0000040000127802 */ /* 0x000fe40000000f00 */
[----:B------:R-:W-:-:S13]  /*09d0*/  ISETP.NE.AND P0, PT, R2, 0x1, PT ;  /* 0x000000010200780c */ /* 0x000fda0003f05270 */
        /* <DEDUP_REMOVED lines=12> */
[----:B------:R-:W-:Y:S02]  /*0aa0*/  VIADD R16, R0, 0xffffff80 ;  /* 0xffffff8000107836 */ /* 0x000fe40000000000 */
[----:B------:R-:W-:Y:S02]  /*0ab0*/  IMAD.MOV.U32 R229, RZ, RZ, 0x20 ;  /* 0x00000020ffe57424 */ /* 0x000fe400078e00ff */
[----:B------:R-:W-:Y:S01]  /*0ac0*/  IMAD.MOV.U32 R185, RZ, RZ, RZ ;  /* 0x000000ffffb97224 */ /* 0x000fe200078e00ff */
[----:B------:R-:W-:Y:S01]  /*0ad0*/  SHF.R.S32.HI R0, RZ, 0x1f, R16 ;  /* 0x0000001fff007819 */ /* 0x000fe20000011410 */
[----:B------:R-:W-:Y:S02]  /*0ae0*/  IMAD.MOV.U32 R190, RZ, RZ, RZ ;  /* 0x000000ffffbe7224 */ /* 0x000fe400078e00ff */
[----:B------:R-:W-:Y:S01]  /*0af0*/  IMAD.MOV.U32 R23, RZ, RZ, RZ ;  /* 0x000000ffff177224 */ /* 0x000fe200078e00ff */
[----:B------:R-:W-:-:S02]  /*0b00*/  LEA.HI R2, R0, R16, RZ, 0x7 ;  /* 0x0000001000027211 */ /* 0x000fc400078f38ff */
        /* <DEDUP_REMOVED lines=33> */
[----:B------:R-:W-:Y:S01]  /*0d20*/  IMAD.IADD R11, R8, 0x1, -R11 ;  /* 0x00000001080b7824 */ /* 0x000fe200078e0a0b */
[----:B------:R-:W-:Y:S01]  /*0d30*/  LOP3.LUT R9, R9, 0x7ffffe00, RZ, 0xc0, !PT ;  /* 0x7ffffe0009097812 */ /* 0x000fe200078ec0ff */
        /* <DEDUP_REMOVED lines=17> */
[CC--:B------:R-:W-:Y:S01]  /*0e50*/  LEA.HI R3, R0.reuse, R16.reuse, RZ, 0x3 ;  /* 0x0000001000037211 */ /* 0x0c0fe200078f18ff */
        /* <DEDUP_REMOVED lines=10> */
[----:B------:R-:W-:-:S02]  /*0f00*/  LOP3.LUT R0, R0, 0xfffffffc, RZ, 0xc0, !PT ;  /* 0xfffffffc00007812 */ /* 0x000fc400078ec0ff */
        /* <DEDUP_REMOVED lines=8> */
[C---:B------:R-:W-:Y:S01]  /*0f90*/  LEA.HI R0, R7.reuse, R7, RZ, 0x1 ;  /* 0x0000000707007211 */ /* 0x040fe200078f08ff */
[----:B------:R-:W-:Y:S02]  /*0fa0*/  IMAD.SHL.U32 R3, R8, 0x40, RZ ;  /* 0x0000004008037824 */ /* 0x000fe400078e00ff */
[----:B------:R-:W-:Y:S01]  /*0fb0*/  VIADD R36, R210, 0x80 ;  /* 0x00000080d2247836 */ /* 0x000fe20000000000 */
[----:B------:R-:W-:Y:S01]  /*0fc0*/  LOP3.LUT R0, R0, 0x1ffffffe, RZ, 0xc0, !PT ;  /* 0x1ffffffe00007812 */ /* 0x000fe200078ec0ff */
[----:B------:R-:W-:Y:S01]  /*0fd0*/  IMAD.SHL.U32 R188, R7, 0x4, RZ ;  /* 0x0000000407bc7824 */ /* 0x000fe200078e00ff */
[----:B------:R-:W-:Y:S01]  /*0fe0*/  SHF.R.S32.HI R17, RZ, 0x1f, R16 ;  /* 0x0000001fff117819 */ /* 0x000fe20000011410 */
[----:B------:R-:W-:Y:S01]  /*0ff0*/  VIADD R35, R210, 0xc0 ;  /* 0x000000c0d2237836 */ /* 0x000fe20000000000 */
[----:B------:R-:W-:Y:S01]  /*1000*/  SHF.R.S32.HI R38, RZ, 0x1f, R36 ;  /* 0x0000001fff267819 */ /* 0x000fe20000011424 */
[----:B------:R-:W-:-:S02]  /*1010*/  VIADD R225, R16, 0x40 ;  /* 0x0000004010e17836 */ /* 0x000fc40000000000 */
[C---:B------:R-:W-:Y:S01]  /*1020*/  VIADD R34, R210.reuse, 0x100 ;  /* 0x00000100d2227836 */ /* 0x040fe20000000000 */
[----:B------:R-:W-:Y:S01]  /*1030*/  SHF.R.S32.HI R36, RZ, 0x1f, R35 ;  /* 0x0000001fff247819 */ /* 0x000fe20000011423 */
[----:B------:R-:W-:Y:S02]  /*1040*/  VIADD R33, R210, 0x140 ;  /* 0x00000140d2217836 */ /* 0x000fe40000000000 */
[----:B------:R-:W-:Y:S01]  /*1050*/  IMAD.IADD R192, R191, 0x1, -R4 ;  /* 0x00000001bfc07824 */ /* 0x000fe200078e0a04 */
[----:B------:R-:W-:Y:S01]  /*1060*/  LOP3.LUT R4, R3, 0x1c0, RZ, 0xc0, !PT ;  /* 0x000001c003047812 */ /* 0x000fe200078ec0ff */
[----:B------:R-:W-:Y:S01]  /*1070*/  VIADD R224, R16, 0x60 ;  /* 0x0000006010e07836 */ /* 0x000fe20000000000 */
[----:B------:R-:W-:Y:S01]  /*1080*/  SHF.R.S32.HI R35, RZ, 0x1f, R34 ;  /* 0x0000001fff237819 */ /* 0x000fe20000011422 */
[C---:B------:R-:W-:Y:S01]  /*1090*/  VIADD R37, R210.reuse, 0x40 ;  /* 0x00000040d2257836 */ /* 0x040fe20000000000 */
[----:B------:R-:W-:Y:S01]  /*10a0*/  SHF.R.S32.HI R34, RZ, 0x1f, R33 ;  /* 0x0000001fff227819 */ /* 0x000fe20000011421 */
[----:B------:R-:W-:Y:S01]  /*10b0*/  VIADD R32, R210, 0x180 ;  /* 0x00000180d2207836 */ /* 0x000fe20000000000 */
[----:B------:R-:W-:Y:S01]  /*10c0*/  LOP3.LUT R2, R4, 0x38, R16, 0xf8, !PT ;  /* 0x0000003804027812 */ /* 0x000fe200078ef810 */
[----:B------:R-:W-:Y:S01]  /*10d0*/  VIADD R207, R188, 0x10 ;  /* 0x00000010bccf7836 */ /* 0x000fe20000000000 */
[----:B------:R-:W-:Y:S01]  /*10e0*/  SHF.R.S32.HI R39, RZ, 0x1f, R37 ;  /* 0x0000001fff277819 */ /* 0x000fe20000011425 */
[----:B------:R-:W-:Y:S01]  /*10f0*/  VIADD R31, R210, 0x1c0 ;  /* 0x000001c0d21f7836 */ /* 0x000fe20000000000 */
[----:B------:R-:W-:Y:S01]  /*1100*/  SHF.R.S32.HI R33, RZ, 0x1f, R32 ;  /* 0x0000001fff217819 */ /* 0x000fe20000011420 */
[----:B------:R-:W-:Y:S01]  /*1110*/  IMAD.IADD R3, R7, 0x1, -R0 ;  /* 0x0000000107037824 */ /* 0x000fe200078e0a00 */
[----:B------:R-:W-:Y:S01]  /*1120*/  SHF.R.S32.HI R0, RZ, 0x1f, R225 ;  /* 0x0000001fff007819 */ /* 0x000fe200000114e1 */
[C---:B------:R-:W-:Y:S01]  /*1130*/  VIADD R223, R16.reuse, 0x80 ;  /* 0x0000008010df7836 */ /* 0x040fe20000000000 */
[----:B------:R-:W-:Y:S01]  /*1140*/  SHF.R.S32.HI R7, RZ, 0x1f, R224 ;  /* 0x0000001fff077819 */ /* 0x000fe200000114e0 */
[----:B------:R-:W-:Y:S01]  /*1150*/  IMAD.SHL.U32 R5, R5, 0x40, RZ ;  /* 0x0000004005057824 */ /* 0x000fe200078e00ff */
[----:B------:R-:W-:Y:S01]  /*1160*/  SHF.R.S32.HI R37, RZ, 0x1f, R207 ;  /* 0x0000001fff257819 */ /* 0x000fe200000114cf */
[C---:B------:R-:W-:Y:S01]  /*1170*/  VIADD R30, R16.reuse, 0x1c0 ;  /* 0x000001c0101e7836 */ /* 0x040fe20000000000 */
[----:B------:R-:W-:Y:S01]  /*1180*/  SHF.R.S32.HI R32, RZ, 0x1f, R31 ;  /* 0x0000001fff207819 */ /* 0x000fe2000001141f */
[C---:B------:R-:W-:Y:S01]  /*1190*/  VIADD R28, R16.reuse, 0x1e0 ;  /* 0x000001e0101c7836 */ /* 0x040fe20000000000 */
[----:B------:R-:W-:Y:S01]  /*11a0*/  SHF.R.U32.HI R24, RZ, 0x3, R4 ;  /* 0x00000003ff187819 */ /* 0x000fe20000011604 */
[C---:B------:R-:W-:Y:S01]  /*11b0*/  VIADD R222, R16.reuse, 0xa0 ;  /* 0x000000a010de7836 */ /* 0x040fe20000000000 */
[----:B------:R-:W-:Y:S01]  /*11c0*/  SHF.L.U64.HI R31, R225, 0x1, R0 ;  /* 0x00000001e11f7819 */ /* 0x000fe20000010200 */
[C---:B------:R-:W-:Y:S01]  /*11d0*/  VIADD R221, R16.reuse, 0xc0 ;  /* 0x000000c010dd7836 */ /* 0x040fe20000000000 */
[----:B------:R-:W-:Y:S01]  /*11e0*/  SHF.R.S32.HI R4, RZ, 0x1f, R223 ;  /* 0x0000001fff047819 */ /* 0x000fe200000114df */
[----:B------:R-:W-:Y:S01]  /*11f0*/  STL [R1+0x8], R30 ;  /* 0x0000081e01007387 */ /* 0x000fe20000100800 */
[----:B------:R-:W-:Y:S01]  /*1200*/  LOP3.LUT R5, R5, 0xfffffe00, RZ, 0xc0, !PT ;  /* 0xfffffe0005057812 */ /* 0x000fe200078ec0ff */
[----:B------:R-:W-:Y:S01]  /*1210*/  VIADD R220, R16, 0xe0 ;  /* 0x000000e010dc7836 */ /* 0x000fe20000000000 */
[----:B------:R-:W-:Y:S01]  /*1220*/  SHF.L.U64.HI R0, R224, 0x1, R7 ;  /* 0x00000001e0007819 */ /* 0x000fe20000010207 */
        /* <DEDUP_REMOVED lines=12> */
[----:B------:R-:W-:Y:S01]  /*12f0*/  STL [R1+0x70], R5 ;  /* 0x0000700501007387 */ /* 0x000fe20000100800 */
[----:B------:R-:W-:Y:S01]  /*1300*/  SHF.R.S32.HI R15, RZ, 0x1f, R218 ;  /* 0x0000001fff0f7819 */ /* 0x000fe200000114da */
[----:B------:R-:W-:Y:S01]  /*1310*/  VIADD R215, R16, 0x180 ;  /* 0x0000018010d77836 */ /* 0x000fe20000000000 */
[----:B------:R-:W-:Y:S01]  /*1320*/  SHF.L.U64.HI R7, R220, 0x1, R13 ;  /* 0x00000001dc077819 */ /* 0x000fe2000001020d */
[----:B------:R0:W-:Y:S01]  /*1330*/  STL [R1+0x18], R0 ;  /* 0x0000180001007387 */ /* 0x0001e20000100800 */
[----:B------:R-:W-:Y:S01]  /*1340*/  SHF.R.S32.HI R12, RZ, 0x1f, R217 ;  /* 0x0000001fff0c7819 */ /* 0x000fe200000114d9 */
[C---:B------:R-:W-:Y:S01]  /*1350*/  VIADD R214, R16.reuse, 0x1a0 ;  /* 0x000001a010d67836 */ /* 0x040fe20000000000 */
[----:B------:R-:W-:Y:S01]  /*1360*/  SHF.R.S32.HI R21, RZ, 0x1f, R216 ;  /* 0x0000001fff157819 */ /* 0x000fe200000114d8 */
[----:B------:R1:W-:Y:S01]  /*1370*/  STL [R1+0x1c], R4 ;  /* 0x00001c0401007387 */ /* 0x0003e20000100800 */
[----:B------:R-:W-:Y:S01]  /*1380*/  SHF.R.S32.HI R14, RZ, 0x1f, R215 ;  /* 0x0000001fff0e7819 */ /* 0x000fe200000114d7 */
[----:B------:R-:W-:Y:S01]  /*1390*/  VIADD R184, R16, 0x20 ;  /* 0x0000002010b87836 */ /* 0x000fe20000000000 */
[----:B------:R-:W-:-:S02]  /*13a0*/  SHF.R.S32.HI R29, RZ, 0x1f, R214 ;  /* 0x0000001fff1d7819 */ /* 0x000fc400000114d6 */
[----:B------:R-:W-:Y:S02]  /*13b0*/  SHF.R.S32.HI R20, RZ, 0x1f, R30 ;  /* 0x0000001fff147819 */ /* 0x000fe4000001141e */
[----:B0-----:R-:W-:Y:S02]  /*13c0*/  SHF.L.U64.HI R0, R222, 0x1, R11 ;  /* 0x00000001de007819 */ /* 0x001fe4000001020b */
[----:B------:R-:W-:Y:S02]  /*13d0*/  SHF.R.S32.HI R22, RZ, 0x1f, R28 ;  /* 0x0000001fff167819 */ /* 0x000fe4000001141c */
[----:B-1----:R-:W-:Y:S01]  /*13e0*/  SHF.L.U64.HI R4, R221, 0x1, R8 ;  /* 0x00000001dd047819 */ /* 0x002fe20000010208 */
[----:B------:R0:W-:Y:S01]  /*13f0*/  STL [R1+0x20], R0 ;  /* 0x0000200001007387 */ /* 0x0001e20000100800 */
[----:B------:R-:W-:Y:S01]  /*1400*/  LOP3.LUT R5, R5, R2, R24, 0xf6, !PT ;  /* 0x0000000205057212 */ /* 0x000fe200078ef618 */
[----:B------:R-:W-:Y:S01]  /*1410*/  IMAD R2, R3, 0x8, R194 ;  /* 0x0000000803027824 */ /* 0x000fe200078e02c2 */
[----:B------:R-:W-:Y:S01]  /*1420*/  SHF.R.S32.HI R195, RZ, 0x1f, R184 ;  /* 0x0000001fffc37819 */ /* 0x000fe200000114b8 */
[----:B------:R1:W-:Y:S04]  /*1430*/  STL [R1+0x24], R4 ;  /* 0x0000240401007387 */ /* 0x0003e80000100800 */
[----:B------:R3:W-:Y:S01]  /*1440*/  STL [R1+0x28], R7 ;  /* 0x0000280701007387 */ /* 0x0007e20000100800 */
[----:B0-----:R-:W-:-:S02]  /*1450*/  SHF.L.U64.HI R0, R219, 0x1, R10 ;  /* 0x00000001db007819 */ /* 0x001fc4000001020a */
[----:B-1----:R-:W-:-:S03]  /*1460*/  SHF.L.U64.HI R4, R218, 0x1, R15 ;  /* 0x00000001da047819 */ /* 0x002fc6000001020f */
[----:B------:R0:W-:Y:S01]  /*1470*/  STL [R1+0x2c], R0 ;  /* 0x00002c0001007387 */ /* 0x0001e20000100800 */
[----:B---3--:R-:W-:-:S03]  /*1480*/  SHF.L.U64.HI R7, R217, 0x1, R12 ;  /* 0x00000001d9077819 */ /* 0x008fc6000001020c */
[----:B------:R1:W-:Y:S04]  /*1490*/  STL [R1+0x30], R4 ;  /* 0x0000300401007387 */ /* 0x0003e80000100800 */
[----:B------:R3:W-:Y:S01]  /*14a0*/  STL [R1+0x34], R7 ;  /* 0x0000340701007387 */ /* 0x0007e20000100800 */
[----:B0-----:R-:W-:Y:S02]  /*14b0*/  SHF.L.U64.HI R0, R216, 0x1, R21 ;  /* 0x00000001d8007819 */ /* 0x001fe40000010215 */
[----:B-1----:R-:W-:-:S03]  /*14c0*/  SHF.L.U64.HI R4, R215, 0x1, R14 ;  /* 0x00000001d7047819 */ /* 0x002fc6000001020e */
[----:B------:R0:W-:Y:S01]  /*14d0*/  STL [R1+0x38], R0 ;  /* 0x0000380001007387 */ /* 0x0001e20000100800 */
[----:B---3--:R-:W-:-:S03]  /*14e0*/  SHF.L.U64.HI R7, R30, 0x1, R20 ;  /* 0x000000011e077819 */ /* 0x008fc60000010214 */
[----:B------:R1:W-:Y:S01]  /*14f0*/  STL [R1+0x3c], R4 ;  /* 0x00003c0401007387 */ /* 0x0003e20000100800 */
[----:B0-----:R-:W-:Y:S02]  /*1500*/  SHF.L.U64.HI R0, R214, 0x1, R29 ;  /* 0x00000001d6007819 */ /* 0x001fe4000001021d */
[----:B-1----:R-:W-:-:S03]  /*1510*/  SHF.L.U64.HI R4, R28, 0x1, R22 ;  /* 0x000000011c047819 */ /* 0x002fc60000010216 */
[----:B------:R0:W-:Y:S04]  /*1520*/  STL [R1+0x40], R0 ;  /* 0x0000400001007387 */ /* 0x0001e80000100800 */
[----:B------:R-:W-:Y:S04]  /*1530*/  STL [R1+0x44], R7 ;  /* 0x0000440701007387 */ /* 0x000fe80000100800 */
[----:B------:R1:W-:Y:S01]  /*1540*/  STL [R1+0x48], R4 ;  /* 0x0000480401007387 */ /* 0x0003e20000100800 */
[----:B0-----:R-:W-:-:S04]  /*1550*/  VIADD R0, R227, 0x36400 ;  /* 0x00036400e3007836 */ /* 0x001fc80000000000 */
[C---:B------:R-:W-:Y:S02]  /*1560*/  @P2 VIADD R228, R0.reuse, 0xffffffc0 ;  /* 0xffffffc000e42836 */ /* 0x040fe40000000000 */
[----:B------:R-:W-:Y:S02]  /*1570*/  IMAD.IADD R0, R0, 0x1, R229 ;  /* 0x0000000100007824 */ /* 0x000fe400078e02e5 */
[----:B-1----:R-:W-:Y:S02]  /*1580*/  IMAD R4, R5, 0x2, R18 ;  /* 0x0000000205047824 */ /* 0x002fe400078e0212 */
[----:B------:R-:W-:-:S03]  /*1590*/  IMAD.IADD R229, R229, 0x1, R228 ;  /* 0x00000001e5e57824 */ /* 0x000fc600078e02e4 */
[----:B------:R0:W-:Y:S04]  /*15a0*/  STL [R1+0x68], R4 ;  /* 0x0000680401007387 */ /* 0x0001e80000100800 */
[----:B------:R0:W-:Y:S04]  /*15b0*/  STL [R1+0x10], R2 ;  /* 0x0000100201007387 */ /* 0x0001e80000100800 */
[----:B------:R0:W-:Y:S01]  /*15c0*/  STL [R1], R0 ;  /* 0x0000000001007387 */ /* 0x0001e20000100800 */
[----:B--2---:R-:W-:Y:S01]  /*15d0*/  LOP3.LUT R186, R19, 0x1, RZ, 0xfc, !PT ;  /* 0x0000000113ba7812 */ /* 0x004fe200078efcff */
[----:B0-----:R-:W-:-:S07]  /*15e0*/  IMAD.MOV.U32 R19, RZ, RZ, RZ ;  /* 0x000000ffff137224 */ /* 0x001fce00078e00ff */
.L_x_8741:
[----:B01-34-:R-:W0:Y:S01]  /*15f0*/  LDC.64 R2, c[0x0][0xd88] ;  /* 0x00036200ff027b82 */ /* 0x01be220000000a00 */
        /* <DEDUP_REMOVED lines=15> */
[C---:B------:R-:W-:Y:S01]  /*16f0*/  @P2 LEA R2, P3, R0.reuse, UR4, 0x2 ;  /* 0x0000000400022c11 */ /* 0x040fe2000f8610ff */
[----:B------:R-:W-:Y:S01]  /*1700*/  STL [R1+0x58], R0 ;  /* 0x0000580001007387 */ /* 0x000fe20000100800 */
[C-C-:B------:R-:W-:Y:S02]  /*1710*/  SHF.L.U64.HI R30, R0.reuse, 0x2, R4.reuse ;  /* 0x00000002001e7819 */ /* 0x140fe40000010204 */
[----:B------:R-:W-:Y:S01]  /*1720*/  @P2 LEA.HI.X R3, R0, UR5, R4, 0x2, P3 ;  /* 0x0000000500032c11 */ /* 0x000fe200098f1404 */
[----:B------:R0:W-:Y:S01]  /*1730*/  STL [R1+0x60], R4 ;  /* 0x0000600401007387 */ /* 0x0001e20000100800 */
[----:B------:R-:W-:Y:S01]  /*1740*/  IADD3 R6, P4, R31, UR6, RZ ;  /* 0x000000061f067c10 */ /* 0x000fe2000ff9e0ff */
[----:B------:R-:W-:-:S02]  /*1750*/  ULDC UR4, c[0x0][0x288] ;  /* 0x0000a20000047ab9 */ /* 0x000fc40000000800 */
[----:B------:R1:W5:Y:S01]  /*1760*/  @P2 LDG.E R9, desc[UR40][R2.64] ;  /* 0x0000002802092981 */ /* 0x000362000c1e1900 */
[----:B------:R-:W-:Y:S01]  /*1770*/  IMAD.U32 R208, RZ, RZ, UR4 ;  /* 0x00000004ffd07e24 */ /* 0x000fe2000f8e00ff */
[----:B------:R-:W-:Y:S01]  /*1780*/  IADD3.X R7, R30, UR7, RZ, P4, !PT ;  /* 0x000000071e077c10 */ /* 0x000fe2000a7fe4ff */
[----:B------:R-:W-:Y:S01]  /*1790*/  ULDC.64 UR4, c[0x0][0x418] ;  /* 0x0001060000047ab9 */ /* 0x000fe20000000a00 */
[----:B------:R1:W-:Y:S01]  /*17a0*/  STL [R1+0x50], R31 ;  /* 0x0000501f01007387 */ /* 0x0003e20000100800 */
[----:B0-----:R-:W-:-:S03]  /*17b0*/  @P1 IADD3 R4, P2, R31, UR8, RZ ;  /* 0x000000081f041c10 */ /* 0x001fc6000ff5e0ff */
[----:B------:R1:W5:Y:S01]  /*17c0*/  @P0 LDG.E R29, desc[UR40][R6.64] ;  /* 0x00000028061d0981 */ /* 0x000362000c1e1900 */
[----:B------:R-:W-:Y:S01]  /*17d0*/  @P1 IADD3.X R5, R30, UR9, RZ, P2, !PT ;  /* 0x000000091e051c10 */ /* 0x000fe200097fe4ff */
[----:B------:R-:W-:Y:S02]  /*17e0*/  UISETP.NE.U32.AND UP0, UPT, UR4, URZ, UPT ;  /* 0x0000003f0400728c */ /* 0x000fe4000bf05070 */
[----:B------:R1:W-:Y:S01]  /*17f0*/  STL [R1+0x54], R30 ;  /* 0x0000541e01007387 */ /* 0x0003e20000100800 */
[----:B------:R-:W-:Y:S01]  /*1800*/  ULDC.64 UR8, c[0x0][0xb18] ;  /* 0x0002c60000087ab9 */ /* 0x000fe20000000a00 */
[----:B------:R-:W-:Y:S02]  /*1810*/  ULDC UR4, c[0x0][0x424] ;  /* 0x0001090000047ab9 */ /* 0x000fe40000000800 */
[----:B------:R1:W5:Y:S04]  /*1820*/  @P1 LDG.E R208, desc[UR40][R4.64] ;  /* 0x0000002804d01981 */ /* 0x000368000c1e1900 */
[----:B------:R1:W-:Y:S01]  /*1830*/  STL [R1+0x4c], R26 ;  /* 0x00004c1a01007387 */ /* 0x0003e20000100800 */
[----:B------:R-:W-:Y:S01]  /*1840*/  UISETP.NE.AND.EX UP0, UPT, UR5, URZ, UPT, UP0 ;  /* 0x0000003f0500728c */ /* 0x000fe2000bf05300 */
[----:B------:R-:W-:-:S02]  /*1850*/  ISETP.NE.U32.AND P2, PT, RZ, UR8, PT ;  /* 0x00000008ff007c0c */ /* 0x000fc4000bf45070 */
[----:B------:R-:W-:Y:S01]  /*1860*/  ULDC UR5, c[0x0][0x2f0] ;  /* 0x0000bc0000057ab9 */ /* 0x000fe20000000800 */
[----:B------:R-:W-:Y:S01]  /*1870*/  USEL UR4, UR4, 0x1, UP0 ;  /* 0x0000000104047887 */ /* 0x000fe20008000000 */
[----:B------:R-:W-:-:S03]  /*1880*/  ISETP.NE.AND.EX P2, PT, RZ, UR9, PT, P2 ;  /* 0x00000009ff007c0c */ /* 0x000fc6000bf45320 */
[----:B------:R-:W-:-:S03]  /*1890*/  UIMAD UR4, UR4, UR5, URZ ;  /* 0x00000005040472a4 */ /* 0x000fc6000f8e023f */
[----:B------:R-:W-:Y:S01]  /*18a0*/  ULDC UR5, c[0x0][0x348] ;  /* 0x0000d20000057ab9 */ /* 0x000fe20000000800 */
[----:B------:R-:W-:Y:S01]  /*18b0*/  IMAD.MOV.U32 R36, RZ, RZ, R0 ;  /* 0x000000ffff247224 */ /* 0x000fe200078e0000 */
[----:B-1----:R-:W-:Y:S07]  /*18c0*/  @P1 BRA `(.L_x_8603) ;  /* 0x0000000000241947 */ /* 0x002fee0003800000 */
        /* <DEDUP_REMOVED lines=9> */
.L_x_8603:
[----:B------:R-:W-:Y:S02]  /*1960*/  IMAD.U32 R27, RZ, RZ, UR5 ;  /* 0x00000005ff1b7e24 */ /* 0x000fe4000f8e00ff */
[----:B------:R-:W-:Y:S01]  /*1970*/  IMAD.U32 R28, RZ, RZ, UR4 ;  /* 0x00000004ff1c7e24 */ /* 0x000fe2000f8e00ff */
[----:B------:R-:W-:Y:S06]  /*1980*/  @!P2 BRA `(.L_x_8604) ;  /* 0x000000000010a947 */ /* 0x000fec0003800000 */
[----:B------:R-:W-:-:S04]  /*1990*/  IADD3 R2, P0, R31, UR8, RZ ;  /* 0x000000081f027c10 */ /* 0x000fc8000ff1e0ff */
[----:B------:R-:W-:-:S05]  /*19a0*/  IADD3.X R3, R30, UR9, RZ, P0, !PT ;  /* 0x000000091e037c10 */ /* 0x000fca00087fe4ff */
[----:B------:R0:W5:Y:S01]  /*19b0*/  LDG.E R28, desc[UR40][R2.64] ;  /* 0x00000028021c7981 */ /* 0x000162000c1e1900 */
[----:B------:R-:W-:Y:S05]  /*19c0*/  BRA `(.L_x_8605) ;  /* 0x0000000000107947 */ /* 0x000fea0003800000 */
.L_x_8604:
[----:B------:R-:W-:Y:S05]  /*19d0*/  @!P0 BRA `(.L_x_8605) ;  /* 0x00000000000c8947 */ /* 0x000fea0003800000 */
[----:B------:R-:W2:Y:S04]  /*19e0*/  LDG.E R3, desc[UR40][R6.64] ;  /* 0x0000002806037981 */ /* 0x000ea8000c1e1900 */
[----:B------:R-:W2:Y:S02]  /*19f0*/  LDG.E R28, desc[UR40][R6.64+0x4] ;  /* 0x00000428061c7981 */ /* 0x000ea4000c1e1900 */
[----:B--2---:R-:W-:-:S07]  /*1a00*/  IMAD.IADD R28, R28, 0x1, -R3 ;  /* 0x000000011c1c7824 */ /* 0x004fce00078e0a03 */
.L_x_8605:
        /* <DEDUP_REMOVED lines=33> */
[----:B---3--:R-:W-:Y:S02]  /*1c20*/  SHF.R.S32.HI R5, RZ, 0x1f, R2 ;  /* 0x0000001fff057819 */ /* 0x008fe40000011402 */
        /* <DEDUP_REMOVED lines=35> */
.L_x_8608:
[----:B------:R-:W-:Y:S05]  /*1e60*/  BSYNC B6 ;  /* 0x0000000000067941 */ /* 0x000fea0003800000 */
.L_x_8607:
        /* <DEDUP_REMOVED lines=20> */
.L_x_8610:
[----:B------:R-:W-:Y:S05]  /*1fb0*/  BSYNC B6 ;  /* 0x0000000000067941 */ /* 0x000fea0003800000 */
.L_x_8609:
        /* <DEDUP_REMOVED lines=9> */
[----:B------:R-:W-:Y:S02]  /*2050*/  @P0 IADD3.X R3, R30, UR5, RZ, P1, !PT ;  /* 0x000000051e030c10 */ /* 0x000fe40008ffe4ff */
[----:B------:R-:W-:Y:S01]  /*2060*/  SHF.R.S32.HI R189, RZ, 0x1f, R188 ;  /* 0x0000001fffbd7819 */ /* 0x000fe200000114bc */
[----:B0-----:R-:W-:-:S04]  /*2070*/  IMAD.WIDE.U32 R20, R191, R4, R16 ;  /* 0x00000004bf147225 */ /* 0x001fc800078e0010 */
[----:B------:R-:W-:Y:S01]  /*2080*/  IMAD.SHL.U32 R42, R192, 0x40, RZ ;  /* 0x00000040c02a7824 */ /* 0x000fe200078e00ff */
[----:B------:R0:W4:Y:S01]  /*2090*/  @P0 LDG.E R36, desc[UR40][R2.64] ;  /* 0x0000002802240981 */ /* 0x000122000c1e1900 */
[-C--:B------:R-:W-:Y:S01]  /*20a0*/  IMAD R0, R9, R4.reuse, RZ ;  /* 0x0000000409007224 */ /* 0x080fe200078e02ff */
[----:B------:R-:W-:Y:S01]  /*20b0*/  SHF.L.U64.HI R40, R4, 0x6, R5 ;  /* 0x0000000604287819 */ /* 0x000fe20000010205 */
[C---:B------:R-:W-:Y:S01]  /*20c0*/  IMAD.WIDE.U32 R6, R191.reuse, R4, R188 ;  /* 0x00000004bf067225 */ /* 0x040fe200078e00bc */
[----:B------:R-:W3:Y:S01]  /*20d0*/  S2R R30, SR_TID.X ;  /* 0x00000000001e7919 */ /* 0x000ee20000002100 */
[----:B------:R-:W-:Y:S01]  /*20e0*/  LOP3.LUT R42, R42, 0x1c0, RZ, 0xc0, !PT ;  /* 0x000001c02a2a7812 */ /* 0x000fe200078ec0ff */
[----:B------:R-:W-:Y:S01]  /*20f0*/  ULDC UR4, c[0x0][0x2f4] ;  /* 0x0000bd0000047ab9 */ /* 0x000fe20000000800 */
[----:B------:R-:W-:Y:S01]  /*2100*/  IMAD R11, R191, R5, R0 ;  /* 0x00000005bf0b7224 */ /* 0x000fe200078e0200 */
[----:B-1----:R-:W-:Y:S01]  /*2110*/  SHF.L.U64.HI R43, R44, 0x6, R45 ;  /* 0x000000062c2b7819 */ /* 0x002fe2000001022d */
[----:B------:R-:W-:Y:S01]  /*2120*/  IMAD R8, R9, R44, RZ ;  /* 0x0000002c09087224 */ /* 0x000fe200078e02ff */
[C---:B--2---:R-:W-:Y:S01]  /*2130*/  ISETP.GE.AND P0, PT, R16.reuse, R49, PT ;  /* 0x000000311000720c */ /* 0x044fe20003f06270 */
[----:B0-----:R-:W-:Y:S01]  /*2140*/  IMAD.IADD R3, R7, 0x1, R11 ;  /* 0x0000000107037824 */ /* 0x001fe200078e020b */
[----:B-----5:R-:W-:Y:S01]  /*2150*/  SHF.R.S32.HI R9, RZ, 0x1f, R24 ;  /* 0x0000001fff097819 */ /* 0x020fe20000011418 */
[----:B------:R-:W-:Y:S01]  /*2160*/  IMAD R13, R191, R45, R8 ;  /* 0x0000002dbf0d7224 */ /* 0x000fe200078e0208 */
[----:B------:R-:W-:Y:S01]  /*2170*/  SEL R7, R49, RZ, P0 ;  /* 0x000000ff31077207 */ /* 0x000fe20000000000 */
[----:B------:R-:W-:Y:S01]  /*2180*/  IMAD.MOV.U32 R2, RZ, RZ, R6 ;  /* 0x000000ffff027224 */ /* 0x000fe200078e0006 */
[----:B------:R-:W-:Y:S01]  /*2190*/  ISETP.GE.AND P2, PT, R16, UR4, PT ;  /* 0x0000000410007c0c */ /* 0x000fe2000bf46270 */
[----:B------:R-:W-:Y:S01]  /*21a0*/  IMAD R8, R9, R4, RZ ;  /* 0x0000000409087224 */ /* 0x000fe200078e02ff */
[----:B------:R-:W-:Y:S01]  /*21b0*/  SHF.R.S32.HI R46, RZ, 0x1f, R26 ;  /* 0x0000001fff2e7819 */ /* 0x000fe2000001141a */
        /* <DEDUP_REMOVED lines=14> */
[----:B------:R-:W-:Y:S01]  /*22a0*/  VIADD R30, R30, 0xffffff80 ;  /* 0xffffff801e1e7836 */ /* 0x000fe20000000000 */
[----:B------:R-:W-:Y:S01]  /*22b0*/  LOP3.LUT R54, R39, 0xfffffff8, RZ, 0xc0, !PT ;  /* 0xfffffff827367812 */ /* 0x000fe200078ec0ff */
[CC--:B------:R-:W-:Y:S01]  /*22c0*/  IMAD.WIDE.U32 R32, R191.reuse, R44.reuse, R188 ;  /* 0x0000002cbf207225 */ /* 0x0c0fe200078e00bc */
[----:B------:R-:W-:Y:S02]  /*22d0*/  LOP3.LUT R4, R4, R45, RZ, 0x3c, !PT ;  /* 0x0000002d04047212 */ /* 0x000fe400078e3cff */
[----:B------:R-:W-:Y:S01]  /*22e0*/  SHF.R.S32.HI R10, RZ, 0x1f, R30 ;  /* 0x0000001fff0a7819 */ /* 0x000fe2000001141e */
[----:B------:R-:W-:Y:S01]  /*22f0*/  IMAD.WIDE.U32 R34, R191, R44, R16 ;  /* 0x0000002cbf227225 */ /* 0x000fe200078e0010 */
[----:B------:R-:W-:-:S02]  /*2300*/  SHF.R.S32.HI R59, RZ, 0x1f, R54 ;  /* 0x0000001fff3b7819 */ /* 0x000fc40000011436 */
[----:B------:R-:W-:Y:S01]  /*2310*/  LEA.HI R10, R10, R30, RZ, 0x2 ;  /* 0x0000001e0a0a7211 */ /* 0x000fe200078f10ff */
[----:B------:R-:W-:Y:S02]  /*2320*/  IMAD.IADD R33, R33, 0x1, R13 ;  /* 0x0000000121217824 */ /* 0x000fe400078e020d */
[----:B------:R-:W-:Y:S01]  /*2330*/  IMAD.IADD R35, R13, 0x1, R35 ;  /* 0x000000010d237824 */ /* 0x000fe200078e0223 */
[----:B------:R-:W-:Y:S01]  /*2340*/  LOP3.LUT R10, R10, 0xfffffffc, RZ, 0xc0, !PT ;  /* 0xfffffffc0a0a7812 */ /* 0x000fe200078ec0ff */
[C---:B------:R-:W-:Y:S02]  /*2350*/  IMAD R7, R24.reuse, R5, R8 ;  /* 0x0000000518077224 */ /* 0x040fe400078e0208 */
[----:B------:R-:W-:-:S04]  /*2360*/  IMAD.WIDE.U32 R32, R24, R44, R32 ;  /* 0x0000002c18207225 */ /* 0x000fc800078e0020 */
[----:B------:R-:W-:Y:S02]  /*2370*/  IMAD.IADD R10, R30, 0x1, -R10 ;  /* 0x000000011e0a7824 */ /* 0x000fe400078e0a0a */
[----:B------:R-:W0:Y:S01]  /*2380*/  S2R R30, SR_TID.X ;  /* 0x00000000001e7919 */ /* 0x000e220000002100 */
[----:B------:R-:W-:-:S04]  /*2390*/  IMAD.WIDE.U32 R34, R24, R44, R34 ;  /* 0x0000002c18227225 */ /* 0x000fc800078e0022 */
[----:B------:R-:W-:Y:S02]  /*23a0*/  IMAD R48, R10, 0x40, R191 ;  /* 0x000000400a307824 */ /* 0x000fe400078e02bf */
[----:B------:R-:W-:Y:S02]  /*23b0*/  IMAD.IADD R0, R29, 0x1, R28 ;  /* 0x000000011d007824 */ /* 0x000fe400078e021c */
[----:B------:R-:W-:Y:S02]  /*23c0*/  IMAD.SHL.U32 R44, R44, 0x40, RZ ;  /* 0x000000402c2c7824 */ /* 0x000fe400078e00ff */
[----:B------:R-:W-:Y:S02]  /*23d0*/  VIADD R47, R12, 0x8 ;  /* 0x000000080c2f7836 */ /* 0x000fe40000000000 */
[----:B------:R-:W-:Y:S02]  /*23e0*/  IMAD.SHL.U32 R49, R49, 0x2, RZ ;  /* 0x0000000231317824 */ /* 0x000fe400078e00ff */
[----:B------:R-:W-:-:S02]  /*23f0*/  IMAD.IADD R51, R3, 0x1, R7 ;  /* 0x0000000103337824 */ /* 0x000fc400078e0207 */
[----:B------:R-:W-:Y:S02]  /*2400*/  IMAD.IADD R52, R7, 0x1, R21 ;  /* 0x0000000107347824 */ /* 0x000fe400078e0215 */
[----:B------:R-:W-:Y:S02]  /*2410*/  IMAD.IADD R53, R33, 0x1, R9 ;  /* 0x0000000121357824 */ /* 0x000fe400078e0209 */
[----:B------:R-:W-:Y:S02]  /*2420*/  IMAD.IADD R55, R9, 0x1, R35 ;  /* 0x0000000109377824 */ /* 0x000fe400078e0223 */
[----:B0-----:R-:W-:-:S05]  /*2430*/  VIADD R30, R30, 0xffffff80 ;  /* 0xffffff801e1e7836 */ /* 0x001fca0000000000 */
[----:B------:R-:W-:-:S04]  /*2440*/  SHF.R.S32.HI R10, RZ, 0x1f, R30 ;  /* 0x0000001fff0a7819 */ /* 0x000fc8000001141e */
[----:B------:R-:W-:-:S04]  /*2450*/  LEA.HI R10, R10, R30, RZ, 0x5 ;  /* 0x0000001e0a0a7211 */ /* 0x000fc800078f28ff */
[----:B------:R-:W-:-:S05]  /*2460*/  SHF.R.S32.HI R10, RZ, 0x5, R10 ;  /* 0x00000005ff0a7819 */ /* 0x000fca000001140a */
[----:B------:R-:W-:Y:S01]  /*2470*/  IMAD R50, R10, 0x200, R4 ;  /* 0x000002000a327824 */ /* 0x000fe200078e0204 */
[----:B------:R-:W-:-:S04]  /*2480*/  LOP3.LUT R4, R42, 0x38, R39, 0xf8, !PT ;  /* 0x000000382a047812 */ /* 0x000fc800078ef827 */
[----:B------:R-:W-:-:S05]  /*2490*/  LOP3.LUT R4, R4, R45, RZ, 0x3c, !PT ;  /* 0x0000002d04047212 */ /* 0x000fca00078e3cff */
[----:B------:R-:W-:Y:S01]  /*24a0*/  IMAD R60, R10, 0x200, R4 ;  /* 0x000002000a3c7824 */ /* 0x000fe200078e0204 */
[----:B----4-:R-:W-:-:S07]  /*24b0*/  SHF.R.S32.HI R58, RZ, 0x1f, R36 ;  /* 0x0000001fff3a7819 */ /* 0x010fce0000011424 */
.L_x_8643:
        /* <DEDUP_REMOVED lines=93> */
.L_x_8615:
[----:B------:R-:W-:Y:S05]  /*2a90*/  BSYNC B1 ;  /* 0x0000000000017941 */ /* 0x000fea0003800000 */
.L_x_8614:
[----:B------:R-:W-:Y:S01]  /*2aa0*/  ISETP.NE.AND P3, PT, R186, 0x3, PT ;  /* 0x00000003ba00780c */ /* 0x000fe20003f65270 */
        /* <DEDUP_REMOVED lines=17> */
.L_x_8616:
[----:B------:R-:W-:Y:S01]  /*2bc0*/  IMAD R62, R185, 0x8, R18 ;  /* 0x00000008b93e7824 */ /* 0x000fe200078e0212 */
[----:B------:R-:W-:Y:S01]  /*2bd0*/  SHF.L.U32 R75, R190, 0x1f, RZ ;  /* 0x0000001fbe4b7819 */ /* 0x000fe200000006ff */
[----:B------:R-:W-:Y:S03]  /*2be0*/  BSSY B1, `(.L_x_8617) ;  /* 0x0000003000017945 */ /* 0x000fe60003800000 */
[----:B------:R-:W0:Y:S02]  /*2bf0*/  SYNCS.PHASECHK.TRANS64.TRYWAIT P5, [R62+URZ+0x38890], R75 ;  /* 0x0388904b3e0075a7 */ /* 0x000e2400080a017f */
[----:B0-----:R-:W-:Y:S05]  /*2c00*/  @!P5 BRA `(.L_x_8618) ;  /* 0x000001d80024d947 */ /* 0x001fea0003800000 */
.L_x_8876:
[----:B------:R-:W-:Y:S05]  /*2c10*/  BSYNC B1 ;  /* 0x0000000000017941 */ /* 0x000fea0003800000 */
.L_x_8617:
[----:B------:R-:W-:-:S03]  /*2c20*/  UMOV UR4, 0xffffffff ;  /* 0xffffffff00047882 */ /* 0x000fc60000000000 */
[----:B------:R-:W-:Y:S05]  /*2c30*/  BRA.DIV UR4, `(.L_x_8619) ;  /* 0x000001da042c7947 */ /* 0x000fea000b800000 */
[----:B------:R1:W2:Y:S04]  /*2c40*/  SHFL.IDX PT, R71, R68, RZ, 0x1c1f ;  /* 0x001c1fff44477589 */ /* 0x0002a800000e0000 */
[----:B------:R1:W3:Y:S02]  /*2c50*/  SHFL.IDX PT, R14, R69, RZ, 0x1c1f ;  /* 0x001c1fff450e7589 */ /* 0x0002e400000e0000 */
.L_x_8880:
        /* <DEDUP_REMOVED lines=56> */
.L_x_8624:
[----:B------:R-:W-:Y:S05]  /*2fe0*/  BSYNC B2 ;  /* 0x0000000000027941 */ /* 0x000fea0003800000 */
.L_x_8623:
[----:B0-----:R4:W-:Y:S02]  /*2ff0*/  ST.E.128 desc[UR40][R10.64], R4 ;  /* 0x000000040a007985 */ /* 0x0019e4000c101d28 */
.L_x_8622:
[----:B------:R-:W-:Y:S05]  /*3000*/  BSYNC B1 ;  /* 0x0000000000017941 */ /* 0x000fea0003800000 */
.L_x_8621:
        /* <DEDUP_REMOVED lines=58> */
.L_x_8626:
[----:B------:R-:W-:Y:S05]  /*33b0*/  BSYNC B1 ;  /* 0x0000000000017941 */ /* 0x000fea0003800000 */
.L_x_8625:
[----:B--2---:R2:W-:Y:S01]  /*33c0*/  ST.E.128 desc[UR40][R10.64], R4 ;  /* 0x000000040a007985 */ /* 0x0045e2000c101d28 */
[----:B------:R-:W-:Y:S05]  /*33d0*/  BRA `(.L_x_8620) ;  /* 0x0000000c00ac7947 */ /* 0x000fea0003800000 */
.L_x_8613:
        /* <DEDUP_REMOVED lines=42> */
.L_x_8627:
[----:B------:R-:W-:Y:S01]  /*3680*/  IMAD R62, R185, 0x8, R18 ;  /* 0x00000008b93e7824 */ /* 0x000fe200078e0212 */
[----:B------:R-:W-:Y:S01]  /*3690*/  SHF.L.U32 R75, R190, 0x1f, RZ ;  /* 0x0000001fbe4b7819 */ /* 0x000fe200000006ff */
[----:B------:R-:W-:Y:S03]  /*36a0*/  BSSY B1, `(.L_x_8628) ;  /* 0x0000003000017945 */ /* 0x000fe60003800000 */
[----:B------:R-:W0:Y:S02]  /*36b0*/  SYNCS.PHASECHK.TRANS64.TRYWAIT P6, [R62+URZ+0x38890], R75 ;  /* 0x0388904b3e0075a7 */ /* 0x000e2400080c017f */
[----:B0-----:R-:W-:Y:S05]  /*36c0*/  @!P6 BRA `(.L_x_8629) ;  /* 0x000001cc00d0e947 */ /* 0x001fea0003800000 */
.L_x_8881:
[----:B------:R-:W-:Y:S05]  /*36d0*/  BSYNC B1 ;  /* 0x0000000000017941 */ /* 0x000fea0003800000 */
.L_x_8628:
[----:B------:R-:W-:-:S03]  /*36e0*/  UMOV UR4, 0xffffffff ;  /* 0xffffffff00047882 */ /* 0x000fc60000000000 */
[----:B------:R-:W-:Y:S05]  /*36f0*/  BRA.DIV UR4, `(.L_x_8630) ;  /* 0x000001ce04d87947 */ /* 0x000fea000b800000 */
[----:B------:R-:W1:Y:S04]  /*3700*/  SHFL.IDX PT, R68, R68, RZ, 0x1c1f ;  /* 0x001c1fff44447589 */ /* 0x000e6800000e0000 */
[----:B------:R-:W2:Y:S02]  /*3710*/  SHFL.IDX PT, R69, R69, RZ, 0x1c1f ;  /* 0x001c1fff45457589 */ /* 0x000ea400000e0000 */
.L_x_8885:
        /* <DEDUP_REMOVED lines=15> */
[----:B------:R-:W-:Y:S02]  /*3810*/  IMAD.SHL.U32 R71, R8, 0x8, RZ ;  /* 0x0000000808477824 */ /* 0x000fe400078e00ff */
[----:B---3--:R-:W-:-:S03]  /*3820*/  VIADD R11, R11, 0xffffff80 ;  /* 0xffffff800b0b7836 */ /* 0x008fc60000000000 */
[----:B------:R-:W-:Y:S02]  /*3830*/  LOP3.LUT R8, R42, 0x38, R71, 0xf8, !PT ;  /* 0x000000382a087812 */ /* 0x000fe400078ef847 */
[----:B------:R-:W-:Y:S02]  /*3840*/  SHF.R.S32.HI R10, RZ, 0x1f, R11 ;  /* 0x0000001fff0a7819 */ /* 0x000fe4000001140b */
[----:B------:R-:W-:Y:S02]  /*3850*/  LOP3.LUT R8, R8, R45, RZ, 0x3c, !PT ;  /* 0x0000002d08087212 */ /* 0x000fe400078e3cff */
[----:B------:R-:W-:-:S04]  /*3860*/  LEA.HI R10, R10, R11, RZ, 0x5 ;  /* 0x0000000b0a0a7211 */ /* 0x000fc800078f28ff */
[----:B------:R-:W-:-:S05]  /*3870*/  SHF.R.S32.HI R10, RZ, 0x5, R10 ;  /* 0x00000005ff0a7819 */ /* 0x000fca000001140a */
[----:B------:R-:W-:-:S04]  /*3880*/  IMAD R8, R10, 0x200, R8 ;  /* 0x000002000a087824 */ /* 0x000fc800078e0208 */
[----:B------:R-:W-:Y:S02]  /*3890*/  IMAD.IADD R73, R73, 0x1, R8 ;  /* 0x0000000149497824 */ /* 0x000fe400078e0208 */
[----:B------:R-:W1:Y:S02]  /*38a0*/  LDS.128 R8, [R9+0x22400] ;  /* 0x0224000009087984 */ /* 0x000e640000000c00 */
[----:B------:R-:W-:-:S05]  /*38b0*/  IMAD R73, R73, 0x2, R18 ;  /* 0x0000000249497824 */ /* 0x000fca00078e0212 */
[----:B------:R2:W3:Y:S01]  /*38c0*/  LDS.128 R12, [R73+0x22400] ;  /* 0x02240000490c7984 */ /* 0x0004e20000000c00 */
[----:B------:R-:W-:Y:S05]  /*38d0*/  @P5 BRA `(.L_x_8632) ;  /* 0x0000000400705947 */ /* 0x000fea0003800000 */
[----:B--2---:R-:W-:Y:S02]  /*38e0*/  SHF.R.U32.HI R73, RZ, 0x10, R5 ;  /* 0x00000010ff497819 */ /* 0x004fe40000011605 */
        /* <DEDUP_REMOVED lines=37> */
[CC--:B------:R-:W-:Y:S01]  /*3b40*/  FMUL.FTZ R28, R30.reuse, R73.reuse ;  /* 0x000000491e1c7220 */ /* 0x0c0fe20000410000 */
[----:B------:R-:W-:Y:S01]  /*3b50*/  IMAD.U32 R9, R11, 0x10000, RZ ;  /* 0x000100000b097824 */ /* 0x000fe200078e00ff */
[----:B------:R-:W-:Y:S01]  /*3b60*/  LOP3.LUT R84, R83, 0xffff0000, RZ, 0xc0, !PT ;  /* 0xffff000053547812 */ /* 0x000fe200078ec0ff */
[----:B------:R-:W-:Y:S01]  /*3b70*/  FMUL.FTZ R30, R30, R6 ;  /* 0x000000061e1e7220 */ /* 0x000fe20000410000 */
[----:B------:R-:W-:Y:S01]  /*3b80*/  LOP3.LUT R76, R76, 0xffff0000, RZ, 0xc0, !PT ;  /* 0xffff00004c4c7812 */ /* 0x000fe200078ec0ff */
[----:B------:R-:W-:Y:S01]  /*3b90*/  FFMA.FTZ R88, R7, R80, R88 ;  /* 0x0000005007587223 */ /* 0x000fe20000010058 */
[----:B------:R-:W-:Y:S01]  /*3ba0*/  LOP3.LUT R11, R11, 0xffff0000, RZ, 0xc0, !PT ;  /* 0xffff00000b0b7812 */ /* 0x000fe200078ec0ff */
[C---:B------:R-:W-:Y:S01]  /*3bb0*/  FFMA.FTZ R77, R9.reuse, R6, -R28 ;  /* 0x00000006094d7223 */ /* 0x040fe2000001081c */
[----:B------:R-:W-:Y:S01]  /*3bc0*/  FFMA.FTZ R73, R9, R73, R30 ;  /* 0x0000004909497223 */ /* 0x000fe2000001001e */
[----:B------:R-:W-:Y:S01]  /*3bd0*/  LOP3.LUT R12, R12, 0xffff0000, RZ, 0xc0, !PT ;  /* 0xffff00000c0c7812 */ /* 0x000fe200078ec0ff */
[C---:B------:R-:W-:Y:S01]  /*3be0*/  FMUL.FTZ R30, R31.reuse, R84 ;  /* 0x000000541f1e7220 */ /* 0x040fe20000410000 */
[----:B------:R-:W-:Y:S01]  /*3bf0*/  FMUL.FTZ R80, R31, R76 ;  /* 0x0000004c1f507220 */ /* 0x000fe20000410000 */
[C---:B------:R-:W-:Y:S01]  /*3c00*/  LOP3.LUT R9, R78.reuse, 0xffff0000, RZ, 0xc0, !PT ;  /* 0xffff00004e097812 */ /* 0x040fe200078ec0ff */
[----:B------:R-:W-:Y:S01]  /*3c10*/  IMAD.U32 R28, R78, 0x10000, RZ ;  /* 0x000100004e1c7824 */ /* 0x000fe200078e00ff */
[----:B------:R-:W-:Y:S01]  /*3c20*/  LOP3.LUT R8, R8, 0xffff0000, RZ, 0xc0, !PT ;  /* 0xffff000008087812 */ /* 0x000fe200078ec0ff */
[----:B------:R-:W-:-:S02]  /*3c30*/  IMAD.U32 R6, R72, 0x10000, RZ ;  /* 0x0001000048067824 */ /* 0x000fc400078e00ff */
[C---:B------:R-:W-:Y:S01]  /*3c40*/  FFMA.FTZ R76, R11.reuse, R76, -R30 ;  /* 0x0000004c0b4c7223 */ /* 0x040fe2000001081e */
[----:B------:R-:W-:Y:S01]  /*3c50*/  LOP3.LUT R7, R72, 0xffff0000, RZ, 0xc0, !PT ;  /* 0xffff000048077812 */ /* 0x000fe200078ec0ff */
[----:B------:R-:W-:Y:S01]  /*3c60*/  FFMA.FTZ R80, R11, R84, R80 ;  /* 0x000000540b507223 */ /* 0x000fe20000010050 */
[C---:B------:R-:W-:Y:S01]  /*3c70*/  FMUL.FTZ R30, R13.reuse, R28 ;  /* 0x0000001c0d1e7220 */ /* 0x040fe20000410000 */
[----:B------:R-:W-:Y:S01]  /*3c80*/  FMUL.FTZ R11, R12, R9 ;  /* 0x000000090c0b7220 */ /* 0x000fe20000410000 */
[-C--:B------:R-:W-:Y:S01]  /*3c90*/  FMUL.FTZ R13, R13, R6.reuse ;  /* 0x000000060d0d7220 */ /* 0x080fe20000410000 */
[----:B------:R-:W-:Y:S02]  /*3ca0*/  IMAD.U32 R15, R14, 0x10000, RZ ;  /* 0x000100000e0f7824 */ /* 0x000fe400078e00ff */
[C---:B------:R-:W-:Y:S01]  /*3cb0*/  FFMA.FTZ R30, R5.reuse, R6, -R30 ;  /* 0x00000006051e7223 */ /* 0x040fe2000001081e */
[-C--:B------:R-:W-:Y:S01]  /*3cc0*/  FMUL.FTZ R31, R12, R7.reuse ;  /* 0x000000070c1f7220 */ /* 0x080fe20000410000 */
[----:B------:R-:W-:Y:S01]  /*3cd0*/  FFMA.FTZ R29, R8, R7, -R11 ;  /* 0x00000007081d7223 */ /* 0x000fe2000001080b */
[----:B------:R-:W-:Y:S01]  /*3ce0*/  LOP3.LUT R14, R14, 0xffff0000, RZ, 0xc0, !PT ;  /* 0xffff00000e0e7812 */ /* 0x000fe200078ec0ff */
[----:B------:R-:W-:Y:S01]  /*3cf0*/  FFMA.FTZ R13, R5, R28, R13 ;  /* 0x0000001c050d7223 */ /* 0x000fe2000001000d */
        /* <DEDUP_REMOVED lines=26> */
.L_x_8632:
[----:B------:R-:W-:Y:S05]  /*3ea0*/  BSYNC B1 ;  /* 0x0000000000017941 */ /* 0x000fea0003800000 */
.L_x_8631:
        /* <DEDUP_REMOVED lines=8> */
.L_x_8612:
[----:B------:R-:W-:-:S13]  /*3f30*/  ISETP.NE.AND P3, PT, R186, 0x3, PT ;  /* 0x00000003ba00780c */ /* 0x000fda0003f65270 */
[----:B------:R-:W-:Y:S05]  /*3f40*/  @!P3 BRA `(.L_x_8633) ;  /* 0x000000000004b947 */ /* 0x000fea0003800000 */
[----:B------:R-:W-:Y:S01]  /*3f50*/  BPT.TRAP 0x1 ;  /* 0x000000040000795c */ /* 0x000fe20000300000 */
.L_x_8633:
[----:B------:R-:W-:Y:S01]  /*3f60*/  IMAD R62, R185, 0x8, R18 ;  /* 0x00000008b93e7824 */ /* 0x000fe200078e0212 */
[----:B------:R-:W-:Y:S01]  /*3f70*/  SHF.L.U32 R75, R190, 0x1f, RZ ;  /* 0x0000001fbe4b7819 */ /* 0x000fe200000006ff */
[----:B------:R-:W-:Y:S01]  /*3f80*/  BSSY B1, `(.L_x_8634) ;  /* 0x0000004000017945 */ /* 0x000fe20003800000 */
[----:B------:R-:W-:Y:S02]  /*3f90*/  SHF.R.S32.HI R66, RZ, 0x1f, R64 ;  /* 0x0000001fff427819 */ /* 0x000fe40000011440 */
[----:B------:R-:W1:Y:S02]  /*3fa0*/  SYNCS.PHASECHK.TRANS64.TRYWAIT P4, [R62+URZ+0x38890], R75 ;  /* 0x0388904b3e0075a7 */ /* 0x000e64000808017f */
[----:B-1----:R-:W-:Y:S05]  /*3fb0*/  @!P4 BRA `(.L_x_8635) ;  /* 0x000001c400f4c947 */ /* 0x002fea0003800000 */
.L_x_8886:
[----:B------:R-:W-:Y:S05]  /*3fc0*/  BSYNC B1 ;  /* 0x0000000000017941 */ /* 0x000fea0003800000 */
.L_x_8634:
        /* <DEDUP_REMOVED lines=26> */
.L_x_8890:
        /* <DEDUP_REMOVED lines=18> */
.L_x_8620:
[----:B------:R-:W-:Y:S05]  /*4290*/  BSYNC B0 ;  /* 0x0000000000007941 */ /* 0x000fea0003800000 */
.L_x_8611:
[----:B0-234-:R-:W0:Y:S01]  /*42a0*/  S2R R4, SR_TID.X ;  /* 0x0000000000047919 */ /* 0x01de220000002100 */
        /* <DEDUP_REMOVED lines=16> */
.L_x_8638:
[----:B------:R-:W-:Y:S05]  /*43b0*/  BSYNC B0 ;  /* 0x0000000000007941 */ /* 0x000fea0003800000 */
.L_x_8637:
[----:B------:R-:W2:Y:S01]  /*43c0*/  SYNCS.PHASECHK.TRANS64.TRYWAIT P3, [R62+URZ+0x388b0], R75 ;  /* 0x0388b04b3e0075a7 */ /* 0x000ea2000806017f */
[----:B------:R-:W-:Y:S04]  /*43d0*/  BSSY B0, `(.L_x_8639) ;  /* 0x0000002000007945 */ /* 0x000fe80003800000 */
[----:B--2---:R-:W-:Y:S05]  /*43e0*/  @!P3 BRA `(.L_x_8640) ;  /* 0x000001c40040b947 */ /* 0x004fea0003800000 */
.L_x_8891:
[----:B------:R-:W-:Y:S05]  /*43f0*/  BSYNC B0 ;  /* 0x0000000000007941 */ /* 0x000fea0003800000 */
.L_x_8639:
        /* <DEDUP_REMOVED lines=21> */
[----:B------:R-:W1:Y:S08]  /*4550*/  SHFL.IDX PT, R10, R10, RZ, 0x1c1f ;  /* 0x001c1fff0a0a7589 */ /* 0x000e7000000e0000 */
[----:B------:R-:W-:Y:S05]  /*4560*/  @!P3 BRA `(.L_x_8642) ;  /* 0x00000004009cb947 */ /* 0x000fea0003800000 */
[----:B------:R-:W3:Y:S01]  /*4570*/  LDL R31, [R1+0x14] ;  /* 0x00001400011f7983 */ /* 0x000ee20000100800 */
[----:B------:R-:W-:-:S03]  /*4580*/  ULDC UR4, c[0x0][0x320] ;  /* 0x0000c80000047ab9 */ /* 0x000fc60000000800 */
[----:B------:R-:W4:Y:S04]  /*4590*/  LDL R14, [R1+0x18] ;  /* 0x00001800010e7983 */ /* 0x000f280000100800 */
[----:B------:R-:W5:Y:S01]  /*45a0*/  LDL R30, [R1+0x1c] ;  /* 0x00001c00011e7983 */ /* 0x000f620000100800 */
[----:B------:R-:W-:Y:S01]  /*45b0*/  ISETP.GE.AND P5, PT, R16, UR4, PT ;  /* 0x0000000410007c0c */ /* 0x000fe2000bfa6270 */
[----:B------:R-:W-:Y:S01]  /*45c0*/  IMAD R9, R185, 0x8000, R50 ;  /* 0x00008000b9097824 */ /* 0x000fe200078e0232 */
[----:B------:R-:W-:Y:S01]  /*45d0*/  LOP3.LUT P3, RZ, R192, 0x4, RZ, 0xc0, !PT ;  /* 0x00000004c0ff7812 */ /* 0x000fe2000786c0ff */
[----:B------:R-:W2:Y:S02]  /*45e0*/  LDL R29, [R1+0x20] ;  /* 0x00002000011d7983 */ /* 0x000ea40000100800 */
[----:B------:R-:W-:-:S02]  /*45f0*/  IMAD R12, R9, 0x2, R18 ;  /* 0x00000002090c7824 */ /* 0x000fc400078e0212 */
[----:B------:R-:W2:Y:S04]  /*4600*/  LDL R28, [R1+0x24] ;  /* 0x00002400011c7983 */ /* 0x000ea80000100800 */
[----:B------:R-:W2:Y:S01]  /*4610*/  LDL R15, [R1+0x28] ;  /* 0x00002800010f7983 */ /* 0x000ea20000100800 */
[----:B------:R-:W-:-:S03]  /*4620*/  VIADD R13, R9, 0x20 ;  /* 0x00000020090d7836 */ /* 0x000fc60000000000 */
[----:B------:R-:W1:Y:S01]  /*4630*/  @!P5 LDS.128 R4, [R12+0x400] ;  /* 0x000400000c04d984 */ /* 0x000e620000000c00 */
[----:B------:R-:W-:Y:S01]  /*4640*/  @P3 VIADD R13, R9, 0xffffffe0 ;  /* 0xffffffe0090d3836 */ /* 0x000fe20000000000 */
[CC--:B0-----:R-:W-:Y:S02]  /*4650*/  @!P5 LEA R8, P3, R16.reuse, R11.reuse, 0x1 ;  /* 0x0000000b1008d211 */ /* 0x0c1fe400078608ff */
[----:B------:R-:W2:Y:S01]  /*4660*/  LDL R63, [R1+0x30] ;  /* 0x00003000013f7983 */ /* 0x000ea20000100800 */
[----:B------:R-:W-:Y:S01]  /*4670*/  IMAD R13, R13, 0x2, R18 ;  /* 0x000000020d0d7824 */ /* 0x000fe200078e0212 */
[----:B-1----:R-:W-:Y:S02]  /*4680*/  @!P5 LEA.HI.X R9, R16, R10, R17, 0x1, P3 ;  /* 0x0000000a1009d211 */ /* 0x002fe400018f0c11 */
[C---:B------:R-:W-:Y:S01]  /*4690*/  ISETP.GE.AND P3, PT, R184.reuse, UR4, PT ;  /* 0x00000004b8007c0c */ /* 0x040fe2000bf66270 */
[----:B------:R-:W2:Y:S04]  /*46a0*/  LDL R57, [R1+0x34] ;  /* 0x0000340001397983 */ /* 0x000ea80000100800 */
[----:B------:R-:W2:Y:S04]  /*46b0*/  LDL R56, [R1+0x38] ;  /* 0x0000380001387983 */ /* 0x000ea80000100800 */
[----:B------:R0:W-:Y:S04]  /*46c0*/  @!P5 ST.E.128 desc[UR40][R8.64], R4 ;  /* 0x000000040800d985 */ /* 0x0001e8000c101d28 */
[----:B------:R-:W1:Y:S01]  /*46d0*/  @!P3 LDS.128 R4, [R13+0x400] ;  /* 0x000400000d04b984 */ /* 0x000e620000000c00 */
[----:B0-----:R-:W-:-:S04]  /*46e0*/  @!P3 LEA R8, P5, R184, R11, 0x1 ;  /* 0x0000000bb808b211 */ /* 0x001fc800078a08ff */
[----:B------:R-:W-:Y:S02]  /*46f0*/  @!P3 LEA.HI.X R9, R184, R10, R195, 0x1, P5 ;  /* 0x0000000ab809b211 */ /* 0x000fe400028f0cc3 */
[----:B------:R-:W-:-:S03]  /*4700*/  ISETP.GE.AND P5, PT, R225, UR4, PT ;  /* 0x00000004e1007c0c */ /* 0x000fc6000bfa6270 */
[----:B-1----:R0:W-:Y:S10]  /*4710*/  @!P3 ST.E.128 desc[UR40][R8.64], R4 ;  /* 0x000000040800b985 */ /* 0x0021f4000c101d28 */
[----:B------:R-:W1:Y:S01]  /*4720*/  @!P5 LDS.128 R4, [R12+0x2400] ;  /* 0x002400000c04d984 */ /* 0x000e620000000c00 */
[----:B0-----:R-:W-:-:S05]  /*4730*/  @!P5 LEA R8, P3, R225, R11, 0x1 ;  /* 0x0000000be108d211 */ /* 0x001fca00078608ff */
[----:B---3--:R-:W-:Y:S01]  /*4740*/  @!P5 IMAD.X R9, R10, 0x1, R31, P3 ;  /* 0x000000010a09d824 */ /* 0x008fe200018e061f */
[C---:B------:R-:W-:Y:S01]  /*4750*/  ISETP.GE.AND P3, PT, R224.reuse, UR4, PT ;  /* 0x00000004e0007c0c */ /* 0x040fe2000bf66270 */
[----:B------:R-:W3:Y:S04]  /*4760*/  LDL R31, [R1+0x3c] ;  /* 0x00003c00011f7983 */ /* 0x000ee80000100800 */
[----:B-1----:R0:W-:Y:S08]  /*4770*/  @!P5 ST.E.128 desc[UR40][R8.64], R4 ;  /* 0x000000040800d985 */ /* 0x0021f0000c101d28 */
[----:B------:R-:W1:Y:S01]  /*4780*/  @!P3 LDS.128 R4, [R13+0x2400] ;  /* 0x002400000d04b984 */ /* 0x000e620000000c00 */
[----:B0-----:R-:W-:-:S05]  /*4790*/  @!P3 LEA R8, P5, R224, R11, 0x1 ;  /* 0x0000000be008b211 */ /* 0x001fca00078a08ff */
[----:B----4-:R-:W-:Y:S02]  /*47a0*/  @!P3 IMAD.X R9, R10, 0x1, R14, P5 ;  /* 0x000000010a09b824 */ /* 0x010fe400028e060e */
[----:B------:R-:W4:Y:S01]  /*47b0*/  LDL R14, [R1+0x2c] ;  /* 0x00002c00010e7983 */ /* 0x000f220000100800 */
        /* <DEDUP_REMOVED lines=10> */
[----:B--2---:R-:W-:Y:S01]  /*4860*/  @!P3 IMAD.X R9, R10, 0x1, R29, P5 ;  /* 0x000000010a09b824 */ /* 0x004fe200028e061d */
[C---:B------:R-:W-:Y:S01]  /*4870*/  ISETP.GE.AND P5, PT, R221.reuse, UR4, PT ;  /* 0x00000004dd007c0c */ /* 0x040fe2000bfa6270 */
[----:B------:R-:W2:Y:S04]  /*4880*/  LDL R29, [R1+0x8] ;  /* 0x00000800011d7983 */ /* 0x000ea80000100800 */
[----:B-1----:R0:W-:Y:S08]  /*4890*/  @!P3 ST.E.128 desc[UR40][R8.64], R4 ;  /* 0x000000040800b985 */ /* 0x0021f0000c101d28 */
[----:B------:R-:W1:Y:S01]  /*48a0*/  @!P5 LDS.128 R4, [R12+0x6400] ;  /* 0x006400000c04d984 */ /* 0x000e620000000c00 */
[----:B0-----:R-:W-:-:S05]  /*48b0*/  @!P5 LEA R8, P3, R221, R11, 0x1 ;  /* 0x0000000bdd08d211 */ /* 0x001fca00078608ff */
[----:B------:R-:W-:Y:S01]  /*48c0*/  @!P5 IMAD.X R9, R10, 0x1, R28, P3 ;  /* 0x000000010a09d824 */ /* 0x000fe200018e061c */
[C---:B------:R-:W-:Y:S01]  /*48d0*/  ISETP.GE.AND P3, PT, R220.reuse, UR4, PT ;  /* 0x00000004dc007c0c */ /* 0x040fe2000bf66270 */
[----:B------:R-:W2:Y:S04]  /*48e0*/  LDL R28, [R1+0x44] ;  /* 0x00004400011c7983 */ /* 0x000ea80000100800 */
[----:B-1----:R0:W-:Y:S08]  /*48f0*/  @!P5 ST.E.128 desc[UR40][R8.64], R4 ;  /* 0x000000040800d985 */ /* 0x0021f0000c101d28 */
[----:B------:R-:W1:Y:S01]  /*4900*/  @!P3 LDS.128 R4, [R13+0x6400] ;  /* 0x006400000d04b984 */ /* 0x000e620000000c00 */
[----:B0-----:R-:W-:-:S05]  /*4910*/  @!P3 LEA R8, P5, R220, R11, 0x1 ;  /* 0x0000000bdc08b211 */ /* 0x001fca00078a08ff */
[----:B------:R-:W-:Y:S02]  /*4920*/  @!P3 IMAD.X R9, R10, 0x1, R15, P5 ;  /* 0x000000010a09b824 */ /* 0x000fe400028e060f */
[----:B------:R-:W2:Y:S01]  /*4930*/  LDL R15, [R1+0x4] ;  /* 0x00000400010f7983 */ /* 0x000ea20000100800 */
[----:B------:R-:W-:-:S03]  /*4940*/  ISETP.GE.AND P5, PT, R219, UR4, PT ;  /* 0x00000004db007c0c */ /* 0x000fc6000bfa6270 */
[----:B-1----:R0:W-:Y:S10]  /*4950*/  @!P3 ST.E.128 desc[UR40][R8.64], R4 ;  /* 0x000000040800b985 */ /* 0x0021f4000c101d28 */
        /* <DEDUP_REMOVED lines=28> */
[----:B-----5:R-:W-:Y:S01]  /*4b20*/  @!P3 IMAD.X R9, R10, 0x1, R30, P5 ;  /* 0x000000010a09b824 */ /* 0x020fe200028e061e */
[----:B--2---:R-:W-:-:S04]  /*4b30*/  ISETP.GE.AND P5, PT, R29, UR4, PT ;  /* 0x000000041d007c0c */ /* 0x004fc8000bfa6270 */
        /* <DEDUP_REMOVED lines=8> */
[----:B----4-:R-:W-:-:S05]  /*4bc0*/  @!P3 IMAD.X R9, R10, 0x1, R14, P5 ;  /* 0x000000010a09b824 */ /* 0x010fca00028e060e */
[----:B-1----:R3:W-:Y:S03]  /*4bd0*/  @!P3 ST.E.128 desc[UR40][R8.64], R4 ;  /* 0x000000040800b985 */ /* 0x0027e6000c101d28 */
.L_x_8642:
[----:B------:R-:W-:Y:S05]  /*4be0*/  BSYNC B0 ;  /* 0x0000000000007941 */ /* 0x000fea0003800000 */
.L_x_8641:
[----:B------:R-:W-:Y:S01]  /*4bf0*/  @!PT LDS RZ, [RZ] ;  /* 0x00000000fffff984 */ /* 0x000fe20000000800 */
[----:B------:R-:W-:Y:S01]  /*4c00*/  @!PT LDS RZ, [RZ] ;  /* 0x00000000fffff984 */ /* 0x000fe20000000800 */
[----:B------:R-:W-:Y:S01]  /*4c10*/  @!PT LDS RZ, [RZ] ;  /* 0x00000000fffff984 */ /* 0x000fe20000000800 */
[----:B------:R-:W-:Y:S01]  /*4c20*/  @!PT LDS RZ, [RZ] ;  /* 0x00000000fffff984 */ /* 0x000fe20000000800 */
[----:B------:R4:W-:Y:S06]  /*4c30*/  MEMBAR.ALL.CTA ;  /* 0x0000000000007992 */ /* 0x0009ec0000008000 */
[----:B----4-:R-:W4:Y:S01]  /*4c40*/  FENCE.VIEW.ASYNC.S ;  /* 0x00000000000073c6 */ /* 0x010f220000000000 */
[----:B--2---:R-:W-:Y:S01]  /*4c50*/  @!P4 VIADD R62, R62, 0x388c0 ;  /* 0x000388c03e3ec836 */ /* 0x004fe20000000000 */
        /* <DEDUP_REMOVED lines=9> */
[----:B--2---:R-:W-:Y:S06]  /*4cf0*/  @P2 BRA `(.L_x_8643) ;  /* 0xffffffd400f02947 */ /* 0x004fec000383ffff */
.L_x_8606:
[----:B------:R-:W2:Y:S01]  /*4d00*/  LDL R4, [R1+0x6c] ;  /* 0x00006c0001047983 */ /* 0x000ea20000100800 */
[----:B------:R-:W-:Y:S01]  /*4d10*/  BSSY B0, `(.L_x_8644) ;  /* 0x0000005000007945 */ /* 0x000fe20003800000 */
[----:B--2---:R-:W-:-:S03]  /*4d20*/  ISETP.NE.AND P0, PT, R4, 0x1, PT ;  /* 0x000000010400780c */ /* 0x004fc60003f05270 */
[----:B------:R-:W-:Y:S10]  /*4d30*/  @P3 BRA `(.L_x_8645) ;  /* 0x0000000000083947 */ /* 0x000ff40003800000 */
[----:B------:R-:W2:Y:S02]  /*4d40*/  FENCE.VIEW.ASYNC.G ;  /* 0x00000000000073c6 */ /* 0x000ea40000000100 */
[----:B--2---:R-:W-:Y:S06]  /*4d50*/  BAR.ARV 0xc, 0x180 ;  /* 0x0306000000007b1d */ /* 0x004fec0000002000 */
.L_x_8645:
[----:B------:R-:W-:Y:S05]  /*4d60*/  BSYNC B0 ;  /* 0x0000000000007941 */ /* 0x000fea0003800000 */
.L_x_8644:
[----:B------:R-:W-:Y:S04]  /*4d70*/  BSSY B7, `(.L_x_8646) ;  /* 0x0000fec000077945 */ /* 0x000fe80003800000 */
[----:B------:R-:W-:Y:S05]  /*4d80*/  @!P0 BRA `(.L_x_8647) ;  /* 0x0000001c00b08947 */ /* 0x000fea0003800000 */
[----:B------:R-:W2:Y:S01]  /*4d90*/  LDC R0, c[0x0][0x448] ;  /* 0x00011200ff007b82 */ /* 0x000ea20000000800 */
        /* <DEDUP_REMOVED lines=36> */
[----:B------:R-:W2:Y:S01]  /*4fe0*/  @P0 LDC R0, c[0x0][0x44c] ;  /* 0x00011300ff000b82 */ /* 0x000ea20000000800 */
[----:B------:R-:W-:Y:S02]  /*4ff0*/  CS2R R86, SRZ ;  /* 0x0000000000567805 */ /* 0x000fe4000001ff00 */
[----:B------:R-:W-:Y:S01]  /*5000*/  CS2R R84, SRZ ;  /* 0x0000000000547805 */ /* 0x000fe2000001ff00 */
[----:B------:R-:W-:Y:S01]  /*5010*/  IMAD.MOV.U32 R83, RZ, RZ, RZ ;  /* 0x000000ffff537224 */ /* 0x000fe200078e00ff */
[----:B------:R-:W-:-:S02]  /*5020*/  CS2R R32, SRZ ;  /* 0x0000000000207805 */ /* 0x000fc4000001ff00 */
[----:B------:R-:W-:Y:S02]  /*5030*/  CS2R R80, SRZ ;  /* 0x0000000000507805 */ /* 0x000fe4000001ff00 */
[----:B------:R-:W-:Y:S02]  /*5040*/  CS2R R78, SRZ ;  /* 0x00000000004e7805 */ /* 0x000fe4000001ff00 */
[----:B------:R-:W-:Y:S01]  /*5050*/  CS2R R76, SRZ ;  /* 0x00000000004c7805 */ /* 0x000fe2000001ff00 */
[----:B------:R-:W3:Y:S01]  /*5060*/  @P0 LDC R5, c[0x0][0x450] ;  /* 0x00011400ff050b82 */ /* 0x000ee20000000800 */
[----:B------:R-:W-:Y:S01]  /*5070*/  IMAD.MOV.U32 R75, RZ, RZ, RZ ;  /* 0x000000ffff4b7224 */ /* 0x000fe200078e00ff */
[----:B------:R-:W-:Y:S02]  /*5080*/  CS2R R28, SRZ ;  /* 0x00000000001c7805 */ /* 0x000fe4000001ff00 */
        /* <DEDUP_REMOVED lines=13> */
[----:B--2---:R-:W-:Y:S01]  /*5160*/  @P0 IMAD.HI.U32 R0, R3, R0, RZ ;  /* 0x0000000003000227 */ /* 0x004fe200078e00ff */
[----:B------:R-:W-:Y:S02]  /*5170*/  CS2R R160, SRZ ;  /* 0x0000000000a07805 */ /* 0x000fe4000001ff00 */
[----:B------:R-:W-:Y:S02]  /*5180*/  CS2R R50, SRZ ;  /* 0x0000000000327805 */ /* 0x000fe4000001ff00 */
[----:B------:R-:W-:-:S02]  /*5190*/  CS2R R46, SRZ ;  /* 0x00000000002e7805 */ /* 0x000fc4000001ff00 */
[----:B------:R-:W-:Y:S02]  /*51a0*/  CS2R R42, SRZ ;  /* 0x00000000002a7805 */ /* 0x000fe4000001ff00 */
[----:B------:R-:W-:Y:S01]  /*51b0*/  CS2R R154, SRZ ;  /* 0x00000000009a7805 */ /* 0x000fe2000001ff00 */
[----:B------:R-:W-:Y:S01]  /*51c0*/  IMAD.MOV.U32 R39, RZ, RZ, RZ ;  /* 0x000000ffff277224 */ /* 0x000fe200078e00ff */
[----:B01----:R-:W-:Y:S02]  /*51d0*/  CS2R R10, SRZ ;  /* 0x00000000000a7805 */ /* 0x003fe4000001ff00 */
[----:B---3--:R-:W-:Y:S01]  /*51e0*/  @P0 SHF.R.U32.HI R3, RZ, R5, R0 ;  /* 0x00000005ff030219 */ /* 0x008fe20000011600 */
[----:B------:R-:W-:Y:S01]  /*51f0*/  IMAD.MOV.U32 R35, RZ, RZ, RZ ;  /* 0x000000ffff237224 */ /* 0x000fe200078e00ff */
[----:B------:R-:W-:Y:S02]  /*5200*/  PLOP3.LUT P0, PT, PT, PT, PT, 0x80, 0x0 ;  /* 0x000000000000781c */ /* 0x000fe40003f0f070 */
[----:B------:R-:W-:-:S02]  /*5210*/  CS2R R8, SRZ ;  /* 0x0000000000087805 */ /* 0x000fc4000001ff00 */
[----:B------:R-:W-:Y:S01]  /*5220*/  CS2R R152, SRZ ;  /* 0x0000000000987805 */ /* 0x000fe2000001ff00 */
[----:B------:R-:W-:Y:S01]  /*5230*/  IMAD.IADD R3, R38, 0x1, R3 ;  /* 0x0000000126037824 */ /* 0x000fe200078e0203 */
[----:B------:R-:W-:Y:S01]  /*5240*/  CS2R R6, SRZ ;  /* 0x0000000000067805 */ /* 0x000fe2000001ff00 */
[----:B------:R-:W-:Y:S02]  /*5250*/  IMAD.MOV.U32 R31, RZ, RZ, RZ ;  /* 0x000000ffff1f7224 */ /* 0x000fe400078e00ff */
[----:B------:R-:W-:Y:S01]  /*5260*/  IMAD.MOV.U32 R5, RZ, RZ, RZ ;  /* 0x000000ffff057224 */ /* 0x000fe200078e00ff */
[----:B------:R-:W-:-:S04]  /*5270*/  SHF.R.S32.HI R0, RZ, 0x1f, R3 ;  /* 0x0000001fff007819 */ /* 0x000fc80000011403 */
[----:B------:R-:W-:-:S04]  /*5280*/  LEA.HI R0, R0, R3, RZ, 0x6 ;  /* 0x0000000300007211 */ /* 0x000fc800078f30ff */
[----:B------:R-:W-:Y:S01]  /*5290*/  SHF.R.S32.HI R3, RZ, 0x6, R0 ;  /* 0x00000006ff037819 */ /* 0x000fe20000011400 */
[----:B------:R-:W-:-:S03]  /*52a0*/  IMAD.MOV.U32 R0, RZ, RZ, RZ ;  /* 0x000000ffff007224 */ /* 0x000fc600078e00ff */
[----:B------:R-:W-:Y:S02]  /*52b0*/  VIMNMX R4, R168, R3, PT ;  /* 0x00000003a8047248 */ /* 0x000fe40003fe0100 */
[----:B------:R-:W-:Y:S02]  /*52c0*/  CS2R R2, SRZ ;  /* 0x0000000000027805 */ /* 0x000fe4000001ff00 */
[----:B------:R-:W-:-:S13]  /*52d0*/  ISETP.GE.AND P1, PT, R4, 0x1, PT ;  /* 0x000000010400780c */ /* 0x000fda0003f26270 */
        /* <DEDUP_REMOVED lines=25> */
[----:B------:R-:W-:Y:S01]  /*5470*/  LOP3.LUT R0, R3, 0x3fff, RZ, 0xc0, !PT ;  /* 0x00003fff03007812 */ /* 0x000fe200078ec0ff */
[----:B------:R-:W-:Y:S01]  /*5480*/  IMAD.MOV.U32 R3, RZ, RZ, 0x40000040 ;  /* 0x40000040ff037424 */ /* 0x000fe200078e00ff */
[C---:B------:R-:W-:Y:S01]  /*5490*/  R2UR UR4, R2.reuse ;  /* 0x00000000020472ca */ /* 0x040fe200000e0000 */
[----:B------:R-:W-:Y:S01]  /*54a0*/  VIADD R10, R2, 0x2 ;  /* 0x00000002020a7836 */ /* 0x000fe20000000000 */
[----:B------:R-:W-:-:S02]  /*54b0*/  LOP3.LUT R0, R0, 0x2000000, RZ, 0xfc, !PT ;  /* 0x0200000000007812 */ /* 0x000fc400078efcff */
[----:B------:R-:W-:-:S03]  /*54c0*/  R2UR UR5, R3 ;  /* 0x00000000030572ca */ /* 0x000fc600000e0000 */
[----:B------:R-:W-:-:S04]  /*54d0*/  IMAD R6, R19, 0x1000, R0 ;  /* 0x0000100013067824 */ /* 0x000fc800078e0200 */
[C---:B------:R-:W-:Y:S01]  /*54e0*/  VIADD R8, R6.reuse, 0x80 ;  /* 0x0000008006087836 */ /* 0x040fe20000000000 */
[----:B------:R-:W-:-:S13]  /*54f0*/  R2UR UR6, R6 ;  /* 0x00000000060672ca */ /* 0x000fda00000e0000 */
        /* <DEDUP_REMOVED lines=35> */
.L_x_8649:
        /* <DEDUP_REMOVED lines=8> */
.L_x_8653:
[----:B------:R-:W-:Y:S01]  /*57b0*/  BAR.SYNC.DEFER_BLOCKING 0xe, 0x100 ;  /* 0x0384000000007b1d */ /* 0x000fe20000010000 */
[C---:B-1----:R-:W-:Y:S01]  /*57c0*/  IMAD R4, R19.reuse, 0x40, R194 ;  /* 0x0000004013047824 */ /* 0x042fe200078e02c2 */
[----:B------:R-:W-:Y:S01]  /*57d0*/  R2UR UR4, R2 ;  /* 0x00000000020472ca */ /* 0x000fe200000e0000 */
[----:B------:R-:W-:Y:S01]  /*57e0*/  VIADD R19, R19, 0x1 ;  /* 0x0000000113137836 */ /* 0x000fe20000000000 */
[----:B------:R-:W-:Y:S01]  /*57f0*/  R2UR UR5, R3 ;  /* 0x00000000030572ca */ /* 0x000fe200000e0000 */
[----:B------:R-:W-:Y:S01]  /*5800*/  IMAD R4, R4, 0x4, R18 ;  /* 0x0000000404047824 */ /* 0x000fe200078e0212 */
[C---:B------:R-:W-:Y:S01]  /*5810*/  ISETP.GT.AND P1, PT, R14.reuse, RZ, PT ;  /* 0x000000ff0e00720c */ /* 0x040fe20003f24270 */
[----:B------:R-:W-:Y:S01]  /*5820*/  IMAD.MOV.U32 R13, RZ, RZ, 0x40000040 ;  /* 0x40000040ff0d7424 */ /* 0x000fe200078e00ff */
[----:B------:R-:W-:Y:S01]  /*5830*/  ISETP.NE.AND P0, PT, R19, 0x2, PT ;  /* 0x000000021300780c */ /* 0x000fe20003f05270 */
[----:B------:R-:W-:-:S03]  /*5840*/  VIADD R14, R14, 0xffffffff ;  /* 0xffffffff0e0e7836 */ /* 0x000fc60000000000 */
        /* <DEDUP_REMOVED lines=132> */
[----:B------:R-:W-:Y:S02]  /*6090*/  IMAD.MOV.U32 R5, RZ, RZ, 0x40000040 ;  /* 0x40000040ff057424 */ /* 0x000fe400078e00ff */
[C---:B------:R-:W-:Y:S01]  /*60a0*/  VIADD R12, R4.reuse, 0x80 ;  /* 0x00000080040c7836 */ /* 0x040fe20000000000 */
[----:B------:R-:W-:Y:S01]  /*60b0*/  R2UR UR6, R4 ;  /* 0x00000000040672ca */ /* 0x000fe200000e0000 */
[----:B------:R-:W-:Y:S01]  /*60c0*/  WARPGROUP.ARRIVE ;  /* 0x00000000000079c5 */ /* 0x000fe20000000000 */
[----:B------:R-:W-:Y:S01]  /*60d0*/  R2UR UR7, R5 ;  /* 0x00000000050772ca */ /* 0x000fe200000e0000 */
[----:B------:R-:W-:-:S12]  /*60e0*/  IMAD.MOV.U32 R5, RZ, RZ, 0x40000040 ;  /* 0x40000040ff057424 */ /* 0x000fd800078e00ff */
        /* <DEDUP_REMOVED lines=23> */
[----:B------:R-:W-:Y:S02]  /*6260*/  R2UR UR5, R7 ;  /* 0x00000000070572ca */ /* 0x000fe400000e0000 */
[----:B------:R-:W-:-:S04]  /*6270*/  SEL R4, RZ, 0x1, P0 ;  /* 0x00000001ff047807 */ /* 0x000fc80000000000 */
[----:B------:R-:W-:Y:S01]  /*6280*/  LOP3.LUT R23, R23, R4, RZ, 0x3c, !PT ;  /* 0x0000000417177212 */ /* 0x000fe200078e3cff */
[----:B------:R-:W-:Y:S02]  /*6290*/  WARPGROUP.DEPBAR.LE gsb0, 0x0 ;  /* 0x00008000000079c5 */ /* 0x000fe40000010000 */
[----:B------:R-:W-:-:S12]  /*62a0*/  WARPGROUP.ARRIVE ;  /* 0x00000000000079c5 */ /* 0x000fd80000000000 */
[----:B------:R-:W-:Y:S03]  /*62b0*/  HGMMA.64x256x16.F32.BF16 R24, gdesc[UR4].tnspB, R24, gsb0 ;  /* 0x43e00000041879f0 */ /* 0x000fe60008001818 */
[----:B------:R-:W-:Y:S02]  /*62c0*/  WARPGROUP.DEPBAR.LE gsb0, 0x0 ;  /* 0x00008000000079c5 */ /* 0x000fe40000010000 */
[----:B------:R-:W-:Y:S06]  /*62d0*/  BAR.ARV 0xf, 0x100 ;  /* 0x03c4000000007b1d */ /* 0x000fec0000002000 */
[----:B------:R-:W-:Y:S05]  /*62e0*/  @!P2 BRA `(.L_x_8652) ;  /* 0x000000000004a947 */ /* 0x000fea0003800000 */
[----:B------:R-:W-:Y:S01]  /*62f0*/  BPT.TRAP 0x1 ;  /* 0x000000040000795c */ /* 0x000fe20000300000 */
.L_x_8652:
[----:B------:R-:W-:-:S04]  /*6300*/  IMAD R4, R19, 0x8, R18 ;  /* 0x0000000813047824 */ /* 0x000fc800078e0212 */
[----:B------:R-:W-:-:S05]  /*6310*/  VIADD R4, R4, 0x38860 ;  /* 0x0003886004047836 */ /* 0x000fca0000000000 */
[----:B------:R-:W-:-:S04]  /*6320*/  PRMT R4, R187, 0x654, R4 ;  /* 0x00000654bb047816 */ /* 0x000fc80000000004 */
[----:B------:R1:W-:Y:S01]  /*6330*/  SYNCS.ARRIVE.TRANS64.RED.A1T0 RZ, [R4+URZ], RZ ;  /* 0x000000ff04ff79a7 */ /* 0x0003e2000810043f */
[----:B------:R-:W-:Y:S05]  /*6340*/  @P1 BRA `(.L_x_8653) ;  /* 0xfffffff400181947 */ /* 0x000fea000383ffff */
.L_x_8651:
[----:B------:R-:W-:Y:S05]  /*6350*/  BSYNC B0 ;  /* 0x0000000000007941 */ /* 0x000fea0003800000 */
.L_x_8650:
[----:B------:R-:W-:Y:S01]  /*6360*/  BAR.SYNC.DEFER_BLOCKING 0xe, 0x100 ;  /* 0x0384000000007b1d */ /* 0x000fe20000010000 */
[C---:B------:R-:W-:Y:S01]  /*6370*/  IMAD R3, R19.reuse, 0x40, R194 ;  /* 0x0000004013037824 */ /* 0x040fe200078e02c2 */
[----:B------:R-:W-:Y:S01]  /*6380*/  PLOP3.LUT P0, PT, PT, PT, PT, 0x8, 0x0 ;  /* 0x000000000000781c */ /* 0x000fe20003f0e170 */
[----:B------:R-:W-:Y:S02]  /*6390*/  VIADD R19, R19, 0x1 ;  /* 0x0000000113137836 */ /* 0x000fe40000000000 */
[----:B------:R-:W-:-:S03]  /*63a0*/  IMAD R3, R3, 0x4, R18 ;  /* 0x0000000403037824 */ /* 0x000fc600078e0212 */
[----:B------:R-:W-:-:S04]  /*63b0*/  ISETP.NE.AND P1, PT, R19, 0x2, PT ;  /* 0x000000021300780c */ /* 0x000fc80003f25270 */
[----:B------:R-:W-:Y:S01]  /*63c0*/  SEL R19, R19, RZ, P1 ;  /* 0x000000ff13137207 */ /* 0x000fe20000800000 */
[----:B------:R-:W2:Y:S04]  /*63d0*/  LDS R2, [R3+0x38400] ;  /* 0x0384000003027984 */ /* 0x000ea80000000800 */
[----:B------:R-:W0:Y:S01]  /*63e0*/  LDS R0, [R3+0x38420] ;  /* 0x0384200003007984 */ /* 0x000e220000000800 */
[-C--:B--2---:R-:W-:Y:S01]  /*63f0*/  FMUL.FTZ R155, R28, R2.reuse ;  /* 0x000000021c9b7220 */ /* 0x084fe20000410000 */
[-C--:B------:R-:W-:Y:S01]  /*6400*/  FMUL.FTZ R152, R29, R2.reuse ;  /* 0x000000021d987220 */ /* 0x080fe20000410000 */
[-C--:B------:R-:W-:Y:S01]  /*6410*/  FMUL.FTZ R10, R33, R2.reuse ;  /* 0x00000002210a7220 */ /* 0x080fe20000410000 */
[-C--:B------:R-:W-:Y:S01]  /*6420*/  FMUL.FTZ R14, R37, R2.reuse ;  /* 0x00000002250e7220 */ /* 0x080fe20000410000 */
[----:B------:R-:W-:Y:S01]  /*6430*/  FMUL.FTZ R28, R41, R2 ;  /* 0x00000002291c7220 */ /* 0x000fe20000410000 */
        /* <DEDUP_REMOVED lines=125> */
[----:B------:R-:W-:-:S02]  /*6c10*/  IMAD.MOV.U32 R2, RZ, RZ, RZ ;  /* 0x000000ffff027224 */ /* 0x000fc400078e00ff */
[----:B------:R-:W-:Y:S01]  /*6c20*/  IMAD.MOV.U32 R0, RZ, RZ, RZ ;  /* 0x000000ffff007224 */ /* 0x000fe200078e00ff */
[----:B------:R-:W-:Y:S06]  /*6c30*/  BAR.ARV 0xf, 0x100 ;  /* 0x03c4000000007b1d */ /* 0x000fec0000002000 */
[----:B------:R-:W-:Y:S05]  /*6c40*/  BRA `(.L_x_8648) ;  /* 0x000000dc00f87947 */ /* 0x000fea0003800000 */
.L_x_8647:
        /* <DEDUP_REMOVED lines=120> */
.L_x_8655:
[----:B------:R-:W-:Y:S05]  /*73d0*/  BSYNC B6 ;  /* 0x0000000000067941 */ /* 0x000fea0003800000 */
.L_x_8654:
        /* <DEDUP_REMOVED lines=13> */
.L_x_8659:
[----:B-1----:R1:W2:Y:S02]  /*74b0*/  SYNCS.PHASECHK.TRANS64.TRYWAIT P0, [R18+URZ+0x38800], R3 ;  /* 0x03880003120075a7 */ /* 0x0022a4000800017f */
[----:B--2---:R-:W-:Y:S05]  /*74c0*/  @!P0 NANOSLEEP.SYNCS 0x989680 ;  /* 0x009896800000895d */ /* 0x004fea0003900000 */
[----:B------:R-:W2:Y:S02]  /*74d0*/  @!P0 SYNCS.PHASECHK.TRANS64 P0, [R18+URZ+0x38800], R3 ;  /* 0x03880003120085a7 */ /* 0x000ea4000800007f */
[----:B--2---:R-:W-:Y:S05]  /*74e0*/  @!P0 BRA `(.L_x_8659) ;  /* 0xfffffffc00f08947 */ /* 0x004fea000383ffff */
.L_x_8658:
[----:B------:R-:W-:Y:S05]  /*74f0*/  BSYNC B0 ;  /* 0x0000000000007941 */ /* 0x000fea0003800000 */
.L_x_8657:
[----:B------:R-:W-:Y:S05]  /*7500*/  BRA `(.L_x_8660) ;  /* 0x0000002c00f47947 */ /* 0x000fea0003800000 */
.L_x_8656:
        /* <DEDUP_REMOVED lines=31> */
.L_x_8662:
[----:B------:R-:W-:Y:S05]  /*7700*/  BSYNC B6 ;  /* 0x0000000000067941 */ /* 0x000fea0003800000 */
.L_x_8661:
        /* <DEDUP_REMOVED lines=19> */
[----:B------:R-:W-:Y:S02]  /*7840*/  IMAD R5, R2, 0x20, R37 ;  /* 0x0000002002057824 */ /* 0x000fe400078e0225 */
[----:B------:R-:W-:Y:S02]  /*7850*/  IMAD.MOV.U32 R2, RZ, RZ, R24 ;  /* 0x000000ffff027224 */ /* 0x000fe400078e0018 */
        /* <DEDUP_REMOVED lines=9> */
[----:B------:R-:W-:-:S04]  /*78f0*/  IMAD.WIDE.U32 R2, R5, UR6, R2 ;  /* 0x0000000605027c25 */ /* 0x000fc8000f8e0002 */
[----:B------:R-:W-:Y:S01]  /*7900*/  IMAD R11, R5, UR7, R0 ;  /* 0x00000007050b7c24 */ /* 0x000fe2000f8e0200 */
[----:B------:R-:W-:Y:S01]  /*7910*/  ULDC.64 UR6, c[0x0][0x400] ;  /* 0x0001000000067ab9 */ /* 0x000fe20000000a00 */
[----:B------:R-:W-:Y:S01]  /*7920*/  IMAD.IADD R5, R7, 0x1, R9 ;  /* 0x0000000107057824 */ /* 0x000fe200078e0209 */
[----:B------:R-:W-:Y:S01]  /*7930*/  LEA R0, P0, R6, UR4, 0x1 ;  /* 0x0000000406007c11 */ /* 0x000fe2000f8008ff */
[----:B------:R-:W-:Y:S01]  /*7940*/  IMAD.IADD R7, R3, 0x1, R11 ;  /* 0x0000000103077824 */ /* 0x000fe200078e020b */
[----:B------:R-:W-:Y:S01]  /*7950*/  LEA R4, P1, R2, UR6, 0x1 ;  /* 0x0000000602047c11 */ /* 0x000fe2000f8208ff */
[----:B------:R-:W-:Y:S01]  /*7960*/  UMOV UR4, 0xffffffff ;  /* 0xffffffff00047882 */ /* 0x000fe20000000000 */
[----:B------:R-:W-:Y:S02]  /*7970*/  LEA.HI.X R6, R6, UR5, R5, 0x1, P0 ;  /* 0x0000000506067c11 */ /* 0x000fe400080f0c05 */
[----:B------:R-:W-:Y:S01]  /*7980*/  LEA.HI.X R7, R2, UR7, R7, 0x1, P1 ;  /* 0x0000000702077c11 */ /* 0x000fe200088f0c07 */
[----:B------:R-:W-:Y:S08]  /*7990*/  BRA.DIV UR4, `(.L_x_8665) ;  /* 0x0000018e04e87947 */ /* 0x000ff0000b800000 */
[----:B------:R0:W1:Y:S04]  /*79a0*/  SHFL.IDX PT, R3, R6, RZ, 0x1c1f ;  /* 0x001c1fff06037589 */ /* 0x00006800000e0000 */
[----:B------:R0:W2:Y:S04]  /*79b0*/  SHFL.IDX PT, R2, R0, RZ, 0x1c1f ;  /* 0x001c1fff00027589 */ /* 0x0000a800000e0000 */
[----:B------:R0:W3:Y:S04]  /*79c0*/  SHFL.IDX PT, R5, R7, RZ, 0x1c1f ;  /* 0x001c1fff07057589 */ /* 0x0000e800000e0000 */
[----:B------:R0:W4:Y:S02]  /*79d0*/  SHFL.IDX PT, R14, R4, RZ, 0x1c1f ;  /* 0x001c1fff040e7589 */ /* 0x00012400000e0000 */
.L_x_8897:
        /* <DEDUP_REMOVED lines=10> */
[----:B------:R-:W-:Y:S02]  /*7a80*/  CS2R R28, SRZ ;  /* 0x00000000001c7805 */ /* 0x000fe4000001ff00 */
[----:B------:R-:W-:Y:S02]  /*7a90*/  ISETP.GE.AND P3, PT, R207, UR4, PT ;  /* 0x00000004cf007c0c */ /* 0x000fe4000bf66270 */
[----:B------:R-:W-:Y:S01]  /*7aa0*/  ISETP.GE.AND P2, PT, R188, UR4, PT ;  /* 0x00000004bc007c0c */ /* 0x000fe2000bf46270 */
[----:B---3--:R-:W-:-:S10]  /*7ab0*/  IMAD.MOV.U32 R15, RZ, RZ, R5 ;  /* 0x000000ffff0f7224 */ /* 0x008fd400078e0005 */
[----:B------:R-:W-:Y:S02]  /*7ac0*/  @!P3 IMAD.SHL.U32 R13, R207, 0x2, RZ ;  /* 0x00000002cf0db824 */ /* 0x000fe400078e00ff */
[----:B-12---:R-:W-:-:S03]  /*7ad0*/  @!P2 IMAD.WIDE R8, R188, 0x2, R2 ;  /* 0x00000002bc08a825 */ /* 0x006fc600078e0202 */
[-C--:B------:R-:W-:Y:S02]  /*7ae0*/  @!P3 IADD3 R2, P0, R2, R13.reuse, RZ ;  /* 0x0000000d0202b210 */ /* 0x080fe40007f1e0ff */
[----:B----4-:R-:W-:Y:S02]  /*7af0*/  @!P3 IADD3 R12, P1, R14, R13, RZ ;  /* 0x0000000d0e0cb210 */ /* 0x010fe40007f3e0ff */
[----:B------:R-:W-:Y:S02]  /*7b00*/  CS2R R26, SRZ ;  /* 0x00000000001a7805 */ /* 0x000fe4000001ff00 */
[----:B------:R-:W-:Y:S01]  /*7b10*/  CS2R R24, SRZ ;  /* 0x0000000000187805 */ /* 0x000fe2000001ff00 */
[----:B------:R1:W5:Y:S01]  /*7b20*/  @!P2 LD.E.64 R28, desc[UR40][R8.64] ;  /* 0x00000028081ca980 */ /* 0x000362000c101b00 */
[----:B------:R-:W-:Y:S01]  /*7b30*/  @!P3 SHF.L.U64.HI R20, R207, 0x1, R10 ;  /* 0x00000001cf14b819 */ /* 0x000fe2000001020a */
[----:B------:R-:W-:-:S04]  /*7b40*/  @!P2 IMAD.WIDE R10, R188, 0x2, R14 ;  /* 0x00000002bc0aa825 */ /* 0x000fc800078e020e */
[--C-:B------:R-:W-:Y:S01]  /*7b50*/  @!P3 IMAD.X R3, R3, 0x1, R20.reuse, P0 ;  /* 0x000000010303b824 */ /* 0x100fe200000e0614 */
[----:B------:R1:W5:Y:S01]  /*7b60*/  @!P2 LD.E.64 R26, desc[UR40][R10.64] ;  /* 0x000000280a1aa980 */ /* 0x000362000c101b00 */
[----:B------:R-:W-:Y:S01]  /*7b70*/  @!P3 IMAD.X R13, R5, 0x1, R20, P1 ;  /* 0x00000001050db824 */ /* 0x000fe200008e0614 */
[----:B------:R-:W-:Y:S02]  /*7b80*/  CS2R R20, SRZ ;  /* 0x0000000000147805 */ /* 0x000fe4000001ff00 */
[----:B------:R1:W5:Y:S04]  /*7b90*/  @!P3 LD.E.64 R24, desc[UR40][R2.64] ;  /* 0x000000280218b980 */ /* 0x000368000c101b00 */
[----:B------:R1:W5:Y:S02]  /*7ba0*/  @!P3 LD.E.64 R20, desc[UR40][R12.64] ;  /* 0x000000280c14b980 */ /* 0x000364000c101b00 */
.L_x_8667:
[----:B------:R-:W-:Y:S05]  /*7bb0*/  BSYNC B1 ;  /* 0x0000000000017941 */ /* 0x000fea0003800000 */
.L_x_8666:
        /* <DEDUP_REMOVED lines=13> */
[----:B------:R-:W-:Y:S02]  /*7c90*/  PRMT R45, R2, 0x7610, R45 ;  /* 0x00007610022d7816 */ /* 0x000fe4000000002d */
[----:B------:R-:W-:Y:S01]  /*7ca0*/  PRMT R46, R3, 0x7610, R46 ;  /* 0x00007610032e7816 */ /* 0x000fe2000000002e */
[----:B------:R-:W-:Y:S06]  /*7cb0*/  BRA.DIV UR4, `(.L_x_8668) ;  /* 0x0000018e04907947 */ /* 0x000fec000b800000 */
[----:B------:R1:W2:Y:S04]  /*7cc0*/  SHFL.IDX PT, R3, R6, 0x1, 0x1c1f ;  /* 0x003c1f0006037f89 */ /* 0x0002a800000e0000 */
[----:B------:R1:W3:Y:S04]  /*7cd0*/  SHFL.IDX PT, R2, R0, 0x1, 0x1c1f ;  /* 0x003c1f0000027f89 */ /* 0x0002e800000e0000 */
[----:B------:R1:W1:Y:S04]  /*7ce0*/  SHFL.IDX PT, R5, R7, 0x1, 0x1c1f ;  /* 0x003c1f0007057f89 */ /* 0x00026800000e0000 */
[----:B0-----:R-:W0:Y:S02]  /*7cf0*/  SHFL.IDX PT, R4, R4, 0x1, 0x1c1f ;  /* 0x003c1f0004047f89 */ /* 0x001e2400000e0000 */
.L_x_8903:
[----:B-1----:R-:W5:Y:S01]  /*7d00*/  LDL R6, [R1+0x5c] ;  /* 0x00005c0001067983 */ /* 0x002f620000100800 */
[----:B------:R-:W-:Y:S01]  /*7d10*/  VIADD R37, R37, 0x20 ;  /* 0x0000002025257836 */ /* 0x000fe20000000000 */
[----:B------:R-:W-:Y:S01]  /*7d20*/  BSSY B1, `(.L_x_8669) ;  /* 0x000001f000017945 */ /* 0x000fe20003800000 */
[----:B------:R-:W-:Y:S01]  /*7d30*/  IMAD.SHL.U32 R36, R192, 0x40, RZ ;  /* 0x00000040c0247824 */ /* 0x000fe200078e00ff */
[----:B------:R-:W-:Y:S02]  /*7d40*/  CS2R R12, SRZ ;  /* 0x00000000000c7805 */ /* 0x000fe4000001ff00 */
[----:B------:R-:W-:Y:S02]  /*7d50*/  CS2R R10, SRZ ;  /* 0x00000000000a7805 */ /* 0x000fe4000001ff00 */
[----:B------:R-:W-:Y:S02]  /*7d60*/  ISETP.GE.AND P0, PT, R37, R34, PT ;  /* 0x000000222500720c */ /* 0x000fe40003f06270 */
[----:B----4-:R-:W-:-:S02]  /*7d70*/  CS2R R14, SRZ ;  /* 0x00000000000e7805 */ /* 0x010fc4000001ff00 */
[----:B-----5:R-:W-:-:S04]  /*7d80*/  LEA.HI R0, R6, R6, RZ, 0x1 ;  /* 0x0000000606007211 */ /* 0x020fc800078f08ff */
[----:B------:R-:W-:-:S05]  /*7d90*/  LOP3.LUT R0, R0, 0xfffffffe, RZ, 0xc0, !PT ;  /* 0xfffffffe00007812 */ /* 0x000fca00078ec0ff */
[----:B------:R-:W-:-:S05]  /*7da0*/  IMAD.IADD R0, R6, 0x1, -R0 ;  /* 0x0000000106007824 */ /* 0x000fca00078e0a00 */
[----:B------:R-:W-:Y:S01]  /*7db0*/  SHF.L.U32 R35, R0, 0x1f, RZ ;  /* 0x0000001f00237819 */ /* 0x000fe200000006ff */
[----:B------:R-:W-:Y:S06]  /*7dc0*/  @P0 BRA `(.L_x_8670) ;  /* 0x0000000000500947 */ /* 0x000fec0003800000 */
[----:B------:R-:W4:Y:S01]  /*7dd0*/  LDL R6, [R1+0x64] ;  /* 0x0000640001067983 */ /* 0x000f220000100800 */
[----:B------:R-:W-:Y:S01]  /*7de0*/  ULDC UR4, c[0x0][0x3f4] ;  /* 0x0000fd0000047ab9 */ /* 0x000fe20000000800 */
[----:B------:R-:W-:Y:S02]  /*7df0*/  CS2R R12, SRZ ;  /* 0x00000000000c7805 */ /* 0x000fe4000001ff00 */
[----:B------:R-:W-:Y:S02]  /*7e00*/  ISETP.GE.AND P3, PT, R207, UR4, PT ;  /* 0x00000004cf007c0c */ /* 0x000fe4000bf66270 */
[----:B------:R-:W-:-:S11]  /*7e10*/  ISETP.GE.AND P2, PT, R188, UR4, PT ;  /* 0x00000004bc007c0c */ /* 0x000fd6000bf46270 */
[----:B------:R-:W-:Y:S02]  /*7e20*/  @!P3 IMAD.SHL.U32 R7, R207, 0x2, RZ ;  /* 0x00000002cf07b824 */ /* 0x000fe400078e00ff */
[----:B--23--:R-:W-:-:S03]  /*7e30*/  @!P2 IMAD.WIDE R32, R188, 0x2, R2 ;  /* 0x00000002bc20a825 */ /* 0x00cfc600078e0202 */
[----:B------:R-:W-:Y:S02]  /*7e40*/  @!P3 IADD3 R2, P0, R2, R7, RZ ;  /* 0x000000070202b210 */ /* 0x000fe40007f1e0ff */
[----:B------:R-:W-:Y:S02]  /*7e50*/  CS2R R14, SRZ ;  /* 0x00000000000e7805 */ /* 0x000fe4000001ff00 */
[----:B------:R-:W-:Y:S01]  /*7e60*/  CS2R R8, SRZ ;  /* 0x0000000000087805 */ /* 0x000fe2000001ff00 */
[----:B0-----:R-:W-:Y:S01]  /*7e70*/  @!P2 IMAD.WIDE R30, R188, 0x2, R4 ;  /* 0x00000002bc1ea825 */ /* 0x001fe200078e0204 */
[----:B------:R1:W5:Y:S04]  /*7e80*/  @!P2 LD.E.64 R12, desc[UR40][R32.64] ;  /* 0x00000028200ca980 */ /* 0x000368000c101b00 */
[----:B------:R1:W5:Y:S01]  /*7e90*/  @!P2 LD.E.64 R14, desc[UR40][R30.64] ;  /* 0x000000281e0ea980 */ /* 0x000362000c101b00 */
[----:B----4-:R-:W-:-:S02]  /*7ea0*/  @!P3 SHF.L.U64.HI R10, R207, 0x1, R6 ;  /* 0x00000001cf0ab819 */ /* 0x010fc40000010206 */
[----:B------:R-:W-:-:S03]  /*7eb0*/  @!P3 IADD3 R6, P1, R4, R7, RZ ;  /* 0x000000070406b210 */ /* 0x000fc60007f3e0ff */
[--C-:B------:R-:W-:Y:S02]  /*7ec0*/  @!P3 IMAD.X R3, R3, 0x1, R10.reuse, P0 ;  /* 0x000000010303b824 */ /* 0x100fe400000e060a */
[----:B------:R-:W-:Y:S01]  /*7ed0*/  @!P3 IMAD.X R7, R5, 0x1, R10, P1 ;  /* 0x000000010507b824 */ /* 0x000fe200008e060a */
[----:B------:R-:W-:Y:S02]  /*7ee0*/  CS2R R10, SRZ ;  /* 0x00000000000a7805 */ /* 0x000fe4000001ff00 */
[----:B------:R1:W5:Y:S04]  /*7ef0*/  @!P3 LD.E.64 R8, desc[UR40][R2.64] ;  /* 0x000000280208b980 */ /* 0x000368000c101b00 */
[----:B------:R1:W5:Y:S02]  /*7f00*/  @!P3 LD.E.64 R10, desc[UR40][R6.64] ;  /* 0x00000028060ab980 */ /* 0x000364000c101b00 */
.L_x_8670:
[----:B------:R-:W-:Y:S05]  /*7f10*/  BSYNC B1 ;  /* 0x0000000000017941 */ /* 0x000fea0003800000 */
.L_x_8669:
[----:B------:R-:W4:Y:S01]  /*7f20*/  S2R R37, SR_TID.X ;  /* 0x0000000000257919 */ /* 0x000f220000002100 */
[----:B------:R-:W4:Y:S01]  /*7f30*/  SYNCS.PHASECHK.TRANS64.TRYWAIT P0, [R18+URZ+0x38800], R35 ;  /* 0x03880023120075a7 */ /* 0x000f22000800017f */
[----:B-12---:R-:W-:Y:S01]  /*7f40*/  LOP3.LUT R3, R36, 0x1c0, RZ, 0xc0, !PT ;  /* 0x000001c024037812 */ /* 0x006fe200078ec0ff */
        /* <DEDUP_REMOVED lines=13> */
[----:B------:R-:W-:Y:S01]  /*8020*/  PRMT R30, R6, 0x5410, R4 ;  /* 0x00005410061e7816 */ /* 0x000fe20000000004 */
[----:B------:R-:W-:Y:S01]  /*8030*/  IMAD.MOV.U32 R4, RZ, RZ, R14 ;  /* 0x000000ffff047224 */ /* 0x000fe200078e000e */
[----:B------:R-:W-:-:S02]  /*8040*/  PRMT R31, R3, 0x7610, R31 ;  /* 0x00007610031f7816 */ /* 0x000fc4000000001f */
[----:B------:R-:W-:Y:S02]  /*8050*/  LOP3.LUT P2, RZ, R192, 0x4, RZ, 0xc0, !PT ;  /* 0x00000004c0ff7812 */ /* 0x000fe4000784c0ff */
[----:B------:R-:W-:Y:S02]  /*8060*/  PRMT R48, R4, 0x7610, R48 ;  /* 0x0000761004307816 */ /* 0x000fe40000000030 */
[----:B------:R-:W-:Y:S01]  /*8070*/  ISETP.GE.AND P1, PT, R191, R34, PT ;  /* 0x00000022bf00720c */ /* 0x000fe20003f26270 */
[----:B----4-:R-:W-:-:S05]  /*8080*/  VIADD R37, R37, 0xffffff80 ;  /* 0xffffff8025257836 */ /* 0x010fca0000000000 */
        /* <DEDUP_REMOVED lines=10> */
.L_x_8904:
[----:B------:R-:W-:Y:S05]  /*8130*/  BSYNC B1 ;  /* 0x0000000000017941 */ /* 0x000fea0003800000 */
.L_x_8671:
        /* <DEDUP_REMOVED lines=12> */
[----:B0-----:R-:W-:Y:S02]  /*8200*/  SHF.R.U64 R35, R28, 0x10, R29 ;  /* 0x000000101c237819 */ /* 0x001fe4000000121d */
[----:B------:R-:W-:Y:S02]  /*8210*/  PRMT R39, R41, 0x5410, R39 ;  /* 0x0000541029277816 */ /* 0x000fe40000000027 */
[----:B------:R-:W-:Y:S02]  /*8220*/  PRMT R36, R40, 0x5432, R36 ;  /* 0x0000543228247816 */ /* 0x000fe40000000024 */
[----:B------:R-:W-:-:S02]  /*8230*/  SHF.R.U64 R38, R26, 0x10, R27 ;  /* 0x000000101a267819 */ /* 0x000fc4000000121b */
[----:B------:R-:W-:Y:S01]  /*8240*/  PRMT R35, R40, 0x5410, R35 ;  /* 0x0000541028237816 */ /* 0x000fe20000000023 */
[----:B------:R-:W-:Y:S01]  /*8250*/  IMAD.U32 R40, R39, 0x10000, RZ ;  /* 0x0001000027287824 */ /* 0x000fe200078e00ff */
[----:B------:R-:W-:Y:S01]  /*8260*/  PRMT R38, R41, 0x5432, R38 ;  /* 0x0000543229267816 */ /* 0x000fe20000000026 */
[C---:B------:R-:W-:Y:S01]  /*8270*/  IMAD.U32 R37, R36.reuse, 0x10000, RZ ;  /* 0x0001000024257824 */ /* 0x040fe200078e00ff */
[----:B------:R-:W-:Y:S02]  /*8280*/  LOP3.LUT R39, R39, 0xffff0000, RZ, 0xc0, !PT ;  /* 0xffff000027277812 */ /* 0x000fe400078ec0ff */
[----:B------:R-:W-:Y:S02]  /*8290*/  LOP3.LUT R36, R36, 0xffff0000, RZ, 0xc0, !PT ;  /* 0xffff000024247812 */ /* 0x000fe400078ec0ff */
[C---:B-1----:R-:W-:Y:S01]  /*82a0*/  LOP3.LUT R27, R6.reuse, 0xffff0000, RZ, 0xc0, !PT ;  /* 0xffff0000061b7812 */ /* 0x042fe200078ec0ff */
        /* <DEDUP_REMOVED lines=32> */
.L_x_8676:
[----:B------:R-:W-:Y:S05]  /*84b0*/  BSYNC B2 ;  /* 0x0000000000027941 */ /* 0x000fea0003800000 */
.L_x_8675:
[----:B------:R-:W-:Y:S05]  /*84c0*/  @P1 BRA `(.L_x_8674) ;  /* 0x0000000000b81947 */ /* 0x000fea0003800000 */
[----:B-1----:R-:W1:Y:S01]  /*84d0*/  LDS.128 R4, [R2] ;  /* 0x0000000002047984 */ /* 0x002e620000000c00 */
[----:B0-----:R-:W-:Y:S02]  /*84e0*/  SHF.R.U32.HI R35, RZ, 0x10, R21 ;  /* 0x00000010ff237819 */ /* 0x001fe40000011615 */
[----:B------:R-:W-:Y:S02]  /*84f0*/  SHF.R.U32.HI R27, RZ, 0x10, R25 ;  /* 0x00000010ff1b7819 */ /* 0x000fe40000011619 */
        /* <DEDUP_REMOVED lines=23> */
[C---:B------:R-:W-:Y:S01]  /*8670*/  FMUL.FTZ R39, R25.reuse, R35 ;  /* 0x0000002319277220 */ /* 0x040fe20000410000 */
        /* <DEDUP_REMOVED lines=19> */
.L_x_8674:
[----:B------:R-:W-:Y:S05]  /*87b0*/  BSYNC B1 ;  /* 0x0000000000017941 */ /* 0x000fea0003800000 */
.L_x_8673:
        /* <DEDUP_REMOVED lines=54> */
.L_x_8679:
[----:B------:R-:W-:Y:S05]  /*8b20*/  BSYNC B1 ;  /* 0x0000000000017941 */ /* 0x000fea0003800000 */
.L_x_8678:
        /* <DEDUP_REMOVED lines=48> */
.L_x_8664:
        /* <DEDUP_REMOVED lines=47> */
[----:B--2---:R-:W-:Y:S02]  /*9120*/  @!P1 IMAD.X R5, R0, 0x1, R4, P2 ;  /* 0x0000000100059824 */ /* 0x004fe400010e0604 */
[----:B------:R-:W-:Y:S02]  /*9130*/  @!P1 IMAD.MOV.U32 R8, RZ, RZ, R2 ;  /* 0x000000ffff089224 */ /* 0x000fe400078e0002 */
[----:B------:R-:W-:Y:S01]  /*9140*/  @!P1 IMAD.MOV.U32 R9, RZ, RZ, R5 ;  /* 0x000000ffff099224 */ /* 0x000fe200078e0005 */
[----:B---3--:R-:W-:-:S05]  /*9150*/  @!P1 IADD3 R14, P2, R14, R7, RZ ;  /* 0x000000070e0e9210 */ /* 0x008fca0007f5e0ff */
[----:B------:R-:W2:Y:S01]  /*9160*/  @!P1 LD.E.128 R8, desc[UR40][R8.64] ;  /* 0x0000002808089980 */ /* 0x000ea2000c101d00 */
[----:B----4-:R-:W-:-:S04]  /*9170*/  @!P1 IMAD.X R3, R3, 0x1, R4, P2 ;  /* 0x0000000103039824 */ /* 0x010fc800010e0604 */
[----:B------:R-:W-:-:S05]  /*9180*/  @!P1 IMAD.MOV.U32 R15, RZ, RZ, R3 ;  /* 0x000000ffff0f9224 */ /* 0x000fca00078e0003 */
[----:B------:R0:W3:Y:S01]  /*9190*/  @!P1 LD.E.128 R4, desc[UR40][R14.64] ;  /* 0x000000280e049980 */ /* 0x0000e2000c101d00 */
[----:B------:R-:W-:Y:S02]  /*91a0*/  CS2R R28, SRZ ;  /* 0x00000000001c7805 */ /* 0x000fe4000001ff00 */
[----:B------:R-:W-:Y:S02]  /*91b0*/  CS2R R30, SRZ ;  /* 0x00000000001e7805 */ /* 0x000fe4000001ff00 */
[----:B------:R-:W-:Y:S01]  /*91c0*/  CS2R R20, SRZ ;  /* 0x0000000000147805 */ /* 0x000fe2000001ff00 */
[----:B------:R-:W1:Y:S04]  /*91d0*/  SHFL.IDX PT, R25, R25, 0x1, 0x1c1f ;  /* 0x003c1f0019197f89 */ /* 0x000e6800000e0000 */
[----:B------:R-:W4:Y:S04]  /*91e0*/  SHFL.IDX PT, R24, R24, 0x1, 0x1c1f ;  /* 0x003c1f0018187f89 */ /* 0x000f2800000e0000 */
[----:B0-----:R0:W0:Y:S04]  /*91f0*/  SHFL.IDX PT, R14, R27, 0x1, 0x1c1f ;  /* 0x003c1f001b0e7f89 */ /* 0x00102800000e0000 */
[----:B------:R-:W0:Y:S01]  /*9200*/  SHFL.IDX PT, R26, R26, 0x1, 0x1c1f ;  /* 0x003c1f001a1a7f89 */ /* 0x000e2200000e0000 */
[----:B--2---:R-:W-:-:S02]  /*9210*/  @!P1 IMAD.MOV.U32 R29, RZ, RZ, R9 ;  /* 0x000000ffff1d9224 */ /* 0x004fc400078e0009 */
[----:B------:R-:W-:Y:S02]  /*9220*/  @!P1 IMAD.MOV.U32 R28, RZ, RZ, R8 ;  /* 0x000000ffff1c9224 */ /* 0x000fe400078e0008 */
[----:B------:R-:W-:Y:S02]  /*9230*/  IMAD.MOV.U32 R2, RZ, RZ, R29 ;  /* 0x000000ffff027224 */ /* 0x000fe400078e001d */
[----:B------:R-:W-:Y:S02]  /*9240*/  IMAD.MOV.U32 R0, RZ, RZ, R28 ;  /* 0x000000ffff007224 */ /* 0x000fe400078e001c */
[----:B------:R-:W-:Y:S01]  /*9250*/  @!P1 IMAD.MOV.U32 R30, RZ, RZ, R10 ;  /* 0x000000ffff1e9224 */ /* 0x000fe200078e000a */
[----:B------:R-:W-:Y:S02]  /*9260*/  PRMT R34, R34, 0x5410, R2 ;  /* 0x0000541022227816 */ /* 0x000fe40000000002 */
[----:B------:R-:W-:Y:S02]  /*9270*/  CS2R R2, SRZ ;  /* 0x0000000000027805 */ /* 0x000fe4000001ff00 */
[----:B------:R-:W-:Y:S01]  /*9280*/  PRMT R39, R0, 0x7610, R39 ;  /* 0x0000761000277816 */ /* 0x000fe20000000027 */
[----:B------:R-:W-:-:S02]  /*9290*/  IMAD.MOV.U32 R0, RZ, RZ, R30 ;  /* 0x000000ffff007224 */ /* 0x000fc400078e001e */
[----:B---3--:R-:W-:Y:S02]  /*92a0*/  @!P1 IMAD.MOV.U32 R21, RZ, RZ, R5 ;  /* 0x000000ffff159224 */ /* 0x008fe400078e0005 */
[----:B------:R-:W-:Y:S01]  /*92b0*/  @!P1 IMAD.MOV.U32 R2, RZ, RZ, R6 ;  /* 0x000000ffff029224 */ /* 0x000fe200078e0006 */
[----:B------:R-:W-:Y:S01]  /*92c0*/  PRMT R33, R0, 0x7610, R33 ;  /* 0x0000761000217816 */ /* 0x000fe20000000021 */
[----:B------:R-:W-:Y:S02]  /*92d0*/  @!P1 IMAD.MOV.U32 R31, RZ, RZ, R11 ;  /* 0x000000ffff1f9224 */ /* 0x000fe400078e000b */
[----:B------:R-:W-:Y:S02]  /*92e0*/  @!P1 IMAD.MOV.U32 R20, RZ, RZ, R4 ;  /* 0x000000ffff149224 */ /* 0x000fe400078e0004 */
[----:B------:R-:W-:Y:S02]  /*92f0*/  @!P1 IMAD.MOV.U32 R3, RZ, RZ, R7 ;  /* 0x000000ffff039224 */ /* 0x000fe400078e0007 */
[----:B------:R-:W-:-:S02]  /*9300*/  IMAD.MOV.U32 R4, RZ, RZ, R21 ;  /* 0x000000ffff047224 */ /* 0x000fc400078e0015 */
        /* <DEDUP_REMOVED lines=8> */
[----:B01--4-:R-:W-:-:S07]  /*9390*/  PRMT R45, R45, 0x5410, R6 ;  /* 0x000054102d2d7816 */ /* 0x013fce0000000006 */
.L_x_8914:
        /* <DEDUP_REMOVED lines=24> */
.L_x_8682:
[----:B------:R-:W-:Y:S05]  /*9520*/  BSYNC B1 ;  /* 0x0000000000017941 */ /* 0x000fea0003800000 */
.L_x_8681:
[----:B------:R-:W0:Y:S01]  /*9530*/  SYNCS.PHASECHK.TRANS64.TRYWAIT P1, [R18+URZ+0x38800], R13 ;  /* 0x0388000d120075a7 */ /* 0x000e22000802017f */
[----:B------:R-:W-:Y:S01]  /*9540*/  VIADDMNMX R32, R32, -R213, 0x40, PT ;  /* 0x0000004020207446 */ /* 0x000fe200038009d5 */
        /* <DEDUP_REMOVED lines=18> */
.L_x_8915:
[----:B------:R-:W-:Y:S05]  /*9670*/  BSYNC B1 ;  /* 0x0000000000017941 */ /* 0x000fea0003800000 */
.L_x_8683:
        /* <DEDUP_REMOVED lines=15> */
[----:B------:R-:W-:-:S02]  /*9770*/  SHF.R.U64 R43, R2, 0x10, R3 ;  /* 0x00000010022b7819 */ /* 0x000fc40000001203 */
[----:B------:R-:W-:Y:S02]  /*9780*/  PRMT R37, R39, 0x5410, R37 ;  /* 0x0000541027257816 */ /* 0x000fe40000000025 */
[C---:B------:R-:W-:Y:S02]  /*9790*/  PRMT R40, R33.reuse, 0x5432, R40 ;  /* 0x0000543221287816 */ /* 0x040fe40000000028 */
[----:B------:R-:W-:Y:S02]  /*97a0*/  SHF.R.U32.HI R44, RZ, 0x10, R3 ;  /* 0x00000010ff2c7819 */ /* 0x000fe40000011603 */
        /* <DEDUP_REMOVED lines=8> */
[----:B------:R-:W-:Y:S02]  /*9830*/  PRMT R44, R45, 0x5432, R44 ;  /* 0x000054322d2c7816 */ /* 0x000fe4000000002c */
[----:B------:R-:W-:Y:S02]  /*9840*/  LEA.HI R24, R24, R25, RZ, 0x5 ;  /* 0x0000001918187211 */ /* 0x000fe400078f28ff */
[----:B------:R-:W-:Y:S02]  /*9850*/  PRMT R38, R34, 0x5432, R38 ;  /* 0x0000543222267816 */ /* 0x000fe40000000026 */
[----:B------:R-:W-:Y:S02]  /*9860*/  SHF.R.S32.HI R24, RZ, 0x5, R24 ;  /* 0x00000005ff187819 */ /* 0x000fe40000011418 */
[----:B------:R-:W-:-:S02]  /*9870*/  LOP3.LUT R40, R40, 0xffff0000, RZ, 0xc0, !PT ;  /* 0xffff000028287812 */ /* 0x000fc400078ec0ff */
        /* <DEDUP_REMOVED lines=29> */
[C---:B------:R-:W-:Y:S01]  /*9a50*/  FFMA.FTZ R28, R12.reuse, R28, R29 ;  /* 0x0000001c0c1c7223 */ /* 0x040fe2000001001d */
        /* <DEDUP_REMOVED lines=8> */
[----:B------:R-:W-:Y:S01]  /*9ae0*/  FMUL.FTZ R37, R30, R29 ;  /* 0x0000001d1e257220 */ /* 0x000fe20000410000 */
[----:B------:R-:W-:Y:S02]  /*9af0*/  IMAD.U32 R20, R14, 0x10000, RZ ;  /* 0x000100000e147824 */ /* 0x000fe400078e00ff */
[----:B------:R-:W-:Y:S01]  /*9b00*/  FFMA.FTZ R38, R13, R38, -R2 ;  /* 0x000000260d267223 */ /* 0x000fe20000010802 */
[----:B------:R-:W-:Y:S01]  /*9b10*/  FMUL.FTZ R30, R30, R3 ;  /* 0x000000031e1e7220 */ /* 0x000fe20000410000 */
[----:B------:R-:W-:Y:S01]  /*9b20*/  IMAD.U32 R31, R27, 0x10000, RZ ;  /* 0x000100001b1f7824 */ /* 0x000fe200078e00ff */
[----:B------:R-:W-:Y:S01]  /*9b30*/  LOP3.LUT R26, R26, 0xffff0000, RZ, 0xc0, !PT ;  /* 0xffff00001a1a7812 */ /* 0x000fe200078ec0ff */
[----:B------:R-:W-:-:S02]  /*9b40*/  IMAD.U32 R2, R34, 0x10000, RZ ;  /* 0x0001000022027824 */ /* 0x000fc400078e00ff */
[----:B------:R-:W-:Y:S01]  /*9b50*/  FFMA.FTZ R37, R20, R3, -R37 ;  /* 0x0000000314257223 */ /* 0x000fe20000010825 */
[----:B------:R-:W-:Y:S02]  /*9b60*/  IMAD.U32 R12, R44, 0x10000, RZ ;  /* 0x000100002c0c7824 */ /* 0x000fe400078e00ff */
[----:B------:R-:W-:Y:S01]  /*9b70*/  FFMA.FTZ R30, R20, R29, R30 ;  /* 0x0000001d141e7223 */ /* 0x000fe2000001001e */
        /* <DEDUP_REMOVED lines=9> */
[----:B------:R-:W-:Y:S01]  /*9c10*/  FFMA.FTZ R20, R21, R12, R20 ;  /* 0x0000000c15147223 */ /* 0x000fe20000010014 */
[----:B------:R-:W-:Y:S01]  /*9c20*/  LOP3.LUT R14, R14, 0xffff0000, RZ, 0xc0, !PT ;  /* 0xffff00000e0e7812 */ /* 0x000fe200078ec0ff */
[C---:B------:R-:W-:Y:S01]  /*9c30*/  FMUL.FTZ R3, R26.reuse, R43 ;  /* 0x0000002b1a037220 */ /* 0x040fe20000410000 */
[----:B------:R-:W-:Y:S01]  /*9c40*/  LOP3.LUT R15, R15, 0xffff0000, RZ, 0xc0, !PT ;  /* 0xffff00000f0f7812 */ /* 0x000fe200078ec0ff */
[C---:B------:R-:W-:Y:S01]  /*9c50*/  FMUL.FTZ R12, R27.reuse, R44 ;  /* 0x0000002c1b0c7220 */ /* 0x040fe20000410000 */
[-C--:B------:R-:W-:Y:S01]  /*9c60*/  FMUL.FTZ R26, R26, R39.reuse ;  /* 0x000000271a1a7220 */ /* 0x080fe20000410000 */
[----:B------:R-:W-:Y:S01]  /*9c70*/  FMUL.FTZ R27, R27, R34 ;  /* 0x000000221b1b7220 */ /* 0x000fe20000410000 */
[----:B------:R-:W-:Y:S01]  /*9c80*/  FFMA.FTZ R40, R21, R2, -R40 ;  /* 0x0000000215287223 */ /* 0x000fe20000010828 */
        /* <DEDUP_REMOVED lines=14> */
.L_x_8686:
[----:B------:R-:W-:Y:S05]  /*9d70*/  BSYNC B1 ;  /* 0x0000000000017941 */ /* 0x000fea0003800000 */
.L_x_8685:
[----:B------:R-:W-:Y:S02]  /*9d80*/  PRMT R20, R32, 0x7610, R20 ;  /* 0x0000761020147816 */ /* 0x000fe40000000014 */
[----:B------:R-:W-:Y:S01]  /*9d90*/  PRMT R30, R36, 0x7610, R30 ;  /* 0x00007610241e7816 */ /* 0x000fe2000000001e */
[----:B------:R-:W-:Y:S06]  /*9da0*/  @P0 BRA `(.L_x_8677) ;  /* 0x0000000400a80947 */ /* 0x000fec0003800000 */
[----:B------:R-:W2:Y:S01]  /*9db0*/  LDL R3, [R1+0x70] ;  /* 0x0000700001037983 */ /* 0x000ea20000100800 */
[C---:B-1----:R-:W-:Y:S02]  /*9dc0*/  VIADD R12, R191.reuse, 0x20 ;  /* 0x00000020bf0c7836 */ /* 0x042fe40000000000 */
[----:B0-----:R-:W-:Y:S01]  /*9dd0*/  VIADD R13, R191, 0x20 ;  /* 0x00000020bf0d7836 */ /* 0x001fe20000000000 */
        /* <DEDUP_REMOVED lines=103> */
.L_x_8677:
[----:B------:R-:W-:Y:S05]  /*a450*/  BSYNC B0 ;  /* 0x0000000000007941 */ /* 0x000fea0003800000 */
.L_x_8663:
        /* <DEDUP_REMOVED lines=8> */
.L_x_8660:
[----:B------:R-:W-:-:S13]  /*a4e0*/  ISETP.NE.AND P0, PT, R186, 0x3, PT ;  /* 0x00000003ba00780c */ /* 0x000fda0003f05270 */
[----:B------:R-:W-:Y:S05]  /*a4f0*/  @!P0 BRA `(.L_x_8687) ;  /* 0x0000000000048947 */ /* 0x000fea0003800000 */
[----:B------:R-:W-:Y:S01]  /*a500*/  BPT.TRAP 0x1 ;  /* 0x000000040000795c */ /* 0x000fe20000300000 */
.L_x_8687:
[----:B------:R-:W-:Y:S01]  /*a510*/  IMAD R20, R19, 0x8, R18 ;  /* 0x0000000813147824 */ /* 0x000fe200078e0212 */
[----:B01----:R-:W-:-:S04]  /*a520*/  SHF.L.U32 R13, R23, 0x1f, RZ ;  /* 0x0000001f170d7819 */ /* 0x003fc800000006ff */
[----:B------:R0:W1:Y:S01]  /*a530*/  SYNCS.PHASECHK.TRANS64.TRYWAIT P1, [R20+URZ+0x38830], R13 ;  /* 0x0388300d140075a7 */ /* 0x000062000802017f */
[----:B------:R-:W-:Y:S05]  /*a540*/  @!P0 BRA `(.L_x_8688) ;  /* 0x0000000000048947 */ /* 0x000fea0003800000 */
[----:B------:R-:W-:Y:S01]  /*a550*/  BPT.TRAP 0x1 ;  /* 0x000000040000795c */ /* 0x000fe20000300000 */
.L_x_8688:
[C---:B--2---:R-:W-:Y:S02]  /*a560*/  VIADD R2, R18.reuse, 0x22400 ;  /* 0x0002240012027836 */ /* 0x044fe40000000000 */
[----:B---3--:R-:W-:-:S03]  /*a570*/  VIADD R3, R18, 0x20400 ;  /* 0x0002040012037836 */ /* 0x008fc60000000000 */
[----:B------:R-:W-:Y:S02]  /*a580*/  SHF.R.U32.HI R2, RZ, 0x4, R2 ;  /* 0x00000004ff027819 */ /* 0x000fe40000011602 */
[----:B------:R-:W-:Y:S02]  /*a590*/  SHF.R.U32.HI R3, RZ, 0x4, R3 ;  /* 0x00000004ff037819 */ /* 0x000fe40000011603 */
[----:B------:R-:W-:Y:S02]  /*a5a0*/  LOP3.LUT R2, R2, 0x3fff, RZ, 0xc0, !PT ;  /* 0x00003fff02027812 */ /* 0x000fe400078ec0ff */
[----:B------:R-:W-:Y:S02]  /*a5b0*/  LOP3.LUT R3, R3, 0x3fff, RZ, 0xc0, !PT ;  /* 0x00003fff03037812 */ /* 0x000fe400078ec0ff */
[----:B------:R-:W-:Y:S01]  /*a5c0*/  LOP3.LUT R199, R2, 0x10000, RZ, 0xfc, !PT ;  /* 0x0001000002c77812 */ /* 0x000fe200078efcff */
[----:B-1----:R-:W-:Y:S06]  /*a5d0*/  @P1 BRA `(.L_x_8689) ;  /* 0x0000000000081947 */ /* 0x002fec0003800000 */
[----:B------:R-:W1:Y:S02]  /*a5e0*/  SYNCS.PHASECHK.TRANS64.TRYWAIT P1, [R20+URZ+0x38830], R13 ;  /* 0x0388300d140075a7 */ /* 0x000e64000802017f */
[----:B-1----:R-:W-:Y:S05]  /*a5f0*/  @!P1 BRA `(.L_x_8690) ;  /* 0x0000016c00509947 */ /* 0x002fea0003800000 */
.L_x_8689:
[----:B------:R-:W-:Y:S01]  /*a600*/  LOP3.LUT R4, R3, 0x10000, RZ, 0xfc, !PT ;  /* 0x0001000003047812 */ /* 0x000fe200078efcff */
[----:B------:R-:W-:Y:S01]  /*a610*/  IMAD R2, R19, 0x200, R199 ;  /* 0x0000020013027824 */ /* 0x000fe200078e02c7 */
[----:B------:R-:W-:Y:S05]  /*a620*/  WARPSYNC.ALL ;  /* 0x0000000000007948 */ /* 0x000fea0003800000 */
[----:B------:R-:W-:Y:S01]  /*a630*/  IMAD.MOV.U32 R5, RZ, RZ, 0x40000040 ;  /* 0x40000040ff057424 */ /* 0x000fe200078e00ff */
[----:B------:R-:W-:Y:S01]  /*a640*/  R2UR UR4, R4 ;  /* 0x00000000040472ca */ /* 0x000fe200000e0000 */
[----:B------:R-:W-:Y:S01]  /*a650*/  IMAD.MOV.U32 R3, RZ, RZ, 0x40000040 ;  /* 0x40000040ff037424 */ /* 0x000fe200078e00ff */
[----:B------:R-:W-:Y:S01]  /*a660*/  R2UR UR6, R2 ;  /* 0x00000000020672ca */ /* 0x000fe200000e0000 */
[----:B-----5:R-:W-:Y:S01]  /*a670*/  WARPGROUP.ARRIVE ;  /* 0x00000000000079c5 */ /* 0x020fe20000000000 */
[----:B------:R-:W-:Y:S01]  /*a680*/  R2UR UR5, R5 ;  /* 0x00000000050572ca */ /* 0x000fe200000e0000 */
[----:B------:R-:W-:Y:S01]  /*a690*/  VIADD R10, R4, 0x2 ;  /* 0x00000002040a7836 */ /* 0x000fe20000000000 */
[----:B------:R-:W-:Y:S01]  /*a6a0*/  R2UR UR7, R3 ;  /* 0x00000000030772ca */ /* 0x000fe200000e0000 */
[----:B------:R-:W-:Y:S01]  /*a6b0*/  VIADD R6, R2, 0x2 ;  /* 0x0000000202067836 */ /* 0x000fe20000000000 */
[----:B------:R-:W-:Y:S01]  /*a6c0*/  BSSY B0, `(.L_x_8691) ;  /* 0x0000025000007945 */ /* 0x000fe20003800000 */
[----:B------:R-:W-:-:S02]  /*a6d0*/  IMAD.MOV.U32 R11, RZ, RZ, 0x40000040 ;  /* 0x40000040ff0b7424 */ /* 0x000fc400078e00ff */
[----:B------:R-:W-:Y:S02]  /*a6e0*/  IMAD.MOV.U32 R7, RZ, RZ, 0x40000040 ;  /* 0x40000040ff077424 */ /* 0x000fe400078e00ff */
[----:B------:R-:W-:Y:S02]  /*a6f0*/  VIADD R8, R4, 0x4 ;  /* 0x0000000404087836 */ /* 0x000fe40000000000 */
[----:B------:R-:W-:Y:S02]  /*a700*/  IMAD.MOV.U32 R9, RZ, RZ, 0x40000040 ;  /* 0x40000040ff097424 */ /* 0x000fe400078e00ff */
[----:B------:R-:W-:Y:S02]  /*a710*/  IMAD.MOV.U32 R3, RZ, RZ, 0x40000040 ;  /* 0x40000040ff037424 */ /* 0x000fe400078e00ff */
[----:B------:R-:W-:Y:S01]  /*a720*/  HGMMA.64x64x16.F32.BF16 R24, gdesc[UR4], RZ, !UPT, gsb0 ;  /* 0x00e00000041879f0 */ /* 0x000fe2000c0018ff */
[----:B------:R-:W-:Y:S02]  /*a730*/  R2UR UR4, R10 ;  /* 0x000000000a0472ca */ /* 0x000fe400000e0000 */
        /* <DEDUP_REMOVED lines=21> */
[----:B------:R-:W-:Y:S02]  /*a890*/  R2UR UR7, R3 ;  /* 0x00000000030772ca */ /* 0x000fe400000e0000 */
[----:B------:R-:W-:Y:S01]  /*a8a0*/  SHF.L.U32 R3, R0, 0x1f, RZ ;  /* 0x0000001f00037819 */ /* 0x000fe200000006ff */
[----:B------:R-:W-:-:S02]  /*a8b0*/  WARPGROUP.DEPBAR.LE gsb0, 0x0 ;  /* 0x00008000000079c5 */ /* 0x000fc40000010000 */
[----:B------:R-:W-:-:S08]  /*a8c0*/  WARPGROUP.ARRIVE ;  /* 0x00000000000079c5 */ /* 0x000fd00000000000 */
[----:B------:R-:W-:Y:S03]  /*a8d0*/  HGMMA.64x64x16.F32.BF16 R24, gdesc[UR4], R24, gsb0 ;  /* 0x00e00000041879f0 */ /* 0x000fe60008001818 */
[----:B------:R-:W-:Y:S02]  /*a8e0*/  WARPGROUP.DEPBAR.LE gsb0, 0x0 ;  /* 0x00008000000079c5 */ /* 0x000fe40000010000 */
[----:B------:R-:W2:Y:S02]  /*a8f0*/  SYNCS.PHASECHK.TRANS64.TRYWAIT P1, [R18+URZ+0x38810], R3 ;  /* 0x03881003120075a7 */ /* 0x000ea4000802017f */
[----:B--2---:R-:W-:Y:S05]  /*a900*/  @!P1 BRA `(.L_x_8692) ;  /* 0x0000016800a09947 */ /* 0x004fea0003800000 */
.L_x_8916:
[----:B------:R-:W-:Y:S05]  /*a910*/  BSYNC B0 ;  /* 0x0000000000007941 */ /* 0x000fea0003800000 */
.L_x_8691:
[----:B------:R-:W-:Y:S05]  /*a920*/  @!P0 BRA `(.L_x_8693) ;  /* 0x0000000000048947 */ /* 0x000fea0003800000 */
[----:B------:R-:W-:Y:S01]  /*a930*/  BPT.TRAP 0x1 ;  /* 0x000000040000795c */ /* 0x000fe20000300000 */
.L_x_8693:
[----:B------:R3:W4:Y:S01]  /*a940*/  SYNCS.PHASECHK.TRANS64.TRYWAIT P1, [R20+URZ+0x38850], R13 ;  /* 0x0388500d140075a7 */ /* 0x000722000802017f */
[----:B------:R-:W-:Y:S05]  /*a950*/  @!P0 BRA `(.L_x_8694) ;  /* 0x0000000000048947 */ /* 0x000fea0003800000 */
[----:B------:R-:W-:Y:S01]  /*a960*/  BPT.TRAP 0x1 ;  /* 0x000000040000795c */ /* 0x000fe20000300000 */
.L_x_8694:
[----:B------:R-:W-:-:S05]  /*a970*/  VIADD R0, R18, 0x400 ;  /* 0x0000040012007836 */ /* 0x000fca0000000000 */
[----:B------:R-:W-:-:S04]  /*a980*/  SHF.R.U32.HI R0, RZ, 0x4, R0 ;  /* 0x00000004ff007819 */ /* 0x000fc80000011600 */
[----:B------:R-:W-:Y:S01]  /*a990*/  LOP3.LUT R0, R0, 0x3fff, RZ, 0xc0, !PT ;  /* 0x00003fff00007812 */ /* 0x000fe200078ec0ff */
[----:B----4-:R-:W-:Y:S06]  /*a9a0*/  @P1 BRA `(.L_x_8695) ;  /* 0x0000000000081947 */ /* 0x010fec0003800000 */
[----:B------:R-:W4:Y:S02]  /*a9b0*/  SYNCS.PHASECHK.TRANS64.TRYWAIT P1, [R20+URZ+0x38850], R13 ;  /* 0x0388500d140075a7 */ /* 0x000f24000802017f */
[----:B----4-:R-:W-:Y:S05]  /*a9c0*/  @!P1 BRA `(.L_x_8696) ;  /* 0x0000016800849947 */ /* 0x010fea0003800000 */
.L_x_8695:
[----:B------:R-:W-:Y:S05]  /*a9d0*/  WARPSYNC.ALL ;  /* 0x0000000000007948 */ /* 0x000fea0003800000 */
[----:B------:R-:W-:Y:S01]  /*a9e0*/  LOP3.LUT R206, R0, 0x10000, RZ, 0xfc, !PT ;  /* 0x0001000000ce7812 */ /* 0x000fe200078efcff */
[----:B------:R-:W-:Y:S01]  /*a9f0*/  VIADD R0, R18, 0x26400 ;  /* 0x0002640012007836 */ /* 0x000fe20000000000 */
[----:B------:R-:W-:-:S03]  /*aa00*/  WARPGROUP.ARRIVE ;  /* 0x00000000000079c5 */ /* 0x000fc60000000000 */
[----:B------:R-:W-:-:S03]  /*aa10*/  IMAD R12, R19, 0x1000, R206 ;  /* 0x00001000130c7824 */ /* 0x000fc600078e02ce */
[----:B------:R-:W5:Y:S01]  /*aa20*/  S2R R21, SR_TID.X ;  /* 0x0000000000157919 */ /* 0x000f620000002100 */
[----:B01-34-:R-:W-:Y:S01]  /*aa30*/  IMAD.MOV.U32 R13, RZ, RZ, 0x40000040 ;  /* 0x40000040ff0d7424 */ /* 0x01bfe200078e00ff */
[----:B------:R-:W-:Y:S01]  /*aa40*/  SHF.R.U32.HI R0, RZ, 0x4, R0 ;  /* 0x00000004ff007819 */ /* 0x000fe20000011600 */
[----:B--2---:R-:W-:Y:S01]  /*aa50*/  IMAD.MOV.U32 R3, RZ, RZ, 0x40000040 ;  /* 0x40000040ff037424 */ /* 0x004fe200078e00ff */
[C---:B------:R-:W-:Y:S01]  /*aa60*/  R2UR UR6, R12.reuse ;  /* 0x000000000c0672ca */ /* 0x040fe200000e0000 */
[----:B------:R-:W-:Y:S01]  /*aa70*/  VIADD R14, R12, 0x2 ;  /* 0x000000020c0e7836 */ /* 0x000fe20000000000 */
[----:B------:R-:W-:Y:S01]  /*aa80*/  LOP3.LUT R0, R0, 0x3fff, RZ, 0xc0, !PT ;  /* 0x00003fff00007812 */ /* 0x000fe200078ec0ff */
[----:B------:R-:W-:Y:S01]  /*aa90*/  IMAD.MOV.U32 R15, RZ, RZ, 0x40000040 ;  /* 0x40000040ff0f7424 */ /* 0x000fe200078e00ff */
[----:B------:R-:W-:Y:S01]  /*aaa0*/  R2UR UR7, R13 ;  /* 0x000000000d0772ca */ /* 0x000fe200000e0000 */
[----:B------:R-:W-:Y:S01]  /*aab0*/  IMAD.MOV.U32 R57, RZ, RZ, 0x40000040 ;  /* 0x40000040ff397424 */ /* 0x000fe200078e00ff */
[----:B------:R-:W-:Y:S01]  /*aac0*/  LOP3.LUT R2, R0, 0x10000, RZ, 0xfc, !PT ;  /* 0x0001000000027812 */ /* 0x000fe200078efcff */
[----:B------:R-:W-:Y:S01]  /*aad0*/  IMAD.MOV.U32 R60, RZ, RZ, 0x4 ;  /* 0x00000004ff3c7424 */ /* 0x000fe200078e00ff */
[----:B------:R-:W-:-:S02]  /*aae0*/  R2UR UR5, R3 ;  /* 0x00000000030572ca */ /* 0x000fc400000e0000 */
[C---:B------:R-:W-:Y:S01]  /*aaf0*/  R2UR UR4, R2.reuse ;  /* 0x00000000020472ca */ /* 0x040fe200000e0000 */
[C---:B------:R-:W-:Y:S02]  /*ab00*/  VIADD R56, R2.reuse, 0x2 ;  /* 0x0000000202387836 */ /* 0x040fe40000000000 */
[----:B------:R-:W-:-:S10]  /*ab10*/  VIADD R13, R2, 0x800 ;  /* 0x00000800020d7836 */ /* 0x000fd40000000000 */
        /* <DEDUP_REMOVED lines=9> */
[----:B-----5:R-:W-:-:S05]  /*abb0*/  SHF.R.U32.HI R21, RZ, 0x7, R21 ;  /* 0x00000007ff157819 */ /* 0x020fca0000011615 */
        /* <DEDUP_REMOVED lines=184> */
[----:B------:R-:W-:-:S04]  /*b740*/  SEL R13, R13, 0x26, P1 ;  /* 0x000000260d0d7807 */ /* 0x000fc80000800000 */
[----:B------:R-:W-:Y:S01]  /*b750*/  LOP3.LUT R13, R13, 0x6, RZ, 0xc0, !PT ;  /* 0x000000060d0d7812 */ /* 0x000fe200078ec0ff */
        /* <DEDUP_REMOVED lines=153> */
[----:B------:R-:W-:-:S03]  /*c0f0*/  IMAD.MOV.U32 R21, RZ, RZ, 0x40 ;  /* 0x00000040ff157424 */ /* 0x000fc600078e00ff */
[----:B------:R-:W-:Y:S02]  /*c100*/  SEL R13, R13, 0xf80, P1 ;  /* 0x00000f800d0d7807 */ /* 0x000fe40000800000 */
[----:B------:R-:W-:Y:S01]  /*c110*/  SEL R0, R21, 0x3e, P1 ;  /* 0x0000003e15007807 */ /* 0x000fe20000800000 */
[----:B------:R-:W-:Y:S02]  /*c120*/  WARPGROUP.DEPBAR.LE gsb0, 0x0 ;  /* 0x00008000000079c5 */ /* 0x000fe40000010000 */
[----:B------:R-:W-:-:S06]  /*c130*/  WARPGROUP.ARRIVE ;  /* 0x00000000000079c5 */ /* 0x000fcc0000000000 */
[----:B------:R-:W-:Y:S01]  /*c140*/  HGMMA.64x64x16.F32.BF16 R24, gdesc[UR4], R24, gsb0 ;  /* 0x00e00000041879f0 */ /* 0x000fe20008001818 */
[----:B------:R-:W-:Y:S02]  /*c150*/  R2UR UR6, R14 ;  /* 0x000000000e0672ca */ /* 0x000fe400000e0000 */
[----:B------:R-:W-:Y:S02]  /*c160*/  R2UR UR7, R15 ;  /* 0x000000000f0772ca */ /* 0x000fe400000e0000 */
[----:B------:R-:W-:Y:S02]  /*c170*/  R2UR UR4, R56 ;  /* 0x00000000380472ca */ /* 0x000fe400000e0000 */
[----:B------:R-:W-:Y:S02]  /*c180*/  R2UR UR5, R57 ;  /* 0x00000000390572ca */ /* 0x000fe400000e0000 */
[----:B------:R-:W-:Y:S02]  /*c190*/  LOP3.LUT R15, R13, 0x1e00, RZ, 0xc0, !PT ;  /* 0x00001e000d0f7812 */ /* 0x000fe400078ec0ff */
[----:B------:R-:W-:-:S04]  /*c1a0*/  LOP3.LUT R13, R0, 0x6, RZ, 0xc0, !PT ;  /* 0x00000006000d7812 */ /* 0x000fc800078ec0ff */
[CC--:B------:R-:W-:Y:S02]  /*c1b0*/  IADD3 R14, R13.reuse, R15.reuse, R2 ;  /* 0x0000000f0d0e7210 */ /* 0x0c0fe40007ffe002 */
[----:B------:R-:W-:Y:S01]  /*c1c0*/  IADD3 R12, R13, R15, R12 ;  /* 0x0000000f0d0c7210 */ /* 0x000fe20007ffe00c */
[----:B------:R-:W-:Y:S02]  /*c1d0*/  IMAD.MOV.U32 R15, RZ, RZ, 0x40000040 ;  /* 0x40000040ff0f7424 */ /* 0x000fe400078e00ff */
[----:B------:R-:W-:Y:S01]  /*c1e0*/  IMAD.MOV.U32 R13, RZ, RZ, 0x40000040 ;  /* 0x40000040ff0d7424 */ /* 0x000fe200078e00ff */
        /* <DEDUP_REMOVED lines=13> */
.L_x_8697:
[----:B------:R-:W2:Y:S01]  /*c2c0*/  LDL R0, [R1+0x10] ;  /* 0x0000100001007983 */ /* 0x000ea20000100800 */
[----:B------:R-:W0:Y:S01]  /*c2d0*/  LDC R12, c[0x0][0x448] ;  /* 0x00011200ff0c7b82 */ /* 0x000e220000000800 */
[----:B------:R-:W-:Y:S01]  /*c2e0*/  ULDC UR4, c[0x0][0xa80] ;  /* 0x0002a00000047ab9 */ /* 0x000fe20000000800 */
[----:B------:R-:W-:Y:S01]  /*c2f0*/  LOP3.LUT R22, R22, 0xffffffef, RZ, 0xc0, !PT ;  /* 0xffffffef16167812 */ /* 0x000fe200078ec0ff */
[----:B------:R-:W3:Y:S01]  /*c300*/  LDL R56, [R1] ;  /* 0x0000000001387983 */ /* 0x000ee20000100800 */
[----:B0-----:R-:W-:-:S13]  /*c310*/  ISETP.NE.AND P5, PT, R12, 0x1, PT ;  /* 0x000000010c00780c */ /* 0x001fda0003fa5270 */
[----:B------:R-:W0:Y:S01]  /*c320*/  @P5 LDC R13, c[0x0][0x44c] ;  /* 0x00011300ff0d5b82 */ /* 0x000e220000000800 */
[----:B------:R-:W-:-:S07]  /*c330*/  @P5 LOP3.LUT R22, R22, 0x10, RZ, 0xfc, !PT ;  /* 0x0000001016165812 */ /* 0x000fce00078efcff */
[----:B------:R-:W1:Y:S01]  /*c340*/  @P5 LDC R15, c[0x0][0x450] ;  /* 0x00011400ff0f5b82 */ /* 0x000e620000000800 */
[----:B--2---:R-:W-:-:S04]  /*c350*/  IMAD.IADD R0, R0, 0x1, R213 ;  /* 0x0000000100007824 */ /* 0x004fc800078e02d5 */
[----:B0-----:R-:W-:-:S05]  /*c360*/  @P5 IMAD.HI.U32 R12, R0, R13, RZ ;  /* 0x0000000d000c5227 */ /* 0x001fca00078e00ff */
[----:B-1----:R-:W-:-:S05]  /*c370*/  @P5 SHF.R.U32.HI R0, RZ, R15, R12 ;  /* 0x0000000fff005219 */ /* 0x002fca000001160c */
[----:B------:R-:W0:Y:S01]  /*c380*/  SHFL.IDX PT, R14, R0, RZ, 0x1c1f ;  /* 0x001c1fff000e7589 */ /* 0x000e2200000e0000 */
[----:B------:R-:W-:-:S05]  /*c390*/  IMAD R12, R168, -0x40, R21 ;  /* 0xffffffc0a80c7824 */ /* 0x000fca00078e0215 */
[----:B------:R-:W-:Y:S02]  /*c3a0*/  IADD3 R13, R211, 0x1, R12 ;  /* 0x00000001d30d7810 */ /* 0x000fe40007ffe00c */
[----:B------:R-:W-:Y:S02]  /*c3b0*/  IADD3 R12, -R193, R12, R211 ;  /* 0x0000000cc10c7210 */ /* 0x000fe40007ffe1d3 */
        /* <DEDUP_REMOVED lines=30> */
[----:B------:R-:W-:Y:S01]  /*c5a0*/  FMNMX.FTZ R24, R63, R24, !PT ;  /* 0x000000183f187209 */ /* 0x000fe20007810000 */
[----:B------:R-:W0:Y:S01]  /*c5b0*/  SHFL.IDX PT, R0, R0, 0x1, 0x1c1f ;  /* 0x003c1f0000007f89 */ /* 0x000e2200000e0000 */
        /* <DEDUP_REMOVED lines=17> */
[----:B0-----:R-:W-:Y:S02]  /*c6d0*/  VIADDMNMX R14, R0, R13, R12, PT ;  /* 0x0000000d000e7246 */ /* 0x001fe4000380010c */
        /* <DEDUP_REMOVED lines=21> */
[----:B------:R-:W-:Y:S02]  /*c830*/  FSEL R81, R38, -INF , P2 ;  /* 0xff80000026517808 */ /* 0x000fe40001000000 */
[----:B------:R-:W-:Y:S01]  /*c840*/  FMNMX.FTZ R0, R79, R0, !PT ;  /* 0x000000004f007209 */ /* 0x000fe20007810000 */
[----:B------:R-:W0:Y:S01]  /*c850*/  SHFL.BFLY PT, R12, R21, 0x1, 0x1f ;  /* 0x0c201f00150c7f89 */ /* 0x000e2200000e0000 */
        /* <DEDUP_REMOVED lines=21> */
[----:B0-----:R-:W-:Y:S01]  /*c9b0*/  FMNMX.FTZ R13, R21, R12, !PT ;  /* 0x0000000c150d7209 */ /* 0x001fe20007810000 */
[----:B------:R-:W-:Y:S01]  /*c9c0*/  IMAD.U32 R12, RZ, RZ, UR4 ;  /* 0x00000004ff0c7e24 */ /* 0x000fe2000f8e00ff */
[----:B------:R-:W-:Y:S02]  /*c9d0*/  ISETP.GT.AND P2, PT, R14, 0x39, PT ;  /* 0x000000390e00780c */ /* 0x000fe40003f44270 */
[----:B------:R-:W-:Y:S02]  /*c9e0*/  FSEL R91, R54, -INF , P1 ;  /* 0xff800000365b7808 */ /* 0x000fe40000800000 */
[----:B------:R-:W-:Y:S01]  /*c9f0*/  FMNMX.FTZ R0, R51, R0, !PT ;  /* 0x0000000033007209 */ /* 0x000fe20007810000 */
[C---:B------:R-:W-:Y:S01]  /*ca00*/  FMUL.FTZ R21, R13.reuse, R12 ;  /* 0x0000000c0d157220 */ /* 0x040fe20000410000 */
[----:B------:R-:W-:Y:S02]  /*ca10*/  FSETP.NEU.FTZ.AND P4, PT, R13, -INF , PT ;  /* 0xff8000000d00780b */ /* 0x000fe40003f9d000 */
[----:B------:R-:W-:-:S02]  /*ca20*/  FSEL R55, R55, -INF , P2 ;  /* 0xff80000037377808 */ /* 0x000fc40001000000 */
[----:B------:R-:W-:Y:S02]  /*ca30*/  FMNMX.FTZ R0, R91, R0, !PT ;  /* 0x000000005b007209 */ /* 0x000fe40007810000 */
[----:B------:R-:W-:Y:S02]  /*ca40*/  FSEL R24, R21, RZ, P4 ;  /* 0x000000ff15187208 */ /* 0x000fe40002000000 */
[----:B------:R-:W-:-:S03]  /*ca50*/  FMNMX.FTZ R0, R55, R0, !PT ;  /* 0x0000000037007209 */ /* 0x000fc60007810000 */
[----:B------:R-:W-:Y:S02]  /*ca60*/  FFMA.FTZ R164, R15, R12, -R24 ;  /* 0x0000000c0fa47223 */ /* 0x000fe40000010818 */
[----:B------:R-:W0:Y:S02]  /*ca70*/  SHFL.BFLY PT, R15, R0, 0x2, 0x1f ;  /* 0x0c401f00000f7f89 */ /* 0x000e2400000e0000 */
[----:B0-----:R-:W-:-:S05]  /*ca80*/  FMNMX.FTZ R14, R0, R15, !PT ;  /* 0x0000000f000e7209 */ /* 0x001fca0007810000 */
[----:B------:R-:W0:Y:S01]  /*ca90*/  SHFL.BFLY PT, R15, R14, 0x1, 0x1f ;  /* 0x0c201f000e0f7f89 */ /* 0x000e2200000e0000 */
[-CC-:B------:R-:W-:Y:S01]  /*caa0*/  FFMA.FTZ R21, R25, R12.reuse, -R24.reuse ;  /* 0x0000000c19157223 */ /* 0x180fe20000010818 */
[----:B------:R-:W-:Y:S01]  /*cab0*/  FFMA.FTZ R166, R57, R12, -R24 ;  /* 0x0000000c39a67223 */ /* 0x000fe20000010818 */
[----:B------:R-:W-:Y:S01]  /*cac0*/  MUFU.EX2 R164, R164 ;  /* 0x000000a400a47308 */ /* 0x000fe20000000800 */
[----:B0-----:R-:W-:-:S04]  /*cad0*/  FMNMX.FTZ R15, R14, R15, !PT ;  /* 0x0000000f0e0f7209 */ /* 0x001fc80007810000 */
[C---:B------:R-:W-:Y:S01]  /*cae0*/  FSETP.NEU.FTZ.AND P1, PT, R15.reuse, -INF , PT ;  /* 0xff8000000f00780b */ /* 0x040fe20003f3d000 */
[----:B------:R-:W-:-:S05]  /*caf0*/  FMUL.FTZ R0, R15, R12 ;  /* 0x0000000c0f007220 */ /* 0x000fca0000410000 */
[----:B------:R-:W-:-:S05]  /*cb00*/  FSEL R14, R0, RZ, P1 ;  /* 0x000000ff000e7208 */ /* 0x000fca0000800000 */
[-CC-:B------:R-:W-:Y:S01]  /*cb10*/  FFMA.FTZ R71, R71, R12.reuse, -R14.reuse ;  /* 0x0000000c47477223 */ /* 0x180fe2000001080e */
[-CC-:B------:R-:W-:Y:S01]  /*cb20*/  FFMA.FTZ R27, R27, R12.reuse, -R14.reuse ;  /* 0x0000000c1b1b7223 */ /* 0x180fe2000001080e */
[-C--:B------:R-:W-:Y:S01]  /*cb30*/  FFMA.FTZ R73, R73, R12.reuse, -R14 ;  /* 0x0000000c49497223 */ /* 0x080fe2000001080e */
[----:B------:R-:W0:Y:S01]  /*cb40*/  MUFU.EX2 R21, R21 ;  /* 0x0000001500157308 */ /* 0x000e220000000800 */
[-C--:B------:R-:W-:Y:S01]  /*cb50*/  FFMA.FTZ R29, R29, R12.reuse, -R24 ;  /* 0x0000000c1d1d7223 */ /* 0x080fe20000010818 */
[-C--:B------:R-:W-:Y:S01]  /*cb60*/  FFMA.FTZ R75, R75, R12.reuse, -R14 ;  /* 0x0000000c4b4b7223 */ /* 0x080fe2000001080e */
[----:B------:R-:W-:-:S05]  /*cb70*/  FFMA.FTZ R160, R59, R12, -R24 ;  /* 0x0000000c3ba07223 */ /* 0x000fca0000010818 */
[----:B------:R-:W-:Y:S01]  /*cb80*/  MUFU.EX2 R71, R71 ;  /* 0x0000004700477308 */ /* 0x000fe20000000800 */
[-C--:B------:R-:W-:Y:S01]  /*cb90*/  FFMA.FTZ R25, R33, R12.reuse, -R24 ;  /* 0x0000000c21197223 */ /* 0x080fe20000010818 */
[----:B------:R-:W-:-:S06]  /*cba0*/  FFMA.FTZ R77, R77, R12, -R14 ;  /* 0x0000000c4d4d7223 */ /* 0x000fcc000001080e */
[----:B------:R-:W1:Y:S08]  /*cbb0*/  MUFU.EX2 R28, R27 ;  /* 0x0000001b001c7308 */ /* 0x000e700000000800 */
[----:B------:R-:W2:Y:S08]  /*cbc0*/  MUFU.EX2 R166, R166 ;  /* 0x000000a600a67308 */ /* 0x000eb00000000800 */
[----:B------:R-:W4:Y:S01]  /*cbd0*/  MUFU.EX2 R73, R73 ;  /* 0x0000004900497308 */ /* 0x000f220000000800 */
[----:B------:R-:W-:-:S07]  /*cbe0*/  FFMA.FTZ R79, R79, R12, -R14 ;  /* 0x0000000c4f4f7223 */ /* 0x000fce000001080e */
[----:B------:R-:W5:Y:S01]  /*cbf0*/  MUFU.EX2 R29, R29 ;  /* 0x0000001d001d7308 */ /* 0x000f620000000800 */
[----:B------:R-:W-:-:S07]  /*cc00*/  FFMA.FTZ R31, R37, R12, -R24 ;  /* 0x0000000c251f7223 */ /* 0x000fce0000010818 */
[----:B------:R-:W3:Y:S01]  /*cc10*/  MUFU.EX2 R30, R75 ;  /* 0x0000004b001e7308 */ /* 0x000ee20000000800 */
[----:B------:R-:W-:-:S07]  /*cc20*/  FFMA.FTZ R162, R61, R12, -R24 ;  /* 0x0000000c3da27223 */ /* 0x000fce0000010818 */
[----:B------:R0:W-:Y:S01]  /*cc30*/  MUFU.EX2 R57, R25 ;  /* 0x0000001900397308 */ /* 0x0001e20000000800 */
[-CC-:B------:R-:W-:Y:S01]  /*cc40*/  FFMA.FTZ R156, R63, R12.reuse, -R24.reuse ;  /* 0x0000000c3f9c7223 */ /* 0x180fe20000010818 */
[-CC-:B------:R-:W-:Y:S01]  /*cc50*/  FFMA.FTZ R33, R41, R12.reuse, -R24.reuse ;  /* 0x0000000c29217223 */ /* 0x180fe20000010818 */
[----:B------:R-:W-:-:S05]  /*cc60*/  FFMA.FTZ R158, R65, R12, -R24 ;  /* 0x0000000c419e7223 */ /* 0x000fca0000010818 */
[----:B------:R-:W3:Y:S01]  /*cc70*/  MUFU.EX2 R160, R160 ;  /* 0x000000a000a07308 */ /* 0x000ee20000000800 */
[----:B0-----:R-:W-:Y:S02]  /*cc80*/  IMAD.MOV.U32 R25, RZ, RZ, 0x40000040 ;  /* 0x40000040ff197424 */ /* 0x001fe400078e00ff */
[-CC-:B------:R-:W-:Y:S01]  /*cc90*/  FFMA.FTZ R35, R45, R12.reuse, -R24.reuse ;  /* 0x0000000c2d237223 */ /* 0x180fe20000010818 */
[-CC-:B------:R-:W-:Y:S01]  /*cca0*/  FFMA.FTZ R152, R67, R12.reuse, -R24.reuse ;  /* 0x0000000c43987223 */ /* 0x180fe20000010818 */
[----:B------:R-:W-:-:S03]  /*ccb0*/  FFMA.FTZ R37, R49, R12, -R24 ;  /* 0x0000000c31257223 */ /* 0x000fc60000010818 */
[----:B------:R-:W0:Y:S01]  /*ccc0*/  MUFU.EX2 R77, R77 ;  /* 0x0000004d004d7308 */ /* 0x000e220000000800 */
[----:B------:R-:W-:Y:S01]  /*ccd0*/  R2UR UR7, R25 ;  /* 0x00000000190772ca */ /* 0x000fe200000e0000 */
[-CC-:B------:R-:W-:Y:S01]  /*cce0*/  FFMA.FTZ R154, R69, R12.reuse, -R24.reuse ;  /* 0x0000000c459a7223 */ /* 0x180fe20000010818 */
[-C--:B------:R-:W-:Y:S01]  /*ccf0*/  FFMA.FTZ R39, R53, R12.reuse, -R24 ;  /* 0x0000000c35277223 */ /* 0x080fe20000010818 */
        /* <DEDUP_REMOVED lines=10> */
[----:B------:R-:W-:Y:S01]  /*cda0*/  FFMA.FTZ R55, R55, R12, -R14 ;  /* 0x0000000c37377223 */ /* 0x000fe2000001080e */
[----:B------:R-:W-:Y:S01]  /*cdb0*/  FADD.FTZ R25, R164, R21 ;  /* 0x00000015a4197221 */ /* 0x000fe20000010000 */
[----:B------:R-:W-:-:S02]  /*cdc0*/  IMAD R24, R19, 0x1000, R209 ;  /* 0x0000100013187824 */ /* 0x000fc400078e02d1 */
[----:B-1----:R-:W-:Y:S01]  /*cdd0*/  FADD.FTZ R14, R71, R28 ;  /* 0x0000001c470e7221 */ /* 0x002fe20000010000 */
[----:B------:R-:W-:Y:S02]  /*cde0*/  IMAD.MOV.U32 R27, RZ, RZ, 0x40000040 ;  /* 0x40000040ff1b7424 */ /* 0x000fe400078e00ff */
[----:B--2---:R-:W-:Y:S01]  /*cdf0*/  FADD.FTZ R36, R166, R25 ;  /* 0x00000019a6247221 */ /* 0x004fe20000010000 */
[----:B------:R-:W-:Y:S02]  /*ce00*/  VIADD R26, R24, 0x80 ;  /* 0x00000080181a7836 */ /* 0x000fe40000000000 */
[----:B----4-:R-:W-:Y:S01]  /*ce10*/  FADD.FTZ R25, R73, R14 ;  /* 0x0000000e49197221 */ /* 0x010fe20000010000 */
[----:B------:R-:W1:Y:S01]  /*ce20*/  MUFU.EX2 R162, R162 ;  /* 0x000000a200a27308 */ /* 0x000e620000000800 */
[----:B------:R-:W-:Y:S01]  /*ce30*/  R2UR UR11, R27 ;  /* 0x000000001b0b72ca */ /* 0x000fe200000e0000 */
[----:B------:R-:W-:Y:S02]  /*ce40*/  VIADD R0, R20, 0x38840 ;  /* 0x0003884014007836 */ /* 0x000fe40000000000 */
[----:B-----5:R-:W-:Y:S01]  /*ce50*/  FADD.FTZ R27, R29, R36 ;  /* 0x000000241d1b7221 */ /* 0x020fe20000010000 */
[----:B---3--:R-:W-:Y:S01]  /*ce60*/  FADD.FTZ R36, R30, R25 ;  /* 0x000000191e247221 */ /* 0x008fe20000010000 */
[----:B------:R-:W-:-:S02]  /*ce70*/  R2UR UR10, R26 ;  /* 0x000000001a0a72ca */ /* 0x000fc400000e0000 */
[----:B------:R-:W2:Y:S01]  /*ce80*/  MUFU.EX2 R81, R81 ;  /* 0x0000005100517308 */ /* 0x000ea20000000800 */
[----:B------:R-:W-:Y:S02]  /*ce90*/  VIADD R26, R24, 0x100 ;  /* 0x00000100181a7836 */ /* 0x000fe40000000000 */
[----:B------:R-:W-:Y:S01]  /*cea0*/  FADD.FTZ R38, R160, R27 ;  /* 0x0000001ba0267221 */ /* 0x000fe20000010000 */
[----:B------:R-:W-:Y:S01]  /*ceb0*/  PRMT R0, R187, 0x654, R0 ;  /* 0x00000654bb007816 */ /* 0x000fe20000000000 */
[----:B------:R-:W-:Y:S02]  /*cec0*/  IMAD.MOV.U32 R27, RZ, RZ, 0x40000040 ;  /* 0x40000040ff1b7424 */ /* 0x000fe400078e00ff */
[----:B0-----:R-:W-:Y:S01]  /*ced0*/  FADD.FTZ R25, R77, R36 ;  /* 0x000000244d197221 */ /* 0x001fe20000010000 */
[----:B------:R-:W0:Y:S01]  /*cee0*/  MUFU.EX2 R31, R31 ;  /* 0x0000001f001f7308 */ /* 0x000e220000000800 */
[----:B------:R-:W-:Y:S02]  /*cef0*/  R2UR UR14, R26 ;  /* 0x000000001a0e72ca */ /* 0x000fe400000e0000 */
[----:B------:R-:W-:Y:S01]  /*cf00*/  FADD.FTZ R26, R32, R25 ;  /* 0x00000019201a7221 */ /* 0x000fe20000010000 */
[----:B------:R3:W-:Y:S04]  /*cf10*/  SYNCS.ARRIVE.TRANS64.RED.A1T0 RZ, [R0+URZ], RZ ;  /* 0x000000ff00ff79a7 */ /* 0x0007e8000810043f */
[----:B------:R-:W4:Y:S01]  /*cf20*/  MUFU.EX2 R34, R83 ;  /* 0x0000005300227308 */ /* 0x000f220000000800 */
[----:B------:R-:W-:Y:S01]  /*cf30*/  R2UR UR15, R27 ;  /* 0x000000001b0f72ca */ /* 0x000fe200000e0000 */
[----:B------:R-:W-:-:S02]  /*cf40*/  IMAD.MOV.U32 R25, RZ, RZ, 0x40000040 ;  /* 0x40000040ff197424 */ /* 0x000fc400078e00ff */
[----:B------:R-:W-:-:S04]  /*cf50*/  FADD.FTZ R27, R57, R38 ;  /* 0x00000026391b7221 */ /* 0x000fc80000010000 */
[----:B------:R-:W5:Y:S08]  /*cf60*/  MUFU.EX2 R156, R156 ;  /* 0x0000009c009c7308 */ /* 0x000f700000000800 */
[----:B------:R-:W5:Y:S01]  /*cf70*/  MUFU.EX2 R85, R85 ;  /* 0x0000005500557308 */ /* 0x000f620000000800 */
[----:B-1----:R-:W-:Y:S01]  /*cf80*/  FADD.FTZ R36, R162, R27 ;  /* 0x0000001ba2247221 */ /* 0x002fe20000010000 */
[----:B------:R-:W-:Y:S01]  /*cf90*/  R2UR UR19, R25 ;  /* 0x00000000191372ca */ /* 0x000fe200000e0000 */
[----:B--2---:R-:W-:-:S05]  /*cfa0*/  FADD.FTZ R25, R81, R26 ;  /* 0x0000001a51197221 */ /* 0x004fca0000010000 */
[----:B---3--:R-:W1:Y:S01]  /*cfb0*/  MUFU.EX2 R0, R43 ;  /* 0x0000002b00007308 */ /* 0x008e620000000800 */
[----:B------:R-:W-:Y:S01]  /*cfc0*/  F2FP.BF16.F32.PACK_AB R164, R21, R164 ;  /* 0x000000a415a4723e */ /* 0x000fe200000010ff */
[----:B0-----:R-:W-:-:S06]  /*cfd0*/  FADD.FTZ R21, R31, R36 ;  /* 0x000000241f157221 */ /* 0x001fcc0000010000 */
[----:B------:R-:W0:Y:S01]  /*cfe0*/  MUFU.EX2 R33, R33 ;  /* 0x0000002100217308 */ /* 0x000e220000000800 */
[----:B----4-:R-:W-:-:S07]  /*cff0*/  FADD.FTZ R26, R34, R25 ;  /* 0x00000019221a7221 */ /* 0x010fce0000010000 */
[----:B------:R-:W2:Y:S01]  /*d000*/  MUFU.EX2 R87, R87 ;  /* 0x0000005700577308 */ /* 0x000ea20000000800 */
[----:B-----5:R-:W-:-:S07]  /*d010*/  FADD.FTZ R36, R156, R21 ;  /* 0x000000159c247221 */ /* 0x020fce0000010000 */
[----:B------:R-:W3:Y:S01]  /*d020*/  MUFU.EX2 R158, R158 ;  /* 0x0000009e009e7308 */ /* 0x000ee20000000800 */
[C---:B------:R-:W-:Y:S01]  /*d030*/  R2UR UR6, R24.reuse ;  /* 0x00000000180672ca */ /* 0x040fe200000e0000 */
[----:B------:R-:W-:Y:S01]  /*d040*/  FADD.FTZ R21, R85, R26 ;  /* 0x0000001a55157221 */ /* 0x000fe20000010000 */
[----:B------:R-:W-:-:S05]  /*d050*/  VIADD R24, R24, 0x180 ;  /* 0x0000018018187836 */ /* 0x000fca0000000000 */
[----:B------:R-:W4:Y:S01]  /*d060*/  MUFU.EX2 R35, R35 ;  /* 0x0000002300237308 */ /* 0x000f220000000800 */
[----:B-1----:R-:W-:-:S07]  /*d070*/  FADD.FTZ R26, R0, R21 ;  /* 0x00000015001a7221 */ /* 0x002fce0000010000 */
[----:B------:R-:W1:Y:S01]  /*d080*/  MUFU.EX2 R14, R47 ;  /* 0x0000002f000e7308 */ /* 0x000e620000000800 */
[----:B------:R-:W-:Y:S01]  /*d090*/  R2UR UR18, R24 ;  /* 0x00000000181272ca */ /* 0x000fe200000e0000 */
[----:B0-----:R-:W-:-:S06]  /*d0a0*/  FADD.FTZ R25, R33, R36 ;  /* 0x0000002421197221 */ /* 0x001fcc0000010000 */
[----:B------:R-:W0:Y:S01]  /*d0b0*/  MUFU.EX2 R152, R152 ;  /* 0x0000009800987308 */ /* 0x000e220000000800 */
[----:B------:R-:W-:Y:S01]  /*d0c0*/  F2FP.BF16.F32.PACK_AB R165, R28, R71 ;  /* 0x000000471ca5723e */ /* 0x000fe200000010ff */
[----:B--2---:R-:W-:-:S06]  /*d0d0*/  FADD.FTZ R21, R87, R26 ;  /* 0x0000001a57157221 */ /* 0x004fcc0000010000 */
[----:B------:R-:W2:Y:S01]  /*d0e0*/  MUFU.EX2 R89, R89 ;  /* 0x0000005900597308 */ /* 0x000ea20000000800 */
[----:B---3--:R-:W-:-:S07]  /*d0f0*/  FADD.FTZ R28, R158, R25 ;  /* 0x000000199e1c7221 */ /* 0x008fce0000010000 */
[----:B------:R-:W3:Y:S01]  /*d100*/  MUFU.EX2 R37, R37 ;  /* 0x0000002500257308 */ /* 0x000ee20000000800 */
[----:B----4-:R-:W-:-:S07]  /*d110*/  FADD.FTZ R25, R35, R28 ;  /* 0x0000001c23197221 */ /* 0x010fce0000010000 */
[----:B------:R-:W4:Y:S01]  /*d120*/  MUFU.EX2 R24, R51 ;  /* 0x0000003300187308 */ /* 0x000f220000000800 */
[----:B-1----:R-:W-:-:S07]  /*d130*/  FADD.FTZ R28, R14, R21 ;  /* 0x000000150e1c7221 */ /* 0x002fce0000010000 */
[----:B------:R-:W1:Y:S01]  /*d140*/  MUFU.EX2 R154, R154 ;  /* 0x0000009a009a7308 */ /* 0x000e620000000800 */
[----:B------:R-:W-:-:S07]  /*d150*/  F2FP.BF16.F32.PACK_AB R167, R30, R73 ;  /* 0x000000491ea7723e */ /* 0x000fce00000010ff */
[----:B------:R-:W-:Y:S08]  /*d160*/  MUFU.EX2 R39, R39 ;  /* 0x0000002700277308 */ /* 0x000ff00000000800 */
[----:B------:R-:W5:Y:S08]  /*d170*/  MUFU.EX2 R91, R91 ;  /* 0x0000005b005b7308 */ /* 0x000f700000000800 */
[----:B------:R-:W5:Y:S01]  /*d180*/  MUFU.EX2 R26, R55 ;  /* 0x00000037001a7308 */ /* 0x000f620000000800 */
[----:B0-----:R-:W-:Y:S01]  /*d190*/  FADD.FTZ R30, R152, R25 ;  /* 0x00000019981e7221 */ /* 0x001fe20000010000 */
[----:B--2---:R-:W-:Y:S01]  /*d1a0*/  FADD.FTZ R21, R89, R28 ;  /* 0x0000001c59157221 */ /* 0x004fe20000010000 */
[----:B------:R-:W-:-:S02]  /*d1b0*/  F2FP.BF16.F32.PACK_AB R157, R0, R85 ;  /* 0x00000055009d723e */ /* 0x000fc400000010ff */
[----:B---3--:R-:W-:Y:S01]  /*d1c0*/  FADD.FTZ R25, R37, R30 ;  /* 0x0000001e25197221 */ /* 0x008fe20000010000 */
[----:B------:R-:W-:Y:S01]  /*d1d0*/  F2FP.BF16.F32.PACK_AB R166, R29, R166 ;  /* 0x000000a61da6723e */ /* 0x000fe200000010ff */
[----:B------:R-:W-:Y:S01]  /*d1e0*/  BAR.SYNC.DEFER_BLOCKING 0xf, 0x100 ;  /* 0x03c4000000007b1d */ /* 0x000fe20000010000 */
[----:B----4-:R-:W-:Y:S01]  /*d1f0*/  FADD.FTZ R0, R24, R21 ;  /* 0x0000001518007221 */ /* 0x010fe20000010000 */
[----:B------:R-:W-:Y:S02]  /*d200*/  F2FP.BF16.F32.PACK_AB R160, R57, R160 ;  /* 0x000000a039a0723e */ /* 0x000fe400000010ff */
[----:B------:R-:W-:Y:S02]  /*d210*/  F2FP.BF16.F32.PACK_AB R161, R32, R77 ;  /* 0x0000004d20a1723e */ /* 0x000fe400000010ff */
[----:B------:R-:W-:Y:S02]  /*d220*/  F2FP.BF16.F32.PACK_AB R162, R31, R162 ;  /* 0x000000a21fa2723e */ /* 0x000fe400000010ff */
[----:B------:R-:W-:-:S02]  /*d230*/  F2FP.BF16.F32.PACK_AB R163, R34, R81 ;  /* 0x0000005122a3723e */ /* 0x000fc400000010ff */
[----:B------:R-:W-:Y:S01]  /*d240*/  F2FP.BF16.F32.PACK_AB R159, R14, R87 ;  /* 0x000000570e9f723e */ /* 0x000fe200000010ff */
[----:B-1----:R-:W-:Y:S01]  /*d250*/  FADD.FTZ R14, R154, R25 ;  /* 0x000000199a0e7221 */ /* 0x002fe20000010000 */
[----:B------:R-:W-:Y:S02]  /*d260*/  F2FP.BF16.F32.PACK_AB R156, R33, R156 ;  /* 0x0000009c219c723e */ /* 0x000fe400000010ff */
[----:B------:R-:W-:Y:S01]  /*d270*/  F2FP.BF16.F32.PACK_AB R158, R35, R158 ;  /* 0x0000009e239e723e */ /* 0x000fe200000010ff */
[----:B-----5:R-:W-:Y:S01]  /*d280*/  FADD.FTZ R21, R91, R0 ;  /* 0x000000005b157221 */ /* 0x020fe20000010000 */
[----:B------:R-:W-:Y:S02]  /*d290*/  F2FP.BF16.F32.PACK_AB R152, R37, R152 ;  /* 0x000000982598723e */ /* 0x000fe400000010ff */
[----:B------:R-:W-:Y:S02]  /*d2a0*/  F2FP.BF16.F32.PACK_AB R153, R24, R89 ;  /* 0x000000591899723e */ /* 0x000fe400000010ff */
[----:B------:R-:W-:-:S02]  /*d2b0*/  F2FP.BF16.F32.PACK_AB R154, R39, R154 ;  /* 0x0000009a279a723e */ /* 0x000fc400000010ff */
[C---:B------:R-:W-:Y:S01]  /*d2c0*/  F2FP.BF16.F32.PACK_AB R155, R26.reuse, R91 ;  /* 0x0000005b1a9b723e */ /* 0x040fe200000010ff */
[----:B------:R-:W-:Y:S01]  /*d2d0*/  STSM.16.M88.4 [R227+0x36400], R164 ;  /* 0x036400a4e3007844 */ /* 0x000fe20000000200 */
[----:B------:R-:W-:Y:S01]  /*d2e0*/  FADD.FTZ R0, R39, R14 ;  /* 0x0000000e27007221 */ /* 0x000fe20000010000 */
[----:B------:R-:W-:Y:S02]  /*d2f0*/  FADD.FTZ R14, R26, R21 ;  /* 0x000000151a0e7221 */ /* 0x000fe40000010000 */
[----:B------:R0:W-:Y:S04]  /*d300*/  STSM.16.M88.4 [R56], R160 ;  /* 0x000000a038007844 */ /* 0x0001e80000000200 */
[----:B------:R1:W-:Y:S04]  /*d310*/  STSM.16.M88.4 [R228], R156 ;  /* 0x0000009ce4007844 */ /* 0x0003e80000000200 */
[----:B------:R1:W-:Y:S01]  /*d320*/  STSM.16.M88.4 [R229], R152 ;  /* 0x00000098e5007844 */ /* 0x0003e20000000200 */
[----:B0-----:R-:W-:-:S06]  /*d330*/  WARPGROUP.ARRIVE ;  /* 0x00000000000079c5 */ /* 0x001fcc0000000000 */
        /* <DEDUP_REMOVED lines=24> */
.L_x_8698:
[----:B------:R-:W-:Y:S01]  /*d4c0*/  VIADD R20, R20, 0x38860 ;  /* 0x0003886014147836 */ /* 0x000fe20000000000 */
[----:B------:R-:W0:Y:S01]  /*d4d0*/  @P5 LDC R21, c[0x0][0x44c] ;  /* 0x00011300ff155b82 */ /* 0x000e220000000800 */
[----:B------:R-:W-:Y:S01]  /*d4e0*/  IMAD.MOV.U32 R152, RZ, RZ, R213 ;  /* 0x000000ffff987224 */ /* 0x000fe200078e00d5 */
[----:B------:R-:W-:Y:S01]  /*d4f0*/  ULDC UR36, c[0x0][0xa80] ;  /* 0x0002a00000247ab9 */ /* 0x000fe20000000800 */
[----:B------:R-:W-:Y:S01]  /*d500*/  ULDC UR37, c[0x0][0xa80] ;  /* 0x0002a00000257ab9 */ /* 0x000fe20000000800 */
[----:B------:R-:W-:Y:S01]  /*d510*/  PRMT R20, R187, 0x654, R20 ;  /* 0x00000654bb147816 */ /* 0x000fe20000000014 */
[----:B------:R-:W-:Y:S03]  /*d520*/  BSSY B1, `(.L_x_8699) ;  /* 0x0000397000017945 */ /* 0x000fe60003800000 */
[----:B------:R1:W-:Y:S02]  /*d530*/  SYNCS.ARRIVE.TRANS64.RED.A1T0 RZ, [R20+URZ], RZ ;  /* 0x000000ff14ff79a7 */ /* 0x0003e4000810043f */
[----:B-1----:R-:W1:Y:S01]  /*d540*/  @P5 LDC R20, c[0x0][0x450] ;  /* 0x00011400ff145b82 */ /* 0x002e620000000800 */
[----:B0-----:R-:W-:-:S05]  /*d550*/  @P5 IMAD.HI.U32 R21, R213, R21, RZ ;  /* 0x00000015d5155227 */ /* 0x001fca00078e00ff */
[----:B-1----:R-:W-:-:S04]  /*d560*/  @P5 SHF.R.U32.HI R152, RZ, R20, R21 ;  /* 0x00000014ff985219 */ /* 0x002fc80000011615 */
[----:B------:R-:W-:-:S04]  /*d570*/  IADD3 R20, R152, R211, -R208 ;  /* 0x000000d398147210 */ /* 0x000fc80007ffe8d0 */
[----:B------:R-:W-:-:S04]  /*d580*/  SHF.R.S32.HI R21, RZ, 0x1f, R20 ;  /* 0x0000001fff157819 */ /* 0x000fc80000011414 */
[----:B------:R-:W-:Y:S01]  /*d590*/  LEA.HI R21, R21, R20, RZ, 0x6 ;  /* 0x0000001415157211 */ /* 0x000fe200078f30ff */
[----:B------:R-:W-:-:S03]  /*d5a0*/  VIADD R20, R168, 0xfffffffe ;  /* 0xfffffffea8147836 */ /* 0x000fc60000000000 */
[----:B------:R-:W-:-:S04]  /*d5b0*/  SHF.R.S32.HI R212, RZ, 0x6, R21 ;  /* 0x00000006ffd47819 */ /* 0x000fc80000011415 */
[----:B------:R-:W-:-:S04]  /*d5c0*/  VIMNMX R212, RZ, R212, !PT ;  /* 0x000000d4ffd47248 */ /* 0x000fc80007fe0100 */
[----:B------:R-:W-:-:S13]  /*d5d0*/  ISETP.GE.AND P1, PT, R20, R212, PT ;  /* 0x000000d41400720c */ /* 0x000fda0003f26270 */
[----:B------:R-:W-:Y:S05]  /*d5e0*/  @!P1 BRA `(.L_x_8700) ;  /* 0x0000003800289947 */ /* 0x000fea0003800000 */
[----:B------:R-:W-:Y:S01]  /*d5f0*/  BSSY B0, `(.L_x_8700) ;  /* 0x0000389000007945 */ /* 0x000fe20003800000 */
[----:B------:R-:W-:Y:S02]  /*d600*/  IMAD.MOV.U32 R198, RZ, RZ, R15 ;  /* 0x000000ffffc67224 */ /* 0x000fe400078e000f */
[----:B------:R-:W-:Y:S02]  /*d610*/  IMAD.MOV.U32 R196, RZ, RZ, R13 ;  /* 0x000000ffffc47224 */ /* 0x000fe400078e000d */
[----:B------:R-:W-:-:S07]  /*d620*/  IMAD.MOV.U32 R197, RZ, RZ, R19 ;  /* 0x000000ffffc57224 */ /* 0x000fce00078e0013 */
.L_x_8713:
[----:B------:R-:W-:-:S05]  /*d630*/  VIADD R19, R197, 0x1 ;  /* 0x00000001c5137836 */ /* 0x000fca0000000000 */
[----:B------:R-:W-:-:S04]  /*d640*/  ISETP.NE.AND P1, PT, R19, 0x2, PT ;  /* 0x000000021300780c */ /* 0x000fc80003f25270 */
[----:B------:R-:W-:Y:S02]  /*d650*/  SEL R12, RZ, 0x1, P1 ;  /* 0x00000001ff0c7807 */ /* 0x000fe40000800000 */
[----:B------:R-:W-:Y:S02]  /*d660*/  SEL R19, R19, RZ, P1 ;  /* 0x000000ff13137207 */ /* 0x000fe40000800000 */
[----:B------:R-:W-:Y:S01]  /*d670*/  LOP3.LUT R23, R23, R12, RZ, 0x3c, !PT ;  /* 0x0000000c17177212 */ /* 0x000fe200078e3cff */
[----:B0-----:R-:W-:Y:S06]  /*d680*/  @!P0 BRA `(.L_x_8701) ;  /* 0x0000000000048947 */ /* 0x001fec0003800000 */
[----:B------:R-:W-:Y:S01]  /*d690*/  BPT.TRAP 0x1 ;  /* 0x000000040000795c */ /* 0x000fe20000300000 */
.L_x_8701:
[----:B------:R-:W-:Y:S01]  /*d6a0*/  IMAD R21, R19, 0x8, R18 ;  /* 0x0000000813157824 */ /* 0x000fe200078e0212 */
[----:B------:R-:W-:-:S04]  /*d6b0*/  SHF.L.U32 R15, R23, 0x1f, RZ ;  /* 0x0000001f170f7819 */ /* 0x000fc800000006ff */
[----:B------:R0:W1:Y:S01]  /*d6c0*/  SYNCS.PHASECHK.TRANS64.TRYWAIT P1, [R21+URZ+0x38830], R15 ;  /* 0x0388300f150075a7 */ /* 0x000062000802017f */
[----:B------:R-:W-:Y:S05]  /*d6d0*/  @!P0 BRA `(.L_x_8702) ;  /* 0x0000000000048947 */ /* 0x000fea0003800000 */
[----:B------:R-:W-:Y:S01]  /*d6e0*/  BPT.TRAP 0x1 ;  /* 0x000000040000795c */ /* 0x000fe20000300000 */
.L_x_8702:
[----:B------:R-:W-:Y:S01]  /*d6f0*/  BSSY B2, `(.L_x_8703) ;  /* 0x0000006000027945 */ /* 0x000fe20003800000 */
[----:B------:R-:W-:Y:S02]  /*d700*/  IMAD R154, R19, 0x200, R199 ;  /* 0x00000200139a7824 */ /* 0x000fe400078e02c7 */
[----:B------:R-:W-:Y:S01]  /*d710*/  IMAD.MOV.U32 R155, RZ, RZ, 0x40000040 ;  /* 0x40000040ff9b7424 */ /* 0x000fe200078e00ff */
[----:B-1----:R-:W-:Y:S06]  /*d720*/  @P1 BRA `(.L_x_8704) ;  /* 0x0000000000081947 */ /* 0x002fec0003800000 */
[----:B------:R-:W1:Y:S02]  /*d730*/  SYNCS.PHASECHK.TRANS64.TRYWAIT P1, [R21+URZ+0x38830], R15 ;  /* 0x0388300f150075a7 */ /* 0x000e64000802017f */
[----:B-1----:R-:W-:Y:S05]  /*d740*/  @!P1 BRA `(.L_x_8705) ;  /* 0x0000013c00389947 */ /* 0x002fea0003800000 */
.L_x_8704:
[----:B------:R-:W-:Y:S05]  /*d750*/  BSYNC B2 ;  /* 0x0000000000027941 */ /* 0x000fea0003800000 */
.L_x_8703:
        /* <DEDUP_REMOVED lines=36> */
.L_x_8706:
[----:B------:R2:W3:Y:S01]  /*d9a0*/  SYNCS.PHASECHK.TRANS64.TRYWAIT P1, [R21+URZ+0x38850], R15 ;  /* 0x0388500f150075a7 */ /* 0x0004e2000802017f */
[----:B------:R-:W-:Y:S05]  /*d9b0*/  @!P0 BRA `(.L_x_8707) ;  /* 0x0000000000048947 */ /* 0x000fea0003800000 */
[----:B------:R-:W-:Y:S01]  /*d9c0*/  BPT.TRAP 0x1 ;  /* 0x000000040000795c */ /* 0x000fe20000300000 */
.L_x_8707:
[----:B------:R-:W-:Y:S04]  /*d9d0*/  BSSY B2, `(.L_x_8708) ;  /* 0x0000004000027945 */ /* 0x000fe80003800000 */
[----:B---3--:R-:W-:Y:S05]  /*d9e0*/  @P1 BRA `(.L_x_8709) ;  /* 0x0000000000081947 */ /* 0x008fea0003800000 */
[----:B------:R-:W3:Y:S02]  /*d9f0*/  SYNCS.PHASECHK.TRANS64.TRYWAIT P1, [R21+URZ+0x38850], R15 ;  /* 0x0388500f150075a7 */ /* 0x000ee4000802017f */
[----:B---3--:R-:W-:Y:S05]  /*da00*/  @!P1 BRA `(.L_x_8710) ;  /* 0x00000138009c9947 */ /* 0x008fea0003800000 */
.L_x_8709:
[----:B------:R-:W-:Y:S05]  /*da10*/  BSYNC B2 ;  /* 0x0000000000027941 */ /* 0x000fea0003800000 */
.L_x_8708:
[----:B------:R-:W-:Y:S01]  /*da20*/  IMAD R200, R19, 0x1000, R206 ;  /* 0x0000100013c87824 */ /* 0x000fe200078e02ce */
[----:B------:R-:W-:Y:S01]  /*da30*/  R2UR UR4, R2 ;  /* 0x00000000020472ca */ /* 0x000fe200000e0000 */
[----:B------:R-:W-:Y:S01]  /*da40*/  IMAD.MOV.U32 R201, RZ, RZ, 0x40000040 ;  /* 0x40000040ffc97424 */ /* 0x000fe200078e00ff */
[----:B------:R-:W-:Y:S01]  /*da50*/  R2UR UR5, R3 ;  /* 0x00000000030572ca */ /* 0x000fe200000e0000 */
[----:B------:R-:W-:Y:S01]  /*da60*/  WARPGROUP.ARRIVE ;  /* 0x00000000000079c5 */ /* 0x000fe20000000000 */
[----:B------:R-:W-:Y:S01]  /*da70*/  R2UR UR6, R200 ;  /* 0x00000000c80672ca */ /* 0x000fe200000e0000 */
[----:B------:R-:W-:Y:S01]  /*da80*/  VIADD R12, R2, 0x2 ;  /* 0x00000002020c7836 */ /* 0x000fe20000000000 */
[----:B------:R-:W-:Y:S01]  /*da90*/  R2UR UR7, R201 ;  /* 0x00000000c90772ca */ /* 0x000fe200000e0000 */
[----:B------:R-:W-:Y:S02]  /*daa0*/  IMAD.MOV.U32 R13, RZ, RZ, 0x40000040 ;  /* 0x40000040ff0d7424 */ /* 0x000fe400078e00ff */
[----:B------:R-:W4:Y:S01]  /*dab0*/  S2R R202, SR_TID.X ;  /* 0x0000000000ca7919 */ /* 0x000f220000002100 */
[----:B------:R-:W-:-:S02]  /*dac0*/  VIADD R201, R200, 0x800 ;  /* 0x00000800c8c97836 */ /* 0x000fc40000000000 */
[----:B------:R-:W-:Y:S02]  /*dad0*/  IMAD.MOV.U32 R203, RZ, RZ, 0x40000040 ;  /* 0x40000040ffcb7424 */ /* 0x000fe400078e00ff */
[----:B------:R-:W-:Y:S02]  /*dae0*/  VIADD R204, R2, 0x800 ;  /* 0x0000080002cc7836 */ /* 0x000fe40000000000 */
[----:B------:R-:W-:-:S03]  /*daf0*/  IMAD.MOV.U32 R205, RZ, RZ, 0xa00 ;  /* 0x00000a00ffcd7424 */ /* 0x000fc600078e00ff */
        /* <DEDUP_REMOVED lines=9> */
[----:B----4-:R-:W-:Y:S01]  /*db90*/  SHF.R.U32.HI R202, RZ, 0x7, R202 ;  /* 0x00000007ffca7819 */ /* 0x010fe200000116ca */
[----:B------:R-:W-:Y:S02]  /*dba0*/  WARPGROUP.DEPBAR.LE gsb0, 0x0 ;  /* 0x00008000000079c5 */ /* 0x000fe40000010000 */
[----:B------:R-:W-:-:S08]  /*dbb0*/  WARPGROUP.ARRIVE ;  /* 0x00000000000079c5 */ /* 0x000fd00000000000 */
        /* <DEDUP_REMOVED lines=148> */
[----:B------:R-:W-:Y:S02]  /*e500*/  R2UR UR6, R12 ;  /* 0x000000000c0672ca */ /* 0x000fe400000e0000 */
[----:B------:R-:W-:Y:S01]  /*e510*/  R2UR UR7, R13 ;  /* 0x000000000d0772ca */ /* 0x000fe200000e0000 */
[----:B------:R-:W4:Y:S01]  /*e520*/  SHFL.IDX PT, R12, R202, RZ, 0x1f ;  /* 0x00001fffca0c7589 */ /* 0x000f2200000e0000 */
[----:B------:R-:W-:Y:S01]  /*e530*/  IMAD.MOV.U32 R13, RZ, RZ, 0x4 ;  /* 0x00000004ff0d7424 */ /* 0x000fe200078e00ff */
[----:B----4-:R-:W-:-:S04]  /*e540*/  ISETP.GT.AND P1, PT, R12, 0x7f, PT ;  /* 0x0000007f0c00780c */ /* 0x010fc80003f24270 */
[----:B------:R-:W-:Y:S02]  /*e550*/  SEL R12, RZ, 0x2, !P1 ;  /* 0x00000002ff0c7807 */ /* 0x000fe40004800000 */
[C---:B0123--:R-:W-:Y:S02]  /*e560*/  SEL R15, R13.reuse, 0x2, P1 ;  /* 0x000000020d0f7807 */ /* 0x04ffe40000800000 */
[----:B------:R-:W-:Y:S01]  /*e570*/  SEL R13, R13, 0x6, !P1 ;  /* 0x000000060d0d7807 */ /* 0x000fe20004800000 */
[----:B------:R-:W-:Y:S01]  /*e580*/  IMAD.IADD R202, R12, 0x1, R201 ;  /* 0x000000010cca7824 */ /* 0x000fe200078e02c9 */
        /* <DEDUP_REMOVED lines=34> */
[----:B------:R-:W-:Y:S01]  /*e7b0*/  VIADD R201, R2, 0xa00 ;  /* 0x00000a0002c97836 */ /* 0x000fe20000000000 */
[----:B------:R-:W-:Y:S02]  /*e7c0*/  R2UR UR6, R202 ;  /* 0x00000000ca0672ca */ /* 0x000fe400000e0000 */
[----:B------:R-:W-:Y:S01]  /*e7d0*/  R2UR UR7, R203 ;  /* 0x00000000cb0772ca */ /* 0x000fe200000e0000 */
[----:B------:R-:W-:Y:S01]  /*e7e0*/  IMAD.MOV.U32 R203, RZ, RZ, 0x40000040 ;  /* 0x40000040ffcb7424 */ /* 0x000fe200078e00ff */
[----:B------:R-:W-:-:S02]  /*e7f0*/  IADD3 R202, R204, R205, R2 ;  /* 0x000000cdccca7210 */ /* 0x000fc40007ffe002 */
        /* <DEDUP_REMOVED lines=10> */
[----:B------:R-:W-:Y:S01]  /*e8a0*/  VIADD R204, R200, 0xa00 ;  /* 0x00000a00c8cc7836 */ /* 0x000fe20000000000 */
[----:B------:R-:W-:Y:S01]  /*e8b0*/  R2UR UR7, R205 ;  /* 0x00000000cd0772ca */ /* 0x000fe200000e0000 */
        /* <DEDUP_REMOVED lines=25> */
[----:B------:R-:W-:Y:S01]  /*ea50*/  VIADD R201, R2, 0xc00 ;  /* 0x00000c0002c97836 */ /* 0x000fe20000000000 */
[----:B------:R-:W-:Y:S02]  /*ea60*/  WARPGROUP.DEPBAR.LE gsb0, 0x0 ;  /* 0x00008000000079c5 */ /* 0x000fe40000010000 */
[----:B------:R-:W-:-:S07]  /*ea70*/  WARPGROUP.ARRIVE ;  /* 0x00000000000079c5 */ /* 0x000fce0000000000 */
        /* <DEDUP_REMOVED lines=76> */
[----:B------:R-:W-:Y:S02]  /*ef40*/  WARPGROUP.DEPBAR.LE gsb0, 0x0 ;  /* 0x00008000000079c5 */ /* 0x000fe40000010000 */
[----:B------:R-:W-:-:S10]  /*ef50*/  WARPGROUP.ARRIVE ;  /* 0x00000000000079c5 */ /* 0x000fd40000000000 */
[----:B------:R-:W-:Y:S01]  /*ef60*/  HGMMA.64x64x16.F32.BF16 R152, gdesc[UR4], R152, gsb0 ;  /* 0x00e00000049879f0 */ /* 0x000fe20008001898 */
[----:B------:R-:W-:Y:S01]  /*ef70*/  R2UR UR6, R202 ;  /* 0x00000000ca0672ca */ /* 0x000fe200000e0000 */
[C---:B------:R-:W-:Y:S01]  /*ef80*/  IMAD.IADD R202, R204.reuse, 0x1, R12 ;  /* 0x00000001ccca7824 */ /* 0x040fe200078e020c */
[----:B------:R-:W-:Y:S01]  /*ef90*/  R2UR UR7, R203 ;  /* 0x00000000cb0772ca */ /* 0x000fe200000e0000 */
[----:B------:R-:W-:Y:S02]  /*efa0*/  IMAD.MOV.U32 R203, RZ, RZ, 0x40000040 ;  /* 0x40000040ffcb7424 */ /* 0x000fe400078e00ff */
[----:B------:R-:W-:Y:S01]  /*efb0*/  IMAD.IADD R12, R204, 0x1, R13 ;  /* 0x00000001cc0c7824 */ /* 0x000fe200078e020d */
[----:B------:R-:W-:Y:S01]  /*efc0*/  R2UR UR4, R202 ;  /* 0x00000000ca0472ca */ /* 0x000fe200000e0000 */
[----:B------:R-:W-:Y:S01]  /*efd0*/  IMAD.IADD R202, R204, 0x1, R15 ;  /* 0x00000001ccca7824 */ /* 0x000fe200078e020f */
[----:B------:R-:W-:Y:S01]  /*efe0*/  R2UR UR5, R203 ;  /* 0x00000000cb0572ca */ /* 0x000fe200000e0000 */
[----:B------:R-:W-:Y:S01]  /*eff0*/  IMAD.MOV.U32 R203, RZ, RZ, 0x40000040 ;  /* 0x40000040ffcb7424 */ /* 0x000fe200078e00ff */
[----:B------:R-:W-:-:S02]  /*f000*/  WARPGROUP.DEPBAR.LE gsb0, 0x0 ;  /* 0x00008000000079c5 */ /* 0x000fc40000010000 */
        /* <DEDUP_REMOVED lines=10> */
[----:B------:R-:W-:Y:S02]  /*f0b0*/  IMAD.MOV.U32 R203, RZ, RZ, 0x40000040 ;  /* 0x40000040ffcb7424 */ /* 0x000fe400078e00ff */
[----:B------:R-:W-:-:S05]  /*f0c0*/  IMAD.MOV.U32 R201, RZ, RZ, 0x40 ;  /* 0x00000040ffc97424 */ /* 0x000fca00078e00ff */
[----:B------:R-:W-:-:S04]  /*f0d0*/  SEL R201, R201, 0x3e, P1 ;  /* 0x0000003ec9c97807 */ /* 0x000fc80000800000 */
[----:B------:R-:W-:Y:S01]  /*f0e0*/  LOP3.LUT R201, R201, 0x6, RZ, 0xc0, !PT ;  /* 0x00000006c9c97812 */ /* 0x000fe200078ec0ff */
        /* <DEDUP_REMOVED lines=8> */
[----:B------:R-:W-:-:S04]  /*f170*/  SEL R13, R13, 0xf80, P1 ;  /* 0x00000f800d0d7807 */ /* 0x000fc80000800000 */
        /* <DEDUP_REMOVED lines=18> */
.L_x_8711:
[----:B------:R-:W2:Y:S01]  /*f2a0*/  LDL R12, [R1+0x10] ;  /* 0x00001000010c7983 */ /* 0x000ea20000100800 */
[----:B------:R-:W0:Y:S03]  /*f2b0*/  LDC R13, c[0x0][0x448] ;  /* 0x00011200ff0d7b82 */ /* 0x000e260000000800 */
[----:B------:R-:W3:Y:S01]  /*f2c0*/  LDL R202, [R1] ;  /* 0x0000000001ca7983 */ /* 0x000ee20000100800 */
[----:B0-----:R-:W-:-:S13]  /*f2d0*/  ISETP.NE.AND P1, PT, R13, 0x1, PT ;  /* 0x000000010d00780c */ /* 0x001fda0003f25270 */
[----:B------:R-:W0:Y:S08]  /*f2e0*/  @P1 LDC R15, c[0x0][0x44c] ;  /* 0x00011300ff0f1b82 */ /* 0x000e300000000800 */
[----:B------:R-:W1:Y:S01]  /*f2f0*/  @P1 LDC R13, c[0x0][0x450] ;  /* 0x00011400ff0d1b82 */ /* 0x000e620000000800 */
[----:B--2---:R-:W-:-:S04]  /*f300*/  IMAD.IADD R12, R12, 0x1, R213 ;  /* 0x000000010c0c7824 */ /* 0x004fc800078e02d5 */
[----:B0-----:R-:W-:-:S05]  /*f310*/  @P1 IMAD.HI.U32 R15, R12, R15, RZ ;  /* 0x0000000f0c0f1227 */ /* 0x001fca00078e00ff */
[----:B-1----:R-:W-:-:S05]  /*f320*/  @P1 SHF.R.U32.HI R12, RZ, R13, R15 ;  /* 0x0000000dff0c1219 */ /* 0x002fca000001160f */
[----:B------:R-:W-:Y:S04]  /*f330*/  SHFL.IDX PT, R13, R12, RZ, 0x1c1f ;  /* 0x001c1fff0c0d7589 */ /* 0x000fe800000e0000 */
[----:B------:R-:W0:Y:S01]  /*f340*/  SHFL.IDX PT, R12, R12, 0x1, 0x1c1f ;  /* 0x003c1f000c0c7f89 */ /* 0x000e2200000e0000 */
[----:B------:R-:W-:-:S04]  /*f350*/  IMAD.MOV.U32 R15, RZ, RZ, -0x40 ;  /* 0xffffffc0ff0f7424 */ /* 0x000fc800078e00ff */
[----:B------:R-:W-:-:S05]  /*f360*/  IMAD R15, R20, R15, 0x1 ;  /* 0x00000001140f7424 */ /* 0x000fca00078e020f */
[----:B------:R-:W-:-:S05]  /*f370*/  IADD3 R15, R211, R15, -R193 ;  /* 0x0000000fd30f7210 */ /* 0x000fca0007ffe8c1 */
[----:B------:R-:W-:-:S04]  /*f380*/  IMAD.IADD R15, R15, 0x1, -R208 ;  /* 0x000000010f0f7824 */ /* 0x000fc800078e0ad0 */
[----:B0-----:R-:W-:-:S05]  /*f390*/  IMAD.IADD R12, R15, 0x1, R12 ;  /* 0x000000010f0c7824 */ /* 0x001fca00078e020c */
[----:B------:R-:W-:-:S04]  /*f3a0*/  ISETP.GT.AND P6, PT, R12, RZ, PT ;  /* 0x000000ff0c00720c */ /* 0x000fc80003fc4270 */
[----:B------:R-:W-:Y:S02]  /*f3b0*/  FSEL R154, R154, -INF , P6 ;  /* 0xff8000009a9a7808 */ /* 0x000fe40003000000 */
[----:B------:R-:W-:-:S04]  /*f3c0*/  ISETP.GT.AND P6, PT, R12, 0x1, PT ;  /* 0x000000010c00780c */ /* 0x000fc80003fc4270 */
        /* <DEDUP_REMOVED lines=27> */
[----:B------:R-:W-:Y:S02]  /*f580*/  ISETP.GT.AND P6, PT, R12, 0x39, PT ;  /* 0x000000390c00780c */ /* 0x000fe40003fc4270 */
        /* <DEDUP_REMOVED lines=14> */
[----:B------:R-:W-:Y:S02]  /*f670*/  FSEL R183, R183, -INF , P6 ;  /* 0xff800000b7b77808 */ /* 0x000fe40003000000 */
[----:B------:R-:W-:-:S04]  /*f680*/  FMNMX.FTZ R12, R182, R12, !PT ;  /* 0x0000000cb60c7209 */ /* 0x000fc80007810000 */
[----:B------:R-:W-:Y:S01]  /*f690*/  FMNMX.FTZ R12, R183, R12, !PT ;  /* 0x0000000cb70c7209 */ /* 0x000fe20007810000 */
[----:B------:R-:W-:-:S04]  /*f6a0*/  IMAD.IADD R13, R15, 0x1, R13 ;  /* 0x000000010f0d7824 */ /* 0x000fc800078e020d */
[----:B------:R-:W0:Y:S02]  /*f6b0*/  SHFL.BFLY PT, R15, R12, 0x2, 0x1f ;  /* 0x0c401f000c0f7f89 */ /* 0x000e2400000e0000 */
[----:B0-----:R-:W-:-:S05]  /*f6c0*/  FMNMX.FTZ R15, R12, R15, !PT ;  /* 0x0000000f0c0f7209 */ /* 0x001fca0007810000 */
[----:B------:R-:W0:Y:S01]  /*f6d0*/  SHFL.BFLY PT, R12, R15, 0x1, 0x1f ;  /* 0x0c201f000f0c7f89 */ /* 0x000e2200000e0000 */
[----:B------:R-:W-:-:S04]  /*f6e0*/  ISETP.GT.AND P1, PT, R13, 0x1, PT ;  /* 0x000000010d00780c */ /* 0x000fc80003f24270 */
[----:B------:R-:W-:Y:S02]  /*f6f0*/  FSEL R200, R153, -INF , P1 ;  /* 0xff80000099c87808 */ /* 0x000fe40000800000 */
[----:B0-----:R-:W-:-:S04]  /*f700*/  FMNMX.FTZ R15, R15, R12, !PT ;  /* 0x0000000c0f0f7209 */ /* 0x001fc80007810000 */
[----:B------:R-:W-:-:S04]  /*f710*/  FSETP.NEU.FTZ.AND P6, PT, R15, -INF , PT ;  /* 0xff8000000f00780b */ /* 0x000fc80003fdd000 */
[----:B------:R-:W-:-:S05]  /*f720*/  FSEL R12, R15, RZ, P6 ;  /* 0x000000ff0f0c7208 */ /* 0x000fca0003000000 */
[----:B------:R-:W-:Y:S01]  /*f730*/  FADD.FTZ R198, -R12, R198 ;  /* 0x000000c60cc67221 */ /* 0x000fe20000010100 */
[----:B------:R-:W-:-:S04]  /*f740*/  IMAD.U32 R12, RZ, RZ, UR37 ;  /* 0x00000025ff0c7e24 */ /* 0x000fc8000f8e00ff */
[----:B------:R-:W-:Y:S01]  /*f750*/  FMUL.FTZ R153, R15, R12 ;  /* 0x0000000c0f997220 */ /* 0x000fe20000410000 */
[----:B------:R-:W-:-:S04]  /*f760*/  LOP3.LUT R22, R22, 0xfff7ffff, RZ, 0xc0, !PT ;  /* 0xfff7ffff16167812 */ /* 0x000fc800078ec0ff */
[----:B------:R-:W-:Y:S02]  /*f770*/  FSEL R153, R153, RZ, P6 ;  /* 0x000000ff99997208 */ /* 0x000fe40003000000 */
[----:B------:R-:W-:Y:S02]  /*f780*/  @P0 LOP3.LUT R22, R22, 0x80000, RZ, 0xfc, !PT ;  /* 0x0008000016160812 */ /* 0x000fe400078efcff */
[C---:B------:R-:W-:Y:S01]  /*f790*/  ISETP.GT.AND P0, PT, R13.reuse, 0x21, PT ;  /* 0x000000210d00780c */ /* 0x040fe20003f04270 */
[-CC-:B------:R-:W-:Y:S01]  /*f7a0*/  FFMA.FTZ R201, R174, R12.reuse, -R153.reuse ;  /* 0x0000000caec97223 */ /* 0x180fe20000010899 */
[-C--:B------:R-:W-:Y:S01]  /*f7b0*/  FMUL.FTZ R174, R198, R12.reuse ;  /* 0x0000000cc6ae7220 */ /* 0x080fe20000410000 */
[-CC-:B------:R-:W-:Y:S01]  /*f7c0*/  FFMA.FTZ R154, R154, R12.reuse, -R153.reuse ;  /* 0x0000000c9a9a7223 */ /* 0x180fe20000010899 */
[----:B------:R-:W-:Y:S01]  /*f7d0*/  ISETP.GT.AND P5, PT, R13, 0x8, PT ;  /* 0x000000080d00780c */ /* 0x000fe20003fa4270 */
        /* <DEDUP_REMOVED lines=15> */
[----:B------:R-:W-:-:S02]  /*f8d0*/  FSEL R156, R156, -INF , P5 ;  /* 0xff8000009c9c7808 */ /* 0x000fc40002800000 */
[----:B------:R-:W-:Y:S02]  /*f8e0*/  ISETP.GT.AND P5, PT, R13, 0x29, PT ;  /* 0x000000290d00780c */ /* 0x000fe40003fa4270 */
[----:B------:R-:W-:-:S03]  /*f8f0*/  LOP3.LUT R22, R22, 0xffefffff, RZ, 0xc0, !PT ;  /* 0xffefffff16167812 */ /* 0x000fc600078ec0ff */
[----:B------:R-:W0:Y:S01]  /*f900*/  MUFU.EX2 R153, R154 ;  /* 0x0000009a00997308 */ /* 0x000e220000000800 */
[----:B------:R-:W-:Y:S02]  /*f910*/  ISETP.GT.AND P2, PT, R13, RZ, PT ;  /* 0x000000ff0d00720c */ /* 0x000fe40003f44270 */
[----:B------:R-:W-:-:S05]  /*f920*/  @P0 LOP3.LUT R22, R22, 0x100000, RZ, 0xfc, !PT ;  /* 0x0010000016160812 */ /* 0x000fca00078efcff */
[----:B------:R-:W1:Y:S01]  /*f930*/  MUFU.EX2 R155, R155 ;  /* 0x0000009b009b7308 */ /* 0x000e620000000800 */
[----:B------:R-:W-:Y:S02]  /*f940*/  FSEL R152, R152, -INF , P2 ;  /* 0xff80000098987808 */ /* 0x000fe40001000000 */
[C---:B------:R-:W-:Y:S02]  /*f950*/  ISETP.GT.AND P4, PT, R13.reuse, 0x9, PT ;  /* 0x000000090d00780c */ /* 0x040fe40003f84270 */
[C---:B------:R-:W-:Y:S02]  /*f960*/  ISETP.GT.AND P3, PT, R13.reuse, 0x10, PT ;  /* 0x000000100d00780c */ /* 0x040fe40003f64270 */
[C---:B------:R-:W-:Y:S02]  /*f970*/  ISETP.GT.AND P2, PT, R13.reuse, 0x11, PT ;  /* 0x000000110d00780c */ /* 0x040fe40003f44270 */
[----:B------:R-:W-:Y:S02]  /*f980*/  ISETP.GT.AND P1, PT, R13, 0x18, PT ;  /* 0x000000180d00780c */ /* 0x000fe40003f24270 */
[----:B------:R-:W-:-:S02]  /*f990*/  LOP3.LUT R22, R22, 0xffdfffff, RZ, 0xc0, !PT ;  /* 0xffdfffff16167812 */ /* 0x000fc400078ec0ff */
[----:B------:R-:W-:Y:S02]  /*f9a0*/  FSEL R157, R157, -INF , P4 ;  /* 0xff8000009d9d7808 */ /* 0x000fe40002000000 */
[----:B------:R-:W-:Y:S02]  /*f9b0*/  FSEL R160, R160, -INF , P3 ;  /* 0xff800000a0a07808 */ /* 0x000fe40001800000 */
[----:B------:R-:W-:Y:S02]  /*f9c0*/  FSEL R161, R161, -INF , P2 ;  /* 0xff800000a1a17808 */ /* 0x000fe40001000000 */
[----:B------:R-:W-:Y:S02]  /*f9d0*/  FSEL R164, R164, -INF , P1 ;  /* 0xff800000a4a47808 */ /* 0x000fe40000800000 */
[----:B------:R-:W-:Y:S02]  /*f9e0*/  @P5 LOP3.LUT R22, R22, 0x200000, RZ, 0xfc, !PT ;  /* 0x0020000016165812 */ /* 0x000fe400078efcff */
[----:B------:R-:W-:-:S02]  /*f9f0*/  ISETP.GT.AND P4, PT, R13, 0x30, PT ;  /* 0x000000300d00780c */ /* 0x000fc40003f84270 */
[C---:B------:R-:W-:Y:S02]  /*fa00*/  ISETP.GT.AND P3, PT, R13.reuse, 0x31, PT ;  /* 0x000000310d00780c */ /* 0x040fe40003f64270 */
[C---:B------:R-:W-:Y:S02]  /*fa10*/  ISETP.GT.AND P2, PT, R13.reuse, 0x38, PT ;  /* 0x000000380d00780c */ /* 0x040fe40003f44270 */
[C---:B------:R-:W-:Y:S02]  /*fa20*/  ISETP.GT.AND P1, PT, R13.reuse, 0x39, PT ;  /* 0x000000390d00780c */ /* 0x040fe40003f24270 */
[C---:B------:R-:W-:Y:S02]  /*fa30*/  ISETP.GT.AND P5, PT, R13.reuse, 0x19, PT ;  /* 0x000000190d00780c */ /* 0x040fe40003fa4270 */
[C---:B------:R-:W-:Y:S02]  /*fa40*/  ISETP.GT.AND P0, PT, R13.reuse, 0x20, PT ;  /* 0x000000200d00780c */ /* 0x040fe40003f04270 */
[----:B------:R-:W-:Y:S01]  /*fa50*/  ISETP.GT.AND P6, PT, R13, 0x28, PT ;  /* 0x000000280d00780c */ /* 0x000fe20003fc4270 */
[----:B0-----:R-:W-:Y:S01]  /*fa60*/  FFMA.FTZ R13, R174, R14, R153 ;  /* 0x0000000eae0d7223 */ /* 0x001fe20000010099 */
[----:B-1----:R-:W-:-:S03]  /*fa70*/  F2FP.BF16.F32.PACK_AB R153, R155, R153 ;  /* 0x000000999b99723e */ /* 0x002fc600000010ff */
[----:B------:R-:W-:Y:S02]  /*fa80*/  FADD.FTZ R13, R155, R13 ;  /* 0x0000000d9b0d7221 */ /* 0x000fe40000010000 */
[----:B------:R-:W0:Y:S08]  /*fa90*/  MUFU.EX2 R155, R158 ;  /* 0x0000009e009b7308 */ /* 0x000e300000000800 */
[----:B------:R-:W1:Y:S01]  /*faa0*/  MUFU.EX2 R159, R159 ;  /* 0x0000009f009f7308 */ /* 0x000e620000000800 */
[----:B0-----:R-:W-:-:S04]  /*fab0*/  FADD.FTZ R13, R155, R13 ;  /* 0x0000000d9b0d7221 */ /* 0x001fc80000010000 */
[----:B-1----:R-:W-:Y:S01]  /*fac0*/  FADD.FTZ R14, R159, R13 ;  /* 0x0000000d9f0e7221 */ /* 0x002fe20000010000 */
[----:B------:R-:W-:-:S05]  /*fad0*/  VIADD R13, R21, 0x38840 ;  /* 0x00038840150d7836 */ /* 0x000fca0000000000 */
[----:B------:R-:W-:-:S04]  /*fae0*/  PRMT R13, R187, 0x654, R13 ;  /* 0x00000654bb0d7816 */ /* 0x000fc8000000000d */
[----:B------:R0:W-:Y:S02]  /*faf0*/  SYNCS.ARRIVE.TRANS64.RED.A1T0 RZ, [R13+URZ], RZ ;  /* 0x000000ff0dff79a7 */ /* 0x0001e4000810043f */
[----:B0-----:R-:W-:-:S04]  /*fb00*/  FMNMX.FTZ R13, R152, R196, !PT ;  /* 0x000000c4980d7209 */ /* 0x001fc80007810000 */
[----:B------:R-:W-:-:S04]  /*fb10*/  FMNMX.FTZ R13, R200, R13, !PT ;  /* 0x0000000dc80d7209 */ /* 0x000fc80007810000 */
[----:B------:R-:W-:-:S04]  /*fb20*/  FMNMX.FTZ R13, R156, R13, !PT ;  /* 0x0000000d9c0d7209 */ /* 0x000fc80007810000 */
[----:B------:R-:W-:-:S04]  /*fb30*/  FMNMX.FTZ R13, R157, R13, !PT ;  /* 0x0000000d9d0d7209 */ /* 0x000fc80007810000 */
[----:B------:R-:W-:-:S04]  /*fb40*/  FMNMX.FTZ R13, R160, R13, !PT ;  /* 0x0000000da00d7209 */ /* 0x000fc80007810000 */
[----:B------:R-:W-:Y:S02]  /*fb50*/  FMNMX.FTZ R13, R161, R13, !PT ;  /* 0x0000000da10d7209 */ /* 0x000fe40007810000 */
[----:B------:R-:W-:Y:S02]  /*fb60*/  FSEL R165, R165, -INF , P5 ;  /* 0xff800000a5a57808 */ /* 0x000fe40002800000 */
[----:B------:R-:W-:Y:S02]  /*fb70*/  FMNMX.FTZ R13, R164, R13, !PT ;  /* 0x0000000da40d7209 */ /* 0x000fe40007810000 */
[----:B------:R-:W-:Y:S02]  /*fb80*/  FSEL R168, R168, -INF , P0 ;  /* 0xff800000a8a87808 */ /* 0x000fe40000000000 */
[----:B------:R-:W-:Y:S02]  /*fb90*/  LOP3.LUT P0, RZ, R22, 0x100000, RZ, 0xc0, !PT ;  /* 0x0010000016ff7812 */ /* 0x000fe4000780c0ff */
[----:B------:R-:W-:-:S02]  /*fba0*/  FMNMX.FTZ R13, R165, R13, !PT ;  /* 0x0000000da50d7209 */ /* 0x000fc40007810000 */
[----:B------:R-:W-:Y:S02]  /*fbb0*/  FSEL R169, R169, -INF , P0 ;  /* 0xff800000a9a97808 */ /* 0x000fe40000000000 */
[----:B------:R-:W-:Y:S02]  /*fbc0*/  FMNMX.FTZ R13, R168, R13, !PT ;  /* 0x0000000da80d7209 */ /* 0x000fe40007810000 */
[----:B------:R-:W-:Y:S02]  /*fbd0*/  LOP3.LUT P5, RZ, R22, 0x200000, RZ, 0xc0, !PT ;  /* 0x0020000016ff7812 */ /* 0x000fe400078ac0ff */
[----:B------:R-:W-:Y:S02]  /*fbe0*/  FSEL R172, R172, -INF , P6 ;  /* 0xff800000acac7808 */ /* 0x000fe40003000000 */
[----:B------:R-:W-:Y:S02]  /*fbf0*/  FMNMX.FTZ R13, R169, R13, !PT ;  /* 0x0000000da90d7209 */ /* 0x000fe40007810000 */
[----:B------:R-:W-:-:S02]  /*fc00*/  FSEL R173, R173, -INF , P5 ;  /* 0xff800000adad7808 */ /* 0x000fc40002800000 */
[----:B------:R-:W-:Y:S02]  /*fc10*/  FMNMX.FTZ R13, R172, R13, !PT ;  /* 0x0000000dac0d7209 */ /* 0x000fe40007810000 */
[----:B------:R-:W-:Y:S02]  /*fc20*/  FSEL R176, R176, -INF , P4 ;  /* 0xff800000b0b07808 */ /* 0x000fe40002000000 */
[----:B------:R-:W-:Y:S02]  /*fc30*/  FMNMX.FTZ R13, R173, R13, !PT ;  /* 0x0000000dad0d7209 */ /* 0x000fe40007810000 */
[----:B------:R-:W-:Y:S02]  /*fc40*/  FSEL R177, R177, -INF , P3 ;  /* 0xff800000b1b17808 */ /* 0x000fe40001800000 */
[----:B------:R-:W-:Y:S02]  /*fc50*/  FMNMX.FTZ R13, R176, R13, !PT ;  /* 0x0000000db00d7209 */ /* 0x000fe40007810000 */
[----:B------:R-:W-:-:S02]  /*fc60*/  FSEL R180, R180, -INF , P2 ;  /* 0xff800000b4b47808 */ /* 0x000fc40001000000 */
[----:B------:R-:W-:Y:S02]  /*fc70*/  FMNMX.FTZ R13, R177, R13, !PT ;  /* 0x0000000db10d7209 */ /* 0x000fe40007810000 */
[----:B------:R-:W-:Y:S02]  /*fc80*/  FSEL R181, R181, -INF , P1 ;  /* 0xff800000b5b57808 */ /* 0x000fe40000800000 */
[----:B------:R-:W-:-:S04]  /*fc90*/  FMNMX.FTZ R13, R180, R13, !PT ;  /* 0x0000000db40d7209 */ /* 0x000fc80007810000 */
[----:B------:R-:W-:-:S05]  /*fca0*/  FMNMX.FTZ R13, R181, R13, !PT ;  /* 0x0000000db50d7209 */ /* 0x000fca0007810000 */
[----:B------:R-:W0:Y:S02]  /*fcb0*/  SHFL.BFLY PT, R154, R13, 0x2, 0x1f ;  /* 0x0c401f000d9a7f89 */ /* 0x000e2400000e0000 */
[----:B0-----:R-:W-:-:S05]  /*fcc0*/  FMNMX.FTZ R13, R13, R154, !PT ;  /* 0x0000009a0d0d7209 */ /* 0x001fca0007810000 */
[----:B------:R-:W0:Y:S01]  /*fcd0*/  SHFL.BFLY PT, R158, R13, 0x1, 0x1f ;  /* 0x0c201f000d9e7f89 */ /* 0x000e2200000e0000 */
[----:B------:R-:W-:Y:S01]  /*fce0*/  MUFU.EX2 R154, R163 ;  /* 0x000000a3009a7308 */ /* 0x000fe20000000800 */
[----:B0-----:R-:W-:Y:S01]  /*fcf0*/  FMNMX.FTZ R13, R13, R158, !PT ;  /* 0x0000009e0d0d7209 */ /* 0x001fe20007810000 */
[----:B------:R-:W-:-:S03]  /*fd00*/  IMAD.MOV R158, RZ, RZ, -R226 ;  /* 0x000000ffff9e7224 */ /* 0x000fc600078e0ae2 */
[----:B------:R-:W-:Y:S02]  /*fd10*/  FSETP.NEU.FTZ.AND P2, PT, R13, -INF , PT ;  /* 0xff8000000d00780b */ /* 0x000fe40003f5d000 */
[----:B------:R-:W-:Y:S02]  /*fd20*/  ISETP.NE.AND P1, PT, R193, R158, PT ;  /* 0x0000009ec100720c */ /* 0x000fe40003f25270 */
[----:B------:R-:W-:-:S05]  /*fd30*/  FSEL R158, R13, RZ, P2 ;  /* 0x000000ff0d9e7208 */ /* 0x000fca0001000000 */
[----:B------:R-:W-:-:S04]  /*fd40*/  FADD.FTZ R158, -R158, R196 ;  /* 0x000000c49e9e7221 */ /* 0x000fc80000010100 */
[----:B------:R-:W-:-:S04]  /*fd50*/  FMUL.FTZ R158, R158, R12 ;  /* 0x0000000c9e9e7220 */ /* 0x000fc80000410000 */
[----:B------:R0:W1:Y:S02]  /*fd60*/  MUFU.EX2 R163, R158 ;  /* 0x0000009e00a37308 */ /* 0x0000640000000800 */
[----:B0-----:R-:W-:-:S04]  /*fd70*/  @!P1 IMAD R158, R197, 0x40, R194 ;  /* 0x00000040c59e9824 */ /* 0x001fc800078e02c2 */
[----:B------:R-:W-:-:S05]  /*fd80*/  @!P1 IMAD R158, R158, 0x4, R18 ;  /* 0x000000049e9e9824 */ /* 0x000fca00078e0212 */
[----:B-1----:R-:W-:Y:S04]  /*fd90*/  @!P1 STS [R158+0x38400], R163 ;  /* 0x038400a39e009388 */ /* 0x002fe80000000800 */
[----:B------:R0:W-:Y:S02]  /*fda0*/  @!P1 STS [R158+0x38420], R174 ;  /* 0x038420ae9e009388 */ /* 0x0001e40000000800 */
[----:B0-----:R-:W-:-:S05]  /*fdb0*/  FMUL.FTZ R158, R13, R12 ;  /* 0x0000000c0d9e7220 */ /* 0x001fca0000410000 */
[----:B------:R-:W-:Y:S01]  /*fdc0*/  FSEL R158, R158, RZ, P2 ;  /* 0x000000ff9e9e7208 */ /* 0x000fe20001000000 */
[----:B------:R-:W0:Y:S04]  /*fdd0*/  MUFU.EX2 R162, R162 ;  /* 0x000000a200a27308 */ /* 0x000e280000000800 */
[-CC-:B------:R-:W-:Y:S01]  /*fde0*/  FFMA.FTZ R152, R152, R12.reuse, -R158.reuse ;  /* 0x0000000c98987223 */ /* 0x180fe2000001089e */
[-CC-:B------:R-:W-:Y:S01]  /*fdf0*/  FFMA.FTZ R200, R200, R12.reuse, -R158.reuse ;  /* 0x0000000cc8c87223 */ /* 0x180fe2000001089e */
[----:B------:R-:W-:-:S04]  /*fe00*/  FFMA.FTZ R156, R156, R12, -R158 ;  /* 0x0000000c9c9c7223 */ /* 0x000fc8000001089e */
[----:B------:R-:W1:Y:S01]  /*fe10*/  MUFU.EX2 R152, R152 ;  /* 0x0000009800987308 */ /* 0x000e620000000800 */
[----:B------:R-:W-:Y:S01]  /*fe20*/  F2FP.BF16.F32.PACK_AB R155, R159, R155 ;  /* 0x0000009b9f9b723e */ /* 0x000fe200000010ff */
[-CC-:B------:R-:W-:Y:S01]  /*fe30*/  FFMA.FTZ R157, R157, R12.reuse, -R158.reuse ;  /* 0x0000000c9d9d7223 */ /* 0x180fe2000001089e */
[----:B------:R-:W-:-:S05]  /*fe40*/  FFMA.FTZ R196, R169, R12, -R158 ;  /* 0x0000000ca9c47223 */ /* 0x000fca000001089e */
[----:B------:R-:W2:Y:S01]  /*fe50*/  MUFU.EX2 R200, R200 ;  /* 0x000000c800c87308 */ /* 0x000ea20000000800 */
[-CC-:B------:R-:W-:Y:S01]  /*fe60*/  FFMA.FTZ R160, R160, R12.reuse, -R158.reuse ;  /* 0x0000000ca0a07223 */ /* 0x180fe2000001089e */
[-CC-:B------:R-:W-:Y:S01]  /*fe70*/  FFMA.FTZ R161, R161, R12.reuse, -R158.reuse ;  /* 0x0000000ca1a17223 */ /* 0x180fe2000001089e */
[-CC-:B------:R-:W-:Y:S01]  /*fe80*/  FFMA.FTZ R165, R165, R12.reuse, -R158.reuse ;  /* 0x0000000ca5a57223 */ /* 0x180fe2000001089e */
[-CC-:B------:R-:W-:Y:S01]  /*fe90*/  FFMA.FTZ R172, R172, R12.reuse, -R158.reuse ;  /* 0x0000000cacac7223 */ /* 0x180fe2000001089e */
[-CC-:B------:R-:W-:Y:S01]  /*fea0*/  FFMA.FTZ R173, R173, R12.reuse, -R158.reuse ;  /* 0x0000000cadad7223 */ /* 0x180fe2000001089e */
[-CC-:B------:R-:W-:Y:S02]  /*feb0*/  FFMA.FTZ R176, R176, R12.reuse, -R158.reuse ;  /* 0x0000000cb0b07223 */ /* 0x180fe4000001089e */
[----:B------:R4:W-:Y:S01]  /*fec0*/  MUFU.EX2 R159, R166 ;  /* 0x000000a6009f7308 */ /* 0x0009e20000000800 */
[-CC-:B------:R-:W-:Y:S01]  /*fed0*/  FFMA.FTZ R177, R177, R12.reuse, -R158.reuse ;  /* 0x0000000cb1b17223 */ /* 0x180fe2000001089e */
[-CC-:B------:R-:W-:Y:S01]  /*fee0*/  FFMA.FTZ R180, R180, R12.reuse, -R158.reuse ;  /* 0x0000000cb4b47223 */ /* 0x180fe2000001089e */
[----:B------:R-:W-:Y:S01]  /*fef0*/  FFMA.FTZ R181, R181, R12, -R158 ;  /* 0x0000000cb5b57223 */ /* 0x000fe2000001089e */
[----:B------:R-:W-:-:S04]  /*ff00*/  IMAD.MOV.U32 R169, RZ, RZ, 0x40000040 ;  /* 0x40000040ffa97424 */ /* 0x000fc800078e00ff */
[----:B------:R-:W5:Y:S01]  /*ff10*/  MUFU.EX2 R156, R156 ;  /* 0x0000009c009c7308 */ /* 0x000f620000000800 */
[-CC-:B----4-:R-:W-:Y:S01]  /*ff20*/  FFMA.FTZ R166, R164, R12.reuse, -R158.reuse ;  /* 0x0000000ca4a67223 */ /* 0x190fe2000001089e */
[----:B------:R-:W-:Y:S01]  /*ff30*/  FFMA.FTZ R164, R168, R12, -R158 ;  /* 0x0000000ca8a47223 */ /* 0x000fe2000001089e */
[----:B------:R-:W-:-:S05]  /*ff40*/  R2UR UR7, R169 ;  /* 0x00000000a90772ca */ /* 0x000fca00000e0000 */
[----:B------:R0:W4:Y:S02]  /*ff50*/  MUFU.EX2 R158, R157 ;  /* 0x0000009d009e7308 */ /* 0x0001240000000800 */
[----:B0-----:R-:W-:-:S06]  /*ff60*/  FADD.FTZ R157, R162, R14 ;  /* 0x0000000ea29d7221 */ /* 0x001fcc0000010000 */
[----:B------:R-:W0:Y:S01]  /*ff70*/  MUFU.EX2 R160, R160 ;  /* 0x000000a000a07308 */ /* 0x000e220000000800 */
[C---:B------:R-:W-:Y:S01]  /*ff80*/  FADD.FTZ R169, R154.reuse, R157 ;  /* 0x0000009d9aa97221 */ /* 0x040fe20000010000 */
[----:B------:R-:W-:Y:S01]  /*ff90*/  F2FP.BF16.F32.PACK_AB R157, R154, R162 ;  /* 0x000000a29a9d723e */ /* 0x000fe200000010ff */
[----:B-1----:R-:W-:-:S05]  /*ffa0*/  FFMA.FTZ R154, R163, R0, R152 ;  /* 0x00000000a39a7223 */ /* 0x002fca0000010098 */
[----:B------:R-:W1:Y:S01]  /*ffb0*/  MUFU.EX2 R161, R161 ;  /* 0x000000a100a17308 */ /* 0x000e620000000800 */
[----:B--2---:R-:W-:-:S04]  /*ffc0*/  FADD.FTZ R154, R200, R154 ;  /* 0x0000009ac89a7221 */ /* 0x004fc80000010000 */
[----:B-----5:R-:W-:-:S03]  /*ffd0*/  FADD.FTZ R154, R156, R154 ;  /* 0x0000009a9c9a7221 */ /* 0x020fc60000010000 */
[----:B------:R-:W2:Y:S01]  /*ffe0*/  MUFU.EX2 R166, R166 ;  /* 0x000000a600a67308 */ /* 0x000ea20000000800 */
[----:B----4-:R-:W-:-:S07]  /*fff0*/  FADD.FTZ R154, R158, R154 ;  /* 0x0000009a9e9a7221 */ /* 0x010fce0000010000 */
[----:B------:R-:W4:Y:S01]  /*10000*/  MUFU.EX2 R165, R165 ;  /* 0x000000a500a57308 */ /* 0x000f220000000800 */
[----:B0-----:R-:W-:-:S07]  /*10010*/  FADD.FTZ R162, R160, R154 ;  /* 0x0000009aa0a27221 */ /* 0x001fce0000010000 */
[----:B------:R-:W0:Y:S01]  /*10020*/  MUFU.EX2 R167, R167 ;  /* 0x000000a700a77308 */ /* 0x000e220000000800 */
[----:B-1----:R-:W-:-:S07]  /*10030*/  FADD.FTZ R162, R161, R162 ;  /* 0x000000a2a1a27221 */ /* 0x002fce0000010000 */
[----:B------:R-:W1:Y:S08]  /*10040*/  MUFU.EX2 R164, R164 ;  /* 0x000000a400a47308 */ /* 0x000e700000000800 */
[----:B------:R-:W-:Y:S08]  /*10050*/  MUFU.EX2 R170, R170 ;  /* 0x000000aa00aa7308 */ /* 0x000ff00000000800 */
[----:B------:R-:W-:Y:S08]  /*10060*/  MUFU.EX2 R171, R171 ;  /* 0x000000ab00ab7308 */ /* 0x000ff00000000800 */
[----:B------:R-:W-:Y:S08]  /*10070*/  MUFU.EX2 R201, R201 ;  /* 0x000000c900c97308 */ /* 0x000ff00000000800 */
[----:B------:R-:W-:Y:S08]  /*10080*/  MUFU.EX2 R175, R175 ;  /* 0x000000af00af7308 */ /* 0x000ff00000000800 */
[----:B------:R-:W5:Y:S08]  /*10090*/  MUFU.EX2 R14, R196 ;  /* 0x000000c4000e7308 */ /* 0x000f700000000800 */
[----:B------:R-:W-:Y:S08]  /*100a0*/  MUFU.EX2 R172, R172 ;  /* 0x000000ac00ac7308 */ /* 0x000ff00000000800 */
[----:B------:R-:W3:Y:S01]  /*100b0*/  MUFU.EX2 R173, R173 ;  /* 0x000000ad00ad7308 */ /* 0x000ee20000000800 */
[----:B--2---:R-:W-:-:S07]  /*100c0*/  FADD.FTZ R162, R166, R162 ;  /* 0x000000a2a6a27221 */ /* 0x004fce0000010000 */
[----:B------:R-:W-:Y:S08]  /*100d0*/  MUFU.EX2 R178, R178 ;  /* 0x000000b200b27308 */ /* 0x000ff00000000800 */
[----:B------:R-:W-:Y:S08]  /*100e0*/  MUFU.EX2 R179, R179 ;  /* 0x000000b300b37308 */ /* 0x000ff00000000800 */
[----:B------:R-:W-:Y:S08]  /*100f0*/  MUFU.EX2 R182, R182 ;  /* 0x000000b600b67308 */ /* 0x000ff00000000800 */
[----:B------:R-:W-:Y:S08]  /*10100*/  MUFU.EX2 R183, R183 ;  /* 0x000000b700b77308 */ /* 0x000ff00000000800 */
[----:B------:R-:W-:Y:S08]  /*10110*/  MUFU.EX2 R176, R176 ;  /* 0x000000b000b07308 */ /* 0x000ff00000000800 */
[----:B------:R-:W2:Y:S08]  /*10120*/  MUFU.EX2 R177, R177 ;  /* 0x000000b100b17308 */ /* 0x000eb00000000800 */
[----:B------:R-:W-:Y:S08]  /*10130*/  MUFU.EX2 R180, R180 ;  /* 0x000000b400b47308 */ /* 0x000ff00000000800 */
[----:B------:R-:W2:Y:S01]  /*10140*/  MUFU.EX2 R181, R181 ;  /* 0x000000b500b57308 */ /* 0x000ea20000000800 */
[----:B------:R-:W-:Y:S01]  /*10150*/  F2FP.BF16.F32.PACK_AB R154, R158, R156 ;  /* 0x0000009c9e9a723e */ /* 0x000fe200000010ff */
[----:B------:R-:W-:Y:S01]  /*10160*/  IMAD R168, R19, 0x1000, R209 ;  /* 0x0000100013a87824 */ /* 0x000fe200078e02d1 */
[----:B------:R-:W-:Y:S01]  /*10170*/  F2FP.BF16.F32.PACK_AB R156, R161, R160 ;  /* 0x000000a0a19c723e */ /* 0x000fe200000010ff */
[----:B----4-:R-:W-:Y:S01]  /*10180*/  FADD.FTZ R160, R165, R162 ;  /* 0x000000a2a5a07221 */ /* 0x010fe20000010000 */
[----:B------:R-:W-:Y:S01]  /*10190*/  FADD.FTZ R169, R159, R169 ;  /* 0x000000a99fa97221 */ /* 0x000fe20000010000 */
[----:B------:R-:W-:Y:S01]  /*101a0*/  F2FP.BF16.F32.PACK_AB R152, R200, R152 ;  /* 0x00000098c898723e */ /* 0x000fe200000010ff */
[----:B------:R-:W-:Y:S01]  /*101b0*/  BAR.SYNC.DEFER_BLOCKING 0xf, 0x100 ;  /* 0x03c4000000007b1d */ /* 0x000fe20000010000 */
        /* <DEDUP_REMOVED lines=64> */
[----:B0-----:R-:W-:Y:S01]  /*105c0*/  F2FP.BF16.F32.PACK_AB R159, R167, R159 ;  /* 0x0000009fa79f723e */ /* 0x001fe200000010ff */
[-C--:B------:R-:W-:Y:S01]  /*105d0*/  FMUL.FTZ R24, R24, R163.reuse ;  /* 0x000000a318187220 */ /* 0x080fe20000410000 */
[----:B------:R-:W-:Y:S01]  /*105e0*/  F2FP.BF16.F32.PACK_AB R158, R165, R166 ;  /* 0x000000a6a59e723e */ /* 0x000fe200000010ff */
        /* <DEDUP_REMOVED lines=63> */
[----:B-1----:R-:W-:Y:S01]  /*109e0*/  FADD.FTZ R174, R164, R160 ;  /* 0x000000a0a4ae7221 */ /* 0x002fe20000010000 */
[----:B------:R-:W-:Y:S01]  /*109f0*/  R2UR UR6, R168 ;  /* 0x00000000a80672ca */ /* 0x000fe200000e0000 */
[----:B------:R-:W-:Y:S01]  /*10a00*/  FADD.FTZ R0, R167, R169 ;  /* 0x000000a9a7007221 */ /* 0x000fe20000010000 */
[----:B-----5:R-:W-:-:S02]  /*10a10*/  F2FP.BF16.F32.PACK_AB R160, R14, R164 ;  /* 0x000000a40ea0723e */ /* 0x020fc400000010ff */
[----:B------:R-:W-:Y:S02]  /*10a20*/  F2FP.BF16.F32.PACK_AB R161, R171, R170 ;  /* 0x000000aaaba1723e */ /* 0x000fe400000010ff */
[----:B---3--:R-:W-:Y:S02]  /*10a30*/  F2FP.BF16.F32.PACK_AB R162, R173, R172 ;  /* 0x000000acada2723e */ /* 0x008fe400000010ff */
[----:B------:R-:W-:Y:S02]  /*10a40*/  F2FP.BF16.F32.PACK_AB R163, R175, R201 ;  /* 0x000000c9afa3723e */ /* 0x000fe400000010ff */
[----:B--2---:R-:W-:Y:S02]  /*10a50*/  F2FP.BF16.F32.PACK_AB R164, R177, R176 ;  /* 0x000000b0b1a4723e */ /* 0x004fe400000010ff */
[----:B------:R-:W-:Y:S02]  /*10a60*/  F2FP.BF16.F32.PACK_AB R165, R179, R178 ;  /* 0x000000b2b3a5723e */ /* 0x000fe400000010ff */
[----:B------:R-:W-:-:S02]  /*10a70*/  F2FP.BF16.F32.PACK_AB R166, R181, R180 ;  /* 0x000000b4b5a6723e */ /* 0x000fc400000010ff */
[----:B------:R-:W-:Y:S01]  /*10a80*/  F2FP.BF16.F32.PACK_AB R167, R183, R182 ;  /* 0x000000b6b7a7723e */ /* 0x000fe200000010ff */
[----:B------:R0:W-:Y:S04]  /*10a90*/  STSM.16.M88.4 [R227+0x36400], R152 ;  /* 0x03640098e3007844 */ /* 0x0001e80000000200 */
[----:B------:R1:W-:Y:S04]  /*10aa0*/  STSM.16.M88.4 [R202], R156 ;  /* 0x0000009cca007844 */ /* 0x0003e80000000200 */
[----:B------:R1:W-:Y:S04]  /*10ab0*/  STSM.16.M88.4 [R228], R160 ;  /* 0x000000a0e4007844 */ /* 0x0003e80000000200 */
[----:B------:R1:W-:Y:S01]  /*10ac0*/  STSM.16.M88.4 [R229], R164 ;  /* 0x000000a4e5007844 */ /* 0x0003e20000000200 */
[----:B------:R-:W-:-:S06]  /*10ad0*/  WARPGROUP.ARRIVE ;  /* 0x00000000000079c5 */ /* 0x000fcc0000000000 */
[----:B------:R-:W-:Y:S03]  /*10ae0*/  HGMMA.64x256x16.F32.BF16 R24, R152, gdesc[UR4].tnspB, R24, gsb0 ;  /* 0x43e0000498187df0 */ /* 0x000fe60008001818 */
[----:B------:R-:W-:Y:S02]  /*10af0*/  WARPGROUP.DEPBAR.LE gsb0, 0x0 ;  /* 0x00008000000079c5 */ /* 0x000fe40000010000 */
[----:B0-----:R-:W-:Y:S02]  /*10b00*/  VIADD R152, R168, 0x80 ;  /* 0x00000080a8987836 */ /* 0x001fe40000000000 */
[----:B------:R-:W-:-:S03]  /*10b10*/  IMAD.MOV.U32 R153, RZ, RZ, 0x40000040 ;  /* 0x40000040ff997424 */ /* 0x000fc600078e00ff */
[----:B------:R-:W-:Y:S02]  /*10b20*/  R2UR UR6, R152 ;  /* 0x00000000980672ca */ /* 0x000fe400000e0000 */
[----:B------:R-:W-:Y:S01]  /*10b30*/  R2UR UR7, R153 ;  /* 0x00000000990772ca */ /* 0x000fe200000e0000 */
[----:B------:R-:W-:-:S15]  /*10b40*/  WARPGROUP.ARRIVE ;  /* 0x00000000000079c5 */ /* 0x000fde0000000000 */
[----:B------:R-:W-:Y:S01]  /*10b50*/  HGMMA.64x256x16.F32.BF16 R24, R156, gdesc[UR4].tnspB, R24, gsb0 ;  /* 0x43e000049c187df0 */ /* 0x000fe20008001818 */
[----:B------:R-:W-:Y:S02]  /*10b60*/  VIADD R152, R168, 0x100 ;  /* 0x00000100a8987836 */ /* 0x000fe40000000000 */
[----:B------:R-:W-:-:S03]  /*10b70*/  IMAD.MOV.U32 R153, RZ, RZ, 0x40000040 ;  /* 0x40000040ff997424 */ /* 0x000fc600078e00ff */
[----:B------:R-:W-:Y:S02]  /*10b80*/  R2UR UR6, R152 ;  /* 0x00000000980672ca */ /* 0x000fe400000e0000 */
[----:B------:R-:W-:Y:S01]  /*10b90*/  R2UR UR7, R153 ;  /* 0x00000000990772ca */ /* 0x000fe200000e0000 */
[----:B------:R-:W-:Y:S02]  /*10ba0*/  VIADD R168, R168, 0x180 ;  /* 0x00000180a8a87836 */ /* 0x000fe40000000000 */
[----:B------:R-:W-:Y:S01]  /*10bb0*/  IMAD.MOV.U32 R169, RZ, RZ, 0x40000040 ;  /* 0x40000040ffa97424 */ /* 0x000fe200078e00ff */
[----:B------:R-:W-:Y:S02]  /*10bc0*/  WARPGROUP.DEPBAR.LE gsb0, 0x0 ;  /* 0x00008000000079c5 */ /* 0x000fe40000010000 */
[----:B------:R-:W-:-:S14]  /*10bd0*/  WARPGROUP.ARRIVE ;  /* 0x00000000000079c5 */ /* 0x000fdc0000000000 */
[----:B------:R-:W-:Y:S01]  /*10be0*/  HGMMA.64x256x16.F32.BF16 R24, R160, gdesc[UR4].tnspB, R24, gsb0 ;  /* 0x43e00004a0187df0 */ /* 0x000fe20008001818 */
[----:B------:R-:W-:Y:S02]  /*10bf0*/  R2UR UR6, R168 ;  /* 0x00000000a80672ca */ /* 0x000fe400000e0000 */
[----:B------:R-:W-:Y:S01]  /*10c00*/  R2UR UR7, R169 ;  /* 0x00000000a90772ca */ /* 0x000fe200000e0000 */
[----:B------:R-:W-:Y:S01]  /*10c10*/  FADD.FTZ R0, R170, R0 ;  /* 0x00000000aa007221 */ /* 0x000fe20000010000 */
[----:B------:R-:W-:-:S03]  /*10c20*/  FADD.FTZ R174, R14, R174 ;  /* 0x000000ae0eae7221 */ /* 0x000fc60000010000 */
[----:B------:R-:W-:Y:S01]  /*10c30*/  FADD.FTZ R0, R171, R0 ;  /* 0x00000000ab007221 */ /* 0x000fe20000010000 */
[----:B------:R-:W-:-:S03]  /*10c40*/  FADD.FTZ R174, R172, R174 ;  /* 0x000000aeacae7221 */ /* 0x000fc60000010000 */
[----:B------:R-:W-:Y:S01]  /*10c50*/  FADD.FTZ R0, R201, R0 ;  /* 0x00000000c9007221 */ /* 0x000fe20000010000 */
[----:B------:R-:W-:Y:S01]  /*10c60*/  FADD.FTZ R174, R173, R174 ;  /* 0x000000aeadae7221 */ /* 0x000fe20000010000 */
[----:B------:R-:W-:Y:S02]  /*10c70*/  LOP3.LUT P0, RZ, R22, 0x80000, RZ, 0xc0, !PT ;  /* 0x0008000016ff7812 */ /* 0x000fe4000780c0ff */
[----:B------:R-:W-:Y:S01]  /*10c80*/  FADD.FTZ R0, R175, R0 ;  /* 0x00000000af007221 */ /* 0x000fe20000010000 */
[----:B------:R-:W-:-:S03]  /*10c90*/  FADD.FTZ R174, R176, R174 ;  /* 0x000000aeb0ae7221 */ /* 0x000fc60000010000 */
[----:B------:R-:W-:Y:S01]  /*10ca0*/  FADD.FTZ R0, R178, R0 ;  /* 0x00000000b2007221 */ /* 0x000fe20000010000 */
[----:B------:R-:W-:-:S03]  /*10cb0*/  FADD.FTZ R174, R177, R174 ;  /* 0x000000aeb1ae7221 */ /* 0x000fc60000010000 */
[----:B------:R-:W-:Y:S01]  /*10cc0*/  FADD.FTZ R0, R179, R0 ;  /* 0x00000000b3007221 */ /* 0x000fe20000010000 */
[----:B------:R-:W-:-:S03]  /*10cd0*/  FADD.FTZ R174, R180, R174 ;  /* 0x000000aeb4ae7221 */ /* 0x000fc60000010000 */
[----:B------:R-:W-:-:S04]  /*10ce0*/  FADD.FTZ R0, R182, R0 ;  /* 0x00000000b6007221 */ /* 0x000fc80000010000 */
[----:B------:R-:W-:Y:S01]  /*10cf0*/  FADD.FTZ R14, R183, R0 ;  /* 0x00000000b70e7221 */ /* 0x000fe20000010000 */
[----:B------:R-:W-:Y:S01]  /*10d00*/  FADD.FTZ R0, R181, R174 ;  /* 0x000000aeb5007221 */ /* 0x000fe20000010000 */
[----:B------:R-:W-:Y:S02]  /*10d10*/  WARPGROUP.DEPBAR.LE gsb0, 0x0 ;  /* 0x00008000000079c5 */ /* 0x000fe40000010000 */
[----:B------:R-:W-:-:S06]  /*10d20*/  WARPGROUP.ARRIVE ;  /* 0x00000000000079c5 */ /* 0x000fcc0000000000 */
        /* <DEDUP_REMOVED lines=12> */
.L_x_8712:
[C---:B------:R-:W-:Y:S01]  /*10df0*/  ISETP.GT.AND P1, PT, R20.reuse, R212, PT ;  /* 0x000000d41400720c */ /* 0x040fe20003f24270 */
        /* <DEDUP_REMOVED lines=9> */
.L_x_8700:
[----:B------:R-:W-:Y:S05]  /*10e90*/  BSYNC B1 ;  /* 0x0000000000017941 */ /* 0x000fea0003800000 */
.L_x_8699:
[----:B------:R-:W-:Y:S01]  /*10ea0*/  ISETP.GE.AND P1, PT, R20, RZ, PT ;  /* 0x000000ff1400720c */ /* 0x000fe20003f26270 */
[----:B------:R-:W-:-:S12]  /*10eb0*/  BSSY B0, `(.L_x_8714) ;  /* 0x000032d000007945 */ /* 0x000fd80003800000 */
[----:B------:R-:W-:Y:S05]  /*10ec0*/  @!P1 BRA `(.L_x_8715) ;  /* 0x0000003000ac9947 */ /* 0x000fea0003800000 */
[----:B------:R-:W-:Y:S02]  /*10ed0*/  IMAD.MOV.U32 R196, RZ, RZ, R15 ;  /* 0x000000ffffc47224 */ /* 0x000fe400078e000f */
[----:B------:R-:W-:Y:S02]  /*10ee0*/  IMAD.MOV.U32 R198, RZ, RZ, R13 ;  /* 0x000000ffffc67224 */ /* 0x000fe400078e000d */
[----:B------:R-:W-:-:S07]  /*10ef0*/  IMAD.MOV.U32 R197, RZ, RZ, R19 ;  /* 0x000000ffffc57224 */ /* 0x000fce00078e0013 */
.L_x_8728:
[----:B------:R-:W-:-:S05]  /*10f00*/  VIADD R19, R197, 0x1 ;  /* 0x00000001c5137836 */ /* 0x000fca0000000000 */
[----:B------:R-:W-:-:S04]  /*10f10*/  ISETP.NE.AND P1, PT, R19, 0x2, PT ;  /* 0x000000021300780c */ /* 0x000fc80003f25270 */
[----:B------:R-:W-:Y:S02]  /*10f20*/  SEL R12, RZ, 0x1, P1 ;  /* 0x00000001ff0c7807 */ /* 0x000fe40000800000 */
[----:B------:R-:W-:Y:S02]  /*10f30*/  SEL R19, R19, RZ, P1 ;  /* 0x000000ff13137207 */ /* 0x000fe40000800000 */
[----:B------:R-:W-:Y:S01]  /*10f40*/  LOP3.LUT R23, R23, R12, RZ, 0x3c, !PT ;  /* 0x0000000c17177212 */ /* 0x000fe200078e3cff */
[----:B-1----:R-:W-:Y:S06]  /*10f50*/  @!P0 BRA `(.L_x_8716) ;  /* 0x0000000000048947 */ /* 0x002fec0003800000 */
[----:B------:R-:W-:Y:S01]  /*10f60*/  BPT.TRAP 0x1 ;  /* 0x000000040000795c */ /* 0x000fe20000300000 */
.L_x_8716:
[----:B0-----:R-:W-:Y:S01]  /*10f70*/  IMAD R21, R19, 0x8, R18 ;  /* 0x0000000813157824 */ /* 0x001fe200078e0212 */
[----:B------:R-:W-:-:S04]  /*10f80*/  SHF.L.U32 R15, R23, 0x1f, RZ ;  /* 0x0000001f170f7819 */ /* 0x000fc800000006ff */
[----:B------:R0:W1:Y:S01]  /*10f90*/  SYNCS.PHASECHK.TRANS64.TRYWAIT P1, [R21+URZ+0x38830], R15 ;  /* 0x0388300f150075a7 */ /* 0x000062000802017f */
[----:B------:R-:W-:Y:S05]  /*10fa0*/  @!P0 BRA `(.L_x_8717) ;  /* 0x0000000000048947 */ /* 0x000fea0003800000 */
[----:B------:R-:W-:Y:S01]  /*10fb0*/  BPT.TRAP 0x1 ;  /* 0x000000040000795c */ /* 0x000fe20000300000 */
.L_x_8717:
[----:B------:R-:W-:Y:S01]  /*10fc0*/  BSSY B1, `(.L_x_8718) ;  /* 0x0000006000017945 */ /* 0x000fe20003800000 */
[----:B------:R-:W-:Y:S02]  /*10fd0*/  IMAD R154, R19, 0x200, R199 ;  /* 0x00000200139a7824 */ /* 0x000fe400078e02c7 */
[----:B------:R-:W-:Y:S01]  /*10fe0*/  IMAD.MOV.U32 R155, RZ, RZ, 0x40000040 ;  /* 0x40000040ff9b7424 */ /* 0x000fe200078e00ff */
[----:B-1----:R-:W-:Y:S06]  /*10ff0*/  @P1 BRA `(.L_x_8719) ;  /* 0x0000000000081947 */ /* 0x002fec0003800000 */
[----:B------:R-:W1:Y:S02]  /*11000*/  SYNCS.PHASECHK.TRANS64.TRYWAIT P1, [R21+URZ+0x38830], R15 ;  /* 0x0388300f150075a7 */ /* 0x000e64000802017f */
[----:B-1----:R-:W-:Y:S05]  /*11010*/  @!P1 BRA `(.L_x_8720) ;  /* 0x00000104002c9947 */ /* 0x002fea0003800000 */
.L_x_8719:
[----:B------:R-:W-:Y:S05]  /*11020*/  BSYNC B1 ;  /* 0x0000000000017941 */ /* 0x000fea0003800000 */
.L_x_8718:
        /* <DEDUP_REMOVED lines=36> */
.L_x_8721:
[----:B------:R2:W3:Y:S01]  /*11270*/  SYNCS.PHASECHK.TRANS64.TRYWAIT P1, [R21+URZ+0x38850], R15 ;  /* 0x0388500f150075a7 */ /* 0x0004e2000802017f */
[----:B------:R-:W-:Y:S05]  /*11280*/  @!P0 BRA `(.L_x_8722) ;  /* 0x0000000000048947 */ /* 0x000fea0003800000 */
[----:B------:R-:W-:Y:S01]  /*11290*/  BPT.TRAP 0x1 ;  /* 0x000000040000795c */ /* 0x000fe20000300000 */
.L_x_8722:
[----:B------:R-:W-:Y:S04]  /*112a0*/  BSSY B1, `(.L_x_8723) ;  /* 0x0000004000017945 */ /* 0x000fe80003800000 */
[----:B---3--:R-:W-:Y:S05]  /*112b0*/  @P1 BRA `(.L_x_8724) ;  /* 0x0000000000081947 */ /* 0x008fea0003800000 */
[----:B------:R-:W3:Y:S02]  /*112c0*/  SYNCS.PHASECHK.TRANS64.TRYWAIT P1, [R21+URZ+0x38850], R15 ;  /* 0x0388500f150075a7 */ /* 0x000ee4000802017f */
[----:B---3--:R-:W-:Y:S05]  /*112d0*/  @!P1 BRA `(.L_x_8725) ;  /* 0x0000010000909947 */ /* 0x008fea0003800000 */
.L_x_8724:
[----:B------:R-:W-:Y:S05]  /*112e0*/  BSYNC B1 ;  /* 0x0000000000017941 */ /* 0x000fea0003800000 */
.L_x_8723:
        /* <DEDUP_REMOVED lines=392> */
.L_x_8726:
[----:B------:R-:W-:Y:S01]  /*12b70*/  FMNMX.FTZ R12, R152, R198, !PT ;  /* 0x000000c6980c7209 */ /* 0x000fe20007810000 */
[----:B------:R-:W2:Y:S03]  /*12b80*/  LDL R208, [R1] ;  /* 0x0000000001d07983 */ /* 0x000ea60000100800 */
        /* <DEDUP_REMOVED lines=43> */
[----:B------:R-:W0:Y:S01]  /*12e40*/  MUFU.EX2 R157, R157 ;  /* 0x0000009d009d7308 */ /* 0x000e220000000800 */
[----:B------:R-:W-:-:S04]  /*12e50*/  PRMT R15, R187, 0x654, R15 ;  /* 0x00000654bb0f7816 */ /* 0x000fc8000000000f */
[----:B------:R1:W-:Y:S03]  /*12e60*/  SYNCS.ARRIVE.TRANS64.RED.A1T0 RZ, [R15+URZ], RZ ;  /* 0x000000ff0fff79a7 */ /* 0x0003e6000810043f */
[----:B------:R-:W3:Y:S01]  /*12e70*/  MUFU.EX2 R153, R153 ;  /* 0x0000009900997308 */ /* 0x000ee20000000800 */
[----:B-1----:R-:W-:-:S07]  /*12e80*/  FMNMX.FTZ R15, R154, R196, !PT ;  /* 0x000000c49a0f7209 */ /* 0x002fce0007810000 */
[----:B------:R-:W1:Y:S01]  /*12e90*/  MUFU.EX2 R156, R156 ;  /* 0x0000009c009c7308 */ /* 0x000e620000000800 */
[----:B------:R-:W-:Y:S01]  /*12ea0*/  FMNMX.FTZ R15, R155, R15, !PT ;  /* 0x0000000f9b0f7209 */ /* 0x000fe20007810000 */
[----:B0-----:R-:W-:Y:S01]  /*12eb0*/  FFMA.FTZ R0, R157, R0, R152 ;  /* 0x000000009d007223 */ /* 0x001fe20000010098 */
[-C--:B------:R-:W-:Y:S01]  /*12ec0*/  FMUL.FTZ R24, R24, R157.reuse ;  /* 0x0000009d18187220 */ /* 0x080fe20000410000 */
[----:B------:R-:W-:Y:S01]  /*12ed0*/  FMUL.FTZ R25, R25, R157 ;  /* 0x0000009d19197220 */ /* 0x000fe20000410000 */
[----:B------:R-:W-:Y:S01]  /*12ee0*/  FMNMX.FTZ R15, R158, R15, !PT ;  /* 0x0000000f9e0f7209 */ /* 0x000fe20007810000 */
[-C--:B------:R-:W-:Y:S01]  /*12ef0*/  FMUL.FTZ R28, R28, R157.reuse ;  /* 0x0000009d1c1c7220 */ /* 0x080fe20000410000 */
[----:B------:R-:W-:Y:S01]  /*12f00*/  FMUL.FTZ R29, R29, R157 ;  /* 0x0000009d1d1d7220 */ /* 0x000fe20000410000 */
[----:B------:R-:W0:Y:S01]  /*12f10*/  MUFU.EX2 R198, R198 ;  /* 0x000000c600c67308 */ /* 0x000e220000000800 */
        /* <DEDUP_REMOVED lines=9> */
[----:B-1----:R-:W-:Y:S01]  /*12fb0*/  FADD.FTZ R0, R156, R0 ;  /* 0x000000009c007221 */ /* 0x002fe20000010000 */
[-C--:B------:R-:W-:Y:S01]  /*12fc0*/  FMUL.FTZ R37, R37, R157.reuse ;  /* 0x0000009d25257220 */ /* 0x080fe20000410000 */
[----:B------:R-:W-:Y:S01]  /*12fd0*/  FMUL.FTZ R40, R40, R157 ;  /* 0x0000009d28287220 */ /* 0x000fe20000410000 */
[----:B------:R-:W-:Y:S01]  /*12fe0*/  FMNMX.FTZ R15, R166, R15, !PT ;  /* 0x0000000fa60f7209 */ /* 0x000fe20007810000 */
[-C--:B------:R-:W-:Y:S01]  /*12ff0*/  FMUL.FTZ R41, R41, R157.reuse ;  /* 0x0000009d29297220 */ /* 0x080fe20000410000 */
[----:B------:R-:W-:Y:S01]  /*13000*/  FMUL.FTZ R44, R44, R157 ;  /* 0x0000009d2c2c7220 */ /* 0x000fe20000410000 */
[----:B------:R-:W1:Y:S01]  /*13010*/  MUFU.EX2 R200, R161 ;  /* 0x000000a100c87308 */ /* 0x000e620000000800 */
[----:B------:R-:W-:Y:S01]  /*13020*/  FMNMX.FTZ R15, R167, R15, !PT ;  /* 0x0000000fa70f7209 */ /* 0x000fe20007810000 */
[----:B0-----:R-:W-:Y:S01]  /*13030*/  FADD.FTZ R0, R198, R0 ;  /* 0x00000000c6007221 */ /* 0x001fe20000010000 */
[-C--:B------:R-:W-:Y:S01]  /*13040*/  FMUL.FTZ R45, R45, R157.reuse ;  /* 0x0000009d2d2d7220 */ /* 0x080fe20000410000 */
[----:B------:R-:W-:Y:S01]  /*13050*/  FMUL.FTZ R48, R48, R157 ;  /* 0x0000009d30307220 */ /* 0x000fe20000410000 */
[----:B------:R-:W-:Y:S01]  /*13060*/  FMNMX.FTZ R15, R170, R15, !PT ;  /* 0x0000000faa0f7209 */ /* 0x000fe20007810000 */
[-C--:B------:R-:W-:Y:S01]  /*13070*/  FMUL.FTZ R49, R49, R157.reuse ;  /* 0x0000009d31317220 */ /* 0x080fe20000410000 */
[----:B------:R-:W-:Y:S01]  /*13080*/  FMUL.FTZ R52, R52, R157 ;  /* 0x0000009d34347220 */ /* 0x000fe20000410000 */
[----:B------:R-:W0:Y:S01]  /*13090*/  MUFU.EX2 R164, R164 ;  /* 0x000000a400a47308 */ /* 0x000e220000000800 */
        /* <DEDUP_REMOVED lines=23> */
[----:B------:R-:W-:Y:S01]  /*13210*/  MUFU.EX2 R172, R172 ;  /* 0x000000ac00ac7308 */ /* 0x000fe20000000800 */
[----:B------:R-:W-:Y:S01]  /*13220*/  FMNMX.FTZ R15, R183, R15, !PT ;  /* 0x0000000fb70f7209 */ /* 0x000fe20007810000 */
[----:B---3--:R-:W-:Y:S01]  /*13230*/  FADD.FTZ R0, R165, R0 ;  /* 0x00000000a5007221 */ /* 0x008fe20000010000 */
[-C--:B------:R-:W-:Y:S01]  /*13240*/  FMUL.FTZ R77, R77, R157.reuse ;  /* 0x0000009d4d4d7220 */ /* 0x080fe20000410000 */
[-C--:B------:R-:W-:Y:S01]  /*13250*/  FMUL.FTZ R80, R80, R157.reuse ;  /* 0x0000009d50507220 */ /* 0x080fe20000410000 */
[-C--:B------:R-:W-:Y:S01]  /*13260*/  FMUL.FTZ R81, R81, R157.reuse ;  /* 0x0000009d51517220 */ /* 0x080fe20000410000 */
[----:B------:R-:W0:Y:S01]  /*13270*/  SHFL.BFLY PT, R153, R15, 0x2, 0x1f ;  /* 0x0c401f000f997f89 */ /* 0x000e2200000e0000 */
[-C--:B------:R-:W-:Y:S01]  /*13280*/  FMUL.FTZ R84, R84, R157.reuse ;  /* 0x0000009d54547220 */ /* 0x080fe20000410000 */
[----:B------:R-:W-:Y:S01]  /*13290*/  MUFU.EX2 R173, R173 ;  /* 0x000000ad00ad7308 */ /* 0x000fe20000000800 */
[----:B-1----:R-:W-:Y:S01]  /*132a0*/  FADD.FTZ R0, R201, R0 ;  /* 0x00000000c9007221 */ /* 0x002fe20000010000 */
        /* <DEDUP_REMOVED lines=20> */
[----:B0-----:R-:W-:Y:S01]  /*133f0*/  FMNMX.FTZ R15, R15, R153, !PT ;  /* 0x000000990f0f7209 */ /* 0x001fe20007810000 */
[-C--:B------:R-:W-:Y:S01]  /*13400*/  FMUL.FTZ R121, R121, R157.reuse ;  /* 0x0000009d79797220 */ /* 0x080fe20000410000 */
[-C--:B------:R-:W-:Y:S01]  /*13410*/  FMUL.FTZ R124, R124, R157.reuse ;  /* 0x0000009d7c7c7220 */ /* 0x080fe20000410000 */
[-C--:B------:R-:W-:Y:S01]  /*13420*/  FMUL.FTZ R125, R125, R157.reuse ;  /* 0x0000009d7d7d7220 */ /* 0x080fe20000410000 */
[-C--:B------:R-:W-:Y:S01]  /*13430*/  FMUL.FTZ R128, R128, R157.reuse ;  /* 0x0000009d80807220 */ /* 0x080fe20000410000 */
[----:B------:R-:W0:Y:S01]  /*13440*/  SHFL.BFLY PT, R153, R15, 0x1, 0x1f ;  /* 0x0c201f000f997f89 */ /* 0x000e2200000e0000 */
        /* <DEDUP_REMOVED lines=11> */
[----:B0-----:R-:W-:-:S05]  /*13500*/  FMNMX.FTZ R15, R15, R153, !PT ;  /* 0x000000990f0f7209 */ /* 0x001fca0007810000 */
[----:B------:R-:W-:Y:S02]  /*13510*/  FADD.FTZ R153, -R15, R196 ;  /* 0x000000c40f997221 */ /* 0x000fe40000010100 */
[----:B------:R-:W0:Y:S02]  /*13520*/  MUFU.EX2 R196, R169 ;  /* 0x000000a900c47308 */ /* 0x000e240000000800 */
[----:B------:R-:W-:-:S06]  /*13530*/  FMUL.FTZ R153, R153, R12 ;  /* 0x0000000c99997220 */ /* 0x000fcc0000410000 */
[----:B------:R1:W3:Y:S02]  /*13540*/  MUFU.EX2 R161, R153 ;  /* 0x0000009900a17308 */ /* 0x0002e40000000800 */
[----:B-1----:R-:W-:Y:S02]  /*13550*/  @!P1 IMAD R153, R197, 0x40, R194 ;  /* 0x00000040c5999824 */ /* 0x002fe400078e02c2 */
[----:B0-----:R-:W-:Y:S02]  /*13560*/  FADD.FTZ R0, R196, R0 ;  /* 0x00000000c4007221 */ /* 0x001fe40000010000 */
[----:B------:R-:W-:Y:S02]  /*13570*/  @!P1 IMAD R153, R153, 0x4, R18 ;  /* 0x0000000499999824 */ /* 0x000fe400078e0212 */
[----:B------:R-:W-:Y:S01]  /*13580*/  FADD.FTZ R0, R172, R0 ;  /* 0x00000000ac007221 */ /* 0x000fe20000010000 */
[-C--:B---3--:R-:W-:Y:S02]  /*13590*/  FMUL.FTZ R26, R26, R161.reuse ;  /* 0x000000a11a1a7220 */ /* 0x088fe40000410000 */
[----:B------:R-:W-:Y:S01]  /*135a0*/  @!P1 STS [R153+0x38400], R157 ;  /* 0x0384009d99009388 */ /* 0x000fe20000000800 */
[----:B------:R-:W-:Y:S01]  /*135b0*/  FADD.FTZ R0, R173, R0 ;  /* 0x00000000ad007221 */ /* 0x000fe20000010000 */
[-C--:B------:R-:W-:Y:S01]  /*135c0*/  FMUL.FTZ R27, R27, R161.reuse ;  /* 0x000000a11b1b7220 */ /* 0x080fe20000410000 */
[-C--:B------:R-:W-:Y:S01]  /*135d0*/  FMUL.FTZ R30, R30, R161.reuse ;  /* 0x000000a11e1e7220 */ /* 0x080fe20000410000 */
[----:B------:R0:W-:Y:S01]  /*135e0*/  @!P1 STS [R153+0x38420], R161 ;  /* 0x038420a199009388 */ /* 0x0001e20000000800 */
[----:B------:R-:W-:Y:S01]  /*135f0*/  FADD.FTZ R0, R176, R0 ;  /* 0x00000000b0007221 */ /* 0x000fe20000010000 */
[-C--:B------:R-:W-:Y:S01]  /*13600*/  FMUL.FTZ R31, R31, R161.reuse ;  /* 0x000000a11f1f7220 */ /* 0x080fe20000410000 */
[-C--:B------:R-:W-:Y:S01]  /*13610*/  FMUL.FTZ R34, R34, R161.reuse ;  /* 0x000000a122227220 */ /* 0x080fe20000410000 */
[-C--:B------:R-:W-:Y:S01]  /*13620*/  FMUL.FTZ R35, R35, R161.reuse ;  /* 0x000000a123237220 */ /* 0x080fe20000410000 */
[----:B------:R-:W-:Y:S01]  /*13630*/  FADD.FTZ R0, R177, R0 ;  /* 0x00000000b1007221 */ /* 0x000fe20000010000 */
        /* <DEDUP_REMOVED lines=49> */
[----:B0-----:R-:W-:Y:S01]  /*13950*/  FFMA.FTZ R14, R161, R14, R153 ;  /* 0x0000000ea10e7223 */ /* 0x001fe20000010099 */
[-C--:B------:R-:W-:Y:S01]  /*13960*/  FMUL.FTZ R94, R94, R161.reuse ;  /* 0x000000a15e5e7220 */ /* 0x080fe20000410000 */
[-C--:B------:R-:W-:Y:S01]  /*13970*/  FMUL.FTZ R95, R95, R161.reuse ;  /* 0x000000a15f5f7220 */ /* 0x080fe20000410000 */
[-C--:B------:R-:W-:Y:S01]  /*13980*/  FMUL.FTZ R98, R98, R161.reuse ;  /* 0x000000a162627220 */ /* 0x080fe20000410000 */
[-C--:B------:R-:W-:Y:S01]  /*13990*/  FMUL.FTZ R99, R99, R161.reuse ;  /* 0x000000a163637220 */ /* 0x080fe20000410000 */
[-C--:B------:R-:W-:Y:S01]  /*139a0*/  FMUL.FTZ R102, R102, R161.reuse ;  /* 0x000000a166667220 */ /* 0x080fe20000410000 */
[-C--:B------:R-:W-:Y:S01]  /*139b0*/  FMUL.FTZ R103, R103, R161.reuse ;  /* 0x000000a167677220 */ /* 0x080fe20000410000 */
[----:B------:R-:W-:Y:S01]  /*139c0*/  MUFU.EX2 R170, R202 ;  /* 0x000000ca00aa7308 */ /* 0x000fe20000000800 */
[----:B---3--:R-:W-:Y:S01]  /*139d0*/  F2FP.BF16.F32.PACK_AB R154, R198, R156 ;  /* 0x0000009cc69a723e */ /* 0x008fe200000010ff */
[----:B-1----:R-:W-:Y:S01]  /*139e0*/  FADD.FTZ R14, R168, R14 ;  /* 0x0000000ea80e7221 */ /* 0x002fe20000010000 */
[----:B------:R-:W-:Y:S01]  /*139f0*/  F2FP.BF16.F32.PACK_AB R156, R200, R160 ;  /* 0x000000a0c89c723e */ /* 0x000fe200000010ff */
[----:B------:R-:W-:Y:S01]  /*13a00*/  FMUL.FTZ R106, R106, R161 ;  /* 0x000000a16a6a7220 */ /* 0x000fe20000410000 */
[----:B------:R-:W-:Y:S01]  /*13a10*/  F2FP.BF16.F32.PACK_AB R160, R196, R201 ;  /* 0x000000c9c4a0723e */ /* 0x000fe200000010ff */
[----:B------:R-:W-:Y:S01]  /*13a20*/  FMUL.FTZ R107, R107, R161 ;  /* 0x000000a16b6b7220 */ /* 0x000fe20000410000 */
[----:B------:R-:W-:Y:S01]  /*13a30*/  F2FP.BF16.F32.PACK_AB R153, R168, R153 ;  /* 0x00000099a899723e */ /* 0x000fe200000010ff */
[----:B------:R-:W-:Y:S01]  /*13a40*/  MUFU.EX2 R171, R203 ;  /* 0x000000cb00ab7308 */ /* 0x000fe20000000800 */
[----:B------:R-:W-:-:S02]  /*13a50*/  IMAD R168, R19, 0x1000, R209 ;  /* 0x0000100013a87824 */ /* 0x000fc400078e02d1 */
        /* <DEDUP_REMOVED lines=24> */
[----:B------:R-:W-:Y:S01]  /*13be0*/  FMUL.FTZ R151, R151, R161 ;  /* 0x000000a197977220 */ /* 0x000fe20000410000 */
[----:B------:R-:W-:Y:S01]  /*13bf0*/  R2UR UR6, R168 ;  /* 0x00000000a80672ca */ /* 0x000fe200000e0000 */
[----:B------:R-:W-:Y:S01]  /*13c00*/  FADD.FTZ R0, R166, R0 ;  /* 0x00000000a6007221 */ /* 0x000fe20000010000 */
[----:B0-----:R-:W-:Y:S01]  /*13c10*/  F2FP.BF16.F32.PACK_AB R166, R197, R166 ;  /* 0x000000a6c5a6723e */ /* 0x001fe200000010ff */
[----:B------:R-:W-:-:S02]  /*13c20*/  FADD.FTZ R14, R170, R14 ;  /* 0x0000000eaa0e7221 */ /* 0x000fc40000010000 */
[----:B------:R0:W4:Y:S01]  /*13c30*/  MUFU.EX2 R178, R169 ;  /* 0x000000a900b27308 */ /* 0x0001220000000800 */
[----:B------:R-:W-:Y:S01]  /*13c40*/  FADD.FTZ R0, R197, R0 ;  /* 0x00000000c5007221 */ /* 0x000fe20000010000 */
[----:B------:R-:W-:-:S04]  /*13c50*/  FADD.FTZ R14, R171, R14 ;  /* 0x0000000eab0e7221 */ /* 0x000fc80000010000 */
[----:B-1----:R-:W-:Y:S02]  /*13c60*/  FADD.FTZ R14, R174, R14 ;  /* 0x0000000eae0e7221 */ /* 0x002fe40000010000 */
[----:B------:R-:W1:Y:S01]  /*13c70*/  MUFU.EX2 R179, R167 ;  /* 0x000000a700b37308 */ /* 0x000e620000000800 */
[----:B0-----:R-:W-:Y:S01]  /*13c80*/  IMAD.MOV.U32 R169, RZ, RZ, 0x40000040 ;  /* 0x40000040ffa97424 */ /* 0x001fe200078e00ff */
[C---:B---3--:R-:W-:Y:S01]  /*13c90*/  F2FP.BF16.F32.PACK_AB R157, R175.reuse, R174 ;  /* 0x000000aeaf9d723e */ /* 0x048fe200000010ff */
[----:B------:R-:W-:-:S03]  /*13ca0*/  FADD.FTZ R14, R175, R14 ;  /* 0x0000000eaf0e7221 */ /* 0x000fc60000010000 */
[----:B------:R-:W-:Y:S01]  /*13cb0*/  R2UR UR7, R169 ;  /* 0x00000000a90772ca */ /* 0x000fe200000e0000 */
[----:B------:R-:W-:Y:S01]  /*13cc0*/  IMAD.MOV.U32 R169, RZ, RZ, 0x40000040 ;  /* 0x40000040ffa97424 */ /* 0x000fe200078e00ff */
[----:B------:R0:W-:Y:S01]  /*13cd0*/  MUFU.EX2 R196, R162 ;  /* 0x000000a200c47308 */ /* 0x0001e20000000800 */
[----:B----4-:R-:W-:-:S07]  /*13ce0*/  FADD.FTZ R14, R178, R14 ;  /* 0x0000000eb20e7221 */ /* 0x010fce0000010000 */
[----:B------:R3:W4:Y:S01]  /*13cf0*/  MUFU.EX2 R181, R158 ;  /* 0x0000009e00b57308 */ /* 0x0007220000000800 */
[----:B0-----:R-:W-:Y:S01]  /*13d00*/  F2FP.BF16.F32.PACK_AB R162, R173, R172 ;  /* 0x000000acada2723e */ /* 0x001fe200000010ff */
[----:B-1----:R-:W-:-:S04]  /*13d10*/  FADD.FTZ R14, R179, R14 ;  /* 0x0000000eb30e7221 */ /* 0x002fc80000010000 */
[----:B------:R-:W-:Y:S02]  /*13d20*/  FADD.FTZ R14, R180, R14 ;  /* 0x0000000eb40e7221 */ /* 0x000fe40000010000 */
[----:B------:R0:W1:Y:S01]  /*13d30*/  MUFU.EX2 R198, R155 ;  /* 0x0000009b00c67308 */ /* 0x0000620000000800 */
[----:B---3--:R-:W-:Y:S02]  /*13d40*/  F2FP.BF16.F32.PACK_AB R158, R165, R164 ;  /* 0x000000a4a59e723e */ /* 0x008fe400000010ff */
[----:B------:R-:W-:-:S05]  /*13d50*/  F2FP.BF16.F32.PACK_AB R164, R177, R176 ;  /* 0x000000b0b1a4723e */ /* 0x000fca00000010ff */
[----:B------:R3:W5:Y:S01]  /*13d60*/  MUFU.EX2 R200, R159 ;  /* 0x0000009f00c87308 */ /* 0x0007620000000800 */
[----:B0-----:R-:W-:Y:S01]  /*13d70*/  F2FP.BF16.F32.PACK_AB R155, R171, R170 ;  /* 0x000000aaab9b723e */ /* 0x001fe200000010ff */
[----:B------:R-:W-:Y:S01]  /*13d80*/  BAR.SYNC.DEFER_BLOCKING 0xf, 0x100 ;  /* 0x03c4000000007b1d */ /* 0x000fe20000010000 */
[C---:B----4-:R-:W-:Y:S01]  /*13d90*/  F2FP.BF16.F32.PACK_AB R161, R181.reuse, R180 ;  /* 0x000000b4b5a1723e */ /* 0x050fe200000010ff */
[----:B------:R-:W-:-:S04]  /*13da0*/  FADD.FTZ R14, R181, R14 ;  /* 0x0000000eb50e7221 */ /* 0x000fc80000010000 */
[----:B------:R5:W0:Y:S01]  /*13db0*/  MUFU.EX2 R172, R163 ;  /* 0x000000a300ac7308 */ /* 0x000a220000000800 */
[----:B---3--:R-:W-:Y:S01]  /*13dc0*/  F2FP.BF16.F32.PACK_AB R159, R179, R178 ;  /* 0x000000b2b39f723e */ /* 0x008fe200000010ff */
[----:B-1----:R-:W-:-:S06]  /*13dd0*/  FADD.FTZ R14, R198, R14 ;  /* 0x0000000ec60e7221 */ /* 0x002fcc0000010000 */
[----:B------:R-:W1:Y:S01]  /*13de0*/  MUFU.EX2 R182, R182 ;  /* 0x000000b600b67308 */ /* 0x000e620000000800 */
[C---:B-----5:R-:W-:Y:S01]  /*13df0*/  F2FP.BF16.F32.PACK_AB R163, R200.reuse, R198 ;  /* 0x000000c6c8a3723e */ /* 0x060fe200000010ff */
[----:B------:R-:W-:-:S04]  /*13e00*/  FADD.FTZ R14, R200, R14 ;  /* 0x0000000ec80e7221 */ /* 0x000fc80000010000 */
[----:B------:R-:W-:Y:S02]  /*13e10*/  FADD.FTZ R14, R196, R14 ;  /* 0x0000000ec40e7221 */ /* 0x000fe40000010000 */
[----:B------:R-:W3:Y:S01]  /*13e20*/  MUFU.EX2 R183, R183 ;  /* 0x000000b700b77308 */ /* 0x000ee20000000800 */
[C---:B0-----:R-:W-:Y:S01]  /*13e30*/  F2FP.BF16.F32.PACK_AB R165, R172.reuse, R196 ;  /* 0x000000c4aca5723e */ /* 0x041fe200000010ff */
[----:B------:R0:W-:Y:S01]  /*13e40*/  STSM.16.M88.4 [R227+0x36400], R152 ;  /* 0x03640098e3007844 */ /* 0x0001e20000000200 */
[----:B------:R-:W-:-:S03]  /*13e50*/  FADD.FTZ R14, R172, R14 ;  /* 0x0000000eac0e7221 */ /* 0x000fc60000010000 */
[----:B--2---:R2:W-:Y:S01]  /*13e60*/  STSM.16.M88.4 [R208], R156 ;  /* 0x0000009cd0007844 */ /* 0x0045e20000000200 */
[----:B-1----:R-:W-:-:S03]  /*13e70*/  FADD.FTZ R14, R182, R14 ;  /* 0x0000000eb60e7221 */ /* 0x002fc60000010000 */
[----:B------:R2:W-:Y:S01]  /*13e80*/  STSM.16.M88.4 [R228], R160 ;  /* 0x000000a0e4007844 */ /* 0x0005e20000000200 */
[C---:B---3--:R-:W-:Y:S01]  /*13e90*/  F2FP.BF16.F32.PACK_AB R167, R183.reuse, R182 ;  /* 0x000000b6b7a7723e */ /* 0x048fe200000010ff */
[----:B------:R-:W-:-:S04]  /*13ea0*/  FADD.FTZ R14, R183, R14 ;  /* 0x0000000eb70e7221 */ /* 0x000fc80000010000 */
[----:B------:R2:W-:Y:S01]  /*13eb0*/  STSM.16.M88.4 [R229], R164 ;  /* 0x000000a4e5007844 */ /* 0x0005e20000000200 */
[----:B------:R-:W-:-:S06]  /*13ec0*/  WARPGROUP.ARRIVE ;  /* 0x00000000000079c5 */ /* 0x000fcc0000000000 */
[----:B------:R-:W-:Y:S03]  /*13ed0*/  HGMMA.64x256x16.F32.BF16 R24, R152, gdesc[UR4].tnspB, R24, gsb0 ;  /* 0x43e0000498187df0 */ /* 0x000fe60008001818 */
[----:B------:R-:W-:Y:S02]  /*13ee0*/  WARPGROUP.DEPBAR.LE gsb0, 0x0 ;  /* 0x00008000000079c5 */ /* 0x000fe40000010000 */
[----:B0-----:R-:W-:Y:S01]  /*13ef0*/  VIADD R152, R168, 0x80 ;  /* 0x00000080a8987836 */ /* 0x001fe20000000000 */
        /* <DEDUP_REMOVED lines=31> */
.L_x_8727:
        /* <DEDUP_REMOVED lines=9> */
.L_x_8715:
[----:B------:R-:W-:Y:S05]  /*14180*/  BSYNC B0 ;  /* 0x0000000000007941 */ /* 0x000fea0003800000 */
.L_x_8714:
[----:B01----:R-:W2:Y:S04]  /*14190*/  LDL.LU R21, [R1+0x5c] ;  /* 0x00005c0001157983 */ /* 0x003ea80000300800 */
[----:B------:R-:W0:Y:S04]  /*141a0*/  SHFL.BFLY PT, R3, R0, 0x2, 0x1f ;  /* 0x0c401f0000037f89 */ /* 0x000e2800000e0000 */
[----:B------:R-:W1:Y:S01]  /*141b0*/  SHFL.BFLY PT, R5, R14, 0x2, 0x1f ;  /* 0x0c401f000e057f89 */ /* 0x000e6200000e0000 */
[----:B0-----:R-:W-:Y:S01]  /*141c0*/  FADD.FTZ R3, R3, R0 ;  /* 0x0000000003037221 */ /* 0x001fe20000010000 */
[----:B------:R-:W-:-:S02]  /*141d0*/  IMAD.MOV.U32 R0, RZ, RZ, -0x800000 ;  /* 0xff800000ff007424 */ /* 0x000fc400078e00ff */
[----:B-1----:R-:W-:Y:S02]  /*141e0*/  FADD.FTZ R4, R5, R14 ;  /* 0x0000000e05047221 */ /* 0x002fe40000010000 */
[----:B------:R-:W0:Y:S04]  /*141f0*/  SHFL.BFLY PT, R2, R3, 0x1, 0x1f ;  /* 0x0c201f0003027f89 */ /* 0x000e2800000e0000 */
[----:B------:R-:W1:Y:S01]  /*14200*/  SHFL.BFLY PT, R7, R4, 0x1, 0x1f ;  /* 0x0c201f0004077f89 */ /* 0x000e6200000e0000 */
[----:B0-----:R-:W-:Y:S01]  /*14210*/  FADD.FTZ R5, R3, R2 ;  /* 0x0000000203057221 */ /* 0x001fe20000010000 */
[----:B-1----:R-:W-:Y:S01]  /*14220*/  FADD.FTZ R7, R4, R7 ;  /* 0x0000000704077221 */ /* 0x002fe20000010000 */
[----:B------:R-:W-:Y:S08]  /*14230*/  BAR.ARV 0x8, 0x100 ;  /* 0x0204000000007b1d */ /* 0x000ff00000002000 */
[----:B------:R-:W-:Y:S01]  /*14240*/  BAR.SYNC.DEFER_BLOCKING 0xf, 0x100 ;  /* 0x03c4000000007b1d */ /* 0x000fe20000010000 */
[----:B------:R-:W-:Y:S01]  /*14250*/  FSETP.NE.FTZ.AND P0, PT, R5, RZ, PT ;  /* 0x000000ff0500720b */ /* 0x000fe20003f15000 */
[----:B------:R-:W-:Y:S01]  /*14260*/  IMAD.MOV R4, RZ, RZ, -R226 ;  /* 0x000000ffff047224 */ /* 0x000fe200078e0ae2 */
[----:B------:R-:W-:-:S04]  /*14270*/  FSETP.NE.FTZ.AND P1, PT, R7, RZ, PT ;  /* 0x000000ff0700720b */ /* 0x000fc80003f35000 */
[----:B------:R-:W-:Y:S01]  /*14280*/  ISETP.NE.AND P2, PT, R193, R4, PT ;  /* 0x00000004c100720c */ /* 0x000fe20003f45270 */
[----:B------:R-:W-:-:S06]  /*14290*/  IMAD.MOV.U32 R4, RZ, RZ, RZ ;  /* 0x000000ffff047224 */ /* 0x000fcc00078e00ff */
[----:B------:R-:W0:Y:S02]  /*142a0*/  @P0 MUFU.LG2 R2, R5 ;  /* 0x0000000500020308 */ /* 0x000e240000000c00 */
[----:B------:R-:W-:-:S06]  /*142b0*/  @P1 FMUL.FTZ R3, R12, 0.69314718246459960938 ;  /* 0x3f3172180c031820 */ /* 0x000fcc0000410000 */
[----:B------:R-:W1:Y:S08]  /*142c0*/  @P1 MUFU.LG2 R6, R7 ;  /* 0x0000000700061308 */ /* 0x000e700000000c00 */
[----:B------:R-:W3:Y:S01]  /*142d0*/  @P1 MUFU.RCP R4, R7 ;  /* 0x0000000700041308 */ /* 0x000ee20000001000 */
[----:B0-----:R-:W-:Y:S01]  /*142e0*/  @P0 FMUL.FTZ R9, R2, 0.69314718246459960938 ;  /* 0x3f31721802090820 */ /* 0x001fe20000410000 */
[----:B------:R-:W-:-:S04]  /*142f0*/  @P0 FMUL.FTZ R2, R12, 0.69314718246459960938 ;  /* 0x3f3172180c020820 */ /* 0x000fc80000410000 */
[----:B------:R-:W-:Y:S01]  /*14300*/  @P0 FFMA.FTZ R0, R2, R13, R9 ;  /* 0x0000000d02000223 */ /* 0x000fe20000010009 */
[----:B------:R-:W-:Y:S02]  /*14310*/  IMAD.MOV.U32 R2, RZ, RZ, -0x800000 ;  /* 0xff800000ff027424 */ /* 0x000fe400078e00ff */
[----:B-1----:R-:W-:Y:S01]  /*14320*/  @P1 FMUL.FTZ R6, R6, 0.69314718246459960938 ;  /* 0x3f31721806061820 */ /* 0x002fe20000410000 */
[C---:B------:R-:W-:Y:S02]  /*14330*/  @!P2 IMAD R9, R19.reuse, 0x40, R194 ;  /* 0x000000401309a824 */ /* 0x040fe400078e02c2 */
[----:B------:R-:W-:Y:S02]  /*14340*/  VIADD R19, R19, 0x1 ;  /* 0x0000000113137836 */ /* 0x000fe40000000000 */
[----:B------:R-:W-:Y:S01]  /*14350*/  @P1 FFMA.FTZ R2, R3, R15, R6 ;  /* 0x0000000f03021223 */ /* 0x000fe20000010006 */
[----:B------:R-:W-:Y:S02]  /*14360*/  IMAD.MOV.U32 R3, RZ, RZ, RZ ;  /* 0x000000ffff037224 */ /* 0x000fe400078e00ff */
[----:B------:R-:W-:Y:S01]  /*14370*/  @!P2 IMAD R9, R9, 0x4, R18 ;  /* 0x000000040909a824 */ /* 0x000fe200078e0212 */
[----:B------:R-:W-:Y:S01]  /*14380*/  ISETP.NE.AND P1, PT, R19, 0x2, PT ;  /* 0x000000021300780c */ /* 0x000fe20003f25270 */
[-C--:B---3--:R-:W-:Y:S01]  /*14390*/  FMUL.FTZ R7, R30, R4.reuse ;  /* 0x000000041e077220 */ /* 0x088fe20000410000 */
[-C--:B------:R-:W-:Y:S01]  /*143a0*/  FMUL.FTZ R31, R31, R4.reuse ;  /* 0x000000041f1f7220 */ /* 0x080fe20000410000 */
[----:B------:R0:W1:Y:S01]  /*143b0*/  @P0 MUFU.RCP R3, R5 ;  /* 0x0000000500030308 */ /* 0x0000620000001000 */
[----:B------:R-:W-:Y:S01]  /*143c0*/  @!P2 STS [R9+0x38420], R4 ;  /* 0x038420040900a388 */ /* 0x000fe20000000800 */
        /* <DEDUP_REMOVED lines=128> */
[----:B------:R-:W-:Y:S06]  /*14bd0*/  BAR.ARV 0xe, 0x100 ;  /* 0x0384000000007b1d */ /* 0x000fec0000002000 */
[----:B------:R-:W-:-:S02]  /*14be0*/  PLOP3.LUT P0, PT, PT, PT, PT, 0x8, 0x0 ;  /* 0x000000000000781c */ /* 0x000fc40003f0e170 */
[----:B------:R-:W-:Y:S02]  /*14bf0*/  LOP3.LUT R23, R23, R4, RZ, 0x3c, !PT ;  /* 0x0000000417177212 */ /* 0x000fe400078e3cff */
[----:B------:R-:W-:Y:S01]  /*14c00*/  SEL R19, R19, RZ, P1 ;  /* 0x000000ff13137207 */ /* 0x000fe20000800000 */
[----:B--2---:R-:W-:-:S05]  /*14c10*/  VIADD R21, R21, 0x1 ;  /* 0x0000000115157836 */ /* 0x004fca0000000000 */
[----:B------:R0:W-:Y:S03]  /*14c20*/  STL [R1+0x5c], R21 ;  /* 0x00005c1501007387 */ /* 0x0001e60000100800 */
.L_x_8648:
[----:B------:R-:W-:Y:S05]  /*14c30*/  BSYNC B7 ;  /* 0x0000000000077941 */ /* 0x000fea0003800000 */
.L_x_8646:
        /* <DEDUP_REMOVED lines=10> */
[----:B------:R-:W0:Y:S01]  /*14ce0*/  S2R R45, SR_SWINHI ;  /* 0x00000000002d7919 */ /* 0x000e220000002f00 */
[----:B------:R-:W-:Y:S01]  /*14cf0*/  F2FP.BF16.F32.PACK_AB R7, R31, R7 ;  /* 0x000000071f07723e */ /* 0x000fe200000010ff */
[----:B------:R-:W-:Y:S01]  /*14d00*/  ULDC.64 UR4, c[0x0][0xd00] ;  /* 0x0003400000047ab9 */ /* 0x000fe20000000a00 */
[----:B-1----:R-:W-:Y:S01]  /*14d10*/  F2FP.BF16.F32.PACK_AB R4, R6, R8 ;  /* 0x000000080604723e */ /* 0x002fe200000010ff */
[----:B------:R-:W2:Y:S04]  /*14d20*/  LDL.LU R70, [R1+0x50] ;  /* 0x0000500001467983 */ /* 0x000ea80000300800 */
[----:B------:R-:W2:Y:S01]  /*14d30*/  LDL.LU R66, [R1+0x54] ;  /* 0x0000540001427983 */ /* 0x000ea20000300800 */
[----:B------:R-:W-:-:S02]  /*14d40*/  F2FP.BF16.F32.PACK_AB R5, R3, R5 ;  /* 0x000000050305723e */ /* 0x000fc400000010ff */
[----:B------:R-:W-:Y:S02]  /*14d50*/  MOV R20, R18 ;  /* 0x0000001200147202 */ /* 0x000fe40000000f00 */
[----:B0-----:R-:W-:Y:S02]  /*14d60*/  MOV R21, R45 ;  /* 0x0000002d00157202 */ /* 0x001fe40000000f00 */
[----:B------:R-:W-:Y:S02]  /*14d70*/  F2FP.BF16.F32.PACK_AB R6, R152, R155 ;  /* 0x0000009b9806723e */ /* 0x000fe400000010ff */
[----:B------:R-:W-:Y:S02]  /*14d80*/  F2FP.BF16.F32.PACK_AB R11, R39, R11 ;  /* 0x0000000b270b723e */ /* 0x000fe400000010ff */
[----:B------:R-:W-:Y:S02]  /*14d90*/  F2FP.BF16.F32.PACK_AB R8, R10, R153 ;  /* 0x000000990a08723e */ /* 0x000fe400000010ff */
[----:B------:R-:W-:-:S02]  /*14da0*/  F2FP.BF16.F32.PACK_AB R9, R35, R9 ;  /* 0x000000092309723e */ /* 0x000fc400000010ff */
[----:B------:R-:W-:Y:S01]  /*14db0*/  F2FP.BF16.F32.PACK_AB R10, R14, R36 ;  /* 0x000000240e0a723e */ /* 0x000fe200000010ff */
[----:B------:R-:W0:Y:S01]  /*14dc0*/  S2R R90, SR_TID.X ;  /* 0x00000000005a7919 */ /* 0x000e220000002100 */
        /* <DEDUP_REMOVED lines=18> */
[----:B0-----:R-:W-:Y:S01]  /*14ef0*/  VIADD R90, R90, 0xffffff80 ;  /* 0xffffff805a5a7836 */ /* 0x001fe20000000000 */
[----:B------:R-:W-:Y:S02]  /*14f00*/  F2FP.BF16.F32.PACK_AB R146, R149, R148 ;  /* 0x000000949592723e */ /* 0x000fe400000010ff */
[----:B------:R-:W-:Y:S02]  /*14f10*/  F2FP.BF16.F32.PACK_AB R147, R151, R150 ;  /* 0x000000969793723e */ /* 0x000fe400000010ff */
[----:B------:R-:W-:-:S04]  /*14f20*/  SHF.R.S32.HI R82, RZ, 0x1f, R90 ;  /* 0x0000001fff527819 */ /* 0x000fc8000001145a */
[----:B------:R-:W-:-:S04]  /*14f30*/  LEA.HI R82, R82, R90, RZ, 0x3 ;  /* 0x0000005a52527211 */ /* 0x000fc800078f18ff */
[----:B------:R-:W-:Y:S01]  /*14f40*/  SHF.R.S32.HI R82, RZ, 0x3, R82 ;  /* 0x00000003ff527819 */ /* 0x000fe20000011452 */
[----:B------:R-:W-:Y:S01]  /*14f50*/  BAR.SYNC.DEFER_BLOCKING 0x1, 0x100 ;  /* 0x0044000000007b1d */ /* 0x000fe20000010000 */
[----:B----4-:R-:W-:-:S03]  /*14f60*/  IMAD.WIDE R44, R30, 0x2, R20 ;  /* 0x000000021e2c7825 */ /* 0x010fc600078e0214 */
[----:B------:R-:W-:Y:S01]  /*14f70*/  LOP3.LUT R49, R44, 0x380, RZ, 0xc0, !PT ;  /* 0x000003802c317812 */ /* 0x000fe200078ec0ff */
[----:B------:R-:W-:-:S03]  /*14f80*/  IMAD.MOV.U32 R31, RZ, RZ, R45 ;  /* 0x000000ffff1f7224 */ /* 0x000fc600078e002d */
[----:B------:R-:W-:-:S04]  /*14f90*/  SHF.R.U64 R49, R49, 0x3, RZ ;  /* 0x0000000331317819 */ /* 0x000fc800000012ff */
[----:B------:R-:W-:Y:S02]  /*14fa0*/  LOP3.LUT R30, R49, R44, RZ, 0x3c, !PT ;  /* 0x0000002c311e7212 */ /* 0x000fe400078e3cff */
[----:B---3--:R-:W-:Y:S02]  /*14fb0*/  IADD3 R24, P0, R44, 0x20, RZ ;  /* 0x000000202c187810 */ /* 0x008fe40007f1e0ff */
        /* <DEDUP_REMOVED lines=47> */
[C---:B-1----:R-:W-:Y:S02]  /*152b0*/  IADD3 R6, P6, R44.reuse, 0x6020, RZ ;  /* 0x000060202c067810 */ /* 0x042fe40007fde0ff */
        /* <DEDUP_REMOVED lines=45> */
[----:B------:R-:W-:Y:S02]  /*15590*/  MOV R36, R48 ;  /* 0x0000003000247202 */ /* 0x000fe40000000f00 */
[----:B------:R-:W-:Y:S02]  /*155a0*/  F2FP.BF16.F32.PACK_AB R8, R156, R158 ;  /* 0x0000009e9c08723e */ /* 0x000fe400000010ff */
[----:B------:R-:W-:Y:S02]  /*155b0*/  F2FP.BF16.F32.PACK_AB R9, R59, R58 ;  /* 0x0000003a3b09723e */ /* 0x000fe400000010ff */
[----:B------:R-:W-:Y:S02]  /*155c0*/  F2FP.BF16.F32.PACK_AB R10, R61, R60 ;  /* 0x0000003c3d0a723e */ /* 0x000fe400000010ff */
[----:B------:R-:W-:-:S02]  /*155d0*/  F2FP.BF16.F32.PACK_AB R11, R63, R62 ;  /* 0x0000003e3f0b723e */ /* 0x000fc400000010ff */
        /* <DEDUP_REMOVED lines=22> */
[----:B-1----:R-:W-:-:S02]  /*15740*/  F2FP.BF16.F32.PACK_AB R36, R89, R88 ;  /* 0x000000585924723e */ /* 0x002fc400000010ff */
[----:B------:R-:W-:Y:S02]  /*15750*/  F2FP.BF16.F32.PACK_AB R6, R109, R108 ;  /* 0x0000006c6d06723e */ /* 0x000fe400000010ff */
[----:B---3--:R-:W-:Y:S02]  /*15760*/  F2FP.BF16.F32.PACK_AB R39, R95, R94 ;  /* 0x0000005e5f27723e */ /* 0x008fe400000010ff */
[----:B------:R-:W-:Y:S01]  /*15770*/  F2FP.BF16.F32.PACK_AB R7, R111, R110 ;  /* 0x0000006e6f07723e */ /* 0x000fe200000010ff */
[----:B------:R-:W-:Y:S02]  /*15780*/  IMAD.X R45, RZ, RZ, R45, P1 ;  /* 0x000000ffff2d7224 */ /* 0x000fe400008e062d */
[----:B------:R-:W-:Y:S01]  /*15790*/  STSM.16.M88.4 [R3], R36 ;  /* 0x0000002403007844 */ /* 0x000fe20000000200 */
[----:B------:R-:W-:Y:S02]  /*157a0*/  F2FP.BF16.F32.PACK_AB R8, R113, R112 ;  /* 0x000000707108723e */ /* 0x000fe400000010ff */
[----:B------:R-:W-:Y:S01]  /*157b0*/  F2FP.BF16.F32.PACK_AB R9, R115, R114 ;  /* 0x000000727309723e */ /* 0x000fe200000010ff */
[----:B------:R-:W-:Y:S01]  /*157c0*/  STSM.16.M88.4 [R46], R40 ;  /* 0x000000282e007844 */ /* 0x000fe20000000200 */
[----:B------:R-:W-:-:S02]  /*157d0*/  F2FP.BF16.F32.PACK_AB R10, R117, R116 ;  /* 0x00000074750a723e */ /* 0x000fc400000010ff */
[----:B------:R-:W-:Y:S01]  /*157e0*/  F2FP.BF16.F32.PACK_AB R11, R119, R118 ;  /* 0x00000076770b723e */ /* 0x000fe200000010ff */
[----:B------:R2:W-:Y:S01]  /*157f0*/  STSM.16.M88.4 [R48], R4 ;  /* 0x0000000430007844 */ /* 0x0005e20000000200 */
[----:B------:R-:W-:Y:S02]  /*15800*/  F2FP.BF16.F32.PACK_AB R12, R121, R120 ;  /* 0x00000078790c723e */ /* 0x000fe400000010ff */
[----:B------:R-:W-:Y:S02]  /*15810*/  F2FP.BF16.F32.PACK_AB R13, R123, R122 ;  /* 0x0000007a7b0d723e */ /* 0x000fe400000010ff */
[----:B------:R-:W-:Y:S02]  /*15820*/  F2FP.BF16.F32.PACK_AB R14, R125, R124 ;  /* 0x0000007c7d0e723e */ /* 0x000fe400000010ff */
[----:B------:R-:W-:Y:S02]  /*15830*/  F2FP.BF16.F32.PACK_AB R15, R127, R126 ;  /* 0x0000007e7f0f723e */ /* 0x000fe400000010ff */
[----:B------:R-:W-:Y:S01]  /*15840*/  ISETP.NE.U32.AND P0, PT, RZ, UR4, PT ;  /* 0x00000004ff007c0c */ /* 0x000fe2000bf05070 */
[----:B------:R0:W-:Y:S01]  /*15850*/  STSM.16.M88.4 [R49], R8 ;  /* 0x0000000831007844 */ /* 0x0001e20000000200 */
[----:B------:R-:W-:-:S02]  /*15860*/  MOV R44, R44 ;  /* 0x0000002c002c7202 */ /* 0x000fc40000000f00 */
[----:B--2---:R-:W-:Y:S01]  /*15870*/  IADD3 R4, P1, R70, UR4, RZ ;  /* 0x0000000446047c10 */ /* 0x004fe2000ff3e0ff */
[----:B------:R1:W-:Y:S01]  /*15880*/  STSM.16.M88.4 [R52], R12 ;  /* 0x0000000c34007844 */ /* 0x0003e20000000200 */
[----:B------:R-:W-:Y:S02]  /*15890*/  ISETP.NE.AND.EX P0, PT, RZ, UR5, PT, P0 ;  /* 0x00000005ff007c0c */ /* 0x000fe4000bf05300 */
[----:B------:R-:W-:Y:S01]  /*158a0*/  IADD3.X R5, R66, UR5, RZ, P1, !PT ;  /* 0x0000000542057c10 */ /* 0x000fe20008ffe4ff */
[----:B------:R-:W-:Y:S01]  /*158b0*/  ULDC.64 UR4, c[0x0][0xd08] ;  /* 0x0003420000047ab9 */ /* 0x000fe20000000a00 */
[----:B------:R-:W-:Y:S01]  /*158c0*/  STSM.16.M88.4 [R24], R128 ;  /* 0x0000008018007844 */ /* 0x000fe20000000200 */
[----:B------:R-:W-:-:S03]  /*158d0*/  ISETP.NE.U32.AND P6, PT, RZ, UR4, PT ;  /* 0x00000004ff007c0c */ /* 0x000fc6000bfc5070 */
[----:B------:R-:W-:Y:S01]  /*158e0*/  STSM.16.M88.4 [R47], R136 ;  /* 0x000000882f007844 */ /* 0x000fe20000000200 */
[----:B------:R-:W-:-:S03]  /*158f0*/  ISETP.NE.AND.EX P6, PT, RZ, UR5, PT, P6 ;  /* 0x00000005ff007c0c */ /* 0x000fc6000bfc5360 */
[----:B------:R2:W-:Y:S01]  /*15900*/  STSM.16.M88.4 [R44], R144 ;  /* 0x000000902c007844 */ /* 0x0005e20000000200 */
[----:B------:R-:W-:Y:S02]  /*15910*/  IMAD R7, R82, 0x40, R210 ;  /* 0x0000004052077824 */ /* 0x000fe400078e02d2 */
[----:B------:R-:W-:Y:S01]  /*15920*/  IMAD.MOV.U32 R80, RZ, RZ, RZ ;  /* 0x000000ffff507224 */ /* 0x000fe200078e00ff */
[----:B------:R-:W-:Y:S01]  /*15930*/  BAR.SYNC.DEFER_BLOCKING 0x1, 0x100 ;  /* 0x0044000000007b1d */ /* 0x000fe20000010000 */
[----:B------:R-:W-:-:S05]  /*15940*/  IMAD.WIDE R6, R7, 0x2, R20 ;  /* 0x0000000207067825 */ /* 0x000fca00078e0214 */
[----:B0-----:R-:W-:Y:S01]  /*15950*/  @P6 IADD3 R10, P4, R70, UR4, RZ ;  /* 0x00000004460a6c10 */ /* 0x001fe2000ff9e0ff */
[----:B------:R-:W-:Y:S02]  /*15960*/  ULDC UR4, c[0x0][0xb88] ;  /* 0x0002e20000047ab9 */ /* 0x000fe40000000800 */
[----:B------:R-:W-:Y:S01]  /*15970*/  IMAD.U32 R20, RZ, RZ, UR4 ;  /* 0x00000004ff147e24 */ /* 0x000fe2000f8e00ff */
[----:B------:R-:W-:Y:S01]  /*15980*/  @P6 IADD3.X R11, R66, UR5, RZ, P4, !PT ;  /* 0x00000005420b6c10 */ /* 0x000fe2000a7fe4ff */
[----:B------:R0:W5:Y:S04]  /*15990*/  @P0 LDG.E R80, desc[UR40][R4.64] ;  /* 0x0000002804500981 */ /* 0x000168000c1e1900 */
[----:B------:R0:W5:Y:S01]  /*159a0*/  @P6 LDG.E R20, desc[UR40][R10.64] ;  /* 0x000000280a146981 */ /* 0x000162000c1e1900 */
[----:B------:R-:W-:-:S02]  /*159b0*/  IADD3 R9, P1, R6, 0x1000, RZ ;  /* 0x0000100006097810 */ /* 0x000fc40007f3e0ff */
[C---:B-1----:R-:W-:Y:S02]  /*159c0*/  IADD3 R13, P2, R6.reuse, 0x2000, RZ ;  /* 0x00002000060d7810 */ /* 0x042fe40007f5e0ff */
[C---:B------:R-:W-:Y:S02]  /*159d0*/  IADD3 R29, P3, R6.reuse, 0x3000, RZ ;  /* 0x00003000061d7810 */ /* 0x040fe40007f7e0ff */
[----:B------:R-:W-:Y:S02]  /*159e0*/  IADD3 R33, P4, R6, 0x4000, RZ ;  /* 0x0000400006217810 */ /* 0x000fe40007f9e0ff */
        /* <DEDUP_REMOVED lines=8> */
[----:B------:R-:W-:-:S02]  /*15a70*/  IADD3 R37, P5, R6, 0x5000, RZ ;  /* 0x0000500006257810 */ /* 0x000fc40007fbe0ff */
        /* <DEDUP_REMOVED lines=8> */
[----:B------:R-:W-:Y:S02]  /*15b00*/  P2R R14, PR, RZ, 0x20 ;  /* 0x00000020ff0e7803 */ /* 0x000fe40000000000 */
[----:B------:R-:W-:-:S02]  /*15b10*/  IADD3 R41, P1, R6, 0x6000, RZ ;  /* 0x0000600006297810 */ /* 0x000fc40007f3e0ff */
[C---:B------:R-:W-:Y:S02]  /*15b20*/  IADD3 R45, P2, R6.reuse, 0x7000, RZ ;  /* 0x00007000062d7810 */ /* 0x040fe40007f5e0ff */
[C---:B------:R-:W-:Y:S02]  /*15b30*/  IADD3 R49, P3, R6.reuse, 0x8000, RZ ;  /* 0x0000800006317810 */ /* 0x040fe40007f7e0ff */
[C---:B------:R-:W-:Y:S02]  /*15b40*/  IADD3 R53, P4, R6.reuse, 0x9000, RZ ;  /* 0x0000900006357810 */ /* 0x040fe40007f9e0ff */
[----:B------:R-:W-:Y:S02]  /*15b50*/  IADD3 R57, P5, R6, 0xa000, RZ ;  /* 0x0000a00006397810 */ /* 0x000fe40007fbe0ff */
[----:B------:R-:W-:Y:S02]  /*15b60*/  LOP3.LUT R36, R37, 0x380, RZ, 0xc0, !PT ;  /* 0x0000038025247812 */ /* 0x000fe400078ec0ff */
[----:B------:R-:W-:-:S02]  /*15b70*/  LOP3.LUT R40, R41, 0x380, RZ, 0xc0, !PT ;  /* 0x0000038029287812 */ /* 0x000fc400078ec0ff */
[----:B--2---:R-:W-:Y:S02]  /*15b80*/  LOP3.LUT R44, R45, 0x380, RZ, 0xc0, !PT ;  /* 0x000003802d2c7812 */ /* 0x004fe400078ec0ff */
[----:B------:R-:W-:Y:S02]  /*15b90*/  LOP3.LUT R48, R49, 0x380, RZ, 0xc0, !PT ;  /* 0x0000038031307812 */ /* 0x000fe400078ec0ff */
[----:B------:R-:W-:Y:S02]  /*15ba0*/  LOP3.LUT R52, R53, 0x380, RZ, 0xc0, !PT ;  /* 0x0000038035347812 */ /* 0x000fe400078ec0ff */
[----:B------:R-:W-:Y:S02]  /*15bb0*/  LOP3.LUT R56, R57, 0x380, RZ, 0xc0, !PT ;  /* 0x0000038039387812 */ /* 0x000fe400078ec0ff */
[----:B------:R-:W-:Y:S02]  /*15bc0*/  SHF.R.U64 R36, R36, 0x3, RZ ;  /* 0x0000000324247819 */ /* 0x000fe400000012ff */
[----:B------:R-:W-:-:S02]  /*15bd0*/  SHF.R.U64 R40, R40, 0x3, RZ ;  /* 0x0000000328287819 */ /* 0x000fc400000012ff */
[----:B------:R-:W-:Y:S02]  /*15be0*/  SHF.R.U64 R44, R44, 0x3, RZ ;  /* 0x000000032c2c7819 */ /* 0x000fe400000012ff */
[----:B------:R-:W-:Y:S02]  /*15bf0*/  SHF.R.U64 R48, R48, 0x3, RZ ;  /* 0x0000000330307819 */ /* 0x000fe400000012ff */
[----:B------:R-:W-:Y:S02]  /*15c00*/  SHF.R.U64 R52, R52, 0x3, RZ ;  /* 0x0000000334347819 */ /* 0x000fe400000012ff */
[----:B------:R-:W-:Y:S02]  /*15c10*/  SHF.R.U64 R56, R56, 0x3, RZ ;  /* 0x0000000338387819 */ /* 0x000fe400000012ff */
[----:B------:R-:W-:Y:S02]  /*15c20*/  LOP3.LUT R36, R36, R37, RZ, 0x3c, !PT ;  /* 0x0000002524247212 */ /* 0x000fe400078e3cff */
[----:B------:R-:W-:-:S02]  /*15c30*/  LOP3.LUT R40, R40, R41, RZ, 0x3c, !PT ;  /* 0x0000002928287212 */ /* 0x000fc400078e3cff */
        /* <DEDUP_REMOVED lines=9> */
.L_x_8731:
[----:B------:R-:W-:Y:S01]  /*15cd0*/  ISETP.NE.AND P6, PT, R14, RZ, PT ;  /* 0x000000ff0e00720c */ /* 0x000fe20003fc5270 */
[----:B------:R-:W0:Y:S01]  /*15ce0*/  S2R R4, SR_TID.X ;  /* 0x0000000000047919 */ /* 0x000e220000002100 */
[----:B------:R-:W2:Y:S01]  /*15cf0*/  LDL.LU R14, [R1+0x58] ;  /* 0x00005800010e7983 */ /* 0x000ea20000300800 */
[--C-:B------:R-:W-:Y:S02]  /*15d00*/  IMAD.X R57, RZ, RZ, R7.reuse, P5 ;  /* 0x000000ffff397224 */ /* 0x100fe400028e0607 */
[----:B------:R-:W-:Y:S01]  /*15d10*/  IMAD.X R37, RZ, RZ, R7, P6 ;  /* 0x000000ffff257224 */ /* 0x000fe200030e0607 */
[----:B------:R-:W3:Y:S04]  /*15d20*/  LDL.LU R11, [R1+0x60] ;  /* 0x00006000010b7983 */ /* 0x000ee80000300800 */
        /* <DEDUP_REMOVED lines=49> */
[----:B------:R-:W-:Y:S02]  /*16040*/  IMAD R10, R81, UR4, RZ ;  /* 0x00000004510a7c24 */ /* 0x000fe4000f8e02ff */
[----:B------:R-:W-:Y:S02]  /*16050*/  IMAD.MOV.U32 R7, RZ, RZ, R3 ;  /* 0x000000ffff077224 */ /* 0x000fe400078e0003 */
[C---:B------:R-:W-:Y:S02]  /*16060*/  IMAD R15, R84.reuse, UR5, R10 ;  /* 0x00000005540f7c24 */ /* 0x040fe4000f8e020a */
[----:B------:R-:W-:Y:S01]  /*16070*/  IMAD.WIDE.U32 R6, R84, UR4, R6 ;  /* 0x0000000454067c25 */ /* 0x000fe2000f8e0006 */
[----:B------:R-:W-:-:S03]  /*16080*/  ULDC.64 UR4, c[0x0][0xc98] ;  /* 0x0003260000047ab9 */ /* 0x000fc60000000a00 */
[----:B------:R-:W-:Y:S02]  /*16090*/  IMAD.IADD R7, R7, 0x1, R15 ;  /* 0x0000000107077824 */ /* 0x000fe400078e020f */
[----:B------:R-:W-:Y:S02]  /*160a0*/  IMAD.IADD R34, R194, 0x1, R213 ;  /* 0x00000001c2227824 */ /* 0x000fe400078e02d5 */
[----:B------:R-:W-:Y:S01]  /*160b0*/  IMAD.WIDE.U32 R6, R21, UR4, R6 ;  /* 0x0000000415067c25 */ /* 0x000fe2000f8e0006 */
[----:B0-----:R-:W-:-:S13]  /*160c0*/  ISETP.NE.AND P0, PT, R35, 0x1, PT ;  /* 0x000000012300780c */ /* 0x001fda0003f05270 */
[----:B------:R-:W0:Y:S08]  /*160d0*/  @P0 LDC R11, c[0x0][0xcec] ;  /* 0x00033b00ff0b0b82 */ /* 0x000e300000000800 */
[----:B------:R-:W1:Y:S01]  /*160e0*/  @P0 LDC R31, c[0x0][0xcf0] ;  /* 0x00033c00ff1f0b82 */ /* 0x000e620000000800 */
[----:B--2---:R-:W-:-:S04]  /*160f0*/  IMAD.IADD R30, R14, 0x1, R213 ;  /* 0x000000010e1e7824 */ /* 0x004fc800078e02d5 */
[----:B0-----:R-:W-:-:S04]  /*16100*/  @P0 IMAD.HI.U32 R10, R30, R11, RZ ;  /* 0x0000000b1e0a0227 */ /* 0x001fc800078e00ff */
[----:B------:R-:W-:Y:S01]  /*16110*/  IMAD.MOV.U32 R11, RZ, RZ, R30 ;  /* 0x000000ffff0b7224 */ /* 0x000fe200078e001e */
[----:B-1----:R-:W-:Y:S01]  /*16120*/  @P0 SHF.R.U32.HI R11, RZ, R31, R10 ;  /* 0x0000001fff0b0219 */ /* 0x002fe2000001160a */
        /* <DEDUP_REMOVED lines=25> */
[----:B------:R-:W1:Y:S06]  /*162c0*/  SHFL.IDX PT, R11, R30, 0x1, 0x1c1f ;  /* 0x003c1f001e0b7f89 */ /* 0x000e6c00000e0000 */
[----:B0-----:R0:W-:Y:S04]  /*162d0*/  @!P1 ST.E desc[UR40][R6.64], R0 ;  /* 0x0000000006009985 */ /* 0x0011e8000c101928 */
[----:B-1----:R0:W-:Y:S02]  /*162e0*/  @!P0 ST.E desc[UR40][R10.64], R2 ;  /* 0x000000020a008985 */ /* 0x0021e4000c101928 */
.L_x_8732:
        /* <DEDUP_REMOVED lines=61> */
[----:B------:R-:W-:Y:S01]  /*166c0*/  IMAD.IADD R3, R3, 0x1, R81 ;  /* 0x0000000103037824 */ /* 0x000fe200078e0251 */
[----:B------:R-:W-:Y:S01]  /*166d0*/  SEL R0, RZ, 0x1, P1 ;  /* 0x00000001ff007807 */ /* 0x000fe20000800000 */
[--C-:B------:R-:W-:Y:S01]  /*166e0*/  IMAD.MOV R81, RZ, RZ, -R21.reuse ;  /* 0x000000ffff517224 */ /* 0x100fe200078e0a15 */
[----:B------:R-:W-:Y:S01]  /*166f0*/  ISETP.GE.AND P0, PT, R95, R83, PT ;  /* 0x000000535f00720c */ /* 0x000fe20003f06270 */
[----:B------:R-:W-:Y:S01]  /*16700*/  VIADD R93, R210, 0x100 ;  /* 0x00000100d25d7836 */ /* 0x000fe20000000000 */
[----:B------:R-:W-:Y:S01]  /*16710*/  LOP3.LUT R0, R85, 0x2, R0, 0xe2, !PT ;  /* 0x0000000255007812 */ /* 0x000fe200078ee200 */
[----:B------:R-:W-:Y:S01]  /*16720*/  IMAD.SHL.U32 R85, R24, 0x4, RZ ;  /* 0x0000000418557824 */ /* 0x000fe200078e00ff */
[----:B------:R-:W-:Y:S01]  /*16730*/  SEL R24, RZ, 0xffffffff, P0 ;  /* 0xffffffffff187807 */ /* 0x000fe20000000000 */
[----:B------:R-:W-:Y:S01]  /*16740*/  IMAD R81, R87, R81, R80 ;  /* 0x0000005157517224 */ /* 0x000fe200078e0250 */
[----:B------:R-:W-:Y:S01]  /*16750*/  SHF.R.S32.HI R80, RZ, 0x1f, R21 ;  /* 0x0000001fff507819 */ /* 0x000fe20000011415 */
[----:B------:R-:W-:Y:S01]  /*16760*/  VIADD R91, R210, 0x140 ;  /* 0x00000140d25b7836 */ /* 0x000fe20000000000 */
[----:B------:R-:W-:Y:S01]  /*16770*/  ISETP.GE.AND P0, PT, R93, R83, PT ;  /* 0x000000535d00720c */ /* 0x000fe20003f06270 */
[----:B------:R-:W-:Y:S01]  /*16780*/  IMAD.WIDE.U32 R2, R21, UR4, R2 ;  /* 0x0000000415027c25 */ /* 0x000fe2000f8e0002 */
[----:B------:R-:W-:-:S03]  /*16790*/  LOP3.LUT R0, R85, 0x4, R0, 0xe2, !PT ;  /* 0x0000000455007812 */ /* 0x000fc600078ee200 */
        /* <DEDUP_REMOVED lines=20> */
[----:B------:R-:W-:Y:S02]  /*168e0*/  VIADD R86, R210, 0x1c0 ;  /* 0x000001c0d2567836 */ /* 0x000fe40000000000 */
[C---:B------:R-:W-:Y:S01]  /*168f0*/  IMAD R85, R81.reuse, UR5, R24 ;  /* 0x0000000551557c24 */ /* 0x040fe2000f8e0218 */
[----:B------:R-:W-:Y:S01]  /*16900*/  LOP3.LUT R24, R0, R21, RZ, 0xfc, !PT ;  /* 0x0000001500187212 */ /* 0x000fe200078efcff */
[----:B------:R-:W-:Y:S01]  /*16910*/  IMAD.WIDE.U32 R2, R81, UR4, R2 ;  /* 0x0000000451027c25 */ /* 0x000fe2000f8e0002 */
[----:B------:R-:W-:Y:S01]  /*16920*/  ISETP.GE.AND P1, PT, R213, R87, PT ;  /* 0x00000057d500720c */ /* 0x000fe20003f26270 */
[----:B------:R-:W-:Y:S01]  /*16930*/  ULDC.64 UR4, c[0x0][0xb80] ;  /* 0x0002e00000047ab9 */ /* 0x000fe20000000a00 */
[----:B------:R-:W-:Y:S01]  /*16940*/  ISETP.GE.AND P0, PT, R86, R83, PT ;  /* 0x000000535600720c */ /* 0x000fe20003f06270 */
[----:B------:R-:W-:Y:S01]  /*16950*/  VIADD R0, R18, 0x38820 ;  /* 0x0003882012007836 */ /* 0x000fe20000000000 */
[----:B------:R-:W-:Y:S01]  /*16960*/  LEA R82, P2, R2, UR4, 0x1 ;  /* 0x0000000402527c11 */ /* 0x000fe2000f8408ff */
[----:B------:R-:W-:Y:S01]  /*16970*/  IMAD.IADD R21, R3, 0x1, R85 ;  /* 0x0000000103157824 */ /* 0x000fe200078e0255 */
[----:B------:R-:W-:Y:S01]  /*16980*/  SEL R3, RZ, 0x80, P0 ;  /* 0x00000080ff037807 */ /* 0x000fe20000000000 */
[C---:B------:R-:W-:Y:S01]  /*16990*/  VIADD R88, R210.reuse, 0x1c0 ;  /* 0x000001c0d2587836 */ /* 0x040fe20000000000 */
[----:B------:R-:W-:Y:S01]  /*169a0*/  PRMT R0, RZ, 0x654, R0 ;  /* 0x00000654ff007816 */ /* 0x000fe20000000000 */
[----:B------:R-:W-:Y:S01]  /*169b0*/  VIADD R89, R210, 0x180 ;  /* 0x00000180d2597836 */ /* 0x000fe20000000000 */
[----:B------:R-:W-:Y:S01]  /*169c0*/  LEA.HI.X R84, R2, UR5, R21, 0x1, P2 ;  /* 0x0000000502547c11 */ /* 0x000fe200090f0c15 */
[C---:B------:R-:W-:Y:S01]  /*169d0*/  VIADD R92, R210.reuse, 0x140 ;  /* 0x00000140d25c7836 */ /* 0x040fe20000000000 */
[----:B0-----:R0:W-:Y:S01]  /*169e0*/  SYNCS.ARRIVE.TRANS64.RED.A1T0 RZ, [R0+URZ], RZ ;  /* 0x000000ff00ff79a7 */ /* 0x0011e2000810043f */
[C---:B------:R-:W-:Y:S01]  /*169f0*/  VIADD R94, R210.reuse, 0x100 ;  /* 0x00000100d25e7836 */ /* 0x040fe20000000000 */
[----:B------:R1:W2:Y:S01]  /*16a00*/  SHFL.IDX PT, R2, R82, RZ, 0x181f ;  /* 0x00181fff52027589 */ /* 0x0002a200000e0000 */
        /* <DEDUP_REMOVED lines=12> */
[----:B-1----:R-:W-:Y:S06]  /*16ad0*/  @P1 BRA `(.L_x_8734) ;  /* 0x00000000007c1947 */ /* 0x002fec0003800000 */
[-C--:B------:R-:W-:Y:S02]  /*16ae0*/  ISETP.GE.AND P1, PT, R99, R83.reuse, PT ;  /* 0x000000536300720c */ /* 0x080fe40003f26270 */
[-C--:B------:R-:W-:Y:S02]  /*16af0*/  ISETP.GE.AND P0, PT, R210, R83.reuse, PT ;  /* 0x00000053d200720c */ /* 0x080fe40003f06270 */
[-C--:B------:R-:W-:Y:S02]  /*16b00*/  ISETP.GE.AND P5, PT, R97, R83.reuse, PT ;  /* 0x000000536100720c */ /* 0x080fe40003fa6270 */
[----:B------:R-:W-:-:S07]  /*16b10*/  ISETP.GE.AND P3, PT, R95, R83, PT ;  /* 0x000000535f00720c */ /* 0x000fce0003f66270 */
[C---:B--2---:R-:W-:Y:S02]  /*16b20*/  @!P1 LEA R20, P2, R99.reuse, R2, 0x1 ;  /* 0x0000000263149211 */ /* 0x044fe400078408ff */
        /* <DEDUP_REMOVED lines=14> */
[-C--:B-1----:R-:W-:Y:S01]  /*16c10*/  @!P1 LEA R12, P6, R91, R2.reuse, 0x1 ;  /* 0x000000025b0c9211 */ /* 0x082fe200078c08ff */
        /* <DEDUP_REMOVED lines=11> */
.L_x_8734:
[----:B------:R-:W-:Y:S05]  /*16cd0*/  BSYNC B1 ;  /* 0x0000000000017941 */ /* 0x000fea0003800000 */
.L_x_8733:
[----:B---3-5:R-:W-:Y:S01]  /*16ce0*/  VIADD R4, R213, 0x20 ;  /* 0x00000020d5047836 */ /* 0x028fe20000000000 */
[----:B0-----:R0:W4:Y:S04]  /*16cf0*/  SHFL.IDX PT, R3, R84, 0x1, 0x181f ;  /* 0x00381f0054037f89 */ /* 0x00112800000e0000 */
[----:B------:R-:W-:Y:S01]  /*16d00*/  ISETP.GE.AND P0, PT, R4, R87, PT ;  /* 0x000000570400720c */ /* 0x000fe20003f06270 */
[----:B--2---:R0:W1:-:S12]  /*16d10*/  SHFL.IDX PT, R2, R82, 0x1, 0x181f ;  /* 0x00381f0052027f89 */ /* 0x00405800000e0000 */
[----:B0-----:R-:W-:Y:S05]  /*16d20*/  @P0 BRA `(.L_x_8735) ;  /* 0x0000001000600947 */ /* 0x001fea0003800000 */
[-C--:B------:R-:W-:Y:S02]  /*16d30*/  ISETP.GE.AND P5, PT, R99, R83.reuse, PT ;  /* 0x000000536300720c */ /* 0x080fe40003fa6270 */
[-C--:B------:R-:W-:Y:S02]  /*16d40*/  ISETP.GE.AND P6, PT, R210, R83.reuse, PT ;  /* 0x00000053d200720c */ /* 0x080fe40003fc6270 */
[-C--:B------:R-:W-:Y:S02]  /*16d50*/  ISETP.GE.AND P3, PT, R97, R83.reuse, PT ;  /* 0x000000536100720c */ /* 0x080fe40003f66270 */
[-C--:B------:R-:W-:Y:S02]  /*16d60*/  ISETP.GE.AND P2, PT, R95, R83.reuse, PT ;  /* 0x000000535f00720c */ /* 0x080fe40003f46270 */
[-C--:B------:R-:W-:Y:S02]  /*16d70*/  ISETP.GE.AND P1, PT, R93, R83.reuse, PT ;  /* 0x000000535d00720c */ /* 0x080fe40003f26270 */
[----:B------:R-:W-:-:S03]  /*16d80*/  ISETP.GE.AND P0, PT, R91, R83, PT ;  /* 0x000000535b00720c */ /* 0x000fc60003f06270 */
[CC--:B-1----:R-:W-:Y:S02]  /*16d90*/  @!P5 LEA R6, P4, R99.reuse, R2.reuse, 0x1 ;  /* 0x000000026306d211 */ /* 0x0c2fe400078808ff */
[----:B----4-:R-:W-:Y:S02]  /*16da0*/  @!P6 IMAD.WIDE R4, R210, 0x2, R2 ;  /* 0x00000002d204e825 */ /* 0x010fe400078e0202 */
[----:B------:R-:W-:Y:S02]  /*16db0*/  @!P5 LEA.HI.X R7, R99, R3, R100, 0x1, P4 ;  /* 0x000000036307d211 */ /* 0x000fe400020f0c64 */
[----:B------:R-:W-:Y:S01]  /*16dc0*/  LOP3.LUT P4, RZ, R24, 0x40, RZ, 0xc0, !PT ;  /* 0x0000004018ff7812 */ /* 0x000fe2000788c0ff */
[----:B------:R0:W-:Y:S01]  /*16dd0*/  @!P6 ST.E.128 desc[UR40][R4.64], R8 ;  /* 0x000000080400e985 */ /* 0x0001e2000c101d28 */
[----:B------:R-:W-:-:S03]  /*16de0*/  @!P3 LEA R12, P6, R97, R2, 0x1 ;  /* 0x00000002610cb211 */ /* 0x000fc600078c08ff */
[----:B------:R1:W-:Y:S01]  /*16df0*/  @!P5 ST.E.128 desc[UR40][R6.64], R28 ;  /* 0x0000001c0600d985 */ /* 0x0003e2000c101d28 */
[-C--:B------:R-:W-:Y:S02]  /*16e00*/  @!P3 LEA.HI.X R13, R97, R3.reuse, R98, 0x1, P6 ;  /* 0x00000003610db211 */ /* 0x080fe400030f0c62 */
[-C--:B------:R-:W-:Y:S02]  /*16e10*/  @!P2 LEA R14, P5, R95, R2.reuse, 0x1 ;  /* 0x000000025f0ea211 */ /* 0x080fe400078a08ff */
        /* <DEDUP_REMOVED lines=18> */
.L_x_8730:
[----:B-1----:R-:W4:Y:S01]  /*16f40*/  LDL.LU R4, [R1+0x50] ;  /* 0x0000500001047983 */ /* 0x002f220000300800 */
[----:B------:R-:W-:Y:S01]  /*16f50*/  ULDC.64 UR4, c[0x0][0xd00] ;  /* 0x0003400000047ab9 */ /* 0x000fe20000000a00 */
[----:B------:R-:W-:Y:S01]  /*16f60*/  IMAD.MOV.U32 R6, RZ, RZ, RZ ;  /* 0x000000ffff067224 */ /* 0x000fe200078e00ff */
[----:B------:R-:W1:Y:S01]  /*16f70*/  LDC R29, c[0x0][0xce8] ;  /* 0x00033a00ff1d7b82 */ /* 0x000e620000000800 */
[----:B------:R-:W2:Y:S01]  /*16f80*/  LDL.LU R0, [R1+0x54] ;  /* 0x0000540001007983 */ /* 0x000ea20000300800 */
[----:B------:R-:W-:-:S04]  /*16f90*/  ISETP.NE.U32.AND P0, PT, RZ, UR4, PT ;  /* 0x00000004ff007c0c */ /* 0x000fc8000bf05070 */
[----:B------:R-:W-:Y:S02]  /*16fa0*/  ISETP.NE.AND.EX P0, PT, RZ, UR5, PT, P0 ;  /* 0x00000005ff007c0c */ /* 0x000fe4000bf05300 */
[----:B----4-:R-:W-:-:S04]  /*16fb0*/  IADD3 R2, P1, R4, UR4, RZ ;  /* 0x0000000404027c10 */ /* 0x010fc8000ff3e0ff */
[----:B--2---:R-:W-:Y:S01]  /*16fc0*/  IADD3.X R3, R0, UR5, RZ, P1, !PT ;  /* 0x0000000500037c10 */ /* 0x004fe20008ffe4ff */
[----:B------:R-:W-:Y:S02]  /*16fd0*/  ULDC.64 UR4, c[0x0][0xd08] ;  /* 0x0003420000047ab9 */ /* 0x000fe40000000a00 */
[----:B------:R-:W-:-:S04]  /*16fe0*/  ISETP.NE.U32.AND P1, PT, RZ, UR4, PT ;  /* 0x00000004ff007c0c */ /* 0x000fc8000bf25070 */
[----:B------:R2:W5:Y:S01]  /*16ff0*/  @P0 LDG.E R6, desc[UR40][R2.64] ;  /* 0x0000002802060981 */ /* 0x000562000c1e1900 */
[----:B------:R-:W-:Y:S01]  /*17000*/  ISETP.NE.AND.EX P1, PT, RZ, UR5, PT, P1 ;  /* 0x00000005ff007c0c */ /* 0x000fe2000bf25310 */
[----:B------:R-:W4:-:S12]  /*17010*/  S2R R20, SR_TID.X ;  /* 0x0000000000147919 */ /* 0x000f180000002100 */
[----:B------:R-:W-:Y:S01]  /*17020*/  @P1 IADD3 R4, P2, R4, UR4, RZ ;  /* 0x0000000404041c10 */ /* 0x000fe2000ff5e0ff */
[----:B------:R-:W-:-:S03]  /*17030*/  ULDC UR4, c[0x0][0xb88] ;  /* 0x0002e20000047ab9 */ /* 0x000fc60000000800 */
[----:B------:R-:W-:Y:S01]  /*17040*/  @P1 IADD3.X R5, R0, UR5, RZ, P2, !PT ;  /* 0x0000000500051c10 */ /* 0x000fe200097fe4ff */
[----:B------:R-:W-:-:S06]  /*17050*/  IMAD.U32 R0, RZ, RZ, UR4 ;  /* 0x00000004ff007e24 */ /* 0x000fcc000f8e00ff */
[----:B------:R2:W5:Y:S01]  /*17060*/  @P1 LDG.E R0, desc[UR40][R4.64] ;  /* 0x0000002804001981 */ /* 0x000562000c1e1900 */
[----:B----4-:R-:W-:-:S05]  /*17070*/  VIADD R20, R20, 0xffffff80 ;  /* 0xffffff8014147836 */ /* 0x010fca0000000000 */
[----:B------:R-:W-:Y:S01]  /*17080*/  ISETP.GE.AND P2, PT, R20, 0x40, PT ;  /* 0x000000401400780c */ /* 0x000fe20003f46270 */
[----:B-12---:R-:W-:-:S12]  /*17090*/  @P1 BRA `(.L_x_8736) ;  /* 0x0000000000101947 */ /* 0x006fd80003800000 */
[----:B------:R-:W-:Y:S05]  /*170a0*/  @!P0 BRA `(.L_x_8736) ;  /* 0x00000000000c8947 */ /* 0x000fea0003800000 */
[----:B------:R-:W2:Y:S04]  /*170b0*/  LDG.E R5, desc[UR40][R2.64] ;  /* 0x0000002802057981 */ /* 0x000ea8000c1e1900 */
[----:B-----5:R-:W2:Y:S02]  /*170c0*/  LDG.E R0, desc[UR40][R2.64+0x4] ;  /* 0x0000042802007981 */ /* 0x020ea4000c1e1900 */
[----:B--2---:R-:W-:-:S07]  /*170d0*/  IMAD.IADD R0, R0, 0x1, -R5 ;  /* 0x0000000100007824 */ /* 0x004fce00078e0a05 */
.L_x_8736:
[----:B------:R-:W2:Y:S04]  /*170e0*/  LDL.LU R3, [R1+0x58] ;  /* 0x0000580001037983 */ /* 0x000ea80000300800 */
[----:B------:R-:W4:Y:S04]  /*170f0*/  LDL.LU R2, [R1+0x60] ;  /* 0x0000600001027983 */ /* 0x000f280000300800 */
[----:B------:R-:W3:Y:S01]  /*17100*/  LDL R14, [R1+0x4c] ;  /* 0x00004c00010e7983 */ /* 0x000ee20000100800 */
[----:B------:R-:W-:Y:S01]  /*17110*/  BSSY B1, `(.L_x_8737) ;  /* 0x000002d000017945 */ /* 0x000fe20003800000 */
[----:B-----5:R-:W-:-:S02]  /*17120*/  SHF.R.S32.HI R11, RZ, 0x1f, R6 ;  /* 0x0000001fff0b7819 */ /* 0x020fc40000011406 */
[----:B--2---:R-:W-:Y:S02]  /*17130*/  SEL R13, R3, RZ, !P0 ;  /* 0x000000ff030d7207 */ /* 0x004fe40004000000 */
[----:B----4-:R-:W-:Y:S02]  /*17140*/  SEL R12, R2, RZ, !P0 ;  /* 0x000000ff020c7207 */ /* 0x010fe40004000000 */
[----:B---3--:R-:W-:Y:S01]  /*17150*/  SHF.R.S32.HI R10, RZ, 0x1f, R14 ;  /* 0x0000001fff0a7819 */ /* 0x008fe2000001140e */
[----:B------:R-:W-:Y:S06]  /*17160*/  @P2 BRA `(.L_x_8738) ;  /* 0x00000000009c2947 */ /* 0x000fec0003800000 */
[----:B------:R-:W1:Y:S01]  /*17170*/  S2R R8, SR_TID.X ;  /* 0x0000000000087919 */ /* 0x000e620000002100 */
[----:B------:R-:W2:Y:S02]  /*17180*/  LDC R9, c[0x0][0xce8] ;  /* 0x00033a00ff097b82 */ /* 0x000ea40000000800 */
[----:B--2---:R-:W-:Y:S01]  /*17190*/  IMAD R2, R0, R9, RZ ;  /* 0x0000000900027224 */ /* 0x004fe200078e02ff */
[----:B-1----:R-:W-:-:S04]  /*171a0*/  IADD3 R8, R213, -0x80, R8 ;  /* 0xffffff80d5087810 */ /* 0x002fc80007ffe008 */
        /* <DEDUP_REMOVED lines=9> */
[----:B------:R-:W1:Y:S01]  /*17240*/  @P0 LDC R15, c[0x0][0xcec] ;  /* 0x00033b00ff0f0b82 */ /* 0x000e620000000800 */
[----:B------:R-:W-:Y:S01]  /*17250*/  IMAD R7, R14, UR5, R7 ;  /* 0x000000050e077c24 */ /* 0x000fe2000f8e0207 */
[----:B------:R-:W-:-:S03]  /*17260*/  ULDC.64 UR4, c[0x0][0xc98] ;  /* 0x0003260000047ab9 */ /* 0x000fc60000000a00 */
[----:B------:R-:W-:-:S03]  /*17270*/  IMAD.IADD R3, R3, 0x1, R7 ;  /* 0x0000000103037824 */ /* 0x000fc600078e0207 */
[----:B0-----:R-:W0:Y:S01]  /*17280*/  @P0 LDC R21, c[0x0][0xcf0] ;  /* 0x00033c00ff150b82 */ /* 0x001e220000000800 */
[----:B------:R-:W-:-:S04]  /*17290*/  IMAD.WIDE.U32 R2, R13, UR4, R2 ;  /* 0x000000040d027c25 */ /* 0x000fc8000f8e0002 */
[----:B-1----:R-:W-:-:S05]  /*172a0*/  @P0 IMAD.HI.U32 R4, R8, R15, RZ ;  /* 0x0000000f08040227 */ /* 0x002fca00078e00ff */
[----:B0-----:R-:W-:Y:S01]  /*172b0*/  @P0 SHF.R.U32.HI R5, RZ, R21, R4 ;  /* 0x00000015ff050219 */ /* 0x001fe20000011604 */
        /* <DEDUP_REMOVED lines=18> */
.L_x_8738:
[----:B------:R-:W-:Y:S05]  /*173e0*/  BSYNC B1 ;  /* 0x0000000000017941 */ /* 0x000fea0003800000 */
.L_x_8737:
[----:B------:R-:W-:Y:S01]  /*173f0*/  ISETP.NE.AND P0, PT, R29, 0x1, PT ;  /* 0x000000011d00780c */ /* 0x000fe20003f05270 */
[----:B------:R-:W-:Y:S01]  /*17400*/  ULDC.64 UR4, c[0x0][0xba0] ;  /* 0x0002e80000047ab9 */ /* 0x000fe20000000a00 */
[----:B0-----:R-:W0:Y:S01]  /*17410*/  LDC R21, c[0x0][0xbc8] ;  /* 0x0002f200ff157b82 */ /* 0x001e220000000800 */
[----:B-1----:R-:W-:Y:S01]  /*17420*/  IMAD R5, R11, UR4, RZ ;  /* 0x000000040b057c24 */ /* 0x002fe2000f8e02ff */
[----:B------:R-:W-:Y:S01]  /*17430*/  SHF.R.S32.HI R8, RZ, 0x1f, R20 ;  /* 0x0000001fff087819 */ /* 0x000fe20000011414 */
[----:B------:R-:W-:Y:S01]  /*17440*/  IMAD.WIDE.U32 R2, R6, UR4, RZ ;  /* 0x0000000406027c25 */ /* 0x000fe2000f8e00ff */
[----:B------:R-:W-:Y:S02]  /*17450*/  BSSY B1, `(.L_x_8739) ;  /* 0x0000081000017945 */ /* 0x000fe40003800000 */
[----:B------:R-:W-:Y:S01]  /*17460*/  LEA.HI R8, R8, R20, RZ, 0x3 ;  /* 0x0000001408087211 */ /* 0x000fe200078f18ff */
[----:B------:R-:W-:Y:S01]  /*17470*/  IMAD R5, R6, UR5, R5 ;  /* 0x0000000506057c24 */ /* 0x000fe2000f8e0205 */
[----:B------:R-:W-:Y:S01]  /*17480*/  ULDC.64 UR4, c[0x0][0xbe8] ;  /* 0x0002fa0000047ab9 */ /* 0x000fe20000000a00 */
[----:B------:R-:W-:Y:S01]  /*17490*/  VIADD R42, R210, 0x40 ;  /* 0x00000040d22a7836 */ /* 0x000fe20000000000 */
[----:B------:R-:W-:Y:S01]  /*174a0*/  LOP3.LUT R8, R8, 0xfffffff8, RZ, 0xc0, !PT ;  /* 0xfffffff808087812 */ /* 0x000fe200078ec0ff */
[----:B------:R-:W-:Y:S01]  /*174b0*/  IMAD.IADD R3, R3, 0x1, R5 ;  /* 0x0000000103037824 */ /* 0x000fe200078e0205 */
[----:B------:R-:W1:Y:S01]  /*174c0*/  @P0 LDC R7, c[0x0][0xcec] ;  /* 0x00033b00ff070b82 */ /* 0x000e620000000800 */
[----:B------:R-:W-:-:S02]  /*174d0*/  IMAD R4, R10, UR4, RZ ;  /* 0x000000040a047c24 */ /* 0x000fc4000f8e02ff */
[----:B------:R-:W-:-:S04]  /*174e0*/  IMAD.WIDE.U32 R2, R14, UR4, R2 ;  /* 0x000000040e027c25 */ /* 0x000fc8000f8e0002 */
[----:B------:R-:W-:Y:S01]  /*174f0*/  IMAD R5, R14, UR5, R4 ;  /* 0x000000050e057c24 */ /* 0x000fe2000f8e0204 */
[----:B------:R-:W-:Y:S01]  /*17500*/  SHF.R.S32.HI R14, RZ, 0x1f, R20 ;  /* 0x0000001fff0e7819 */ /* 0x000fe20000011414 */
[----:B------:R-:W2:Y:S01]  /*17510*/  @P0 LDC R9, c[0x0][0xcf0] ;  /* 0x00033c00ff090b82 */ /* 0x000ea20000000800 */
[----:B------:R-:W-:Y:S01]  /*17520*/  ULDC.64 UR4, c[0x0][0xbf0] ;  /* 0x0002fc0000047ab9 */ /* 0x000fe20000000a00 */
[----:B------:R-:W-:Y:S01]  /*17530*/  IMAD.IADD R8, R20, 0x1, -R8 ;  /* 0x0000000114087824 */ /* 0x000fe200078e0a08 */
[----:B------:R-:W-:Y:S01]  /*17540*/  LEA.HI R14, R14, R20, RZ, 0x3 ;  /* 0x000000140e0e7211 */ /* 0x000fe200078f18ff */
[----:B------:R-:W-:Y:S01]  /*17550*/  IMAD R4, R12, UR4, RZ ;  /* 0x000000040c047c24 */ /* 0x000fe2000f8e02ff */
[-C--:B0-----:R-:W-:Y:S01]  /*17560*/  ISETP.GE.AND P1, PT, R42, R21.reuse, PT ;  /* 0x000000152a00720c */ /* 0x081fe20003f26270 */
[----:B------:R-:W-:Y:S01]  /*17570*/  IMAD.IADD R3, R3, 0x1, R5 ;  /* 0x0000000103037824 */ /* 0x000fe200078e0205 */
[----:B------:R-:W-:Y:S01]  /*17580*/  SHF.R.S32.HI R14, RZ, 0x3, R14 ;  /* 0x00000003ff0e7819 */ /* 0x000fe2000001140e */
[----:B------:R-:W-:Y:S01]  /*17590*/  IMAD R5, R13, UR5, R4 ;  /* 0x000000050d057c24 */ /* 0x000fe2000f8e0204 */
[C---:B------:R-:W-:Y:S01]  /*175a0*/  ISETP.GE.AND P2, PT, R210.reuse, R21, PT ;  /* 0x00000015d200720c */ /* 0x040fe20003f46270 */
[----:B------:R-:W-:-:S02]  /*175b0*/  VIADD R40, R210, 0x80 ;  /* 0x00000080d2287836 */ /* 0x000fc40000000000 */
[----:B------:R-:W-:Y:S01]  /*175c0*/  IMAD R4, R8, 0x20, R14 ;  /* 0x0000002008047824 */ /* 0x000fe200078e020e */
[----:B------:R-:W-:Y:S01]  /*175d0*/  SEL R8, RZ, 0xffffffff, P1 ;  /* 0xffffffffff087807 */ /* 0x000fe20000800000 */
[----:B------:R-:W-:Y:S01]  /*175e0*/  IMAD.WIDE.U32 R2, R13, UR4, R2 ;  /* 0x000000040d027c25 */ /* 0x000fe2000f8e0002 */
[----:B------:R-:W-:-:S03]  /*175f0*/  ULDC.64 UR4, c[0x0][0xbe0] ;  /* 0x0002f80000047ab9 */ /* 0x000fc60000000a00 */
[----:B------:R-:W-:Y:S02]  /*17600*/  IMAD.IADD R6, R213, 0x1, R4 ;  /* 0x00000001d5067824 */ /* 0x000fe400078e0204 */
[----:B------:R-:W-:Y:S02]  /*17610*/  IMAD.IADD R3, R3, 0x1, R5 ;  /* 0x0000000103037824 */ /* 0x000fe400078e0205 */
[----:B-1----:R-:W-:Y:S01]  /*17620*/  @P0 IMAD.HI.U32 R4, R6, R7, RZ ;  /* 0x0000000706040227 */ /* 0x002fe200078e00ff */
[----:B------:R-:W-:Y:S02]  /*17630*/  SEL R7, RZ, 0x1, P2 ;  /* 0x00000001ff077807 */ /* 0x000fe40001000000 */
[----:B------:R-:W-:Y:S01]  /*17640*/  ISETP.GE.AND P2, PT, R40, R21, PT ;  /* 0x000000152800720c */ /* 0x000fe20003f46270 */
[----:B------:R-:W-:Y:S01]  /*17650*/  IMAD.MOV.U32 R5, RZ, RZ, R6 ;  /* 0x000000ffff057224 */ /* 0x000fe200078e0006 */
[----:B--2---:R-:W-:Y:S01]  /*17660*/  @P0 SHF.R.U32.HI R5, RZ, R9, R4 ;  /* 0x00000009ff050219 */ /* 0x004fe20000011604 */
[----:B------:R-:W-:Y:S01]  /*17670*/  VIADD R38, R210, 0xc0 ;  /* 0x000000c0d2267836 */ /* 0x000fe20000000000 */
[----:B------:R-:W-:Y:S01]  /*17680*/  SEL R9, RZ, 0xffffffff, P2 ;  /* 0xffffffffff097807 */ /* 0x000fe20001000000 */
[----:B------:R-:W-:Y:S01]  /*17690*/  IMAD.SHL.U32 R8, R8, 0x2, RZ ;  /* 0x0000000208087824 */ /* 0x000fe200078e00ff */
[----:B------:R-:W-:Y:S01]  /*176a0*/  SHF.R.S32.HI R4, RZ, 0x1f, R5 ;  /* 0x0000001fff047819 */ /* 0x000fe20000011405 */
[----:B------:R-:W-:Y:S01]  /*176b0*/  VIADD R36, R210, 0x100 ;  /* 0x00000100d2247836 */ /* 0x000fe20000000000 */
[-C--:B------:R-:W-:Y:S01]  /*176c0*/  ISETP.GE.AND P1, PT, R38, R21.reuse, PT ;  /* 0x000000152600720c */ /* 0x080fe20003f26270 */
[----:B------:R-:W-:Y:S01]  /*176d0*/  IMAD.SHL.U32 R9, R9, 0x4, RZ ;  /* 0x0000000409097824 */ /* 0x000fe200078e00ff */
[----:B------:R-:W-:Y:S01]  /*176e0*/  LOP3.LUT R8, R8, 0x2, R7, 0xe2, !PT ;  /* 0x0000000208087812 */ /* 0x000fe200078ee207 */
[----:B------:R-:W-:Y:S01]  /*176f0*/  IMAD.MOV R7, RZ, RZ, -R5 ;  /* 0x000000ffff077224 */ /* 0x000fe200078e0a05 */
[----:B------:R-:W-:Y:S01]  /*17700*/  SEL R10, RZ, 0xffffffff, P1 ;  /* 0xffffffffff0a7807 */ /* 0x000fe20000800000 */
[----:B------:R-:W-:Y:S01]  /*17710*/  IMAD R4, R4, UR4, RZ ;  /* 0x0000000404047c24 */ /* 0x000fe2000f8e02ff */
[----:B------:R-:W-:Y:S01]  /*17720*/  ISETP.GE.AND P0, PT, R36, R21, PT ;  /* 0x000000152400720c */ /* 0x000fe20003f06270 */
[----:B------:R-:W-:Y:S01]  /*17730*/  IMAD R7, R29, R7, R6 ;  /* 0x000000071d077224 */ /* 0x000fe200078e0206 */
[----:B------:R-:W-:Y:S01]  /*17740*/  LOP3.LUT R8, R9, 0x4, R8, 0xe2, !PT ;  /* 0x0000000409087812 */ /* 0x000fe200078ee208 */
[----:B------:R-:W-:Y:S01]  /*17750*/  IMAD R9, R5, UR5, R4 ;  /* 0x0000000505097c24 */ /* 0x000fe2000f8e0204 */
[----:B------:R-:W-:Y:S01]  /*17760*/  SEL R4, RZ, 0xffffffff, P0 ;  /* 0xffffffffff047807 */ /* 0x000fe20000000000 */
[----:B------:R-:W-:Y:S01]  /*17770*/  IMAD R31, R0, R29, RZ ;  /* 0x0000001d001f7224 */ /* 0x000fe200078e02ff */
[----:B------:R-:W-:Y:S01]  /*17780*/  SHF.R.S32.HI R0, RZ, 0x1f, R7 ;  /* 0x0000001fff007819 */ /* 0x000fe20000011407 */
[----:B------:R-:W-:-:S02]  /*17790*/  IMAD.SHL.U32 R11, R10, 0x8, RZ ;  /* 0x000000080a0b7824 */ /* 0x000fc400078e00ff */
[----:B------:R-:W-:Y:S02]  /*177a0*/  VIADD R34, R210, 0x140 ;  /* 0x00000140d2227836 */ /* 0x000fe40000000000 */
[----:B------:R-:W-:Y:S01]  /*177b0*/  IMAD.WIDE.U32 R2, R5, UR4, R2 ;  /* 0x0000000405027c25 */ /* 0x000fe2000f8e0002 */
[----:B------:R-:W-:Y:S01]  /*177c0*/  ULDC.64 UR4, c[0x0][0xbd8] ;  /* 0x0002f60000047ab9 */ /* 0x000fe20000000a00 */
[----:B------:R-:W-:Y:S02]  /*177d0*/  LOP3.LUT R8, R11, 0x8, R8, 0xe2, !PT ;  /* 0x000000080b087812 */ /* 0x000fe400078ee208 */
[----:B------:R-:W-:Y:S01]  /*177e0*/  IMAD.SHL.U32 R5, R4, 0x10, RZ ;  /* 0x0000001004057824 */ /* 0x000fe200078e00ff */
[-C--:B------:R-:W-:Y:S01]  /*177f0*/  ISETP.GE.AND P0, PT, R34, R21.reuse, PT ;  /* 0x000000152200720c */ /* 0x080fe20003f06270 */
[----:B------:R-:W-:Y:S02]  /*17800*/  IMAD R0, R0, UR4, RZ ;  /* 0x0000000400007c24 */ /* 0x000fe4000f8e02ff */
[----:B------:R-:W-:Y:S01]  /*17810*/  VIADD R32, R210, 0x180 ;  /* 0x00000180d2207836 */ /* 0x000fe20000000000 */
[----:B------:R-:W-:Y:S01]  /*17820*/  SEL R4, RZ, 0xffffffff, P0 ;  /* 0xffffffffff047807 */ /* 0x000fe20000000000 */
[----:B------:R-:W-:Y:S01]  /*17830*/  IMAD.IADD R3, R3, 0x1, R9 ;  /* 0x0000000103037824 */ /* 0x000fe200078e0209 */
[----:B------:R-:W-:Y:S01]  /*17840*/  LOP3.LUT R8, R5, 0x10, R8, 0xe2, !PT ;  /* 0x0000001005087812 */ /* 0x000fe200078ee208 */
[----:B------:R-:W-:Y:S01]  /*17850*/  IMAD R5, R7, UR5, R0 ;  /* 0x0000000507057c24 */ /* 0x000fe2000f8e0200 */
[----:B------:R-:W-:Y:S01]  /*17860*/  ISETP.GE.AND P0, PT, R32, R21, PT ;  /* 0x000000152000720c */ /* 0x000fe20003f06270 */
[----:B------:R-:W-:-:S02]  /*17870*/  IMAD.IADD R0, R14, 0x1, R213 ;  /* 0x000000010e007824 */ /* 0x000fc400078e02d5 */
[----:B------:R-:W-:Y:S02]  /*17880*/  VIADD R28, R210, 0x1c0 ;  /* 0x000001c0d21c7836 */ /* 0x000fe40000000000 */
[----:B------:R-:W-:Y:S02]  /*17890*/  IMAD.SHL.U32 R9, R4, 0x20, RZ ;  /* 0x0000002004097824 */ /* 0x000fe400078e00ff */
[----:B------:R-:W-:Y:S01]  /*178a0*/  IMAD.WIDE.U32 R2, R7, UR4, R2 ;  /* 0x0000000407027c25 */ /* 0x000fe2000f8e0002 */
[----:B------:R-:W-:Y:S01]  /*178b0*/  SEL R7, RZ, 0x40, P0 ;  /* 0x00000040ff077807 */ /* 0x000fe20000000000 */
[----:B------:R-:W-:Y:S01]  /*178c0*/  ULDC.64 UR4, c[0x0][0xb80] ;  /* 0x0002e00000047ab9 */ /* 0x000fe20000000a00 */
[----:B------:R-:W-:Y:S01]  /*178d0*/  ISETP.GE.AND P0, PT, R0, R31, PT ;  /* 0x0000001f0000720c */ /* 0x000fe20003f06270 */
[----:B------:R-:W-:Y:S01]  /*178e0*/  IMAD.IADD R3, R3, 0x1, R5 ;  /* 0x0000000103037824 */ /* 0x000fe200078e0205 */
[----:B------:R-:W-:Y:S01]  /*178f0*/  ISETP.GE.AND P2, PT, R28, R21, PT ;  /* 0x000000151c00720c */ /* 0x000fe20003f46270 */
[C---:B------:R-:W-:Y:S01]  /*17900*/  VIADD R30, R210.reuse, 0x1c0 ;  /* 0x000001c0d21e7836 */ /* 0x040fe20000000000 */
[----:B------:R-:W-:Y:S01]  /*17910*/  LOP3.LUT R8, R9, 0x20, R8, 0xe2, !PT ;  /* 0x0000002009087812 */ /* 0x000fe200078ee208 */
[----:B------:R-:W-:Y:S01]  /*17920*/  VIADD R33, R210, 0x180 ;  /* 0x00000180d2217836 */ /* 0x000fe20000000000 */
[----:B------:R-:W-:Y:S01]  /*17930*/  LEA R14, P1, R2, UR4, 0x1 ;  /* 0x00000004020e7c11 */ /* 0x000fe2000f8208ff */
[C---:B------:R-:W-:Y:S01]  /*17940*/  VIADD R35, R210.reuse, 0x140 ;  /* 0x00000140d2237836 */ /* 0x040fe20000000000 */
[----:B------:R-:W-:Y:S01]  /*17950*/  SEL R5, RZ, 0x80, P2 ;  /* 0x00000080ff057807 */ /* 0x000fe20001000000 */
[----:B------:R-:W-:Y:S01]  /*17960*/  VIADD R37, R210, 0x100 ;  /* 0x00000100d2257836 */ /* 0x000fe20000000000 */
[----:B------:R-:W-:Y:S01]  /*17970*/  LOP3.LUT R20, R8, R7, RZ, 0xfc, !PT ;  /* 0x0000000708147212 */ /* 0x000fe200078efcff */
[----:B------:R-:W-:Y:S01]  /*17980*/  VIADD R39, R210, 0xc0 ;  /* 0x000000c0d2277836 */ /* 0x000fe20000000000 */
[----:B------:R-:W-:Y:S01]  /*17990*/  LEA.HI.X R15, R2, UR5, R3, 0x1, P1 ;  /* 0x00000005020f7c11 */ /* 0x000fe200088f0c03 */
[----:B------:R-:W-:Y:S01]  /*179a0*/  VIADD R41, R210, 0x80 ;  /* 0x00000080d2297836 */ /* 0x000fe20000000000 */
[----:B------:R-:W-:Y:S01]  /*179b0*/  LOP3.LUT R24, R20, R5, RZ, 0xfc, !PT ;  /* 0x0000000514187212 */ /* 0x000fe200078efcff */
[----:B------:R-:W-:Y:S01]  /*179c0*/  VIADD R43, R210, 0x40 ;  /* 0x00000040d22b7836 */ /* 0x000fe20000000000 */
[----:B------:R0:W1:Y:S01]  /*179d0*/  SHFL.IDX PT, R4, R14, RZ, 0x181f ;  /* 0x00181fff0e047589 */ /* 0x00006200000e0000 */
[----:B------:R-:W-:-:S02]  /*179e0*/  SHF.R.S32.HI R30, RZ, 0x1f, R30 ;  /* 0x0000001fff1e7819 */ /* 0x000fc4000001141e */
[----:B------:R-:W-:Y:S01]  /*179f0*/  SHF.R.S32.HI R33, RZ, 0x1f, R33 ;  /* 0x0000001fff217819 */ /* 0x000fe20000011421 */
[----:B------:R0:W2:Y:S01]  /*17a00*/  SHFL.IDX PT, R5, R15, RZ, 0x181f ;  /* 0x00181fff0f057589 */ /* 0x0000a200000e0000 */
        /* <DEDUP_REMOVED lines=37> */
.L_x_8740:
[----:B------:R-:W-:Y:S05]  /*17c60*/  BSYNC B1 ;  /* 0x0000000000017941 */ /* 0x000fea0003800000 */
.L_x_8739:
[----:B------:R-:W-:Y:S01]  /*17c70*/  VIADD R0, R0, 0x20 ;  /* 0x0000002000007836 */ /* 0x000fe20000000000 */
[----:B--23--:R0:W2:Y:S04]  /*17c80*/  SHFL.IDX PT, R5, R15, 0x1, 0x181f ;  /* 0x00381f000f057f89 */ /* 0x00c0a800000e0000 */
        /* <DEDUP_REMOVED lines=9> */
[----:B-12---:R-:W-:Y:S02]  /*17d20*/  @!P6 IMAD.WIDE R2, R210, 0x2, R4 ;  /* 0x00000002d202e825 */ /* 0x006fe400078e0204 */
        /* <DEDUP_REMOVED lines=24> */
.L_x_8735:
[----:B------:R-:W-:Y:S05]  /*17eb0*/  BSYNC B0 ;  /* 0x0000000000007941 */ /* 0x000fea0003800000 */
.L_x_8729:
[----:B------:R-:W-:Y:S02]  /*17ec0*/  ULDC UR4, c[0x0][0xd3c] ;  /* 0x00034f0000047ab9 */ /* 0x000fe40000000800 */
[----:B------:R-:W-:-:S13]  /*17ed0*/  ISETP.GE.AND P0, PT, R27, UR4, PT ;  /* 0x000000041b007c0c */ /* 0x000fda000bf06270 */
[----:B------:R-:W-:Y:S05]  /*17ee0*/  @!P0 BRA `(.L_x_8741) ;  /* 0xfffffe9400c08947 */ /* 0x000fea000383ffff */
[----:B------:R-:W-:Y:S05]  /*17ef0*/  BRA `(.L_x_8602) ;  /* 0x0000008400607947 */ /* 0x000fea0003800000 */
.L_x_8600:
        /* <DEDUP_REMOVED lines=16> */
.L_x_8742:
        /* <DEDUP_REMOVED lines=41> */
.L_x_8748:
        /* <DEDUP_REMOVED lines=12> */
.L_x_8747:
[----:B------:R-:W-:Y:S05]  /*18350*/  BSYNC B0 ;  /* 0x0000000000007941 */ /* 0x000fea0003800000 */
.L_x_8746:
        /* <DEDUP_REMOVED lines=20> */
.L_x_8744:
        /* <DEDUP_REMOVED lines=20> */
.L_x_8749:
        /* <DEDUP_REMOVED lines=59> */
.L_x_8745:
[----:B------:R-:W-:Y:S02]  /*18990*/  IMAD.MOV.U32 R17, RZ, RZ, RZ ;  /* 0x000000ffff117224 */ /* 0x000fe400078e00ff */
[----:B------:R-:W-:Y:S02]  /*189a0*/  IMAD.U32 R16, RZ, RZ, UR6 ;  /* 0x00000006ff107e24 */ /* 0x000fe4000f8e00ff */
[----:B------:R-:W-:-:S07]  /*189b0*/  IMAD.MOV.U32 R18, RZ, RZ, RZ ;  /* 0x000000ffff127224 */ /* 0x000fce00078e00ff */
.L_x_8750:
[----:B------:R-:W-:-:S13]  /*189c0*/  ISETP.NE.AND P0, PT, R5, RZ, PT ;  /* 0x000000ff0500720c */ /* 0x000fda0003f05270 */
[----:B------:R-:W0:Y:S01]  /*189d0*/  @!P0 S2R R3, SR_CgaCtaId ;  /* 0x0000000000038919 */ /* 0x000e220000008800 */
[----:B------:R-:W-:-:S04]  /*189e0*/  @!P0 MOV R2, 0x400 ;  /* 0x0000040000028802 */ /* 0x000fc80000000f00 */
[----:B0-----:R-:W-:-:S05]  /*189f0*/  @!P0 LEA R2, R3, R2, 0x18 ;  /* 0x0000000203028211 */ /* 0x001fca00078ec0ff */
[----:B------:R0:W-:Y:S01]  /*18a00*/  @!P0 STS.128 [R2+0x388d0], R16 ;  /* 0x0388d01002008388 */ /* 0x0001e20000000c00 */
[----:B------:R-:W-:Y:S06]  /*18a10*/  BAR.ARV 0x5, 0x180 ;  /* 0x0146000000007b1d */ /* 0x000fec0000002000 */
.L_x_8743:
[----:B------:R2:W-:Y:S01]  /*18a20*/  STL [R1+0x2c], RZ ;  /* 0x00002cff01007387 */ /* 0x0005e20000100800 */
[----:B------:R-:W-:Y:S01]  /*18a30*/  ULDC UR4, c[0x0][0xd3c] ;  /* 0x00034f0000047ab9 */ /* 0x000fe20000000800 */
[----:B------:R-:W-:Y:S01]  /*18a40*/  IMAD.MOV.U32 R28, RZ, RZ, 0x1 ;  /* 0x00000001ff1c7424 */ /* 0x000fe200078e00ff */
[----:B-1----:R-:W-:Y:S01]  /*18a50*/  ISETP.GE.AND P0, PT, R19, UR4, PT ;  /* 0x0000000413007c0c */ /* 0x002fe2000bf06270 */
[----:B------:R-:W-:-:S12]  /*18a60*/  IMAD.MOV.U32 R25, RZ, RZ, RZ ;  /* 0x000000ffff197224 */ /* 0x000fd800078e00ff */
[----:B--2---:R-:W-:Y:S05]  /*18a70*/  @P0 BRA `(.L_x_8751) ;  /* 0x0000007400a40947 */ /* 0x004fea0003800000 */
[----:B------:R-:W2:Y:S01]  /*18a80*/  LDL R4, [R1+0x8] ;  /* 0x0000080001047983 */ /* 0x000ea20000100800 */
[----:B------:R-:W1:Y:S01]  /*18a90*/  S2UR UR5, SR_CgaCtaId ;  /* 0x00000000000579c3 */ /* 0x000e620000008800 */
[C---:B0-----:R-:W-:Y:S01]  /*18aa0*/  IMAD.SHL.U32 R2, R0.reuse, 0x8, RZ ;  /* 0x0000000800027824 */ /* 0x041fe200078e00ff */
        /* <DEDUP_REMOVED lines=17> */
[----:B-1----:R-:W-:Y:S01]  /*18bc0*/  ULEA UR4, UR5, UR4, 0x18 ;  /* 0x0000000405047291 */ /* 0x002fe2000f8ec03f */
        /* <DEDUP_REMOVED lines=11> */
.L_x_8864:
[----:B------:R-:W0:Y:S02]  /*18c80*/  LDC.64 R2, c[0x0][0xd88] ;  /* 0x00036200ff027b82 */ /* 0x000e240000000a00 */
[----:B0-----:R-:W-:-:S05]  /*18c90*/  IMAD.WIDE R2, R19, 0x4, R2 ;  /* 0x0000000413027825 */ /* 0x001fca00078e0202 */
[----:B--2---:R-:W2:Y:S01]  /*18ca0*/  LDG.E R37, desc[UR40][R2.64] ;  /* 0x0000002802257981 */ /* 0x004ea2000c1e1900 */
[----:B------:R-:W-:Y:S05]  /*18cb0*/  YIELD ;  /* 0x0000000000007946 */ /* 0x000fea0003800000 */
[----:B------:R-:W-:Y:S01]  /*18cc0*/  ULDC.64 UR4, c[0x0][0xb20] ;  /* 0x0002c80000047ab9 */ /* 0x000fe20000000a00 */
[----:B------:R-:W-:Y:S01]  /*18cd0*/  IMAD.MOV.U32 R34, RZ, RZ, RZ ;  /* 0x000000ffff227224 */ /* 0x000fe200078e00ff */
[----:B------:R-:W-:Y:S01]  /*18ce0*/  ISETP.NE.U32.AND P0, PT, RZ, UR4, PT ;  /* 0x00000004ff007c0c */ /* 0x000fe2000bf05070 */
[----:B-1-3--:R-:W-:Y:S01]  /*18cf0*/  IMAD.MOV.U32 R6, RZ, RZ, RZ ;  /* 0x000000ffff067224 */ /* 0x00afe200078e00ff */
        /* <DEDUP_REMOVED lines=48> */
.L_x_8752:
        /* <DEDUP_REMOVED lines=9> */
.L_x_8753:
        /* <DEDUP_REMOVED lines=9> */
.L_x_8754:
        /* <DEDUP_REMOVED lines=45> */
.L_x_8919:
[----:B---3--:R-:W-:Y:S02]  /*193f0*/  ISETP.NE.AND P0, PT, R14, RZ, PT ;  /* 0x000000ff0e00720c */ /* 0x008fe40003f05270 */
[----:B------:R-:W-:-:S11]  /*19400*/  PLOP3.LUT P6, PT, PT, PT, PT, 0x8, 0x0 ;  /* 0x000000000000781c */ /* 0x000fd60003fce170 */
[----:B------:R-:W-:Y:S05]  /*19410*/  @P0 BRA `(.L_x_8758) ;  /* 0x00000000000c0947 */ /* 0x000fea0003800000 */
[----:B------:R-:W-:-:S03]  /*19420*/  UMOV UR4, 0xffffffff ;  /* 0xffffffff00047882 */ /* 0x000fc60000000000 */
[----:B------:R-:W-:Y:S05]  /*19430*/  BRA.DIV UR4, `(.L_x_8759) ;  /* 0x0000008204807947 */ /* 0x000fea000b800000 */
[----:B------:R-:W-:-:S13]  /*19440*/  ELECT P6, URZ, PT ;  /* 0x00000000003f782f */ /* 0x000fda00038c0000 */
.L_x_8758:
        /* <DEDUP_REMOVED lines=9> */
.L_x_8922:
[----:B------:R-:W-:Y:S05]  /*194e0*/  BSYNC B1 ;  /* 0x0000000000017941 */ /* 0x000fea0003800000 */
.L_x_8760:
[----:B------:R-:W-:Y:S04]  /*194f0*/  BSSY B1, `(.L_x_8762) ;  /* 0x00000b7000017945 */ /* 0x000fe80003800000 */
[----:B------:R-:W-:Y:S05]  /*19500*/  @!P6 BRA `(.L_x_8763) ;  /* 0x0000000800d4e947 */ /* 0x000fea0003800000 */
[----:B0-----:R-:W-:Y:S01]  /*19510*/  IMAD R3, R24, 0x8, R23 ;  /* 0x0000000818037824 */ /* 0x001fe200078e0217 */
[----:B------:R-:W-:Y:S01]  /*19520*/  SHF.L.U32 R8, R29, 0x1f, RZ ;  /* 0x0000001f1d087819 */ /* 0x000fe200000006ff */
[----:B-1----:R-:W0:Y:S01]  /*19530*/  S2R R9, SR_TID.X ;  /* 0x0000000000097919 */ /* 0x002e220000002100 */
[----:B------:R-:W-:Y:S02]  /*19540*/  BSSY B2, `(.L_x_8764) ;  /* 0x0000005000027945 */ /* 0x000fe40003800000 */
[----:B------:R-:W1:Y:S01]  /*19550*/  SYNCS.PHASECHK.TRANS64.TRYWAIT P0, [R3+URZ+0x388a0], R8 ;  /* 0x0388a008030075a7 */ /* 0x000e62000800017f */
[----:B0-----:R-:W-:-:S04]  /*19560*/  LOP3.LUT R9, R9, 0x7f, RZ, 0xc0, !PT ;  /* 0x0000007f09097812 */ /* 0x001fc800078ec0ff */
[----:B------:R-:W-:Y:S01]  /*19570*/  ISETP.NE.AND P1, PT, R9, RZ, PT ;  /* 0x000000ff0900720c */ /* 0x000fe20003f25270 */
[----:B-1----:R-:W-:-:S12]  /*19580*/  @!P0 BRA `(.L_x_8765) ;  /* 0x0000008000608947 */ /* 0x002fd80003800000 */
.L_x_8923:
[----:B------:R-:W-:Y:S05]  /*19590*/  BSYNC B2 ;  /* 0x0000000000027941 */ /* 0x000fea0003800000 */
.L_x_8764:
        /* <DEDUP_REMOVED lines=9> */
.L_x_8767:
[----:B------:R-:W-:Y:S05]  /*19630*/  BSYNC B2 ;  /* 0x0000000000027941 */ /* 0x000fea0003800000 */
.L_x_8766:
        /* <DEDUP_REMOVED lines=12> */
.L_x_8768:
        /* <DEDUP_REMOVED lines=13> */
.L_x_8924:
[----:B------:R-:W-:Y:S05]  /*197d0*/  BSYNC B2 ;  /* 0x0000000000027941 */ /* 0x000fea0003800000 */
.L_x_8769:
        /* <DEDUP_REMOVED lines=11> */
.L_x_8772:
[----:B------:R-:W-:Y:S05]  /*19890*/  BSYNC B2 ;  /* 0x0000000000027941 */ /* 0x000fea0003800000 */
.L_x_8771:
        /* <DEDUP_REMOVED lines=9> */
.L_x_8773:
        /* <DEDUP_REMOVED lines=15> */
.L_x_8774:
        /* <DEDUP_REMOVED lines=15> */
.L_x_8775:
        /* <DEDUP_REMOVED lines=15> */
.L_x_8776:
        /* <DEDUP_REMOVED lines=15> */
.L_x_8777:
        /* <DEDUP_REMOVED lines=15> */
.L_x_8778:
        /* <DEDUP_REMOVED lines=15> */
.L_x_8779:
        /* <DEDUP_REMOVED lines=15> */
.L_x_8780:
        /* <DEDUP_REMOVED lines=10> */
.L_x_8763:
[----:B------:R-:W-:Y:S05]  /*1a060*/  BSYNC B1 ;  /* 0x0000000000017941 */ /* 0x000fea0003800000 */
.L_x_8762:
        /* <DEDUP_REMOVED lines=9> */
.L_x_8800:
        /* <DEDUP_REMOVED lines=11> */
.L_x_8925:
[----:B------:R-:W-:Y:S05]  /*1a1b0*/  BSYNC B2 ;  /* 0x0000000000027941 */ /* 0x000fea0003800000 */
.L_x_8783:
        /* <DEDUP_REMOVED lines=9> */
.L_x_8786:
[----:B------:R-:W-:Y:S05]  /*1a250*/  BSYNC B2 ;  /* 0x0000000000027941 */ /* 0x000fea0003800000 */
.L_x_8785:
        /* <DEDUP_REMOVED lines=11> */
.L_x_8787:
        /* <DEDUP_REMOVED lines=13> */
.L_x_8926:
[----:B------:R-:W-:Y:S05]  /*1a3e0*/  BSYNC B2 ;  /* 0x0000000000027941 */ /* 0x000fea0003800000 */
.L_x_8788:
        /* <DEDUP_REMOVED lines=11> */
.L_x_8791:
[----:B------:R-:W-:Y:S05]  /*1a4a0*/  BSYNC B2 ;  /* 0x0000000000027941 */ /* 0x000fea0003800000 */
.L_x_8790:
        /* <DEDUP_REMOVED lines=9> */
.L_x_8792:
        /* <DEDUP_REMOVED lines=15> */
.L_x_8793:
        /* <DEDUP_REMOVED lines=15> */
.L_x_8794:
        /* <DEDUP_REMOVED lines=15> */
.L_x_8795:
        /* <DEDUP_REMOVED lines=15> */
.L_x_8796:
        /* <DEDUP_REMOVED lines=15> */
.L_x_8797:
        /* <DEDUP_REMOVED lines=15> */
.L_x_8798:
        /* <DEDUP_REMOVED lines=15> */
.L_x_8799:
        /* <DEDUP_REMOVED lines=10> */
.L_x_8782:
[----:B------:R-:W-:Y:S05]  /*1ac70*/  BSYNC B1 ;  /* 0x0000000000017941 */ /* 0x000fea0003800000 */
.L_x_8781:
        /* <DEDUP_REMOVED lines=8> */
.L_x_8756:
[----:B------:R-:W-:Y:S05]  /*1ad00*/  BSYNC B0 ;  /* 0x0000000000007941 */ /* 0x000fea0003800000 */
.L_x_8755:
        /* <DEDUP_REMOVED lines=35> */
.L_x_8802:
        /* <DEDUP_REMOVED lines=20> */
.L_x_8805:
[----:B------:R-:W-:Y:S05]  /*1b080*/  BSYNC B6 ;  /* 0x0000000000067941 */ /* 0x000fea0003800000 */
.L_x_8804:
        /* <DEDUP_REMOVED lines=20> */
.L_x_8808:
        /* <DEDUP_REMOVED lines=15> */
.L_x_8807:
[----:B------:R-:W-:Y:S05]  /*1b2c0*/  BSYNC B6 ;  /* 0x0000000000067941 */ /* 0x000fea0003800000 */
.L_x_8806:
[----:B------:R-:W-:Y:S01]  /*1b2d0*/  ULDC.64 UR4, c[0x0][0xaf0] ;  /* 0x0002bc0000047ab9 */ /* 0x000fe20000000a00 */
[----:B------:R-:W0:Y:S01]  /*1b2e0*/  S2R R20, SR_TID.X ;  /* 0x0000000000147919 */ /* 0x000e220000002100 */
[----:B------:R-:W-:Y:S01]  /*1b2f0*/  ISETP.NE.U32.AND P0, PT, RZ, UR4, PT ;  /* 0x00000004ff007c0c */ /* 0x000fe2000bf05070 */
[----:B------:R-:W2:Y:S03]  /*1b300*/  LDC R10, c[0x0][0x430] ;  /* 0x00010c00ff0a7b82 */ /* 0x000ea60000000800 */
[----:B------:R-:W-:-:S13]  /*1b310*/  ISETP.NE.AND.EX P0, PT, RZ, UR5, PT, P0 ;  /* 0x00000005ff007c0c */ /* 0x000fda000bf05300 */
[----:B------:R-:W-:Y:S01]  /*1b320*/  @P0 IADD3 R2, P1, R27, UR4, RZ ;  /* 0x000000041b020c10 */ /* 0x000fe2000ff3e0ff */
[----:B------:R-:W3:Y:S01]  /*1b330*/  S2R R11, SR_TID.X ;  /* 0x00000000000b7919 */ /* 0x000ee20000002100 */
[----:B------:R-:W-:Y:S02]  /*1b340*/  ULDC UR4, c[0x0][0x320] ;  /* 0x0000c80000047ab9 */ /* 0x000fe40000000800 */
[----:B------:R-:W-:-:S05]  /*1b350*/  @P0 IADD3.X R3, R30, UR5, RZ, P1, !PT ;  /* 0x000000051e030c10 */ /* 0x000fca0008ffe4ff */
[----:B------:R4:W5:Y:S01]  /*1b360*/  @P0 LDG.E R32, desc[UR40][R2.64] ;  /* 0x0000002802200981 */ /* 0x000962000c1e1900 */
[----:B0-----:R-:W-:-:S04]  /*1b370*/  LOP3.LUT R20, R20, 0x7f, RZ, 0xc0, !PT ;  /* 0x0000007f14147812 */ /* 0x001fc800078ec0ff */
[----:B------:R-:W-:Y:S02]  /*1b380*/  SHF.R.U32.HI R21, RZ, 0x3, R20 ;  /* 0x00000003ff157819 */ /* 0x000fe40000011614 */
[----:B------:R-:W0:Y:S02]  /*1b390*/  S2R R20, SR_TID.X ;  /* 0x0000000000147919 */ /* 0x000e240000002100 */
[----:B0-----:R-:W-:-:S05]  /*1b3a0*/  IMAD.SHL.U32 R20, R20, 0x10, RZ ;  /* 0x0000001014147824 */ /* 0x001fca00078e00ff */
[----:B------:R-:W-:Y:S02]  /*1b3b0*/  LOP3.LUT R20, R21, 0x70, R20, 0xf8, !PT ;  /* 0x0000007015147812 */ /* 0x000fe400078ef814 */
[----:B------:R-:W0:Y:S01]  /*1b3c0*/  S2R R21, SR_TID.X ;  /* 0x0000000000157919 */ /* 0x000e220000002100 */
[----:B--2---:R-:W-:Y:S02]  /*1b3d0*/  ISETP.NE.AND P1, PT, R10, 0x1, PT ;  /* 0x000000010a00780c */ /* 0x004fe40003f25270 */
[----:B------:R-:W-:-:S11]  /*1b3e0*/  LEA R27, R35, 0xffffffc0, 0x6 ;  /* 0xffffffc0231b7811 */ /* 0x000fd600078e30ff */
[----:B----4-:R-:W2:Y:S01]  /*1b3f0*/  @P1 LDC R3, c[0x0][0x434] ;  /* 0x00010d00ff031b82 */ /* 0x010ea20000000800 */
[----:B0-----:R-:W-:-:S07]  /*1b400*/  IMAD.SHL.U32 R21, R21, 0x8, RZ ;  /* 0x0000000815157824 */ /* 0x001fce00078e00ff */
[----:B------:R-:W0:Y:S01]  /*1b410*/  @P1 LDC R2, c[0x0][0x438] ;  /* 0x00010e00ff021b82 */ /* 0x000e220000000800 */
[----:B------:R-:W-:-:S04]  /*1b420*/  LOP3.LUT R21, R21, 0x38, RZ, 0xc0, !PT ;  /* 0x0000003815157812 */ /* 0x000fc800078ec0ff */
[----:B------:R-:W-:-:S04]  /*1b430*/  LOP3.LUT R21, R21, 0x40, RZ, 0xfc, !PT ;  /* 0x0000004015157812 */ /* 0x000fc800078efcff */
[----:B------:R-:W-:Y:S02]  /*1b440*/  ISETP.GE.AND P2, PT, R21, UR4, PT ;  /* 0x0000000415007c0c */ /* 0x000fe4000bf46270 */
[----:B------:R-:W4:Y:S01]  /*1b450*/  S2R R21, SR_TID.X ;  /* 0x0000000000157919 */ /* 0x000f220000002100 */
[----:B------:R-:W-:-:S05]  /*1b460*/  IMAD.IADD R4, R20, 0x1, R27 ;  /* 0x0000000114047824 */ /* 0x000fca00078e021b */
[C---:B------:R-:W-:Y:S01]  /*1b470*/  ISETP.GE.AND P0, PT, R4.reuse, R31, PT ;  /* 0x0000001f0400720c */ /* 0x040fe20003f06270 */
[----:B------:R-:W-:Y:S02]  /*1b480*/  IMAD.IADD R0, R4, 0x1, R34 ;  /* 0x0000000104007824 */ /* 0x000fe400078e0222 */
[----:B---3--:R-:W-:Y:S01]  /*1b490*/  IMAD.SHL.U32 R11, R11, 0x8, RZ ;  /* 0x000000080b0b7824 */ /* 0x008fe200078e00ff */
[----:B------:R-:W-:Y:S01]  /*1b4a0*/  ISETP.GT.U32.OR P0, PT, R20, 0x3f, P0 ;  /* 0x0000003f1400780c */ /* 0x000fe20000704470 */
[----:B--2---:R-:W-:-:S03]  /*1b4b0*/  @P1 IMAD.HI.U32 R3, R0, R3, RZ ;  /* 0x0000000300031227 */ /* 0x004fc600078e00ff */
[----:B------:R-:W-:Y:S01]  /*1b4c0*/  LOP3.LUT R11, R11, 0x38, RZ, 0xc0, !PT ;  /* 0x000000380b0b7812 */ /* 0x000fe200078ec0ff */
[----:B------:R-:W-:Y:S01]  /*1b4d0*/  IMAD.MOV.U32 R8, RZ, RZ, R0 ;  /* 0x000000ffff087224 */ /* 0x000fe200078e0000 */
[----:B0-----:R-:W-:Y:S02]  /*1b4e0*/  @P1 SHF.R.U32.HI R8, RZ, R2, R3 ;  /* 0x00000002ff081219 */ /* 0x001fe40000011603 */
[----:B------:R-:W-:Y:S02]  /*1b4f0*/  ISETP.GE.AND P1, PT, R11, UR4, PT ;  /* 0x000000040b007c0c */ /* 0x000fe4000bf26270 */
[----:B------:R-:W-:Y:S02]  /*1b500*/  LOP3.LUT R22, R22, 0xffffffbf, RZ, 0xc0, !PT ;  /* 0xffffffbf16167812 */ /* 0x000fe400078ec0ff */
[----:B-1----:R-:W-:Y:S01]  /*1b510*/  SEL R9, RZ, 0xffffffff, P2 ;  /* 0xffffffffff097807 */ /* 0x002fe20001000000 */
[----:B------:R-:W0:Y:S01]  /*1b520*/  @!P0 LDC.64 R2, c[0x0][0x428] ;  /* 0x00010a00ff028b82 */ /* 0x000e220000000a00 */
[----:B------:R-:W-:Y:S01]  /*1b530*/  @P2 LOP3.LUT R22, R22, 0x40, RZ, 0xfc, !PT ;  /* 0x0000004016162812 */ /* 0x000fe200078efcff */
[----:B----4-:R-:W-:Y:S01]  /*1b540*/  IMAD.SHL.U32 R21, R21, 0x8, RZ ;  /* 0x0000000815157824 */ /* 0x010fe200078e00ff */
        /* <DEDUP_REMOVED lines=64> */
.L_x_8929:
        /* <DEDUP_REMOVED lines=11> */
.L_x_8810:
        /* <DEDUP_REMOVED lines=9> */
.L_x_8930:
[----:B------:R-:W-:Y:S05]  /*1ba90*/  BSYNC B0 ;  /* 0x0000000000007941 */ /* 0x000fea0003800000 */
.L_x_8811:
        /* <DEDUP_REMOVED lines=64> */
.L_x_8940:
        /* <DEDUP_REMOVED lines=10> */
.L_x_8814:
        /* <DEDUP_REMOVED lines=11> */
.L_x_8815:
        /* <DEDUP_REMOVED lines=34> */
.L_x_8817:
[----:B------:R-:W-:Y:S05]  /*1c210*/  BSYNC B6 ;  /* 0x0000000000067941 */ /* 0x000fea0003800000 */
.L_x_8816:
        /* <DEDUP_REMOVED lines=95> */
.L_x_8949:
        /* <DEDUP_REMOVED lines=11> */
.L_x_8819:
        /* <DEDUP_REMOVED lines=28> */
.L_x_8821:
[----:B------:R-:W-:Y:S05]  /*1ca80*/  BSYNC B6 ;  /* 0x0000000000067941 */ /* 0x000fea0003800000 */
.L_x_8820:
        /* <DEDUP_REMOVED lines=193> */
.L_x_8959:
        /* <DEDUP_REMOVED lines=26> */
.L_x_8824:
[----:B------:R-:W-:Y:S05]  /*1d840*/  BSYNC B0 ;  /* 0x0000000000007941 */ /* 0x000fea0003800000 */
.L_x_8823:
[----:B------:R-:W-:Y:S01]  /*1d850*/  NOP ;  /* 0x0000000000007918 */ /* 0x000fe20000000000 */
[----:B------:R-:W-:-:S13]  /*1d860*/  PLOP3.LUT P0, PT, PT, PT, PT, 0x80, 0x0 ;  /* 0x000000000000781c */ /* 0x000fda0003f0f070 */
.L_x_8825:
        /* <DEDUP_REMOVED lines=18> */
.L_x_8960:
[----:B------:R-:W-:Y:S05]  /*1d990*/  BSYNC B0 ;  /* 0x0000000000007941 */ /* 0x000fea0003800000 */
.L_x_8826:
[----:B------:R-:W2:Y:S02]  /*1d9a0*/  LDL R2, [R1+0x50] ;  /* 0x0000500001027983 */ /* 0x000ea40000100800 */
[----:B--2---:R-:W-:-:S13]  /*1d9b0*/  ISETP.NE.AND P0, PT, R2, 0x3, PT ;  /* 0x000000030200780c */ /* 0x004fda0003f05270 */
[----:B------:R-:W-:Y:S05]  /*1d9c0*/  @!P0 BRA `(.L_x_8828) ;  /* 0x0000000000048947 */ /* 0x000fea0003800000 */
[----:B------:R-:W-:Y:S01]  /*1d9d0*/  BPT.TRAP 0x1 ;  /* 0x000000040000795c */ /* 0x000fe20000300000 */
.L_x_8828:
[----:B-1----:R-:W-:Y:S01]  /*1d9e0*/  SHF.L.U32 R0, R28, 0x1f, RZ ;  /* 0x0000001f1c007819 */ /* 0x002fe200000006ff */
[----:B------:R-:W-:Y:S03]  /*1d9f0*/  BSSY B0, `(.L_x_8829) ;  /* 0x0000003000007945 */ /* 0x000fe60003800000 */
[----:B------:R-:W1:Y:S02]  /*1da00*/  SYNCS.PHASECHK.TRANS64.TRYWAIT P0, [R31+URZ+0x38860], R0 ;  /* 0x038860001f0075a7 */ /* 0x000e64000800017f */
[----:B-1----:R-:W-:Y:S05]  /*1da10*/  @!P0 BRA `(.L_x_8830) ;  /* 0x0000005400388947 */ /* 0x002fea0003800000 */
.L_x_8961:
[----:B------:R-:W-:Y:S05]  /*1da20*/  BSYNC B0 ;  /* 0x0000000000007941 */ /* 0x000fea0003800000 */
.L_x_8829:
        /* <DEDUP_REMOVED lines=111> */
.L_x_8971:
        /* <DEDUP_REMOVED lines=34> */
.L_x_8832:
        /* <DEDUP_REMOVED lines=11> */
.L_x_8833:
        /* <DEDUP_REMOVED lines=11> */
.L_x_8848:
        /* <DEDUP_REMOVED lines=42> */
.L_x_8836:
[----:B------:R-:W-:Y:S01]  /*1e740*/  IMAD R6, R25, 0x8, R23 ;  /* 0x0000000819067824 */ /* 0x000fe200078e0217 */
[----:B------:R-:W-:Y:S01]  /*1e750*/  SHF.L.U32 R21, R28, 0x1f, RZ ;  /* 0x0000001f1c157819 */ /* 0x000fe200000006ff */
[----:B------:R-:W-:Y:S01]  /*1e760*/  BSSY B1, `(.L_x_8837) ;  /* 0x0000004000017945 */ /* 0x000fe20003800000 */
[----:B------:R-:W-:Y:S02]  /*1e770*/  SHF.R.S32.HI R9, RZ, 0x1f, R5 ;  /* 0x0000001fff097819 */ /* 0x000fe40000011405 */
[----:B------:R-:W0:Y:S02]  /*1e780*/  SYNCS.PHASECHK.TRANS64.TRYWAIT P0, [R6+URZ+0x38840], R21 ;  /* 0x03884015060075a7 */ /* 0x000e24000800017f */
[----:B0-----:R-:W-:Y:S05]  /*1e790*/  @!P0 BRA `(.L_x_8838) ;  /* 0x0000005000148947 */ /* 0x001fea0003800000 */
.L_x_8972:
[----:B------:R-:W-:Y:S05]  /*1e7a0*/  BSYNC B1 ;  /* 0x0000000000017941 */ /* 0x000fea0003800000 */
.L_x_8837:
        /* <DEDUP_REMOVED lines=42> */
.L_x_8982:
        /* <DEDUP_REMOVED lines=8> */
.L_x_8840:
        /* <DEDUP_REMOVED lines=11> */
.L_x_8841:
[----:B------:R2:W-:Y:S01]  /*1eb80*/  SYNCS.ARRIVE.TRANS64.A1T0 RZ, [R6+URZ+0x38830], RZ ;  /* 0x038830ff06ff79a7 */ /* 0x0005e2000810003f */
[----:B------:R-:W-:Y:S05]  /*1eb90*/  @!P2 BRA `(.L_x_8842) ;  /* 0x000000000004a947 */ /* 0x000fea0003800000 */
[----:B------:R-:W-:Y:S01]  /*1eba0*/  BPT.TRAP 0x1 ;  /* 0x000000040000795c */ /* 0x000fe20000300000 */
.L_x_8842:
[----:B------:R-:W3:Y:S01]  /*1ebb0*/  SYNCS.PHASECHK.TRANS64.TRYWAIT P0, [R6+URZ+0x38860], R21 ;  /* 0x03886015060075a7 */ /* 0x000ee2000800017f */
[----:B------:R-:W-:Y:S04]  /*1ebc0*/  BSSY B1, `(.L_x_8843) ;  /* 0x0000002000017945 */ /* 0x000fe80003800000 */
[----:B---3--:R-:W-:Y:S05]  /*1ebd0*/  @!P0 BRA `(.L_x_8844) ;  /* 0x0000005000348947 */ /* 0x008fea0003800000 */
.L_x_8983:
[----:B------:R-:W-:Y:S05]  /*1ebe0*/  BSYNC B1 ;  /* 0x0000000000017941 */ /* 0x000fea0003800000 */
.L_x_8843:
        /* <DEDUP_REMOVED lines=81> */
.L_x_8993:
        /* <DEDUP_REMOVED lines=25> */
.L_x_8846:
        /* <DEDUP_REMOVED lines=11> */
.L_x_8847:
[----:B------:R1:W-:Y:S01]  /*1f340*/  SYNCS.ARRIVE.TRANS64.A1T0 RZ, [R6+URZ+0x38850], RZ ;  /* 0x038850ff06ff79a7 */ /* 0x0003e2000810003f */
[----:B------:R-:W-:Y:S05]  /*1f350*/  @P3 BRA `(.L_x_8848) ;  /* 0xfffffff000503947 */ /* 0x000fea000383ffff */
.L_x_8835:
[----:B------:R-:W-:Y:S05]  /*1f360*/  BSYNC B0 ;  /* 0x0000000000007941 */ /* 0x000fea0003800000 */
.L_x_8834:
        /* <DEDUP_REMOVED lines=21> */
.L_x_8850:
[----:B------:R-:W-:Y:S05]  /*1f4c0*/  BSYNC B0 ;  /* 0x0000000000007941 */ /* 0x000fea0003800000 */
.L_x_8849:
[----:B------:R-:W-:-:S07]  /*1f4d0*/  SEL R25, R25, RZ, P0 ;  /* 0x000000ff19197207 */ /* 0x000fce0000000000 */
.L_x_8803:
[----:B------:R-:W-:Y:S05]  /*1f4e0*/  BSYNC B7 ;  /* 0x0000000000077941 */ /* 0x000fea0003800000 */
.L_x_8801:
        /* <DEDUP_REMOVED lines=11> */
.L_x_8851:
        /* <DEDUP_REMOVED lines=26> */
[----:B------:R-:W1:Y:S02]  /*1f740*/  SHFL.UP PT, R14, R5, 0x4, RZ ;  /* 0x04800000050e7989 */ /* 0x000e6400000e00ff */
[----:B-123--:R-:W-:-:S05]  /*1f750*/  SEL R6, R14, RZ, P3 ;  /* 0x000000ff0e067207 */ /* 0x00efca0001800000 */
        /* <DEDUP_REMOVED lines=8> */
.L_x_9003:
[----:B------:R-:W-:Y:S02]  /*1f7e0*/  ULDC UR4, c[0x0][0xd38] ;  /* 0x00034e0000047ab9 */ /* 0x000fe40000000800 */
[----:B------:R-:W-:-:S04]  /*1f7f0*/  IMAD.U32 R4, RZ, RZ, UR4 ;  /* 0x00000004ff047e24 */ /* 0x000fc8000f8e00ff */
[----:B-1----:R-:W-:-:S04]  /*1f800*/  IMAD R5, R14, R4, RZ ;  /* 0x000000040e057224 */ /* 0x002fc800078e02ff */
[----:B------:R-:W-:-:S05]  /*1f810*/  IMAD.IADD R16, R16, 0x1, R5 ;  /* 0x0000000110107824 */ /* 0x000fca00078e0205 */
[----:B------:R-:W-:-:S13]  /*1f820*/  ISETP.GT.AND P6, PT, R16, R0, PT ;  /* 0x000000001000720c */ /* 0x000fda0003fc4270 */
[----:B------:R-:W-:Y:S05]  /*1f830*/  @P6 BRA `(.L_x_8854) ;  /* 0x00000000009c6947 */ /* 0x000fea0003800000 */
.L_x_8859:
        /* <DEDUP_REMOVED lines=14> */
.L_x_8857:
[----:B------:R-:W-:Y:S05]  /*1f920*/  BSYNC B0 ;  /* 0x0000000000007941 */ /* 0x000fea0003800000 */
.L_x_8856:
        /* <DEDUP_REMOVED lines=18> */
.L_x_9011:
[----:B------:R-:W-:Y:S02]  /*1fa50*/  ULDC UR4, c[0x0][0xd38] ;  /* 0x00034e0000047ab9 */ /* 0x000fe40000000800 */
[----:B------:R-:W-:-:S04]  /*1fa60*/  IMAD.U32 R4, RZ, RZ, UR4 ;  /* 0x00000004ff047e24 */ /* 0x000fc8000f8e00ff */
[----:B-1----:R-:W-:-:S04]  /*1fa70*/  IMAD R5, R14, R4, RZ ;  /* 0x000000040e057224 */ /* 0x002fc800078e02ff */
[----:B------:R-:W-:-:S05]  /*1fa80*/  IMAD.IADD R16, R5, 0x1, R16 ;  /* 0x0000000105107824 */ /* 0x000fca00078e0210 */
[----:B------:R-:W-:-:S13]  /*1fa90*/  ISETP.GT.AND P6, PT, R16, R0, PT ;  /* 0x000000001000720c */ /* 0x000fda0003fc4270 */
[----:B------:R-:W-:Y:S05]  /*1faa0*/  @!P6 BRA `(.L_x_8859) ;  /* 0xfffffffc0064e947 */ /* 0x000fea000383ffff */
.L_x_8854:
        /* <DEDUP_REMOVED lines=8> */
.L_x_9015:
[----:B------:R-:W-:Y:S01]  /*1fb30*/  ISETP.NE.AND P0, PT, R6, RZ, PT ;  /* 0x000000ff0600720c */ /* 0x000fe20003f05270 */
[----:B------:R-:W-:-:S12]  /*1fb40*/  IMAD.MOV.U32 R6, RZ, RZ, RZ ;  /* 0x000000ffff067224 */ /* 0x000fd800078e00ff */
[----:B------:R-:W-:Y:S05]  /*1fb50*/  @!P0 BRA `(.L_x_8861) ;  /* 0x0000000000108947 */ /* 0x000fea0003800000 */
[----:B------:R-:W-:Y:S01]  /*1fb60*/  UMOV UR4, 0xffffffff ;  /* 0xffffffff00047882 */ /* 0x000fe20000000000 */
[----:B------:R-:W-:Y:S02]  /*1fb70*/  VIADD R12, R5, 0xffffffff ;  /* 0xffffffff050c7836 */ /* 0x000fe40000000000 */
[----:B------:R-:W-:Y:S05]  /*1fb80*/  BRA.DIV UR4, `(.L_x_8862) ;  /* 0x0000005204607947 */ /* 0x000fea000b800000 */
[----:B------:R3:W4:Y:S02]  /*1fb90*/  SHFL.IDX PT, R6, R3, R12, 0x1f ;  /* 0x00001f0c03067589 */ /* 0x00072400000e0000 */
.L_x_8861:
[----:B01-3--:R-:W0:Y:S01]  /*1fba0*/  LDC.64 R2, c[0x0][0xd90] ;  /* 0x00036400ff027b82 */ /* 0x00be220000000a00 */
[----:B------:R-:W-:-:S04]  /*1fbb0*/  IMAD.IADD R19, R5, 0x1, R19 ;  /* 0x0000000105137824 */ /* 0x000fc800078e0213 */
[----:B0-----:R-:W-:-:S05]  /*1fbc0*/  IMAD.WIDE R2, R19, 0x4, R2 ;  /* 0x0000000413027825 */ /* 0x001fca00078e0202 */
[----:B------:R0:W2:Y:S01]  /*1fbd0*/  LDG.E R7, desc[UR40][R2.64] ;  /* 0x0000002802077981 */ /* 0x0000a2000c1e1900 */
[----:B----4-:R-:W-:-:S04]  /*1fbe0*/  IMAD R16, R6, R4, R16 ;  /* 0x0000000406107224 */ /* 0x010fc800078e0210 */
[----:B------:R-:W-:Y:S02]  /*1fbf0*/  IMAD.IADD R0, R0, 0x1, -R16 ;  /* 0x0000000100007824 */ /* 0x000fe400078e0a10 */
[----:B0-----:R-:W-:Y:S02]  /*1fc00*/  IMAD.MOV.U32 R2, RZ, RZ, RZ ;  /* 0x000000ffff027224 */ /* 0x001fe400078e00ff */
[----:B--2---:R-:W-:-:S05]  /*1fc10*/  IMAD R5, R17, R7, RZ ;  /* 0x0000000711057224 */ /* 0x004fca00078e02ff */
        /* <DEDUP_REMOVED lines=58> */
.L_x_8855:
[----:B------:R-:W-:Y:S01]  /*1ffc0*/  UMOV UR4, URZ ;  /* 0x0000003f00047c82 */ /* 0x000fe20008000000 */
[----:B------:R-:W-:Y:S01]  /*1ffd0*/  UMOV UR5, URZ ;  /* 0x0000003f00057c82 */ /* 0x000fe20008000000 */
[----:B------:R-:W-:Y:S01]  /*1ffe0*/  ULDC UR6, c[0x0][0xd3c] ;  /* 0x00034f0000067ab9 */ /* 0x000fe20000000800 */
[----:B------:R-:W-:Y:S02]  /*1fff0*/  IMAD.MOV.U32 R16, RZ, RZ, R0 ;  /* 0x000000ffff107224 */ /* 0x000fe400078e0000 */
[----:B------:R-:W-:Y:S02]  /*20000*/  IMAD.U32 R17, RZ, RZ, UR4 ;  /* 0x00000004ff117e24 */ /* 0x000fe4000f8e00ff */
[----:B------:R-:W-:Y:S02]  /*20010*/  IMAD.U32 R18, RZ, RZ, UR5 ;  /* 0x00000005ff127e24 */ /* 0x000fe4000f8e00ff */
[----:B------:R-:W-:-:S07]  /*20020*/  IMAD.U32 R19, RZ, RZ, UR6 ;  /* 0x00000006ff137e24 */ /* 0x000fce000f8e00ff */
.L_x_8863:
        /* <DEDUP_REMOVED lines=10> */
.L_x_8852:
[----:B------:R-:W-:Y:S02]  /*200d0*/  ULDC UR4, c[0x0][0xd3c] ;  /* 0x00034f0000047ab9 */ /* 0x000fe40000000800 */
[----:B0-----:R-:W-:-:S13]  /*200e0*/  ISETP.GE.AND P0, PT, R19, UR4, PT ;  /* 0x0000000413007c0c */ /* 0x001fda000bf06270 */
[----:B------:R-:W-:Y:S05]  /*200f0*/  @!P0 BRA `(.L_x_8864) ;  /* 0xffffff8800e08947 */ /* 0x000fea000383ffff */
[----:B------:R-:W-:Y:S05]  /*20100*/  BSYNC B8 ;  /* 0x0000000000087941 */ /* 0x000fea0003800000 */
.L_x_8751:
        /* <DEDUP_REMOVED lines=12> */
.L_x_9018:
[----:B------:R-:W-:Y:S05]  /*201d0*/  BSYNC B0 ;  /* 0x0000000000007941 */ /* 0x000fea0003800000 */
.L_x_8865:
[----:B------:R-:W-:-:S03]  /*201e0*/  UMOV UR4, 0xffffffff ;  /* 0xffffffff00047882 */ /* 0x000fc60000000000 */
[----:B------:R-:W-:Y:S05]  /*201f0*/  BRA.DIV UR4, `(.L_x_8867) ;  /* 0x0000004e04007947 */ /* 0x000fea000b800000 */
[----:B0-----:R-:W0:Y:S02]  /*20200*/  S2R R0, SR_TID.X ;  /* 0x0000000000007919 */ /* 0x001e240000002100 */
[----:B0-----:R-:W-:-:S04]  /*20210*/  SHF.R.U32.HI R0, RZ, 0x5, R0 ;  /* 0x00000005ff007819 */ /* 0x001fc80000011600 */
[----:B------:R-:W-:-:S05]  /*20220*/  LOP3.LUT R0, R0, 0x3, RZ, 0xc0, !PT ;  /* 0x0000000300007812 */ /* 0x000fca00078ec0ff */
[----:B------:R0:W1:Y:S02]  /*20230*/  SHFL.IDX PT, R14, R0, RZ, 0x1f ;  /* 0x00001fff000e7589 */ /* 0x00006400000e0000 */
.L_x_9021:
[----:B-1----:R-:W-:-:S13]  /*20240*/  ISETP.NE.AND P0, PT, R14, RZ, PT ;  /* 0x000000ff0e00720c */ /* 0x002fda0003f05270 */
[----:B------:R-:W-:Y:S05]  /*20250*/  @P0 BRA `(.L_x_8602) ;  /* 0x0000000000880947 */ /* 0x000fea0003800000 */
[----:B------:R-:W-:-:S03]  /*20260*/  UMOV UR4, 0xffffffff ;  /* 0xffffffff00047882 */ /* 0x000fc60000000000 */
[----:B------:R-:W-:Y:S05]  /*20270*/  BRA.DIV UR4, `(.L_x_8868) ;  /* 0x0000004e04147947 */ /* 0x000fea000b800000 */
[----:B------:R-:W-:-:S13]  /*20280*/  ELECT P6, URZ, PT ;  /* 0x00000000003f782f */ /* 0x000fda00038c0000 */
.L_x_9024:
[----:B------:R-:W-:Y:S05]  /*20290*/  @!P6 BRA `(.L_x_8602) ;  /* 0x000000000078e947 */ /* 0x000fea0003800000 */
[----:B0-----:R-:W5:Y:S02]  /*202a0*/  LDL.LU R0, [R1+0x8] ;  /* 0x0000080001007983 */ /* 0x001f640000300800 */
[----:B-----5:R-:W-:-:S04]  /*202b0*/  LOP3.LUT R0, R0, 0x2, RZ, 0xfc, !PT ;  /* 0x0000000200007812 */ /* 0x020fc800078efcff */
[----:B------:R-:W-:-:S13]  /*202c0*/  ISETP.NE.AND P0, PT, R0, 0x3, PT ;  /* 0x000000030000780c */ /* 0x000fda0003f05270 */
[----:B------:R-:W-:Y:S05]  /*202d0*/  @!P0 BRA `(.L_x_8869) ;  /* 0x0000000000048947 */ /* 0x000fea0003800000 */
[----:B------:R-:W-:Y:S01]  /*202e0*/  BPT.TRAP 0x1 ;  /* 0x000000040000795c */ /* 0x000fe20000300000 */
.L_x_8869:
[C---:B------:R-:W-:Y:S01]  /*202f0*/  IMAD R5, R25.reuse, 0x8, R4 ;  /* 0x0000000819057824 */ /* 0x040fe200078e0204 */
[----:B------:R-:W-:Y:S01]  /*20300*/  SHF.L.U32 R0, R28, 0x1f, RZ ;  /* 0x0000001f1c007819 */ /* 0x000fe200000006ff */
[----:B------:R-:W-:-:S03]  /*20310*/  VIADD R25, R25, 0x1 ;  /* 0x0000000119197836 */ /* 0x000fc60000000000 */
[----:B------:R-:W0:Y:S02]  /*20320*/  SYNCS.PHASECHK.TRANS64.TRYWAIT P1, [R5+URZ+0x38840], R0 ;  /* 0x03884000050075a7 */ /* 0x000e24000802017f */
[----:B------:R-:W-:-:S04]  /*20330*/  ISETP.NE.AND P2, PT, R25, 0x2, PT ;  /* 0x000000021900780c */ /* 0x000fc80003f45270 */
[----:B------:R-:W-:Y:S01]  /*20340*/  SEL R3, RZ, 0x1, P2 ;  /* 0x00000001ff037807 */ /* 0x000fe20001000000 */
[----:B0-----:R-:W-:Y:S08]  /*20350*/  @!P1 BRA `(.L_x_8870) ;  /* 0x0000004800fc9947 */ /* 0x001ff00003800000 */
.L_x_9025:
[----:B------:R-:W-:Y:S02]  /*20360*/  SEL R25, R25, RZ, P2 ;  /* 0x000000ff19197207 */ /* 0x000fe40001000000 */
[----:B------:R-:W-:Y:S01]  /*20370*/  LOP3.LUT R2, R28, R3, RZ, 0x3c, !PT ;  /* 0x000000031c027212 */ /* 0x000fe200078e3cff */
[----:B------:R-:W-:Y:S06]  /*20380*/  @!P0 BRA `(.L_x_8871) ;  /* 0x0000000000048947 */ /* 0x000fec0003800000 */
[----:B------:R-:W-:Y:S01]  /*20390*/  BPT.TRAP 0x1 ;  /* 0x000000040000795c */ /* 0x000fe20000300000 */
.L_x_8871:
[----:B------:R-:W-:Y:S01]  /*203a0*/  IMAD R25, R25, 0x8, R4 ;  /* 0x0000000819197824 */ /* 0x000fe200078e0204 */
[----:B------:R-:W-:-:S04]  /*203b0*/  SHF.L.U32 R2, R2, 0x1f, RZ ;  /* 0x0000001f02027819 */ /* 0x000fc800000006ff */
[----:B------:R-:W1:Y:S02]  /*203c0*/  SYNCS.PHASECHK.TRANS64.TRYWAIT P1, [R25+URZ+0x38840], R2 ;  /* 0x03884002190075a7 */ /* 0x000e64000802017f */
[----:B-1----:R-:W-:Y:S05]  /*203d0*/  @!P1 BRA `(.L_x_8872) ;  /* 0x0000004800f09947 */ /* 0x002fea0003800000 */
.L_x_9026:
[----:B------:R-:W-:Y:S05]  /*203e0*/  @!P0 BRA `(.L_x_8873) ;  /* 0x0000000000048947 */ /* 0x000fea0003800000 */
[----:B------:R-:W-:Y:S01]  /*203f0*/  BPT.TRAP 0x1 ;  /* 0x000000040000795c */ /* 0x000fe20000300000 */
.L_x_8873:
[----:B------:R-:W5:Y:S02]  /*20400*/  SYNCS.PHASECHK.TRANS64.TRYWAIT P1, [R5+URZ+0x38860], R0 ;  /* 0x03886000050075a7 */ /* 0x000f64000802017f */
[----:B-----5:R-:W-:Y:S05]  /*20410*/  @!P1 BRA `(.L_x_8874) ;  /* 0x0000004800f49947 */ /* 0x020fea0003800000 */
.L_x_9027:
[----:B------:R-:W-:Y:S05]  /*20420*/  @!P0 BRA `(.L_x_8875) ;  /* 0x0000000000048947 */ /* 0x000fea0003800000 */
[----:B------:R-:W-:Y:S01]  /*20430*/  BPT.TRAP 0x1 ;  /* 0x000000040000795c */ /* 0x000fe20000300000 */
.L_x_8875:
[----:B------:R0:W0:Y:S02]  /*20440*/  SYNCS.PHASECHK.TRANS64.TRYWAIT P0, [R25+URZ+0x38860], R2 ;  /* 0x03886002190075a7 */ /* 0x000024000800017f */
[----:B0-----:R-:W-:Y:S05]  /*20450*/  @!P0 NANOSLEEP.SYNCS 0x989680 ;  /* 0x009896800000895d */ /* 0x001fea0003900000 */
[----:B------:R-:W0:Y:S02]  /*20460*/  @!P0 SYNCS.PHASECHK.TRANS64 P0, [R25+URZ+0x38860], R2 ;  /* 0x03886002190085a7 */ /* 0x000e24000800007f */
[----:B0-----:R-:W-:Y:S05]  /*20470*/  @!P0 BRA `(.L_x_8875) ;  /* 0xfffffffc00f08947 */ /* 0x001fea000383ffff */
.L_x_8602:
[----:B------:R-:W-:Y:S05]  /*20480*/  BSYNC B9 ;  /* 0x0000000000097941 */ /* 0x000fea0003800000 */
.L_x_8599:
[----:B------:R-:W-:Y:S05]  /*20490*/  EXIT ;  /* 0x000000000000794d */ /* 0x000fea0003800000 */
.L_x_8618:
[----:B0-----:R0:W1:Y:S02]  /*204a0*/  SYNCS.PHASECHK.TRANS64.TRYWAIT P5, [R62+URZ+0x38890], R75 ;  /* 0x0388904b3e0075a7 */ /* 0x00106400080a017f */
[----:B-1----:R-:W-:Y:S05]  /*204b0*/  @!P5 NANOSLEEP.SYNCS 0x989680 ;  /* 0x009896800000d95d */ /* 0x002fea0003900000 */
[----:B------:R-:W1:Y:S02]  /*204c0*/  @!P5 SYNCS.PHASECHK.TRANS64 P5, [R62+URZ+0x38890], R75 ;  /* 0x0388904b3e00d5a7 */ /* 0x000e6400080a007f */
[----:B-1----:R-:W-:Y:S05]  /*204d0*/  @!P5 BRA `(.L_x_8618) ;  /* 0xfffffffc00f0d947 */ /* 0x002fea000383ffff */
[----:B------:R-:W-:Y:S05]  /*204e0*/  BRA `(.L_x_8876) ;  /* 0xfffffe2400c87947 */ /* 0x000fea000383ffff */
.L_x_8619:
        /* <DEDUP_REMOVED lines=8> */
.L_x_8878:
[----:B------:R-:W-:Y:S05]  /*20570*/  BSYNC B1 ;  /* 0x0000000000017941 */ /* 0x000fea0003800000 */
.L_x_8877:
        /* <DEDUP_REMOVED lines=8> */
.L_x_8879:
[----:B------:R-:W-:Y:S05]  /*20600*/  BRA `(.L_x_8880) ;  /* 0xfffffe2400947947 */ /* 0x000fea000383ffff */
.L_x_8629:
[----:B0-----:R0:W1:Y:S02]  /*20610*/  SYNCS.PHASECHK.TRANS64.TRYWAIT P6, [R62+URZ+0x38890], R75 ;  /* 0x0388904b3e0075a7 */ /* 0x00106400080c017f */
[----:B-1----:R-:W-:Y:S05]  /*20620*/  @!P6 NANOSLEEP.SYNCS 0x989680 ;  /* 0x009896800000e95d */ /* 0x002fea0003900000 */
[----:B------:R-:W1:Y:S02]  /*20630*/  @!P6 SYNCS.PHASECHK.TRANS64 P6, [R62+URZ+0x38890], R75 ;  /* 0x0388904b3e00e5a7 */ /* 0x000e6400080c007f */
[----:B-1----:R-:W-:Y:S05]  /*20640*/  @!P6 BRA `(.L_x_8629) ;  /* 0xfffffffc00f0e947 */ /* 0x002fea000383ffff */
[----:B------:R-:W-:Y:S05]  /*20650*/  BRA `(.L_x_8881) ;  /* 0xfffffe30001c7947 */ /* 0x000fea000383ffff */
.L_x_8630:
        /* <DEDUP_REMOVED lines=8> */
.L_x_8883:
[----:B------:R-:W-:Y:S05]  /*206e0*/  BSYNC B1 ;  /* 0x0000000000017941 */ /* 0x000fea0003800000 */
.L_x_8882:
        /* <DEDUP_REMOVED lines=8> */
.L_x_8884:
[----:B------:R-:W-:Y:S01]  /*20770*/  IMAD.MOV.U32 R69, RZ, RZ, R14 ;  /* 0x000000ffff457224 */ /* 0x000fe200078e000e */
[----:B------:R-:W-:Y:S06]  /*20780*/  BRA `(.L_x_8885) ;  /* 0xfffffe2c00e47947 */ /* 0x000fec000383ffff */
.L_x_8635:
[----:B-1----:R1:W2:Y:S02]  /*20790*/  SYNCS.PHASECHK.TRANS64.TRYWAIT P4, [R62+URZ+0x38890], R75 ;  /* 0x0388904b3e0075a7 */ /* 0x0022a4000808017f */
[----:B--2---:R-:W-:Y:S05]  /*207a0*/  @!P4 NANOSLEEP.SYNCS 0x989680 ;  /* 0x009896800000c95d */ /* 0x004fea0003900000 */
[----:B------:R-:W2:Y:S02]  /*207b0*/  @!P4 SYNCS.PHASECHK.TRANS64 P4, [R62+URZ+0x38890], R75 ;  /* 0x0388904b3e00c5a7 */ /* 0x000ea4000808007f */
[----:B--2---:R-:W-:Y:S05]  /*207c0*/  @!P4 BRA `(.L_x_8635) ;  /* 0xfffffffc00f0c947 */ /* 0x004fea000383ffff */
[----:B------:R-:W-:Y:S05]  /*207d0*/  BRA `(.L_x_8886) ;  /* 0xfffffe3400f87947 */ /* 0x000fea000383ffff */
.L_x_8636:
[----:B------:R-:W-:Y:S01]  /*207e0*/  BSSY B1, `(.L_x_8887) ;  /* 0x0000007000017945 */ /* 0x000fe20003800000 */
[----:B------:R-:W-:Y:S02]  /*207f0*/  IMAD.MOV.U32 R12, RZ, RZ, RZ ;  /* 0x000000ffff0c7224 */ /* 0x000fe400078e00ff */
[----:B------:R-:W-:Y:S02]  /*20800*/  IMAD.MOV.U32 R11, RZ, RZ, 0x1c1f ;  /* 0x00001c1fff0b7424 */ /* 0x000fe400078e00ff */
[----:B------:R-:W-:-:S07]  /*20810*/  IMAD.MOV.U32 R15, RZ, RZ, -0x1 ;  /* 0xffffffffff0f7424 */ /* 0x000fce00078e00ff */
[----:B-1----:R-:W-:Y:S05]  /*20820*/  WARPSYNC.COLLECTIVE R15, `(.L_x_8888) ;  /* 0x000000000f087348 */ /* 0x002fea0003c00000 */
[----:B------:R0:W2:Y:S02]  /*20830*/  SHFL.IDX P6, R14, R13, R12, R11 ;  /* 0x0000000c0d0e7389 */ /* 0x0000a400000c000b */
[----:B012---:R-:W-:Y:S01]  /*20840*/  ENDCOLLECTIVE ;  /* 0x000000000000791b */ /* 0x007fe20003800000 */
.L_x_8888:
[----:B------:R-:W-:Y:S05]  /*20850*/  BSYNC B1 ;  /* 0x0000000000017941 */ /* 0x000fea0003800000 */
.L_x_8887:
        /* <DEDUP_REMOVED lines=8> */
.L_x_8889:
[----:B------:R-:W-:Y:S05]  /*208e0*/  BRA `(.L_x_8890) ;  /* 0xfffffe3800207947 */ /* 0x000fea000383ffff */
.L_x_8640:
[----:B--2---:R2:W3:Y:S02]  /*208f0*/  SYNCS.PHASECHK.TRANS64.TRYWAIT P3, [R62+URZ+0x388b0], R75 ;  /* 0x0388b04b3e0075a7 */ /* 0x0044e4000806017f */
[----:B---3--:R-:W-:Y:S05]  /*20900*/  @!P3 NANOSLEEP.SYNCS 0x989680 ;  /* 0x009896800000b95d */ /* 0x008fea0003900000 */
[----:B------:R-:W3:Y:S02]  /*20910*/  @!P3 SYNCS.PHASECHK.TRANS64 P3, [R62+URZ+0x388b0], R75 ;  /* 0x0388b04b3e00b5a7 */ /* 0x000ee4000806007f */
[----:B---3--:R-:W-:Y:S05]  /*20920*/  @!P3 BRA `(.L_x_8640) ;  /* 0xfffffffc00f0b947 */ /* 0x008fea000383ffff */
[----:B------:R-:W-:Y:S05]  /*20930*/  BRA `(.L_x_8891) ;  /* 0xfffffe3800ac7947 */ /* 0x000fea000383ffff */
.L_x_8665:
        /* <DEDUP_REMOVED lines=8> */
.L_x_8893:
[----:B------:R-:W-:Y:S05]  /*209c0*/  BSYNC B1 ;  /* 0x0000000000017941 */ /* 0x000fea0003800000 */
.L_x_8892:
        /* <DEDUP_REMOVED lines=8> */
.L_x_8894:
[----:B------:R-:W-:Y:S02]  /*20a50*/  IMAD.MOV.U32 R13, RZ, RZ, R7 ;  /* 0x000000ffff0d7224 */ /* 0x000fe400078e0007 */
[----:B------:R-:W-:-:S07]  /*20a60*/  IMAD.MOV.U32 R2, RZ, RZ, R14 ;  /* 0x000000ffff027224 */ /* 0x000fce00078e000e */
[----:B------:R-:W-:Y:S05]  /*20a70*/  WARPSYNC.COLLECTIVE R15, `(.L_x_8895) ;  /* 0x000000000f087348 */ /* 0x000fea0003c00000 */
[----:B------:R0:W1:Y:S02]  /*20a80*/  SHFL.IDX P6, R14, R13, R12, R11 ;  /* 0x0000000c0d0e7389 */ /* 0x00006400000c000b */
[----:B01----:R-:W-:Y:S01]  /*20a90*/  ENDCOLLECTIVE ;  /* 0x000000000000791b */ /* 0x003fe20003800000 */
.L_x_8895:
[----:B------:R-:W-:Y:S02]  /*20aa0*/  IMAD.MOV.U32 R13, RZ, RZ, R4 ;  /* 0x000000ffff0d7224 */ /* 0x000fe400078e0004 */
[----:B------:R-:W-:-:S07]  /*20ab0*/  IMAD.MOV.U32 R5, RZ, RZ, R14 ;  /* 0x000000ffff057224 */ /* 0x000fce00078e000e */
[----:B------:R-:W-:Y:S05]  /*20ac0*/  WARPSYNC.COLLECTIVE R15, `(.L_x_8896) ;  /* 0x000000000f087348 */ /* 0x000fea0003c00000 */
[----:B------:R0:W1:Y:S02]  /*20ad0*/  SHFL.IDX P6, R14, R13, R12, R11 ;  /* 0x0000000c0d0e7389 */ /* 0x00006400000c000b */
[----:B01----:R-:W-:Y:S01]  /*20ae0*/  ENDCOLLECTIVE ;  /* 0x000000000000791b */ /* 0x003fe20003800000 */
.L_x_8896:
[----:B------:R-:W-:Y:S05]  /*20af0*/  BRA `(.L_x_8897) ;  /* 0xfffffe6c00b87947 */ /* 0x000fea000383ffff */
.L_x_8668:
        /* <DEDUP_REMOVED lines=8> */
.L_x_8899:
[----:B------:R-:W-:Y:S05]  /*20b80*/  BSYNC B1 ;  /* 0x0000000000017941 */ /* 0x000fea0003800000 */
.L_x_8898:
        /* <DEDUP_REMOVED lines=8> */
.L_x_8900:
[----:B------:R-:W-:Y:S02]  /*20c10*/  IMAD.MOV.U32 R13, RZ, RZ, R7 ;  /* 0x000000ffff0d7224 */ /* 0x000fe400078e0007 */
[----:B------:R-:W-:-:S07]  /*20c20*/  IMAD.MOV.U32 R2, RZ, RZ, R14 ;  /* 0x000000ffff027224 */ /* 0x000fce00078e000e */
[----:B------:R-:W-:Y:S05]  /*20c30*/  WARPSYNC.COLLECTIVE R15, `(.L_x_8901) ;  /* 0x000000000f087348 */ /* 0x000fea0003c00000 */
[----:B------:R0:W1:Y:S02]  /*20c40*/  SHFL.IDX P6, R14, R13, R12, R11 ;  /* 0x0000000c0d0e7389 */ /* 0x00006400000c000b */
[----:B01----:R-:W-:Y:S01]  /*20c50*/  ENDCOLLECTIVE ;  /* 0x000000000000791b */ /* 0x003fe20003800000 */
.L_x_8901:
[----:B------:R-:W-:Y:S02]  /*20c60*/  IMAD.MOV.U32 R13, RZ, RZ, R4 ;  /* 0x000000ffff0d7224 */ /* 0x000fe400078e0004 */
[----:B------:R-:W-:-:S07]  /*20c70*/  IMAD.MOV.U32 R5, RZ, RZ, R14 ;  /* 0x000000ffff057224 */ /* 0x000fce00078e000e */
[----:B------:R-:W-:Y:S05]  /*20c80*/  WARPSYNC.COLLECTIVE R15, `(.L_x_8902) ;  /* 0x000000000f087348 */ /* 0x000fea0003c00000 */
[----:B------:R0:W1:Y:S02]  /*20c90*/  SHFL.IDX P6, R14, R13, R12, R11 ;  /* 0x0000000c0d0e7389 */ /* 0x00006400000c000b */
[----:B01----:R-:W-:Y:S01]  /*20ca0*/  ENDCOLLECTIVE ;  /* 0x000000000000791b */ /* 0x003fe20003800000 */
.L_x_8902:
[----:B------:R-:W-:Y:S01]  /*20cb0*/  IMAD.MOV.U32 R4, RZ, RZ, R14 ;  /* 0x000000ffff047224 */ /* 0x000fe200078e000e */
[----:B------:R-:W-:Y:S06]  /*20cc0*/  BRA `(.L_x_8903) ;  /* 0xfffffe70000c7947 */ /* 0x000fec000383ffff */
.L_x_8672:
[----:B0-----:R0:W1:Y:S02]  /*20cd0*/  SYNCS.PHASECHK.TRANS64.TRYWAIT P0, [R18+URZ+0x38800], R35 ;  /* 0x03880023120075a7 */ /* 0x001064000800017f */
[----:B-1----:R-:W-:Y:S05]  /*20ce0*/  @!P0 NANOSLEEP.SYNCS 0x989680 ;  /* 0x009896800000895d */ /* 0x002fea0003900000 */
[----:B------:R-:W1:Y:S02]  /*20cf0*/  @!P0 SYNCS.PHASECHK.TRANS64 P0, [R18+URZ+0x38800], R35 ;  /* 0x03880023120085a7 */ /* 0x000e64000800007f */
[----:B-1----:R-:W-:Y:S05]  /*20d00*/  @!P0 BRA `(.L_x_8672) ;  /* 0xfffffffc00f08947 */ /* 0x002fea000383ffff */
[----:B------:R-:W-:Y:S05]  /*20d10*/  BRA `(.L_x_8904) ;  /* 0xfffffe7400047947 */ /* 0x000fea000383ffff */
.L_x_8680:
        /* <DEDUP_REMOVED lines=9> */
.L_x_8906:
[----:B------:R-:W-:Y:S05]  /*20db0*/  BSYNC B1 ;  /* 0x0000000000017941 */ /* 0x000fea0003800000 */
.L_x_8905:
        /* <DEDUP_REMOVED lines=10> */
.L_x_8907:
        /* <DEDUP_REMOVED lines=8> */
.L_x_8908:
[----:B------:R-:W-:-:S05]  /*20ee0*/  @!P1 IADD3 R2, P2, R2, R7, RZ ;  /* 0x0000000702029210 */ /* 0x000fca0007f5e0ff */
[----:B------:R-:W-:Y:S02]  /*20ef0*/  @!P1 IMAD.X R5, R0, 0x1, R4, P2 ;  /* 0x0000000100059824 */ /* 0x000fe400010e0604 */
[----:B------:R-:W-:Y:S02]  /*20f00*/  @!P1 IMAD.MOV.U32 R8, RZ, RZ, R2 ;  /* 0x000000ffff089224 */ /* 0x000fe400078e0002 */
[----:B------:R-:W-:Y:S02]  /*20f10*/  @!P1 IMAD.MOV.U32 R9, RZ, RZ, R5 ;  /* 0x000000ffff099224 */ /* 0x000fe400078e0005 */
[----:B------:R-:W-:Y:S02]  /*20f20*/  IMAD.MOV.U32 R13, RZ, RZ, R27 ;  /* 0x000000ffff0d7224 */ /* 0x000fe400078e001b */
[----:B------:R-:W-:-:S07]  /*20f30*/  IMAD.MOV.U32 R3, RZ, RZ, R14 ;  /* 0x000000ffff037224 */ /* 0x000fce00078e000e */
[----:B------:R-:W-:Y:S05]  /*20f40*/  WARPSYNC.COLLECTIVE R15, `(.L_x_8909) ;  /* 0x000000000f087348 */ /* 0x000fea0003c00000 */
[----:B------:R0:W1:Y:S02]  /*20f50*/  SHFL.IDX P6, R14, R13, R12, R11 ;  /* 0x0000000c0d0e7389 */ /* 0x00006400000c000b */
[----:B01----:R-:W-:Y:S01]  /*20f60*/  ENDCOLLECTIVE ;  /* 0x000000000000791b */ /* 0x003fe20003800000 */
.L_x_8909:
        /* <DEDUP_REMOVED lines=9> */
[----:B------:R-:W-:Y:S01]  /*21000*/  CS2R R20, SRZ ;  /* 0x0000000000147805 */ /* 0x000fe2000001ff00 */
[----:B0-----:R-:W-:Y:S02]  /*21010*/  IMAD.MOV.U32 R15, RZ, RZ, -0x1 ;  /* 0xffffffffff0f7424 */ /* 0x001fe400078e00ff */
[----:B--2---:R-:W-:Y:S02]  /*21020*/  @!P1 IMAD.MOV.U32 R31, RZ, RZ, R11 ;  /* 0x000000ffff1f9224 */ /* 0x004fe400078e000b */
[----:B------:R-:W-:-:S02]  /*21030*/  IMAD.MOV.U32 R11, RZ, RZ, 0x1c1f ;  /* 0x00001c1fff0b7424 */ /* 0x000fc400078e00ff */
[----:B------:R-:W-:Y:S02]  /*21040*/  @!P1 IMAD.MOV.U32 R29, RZ, RZ, R9 ;  /* 0x000000ffff1d9224 */ /* 0x000fe400078e0009 */
[----:B------:R-:W-:-:S07]  /*21050*/  @!P1 IMAD.MOV.U32 R28, RZ, RZ, R8 ;  /* 0x000000ffff1c9224 */ /* 0x000fce00078e0008 */
[----:B-----5:R-:W-:Y:S05]  /*21060*/  WARPSYNC.COLLECTIVE R15, `(.L_x_8910) ;  /* 0x000000000f087348 */ /* 0x020fea0003c00000 */
[----:B------:R0:W1:Y:S02]  /*21070*/  SHFL.IDX P6, R14, R13, R12, R11 ;  /* 0x0000000c0d0e7389 */ /* 0x00006400000c000b */
[----:B01---5:R-:W-:Y:S01]  /*21080*/  ENDCOLLECTIVE ;  /* 0x000000000000791b */ /* 0x023fe20003800000 */
.L_x_8910:
[----:B------:R-:W-:Y:S02]  /*21090*/  IMAD.MOV.U32 R2, RZ, RZ, R29 ;  /* 0x000000ffff027224 */ /* 0x000fe400078e001d */
[----:B------:R-:W-:Y:S02]  /*210a0*/  IMAD.MOV.U32 R0, RZ, RZ, R28 ;  /* 0x000000ffff007224 */ /* 0x000fe400078e001c */
[----:B------:R-:W-:Y:S01]  /*210b0*/  @!P1 IMAD.MOV.U32 R30, RZ, RZ, R10 ;  /* 0x000000ffff1e9224 */ /* 0x000fe200078e000a */
[----:B------:R-:W-:Y:S02]  /*210c0*/  PRMT R34, R34, 0x5410, R2 ;  /* 0x0000541022227816 */ /* 0x000fe40000000002 */
[----:B------:R-:W-:Y:S02]  /*210d0*/  CS2R R2, SRZ ;  /* 0x0000000000027805 */ /* 0x000fe4000001ff00 */
[----:B------:R-:W-:Y:S01]  /*210e0*/  PRMT R39, R0, 0x7610, R39 ;  /* 0x0000761000277816 */ /* 0x000fe20000000027 */
[----:B------:R-:W-:-:S02]  /*210f0*/  IMAD.MOV.U32 R0, RZ, RZ, R30 ;  /* 0x000000ffff007224 */ /* 0x000fc400078e001e */
[----:B------:R-:W-:Y:S02]  /*21100*/  IMAD.MOV.U32 R8, RZ, RZ, R31 ;  /* 0x000000ffff087224 */ /* 0x000fe400078e001f */
[----:B------:R-:W-:Y:S01]  /*21110*/  IMAD.MOV.U32 R13, RZ, RZ, R25 ;  /* 0x000000ffff0d7224 */ /* 0x000fe200078e0019 */
[----:B------:R-:W-:Y:S01]  /*21120*/  PRMT R33, R0, 0x7610, R33 ;  /* 0x0000761000217816 */ /* 0x000fe20000000021 */
[----:B------:R-:W-:Y:S01]  /*21130*/  @!P1 IMAD.MOV.U32 R21, RZ, RZ, R5 ;  /* 0x000000ffff159224 */ /* 0x000fe200078e0005 */
[----:B------:R-:W-:Y:S01]  /*21140*/  PRMT R34, R8, 0x7610, R34 ;  /* 0x0000761008227816 */ /* 0x000fe20000000022 */
[----:B------:R-:W-:Y:S02]  /*21150*/  @!P1 IMAD.MOV.U32 R2, RZ, RZ, R6 ;  /* 0x000000ffff029224 */ /* 0x000fe400078e0006 */
[----:B------:R-:W-:Y:S02]  /*21160*/  @!P1 IMAD.MOV.U32 R20, RZ, RZ, R4 ;  /* 0x000000ffff149224 */ /* 0x000fe400078e0004 */
[----:B------:R-:W-:-:S02]  /*21170*/  @!P1 IMAD.MOV.U32 R3, RZ, RZ, R7 ;  /* 0x000000ffff039224 */ /* 0x000fc400078e0007 */
[----:B------:R-:W-:-:S07]  /*21180*/  IMAD.MOV.U32 R24, RZ, RZ, R14 ;  /* 0x000000ffff187224 */ /* 0x000fce00078e000e */
[----:B------:R-:W-:Y:S05]  /*21190*/  WARPSYNC.COLLECTIVE R15, `(.L_x_8911) ;  /* 0x000000000f087348 */ /* 0x000fea0003c00000 */
[----:B------:R0:W1:Y:S02]  /*211a0*/  SHFL.IDX P6, R14, R13, R12, R11 ;  /* 0x0000000c0d0e7389 */ /* 0x00006400000c000b */
[----:B01----:R-:W-:Y:S01]  /*211b0*/  ENDCOLLECTIVE ;  /* 0x000000000000791b */ /* 0x003fe20003800000 */
.L_x_8911:
[----:B------:R-:W-:Y:S02]  /*211c0*/  IMAD.MOV.U32 R4, RZ, RZ, R21 ;  /* 0x000000ffff047224 */ /* 0x000fe400078e0015 */
[----:B------:R-:W-:Y:S02]  /*211d0*/  IMAD.MOV.U32 R5, RZ, RZ, R2 ;  /* 0x000000ffff057224 */ /* 0x000fe400078e0002 */
[----:B------:R-:W-:Y:S02]  /*211e0*/  IMAD.MOV.U32 R0, RZ, RZ, R20 ;  /* 0x000000ffff007224 */ /* 0x000fe400078e0014 */
        /* <DEDUP_REMOVED lines=10> */
.L_x_8912:
[----:B------:R-:W-:Y:S02]  /*21290*/  IMAD.MOV.U32 R13, RZ, RZ, R27 ;  /* 0x000000ffff0d7224 */ /* 0x000fe400078e001b */
[----:B------:R-:W-:-:S07]  /*212a0*/  IMAD.MOV.U32 R26, RZ, RZ, R14 ;  /* 0x000000ffff1a7224 */ /* 0x000fce00078e000e */
[----:B------:R-:W-:Y:S05]  /*212b0*/  WARPSYNC.COLLECTIVE R15, `(.L_x_8913) ;  /* 0x000000000f087348 */ /* 0x000fea0003c00000 */
[----:B------:R0:W1:Y:S02]  /*212c0*/  SHFL.IDX P6, R14, R13, R12, R11 ;  /* 0x0000000c0d0e7389 */ /* 0x00006400000c000b */
[----:B01----:R-:W-:Y:S01]  /*212d0*/  ENDCOLLECTIVE ;  /* 0x000000000000791b */ /* 0x003fe20003800000 */
.L_x_8913:
[----:B------:R-:W-:Y:S05]  /*212e0*/  BRA `(.L_x_8914) ;  /* 0xfffffe80002c7947 */ /* 0x000fea000383ffff */
.L_x_8684:
[----:B0-----:R0:W1:Y:S02]  /*212f0*/  SYNCS.PHASECHK.TRANS64.TRYWAIT P1, [R18+URZ+0x38800], R13 ;  /* 0x0388000d120075a7 */ /* 0x001064000802017f */
[----:B-1----:R-:W-:Y:S05]  /*21300*/  @!P1 NANOSLEEP.SYNCS 0x989680 ;  /* 0x009896800000995d */ /* 0x002fea0003900000 */
[----:B------:R-:W1:Y:S02]  /*21310*/  @!P1 SYNCS.PHASECHK.TRANS64 P1, [R18+URZ+0x38800], R13 ;  /* 0x0388000d120095a7 */ /* 0x000e64000802007f */
[----:B-1----:R-:W-:Y:S05]  /*21320*/  @!P1 BRA `(.L_x_8684) ;  /* 0xfffffffc00f09947 */ /* 0x002fea000383ffff */
[----:B------:R-:W-:Y:S05]  /*21330*/  BRA `(.L_x_8915) ;  /* 0xfffffe8000cc7947 */ /* 0x000fea000383ffff */
.L_x_8690:
[----:B-1----:R1:W2:Y:S02]  /*21340*/  SYNCS.PHASECHK.TRANS64.TRYWAIT P1, [R20+URZ+0x38830], R13 ;  /* 0x0388300d140075a7 */ /* 0x0022a4000802017f */
[----:B--2---:R-:W-:Y:S05]  /*21350*/  @!P1 NANOSLEEP.SYNCS 0x989680 ;  /* 0x009896800000995d */ /* 0x004fea0003900000 */
[----:B------:R-:W2:Y:S02]  /*21360*/  @!P1 SYNCS.PHASECHK.TRANS64 P1, [R20+URZ+0x38830], R13 ;  /* 0x0388300d140095a7 */ /* 0x000ea4000802007f */
[----:B--2---:R-:W-:Y:S05]  /*21370*/  @!P1 BRA `(.L_x_8690) ;  /* 0xfffffffc00f09947 */ /* 0x004fea000383ffff */
[----:B------:R-:W-:Y:S05]  /*21380*/  BRA `(.L_x_8689) ;  /* 0xfffffe90009c7947 */ /* 0x000fea000383ffff */
.L_x_8692:
[----:B--2---:R2:W3:Y:S02]  /*21390*/  SYNCS.PHASECHK.TRANS64.TRYWAIT P1, [R18+URZ+0x38810], R3 ;  /* 0x03881003120075a7 */ /* 0x0044e4000802017f */
[----:B---3--:R-:W-:Y:S05]  /*213a0*/  @!P1 NANOSLEEP.SYNCS 0x989680 ;  /* 0x009896800000995d */ /* 0x008fea0003900000 */
[----:B------:R-:W3:Y:S02]  /*213b0*/  @!P1 SYNCS.PHASECHK.TRANS64 P1, [R18+URZ+0x38810], R3 ;  /* 0x03881003120095a7 */ /* 0x000ee4000802007f */
[----:B---3--:R-:W-:Y:S05]  /*213c0*/  @!P1 BRA `(.L_x_8692) ;  /* 0xfffffffc00f09947 */ /* 0x008fea000383ffff */
[----:B------:R-:W-:Y:S05]  /*213d0*/  BRA `(.L_x_8916) ;  /* 0xfffffe94004c7947 */ /* 0x000fea000383ffff */
.L_x_8696:
[----:B----4-:R4:W0:Y:S02]  /*213e0*/  SYNCS.PHASECHK.TRANS64.TRYWAIT P1, [R20+URZ+0x38850], R13 ;  /* 0x0388500d140075a7 */ /* 0x010824000802017f */
[----:B0-----:R-:W-:Y:S05]  /*213f0*/  @!P1 NANOSLEEP.SYNCS 0x989680 ;  /* 0x009896800000995d */ /* 0x001fea0003900000 */
[----:B------:R-:W0:Y:S02]  /*21400*/  @!P1 SYNCS.PHASECHK.TRANS64 P1, [R20+URZ+0x38850], R13 ;  /* 0x0388500d140095a7 */ /* 0x000e24000802007f */
[----:B0-----:R-:W-:Y:S05]  /*21410*/  @!P1 BRA `(.L_x_8696) ;  /* 0xfffffffc00f09947 */ /* 0x001fea000383ffff */
[----:B------:R-:W-:Y:S05]  /*21420*/  BRA `(.L_x_8695) ;  /* 0xfffffe9400687947 */ /* 0x000fea000383ffff */
.L_x_8705:
[----:B-1----:R1:W2:Y:S02]  /*21430*/  SYNCS.PHASECHK.TRANS64.TRYWAIT P1, [R21+URZ+0x38830], R15 ;  /* 0x0388300f150075a7 */ /* 0x0022a4000802017f */
[----:B--2---:R-:W-:Y:S05]  /*21440*/  @!P1 NANOSLEEP.SYNCS 0x989680 ;  /* 0x009896800000995d */ /* 0x004fea0003900000 */
[----:B------:R-:W2:Y:S02]  /*21450*/  @!P1 SYNCS.PHASECHK.TRANS64 P1, [R21+URZ+0x38830], R15 ;  /* 0x0388300f150095a7 */ /* 0x000ea4000802007f */
[----:B--2---:R-:W-:Y:S05]  /*21460*/  @!P1 BRA `(.L_x_8705) ;  /* 0xfffffffc00f09947 */ /* 0x004fea000383ffff */
[----:B------:R-:W-:Y:S05]  /*21470*/  BRA `(.L_x_8704) ;  /* 0xfffffec000b47947 */ /* 0x000fea000383ffff */
.L_x_8710:
[----:B---3--:R3:W4:Y:S02]  /*21480*/  SYNCS.PHASECHK.TRANS64.TRYWAIT P1, [R21+URZ+0x38850], R15 ;  /* 0x0388500f150075a7 */ /* 0x008724000802017f */
[----:B----4-:R-:W-:Y:S05]  /*21490*/  @!P1 NANOSLEEP.SYNCS 0x989680 ;  /* 0x009896800000995d */ /* 0x010fea0003900000 */
[----:B------:R-:W4:Y:S02]  /*214a0*/  @!P1 SYNCS.PHASECHK.TRANS64 P1, [R21+URZ+0x38850], R15 ;  /* 0x0388500f150095a7 */ /* 0x000f24000802007f */
[----:B----4-:R-:W-:Y:S05]  /*214b0*/  @!P1 BRA `(.L_x_8710) ;  /* 0xfffffffc00f09947 */ /* 0x010fea000383ffff */
[----:B------:R-:W-:Y:S05]  /*214c0*/  BRA `(.L_x_8709) ;  /* 0xfffffec400507947 */ /* 0x000fea000383ffff */
.L_x_8720:
[----:B-1----:R1:W2:Y:S02]  /*214d0*/  SYNCS.PHASECHK.TRANS64.TRYWAIT P1, [R21+URZ+0x38830], R15 ;  /* 0x0388300f150075a7 */ /* 0x0022a4000802017f */
[----:B--2---:R-:W-:Y:S05]  /*214e0*/  @!P1 NANOSLEEP.SYNCS 0x989680 ;  /* 0x009896800000995d */ /* 0x004fea0003900000 */
[----:B------:R-:W2:Y:S02]  /*214f0*/  @!P1 SYNCS.PHASECHK.TRANS64 P1, [R21+URZ+0x38830], R15 ;  /* 0x0388300f150095a7 */ /* 0x000ea4000802007f */
[----:B--2---:R-:W-:Y:S05]  /*21500*/  @!P1 BRA `(.L_x_8720) ;  /* 0xfffffffc00f09947 */ /* 0x004fea000383ffff */
[----:B------:R-:W-:Y:S05]  /*21510*/  BRA `(.L_x_8719) ;  /* 0xfffffef800c07947 */ /* 0x000fea000383ffff */
.L_x_8725:
[----:B---3--:R3:W4:Y:S02]  /*21520*/  SYNCS.PHASECHK.TRANS64.TRYWAIT P1, [R21+URZ+0x38850], R15 ;  /* 0x0388500f150075a7 */ /* 0x008724000802017f */
[----:B----4-:R-:W-:Y:S05]  /*21530*/  @!P1 NANOSLEEP.SYNCS 0x989680 ;  /* 0x009896800000995d */ /* 0x010fea0003900000 */
[----:B------:R-:W4:Y:S02]  /*21540*/  @!P1 SYNCS.PHASECHK.TRANS64 P1, [R21+URZ+0x38850], R15 ;  /* 0x0388500f150095a7 */ /* 0x000f24000802007f */
[----:B----4-:R-:W-:Y:S05]  /*21550*/  @!P1 BRA `(.L_x_8725) ;  /* 0xfffffffc00f09947 */ /* 0x010fea000383ffff */
[----:B------:R-:W-:Y:S05]  /*21560*/  BRA `(.L_x_8724) ;  /* 0xfffffefc005c7947 */ /* 0x000fea000383ffff */
.L_x_8757:
        /* <DEDUP_REMOVED lines=11> */
.L_x_8918:
[----:B------:R-:W-:Y:S05]  /*21620*/  BSYNC B1 ;  /* 0x0000000000017941 */ /* 0x000fea0003800000 */
.L_x_8917:
[----:B------:R-:W-:Y:S05]  /*21630*/  BRA `(.L_x_8919) ;  /* 0xffffff7c006c7947 */ /* 0x000fea000383ffff */
.L_x_8759:
[----:B------:R-:W-:Y:S01]  /*21640*/  BSSY B1, `(.L_x_8920) ;  /* 0x0000006000017945 */ /* 0x000fe20003800000 */
[----:B------:R-:W-:-:S07]  /*21650*/  IMAD.MOV.U32 R15, RZ, RZ, -0x1 ;  /* 0xffffffffff0f7424 */ /* 0x000fce00078e00ff */
[----:B012---:R-:W-:Y:S05]  /*21660*/  WARPSYNC.COLLECTIVE R15, `(.L_x_8921) ;  /* 0x000000000f0c7348 */ /* 0x007fea0003c00000 */
[----:B------:R-:W-:Y:S02]  /*21670*/  ELECT P6, UR62, PT ;  /* 0x00000000003e782f */ /* 0x000fe400038c0000 */
[----:B------:R-:W-:Y:S01]  /*21680*/  MOV R14, UR62 ;  /* 0x0000003e000e7c02 */ /* 0x000fe20008000f00 */
[----:B012---:R-:W-:Y:S10]  /*21690*/  ENDCOLLECTIVE ;  /* 0x000000000000791b */ /* 0x007ff40003800000 */
.L_x_8921:
[----:B------:R-:W-:Y:S05]  /*216a0*/  BSYNC B1 ;  /* 0x0000000000017941 */ /* 0x000fea0003800000 */
.L_x_8920:
[----:B------:R-:W-:Y:S05]  /*216b0*/  BRA `(.L_x_8758) ;  /* 0xffffff7c00647947 */ /* 0x000fea000383ffff */
.L_x_8761:
[----:B0-----:R0:W2:Y:S02]  /*216c0*/  SYNCS.PHASECHK.TRANS64.TRYWAIT P0, [R23+URZ+0x38820], R3 ;  /* 0x03882003170075a7 */ /* 0x0010a4000800017f */
[----:B--2---:R-:W-:Y:S05]  /*216d0*/  @!P0 NANOSLEEP.SYNCS 0x989680 ;  /* 0x009896800000895d */ /* 0x004fea0003900000 */
[----:B------:R-:W2:Y:S02]  /*216e0*/  @!P0 SYNCS.PHASECHK.TRANS64 P0, [R23+URZ+0x38820], R3 ;  /* 0x03882003170085a7 */ /* 0x000ea4000800007f */
[----:B--2---:R-:W-:Y:S05]  /*216f0*/  @!P0 BRA `(.L_x_8761) ;  /* 0xfffffffc00f08947 */ /* 0x004fea000383ffff */
[----:B------:R-:W-:Y:S05]  /*21700*/  BRA `(.L_x_8922) ;  /* 0xffffff7c00747947 */ /* 0x000fea000383ffff */
.L_x_8765:
[----:B0-----:R0:W1:Y:S02]  /*21710*/  SYNCS.PHASECHK.TRANS64.TRYWAIT P0, [R3+URZ+0x388a0], R8 ;  /* 0x0388a008030075a7 */ /* 0x001064000800017f */
[----:B-1----:R-:W-:Y:S05]  /*21720*/  @!P0 NANOSLEEP.SYNCS 0x989680 ;  /* 0x009896800000895d */ /* 0x002fea0003900000 */
[----:B------:R-:W1:Y:S02]  /*21730*/  @!P0 SYNCS.PHASECHK.TRANS64 P0, [R3+URZ+0x388a0], R8 ;  /* 0x0388a008030085a7 */ /* 0x000e64000800007f */
[----:B-1----:R-:W-:Y:S05]  /*21740*/  @!P0 BRA `(.L_x_8765) ;  /* 0xfffffffc00f08947 */ /* 0x002fea000383ffff */
[----:B------:R-:W-:Y:S05]  /*21750*/  BRA `(.L_x_8923) ;  /* 0xffffff7c008c7947 */ /* 0x000fea000383ffff */
.L_x_8770:
[----:B-1----:R1:W2:Y:S02]  /*21760*/  SYNCS.PHASECHK.TRANS64.TRYWAIT P0, [R3+URZ+0x388c0], R8 ;  /* 0x0388c008030075a7 */ /* 0x0022a4000800017f */
[----:B--2---:R-:W-:Y:S05]  /*21770*/  @!P0 NANOSLEEP.SYNCS 0x989680 ;  /* 0x009896800000895d */ /* 0x004fea0003900000 */
[----:B------:R-:W2:Y:S02]  /*21780*/  @!P0 SYNCS.PHASECHK.TRANS64 P0, [R3+URZ+0x388c0], R8 ;  /* 0x0388c008030085a7 */ /* 0x000ea4000800007f */
[----:B--2---:R-:W-:Y:S05]  /*21790*/  @!P0 BRA `(.L_x_8770) ;  /* 0xfffffffc00f08947 */ /* 0x004fea000383ffff */
[----:B------:R-:W-:Y:S05]  /*217a0*/  BRA `(.L_x_8924) ;  /* 0xffffff8000087947 */ /* 0x000fea000383ffff */
.L_x_8784:
[----:B0-----:R0:W2:Y:S02]  /*217b0*/  SYNCS.PHASECHK.TRANS64.TRYWAIT P1, [R8+URZ+0x388a0], R2 ;  /* 0x0388a002080075a7 */ /* 0x0010a4000802017f */
[----:B--2---:R-:W-:Y:S05]  /*217c0*/  @!P1 NANOSLEEP.SYNCS 0x989680 ;  /* 0x009896800000995d */ /* 0x004fea0003900000 */
[----:B------:R-:W2:Y:S02]  /*217d0*/  @!P1 SYNCS.PHASECHK.TRANS64 P1, [R8+URZ+0x388a0], R2 ;  /* 0x0388a002080095a7 */ /* 0x000ea4000802007f */
[----:B--2---:R-:W-:Y:S05]  /*217e0*/  @!P1 BRA `(.L_x_8784) ;  /* 0xfffffffc00f09947 */ /* 0x004fea000383ffff */
[----:B------:R-:W-:Y:S05]  /*217f0*/  BRA `(.L_x_8925) ;  /* 0xffffff88006c7947 */ /* 0x000fea000383ffff */
.L_x_8789:
[----:B-1----:R1:W2:Y:S02]  /*21800*/  SYNCS.PHASECHK.TRANS64.TRYWAIT P1, [R8+URZ+0x388c0], R2 ;  /* 0x0388c002080075a7 */ /* 0x0022a4000802017f */
[----:B--2---:R-:W-:Y:S05]  /*21810*/  @!P1 NANOSLEEP.SYNCS 0x989680 ;  /* 0x009896800000995d */ /* 0x004fea0003900000 */
[----:B------:R-:W2:Y:S02]  /*21820*/  @!P1 SYNCS.PHASECHK.TRANS64 P1, [R8+URZ+0x388c0], R2 ;  /* 0x0388c002080095a7 */ /* 0x000ea4000802007f */
[----:B--2---:R-:W-:Y:S05]  /*21830*/  @!P1 BRA `(.L_x_8789) ;  /* 0xfffffffc00f09947 */ /* 0x004fea000383ffff */
[----:B------:R-:W-:Y:S05]  /*21840*/  BRA `(.L_x_8926) ;  /* 0xffffff8800e47947 */ /* 0x000fea000383ffff */
.L_x_8809:
        /* <DEDUP_REMOVED lines=11> */
.L_x_8928:
[----:B------:R-:W-:Y:S05]  /*21900*/  BSYNC B0 ;  /* 0x0000000000007941 */ /* 0x000fea0003800000 */
.L_x_8927:
[----:B------:R-:W-:Y:S05]  /*21910*/  BRA `(.L_x_8929) ;  /* 0xffffffa0000c7947 */ /* 0x000fea000383ffff */
.L_x_8812:
[----:B0-----:R0:W1:Y:S02]  /*21920*/  SYNCS.PHASECHK.TRANS64.TRYWAIT P0, [R31+URZ+0x38840], R0 ;  /* 0x038840001f0075a7 */ /* 0x001064000800017f */
[----:B-1----:R-:W-:Y:S05]  /*21930*/  @!P0 NANOSLEEP.SYNCS 0x989680 ;  /* 0x009896800000895d */ /* 0x002fea0003900000 */
[----:B------:R-:W1:Y:S02]  /*21940*/  @!P0 SYNCS.PHASECHK.TRANS64 P0, [R31+URZ+0x38840], R0 ;  /* 0x038840001f0085a7 */ /* 0x000e64000800007f */
[----:B-1----:R-:W-:Y:S05]  /*21950*/  @!P0 BRA `(.L_x_8812) ;  /* 0xfffffffc00f08947 */ /* 0x002fea000383ffff */
[----:B------:R-:W-:Y:S05]  /*21960*/  BRA `(.L_x_8930) ;  /* 0xffffffa000487947 */ /* 0x000fea000383ffff */
.L_x_8813:
        /* <DEDUP_REMOVED lines=8> */
.L_x_8932:
[----:B------:R-:W-:Y:S05]  /*219f0*/  BSYNC B0 ;  /* 0x0000000000007941 */ /* 0x000fea0003800000 */
.L_x_8931:
        /* <DEDUP_REMOVED lines=9> */
.L_x_8933:
[----:B------:R-:W-:Y:S02]  /*21a90*/  IMAD.MOV.U32 R13, RZ, RZ, R4 ;  /* 0x000000ffff0d7224 */ /* 0x000fe400078e0004 */
[----:B------:R-:W-:Y:S02]  /*21aa0*/  IMAD.MOV.U32 R12, RZ, RZ, 0x1 ;  /* 0x00000001ff0c7424 */ /* 0x000fe400078e00ff */
[----:B------:R-:W-:-:S07]  /*21ab0*/  IMAD.MOV.U32 R3, RZ, RZ, R14 ;  /* 0x000000ffff037224 */ /* 0x000fce00078e000e */
[----:B------:R-:W-:Y:S05]  /*21ac0*/  WARPSYNC.COLLECTIVE R15, `(.L_x_8934) ;  /* 0x000000000f087348 */ /* 0x000fea0003c00000 */
[----:B------:R0:W1:Y:S02]  /*21ad0*/  SHFL.IDX P6, R14, R13, R12, R11 ;  /* 0x0000000c0d0e7389 */ /* 0x00006400000c000b */
[----:B01----:R-:W-:Y:S01]  /*21ae0*/  ENDCOLLECTIVE ;  /* 0x000000000000791b */ /* 0x003fe20003800000 */
.L_x_8934:
        /* <DEDUP_REMOVED lines=15> */
.L_x_8935:
[----:B------:R-:W-:Y:S02]  /*21be0*/  @P0 IMAD R6, R5, 0x2, R23 ;  /* 0x0000000205060824 */ /* 0x000fe400078e0217 */
[----:B------:R-:W-:Y:S02]  /*21bf0*/  IMAD.MOV.U32 R13, RZ, RZ, R4 ;  /* 0x000000ffff0d7224 */ /* 0x000fe400078e0004 */
[----:B------:R-:W-:Y:S02]  /*21c00*/  IMAD.MOV.U32 R12, RZ, RZ, 0x2 ;  /* 0x00000002ff0c7424 */ /* 0x000fe400078e00ff */
[----:B------:R-:W-:-:S07]  /*21c10*/  IMAD.MOV.U32 R3, RZ, RZ, R14 ;  /* 0x000000ffff037224 */ /* 0x000fce00078e000e */
[----:B------:R-:W-:Y:S05]  /*21c20*/  WARPSYNC.COLLECTIVE R15, `(.L_x_8936) ;  /* 0x000000000f087348 */ /* 0x000fea0003c00000 */
[----:B------:R0:W1:Y:S02]  /*21c30*/  SHFL.IDX P6, R14, R13, R12, R11 ;  /* 0x0000000c0d0e7389 */ /* 0x00006400000c000b */
[----:B01----:R-:W-:Y:S01]  /*21c40*/  ENDCOLLECTIVE ;  /* 0x000000000000791b */ /* 0x003fe20003800000 */
.L_x_8936:
        /* <DEDUP_REMOVED lines=15> */
.L_x_8937:
[----:B------:R-:W-:Y:S02]  /*21d40*/  @P0 IMAD R6, R5, 0x2, R23 ;  /* 0x0000000205060824 */ /* 0x000fe400078e0217 */
[----:B------:R-:W-:Y:S02]  /*21d50*/  IMAD.MOV.U32 R13, RZ, RZ, R4 ;  /* 0x000000ffff0d7224 */ /* 0x000fe400078e0004 */
[----:B------:R-:W-:Y:S02]  /*21d60*/  IMAD.MOV.U32 R12, RZ, RZ, 0x3 ;  /* 0x00000003ff0c7424 */ /* 0x000fe400078e00ff */
[----:B------:R-:W-:-:S07]  /*21d70*/  IMAD.MOV.U32 R3, RZ, RZ, R14 ;  /* 0x000000ffff037224 */ /* 0x000fce00078e000e */
[----:B------:R-:W-:Y:S05]  /*21d80*/  WARPSYNC.COLLECTIVE R15, `(.L_x_8938) ;  /* 0x000000000f087348 */ /* 0x000fea0003c00000 */
[----:B------:R0:W1:Y:S02]  /*21d90*/  SHFL.IDX P6, R14, R13, R12, R11 ;  /* 0x0000000c0d0e7389 */ /* 0x00006400000c000b */
[----:B01----:R-:W-:Y:S01]  /*21da0*/  ENDCOLLECTIVE ;  /* 0x000000000000791b */ /* 0x003fe20003800000 */
.L_x_8938:
        /* <DEDUP_REMOVED lines=10> */
.L_x_8939:
[----:B------:R-:W-:Y:S01]  /*21e50*/  @!PT LDS RZ, [RZ] ;  /* 0x00000000fffff984 */ /* 0x000fe20000000800 */
[----:B------:R-:W-:Y:S01]  /*21e60*/  @!PT LDS RZ, [RZ] ;  /* 0x00000000fffff984 */ /* 0x000fe20000000800 */
[----:B------:R-:W-:Y:S01]  /*21e70*/  @!PT LDS RZ, [RZ] ;  /* 0x00000000fffff984 */ /* 0x000fe20000000800 */
[----:B------:R0:W-:Y:S01]  /*21e80*/  @P0 LDGSTS.E.BYPASS.LTC128B.128 [R6+0x23400], desc[UR40][R2.64], !P2 ;  /* 0x2340000002060fae */ /* 0x0001e2000d101d68 */
[----:B------:R-:W-:Y:S01]  /*21e90*/  IMAD.MOV.U32 R0, RZ, RZ, R14 ;  /* 0x000000ffff007224 */ /* 0x000fe200078e000e */
[----:B------:R-:W-:Y:S06]  /*21ea0*/  BRA `(.L_x_8940) ;  /* 0xffffff9c00fc7947 */ /* 0x000fec000383ffff */
.L_x_8818:
        /* <DEDUP_REMOVED lines=9> */
.L_x_8941:
        /* <DEDUP_REMOVED lines=10> */
.L_x_8942:
[----:B------:R-:W-:Y:S02]  /*21fe0*/  IMAD.MOV.U32 R13, RZ, RZ, R3 ;  /* 0x000000ffff0d7224 */ /* 0x000fe400078e0003 */
[----:B------:R-:W-:Y:S02]  /*21ff0*/  IMAD.MOV.U32 R12, RZ, RZ, 0x1 ;  /* 0x00000001ff0c7424 */ /* 0x000fe400078e00ff */
[----:B------:R-:W-:-:S07]  /*22000*/  IMAD.MOV.U32 R4, RZ, RZ, R14 ;  /* 0x000000ffff047224 */ /* 0x000fce00078e000e */
[----:B------:R-:W-:Y:S05]  /*22010*/  WARPSYNC.COLLECTIVE R15, `(.L_x_8943) ;  /* 0x000000000f087348 */ /* 0x000fea0003c00000 */
[----:B------:R0:W1:Y:S02]  /*22020*/  SHFL.IDX P6, R14, R13, R12, R11 ;  /* 0x0000000c0d0e7389 */ /* 0x00006400000c000b */
[----:B01----:R-:W-:Y:S01]  /*22030*/  ENDCOLLECTIVE ;  /* 0x000000000000791b */ /* 0x003fe20003800000 */
.L_x_8943:
        /* <DEDUP_REMOVED lines=12> */
.L_x_8944:
[----:B------:R-:W-:Y:S02]  /*22100*/  IMAD.MOV.U32 R13, RZ, RZ, R3 ;  /* 0x000000ffff0d7224 */ /* 0x000fe400078e0003 */
[----:B------:R-:W-:Y:S02]  /*22110*/  IMAD.MOV.U32 R12, RZ, RZ, 0x2 ;  /* 0x00000002ff0c7424 */ /* 0x000fe400078e00ff */
[----:B------:R-:W-:-:S07]  /*22120*/  IMAD.MOV.U32 R5, RZ, RZ, R14 ;  /* 0x000000ffff057224 */ /* 0x000fce00078e000e */
[----:B------:R-:W-:Y:S05]  /*22130*/  WARPSYNC.COLLECTIVE R15, `(.L_x_8945) ;  /* 0x000000000f087348 */ /* 0x000fea0003c00000 */
[----:B------:R0:W1:Y:S02]  /*22140*/  SHFL.IDX P6, R14, R13, R12, R11 ;  /* 0x0000000c0d0e7389 */ /* 0x00006400000c000b */
[----:B01----:R-:W-:Y:S01]  /*22150*/  ENDCOLLECTIVE ;  /* 0x000000000000791b */ /* 0x003fe20003800000 */
.L_x_8945:
        /* <DEDUP_REMOVED lines=10> */
.L_x_8946:
        /* <DEDUP_REMOVED lines=11> */
.L_x_8947:
        /* <DEDUP_REMOVED lines=10> */
.L_x_8948:
[----:B------:R-:W-:Y:S01]  /*22350*/  @!PT LDS RZ, [RZ] ;  /* 0x00000000fffff984 */ /* 0x000fe20000000800 */
[----:B------:R-:W-:Y:S01]  /*22360*/  @!PT LDS RZ, [RZ] ;  /* 0x00000000fffff984 */ /* 0x000fe20000000800 */
[----:B------:R-:W-:Y:S01]  /*22370*/  @!PT LDS RZ, [RZ] ;  /* 0x00000000fffff984 */ /* 0x000fe20000000800 */
[----:B------:R0:W-:Y:S01]  /*22380*/  @!P0 LDGSTS.E.BYPASS.LTC128B.128 [R26+0x21400], desc[UR40][R4.64], !P1 ;  /* 0x21400000041a8fae */ /* 0x0001e2000c901d68 */
[----:B------:R-:W-:Y:S01]  /*22390*/  IMAD.MOV.U32 R0, RZ, RZ, R14 ;  /* 0x000000ffff007224 */ /* 0x000fe200078e000e */
[----:B------:R-:W-:Y:S06]  /*223a0*/  BRA `(.L_x_8949) ;  /* 0xffffffa400187947 */ /* 0x000fec000383ffff */
.L_x_8822:
        /* <DEDUP_REMOVED lines=45> */
.L_x_8951:
[----:B------:R-:W-:Y:S05]  /*22680*/  BSYNC B0 ;  /* 0x0000000000007941 */ /* 0x000fea0003800000 */
.L_x_8950:
        /* <DEDUP_REMOVED lines=11> */
.L_x_8952:
        /* <DEDUP_REMOVED lines=39> */
.L_x_8953:
        /* <DEDUP_REMOVED lines=8> */
.L_x_8954:
        /* <DEDUP_REMOVED lines=33> */
.L_x_8955:
[----:B------:R-:W-:Y:S02]  /*22c40*/  IMAD.MOV.U32 R13, RZ, RZ, R5 ;  /* 0x000000ffff0d7224 */ /* 0x000fe400078e0005 */
[----:B------:R-:W-:-:S07]  /*22c50*/  IMAD.MOV.U32 R8, RZ, RZ, R14 ;  /* 0x000000ffff087224 */ /* 0x000fce00078e000e */
[----:B------:R-:W-:Y:S05]  /*22c60*/  WARPSYNC.COLLECTIVE R15, `(.L_x_8956) ;  /* 0x000000000f087348 */ /* 0x000fea0003c00000 */
[----:B------:R0:W1:Y:S02]  /*22c70*/  SHFL.IDX P6, R14, R13, R12, R11 ;  /* 0x0000000c0d0e7389 */ /* 0x00006400000c000b */
[----:B01----:R-:W-:Y:S01]  /*22c80*/  ENDCOLLECTIVE ;  /* 0x000000000000791b */ /* 0x003fe20003800000 */
.L_x_8956:
        /* <DEDUP_REMOVED lines=23> */
.L_x_8957:
        /* <DEDUP_REMOVED lines=9> */
.L_x_8958:
[----:B------:R-:W-:Y:S01]  /*22e90*/  IMAD.MOV.U32 R2, RZ, RZ, R14 ;  /* 0x000000ffff027224 */ /* 0x000fe200078e000e */
[----:B------:R-:W-:Y:S06]  /*22ea0*/  BRA `(.L_x_8959) ;  /* 0xffffffa400fc7947 */ /* 0x000fec000383ffff */
.L_x_8827:
[----:B-1----:R1:W2:Y:S02]  /*22eb0*/  SYNCS.PHASECHK.TRANS64.TRYWAIT P0, [R23+URZ+0x38820], R0 ;  /* 0x03882000170075a7 */ /* 0x0022a4000800017f */
[----:B--2---:R-:W-:Y:S05]  /*22ec0*/  @!P0 NANOSLEEP.SYNCS 0x989680 ;  /* 0x009896800000895d */ /* 0x004fea0003900000 */
[----:B------:R-:W2:Y:S02]  /*22ed0*/  @!P0 SYNCS.PHASECHK.TRANS64 P0, [R23+URZ+0x38820], R0 ;  /* 0x03882000170085a7 */ /* 0x000ea4000800007f */
[----:B--2---:R-:W-:Y:S05]  /*22ee0*/  @!P0 BRA `(.L_x_8827) ;  /* 0xfffffffc00f08947 */ /* 0x004fea000383ffff */
[----:B------:R-:W-:Y:S05]  /*22ef0*/  BRA `(.L_x_8960) ;  /* 0xffffffa800a47947 */ /* 0x000fea000383ffff */
.L_x_8830:
[----:B-1----:R1:W2:Y:S02]  /*22f00*/  SYNCS.PHASECHK.TRANS64.TRYWAIT P0, [R31+URZ+0x38860], R0 ;  /* 0x038860001f0075a7 */ /* 0x0022a4000800017f */
[----:B--2---:R-:W-:Y:S05]  /*22f10*/  @!P0 NANOSLEEP.SYNCS 0x989680 ;  /* 0x009896800000895d */ /* 0x004fea0003900000 */
[----:B------:R-:W2:Y:S02]  /*22f20*/  @!P0 SYNCS.PHASECHK.TRANS64 P0, [R31+URZ+0x38860], R0 ;  /* 0x038860001f0085a7 */ /* 0x000ea4000800007f */
[----:B--2---:R-:W-:Y:S05]  /*22f30*/  @!P0 BRA `(.L_x_8830) ;  /* 0xfffffffc00f08947 */ /* 0x004fea000383ffff */
[----:B------:R-:W-:Y:S05]  /*22f40*/  BRA `(.L_x_8961) ;  /* 0xffffffa800b47947 */ /* 0x000fea000383ffff */
.L_x_8831:
        /* <DEDUP_REMOVED lines=8> */
.L_x_8963:
[----:B------:R-:W-:Y:S05]  /*22fd0*/  BSYNC B0 ;  /* 0x0000000000007941 */ /* 0x000fea0003800000 */
.L_x_8962:
        /* <DEDUP_REMOVED lines=15> */
.L_x_8964:
        /* <DEDUP_REMOVED lines=39> */
.L_x_8965:
[----:B------:R-:W-:Y:S02]  /*23340*/  IMAD.MOV.U32 R13, RZ, RZ, R5 ;  /* 0x000000ffff0d7224 */ /* 0x000fe400078e0005 */
[----:B------:R-:W-:-:S07]  /*23350*/  IMAD.MOV.U32 R3, RZ, RZ, R14 ;  /* 0x000000ffff037224 */ /* 0x000fce00078e000e */
[----:B------:R-:W-:Y:S05]  /*23360*/  WARPSYNC.COLLECTIVE R15, `(.L_x_8966) ;  /* 0x000000000f087348 */ /* 0x000fea0003c00000 */
[----:B------:R0:W1:Y:S02]  /*23370*/  SHFL.IDX P6, R14, R13, R12, R11 ;  /* 0x0000000c0d0e7389 */ /* 0x00006400000c000b */
[----:B01----:R-:W-:Y:S01]  /*23380*/  ENDCOLLECTIVE ;  /* 0x000000000000791b */ /* 0x003fe20003800000 */
.L_x_8966:
        /* <DEDUP_REMOVED lines=29> */
.L_x_8967:
[----:B------:R-:W-:Y:S02]  /*23560*/  IMAD.MOV.U32 R13, RZ, RZ, R5 ;  /* 0x000000ffff0d7224 */ /* 0x000fe400078e0005 */
[----:B------:R-:W-:-:S07]  /*23570*/  IMAD.MOV.U32 R7, RZ, RZ, R14 ;  /* 0x000000ffff077224 */ /* 0x000fce00078e000e */
[----:B------:R-:W-:Y:S05]  /*23580*/  WARPSYNC.COLLECTIVE R15, `(.L_x_8968) ;  /* 0x000000000f087348 */ /* 0x000fea0003c00000 */
[----:B------:R0:W1:Y:S02]  /*23590*/  SHFL.IDX P6, R14, R13, R12, R11 ;  /* 0x0000000c0d0e7389 */ /* 0x00006400000c000b */
[----:B01----:R-:W-:Y:S01]  /*235a0*/  ENDCOLLECTIVE ;  /* 0x000000000000791b */ /* 0x003fe20003800000 */
.L_x_8968:
        /* <DEDUP_REMOVED lines=29> */
.L_x_8969:
[----:B------:R-:W-:Y:S02]  /*23780*/  IMAD.MOV.U32 R13, RZ, RZ, R5 ;  /* 0x000000ffff0d7224 */ /* 0x000fe400078e0005 */
[----:B------:R-:W-:-:S07]  /*23790*/  IMAD.MOV.U32 R6, RZ, RZ, R14 ;  /* 0x000000ffff067224 */ /* 0x000fce00078e000e */
[----:B------:R-:W-:Y:S05]  /*237a0*/  WARPSYNC.COLLECTIVE R15, `(.L_x_8970) ;  /* 0x000000000f087348 */ /* 0x000fea0003c00000 */
[----:B------:R0:W1:Y:S02]  /*237b0*/  SHFL.IDX P6, R14, R13, R12, R11 ;  /* 0x0000000c0d0e7389 */ /* 0x00006400000c000b */
[----:B01----:R-:W-:Y:S01]  /*237c0*/  ENDCOLLECTIVE ;  /* 0x000000000000791b */ /* 0x003fe20003800000 */
.L_x_8970:
[----:B------:R-:W-:Y:S01]  /*237d0*/  IMAD.MOV.U32 R2, RZ, RZ, R14 ;  /* 0x000000ffff027224 */ /* 0x000fe200078e000e */
[----:B------:R-:W-:Y:S06]  /*237e0*/  BRA `(.L_x_8971) ;  /* 0xffffffa8004c7947 */ /* 0x000fec000383ffff */
.L_x_8838:
[----:B0-----:R0:W1:Y:S02]  /*237f0*/  SYNCS.PHASECHK.TRANS64.TRYWAIT P0, [R6+URZ+0x38840], R21 ;  /* 0x03884015060075a7 */ /* 0x001064000800017f */
[----:B-1----:R-:W-:Y:S05]  /*23800*/  @!P0 NANOSLEEP.SYNCS 0x989680 ;  /* 0x009896800000895d */ /* 0x002fea0003900000 */
[----:B------:R-:W1:Y:S02]  /*23810*/  @!P0 SYNCS.PHASECHK.TRANS64 P0, [R6+URZ+0x38840], R21 ;  /* 0x03884015060085a7 */ /* 0x000e64000800007f */
[----:B-1----:R-:W-:Y:S05]  /*23820*/  @!P0 BRA `(.L_x_8838) ;  /* 0xfffffffc00f08947 */ /* 0x002fea000383ffff */
[----:B------:R-:W-:Y:S05]  /*23830*/  BRA `(.L_x_8972) ;  /* 0xffffffac00d87947 */ /* 0x000fea000383ffff */
.L_x_8839:
        /* <DEDUP_REMOVED lines=8> */
.L_x_8974:
[----:B------:R-:W-:Y:S05]  /*238c0*/  BSYNC B1 ;  /* 0x0000000000017941 */ /* 0x000fea0003800000 */
.L_x_8973:
        /* <DEDUP_REMOVED lines=9> */
.L_x_8975:
[----:B------:R-:W-:Y:S02]  /*23960*/  IMAD.MOV.U32 R13, RZ, RZ, R27 ;  /* 0x000000ffff0d7224 */ /* 0x000fe400078e001b */
[----:B------:R-:W-:Y:S02]  /*23970*/  IMAD.MOV.U32 R12, RZ, RZ, 0x1 ;  /* 0x00000001ff0c7424 */ /* 0x000fe400078e00ff */
[----:B------:R-:W-:-:S07]  /*23980*/  IMAD.MOV.U32 R2, RZ, RZ, R14 ;  /* 0x000000ffff027224 */ /* 0x000fce00078e000e */
[----:B------:R-:W-:Y:S05]  /*23990*/  WARPSYNC.COLLECTIVE R15, `(.L_x_8976) ;  /* 0x000000000f087348 */ /* 0x000fea0003c00000 */
[----:B------:R0:W1:Y:S02]  /*239a0*/  SHFL.IDX P6, R14, R13, R12, R11 ;  /* 0x0000000c0d0e7389 */ /* 0x00006400000c000b */
[----:B01----:R-:W-:Y:S01]  /*239b0*/  ENDCOLLECTIVE ;  /* 0x000000000000791b */ /* 0x003fe20003800000 */
.L_x_8976:
        /* <DEDUP_REMOVED lines=11> */
.L_x_8977:
[----:B------:R-:W-:Y:S02]  /*23a70*/  IMAD.MOV.U32 R13, RZ, RZ, R27 ;  /* 0x000000ffff0d7224 */ /* 0x000fe400078e001b */
[----:B------:R-:W-:Y:S02]  /*23a80*/  IMAD.MOV.U32 R12, RZ, RZ, 0x2 ;  /* 0x00000002ff0c7424 */ /* 0x000fe400078e00ff */
[----:B------:R-:W-:-:S07]  /*23a90*/  IMAD.MOV.U32 R2, RZ, RZ, R14 ;  /* 0x000000ffff027224 */ /* 0x000fce00078e000e */
[----:B------:R-:W-:Y:S05]  /*23aa0*/  WARPSYNC.COLLECTIVE R15, `(.L_x_8978) ;  /* 0x000000000f087348 */ /* 0x000fea0003c00000 */
[----:B------:R0:W1:Y:S02]  /*23ab0*/  SHFL.IDX P6, R14, R13, R12, R11 ;  /* 0x0000000c0d0e7389 */ /* 0x00006400000c000b */
[----:B01----:R-:W-:Y:S01]  /*23ac0*/  ENDCOLLECTIVE ;  /* 0x000000000000791b */ /* 0x003fe20003800000 */
.L_x_8978:
        /* <DEDUP_REMOVED lines=11> */
.L_x_8979:
[----:B------:R-:W-:Y:S02]  /*23b80*/  IMAD.MOV.U32 R13, RZ, RZ, R27 ;  /* 0x000000ffff0d7224 */ /* 0x000fe400078e001b */
[----:B------:R-:W-:Y:S02]  /*23b90*/  IMAD.MOV.U32 R12, RZ, RZ, 0x3 ;  /* 0x00000003ff0c7424 */ /* 0x000fe400078e00ff */
[----:B------:R-:W-:-:S07]  /*23ba0*/  IMAD.MOV.U32 R2, RZ, RZ, R14 ;  /* 0x000000ffff027224 */ /* 0x000fce00078e000e */
[----:B------:R-:W-:Y:S05]  /*23bb0*/  WARPSYNC.COLLECTIVE R15, `(.L_x_8980) ;  /* 0x000000000f087348 */ /* 0x000fea0003c00000 */
[----:B------:R0:W1:Y:S02]  /*23bc0*/  SHFL.IDX P6, R14, R13, R12, R11 ;  /* 0x0000000c0d0e7389 */ /* 0x00006400000c000b */
[----:B01----:R-:W-:Y:S01]  /*23bd0*/  ENDCOLLECTIVE ;  /* 0x000000000000791b */ /* 0x003fe20003800000 */
.L_x_8980:
        /* <DEDUP_REMOVED lines=11> */
.L_x_8981:
[----:B------:R-:W-:Y:S01]  /*23c90*/  IMAD.MOV.U32 R2, RZ, RZ, R14 ;  /* 0x000000ffff027224 */ /* 0x000fe200078e000e */
[----:B------:R-:W-:Y:S06]  /*23ca0*/  BRA `(.L_x_8982) ;  /* 0xffffffac00687947 */ /* 0x000fec000383ffff */
.L_x_8844:
[----:B---3--:R3:W4:Y:S02]  /*23cb0*/  SYNCS.PHASECHK.TRANS64.TRYWAIT P0, [R6+URZ+0x38860], R21 ;  /* 0x03886015060075a7 */ /* 0x008724000800017f */
[----:B----4-:R-:W-:Y:S05]  /*23cc0*/  @!P0 NANOSLEEP.SYNCS 0x989680 ;  /* 0x009896800000895d */ /* 0x010fea0003900000 */
[----:B------:R-:W4:Y:S02]  /*23cd0*/  @!P0 SYNCS.PHASECHK.TRANS64 P0, [R6+URZ+0x38860], R21 ;  /* 0x03886015060085a7 */ /* 0x000f24000800007f */
[----:B----4-:R-:W-:Y:S05]  /*23ce0*/  @!P0 BRA `(.L_x_8844) ;  /* 0xfffffffc00f08947 */ /* 0x010fea000383ffff */
[----:B------:R-:W-:Y:S05]  /*23cf0*/  BRA `(.L_x_8983) ;  /* 0xffffffac00b87947 */ /* 0x000fea000383ffff */
.L_x_8845:
        /* <DEDUP_REMOVED lines=8> */
.L_x_8985:
[----:B------:R-:W-:Y:S05]  /*23d80*/  BSYNC B1 ;  /* 0x0000000000017941 */ /* 0x000fea0003800000 */
.L_x_8984:
        /* <DEDUP_REMOVED lines=13> */
.L_x_8986:
        /* <DEDUP_REMOVED lines=17> */
.L_x_8987:
        /* <DEDUP_REMOVED lines=16> */
.L_x_8988:
        /* <DEDUP_REMOVED lines=19> */
.L_x_8989:
        /* <DEDUP_REMOVED lines=14> */
.L_x_8990:
        /* <DEDUP_REMOVED lines=16> */
.L_x_8991:
        /* <DEDUP_REMOVED lines=14> */
.L_x_8992:
[----:B------:R-:W-:Y:S05]  /*24460*/  BRA `(.L_x_8993) ;  /* 0xffffffac00247947 */ /* 0x000fea000383ffff */
.L_x_8853:
        /* <DEDUP_REMOVED lines=8> */
.L_x_8995:
[----:B------:R-:W-:Y:S05]  /*244f0*/  BSYNC B0 ;  /* 0x0000000000007941 */ /* 0x000fea0003800000 */
.L_x_8994:
        /* <DEDUP_REMOVED lines=9> */
.L_x_8996:
        /* <DEDUP_REMOVED lines=18> */
.L_x_8997:
[----:B------:R-:W-:Y:S01]  /*246b0*/  IMAD.MOV.U32 R12, RZ, RZ, 0x2 ;  /* 0x00000002ff0c7424 */ /* 0x000fe200078e00ff */
[----:B------:R-:W-:-:S05]  /*246c0*/  SEL R5, R14, RZ, P1 ;  /* 0x000000ff0e057207 */ /* 0x000fca0000800000 */
[----:B------:R-:W-:-:S04]  /*246d0*/  IMAD.IADD R4, R2, 0x1, R5 ;  /* 0x0000000102047824 */ /* 0x000fc800078e0205 */
[----:B------:R-:W-:-:S07]  /*246e0*/  IMAD.MOV.U32 R13, RZ, RZ, R4 ;  /* 0x000000ffff0d7224 */ /* 0x000fce00078e0004 */
[----:B------:R-:W-:Y:S05]  /*246f0*/  WARPSYNC.COLLECTIVE R15, `(.L_x_8998) ;  /* 0x000000000f087348 */ /* 0x000fea0003c00000 */
[----:B------:R0:W1:Y:S02]  /*24700*/  SHFL.UP P6, R14, R13, R12, R11 ;  /* 0x0400000c0d0e7389 */ /* 0x00006400000c000b */
[----:B01----:R-:W-:Y:S01]  /*24710*/  ENDCOLLECTIVE ;  /* 0x000000000000791b */ /* 0x003fe20003800000 */
.L_x_8998:
[----:B------:R-:W-:Y:S01]  /*24720*/  IMAD.MOV.U32 R12, RZ, RZ, 0x4 ;  /* 0x00000004ff0c7424 */ /* 0x000fe200078e00ff */
[----:B------:R-:W-:-:S05]  /*24730*/  SEL R5, R14, RZ, P2 ;  /* 0x000000ff0e057207 */ /* 0x000fca0001000000 */
[----:B------:R-:W-:-:S04]  /*24740*/  IMAD.IADD R5, R4, 0x1, R5 ;  /* 0x0000000104057824 */ /* 0x000fc800078e0205 */
[----:B------:R-:W-:-:S07]  /*24750*/  IMAD.MOV.U32 R13, RZ, RZ, R5 ;  /* 0x000000ffff0d7224 */ /* 0x000fce00078e0005 */
[----:B------:R-:W-:Y:S05]  /*24760*/  WARPSYNC.COLLECTIVE R15, `(.L_x_8999) ;  /* 0x000000000f087348 */ /* 0x000fea0003c00000 */
[----:B------:R0:W1:Y:S02]  /*24770*/  SHFL.UP P6, R14, R13, R12, R11 ;  /* 0x0400000c0d0e7389 */ /* 0x00006400000c000b */
[----:B01----:R-:W-:Y:S01]  /*24780*/  ENDCOLLECTIVE ;  /* 0x000000000000791b */ /* 0x003fe20003800000 */
.L_x_8999:
[----:B------:R-:W-:Y:S01]  /*24790*/  IMAD.MOV.U32 R12, RZ, RZ, 0x8 ;  /* 0x00000008ff0c7424 */ /* 0x000fe200078e00ff */
[----:B------:R-:W-:-:S05]  /*247a0*/  SEL R6, R14, RZ, P3 ;  /* 0x000000ff0e067207 */ /* 0x000fca0001800000 */
[----:B------:R-:W-:-:S04]  /*247b0*/  IMAD.IADD R6, R5, 0x1, R6 ;  /* 0x0000000105067824 */ /* 0x000fc800078e0206 */
[----:B------:R-:W-:-:S07]  /*247c0*/  IMAD.MOV.U32 R13, RZ, RZ, R6 ;  /* 0x000000ffff0d7224 */ /* 0x000fce00078e0006 */
[----:B------:R-:W-:Y:S05]  /*247d0*/  WARPSYNC.COLLECTIVE R15, `(.L_x_9000) ;  /* 0x000000000f087348 */ /* 0x000fea0003c00000 */
[----:B------:R0:W1:Y:S02]  /*247e0*/  SHFL.UP P6, R14, R13, R12, R11 ;  /* 0x0400000c0d0e7389 */ /* 0x00006400000c000b */
[----:B01----:R-:W-:Y:S01]  /*247f0*/  ENDCOLLECTIVE ;  /* 0x000000000000791b */ /* 0x003fe20003800000 */
.L_x_9000:
[----:B------:R-:W-:Y:S01]  /*24800*/  IMAD.MOV.U32 R12, RZ, RZ, 0x10 ;  /* 0x00000010ff0c7424 */ /* 0x000fe200078e00ff */
[----:B------:R-:W-:-:S05]  /*24810*/  SEL R3, R14, RZ, P4 ;  /* 0x000000ff0e037207 */ /* 0x000fca0002000000 */
[----:B------:R-:W-:-:S04]  /*24820*/  IMAD.IADD R4, R6, 0x1, R3 ;  /* 0x0000000106047824 */ /* 0x000fc800078e0203 */
[----:B------:R-:W-:-:S07]  /*24830*/  IMAD.MOV.U32 R13, RZ, RZ, R4 ;  /* 0x000000ffff0d7224 */ /* 0x000fce00078e0004 */
[----:B------:R-:W-:Y:S05]  /*24840*/  WARPSYNC.COLLECTIVE R15, `(.L_x_9001) ;  /* 0x000000000f087348 */ /* 0x000fea0003c00000 */
[----:B------:R0:W1:Y:S02]  /*24850*/  SHFL.UP P6, R14, R13, R12, R11 ;  /* 0x0400000c0d0e7389 */ /* 0x00006400000c000b */
[----:B01----:R-:W-:Y:S01]  /*24860*/  ENDCOLLECTIVE ;  /* 0x000000000000791b */ /* 0x003fe20003800000 */
.L_x_9001:
        /* <DEDUP_REMOVED lines=8> */
.L_x_9002:
[----:B------:R-:W-:Y:S05]  /*248f0*/  BRA `(.L_x_9003) ;  /* 0xffffffac00b87947 */ /* 0x000fea000383ffff */
.L_x_8858:
        /* <DEDUP_REMOVED lines=8> */
.L_x_9005:
[----:B------:R-:W-:Y:S05]  /*24980*/  BSYNC B0 ;  /* 0x0000000000007941 */ /* 0x000fea0003800000 */
.L_x_9004:
        /* <DEDUP_REMOVED lines=8> */
.L_x_9006:
[----:B------:R-:W-:Y:S01]  /*24a10*/  IMAD.MOV.U32 R12, RZ, RZ, 0x4 ;  /* 0x00000004ff0c7424 */ /* 0x000fe200078e00ff */
[----:B------:R-:W-:-:S05]  /*24a20*/  SEL R14, R14, RZ, P2 ;  /* 0x000000ff0e0e7207 */ /* 0x000fca0001000000 */
[----:B------:R-:W-:-:S04]  /*24a30*/  IMAD.IADD R3, R13, 0x1, R14 ;  /* 0x000000010d037824 */ /* 0x000fc800078e020e */
[----:B------:R-:W-:-:S07]  /*24a40*/  IMAD.MOV.U32 R13, RZ, RZ, R3 ;  /* 0x000000ffff0d7224 */ /* 0x000fce00078e0003 */
[----:B------:R-:W-:Y:S05]  /*24a50*/  WARPSYNC.COLLECTIVE R15, `(.L_x_9007) ;  /* 0x000000000f087348 */ /* 0x000fea0003c00000 */
[----:B------:R0:W1:Y:S02]  /*24a60*/  SHFL.UP P6, R14, R13, R12, R11 ;  /* 0x0400000c0d0e7389 */ /* 0x00006400000c000b */
[----:B01----:R-:W-:Y:S01]  /*24a70*/  ENDCOLLECTIVE ;  /* 0x000000000000791b */ /* 0x003fe20003800000 */
.L_x_9007:
[----:B------:R-:W-:Y:S01]  /*24a80*/  IMAD.MOV.U32 R12, RZ, RZ, 0x8 ;  /* 0x00000008ff0c7424 */ /* 0x000fe200078e00ff */
[----:B------:R-:W-:-:S05]  /*24a90*/  SEL R4, R14, RZ, P3 ;  /* 0x000000ff0e047207 */ /* 0x000fca0001800000 */
[----:B------:R-:W-:-:S04]  /*24aa0*/  IMAD.IADD R4, R3, 0x1, R4 ;  /* 0x0000000103047824 */ /* 0x000fc800078e0204 */
[----:B------:R-:W-:-:S07]  /*24ab0*/  IMAD.MOV.U32 R13, RZ, RZ, R4 ;  /* 0x000000ffff0d7224 */ /* 0x000fce00078e0004 */
[----:B------:R-:W-:Y:S05]  /*24ac0*/  WARPSYNC.COLLECTIVE R15, `(.L_x_9008) ;  /* 0x000000000f087348 */ /* 0x000fea0003c00000 */
[----:B------:R0:W1:Y:S02]  /*24ad0*/  SHFL.UP P6, R14, R13, R12, R11 ;  /* 0x0400000c0d0e7389 */ /* 0x00006400000c000b */
[----:B01----:R-:W-:Y:S01]  /*24ae0*/  ENDCOLLECTIVE ;  /* 0x000000000000791b */ /* 0x003fe20003800000 */
.L_x_9008:
[----:B------:R-:W-:Y:S01]  /*24af0*/  IMAD.MOV.U32 R12, RZ, RZ, 0x10 ;  /* 0x00000010ff0c7424 */ /* 0x000fe200078e00ff */
[----:B------:R-:W-:-:S05]  /*24b00*/  SEL R5, R14, RZ, P4 ;  /* 0x000000ff0e057207 */ /* 0x000fca0002000000 */
[----:B------:R-:W-:-:S04]  /*24b10*/  IMAD.IADD R5, R4, 0x1, R5 ;  /* 0x0000000104057824 */ /* 0x000fc800078e0205 */
[----:B------:R-:W-:-:S07]  /*24b20*/  IMAD.MOV.U32 R13, RZ, RZ, R5 ;  /* 0x000000ffff0d7224 */ /* 0x000fce00078e0005 */
[----:B------:R-:W-:Y:S05]  /*24b30*/  WARPSYNC.COLLECTIVE R15, `(.L_x_9009) ;  /* 0x000000000f087348 */ /* 0x000fea0003c00000 */
[----:B------:R0:W1:Y:S02]  /*24b40*/  SHFL.UP P6, R14, R13, R12, R11 ;  /* 0x0400000c0d0e7389 */ /* 0x00006400000c000b */
[----:B01----:R-:W-:Y:S01]  /*24b50*/  ENDCOLLECTIVE ;  /* 0x000000000000791b */ /* 0x003fe20003800000 */
.L_x_9009:
        /* <DEDUP_REMOVED lines=8> */
.L_x_9010:
[----:B------:R-:W-:Y:S05]  /*24be0*/  BRA `(.L_x_9011) ;  /* 0xffffffac00987947 */ /* 0x000fea000383ffff */
.L_x_8860:
[----:B------:R-:W-:Y:S01]  /*24bf0*/  BSSY B0, `(.L_x_9012) ;  /* 0x0000006000007945 */ /* 0x000fe20003800000 */
[----:B------:R-:W-:Y:S01]  /*24c00*/  PLOP3.LUT P6, PT, P6, PT, PT, 0x8, 0x0 ;  /* 0x000000000000781c */ /* 0x000fe200037ce170 */
[----:B------:R-:W-:-:S12]  /*24c10*/  IMAD.MOV.U32 R15, RZ, RZ, -0x1 ;  /* 0xffffffffff0f7424 */ /* 0x000fd800078e00ff */
[----:B0-----:R-:W-:Y:S05]  /*24c20*/  WARPSYNC.COLLECTIVE R15, `(.L_x_9013) ;  /* 0x000000000f087348 */ /* 0x001fea0003c00000 */
[----:B------:R-:W-:Y:S01]  /*24c30*/  VOTE.ANY R14, PT, P6 ;  /* 0x00000000000e7806 */ /* 0x000fe200030e0100 */
[----:B0-----:R-:W-:Y:S06]  /*24c40*/  ENDCOLLECTIVE ;  /* 0x000000000000791b */ /* 0x001fec0003800000 */
.L_x_9013:
[----:B------:R-:W-:Y:S05]  /*24c50*/  BSYNC B0 ;  /* 0x0000000000007941 */ /* 0x000fea0003800000 */
.L_x_9012:
        /* <DEDUP_REMOVED lines=9> */
.L_x_9014:
[----:B------:R-:W-:Y:S01]  /*24cf0*/  IMAD.MOV.U32 R17, RZ, RZ, R14 ;  /* 0x000000ffff117224 */ /* 0x000fe200078e000e */
[----:B------:R-:W-:Y:S06]  /*24d00*/  BRA `(.L_x_9015) ;  /* 0xffffffac00887947 */ /* 0x000fec000383ffff */
.L_x_8862:
[----:B------:R-:W-:Y:S01]  /*24d10*/  BSSY B0, `(.L_x_9016) ;  /* 0x0000007000007945 */ /* 0x000fe20003800000 */
[----:B------:R-:W-:Y:S02]  /*24d20*/  IMAD.MOV.U32 R13, RZ, RZ, R3 ;  /* 0x000000ffff0d7224 */ /* 0x000fe400078e0003 */
[----:B------:R-:W-:Y:S02]  /*24d30*/  IMAD.MOV.U32 R11, RZ, RZ, 0x1f ;  /* 0x0000001fff0b7424 */ /* 0x000fe400078e00ff */
[----:B------:R-:W-:-:S07]  /*24d40*/  IMAD.MOV.U32 R15, RZ, RZ, -0x1 ;  /* 0xffffffffff0f7424 */ /* 0x000fce00078e00ff */
[----:B012---:R-:W-:Y:S05]  /*24d50*/  WARPSYNC.COLLECTIVE R15, `(.L_x_9017) ;  /* 0x000000000f087348 */ /* 0x007fea0003c00000 */
[----:B------:R3:W4:Y:S02]  /*24d60*/  SHFL.IDX P6, R14, R13, R12, R11 ;  /* 0x0000000c0d0e7389 */ /* 0x00072400000c000b */
[----:B01234-:R-:W-:Y:S01]  /*24d70*/  ENDCOLLECTIVE ;  /* 0x000000000000791b */ /* 0x01ffe20003800000 */
.L_x_9017:
[----:B------:R-:W-:Y:S05]  /*24d80*/  BSYNC B0 ;  /* 0x0000000000007941 */ /* 0x000fea0003800000 */
.L_x_9016:
[----:B------:R-:W-:Y:S01]  /*24d90*/  IMAD.MOV.U32 R6, RZ, RZ, R14 ;  /* 0x000000ffff067224 */ /* 0x000fe200078e000e */
[----:B------:R-:W-:Y:S06]  /*24da0*/  BRA `(.L_x_8861) ;  /* 0xffffffac007c7947 */ /* 0x000fec000383ffff */
.L_x_8866:
[----:B0-----:R0:W1:Y:S02]  /*24db0*/  SYNCS.PHASECHK.TRANS64.TRYWAIT P0, [R4+URZ+0x38820], R0 ;  /* 0x03882000040075a7 */ /* 0x001064000800017f */
[----:B-1----:R-:W-:Y:S05]  /*24dc0*/  @!P0 NANOSLEEP.SYNCS 0x989680 ;  /* 0x009896800000895d */ /* 0x002fea0003900000 */
[----:B------:R-:W1:Y:S02]  /*24dd0*/  @!P0 SYNCS.PHASECHK.TRANS64 P0, [R4+URZ+0x38820], R0 ;  /* 0x03882000040085a7 */ /* 0x000e64000800007f */
[----:B-1----:R-:W-:Y:S05]  /*24de0*/  @!P0 BRA `(.L_x_8866) ;  /* 0xfffffffc00f08947 */ /* 0x002fea000383ffff */
[----:B------:R-:W-:Y:S05]  /*24df0*/  BRA `(.L_x_9018) ;  /* 0xffffffb000f47947 */ /* 0x000fea000383ffff */
.L_x_8867:
        /* <DEDUP_REMOVED lines=11> */
.L_x_9020:
[----:B------:R-:W-:Y:S05]  /*24eb0*/  BSYNC B0 ;  /* 0x0000000000007941 */ /* 0x000fea0003800000 */
.L_x_9019:
[----:B------:R-:W-:Y:S05]  /*24ec0*/  BRA `(.L_x_9021) ;  /* 0xffffffb000dc7947 */ /* 0x000fea000383ffff */
.L_x_8868:
[----:B------:R-:W-:Y:S01]  /*24ed0*/  BSSY B0, `(.L_x_9022) ;  /* 0x0000006000007945 */ /* 0x000fe20003800000 */
[----:B------:R-:W-:-:S07]  /*24ee0*/  IMAD.MOV.U32 R15, RZ, RZ, -0x1 ;  /* 0xffffffffff0f7424 */ /* 0x000fce00078e00ff */
[----:B0-234-:R-:W-:Y:S05]  /*24ef0*/  WARPSYNC.COLLECTIVE R15, `(.L_x_9023) ;  /* 0x000000000f0c7348 */ /* 0x01dfea0003c00000 */
[----:B------:R-:W-:Y:S02]  /*24f00*/  ELECT P6, UR62, PT ;  /* 0x00000000003e782f */ /* 0x000fe400038c0000 */
[----:B------:R-:W-:Y:S01]  /*24f10*/  MOV R14, UR62 ;  /* 0x0000003e000e7c02 */ /* 0x000fe20008000f00 */
[----:B0-234-:R-:W-:Y:S10]  /*24f20*/  ENDCOLLECTIVE ;  /* 0x000000000000791b */ /* 0x01dff40003800000 */
.L_x_9023:
[----:B------:R-:W-:Y:S05]  /*24f30*/  BSYNC B0 ;  /* 0x0000000000007941 */ /* 0x000fea0003800000 */
.L_x_9022:
[----:B------:R-:W-:Y:S05]  /*24f40*/  BRA `(.L_x_9024) ;  /* 0xffffffb000d07947 */ /* 0x000fea000383ffff */
.L_x_8870:
[----:B0-----:R0:W1:Y:S02]  /*24f50*/  SYNCS.PHASECHK.TRANS64.TRYWAIT P1, [R5+URZ+0x38840], R0 ;  /* 0x03884000050075a7 */ /* 0x001064000802017f */
[----:B-1----:R-:W-:Y:S05]  /*24f60*/  @!P1 NANOSLEEP.SYNCS 0x989680 ;  /* 0x009896800000995d */ /* 0x002fea0003900000 */
[----:B------:R-:W1:Y:S02]  /*24f70*/  @!P1 SYNCS.PHASECHK.TRANS64 P1, [R5+URZ+0x38840], R0 ;  /* 0x03884000050095a7 */ /* 0x000e64000802007f */
[----:B-1----:R-:W-:Y:S05]  /*24f80*/  @!P1 BRA `(.L_x_8870) ;  /* 0xfffffffc00f09947 */ /* 0x002fea000383ffff */
[----:B------:R-:W-:Y:S05]  /*24f90*/  BRA `(.L_x_9025) ;  /* 0xffffffb000f07947 */ /* 0x000fea000383ffff */
.L_x_8872:
[----:B-1----:R1:W0:Y:S02]  /*24fa0*/  SYNCS.PHASECHK.TRANS64.TRYWAIT P1, [R25+URZ+0x38840], R2 ;  /* 0x03884002190075a7 */ /* 0x002224000802017f */
[----:B0-----:R-:W-:Y:S05]  /*24fb0*/  @!P1 NANOSLEEP.SYNCS 0x989680 ;  /* 0x009896800000995d */ /* 0x001fea0003900000 */
[----:B------:R-:W0:Y:S02]  /*24fc0*/  @!P1 SYNCS.PHASECHK.TRANS64 P1, [R25+URZ+0x38840], R2 ;  /* 0x03884002190095a7 */ /* 0x000e24000802007f */
[----:B0-----:R-:W-:Y:S05]  /*24fd0*/  @!P1 BRA `(.L_x_8872) ;  /* 0xfffffffc00f09947 */ /* 0x001fea000383ffff */
[----:B------:R-:W-:Y:S05]  /*24fe0*/  BRA `(.L_x_9026) ;  /* 0xffffffb000fc7947 */ /* 0x000fea000383ffff */
.L_x_8874:
[----:B------:R0:W0:Y:S02]  /*24ff0*/  SYNCS.PHASECHK.TRANS64.TRYWAIT P1, [R5+URZ+0x38860], R0 ;  /* 0x03886000050075a7 */ /* 0x000024000802017f */
[----:B0-----:R-:W-:Y:S05]  /*25000*/  @!P1 NANOSLEEP.SYNCS 0x989680 ;  /* 0x009896800000995d */ /* 0x001fea0003900000 */
[----:B------:R-:W0:Y:S02]  /*25010*/  @!P1 SYNCS.PHASECHK.TRANS64 P1, [R5+URZ+0x38860], R0 ;  /* 0x03886000050095a7 */ /* 0x000e24000802007f */
[----:B0-----:R-:W-:Y:S05]  /*25020*/  @!P1 BRA `(.L_x_8874) ;  /* 0xfffffffc00f09947 */ /* 0x001fea000383ffff */
[----:B------:R-:W-:Y:S05]  /*25030*/  BRA `(.L_x_9027) ;  /* 0xffffffb000f87947 */ /* 0x000fea000383ffff */
.L_x_9028:
        /* <DEDUP_REMOVED lines=12> */
.L_x_15550:


//--------------------- .text._ZN7cutlass13device_kernelIN5flash11enable_sm90INS1_16FlashAttnFwdSm90INS1_25CollectiveMainloopFwdSm90ILi2EN4cute5tupleIJNS5_1CILi1EEES8_S8_EEENS6_IJNS7_ILi128EEENS7_ILi96EEENS7_ILi64EEEEEELi256ENS_10bfloat16_tEfNS_4arch4Sm90ELb0ELb0ELb0ELb0ELb1ELb0ELb0ELb1ELb0ELb1ELb0ELb0EEENS1_21CollectiveEpilogueFwdINS6_IJSA_NS7_ILi256EEESB_EEES9_SE_SG_Li256ELb0ELb1ELb0ELb0EEENS1_29StaticPersistentTileSchedulerILb0EEEEEEEEEvNT_6ParamsE --------------------------
	.section	.text._ZN7cutlass13device_kernelIN5flash11enable_sm90INS1_16FlashAttnFwdSm90INS1_25CollectiveMainloopFwdSm90ILi2EN4cute5tupleIJNS5_1CILi1EEES8_S8_EEENS6_IJNS7_ILi128EEENS7_ILi96EEENS7_ILi64EEEEEELi256ENS_10bfloat16_tEfNS_4arch4Sm90ELb0ELb0ELb0ELb0ELb1ELb0ELb0ELb1ELb0ELb1ELb0ELb0EEENS1_21CollectiveEpilogueFwdINS6_IJSA_NS7_ILi256EEESB_EEES9_SE_SG_Li256ELb0ELb1ELb0ELb0EEENS1_29StaticPersistentTileSchedulerILb0EEEEEEEEEvNT_6ParamsE,"ax",@progbits
	.align	128
.text._ZN7cutlass13device_kernelIN5flash11enable_sm90INS1_16FlashAttnFwdSm90INS1_25CollectiveMainloopFwdSm90ILi2EN4cute5tupleIJNS5_1CILi1EEES8_S8_EEENS6_IJNS7_ILi128EEENS7_ILi96EEENS7_ILi64EEEEEELi256ENS_10bfloat16_tEfNS_4arch4Sm90ELb0ELb0ELb0ELb0ELb1ELb0ELb0ELb1ELb0ELb1ELb0ELb0EEENS1_21CollectiveEpilogueFwdINS6_IJSA_NS7_ILi256EEESB_EEES9_SE_SG_Li256ELb0ELb1ELb0ELb0EEENS1_29StaticPersistentTileSchedulerILb0EEEEEEEEEvNT_6ParamsE:
        .type           _ZN7cutlass13device_kernelIN5flash11enable_sm90INS1_16FlashAttnFwdSm90INS1_25CollectiveMainloopFwdSm90ILi2EN4cute5tupleIJNS5_1CILi1EEES8_S8_EEENS6_IJNS7_ILi128EEENS7_ILi96EEENS7_ILi64EEEEEELi256ENS_10bfloat16_tEfNS_4arch4Sm90ELb0ELb0ELb0ELb0ELb1ELb0ELb0ELb1ELb0ELb1ELb0ELb0EEENS1_21CollectiveEpilogueFwdINS6_IJSA_NS7_ILi256EEESB_EEES9_SE_SG_Li256ELb0ELb1ELb0ELb0EEENS1_29StaticPersistentTileSchedulerILb0EEEEEEEEEvNT_6ParamsE,@function
        .size           _ZN7cutlass13device_kernelIN5flash11enable_sm90INS1_16FlashAttnFwdSm90INS1_25CollectiveMainloopFwdSm90ILi2EN4cute5tupleIJNS5_1CILi1EEES8_S8_EEENS6_IJNS7_ILi128EEENS7_ILi96EEENS7_ILi64EEEEEELi256ENS_10bfloat16_tEfNS_4arch4Sm90ELb0ELb0ELb0ELb0ELb1ELb0ELb0ELb1ELb0ELb1ELb0ELb0EEENS1_21CollectiveEpilogueFwdINS6_IJSA_NS7_ILi256EEESB_EEES9_SE_SG_Li256ELb0ELb1ELb0ELb0EEENS1_29StaticPersistentTileSchedulerILb0EEEEEEEEEvNT_6ParamsE,(.L_x_15551 - _ZN7cutlass13device_kernelIN5flash11enable_sm90INS1_16FlashAttnFwdSm90INS1_25CollectiveMainloopFwdSm90ILi2EN4cute5tupleIJNS5_1CILi1EEES8_S8_EEENS6_IJNS7_ILi128EEENS7_ILi96EEENS7_ILi64EEEEEELi256ENS_10bfloat16_tEfNS_4arch4Sm90ELb0ELb0ELb0ELb0ELb1ELb0ELb0ELb1ELb0ELb1ELb0ELb0EEENS1_21CollectiveEpilogueFwdINS6_IJSA_NS7_ILi256EEESB_EEES9_SE_SG_Li256ELb0ELb1ELb0ELb0EEENS1_29StaticPersistentTileSchedulerILb0EEEEEEEEEvNT_6ParamsE)
        .other          _ZN7cutlass13device_kernelIN5flash11enable_sm90INS1_16FlashAttnFwdSm90INS1_25CollectiveMainloopFwdSm90ILi2EN4cute5tupleIJNS5_1CILi1EEES8_S8_EEENS6_IJNS7_ILi128EEENS7_ILi96EEENS7_ILi64EEEEEELi256ENS_10bfloat16_tEfNS_4arch4Sm90ELb0ELb0ELb0ELb0ELb1ELb0ELb0ELb1ELb0ELb1ELb0ELb0EEENS1_21CollectiveEpilogueFwdINS6_IJSA_NS7_ILi256EEESB_EEES9_SE_SG_Li256ELb0ELb1ELb0ELb0EEENS1_29StaticPersistentTileSchedulerILb0EEEEEEEEEvNT_6ParamsE,@"STO_CUDA_ENTRY STV_DEFAULT"
_ZN7cutlass13device_kernelIN5flash11enable_sm90INS1_16FlashAttnFwdSm90INS1_25CollectiveMainloopFwdSm90ILi2EN4cute5tupleIJNS5_1CILi1EEES8_S8_EEENS6_IJNS7_ILi128EEENS7_ILi96EEENS7_ILi64EEEEEELi256ENS_10bfloat16_tEfNS_4arch4Sm90ELb0ELb0ELb0ELb0ELb1ELb0ELb0ELb1ELb0ELb1ELb0ELb0EEENS1_21CollectiveEpilogueFwdINS6_IJSA_NS7_ILi256EEESB_EEES9_SE_SG_Li256ELb0ELb1ELb0ELb0EEENS1_29StaticPersistentTileSchedulerILb0EEEEEEEEEvNT_6ParamsE:
        /* <DEDUP_REMOVED lines=13> */
[----:B------:R-:W-:-:S04]  /*00d0*/  VOTEU.ALL UP1, P0 ;  /* 0x00000000003f7886 */ /* 0x000fc80000020000 */
        /* <DEDUP_REMOVED lines=31> */
.L_x_9029:
        /* <DEDUP_REMOVED lines=22> */
.L_x_9030:
        /* <DEDUP_REMOVED lines=18> */
.L_x_9031:
        /* <DEDUP_REMOVED lines=22> */
.L_x_9032:
        /* <DEDUP_REMOVED lines=23> */
.L_x_9033:
        /* <DEDUP_REMOVED lines=8> */
.L_x_9035:
[----:B------:R-:W-:-:S08]  /*08a0*/  NOP ;  /* 0x0000000000007918 */ /* 0x000fd00000000000 */
[----:B------:R-:W0:Y:S02]  /*08b0*/  USETMAXREG.TRY_ALLOC.CTAPOOL UP0, 0xe8 ;  /* 0x000000e8000079c8 */ /* 0x000e240008000600 */
[----:B0-----:R-:W-:-:S13]  /*08c0*/  PLOP3.LUT P0, PT, PT, PT, UP0, 0x80, 0x0 ;  /* 0x000000000000781c */ /* 0x001fda0003f0f008 */
[----:B------:R-:W-:Y:S05]  /*08d0*/  @!P0 BRA `(.L_x_9035) ;  /* 0xfffffffc00f08947 */ /* 0x000fea000383ffff */
[----:B------:R-:W-:Y:S01]  /*08e0*/  SHF.R.U32.HI R0, RZ, 0x7, R19 ;  /* 0x00000007ff007819 */ /* 0x000fe20000011613 */
[----:B------:R-:W0:Y:S08]  /*08f0*/  S2UR UR45, SR_CTAID.X ;  /* 0x00000000002d79c3 */ /* 0x000e300000002500 */
[----:B------:R-:W-:Y:S06]  /*0900*/  BAR.ARV 0x8, 0x180 ;  /* 0x0206000000007b1d */ /* 0x000fec0000002000 */
[----:B------:R-:W-:-:S02]  /*0910*/  ISETP.NE.AND P0, PT, R0, 0x1, PT ;  /* 0x000000010000780c */ /* 0x000fc40003f05270 */
[----:B------:R-:W0:Y:S11]  /*0920*/  LDC R0, c[0x0][0xc34] ;  /* 0x00030d00ff007b82 */ /* 0x000e360000000800 */
[----:B------:R-:W-:Y:S06]  /*0930*/  @!P0 BAR.ARV 0x9, 0x100 ;  /* 0x0244000000008b1d */ /* 0x000fec0000002000 */
[----:B0-----:R-:W-:-:S13]  /*0940*/  ISETP.LE.AND P0, PT, R0, UR45, PT ;  /* 0x0000002d00007c0c */ /* 0x001fda000bf03270 */
[----:B------:R-:W-:Y:S05]  /*0950*/  @P0 EXIT ;  /* 0x000000000000094d */ /* 0x000fea0003800000 */
[----:B------:R-:W-:Y:S01]  /*0960*/  VIADD R19, R19, 0xffffff80 ;  /* 0xffffff8013137836 */ /* 0x000fe20000000000 */
[----:B------:R-:W-:Y:S01]  /*0970*/  ULOP3.LUT UR47, UR38, 0x1, URZ, 0xfc, !UPT ;  /* 0x00000001262f7892 */ /* 0x000fe2000f8efc3f */
[----:B------:R-:W-:Y:S01]  /*0980*/  UMOV UR46, URZ ;  /* 0x0000003f002e7c82 */ /* 0x000fe20008000000 */
[----:B------:R-:W-:Y:S02]  /*0990*/  UMOV UR36, URZ ;  /* 0x0000003f00247c82 */ /* 0x000fe40008000000 */
[----:B------:R-:W-:Y:S01]  /*09a0*/  SHF.R.S32.HI R0, RZ, 0x1f, R19 ;  /* 0x0000001fff007819 */ /* 0x000fe20000011413 */
[----:B------:R-:W-:-:S03]  /*09b0*/  UMOV UR37, URZ ;  /* 0x0000003f00257c82 */ /* 0x000fc60008000000 */
[CC--:B------:R-:W-:Y:S02]  /*09c0*/  LEA.HI R3, R0.reuse, R19.reuse, RZ, 0x7 ;  /* 0x0000001300037211 */ /* 0x0c0fe400078f38ff */
[CC--:B------:R-:W-:Y:S02]  /*09d0*/  LEA.HI R4, R0.reuse, R19.reuse, RZ, 0x5 ;  /* 0x0000001300047211 */ /* 0x0c0fe400078f28ff */
[----:B------:R-:W-:Y:S02]  /*09e0*/  LOP3.LUT R2, R3, 0xffffff80, RZ, 0xc0, !PT ;  /* 0xffffff8003027812 */ /* 0x000fe400078ec0ff */
[-C--:B------:R-:W-:Y:S01]  /*09f0*/  LEA.HI R200, R0, R19.reuse, RZ, 0x3 ;  /* 0x0000001300c87211 */ /* 0x080fe200078f18ff */
[----:B------:R-:W-:Y:S01]  /*0a00*/  IMAD.SHL.U32 R6, R4, 0x20, RZ ;  /* 0x0000002004067824 */ /* 0x000fe200078e00ff */
[----:B------:R-:W-:Y:S01]  /*0a10*/  SHF.R.S32.HI R206, RZ, 0x7, R3 ;  /* 0x00000007ffce7819 */ /* 0x000fe20000011403 */
[----:B------:R-:W-:Y:S01]  /*0a20*/  IMAD.IADD R205, R19, 0x1, -R2 ;  /* 0x0000000113cd7824 */ /* 0x000fe200078e0a02 */
[----:B------:R-:W-:-:S02]  /*0a30*/  LEA.HI R2, R0, R19, RZ, 0x4 ;  /* 0x0000001300027211 */ /* 0x000fc400078f20ff */
[----:B------:R-:W-:Y:S02]  /*0a40*/  LOP3.LUT R7, R6, 0xfffffc00, RZ, 0xc0, !PT ;  /* 0xfffffc0006077812 */ /* 0x000fe400078ec0ff */
[----:B------:R-:W-:Y:S02]  /*0a50*/  SHF.R.S32.HI R8, RZ, 0x1f, R205 ;  /* 0x0000001fff087819 */ /* 0x000fe400000114cd */
[----:B------:R-:W-:Y:S02]  /*0a60*/  LOP3.LUT R4, R2, 0x3fffff0, RZ, 0xc0, !PT ;  /* 0x03fffff002047812 */ /* 0x000fe400078ec0ff */
[----:B------:R-:W-:Y:S02]  /*0a70*/  LEA.HI R9, R8, R205, RZ, 0x2 ;  /* 0x000000cd08097211 */ /* 0x000fe400078f10ff */
[----:B------:R-:W-:Y:S01]  /*0a80*/  SHF.R.S32.HI R5, RZ, 0x4, R2 ;  /* 0x00000004ff057819 */ /* 0x000fe20000011402 */
[----:B------:R-:W-:Y:S01]  /*0a90*/  IMAD.IADD R4, R19, 0x1, -R4 ;  /* 0x0000000113047824 */ /* 0x000fe200078e0a04 */
[----:B------:R-:W-:-:S02]  /*0aa0*/  LEA.HI R6, R0, R19, RZ, 0x2 ;  /* 0x0000001300067211 */ /* 0x000fc400078f10ff */
[----:B------:R-:W-:Y:S01]  /*0ab0*/  SHF.R.S32.HI R10, RZ, 0x2, R9 ;  /* 0x00000002ff0a7819 */ /* 0x000fe20000011409 */
[----:B------:R-:W-:Y:S01]  /*0ac0*/  IMAD R7, R4, 0x40, R7 ;  /* 0x0000004004077824 */ /* 0x000fe200078e0207 */
[----:B------:R-:W-:Y:S02]  /*0ad0*/  SHF.R.S32.HI R11, RZ, 0x1f, R9 ;  /* 0x0000001fff0b7819 */ /* 0x000fe40000011409 */
[----:B------:R-:W-:Y:S02]  /*0ae0*/  LEA.HI R2, R2, R5, RZ, 0x1 ;  /* 0x0000000502027211 */ /* 0x000fe400078f08ff */
[----:B------:R-:W-:Y:S02]  /*0af0*/  LOP3.LUT R6, R6, 0xfffffffc, RZ, 0xc0, !PT ;  /* 0xfffffffc06067812 */ /* 0x000fe400078ec0ff */
[----:B------:R-:W-:Y:S02]  /*0b00*/  LEA.HI R11, R11, R10, RZ, 0x3 ;  /* 0x0000000a0b0b7211 */ /* 0x000fe400078f18ff */
[----:B------:R-:W-:Y:S01]  /*0b10*/  LOP3.LUT R2, R2, 0x1ffffffe, RZ, 0xc0, !PT ;  /* 0x1ffffffe02027812 */ /* 0x000fe200078ec0ff */
[----:B------:R-:W-:Y:S01]  /*0b20*/  IMAD.IADD R6, R19, 0x1, -R6 ;  /* 0x0000000113067824 */ /* 0x000fe200078e0a06 */
[----:B------:R-:W-:-:S02]  /*0b30*/  LOP3.LUT R4, R200, 0xfffffff8, RZ, 0xc0, !PT ;  /* 0xfffffff8c8047812 */ /* 0x000fc400078ec0ff */
[----:B------:R-:W-:Y:S01]  /*0b40*/  LOP3.LUT R11, R11, 0xfffffff8, RZ, 0xc0, !PT ;  /* 0xfffffff80b0b7812 */ /* 0x000fe200078ec0ff */
[----:B------:R-:W-:Y:S01]  /*0b50*/  IMAD.IADD R2, R5, 0x1, -R2 ;  /* 0x0000000105027824 */ /* 0x000fe200078e0a02 */
[----:B------:R-:W-:Y:S01]  /*0b60*/  LEA.HI R8, R8, R205, RZ, 0x5 ;  /* 0x000000cd08087211 */ /* 0x000fe200078f28ff */
[----:B------:R-:W-:Y:S01]  /*0b70*/  IMAD.IADD R19, R19, 0x1, -R4 ;  /* 0x0000000113137824 */ /* 0x000fe200078e0a04 */
[----:B------:R-:W-:Y:S01]  /*0b80*/  LEA.HI R3, R3, R206, RZ, 0x1 ;  /* 0x000000ce03037211 */ /* 0x000fe200078f08ff */
[----:B------:R-:W-:Y:S01]  /*0b90*/  IMAD.IADD R11, R10, 0x1, -R11 ;  /* 0x000000010a0b7824 */ /* 0x000fe200078e0a0b */
[----:B------:R-:W-:Y:S01]  /*0ba0*/  SHF.R.S32.HI R8, RZ, 0x5, R8 ;  /* 0x00000005ff087819 */ /* 0x000fe20000011408 */
[----:B------:R-:W-:Y:S01]  /*0bb0*/  IMAD R210, R2, 0x8, R7 ;  /* 0x0000000802d27824 */ /* 0x000fe200078e0207 */
[----:B------:R-:W-:Y:S01]  /*0bc0*/  LEA.HI R0, R6, R6, RZ, 0x1 ;  /* 0x0000000606007211 */ /* 0x000fe200078f08ff */
[----:B------:R-:W-:Y:S01]  /*0bd0*/  IMAD.SHL.U32 R2, R19, 0x8, RZ ;  /* 0x0000000813027824 */ /* 0x000fe200078e00ff */
[----:B------:R-:W-:Y:S01]  /*0be0*/  LOP3.LUT R3, R3, 0x3fffffe, RZ, 0xc0, !PT ;  /* 0x03fffffe03037812 */ /* 0x000fe200078ec0ff */
[----:B------:R-:W-:Y:S01]  /*0bf0*/  IMAD R8, R8, 0x10, R11 ;  /* 0x0000001008087824 */ /* 0x000fe200078e020b */
[----:B------:R-:W-:Y:S01]  /*0c00*/  LOP3.LUT R5, R0, 0x1ffffffe, RZ, 0xc0, !PT ;  /* 0x1ffffffe00057812 */ /* 0x000fe200078ec0ff */
[----:B------:R-:W-:Y:S01]  /*0c10*/  VIADD R18, R2, 0x40 ;  /* 0x0000004002127836 */ /* 0x000fe20000000000 */
[----:B------:R-:W-:Y:S01]  /*0c20*/  LOP3.LUT R208, R9, 0x7ffffffc, RZ, 0xc0, !PT ;  /* 0x7ffffffc09d07812 */ /* 0x000fe200078ec0ff */
[----:B------:R-:W-:Y:S01]  /*0c30*/  IMAD.IADD R3, R206, 0x1, -R3 ;  /* 0x00000001ce037824 */ /* 0x000fe200078e0a03 */
[----:B------:R-:W-:Y:S01]  /*0c40*/  SHF.R.S32.HI R200, RZ, 0x3, R200 ;  /* 0x00000003ffc87819 */ /* 0x000fe200000114c8 */
[C---:B------:R-:W-:Y:S01]  /*0c50*/  VIADD R17, R2.reuse, 0x80 ;  /* 0x0000008002117836 */ /* 0x040fe20000000000 */
[----:B------:R-:W-:Y:S01]  /*0c60*/  SHF.R.S32.HI R214, RZ, 0x1f, R18 ;  /* 0x0000001fffd67819 */ /* 0x000fe20000011412 */
[----:B------:R-:W-:Y:S01]  /*0c70*/  VIADD R16, R2, 0xc0 ;  /* 0x000000c002107836 */ /* 0x000fe20000000000 */
[----:B------:R-:W-:Y:S01]  /*0c80*/  IADD3 R208, R205, -R208, RZ ;  /* 0x800000d0cdd07210 */ /* 0x000fe20007ffe0ff */
[----:B------:R-:W-:Y:S01]  /*0c90*/  IMAD.IADD R6, R6, 0x1, -R5 ;  /* 0x0000000106067824 */ /* 0x000fe200078e0a05 */
[----:B------:R-:W-:Y:S01]  /*0ca0*/  SHF.R.S32.HI R213, RZ, 0x1f, R17 ;  /* 0x0000001fffd57819 */ /* 0x000fe20000011411 */
[----:B------:R-:W-:Y:S01]  /*0cb0*/  IMAD R207, R3, 0x40, R8 ;  /* 0x0000004003cf7824 */ /* 0x000fe200078e0208 */
[----:B------:R-:W-:-:S03]  /*0cc0*/  SHF.R.S32.HI R212, RZ, 0x1f, R16 ;  /* 0x0000001fffd47819 */ /* 0x000fc60000011410 */
[----:B------:R-:W-:-:S07]  /*0cd0*/  IMAD R209, R6, 0x8, R207 ;  /* 0x0000000806d17824 */ /* 0x000fce00078e02cf */
.L_x_9068:
[----:B0-----:R-:W0:Y:S01]  /*0ce0*/  SHFL.IDX PT, R0, R206, RZ, 0x1f ;  /* 0x00001fffce007589 */ /* 0x001e2200000e0000 */
[----:B-1----:R-:W1:Y:S01]  /*0cf0*/  S2UR UR39, SR_CgaCtaId ;  /* 0x00000000002779c3 */ /* 0x002e620000008800 */
[----:B------:R-:W-:Y:S01]  /*0d00*/  ULDC.64 UR6, c[0x0][0x418] ;  /* 0x0001060000067ab9 */ /* 0x000fe20000000a00 */
[----:B------:R-:W-:Y:S01]  /*0d10*/  ULDC UR4, c[0x0][0xc38] ;  /* 0x00030e0000047ab9 */ /* 0x000fe20000000800 */
[----:B------:R-:W-:Y:S02]  /*0d20*/  UISETP.NE.U32.AND UP0, UPT, UR6, URZ, UPT ;  /* 0x0000003f0600728c */ /* 0x000fe4000bf05070 */
[----:B------:R-:W-:Y:S01]  /*0d30*/  UISETP.NE.AND UP1, UPT, UR4, 0x1, UPT ;  /* 0x000000010400788c */ /* 0x000fe2000bf25270 */
[----:B------:R-:W-:Y:S02]  /*0d40*/  UMOV UR41, 0x400 ;  /* 0x0000040000297882 */ /* 0x000fe40000000000 */
[----:B------:R-:W-:Y:S01]  /*0d50*/  ULDC UR4, c[0x0][0xc44] ;  /* 0x0003110000047ab9 */ /* 0x000fe20000000800 */
[----:B------:R-:W-:-:S02]  /*0d60*/  UISETP.NE.AND.EX UP0, UPT, UR7, URZ, UPT, UP0 ;  /* 0x0000003f0700728c */ /* 0x000fc4000bf05300 */
[----:B------:R-:W-:Y:S01]  /*0d70*/  UISETP.NE.AND UP2, UPT, UR4, 0x1, UPT ;  /* 0x000000010400788c */ /* 0x000fe2000bf45270 */
[----:B------:R-:W-:Y:S01]  /*0d80*/  ULDC UR42, c[0x0][0x424] ;  /* 0x00010900002a7ab9 */ /* 0x000fe20000000800 */
[----:B------:R-:W-:Y:S01]  /*0d90*/  ULDC UR10, c[0x0][0x2f0] ;  /* 0x0000bc00000a7ab9 */ /* 0x000fe20000000800 */
[----:B------:R-:W-:Y:S02]  /*0da0*/  USEL UR42, UR42, 0x1, UP0 ;  /* 0x000000012a2a7887 */ /* 0x000fe40008000000 */
[----:B------:R-:W-:Y:S01]  /*0db0*/  @UP1 ULDC UR4, c[0x0][0xc3c] ;  /* 0x00030f0000041ab9 */ /* 0x000fe20000000800 */
[----:B------:R-:W-:Y:S01]  /*0dc0*/  @UP1 ULDC UR12, c[0x0][0xc40] ;  /* 0x00031000000c1ab9 */ /* 0x000fe20000000800 */
[----:B------:R-:W-:Y:S02]  /*0dd0*/  UIMAD.WIDE.U32 UR4, UR45, UR4, URZ ;  /* 0x000000042d0472a5 */ /* 0x000fe4000f8e003f */
[----:B------:R-:W-:Y:S01]  /*0de0*/  UIMAD UR42, UR42, UR10, URZ ;  /* 0x0000000a2a2a72a4 */ /* 0x000fe2000f8e023f */
[----:B0-----:R-:W-:Y:S01]  /*0df0*/  R2UR UR6, R0 ;  /* 0x00000000000672ca */ /* 0x001fe200000e0000 */
[----:B-1----:R-:W-:Y:S01]  /*0e00*/  ULEA UR41, UR39, UR41, 0x18 ;  /* 0x0000002927297291 */ /* 0x002fe2000f8ec03f */
[----:B------:R-:W-:Y:S01]  /*0e10*/  UMOV UR40, UR45 ;  /* 0x0000002d00287c82 */ /* 0x000fe20008000000 */
[----:B------:R-:W-:-:S02]  /*0e20*/  @UP1 USHF.R.U32.HI UR40, URZ, UR12, UR5 ;  /* 0x0000000c3f281299 */ /* 0x000fc40008011605 */
[----:B------:R-:W-:Y:S01]  /*0e30*/  UIADD3 UR11, UR41, 0x18400, URZ ;  /* 0x00018400290b7890 */ /* 0x000fe2000fffe03f */
[----:B------:R-:W-:-:S03]  /*0e40*/  @UP2 ULDC.64 UR8, c[0x0][0xc48] ;  /* 0x0003120000082ab9 */ /* 0x000fc60000000a00 */
[----:B------:R-:W-:Y:S02]  /*0e50*/  ULOP3.LUT UP0, URZ, UR11, 0x1bf, URZ, 0xc0, !UPT ;  /* 0x000001bf0b3f7892 */ /* 0x000fe4000f80c03f */
[----:B------:R-:W-:Y:S02]  /*0e60*/  UIMAD.WIDE.U32 UR4, UR40, UR8, URZ ;  /* 0x00000008280472a5 */ /* 0x000fe4000f8e003f */
[----:B------:R-:W-:Y:S02]  /*0e70*/  ULEA.HI UR7, UR6, UR6, URZ, 0x1 ;  /* 0x0000000606077291 */ /* 0x000fe4000f8f083f */
[----:B------:R-:W-:Y:S01]  /*0e80*/  PLOP3.LUT P0, PT, PT, PT, UP0, 0x80, 0x0 ;  /* 0x000000000000781c */ /* 0x000fe20003f0f008 */
[----:B------:R-:W-:Y:S01]  /*0e90*/  UMOV UR43, UR40 ;  /* 0x00000028002b7c82 */ /* 0x000fe20008000000 */
[----:B------:R-:W-:Y:S02]  /*0ea0*/  ULOP3.LUT UR7, UR7, 0x1e, URZ, 0xc0, !UPT ;  /* 0x0000001e07077892 */ /* 0x000fe4000f8ec03f */
[----:B------:R-:W-:-:S02]  /*0eb0*/  @UP2 USHF.R.U32.HI UR43, URZ, UR9, UR5 ;  /* 0x000000093f2b2299 */ /* 0x000fc40008011605 */
[----:B------:R-:W-:Y:S02]  /*0ec0*/  UIADD3 UR7, UR6, -UR7, URZ ;  /* 0x8000000706077290 */ /* 0x000fe4000fffe03f */
[----:B------:R-:W-:Y:S02]  /*0ed0*/  UIADD3 UR6, UR42, 0x5f, URZ ;  /* 0x0000005f2a067890 */ /* 0x000fe4000fffe03f */
[----:B------:R-:W-:Y:S02]  /*0ee0*/  ULEA UR8, UR7, UR11, 0xd ;  /* 0x0000000b07087291 */ /* 0x000fe4000f8e683f */
[----:B------:R-:W-:Y:S02]  /*0ef0*/  UIMAD.WIDE UR6, UR6, 0x2aaaaaab, URZ ;  /* 0x2aaaaaab060678a5 */ /* 0x000fe4000f8e023f */
[----:B------:R-:W-:Y:S02]  /*0f00*/  USHF.R.U32.HI UR8, URZ, 0x4, UR8 ;  /* 0x000000043f087899 */ /* 0x000fe40008011608 */
[----:B------:R-:W-:-:S02]  /*0f10*/  USHF.R.U32.HI UR44, URZ, 0x1f, UR7 ;  /* 0x0000001f3f2c7899 */ /* 0x000fc40008011607 */
[----:B------:R-:W-:Y:S02]  /*0f20*/  ULOP3.LUT UR50, UR8, 0x3fff, URZ, 0xc0, !UPT ;  /* 0x00003fff08327892 */ /* 0x000fe4000f8ec03f */
[----:B------:R-:W-:Y:S01]  /*0f30*/  ULEA.HI.SX32 UR44, UR7, UR44, 0x1c ;  /* 0x0000002c072c7291 */ /* 0x000fe2000f8fe23f */
[----:B--234-:R-:W-:Y:S11]  /*0f40*/  @!P0 BRA `(.L_x_9036) ;  /* 0x0000000000408947 */ /* 0x01cff60003800000 */
        /* <DEDUP_REMOVED lines=16> */
.L_x_9036:
[----:B------:R-:W-:Y:S01]  /*1050*/  ULOP3.LUT UR4, UR46, 0x1, URZ, 0xc0, !UPT ;  /* 0x000000012e047892 */ /* 0x000fe2000f8ec03f */
[----:B------:R-:W0:Y:S05]  /*1060*/  S2R R20, SR_TID.X ;  /* 0x0000000000147919 */ /* 0x000e2a0000002100 */
[----:B------:R-:W-:-:S05]  /*1070*/  IMAD.U32 R0, RZ, RZ, UR4 ;  /* 0x00000004ff007e24 */ /* 0x000fca000f8e00ff */
[----:B------:R-:W-:-:S04]  /*1080*/  SHF.L.U32 R0, R0, 0x1f, RZ ;  /* 0x0000001f00007819 */ /* 0x000fc800000006ff */
[----:B------:R-:W1:Y:S01]  /*1090*/  SYNCS.PHASECHK.TRANS64.TRYWAIT P0, [UR41+0x22800], R0 ;  /* 0x02280000ff0075a7 */ /* 0x000e620008000169 */
[----:B0-----:R-:W-:-:S05]  /*10a0*/  SHF.R.U32.HI R20, RZ, 0x7, R20 ;  /* 0x00000007ff147819 */ /* 0x001fca0000011614 */
[----:B------:R-:W-:Y:S01]  /*10b0*/  VIADD R7, R20, 0x8 ;  /* 0x0000000814077836 */ /* 0x000fe20000000000 */
[----:B-1----:R-:W-:Y:S06]  /*10c0*/  @!P0 BRA `(.L_x_9037) ;  /* 0x0000009c005c8947 */ /* 0x002fec0003800000 */
.L_x_9118:
[----:B0-----:R-:W-:Y:S01]  /*10d0*/  IMAD.U32 R0, RZ, RZ, UR47 ;  /* 0x0000002fff007e24 */ /* 0x001fe2000f8e00ff */
[----:B------:R-:W-:Y:S05]  /*10e0*/  WARPSYNC.ALL ;  /* 0x0000000000007948 */ /* 0x000fea0003800000 */
[----:B------:R0:W-:Y:S01]  /*10f0*/  BAR.SYNC.DEFER_BLOCKING R7, 0x100 ;  /* 0x000400070000751d */ /* 0x0001e20000010000 */
[----:B------:R-:W-:-:S13]  /*1100*/  ISETP.NE.AND P0, PT, R0, 0x3, PT ;  /* 0x000000030000780c */ /* 0x000fda0003f05270 */
[----:B0-----:R-:W-:Y:S05]  /*1110*/  @!P0 BRA `(.L_x_9038) ;  /* 0x0000000000048947 */ /* 0x001fea0003800000 */
[----:B------:R-:W-:Y:S01]  /*1120*/  BPT.TRAP 0x1 ;  /* 0x000000040000795c */ /* 0x000fe20000300000 */
.L_x_9038:
[----:B------:R-:W-:Y:S01]  /*1130*/  ULEA UR22, UR37, UR41, 0x3 ;  /* 0x0000002925167291 */ /* 0x000fe2000f8e183f */
[----:B------:R-:W-:-:S05]  /*1140*/  IMAD.U32 R8, RZ, RZ, UR36 ;  /* 0x00000024ff087e24 */ /* 0x000fca000f8e00ff */
[----:B------:R-:W-:-:S04]  /*1150*/  SHF.L.U32 R8, R8, 0x1f, RZ ;  /* 0x0000001f08087819 */ /* 0x000fc800000006ff */
[----:B------:R0:W1:Y:S01]  /*1160*/  SYNCS.PHASECHK.TRANS64.TRYWAIT P1, [UR22+0x22830], R8 ;  /* 0x02283008ff0075a7 */ /* 0x0000620008020156 */
[----:B------:R-:W-:Y:S05]  /*1170*/  @!P0 BRA `(.L_x_9039) ;  /* 0x0000000000048947 */ /* 0x000fea0003800000 */
[----:B------:R-:W-:Y:S01]  /*1180*/  BPT.TRAP 0x1 ;  /* 0x000000040000795c */ /* 0x000fe20000300000 */
.L_x_9039:
[----:B-1----:R-:W-:Y:S05]  /*1190*/  @P1 BRA `(.L_x_9040) ;  /* 0x0000000000081947 */ /* 0x002fea0003800000 */
[----:B------:R-:W1:Y:S02]  /*11a0*/  SYNCS.PHASECHK.TRANS64.TRYWAIT P1, [UR22+0x22830], R8 ;  /* 0x02283008ff0075a7 */ /* 0x000e640008020156 */
[----:B-1----:R-:W-:Y:S05]  /*11b0*/  @!P1 BRA `(.L_x_9041) ;  /* 0x0000009c00389947 */ /* 0x002fea0003800000 */
.L_x_9040:
[----:B------:R-:W-:Y:S01]  /*11c0*/  UIADD3 UR4, UR41, 0x1c400, URZ ;  /* 0x0001c40029047890 */ /* 0x000fe2000fffe03f */
[----:B------:R-:W-:Y:S01]  /*11d0*/  WARPGROUP.ARRIVE ;  /* 0x00000000000079c5 */ /* 0x000fe20000000000 */
[----:B------:R-:W-:Y:S01]  /*11e0*/  UMOV UR5, 0x40000040 ;  /* 0x4000004000057882 */ /* 0x000fe20000000000 */
[----:B------:R-:W-:Y:S01]  /*11f0*/  UMOV UR7, 0x40000040 ;  /* 0x4000004000077882 */ /* 0x000fe20000000000 */
[----:B------:R-:W-:-:S03]  /*1200*/  USHF.R.U32.HI UR4, URZ, 0x4, UR4 ;  /* 0x000000043f047899 */ /* 0x000fc60008011604 */
[----:B------:R-:W2:Y:S01]  /*1210*/  S2R R0, SR_TID.X ;  /* 0x0000000000007919 */ /* 0x000ea20000002100 */
[----:B------:R-:W-:Y:S01]  /*1220*/  UMOV UR9, 0x40000040 ;  /* 0x4000004000097882 */ /* 0x000fe20000000000 */
[----:B------:R-:W-:Y:S01]  /*1230*/  UMOV UR11, 0x40000040 ;  /* 0x40000040000b7882 */ /* 0x000fe20000000000 */
[----:B------:R-:W-:Y:S01]  /*1240*/  ULOP3.LUT UR4, UR4, 0x3fff, URZ, 0xc0, !UPT ;  /* 0x00003fff04047892 */ /* 0x000fe2000f8ec03f */
[----:B------:R-:W-:Y:S01]  /*1250*/  UMOV UR13, 0x40000040 ;  /* 0x40000040000d7882 */ /* 0x000fe20000000000 */
[----:B------:R-:W-:Y:S02]  /*1260*/  UMOV UR15, 0x40000040 ;  /* 0x40000040000f7882 */ /* 0x000fe40000000000 */
[----:B------:R-:W-:Y:S02]  /*1270*/  ULOP3.LUT UR20, UR4, 0x10000, URZ, 0xfc, !UPT ;  /* 0x0001000004147892 */ /* 0x000fe4000f8efc3f */
[----:B------:R-:W-:Y:S02]  /*1280*/  ULOP3.LUT UR4, UR50, 0x10000, URZ, 0xfc, !UPT ;  /* 0x0001000032047892 */ /* 0x000fe4000f8efc3f */
[----:B------:R-:W-:-:S02]  /*1290*/  UIMAD UR6, UR37, 0x300, UR20 ;  /* 0x00000300250678a4 */ /* 0x000fc4000f8e0214 */
[----:B------:R-:W-:Y:S02]  /*12a0*/  UIADD3 UR8, UR4, 0x2, URZ ;  /* 0x0000000204087890 */ /* 0x000fe4000fffe03f */
[----:B------:R-:W-:Y:S02]  /*12b0*/  UIADD3 UR10, UR6, 0x2, URZ ;  /* 0x00000002060a7890 */ /* 0x000fe4000fffe03f */
[----:B------:R-:W-:Y:S02]  /*12c0*/  UIADD3 UR12, UR4, 0x4, URZ ;  /* 0x00000004040c7890 */ /* 0x000fe4000fffe03f */
[----:B------:R-:W-:Y:S02]  /*12d0*/  UIADD3 UR14, UR6, 0x4, URZ ;  /* 0x00000004060e7890 */ /* 0x000fe4000fffe03f */
[----:B------:R-:W-:Y:S01]  /*12e0*/  HGMMA.64x96x16.F32.BF16 R24, gdesc[UR4], RZ, !UPT, gsb0 ;  /* 0x01600000041879f0 */ /* 0x000fe2000c0018ff */
[----:B------:R-:W-:Y:S02]  /*12f0*/  UIADD3 UR16, UR4, 0x6, URZ ;  /* 0x0000000604107890 */ /* 0x000fe4000fffe03f */
[----:B------:R-:W-:Y:S01]  /*1300*/  UIADD3 UR18, UR6, 0x6, URZ ;  /* 0x0000000606127890 */ /* 0x000fe2000fffe03f */
[----:B------:R-:W-:Y:S01]  /*1310*/  UMOV UR17, 0x40000040 ;  /* 0x4000004000117882 */ /* 0x000fe20000000000 */
[----:B------:R-:W-:Y:S01]  /*1320*/  UMOV UR19, 0x40000040 ;  /* 0x4000004000137882 */ /* 0x000fe20000000000 */
[----:B--2---:R-:W-:-:S04]  /*1330*/  SHF.R.U32.HI R0, RZ, 0x7, R0 ;  /* 0x00000007ff007819 */ /* 0x004fc80000011600 */
[----:B------:R-:W-:Y:S01]  /*1340*/  IADD3 R0, -R0, 0xb, RZ ;  /* 0x0000000b00007810 */ /* 0x000fe20007ffe1ff */
        /* <DEDUP_REMOVED lines=10> */
[----:B------:R2:W-:Y:S06]  /*13f0*/  BAR.ARV R0, 0x100 ;  /* 0x000400000000751d */ /* 0x0005ec0000002000 */
[----:B------:R-:W-:Y:S05]  /*1400*/  @!P0 BRA `(.L_x_9042) ;  /* 0x0000000000048947 */ /* 0x000fea0003800000 */
[----:B------:R-:W-:Y:S01]  /*1410*/  BPT.TRAP 0x1 ;  /* 0x000000040000795c */ /* 0x000fe20000300000 */
.L_x_9042:
[----:B------:R-:W-:Y:S01]  /*1420*/  UIMAD UR6, UR44, -0x60, UR42 ;  /* 0xffffffa02c0678a4 */ /* 0x000fe2000f8e022a */
[----:B------:R-:W-:Y:S01]  /*1430*/  P2R R11, PR, RZ, 0x1 ;  /* 0x00000001ff0b7803 */ /* 0x000fe20000000000 */
[----:B------:R-:W-:Y:S02]  /*1440*/  ULDC UR10, c[0x0][0x988] ;  /* 0x00026200000a7ab9 */ /* 0x000fe40000000800 */
[----:B------:R-:W-:-:S06]  /*1450*/  UIADD3 UR6, UR6, 0x60, URZ ;  /* 0x0000006006067890 */ /* 0x000fcc000fffe03f */
[----:B-1----:R-:W-:Y:S01]  /*1460*/  IMAD.U32 R3, RZ, RZ, UR6 ;  /* 0x00000006ff037e24 */ /* 0x002fe2000f8e00ff */
[----:B------:R-:W-:-:S03]  /*1470*/  UIADD3 UR6, UR22, 0x22840, URZ ;  /* 0x0002284016067890 */ /* 0x000fc6000fffe03f */
[----:B------:R-:W-:Y:S01]  /*1480*/  IMAD R3, R208, -0x2, R3 ;  /* 0xfffffffed0037824 */ /* 0x000fe200078e0203 */
[----:B------:R-:W-:-:S04]  /*1490*/  UPRMT UR6, UR39, 0x654, UR6 ;  /* 0x0000065427067896 */ /* 0x000fc80008000006 */
[C---:B------:R-:W-:Y:S02]  /*14a0*/  ISETP.GT.AND P6, PT, R3.reuse, RZ, PT ;  /* 0x000000ff0300720c */ /* 0x040fe40003fc4270 */
[C---:B------:R-:W-:Y:S02]  /*14b0*/  ISETP.GT.AND P5, PT, R3.reuse, 0x1, PT ;  /* 0x000000010300780c */ /* 0x040fe40003fa4270 */
[----:B------:R-:W-:Y:S01]  /*14c0*/  ISETP.GT.AND P4, PT, R3, 0x8, PT ;  /* 0x000000080300780c */ /* 0x000fe20003f84270 */
[----:B------:R-:W-:Y:S01]  /*14d0*/  SYNCS.ARRIVE.TRANS64.RED.A1T0 RZ, [UR6], RZ ;  /* 0x000000ffffff79a7 */ /* 0x000fe20008100406 */
        /* <DEDUP_REMOVED lines=85> */
[----:B------:R-:W-:Y:S02]  /*1a30*/  FMNMX.FTZ R5, R26, R27, !PT ;  /* 0x0000001b1a057209 */ /* 0x000fe40007810000 */
[----:B------:R-:W-:-:S02]  /*1a40*/  FMNMX.FTZ R6, R69, R4, !PT ;  /* 0x0000000445067209 */ /* 0x000fc40007810000 */
[----:B------:R-:W-:Y:S02]  /*1a50*/  FSEL R62, R62, -INF , P6 ;  /* 0xff8000003e3e7808 */ /* 0x000fe40003000000 */
[----:B------:R-:W-:Y:S01]  /*1a60*/  FSEL R63, R63, -INF , P5 ;  /* 0xff8000003f3f7808 */ /* 0x000fe20002800000 */
[----:B------:R-:W1:Y:S01]  /*1a70*/  SHFL.BFLY PT, R3, R6, 0x2, 0x1f ;  /* 0x0c401f0006037f89 */ /* 0x000e6200000e0000 */
[----:B------:R-:W-:Y:S02]  /*1a80*/  FSEL R66, R66, -INF , P4 ;  /* 0xff80000042427808 */ /* 0x000fe40002000000 */
[----:B------:R-:W-:Y:S02]  /*1a90*/  FSEL R67, R67, -INF , P3 ;  /* 0xff80000043437808 */ /* 0x000fe40001800000 */
[----:B------:R-:W-:Y:S02]  /*1aa0*/  FSEL R70, R70, -INF , P2 ;  /* 0xff80000046467808 */ /* 0x000fe40001000000 */
[----:B------:R-:W-:-:S02]  /*1ab0*/  FSEL R71, R71, -INF , P1 ;  /* 0xff80000047477808 */ /* 0x000fc40000800000 */
[----:B-1----:R-:W-:-:S05]  /*1ac0*/  FMNMX.FTZ R9, R6, R3, !PT ;  /* 0x0000000306097209 */ /* 0x002fca0007810000 */
[----:B------:R-:W1:Y:S02]  /*1ad0*/  SHFL.BFLY PT, R4, R9, 0x1, 0x1f ;  /* 0x0c201f0009047f89 */ /* 0x000e6400000e0000 */
[----:B-1----:R-:W-:-:S04]  /*1ae0*/  FMNMX.FTZ R3, R9, R4, !PT ;  /* 0x0000000409037209 */ /* 0x002fc80007810000 */
[C---:B------:R-:W-:Y:S01]  /*1af0*/  FSETP.NEU.FTZ.AND P0, PT, R3.reuse, -INF , PT ;  /* 0xff8000000300780b */ /* 0x040fe20003f1d000 */
[----:B------:R-:W-:-:S05]  /*1b00*/  FMUL.FTZ R4, R3, UR10 ;  /* 0x0000000a03047c20 */ /* 0x000fca0008410000 */
[----:B------:R-:W-:Y:S02]  /*1b10*/  FSEL R10, R4, RZ, P0 ;  /* 0x000000ff040a7208 */ /* 0x000fe40000000000 */
[----:B------:R-:W-:Y:S02]  /*1b20*/  FMNMX.FTZ R4, R30, R5, !PT ;  /* 0x000000051e047209 */ /* 0x000fe40007810000 */
[----:B------:R-:W-:Y:S01]  /*1b30*/  ISETP.NE.AND P0, PT, R11, RZ, PT ;  /* 0x000000ff0b00720c */ /* 0x000fe20003f05270 */
        /* <DEDUP_REMOVED lines=14> */
[----:B------:R-:W1:Y:S01]  /*1c20*/  MUFU.EX2 R25, R25 ;  /* 0x0000001900197308 */ /* 0x000e620000000800 */
[--C-:B------:R-:W-:Y:S01]  /*1c30*/  FFMA.FTZ R41, R41, UR10, -R10.reuse ;  /* 0x0000000a29297c23 */ /* 0x100fe2000801080a */
        /* <DEDUP_REMOVED lines=14> */
[----:B------:R-:W3:Y:S01]  /*1d20*/  MUFU.EX2 R29, R29 ;  /* 0x0000001d001d7308 */ /* 0x000ee20000000800 */
[--C-:B------:R-:W-:Y:S01]  /*1d30*/  FFMA.FTZ R61, R61, UR10, -R10.reuse ;  /* 0x0000000a3d3d7c23 */ /* 0x100fe2000801080a */
[--C-:B------:R-:W-:Y:S01]  /*1d40*/  FFMA.FTZ R64, R64, UR10, -R10.reuse ;  /* 0x0000000a40407c23 */ /* 0x100fe2000801080a */
[----:B------:R-:W-:Y:S01]  /*1d50*/  FMNMX.FTZ R5, R47, R4, !PT ;  /* 0x000000042f057209 */ /* 0x000fe20007810000 */
[--C-:B------:R-:W-:Y:S01]  /*1d60*/  FFMA.FTZ R65, R65, UR10, -R10.reuse ;  /* 0x0000000a41417c23 */ /* 0x100fe2000801080a */
[--C-:B------:R-:W-:Y:S01]  /*1d70*/  FFMA.FTZ R68, R68, UR10, -R10.reuse ;  /* 0x0000000a44447c23 */ /* 0x100fe2000801080a */
[----:B------:R-:W-:Y:S01]  /*1d80*/  FFMA.FTZ R10, R69, UR10, -R10 ;  /* 0x0000000a450a7c23 */ /* 0x000fe2000801080a */
[----:B------:R-:W-:Y:S01]  /*1d90*/  FMNMX.FTZ R4, R50, R5, !PT ;  /* 0x0000000532047209 */ /* 0x000fe20007810000 */
[----:B------:R-:W-:Y:S01]  /*1da0*/  MUFU.EX2 R32, R32 ;  /* 0x0000002000207308 */ /* 0x000fe20000000800 */
[----:B-1----:R-:W-:Y:S01]  /*1db0*/  FADD.FTZ R9, R24, R25 ;  /* 0x0000001918097221 */ /* 0x002fe20000010000 */
[----:B------:R-:W-:-:S02]  /*1dc0*/  F2FP.BF16.F32.PACK_AB R152, R25, R24 ;  /* 0x000000181998723e */ /* 0x000fc400000010ff */
[----:B------:R-:W-:-:S04]  /*1dd0*/  FMNMX.FTZ R5, R51, R4, !PT ;  /* 0x0000000433057209 */ /* 0x000fc80007810000 */
[----:B------:R-:W-:Y:S01]  /*1de0*/  FMNMX.FTZ R4, R54, R5, !PT ;  /* 0x0000000536047209 */ /* 0x000fe20007810000 */
[----:B------:R-:W1:Y:S01]  /*1df0*/  MUFU.EX2 R33, R33 ;  /* 0x0000002100217308 */ /* 0x000e620000000800 */
[----:B---3--:R-:W-:Y:S02]  /*1e00*/  F2FP.BF16.F32.PACK_AB R154, R29, R28 ;  /* 0x0000001c1d9a723e */ /* 0x008fe400000010ff */
[----:B------:R-:W-:-:S04]  /*1e10*/  FMNMX.FTZ R5, R55, R4, !PT ;  /* 0x0000000437057209 */ /* 0x000fc80007810000 */
[----:B------:R-:W-:Y:S01]  /*1e20*/  FMNMX.FTZ R4, R58, R5, !PT ;  /* 0x000000053a047209 */ /* 0x000fe20007810000 */
[----:B------:R-:W-:Y:S03]  /*1e30*/  MUFU.EX2 R36, R36 ;  /* 0x0000002400247308 */ /* 0x000fe60000000800 */
[----:B------:R-:W-:-:S04]  /*1e40*/  FMNMX.FTZ R5, R59, R4, !PT ;  /* 0x000000043b057209 */ /* 0x000fc80007810000 */
[----:B------:R-:W-:Y:S01]  /*1e50*/  FMNMX.FTZ R4, R62, R5, !PT ;  /* 0x000000053e047209 */ /* 0x000fe20007810000 */
[----:B------:R-:W3:Y:S01]  /*1e60*/  MUFU.EX2 R37, R37 ;  /* 0x0000002500257308 */ /* 0x000ee20000000800 */
[----:B-1----:R-:W-:Y:S02]  /*1e70*/  F2FP.BF16.F32.PACK_AB R156, R33, R32 ;  /* 0x00000020219c723e */ /* 0x002fe400000010ff */
[----:B------:R-:W-:-:S04]  /*1e80*/  FMNMX.FTZ R5, R63, R4, !PT ;  /* 0x000000043f057209 */ /* 0x000fc80007810000 */
[----:B------:R-:W-:Y:S01]  /*1e90*/  FMNMX.FTZ R4, R66, R5, !PT ;  /* 0x0000000542047209 */ /* 0x000fe20007810000 */
[----:B------:R-:W-:Y:S03]  /*1ea0*/  MUFU.EX2 R40, R40 ;  /* 0x0000002800287308 */ /* 0x000fe60000000800 */
[----:B------:R-:W-:-:S04]  /*1eb0*/  FMNMX.FTZ R5, R67, R4, !PT ;  /* 0x0000000443057209 */ /* 0x000fc80007810000 */
[----:B------:R-:W-:Y:S01]  /*1ec0*/  FMNMX.FTZ R4, R70, R5, !PT ;  /* 0x0000000546047209 */ /* 0x000fe20007810000 */
[----:B------:R-:W1:Y:S01]  /*1ed0*/  MUFU.EX2 R41, R41 ;  /* 0x0000002900297308 */ /* 0x000e620000000800 */
[----:B---3--:R-:W-:Y:S02]  /*1ee0*/  F2FP.BF16.F32.PACK_AB R158, R37, R36 ;  /* 0x00000024259e723e */ /* 0x008fe400000010ff */
[----:B------:R-:W-:-:S05]  /*1ef0*/  FMNMX.FTZ R4, R71, R4, !PT ;  /* 0x0000000447047209 */ /* 0x000fca0007810000 */
[----:B------:R-:W3:Y:S01]  /*1f00*/  SHFL.BFLY PT, R5, R4, 0x2, 0x1f ;  /* 0x0c401f0004057f89 */ /* 0x000ee200000e0000 */
[----:B------:R-:W-:Y:S08]  /*1f10*/  MUFU.EX2 R44, R44 ;  /* 0x0000002c002c7308 */ /* 0x000ff00000000800 */
[----:B------:R-:W4:Y:S01]  /*1f20*/  MUFU.EX2 R45, R45 ;  /* 0x0000002d002d7308 */ /* 0x000f220000000800 */
[----:B-1----:R-:W-:-:S07]  /*1f30*/  F2FP.BF16.F32.PACK_AB R160, R41, R40 ;  /* 0x0000002829a0723e */ /* 0x002fce00000010ff */
[----:B------:R-:W-:Y:S01]  /*1f40*/  MUFU.EX2 R48, R48 ;  /* 0x0000003000307308 */ /* 0x000fe20000000800 */
[----:B---3--:R-:W-:-:S07]  /*1f50*/  FMNMX.FTZ R5, R4, R5, !PT ;  /* 0x0000000504057209 */ /* 0x008fce0007810000 */
[----:B------:R-:W1:Y:S01]  /*1f60*/  MUFU.EX2 R49, R49 ;  /* 0x0000003100317308 */ /* 0x000e620000000800 */
[----:B----4-:R-:W-:Y:S01]  /*1f70*/  F2FP.BF16.F32.PACK_AB R162, R45, R44 ;  /* 0x0000002c2da2723e */ /* 0x010fe200000010ff */
[----:B------:R-:W3:Y:S06]  /*1f80*/  SHFL.BFLY PT, R4, R5, 0x1, 0x1f ;  /* 0x0c201f0005047f89 */ /* 0x000eec00000e0000 */
[----:B------:R-:W-:Y:S08]  /*1f90*/  MUFU.EX2 R52, R52 ;  /* 0x0000003400347308 */ /* 0x000ff00000000800 */
[----:B------:R-:W4:Y:S01]  /*1fa0*/  MUFU.EX2 R53, R53 ;  /* 0x0000003500357308 */ /* 0x000f220000000800 */
[----:B-1----:R-:W-:-:S07]  /*1fb0*/  F2FP.BF16.F32.PACK_AB R164, R49, R48 ;  /* 0x0000003031a4723e */ /* 0x002fce00000010ff */
[----:B------:R-:W-:Y:S01]  /*1fc0*/  MUFU.EX2 R56, R56 ;  /* 0x0000003800387308 */ /* 0x000fe20000000800 */
[----:B---3--:R-:W-:-:S04]  /*1fd0*/  FMNMX.FTZ R4, R5, R4, !PT ;  /* 0x0000000405047209 */ /* 0x008fc80007810000 */
[C---:B------:R-:W-:Y:S01]  /*1fe0*/  FSETP.NEU.FTZ.AND P1, PT, R4.reuse, -INF , PT ;  /* 0xff8000000400780b */ /* 0x040fe20003f3d000 */
[----:B------:R-:W-:Y:S02]  /*1ff0*/  FMUL.FTZ R5, R4, UR10 ;  /* 0x0000000a04057c20 */ /* 0x000fe40008410000 */
[----:B------:R-:W-:Y:S01]  /*2000*/  MUFU.EX2 R57, R57 ;  /* 0x0000003900397308 */ /* 0x000fe20000000800 */
[----:B----4-:R-:W-:Y:S02]  /*2010*/  F2FP.BF16.F32.PACK_AB R166, R53, R52 ;  /* 0x0000003435a6723e */ /* 0x010fe400000010ff */
        /* <DEDUP_REMOVED lines=10> */
[----:B-1----:R-:W-:Y:S01]  /*20c0*/  FADD.FTZ R10, R28, R9 ;  /* 0x000000091c0a7221 */ /* 0x002fe20000010000 */
[--C-:B------:R-:W-:Y:S01]  /*20d0*/  FFMA.FTZ R39, R39, UR10, -R6.reuse ;  /* 0x0000000a27277c23 */ /* 0x100fe20008010806 */
[--C-:B------:R-:W-:Y:S01]  /*20e0*/  FFMA.FTZ R42, R42, UR10, -R6.reuse ;  /* 0x0000000a2a2a7c23 */ /* 0x100fe20008010806 */
[----:B------:R-:W-:Y:S01]  /*20f0*/  FFMA.FTZ R43, R43, UR10, -R6 ;  /* 0x0000000a2b2b7c23 */ /* 0x000fe20008010806 */
[----:B------:R-:W-:Y:S01]  /*2100*/  FADD.FTZ R9, R29, R10 ;  /* 0x0000000a1d097221 */ /* 0x000fe20000010000 */
[--C-:B------:R-:W-:Y:S01]  /*2110*/  FFMA.FTZ R46, R46, UR10, -R6.reuse ;  /* 0x0000000a2e2e7c23 */ /* 0x100fe20008010806 */
[--C-:B------:R-:W-:Y:S01]  /*2120*/  FFMA.FTZ R47, R47, UR10, -R6.reuse ;  /* 0x0000000a2f2f7c23 */ /* 0x100fe20008010806 */
[----:B------:R-:W1:Y:S01]  /*2130*/  MUFU.EX2 R27, R27 ;  /* 0x0000001b001b7308 */ /* 0x000e620000000800 */
[----:B------:R-:W-:Y:S01]  /*2140*/  FADD.FTZ R10, R32, R9 ;  /* 0x00000009200a7221 */ /* 0x000fe20000010000 */
[--C-:B------:R-:W-:Y:S01]  /*2150*/  FFMA.FTZ R50, R50, UR10, -R6.reuse ;  /* 0x0000000a32327c23 */ /* 0x100fe20008010806 */
[--C-:B------:R-:W-:Y:S01]  /*2160*/  FFMA.FTZ R51, R51, UR10, -R6.reuse ;  /* 0x0000000a33337c23 */ /* 0x100fe20008010806 */
[----:B------:R-:W-:Y:S01]  /*2170*/  FFMA.FTZ R54, R54, UR10, -R6 ;  /* 0x0000000a36367c23 */ /* 0x000fe20008010806 */
[----:B------:R-:W-:Y:S01]  /*2180*/  FADD.FTZ R11, R33, R10 ;  /* 0x0000000a210b7221 */ /* 0x000fe20000010000 */
[--C-:B------:R-:W-:Y:S01]  /*2190*/  FFMA.FTZ R55, R55, UR10, -R6.reuse ;  /* 0x0000000a37377c23 */ /* 0x100fe20008010806 */
[--C-:B------:R-:W-:Y:S01]  /*21a0*/  FFMA.FTZ R58, R58, UR10, -R6.reuse ;  /* 0x0000000a3a3a7c23 */ /* 0x100fe20008010806 */
[----:B------:R-:W3:Y:S01]  /*21b0*/  MUFU.EX2 R30, R30 ;  /* 0x0000001e001e7308 */ /* 0x000ee20000000800 */
[----:B------:R-:W-:Y:S01]  /*21c0*/  FADD.FTZ R12, R36, R11 ;  /* 0x0000000b240c7221 */ /* 0x000fe20000010000 */
[--C-:B------:R-:W-:Y:S01]  /*21d0*/  FFMA.FTZ R59, R59, UR10, -R6.reuse ;  /* 0x0000000a3b3b7c23 */ /* 0x100fe20008010806 */
[--C-:B------:R-:W-:Y:S01]  /*21e0*/  FFMA.FTZ R62, R62, UR10, -R6.reuse ;  /* 0x0000000a3e3e7c23 */ /* 0x100fe20008010806 */
[----:B------:R-:W-:Y:S01]  /*21f0*/  FFMA.FTZ R63, R63, UR10, -R6 ;  /* 0x0000000a3f3f7c23 */ /* 0x000fe20008010806 */
[----:B------:R-:W-:Y:S01]  /*2200*/  FADD.FTZ R11, R37, R12 ;  /* 0x0000000c250b7221 */ /* 0x000fe20000010000 */
[--C-:B------:R-:W-:Y:S01]  /*2210*/  FFMA.FTZ R66, R66, UR10, -R6.reuse ;  /* 0x0000000a42427c23 */ /* 0x100fe20008010806 */
[--C-:B------:R-:W-:Y:S01]  /*2220*/  FFMA.FTZ R67, R67, UR10, -R6.reuse ;  /* 0x0000000a43437c23 */ /* 0x100fe20008010806 */
[----:B------:R-:W4:Y:S01]  /*2230*/  MUFU.EX2 R31, R31 ;  /* 0x0000001f001f7308 */ /* 0x000f220000000800 */
[----:B-1----:R-:W-:Y:S01]  /*2240*/  FADD.FTZ R9, R26, R27 ;  /* 0x0000001b1a097221 */ /* 0x002fe20000010000 */
[----:B------:R-:W-:Y:S01]  /*2250*/  FADD.FTZ R12, R40, R11 ;  /* 0x0000000b280c7221 */ /* 0x000fe20000010000 */
[--C-:B------:R-:W-:Y:S01]  /*2260*/  FFMA.FTZ R70, R70, UR10, -R6.reuse ;  /* 0x0000000a46467c23 */ /* 0x100fe20008010806 */
[----:B------:R-:W-:Y:S01]  /*2270*/  FFMA.FTZ R71, R71, UR10, -R6 ;  /* 0x0000000a47477c23 */ /* 0x000fe20008010806 */
[----:B------:R-:W-:Y:S01]  /*2280*/  F2FP.BF16.F32.PACK_AB R168, R57, R56 ;  /* 0x0000003839a8723e */ /* 0x000fe200000010ff */
[----:B------:R-:W-:Y:S01]  /*2290*/  FADD.FTZ R11, R41, R12 ;  /* 0x0000000c290b7221 */ /* 0x000fe20000010000 */
[----:B------:R-:W-:Y:S01]  /*22a0*/  F2FP.BF16.F32.PACK_AB R153, R27, R26 ;  /* 0x0000001a1b99723e */ /* 0x000fe200000010ff */
[----:B------:R-:W1:Y:S01]  /*22b0*/  MUFU.EX2 R34, R34 ;  /* 0x0000002200227308 */ /* 0x000e620000000800 */
[----:B---3--:R-:W-:Y:S01]  /*22c0*/  FADD.FTZ R10, R30, R9 ;  /* 0x000000091e0a7221 */ /* 0x008fe20000010000 */
[----:B------:R-:W-:-:S04]  /*22d0*/  FADD.FTZ R12, R44, R11 ;  /* 0x0000000b2c0c7221 */ /* 0x000fc80000010000 */
[----:B------:R-:W-:Y:S02]  /*22e0*/  FADD.FTZ R11, R45, R12 ;  /* 0x0000000c2d0b7221 */ /* 0x000fe40000010000 */
[----:B------:R-:W3:Y:S01]  /*22f0*/  MUFU.EX2 R35, R35 ;  /* 0x0000002300237308 */ /* 0x000ee20000000800 */
[C---:B----4-:R-:W-:Y:S01]  /*2300*/  FADD.FTZ R9, R31.reuse, R10 ;  /* 0x0000000a1f097221 */ /* 0x050fe20000010000 */
[----:B------:R-:W-:Y:S01]  /*2310*/  FADD.FTZ R12, R48, R11 ;  /* 0x0000000b300c7221 */ /* 0x000fe20000010000 */
[----:B------:R-:W-:-:S03]  /*2320*/  F2FP.BF16.F32.PACK_AB R155, R31, R30 ;  /* 0x0000001e1f9b723e */ /* 0x000fc600000010ff */
[----:B------:R-:W-:Y:S02]  /*2330*/  FADD.FTZ R11, R49, R12 ;  /* 0x0000000c310b7221 */ /* 0x000fe40000010000 */
[----:B------:R-:W4:Y:S01]  /*2340*/  MUFU.EX2 R38, R38 ;  /* 0x0000002600267308 */ /* 0x000f220000000800 */
[----:B-1----:R-:W-:-:S07]  /*2350*/  FADD.FTZ R10, R34, R9 ;  /* 0x00000009220a7221 */ /* 0x002fce0000010000 */
[----:B------:R-:W1:Y:S01]  /*2360*/  MUFU.EX2 R39, R39 ;  /* 0x0000002700277308 */ /* 0x000e620000000800 */
[C---:B---3--:R-:W-:Y:S01]  /*2370*/  FADD.FTZ R9, R35.reuse, R10 ;  /* 0x0000000a23097221 */ /* 0x048fe20000010000 */
[----:B------:R-:W-:-:S06]  /*2380*/  F2FP.BF16.F32.PACK_AB R157, R35, R34 ;  /* 0x00000022239d723e */ /* 0x000fcc00000010ff */
[----:B------:R-:W3:Y:S01]  /*2390*/  MUFU.EX2 R42, R42 ;  /* 0x0000002a002a7308 */ /* 0x000ee20000000800 */
[----:B----4-:R-:W-:-:S07]  /*23a0*/  FADD.FTZ R10, R38, R9 ;  /* 0x00000009260a7221 */ /* 0x010fce0000010000 */
[----:B------:R-:W4:Y:S01]  /*23b0*/  MUFU.EX2 R43, R43 ;  /* 0x0000002b002b7308 */ /* 0x000f220000000800 */
[C---:B-1----:R-:W-:Y:S01]  /*23c0*/  FADD.FTZ R9, R39.reuse, R10 ;  /* 0x0000000a27097221 */ /* 0x042fe20000010000 */
[----:B------:R-:W-:-:S06]  /*23d0*/  F2FP.BF16.F32.PACK_AB R159, R39, R38 ;  /* 0x00000026279f723e */ /* 0x000fcc00000010ff */
[----:B------:R-:W1:Y:S01]  /*23e0*/  MUFU.EX2 R46, R46 ;  /* 0x0000002e002e7308 */ /* 0x000e620000000800 */
[----:B---3--:R-:W-:-:S07]  /*23f0*/  FADD.FTZ R10, R42, R9 ;  /* 0x000000092a0a7221 */ /* 0x008fce0000010000 */
[----:B------:R-:W3:Y:S01]  /*2400*/  MUFU.EX2 R47, R47 ;  /* 0x0000002f002f7308 */ /* 0x000ee20000000800 */
[C---:B----4-:R-:W-:Y:S01]  /*2410*/  FADD.FTZ R9, R43.reuse, R10 ;  /* 0x0000000a2b097221 */ /* 0x050fe20000010000 */
[----:B------:R-:W-:Y:S01]  /*2420*/  FADD.FTZ R10, R52, R11 ;  /* 0x0000000b340a7221 */ /* 0x000fe20000010000 */
[----:B------:R-:W-:-:S03]  /*2430*/  F2FP.BF16.F32.PACK_AB R161, R43, R42 ;  /* 0x0000002a2ba1723e */ /* 0x000fc600000010ff */
[----:B------:R-:W-:Y:S02]  /*2440*/  FADD.FTZ R11, R53, R10 ;  /* 0x0000000a350b7221 */ /* 0x000fe40000010000 */
[----:B------:R-:W4:Y:S01]  /*2450*/  MUFU.EX2 R50, R50 ;  /* 0x0000003200327308 */ /* 0x000f220000000800 */
[----:B-1----:R-:W-:Y:S01]  /*2460*/  FADD.FTZ R6, R46, R9 ;  /* 0x000000092e067221 */ /* 0x002fe20000010000 */
[----:B------:R-:W-:-:S04]  /*2470*/  FADD.FTZ R10, R56, R11 ;  /* 0x0000000b380a7221 */ /* 0x000fc80000010000 */
[----:B------:R-:W-:Y:S02]  /*2480*/  FADD.FTZ R11, R57, R10 ;  /* 0x0000000a390b7221 */ /* 0x000fe40000010000 */
        /* <DEDUP_REMOVED lines=11> */
[----:B----4-:R-:W-:-:S07]  /*2540*/  FADD.FTZ R10, R60, R11 ;  /* 0x0000000b3c0a7221 */ /* 0x010fce0000010000 */
[----:B------:R-:W4:Y:S01]  /*2550*/  MUFU.EX2 R58, R58 ;  /* 0x0000003a003a7308 */ /* 0x000f220000000800 */
[C---:B-1----:R-:W-:Y:S01]  /*2560*/  FADD.FTZ R9, R55.reuse, R6 ;  /* 0x0000000637097221 */ /* 0x042fe20000010000 */
[----:B------:R-:W-:-:S06]  /*2570*/  F2FP.BF16.F32.PACK_AB R167, R55, R54 ;  /* 0x0000003637a7723e */ /* 0x000fcc00000010ff */
[----:B------:R-:W1:Y:S01]  /*2580*/  MUFU.EX2 R64, R64 ;  /* 0x0000004000407308 */ /* 0x000e620000000800 */
[C---:B---3--:R-:W-:Y:S01]  /*2590*/  FADD.FTZ R11, R61.reuse, R10 ;  /* 0x0000000a3d0b7221 */ /* 0x048fe20000010000 */
[----:B------:R-:W-:-:S06]  /*25a0*/  F2FP.BF16.F32.PACK_AB R170, R61, R60 ;  /* 0x0000003c3daa723e */ /* 0x000fcc00000010ff */
[----:B------:R-:W3:Y:S01]  /*25b0*/  MUFU.EX2 R59, R59 ;  /* 0x0000003b003b7308 */ /* 0x000ee20000000800 */
[----:B----4-:R-:W-:-:S07]  /*25c0*/  FADD.FTZ R6, R58, R9 ;  /* 0x000000093a067221 */ /* 0x010fce0000010000 */
[----:B------:R-:W4:Y:S01]  /*25d0*/  MUFU.EX2 R65, R65 ;  /* 0x0000004100417308 */ /* 0x000f220000000800 */
[----:B-1----:R-:W-:-:S07]  /*25e0*/  FADD.FTZ R10, R64, R11 ;  /* 0x0000000b400a7221 */ /* 0x002fce0000010000 */
[----:B------:R-:W1:Y:S01]  /*25f0*/  MUFU.EX2 R62, R62 ;  /* 0x0000003e003e7308 */ /* 0x000e620000000800 */
[C---:B---3--:R-:W-:Y:S01]  /*2600*/  FADD.FTZ R9, R59.reuse, R6 ;  /* 0x000000063b097221 */ /* 0x048fe20000010000 */
[----:B------:R-:W-:-:S06]  /*2610*/  F2FP.BF16.F32.PACK_AB R169, R59, R58 ;  /* 0x0000003a3ba9723e */ /* 0x000fcc00000010ff */
[----:B------:R-:W3:Y:S01]  /*2620*/  MUFU.EX2 R68, R68 ;  /* 0x0000004400447308 */ /* 0x000ee20000000800 */
[C---:B----4-:R-:W-:Y:S01]  /*2630*/  FADD.FTZ R11, R65.reuse, R10 ;  /* 0x0000000a410b7221 */ /* 0x050fe20000010000 */
[----:B------:R-:W-:-:S06]  /*2640*/  F2FP.BF16.F32.PACK_AB R172, R65, R64 ;  /* 0x0000004041ac723e */ /* 0x000fcc00000010ff */
[----:B------:R-:W4:Y:S01]  /*2650*/  MUFU.EX2 R63, R63 ;  /* 0x0000003f003f7308 */ /* 0x000f220000000800 */
[----:B-1----:R-:W-:-:S07]  /*2660*/  FADD.FTZ R6, R62, R9 ;  /* 0x000000093e067221 */ /* 0x002fce0000010000 */
[----:B------:R-:W1:Y:S01]  /*2670*/  MUFU.EX2 R66, R66 ;  /* 0x0000004200427308 */ /* 0x000e620000000800 */
[----:B---3--:R-:W-:Y:S01]  /*2680*/  FADD.FTZ R10, R68, R11 ;  /* 0x0000000b440a7221 */ /* 0x008fe20000010000 */
[----:B------:R-:W-:-:S06]  /*2690*/  F2FP.BF16.F32.PACK_AB R174, R5, R68 ;  /* 0x0000004405ae723e */ /* 0x000fcc00000010ff */
[----:B------:R-:W3:Y:S01]  /*26a0*/  MUFU.EX2 R67, R67 ;  /* 0x0000004300437308 */ /* 0x000ee20000000800 */
[----:B----4-:R-:W-:Y:S01]  /*26b0*/  FADD.FTZ R9, R63, R6 ;  /* 0x000000063f097221 */ /* 0x010fe20000010000 */
[----:B------:R-:W-:Y:S01]  /*26c0*/  FADD.FTZ R6, R5, R10 ;  /* 0x0000000a05067221 */ /* 0x000fe20000010000 */
[----:B------:R-:W-:-:S05]  /*26d0*/  F2FP.BF16.F32.PACK_AB R171, R63, R62 ;  /* 0x0000003e3fab723e */ /* 0x000fca00000010ff */
[----:B------:R-:W4:Y:S01]  /*26e0*/  MUFU.EX2 R70, R70 ;  /* 0x0000004600467308 */ /* 0x000f220000000800 */
[----:B-1----:R-:W-:-:S07]  /*26f0*/  FADD.FTZ R10, R66, R9 ;  /* 0x00000009420a7221 */ /* 0x002fce0000010000 */
[----:B------:R-:W1:Y:S01]  /*2700*/  MUFU.EX2 R71, R71 ;  /* 0x0000004700477308 */ /* 0x000e620000000800 */
[C---:B---3--:R-:W-:Y:S01]  /*2710*/  FADD.FTZ R5, R67.reuse, R10 ;  /* 0x0000000a43057221 */ /* 0x048fe20000010000 */
[----:B------:R-:W-:-:S03]  /*2720*/  F2FP.BF16.F32.PACK_AB R173, R67, R66 ;  /* 0x0000004243ad723e */ /* 0x000fc600000010ff */
[----:B----4-:R-:W-:-:S04]  /*2730*/  FADD.FTZ R10, R70, R5 ;  /* 0x00000005460a7221 */ /* 0x010fc80000010000 */
[C---:B-1----:R-:W-:Y:S01]  /*2740*/  FADD.FTZ R5, R71.reuse, R10 ;  /* 0x0000000a47057221 */ /* 0x042fe20000010000 */
[----:B------:R-:W-:Y:S01]  /*2750*/  F2FP.BF16.F32.PACK_AB R175, R71, R70 ;  /* 0x0000004647af723e */ /* 0x000fe200000010ff */
[----:B------:R-:W-:Y:S06]  /*2760*/  @!P0 BRA `(.L_x_9043) ;  /* 0x0000000000048947 */ /* 0x000fec0003800000 */
[----:B------:R-:W-:Y:S01]  /*2770*/  BPT.TRAP 0x1 ;  /* 0x000000040000795c */ /* 0x000fe20000300000 */
.L_x_9043:
[----:B------:R1:W3:Y:S01]  /*2780*/  SYNCS.PHASECHK.TRANS64.TRYWAIT P1, [UR22+0x22850], R8 ;  /* 0x02285008ff0075a7 */ /* 0x0002e20008020156 */
[----:B------:R-:W-:Y:S05]  /*2790*/  @!P0 BRA `(.L_x_9044) ;  /* 0x0000000000048947 */ /* 0x000fea0003800000 */
[----:B------:R-:W-:Y:S01]  /*27a0*/  BPT.TRAP 0x1 ;  /* 0x000000040000795c */ /* 0x000fe20000300000 */
.L_x_9044:
[----:B---3--:R-:W-:Y:S05]  /*27b0*/  @P1 BRA `(.L_x_9045) ;  /* 0x0000000000081947 */ /* 0x008fea0003800000 */
[----:B------:R-:W3:Y:S02]  /*27c0*/  SYNCS.PHASECHK.TRANS64.TRYWAIT P1, [UR22+0x22850], R8 ;  /* 0x02285008ff0075a7 */ /* 0x000ee40008020156 */
[----:B---3--:R-:W-:Y:S05]  /*27d0*/  @!P1 BRA `(.L_x_9046) ;  /* 0x0000008400c89947 */ /* 0x008fea0003800000 */
.L_x_9045:
[----:B------:R4:W-:Y:S01]  /*27e0*/  BAR.SYNC.DEFER_BLOCKING R7, 0x100 ;  /* 0x000400070000751d */ /* 0x0009e20000010000 */
[----:B------:R-:W-:-:S04]  /*27f0*/  UIADD3 UR41, UR41, 0x400, URZ ;  /* 0x0000040029297890 */ /* 0x000fc8000fffe03f */
[----:B------:R-:W-:Y:S01]  /*2800*/  USHF.R.U32.HI UR41, URZ, 0x4, UR41 ;  /* 0x000000043f297899 */ /* 0x000fe20008011629 */
[----:B------:R-:W-:-:S03]  /*2810*/  UMOV UR7, 0x40000040 ;  /* 0x4000004000077882 */ /* 0x000fc60000000000 */
[----:B------:R-:W-:-:S04]  /*2820*/  ULOP3.LUT UR21, UR41, 0x3fff, URZ, 0xc0, !UPT ;  /* 0x00003fff29157892 */ /* 0x000fc8000f8ec03f */
[----:B------:R-:W-:-:S04]  /*2830*/  ULOP3.LUT UR21, UR21, 0x3000000, URZ, 0xfc, !UPT ;  /* 0x0300000015157892 */ /* 0x000fc8000f8efc3f */
[----:B------:R-:W-:Y:S01]  /*2840*/  UIMAD UR11, UR37, 0xc00, UR21 ;  /* 0x00000c00250b78a4 */ /* 0x000fe2000f8e0215 */
[----:B------:R-:W-:-:S06]  /*2850*/  WARPGROUP.ARRIVE ;  /* 0x00000000000079c5 */ /* 0x000fcc0000000000 */
        /* <DEDUP_REMOVED lines=33> */
[----:B----4-:R-:W-:Y:S05]  /*2a70*/  @!P0 BRA `(.L_x_9047) ;  /* 0x0000000000048947 */ /* 0x010fea0003800000 */
[----:B------:R-:W-:Y:S01]  /*2a80*/  BPT.TRAP 0x1 ;  /* 0x000000040000795c */ /* 0x000fe20000300000 */
.L_x_9047:
[----:B------:R-:W4:Y:S01]  /*2a90*/  S2UR UR6, SR_CgaCtaId ;  /* 0x00000000000679c3 */ /* 0x000f220000008800 */
[----:B------:R-:W-:Y:S02]  /*2aa0*/  UISETP.GE.AND UP0, UPT, UR42, 0x61, UPT ;  /* 0x000000612a00788c */ /* 0x000fe4000bf06270 */
[----:B------:R-:W-:-:S04]  /*2ab0*/  UIADD3 UR22, UR22, 0x22860, URZ ;  /* 0x0002286016167890 */ /* 0x000fc8000fffe03f */
[----:B------:R-:W-:Y:S01]  /*2ac0*/  PLOP3.LUT P1, PT, PT, PT, UP0, 0x80, 0x0 ;  /* 0x000000000000781c */ /* 0x000fe20003f2f008 */
[----:B----4-:R-:W-:-:S09]  /*2ad0*/  UPRMT UR22, UR6, 0x654, UR22 ;  /* 0x0000065406167896 */ /* 0x010fd20008000016 */
[----:B------:R-:W-:Y:S01]  /*2ae0*/  SYNCS.ARRIVE.TRANS64.RED.A1T0 RZ, [UR22], RZ ;  /* 0x000000ffffff79a7 */ /* 0x000fe20008100416 */
[----:B------:R-:W-:Y:S02]  /*2af0*/  UMOV UR22, 0x400 ;  /* 0x0000040000167882 */ /* 0x000fe40000000000 */
[----:B------:R-:W-:Y:S01]  /*2b00*/  ULEA UR22, UR6, UR22, 0x18 ;  /* 0x0000001606167291 */ /* 0x000fe2000f8ec03f */
[----:B------:R-:W-:Y:S11]  /*2b10*/  @!P1 BRA `(.L_x_9048) ;  /* 0x0000001c006c9947 */ /* 0x000ff60003800000 */
[----:B------:R-:W-:Y:S01]  /*2b20*/  IMAD.MOV.U32 R203, RZ, RZ, R4 ;  /* 0x000000ffffcb7224 */ /* 0x000fe200078e0004 */
[----:B------:R-:W-:Y:S01]  /*2b30*/  UIADD3 UR44, UR44, -0x2, URZ ;  /* 0xfffffffe2c2c7890 */ /* 0x000fe2000fffe03f */
[----:B------:R-:W-:Y:S01]  /*2b40*/  IMAD.MOV.U32 R7, RZ, RZ, R3 ;  /* 0x000000ffff077224 */ /* 0x000fe200078e0003 */
[----:B------:R-:W-:-:S10]  /*2b50*/  ULDC UR23, c[0x0][0x988] ;  /* 0x0002620000177ab9 */ /* 0x000fd40000000800 */
.L_x_9059:
[----:B------:R-:W-:Y:S01]  /*2b60*/  UIADD3 UR37, UR37, 0x1, URZ ;  /* 0x0000000125257890 */ /* 0x000fe2000fffe03f */
[----:B--2---:R-:W-:Y:S01]  /*2b70*/  IMAD.U32 R0, RZ, RZ, UR44 ;  /* 0x0000002cff007e24 */ /* 0x004fe2000f8e00ff */
[----:B------:R-:W-:Y:S02]  /*2b80*/  UIADD3 UR44, UR44, -0x1, URZ ;  /* 0xffffffff2c2c7890 */ /* 0x000fe4000fffe03f */
[----:B------:R-:W-:Y:S02]  /*2b90*/  UISETP.NE.AND UP0, UPT, UR37, 0x2, UPT ;  /* 0x000000022500788c */ /* 0x000fe4000bf05270 */
[----:B------:R-:W-:Y:S02]  /*2ba0*/  ISETP.GT.AND P1, PT, R0, RZ, PT ;  /* 0x000000ff0000720c */ /* 0x000fe40003f24270 */
[----:B------:R-:W-:Y:S02]  /*2bb0*/  USEL UR6, URZ, 0x1, UP0 ;  /* 0x000000013f067887 */ /* 0x000fe40008000000 */
[----:B------:R-:W-:-:S02]  /*2bc0*/  USEL UR37, UR37, URZ, UP0 ;  /* 0x0000003f25257287 */ /* 0x000fc40008000000 */
[----:B------:R-:W-:Y:S01]  /*2bd0*/  ULOP3.LUT UR36, UR36, UR6, URZ, 0x3c, !UPT ;  /* 0x0000000624247292 */ /* 0x000fe2000f8e3c3f */
[----:B0-----:R-:W-:Y:S11]  /*2be0*/  @!P0 BRA `(.L_x_9049) ;  /* 0x0000000000048947 */ /* 0x001ff60003800000 */
[----:B------:R-:W-:Y:S01]  /*2bf0*/  BPT.TRAP 0x1 ;  /* 0x000000040000795c */ /* 0x000fe20000300000 */
.L_x_9049:
[----:B------:R-:W2:Y:S01]  /*2c00*/  S2UR UR24, SR_CgaCtaId ;  /* 0x00000000001879c3 */ /* 0x000ea20000008800 */
[----:B------:R-:W-:Y:S01]  /*2c10*/  MOV R0, UR36 ;  /* 0x0000002400007c02 */ /* 0x000fe20008000f00 */
[----:B------:R-:W-:-:S03]  /*2c20*/  UMOV UR22, 0x400 ;  /* 0x0000040000167882 */ /* 0x000fc60000000000 */
[----:B------:R-:W-:-:S04]  /*2c30*/  SHF.L.U32 R0, R0, 0x1f, RZ ;  /* 0x0000001f00007819 */ /* 0x000fc800000006ff */
[----:B------:R-:W-:-:S13]  /*2c40*/  R2UR UR26, R0 ;  /* 0x00000000001a72ca */ /* 0x000fda00000e0000 */
[----:B------:R-:W-:Y:S01]  /*2c50*/  IMAD.U32 R0, RZ, RZ, UR26 ;  /* 0x0000001aff007e24 */ /* 0x000fe2000f8e00ff */
[----:B--2---:R-:W-:-:S04]  /*2c60*/  ULEA UR22, UR24, UR22, 0x18 ;  /* 0x0000001618167291 */ /* 0x004fc8000f8ec03f */
[----:B------:R-:W-:-:S09]  /*2c70*/  ULEA UR25, UR37, UR22, 0x3 ;  /* 0x0000001625197291 */ /* 0x000fd2000f8e183f */
[----:B------:R2:W4:Y:S01]  /*2c80*/  SYNCS.PHASECHK.TRANS64.TRYWAIT P2, [UR25+0x22830], R0 ;  /* 0x02283000ff0075a7 */ /* 0x0005220008040159 */
[----:B------:R-:W-:Y:S05]  /*2c90*/  @!P0 BRA `(.L_x_9050) ;  /* 0x0000000000048947 */ /* 0x000fea0003800000 */
[----:B------:R-:W-:Y:S01]  /*2ca0*/  BPT.TRAP 0x1 ;  /* 0x000000040000795c */ /* 0x000fe20000300000 */
.L_x_9050:
[----:B----4-:R-:W-:Y:S05]  /*2cb0*/  @P2 BRA `(.L_x_9051) ;  /* 0x00000000000c2947 */ /* 0x010fea0003800000 */
[----:B--2---:R-:W-:-:S04]  /*2cc0*/  IMAD.U32 R0, RZ, RZ, UR26 ;  /* 0x0000001aff007e24 */ /* 0x004fc8000f8e00ff */
[----:B------:R-:W2:Y:S02]  /*2cd0*/  SYNCS.PHASECHK.TRANS64.TRYWAIT P2, [UR25+0x22830], R0 ;  /* 0x02283000ff0075a7 */ /* 0x000ea40008040159 */
[----:B--2---:R-:W-:Y:S05]  /*2ce0*/  @!P2 BRA `(.L_x_9052) ;  /* 0x00000080009ca947 */ /* 0x004fea0003800000 */
.L_x_9051:
[----:B------:R-:W-:Y:S01]  /*2cf0*/  UIMAD UR6, UR37, 0x300, UR20 ;  /* 0x00000300250678a4 */ /* 0x000fe2000f8e0214 */
[----:B------:R-:W-:Y:S01]  /*2d00*/  WARPGROUP.ARRIVE ;  /* 0x00000000000079c5 */ /* 0x000fe20000000000 */
[----:B------:R-:W-:Y:S01]  /*2d10*/  UMOV UR7, 0x40000040 ;  /* 0x4000004000077882 */ /* 0x000fe20000000000 */
[----:B------:R-:W-:Y:S01]  /*2d20*/  UMOV UR11, 0x40000040 ;  /* 0x40000040000b7882 */ /* 0x000fe20000000000 */
[----:B------:R-:W-:-:S03]  /*2d30*/  UIADD3 UR10, UR6, 0x2, URZ ;  /* 0x00000002060a7890 */ /* 0x000fc6000fffe03f */
[----:B------:R-:W4:Y:S01]  /*2d40*/  S2R R204, SR_TID.X ;  /* 0x0000000000cc7919 */ /* 0x000f220000002100 */
[----:B------:R-:W-:Y:S01]  /*2d50*/  UIADD3 UR14, UR6, 0x4, URZ ;  /* 0x00000004060e7890 */ /* 0x000fe2000fffe03f */
[----:B------:R-:W-:Y:S01]  /*2d60*/  UMOV UR15, 0x40000040 ;  /* 0x40000040000f7882 */ /* 0x000fe20000000000 */
[----:B------:R-:W-:Y:S01]  /*2d70*/  HGMMA.64x96x16.F32.BF16 R152, gdesc[UR4], RZ, !UPT, gsb0 ;  /* 0x01600000049879f0 */ /* 0x000fe2000c0018ff */
[----:B------:R-:W-:Y:S01]  /*2d80*/  UIADD3 UR18, UR6, 0x6, URZ ;  /* 0x0000000606127890 */ /* 0x000fe2000fffe03f */
[----:B------:R-:W-:Y:S01]  /*2d90*/  UMOV UR19, 0x40000040 ;  /* 0x4000004000137882 */ /* 0x000fe20000000000 */
[----:B----4-:R-:W-:-:S04]  /*2da0*/  SHF.R.U32.HI R204, RZ, 0x7, R204 ;  /* 0x00000007ffcc7819 */ /* 0x010fc800000116cc */
[----:B--2---:R-:W-:Y:S01]  /*2db0*/  IADD3 R0, -R204, 0xb, RZ ;  /* 0x0000000bcc007810 */ /* 0x004fe20007ffe1ff */
        /* <DEDUP_REMOVED lines=13> */
.L_x_9053:
[----:B------:R-:W-:Y:S01]  /*2e90*/  FMNMX.FTZ R4, R152, R7, !PT ;  /* 0x0000000798047209 */ /* 0x000fe20007810000 */
        /* <DEDUP_REMOVED lines=26> */
[----:B01-3--:R-:W-:-:S05]  /*3040*/  FMNMX.FTZ R8, R197, R4, !PT ;  /* 0x00000004c5087209 */ /* 0x00bfca0007810000 */
[----:B------:R-:W0:Y:S02]  /*3050*/  SHFL.BFLY PT, R3, R8, 0x2, 0x1f ;  /* 0x0c401f0008037f89 */ /* 0x000e2400000e0000 */
[----:B0-----:R-:W-:-:S05]  /*3060*/  FMNMX.FTZ R10, R8, R3, !PT ;  /* 0x00000003080a7209 */ /* 0x001fca0007810000 */
[----:B------:R-:W0:Y:S02]  /*3070*/  SHFL.BFLY PT, R3, R10, 0x1, 0x1f ;  /* 0x0c201f000a037f89 */ /* 0x000e2400000e0000 */
[----:B0-----:R-:W-:-:S05]  /*3080*/  FMNMX.FTZ R3, R10, R3, !PT ;  /* 0x000000030a037209 */ /* 0x001fca0007810000 */
[C---:B------:R-:W-:Y:S01]  /*3090*/  FADD.FTZ R4, -R3.reuse, R7 ;  /* 0x0000000703047221 */ /* 0x040fe20000010100 */
[----:B------:R-:W-:-:S03]  /*30a0*/  FMUL.FTZ R22, R3, UR10 ;  /* 0x0000000a03167c20 */ /* 0x000fc60008410000 */
[----:B------:R-:W-:Y:S01]  /*30b0*/  FMUL.FTZ R7, R4, UR10 ;  /* 0x0000000a04077c20 */ /* 0x000fe20008410000 */
        /* <DEDUP_REMOVED lines=31> */
[----:B------:R-:W0:Y:S01]  /*32b0*/  MUFU.EX2 R7, R7 ;  /* 0x0000000700077308 */ /* 0x000e220000000800 */
[----:B------:R-:W-:-:S04]  /*32c0*/  FMNMX.FTZ R4, R170, R9, !PT ;  /* 0x00000009aa047209 */ /* 0x000fc80007810000 */
[----:B------:R-:W-:-:S03]  /*32d0*/  FMNMX.FTZ R9, R171, R4, !PT ;  /* 0x00000004ab097209 */ /* 0x000fc60007810000 */
[----:B------:R-:W1:Y:S01]  /*32e0*/  MUFU.EX2 R152, R152 ;  /* 0x0000009800987308 */ /* 0x000e620000000800 */
[----:B------:R-:W-:-:S04]  /*32f0*/  FMNMX.FTZ R4, R174, R9, !PT ;  /* 0x00000009ae047209 */ /* 0x000fc80007810000 */
[----:B------:R-:W-:-:S03]  /*3300*/  FMNMX.FTZ R9, R175, R4, !PT ;  /* 0x00000004af097209 */ /* 0x000fc60007810000 */
[----:B------:R-:W3:Y:S01]  /*3310*/  MUFU.EX2 R153, R153 ;  /* 0x0000009900997308 */ /* 0x000ee20000000800 */
[----:B------:R-:W-:Y:S01]  /*3320*/  FMNMX.FTZ R4, R178, R9, !PT ;  /* 0x00000009b2047209 */ /* 0x000fe20007810000 */
[-C--:B0-----:R-:W-:Y:S01]  /*3330*/  FMUL.FTZ R24, R24, R7.reuse ;  /* 0x0000000718187220 */ /* 0x081fe20000410000 */
[-C--:B------:R-:W-:Y:S01]  /*3340*/  FMUL.FTZ R25, R25, R7.reuse ;  /* 0x0000000719197220 */ /* 0x080fe20000410000 */
[-C--:B------:R-:W-:Y:S01]  /*3350*/  FMUL.FTZ R28, R28, R7.reuse ;  /* 0x000000071c1c7220 */ /* 0x080fe20000410000 */
[----:B------:R-:W-:Y:S01]  /*3360*/  FMNMX.FTZ R9, R179, R4, !PT ;  /* 0x00000004b3097209 */ /* 0x000fe20007810000 */
[-C--:B------:R-:W-:Y:S01]  /*3370*/  FMUL.FTZ R29, R29, R7.reuse ;  /* 0x000000071d1d7220 */ /* 0x080fe20000410000 */
[----:B------:R-:W-:Y:S01]  /*3380*/  FMUL.FTZ R32, R32, R7 ;  /* 0x0000000720207220 */ /* 0x000fe20000410000 */
[----:B------:R-:W-:Y:S01]  /*3390*/  MUFU.EX2 R201, R201 ;  /* 0x000000c900c97308 */ /* 0x000fe20000000800 */
[----:B------:R-:W-:Y:S01]  /*33a0*/  FMNMX.FTZ R4, R182, R9, !PT ;  /* 0x00000009b6047209 */ /* 0x000fe20007810000 */
[----:B-1----:R-:W-:Y:S01]  /*33b0*/  FFMA.FTZ R6, R7, R6, R152 ;  /* 0x0000000607067223 */ /* 0x002fe20000010098 */
[-C--:B------:R-:W-:Y:S01]  /*33c0*/  FMUL.FTZ R33, R33, R7.reuse ;  /* 0x0000000721217220 */ /* 0x080fe20000410000 */
[-C--:B------:R-:W-:Y:S01]  /*33d0*/  FMUL.FTZ R36, R36, R7.reuse ;  /* 0x0000000724247220 */ /* 0x080fe20000410000 */
[----:B------:R-:W-:Y:S01]  /*33e0*/  FMNMX.FTZ R9, R183, R4, !PT ;  /* 0x00000004b7097209 */ /* 0x000fe20007810000 */
[-C--:B------:R-:W-:Y:S01]  /*33f0*/  FMUL.FTZ R37, R37, R7.reuse ;  /* 0x0000000725257220 */ /* 0x080fe20000410000 */
[----:B------:R-:W-:Y:S01]  /*3400*/  FMUL.FTZ R40, R40, R7 ;  /* 0x0000000728287220 */ /* 0x000fe20000410000 */
[----:B------:R-:W-:Y:S01]  /*3410*/  MUFU.EX2 R202, R202 ;  /* 0x000000ca00ca7308 */ /* 0x000fe20000000800 */
[----:B------:R-:W-:Y:S01]  /*3420*/  FMNMX.FTZ R4, R186, R9, !PT ;  /* 0x00000009ba047209 */ /* 0x000fe20007810000 */
[C---:B---3--:R-:W-:Y:S01]  /*3430*/  FADD.FTZ R6, R153.reuse, R6 ;  /* 0x0000000699067221 */ /* 0x048fe20000010000 */
[----:B------:R-:W-:Y:S01]  /*3440*/  F2FP.BF16.F32.PACK_AB R152, R153, R152 ;  /* 0x000000989998723e */ /* 0x000fe200000010ff */
[-C--:B------:R-:W-:Y:S01]  /*3450*/  FMUL.FTZ R41, R41, R7.reuse ;  /* 0x0000000729297220 */ /* 0x080fe20000410000 */
[----:B------:R-:W-:Y:S01]  /*3460*/  FMNMX.FTZ R9, R187, R4, !PT ;  /* 0x00000004bb097209 */ /* 0x000fe20007810000 */
[-C--:B------:R-:W-:Y:S01]  /*3470*/  FMUL.FTZ R44, R44, R7.reuse ;  /* 0x000000072c2c7220 */ /* 0x080fe20000410000 */
[----:B------:R-:W-:Y:S01]  /*3480*/  FMUL.FTZ R45, R45, R7 ;  /* 0x000000072d2d7220 */ /* 0x000fe20000410000 */
[----:B------:R-:W-:Y:S01]  /*3490*/  MUFU.EX2 R156, R156 ;  /* 0x0000009c009c7308 */ /* 0x000fe20000000800 */
[----:B------:R-:W-:Y:S01]  /*34a0*/  FMNMX.FTZ R4, R190, R9, !PT ;  /* 0x00000009be047209 */ /* 0x000fe20007810000 */
[-C--:B------:R-:W-:Y:S01]  /*34b0*/  FMUL.FTZ R48, R48, R7.reuse ;  /* 0x0000000730307220 */ /* 0x080fe20000410000 */
[-C--:B------:R-:W-:Y:S01]  /*34c0*/  FMUL.FTZ R49, R49, R7.reuse ;  /* 0x0000000731317220 */ /* 0x080fe20000410000 */
        /* <DEDUP_REMOVED lines=19> */
[-C--:B------:R-:W-:Y:S01]  /*3600*/  FMUL.FTZ R76, R76, R7.reuse ;  /* 0x000000074c4c7220 */ /* 0x080fe20000410000 */
[----:B------:R-:W-:Y:S01]  /*3610*/  MUFU.EX2 R161, R161 ;  /* 0x000000a100a17308 */ /* 0x000fe20000000800 */
[-C--:B------:R-:W-:Y:S01]  /*3620*/  FMUL.FTZ R77, R77, R7.reuse ;  /* 0x000000074d4d7220 */ /* 0x080fe20000410000 */
[----:B------:R-:W0:Y:S01]  /*3630*/  SHFL.BFLY PT, R9, R4, 0x2, 0x1f ;  /* 0x0c401f0004097f89 */ /* 0x000e2200000e0000 */
        /* <DEDUP_REMOVED lines=22> */
[----:B------:R-:W-:Y:S01]  /*37a0*/  FMUL.FTZ R117, R117, R7 ;  /* 0x0000000775757220 */ /* 0x000fe20000410000 */
[----:B0-----:R-:W-:Y:S01]  /*37b0*/  FMNMX.FTZ R8, R4, R9, !PT ;  /* 0x0000000904087209 */ /* 0x001fe20007810000 */
[----:B------:R-:W-:Y:S01]  /*37c0*/  FFMA.FTZ R9, R188, UR10, -R22 ;  /* 0x0000000abc097c23 */ /* 0x000fe20008010816 */
        /* <DEDUP_REMOVED lines=18> */
[----:B------:R-:W-:-:S02]  /*38f0*/  FMUL.FTZ R149, R149, R7 ;  /* 0x0000000795957220 */ /* 0x000fc40000410000 */
[----:B------:R-:W-:Y:S01]  /*3900*/  MUFU.EX2 R165, R165 ;  /* 0x000000a500a57308 */ /* 0x000fe20000000800 */
[----:B0-----:R-:W-:-:S07]  /*3910*/  FMNMX.FTZ R4, R8, R157, !PT ;  /* 0x0000009d08047209 */ /* 0x001fce0007810000 */
[----:B------:R-:W-:Y:S01]  /*3920*/  MUFU.EX2 R10, R10 ;  /* 0x0000000a000a7308 */ /* 0x000fe20000000800 */
[C---:B------:R-:W-:Y:S01]  /*3930*/  FADD.FTZ R22, -R4.reuse, R203 ;  /* 0x000000cb04167221 */ /* 0x040fe20000010100 */
[----:B------:R-:W-:-:S03]  /*3940*/  FMUL.FTZ R169, R4, UR10 ;  /* 0x0000000a04a97c20 */ /* 0x000fc60008410000 */
[----:B------:R-:W-:Y:S01]  /*3950*/  FMUL.FTZ R22, R22, UR10 ;  /* 0x0000000a16167c20 */ /* 0x000fe20008410000 */
        /* <DEDUP_REMOVED lines=8> */
[--C-:B------:R-:W-:Y:S01]  /*39e0*/  FFMA.FTZ R167, R171, UR10, -R169.reuse ;  /* 0x0000000aaba77c23 */ /* 0x100fe200080108a9 */
[--C-:B------:R-:W-:Y:S01]  /*39f0*/  FFMA.FTZ R171, R175, UR10, -R169.reuse ;  /* 0x0000000aafab7c23 */ /* 0x100fe200080108a9 */
[--C-:B------:R-:W-:Y:S01]  /*3a00*/  FFMA.FTZ R175, R179, UR10, -R169.reuse ;  /* 0x0000000ab3af7c23 */ /* 0x100fe200080108a9 */
[--C-:B------:R-:W-:Y:S01]  /*3a10*/  FFMA.FTZ R162, R166, UR10, -R169.reuse ;  /* 0x0000000aa6a27c23 */ /* 0x100fe200080108a9 */
[--C-:B------:R-:W-:Y:S01]  /*3a20*/  FFMA.FTZ R166, R170, UR10, -R169.reuse ;  /* 0x0000000aaaa67c23 */ /* 0x100fe200080108a9 */
[----:B------:R-:W1:Y:S01]  /*3a30*/  MUFU.EX2 R157, R157 ;  /* 0x0000009d009d7308 */ /* 0x000e620000000800 */
        /* <DEDUP_REMOVED lines=9> */
[----:B------:R-:W-:Y:S01]  /*3ad0*/  FFMA.FTZ R199, R199, UR10, -R169 ;  /* 0x0000000ac7c77c23 */ /* 0x000fe200080108a9 */
[-C--:B0-----:R-:W-:Y:S01]  /*3ae0*/  FMUL.FTZ R26, R26, R22.reuse ;  /* 0x000000161a1a7220 */ /* 0x081fe20000410000 */
[-C--:B------:R-:W-:Y:S01]  /*3af0*/  FMUL.FTZ R27, R27, R22.reuse ;  /* 0x000000161b1b7220 */ /* 0x080fe20000410000 */
[-C--:B------:R-:W-:Y:S01]  /*3b00*/  FMUL.FTZ R30, R30, R22.reuse ;  /* 0x000000161e1e7220 */ /* 0x080fe20000410000 */
[-C--:B------:R-:W-:Y:S01]  /*3b10*/  FMUL.FTZ R31, R31, R22.reuse ;  /* 0x000000161f1f7220 */ /* 0x080fe20000410000 */
[-C--:B------:R-:W-:Y:S01]  /*3b20*/  FMUL.FTZ R34, R34, R22.reuse ;  /* 0x0000001622227220 */ /* 0x080fe20000410000 */
[----:B------:R-:W0:Y:S01]  /*3b30*/  MUFU.EX2 R155, R155 ;  /* 0x0000009b009b7308 */ /* 0x000e220000000800 */
[----:B-1----:R-:W-:Y:S01]  /*3b40*/  FFMA.FTZ R179, R22, R5, R157 ;  /* 0x0000000516b37223 */ /* 0x002fe2000001009d */
        /* <DEDUP_REMOVED lines=8> */
[----:B------:R-:W-:Y:S01]  /*3bd0*/  FADD.FTZ R179, R201, R6 ;  /* 0x00000006c9b37221 */ /* 0x000fe20000010000 */
[----:B------:R-:W-:Y:S01]  /*3be0*/  FFMA.FTZ R6, R183, UR10, -R169 ;  /* 0x0000000ab7067c23 */ /* 0x000fe200080108a9 */
[----:B------:R-:W-:Y:S01]  /*3bf0*/  F2FP.BF16.F32.PACK_AB R153, R176, R157 ;  /* 0x0000009db099723e */ /* 0x000fe200000010ff */
[-C--:B------:R-:W-:Y:S01]  /*3c00*/  FMUL.FTZ R47, R47, R22.reuse ;  /* 0x000000162f2f7220 */ /* 0x080fe20000410000 */
[----:B------:R-:W-:Y:S01]  /*3c10*/  FADD.FTZ R179, R202, R179 ;  /* 0x000000b3cab37221 */ /* 0x000fe20000010000 */
[----:B------:R-:W-:Y:S01]  /*3c20*/  FMUL.FTZ R50, R50, R22 ;  /* 0x0000001632327220 */ /* 0x000fe20000410000 */
[----:B------:R-:W-:Y:S01]  /*3c30*/  MUFU.EX2 R158, R158 ;  /* 0x0000009e009e7308 */ /* 0x000fe20000000800 */
[----:B0-----:R-:W-:Y:S01]  /*3c40*/  FADD.FTZ R181, R155, R154 ;  /* 0x0000009a9bb57221 */ /* 0x001fe20000010000 */
[----:B------:R-:W-:Y:S01]  /*3c50*/  FADD.FTZ R154, R156, R179 ;  /* 0x000000b39c9a7221 */ /* 0x000fe20000010000 */
[----:B------:R-:W-:Y:S01]  /*3c60*/  FFMA.FTZ R179, R187, UR10, -R169 ;  /* 0x0000000abbb37c23 */ /* 0x000fe200080108a9 */
[----:B------:R-:W-:Y:S01]  /*3c70*/  F2FP.BF16.F32.PACK_AB R156, R13, R156 ;  /* 0x0000009c0d9c723e */ /* 0x000fe200000010ff */
[-C--:B------:R-:W-:Y:S01]  /*3c80*/  FMUL.FTZ R51, R51, R22.reuse ;  /* 0x0000001633337220 */ /* 0x080fe20000410000 */
[----:B------:R-:W-:Y:S01]  /*3c90*/  FADD.FTZ R183, R13, R154 ;  /* 0x0000009a0db77221 */ /* 0x000fe20000010000 */
[-C--:B------:R-:W-:Y:S01]  /*3ca0*/  FMUL.FTZ R54, R54, R22.reuse ;  /* 0x0000001636367220 */ /* 0x080fe20000410000 */
[----:B------:R-:W0:Y:S01]  /*3cb0*/  MUFU.EX2 R159, R159 ;  /* 0x0000009f009f7308 */ /* 0x000e220000000800 */
[----:B-1----:R-:W-:Y:S01]  /*3cc0*/  FADD.FTZ R181, R180, R181 ;  /* 0x000000b5b4b57221 */ /* 0x002fe20000010000 */
[----:B------:R-:W-:Y:S01]  /*3cd0*/  FADD.FTZ R154, R12, R183 ;  /* 0x000000b70c9a7221 */ /* 0x000fe20000010000 */
[----:B------:R-:W-:Y:S01]  /*3ce0*/  F2FP.BF16.F32.PACK_AB R155, R180, R155 ;  /* 0x0000009bb49b723e */ /* 0x000fe200000010ff */
[-C--:B------:R-:W-:Y:S01]  /*3cf0*/  FMUL.FTZ R55, R55, R22.reuse ;  /* 0x0000001637377220 */ /* 0x080fe20000410000 */
[-C--:B------:R-:W-:Y:S01]  /*3d00*/  FMUL.FTZ R58, R58, R22.reuse ;  /* 0x000000163a3a7220 */ /* 0x080fe20000410000 */
[----:B------:R-:W-:Y:S01]  /*3d10*/  FADD.FTZ R183, R161, R154 ;  /* 0x0000009aa1b77221 */ /* 0x000fe20000010000 */
[-C--:B------:R-:W-:Y:S01]  /*3d20*/  FMUL.FTZ R59, R59, R22.reuse ;  /* 0x000000163b3b7220 */ /* 0x080fe20000410000 */
[----:B------:R-:W-:Y:S01]  /*3d30*/  MUFU.EX2 R162, R162 ;  /* 0x000000a200a27308 */ /* 0x000fe20000000800 */
[----:B------:R-:W-:Y:S01]  /*3d40*/  FMUL.FTZ R62, R62, R22 ;  /* 0x000000163e3e7220 */ /* 0x000fe20000410000 */
[----:B------:R-:W-:Y:S01]  /*3d50*/  FADD.FTZ R154, R160, R183 ;  /* 0x000000b7a09a7221 */ /* 0x000fe20000010000 */
[----:B------:R-:W-:Y:S01]  /*3d60*/  F2FP.BF16.F32.PACK_AB R160, R15, R160 ;  /* 0x000000a00fa0723e */ /* 0x000fe200000010ff */
[-C--:B------:R-:W-:Y:S01]  /*3d70*/  FMUL.FTZ R63, R63, R22.reuse ;  /* 0x000000163f3f7220 */ /* 0x080fe20000410000 */
[----:B------:R-:W-:Y:S01]  /*3d80*/  FMUL.FTZ R66, R66, R22 ;  /* 0x0000001642427220 */ /* 0x000fe20000410000 */
[----:B------:R-:W-:Y:S01]  /*3d90*/  FADD.FTZ R184, R15, R154 ;  /* 0x0000009a0fb87221 */ /* 0x000fe20000010000 */
[----:B------:R-:W-:Y:S01]  /*3da0*/  F2FP.BF16.F32.PACK_AB R154, R202, R201 ;  /* 0x000000c9ca9a723e */ /* 0x000fe200000010ff */
[----:B------:R-:W1:Y:S01]  /*3db0*/  MUFU.EX2 R163, R163 ;  /* 0x000000a300a37308 */ /* 0x000e620000000800 */
[----:B0-----:R-:W-:Y:S01]  /*3dc0*/  F2FP.BF16.F32.PACK_AB R157, R159, R158 ;  /* 0x0000009e9f9d723e */ /* 0x001fe200000010ff */
[----:B------:R-:W-:Y:S01]  /*3dd0*/  FADD.FTZ R183, R11, R184 ;  /* 0x000000b80bb77221 */ /* 0x000fe20000010000 */
[-C--:B------:R-:W-:Y:S01]  /*3de0*/  FMUL.FTZ R67, R67, R22.reuse ;  /* 0x0000001643437220 */ /* 0x080fe20000410000 */
[-C--:B------:R-:W-:Y:S01]  /*3df0*/  FMUL.FTZ R70, R70, R22.reuse ;  /* 0x0000001646467220 */ /* 0x080fe20000410000 */
[-C--:B------:R-:W-:Y:S01]  /*3e00*/  FMUL.FTZ R71, R71, R22.reuse ;  /* 0x0000001647477220 */ /* 0x080fe20000410000 */
[----:B------:R-:W-:Y:S01]  /*3e10*/  FADD.FTZ R183, R14, R183 ;  /* 0x000000b70eb77221 */ /* 0x000fe20000010000 */
[-C--:B------:R-:W-:Y:S01]  /*3e20*/  FMUL.FTZ R74, R74, R22.reuse ;  /* 0x000000164a4a7220 */ /* 0x080fe20000410000 */
[----:B------:R-:W0:Y:S01]  /*3e30*/  MUFU.EX2 R166, R166 ;  /* 0x000000a600a67308 */ /* 0x000e220000000800 */
[----:B------:R-:W-:Y:S01]  /*3e40*/  FMUL.FTZ R75, R75, R22 ;  /* 0x000000164b4b7220 */ /* 0x000fe20000410000 */
[----:B------:R-:W-:Y:S01]  /*3e50*/  FADD.FTZ R180, R164, R183 ;  /* 0x000000b7a4b47221 */ /* 0x000fe20000010000 */
[----:B------:R-:W-:Y:S01]  /*3e60*/  F2FP.BF16.F32.PACK_AB R164, R165, R164 ;  /* 0x000000a4a5a4723e */ /* 0x000fe200000010ff */
[-C--:B------:R-:W-:Y:S01]  /*3e70*/  FMUL.FTZ R78, R78, R22.reuse ;  /* 0x000000164e4e7220 */ /* 0x080fe20000410000 */
[-C--:B------:R-:W-:Y:S01]  /*3e80*/  FMUL.FTZ R79, R79, R22.reuse ;  /* 0x000000164f4f7220 */ /* 0x080fe20000410000 */
[----:B------:R-:W-:Y:S01]  /*3e90*/  FADD.FTZ R13, R165, R180 ;  /* 0x000000b4a50d7221 */ /* 0x000fe20000010000 */
        /* <DEDUP_REMOVED lines=10> */
[----:B---3--:R-:W-:Y:S01]  /*3f40*/  FADD.FTZ R182, R158, R181 ;  /* 0x000000b59eb67221 */ /* 0x008fe20000010000 */
[----:B------:R-:W-:Y:S01]  /*3f50*/  FFMA.FTZ R181, R190, UR10, -R169 ;  /* 0x0000000abeb57c23 */ /* 0x000fe200080108a9 */
[----:B------:R-:W-:Y:S01]  /*3f60*/  F2FP.BF16.F32.PACK_AB R158, R161, R12 ;  /* 0x0000000ca19e723e */ /* 0x000fe200000010ff */
[----:B------:R-:W-:Y:S01]  /*3f70*/  FADD.FTZ R12, R10, R13 ;  /* 0x0000000d0a0c7221 */ /* 0x000fe20000010000 */
[----:B------:R-:W-:Y:S01]  /*3f80*/  FADD.FTZ R185, R159, R182 ;  /* 0x000000b69fb97221 */ /* 0x000fe20000010000 */
[----:B-1----:R-:W-:Y:S01]  /*3f90*/  F2FP.BF16.F32.PACK_AB R159, R163, R162 ;  /* 0x000000a2a39f723e */ /* 0x002fe200000010ff */
[-C--:B------:R-:W-:Y:S01]  /*3fa0*/  FMUL.FTZ R98, R98, R22.reuse ;  /* 0x0000001662627220 */ /* 0x080fe20000410000 */
[----:B------:R-:W1:Y:S01]  /*3fb0*/  MUFU.EX2 R170, R170 ;  /* 0x000000aa00aa7308 */ /* 0x000e620000000800 */
[----:B------:R-:W-:Y:S01]  /*3fc0*/  FADD.FTZ R182, R162, R185 ;  /* 0x000000b9a2b67221 */ /* 0x000fe20000010000 */
[----:B------:R-:W-:Y:S01]  /*3fd0*/  F2FP.BF16.F32.PACK_AB R162, R14, R11 ;  /* 0x0000000b0ea2723e */ /* 0x000fe200000010ff */
[-C--:B------:R-:W-:Y:S01]  /*3fe0*/  FMUL.FTZ R99, R99, R22.reuse ;  /* 0x0000001663637220 */ /* 0x080fe20000410000 */
[-C--:B------:R-:W-:Y:S01]  /*3ff0*/  FMUL.FTZ R102, R102, R22.reuse ;  /* 0x0000001666667220 */ /* 0x080fe20000410000 */
[----:B------:R-:W-:Y:S01]  /*4000*/  FADD.FTZ R185, R163, R182 ;  /* 0x000000b6a3b97221 */ /* 0x000fe20000010000 */
[-C--:B------:R-:W-:Y:S01]  /*4010*/  FMUL.FTZ R103, R103, R22.reuse ;  /* 0x0000001667677220 */ /* 0x080fe20000410000 */
[----:B------:R-:W-:Y:S01]  /*4020*/  FMUL.FTZ R106, R106, R22 ;  /* 0x000000166a6a7220 */ /* 0x000fe20000410000 */
[----:B------:R-:W3:Y:S01]  /*4030*/  MUFU.EX2 R171, R171 ;  /* 0x000000ab00ab7308 */ /* 0x000ee20000000800 */
[----:B0-----:R-:W-:Y:S01]  /*4040*/  FADD.FTZ R182, R166, R185 ;  /* 0x000000b9a6b67221 */ /* 0x001fe20000010000 */
[----:B----4-:R-:W-:Y:S01]  /*4050*/  F2FP.BF16.F32.PACK_AB R161, R167, R166 ;  /* 0x000000a6a7a1723e */ /* 0x010fe200000010ff */
[-C--:B------:R-:W-:Y:S01]  /*4060*/  FMUL.FTZ R107, R107, R22.reuse ;  /* 0x000000166b6b7220 */ /* 0x080fe20000410000 */
[-C--:B------:R-:W-:Y:S01]  /*4070*/  FMUL.FTZ R110, R110, R22.reuse ;  /* 0x000000166e6e7220 */ /* 0x080fe20000410000 */
[----:B------:R-:W-:Y:S01]  /*4080*/  FADD.FTZ R169, R167, R182 ;  /* 0x000000b6a7a97221 */ /* 0x000fe20000010000 */
        /* <DEDUP_REMOVED lines=30> */
[----:B------:R-:W-:Y:S01]  /*4270*/  FMUL.FTZ R151, R151, R22 ;  /* 0x0000001697977220 */ /* 0x000fe20000410000 */
[----:B------:R-:W-:-:S03]  /*4280*/  FADD.FTZ R13, R5, R182 ;  /* 0x000000b6050d7221 */ /* 0x000fc60000010000 */
[----:B------:R-:W1:Y:S01]  /*4290*/  MUFU.EX2 R178, R178 ;  /* 0x000000b200b27308 */ /* 0x000e620000000800 */
[C---:B---3--:R-:W-:Y:S01]  /*42a0*/  FADD.FTZ R13, R6.reuse, R13 ;  /* 0x0000000d060d7221 */ /* 0x048fe20000010000 */
[----:B------:R-:W-:-:S06]  /*42b0*/  F2FP.BF16.F32.PACK_AB R167, R6, R5 ;  /* 0x0000000506a7723e */ /* 0x000fcc00000010ff */
        /* <DEDUP_REMOVED lines=12> */
[----:B------:R-:W-:-:S06]  /*4380*/  F2FP.BF16.F32.PACK_AB R168, R23, R168 ;  /* 0x000000a817a8723e */ /* 0x000fcc00000010ff */
        /* <DEDUP_REMOVED lines=11> */
[----:B0-----:R-:W-:-:S07]  /*4440*/  FADD.FTZ R10, R194, R13 ;  /* 0x0000000dc20a7221 */ /* 0x001fce0000010000 */
[----:B------:R-:W0:Y:S01]  /*4450*/  MUFU.EX2 R173, R173 ;  /* 0x000000ad00ad7308 */ /* 0x000e220000000800 */
[----:B-1----:R-:W-:-:S07]  /*4460*/  FADD.FTZ R6, R172, R11 ;  /* 0x0000000bac067221 */ /* 0x002fce0000010000 */
[----:B------:R-:W1:Y:S01]  /*4470*/  MUFU.EX2 R198, R198 ;  /* 0x000000c600c67308 */ /* 0x000e620000000800 */
[----:B---3--:R-:W-:-:S07]  /*4480*/  FADD.FTZ R9, R195, R10 ;  /* 0x0000000ac3097221 */ /* 0x008fce0000010000 */
[----:B------:R-:W3:Y:S01]  /*4490*/  MUFU.EX2 R8, R196 ;  /* 0x000000c400087308 */ /* 0x000ee20000000800 */
[C---:B0-----:R-:W-:Y:S01]  /*44a0*/  FADD.FTZ R5, R173.reuse, R6 ;  /* 0x00000006ad057221 */ /* 0x041fe20000010000 */
[----:B------:R-:W-:Y:S02]  /*44b0*/  F2FP.BF16.F32.PACK_AB R172, R173, R172 ;  /* 0x000000acadac723e */ /* 0x000fe400000010ff */
[----:B------:R-:W-:-:S04]  /*44c0*/  F2FP.BF16.F32.PACK_AB R173, R195, R194 ;  /* 0x000000c2c3ad723e */ /* 0x000fc800000010ff */
[----:B------:R-:W0:Y:S01]  /*44d0*/  MUFU.EX2 R175, R199 ;  /* 0x000000c700af7308 */ /* 0x000e220000000800 */
[----:B-1----:R-:W-:-:S07]  /*44e0*/  FADD.FTZ R10, R198, R9 ;  /* 0x00000009c60a7221 */ /* 0x002fce0000010000 */
[----:B------:R-:W1:Y:S01]  /*44f0*/  MUFU.EX2 R177, R177 ;  /* 0x000000b100b17308 */ /* 0x000e620000000800 */
[----:B---3--:R-:W-:Y:S01]  /*4500*/  FADD.FTZ R6, R8, R5 ;  /* 0x0000000508067221 */ /* 0x008fe20000010000 */
[C---:B0-----:R-:W-:Y:S01]  /*4510*/  FADD.FTZ R5, R175.reuse, R10 ;  /* 0x0000000aaf057221 */ /* 0x041fe20000010000 */
[----:B------:R-:W-:Y:S02]  /*4520*/  F2FP.BF16.F32.PACK_AB R175, R175, R198 ;  /* 0x000000c6afaf723e */ /* 0x000fe400000010ff */
[C---:B-1----:R-:W-:Y:S01]  /*4530*/  FADD.FTZ R6, R177.reuse, R6 ;  /* 0x00000006b1067221 */ /* 0x042fe20000010000 */
[----:B------:R-:W-:Y:S01]  /*4540*/  F2FP.BF16.F32.PACK_AB R174, R177, R8 ;  /* 0x00000008b1ae723e */ /* 0x000fe200000010ff */
[----:B------:R-:W-:Y:S06]  /*4550*/  @!P0 BRA `(.L_x_9054) ;  /* 0x0000000000048947 */ /* 0x000fec0003800000 */
[----:B------:R-:W-:Y:S01]  /*4560*/  BPT.TRAP 0x1 ;  /* 0x000000040000795c */ /* 0x000fe20000300000 */
.L_x_9054:
[----:B------:R-:W-:-:S04]  /*4570*/  IMAD.U32 R7, RZ, RZ, UR26 ;  /* 0x0000001aff077e24 */ /* 0x000fc8000f8e00ff */
[----:B------:R0:W1:Y:S01]  /*4580*/  SYNCS.PHASECHK.TRANS64.TRYWAIT P2, [UR25+0x22850], R7 ;  /* 0x02285007ff0075a7 */ /* 0x0000620008040159 */
[----:B------:R-:W-:Y:S05]  /*4590*/  @!P0 BRA `(.L_x_9055) ;  /* 0x0000000000048947 */ /* 0x000fea0003800000 */
[----:B------:R-:W-:Y:S01]  /*45a0*/  BPT.TRAP 0x1 ;  /* 0x000000040000795c */ /* 0x000fe20000300000 */
.L_x_9055:
[----:B0-----:R-:W-:Y:S01]  /*45b0*/  VIADD R7, R204, 0x8 ;  /* 0x00000008cc077836 */ /* 0x001fe20000000000 */
[----:B-1----:R-:W-:Y:S06]  /*45c0*/  @P2 BRA `(.L_x_9056) ;  /* 0x00000000000c2947 */ /* 0x002fec0003800000 */
[----:B------:R-:W-:-:S04]  /*45d0*/  IMAD.U32 R8, RZ, RZ, UR26 ;  /* 0x0000001aff087e24 */ /* 0x000fc8000f8e00ff */
[----:B------:R-:W0:Y:S02]  /*45e0*/  SYNCS.PHASECHK.TRANS64.TRYWAIT P2, [UR25+0x22850], R8 ;  /* 0x02285008ff0075a7 */ /* 0x000e240008040159 */
[----:B0-----:R-:W-:Y:S05]  /*45f0*/  @!P2 BRA `(.L_x_9057) ;  /* 0x000000680074a947 */ /* 0x001fea0003800000 */
.L_x_9056:
[----:B------:R1:W-:Y:S01]  /*4600*/  BAR.SYNC.DEFER_BLOCKING R7, 0x100 ;  /* 0x000400070000751d */ /* 0x0003e20000010000 */
[----:B------:R-:W-:-:S05]  /*4610*/  UIMAD UR11, UR37, 0xc00, UR21 ;  /* 0x00000c00250b78a4 */ /* 0x000fca000f8e0215 */
[----:B------:R-:W-:Y:S02]  /*4620*/  UMOV UR7, 0x40000040 ;  /* 0x4000004000077882 */ /* 0x000fe40000000000 */
[----:B------:R-:W-:Y:S01]  /*4630*/  UMOV UR6, UR11 ;  /* 0x0000000b00067c82 */ /* 0x000fe20008000000 */
[----:B------:R-:W-:-:S06]  /*4640*/  WARPGROUP.ARRIVE ;  /* 0x00000000000079c5 */ /* 0x000fcc0000000000 */
        /* <DEDUP_REMOVED lines=32> */
[----:B-1----:R-:W-:Y:S05]  /*4850*/  @!P0 BRA `(.L_x_9058) ;  /* 0x0000000000048947 */ /* 0x002fea0003800000 */
[----:B------:R-:W-:Y:S01]  /*4860*/  BPT.TRAP 0x1 ;  /* 0x000000040000795c */ /* 0x000fe20000300000 */
.L_x_9058:
[----:B------:R-:W-:Y:S01]  /*4870*/  UIADD3 UR25, UR25, 0x22860, URZ ;  /* 0x0002286019197890 */ /* 0x000fe2000fffe03f */
[----:B------:R-:W-:Y:S02]  /*4880*/  IMAD.MOV.U32 R203, RZ, RZ, R4 ;  /* 0x000000ffffcb7224 */ /* 0x000fe400078e0004 */
[----:B------:R-:W-:Y:S01]  /*4890*/  IMAD.MOV.U32 R7, RZ, RZ, R3 ;  /* 0x000000ffff077224 */ /* 0x000fe200078e0003 */
[----:B------:R-:W-:-:S09]  /*48a0*/  UPRMT UR25, UR24, 0x654, UR25 ;  /* 0x0000065418197896 */ /* 0x000fd20008000019 */
[----:B------:R-:W-:Y:S01]  /*48b0*/  SYNCS.ARRIVE.TRANS64.RED.A1T0 RZ, [UR25], RZ ;  /* 0x000000ffffff79a7 */ /* 0x000fe20008100419 */
[----:B------:R-:W-:Y:S05]  /*48c0*/  @P1 BRA `(.L_x_9059) ;  /* 0xffffffe000a41947 */ /* 0x000fea000383ffff */
.L_x_9048:
[----:B------:R-:W4:Y:S01]  /*48d0*/  SHFL.BFLY PT, R7, R6, 0x2, 0x1f ;  /* 0x0c401f0006077f89 */ /* 0x000f2200000e0000 */
[----:B------:R-:W0:Y:S01]  /*48e0*/  S2UR UR6, SR_SWINHI ;  /* 0x00000000000679c3 */ /* 0x000e220000002f00 */
[----:B------:R-:W-:Y:S01]  /*48f0*/  IMAD.U32 R12, RZ, RZ, UR10 ;  /* 0x0000000aff0c7e24 */ /* 0x000fe2000f8e00ff */
[----:B------:R-:W-:Y:S01]  /*4900*/  ULDC.64 UR8, c[0x0][0xae8] ;  /* 0x0002ba0000087ab9 */ /* 0x000fe20000000a00 */
[----:B------:R-:W1:Y:S01]  /*4910*/  SHFL.BFLY PT, R10, R5, 0x2, 0x1f ;  /* 0x0c401f00050a7f89 */ /* 0x000e6200000e0000 */
[----:B------:R-:W-:Y:S01]  /*4920*/  IMAD.U32 R22, RZ, RZ, UR10 ;  /* 0x0000000aff167e24 */ /* 0x000fe2000f8e00ff */
[----:B------:R-:W-:-:S03]  /*4930*/  ULDC UR10, c[0x0][0xc44] ;  /* 0x00031100000a7ab9 */ /* 0x000fc60000000800 */
[----:B------:R2:W-:Y:S08]  /*4940*/  BAR.ARV R0, 0x100 ;  /* 0x000400000000751d */ /* 0x0005f00000002000 */
[----:B------:R-:W3:Y:S01]  /*4950*/  LDC R211, c[0x0][0xbe8] ;  /* 0x0002fa00ffd37b82 */ /* 0x000ee20000000800 */
[----:B--2---:R-:W-:Y:S02]  /*4960*/  IMAD.MOV.U32 R0, RZ, RZ, RZ ;  /* 0x000000ffff007224 */ /* 0x004fe400078e00ff */
[----:B----4-:R-:W-:Y:S01]  /*4970*/  FADD.FTZ R7, R7, R6 ;  /* 0x0000000607077221 */ /* 0x010fe20000010000 */
[----:B------:R-:W-:Y:S01]  /*4980*/  UMOV UR4, UR22 ;  /* 0x0000001600047c82 */ /* 0x000fe20008000000 */
[----:B0-----:R-:W-:Y:S01]  /*4990*/  UMOV UR5, UR6 ;  /* 0x0000000600057c82 */ /* 0x001fe20008000000 */
[----:B------:R-:W-:Y:S01]  /*49a0*/  IMAD.MOV.U32 R6, RZ, RZ, -0x800000 ;  /* 0xff800000ff067424 */ /* 0x000fe200078e00ff */
[----:B------:R-:W-:Y:S01]  /*49b0*/  ULDC.64 UR6, c[0x0][0xb90] ;  /* 0x0002e40000067ab9 */ /* 0x000fe20000000a00 */
[----:B-1----:R-:W-:Y:S01]  /*49c0*/  FADD.FTZ R10, R10, R5 ;  /* 0x000000050a0a7221 */ /* 0x002fe20000010000 */
[----:B---3--:R-:W0:Y:S01]  /*49d0*/  SHFL.BFLY PT, R8, R7, 0x1, 0x1f ;  /* 0x0c201f0007087f89 */ /* 0x008e2200000e0000 */
[----:B------:R-:W-:-:S02]  /*49e0*/  IMAD.U32 R11, RZ, RZ, UR5 ;  /* 0x00000005ff0b7e24 */ /* 0x000fc4000f8e00ff */
[----:B------:R-:W-:Y:S01]  /*49f0*/  IMAD.MOV.U32 R5, RZ, RZ, -0x800000 ;  /* 0xff800000ff057424 */ /* 0x000fe200078e00ff */
[----:B------:R-:W1:Y:S01]  /*4a00*/  SHFL.BFLY PT, R9, R10, 0x1, 0x1f ;  /* 0x0c201f000a097f89 */ /* 0x000e6200000e0000 */
[----:B0-----:R-:W-:Y:S01]  /*4a10*/  FADD.FTZ R13, R7, R8 ;  /* 0x00000008070d7221 */ /* 0x001fe20000010000 */
[----:B------:R-:W-:Y:S02]  /*4a20*/  IMAD.MOV.U32 R8, RZ, RZ, RZ ;  /* 0x000000ffff087224 */ /* 0x000fe400078e00ff */
[----:B-1----:R-:W-:Y:S01]  /*4a30*/  FADD.FTZ R14, R10, R9 ;  /* 0x000000090a0e7221 */ /* 0x002fe20000010000 */
[----:B------:R-:W-:Y:S08]  /*4a40*/  BAR.ARV 0x8, 0x180 ;  /* 0x0206000000007b1d */ /* 0x000ff00000002000 */
[----:B------:R-:W-:Y:S01]  /*4a50*/  BAR.SYNC.DEFER_BLOCKING 0x1, 0x100 ;  /* 0x0044000000007b1d */ /* 0x000fe20000010000 */
[----:B------:R-:W-:Y:S01]  /*4a60*/  FSETP.NE.FTZ.AND P0, PT, R13, RZ, PT ;  /* 0x000000ff0d00720b */ /* 0x000fe20003f15000 */
[----:B------:R-:W-:Y:S01]  /*4a70*/  IMAD R9, R200, 0x40, R2 ;  /* 0x00000040c8097824 */ /* 0x000fe200078e0202 */
[----:B------:R-:W-:Y:S01]  /*4a80*/  FSETP.NE.FTZ.AND P1, PT, R14, RZ, PT ;  /* 0x000000ff0e00720b */ /* 0x000fe20003f35000 */
[----:B------:R-:W-:Y:S01]  /*4a90*/  IMAD.U32 R10, RZ, RZ, UR4 ;  /* 0x00000004ff0a7e24 */ /* 0x000fe2000f8e00ff */
[----:B------:R-:W-:-:S04]  /*4aa0*/  UIADD3 UR4, -UR43, URZ, URZ ;  /* 0x0000003f2b047290 */ /* 0x000fc8000fffe13f */
[----:B------:R-:W-:-:S04]  /*4ab0*/  UIMAD UR10, UR10, UR4, UR40 ;  /* 0x000000040a0a72a4 */ /* 0x000fc8000f8e0228 */
[----:B------:R-:W-:Y:S01]  /*4ac0*/  USHF.R.S32.HI UR11, URZ, 0x1f, UR10 ;  /* 0x0000001f3f0b7899 */ /* 0x000fe2000801140a */
[----:B------:R-:W0:Y:S01]  /*4ad0*/  @P0 MUFU.RCP R8, R13 ;  /* 0x0000000d00080308 */ /* 0x000e220000001000 */
[----:B------:R-:W-:Y:S01]  /*4ae0*/  @P0 FMUL.FTZ R12, R12, 0.69314718246459960938 ;  /* 0x3f3172180c0c0820 */ /* 0x000fe20000410000 */
[----:B------:R-:W-:Y:S01]  /*4af0*/  @P1 FMUL.FTZ R22, R22, 0.69314718246459960938 ;  /* 0x3f31721816161820 */ /* 0x000fe20000410000 */
[----:B------:R-:W-:Y:S02]  /*4b00*/  UIMAD.WIDE.U32 UR4, UR10, UR6, URZ ;  /* 0x000000060a0472a5 */ /* 0x000fe4000f8e003f */
[----:B------:R-:W-:-:S03]  /*4b10*/  UIMAD UR6, UR11, UR6, URZ ;  /* 0x000000060b0672a4 */ /* 0x000fc6000f8e023f */
[----:B------:R-:W-:Y:S01]  /*4b20*/  @P1 MUFU.RCP R0, R14 ;  /* 0x0000000e00001308 */ /* 0x000fe20000001000 */
[----:B------:R-:W-:Y:S02]  /*4b30*/  UIMAD UR6, UR10, UR7, UR6 ;  /* 0x000000070a0672a4 */ /* 0x000fe4000f8e0206 */
[----:B------:R-:W-:-:S05]  /*4b40*/  USHF.R.S32.HI UR7, URZ, 0x1f, UR43 ;  /* 0x0000001f3f077899 */ /* 0x000fca000801142b */
[----:B------:R-:W1:Y:S01]  /*4b50*/  @P0 MUFU.LG2 R13, R13 ;  /* 0x0000000d000d0308 */ /* 0x000e620000000c00 */
[-C--:B0-----:R-:W-:Y:S01]  /*4b60*/  FMUL.FTZ R180, R29, R8.reuse ;  /* 0x000000081db47220 */ /* 0x081fe20000410000 */
[-C--:B------:R-:W-:Y:S01]  /*4b70*/  FMUL.FTZ R25, R25, R8.reuse ;  /* 0x0000000819197220 */ /* 0x080fe20000410000 */
[-C--:B------:R-:W-:Y:S01]  /*4b80*/  FMUL.FTZ R24, R24, R8.reuse ;  /* 0x0000000818187220 */ /* 0x080fe20000410000 */
[-C--:B------:R-:W-:Y:S01]  /*4b90*/  FMUL.FTZ R28, R28, R8.reuse ;  /* 0x000000081c1c7220 */ /* 0x080fe20000410000 */
[-C--:B------:R-:W-:Y:S01]  /*4ba0*/  FMUL.FTZ R33, R33, R8.reuse ;  /* 0x0000000821217220 */ /* 0x080fe20000410000 */
[-C--:B------:R-:W-:Y:S01]  /*4bb0*/  FMUL.FTZ R32, R32, R8.reuse ;  /* 0x0000000820207220 */ /* 0x080fe20000410000 */
[-C--:B------:R-:W-:Y:S01]  /*4bc0*/  FMUL.FTZ R29, R37, R8.reuse ;  /* 0x00000008251d7220 */ /* 0x080fe20000410000 */
[----:B------:R-:W0:Y:S01]  /*4bd0*/  @P1 MUFU.LG2 R14, R14 ;  /* 0x0000000e000e1308 */ /* 0x000e220000000c00 */
        /* <DEDUP_REMOVED lines=58> */
[----:B-1----:R-:W-:Y:S01]  /*4f80*/  @P0 FMUL.FTZ R13, R13, 0.69314718246459960938 ;  /* 0x3f3172180d0d0820 */ /* 0x002fe20000410000 */
[----:B0-----:R-:W-:Y:S01]  /*4f90*/  @P1 FMUL.FTZ R15, R14, 0.69314718246459960938 ;  /* 0x3f3172180e0f1820 */ /* 0x001fe20000410000 */
[----:B------:R-:W-:Y:S01]  /*4fa0*/  FMUL.FTZ R7, R99, R0 ;  /* 0x0000000063077220 */ /* 0x000fe20000410000 */
[----:B------:R-:W-:-:S04]  /*4fb0*/  IMAD.WIDE R10, R210, 0x2, R10 ;  /* 0x00000002d20a7825 */ /* 0x000fc800078e020a */
[----:B------:R-:W-:Y:S01]  /*4fc0*/  FMUL.FTZ R77, R103, R0 ;  /* 0x00000000674d7220 */ /* 0x000fe20000410000 */
[----:B------:R-:W-:Y:S01]  /*4fd0*/  @P0 FFMA.FTZ R6, R12, R3, R13 ;  /* 0x000000030c060223 */ /* 0x000fe2000001000d */
[----:B------:R-:W-:Y:S01]  /*4fe0*/  @P1 FFMA.FTZ R5, R22, R4, R15 ;  /* 0x0000000416051223 */ /* 0x000fe2000001000f */
[-C--:B------:R-:W-:Y:S01]  /*4ff0*/  FMUL.FTZ R167, R127, R0.reuse ;  /* 0x000000007fa77220 */ /* 0x080fe20000410000 */
[C---:B------:R-:W-:Y:S01]  /*5000*/  IADD3 R21, P3, R10.reuse, 0xc060, RZ ;  /* 0x0000c0600a157810 */ /* 0x040fe20007f7e0ff */
[-C--:B------:R-:W-:Y:S01]  /*5010*/  FMUL.FTZ R169, R131, R0.reuse ;  /* 0x0000000083a97220 */ /* 0x080fe20000410000 */
[C---:B------:R-:W-:Y:S01]  /*5020*/  IADD3 R103, P4, R10.reuse, 0xc040, RZ ;  /* 0x0000c0400a677810 */ /* 0x040fe20007f9e0ff */
[-C--:B------:R-:W-:Y:S01]  /*5030*/  FMUL.FTZ R171, R135, R0.reuse ;  /* 0x0000000087ab7220 */ /* 0x080fe20000410000 */
[----:B------:R-:W-:Y:S01]  /*5040*/  LOP3.LUT R20, R21, 0x380, RZ, 0xc0, !PT ;  /* 0x0000038015147812 */ /* 0x000fe200078ec0ff */
[-C--:B------:R-:W-:Y:S01]  /*5050*/  FMUL.FTZ R173, R139, R0.reuse ;  /* 0x000000008bad7220 */ /* 0x080fe20000410000 */
[----:B------:R-:W-:Y:S01]  /*5060*/  IADD3 R99, P6, R10, 0xc000, RZ ;  /* 0x0000c0000a637810 */ /* 0x000fe20007fde0ff */
[-C--:B------:R-:W-:Y:S01]  /*5070*/  FMUL.FTZ R175, R143, R0.reuse ;  /* 0x000000008faf7220 */ /* 0x080fe20000410000 */
[----:B------:R-:W-:Y:S01]  /*5080*/  SHF.R.U64 R20, R20, 0x3, RZ ;  /* 0x0000000314147819 */ /* 0x000fe200000012ff */
[-C--:B------:R-:W-:Y:S01]  /*5090*/  FMUL.FTZ R177, R147, R0.reuse ;  /* 0x0000000093b17220 */ /* 0x080fe20000410000 */
[----:B------:R-:W-:Y:S01]  /*50a0*/  IADD3 R73, P0, R10, 0x8060, RZ ;  /* 0x000080600a497810 */ /* 0x000fe20007f1e0ff */
        /* <DEDUP_REMOVED lines=10> */
[--C-:B------:R-:W-:Y:S01]  /*5150*/  IMAD.X R143, RZ, RZ, R11.reuse, P2 ;  /* 0x000000ffff8f7224 */ /* 0x100fe200010e060b */
[C---:B------:R-:W-:Y:S01]  /*5160*/  LOP3.LUT R165, R10.reuse, 0x380, RZ, 0xc0, !PT ;  /* 0x000003800aa57812 */ /* 0x040fe200078ec0ff */
[--C-:B------:R-:W-:Y:S01]  /*5170*/  IMAD.X R147, RZ, RZ, R11.reuse, P3 ;  /* 0x000000ffff937224 */ /* 0x100fe200018e060b */
[----:B------:R-:W-:Y:S01]  /*5180*/  IADD3.X R127, RZ, R11, RZ, P5, !PT ;  /* 0x0000000bff7f7210 */ /* 0x000fe20002ffe4ff */
[-C--:B------:R-:W-:Y:S01]  /*5190*/  FMUL.FTZ R179, R151, R0.reuse ;  /* 0x0000000097b37220 */ /* 0x080fe20000410000 */
[----:B------:R-:W-:Y:S01]  /*51a0*/  IADD3 R65, P4, R10, 0x8000, RZ ;  /* 0x000080000a417810 */ /* 0x000fe20007f9e0ff */
[-C--:B------:R-:W-:Y:S01]  /*51b0*/  FMUL.FTZ R170, R130, R0.reuse ;  /* 0x0000000082aa7220 */ /* 0x080fe20000410000 */
[----:B------:R-:W-:Y:S01]  /*51c0*/  IADD3 R61, P5, R10, 0x4060, RZ ;  /* 0x000040600a3d7810 */ /* 0x000fe20007fbe0ff */
[----:B------:R-:W-:Y:S01]  /*51d0*/  FMUL.FTZ R168, R126, R0 ;  /* 0x000000007ea87220 */ /* 0x000fe20000410000 */
        /* <DEDUP_REMOVED lines=10> */
[----:B------:R-:W-:Y:S01]  /*5280*/  SHF.R.U64 R165, R165, 0x3, RZ ;  /* 0x00000003a5a57819 */ /* 0x000fe200000012ff */
[--C-:B------:R-:W-:Y:S01]  /*5290*/  IMAD.X R161, RZ, RZ, R11.reuse, P2 ;  /* 0x000000ffffa17224 */ /* 0x100fe200010e060b */
[----:B------:R-:W-:Y:S01]  /*52a0*/  LOP3.LUT R4, R99, 0x380, RZ, 0xc0, !PT ;  /* 0x0000038063047812 */ /* 0x000fe200078ec0ff */
[--C-:B------:R-:W-:Y:S01]  /*52b0*/  IMAD.X R163, RZ, RZ, R11.reuse, P3 ;  /* 0x000000ffffa37224 */ /* 0x100fe200018e060b */
[----:B------:R-:W-:Y:S01]  /*52c0*/  LOP3.LUT R164, R165, R10, RZ, 0x3c, !PT ;  /* 0x0000000aa5a47212 */ /* 0x000fe200078e3cff */
[----:B------:R-:W-:Y:S01]  /*52d0*/  IMAD.MOV.U32 R165, RZ, RZ, R11 ;  /* 0x000000ffffa57224 */ /* 0x000fe200078e000b */
[----:B------:R-:W-:Y:S01]  /*52e0*/  LOP3.LUT R11, R52, 0x380, RZ, 0xc0, !PT ;  /* 0x00000380340b7812 */ /* 0x000fe200078ec0ff */
[-C--:B------:R-:W-:Y:S01]  /*52f0*/  FMUL.FTZ R172, R134, R0.reuse ;  /* 0x0000000086ac7220 */ /* 0x080fe20000410000 */
[----:B------:R-:W-:Y:S01]  /*5300*/  SHF.R.U64 R4, R4, 0x3, RZ ;  /* 0x0000000304047819 */ /* 0x000fe200000012ff */
[-C--:B------:R-:W-:Y:S01]  /*5310*/  FMUL.FTZ R174, R138, R0.reuse ;  /* 0x000000008aae7220 */ /* 0x080fe20000410000 */
[----:B------:R-:W-:Y:S01]  /*5320*/  LOP3.LUT R10, R73, 0x380, RZ, 0xc0, !PT ;  /* 0x00000380490a7812 */ /* 0x000fe200078ec0ff */
[-C--:B------:R-:W-:Y:S01]  /*5330*/  FMUL.FTZ R176, R142, R0.reuse ;  /* 0x000000008eb07220 */ /* 0x080fe20000410000 */
[----:B------:R-:W-:Y:S01]  /*5340*/  SHF.R.U64 R11, R11, 0x3, RZ ;  /* 0x000000030b0b7819 */ /* 0x000fe200000012ff */
[-C--:B------:R-:W-:Y:S01]  /*5350*/  FMUL.FTZ R27, R27, R0.reuse ;  /* 0x000000001b1b7220 */ /* 0x080fe20000410000 */
[----:B------:R-:W-:Y:S01]  /*5360*/  LOP3.LUT R130, R4, R99, RZ, 0x3c, !PT ;  /* 0x0000006304827212 */ /* 0x000fe200078e3cff */
[-C--:B------:R-:W-:Y:S01]  /*5370*/  FMUL.FTZ R26, R26, R0.reuse ;  /* 0x000000001a1a7220 */ /* 0x080fe20000410000 */
[----:B------:R-:W-:Y:S01]  /*5380*/  SHF.R.U64 R10, R10, 0x3, RZ ;  /* 0x000000030a0a7819 */ /* 0x000fe200000012ff */
[----:B------:R-:W-:Y:S01]  /*5390*/  FMUL.FTZ R31, R31, R0 ;  /* 0x000000001f1f7220 */ /* 0x000fe20000410000 */
[----:B------:R-:W-:Y:S01]  /*53a0*/  LOP3.LUT R126, R11, R52, RZ, 0x3c, !PT ;  /* 0x000000340b7e7212 */ /* 0x000fe200078e3cff */
[-C--:B------:R-:W-:Y:S01]  /*53b0*/  FMUL.FTZ R30, R30, R0.reuse ;  /* 0x000000001e1e7220 */ /* 0x080fe20000410000 */
[----:B------:R-:W-:Y:S01]  /*53c0*/  LOP3.LUT R4, R13, 0x380, RZ, 0xc0, !PT ;  /* 0x000003800d047812 */ /* 0x000fe200078ec0ff */
[-C--:B------:R-:W-:Y:S01]  /*53d0*/  FMUL.FTZ R35, R35, R0.reuse ;  /* 0x0000000023237220 */ /* 0x080fe20000410000 */
[----:B------:R-:W-:Y:S01]  /*53e0*/  LOP3.LUT R52, R69, 0x380, RZ, 0xc0, !PT ;  /* 0x0000038045347812 */ /* 0x000fe200078ec0ff */
[-C--:B------:R-:W-:Y:S01]  /*53f0*/  FMUL.FTZ R34, R34, R0.reuse ;  /* 0x0000000022227220 */ /* 0x080fe20000410000 */
[----:B------:R-:W-:Y:S01]  /*5400*/  LOP3.LUT R134, R10, R73, RZ, 0x3c, !PT ;  /* 0x000000490a867212 */ /* 0x000fe200078e3cff */
[-C--:B------:R-:W-:Y:S01]  /*5410*/  FMUL.FTZ R39, R39, R0.reuse ;  /* 0x0000000027277220 */ /* 0x080fe20000410000 */
[----:B------:R-:W-:Y:S01]  /*5420*/  SHF.R.U64 R4, R4, 0x3, RZ ;  /* 0x0000000304047819 */ /* 0x000fe200000012ff */
[-C--:B------:R-:W-:Y:S01]  /*5430*/  FMUL.FTZ R38, R38, R0.reuse ;  /* 0x0000000026267220 */ /* 0x080fe20000410000 */
[----:B------:R-:W-:Y:S01]  /*5440*/  LOP3.LUT R10, R65, 0x380, RZ, 0xc0, !PT ;  /* 0x00000380410a7812 */ /* 0x000fe200078ec0ff */
[-C--:B------:R-:W-:Y:S01]  /*5450*/  FMUL.FTZ R43, R43, R0.reuse ;  /* 0x000000002b2b7220 */ /* 0x080fe20000410000 */
[----:B------:R-:W-:Y:S01]  /*5460*/  SHF.R.U64 R52, R52, 0x3, RZ ;  /* 0x0000000334347819 */ /* 0x000fe200000012ff */
[-C--:B------:R-:W-:Y:S01]  /*5470*/  FMUL.FTZ R42, R42, R0.reuse ;  /* 0x000000002a2a7220 */ /* 0x080fe20000410000 */
[----:B------:R-:W-:Y:S01]  /*5480*/  LOP3.LUT R11, R14, 0x380, RZ, 0xc0, !PT ;  /* 0x000003800e0b7812 */ /* 0x000fe200078ec0ff */
[-C--:B------:R-:W-:Y:S01]  /*5490*/  FMUL.FTZ R47, R47, R0.reuse ;  /* 0x000000002f2f7220 */ /* 0x080fe20000410000 */
[----:B------:R-:W-:Y:S01]  /*54a0*/  LOP3.LUT R138, R4, R13, RZ, 0x3c, !PT ;  /* 0x0000000d048a7212 */ /* 0x000fe200078e3cff */
[-C--:B------:R-:W-:Y:S01]  /*54b0*/  FMUL.FTZ R46, R46, R0.reuse ;  /* 0x000000002e2e7220 */ /* 0x080fe20000410000 */
[----:B------:R-:W-:Y:S01]  /*54c0*/  SHF.R.U64 R4, R10, 0x3, RZ ;  /* 0x000000030a047819 */ /* 0x000fe200000012ff */
[-C--:B------:R-:W-:Y:S01]  /*54d0*/  FMUL.FTZ R51, R51, R0.reuse ;  /* 0x0000000033337220 */ /* 0x080fe20000410000 */
[----:B------:R-:W-:Y:S01]  /*54e0*/  LOP3.LUT R142, R52, R69, RZ, 0x3c, !PT ;  /* 0x00000045348e7212 */ /* 0x000fe200078e3cff */
[-C--:B------:R-:W-:Y:S01]  /*54f0*/  FMUL.FTZ R50, R50, R0.reuse ;  /* 0x0000000032327220 */ /* 0x080fe20000410000 */
[----:B------:R-:W-:Y:S01]  /*5500*/  SHF.R.U64 R11, R11, 0x3, RZ ;  /* 0x000000030b0b7819 */ /* 0x000fe200000012ff */
[-C--:B------:R-:W-:Y:S01]  /*5510*/  FMUL.FTZ R55, R55, R0.reuse ;  /* 0x0000000037377220 */ /* 0x080fe20000410000 */
[----:B------:R-:W-:Y:S01]  /*5520*/  IADD3 R69, P2, R8, 0x7000, RZ ;  /* 0x0000700008457810 */ /* 0x000fe20007f5e0ff */
        /* <DEDUP_REMOVED lines=36> */
[----:B------:R-:W-:Y:S02]  /*5770*/  LOP3.LUT R146, R11, R14, RZ, 0x3c, !PT ;  /* 0x0000000e0b927212 */ /* 0x000fe400078e3cff */
        /* <DEDUP_REMOVED lines=8> */
[----:B------:R-:W-:Y:S02]  /*5800*/  IADD3 R13, P3, R8, 0x1000, RZ ;  /* 0x00001000080d7810 */ /* 0x000fe40007f7e0ff */
[----:B------:R-:W-:Y:S02]  /*5810*/  LOP3.LUT R154, R4, R15, RZ, 0x3c, !PT ;  /* 0x0000000f049a7212 */ /* 0x000fe400078e3cff */
[----:B------:R-:W-:Y:S01]  /*5820*/  LOP3.LUT R68, R68, R69, RZ, 0x3c, !PT ;  /* 0x0000004544447212 */ /* 0x000fe200078e3cff */
[----:B------:R-:W-:Y:S01]  /*5830*/  IMAD.X R69, RZ, RZ, R9, P2 ;  /* 0x000000ffff457224 */ /* 0x000fe200010e0609 */
[----:B------:R-:W-:-:S02]  /*5840*/  LOP3.LUT R4, R53, 0x380, RZ, 0xc0, !PT ;  /* 0x0000038035047812 */ /* 0x000fc400078ec0ff */
[----:B------:R-:W-:Y:S01]  /*5850*/  LOP3.LUT R156, R11, R12, RZ, 0x3c, !PT ;  /* 0x0000000c0b9c7212 */ /* 0x000fe200078e3cff */
[----:B------:R-:W-:Y:S01]  /*5860*/  IMAD.U32 R11, RZ, RZ, UR5 ;  /* 0x00000005ff0b7e24 */ /* 0x000fe2000f8e00ff */
[----:B------:R-:W-:Y:S02]  /*5870*/  LOP3.LUT R152, R10, R61, RZ, 0x3c, !PT ;  /* 0x0000003d0a987212 */ /* 0x000fe400078e3cff */
[----:B------:R-:W-:Y:S02]  /*5880*/  LOP3.LUT R12, R13, 0x380, RZ, 0xc0, !PT ;  /* 0x000003800d0c7812 */ /* 0x000fe400078ec0ff */
[----:B------:R-:W-:Y:S02]  /*5890*/  IADD3 R119, P2, R8, 0xe000, RZ ;  /* 0x0000e00008777810 */ /* 0x000fe40007f5e0ff */
[----:B------:R-:W-:Y:S02]  /*58a0*/  LOP3.LUT R10, R57, 0x380, RZ, 0xc0, !PT ;  /* 0x00000380390a7812 */ /* 0x000fe400078ec0ff */
[----:B------:R-:W-:-:S02]  /*58b0*/  SHF.R.U64 R4, R4, 0x3, RZ ;  /* 0x0000000304047819 */ /* 0x000fc400000012ff */
[----:B------:R-:W-:Y:S02]  /*58c0*/  SHF.R.U64 R12, R12, 0x3, RZ ;  /* 0x000000030c0c7819 */ /* 0x000fe400000012ff */
[----:B------:R-:W-:Y:S02]  /*58d0*/  LOP3.LUT R118, R119, 0x380, RZ, 0xc0, !PT ;  /* 0x0000038077767812 */ /* 0x000fe400078ec0ff */
[----:B------:R-:W-:Y:S02]  /*58e0*/  LOP3.LUT R22, R103, 0x380, RZ, 0xc0, !PT ;  /* 0x0000038067167812 */ /* 0x000fe400078ec0ff */
[----:B------:R-:W-:Y:S02]  /*58f0*/  SHF.R.U64 R10, R10, 0x3, RZ ;  /* 0x000000030a0a7819 */ /* 0x000fe400000012ff */
[----:B------:R-:W-:Y:S02]  /*5900*/  LOP3.LUT R160, R4, R53, RZ, 0x3c, !PT ;  /* 0x0000003504a07212 */ /* 0x000fe400078e3cff */
[----:B------:R-:W-:-:S02]  /*5910*/  LOP3.LUT R4, R3, 0x380, RZ, 0xc0, !PT ;  /* 0x0000038003047812 */ /* 0x000fc400078ec0ff */
[----:B------:R-:W-:Y:S01]  /*5920*/  LOP3.LUT R12, R12, R13, RZ, 0x3c, !PT ;  /* 0x0000000d0c0c7212 */ /* 0x000fe200078e3cff */
[----:B------:R-:W-:Y:S01]  /*5930*/  IMAD.X R13, RZ, RZ, R9, P3 ;  /* 0x000000ffff0d7224 */ /* 0x000fe200018e0609 */
[----:B------:R-:W-:Y:S02]  /*5940*/  SHF.R.U64 R118, R118, 0x3, RZ ;  /* 0x0000000376767819 */ /* 0x000fe400000012ff */
[----:B------:R-:W-:Y:S02]  /*5950*/  SHF.R.U64 R22, R22, 0x3, RZ ;  /* 0x0000000316167819 */ /* 0x000fe400000012ff */
[----:B------:R-:W-:Y:S01]  /*5960*/  LOP3.LUT R158, R10, R57, RZ, 0x3c, !PT ;  /* 0x000000390a9e7212 */ /* 0x000fe200078e3cff */
[----:B------:R-:W-:Y:S01]  /*5970*/  IMAD.U32 R10, RZ, RZ, UR4 ;  /* 0x00000004ff0a7e24 */ /* 0x000fe2000f8e00ff */
[C---:B------:R-:W-:Y:S01]  /*5980*/  IADD3 R15, P4, R8.reuse, 0x2000, RZ ;  /* 0x00002000080f7810 */ /* 0x040fe20007f9e0ff */
[----:B------:R-:W-:Y:S01]  /*5990*/  UIADD3 UR4, UR5, UR6, URZ ;  /* 0x0000000605047290 */ /* 0x000fe2000fffe03f */
[----:B------:R-:W-:-:S02]  /*59a0*/  IADD3 R53, P5, R8, 0x3000, RZ ;  /* 0x0000300008357810 */ /* 0x000fc40007fbe0ff */
[C---:B------:R-:W-:Y:S01]  /*59b0*/  IADD3 R57, P6, R8.reuse, 0x4000, RZ ;  /* 0x0000400008397810 */ /* 0x040fe20007fde0ff */
[----:B------:R-:W-:Y:S01]  /*59c0*/  ULDC UR6, c[0x0][0xa88] ;  /* 0x0002a20000067ab9 */ /* 0x000fe20000000800 */
[C---:B------:R-:W-:Y:S01]  /*59d0*/  IADD3 R61, P0, R8.reuse, 0x5000, RZ ;  /* 0x00005000083d7810 */ /* 0x040fe20007f1e0ff */
[----:B------:R-:W-:Y:S01]  /*59e0*/  IMAD.U32 R11, RZ, RZ, UR4 ;  /* 0x00000004ff0b7e24 */ /* 0x000fe2000f8e00ff */
[C---:B------:R-:W-:Y:S01]  /*59f0*/  IADD3 R65, P1, R8.reuse, 0x6000, RZ ;  /* 0x0000600008417810 */ /* 0x040fe20007f3e0ff */
[----:B------:R-:W-:Y:S01]  /*5a00*/  ULDC.64 UR4, c[0x0][0xb88] ;  /* 0x0002e20000047ab9 */ /* 0x000fe20000000a00 */
[----:B------:R-:W-:Y:S02]  /*5a10*/  IADD3 R73, P3, R8, 0x8000, RZ ;  /* 0x0000800008497810 */ /* 0x000fe40007f7e0ff */
[----:B------:R-:W-:Y:S02]  /*5a20*/  SHF.R.U64 R4, R4, 0x3, RZ ;  /* 0x0000000304047819 */ /* 0x000fe400000012ff */
[----:B------:R-:W-:Y:S01]  /*5a30*/  LOP3.LUT R118, R118, R119, RZ, 0x3c, !PT ;  /* 0x0000007776767212 */ /* 0x000fe200078e3cff */
[----:B------:R-:W-:Y:S01]  /*5a40*/  IMAD.X R119, RZ, RZ, R9, P2 ;  /* 0x000000ffff777224 */ /* 0x000fe200010e0609 */
[----:B------:R-:W-:-:S02]  /*5a50*/  LOP3.LUT R22, R22, R103, RZ, 0x3c, !PT ;  /* 0x0000006716167212 */ /* 0x000fc400078e3cff */
[----:B------:R-:W-:Y:S02]  /*5a60*/  LOP3.LUT R14, R15, 0x380, RZ, 0xc0, !PT ;  /* 0x000003800f0e7812 */ /* 0x000fe400078ec0ff */
[----:B------:R-:W-:Y:S02]  /*5a70*/  LOP3.LUT R52, R53, 0x380, RZ, 0xc0, !PT ;  /* 0x0000038035347812 */ /* 0x000fe400078ec0ff */
[----:B------:R-:W-:Y:S02]  /*5a80*/  LOP3.LUT R56, R57, 0x380, RZ, 0xc0, !PT ;  /* 0x0000038039387812 */ /* 0x000fe400078ec0ff */
[----:B------:R-:W-:Y:S02]  /*5a90*/  LOP3.LUT R60, R61, 0x380, RZ, 0xc0, !PT ;  /* 0x000003803d3c7812 */ /* 0x000fe400078ec0ff */
[----:B------:R-:W-:Y:S02]  /*5aa0*/  LOP3.LUT R64, R65, 0x380, RZ, 0xc0, !PT ;  /* 0x0000038041407812 */ /* 0x000fe400078ec0ff */
[----:B------:R-:W-:-:S02]  /*5ab0*/  LOP3.LUT R72, R73, 0x380, RZ, 0xc0, !PT ;  /* 0x0000038049487812 */ /* 0x000fc400078ec0ff */
[----:B------:R-:W-:Y:S02]  /*5ac0*/  ISETP.NE.AND P2, PT, R211, 0x1, PT ;  /* 0x00000001d300780c */ /* 0x000fe40003f45270 */
[----:B------:R-:W-:Y:S02]  /*5ad0*/  LOP3.LUT R162, R4, R3, RZ, 0x3c, !PT ;  /* 0x0000000304a27212 */ /* 0x000fe400078e3cff */
[----:B------:R-:W-:Y:S02]  /*5ae0*/  LOP3.LUT R3, R8, 0x380, RZ, 0xc0, !PT ;  /* 0x0000038008037812 */ /* 0x000fe400078ec0ff */
[----:B------:R-:W-:Y:S02]  /*5af0*/  SHF.R.U64 R14, R14, 0x3, RZ ;  /* 0x000000030e0e7819 */ /* 0x000fe400000012ff */
[----:B------:R-:W-:Y:S02]  /*5b00*/  SHF.R.U64 R52, R52, 0x3, RZ ;  /* 0x0000000334347819 */ /* 0x000fe400000012ff */
[----:B------:R-:W-:-:S02]  /*5b10*/  SHF.R.U64 R56, R56, 0x3, RZ ;  /* 0x0000000338387819 */ /* 0x000fc400000012ff */
[----:B------:R-:W-:Y:S02]  /*5b20*/  SHF.R.U64 R60, R60, 0x3, RZ ;  /* 0x000000033c3c7819 */ /* 0x000fe400000012ff */
[----:B------:R-:W-:Y:S02]  /*5b30*/  SHF.R.U64 R64, R64, 0x3, RZ ;  /* 0x0000000340407819 */ /* 0x000fe400000012ff */
[----:B------:R-:W-:Y:S02]  /*5b40*/  SHF.R.U64 R72, R72, 0x3, RZ ;  /* 0x0000000348487819 */ /* 0x000fe400000012ff */
[----:B------:R-:W-:Y:S02]  /*5b50*/  MOV R4, R22 ;  /* 0x0000001600047202 */ /* 0x000fe40000000f00 */
[----:B------:R-:W0:Y:S01]  /*5b60*/  LDC R22, c[0x0][0xc38] ;  /* 0x00030e00ff167b82 */ /* 0x000e220000000800 */
[----:B------:R-:W-:Y:S02]  /*5b70*/  SHF.R.U64 R3, R3, 0x3, RZ ;  /* 0x0000000303037819 */ /* 0x000fe400000012ff */
        /* <DEDUP_REMOVED lines=18> */
[----:B------:R-:W-:-:S02]  /*5ca0*/  LOP3.LUT R8, R3, R8, RZ, 0x3c, !PT ;  /* 0x0000000803087212 */ /* 0x000fc400078e3cff */
[----:B------:R-:W-:Y:S02]  /*5cb0*/  MOV R3, R20 ;  /* 0x0000001400037202 */ /* 0x000fe40000000f00 */
[----:B------:R-:W1:Y:S01]  /*5cc0*/  @P2 LDC R20, c[0x0][0xbec] ;  /* 0x0002fb00ff142b82 */ /* 0x000e620000000800 */
[----:B------:R-:W-:Y:S01]  /*5cd0*/  MOV R126, R126 ;  /* 0x0000007e007e7202 */ /* 0x000fe20000000f00 */
[----:B------:R-:W-:Y:S01]  /*5ce0*/  IMAD R127, RZ, RZ, -UR40 ;  /* 0x80000028ff7f7e24 */ /* 0x000fe2000f8e02ff */
[----:B------:R-:W-:Y:S02]  /*5cf0*/  F2FP.BF16.F32.PACK_AB R32, R33, R32 ;  /* 0x000000202120723e */ /* 0x000fe400000010ff */
[----:B------:R-:W-:Y:S01]  /*5d00*/  F2FP.BF16.F32.PACK_AB R33, R35, R34 ;  /* 0x000000222321723e */ /* 0x000fe200000010ff */
[----:B0-----:R-:W-:Y:S01]  /*5d10*/  IMAD R127, R22, R127, UR45 ;  /* 0x0000002d167f7e24 */ /* 0x001fe2000f8e027f */
[----:B------:R-:W-:Y:S01]  /*5d20*/  F2FP.BF16.F32.PACK_AB R35, R39, R38 ;  /* 0x000000262723723e */ /* 0x000fe200000010ff */
[----:B------:R-:W0:Y:S01]  /*5d30*/  @P2 LDC R21, c[0x0][0xbf0] ;  /* 0x0002fc00ff152b82 */ /* 0x000e220000000800 */
[----:B------:R-:W-:-:S02]  /*5d40*/  F2FP.BF16.F32.PACK_AB R40, R41, R40 ;  /* 0x000000282928723e */ /* 0x000fc400000010ff */
[----:B------:R-:W-:Y:S02]  /*5d50*/  F2FP.BF16.F32.PACK_AB R41, R43, R42 ;  /* 0x0000002a2b29723e */ /* 0x000fe400000010ff */
[----:B------:R-:W-:Y:S01]  /*5d60*/  F2FP.BF16.F32.PACK_AB R43, R47, R46 ;  /* 0x0000002e2f2b723e */ /* 0x000fe200000010ff */
[----:B------:R-:W-:Y:S01]  /*5d70*/  IMAD R47, R127, 0x80, R209 ;  /* 0x000000807f2f7824 */ /* 0x000fe200078e02d1 */
[----:B------:R-:W-:Y:S01]  /*5d80*/  F2FP.BF16.F32.PACK_AB R24, R25, R24 ;  /* 0x000000181918723e */ /* 0x000fe200000010ff */
[----:B------:R-:W2:Y:S01]  /*5d90*/  LDC.64 R38, c[0x0][0xb98] ;  /* 0x0002e600ff267b82 */ /* 0x000ea20000000a00 */
[----:B------:R-:W-:Y:S02]  /*5da0*/  F2FP.BF16.F32.PACK_AB R25, R27, R26 ;  /* 0x0000001a1b19723e */ /* 0x000fe400000010ff */
[----:B------:R-:W-:Y:S02]  /*5db0*/  MOV R164, R164 ;  /* 0x000000a400a47202 */ /* 0x000fe40000000f00 */
[----:B------:R-:W-:-:S02]  /*5dc0*/  F2FP.BF16.F32.PACK_AB R26, R180, R28 ;  /* 0x0000001cb41a723e */ /* 0x000fc400000010ff */
[----:B------:R-:W-:Y:S01]  /*5dd0*/  F2FP.BF16.F32.PACK_AB R27, R31, R30 ;  /* 0x0000001e1f1b723e */ /* 0x000fe200000010ff */
[----:B-1----:R-:W-:Y:S01]  /*5de0*/  @P2 IMAD.HI.U32 R20, R47, R20, RZ ;  /* 0x000000142f142227 */ /* 0x002fe200078e00ff */
[----:B------:R-:W-:Y:S02]  /*5df0*/  F2FP.BF16.F32.PACK_AB R42, R45, R44 ;  /* 0x0000002c2d2a723e */ /* 0x000fe400000010ff */
[----:B------:R-:W-:Y:S01]  /*5e00*/  MOV R138, R138 ;  /* 0x0000008a008a7202 */ /* 0x000fe20000000f00 */
[----:B------:R-:W-:Y:S01]  /*5e10*/  IMAD.MOV.U32 R45, RZ, RZ, R47 ;  /* 0x000000ffff2d7224 */ /* 0x000fe200078e002f */
[----:B------:R-:W-:Y:S01]  /*5e20*/  F2FP.BF16.F32.PACK_AB R34, R29, R36 ;  /* 0x000000241d22723e */ /* 0x000fe200000010ff */
[----:B------:R-:W-:Y:S01]  /*5e30*/  STSM.16.M88.4 [R164], R24 ;  /* 0x00000018a4007844 */ /* 0x000fe20000000200 */
[----:B------:R-:W-:Y:S02]  /*5e40*/  LOP3.LUT R110, R111, 0x380, RZ, 0xc0, !PT ;  /* 0x000003806f6e7812 */ /* 0x000fe400078ec0ff */
[----:B0-----:R-:W-:Y:S01]  /*5e50*/  @P2 SHF.R.U32.HI R45, RZ, R21, R20 ;  /* 0x00000015ff2d2219 */ /* 0x001fe20000011614 */
[----:B------:R0:W-:Y:S01]  /*5e60*/  STSM.16.M88.4 [R138], R32 ;  /* 0x000000208a007844 */ /* 0x0001e20000000200 */
[----:B------:R-:W-:-:S02]  /*5e70*/  F2FP.BF16.F32.PACK_AB R48, R49, R48 ;  /* 0x000000303130723e */ /* 0x000fc400000010ff */
[----:B------:R-:W-:Y:S02]  /*5e80*/  MOV R154, R154 ;  /* 0x0000009a009a7202 */ /* 0x000fe40000000f00 */
[----:B------:R-:W-:Y:S01]  /*5e90*/  F2FP.BF16.F32.PACK_AB R49, R51, R50 ;  /* 0x000000323331723e */ /* 0x000fe200000010ff */
[----:B--2---:R-:W-:Y:S01]  /*5ea0*/  IMAD.WIDE.U32 R10, R38, UR43, R10 ;  /* 0x0000002b260a7c25 */ /* 0x004fe2000f8e000a */
[----:B------:R-:W-:Y:S01]  /*5eb0*/  MOV R162, R162 ;  /* 0x000000a200a27202 */ /* 0x000fe20000000f00 */
[----:B------:R-:W-:Y:S01]  /*5ec0*/  STSM.16.M88.4 [R154], R40 ;  /* 0x000000289a007844 */ /* 0x000fe20000000200 */
[----:B------:R-:W-:Y:S02]  /*5ed0*/  F2FP.BF16.F32.PACK_AB R50, R204, R186 ;  /* 0x000000bacc32723e */ /* 0x000fe400000010ff */
[----:B------:R-:W-:Y:S02]  /*5ee0*/  F2FP.BF16.F32.PACK_AB R51, R55, R54 ;  /* 0x000000363733723e */ /* 0x000fe400000010ff */
[----:B------:R-:W-:-:S02]  /*5ef0*/  MOV R160, R160 ;  /* 0x000000a000a07202 */ /* 0x000fc40000000f00 */
[----:B------:R-:W-:Y:S01]  /*5f00*/  F2FP.BF16.F32.PACK_AB R20, R203, R185 ;  /* 0x000000b9cb14723e */ /* 0x000fe200000010ff */
[----:B0-----:R-:W-:Y:S01]  /*5f10*/  IMAD.MOV R34, RZ, RZ, -R45 ;  /* 0x000000ffff227224 */ /* 0x001fe200078e0a2d */
[----:B------:R-:W-:Y:S01]  /*5f20*/  F2FP.BF16.F32.PACK_AB R21, R59, R58 ;  /* 0x0000003a3b15723e */ /* 0x000fe200000010ff */
[----:B------:R-:W-:Y:S01]  /*5f30*/  IMAD R32, R38, UR7, RZ ;  /* 0x0000000726207c24 */ /* 0x000fe2000f8e02ff */
[----:B------:R-:W-:Y:S01]  /*5f40*/  F2FP.BF16.F32.PACK_AB R22, R202, R184 ;  /* 0x000000b8ca16723e */ /* 0x000fe200000010ff */
[----:B------:R-:W-:Y:S01]  /*5f50*/  IMAD R33, R211, R34, R47 ;  /* 0x00000022d3217224 */ /* 0x000fe200078e022f */
[----:B------:R-:W-:Y:S01]  /*5f60*/  F2FP.BF16.F32.PACK_AB R23, R63, R62 ;  /* 0x0000003e3f17723e */ /* 0x000fe200000010ff */
[----:B------:R-:W-:Y:S01]  /*5f70*/  STSM.16.M88.4 [R162], R48 ;  /* 0x00000030a2007844 */ /* 0x000fe20000000200 */
[----:B------:R-:W-:Y:S01]  /*5f80*/  SHF.R.U64 R110, R110, 0x3, RZ ;  /* 0x000000036e6e7819 */ /* 0x000fe200000012ff */
[----:B------:R-:W-:Y:S01]  /*5f90*/  IMAD R32, R39, UR43, R32 ;  /* 0x0000002b27207c24 */ /* 0x000fe2000f8e0220 */
[----:B------:R-:W-:Y:S01]  /*5fa0*/  MOV R158, R158 ;  /* 0x0000009e009e7202 */ /* 0x000fe20000000f00 */
[----:B------:R-:W-:Y:S01]  /*5fb0*/  STSM.16.M88.4 [R160], R20 ;  /* 0x00000014a0007844 */ /* 0x000fe20000000200 */
[----:B------:R-:W-:-:S02]  /*5fc0*/  F2FP.BF16.F32.PACK_AB R24, R201, R183 ;  /* 0x000000b7c918723e */ /* 0x000fc400000010ff */
[----:B------:R-:W-:Y:S02]  /*5fd0*/  F2FP.BF16.F32.PACK_AB R25, R67, R66 ;  /* 0x000000424319723e */ /* 0x000fe400000010ff */
[----:B------:R-:W-:Y:S02]  /*5fe0*/  F2FP.BF16.F32.PACK_AB R26, R199, R182 ;  /* 0x000000b6c71a723e */ /* 0x000fe400000010ff */
[----:B------:R-:W-:Y:S02]  /*5ff0*/  F2FP.BF16.F32.PACK_AB R27, R71, R70 ;  /* 0x00000046471b723e */ /* 0x000fe400000010ff */
[----:B------:R-:W-:Y:S01]  /*6000*/  LOP3.LUT R110, R110, R111, RZ, 0x3c, !PT ;  /* 0x0000006f6e6e7212 */ /* 0x000fe200078e3cff */
[----:B------:R-:W-:Y:S01]  /*6010*/  IMAD.X R111, RZ, RZ, R9, P0 ;  /* 0x000000ffff6f7224 */ /* 0x000fe200000e0609 */
[----:B------:R-:W-:Y:S01]  /*6020*/  F2FP.BF16.F32.PACK_AB R80, R81, R80 ;  /* 0x000000505150723e */ /* 0x000fe200000010ff */
[----:B------:R0:W-:Y:S01]  /*6030*/  STSM.16.M88.4 [R158], R24 ;  /* 0x000000189e007844 */ /* 0x0001e20000000200 */
        /* <DEDUP_REMOVED lines=8> */
[----:B------:R-:W-:Y:S01]  /*60c0*/  MOV R152, R152 ;  /* 0x0000009800987202 */ /* 0x000fe20000000f00 */
[----:B0-----:R-:W-:Y:S01]  /*60d0*/  IMAD R26, R127, 0x80, R207 ;  /* 0x000000807f1a7824 */ /* 0x001fe200078e02cf */
[----:B------:R-:W-:-:S02]  /*60e0*/  F2FP.BF16.F32.PACK_AB R82, R196, R84 ;  /* 0x00000054c452723e */ /* 0x000fc400000010ff */
[----:B------:R-:W-:Y:S02]  /*60f0*/  F2FP.BF16.F32.PACK_AB R83, R87, R86 ;  /* 0x000000565753723e */ /* 0x000fe400000010ff */
[----:B------:R-:W-:Y:S02]  /*6100*/  SHF.R.S32.HI R25, RZ, 0x1f, R45 ;  /* 0x0000001fff197819 */ /* 0x000fe4000001142d */
[----:B------:R-:W-:Y:S01]  /*6110*/  SHF.R.S32.HI R7, RZ, 0x1f, R33 ;  /* 0x0000001fff077819 */ /* 0x000fe20000011421 */
[----:B------:R-:W-:Y:S01]  /*6120*/  STSM.16.M88.4 [R152], R80 ;  /* 0x0000005098007844 */ /* 0x000fe20000000200 */
[----:B------:R-:W-:Y:S02]  /*6130*/  IADD3 R10, P0, R45, R10, RZ ;  /* 0x0000000a2d0a7210 */ /* 0x000fe40007f1e0ff */
[----:B------:R-:W-:Y:S01]  /*6140*/  LOP3.LUT R114, R115, 0x380, RZ, 0xc0, !PT ;  /* 0x0000038073727812 */ /* 0x000fe200078ec0ff */
[----:B------:R-:W-:Y:S01]  /*6150*/  IMAD R24, R7, UR4, RZ ;  /* 0x0000000407187c24 */ /* 0x000fe2000f8e02ff */
[----:B------:R-:W-:Y:S01]  /*6160*/  MOV R150, R150 ;  /* 0x0000009600967202 */ /* 0x000fe20000000f00 */
[----:B------:R-:W-:Y:S01]  /*6170*/  IMAD R7, R211, UR6, RZ ;  /* 0x00000006d3077c24 */ /* 0x000fe2000f8e02ff */
[----:B------:R-:W-:-:S02]  /*6180*/  F2FP.BF16.F32.PACK_AB R20, R195, R88 ;  /* 0x00000058c314723e */ /* 0x000fc400000010ff */
[----:B------:R-:W-:Y:S02]  /*6190*/  F2FP.BF16.F32.PACK_AB R21, R91, R90 ;  /* 0x0000005a5b15723e */ /* 0x000fe400000010ff */
[----:B------:R-:W-:Y:S02]  /*61a0*/  F2FP.BF16.F32.PACK_AB R22, R194, R92 ;  /* 0x0000005cc216723e */ /* 0x000fe400000010ff */
[----:B------:R-:W-:Y:S02]  /*61b0*/  F2FP.BF16.F32.PACK_AB R23, R95, R94 ;  /* 0x0000005e5f17723e */ /* 0x000fe400000010ff */
[----:B------:R-:W-:Y:S02]  /*61c0*/  LOP3.LUT R122, R123, 0x380, RZ, 0xc0, !PT ;  /* 0x000003807b7a7812 */ /* 0x000fe400078ec0ff */
[----:B------:R-:W-:Y:S01]  /*61d0*/  IADD3.X R11, R25, R11, R32, P0, !PT ;  /* 0x0000000b190b7210 */ /* 0x000fe200007fe420 */
[----:B------:R0:W-:Y:S01]  /*61e0*/  STSM.16.M88.4 [R150], R20 ;  /* 0x0000001496007844 */ /* 0x0001e20000000200 */
[----:B------:R-:W-:Y:S01]  /*61f0*/  SHF.R.U64 R114, R114, 0x3, RZ ;  /* 0x0000000372727819 */ /* 0x000fe200000012ff */
[----:B------:R-:W-:Y:S01]  /*6200*/  IMAD R25, R33, UR5, R24 ;  /* 0x0000000521197c24 */ /* 0x000fe2000f8e0218 */
[----:B------:R-:W-:Y:S01]  /*6210*/  LOP3.LUT P0, RZ, R205, 0x3, RZ, 0xc0, !PT ;  /* 0x00000003cdff7812 */ /* 0x000fe2000780c0ff */
[----:B------:R-:W-:Y:S01]  /*6220*/  IMAD.WIDE.U32 R10, R33, UR4, R10 ;  /* 0x00000004210a7c25 */ /* 0x000fe2000f8e000a */
[----:B------:R-:W-:Y:S01]  /*6230*/  SHF.R.U64 R122, R122, 0x3, RZ ;  /* 0x000000037a7a7819 */ /* 0x000fe200000012ff */
[----:B------:R-:W-:Y:S01]  /*6240*/  ULDC.64 UR4, c[0x0][0xb50] ;  /* 0x0002d40000047ab9 */ /* 0x000fe20000000a00 */
[----:B------:R-:W-:Y:S01]  /*6250*/  LOP3.LUT R114, R114, R115, RZ, 0x3c, !PT ;  /* 0x0000007372727212 */ /* 0x000fe200078e3cff */
[----:B------:R-:W-:Y:S01]  /*6260*/  IMAD.X R115, RZ, RZ, R9, P1 ;  /* 0x000000ffff737224 */ /* 0x000fe200008e0609 */
[----:B------:R-:W-:-:S02]  /*6270*/  MOV R146, R146 ;  /* 0x0000009200927202 */ /* 0x000fc40000000f00 */
[----:B------:R-:W-:Y:S02]  /*6280*/  F2FP.BF16.F32.PACK_AB R36, R193, R96 ;  /* 0x00000060c124723e */ /* 0x000fe400000010ff */
[----:B------:R-:W-:Y:S02]  /*6290*/  F2FP.BF16.F32.PACK_AB R38, R192, R100 ;  /* 0x00000064c026723e */ /* 0x000fe400000010ff */
[----:B------:R-:W-:Y:S01]  /*62a0*/  F2FP.BF16.F32.PACK_AB R39, R77, R85 ;  /* 0x000000554d27723e */ /* 0x000fe200000010ff */
[C---:B0-----:R-:W-:Y:S01]  /*62b0*/  VIADD R20, R26.reuse, 0x8 ;  /* 0x000000081a147836 */ /* 0x041fe20000000000 */
[----:B------:R-:W-:Y:S02]  /*62c0*/  ISETP.GE.OR P1, PT, R26, R7, P0 ;  /* 0x000000071a00720c */ /* 0x000fe40000726670 */
[----:B------:R-:W-:Y:S01]  /*62d0*/  LOP3.LUT R122, R122, R123, RZ, 0x3c, !PT ;  /* 0x0000007b7a7a7212 */ /* 0x000fe200078e3cff */
[----:B------:R-:W-:Y:S01]  /*62e0*/  IMAD.X R123, RZ, RZ, R9, P3 ;  /* 0x000000ffff7b7224 */ /* 0x000fe200018e0609 */
[----:B------:R-:W-:Y:S01]  /*62f0*/  MOV R142, R142 ;  /* 0x0000008e008e7202 */ /* 0x000fe20000000f00 */
[----:B------:R-:W-:Y:S01]  /*6300*/  STSM.16.M88.4 [R146], R36 ;  /* 0x0000002492007844 */ /* 0x000fe20000000200 */
[----:B------:R-:W-:-:S02]  /*6310*/  F2FP.BF16.F32.PACK_AB R88, R191, R104 ;  /* 0x00000068bf58723e */ /* 0x000fc400000010ff */
[----:B------:R-:W-:Y:S02]  /*6320*/  F2FP.BF16.F32.PACK_AB R89, R89, R93 ;  /* 0x0000005d5959723e */ /* 0x000fe400000010ff */
[----:B------:R-:W-:Y:S02]  /*6330*/  F2FP.BF16.F32.PACK_AB R90, R190, R108 ;  /* 0x0000006cbe5a723e */ /* 0x000fe400000010ff */
[----:B------:R-:W-:Y:S02]  /*6340*/  F2FP.BF16.F32.PACK_AB R91, R97, R101 ;  /* 0x00000065615b723e */ /* 0x000fe400000010ff */
[----:B------:R-:W-:Y:S02]  /*6350*/  ISETP.GE.OR P0, PT, R20, R7, P0 ;  /* 0x000000071400720c */ /* 0x000fe40000706670 */
[----:B------:R-:W-:Y:S01]  /*6360*/  MOV R134, R134 ;  /* 0x0000008600867202 */ /* 0x000fe20000000f00 */
[----:B------:R-:W-:Y:S01]  /*6370*/  STSM.16.M88.4 [R142], R88 ;  /* 0x000000588e007844 */ /* 0x000fe20000000200 */
[----:B------:R-:W-:-:S02]  /*6380*/  F2FP.BF16.F32.PACK_AB R20, R189, R112 ;  /* 0x00000070bd14723e */ /* 0x000fc400000010ff */
[----:B------:R-:W-:Y:S02]  /*6390*/  F2FP.BF16.F32.PACK_AB R21, R105, R109 ;  /* 0x0000006d6915723e */ /* 0x000fe400000010ff */
[----:B------:R-:W-:Y:S02]  /*63a0*/  F2FP.BF16.F32.PACK_AB R22, R188, R116 ;  /* 0x00000074bc16723e */ /* 0x000fe400000010ff */
[----:B------:R-:W-:Y:S02]  /*63b0*/  F2FP.BF16.F32.PACK_AB R23, R113, R117 ;  /* 0x000000757117723e */ /* 0x000fe400000010ff */
[----:B------:R-:W-:Y:S02]  /*63c0*/  F2FP.BF16.F32.PACK_AB R165, R121, R166 ;  /* 0x000000a679a5723e */ /* 0x000fe400000010ff */
[----:B------:R-:W-:Y:S01]  /*63d0*/  MOV R130, R130 ;  /* 0x0000008200827202 */ /* 0x000fe20000000f00 */
[----:B------:R-:W-:Y:S01]  /*63e0*/  STSM.16.M88.4 [R134], R20 ;  /* 0x0000001486007844 */ /* 0x000fe20000000200 */
[----:B------:R-:W-:-:S02]  /*63f0*/  IADD3 R11, R11, R25, RZ ;  /* 0x000000190b0b7210 */ /* 0x000fc40007ffe0ff */
[----:B------:R-:W-:Y:S02]  /*6400*/  LEA R24, P3, R10, UR4, 0x2 ;  /* 0x000000040a187c11 */ /* 0x000fe4000f8610ff */
[----:B------:R-:W-:Y:S02]  /*6410*/  F2FP.BF16.F32.PACK_AB R164, R187, R120 ;  /* 0x00000078bba4723e */ /* 0x000fe400000010ff */
[----:B------:R-:W-:Y:S01]  /*6420*/  F2FP.BF16.F32.PACK_AB R166, R125, R124 ;  /* 0x0000007c7da6723e */ /* 0x000fe200000010ff */
[----:B------:R-:W-:Y:S01]  /*6430*/  SHFL.IDX PT, R32, R24, RZ, 0x1c1f ;  /* 0x001c1fff18207589 */ /* 0x000fe200000e0000 */
[----:B------:R-:W-:Y:S02]  /*6440*/  F2FP.BF16.F32.PACK_AB R167, R167, R168 ;  /* 0x000000a8a7a7723e */ /* 0x000fe400000010ff */
[----:B------:R-:W-:Y:S01]  /*6450*/  F2FP.BF16.F32.PACK_AB R169, R169, R170 ;  /* 0x000000aaa9a9723e */ /* 0x000fe200000010ff */
[----:B------:R-:W-:Y:S01]  /*6460*/  SHFL.IDX PT, R34, R24, 0x1, 0x1c1f ;  /* 0x003c1f0018227f89 */ /* 0x000fe200000e0000 */
        /* <DEDUP_REMOVED lines=8> */
[----:B------:R-:W-:-:S02]  /*64f0*/  F2FP.BF16.F32.PACK_AB R175, R175, R176 ;  /* 0x000000b0afaf723e */ /* 0x000fc400000010ff */
[----:B------:R-:W-:Y:S02]  /*6500*/  F2FP.BF16.F32.PACK_AB R177, R177, R178 ;  /* 0x000000b2b1b1723e */ /* 0x000fe400000010ff */
[----:B------:R-:W-:Y:S01]  /*6510*/  F2FP.BF16.F32.PACK_AB R176, R145, R144 ;  /* 0x0000009091b0723e */ /* 0x000fe200000010ff */
[----:B------:R0:W-:Y:S01]  /*6520*/  STSM.16.M88.4 [R4], R172 ;  /* 0x000000ac04007844 */ /* 0x0001e20000000200 */
[----:B------:R-:W-:Y:S02]  /*6530*/  F2FP.BF16.F32.PACK_AB R178, R149, R148 ;  /* 0x0000009495b2723e */ /* 0x000fe400000010ff */
[----:B------:R-:W-:Y:S02]  /*6540*/  F2FP.BF16.F32.PACK_AB R179, R179, R0 ;  /* 0x00000000b3b3723e */ /* 0x000fe400000010ff */
[----:B------:R-:W-:Y:S02]  /*6550*/  LEA.HI.X R11, R10, UR5, R11, 0x2, P3 ;  /* 0x000000050a0b7c11 */ /* 0x000fe400098f140b */
[----:B------:R-:W-:Y:S01]  /*6560*/  LOP3.LUT R98, R99, 0x380, RZ, 0xc0, !PT ;  /* 0x0000038063627812 */ /* 0x000fe200078ec0ff */
[----:B------:R1:W-:Y:S01]  /*6570*/  STSM.16.M88.4 [R3], R176 ;  /* 0x000000b003007844 */ /* 0x0003e20000000200 */
[----:B------:R-:W-:-:S02]  /*6580*/  LOP3.LUT R102, R103, 0x380, RZ, 0xc0, !PT ;  /* 0x0000038067667812 */ /* 0x000fc400078ec0ff */
[----:B------:R-:W-:Y:S01]  /*6590*/  LOP3.LUT R106, R107, 0x380, RZ, 0xc0, !PT ;  /* 0x000003806b6a7812 */ /* 0x000fe200078ec0ff */
[----:B------:R-:W2:Y:S01]  /*65a0*/  SHFL.IDX PT, R33, R11, RZ, 0x1c1f ;  /* 0x001c1fff0b217589 */ /* 0x000ea200000e0000 */
[----:B0-----:R-:W0:Y:S08]  /*65b0*/  @P2 LDC R4, c[0x0][0xbec] ;  /* 0x0002fb00ff042b82 */ /* 0x001e300000000800 */
[----:B------:R-:W-:Y:S01]  /*65c0*/  BAR.SYNC.DEFER_BLOCKING 0x1, 0x100 ;  /* 0x0044000000007b1d */ /* 0x000fe20000010000 */
[----:B------:R-:W-:Y:S01]  /*65d0*/  IMAD R0, R19, 0x20, R200 ;  /* 0x0000002013007824 */ /* 0x000fe200078e02c8 */
[----:B------:R-:W-:Y:S01]  /*65e0*/  UIMAD UR6, UR11, UR8, URZ ;  /* 0x000000080b0672a4 */ /* 0x000fe2000f8e023f */
[----:B------:R-:W-:Y:S01]  /*65f0*/  SHF.R.U64 R98, R98, 0x3, RZ ;  /* 0x0000000362627819 */ /* 0x000fe200000012ff */
[----:B------:R-:W-:Y:S01]  /*6600*/  UIMAD.WIDE.U32 UR4, UR10, UR8, URZ ;  /* 0x000000080a0472a5 */ /* 0x000fe2000f8e003f */
[----:B------:R-:W-:-:S03]  /*6610*/  SHF.R.U64 R102, R102, 0x3, RZ ;  /* 0x0000000366667819 */ /* 0x000fc600000012ff */
[----:B-1----:R-:W1:Y:S01]  /*6620*/  @P2 LDC R3, c[0x0][0xbf0] ;  /* 0x0002fc00ff032b82 */ /* 0x002e620000000800 */
[----:B------:R-:W3:Y:S01]  /*6630*/  SHFL.IDX PT, R35, R11, 0x1, 0x1c1f ;  /* 0x003c1f000b237f89 */ /* 0x000ee200000e0000 */
[----:B------:R-:W-:Y:S01]  /*6640*/  UIMAD UR6, UR10, UR9, UR6 ;  /* 0x000000090a0672a4 */ /* 0x000fe2000f8e0206 */
[----:B------:R-:W-:Y:S02]  /*6650*/  SHF.R.U64 R106, R106, 0x3, RZ ;  /* 0x000000036a6a7819 */ /* 0x000fe400000012ff */
[----:B------:R-:W-:Y:S01]  /*6660*/  ULDC.64 UR8, c[0x0][0xaf0] ;  /* 0x0002bc0000087ab9 */ /* 0x000fe20000000a00 */
[----:B--2---:R-:W-:Y:S01]  /*6670*/  @!P1 ST.E desc[UR48][R32.64], R6 ;  /* 0x0000000620009985 */ /* 0x004fe2000c101930 */
[----:B------:R-:W-:Y:S01]  /*6680*/  UIADD3 UR5, UR5, UR6, URZ ;  /* 0x0000000605057290 */ /* 0x000fe2000fffe03f */
[----:B------:R-:W-:Y:S02]  /*6690*/  LOP3.LUT R98, R98, R99, RZ, 0x3c, !PT ;  /* 0x0000006362627212 */ /* 0x000fe400078e3cff */
[----:B------:R-:W-:-:S02]  /*66a0*/  LOP3.LUT R102, R102, R103, RZ, 0x3c, !PT ;  /* 0x0000006766667212 */ /* 0x000fc400078e3cff */
[----:B------:R-:W-:Y:S01]  /*66b0*/  LOP3.LUT R106, R106, R107, RZ, 0x3c, !PT ;  /* 0x0000006b6a6a7212 */ /* 0x000fe200078e3cff */
[----:B---3--:R2:W-:Y:S01]  /*66c0*/  @!P0 ST.E desc[UR48][R34.64], R5 ;  /* 0x0000000522008985 */ /* 0x0085e2000c101930 */
[----:B------:R-:W-:Y:S01]  /*66d0*/  UIMAD UR6, UR7, UR8, URZ ;  /* 0x00000008070672a4 */ /* 0x000fe2000f8e023f */
[--C-:B------:R-:W-:Y:S02]  /*66e0*/  IMAD.X R99, RZ, RZ, R9.reuse, P4 ;  /* 0x000000ffff637224 */ /* 0x100fe400020e0609 */
[----:B------:R3:W5:Y:S01]  /*66f0*/  LD.E.128 R24, desc[UR48][R12.64] ;  /* 0x000000300c187980 */ /* 0x000762000c101d00 */
[----:B------:R-:W-:Y:S01]  /*6700*/  UIMAD.WIDE.U32 UR4, UR43, UR8, UR4 ;  /* 0x000000082b0472a5 */ /* 0x000fe2000f8e0004 */
[--C-:B------:R-:W-:Y:S02]  /*6710*/  IMAD.X R103, RZ, RZ, R9.reuse, P5 ;  /* 0x000000ffff677224 */ /* 0x100fe400028e0609 */
[----:B------:R-:W-:Y:S02]  /*6720*/  IMAD.X R107, RZ, RZ, R9, P6 ;  /* 0x000000ffff6b7224 */ /* 0x000fe400030e0609 */
[----:B--2---:R-:W-:Y:S01]  /*6730*/  IMAD R5, R127, 0x80, R0 ;  /* 0x000000807f057824 */ /* 0x004fe200078e0200 */
[----:B------:R-:W-:Y:S01]  /*6740*/  UIMAD UR6, UR43, UR9, UR6 ;  /* 0x000000092b0672a4 */ /* 0x000fe2000f8e0206 */
[----:B---3--:R-:W2:Y:S01]  /*6750*/  LDC.64 R12, c[0x0][0xae0] ;  /* 0x0002b800ff0c7b82 */ /* 0x008ea20000000a00 */
[----:B------:R-:W5:Y:S01]  /*6760*/  LD.E.128 R8, desc[UR48][R8.64] ;  /* 0x0000003008087980 */ /* 0x000f62000c101d00 */
[----:B0-----:R-:W-:-:S03]  /*6770*/  @P2 IMAD.HI.U32 R0, R5, R4, RZ ;  /* 0x0000000405002227 */ /* 0x001fc600078e00ff */
[----:B------:R0:W5:Y:S01]  /*6780*/  LD.E.128 R28, desc[UR48][R14.64] ;  /* 0x000000300e1c7980 */ /* 0x000162000c101d00 */
[--C-:B------:R-:W-:Y:S01]  /*6790*/  IMAD.MOV.U32 R4, RZ, RZ, R5.reuse ;  /* 0x000000ffff047224 */ /* 0x100fe200078e0005 */
[----:B-1----:R-:W-:Y:S02]  /*67a0*/  @P2 SHF.R.U32.HI R4, RZ, R3, R0 ;  /* 0x00000003ff042219 */ /* 0x002fe40000011600 */
[----:B------:R-:W5:Y:S02]  /*67b0*/  LD.E.128 R52, desc[UR48][R52.64] ;  /* 0x0000003034347980 */ /* 0x000f64000c101d00 */
[--C-:B------:R-:W-:Y:S01]  /*67c0*/  SHF.R.S32.HI R3, RZ, 0x1f, R4.reuse ;  /* 0x0000001fff037819 */ /* 0x100fe20000011404 */
[----:B------:R-:W-:Y:S01]  /*67d0*/  IMAD.MOV R0, RZ, RZ, -R4 ;  /* 0x000000ffff007224 */ /* 0x000fe200078e0a04 */
[----:B------:R-:W-:Y:S01]  /*67e0*/  UIADD3 UR5, UR5, UR6, URZ ;  /* 0x0000000605057290 */ /* 0x000fe2000fffe03f */
[----:B------:R-:W5:Y:S02]  /*67f0*/  LD.E.128 R56, desc[UR48][R56.64] ;  /* 0x0000003038387980 */ /* 0x000f64000c101d00 */
[----:B------:R-:W-:Y:S01]  /*6800*/  IMAD R211, R211, R0, R5 ;  /* 0x00000000d3d37224 */ /* 0x000fe200078e0205 */
[----:B------:R-:W-:Y:S01]  /*6810*/  ULDC.64 UR6, c[0x0][0xad8] ;  /* 0x0002b60000067ab9 */ /* 0x000fe20000000a00 */
[----:B------:R-:W5:Y:S04]  /*6820*/  LD.E.128 R60, desc[UR48][R60.64] ;  /* 0x000000303c3c7980 */ /* 0x000f68000c101d00 */
[----:B------:R-:W5:Y:S01]  /*6830*/  LD.E.128 R64, desc[UR48][R64.64] ;  /* 0x0000003040407980 */ /* 0x000f62000c101d00 */
[----:B--2---:R-:W-:-:S03]  /*6840*/  IMAD R3, R3, R12, RZ ;  /* 0x0000000c03037224 */ /* 0x004fc600078e02ff */
[----:B------:R-:W5:Y:S01]  /*6850*/  LD.E.128 R68, desc[UR48][R68.64] ;  /* 0x0000003044447980 */ /* 0x000f62000c101d00 */
[----:B------:R-:W-:Y:S01]  /*6860*/  SHF.R.S32.HI R0, RZ, 0x1f, R211 ;  /* 0x0000001fff007819 */ /* 0x000fe200000114d3 */
[C---:B------:R-:W-:Y:S02]  /*6870*/  IMAD R3, R4.reuse, R13, R3 ;  /* 0x0000000d04037224 */ /* 0x040fe400078e0203 */
[----:B------:R-:W5:Y:S01]  /*6880*/  LD.E.128 R72, desc[UR48][R72.64] ;  /* 0x0000003048487980 */ /* 0x000f62000c101d00 */
[----:B------:R-:W-:-:S03]  /*6890*/  IMAD.WIDE.U32 R4, R4, R12, UR4 ;  /* 0x0000000404047e25 */ /* 0x000fc6000f8e000c */
[----:B------:R-:W5:Y:S04]  /*68a0*/  LD.E.128 R96, desc[UR48][R98.64] ;  /* 0x0000003062607980 */ /* 0x000f68000c101d00 */
[----:B------:R-:W5:Y:S04]  /*68b0*/  LD.E.128 R100, desc[UR48][R102.64] ;  /* 0x0000003066647980 */ /* 0x000f68000c101d00 */
[----:B------:R-:W5:Y:S04]  /*68c0*/  LD.E.128 R104, desc[UR48][R106.64] ;  /* 0x000000306a687980 */ /* 0x000f68000c101d00 */
[----:B------:R-:W5:Y:S04]  /*68d0*/  LD.E.128 R108, desc[UR48][R110.64] ;  /* 0x000000306e6c7980 */ /* 0x000f68000c101d00 */
[----:B------:R-:W5:Y:S04]  /*68e0*/  LD.E.128 R112, desc[UR48][R114.64] ;  /* 0x0000003072707980 */ /* 0x000f68000c101d00 */
[----:B------:R-:W5:Y:S04]  /*68f0*/  LD.E.128 R116, desc[UR48][R118.64] ;  /* 0x0000003076747980 */ /* 0x000f68000c101d00 */
[----:B------:R-:W5:Y:S01]  /*6900*/  LD.E.128 R120, desc[UR48][R122.64] ;  /* 0x000000307a787980 */ /* 0x000f62000c101d00 */
[----:B------:R-:W-:Y:S01]  /*6910*/  @!PT LDS RZ, [RZ] ;  /* 0x00000000fffff984 */ /* 0x000fe20000000800 */
[----:B------:R-:W-:Y:S01]  /*6920*/  @!PT LDS RZ, [RZ] ;  /* 0x00000000fffff984 */ /* 0x000fe20000000800 */
[----:B------:R-:W-:Y:S01]  /*6930*/  @!PT LDS RZ, [RZ] ;  /* 0x00000000fffff984 */ /* 0x000fe20000000800 */
[----:B------:R-:W-:Y:S01]  /*6940*/  @!PT LDS RZ, [RZ] ;  /* 0x00000000fffff984 */ /* 0x000fe20000000800 */
[----:B------:R1:W-:Y:S06]  /*6950*/  MEMBAR.ALL.CTA ;  /* 0x0000000000007992 */ /* 0x0003ec0000008000 */
[----:B-1----:R-:W1:Y:S01]  /*6960*/  FENCE.VIEW.ASYNC.S ;  /* 0x00000000000073c6 */ /* 0x002e620000000000 */
[----:B------:R-:W-:-:S02]  /*6970*/  IMAD.IADD R5, R5, 0x1, R3 ;  /* 0x0000000105057824 */ /* 0x000fc400078e0203 */
[----:B------:R-:W-:Y:S02]  /*6980*/  IMAD R6, R0, UR6, RZ ;  /* 0x0000000600067c24 */ /* 0x000fe4000f8e02ff */
[----:B------:R-:W-:Y:S01]  /*6990*/  IMAD R32, R127, 0x80, R200 ;  /* 0x000000807f207824 */ /* 0x000fe200078e02c8 */
[----:B------:R-:W-:Y:S01]  /*69a0*/  UIADD3 UR22, UR22, 0x22820, URZ ;  /* 0x0002282016167890 */ /* 0x000fe2000fffe03f */
[C---:B------:R-:W-:Y:S02]  /*69b0*/  IMAD R3, R211.reuse, UR7, R6 ;  /* 0x00000007d3037c24 */ /* 0x040fe4000f8e0206 */
[----:B------:R-:W-:Y:S01]  /*69c0*/  IMAD.WIDE.U32 R4, R211, UR6, R4 ;  /* 0x00000006d3047c25 */ /* 0x000fe2000f8e0004 */
[----:B------:R-:W-:Y:S01]  /*69d0*/  UIADD3 UR37, UR37, 0x1, URZ ;  /* 0x0000000125257890 */ /* 0x000fe2000fffe03f */
[----:B------:R-:W-:Y:S01]  /*69e0*/  ISETP.GE.AND P2, PT, R32, R7, PT ;  /* 0x000000072000720c */ /* 0x000fe20003f46270 */
[----:B------:R-:W-:Y:S01]  /*69f0*/  ULDC.64 UR6, c[0x0][0xa80] ;  /* 0x0002a00000067ab9 */ /* 0x000fe20000000a00 */
[----:B------:R-:W-:Y:S01]  /*6a00*/  IMAD.IADD R3, R5, 0x1, R3 ;  /* 0x0000000105037824 */ /* 0x000fe200078e0203 */
[----:B------:R-:W-:Y:S01]  /*6a10*/  UPRMT UR22, URZ, 0x654, UR22 ;  /* 0x000006543f167896 */ /* 0x000fe20008000016 */
[----:B------:R-:W-:Y:S01]  /*6a20*/  LEA R6, P3, R4, UR6, 0x1 ;  /* 0x0000000604067c11 */ /* 0x000fe2000f8608ff */
[----:B------:R-:W-:Y:S01]  /*6a30*/  VIADD R0, R32, 0x20 ;  /* 0x0000002020007836 */ /* 0x000fe20000000000 */
[----:B------:R-:W-:-:S02]  /*6a40*/  UISETP.NE.AND UP0, UPT, UR37, 0x2, UPT ;  /* 0x000000022500788c */ /* 0x000fc4000bf05270 */
[----:B------:R-:W-:Y:S02]  /*6a50*/  LEA.HI.X R3, R4, UR7, R3, 0x1, P3 ;  /* 0x0000000704037c11 */ /* 0x000fe400098f0c03 */
[----:B------:R-:W-:Y:S01]  /*6a60*/  USEL UR5, URZ, 0x1, UP0 ;  /* 0x000000013f057887 */ /* 0x000fe20008000000 */
[-C--:B------:R-:W-:Y:S01]  /*6a70*/  ISETP.GE.AND P1, PT, R0, R7.reuse, PT ;  /* 0x000000070000720c */ /* 0x080fe20003f26270 */
[----:B------:R-:W-:Y:S01]  /*6a80*/  ULDC UR4, c[0x0][0xc] ;  /* 0x0000030000047ab9 */ /* 0x000fe20000000800 */
[----:B------:R-:W-:Y:S01]  /*6a90*/  VIADD R0, R32, 0x40 ;  /* 0x0000004020007836 */ /* 0x000fe20000000000 */
[----:B------:R-:W-:Y:S01]  /*6aa0*/  UIADD3 UR45, UR4, UR45, URZ ;  /* 0x0000002d042d7290 */ /* 0x000fe2000fffe03f */
[----:B-1----:R0:W1:Y:S01]  /*6ab0*/  SHFL.IDX PT, R12, R6, RZ, 0x181f ;  /* 0x00181fff060c7589 */ /* 0x00206200000e0000 */
[----:B------:R-:W-:Y:S01]  /*6ac0*/  USEL UR37, UR37, URZ, UP0 ;  /* 0x0000003f25257287 */ /* 0x000fe20008000000 */
[----:B------:R-:W-:Y:S01]  /*6ad0*/  SYNCS.ARRIVE.TRANS64.RED.A1T0 RZ, [UR22], RZ ;  /* 0x000000ffffff79a7 */ /* 0x000fe20008100416 */
[----:B------:R-:W-:Y:S01]  /*6ae0*/  ULOP3.LUT UR36, UR36, UR5, URZ, 0x3c, !UPT ;  /* 0x0000000524247292 */ /* 0x000fe2000f8e3c3f */
[----:B------:R0:W2:Y:S01]  /*6af0*/  SHFL.IDX PT, R13, R3, RZ, 0x181f ;  /* 0x00181fff030d7589 */ /* 0x0000a200000e0000 */
[----:B------:R-:W-:Y:S01]  /*6b00*/  BSSY B0, `(.L_x_9060) ;  /* 0x0000013000007945 */ /* 0x000fe20003800000 */
[----:B------:R-:W-:-:S03]  /*6b10*/  ISETP.GE.AND P0, PT, R0, R7, PT ;  /* 0x000000070000720c */ /* 0x000fc60003f06270 */
[----:B------:R-:W-:Y:S10]  /*6b20*/  @P2 BRA `(.L_x_9061) ;  /* 0x0000000000402947 */ /* 0x000ff40003800000 */
[----:B------:R-:W-:Y:S02]  /*6b30*/  ULDC UR4, c[0x0][0xac8] ;  /* 0x0002b20000047ab9 */ /* 0x000fe40000000800 */
[----:B------:R-:W-:Y:S02]  /*6b40*/  ISETP.GE.AND P4, PT, R18, UR4, PT ;  /* 0x0000000412007c0c */ /* 0x000fe4000bf86270 */
[----:B------:R-:W-:Y:S02]  /*6b50*/  ISETP.GE.AND P3, PT, R17, UR4, PT ;  /* 0x0000000411007c0c */ /* 0x000fe4000bf66270 */
[----:B------:R-:W-:Y:S02]  /*6b60*/  ISETP.GE.AND P2, PT, R16, UR4, PT ;  /* 0x0000000410007c0c */ /* 0x000fe4000bf46270 */
[----:B------:R-:W-:-:S07]  /*6b70*/  ISETP.GE.AND P5, PT, R2, UR4, PT ;  /* 0x0000000402007c0c */ /* 0x000fce000bfa6270 */
[----:B01----:R-:W-:-:S04]  /*6b80*/  @!P4 LEA R14, P6, R18, R12, 0x1 ;  /* 0x0000000c120ec211 */ /* 0x003fc800078c08ff */
[----:B--2---:R-:W-:Y:S02]  /*6b90*/  @!P4 LEA.HI.X R15, R18, R13, R214, 0x1, P6 ;  /* 0x0000000d120fc211 */ /* 0x004fe400030f0cd6 */
[----:B------:R-:W-:Y:S01]  /*6ba0*/  @!P3 LEA R20, P6, R17, R12, 0x1 ;  /* 0x0000000c1114b211 */ /* 0x000fe200078c08ff */
[----:B------:R-:W-:-:S03]  /*6bb0*/  @!P5 IMAD.WIDE R4, R2, 0x2, R12 ;  /* 0x000000020204d825 */ /* 0x000fc600078e020c */
[-C--:B------:R-:W-:Y:S02]  /*6bc0*/  @!P3 LEA.HI.X R21, R17, R13.reuse, R213, 0x1, P6 ;  /* 0x0000000d1115b211 */ /* 0x080fe400030f0cd5 */
[C---:B------:R-:W-:Y:S01]  /*6bd0*/  @!P2 LEA R22, P6, R16.reuse, R12, 0x1 ;  /* 0x0000000c1016a211 */ /* 0x040fe200078c08ff */
[----:B-----5:R3:W-:Y:S03]  /*6be0*/  @!P5 ST.E.128 desc[UR48][R4.64], R8 ;  /* 0x000000080400d985 */ /* 0x0207e6000c101d30 */
[----:B------:R-:W-:Y:S01]  /*6bf0*/  @!P2 LEA.HI.X R23, R16, R13, R212, 0x1, P6 ;  /* 0x0000000d1017a211 */ /* 0x000fe200030f0cd4 */
[----:B------:R3:W-:Y:S04]  /*6c00*/  @!P4 ST.E.128 desc[UR48][R14.64], R56 ;  /* 0x000000380e00c985 */ /* 0x0007e8000c101d30 */
[----:B------:R3:W-:Y:S04]  /*6c10*/  @!P3 ST.E.128 desc[UR48][R20.64], R72 ;  /* 0x000000481400b985 */ /* 0x0007e8000c101d30 */
[----:B------:R3:W-:Y:S02]  /*6c20*/  @!P2 ST.E.128 desc[UR48][R22.64], R108 ;  /* 0x0000006c1600a985 */ /* 0x0007e4000c101d30 */
.L_x_9061:
[----:B------:R-:W-:Y:S05]  /*6c30*/  BSYNC B0 ;  /* 0x0000000000007941 */ /* 0x000fea0003800000 */
.L_x_9060:
[----:B---3-5:R3:W4:Y:S01]  /*6c40*/  SHFL.IDX PT, R9, R3, 0x1, 0x181f ;  /* 0x00381f0003097f89 */ /* 0x02872200000e0000 */
[----:B------:R-:W-:Y:S03]  /*6c50*/  BSSY B0, `(.L_x_9062) ;  /* 0x0000013000007945 */ /* 0x000fe60003800000 */
[----:B------:R3:W0:Y:S01]  /*6c60*/  SHFL.IDX PT, R8, R6, 0x1, 0x181f ;  /* 0x00381f0006087f89 */ /* 0x00062200000e0000 */
[----:B------:R-:W-:Y:S05]  /*6c70*/  @P1 BRA `(.L_x_9063) ;  /* 0x0000000000401947 */ /* 0x000fea0003800000 */
[----:B------:R-:W-:Y:S02]  /*6c80*/  ULDC UR4, c[0x0][0xac8] ;  /* 0x0002b20000047ab9 */ /* 0x000fe40000000800 */
[----:B------:R-:W-:Y:S02]  /*6c90*/  ISETP.GE.AND P3, PT, R18, UR4, PT ;  /* 0x0000000412007c0c */ /* 0x000fe4000bf66270 */
[----:B------:R-:W-:Y:S02]  /*6ca0*/  ISETP.GE.AND P2, PT, R17, UR4, PT ;  /* 0x0000000411007c0c */ /* 0x000fe4000bf46270 */
[----:B------:R-:W-:Y:S02]  /*6cb0*/  ISETP.GE.AND P1, PT, R16, UR4, PT ;  /* 0x0000000410007c0c */ /* 0x000fe4000bf26270 */
[----:B------:R-:W-:-:S07]  /*6cc0*/  ISETP.GE.AND P4, PT, R2, UR4, PT ;  /* 0x0000000402007c0c */ /* 0x000fce000bf86270 */
[CC--:B0-----:R-:W-:Y:S02]  /*6cd0*/  @!P3 LEA R10, P6, R18.reuse, R8.reuse, 0x1 ;  /* 0x00000008120ab211 */ /* 0x0c1fe400078c08ff */
[CC--:B-1----:R-:W-:Y:S02]  /*6ce0*/  @!P2 LEA R12, P5, R17.reuse, R8.reuse, 0x1 ;  /* 0x00000008110ca211 */ /* 0x0c2fe400078a08ff */
[-C--:B----4-:R-:W-:Y:S02]  /*6cf0*/  @!P3 LEA.HI.X R11, R18, R9.reuse, R214, 0x1, P6 ;  /* 0x00000009120bb211 */ /* 0x090fe400030f0cd6 */
[----:B------:R-:W-:Y:S01]  /*6d00*/  @!P1 LEA R14, P6, R16, R8, 0x1 ;  /* 0x00000008100e9211 */ /* 0x000fe200078c08ff */
[----:B------:R-:W-:Y:S01]  /*6d10*/  @!P4 IMAD.WIDE R4, R2, 0x2, R8 ;  /* 0x000000020204c825 */ /* 0x000fe200078e0208 */
[-C--:B--2---:R-:W-:Y:S02]  /*6d20*/  @!P2 LEA.HI.X R13, R17, R9.reuse, R213, 0x1, P5 ;  /* 0x00000009110da211 */ /* 0x084fe400028f0cd5 */
[----:B------:R-:W-:-:S02]  /*6d30*/  @!P1 LEA.HI.X R15, R16, R9, R212, 0x1, P6 ;  /* 0x00000009100f9211 */ /* 0x000fc400030f0cd4 */
[----:B------:R0:W-:Y:S04]  /*6d40*/  @!P4 ST.E.128 desc[UR48][R4.64], R24 ;  /* 0x000000180400c985 */ /* 0x0001e8000c101d30 */
[----:B------:R0:W-:Y:S04]  /*6d50*/  @!P3 ST.E.128 desc[UR48][R10.64], R60 ;  /* 0x0000003c0a00b985 */ /* 0x0001e8000c101d30 */
[----:B------:R0:W-:Y:S04]  /*6d60*/  @!P2 ST.E.128 desc[UR48][R12.64], R96 ;  /* 0x000000600c00a985 */ /* 0x0001e8000c101d30 */
[----:B------:R0:W-:Y:S02]  /*6d70*/  @!P1 ST.E.128 desc[UR48][R14.64], R112 ;  /* 0x000000700e009985 */ /* 0x0001e4000c101d30 */
.L_x_9063:
[----:B------:R-:W-:Y:S05]  /*6d80*/  BSYNC B0 ;  /* 0x0000000000007941 */ /* 0x000fea0003800000 */
.L_x_9062:
[----:B----4-:R4:W1:Y:S01]  /*6d90*/  SHFL.IDX PT, R9, R3, 0x2, 0x181f ;  /* 0x00581f0003097f89 */ /* 0x01086200000e0000 */
[----:B------:R-:W-:Y:S03]  /*6da0*/  BSSY B0, `(.L_x_9064) ;  /* 0x0000013000007945 */ /* 0x000fe60003800000 */
[----:B0-----:R4:W0:Y:S01]  /*6db0*/  SHFL.IDX PT, R8, R6, 0x2, 0x181f ;  /* 0x00581f0006087f89 */ /* 0x00182200000e0000 */
[----:B------:R-:W-:Y:S05]  /*6dc0*/  @P0 BRA `(.L_x_9065) ;  /* 0x0000000000400947 */ /* 0x000fea0003800000 */
[----:B------:R-:W-:Y:S02]  /*6dd0*/  ULDC UR4, c[0x0][0xac8] ;  /* 0x0002b20000047ab9 */ /* 0x000fe40000000800 */
[----:B------:R-:W-:Y:S02]  /*6de0*/  ISETP.GE.AND P4, PT, R18, UR4, PT ;  /* 0x0000000412007c0c */ /* 0x000fe4000bf86270 */
[----:B------:R-:W-:Y:S02]  /*6df0*/  ISETP.GE.AND P5, PT, R17, UR4, PT ;  /* 0x0000000411007c0c */ /* 0x000fe4000bfa6270 */
[----:B------:R-:W-:Y:S02]  /*6e00*/  ISETP.GE.AND P6, PT, R16, UR4, PT ;  /* 0x0000000410007c0c */ /* 0x000fe4000bfc6270 */
[----:B------:R-:W-:-:S07]  /*6e10*/  ISETP.GE.AND P3, PT, R2, UR4, PT ;  /* 0x0000000402007c0c */ /* 0x000fce000bf66270 */
[-C--:B0-----:R-:W-:Y:S02]  /*6e20*/  @!P4 LEA R10, P0, R18, R8.reuse, 0x1 ;  /* 0x00000008120ac211 */ /* 0x081fe400078008ff */
[CC--:B-1----:R-:W-:Y:S02]  /*6e30*/  @!P5 LEA R12, P1, R17.reuse, R8.reuse, 0x1 ;  /* 0x00000008110cd211 */ /* 0x0c2fe400078208ff */
[----:B------:R-:W-:Y:S02]  /*6e40*/  @!P6 LEA R14, P2, R16, R8, 0x1 ;  /* 0x00000008100ee211 */ /* 0x000fe400078408ff */
[----:B------:R-:W-:Y:S01]  /*6e50*/  @!P3 IMAD.WIDE R4, R2, 0x2, R8 ;  /* 0x000000020204b825 */ /* 0x000fe200078e0208 */
[-C--:B------:R-:W-:Y:S02]  /*6e60*/  @!P4 LEA.HI.X R11, R18, R9.reuse, R214, 0x1, P0 ;  /* 0x00000009120bc211 */ /* 0x080fe400000f0cd6 */
[-C--:B--2---:R-:W-:Y:S02]  /*6e70*/  @!P5 LEA.HI.X R13, R17, R9.reuse, R213, 0x1, P1 ;  /* 0x00000009110dd211 */ /* 0x084fe400008f0cd5 */
[----:B------:R-:W-:Y:S01]  /*6e80*/  @!P6 LEA.HI.X R15, R16, R9, R212, 0x1, P2 ;  /* 0x00000009100fe211 */ /* 0x000fe200010f0cd4 */
[----:B------:R0:W-:Y:S04]  /*6e90*/  @!P3 ST.E.128 desc[UR48][R4.64], R28 ;  /* 0x0000001c0400b985 */ /* 0x0001e8000c101d30 */
[----:B------:R0:W-:Y:S04]  /*6ea0*/  @!P4 ST.E.128 desc[UR48][R10.64], R64 ;  /* 0x000000400a00c985 */ /* 0x0001e8000c101d30 */
[----:B------:R0:W-:Y:S04]  /*6eb0*/  @!P5 ST.E.128 desc[UR48][R12.64], R100 ;  /* 0x000000640c00d985 */ /* 0x0001e8000c101d30 */
[----:B------:R0:W-:Y:S02]  /*6ec0*/  @!P6 ST.E.128 desc[UR48][R14.64], R116 ;  /* 0x000000740e00e985 */ /* 0x0001e4000c101d30 */
.L_x_9065:
[----:B------:R-:W-:Y:S05]  /*6ed0*/  BSYNC B0 ;  /* 0x0000000000007941 */ /* 0x000fea0003800000 */
.L_x_9064:
[----:B------:R-:W-:Y:S01]  /*6ee0*/  VIADD R0, R32, 0x60 ;  /* 0x0000006020007836 */ /* 0x000fe20000000000 */
[----:B-1----:R1:W1:Y:S01]  /*6ef0*/  SHFL.IDX PT, R9, R3, 0x3, 0x181f ;  /* 0x00781f0003097f89 */ /* 0x00226200000e0000 */
[----:B------:R-:W-:Y:S01]  /*6f00*/  UIADD3 UR46, UR46, 0x1, URZ ;  /* 0x000000012e2e7890 */ /* 0x000fe2000fffe03f */
[----:B------:R-:W-:Y:S02]  /*6f10*/  BSSY B0, `(.L_x_9066) ;  /* 0x0000014000007945 */ /* 0x000fe40003800000 */
[----:B------:R-:W-:Y:S01]  /*6f20*/  ISETP.GE.AND P0, PT, R0, R7, PT ;  /* 0x000000070000720c */ /* 0x000fe20003f06270 */
[----:B0-----:R0:W0:-:S12]  /*6f30*/  SHFL.IDX PT, R8, R6, 0x3, 0x181f ;  /* 0x00781f0006087f89 */ /* 0x00101800000e0000 */
[----:B------:R-:W-:Y:S05]  /*6f40*/  @P0 BRA `(.L_x_9067) ;  /* 0x0000000000400947 */ /* 0x000fea0003800000 */
[----:B------:R-:W-:Y:S02]  /*6f50*/  ULDC UR4, c[0x0][0xac8] ;  /* 0x0002b20000047ab9 */ /* 0x000fe40000000800 */
[----:B------:R-:W-:Y:S02]  /*6f60*/  ISETP.GE.AND P4, PT, R18, UR4, PT ;  /* 0x0000000412007c0c */ /* 0x000fe4000bf86270 */
[----:B------:R-:W-:Y:S02]  /*6f70*/  ISETP.GE.AND P5, PT, R17, UR4, PT ;  /* 0x0000000411007c0c */ /* 0x000fe4000bfa6270 */
[----:B------:R-:W-:Y:S02]  /*6f80*/  ISETP.GE.AND P6, PT, R16, UR4, PT ;  /* 0x0000000410007c0c */ /* 0x000fe4000bfc6270 */
[----:B------:R-:W-:-:S07]  /*6f90*/  ISETP.GE.AND P3, PT, R2, UR4, PT ;  /* 0x0000000402007c0c */ /* 0x000fce000bf66270 */
[-C--:B0--34-:R-:W-:Y:S02]  /*6fa0*/  @!P4 LEA R6, P0, R18, R8.reuse, 0x1 ;  /* 0x000000081206c211 */ /* 0x099fe400078008ff */
[CC--:B------:R-:W-:Y:S02]  /*6fb0*/  @!P5 LEA R10, P1, R17.reuse, R8.reuse, 0x1 ;  /* 0x00000008110ad211 */ /* 0x0c0fe400078208ff */
[----:B------:R-:W-:Y:S02]  /*6fc0*/  @!P6 LEA R12, P2, R16, R8, 0x1 ;  /* 0x00000008100ce211 */ /* 0x000fe400078408ff */
[----:B-1----:R-:W-:Y:S01]  /*6fd0*/  @!P3 IMAD.WIDE R4, R2, 0x2, R8 ;  /* 0x000000020204b825 */ /* 0x002fe200078e0208 */
[-C--:B------:R-:W-:Y:S02]  /*6fe0*/  @!P4 LEA.HI.X R7, R18, R9.reuse, R214, 0x1, P0 ;  /* 0x000000091207c211 */ /* 0x080fe400000f0cd6 */
[-C--:B------:R-:W-:Y:S02]  /*6ff0*/  @!P5 LEA.HI.X R11, R17, R9.reuse, R213, 0x1, P1 ;  /* 0x00000009110bd211 */ /* 0x080fe400008f0cd5 */
[----:B--2---:R-:W-:Y:S01]  /*7000*/  @!P6 LEA.HI.X R13, R16, R9, R212, 0x1, P2 ;  /* 0x00000009100de211 */ /* 0x004fe200010f0cd4 */
[----:B------:R0:W-:Y:S04]  /*7010*/  @!P3 ST.E.128 desc[UR48][R4.64], R52 ;  /* 0x000000340400b985 */ /* 0x0001e8000c101d30 */
[----:B------:R0:W-:Y:S04]  /*7020*/  @!P4 ST.E.128 desc[UR48][R6.64], R68 ;  /* 0x000000440600c985 */ /* 0x0001e8000c101d30 */
[----:B------:R0:W-:Y:S04]  /*7030*/  @!P5 ST.E.128 desc[UR48][R10.64], R104 ;  /* 0x000000680a00d985 */ /* 0x0001e8000c101d30 */
[----:B------:R0:W-:Y:S02]  /*7040*/  @!P6 ST.E.128 desc[UR48][R12.64], R120 ;  /* 0x000000780c00e985 */ /* 0x0001e4000c101d30 */
.L_x_9067:
[----:B------:R-:W-:Y:S05]  /*7050*/  BSYNC B0 ;  /* 0x0000000000007941 */ /* 0x000fea0003800000 */
.L_x_9066:
[----:B------:R-:W5:Y:S02]  /*7060*/  LDC R0, c[0x0][0xc34] ;  /* 0x00030d00ff007b82 */ /* 0x000f640000000800 */
[----:B-----5:R-:W-:-:S13]  /*7070*/  ISETP.LE.AND P0, PT, R0, UR45, PT ;  /* 0x0000002d00007c0c */ /* 0x020fda000bf03270 */
[----:B------:R-:W-:Y:S05]  /*7080*/  @!P0 BRA `(.L_x_9068) ;  /* 0xffffff9c00148947 */ /* 0x000fea000383ffff */
[----:B------:R-:W-:Y:S05]  /*7090*/  EXIT ;  /* 0x000000000000794d */ /* 0x000fea0003800000 */
.L_x_9034:
        /* <DEDUP_REMOVED lines=10> */
[----:B------:R-:W-:Y:S01]  /*7140*/  ULDC.64 UR4, c[0x0][0x418] ;  /* 0x0001060000047ab9 */ /* 0x000fe20000000a00 */
[----:B------:R-:W-:Y:S01]  /*7150*/  ULDC UR9, c[0x0][0x320] ;  /* 0x0000c80000097ab9 */ /* 0x000fe20000000800 */
[----:B------:R-:W-:Y:S01]  /*7160*/  UISETP.NE.U32.AND UP0, UPT, UR4, URZ, UPT ;  /* 0x0000003f0400728c */ /* 0x000fe2000bf05070 */
[----:B------:R-:W0:Y:S01]  /*7170*/  S2UR UR8, SR_CgaCtaId ;  /* 0x00000000000879c3 */ /* 0x000e220000008800 */
[----:B------:R-:W-:Y:S01]  /*7180*/  LOP3.LUT R5, R31, 0x38, RZ, 0xc0, !PT ;  /* 0x000000381f057812 */ /* 0x000fe200078ec0ff */
[----:B------:R-:W-:Y:S01]  /*7190*/  ULDC UR4, c[0x0][0x424] ;  /* 0x0001090000047ab9 */ /* 0x000fe20000000800 */
[----:B------:R-:W-:Y:S01]  /*71a0*/  UISETP.NE.AND.EX UP0, UPT, UR5, URZ, UPT, UP0 ;  /* 0x0000003f0500728c */ /* 0x000fe2000bf05300 */
[----:B------:R-:W-:Y:S01]  /*71b0*/  LOP3.LUT R16, R16, 0xffffffef, RZ, 0xc0, !PT ;  /* 0xffffffef10107812 */ /* 0x000fe200078ec0ff */
[----:B------:R-:W-:Y:S01]  /*71c0*/  ULDC.64 UR6, c[0x0][0x2f0] ;  /* 0x0000bc0000067ab9 */ /* 0x000fe20000000a00 */
[C---:B------:R-:W-:Y:S01]  /*71d0*/  LOP3.LUT R0, R5.reuse, 0x40, RZ, 0xfc, !PT ;  /* 0x0000004005007812 */ /* 0x040fe200078efcff */
[----:B------:R-:W-:Y:S01]  /*71e0*/  USEL UR4, UR4, 0x1, UP0 ;  /* 0x0000000104047887 */ /* 0x000fe20008000000 */
[C---:B------:R-:W-:Y:S01]  /*71f0*/  LOP3.LUT R2, R5.reuse, 0x80, RZ, 0xfc, !PT ;  /* 0x0000008005027812 */ /* 0x040fe200078efcff */
[----:B------:R-:W-:Y:S01]  /*7200*/  UMOV UR37, 0x400 ;  /* 0x0000040000257882 */ /* 0x000fe20000000000 */
[----:B------:R-:W-:Y:S01]  /*7210*/  ISETP.GE.AND P2, PT, R0, UR9, PT ;  /* 0x0000000900007c0c */ /* 0x000fe2000bf46270 */
[----:B------:R-:W-:Y:S01]  /*7220*/  UIMAD UR36, UR4, UR6, URZ ;  /* 0x00000006042472a4 */ /* 0x000fe2000f8e023f */
[----:B------:R-:W-:Y:S01]  /*7230*/  ISETP.GE.AND P1, PT, R2, UR9, PT ;  /* 0x0000000902007c0c */ /* 0x000fe2000bf26270 */
[----:B------:R1:W-:Y:S01]  /*7240*/  STL [R1+0x4], RZ ;  /* 0x000004ff01007387 */ /* 0x0003e20000100800 */
[C---:B------:R-:W-:Y:S01]  /*7250*/  ISETP.GE.AND P3, PT, R5.reuse, UR9, PT ;  /* 0x0000000905007c0c */ /* 0x040fe2000bf66270 */
[----:B------:R-:W-:Y:S01]  /*7260*/  UIADD3 UR4, UR36, 0x5f, URZ ;  /* 0x0000005f24047890 */ /* 0x000fe2000fffe03f */
[----:B------:R-:W-:Y:S01]  /*7270*/  LOP3.LUT R0, R5, 0xc0, RZ, 0xfc, !PT ;  /* 0x000000c005007812 */ /* 0x000fe200078efcff */
[----:B------:R-:W-:Y:S01]  /*7280*/  ULDC UR10, c[0x0][0x2b8] ;  /* 0x0000ae00000a7ab9 */ /* 0x000fe20000000800 */
[----:B------:R-:W-:Y:S01]  /*7290*/  SHF.R.U32.HI R36, RZ, 0x3, R19 ;  /* 0x00000003ff247819 */ /* 0x000fe20000011613 */
[----:B------:R-:W-:Y:S01]  /*72a0*/  UIMAD.WIDE UR4, UR4, 0x2aaaaaab, URZ ;  /* 0x2aaaaaab040478a5 */ /* 0x000fe2000f8e023f */
[----:B------:R-:W-:Y:S01]  /*72b0*/  ISETP.GE.AND P0, PT, R0, UR9, PT ;  /* 0x0000000900007c0c */ /* 0x000fe2000bf06270 */
[----:B------:R-:W-:Y:S01]  /*72c0*/  IMAD.U32 R37, RZ, RZ, UR11 ;  /* 0x0000000bff257e24 */ /* 0x000fe2000f8e00ff */
[----:B------:R-:W-:Y:S01]  /*72d0*/  SEL R4, RZ, 0x1, P3 ;  /* 0x00000001ff047807 */ /* 0x000fe20001800000 */
[----:B------:R-:W-:Y:S01]  /*72e0*/  USHF.R.U32.HI UR6, URZ, 0x1f, UR5 ;  /* 0x0000001f3f067899 */ /* 0x000fe20008011605 */
[----:B------:R-:W-:Y:S01]  /*72f0*/  @P2 LOP3.LUT R16, R16, 0x10, RZ, 0xfc, !PT ;  /* 0x0000001010102812 */ /* 0x000fe200078efcff */
[----:B0-----:R-:W-:Y:S01]  /*7300*/  ULEA UR37, UR8, UR37, 0x18 ;  /* 0x0000002508257291 */ /* 0x001fe2000f8ec03f */
[----:B------:R-:W-:Y:S01]  /*7310*/  SEL R2, RZ, 0x2, P2 ;  /* 0x00000002ff027807 */ /* 0x000fe20001000000 */
[----:B------:R-:W-:Y:S01]  /*7320*/  ULEA.HI.SX32 UR6, UR5, UR6, 0x1c ;  /* 0x0000000605067291 */ /* 0x000fe2000f8fe23f */
[----:B------:R-:W-:Y:S01]  /*7330*/  LOP3.LUT R16, R16, 0xfffffff7, RZ, 0xc0, !PT ;  /* 0xfffffff710107812 */ /* 0x000fe200078ec0ff */
[----:B------:R-:W-:Y:S01]  /*7340*/  IMAD.MOV.U32 R27, RZ, RZ, 0x1 ;  /* 0x00000001ff1b7424 */ /* 0x000fe200078e00ff */
[----:B------:R-:W-:Y:S01]  /*7350*/  SEL R3, RZ, 0x4, P1 ;  /* 0x00000004ff037807 */ /* 0x000fe20000800000 */
[----:B------:R-:W-:Y:S01]  /*7360*/  UIADD3 UR5, UR6, -0x1, URZ ;  /* 0xffffffff06057890 */ /* 0x000fe2000fffe03f */
[----:B------:R-:W-:Y:S01]  /*7370*/  @P1 LOP3.LUT R16, R16, 0x8, RZ, 0xfc, !PT ;  /* 0x0000000810101812 */ /* 0x000fe200078efcff */
[----:B------:R-:W-:Y:S01]  /*7380*/  ULDC UR39, c[0x0][0x448] ;  /* 0x0001120000277ab9 */ /* 0x000fe20000000800 */
[----:B------:R-:W-:Y:S01]  /*7390*/  LOP3.LUT R36, R36, 0xf, RZ, 0xc0, !PT ;  /* 0x0000000f24247812 */ /* 0x000fe200078ec0ff */
[----:B------:R-:W-:Y:S01]  /*73a0*/  UIMAD UR8, UR5, -0x60, UR36 ;  /* 0xffffffa0050878a4 */ /* 0x000fe2000f8e0224 */
[----:B------:R-:W-:Y:S01]  /*73b0*/  LOP3.LUT R16, R16, 0xfffffffd, RZ, 0xc0, !PT ;  /* 0xfffffffd10107812 */ /* 0x000fe200078ec0ff */
[----:B------:R-:W-:Y:S01]  /*73c0*/  ULDC UR4, c[0x0][0x288] ;  /* 0x0000a20000047ab9 */ /* 0x000fe20000000800 */
[----:B------:R-:W-:Y:S01]  /*73d0*/  IADD3 R3, R3, R2, R4 ;  /* 0x0000000203037210 */ /* 0x000fe20007ffe004 */
[----:B------:R-:W-:Y:S01]  /*73e0*/  ULOP3.LUT UR41, UR38, 0x2, URZ, 0xfc, !UPT ;  /* 0x0000000226297892 */ /* 0x000fe2000f8efc3f */
[----:B------:R-:W-:Y:S01]  /*73f0*/  @P3 LOP3.LUT R16, R16, 0x2, RZ, 0xfc, !PT ;  /* 0x0000000210103812 */ /* 0x000fe200078efcff */
[----:B------:R-:W-:Y:S01]  /*7400*/  ULDC UR42, c[0x0][0xc] ;  /* 0x00000300002a7ab9 */ /* 0x000fe20000000800 */
[----:B------:R-:W-:Y:S01]  /*7410*/  SEL R2, RZ, 0x8, P0 ;  /* 0x00000008ff027807 */ /* 0x000fe20000000000 */
[----:B------:R-:W-:Y:S01]  /*7420*/  UIMAD UR39, UR39, UR4, URZ ;  /* 0x00000004272772a4 */ /* 0x000fe2000f8e023f */
[----:B------:R-:W-:Y:S01]  /*7430*/  LOP3.LUT R16, R16, 0xfffffffb, RZ, 0xc0, !PT ;  /* 0xfffffffb10107812 */ /* 0x000fe200078ec0ff */
[----:B------:R-:W-:Y:S01]  /*7440*/  UIADD3 UR40, UR6, -0x2, URZ ;  /* 0xfffffffe06287890 */ /* 0x000fe2000fffe03f */
[----:B------:R-:W-:Y:S01]  /*7450*/  IADD3 R34, -R36, UR8, RZ ;  /* 0x0000000824227c10 */ /* 0x000fe2000fffe1ff */
[----:B------:R-:W-:Y:S01]  /*7460*/  IMAD.IADD R2, R2, 0x1, R3 ;  /* 0x0000000102027824 */ /* 0x000fe200078e0203 */
[----:B------:R-:W-:Y:S01]  /*7470*/  @P0 LOP3.LUT R16, R16, 0x4, RZ, 0xfc, !PT ;  /* 0x0000000410100812 */ /* 0x000fe200078efcff */
[----:B------:R-:W-:Y:S01]  /*7480*/  IMAD.SHL.U32 R3, R19, 0x10, RZ ;  /* 0x0000001013037824 */ /* 0x000fe200078e00ff */
[----:B------:R-:W-:-:S02]  /*7490*/  ISETP.GE.AND P0, PT, R5, UR9, PT ;  /* 0x0000000905007c0c */ /* 0x000fc4000bf06270 */
[----:B------:R-:W-:Y:S02]  /*74a0*/  LOP3.LUT R35, R35, 0xfffffffb, RZ, 0xc0, !PT ;  /* 0xfffffffb23237812 */ /* 0x000fe400078ec0ff */
[C---:B------:R-:W-:Y:S02]  /*74b0*/  ISETP.LT.OR P3, PT, R34.reuse, 0x1, P0 ;  /* 0x000000012200780c */ /* 0x040fe40000761670 */
[C---:B------:R-:W-:Y:S02]  /*74c0*/  ISETP.LT.OR P2, PT, R34.reuse, 0x11, P0 ;  /* 0x000000112200780c */ /* 0x040fe40000741670 */
[----:B------:R-:W-:Y:S02]  /*74d0*/  ISETP.LT.OR P1, PT, R34, 0x21, P0 ;  /* 0x000000212200780c */ /* 0x000fe40000721670 */
[----:B------:R-:W-:Y:S02]  /*74e0*/  LOP3.LUT R16, R16, 0xefffffff, RZ, 0xc0, !PT ;  /* 0xefffffff10107812 */ /* 0x000fe400078ec0ff */
[----:B------:R-:W-:-:S02]  /*74f0*/  LOP3.LUT R0, R31, 0x1f8, RZ, 0xc0, !PT ;  /* 0x000001f81f007812 */ /* 0x000fc400078ec0ff */
[----:B------:R-:W-:Y:S01]  /*7500*/  LOP3.LUT R28, R36, 0x70, R3, 0xf8, !PT ;  /* 0x00000070241c7812 */ /* 0x000fe200078ef803 */
[----:B------:R-:W-:Y:S01]  /*7510*/  IMAD.U32 R3, RZ, RZ, UR5 ;  /* 0x00000005ff037e24 */ /* 0x000fe2000f8e00ff */
[----:B------:R-:W-:Y:S02]  /*7520*/  LOP3.LUT R0, R0, 0x38, R19, 0x78, !PT ;  /* 0x0000003800007812 */ /* 0x000fe400078e7813 */
[----:B------:R-:W-:Y:S02]  /*7530*/  @P3 LOP3.LUT R35, R35, 0x4, RZ, 0xfc, !PT ;  /* 0x0000000423233812 */ /* 0x000fe400078efcff */
[----:B------:R-:W-:Y:S02]  /*7540*/  ISETP.LT.OR P3, PT, R34, 0x31, P0 ;  /* 0x000000312200780c */ /* 0x000fe40000761670 */
[----:B------:R-:W-:Y:S02]  /*7550*/  LOP3.LUT R35, R35, 0xfffffffd, RZ, 0xc0, !PT ;  /* 0xfffffffd23237812 */ /* 0x000fe400078ec0ff */
[----:B------:R-:W-:Y:S01]  /*7560*/  LOP3.LUT R31, R0, 0x200, R31, 0xf8, !PT ;  /* 0x00000200001f7812 */ /* 0x000fe200078ef81f */
[----:B------:R-:W-:Y:S01]  /*7570*/  IMAD R0, R3, 0x60, R28 ;  /* 0x0000006003007824 */ /* 0x000fe200078e021c */
[----:B------:R-:W-:-:S02]  /*7580*/  @P2 LOP3.LUT R35, R35, 0x2, RZ, 0xfc, !PT ;  /* 0x0000000223232812 */ /* 0x000fc400078efcff */
[C---:B------:R-:W-:Y:S02]  /*7590*/  ISETP.LT.OR P2, PT, R34.reuse, 0x41, P0 ;  /* 0x000000412200780c */ /* 0x040fe40000741670 */
[----:B------:R-:W-:Y:S01]  /*75a0*/  LOP3.LUT R35, R35, 0xfffffffe, RZ, 0xc0, !PT ;  /* 0xfffffffe23237812 */ /* 0x000fe200078ec0ff */
[----:B------:R1:W-:Y:S01]  /*75b0*/  STL [R1+0x8], R0 ;  /* 0x0000080001007387 */ /* 0x0003e20000100800 */
[----:B------:R-:W-:Y:S02]  /*75c0*/  MOV R17, RZ ;  /* 0x000000ff00117202 */ /* 0x000fe40000000f00 */
[----:B------:R-:W-:Y:S02]  /*75d0*/  @P1 LOP3.LUT R35, R35, 0x1, RZ, 0xfc, !PT ;  /* 0x0000000123231812 */ /* 0x000fe400078efcff */
[----:B------:R-:W-:Y:S02]  /*75e0*/  ISETP.LT.OR P1, PT, R34, 0x51, P0 ;  /* 0x000000512200780c */ /* 0x000fe40000721670 */
[----:B------:R-:W-:-:S02]  /*75f0*/  LOP3.LUT P0, RZ, R2, 0x2, RZ, 0xc0, !PT ;  /* 0x0000000202ff7812 */ /* 0x000fc4000780c0ff */
[----:B------:R-:W-:Y:S02]  /*7600*/  @P3 LOP3.LUT R16, R16, 0x10000000, RZ, 0xfc, !PT ;  /* 0x1000000010103812 */ /* 0x000fe400078efcff */
[----:B------:R-:W-:Y:S02]  /*7610*/  ISETP.LT.OR P3, PT, R34, 0x1, !P0 ;  /* 0x000000012200780c */ /* 0x000fe40004761670 */
[----:B------:R-:W-:Y:S02]  /*7620*/  LOP3.LUT R16, R16, 0xffbfffff, RZ, 0xc0, !PT ;  /* 0xffbfffff10107812 */ /* 0x000fe400078ec0ff */
[----:B------:R-:W-:Y:S02]  /*7630*/  LOP3.LUT R35, R35, 0xffffffbf, RZ, 0xc0, !PT ;  /* 0xffffffbf23237812 */ /* 0x000fe400078ec0ff */
[----:B------:R-:W-:Y:S02]  /*7640*/  @P2 LOP3.LUT R16, R16, 0x400000, RZ, 0xfc, !PT ;  /* 0x0040000010102812 */ /* 0x000fe400078efcff */
[----:B------:R-:W-:-:S02]  /*7650*/  ISETP.LT.OR P2, PT, R34, 0x11, !P0 ;  /* 0x000000112200780c */ /* 0x000fc40004741670 */
[----:B------:R-:W-:Y:S02]  /*7660*/  LOP3.LUT R16, R16, 0x7fffffff, RZ, 0xc0, !PT ;  /* 0x7fffffff10107812 */ /* 0x000fe400078ec0ff */
[----:B------:R-:W-:Y:S02]  /*7670*/  @P1 LOP3.LUT R35, R35, 0x40, RZ, 0xfc, !PT ;  /* 0x0000004023231812 */ /* 0x000fe400078efcff */
[----:B------:R-:W-:Y:S02]  /*7680*/  @P3 LOP3.LUT R16, R16, 0x80000000, RZ, 0xfc, !PT ;  /* 0x8000000010103812 */ /* 0x000fe400078efcff */
[----:B------:R-:W-:Y:S02]  /*7690*/  ISETP.LT.OR P1, PT, R34, 0x21, !P0 ;  /* 0x000000212200780c */ /* 0x000fe40004721670 */
[----:B------:R-:W-:Y:S02]  /*76a0*/  LOP3.LUT R16, R16, 0xbfffffff, RZ, 0xc0, !PT ;  /* 0xbfffffff10107812 */ /* 0x000fe400078ec0ff */
[----:B------:R-:W-:-:S02]  /*76b0*/  ISETP.LT.OR P3, PT, R34, 0x31, !P0 ;  /* 0x000000312200780c */ /* 0x000fc40004761670 */
[----:B------:R-:W-:Y:S02]  /*76c0*/  @P2 LOP3.LUT R16, R16, 0x40000000, RZ, 0xfc, !PT ;  /* 0x4000000010102812 */ /* 0x000fe400078efcff */
[----:B------:R-:W-:Y:S02]  /*76d0*/  ISETP.LT.OR P2, PT, R34, 0x41, !P0 ;  /* 0x000000412200780c */ /* 0x000fe40004741670 */
[----:B------:R-:W-:Y:S02]  /*76e0*/  LOP3.LUT R16, R16, 0xdfffffff, RZ, 0xc0, !PT ;  /* 0xdfffffff10107812 */ /* 0x000fe400078ec0ff */
[----:B------:R-:W-:Y:S02]  /*76f0*/  LOP3.LUT R35, R35, 0xffffffdf, RZ, 0xc0, !PT ;  /* 0xffffffdf23237812 */ /* 0x000fe400078ec0ff */
[----:B------:R-:W-:Y:S02]  /*7700*/  @P1 LOP3.LUT R16, R16, 0x20000000, RZ, 0xfc, !PT ;  /* 0x2000000010101812 */ /* 0x000fe400078efcff */
[----:B------:R-:W-:-:S02]  /*7710*/  ISETP.LT.OR P1, PT, R34, 0x51, !P0 ;  /* 0x000000512200780c */ /* 0x000fc40004721670 */
[----:B------:R-:W-:Y:S02]  /*7720*/  LOP3.LUT R16, R16, 0xf7ffffff, RZ, 0xc0, !PT ;  /* 0xf7ffffff10107812 */ /* 0x000fe400078ec0ff */
[----:B------:R-:W-:Y:S02]  /*7730*/  LOP3.LUT P0, RZ, R2, 0x4, RZ, 0xc0, !PT ;  /* 0x0000000402ff7812 */ /* 0x000fe4000780c0ff */
[----:B------:R-:W-:Y:S02]  /*7740*/  @P3 LOP3.LUT R16, R16, 0x8000000, RZ, 0xfc, !PT ;  /* 0x0800000010103812 */ /* 0x000fe400078efcff */
[----:B------:R-:W-:Y:S02]  /*7750*/  ISETP.LT.OR P3, PT, R34, 0x1, !P0 ;  /* 0x000000012200780c */ /* 0x000fe40004761670 */
[----:B------:R-:W-:Y:S02]  /*7760*/  LOP3.LUT R16, R16, 0xfffdffff, RZ, 0xc0, !PT ;  /* 0xfffdffff10107812 */ /* 0x000fe400078ec0ff */
[----:B------:R-:W-:-:S02]  /*7770*/  LEA R4, R31, UR37, 0x1 ;  /* 0x000000251f047c11 */ /* 0x000fc4000f8e08ff */
[----:B------:R-:W-:Y:S02]  /*7780*/  @P2 LOP3.LUT R16, R16, 0x20000, RZ, 0xfc, !PT ;  /* 0x0002000010102812 */ /* 0x000fe400078efcff */
[----:B------:R-:W-:Y:S02]  /*7790*/  ISETP.LT.OR P2, PT, R34, 0x11, !P0 ;  /* 0x000000112200780c */ /* 0x000fe40004741670 */
[----:B------:R-:W-:Y:S02]  /*77a0*/  LOP3.LUT R16, R16, 0xfbffffff, RZ, 0xc0, !PT ;  /* 0xfbffffff10107812 */ /* 0x000fe400078ec0ff */
[----:B------:R-:W-:Y:S02]  /*77b0*/  @P1 LOP3.LUT R35, R35, 0x20, RZ, 0xfc, !PT ;  /* 0x0000002023231812 */ /* 0x000fe400078efcff */
[----:B------:R-:W-:Y:S02]  /*77c0*/  @P3 LOP3.LUT R16, R16, 0x4000000, RZ, 0xfc, !PT ;  /* 0x0400000010103812 */ /* 0x000fe400078efcff */
[----:B------:R-:W-:-:S02]  /*77d0*/  ISETP.LT.OR P1, PT, R34, 0x21, !P0 ;  /* 0x000000212200780c */ /* 0x000fc40004721670 */
[----:B------:R-:W-:Y:S02]  /*77e0*/  LOP3.LUT R16, R16, 0xfdffffff, RZ, 0xc0, !PT ;  /* 0xfdffffff10107812 */ /* 0x000fe400078ec0ff */
[----:B------:R-:W-:Y:S02]  /*77f0*/  ISETP.LT.OR P3, PT, R34, 0x31, !P0 ;  /* 0x000000312200780c */ /* 0x000fe40004761670 */
[----:B------:R-:W-:Y:S02]  /*7800*/  @P2 LOP3.LUT R16, R16, 0x2000000, RZ, 0xfc, !PT ;  /* 0x0200000010102812 */ /* 0x000fe400078efcff */
[----:B------:R-:W-:Y:S02]  /*7810*/  ISETP.LT.OR P2, PT, R34, 0x41, !P0 ;  /* 0x000000412200780c */ /* 0x000fe40004741670 */
[----:B------:R-:W-:Y:S02]  /*7820*/  LOP3.LUT R16, R16, 0xfeffffff, RZ, 0xc0, !PT ;  /* 0xfeffffff10107812 */ /* 0x000fe400078ec0ff */
[----:B------:R-:W-:-:S02]  /*7830*/  LOP3.LUT R35, R35, 0xffffffef, RZ, 0xc0, !PT ;  /* 0xffffffef23237812 */ /* 0x000fc400078ec0ff */
        /* <DEDUP_REMOVED lines=9> */
[----:B------:R-:W-:Y:S02]  /*78d0*/  ISETP.LT.OR P2, PT, R34, 0x11, !P0 ;  /* 0x000000112200780c */ /* 0x000fe40004741670 */
[----:B------:R-:W-:Y:S02]  /*78e0*/  LOP3.LUT R16, R16, 0xffdfffff, RZ, 0xc0, !PT ;  /* 0xffdfffff10107812 */ /* 0x000fe400078ec0ff */
[----:B------:R-:W-:Y:S02]  /*78f0*/  ISETP.LT.OR P1, PT, R34, 0x21, !P0 ;  /* 0x000000212200780c */ /* 0x000fe40004721670 */
[----:B------:R-:W-:-:S02]  /*7900*/  @P3 LOP3.LUT R16, R16, 0x200000, RZ, 0xfc, !PT ;  /* 0x0020000010103812 */ /* 0x000fc400078efcff */
[----:B------:R-:W-:Y:S02]  /*7910*/  ISETP.LT.OR P3, PT, R34, 0x31, !P0 ;  /* 0x000000312200780c */ /* 0x000fe40004761670 */
[----:B------:R-:W-:Y:S02]  /*7920*/  LOP3.LUT R16, R16, 0xffefffff, RZ, 0xc0, !PT ;  /* 0xffefffff10107812 */ /* 0x000fe400078ec0ff */
[----:B------:R-:W-:Y:S02]  /*7930*/  LOP3.LUT R35, R35, 0xfffffff7, RZ, 0xc0, !PT ;  /* 0xfffffff723237812 */ /* 0x000fe400078ec0ff */
[----:B------:R-:W-:Y:S02]  /*7940*/  @P2 LOP3.LUT R16, R16, 0x100000, RZ, 0xfc, !PT ;  /* 0x0010000010102812 */ /* 0x000fe400078efcff */
[----:B------:R-:W-:Y:S02]  /*7950*/  ISETP.LT.OR P2, PT, R34, 0x41, !P0 ;  /* 0x000000412200780c */ /* 0x000fe40004741670 */
[----:B------:R-:W-:-:S04]  /*7960*/  LOP3.LUT R16, R16, 0xfff7ffff, RZ, 0xc0, !PT ;  /* 0xfff7ffff10107812 */ /* 0x000fc800078ec0ff */
        /* <DEDUP_REMOVED lines=9> */
[----:B------:R-:W-:Y:S02]  /*7a00*/  ISETP.GE.AND P1, PT, R34, 0x1, PT ;  /* 0x000000012200780c */ /* 0x000fe40003f26270 */
[----:B------:R-:W-:Y:S02]  /*7a10*/  LOP3.LUT R16, R16, 0xffffff7f, RZ, 0xc0, !PT ;  /* 0xffffff7f10107812 */ /* 0x000fe400078ec0ff */
[----:B------:R-:W-:-:S07]  /*7a20*/  ISETP.GE.AND P0, PT, R34, 0x11, PT ;  /* 0x000000112200780c */ /* 0x000fce0003f06270 */
[----:B------:R-:W-:Y:S02]  /*7a30*/  @P2 LOP3.LUT R16, R16, 0x80, RZ, 0xfc, !PT ;  /* 0x0000008010102812 */ /* 0x000fe400078efcff */
[----:B------:R-:W-:Y:S02]  /*7a40*/  ISETP.GE.AND P2, PT, R34, 0x21, PT ;  /* 0x000000212200780c */ /* 0x000fe40003f46270 */
[----:B------:R-:W-:-:S04]  /*7a50*/  LOP3.LUT R16, R16, 0xffffefff, RZ, 0xc0, !PT ;  /* 0xffffefff10107812 */ /* 0x000fc800078ec0ff */
        /* <DEDUP_REMOVED lines=20> */
.L_x_9104:
[----:B0-----:R-:W0:Y:S01]  /*7ba0*/  LDC R0, c[0x0][0xc38] ;  /* 0x00030e00ff007b82 */ /* 0x001e220000000800 */
[----:B------:R-:W-:Y:S01]  /*7bb0*/  IMAD.MOV.U32 R23, RZ, RZ, R37 ;  /* 0x000000ffff177224 */ /* 0x000fe200078e0025 */
[----:B------:R-:W-:Y:S05]  /*7bc0*/  YIELD ;  /* 0x0000000000007946 */ /* 0x000fea0003800000 */
[----:B------:R-:W-:Y:S01]  /*7bd0*/  ULDC.64 UR4, c[0x0][0xa28] ;  /* 0x00028a0000047ab9 */ /* 0x000fe20000000a00 */
[----:B------:R-:W-:Y:S01]  /*7be0*/  IMAD.MOV.U32 R32, RZ, RZ, RZ ;  /* 0x000000ffff207224 */ /* 0x000fe200078e00ff */
[----:B0-----:R-:W-:-:S13]  /*7bf0*/  ISETP.NE.AND P0, PT, R0, 0x1, PT ;  /* 0x000000010000780c */ /* 0x001fda0003f05270 */
[----:B------:R-:W0:Y:S08]  /*7c00*/  @P0 LDC R0, c[0x0][0xc3c] ;  /* 0x00030f00ff000b82 */ /* 0x000e300000000800 */
[----:B-1----:R-:W1:Y:S01]  /*7c10*/  @P0 LDC R3, c[0x0][0xc40] ;  /* 0x00031000ff030b82 */ /* 0x002e620000000800 */
[----:B0-----:R-:W-:-:S05]  /*7c20*/  @P0 IMAD.HI.U32 R0, R37, R0, RZ ;  /* 0x0000000025000227 */ /* 0x001fca00078e00ff */
[----:B-1----:R-:W-:Y:S02]  /*7c30*/  @P0 SHF.R.U32.HI R23, RZ, R3, R0 ;  /* 0x00000003ff170219 */ /* 0x002fe40000011600 */
[----:B------:R-:W0:Y:S03]  /*7c40*/  LDC R0, c[0x0][0xc44] ;  /* 0x00031100ff007b82 */ /* 0x000e260000000800 */
[----:B--2---:R-:W-:Y:S01]  /*7c50*/  IMAD.MOV.U32 R18, RZ, RZ, R23 ;  /* 0x000000ffff127224 */ /* 0x004fe200078e0017 */
        /* <DEDUP_REMOVED lines=29> */
.L_x_9070:
[----:B------:R-:W-:-:S04]  /*7e30*/  UIADD3 UR4, UR37, 0x400, URZ ;  /* 0x0000040025047890 */ /* 0x000fc8000fffe03f */
[----:B------:R-:W-:-:S06]  /*7e40*/  ULOP3.LUT UP0, URZ, UR4, 0x3ff, URZ, 0xc0, !UPT ;  /* 0x000003ff043f7892 */ /* 0x000fcc000f80c03f */
[----:B------:R-:W-:-:S13]  /*7e50*/  PLOP3.LUT P0, PT, PT, PT, UP0, 0x80, 0x0 ;  /* 0x000000000000781c */ /* 0x000fda0003f0f008 */
        /* <DEDUP_REMOVED lines=17> */
.L_x_9072:
        /* <DEDUP_REMOVED lines=15> */
.L_x_9071:
        /* <DEDUP_REMOVED lines=13> */
.L_x_9121:
[----:B------:R-:W2:Y:S01]  /*8130*/  LDL R4, [R1+0x8] ;  /* 0x0000080001047983 */ /* 0x000ea20000100800 */
[----:B------:R-:W-:Y:S02]  /*8140*/  ISETP.NE.AND P0, PT, R8, 0x1, PT ;  /* 0x000000010800780c */ /* 0x000fe40003f05270 */
[C---:B------:R-:W-:Y:S02]  /*8150*/  LOP3.LUT P1, RZ, R16.reuse, 0x80, RZ, 0xc0, !PT ;  /* 0x0000008010ff7812 */ /* 0x040fe4000782c0ff */
[----:B-----5:R-:W-:Y:S02]  /*8160*/  SHF.R.S32.HI R33, RZ, 0x1f, R30 ;  /* 0x0000001fff217819 */ /* 0x020fe4000001141e */
[----:B------:R-:W-:Y:S02]  /*8170*/  LOP3.LUT R16, R16, 0xffffffbf, RZ, 0xc0, !PT ;  /* 0xffffffbf10107812 */ /* 0x000fe400078ec0ff */
[----:B------:R-:W-:-:S05]  /*8180*/  MOV R24, RZ ;  /* 0x000000ff00187202 */ /* 0x000fca0000000f00 */
[----:B------:R-:W0:Y:S01]  /*8190*/  @P0 LDC R0, c[0x0][0x434] ;  /* 0x00010d00ff000b82 */ /* 0x000e220000000800 */
[----:B------:R-:W-:-:S07]  /*81a0*/  @P0 LOP3.LUT R16, R16, 0x40, RZ, 0xfc, !PT ;  /* 0x0000004010100812 */ /* 0x000fce00078efcff */
[----:B-1----:R-:W1:Y:S08]  /*81b0*/  @P0 LDC R3, c[0x0][0x438] ;  /* 0x00010e00ff030b82 */ /* 0x002e700000000800 */
[----:B------:R-:W3:Y:S01]  /*81c0*/  @P1 LDC.64 R6, c[0x0][0x428] ;  /* 0x00010a00ff061b82 */ /* 0x000ee20000000a00 */
[----:B--2---:R-:W-:-:S07]  /*81d0*/  IMAD.IADD R25, R4, 0x1, R32 ;  /* 0x0000000104197824 */ /* 0x004fce00078e0220 */
[----:B------:R-:W2:Y:S01]  /*81e0*/  @P1 LDC.64 R4, c[0x0][0x418] ;  /* 0x00010600ff041b82 */ /* 0x000ea20000000a00 */
[----:B0-----:R-:W-:-:S04]  /*81f0*/  @P0 IMAD.HI.U32 R0, R25, R0, RZ ;  /* 0x0000000019000227 */ /* 0x001fc800078e00ff */
[----:B------:R-:W-:Y:S01]  /*8200*/  IMAD.MOV.U32 R9, RZ, RZ, R25 ;  /* 0x000000ffff097224 */ /* 0x000fe200078e0019 */
[----:B-1----:R-:W-:Y:S01]  /*8210*/  @P0 SHF.R.U32.HI R9, RZ, R3, R0 ;  /* 0x00000003ff090219 */ /* 0x002fe20000011600 */
[----:B---3--:R-:W-:-:S03]  /*8220*/  @P1 IMAD R0, R33, R6, RZ ;  /* 0x0000000621001224 */ /* 0x008fc600078e02ff */
[--C-:B------:R-:W-:Y:S01]  /*8230*/  @P1 SHF.R.S32.HI R3, RZ, 0x1f, R9.reuse ;  /* 0x0000001fff031819 */ /* 0x100fe20000011409 */
[----:B------:R-:W-:Y:S02]  /*8240*/  @P1 IMAD.MOV.U32 R2, RZ, RZ, R9 ;  /* 0x000000ffff021224 */ /* 0x000fe400078e0009 */
[C---:B------:R-:W-:Y:S02]  /*8250*/  @P1 IMAD R7, R30.reuse, R7, R0 ;  /* 0x000000071e071224 */ /* 0x040fe400078e0200 */
[----:B------:R-:W-:-:S04]  /*8260*/  @P1 IMAD.WIDE.U32 R2, R30, R6, R2 ;  /* 0x000000061e021225 */ /* 0x000fc800078e0002 */
[----:B------:R-:W-:Y:S01]  /*8270*/  @P1 IMAD.IADD R0, R3, 0x1, R7 ;  /* 0x0000000103001824 */ /* 0x000fe200078e0207 */
[----:B--2---:R-:W-:-:S04]  /*8280*/  @P1 LEA R4, P0, R2, R4, 0x2 ;  /* 0x0000000402041211 */ /* 0x004fc800078010ff */
[----:B------:R-:W-:-:S05]  /*8290*/  @P1 LEA.HI.X R5, R2, R5, R0, 0x2, P0 ;  /* 0x0000000502051211 */ /* 0x000fca00000f1400 */
[----:B------:R0:W5:Y:S01]  /*82a0*/  @P1 LDG.E R24, desc[UR48][R4.64] ;  /* 0x0000003004181981 */ /* 0x000162000c1e1900 */
[----:B------:R-:W-:Y:S01]  /*82b0*/  IMAD.U32 R2, RZ, RZ, UR41 ;  /* 0x00000029ff027e24 */ /* 0x000fe2000f8e00ff */
[----:B------:R-:W-:Y:S01]  /*82c0*/  LOP3.LUT R16, R16, 0xffffffdf, RZ, 0xc0, !PT ;  /* 0xffffffdf10107812 */ /* 0x000fe200078ec0ff */
[----:B------:R-:W-:Y:S01]  /*82d0*/  IMAD.MOV R0, RZ, RZ, -R9 ;  /* 0x000000ffff007224 */ /* 0x000fe200078e0a09 */
[----:B------:R-:W-:Y:S02]  /*82e0*/  SHF.R.S32.HI R29, RZ, 0x1f, R19 ;  /* 0x0000001fff1d7819 */ /* 0x000fe40000011413 */
[----:B------:R-:W-:Y:S01]  /*82f0*/  ISETP.NE.AND P0, PT, R2, 0x3, PT ;  /* 0x000000030200780c */ /* 0x000fe20003f05270 */
[----:B------:R-:W-:-:S12]  /*8300*/  IMAD R25, R8, R0, R25 ;  /* 0x0000000008197224 */ /* 0x000fd800078e0219 */
[----:B------:R-:W-:Y:S01]  /*8310*/  @P0 LOP3.LUT R16, R16, 0x20, RZ, 0xfc, !PT ;  /* 0x0000002010100812 */ /* 0x000fe200078efcff */
[----:B0-----:R-:W-:Y:S06]  /*8320*/  @!P0 BRA `(.L_x_9074) ;  /* 0x0000000000048947 */ /* 0x001fec0003800000 */
[----:B------:R-:W-:Y:S01]  /*8330*/  BPT.TRAP 0x1 ;  /* 0x000000040000795c */ /* 0x000fe20000300000 */
.L_x_9074:
[----:B------:R-:W-:Y:S01]  /*8340*/  LEA R22, R17, UR37, 0x3 ;  /* 0x0000002511167c11 */ /* 0x000fe2000f8e18ff */
[----:B------:R-:W-:Y:S01]  /*8350*/  BSSY B0, `(.L_x_9075) ;  /* 0x0000004000007945 */ /* 0x000fe20003800000 */
[----:B------:R-:W-:-:S04]  /*8360*/  SHF.L.U32 R3, R27, 0x1f, RZ ;  /* 0x0000001f1b037819 */ /* 0x000fc800000006ff */
[----:B------:R-:W0:Y:S02]  /*8370*/  SYNCS.PHASECHK.TRANS64.TRYWAIT P0, [R22+URZ+0x22840], R3 ;  /* 0x02284003160075a7 */ /* 0x000e24000800017f */
[----:B0-----:R-:W-:Y:S05]  /*8380*/  @!P0 BRA `(.L_x_9076) ;  /* 0x0000002c00608947 */ /* 0x001fea0003800000 */
.L_x_9122:
[----:B------:R-:W-:Y:S05]  /*8390*/  BSYNC B0 ;  /* 0x0000000000007941 */ /* 0x000fea0003800000 */
.L_x_9075:
[----:B------:R-:W-:Y:S01]  /*83a0*/  SHF.R.S32.HI R26, RZ, 0x1f, R25 ;  /* 0x0000001fff1a7819 */ /* 0x000fe20000011419 */
[----:B------:R-:W1:Y:S01]  /*83b0*/  S2R R20, SR_TID.X ;  /* 0x0000000000147919 */ /* 0x000e620000002100 */
[----:B------:R-:W-:Y:S01]  /*83c0*/  ULDC.64 UR4, c[0x0][0x300] ;  /* 0x0000c00000047ab9 */ /* 0x000fe20000000a00 */
[----:B-----5:R-:W-:Y:S01]  /*83d0*/  SHF.R.S32.HI R4, RZ, 0x1f, R24 ;  /* 0x0000001fff047819 */ /* 0x020fe20000011418 */
[----:B0-----:R-:W-:Y:S01]  /*83e0*/  IMAD.WIDE.U32 R2, R25, UR4, RZ ;  /* 0x0000000419027c25 */ /* 0x001fe2000f8e00ff */
[----:B------:R-:W-:-:S03]  /*83f0*/  LOP3.LUT P1, RZ, R16, 0x1, RZ, 0xc0, !PT ;  /* 0x0000000110ff7812 */ /* 0x000fc6000782c0ff */
[----:B------:R-:W-:Y:S01]  /*8400*/  IMAD R0, R26, UR4, RZ ;  /* 0x000000041a007c24 */ /* 0x000fe2000f8e02ff */
        /* <DEDUP_REMOVED lines=25> */
[C---:B------:R-:W-:Y:S02]  /*85a0*/  ISETP.GE.AND P4, PT, R34.reuse, 0x21, PT ;  /* 0x000000212200780c */ /* 0x040fe40003f86270 */
[----:B------:R-:W-:Y:S01]  /*85b0*/  ISETP.GE.AND P3, PT, R34, 0x31, PT ;  /* 0x000000312200780c */ /* 0x000fe20003f66270 */
[----:B------:R-:W-:Y:S04]  /*85c0*/  SHFL.IDX PT, R6, R5, 0x1, 0x181f ;  /* 0x00381f0005067f89 */ /* 0x000fe800000e0000 */
[----:B------:R-:W-:Y:S02]  /*85d0*/  SHFL.IDX PT, R9, R5, 0x2, 0x181f ;  /* 0x00581f0005097f89 */ /* 0x000fe400000e0000 */
[----:B------:R-:W-:-:S02]  /*85e0*/  @P2 LEA R7, R4, UR37, 0x1 ;  /* 0x0000002504072c11 */ /* 0x000fc4000f8e08ff */
[----:B------:R-:W-:Y:S02]  /*85f0*/  @P5 LEA R12, R4, UR37, 0x1 ;  /* 0x00000025040c5c11 */ /* 0x000fe4000f8e08ff */
[----:B0-----:R-:W-:Y:S02]  /*8600*/  @P2 LEA R2, P0, R20, R14, 0x1 ;  /* 0x0000000e14022211 */ /* 0x001fe400078008ff */
[----:B------:R-:W0:Y:S03]  /*8610*/  SHFL.IDX PT, R14, R0, 0x1, 0x181f ;  /* 0x00381f00000e7f89 */ /* 0x000e2600000e0000 */
[----:B-1----:R-:W-:-:S05]  /*8620*/  @P2 IMAD.X R3, RZ, RZ, R3, P0 ;  /* 0x000000ffff032224 */ /* 0x002fca00000e0603 */
[----:B------:R1:W-:Y:S01]  /*8630*/  @P2 LDGSTS.E.BYPASS.LTC128B.128 [R7+0x1c400], desc[UR48][R2.64], !P1 ;  /* 0x1c40000002072fae */ /* 0x0003e2000c901d70 */
[----:B------:R-:W-:-:S03]  /*8640*/  ISETP.GE.AND P2, PT, R34, 0x41, PT ;  /* 0x000000412200780c */ /* 0x000fc60003f46270 */
[----:B-1----:R-:W-:Y:S01]  /*8650*/  SHFL.IDX PT, R7, R5, 0x3, 0x181f ;  /* 0x00781f0005077f89 */ /* 0x002fe200000e0000 */
[----:B0-----:R-:W-:-:S03]  /*8660*/  @P5 LEA R11, P0, R20, R14, 0x1 ;  /* 0x0000000e140b5211 */ /* 0x001fc600078008ff */
[----:B------:R-:W0:Y:S02]  /*8670*/  SHFL.IDX PT, R14, R0, 0x2, 0x181f ;  /* 0x00581f00000e7f89 */ /* 0x000e2400000e0000 */
[----:B------:R-:W-:Y:S02]  /*8680*/  @P5 IMAD.X R6, RZ, RZ, R6, P0 ;  /* 0x000000ffff065224 */ /* 0x000fe400000e0606 */
[----:B------:R-:W-:Y:S02]  /*8690*/  @P5 IMAD.MOV.U32 R2, RZ, RZ, R11 ;  /* 0x000000ffff025224 */ /* 0x000fe400078e000b */
[----:B------:R-:W-:-:S05]  /*86a0*/  @P5 IMAD.MOV.U32 R3, RZ, RZ, R6 ;  /* 0x000000ffff035224 */ /* 0x000fca00078e0006 */
[----:B------:R1:W-:Y:S01]  /*86b0*/  @P5 LDGSTS.E.BYPASS.LTC128B.128 [R12+0x1cc00], desc[UR48][R2.64], !P1 ;  /* 0x1cc00000020c5fae */ /* 0x0003e2000c901d70 */
[----:B0-----:R-:W-:-:S03]  /*86c0*/  @P4 LEA R10, P0, R20, R14, 0x1 ;  /* 0x0000000e140a4211 */ /* 0x001fc600078008ff */
[----:B-1----:R-:W-:Y:S01]  /*86d0*/  SHFL.IDX PT, R2, R5, 0x4, 0x181f ;  /* 0x00981f0005027f89 */ /* 0x002fe200000e0000 */
[----:B------:R-:W-:-:S03]  /*86e0*/  @P4 LEA R12, R4, UR37, 0x1 ;  /* 0x00000025040c4c11 */ /* 0x000fc6000f8e08ff */
[----:B------:R-:W0:Y:S01]  /*86f0*/  SHFL.IDX PT, R14, R0, 0x3, 0x181f ;  /* 0x00781f00000e7f89 */ /* 0x000e2200000e0000 */
[----:B------:R-:W-:-:S03]  /*8700*/  @P4 IMAD.X R9, RZ, RZ, R9, P0 ;  /* 0x000000ffff094224 */ /* 0x000fc600000e0609 */
[----:B------:R-:W-:Y:S01]  /*8710*/  SHFL.IDX PT, R5, R5, 0x5, 0x181f ;  /* 0x00b81f0005057f89 */ /* 0x000fe200000e0000 */
[----:B------:R-:W-:Y:S01]  /*8720*/  @P4 IMAD.MOV.U32 R3, RZ, RZ, R9 ;  /* 0x000000ffff034224 */ /* 0x000fe200078e0009 */
[----:B------:R-:W-:Y:S02]  /*8730*/  @P3 LEA R9, R4, UR37, 0x1 ;  /* 0x0000002504093c11 */ /* 0x000fe4000f8e08ff */
[C---:B0-----:R-:W-:Y:S02]  /*8740*/  @P3 LEA R8, P0, R20.reuse, R14, 0x1 ;  /* 0x0000000e14083211 */ /* 0x041fe400078008ff */
[----:B------:R-:W0:Y:S03]  /*8750*/  SHFL.IDX PT, R14, R0, 0x4, 0x181f ;  /* 0x00981f00000e7f89 */ /* 0x000e2600000e0000 */
[----:B------:R-:W-:Y:S01]  /*8760*/  @P3 IMAD.X R7, RZ, RZ, R7, P0 ;  /* 0x000000ffff073224 */ /* 0x000fe200000e0607 */
[----:B0-----:R-:W-:-:S02]  /*8770*/  @P2 LEA R6, P0, R20, R14, 0x1 ;  /* 0x0000000e14062211 */ /* 0x001fc400078008ff */
[----:B------:R0:W1:Y:S03]  /*8780*/  SHFL.IDX PT, R14, R0, 0x5, 0x181f ;  /* 0x00b81f00000e7f89 */ /* 0x00006600000e0000 */
[----:B------:R-:W-:Y:S02]  /*8790*/  @P2 IMAD.X R11, RZ, RZ, R2, P0 ;  /* 0x000000ffff0b2224 */ /* 0x000fe400000e0602 */
[----:B------:R-:W-:-:S05]  /*87a0*/  @P4 IMAD.MOV.U32 R2, RZ, RZ, R10 ;  /* 0x000000ffff024224 */ /* 0x000fca00078e000a */
[----:B------:R2:W-:Y:S02]  /*87b0*/  @P4 LDGSTS.E.BYPASS.LTC128B.128 [R12+0x1d400], desc[UR48][R2.64], !P1 ;  /* 0x1d400000020c4fae */ /* 0x0005e4000c901d70 */
[----:B--2---:R-:W-:Y:S02]  /*87c0*/  @P3 IMAD.MOV.U32 R2, RZ, RZ, R8 ;  /* 0x000000ffff023224 */ /* 0x004fe400078e0008 */
[----:B------:R-:W-:Y:S01]  /*87d0*/  @P3 IMAD.MOV.U32 R3, RZ, RZ, R7 ;  /* 0x000000ffff033224 */ /* 0x000fe200078e0007 */
[----:B------:R-:W-:-:S04]  /*87e0*/  @P2 LEA R7, R4, UR37, 0x1 ;  /* 0x0000002504072c11 */ /* 0x000fc8000f8e08ff */
[----:B------:R2:W-:Y:S02]  /*87f0*/  @P3 LDGSTS.E.BYPASS.LTC128B.128 [R9+0x1dc00], desc[UR48][R2.64], !P1 ;  /* 0x1dc0000002093fae */ /* 0x0005e4000c901d70 */
[----:B--2---:R-:W-:Y:S01]  /*8800*/  @P2 IMAD.MOV.U32 R2, RZ, RZ, R6 ;  /* 0x000000ffff022224 */ /* 0x004fe200078e0006 */
[----:B------:R-:W-:-:S05]  /*8810*/  @P2 MOV R3, R11 ;  /* 0x0000000b00032202 */ /* 0x000fca0000000f00 */
[----:B-1----:R0:W-:Y:S02]  /*8820*/  @P2 LDGSTS.E.BYPASS.LTC128B.128 [R7+0x1e400], desc[UR48][R2.64], !P1 ;  /* 0x1e40000002072fae */ /* 0x0021e4000c901d70 */
.L_x_9136:
        /* <DEDUP_REMOVED lines=10> */
.L_x_9078:
        /* <DEDUP_REMOVED lines=11> */
.L_x_9079:
        /* <DEDUP_REMOVED lines=23> */
.L_x_9080:
[----:B0-----:R-:W0:Y:S01]  /*8af0*/  LDC R5, c[0x0][0x448] ;  /* 0x00011200ff057b82 */ /* 0x001e220000000800 */
[----:B------:R-:W-:Y:S01]  /*8b00*/  IMAD.MOV R0, RZ, RZ, -R23 ;  /* 0x000000ffff007224 */ /* 0x000fe200078e0a17 */
[----:B------:R-:W-:Y:S01]  /*8b10*/  ULDC UR4, c[0x0][0xc38] ;  /* 0x00030e0000047ab9 */ /* 0x000fe20000000800 */
[----:B------:R-:W2:Y:S01]  /*8b20*/  S2R R21, SR_TID.X ;  /* 0x0000000000157919 */ /* 0x000ea20000002100 */
[----:B------:R-:W-:Y:S01]  /*8b30*/  LOP3.LUT P5, RZ, R16, 0x2000, RZ, 0xc0, !PT ;  /* 0x0000200010ff7812 */ /* 0x000fe200078ac0ff */
[----:B------:R-:W-:Y:S01]  /*8b40*/  IMAD R0, R0, UR4, R37 ;  /* 0x0000000400007c24 */ /* 0x000fe2000f8e0225 */
[----:B------:R-:W-:Y:S01]  /*8b50*/  ULDC.64 UR4, c[0x0][0x2d8] ;  /* 0x0000b60000047ab9 */ /* 0x000fe20000000a00 */
[----:B------:R-:W-:Y:S02]  /*8b60*/  LEA R20, R31, UR37, 0x1 ;  /* 0x000000251f147c11 */ /* 0x000fe4000f8e08ff */
[----:B------:R-:W-:-:S05]  /*8b70*/  IMAD.SHL.U32 R0, R0, 0x80, RZ ;  /* 0x0000008000007824 */ /* 0x000fca00078e00ff */
[----:B------:R-:W-:-:S05]  /*8b80*/  LOP3.LUT R6, R28, R0, RZ, 0xfc, !PT ;  /* 0x000000001c067212 */ /* 0x000fca00078efcff */
[----:B------:R-:W-:Y:S01]  /*8b90*/  IMAD.MOV.U32 R4, RZ, RZ, R6 ;  /* 0x000000ffff047224 */ /* 0x000fe200078e0006 */
[----:B0-----:R-:W-:Y:S01]  /*8ba0*/  ISETP.NE.AND P0, PT, R5, 0x1, PT ;  /* 0x000000010500780c */ /* 0x001fe20003f05270 */
[----:B--2---:R-:W-:-:S12]  /*8bb0*/  IMAD.SHL.U32 R21, R21, 0x8, RZ ;  /* 0x0000000815157824 */ /* 0x004fd800078e00ff */
[----:B------:R-:W0:Y:S01]  /*8bc0*/  @P0 LDC R3, c[0x0][0x44c] ;  /* 0x00011300ff030b82 */ /* 0x000e220000000800 */
[----:B------:R-:W-:-:S07]  /*8bd0*/  LOP3.LUT R21, R21, 0x38, RZ, 0xc0, !PT ;  /* 0x0000003815157812 */ /* 0x000fce00078ec0ff */
[----:B------:R-:W2:Y:S01]  /*8be0*/  @P0 LDC R7, c[0x0][0x450] ;  /* 0x00011400ff070b82 */ /* 0x000ea20000000800 */
[----:B0-----:R-:W-:-:S05]  /*8bf0*/  @P0 IMAD.HI.U32 R2, R6, R3, RZ ;  /* 0x0000000306020227 */ /* 0x001fca00078e00ff */
[----:B--2---:R-:W-:Y:S01]  /*8c00*/  @P0 SHF.R.U32.HI R4, RZ, R7, R2 ;  /* 0x00000007ff040219 */ /* 0x004fe20000011602 */
[----:B------:R-:W-:Y:S01]  /*8c10*/  IMAD R2, R29, UR4, RZ ;  /* 0x000000041d027c24 */ /* 0x000fe2000f8e02ff */
[----:B------:R-:W-:-:S03]  /*8c20*/  SHF.R.S32.HI R7, RZ, 0x1f, R18 ;  /* 0x0000001fff077819 */ /* 0x000fc60000011412 */
[C---:B------:R-:W-:Y:S02]  /*8c30*/  IMAD R9, R19.reuse, UR5, R2 ;  /* 0x0000000513097c24 */ /* 0x040fe4000f8e0202 */
[----:B------:R-:W-:Y:S01]  /*8c40*/  IMAD.WIDE.U32 R2, R19, UR4, RZ ;  /* 0x0000000413027c25 */ /* 0x000fe2000f8e00ff */
[----:B------:R-:W-:-:S03]  /*8c50*/  ULDC.64 UR4, c[0x0][0x2e0] ;  /* 0x0000b80000047ab9 */ /* 0x000fc60000000a00 */
[----:B------:R-:W-:Y:S02]  /*8c60*/  IMAD.MOV R8, RZ, RZ, -R4 ;  /* 0x000000ffff087224 */ /* 0x000fe400078e0a04 */
[----:B------:R-:W-:Y:S02]  /*8c70*/  IMAD.IADD R3, R3, 0x1, R9 ;  /* 0x0000000103037824 */ /* 0x000fe400078e0209 */
[----:B------:R-:W-:Y:S02]  /*8c80*/  IMAD R7, R7, UR4, RZ ;  /* 0x0000000407077c24 */ /* 0x000fe4000f8e02ff */
[----:B------:R-:W-:Y:S01]  /*8c90*/  IMAD R5, R5, R8, R6 ;  /* 0x0000000805057224 */ /* 0x000fe200078e0206 */
[----:B------:R-:W-:Y:S01]  /*8ca0*/  SHF.R.S32.HI R6, RZ, 0x1f, R4 ;  /* 0x0000001fff067819 */ /* 0x000fe20000011404 */
        /* <DEDUP_REMOVED lines=21> */
[----:B------:R-:W2:Y:S01]  /*8e00*/  SHFL.IDX PT, R2, R5, RZ, 0x181f ;  /* 0x00181fff05027589 */ /* 0x000ea200000e0000 */
[C---:B------:R-:W-:Y:S01]  /*8e10*/  VIADD R7, R0.reuse, 0x10 ;  /* 0x0000001000077836 */ /* 0x040fe20000000000 */
[----:B------:R-:W-:Y:S02]  /*8e20*/  ISETP.GE.AND P0, PT, R0, UR39, PT ;  /* 0x0000002700007c0c */ /* 0x000fe4000bf06270 */
[----:B------:R-:W-:Y:S11]  /*8e30*/  SHFL.IDX PT, R6, R5, 0x1, 0x181f ;  /* 0x00381f0005067f89 */ /* 0x000ff600000e0000 */
[----:B0-----:R-:W-:-:S05]  /*8e40*/  @!P0 LEA R14, P1, R21, R14, 0x1 ;  /* 0x0000000e150e8211 */ /* 0x001fca00078208ff */
[----:B--2---:R-:W-:Y:S02]  /*8e50*/  @!P0 IMAD.X R3, RZ, RZ, R2, P1 ;  /* 0x000000ffff038224 */ /* 0x004fe400008e0602 */
[----:B------:R-:W-:Y:S02]  /*8e60*/  @!P0 IMAD.MOV.U32 R2, RZ, RZ, R14 ;  /* 0x000000ffff028224 */ /* 0x000fe400078e000e */
        /* <DEDUP_REMOVED lines=9> */
[----:B------:R-:W-:Y:S01]  /*8f00*/  ISETP.GE.AND P0, PT, R7, UR39, PT ;  /* 0x0000002707007c0c */ /* 0x000fe2000bf06270 */
[----:B------:R-:W-:-:S12]  /*8f10*/  VIADD R7, R0, 0x30 ;  /* 0x0000003000077836 */ /* 0x000fd80000000000 */
[----:B0-----:R-:W-:Y:S02]  /*8f20*/  @!P0 LEA R2, P1, R21, R14, 0x1 ;  /* 0x0000000e15028211 */ /* 0x001fe400078208ff */
[----:B------:R-:W0:Y:S03]  /*8f30*/  SHFL.IDX PT, R14, R4, 0x3, 0x181f ;  /* 0x00781f00040e7f89 */ /* 0x000e2600000e0000 */
[----:B--2---:R-:W-:Y:S02]  /*8f40*/  @!P0 IMAD.X R3, RZ, RZ, R6, P1 ;  /* 0x000000ffff038224 */ /* 0x004fe400008e0606 */
        /* <DEDUP_REMOVED lines=23> */
[----:B------:R-:W-:-:S13]  /*90c0*/  ISETP.GE.AND P0, PT, R7, UR39, PT ;  /* 0x0000002707007c0c */ /* 0x000fda000bf06270 */
[----:B0-----:R-:W-:Y:S02]  /*90d0*/  @!P0 LEA R2, P1, R21, R14, 0x1 ;  /* 0x0000000e15028211 */ /* 0x001fe400078208ff */
[----:B------:R0:W3:Y:S03]  /*90e0*/  SHFL.IDX PT, R14, R4, 0x7, 0x181f ;  /* 0x00f81f00040e7f89 */ /* 0x0000e600000e0000 */
[----:B--2---:R-:W-:Y:S02]  /*90f0*/  @!P0 IMAD.X R3, RZ, RZ, R6, P1 ;  /* 0x000000ffff038224 */ /* 0x004fe400008e0606 */
[----:B------:R0:W2:Y:S04]  /*9100*/  SHFL.IDX PT, R6, R5, 0x7, 0x181f ;  /* 0x00f81f0005067f89 */ /* 0x0000a800000e0000 */
[----:B------:R0:W-:Y:S02]  /*9110*/  @!P0 LDGSTS.E.BYPASS.LTC128B.128 [R20+0x1b400], desc[UR48][R2.64], !P5 ;  /* 0x1b40000002148fae */ /* 0x0001e4000e901d70 */
.L_x_9153:
[----:B0-----:R-:W4:Y:S01]  /*9120*/  LDL R5, [R1+0x4] ;  /* 0x0000040001057983 */ /* 0x001f220000100800 */
[----:B------:R-:W-:-:S05]  /*9130*/  VIADD R0, R0, 0x70 ;  /* 0x0000007000007836 */ /* 0x000fca0000000000 */
[----:B------:R-:W-:-:S13]  /*9140*/  ISETP.GE.AND P0, PT, R0, UR39, PT ;  /* 0x0000002700007c0c */ /* 0x000fda000bf06270 */
[----:B---3--:R-:W-:-:S05]  /*9150*/  @!P0 LEA R2, P1, R21, R14, 0x1 ;  /* 0x0000000e15028211 */ /* 0x008fca00078208ff */
[----:B--2---:R-:W-:-:S05]  /*9160*/  @!P0 IMAD.X R3, RZ, RZ, R6, P1 ;  /* 0x000000ffff038224 */ /* 0x004fca00008e0606 */
[----:B------:R-:W-:Y:S01]  /*9170*/  @!PT LDS RZ, [RZ] ;  /* 0x00000000fffff984 */ /* 0x000fe20000000800 */
[----:B------:R-:W-:Y:S01]  /*9180*/  @!PT LDS RZ, [RZ] ;  /* 0x00000000fffff984 */ /* 0x000fe20000000800 */
[----:B------:R-:W-:Y:S01]  /*9190*/  @!PT LDS RZ, [RZ] ;  /* 0x00000000fffff984 */ /* 0x000fe20000000800 */
[----:B------:R0:W-:Y:S01]  /*91a0*/  @!P0 LDGSTS.E.BYPASS.LTC128B.128 [R20+0x1bc00], desc[UR48][R2.64], !P5 ;  /* 0x1bc0000002148fae */ /* 0x0001e2000e901d70 */
[----:B------:R-:W-:Y:S01]  /*91b0*/  NOP ;  /* 0x0000000000007918 */ /* 0x000fe20000000000 */
[----:B------:R-:W-:Y:S02]  /*91c0*/  SYNCS.ARRIVE.TRANS64.RED.A0T1 RZ, [UR37+0x22800], RZ ;  /* 0x022800ffffff79a7 */ /* 0x000fe40008200425 */
[----:B------:R-:W-:Y:S01]  /*91d0*/  ARRIVES.LDGSTSBAR.64.TRANSCNT [UR37+0x22800] ;  /* 0x02280000ff0079b0 */ /* 0x000fe20008000aa5 */
[----:B----4-:R-:W-:-:S04]  /*91e0*/  LOP3.LUT R0, R5, 0x1, RZ, 0xc, !PT ;  /* 0x0000000105007812 */ /* 0x010fc800078e0cff */
[----:B------:R-:W-:Y:S01]  /*91f0*/  SHF.L.U32 R0, R0, 0x1f, RZ ;  /* 0x0000001f00007819 */ /* 0x000fe200000006ff */
[----:B------:R-:W-:Y:S01]  /*9200*/  NOP ;  /* 0x0000000000007918 */ /* 0x000fe20000000000 */
[----:B------:R-:W-:Y:S01]  /*9210*/  SYNCS.ARRIVE.TRANS64.A1T0 RZ, [UR37+0x22800], RZ ;  /* 0x022800ffffff79a7 */ /* 0x000fe20008100025 */
[----:B------:R-:W-:Y:S01]  /*9220*/  BSSY B0, `(.L_x_9082) ;  /* 0x0000003000007945 */ /* 0x000fe20003800000 */
[----:B------:R-:W2:Y:S03]  /*9230*/  SYNCS.PHASECHK.TRANS64.TRYWAIT P0, [UR37+0x22820], R0 ;  /* 0x02282000ff0075a7 */ /* 0x000ea60008000165 */
[----:B0-2---:R-:W-:Y:S05]  /*9240*/  @!P0 BRA `(.L_x_9083) ;  /* 0x0000002c00cc8947 */ /* 0x005fea0003800000 */
.L_x_9154:
[----:B------:R-:W-:Y:S05]  /*9250*/  BSYNC B0 ;  /* 0x0000000000007941 */ /* 0x000fea0003800000 */
.L_x_9082:
[----:B------:R-:W-:-:S04]  /*9260*/  MOV R2, UR41 ;  /* 0x0000002900027c02 */ /* 0x000fc80008000f00 */
[----:B------:R-:W-:-:S13]  /*9270*/  ISETP.NE.AND P0, PT, R2, 0x3, PT ;  /* 0x000000030200780c */ /* 0x000fda0003f05270 */
[----:B------:R-:W-:Y:S05]  /*9280*/  @!P0 BRA `(.L_x_9084) ;  /* 0x0000000000048947 */ /* 0x000fea0003800000 */
[----:B------:R-:W-:Y:S01]  /*9290*/  BPT.TRAP 0x1 ;  /* 0x000000040000795c */ /* 0x000fe20000300000 */
.L_x_9084:
[----:B0-----:R-:W-:Y:S01]  /*92a0*/  SHF.L.U32 R3, R27, 0x1f, RZ ;  /* 0x0000001f1b037819 */ /* 0x001fe200000006ff */
[----:B------:R-:W-:Y:S03]  /*92b0*/  BSSY B0, `(.L_x_9085) ;  /* 0x0000003000007945 */ /* 0x000fe60003800000 */
[----:B------:R-:W0:Y:S02]  /*92c0*/  SYNCS.PHASECHK.TRANS64.TRYWAIT P0, [R22+URZ+0x22860], R3 ;  /* 0x02286003160075a7 */ /* 0x000e24000800017f */
[----:B0-----:R-:W-:Y:S05]  /*92d0*/  @!P0 BRA `(.L_x_9086) ;  /* 0x0000002c00c08947 */ /* 0x001fea0003800000 */
.L_x_9155:
[----:B------:R-:W-:Y:S05]  /*92e0*/  BSYNC B0 ;  /* 0x0000000000007941 */ /* 0x000fea0003800000 */
.L_x_9085:
[----:B------:R-:W2:Y:S01]  /*92f0*/  LDL.LU R0, [R1] ;  /* 0x0000000001007983 */ /* 0x000ea20000300800 */
[----:B------:R-:W-:Y:S01]  /*9300*/  ULDC.64 UR4, c[0x0][0x328] ;  /* 0x0000ca0000047ab9 */ /* 0x000fe20000000a00 */
[----:B------:R-:W-:Y:S02]  /*9310*/  IMAD R6, R17, 0x6000, R31 ;  /* 0x0000600011067824 */ /* 0x000fe400078e021f */
[----:B------:R-:W-:Y:S02]  /*9320*/  IMAD R26, R26, UR4, RZ ;  /* 0x000000041a1a7c24 */ /* 0x000fe4000f8e02ff */
[----:B0-----:R-:W-:-:S04]  /*9330*/  IMAD.WIDE.U32 R2, R25, UR4, RZ ;  /* 0x0000000419027c25 */ /* 0x001fc8000f8e00ff */
[----:B------:R-:W-:Y:S01]  /*9340*/  IMAD R5, R25, UR5, R26 ;  /* 0x0000000519057c24 */ /* 0x000fe2000f8e021a */
[----:B------:R-:W-:-:S03]  /*9350*/  ULDC.64 UR4, c[0x0][0x338] ;  /* 0x0000ce0000047ab9 */ /* 0x000fc60000000a00 */
[----:B------:R-:W-:Y:S02]  /*9360*/  IMAD.IADD R3, R3, 0x1, R5 ;  /* 0x0000000103037824 */ /* 0x000fe400078e0205 */
[----:B------:R-:W-:-:S04]  /*9370*/  IMAD.WIDE.U32 R2, R24, UR4, R2 ;  /* 0x0000000418027c25 */ /* 0x000fc8000f8e0002 */
[----:B--2---:R-:W-:-:S04]  /*9380*/  IMAD R5, R0, UR4, RZ ;  /* 0x0000000400057c24 */ /* 0x004fc8000f8e02ff */
        /* <DEDUP_REMOVED lines=12> */
[----:B------:R-:W-:Y:S01]  /*9450*/  LOP3.LUT P6, RZ, R16, 0x800000, RZ, 0xc0, !PT ;  /* 0x0080000010ff7812 */ /* 0x000fe200078cc0ff */
[----:B------:R-:W0:Y:S01]  /*9460*/  S2R R4, SR_TID.X ;  /* 0x0000000000047919 */ /* 0x000e220000002100 */
[----:B------:R-:W-:Y:S02]  /*9470*/  LEA R6, R6, UR37, 0x1 ;  /* 0x0000002506067c11 */ /* 0x000fe4000f8e08ff */
[----:B------:R-:W-:Y:S01]  /*9480*/  P2R R20, PR, RZ, 0x40 ;  /* 0x00000040ff147803 */ /* 0x000fe20000000000 */
[----:B------:R-:W2:Y:S01]  /*9490*/  SHFL.IDX PT, R2, R8, RZ, 0x181f ;  /* 0x00181fff08027589 */ /* 0x000ea200000e0000 */
        /* <DEDUP_REMOVED lines=11> */
[----:B------:R3:W-:Y:S01]  /*9550*/  STL [R1+0xc], R17 ;  /* 0x00000c1101007387 */ /* 0x0007e20000100800 */
[----:B------:R-:W-:-:S02]  /*9560*/  P2R R9, PR, RZ, 0x40 ;  /* 0x00000040ff097803 */ /* 0x000fc40000000000 */
[C---:B------:R-:W-:Y:S01]  /*9570*/  LOP3.LUT P6, RZ, R16.reuse, 0x20000000, RZ, 0xc0, !PT ;  /* 0x2000000010ff7812 */ /* 0x040fe200078cc0ff */
[----:B------:R-:W4:Y:S01]  /*9580*/  SHFL.IDX PT, R3, R7, RZ, 0x181f ;  /* 0x00181fff07037589 */ /* 0x000f2200000e0000 */
[C---:B------:R-:W-:Y:S02]  /*9590*/  LOP3.LUT P2, RZ, R16.reuse, 0x10000, RZ, 0xc0, !PT ;  /* 0x0001000010ff7812 */ /* 0x040fe4000784c0ff */
[----:B------:R-:W-:Y:S02]  /*95a0*/  P2R R23, PR, RZ, 0x40 ;  /* 0x00000040ff177803 */ /* 0x000fe40000000000 */
[----:B------:R-:W-:Y:S02]  /*95b0*/  LOP3.LUT P6, RZ, R35, 0x1, RZ, 0xc0, !PT ;  /* 0x0000000123ff7812 */ /* 0x000fe400078cc0ff */
[----:B------:R-:W-:Y:S01]  /*95c0*/  LOP3.LUT P1, RZ, R16, 0x8000, RZ, 0xc0, !PT ;  /* 0x0000800010ff7812 */ /* 0x000fe2000782c0ff */
[----:B0-----:R-:W-:Y:S01]  /*95d0*/  IMAD.SHL.U32 R4, R4, 0x8, RZ ;  /* 0x0000000804047824 */ /* 0x001fe200078e00ff */
[----:B------:R-:W-:-:S02]  /*95e0*/  P2R R24, PR, RZ, 0x40 ;  /* 0x00000040ff187803 */ /* 0x000fc40000000000 */
[----:B------:R-:W-:Y:S02]  /*95f0*/  LOP3.LUT P6, RZ, R16, 0x100000, RZ, 0xc0, !PT ;  /* 0x0010000010ff7812 */ /* 0x000fe400078cc0ff */
[----:B------:R-:W-:Y:S02]  /*9600*/  LOP3.LUT R4, R4, 0x38, RZ, 0xc0, !PT ;  /* 0x0000003804047812 */ /* 0x000fe400078ec0ff */
[----:B------:R-:W-:Y:S02]  /*9610*/  P2R R25, PR, RZ, 0x40 ;  /* 0x00000040ff197803 */ /* 0x000fe40000000000 */
[----:B------:R-:W-:-:S04]  /*9620*/  LOP3.LUT P6, RZ, R16, 0x2000000, RZ, 0xc0, !PT ;  /* 0x0200000010ff7812 */ /* 0x000fc800078cc0ff */
[----:B------:R-:W-:Y:S02]  /*9630*/  P2R R26, PR, RZ, 0x40 ;  /* 0x00000040ff1a7803 */ /* 0x000fe40000000000 */
[----:B------:R-:W-:-:S04]  /*9640*/  LOP3.LUT P6, RZ, R16, 0x40000000, RZ, 0xc0, !PT ;  /* 0x4000000010ff7812 */ /* 0x000fc800078cc0ff */
[----:B------:R-:W-:Y:S02]  /*9650*/  P2R R0, PR, RZ, 0x40 ;  /* 0x00000040ff007803 */ /* 0x000fe40000000000 */
[----:B------:R-:W-:-:S03]  /*9660*/  LOP3.LUT P6, RZ, R35, 0x2, RZ, 0xc0, !PT ;  /* 0x0000000223ff7812 */ /* 0x000fc600078cc0ff */
[----:B------:R0:W-:Y:S01]  /*9670*/  STL [R1], R0 ;  /* 0x0000000001007387 */ /* 0x0001e20000100800 */
[----:B---3--:R-:W-:Y:S02]  /*9680*/  P2R R17, PR, RZ, 0x40 ;  /* 0x00000040ff117803 */ /* 0x008fe40000000000 */
[----:B------:R-:W-:-:S04]  /*9690*/  LOP3.LUT P6, RZ, R16, 0x200000, RZ, 0xc0, !PT ;  /* 0x0020000010ff7812 */ /* 0x000fc800078cc0ff */
[----:B------:R-:W-:Y:S02]  /*96a0*/  P2R R19, PR, RZ, 0x40 ;  /* 0x00000040ff137803 */ /* 0x000fe40000000000 */
[----:B------:R-:W-:Y:S01]  /*96b0*/  LOP3.LUT P6, RZ, R16, 0x4000000, RZ, 0xc0, !PT ;  /* 0x0400000010ff7812 */ /* 0x000fe200078cc0ff */
[----:B0-----:R-:W-:-:S03]  /*96c0*/  IMAD.SHL.U32 R0, R4, 0x2, RZ ;  /* 0x0000000204007824 */ /* 0x001fc600078e00ff */
[----:B-1----:R-:W-:Y:S02]  /*96d0*/  P2R R22, PR, RZ, 0x40 ;  /* 0x00000040ff167803 */ /* 0x002fe40000000000 */
[----:B------:R-:W-:Y:S02]  /*96e0*/  LOP3.LUT P6, RZ, R16, 0x80000000, RZ, 0xc0, !PT ;  /* 0x8000000010ff7812 */ /* 0x000fe400078cc0ff */
[----:B--2---:R-:W-:Y:S02]  /*96f0*/  IADD3 R14, P0, R2, R0, RZ ;  /* 0x00000000020e7210 */ /* 0x004fe40007f1e0ff */
[----:B------:R-:W-:Y:S01]  /*9700*/  P2R R27, PR, RZ, 0x40 ;  /* 0x00000040ff1b7803 */ /* 0x000fe20000000000 */
[----:B------:R-:W0:Y:S01]  /*9710*/  SHFL.IDX PT, R2, R8, 0x1, 0x181f ;  /* 0x00381f0008027f89 */ /* 0x000e2200000e0000 */
[----:B------:R-:W-:Y:S01]  /*9720*/  LOP3.LUT P6, RZ, R35, 0x4, RZ, 0xc0, !PT ;  /* 0x0000000423ff7812 */ /* 0x000fe200078cc0ff */
[----:B----4-:R-:W-:Y:S02]  /*9730*/  IMAD.X R15, RZ, RZ, R3, P0 ;  /* 0x000000ffff0f7224 */ /* 0x010fe400000e0603 */
[----:B------:R-:W1:Y:S10]  /*9740*/  SHFL.IDX PT, R3, R7, 0x1, 0x181f ;  /* 0x00381f0007037f89 */ /* 0x000e7400000e0000 */
[----:B------:R-:W-:Y:S01]  /*9750*/  LDGSTS.E.BYPASS.LTC128B.128 [R6+0x400], desc[UR48][R14.64], !P6 ;  /* 0x004000000e067fae */ /* 0x000fe2000f101d70 */
[----:B------:R-:W-:-:S03]  /*9760*/  ISETP.NE.AND P6, PT, R27, RZ, PT ;  /* 0x000000ff1b00720c */ /* 0x000fc60003fc5270 */
[----:B------:R-:W5:Y:S01]  /*9770*/  LDL.LU R27, [R1+0x18] ;  /* 0x00001800011b7983 */ /* 0x000f620000300800 */
[----:B0-----:R-:W-:-:S03]  /*9780*/  IADD3 R12, P0, R2, R0, RZ ;  /* 0x00000000020c7210 */ /* 0x001fc60007f1e0ff */
[----:B------:R-:W0:Y:S02]  /*9790*/  SHFL.IDX PT, R2, R8, 0x2, 0x181f ;  /* 0x00581f0008027f89 */ /* 0x000e2400000e0000 */
[----:B-1----:R-:W-:-:S04]  /*97a0*/  IMAD.X R13, RZ, RZ, R3, P0 ;  /* 0x000000ffff0d7224 */ /* 0x002fc800000e0603 */
[----:B------:R-:W-:Y:S01]  /*97b0*/  LDGSTS.E.BYPASS.LTC128B.128 [R6+0x3400], desc[UR48][R14.64+0x80], !P6 ;  /* 0x034000800e067fae */ /* 0x000fe2000f101d70 */
[----:B------:R-:W-:-:S03]  /*97c0*/  ISETP.NE.AND P6, PT, R22, RZ, PT ;  /* 0x000000ff1600720c */ /* 0x000fc60003fc5270 */
[----:B------:R-:W5:Y:S04]  /*97d0*/  LDL.LU R22, [R1+0x14] ;  /* 0x0000140001167983 */ /* 0x000f680000300800 */
[----:B------:R-:W1:Y:S06]  /*97e0*/  SHFL.IDX PT, R3, R7, 0x2, 0x181f ;  /* 0x00581f0007037f89 */ /* 0x000e6c00000e0000 */
[----:B------:R-:W-:Y:S01]  /*97f0*/  LDGSTS.E.BYPASS.LTC128B.128 [R6+0x6400], desc[UR48][R14.64+0x100], !P6 ;  /* 0x064001000e067fae */ /* 0x000fe2000f101d70 */
[----:B------:R-:W-:-:S03]  /*9800*/  ISETP.NE.AND P6, PT, R19, RZ, PT ;  /* 0x000000ff1300720c */ /* 0x000fc60003fc5270 */
[----:B------:R-:W5:Y:S01]  /*9810*/  LDL.LU R19, [R1+0x10] ;  /* 0x0000100001137983 */ /* 0x000f620000300800 */
[----:B0-----:R-:W-:-:S03]  /*9820*/  IADD3 R10, P0, R2, R0, RZ ;  /* 0x00000000020a7210 */ /* 0x001fc60007f1e0ff */
[----:B------:R-:W0:Y:S06]  /*9830*/  SHFL.IDX PT, R2, R8, 0x3, 0x181f ;  /* 0x00781f0008027f89 */ /* 0x000e2c00000e0000 */
[----:B------:R2:W-:Y:S01]  /*9840*/  LDGSTS.E.BYPASS.LTC128B.128 [R6+0x9400], desc[UR48][R14.64+0x180], !P6 ;  /* 0x094001800e067fae */ /* 0x0005e2000f101d70 */
[----:B-1----:R-:W-:-:S03]  /*9850*/  IMAD.X R11, RZ, RZ, R3, P0 ;  /* 0x000000ffff0b7224 */ /* 0x002fc600000e0603 */
[----:B------:R-:W3:Y:S01]  /*9860*/  LDL.LU R15, [R1] ;  /* 0x00000000010f7983 */ /* 0x000ee20000300800 */
[----:B------:R-:W-:-:S03]  /*9870*/  ISETP.NE.AND P6, PT, R17, RZ, PT ;  /* 0x000000ff1100720c */ /* 0x000fc60003fc5270 */
[----:B------:R1:W5:Y:S01]  /*9880*/  LDL.LU R17, [R1+0xc] ;  /* 0x00000c0001117983 */ /* 0x0003620000300800 */
[----:B0-----:R-:W-:-:S03]  /*9890*/  IADD3 R4, P0, R2, R0, RZ ;  /* 0x0000000002047210 */ /* 0x001fc60007f1e0ff */
[----:B------:R-:W0:Y:S04]  /*98a0*/  SHFL.IDX PT, R3, R7, 0x3, 0x181f ;  /* 0x00781f0007037f89 */ /* 0x000e2800000e0000 */
[----:B------:R-:W4:Y:S04]  /*98b0*/  SHFL.IDX PT, R2, R8, 0x4, 0x181f ;  /* 0x00981f0008027f89 */ /* 0x000f2800000e0000 */
[----:B------:R1:W-:Y:S01]  /*98c0*/  LDGSTS.E.BYPASS.LTC128B.128 [R6+0xc00], desc[UR48][R12.64], !P6 ;  /* 0x00c000000c067fae */ /* 0x0003e2000f101d70 */
[----:B0-----:R-:W-:-:S03]  /*98d0*/  IMAD.X R5, RZ, RZ, R3, P0 ;  /* 0x000000ffff057224 */ /* 0x001fc600000e0603 */
[----:B------:R-:W0:Y:S01]  /*98e0*/  SHFL.IDX PT, R3, R7, 0x4, 0x181f ;  /* 0x00981f0007037f89 */ /* 0x000e2200000e0000 */
[----:B----4-:R-:W-:-:S03]  /*98f0*/  IADD3 R2, P0, R2, R0, RZ ;  /* 0x0000000002027210 */ /* 0x010fc60007f1e0ff */
[----:B--2---:R1:W2:Y:S02]  /*9900*/  SHFL.IDX PT, R14, R8, 0x5, 0x181f ;  /* 0x00b81f00080e7f89 */ /* 0x0042a400000e0000 */
[----:B0-----:R-:W-:Y:S01]  /*9910*/  IMAD.X R3, RZ, RZ, R3, P0 ;  /* 0x000000ffff037224 */ /* 0x001fe200000e0603 */
[----:B------:R-:W-:Y:S01]  /*9920*/  LOP3.LUT P0, RZ, R16, 0x8000000, RZ, 0xc0, !PT ;  /* 0x0800000010ff7812 */ /* 0x000fe2000780c0ff */
[----:B------:R-:W0:Y:S01]  /*9930*/  SHFL.IDX PT, R7, R7, 0x5, 0x181f ;  /* 0x00b81f0007077f89 */ /* 0x000e2200000e0000 */
[----:B---3--:R-:W-:-:S13]  /*9940*/  ISETP.NE.AND P6, PT, R15, RZ, PT ;  /* 0x000000ff0f00720c */ /* 0x008fda0003fc5270 */
        /* <DEDUP_REMOVED lines=16> */
[----:B------:R1:W-:Y:S10]  /*9a50*/  LDGSTS.E.BYPASS.LTC128B.128 [R6+0x4c00], desc[UR48][R4.64+0x80], !P0 ;  /* 0x04c0008004067fae */ /* 0x0003f4000c101d70 */
[----:B------:R1:W-:Y:S04]  /*9a60*/  LDGSTS.E.BYPASS.LTC128B.128 [R6+0x7c00], desc[UR48][R4.64+0x100], !P6 ;  /* 0x07c0010004067fae */ /* 0x0003e8000f101d70 */
[----:B------:R1:W-:Y:S04]  /*9a70*/  LDGSTS.E.BYPASS.LTC128B.128 [R6+0xac00], desc[UR48][R4.64+0x180], !P5 ;  /* 0x0ac0018004067fae */ /* 0x0003e8000e901d70 */
[----:B------:R1:W-:Y:S04]  /*9a80*/  LDGSTS.E.BYPASS.LTC128B.128 [R6+0x2400], desc[UR48][R2.64], !P4 ;  /* 0x0240000002067fae */ /* 0x0003e8000e101d70 */
[----:B------:R1:W-:Y:S04]  /*9a90*/  LDGSTS.E.BYPASS.LTC128B.128 [R6+0x5400], desc[UR48][R2.64+0x80], !P3 ;  /* 0x0540008002067fae */ /* 0x0003e8000d901d70 */
[----:B------:R1:W-:Y:S04]  /*9aa0*/  LDGSTS.E.BYPASS.LTC128B.128 [R6+0x8400], desc[UR48][R2.64+0x100], !P2 ;  /* 0x0840010002067fae */ /* 0x0003e8000d101d70 */
[----:B0-2---:R1:W-:Y:S02]  /*9ab0*/  LDGSTS.E.BYPASS.LTC128B.128 [R6+0xb400], desc[UR48][R2.64+0x180], !P1 ;  /* 0x0b40018002067fae */ /* 0x0053e4000c901d70 */
.L_x_9169:
[C---:B------:R-:W-:Y:S02]  /*9ac0*/  LOP3.LUT P4, RZ, R35.reuse, 0x40, RZ, 0xc0, !PT ;  /* 0x0000004023ff7812 */ /* 0x040fe4000788c0ff */
[C---:B------:R-:W-:Y:S02]  /*9ad0*/  LOP3.LUT P3, RZ, R35.reuse, 0x20, RZ, 0xc0, !PT ;  /* 0x0000002023ff7812 */ /* 0x040fe4000786c0ff */
[C---:B------:R-:W-:Y:S02]  /*9ae0*/  LOP3.LUT P2, RZ, R35.reuse, 0x10, RZ, 0xc0, !PT ;  /* 0x0000001023ff7812 */ /* 0x040fe4000784c0ff */
[----:B------:R-:W-:Y:S02]  /*9af0*/  LOP3.LUT P1, RZ, R35, 0x8, RZ, 0xc0, !PT ;  /* 0x0000000823ff7812 */ /* 0x000fe4000782c0ff */
[----:B-1----:R-:W-:-:S05]  /*9b00*/  IADD3 R2, P0, R14, R0, RZ ;  /* 0x000000000e027210 */ /* 0x002fca0007f1e0ff */
[----:B------:R-:W-:Y:S01]  /*9b10*/  IMAD.X R3, RZ, RZ, R7, P0 ;  /* 0x000000ffff037224 */ /* 0x000fe200000e0607 */
[----:B------:R-:W-:-:S04]  /*9b20*/  PLOP3.LUT P0, PT, PT, PT, PT, 0x80, 0x0 ;  /* 0x000000000000781c */ /* 0x000fc80003f0f070 */
[----:B------:R-:W-:Y:S01]  /*9b30*/  @!PT LDS RZ, [RZ] ;  /* 0x00000000fffff984 */ /* 0x000fe20000000800 */
[----:B------:R-:W-:Y:S01]  /*9b40*/  @!PT LDS RZ, [RZ] ;  /* 0x00000000fffff984 */ /* 0x000fe20000000800 */
[----:B------:R-:W-:Y:S01]  /*9b50*/  @!PT LDS RZ, [RZ] ;  /* 0x00000000fffff984 */ /* 0x000fe20000000800 */
[----:B------:R0:W-:Y:S04]  /*9b60*/  LDGSTS.E.BYPASS.LTC128B.128 [R6+0x2c00], desc[UR48][R2.64], !P4 ;  /* 0x02c0000002067fae */ /* 0x0001e8000e101d70 */
[----:B------:R0:W-:Y:S04]  /*9b70*/  LDGSTS.E.BYPASS.LTC128B.128 [R6+0x5c00], desc[UR48][R2.64+0x80], !P3 ;  /* 0x05c0008002067fae */ /* 0x0001e8000d901d70 */
[----:B------:R0:W-:Y:S04]  /*9b80*/  LDGSTS.E.BYPASS.LTC128B.128 [R6+0x8c00], desc[UR48][R2.64+0x100], !P2 ;  /* 0x08c0010002067fae */ /* 0x0001e8000d101d70 */
[----:B------:R0:W-:Y:S01]  /*9b90*/  LDGSTS.E.BYPASS.LTC128B.128 [R6+0xbc00], desc[UR48][R2.64+0x180], !P1 ;  /* 0x0bc0018002067fae */ /* 0x0001e2000c901d70 */
[----:B------:R-:W-:Y:S01]  /*9ba0*/  NOP ;  /* 0x0000000000007918 */ /* 0x000fe20000000000 */
.L_x_9088:
        /* <DEDUP_REMOVED lines=11> */
.L_x_9089:
        /* <DEDUP_REMOVED lines=11> */
.L_x_9103:
[----:B------:R-:W0:Y:S01]  /*9d10*/  LDC R2, c[0x0][0x430] ;  /* 0x00010c00ff027b82 */ /* 0x000e220000000800 */
[----:B------:R-:W-:Y:S01]  /*9d20*/  ISETP.GT.U32.AND P0, PT, R28, 0x5f, PT ;  /* 0x0000005f1c00780c */ /* 0x000fe20003f04070 */
[----:B------:R-:W-:Y:S01]  /*9d30*/  IMAD R3, R20, 0x60, R32 ;  /* 0x0000006014037824 */ /* 0x000fe200078e0220 */
[----:B------:R-:W-:Y:S01]  /*9d40*/  MOV R10, UR41 ;  /* 0x00000029000a7c02 */ /* 0x000fe20008000f00 */
[----:B------:R-:W-:Y:S02]  /*9d50*/  ULDC UR4, c[0x0][0x430] ;  /* 0x00010c0000047ab9 */ /* 0x000fe40000000800 */
[----:B------:R-:W-:-:S04]  /*9d60*/  IMAD.IADD R8, R28, 0x1, R3 ;  /* 0x000000011c087824 */ /* 0x000fc800078e0203 */
[----:B------:R-:W-:-:S04]  /*9d70*/  IMAD.MOV.U32 R9, RZ, RZ, R8 ;  /* 0x000000ffff097224 */ /* 0x000fc800078e0008 */
[----:B-1----:R-:W1:Y:S01]  /*9d80*/  @!P0 LDC.64 R4, c[0x0][0x428] ;  /* 0x00010a00ff048b82 */ /* 0x002e620000000a00 */
[----:B0-----:R-:W-:-:S13]  /*9d90*/  ISETP.NE.AND P1, PT, R2, 0x1, PT ;  /* 0x000000010200780c */ /* 0x001fda0003f25270 */
[----:B------:R-:W0:Y:S08]  /*9da0*/  @P1 LDC R7, c[0x0][0x434] ;  /* 0x00010d00ff071b82 */ /* 0x000e300000000800 */
[----:B--2---:R-:W2:Y:S01]  /*9db0*/  @P1 LDC R3, c[0x0][0x438] ;  /* 0x00010e00ff031b82 */ /* 0x004ea20000000800 */
[----:B0-----:R-:W-:-:S07]  /*9dc0*/  @P1 IMAD.HI.U32 R2, R8, R7, RZ ;  /* 0x0000000708021227 */ /* 0x001fce00078e00ff */
[----:B------:R-:W0:Y:S01]  /*9dd0*/  @!P0 LDC.64 R6, c[0x0][0x418] ;  /* 0x00010600ff068b82 */ /* 0x000e220000000a00 */
[----:B--2---:R-:W-:Y:S01]  /*9de0*/  @P1 SHF.R.U32.HI R9, RZ, R3, R2 ;  /* 0x00000003ff091219 */ /* 0x004fe20000011602 */
[----:B-1----:R-:W-:-:S03]  /*9df0*/  @!P0 IMAD R2, R33, R4, RZ ;  /* 0x0000000421028224 */ /* 0x002fc600078e02ff */
[--C-:B------:R-:W-:Y:S01]  /*9e00*/  @!P0 SHF.R.S32.HI R3, RZ, 0x1f, R9.reuse ;  /* 0x0000001fff038819 */ /* 0x100fe20000011409 */
        /* <DEDUP_REMOVED lines=8> */
[----:B------:R-:W-:Y:S01]  /*9e90*/  ISETP.NE.AND P2, PT, R10, 0x3, PT ;  /* 0x000000030a00780c */ /* 0x000fe20003f45270 */
[----:B------:R-:W-:-:S04]  /*9ea0*/  IMAD.MOV R5, RZ, RZ, -R9 ;  /* 0x000000ffff057224 */ /* 0x000fc800078e0a09 */
[----:B------:R-:W-:-:S08]  /*9eb0*/  IMAD R5, R5, UR4, R8 ;  /* 0x0000000405057c24 */ /* 0x000fd0000f8e0208 */
[----:B0-----:R-:W-:Y:S05]  /*9ec0*/  @!P2 BRA `(.L_x_9091) ;  /* 0x000000000004a947 */ /* 0x001fea0003800000 */
[----:B------:R-:W-:Y:S01]  /*9ed0*/  BPT.TRAP 0x1 ;  /* 0x000000040000795c */ /* 0x000fe20000300000 */
.L_x_9091:
[----:B------:R-:W-:Y:S01]  /*9ee0*/  LEA R18, R17, UR37, 0x3 ;  /* 0x0000002511127c11 */ /* 0x000fe2000f8e18ff */
[----:B------:R-:W-:Y:S01]  /*9ef0*/  BSSY B1, `(.L_x_9092) ;  /* 0x0000005000017945 */ /* 0x000fe20003800000 */
[----:B------:R-:W-:Y:S02]  /*9f00*/  SHF.L.U32 R26, R27, 0x1f, RZ ;  /* 0x0000001f1b1a7819 */ /* 0x000fe400000006ff */
[----:B------:R-:W-:Y:S02]  /*9f10*/  SHF.R.S32.HI R23, RZ, 0x1f, R5 ;  /* 0x0000001fff177819 */ /* 0x000fe40000011405 */
[----:B------:R-:W0:Y:S02]  /*9f20*/  SYNCS.PHASECHK.TRANS64.TRYWAIT P0, [R18+URZ+0x22840], R26 ;  /* 0x0228401a120075a7 */ /* 0x000e24000800017f */
[----:B0-----:R-:W-:Y:S05]  /*9f30*/  @!P0 BRA `(.L_x_9093) ;  /* 0x0000002800f88947 */ /* 0x001fea0003800000 */
.L_x_9170:
[----:B------:R-:W-:Y:S05]  /*9f40*/  BSYNC B1 ;  /* 0x0000000000017941 */ /* 0x000fea0003800000 */
.L_x_9092:
        /* <DEDUP_REMOVED lines=24> */
[----:B------:R-:W-:-:S03]  /*a0d0*/  LEA R22, R22, UR37, 0x1 ;  /* 0x0000002516167c11 */ /* 0x000fc6000f8e08ff */
[----:B------:R-:W2:Y:S04]  /*a0e0*/  SHFL.IDX PT, R3, R24, RZ, 0x181f ;  /* 0x00181fff18037589 */ /* 0x000ea800000e0000 */
[----:B------:R-:W-:Y:S04]  /*a0f0*/  SHFL.IDX PT, R6, R24, 0x1, 0x181f ;  /* 0x00381f0018067f89 */ /* 0x000fe800000e0000 */
[----:B------:R-:W-:Y:S01]  /*a100*/  SHFL.IDX PT, R10, R21, 0x2, 0x181f ;  /* 0x00581f00150a7f89 */ /* 0x000fe200000e0000 */
[----:B-1----:R-:W-:-:S03]  /*a110*/  IADD3 R2, P0, R14, R0, RZ ;  /* 0x000000000e027210 */ /* 0x002fc60007f1e0ff */
[----:B------:R-:W1:Y:S02]  /*a120*/  SHFL.IDX PT, R14, R21, 0x1, 0x181f ;  /* 0x00381f00150e7f89 */ /* 0x000e6400000e0000 */
[----:B--2---:R-:W-:-:S05]  /*a130*/  IMAD.X R3, RZ, RZ, R3, P0 ;  /* 0x000000ffff037224 */ /* 0x004fca00000e0603 */
[----:B------:R2:W-:Y:S04]  /*a140*/  LDGSTS.E.BYPASS.LTC128B.128 [R22+0x1c400], desc[UR48][R2.64], !P1 ;  /* 0x1c40000002167fae */ /* 0x0005e8000c901d70 */
[----:B--2---:R-:W-:Y:S01]  /*a150*/  SHFL.IDX PT, R2, R21, 0x3, 0x181f ;  /* 0x00781f0015027f89 */ /* 0x004fe200000e0000 */
[----:B-1----:R-:W-:-:S03]  /*a160*/  IADD3 R8, P0, R14, R0, RZ ;  /* 0x000000000e087210 */ /* 0x002fc60007f1e0ff */
[----:B------:R-:W-:Y:S02]  /*a170*/  SHFL.IDX PT, R3, R24, 0x3, 0x181f ;  /* 0x00781f0018037f89 */ /* 0x000fe400000e0000 */
[----:B------:R-:W-:Y:S01]  /*a180*/  IMAD.X R9, RZ, RZ, R6, P0 ;  /* 0x000000ffff097224 */ /* 0x000fe200000e0606 */
[-C--:B------:R-:W-:Y:S01]  /*a190*/  IADD3 R10, P0, R10, R0.reuse, RZ ;  /* 0x000000000a0a7210 */ /* 0x080fe20007f1e0ff */
[----:B------:R-:W1:Y:S04]  /*a1a0*/  SHFL.IDX PT, R6, R24, 0x2, 0x181f ;  /* 0x00581f0018067f89 */ /* 0x000e6800000e0000 */
[----:B------:R2:W-:Y:S04]  /*a1b0*/  LDGSTS.E.BYPASS.LTC128B.128 [R22+0x1cc00], desc[UR48][R8.64], !P1 ;  /* 0x1cc0000008167fae */ /* 0x0005e8000c901d70 */
[----:B------:R-:W-:Y:S01]  /*a1c0*/  SHFL.IDX PT, R14, R21, 0x5, 0x181f ;  /* 0x00b81f00150e7f89 */ /* 0x000fe200000e0000 */
[----:B-1----:R-:W-:Y:S01]  /*a1d0*/  IMAD.X R11, RZ, RZ, R6, P0 ;  /* 0x000000ffff0b7224 */ /* 0x002fe200000e0606 */
[----:B------:R-:W-:-:S02]  /*a1e0*/  IADD3 R6, P0, R2, R0, RZ ;  /* 0x0000000002067210 */ /* 0x000fc40007f1e0ff */
[----:B------:R-:W1:Y:S03]  /*a1f0*/  SHFL.IDX PT, R2, R21, 0x4, 0x181f ;  /* 0x00981f0015027f89 */ /* 0x000e6600000e0000 */
[----:B------:R-:W-:Y:S01]  /*a200*/  IMAD.X R7, RZ, RZ, R3, P0 ;  /* 0x000000ffff077224 */ /* 0x000fe200000e0603 */
[----:B------:R2:W-:Y:S04]  /*a210*/  LDGSTS.E.BYPASS.LTC128B.128 [R22+0x1d400], desc[UR48][R10.64], !P1 ;  /* 0x1d4000000a167fae */ /* 0x0005e8000c901d70 */
[----:B------:R-:W3:Y:S04]  /*a220*/  SHFL.IDX PT, R3, R24, 0x4, 0x181f ;  /* 0x00981f0018037f89 */ /* 0x000ee800000e0000 */
[----:B------:R2:W-:Y:S04]  /*a230*/  LDGSTS.E.BYPASS.LTC128B.128 [R22+0x1dc00], desc[UR48][R6.64], !P1 ;  /* 0x1dc0000006167fae */ /* 0x0005e8000c901d70 */
[----:B------:R-:W4:Y:S01]  /*a240*/  SHFL.IDX PT, R24, R24, 0x5, 0x181f ;  /* 0x00b81f0018187f89 */ /* 0x000f2200000e0000 */
[----:B-1----:R-:W-:-:S05]  /*a250*/  IADD3 R2, P0, R2, R0, RZ ;  /* 0x0000000002027210 */ /* 0x002fca0007f1e0ff */
[----:B---3--:R-:W-:-:S05]  /*a260*/  IMAD.X R3, RZ, RZ, R3, P0 ;  /* 0x000000ffff037224 */ /* 0x008fca00000e0603 */
[----:B------:R2:W-:Y:S03]  /*a270*/  LDGSTS.E.BYPASS.LTC128B.128 [R22+0x1e400], desc[UR48][R2.64], !P1 ;  /* 0x1e40000002167fae */ /* 0x0005e6000c901d70 */
.L_x_9184:
        /* <DEDUP_REMOVED lines=8> */
.L_x_9095:
        /* <DEDUP_REMOVED lines=11> */
.L_x_9096:
[----:B------:R1:W-:Y:S01]  /*a3b0*/  SYNCS.ARRIVE.TRANS64.A1T0 RZ, [R18+URZ+0x22830], RZ ;  /* 0x022830ff12ff79a7 */ /* 0x0003e2000810003f */
[----:B------:R-:W-:Y:S05]  /*a3c0*/  @!P2 BRA `(.L_x_9097) ;  /* 0x000000000004a947 */ /* 0x000fea0003800000 */
[----:B------:R-:W-:Y:S01]  /*a3d0*/  BPT.TRAP 0x1 ;  /* 0x000000040000795c */ /* 0x000fe20000300000 */
.L_x_9097:
[----:B------:R-:W2:Y:S01]  /*a3e0*/  SYNCS.PHASECHK.TRANS64.TRYWAIT P0, [R18+URZ+0x22860], R26 ;  /* 0x0228601a120075a7 */ /* 0x000ea2000800017f */
[----:B------:R-:W-:Y:S04]  /*a3f0*/  BSSY B1, `(.L_x_9098) ;  /* 0x0000002000017945 */ /* 0x000fe80003800000 */
[----:B--2---:R-:W-:Y:S05]  /*a400*/  @!P0 BRA `(.L_x_9099) ;  /* 0x0000002c00708947 */ /* 0x004fea0003800000 */
.L_x_9185:
[----:B------:R-:W-:Y:S05]  /*a410*/  BSYNC B1 ;  /* 0x0000000000017941 */ /* 0x000fea0003800000 */
.L_x_9098:
[----:B------:R-:W-:Y:S01]  /*a420*/  ULDC.64 UR4, c[0x0][0x328] ;  /* 0x0000ca0000047ab9 */ /* 0x000fe20000000a00 */
[C---:B------:R-:W-:Y:S01]  /*a430*/  LOP3.LUT P4, RZ, R16.reuse, 0x2, RZ, 0xc0, !PT ;  /* 0x0000000210ff7812 */ /* 0x040fe2000788c0ff */
[----:B------:R-:W-:Y:S01]  /*a440*/  IMAD R2, R23, UR4, RZ ;  /* 0x0000000417027c24 */ /* 0x000fe2000f8e02ff */
[C---:B------:R-:W-:Y:S01]  /*a450*/  LOP3.LUT P3, RZ, R16.reuse, 0x10, RZ, 0xc0, !PT ;  /* 0x0000001010ff7812 */ /* 0x040fe2000786c0ff */
[----:B------:R-:W-:Y:S01]  /*a460*/  IMAD R22, R17, 0x6000, R31 ;  /* 0x0000600011167824 */ /* 0x000fe200078e021f */
[C---:B------:R-:W-:Y:S01]  /*a470*/  LOP3.LUT P2, RZ, R16.reuse, 0x8, RZ, 0xc0, !PT ;  /* 0x0000000810ff7812 */ /* 0x040fe2000784c0ff */
[C---:B------:R-:W-:Y:S01]  /*a480*/  IMAD R7, R5.reuse, UR5, R2 ;  /* 0x0000000505077c24 */ /* 0x040fe2000f8e0202 */
[----:B------:R-:W-:Y:S01]  /*a490*/  LOP3.LUT P1, RZ, R16, 0x4, RZ, 0xc0, !PT ;  /* 0x0000000410ff7812 */ /* 0x000fe2000782c0ff */
        /* <DEDUP_REMOVED lines=17> */
[----:B------:R-:W3:Y:S01]  /*a5b0*/  SHFL.IDX PT, R14, R21, RZ, 0x181f ;  /* 0x00181fff150e7589 */ /* 0x000ee200000e0000 */
[----:B------:R-:W-:-:S03]  /*a5c0*/  LEA R22, R22, UR37, 0x1 ;  /* 0x0000002516167c11 */ /* 0x000fc6000f8e08ff */
[----:B------:R-:W4:Y:S04]  /*a5d0*/  SHFL.IDX PT, R3, R23, RZ, 0x181f ;  /* 0x00181fff17037589 */ /* 0x000f2800000e0000 */
[----:B------:R-:W-:Y:S01]  /*a5e0*/  SHFL.IDX PT, R2, R21, 0x4, 0x181f ;  /* 0x00981f0015027f89 */ /* 0x000fe200000e0000 */
[----:B---3--:R-:W-:-:S03]  /*a5f0*/  IADD3 R10, P0, R14, R0, RZ ;  /* 0x000000000e0a7210 */ /* 0x008fc60007f1e0ff */
[----:B------:R-:W3:Y:S02]  /*a600*/  SHFL.IDX PT, R14, R21, 0x1, 0x181f ;  /* 0x00381f00150e7f89 */ /* 0x000ee400000e0000 */
[----:B----4-:R-:W-:Y:S02]  /*a610*/  IMAD.X R11, RZ, RZ, R3, P0 ;  /* 0x000000ffff0b7224 */ /* 0x010fe400000e0603 */
[----:B------:R-:W4:Y:S04]  /*a620*/  SHFL.IDX PT, R3, R23, 0x1, 0x181f ;  /* 0x00381f0017037f89 */ /* 0x000f2800000e0000 */
[----:B------:R0:W-:Y:S04]  /*a630*/  LDGSTS.E.BYPASS.LTC128B.128 [R22+0x400], desc[UR48][R10.64], !P4 ;  /* 0x004000000a167fae */ /* 0x0001e8000e101d70 */
[----:B------:R0:W-:Y:S04]  /*a640*/  LDGSTS.E.BYPASS.LTC128B.128 [R22+0x3400], desc[UR48][R10.64+0x80], !P3 ;  /* 0x034000800a167fae */ /* 0x0001e8000d901d70 */
[----:B------:R0:W-:Y:S04]  /*a650*/  LDGSTS.E.BYPASS.LTC128B.128 [R22+0x6400], desc[UR48][R10.64+0x100], !P2 ;  /* 0x064001000a167fae */ /* 0x0001e8000d101d70 */
[----:B------:R0:W-:Y:S01]  /*a660*/  LDGSTS.E.BYPASS.LTC128B.128 [R22+0x9400], desc[UR48][R10.64+0x180], !P1 ;  /* 0x094001800a167fae */ /* 0x0001e2000c901d70 */
        /* <DEDUP_REMOVED lines=17> */
[----:B------:R-:W-:Y:S01]  /*a780*/  SHFL.IDX PT, R14, R21, 0x5, 0x181f ;  /* 0x00b81f00150e7f89 */ /* 0x000fe200000e0000 */
[----:B----4-:R-:W-:-:S03]  /*a790*/  IADD3.X R5, RZ, R3, RZ, P0, !PT ;  /* 0x00000003ff057210 */ /* 0x010fc600007fe4ff */
[----:B------:R-:W3:Y:S01]  /*a7a0*/  SHFL.IDX PT, R3, R23, 0x4, 0x181f ;  /* 0x00981f0017037f89 */ /* 0x000ee200000e0000 */
[----:B------:R-:W-:-:S03]  /*a7b0*/  IADD3 R2, P0, R2, R0, RZ ;  /* 0x0000000002027210 */ /* 0x000fc60007f1e0ff */
[----:B------:R0:W-:Y:S04]  /*a7c0*/  LDGSTS.E.BYPASS.LTC128B.128 [R22+0x1c00], desc[UR48][R4.64], !P4 ;  /* 0x01c0000004167fae */ /* 0x0001e8000e101d70 */
[----:B------:R0:W-:Y:S04]  /*a7d0*/  LDGSTS.E.BYPASS.LTC128B.128 [R22+0x4c00], desc[UR48][R4.64+0x80], !P3 ;  /* 0x04c0008004167fae */ /* 0x0001e8000d901d70 */
[----:B------:R0:W-:Y:S04]  /*a7e0*/  LDGSTS.E.BYPASS.LTC128B.128 [R22+0x7c00], desc[UR48][R4.64+0x100], !P2 ;  /* 0x07c0010004167fae */ /* 0x0001e8000d101d70 */
[----:B------:R0:W-:Y:S04]  /*a7f0*/  LDGSTS.E.BYPASS.LTC128B.128 [R22+0xac00], desc[UR48][R4.64+0x180], !P1 ;  /* 0x0ac0018004167fae */ /* 0x0001e8000c901d70 */
[----:B------:R-:W4:Y:S01]  /*a800*/  SHFL.IDX PT, R23, R23, 0x5, 0x181f ;  /* 0x00b81f0017177f89 */ /* 0x000f2200000e0000 */
[----:B---3--:R-:W-:-:S05]  /*a810*/  IMAD.X R3, RZ, RZ, R3, P0 ;  /* 0x000000ffff037224 */ /* 0x008fca00000e0603 */
[----:B------:R0:W-:Y:S04]  /*a820*/  LDGSTS.E.BYPASS.LTC128B.128 [R22+0x2400], desc[UR48][R2.64], !P4 ;  /* 0x0240000002167fae */ /* 0x0001e8000e101d70 */
[----:B------:R0:W-:Y:S04]  /*a830*/  LDGSTS.E.BYPASS.LTC128B.128 [R22+0x5400], desc[UR48][R2.64+0x80], !P3 ;  /* 0x0540008002167fae */ /* 0x0001e8000d901d70 */
[----:B------:R0:W-:Y:S04]  /*a840*/  LDGSTS.E.BYPASS.LTC128B.128 [R22+0x8400], desc[UR48][R2.64+0x100], !P2 ;  /* 0x0840010002167fae */ /* 0x0001e8000d101d70 */
[----:B------:R0:W-:Y:S02]  /*a850*/  LDGSTS.E.BYPASS.LTC128B.128 [R22+0xb400], desc[UR48][R2.64+0x180], !P1 ;  /* 0x0b40018002167fae */ /* 0x0001e4000c901d70 */
.L_x_9199:
[----:B0-----:R-:W-:-:S05]  /*a860*/  IADD3 R2, P0, R14, R0, RZ ;  /* 0x000000000e027210 */ /* 0x001fca0007f1e0ff */
[----:B----4-:R-:W-:Y:S01]  /*a870*/  IMAD.X R3, RZ, RZ, R23, P0 ;  /* 0x000000ffff037224 */ /* 0x010fe200000e0617 */
        /* <DEDUP_REMOVED lines=9> */
.L_x_9101:
        /* <DEDUP_REMOVED lines=11> */
.L_x_9102:
[----:B------:R-:W-:Y:S01]  /*a9c0*/  VIADD R17, R17, 0x1 ;  /* 0x0000000111117836 */ /* 0x000fe20000000000 */
[----:B------:R0:W-:Y:S04]  /*a9d0*/  SYNCS.ARRIVE.TRANS64.A1T0 RZ, [R18+URZ+0x22850], RZ ;  /* 0x022850ff12ff79a7 */ /* 0x0001e8000810003f */
[----:B------:R-:W-:-:S04]  /*a9e0*/  ISETP.NE.AND P0, PT, R17, 0x2, PT ;  /* 0x000000021100780c */ /* 0x000fc80003f05270 */
[----:B------:R-:W-:Y:S02]  /*a9f0*/  SEL R17, R17, RZ, P0 ;  /* 0x000000ff11117207 */ /* 0x000fe40000000000 */
[----:B------:R-:W-:Y:S02]  /*aa00*/  SEL R2, RZ, 0x1, P0 ;  /* 0x00000001ff027807 */ /* 0x000fe40000000000 */
[C---:B------:R-:W-:Y:S02]  /*aa10*/  ISETP.GT.AND P0, PT, R20.reuse, RZ, PT ;  /* 0x000000ff1400720c */ /* 0x040fe40003f04270 */
[----:B------:R-:W-:Y:S01]  /*aa20*/  LOP3.LUT R27, R27, R2, RZ, 0x3c, !PT ;  /* 0x000000021b1b7212 */ /* 0x000fe200078e3cff */
[----:B------:R-:W-:-:S04]  /*aa30*/  VIADD R2, R20, 0xffffffff ;  /* 0xffffffff14027836 */ /* 0x000fc80000000000 */
[----:B------:R-:W-:-:S06]  /*aa40*/  IMAD.MOV.U32 R20, RZ, RZ, R2 ;  /* 0x000000ffff147224 */ /* 0x000fcc00078e0002 */
[----:B0-----:R-:W-:Y:S05]  /*aa50*/  @P0 BRA `(.L_x_9103) ;  /* 0xfffffff000ac0947 */ /* 0x001fea000383ffff */
[----:B------:R-:W-:Y:S05]  /*aa60*/  BSYNC B0 ;  /* 0x0000000000007941 */ /* 0x000fea0003800000 */
.L_x_9090:
[----:B------:R-:W3:Y:S01]  /*aa70*/  LDL.LU R0, [R1+0x4] ;  /* 0x0000040001007983 */ /* 0x000ee20000300800 */
[----:B------:R-:W-:Y:S01]  /*aa80*/  VIADD R37, R37, UR42 ;  /* 0x0000002a25257c36 */ /* 0x000fe20008000000 */
[----:B------:R-:W-:-:S04]  /*aa90*/  ULDC UR4, c[0x0][0xc34] ;  /* 0x00030d0000047ab9 */ /* 0x000fc80000000800 */
[----:B------:R-:W-:Y:S01]  /*aaa0*/  ISETP.GE.AND P0, PT, R37, UR4, PT ;  /* 0x0000000425007c0c */ /* 0x000fe2000bf06270 */
[----:B---3--:R-:W-:-:S05]  /*aab0*/  VIADD R0, R0, 0x1 ;  /* 0x0000000100007836 */ /* 0x008fca0000000000 */
[----:B------:R0:W-:Y:S07]  /*aac0*/  STL [R1+0x4], R0 ;  /* 0x0000040001007387 */ /* 0x0001ee0000100800 */
[----:B------:R-:W-:Y:S05]  /*aad0*/  @!P0 BRA `(.L_x_9104) ;  /* 0xffffffd000308947 */ /* 0x000fea000383ffff */
[----:B0-----:R-:W-:-:S07]  /*aae0*/  LOP3.LUT R0, R0, 0x1, RZ, 0xc, !PT ;  /* 0x0000000100007812 */ /* 0x001fce00078e0cff */
.L_x_9069:
[----:B------:R-:W0:Y:S01]  /*aaf0*/  S2R R3, SR_CgaCtaId ;  /* 0x0000000000037919 */ /* 0x000e220000008800 */
[----:B------:R-:W-:Y:S01]  /*ab00*/  MOV R2, 0x400 ;  /* 0x0000040000027802 */ /* 0x000fe20000000f00 */
[----:B------:R-:W-:Y:S01]  /*ab10*/  BSSY B0, `(.L_x_9105) ;  /* 0x0000005000007945 */ /* 0x000fe20003800000 */
[----:B------:R-:W-:Y:S02]  /*ab20*/  SHF.L.U32 R0, R0, 0x1f, RZ ;  /* 0x0000001f00007819 */ /* 0x000fe400000006ff */
[----:B0-----:R-:W-:-:S04]  /*ab30*/  LEA R4, R3, R2, 0x18 ;  /* 0x0000000203047211 */ /* 0x001fc800078ec0ff */
[----:B------:R-:W0:Y:S02]  /*ab40*/  SYNCS.PHASECHK.TRANS64.TRYWAIT P0, [R4+URZ+0x22820], R0 ;  /* 0x02282000040075a7 */ /* 0x000e24000800017f */
[----:B0-----:R-:W-:Y:S05]  /*ab50*/  @!P0 BRA `(.L_x_9106) ;  /* 0x0000002c007c8947 */ /* 0x001fea0003800000 */
.L_x_9200:
[----:B------:R-:W-:Y:S05]  /*ab60*/  BSYNC B0 ;  /* 0x0000000000007941 */ /* 0x000fea0003800000 */
.L_x_9105:
[----:B------:R-:W-:-:S03]  /*ab70*/  UMOV UR4, 0xffffffff ;  /* 0xffffffff00047882 */ /* 0x000fc60000000000 */
[----:B------:R-:W-:Y:S05]  /*ab80*/  BRA.DIV UR4, `(.L_x_9107) ;  /* 0x0000002e04847947 */ /* 0x000fea000b800000 */
[----:B0-----:R-:W0:Y:S02]  /*ab90*/  S2R R0, SR_TID.X ;  /* 0x0000000000007919 */ /* 0x001e240000002100 */
[----:B0-----:R-:W-:-:S04]  /*aba0*/  SHF.R.U32.HI R0, RZ, 0x5, R0 ;  /* 0x00000005ff007819 */ /* 0x001fc80000011600 */
[----:B------:R-:W-:-:S05]  /*abb0*/  LOP3.LUT R0, R0, 0x3, RZ, 0xc0, !PT ;  /* 0x0000000300007812 */ /* 0x000fca00078ec0ff */
[----:B------:R0:W3:Y:S02]  /*abc0*/  SHFL.IDX PT, R14, R0, RZ, 0x1f ;  /* 0x00001fff000e7589 */ /* 0x0000e400000e0000 */
.L_x_9203:
[----:B---3--:R-:W-:Y:S01]  /*abd0*/  ISETP.NE.AND P0, PT, R14, RZ, PT ;  /* 0x000000ff0e00720c */ /* 0x008fe20003f05270 */
[----:B------:R-:W-:-:S12]  /*abe0*/  BSSY B0, `(.L_x_9108) ;  /* 0x0000024000007945 */ /* 0x000fd80003800000 */
[----:B------:R-:W-:Y:S05]  /*abf0*/  @P0 BRA `(.L_x_9109) ;  /* 0x0000000000880947 */ /* 0x000fea0003800000 */
[----:B------:R-:W-:-:S03]  /*ac00*/  UMOV UR4, 0xffffffff ;  /* 0xffffffff00047882 */ /* 0x000fc60000000000 */
[----:B------:R-:W-:Y:S05]  /*ac10*/  BRA.DIV UR4, `(.L_x_9110) ;  /* 0x0000002e04947947 */ /* 0x000fea000b800000 */
[----:B------:R-:W-:-:S13]  /*ac20*/  ELECT P6, URZ, PT ;  /* 0x00000000003f782f */ /* 0x000fda00038c0000 */
.L_x_9206:
[----:B------:R-:W-:Y:S05]  /*ac30*/  @!P6 BRA `(.L_x_9109) ;  /* 0x000000000078e947 */ /* 0x000fea0003800000 */
[----:B------:R-:W-:-:S06]  /*ac40*/  ULOP3.LUT UR4, UR38, 0x2, URZ, 0xfc, !UPT ;  /* 0x0000000226047892 */ /* 0x000fcc000f8efc3f */
[----:B0-----:R-:W-:-:S05]  /*ac50*/  IMAD.U32 R0, RZ, RZ, UR4 ;  /* 0x00000004ff007e24 */ /* 0x001fca000f8e00ff */
[----:B------:R-:W-:-:S13]  /*ac60*/  ISETP.NE.AND P0, PT, R0, 0x3, PT ;  /* 0x000000030000780c */ /* 0x000fda0003f05270 */
[----:B------:R-:W-:Y:S05]  /*ac70*/  @!P0 BRA `(.L_x_9111) ;  /* 0x0000000000048947 */ /* 0x000fea0003800000 */
[----:B------:R-:W-:Y:S01]  /*ac80*/  BPT.TRAP 0x1 ;  /* 0x000000040000795c */ /* 0x000fe20000300000 */
.L_x_9111:
[----:B------:R-:W-:Y:S01]  /*ac90*/  IMAD R3, R17, 0x8, R4 ;  /* 0x0000000811037824 */ /* 0x000fe200078e0204 */
[----:B------:R-:W-:Y:S01]  /*aca0*/  SHF.L.U32 R2, R27, 0x1f, RZ ;  /* 0x0000001f1b027819 */ /* 0x000fe200000006ff */
[----:B------:R-:W-:-:S03]  /*acb0*/  VIADD R17, R17, 0x1 ;  /* 0x0000000111117836 */ /* 0x000fc60000000000 */
[----:B------:R-:W0:Y:S02]  /*acc0*/  SYNCS.PHASECHK.TRANS64.TRYWAIT P1, [R3+URZ+0x22840], R2 ;  /* 0x02284002030075a7 */ /* 0x000e24000802017f */
[----:B------:R-:W-:-:S04]  /*acd0*/  ISETP.NE.AND P2, PT, R17, 0x2, PT ;  /* 0x000000021100780c */ /* 0x000fc80003f45270 */
[----:B------:R-:W-:Y:S01]  /*ace0*/  SEL R0, RZ, 0x1, P2 ;  /* 0x00000001ff007807 */ /* 0x000fe20001000000 */
[----:B0-----:R-:W-:Y:S08]  /*acf0*/  @!P1 BRA `(.L_x_9112) ;  /* 0x0000002c007c9947 */ /* 0x001ff00003800000 */
.L_x_9207:
[----:B------:R-:W-:Y:S02]  /*ad00*/  SEL R17, R17, RZ, P2 ;  /* 0x000000ff11117207 */ /* 0x000fe40001000000 */
[----:B------:R-:W-:Y:S01]  /*ad10*/  LOP3.LUT R0, R27, R0, RZ, 0x3c, !PT ;  /* 0x000000001b007212 */ /* 0x000fe200078e3cff */
[----:B------:R-:W-:Y:S06]  /*ad20*/  @!P0 BRA `(.L_x_9113) ;  /* 0x0000000000048947 */ /* 0x000fec0003800000 */
[----:B------:R-:W-:Y:S01]  /*ad30*/  BPT.TRAP 0x1 ;  /* 0x000000040000795c */ /* 0x000fe20000300000 */
.L_x_9113:
[----:B------:R-:W-:Y:S01]  /*ad40*/  IMAD R17, R17, 0x8, R4 ;  /* 0x0000000811117824 */ /* 0x000fe200078e0204 */
[----:B------:R-:W-:-:S04]  /*ad50*/  SHF.L.U32 R0, R0, 0x1f, RZ ;  /* 0x0000001f00007819 */ /* 0x000fc800000006ff */
[----:B------:R-:W3:Y:S02]  /*ad60*/  SYNCS.PHASECHK.TRANS64.TRYWAIT P1, [R17+URZ+0x22840], R0 ;  /* 0x02284000110075a7 */ /* 0x000ee4000802017f */
[----:B---3--:R-:W-:Y:S05]  /*ad70*/  @!P1 BRA `(.L_x_9114) ;  /* 0x0000002c00709947 */ /* 0x008fea0003800000 */
.L_x_9208:
[----:B------:R-:W-:Y:S05]  /*ad80*/  @!P0 BRA `(.L_x_9115) ;  /* 0x0000000000048947 */ /* 0x000fea0003800000 */
[----:B------:R-:W-:Y:S01]  /*ad90*/  BPT.TRAP 0x1 ;  /* 0x000000040000795c */ /* 0x000fe20000300000 */
.L_x_9115:
[----:B------:R-:W4:Y:S02]  /*ada0*/  SYNCS.PHASECHK.TRANS64.TRYWAIT P1, [R3+URZ+0x22860], R2 ;  /* 0x02286002030075a7 */ /* 0x000f24000802017f */
[----:B----4-:R-:W-:Y:S05]  /*adb0*/  @!P1 BRA `(.L_x_9116) ;  /* 0x0000002c00749947 */ /* 0x010fea0003800000 */
.L_x_9209:
[----:B------:R-:W-:Y:S05]  /*adc0*/  @!P0 BRA `(.L_x_9117) ;  /* 0x0000000000048947 */ /* 0x000fea0003800000 */
[----:B------:R-:W-:Y:S01]  /*add0*/  BPT.TRAP 0x1 ;  /* 0x000000040000795c */ /* 0x000fe20000300000 */
.L_x_9117:
[----:B------:R0:W0:Y:S02]  /*ade0*/  SYNCS.PHASECHK.TRANS64.TRYWAIT P0, [R17+URZ+0x22860], R0 ;  /* 0x02286000110075a7 */ /* 0x000024000800017f */
[----:B0-----:R-:W-:Y:S05]  /*adf0*/  @!P0 NANOSLEEP.SYNCS 0x989680 ;  /* 0x009896800000895d */ /* 0x001fea0003900000 */
[----:B------:R-:W0:Y:S02]  /*ae00*/  @!P0 SYNCS.PHASECHK.TRANS64 P0, [R17+URZ+0x22860], R0 ;  /* 0x02286000110085a7 */ /* 0x000e24000800007f */
[----:B0-----:R-:W-:Y:S05]  /*ae10*/  @!P0 BRA `(.L_x_9117) ;  /* 0xfffffffc00f08947 */ /* 0x001fea000383ffff */
.L_x_9109:
[----:B------:R-:W-:Y:S05]  /*ae20*/  BSYNC B0 ;  /* 0x0000000000007941 */ /* 0x000fea0003800000 */
.L_x_9108:
[----:B------:R-:W-:Y:S05]  /*ae30*/  EXIT ;  /* 0x000000000000794d */ /* 0x000fea0003800000 */
.L_x_9037:
[----:B0-----:R-:W-:-:S04]  /*ae40*/  IMAD.U32 R3, RZ, RZ, UR41 ;  /* 0x00000029ff037e24 */ /* 0x001fc8000f8e00ff */
[----:B------:R0:W1:Y:S03]  /*ae50*/  SYNCS.PHASECHK.TRANS64.TRYWAIT P0, [R3+URZ+0x22800], R0 ;  /* 0x02280000030075a7 */ /* 0x000066000800017f */
[----:B-1----:R-:W-:Y:S05]  /*ae60*/  @!P0 NANOSLEEP.SYNCS 0x989680 ;  /* 0x009896800000895d */ /* 0x002fea0003900000 */
[----:B------:R-:W1:Y:S02]  /*ae70*/  @!P0 SYNCS.PHASECHK.TRANS64 P0, [R3+URZ+0x22800], R0 ;  /* 0x02280000030085a7 */ /* 0x000e64000800007f */
[----:B-1----:R-:W-:Y:S05]  /*ae80*/  @!P0 BRA `(.L_x_9037) ;  /* 0xfffffffc00ec8947 */ /* 0x002fea000383ffff */
[----:B------:R-:W-:Y:S05]  /*ae90*/  BRA `(.L_x_9118) ;  /* 0xffffff60008c7947 */ /* 0x000fea000383ffff */
.L_x_9041:
[----:B-1----:R-:W-:-:S04]  /*aea0*/  IMAD.U32 R3, RZ, RZ, UR22 ;  /* 0x00000016ff037e24 */ /* 0x002fc8000f8e00ff */
[----:B------:R1:W2:Y:S03]  /*aeb0*/  SYNCS.PHASECHK.TRANS64.TRYWAIT P1, [R3+URZ+0x22830], R8 ;  /* 0x02283008030075a7 */ /* 0x0002a6000802017f */
[----:B--2---:R-:W-:Y:S05]  /*aec0*/  @!P1 NANOSLEEP.SYNCS 0x989680 ;  /* 0x009896800000995d */ /* 0x004fea0003900000 */
[----:B------:R-:W2:Y:S02]  /*aed0*/  @!P1 SYNCS.PHASECHK.TRANS64 P1, [R3+URZ+0x22830], R8 ;  /* 0x02283008030095a7 */ /* 0x000ea4000802007f */
[----:B--2---:R-:W-:Y:S05]  /*aee0*/  @!P1 BRA `(.L_x_9041) ;  /* 0xfffffffc00ec9947 */ /* 0x004fea000383ffff */
[----:B------:R-:W-:Y:S05]  /*aef0*/  BRA `(.L_x_9040) ;  /* 0xffffff6000b07947 */ /* 0x000fea000383ffff */
.L_x_9046:
[----:B---3--:R-:W-:-:S04]  /*af00*/  IMAD.U32 R9, RZ, RZ, UR22 ;  /* 0x00000016ff097e24 */ /* 0x008fc8000f8e00ff */
[----:B------:R3:W4:Y:S03]  /*af10*/  SYNCS.PHASECHK.TRANS64.TRYWAIT P1, [R9+URZ+0x22850], R8 ;  /* 0x02285008090075a7 */ /* 0x000726000802017f */
[----:B----4-:R-:W-:Y:S05]  /*af20*/  @!P1 NANOSLEEP.SYNCS 0x989680 ;  /* 0x009896800000995d */ /* 0x010fea0003900000 */
[----:B------:R-:W4:Y:S02]  /*af30*/  @!P1 SYNCS.PHASECHK.TRANS64 P1, [R9+URZ+0x22850], R8 ;  /* 0x02285008090095a7 */ /* 0x000f24000802007f */
[----:B----4-:R-:W-:Y:S05]  /*af40*/  @!P1 BRA `(.L_x_9046) ;  /* 0xfffffffc00ec9947 */ /* 0x010fea000383ffff */
[----:B------:R-:W-:Y:S05]  /*af50*/  BRA `(.L_x_9045) ;  /* 0xffffff7800207947 */ /* 0x000fea000383ffff */
.L_x_9052:
[----:B--2---:R-:W-:Y:S02]  /*af60*/  IMAD.U32 R0, RZ, RZ, UR25 ;  /* 0x00000019ff007e24 */ /* 0x004fe4000f8e00ff */
[----:B------:R-:W-:-:S04]  /*af70*/  IMAD.U32 R3, RZ, RZ, UR26 ;  /* 0x0000001aff037e24 */ /* 0x000fc8000f8e00ff */
[----:B------:R2:W4:Y:S03]  /*af80*/  SYNCS.PHASECHK.TRANS64.TRYWAIT P2, [R0+URZ+0x22830], R3 ;  /* 0x02283003000075a7 */ /* 0x000526000804017f */
[----:B----4-:R-:W-:Y:S05]  /*af90*/  @!P2 NANOSLEEP.SYNCS 0x989680 ;  /* 0x009896800000a95d */ /* 0x010fea0003900000 */
[----:B------:R-:W4:Y:S02]  /*afa0*/  @!P2 SYNCS.PHASECHK.TRANS64 P2, [R0+URZ+0x22830], R3 ;  /* 0x022830030000a5a7 */ /* 0x000f24000804007f */
[----:B----4-:R-:W-:Y:S05]  /*afb0*/  @!P2 BRA `(.L_x_9052) ;  /* 0xfffffffc00e8a947 */ /* 0x010fea000383ffff */
[----:B------:R-:W-:Y:S05]  /*afc0*/  BRA `(.L_x_9051) ;  /* 0xffffff7c00487947 */ /* 0x000fea000383ffff */
.L_x_9057:
[----:B0-----:R-:W-:Y:S01]  /*afd0*/  IMAD.U32 R8, RZ, RZ, UR25 ;  /* 0x00000019ff087e24 */ /* 0x001fe2000f8e00ff */
[----:B------:R-:W-:-:S04]  /*afe0*/  MOV R9, UR26 ;  /* 0x0000001a00097c02 */ /* 0x000fc80008000f00 */
[----:B------:R0:W1:Y:S03]  /*aff0*/  SYNCS.PHASECHK.TRANS64.TRYWAIT P2, [R8+URZ+0x22850], R9 ;  /* 0x02285009080075a7 */ /* 0x000066000804017f */
[----:B-1----:R-:W-:Y:S05]  /*b000*/  @!P2 NANOSLEEP.SYNCS 0x989680 ;  /* 0x009896800000a95d */ /* 0x002fea0003900000 */
[----:B------:R-:W1:Y:S02]  /*b010*/  @!P2 SYNCS.PHASECHK.TRANS64 P2, [R8+URZ+0x22850], R9 ;  /* 0x022850090800a5a7 */ /* 0x000e64000804007f */
[----:B-1----:R-:W-:Y:S05]  /*b020*/  @!P2 BRA `(.L_x_9057) ;  /* 0xfffffffc00e8a947 */ /* 0x002fea000383ffff */
[----:B------:R-:W-:Y:S05]  /*b030*/  BRA `(.L_x_9056) ;  /* 0xffffff9400707947 */ /* 0x000fea000383ffff */
.L_x_9073:
        /* <DEDUP_REMOVED lines=11> */
.L_x_9120:
[----:B------:R-:W-:Y:S05]  /*b0f0*/  BSYNC B0 ;  /* 0x0000000000007941 */ /* 0x000fea0003800000 */
.L_x_9119:
[----:B------:R-:W-:Y:S05]  /*b100*/  BRA `(.L_x_9121) ;  /* 0xffffffd000087947 */ /* 0x000fea000383ffff */
.L_x_9076:
[----:B0-----:R0:W1:Y:S02]  /*b110*/  SYNCS.PHASECHK.TRANS64.TRYWAIT P0, [R22+URZ+0x22840], R3 ;  /* 0x02284003160075a7 */ /* 0x001064000800017f */
[----:B-1----:R-:W-:Y:S05]  /*b120*/  @!P0 NANOSLEEP.SYNCS 0x989680 ;  /* 0x009896800000895d */ /* 0x002fea0003900000 */
[----:B------:R-:W1:Y:S02]  /*b130*/  @!P0 SYNCS.PHASECHK.TRANS64 P0, [R22+URZ+0x22840], R3 ;  /* 0x02284003160085a7 */ /* 0x000e64000800007f */
[----:B-1----:R-:W-:Y:S05]  /*b140*/  @!P0 BRA `(.L_x_9076) ;  /* 0xfffffffc00f08947 */ /* 0x002fea000383ffff */
[----:B------:R-:W-:Y:S05]  /*b150*/  BRA `(.L_x_9122) ;  /* 0xffffffd0008c7947 */ /* 0x000fea000383ffff */
.L_x_9077:
        /* <DEDUP_REMOVED lines=8> */
.L_x_9124:
[----:B------:R-:W-:Y:S05]  /*b1e0*/  BSYNC B0 ;  /* 0x0000000000007941 */ /* 0x000fea0003800000 */
.L_x_9123:
        /* <DEDUP_REMOVED lines=9> */
.L_x_9125:
[----:B------:R-:W-:Y:S01]  /*b280*/  @P2 LEA R7, R4, UR37, 0x1 ;  /* 0x0000002504072c11 */ /* 0x000fe2000f8e08ff */
[----:B------:R-:W-:Y:S02]  /*b290*/  IMAD.MOV.U32 R13, RZ, RZ, R5 ;  /* 0x000000ffff0d7224 */ /* 0x000fe400078e0005 */
[----:B------:R-:W-:Y:S01]  /*b2a0*/  IMAD.MOV.U32 R12, RZ, RZ, 0x1 ;  /* 0x00000001ff0c7424 */ /* 0x000fe200078e00ff */
[----:B------:R-:W-:-:S13]  /*b2b0*/  @P2 LEA R2, P0, R20, R14, 0x1 ;  /* 0x0000000e14022211 */ /* 0x000fda00078008ff */
[----:B------:R-:W-:Y:S05]  /*b2c0*/  WARPSYNC.COLLECTIVE R15, `(.L_x_9126) ;  /* 0x000000000f087348 */ /* 0x000fea0003c00000 */
[----:B------:R0:W1:Y:S02]  /*b2d0*/  SHFL.IDX P6, R14, R13, R12, R11 ;  /* 0x0000000c0d0e7389 */ /* 0x00006400000c000b */
[----:B01----:R-:W-:Y:S01]  /*b2e0*/  ENDCOLLECTIVE ;  /* 0x000000000000791b */ /* 0x003fe20003800000 */
.L_x_9126:
[----:B------:R-:W-:-:S05]  /*b2f0*/  @P2 IMAD.X R3, RZ, RZ, R3, P0 ;  /* 0x000000ffff032224 */ /* 0x000fca00000e0603 */
[----:B------:R-:W-:Y:S01]  /*b300*/  @!PT LDS RZ, [RZ] ;  /* 0x00000000fffff984 */ /* 0x000fe20000000800 */
[----:B------:R-:W-:Y:S01]  /*b310*/  @!PT LDS RZ, [RZ] ;  /* 0x00000000fffff984 */ /* 0x000fe20000000800 */
[----:B------:R-:W-:Y:S01]  /*b320*/  @!PT LDS RZ, [RZ] ;  /* 0x00000000fffff984 */ /* 0x000fe20000000800 */
[----:B------:R0:W-:Y:S01]  /*b330*/  @P2 LDGSTS.E.BYPASS.LTC128B.128 [R7+0x1c400], desc[UR48][R2.64], !P1 ;  /* 0x1c40000002072fae */ /* 0x0001e2000c901d70 */
[----:B------:R-:W-:Y:S01]  /*b340*/  ISETP.GE.AND P2, PT, R34, 0x11, PT ;  /* 0x000000112200780c */ /* 0x000fe20003f46270 */
[----:B------:R-:W-:Y:S02]  /*b350*/  IMAD.MOV.U32 R13, RZ, RZ, R0 ;  /* 0x000000ffff0d7224 */ /* 0x000fe400078e0000 */
[----:B------:R-:W-:-:S10]  /*b360*/  IMAD.MOV.U32 R6, RZ, RZ, R14 ;  /* 0x000000ffff067224 */ /* 0x000fd400078e000e */
[----:B0-----:R-:W-:Y:S05]  /*b370*/  WARPSYNC.COLLECTIVE R15, `(.L_x_9127) ;  /* 0x000000000f087348 */ /* 0x001fea0003c00000 */
[----:B------:R1:W2:Y:S02]  /*b380*/  SHFL.IDX P6, R14, R13, R12, R11 ;  /* 0x0000000c0d0e7389 */ /* 0x0002a400000c000b */
[----:B012---:R-:W-:Y:S01]  /*b390*/  ENDCOLLECTIVE ;  /* 0x000000000000791b */ /* 0x007fe20003800000 */
.L_x_9127:
[----:B------:R-:W-:Y:S01]  /*b3a0*/  @P2 LEA R12, R4, UR37, 0x1 ;  /* 0x00000025040c2c11 */ /* 0x000fe2000f8e08ff */
[----:B------:R-:W-:Y:S01]  /*b3b0*/  IMAD.MOV.U32 R13, RZ, RZ, R5 ;  /* 0x000000ffff0d7224 */ /* 0x000fe200078e0005 */
[----:B------:R-:W-:-:S04]  /*b3c0*/  @P2 LEA R11, P0, R20, R14, 0x1 ;  /* 0x0000000e140b2211 */ /* 0x000fc800078008ff */
[----:B------:R-:W-:Y:S01]  /*b3d0*/  @P2 IADD3.X R6, RZ, R6, RZ, P0, !PT ;  /* 0x00000006ff062210 */ /* 0x000fe200007fe4ff */
[----:B------:R-:W-:Y:S02]  /*b3e0*/  @P2 IMAD.MOV.U32 R2, RZ, RZ, R11 ;  /* 0x000000ffff022224 */ /* 0x000fe400078e000b */
[----:B------:R-:W-:Y:S02]  /*b3f0*/  IMAD.MOV.U32 R11, RZ, RZ, 0x181f ;  /* 0x0000181fff0b7424 */ /* 0x000fe400078e00ff */
[----:B------:R-:W-:-:S05]  /*b400*/  @P2 IMAD.MOV.U32 R3, RZ, RZ, R6 ;  /* 0x000000ffff032224 */ /* 0x000fca00078e0006 */
[----:B------:R-:W-:Y:S01]  /*b410*/  @!PT LDS RZ, [RZ] ;  /* 0x00000000fffff984 */ /* 0x000fe20000000800 */
[----:B------:R-:W-:Y:S01]  /*b420*/  @!PT LDS RZ, [RZ] ;  /* 0x00000000fffff984 */ /* 0x000fe20000000800 */
[----:B------:R-:W-:Y:S01]  /*b430*/  @!PT LDS RZ, [RZ] ;  /* 0x00000000fffff984 */ /* 0x000fe20000000800 */
[----:B------:R0:W-:Y:S01]  /*b440*/  @P2 LDGSTS.E.BYPASS.LTC128B.128 [R12+0x1cc00], desc[UR48][R2.64], !P1 ;  /* 0x1cc00000020c2fae */ /* 0x0001e2000c901d70 */
[----:B------:R-:W-:Y:S01]  /*b450*/  ISETP.GE.AND P2, PT, R34, 0x21, PT ;  /* 0x000000212200780c */ /* 0x000fe20003f46270 */
[----:B0-----:R-:W-:-:S12]  /*b460*/  IMAD.MOV.U32 R12, RZ, RZ, 0x2 ;  /* 0x00000002ff0c7424 */ /* 0x001fd800078e00ff */
[----:B------:R-:W-:Y:S05]  /*b470*/  WARPSYNC.COLLECTIVE R15, `(.L_x_9128) ;  /* 0x000000000f087348 */ /* 0x000fea0003c00000 */
[----:B------:R0:W1:Y:S02]  /*b480*/  SHFL.IDX P6, R14, R13, R12, R11 ;  /* 0x0000000c0d0e7389 */ /* 0x00006400000c000b */
[----:B01----:R-:W-:Y:S01]  /*b490*/  ENDCOLLECTIVE ;  /* 0x000000000000791b */ /* 0x003fe20003800000 */
.L_x_9128:
[----:B------:R-:W-:Y:S02]  /*b4a0*/  IMAD.MOV.U32 R13, RZ, RZ, R0 ;  /* 0x000000ffff0d7224 */ /* 0x000fe400078e0000 */
[----:B------:R-:W-:-:S07]  /*b4b0*/  IMAD.MOV.U32 R9, RZ, RZ, R14 ;  /* 0x000000ffff097224 */ /* 0x000fce00078e000e */
[----:B------:R-:W-:Y:S05]  /*b4c0*/  WARPSYNC.COLLECTIVE R15, `(.L_x_9129) ;  /* 0x000000000f087348 */ /* 0x000fea0003c00000 */
[----:B------:R0:W1:Y:S02]  /*b4d0*/  SHFL.IDX P6, R14, R13, R12, R11 ;  /* 0x0000000c0d0e7389 */ /* 0x00006400000c000b */
[----:B01----:R-:W-:Y:S01]  /*b4e0*/  ENDCOLLECTIVE ;  /* 0x000000000000791b */ /* 0x003fe20003800000 */
.L_x_9129:
[----:B------:R-:W-:Y:S01]  /*b4f0*/  @P2 LEA R12, R4, UR37, 0x1 ;  /* 0x00000025040c2c11 */ /* 0x000fe2000f8e08ff */
[----:B------:R-:W-:Y:S01]  /*b500*/  IMAD.MOV.U32 R13, RZ, RZ, R5 ;  /* 0x000000ffff0d7224 */ /* 0x000fe200078e0005 */
[----:B------:R-:W-:-:S05]  /*b510*/  @P2 LEA R10, P0, R20, R14, 0x1 ;  /* 0x0000000e140a2211 */ /* 0x000fca00078008ff */
[----:B------:R-:W-:Y:S02]  /*b520*/  @P2 IMAD.X R9, RZ, RZ, R9, P0 ;  /* 0x000000ffff092224 */ /* 0x000fe400000e0609 */
[----:B------:R-:W-:Y:S02]  /*b530*/  @P2 IMAD.MOV.U32 R2, RZ, RZ, R10 ;  /* 0x000000ffff022224 */ /* 0x000fe400078e000a */
[----:B------:R-:W-:-:S05]  /*b540*/  @P2 IMAD.MOV.U32 R3, RZ, RZ, R9 ;  /* 0x000000ffff032224 */ /* 0x000fca00078e0009 */
[----:B------:R-:W-:Y:S01]  /*b550*/  @!PT LDS RZ, [RZ] ;  /* 0x00000000fffff984 */ /* 0x000fe20000000800 */
[----:B------:R-:W-:Y:S01]  /*b560*/  @!PT LDS RZ, [RZ] ;  /* 0x00000000fffff984 */ /* 0x000fe20000000800 */
[----:B------:R-:W-:Y:S01]  /*b570*/  @!PT LDS RZ, [RZ] ;  /* 0x00000000fffff984 */ /* 0x000fe20000000800 */
[----:B------:R0:W-:Y:S01]  /*b580*/  @P2 LDGSTS.E.BYPASS.LTC128B.128 [R12+0x1d400], desc[UR48][R2.64], !P1 ;  /* 0x1d400000020c2fae */ /* 0x0001e2000c901d70 */
[----:B------:R-:W-:Y:S01]  /*b590*/  ISETP.GE.AND P2, PT, R34, 0x31, PT ;  /* 0x000000312200780c */ /* 0x000fe20003f46270 */
[----:B0-----:R-:W-:-:S12]  /*b5a0*/  IMAD.MOV.U32 R12, RZ, RZ, 0x3 ;  /* 0x00000003ff0c7424 */ /* 0x001fd800078e00ff */
[----:B------:R-:W-:-:S07]  /*b5b0*/  @P2 LEA R9, R4, UR37, 0x1 ;  /* 0x0000002504092c11 */ /* 0x000fce000f8e08ff */
[----:B------:R-:W-:Y:S05]  /*b5c0*/  WARPSYNC.COLLECTIVE R15, `(.L_x_9130) ;  /* 0x000000000f087348 */ /* 0x000fea0003c00000 */
[----:B------:R0:W1:Y:S02]  /*b5d0*/  SHFL.IDX P6, R14, R13, R12, R11 ;  /* 0x0000000c0d0e7389 */ /* 0x00006400000c000b */
[----:B01----:R-:W-:Y:S01]  /*b5e0*/  ENDCOLLECTIVE ;  /* 0x000000000000791b */ /* 0x003fe20003800000 */
.L_x_9130:
[----:B------:R-:W-:Y:S02]  /*b5f0*/  IMAD.MOV.U32 R13, RZ, RZ, R0 ;  /* 0x000000ffff0d7224 */ /* 0x000fe400078e0000 */
[----:B------:R-:W-:-:S07]  /*b600*/  IMAD.MOV.U32 R7, RZ, RZ, R14 ;  /* 0x000000ffff077224 */ /* 0x000fce00078e000e */
[----:B------:R-:W-:Y:S05]  /*b610*/  WARPSYNC.COLLECTIVE R15, `(.L_x_9131) ;  /* 0x000000000f087348 */ /* 0x000fea0003c00000 */
[----:B------:R0:W1:Y:S02]  /*b620*/  SHFL.IDX P6, R14, R13, R12, R11 ;  /* 0x0000000c0d0e7389 */ /* 0x00006400000c000b */
[----:B01----:R-:W-:Y:S01]  /*b630*/  ENDCOLLECTIVE ;  /* 0x000000000000791b */ /* 0x003fe20003800000 */
.L_x_9131:
[----:B------:R-:W-:Y:S01]  /*b640*/  IMAD.MOV.U32 R13, RZ, RZ, R5 ;  /* 0x000000ffff0d7224 */ /* 0x000fe200078e0005 */
[----:B------:R-:W-:Y:S02]  /*b650*/  MOV R12, 0x4 ;  /* 0x00000004000c7802 */ /* 0x000fe40000000f00 */
[----:B------:R-:W-:-:S13]  /*b660*/  @P2 LEA R8, P0, R20, R14, 0x1 ;  /* 0x0000000e14082211 */ /* 0x000fda00078008ff */
[----:B------:R-:W-:Y:S05]  /*b670*/  WARPSYNC.COLLECTIVE R15, `(.L_x_9132) ;  /* 0x000000000f087348 */ /* 0x000fea0003c00000 */
[----:B------:R0:W1:Y:S02]  /*b680*/  SHFL.IDX P6, R14, R13, R12, R11 ;  /* 0x0000000c0d0e7389 */ /* 0x00006400000c000b */
[----:B01----:R-:W-:Y:S01]  /*b690*/  ENDCOLLECTIVE ;  /* 0x000000000000791b */ /* 0x003fe20003800000 */
.L_x_9132:
        /* <DEDUP_REMOVED lines=13> */
.L_x_9133:
[----:B------:R-:W-:Y:S01]  /*b770*/  @P2 LEA R7, R4, UR37, 0x1 ;  /* 0x0000002504072c11 */ /* 0x000fe2000f8e08ff */
[----:B------:R-:W-:Y:S02]  /*b780*/  IMAD.MOV.U32 R13, RZ, RZ, R5 ;  /* 0x000000ffff0d7224 */ /* 0x000fe400078e0005 */
[----:B------:R-:W-:Y:S01]  /*b790*/  IMAD.MOV.U32 R12, RZ, RZ, 0x5 ;  /* 0x00000005ff0c7424 */ /* 0x000fe200078e00ff */
[----:B------:R-:W-:-:S05]  /*b7a0*/  @P2 LEA R6, P0, R20, R14, 0x1 ;  /* 0x0000000e14062211 */ /* 0x000fca00078008ff */
[----:B------:R-:W-:Y:S02]  /*b7b0*/  @P2 IMAD.X R11, RZ, RZ, R2, P0 ;  /* 0x000000ffff0b2224 */ /* 0x000fe400000e0602 */
[----:B------:R-:W-:Y:S02]  /*b7c0*/  @P2 IMAD.MOV.U32 R2, RZ, RZ, R6 ;  /* 0x000000ffff022224 */ /* 0x000fe400078e0006 */
[----:B------:R-:W-:Y:S02]  /*b7d0*/  @P2 IMAD.MOV.U32 R3, RZ, RZ, R11 ;  /* 0x000000ffff032224 */ /* 0x000fe400078e000b */
[----:B------:R-:W-:-:S03]  /*b7e0*/  IMAD.MOV.U32 R11, RZ, RZ, 0x181f ;  /* 0x0000181fff0b7424 */ /* 0x000fc600078e00ff */
[----:B------:R-:W-:Y:S01]  /*b7f0*/  @!PT LDS RZ, [RZ] ;  /* 0x00000000fffff984 */ /* 0x000fe20000000800 */
[----:B------:R-:W-:Y:S01]  /*b800*/  @!PT LDS RZ, [RZ] ;  /* 0x00000000fffff984 */ /* 0x000fe20000000800 */
[----:B------:R-:W-:Y:S01]  /*b810*/  @!PT LDS RZ, [RZ] ;  /* 0x00000000fffff984 */ /* 0x000fe20000000800 */
[----:B------:R0:W-:Y:S04]  /*b820*/  @P2 LDGSTS.E.BYPASS.LTC128B.128 [R7+0x1e400], desc[UR48][R2.64], !P1 ;  /* 0x1e40000002072fae */ /* 0x0001e8000c901d70 */
[----:B0-----:R-:W-:Y:S05]  /*b830*/  WARPSYNC.COLLECTIVE R15, `(.L_x_9134) ;  /* 0x000000000f087348 */ /* 0x001fea0003c00000 */
[----:B------:R1:W2:Y:S02]  /*b840*/  SHFL.IDX P6, R14, R13, R12, R11 ;  /* 0x0000000c0d0e7389 */ /* 0x0002a400000c000b */
[----:B012---:R-:W-:Y:S01]  /*b850*/  ENDCOLLECTIVE ;  /* 0x000000000000791b */ /* 0x007fe20003800000 */
.L_x_9134:
[----:B------:R-:W-:Y:S02]  /*b860*/  IMAD.MOV.U32 R13, RZ, RZ, R0 ;  /* 0x000000ffff0d7224 */ /* 0x000fe400078e0000 */
[----:B------:R-:W-:-:S07]  /*b870*/  IMAD.MOV.U32 R5, RZ, RZ, R14 ;  /* 0x000000ffff057224 */ /* 0x000fce00078e000e */
[----:B------:R-:W-:Y:S05]  /*b880*/  WARPSYNC.COLLECTIVE R15, `(.L_x_9135) ;  /* 0x000000000f087348 */ /* 0x000fea0003c00000 */
[----:B------:R0:W1:Y:S02]  /*b890*/  SHFL.IDX P6, R14, R13, R12, R11 ;  /* 0x0000000c0d0e7389 */ /* 0x00006400000c000b */
[----:B01----:R-:W-:Y:S01]  /*b8a0*/  ENDCOLLECTIVE ;  /* 0x000000000000791b */ /* 0x003fe20003800000 */
.L_x_9135:
[----:B------:R-:W-:Y:S05]  /*b8b0*/  BRA `(.L_x_9136) ;  /* 0xffffffcc00dc7947 */ /* 0x000fea000383ffff */
.L_x_9081:
[----:B------:R-:W-:Y:S02]  /*b8c0*/  IMAD.MOV.U32 R13, RZ, RZ, R5 ;  /* 0x000000ffff0d7224 */ /* 0x000fe400078e0005 */
[----:B------:R-:W-:Y:S02]  /*b8d0*/  IMAD.MOV.U32 R12, RZ, RZ, RZ ;  /* 0x000000ffff0c7224 */ /* 0x000fe400078e00ff */
[----:B------:R-:W-:Y:S02]  /*b8e0*/  IMAD.MOV.U32 R11, RZ, RZ, 0x181f ;  /* 0x0000181fff0b7424 */ /* 0x000fe400078e00ff */
[----:B------:R-:W-:Y:S02]  /*b8f0*/  IMAD.MOV.U32 R15, RZ, RZ, -0x1 ;  /* 0xffffffffff0f7424 */ /* 0x000fe400078e00ff */
[----:B------:R-:W-:-:S07]  /*b900*/  IMAD.IADD R0, R36, 0x1, R0 ;  /* 0x0000000124007824 */ /* 0x000fce00078e0200 */
[----:B-1----:R-:W-:Y:S05]  /*b910*/  WARPSYNC.COLLECTIVE R15, `(.L_x_9137) ;  /* 0x000000000f087348 */ /* 0x002fea0003c00000 */
[----:B------:R0:W2:Y:S02]  /*b920*/  SHFL.IDX P6, R14, R13, R12, R11 ;  /* 0x0000000c0d0e7389 */ /* 0x0000a400000c000b */
[----:B012---:R-:W-:Y:S01]  /*b930*/  ENDCOLLECTIVE ;  /* 0x000000000000791b */ /* 0x007fe20003800000 */
.L_x_9137:
[C---:B------:R-:W-:Y:S01]  /*b940*/  VIADD R6, R0.reuse, 0x10 ;  /* 0x0000001000067836 */ /* 0x040fe20000000000 */
[----:B------:R-:W-:Y:S01]  /*b950*/  ISETP.GE.AND P0, PT, R0, UR39, PT ;  /* 0x0000002700007c0c */ /* 0x000fe2000bf06270 */
[----:B------:R-:W-:Y:S02]  /*b960*/  IMAD.MOV.U32 R13, RZ, RZ, R4 ;  /* 0x000000ffff0d7224 */ /* 0x000fe400078e0004 */
[----:B------:R-:W-:-:S10]  /*b970*/  IMAD.MOV.U32 R2, RZ, RZ, R14 ;  /* 0x000000ffff027224 */ /* 0x000fd400078e000e */
[----:B------:R-:W-:Y:S05]  /*b980*/  WARPSYNC.COLLECTIVE R15, `(.L_x_9138) ;  /* 0x000000000f087348 */ /* 0x000fea0003c00000 */
[----:B------:R0:W1:Y:S02]  /*b990*/  SHFL.IDX P6, R14, R13, R12, R11 ;  /* 0x0000000c0d0e7389 */ /* 0x00006400000c000b */
[----:B01----:R-:W-:Y:S01]  /*b9a0*/  ENDCOLLECTIVE ;  /* 0x000000000000791b */ /* 0x003fe20003800000 */
.L_x_9138:
        /* <DEDUP_REMOVED lines=8> */
.L_x_9139:
[----:B------:R-:W-:Y:S01]  /*ba30*/  @!PT LDS RZ, [RZ] ;  /* 0x00000000fffff984 */ /* 0x000fe20000000800 */
[----:B------:R-:W-:Y:S01]  /*ba40*/  @!PT LDS RZ, [RZ] ;  /* 0x00000000fffff984 */ /* 0x000fe20000000800 */
[----:B------:R-:W-:Y:S01]  /*ba50*/  @!PT LDS RZ, [RZ] ;  /* 0x00000000fffff984 */ /* 0x000fe20000000800 */
[----:B------:R0:W-:Y:S01]  /*ba60*/  @!P0 LDGSTS.E.BYPASS.LTC128B.128 [R20+0x18400], desc[UR48][R2.64], !P5 ;  /* 0x1840000002148fae */ /* 0x0001e2000e901d70 */
[----:B------:R-:W-:Y:S01]  /*ba70*/  ISETP.GE.AND P0, PT, R6, UR39, PT ;  /* 0x0000002706007c0c */ /* 0x000fe2000bf06270 */
[----:B------:R-:W-:Y:S02]  /*ba80*/  IMAD.MOV.U32 R13, RZ, RZ, R4 ;  /* 0x000000ffff0d7224 */ /* 0x000fe400078e0004 */
[----:B------:R-:W-:-:S10]  /*ba90*/  IMAD.MOV.U32 R6, RZ, RZ, R14 ;  /* 0x000000ffff067224 */ /* 0x000fd400078e000e */
[----:B0-----:R-:W-:Y:S05]  /*baa0*/  WARPSYNC.COLLECTIVE R15, `(.L_x_9140) ;  /* 0x000000000f087348 */ /* 0x001fea0003c00000 */
[----:B------:R1:W2:Y:S02]  /*bab0*/  SHFL.IDX P6, R14, R13, R12, R11 ;  /* 0x0000000c0d0e7389 */ /* 0x0002a400000c000b */
[----:B012---:R-:W-:Y:S01]  /*bac0*/  ENDCOLLECTIVE ;  /* 0x000000000000791b */ /* 0x007fe20003800000 */
.L_x_9140:
[----:B------:R-:W-:Y:S02]  /*bad0*/  IMAD.MOV.U32 R13, RZ, RZ, R5 ;  /* 0x000000ffff0d7224 */ /* 0x000fe400078e0005 */
[----:B------:R-:W-:Y:S01]  /*bae0*/  IMAD.MOV.U32 R12, RZ, RZ, 0x2 ;  /* 0x00000002ff0c7424 */ /* 0x000fe200078e00ff */
[----:B------:R-:W-:-:S13]  /*baf0*/  @!P0 LEA R2, P1, R21, R14, 0x1 ;  /* 0x0000000e15028211 */ /* 0x000fda00078208ff */
[----:B------:R-:W-:Y:S05]  /*bb00*/  WARPSYNC.COLLECTIVE R15, `(.L_x_9141) ;  /* 0x000000000f087348 */ /* 0x000fea0003c00000 */
[----:B------:R0:W1:Y:S02]  /*bb10*/  SHFL.IDX P6, R14, R13, R12, R11 ;  /* 0x0000000c0d0e7389 */ /* 0x00006400000c000b */
[----:B01----:R-:W-:Y:S01]  /*bb20*/  ENDCOLLECTIVE ;  /* 0x000000000000791b */ /* 0x003fe20003800000 */
.L_x_9141:
        /* <DEDUP_REMOVED lines=12> */
.L_x_9142:
[----:B------:R-:W-:Y:S02]  /*bbf0*/  IMAD.MOV.U32 R13, RZ, RZ, R5 ;  /* 0x000000ffff0d7224 */ /* 0x000fe400078e0005 */
[----:B------:R-:W-:Y:S01]  /*bc00*/  IMAD.MOV.U32 R12, RZ, RZ, 0x3 ;  /* 0x00000003ff0c7424 */ /* 0x000fe200078e00ff */
[----:B------:R-:W-:-:S13]  /*bc10*/  @!P0 LEA R2, P1, R21, R14, 0x1 ;  /* 0x0000000e15028211 */ /* 0x000fda00078208ff */
[----:B------:R-:W-:Y:S05]  /*bc20*/  WARPSYNC.COLLECTIVE R15, `(.L_x_9143) ;  /* 0x000000000f087348 */ /* 0x000fea0003c00000 */
[----:B------:R0:W1:Y:S02]  /*bc30*/  SHFL.IDX P6, R14, R13, R12, R11 ;  /* 0x0000000c0d0e7389 */ /* 0x00006400000c000b */
[----:B01----:R-:W-:Y:S01]  /*bc40*/  ENDCOLLECTIVE ;  /* 0x000000000000791b */ /* 0x003fe20003800000 */
.L_x_9143:
[----:B------:R-:W-:Y:S02]  /*bc50*/  @!P0 IMAD.X R3, RZ, RZ, R6, P1 ;  /* 0x000000ffff038224 */ /* 0x000fe400008e0606 */
[----:B------:R-:W-:-:S03]  /*bc60*/  VIADD R6, R0, 0x30 ;  /* 0x0000003000067836 */ /* 0x000fc60000000000 */
[----:B------:R-:W-:Y:S01]  /*bc70*/  @!PT LDS RZ, [RZ] ;  /* 0x00000000fffff984 */ /* 0x000fe20000000800 */
[----:B------:R-:W-:Y:S01]  /*bc80*/  @!PT LDS RZ, [RZ] ;  /* 0x00000000fffff984 */ /* 0x000fe20000000800 */
[----:B------:R-:W-:Y:S01]  /*bc90*/  @!PT LDS RZ, [RZ] ;  /* 0x00000000fffff984 */ /* 0x000fe20000000800 */
[----:B------:R0:W-:Y:S02]  /*bca0*/  @!P0 LDGSTS.E.BYPASS.LTC128B.128 [R20+0x19400], desc[UR48][R2.64], !P5 ;  /* 0x1940000002148fae */ /* 0x0001e4000e901d70 */
[----:B------:R-:W-:Y:S02]  /*bcb0*/  ISETP.GE.AND P0, PT, R6, UR39, PT ;  /* 0x0000002706007c0c */ /* 0x000fe4000bf06270 */
[----:B------:R-:W-:Y:S01]  /*bcc0*/  MOV R13, R4 ;  /* 0x00000004000d7202 */ /* 0x000fe20000000f00 */
[----:B------:R-:W-:-:S10]  /*bcd0*/  IMAD.MOV.U32 R6, RZ, RZ, R14 ;  /* 0x000000ffff067224 */ /* 0x000fd400078e000e */
[----:B0-----:R-:W-:Y:S05]  /*bce0*/  WARPSYNC.COLLECTIVE R15, `(.L_x_9144) ;  /* 0x000000000f087348 */ /* 0x001fea0003c00000 */
[----:B------:R1:W2:Y:S02]  /*bcf0*/  SHFL.IDX P6, R14, R13, R12, R11 ;  /* 0x0000000c0d0e7389 */ /* 0x0002a400000c000b */
[----:B012---:R-:W-:Y:S01]  /*bd00*/  ENDCOLLECTIVE ;  /* 0x000000000000791b */ /* 0x007fe20003800000 */
.L_x_9144:
[----:B------:R-:W-:Y:S02]  /*bd10*/  IMAD.MOV.U32 R13, RZ, RZ, R5 ;  /* 0x000000ffff0d7224 */ /* 0x000fe400078e0005 */
[----:B------:R-:W-:Y:S01]  /*bd20*/  IMAD.MOV.U32 R12, RZ, RZ, 0x4 ;  /* 0x00000004ff0c7424 */ /* 0x000fe200078e00ff */
[----:B------:R-:W-:-:S13]  /*bd30*/  @!P0 LEA R2, P1, R21, R14, 0x1 ;  /* 0x0000000e15028211 */ /* 0x000fda00078208ff */
[----:B------:R-:W-:Y:S05]  /*bd40*/  WARPSYNC.COLLECTIVE R15, `(.L_x_9145) ;  /* 0x000000000f087348 */ /* 0x000fea0003c00000 */
[----:B------:R0:W1:Y:S02]  /*bd50*/  SHFL.IDX P6, R14, R13, R12, R11 ;  /* 0x0000000c0d0e7389 */ /* 0x00006400000c000b */
[----:B01----:R-:W-:Y:S01]  /*bd60*/  ENDCOLLECTIVE ;  /* 0x000000000000791b */ /* 0x003fe20003800000 */
.L_x_9145:
        /* <DEDUP_REMOVED lines=12> */
.L_x_9146:
[----:B------:R-:W-:Y:S02]  /*be30*/  IMAD.MOV.U32 R13, RZ, RZ, R5 ;  /* 0x000000ffff0d7224 */ /* 0x000fe400078e0005 */
[----:B------:R-:W-:Y:S01]  /*be40*/  IMAD.MOV.U32 R12, RZ, RZ, 0x5 ;  /* 0x00000005ff0c7424 */ /* 0x000fe200078e00ff */
[----:B------:R-:W-:-:S13]  /*be50*/  @!P0 LEA R2, P1, R21, R14, 0x1 ;  /* 0x0000000e15028211 */ /* 0x000fda00078208ff */
[----:B------:R-:W-:Y:S05]  /*be60*/  WARPSYNC.COLLECTIVE R15, `(.L_x_9147) ;  /* 0x000000000f087348 */ /* 0x000fea0003c00000 */
[----:B------:R0:W1:Y:S02]  /*be70*/  SHFL.IDX P6, R14, R13, R12, R11 ;  /* 0x0000000c0d0e7389 */ /* 0x00006400000c000b */
[----:B01----:R-:W-:Y:S01]  /*be80*/  ENDCOLLECTIVE ;  /* 0x000000000000791b */ /* 0x003fe20003800000 */
.L_x_9147:
        /* <DEDUP_REMOVED lines=12> */
.L_x_9148:
[----:B------:R-:W-:Y:S02]  /*bf50*/  IMAD.MOV.U32 R13, RZ, RZ, R5 ;  /* 0x000000ffff0d7224 */ /* 0x000fe400078e0005 */
[----:B------:R-:W-:Y:S01]  /*bf60*/  IMAD.MOV.U32 R12, RZ, RZ, 0x6 ;  /* 0x00000006ff0c7424 */ /* 0x000fe200078e00ff */
[----:B------:R-:W-:-:S13]  /*bf70*/  @!P0 LEA R2, P1, R21, R14, 0x1 ;  /* 0x0000000e15028211 */ /* 0x000fda00078208ff */
[----:B------:R-:W-:Y:S05]  /*bf80*/  WARPSYNC.COLLECTIVE R15, `(.L_x_9149) ;  /* 0x000000000f087348 */ /* 0x000fea0003c00000 */
[----:B------:R0:W1:Y:S02]  /*bf90*/  SHFL.IDX P6, R14, R13, R12, R11 ;  /* 0x0000000c0d0e7389 */ /* 0x00006400000c000b */
[----:B01----:R-:W-:Y:S01]  /*bfa0*/  ENDCOLLECTIVE ;  /* 0x000000000000791b */ /* 0x003fe20003800000 */
.L_x_9149:
        /* <DEDUP_REMOVED lines=12> */
.L_x_9150:
[----:B------:R-:W-:Y:S02]  /*c070*/  IMAD.MOV.U32 R13, RZ, RZ, R5 ;  /* 0x000000ffff0d7224 */ /* 0x000fe400078e0005 */
[----:B------:R-:W-:Y:S01]  /*c080*/  IMAD.MOV.U32 R12, RZ, RZ, 0x7 ;  /* 0x00000007ff0c7424 */ /* 0x000fe200078e00ff */
[----:B------:R-:W-:-:S13]  /*c090*/  @!P0 LEA R2, P1, R21, R14, 0x1 ;  /* 0x0000000e15028211 */ /* 0x000fda00078208ff */
[----:B------:R-:W-:Y:S05]  /*c0a0*/  WARPSYNC.COLLECTIVE R15, `(.L_x_9151) ;  /* 0x000000000f087348 */ /* 0x000fea0003c00000 */
[----:B------:R0:W1:Y:S02]  /*c0b0*/  SHFL.IDX P6, R14, R13, R12, R11 ;  /* 0x0000000c0d0e7389 */ /* 0x00006400000c000b */
[----:B01----:R-:W-:Y:S01]  /*c0c0*/  ENDCOLLECTIVE ;  /* 0x000000000000791b */ /* 0x003fe20003800000 */
.L_x_9151:
[----:B------:R-:W-:-:S05]  /*c0d0*/  @!P0 IMAD.X R3, RZ, RZ, R6, P1 ;  /* 0x000000ffff038224 */ /* 0x000fca00008e0606 */
        /* <DEDUP_REMOVED lines=9> */
.L_x_9152:
[----:B------:R-:W-:Y:S05]  /*c170*/  BRA `(.L_x_9153) ;  /* 0xffffffcc00e87947 */ /* 0x000fea000383ffff */
.L_x_9083:
[----:B0-----:R-:W-:-:S04]  /*c180*/  IMAD.U32 R3, RZ, RZ, UR37 ;  /* 0x00000025ff037e24 */ /* 0x001fc8000f8e00ff */
[----:B------:R0:W2:Y:S03]  /*c190*/  SYNCS.PHASECHK.TRANS64.TRYWAIT P0, [R3+URZ+0x22820], R0 ;  /* 0x02282000030075a7 */ /* 0x0000a6000800017f */
[----:B--2---:R-:W-:Y:S05]  /*c1a0*/  @!P0 NANOSLEEP.SYNCS 0x989680 ;  /* 0x009896800000895d */ /* 0x004fea0003900000 */
[----:B------:R-:W2:Y:S02]  /*c1b0*/  @!P0 SYNCS.PHASECHK.TRANS64 P0, [R3+URZ+0x22820], R0 ;  /* 0x02282000030085a7 */ /* 0x000ea4000800007f */
[----:B--2---:R-:W-:Y:S05]  /*c1c0*/  @!P0 BRA `(.L_x_9083) ;  /* 0xfffffffc00ec8947 */ /* 0x004fea000383ffff */
[----:B------:R-:W-:Y:S05]  /*c1d0*/  BRA `(.L_x_9154) ;  /* 0xffffffd0001c7947 */ /* 0x000fea000383ffff */
.L_x_9086:
[----:B0-----:R0:W2:Y:S02]  /*c1e0*/  SYNCS.PHASECHK.TRANS64.TRYWAIT P0, [R22+URZ+0x22860], R3 ;  /* 0x02286003160075a7 */ /* 0x0010a4000800017f */
[----:B--2---:R-:W-:Y:S05]  /*c1f0*/  @!P0 NANOSLEEP.SYNCS 0x989680 ;  /* 0x009896800000895d */ /* 0x004fea0003900000 */
[----:B------:R-:W2:Y:S02]  /*c200*/  @!P0 SYNCS.PHASECHK.TRANS64 P0, [R22+URZ+0x22860], R3 ;  /* 0x02286003160085a7 */ /* 0x000ea4000800007f */
[----:B--2---:R-:W-:Y:S05]  /*c210*/  @!P0 BRA `(.L_x_9086) ;  /* 0xfffffffc00f08947 */ /* 0x004fea000383ffff */
[----:B------:R-:W-:Y:S05]  /*c220*/  BRA `(.L_x_9155) ;  /* 0xffffffd0002c7947 */ /* 0x000fea000383ffff */
.L_x_9087:
        /* <DEDUP_REMOVED lines=8> */
.L_x_9157:
[----:B------:R-:W-:Y:S05]  /*c2b0*/  BSYNC B0 ;  /* 0x0000000000007941 */ /* 0x000fea0003800000 */
.L_x_9156:
[----:B------:R-:W0:Y:S01]  /*c2c0*/  S2R R4, SR_TID.X ;  /* 0x0000000000047919 */ /* 0x000e220000002100 */
[----:B------:R-:W-:Y:S01]  /*c2d0*/  IMAD.MOV.U32 R13, RZ, RZ, R8 ;  /* 0x000000ffff0d7224 */ /* 0x000fe200078e0008 */
[----:B------:R-:W-:Y:S01]  /*c2e0*/  LOP3.LUT P3, RZ, R35, 0x4, RZ, 0xc0, !PT ;  /* 0x0000000423ff7812 */ /* 0x000fe2000786c0ff */
[----:B------:R-:W-:Y:S01]  /*c2f0*/  IMAD.MOV.U32 R12, RZ, RZ, RZ ;  /* 0x000000ffff0c7224 */ /* 0x000fe200078e00ff */
[C---:B------:R-:W-:Y:S01]  /*c300*/  LOP3.LUT P2, RZ, R16.reuse, 0x80000000, RZ, 0xc0, !PT ;  /* 0x8000000010ff7812 */ /* 0x040fe2000784c0ff */
[----:B------:R-:W-:Y:S01]  /*c310*/  IMAD.MOV.U32 R11, RZ, RZ, 0x181f ;  /* 0x0000181fff0b7424 */ /* 0x000fe200078e00ff */
[C---:B------:R-:W-:Y:S01]  /*c320*/  LOP3.LUT P1, RZ, R16.reuse, 0x4000000, RZ, 0xc0, !PT ;  /* 0x0400000010ff7812 */ /* 0x040fe2000782c0ff */
[----:B------:R-:W-:Y:S01]  /*c330*/  IMAD.MOV.U32 R15, RZ, RZ, -0x1 ;  /* 0xffffffffff0f7424 */ /* 0x000fe200078e00ff */
[----:B------:R-:W-:Y:S01]  /*c340*/  LOP3.LUT P4, RZ, R16, 0x200000, RZ, 0xc0, !PT ;  /* 0x0020000010ff7812 */ /* 0x000fe2000788c0ff */
[----:B------:R-:W-:Y:S01]  /*c350*/  IMAD.MOV.U32 R3, RZ, RZ, R14 ;  /* 0x000000ffff037224 */ /* 0x000fe200078e000e */
[----:B------:R-:W-:-:S11]  /*c360*/  LEA R6, R6, UR37, 0x1 ;  /* 0x0000002506067c11 */ /* 0x000fd6000f8e08ff */
[----:B0-----:R-:W-:Y:S05]  /*c370*/  WARPSYNC.COLLECTIVE R15, `(.L_x_9158) ;  /* 0x000000000f087348 */ /* 0x001fea0003c00000 */
[----:B------:R1:W2:Y:S02]  /*c380*/  SHFL.IDX P6, R14, R13, R12, R11 ;  /* 0x0000000c0d0e7389 */ /* 0x0002a400000c000b */
[----:B012---:R-:W-:Y:S01]  /*c390*/  ENDCOLLECTIVE ;  /* 0x000000000000791b */ /* 0x007fe20003800000 */
.L_x_9158:
[----:B------:R-:W-:Y:S01]  /*c3a0*/  LOP3.LUT P5, RZ, R16, 0x40000, RZ, 0xc0, !PT ;  /* 0x0004000010ff7812 */ /* 0x000fe200078ac0ff */
        /* <DEDUP_REMOVED lines=8> */
.L_x_9159:
[----:B------:R-:W-:-:S04]  /*c430*/  SHF.L.U32 R0, R4, 0x1, RZ ;  /* 0x0000000104007819 */ /* 0x000fc800000006ff */
[----:B------:R-:W-:-:S05]  /*c440*/  IADD3 R2, P0, R2, R0, RZ ;  /* 0x0000000002027210 */ /* 0x000fca0007f1e0ff */
[----:B------:R-:W-:Y:S02]  /*c450*/  IMAD.X R3, RZ, RZ, R3, P0 ;  /* 0x000000ffff037224 */ /* 0x000fe400000e0603 */
[----:B------:R-:W-:-:S03]  /*c460*/  IMAD.MOV.U32 R13, RZ, RZ, R8 ;  /* 0x000000ffff0d7224 */ /* 0x000fc600078e0008 */
[----:B------:R-:W-:Y:S01]  /*c470*/  @!PT LDS RZ, [RZ] ;  /* 0x00000000fffff984 */ /* 0x000fe20000000800 */
[----:B------:R-:W-:Y:S01]  /*c480*/  @!PT LDS RZ, [RZ] ;  /* 0x00000000fffff984 */ /* 0x000fe20000000800 */
[----:B------:R-:W-:Y:S01]  /*c490*/  @!PT LDS RZ, [RZ] ;  /* 0x00000000fffff984 */ /* 0x000fe20000000800 */
[----:B------:R-:W-:Y:S01]  /*c4a0*/  LDGSTS.E.BYPASS.LTC128B.128 [R6+0x400], desc[UR48][R2.64], !P3 ;  /* 0x0040000002067fae */ /* 0x000fe2000d901d70 */
[----:B------:R-:W-:-:S03]  /*c4b0*/  LOP3.LUT P3, RZ, R35, 0x2, RZ, 0xc0, !PT ;  /* 0x0000000223ff7812 */ /* 0x000fc6000786c0ff */
[----:B------:R-:W-:Y:S01]  /*c4c0*/  LDGSTS.E.BYPASS.LTC128B.128 [R6+0x3400], desc[UR48][R2.64+0x80], !P2 ;  /* 0x0340008002067fae */ /* 0x000fe2000d101d70 */
[----:B------:R-:W-:-:S03]  /*c4d0*/  LOP3.LUT P2, RZ, R16, 0x40000000, RZ, 0xc0, !PT ;  /* 0x4000000010ff7812 */ /* 0x000fc6000784c0ff */
        /* <DEDUP_REMOVED lines=8> */
.L_x_9160:
[----:B------:R-:W-:Y:S02]  /*c560*/  IMAD.MOV.U32 R13, RZ, RZ, R7 ;  /* 0x000000ffff0d7224 */ /* 0x000fe400078e0007 */
[----:B------:R-:W-:Y:S02]  /*c570*/  IMAD.MOV.U32 R12, RZ, RZ, 0x2 ;  /* 0x00000002ff0c7424 */ /* 0x000fe400078e00ff */
[----:B------:R-:W-:-:S07]  /*c580*/  IMAD.MOV.U32 R2, RZ, RZ, R14 ;  /* 0x000000ffff027224 */ /* 0x000fce00078e000e */
[----:B------:R-:W-:Y:S05]  /*c590*/  WARPSYNC.COLLECTIVE R15, `(.L_x_9161) ;  /* 0x000000000f087348 */ /* 0x000fea0003c00000 */
[----:B------:R0:W1:Y:S02]  /*c5a0*/  SHFL.IDX P6, R14, R13, R12, R11 ;  /* 0x0000000c0d0e7389 */ /* 0x00006400000c000b */
[----:B01----:R-:W-:Y:S01]  /*c5b0*/  ENDCOLLECTIVE ;  /* 0x000000000000791b */ /* 0x003fe20003800000 */
.L_x_9161:
[----:B------:R-:W-:-:S05]  /*c5c0*/  IADD3 R2, P0, R2, R0, RZ ;  /* 0x0000000002027210 */ /* 0x000fca0007f1e0ff */
[----:B------:R-:W-:-:S05]  /*c5d0*/  IMAD.X R3, RZ, RZ, R3, P0 ;  /* 0x000000ffff037224 */ /* 0x000fca00000e0603 */
[----:B------:R-:W-:Y:S01]  /*c5e0*/  @!PT LDS RZ, [RZ] ;  /* 0x00000000fffff984 */ /* 0x000fe20000000800 */
[----:B------:R-:W-:Y:S01]  /*c5f0*/  @!PT LDS RZ, [RZ] ;  /* 0x00000000fffff984 */ /* 0x000fe20000000800 */
[----:B------:R-:W-:Y:S01]  /*c600*/  @!PT LDS RZ, [RZ] ;  /* 0x00000000fffff984 */ /* 0x000fe20000000800 */
[----:B------:R-:W-:Y:S01]  /*c610*/  LDGSTS.E.BYPASS.LTC128B.128 [R6+0xc00], desc[UR48][R2.64], !P3 ;  /* 0x00c0000002067fae */ /* 0x000fe2000d901d70 */
[----:B------:R-:W-:Y:S01]  /*c620*/  IMAD.MOV.U32 R13, RZ, RZ, R8 ;  /* 0x000000ffff0d7224 */ /* 0x000fe200078e0008 */
[----:B------:R-:W-:Y:S02]  /*c630*/  LOP3.LUT P3, RZ, R35, 0x1, RZ, 0xc0, !PT ;  /* 0x0000000123ff7812 */ /* 0x000fe4000786c0ff */
        /* <DEDUP_REMOVED lines=10> */
.L_x_9162:
[----:B------:R-:W-:Y:S02]  /*c6e0*/  IMAD.MOV.U32 R13, RZ, RZ, R7 ;  /* 0x000000ffff0d7224 */ /* 0x000fe400078e0007 */
[----:B------:R-:W-:Y:S02]  /*c6f0*/  IMAD.MOV.U32 R12, RZ, RZ, 0x3 ;  /* 0x00000003ff0c7424 */ /* 0x000fe400078e00ff */
[----:B------:R-:W-:-:S07]  /*c700*/  IMAD.MOV.U32 R2, RZ, RZ, R14 ;  /* 0x000000ffff027224 */ /* 0x000fce00078e000e */
[----:B------:R-:W-:Y:S05]  /*c710*/  WARPSYNC.COLLECTIVE R15, `(.L_x_9163) ;  /* 0x000000000f087348 */ /* 0x000fea0003c00000 */
[----:B------:R0:W1:Y:S02]  /*c720*/  SHFL.IDX P6, R14, R13, R12, R11 ;  /* 0x0000000c0d0e7389 */ /* 0x00006400000c000b */
[----:B01----:R-:W-:Y:S01]  /*c730*/  ENDCOLLECTIVE ;  /* 0x000000000000791b */ /* 0x003fe20003800000 */
.L_x_9163:
[----:B------:R-:W-:-:S05]  /*c740*/  IADD3 R2, P0, R2, R0, RZ ;  /* 0x0000000002027210 */ /* 0x000fca0007f1e0ff */
[----:B------:R-:W-:-:S05]  /*c750*/  IMAD.X R3, RZ, RZ, R3, P0 ;  /* 0x000000ffff037224 */ /* 0x000fca00000e0603 */
[----:B------:R-:W-:Y:S01]  /*c760*/  @!PT LDS RZ, [RZ] ;  /* 0x00000000fffff984 */ /* 0x000fe20000000800 */
[----:B------:R-:W-:Y:S01]  /*c770*/  @!PT LDS RZ, [RZ] ;  /* 0x00000000fffff984 */ /* 0x000fe20000000800 */
[----:B------:R-:W-:Y:S01]  /*c780*/  @!PT LDS RZ, [RZ] ;  /* 0x00000000fffff984 */ /* 0x000fe20000000800 */
[----:B------:R-:W-:Y:S01]  /*c790*/  LDGSTS.E.BYPASS.LTC128B.128 [R6+0x1400], desc[UR48][R2.64], !P3 ;  /* 0x0140000002067fae */ /* 0x000fe2000d901d70 */
[----:B------:R-:W-:Y:S01]  /*c7a0*/  IMAD.MOV.U32 R13, RZ, RZ, R8 ;  /* 0x000000ffff0d7224 */ /* 0x000fe200078e0008 */
[C---:B------:R-:W-:Y:S02]  /*c7b0*/  LOP3.LUT P3, RZ, R16.reuse, 0x10000000, RZ, 0xc0, !PT ;  /* 0x1000000010ff7812 */ /* 0x040fe4000786c0ff */
        /* <DEDUP_REMOVED lines=10> */
.L_x_9164:
[----:B------:R-:W-:Y:S02]  /*c860*/  IMAD.MOV.U32 R13, RZ, RZ, R7 ;  /* 0x000000ffff0d7224 */ /* 0x000fe400078e0007 */
[----:B------:R-:W-:Y:S01]  /*c870*/  IMAD.MOV.U32 R12, RZ, RZ, 0x4 ;  /* 0x00000004ff0c7424 */ /* 0x000fe200078e00ff */
[----:B------:R-:W-:-:S07]  /*c880*/  MOV R2, R14 ;  /* 0x0000000e00027202 */ /* 0x000fce0000000f00 */
[----:B------:R-:W-:Y:S05]  /*c890*/  WARPSYNC.COLLECTIVE R15, `(.L_x_9165) ;  /* 0x000000000f087348 */ /* 0x000fea0003c00000 */
[----:B------:R0:W1:Y:S02]  /*c8a0*/  SHFL.IDX P6, R14, R13, R12, R11 ;  /* 0x0000000c0d0e7389 */ /* 0x00006400000c000b */
[----:B01----:R-:W-:Y:S01]  /*c8b0*/  ENDCOLLECTIVE ;  /* 0x000000000000791b */ /* 0x003fe20003800000 */
.L_x_9165:
[----:B------:R-:W-:-:S05]  /*c8c0*/  IADD3 R2, P0, R2, R0, RZ ;  /* 0x0000000002027210 */ /* 0x000fca0007f1e0ff */
[----:B------:R-:W-:-:S05]  /*c8d0*/  IMAD.X R3, RZ, RZ, R3, P0 ;  /* 0x000000ffff037224 */ /* 0x000fca00000e0603 */
[----:B------:R-:W-:Y:S01]  /*c8e0*/  @!PT LDS RZ, [RZ] ;  /* 0x00000000fffff984 */ /* 0x000fe20000000800 */
[----:B------:R-:W-:Y:S01]  /*c8f0*/  @!PT LDS RZ, [RZ] ;  /* 0x00000000fffff984 */ /* 0x000fe20000000800 */
[----:B------:R-:W-:Y:S01]  /*c900*/  @!PT LDS RZ, [RZ] ;  /* 0x00000000fffff984 */ /* 0x000fe20000000800 */
[----:B------:R-:W-:Y:S01]  /*c910*/  LDGSTS.E.BYPASS.LTC128B.128 [R6+0x1c00], desc[UR48][R2.64], !P3 ;  /* 0x01c0000002067fae */ /* 0x000fe2000d901d70 */
[C---:B------:R-:W-:Y:S01]  /*c920*/  LOP3.LUT P3, RZ, R16.reuse, 0x20000, RZ, 0xc0, !PT ;  /* 0x0002000010ff7812 */ /* 0x040fe2000786c0ff */
[----:B------:R-:W-:Y:S02]  /*c930*/  IMAD.MOV.U32 R13, RZ, RZ, R8 ;  /* 0x000000ffff0d7224 */ /* 0x000fe400078e0008 */
[----:B------:R-:W-:Y:S01]  /*c940*/  LDGSTS.E.BYPASS.LTC128B.128 [R6+0x4c00], desc[UR48][R2.64+0x80], !P2 ;  /* 0x04c0008002067fae */ /* 0x000fe2000d101d70 */
[----:B------:R-:W-:-:S03]  /*c950*/  LOP3.LUT P2, RZ, R16, 0x10000, RZ, 0xc0, !PT ;  /* 0x0001000010ff7812 */ /* 0x000fc6000784c0ff */
[----:B------:R-:W-:Y:S01]  /*c960*/  LDGSTS.E.BYPASS.LTC128B.128 [R6+0x7c00], desc[UR48][R2.64+0x100], !P1 ;  /* 0x07c0010002067fae */ /* 0x000fe2000c901d70 */
[----:B------:R-:W-:-:S03]  /*c970*/  LOP3.LUT P1, RZ, R16, 0x8000, RZ, 0xc0, !PT ;  /* 0x0000800010ff7812 */ /* 0x000fc6000782c0ff */
[----:B------:R0:W-:Y:S02]  /*c980*/  LDGSTS.E.BYPASS.LTC128B.128 [R6+0xac00], desc[UR48][R2.64+0x180], !P5 ;  /* 0x0ac0018002067fae */ /* 0x0001e4000e901d70 */
[----:B0-----:R-:W-:-:S08]  /*c990*/  IMAD.MOV.U32 R3, RZ, RZ, R14 ;  /* 0x000000ffff037224 */ /* 0x001fd000078e000e */
[----:B------:R-:W-:Y:S05]  /*c9a0*/  WARPSYNC.COLLECTIVE R15, `(.L_x_9166) ;  /* 0x000000000f087348 */ /* 0x000fea0003c00000 */
[----:B------:R0:W1:Y:S02]  /*c9b0*/  SHFL.IDX P6, R14, R13, R12, R11 ;  /* 0x0000000c0d0e7389 */ /* 0x00006400000c000b */
[----:B01----:R-:W-:Y:S01]  /*c9c0*/  ENDCOLLECTIVE ;  /* 0x000000000000791b */ /* 0x003fe20003800000 */
.L_x_9166:
[----:B------:R-:W-:Y:S02]  /*c9d0*/  IMAD.MOV.U32 R13, RZ, RZ, R7 ;  /* 0x000000ffff0d7224 */ /* 0x000fe400078e0007 */
[----:B------:R-:W-:Y:S02]  /*c9e0*/  IMAD.MOV.U32 R12, RZ, RZ, 0x5 ;  /* 0x00000005ff0c7424 */ /* 0x000fe400078e00ff */
[----:B------:R-:W-:-:S07]  /*c9f0*/  IMAD.MOV.U32 R2, RZ, RZ, R14 ;  /* 0x000000ffff027224 */ /* 0x000fce00078e000e */
[----:B------:R-:W-:Y:S05]  /*ca00*/  WARPSYNC.COLLECTIVE R15, `(.L_x_9167) ;  /* 0x000000000f087348 */ /* 0x000fea0003c00000 */
[----:B------:R0:W1:Y:S02]  /*ca10*/  SHFL.IDX P6, R14, R13, R12, R11 ;  /* 0x0000000c0d0e7389 */ /* 0x00006400000c000b */
[----:B01----:R-:W-:Y:S01]  /*ca20*/  ENDCOLLECTIVE ;  /* 0x000000000000791b */ /* 0x003fe20003800000 */
.L_x_9167:
        /* <DEDUP_REMOVED lines=9> */
[----:B------:R-:W-:-:S03]  /*cac0*/  IMAD.MOV.U32 R7, RZ, RZ, R14 ;  /* 0x000000ffff077224 */ /* 0x000fc600078e000e */
[----:B------:R0:W-:Y:S04]  /*cad0*/  LDGSTS.E.BYPASS.LTC128B.128 [R6+0xb400], desc[UR48][R2.64+0x180], !P1 ;  /* 0x0b40018002067fae */ /* 0x0001e8000c901d70 */
[----:B0-----:R-:W-:Y:S05]  /*cae0*/  WARPSYNC.COLLECTIVE R15, `(.L_x_9168) ;  /* 0x000000000f087348 */ /* 0x001fea0003c00000 */
[----:B------:R1:W2:Y:S02]  /*caf0*/  SHFL.IDX P6, R14, R13, R12, R11 ;  /* 0x0000000c0d0e7389 */ /* 0x0002a400000c000b */
[----:B012---:R-:W-:Y:S01]  /*cb00*/  ENDCOLLECTIVE ;  /* 0x000000000000791b */ /* 0x007fe20003800000 */
.L_x_9168:
[----:B------:R-:W-:Y:S05]  /*cb10*/  BRA `(.L_x_9169) ;  /* 0xffffffcc00e87947 */ /* 0x000fea000383ffff */
.L_x_9093:
[----:B0-----:R0:W1:Y:S02]  /*cb20*/  SYNCS.PHASECHK.TRANS64.TRYWAIT P0, [R18+URZ+0x22840], R26 ;  /* 0x0228401a120075a7 */ /* 0x001064000800017f */
[----:B-1----:R-:W-:Y:S05]  /*cb30*/  @!P0 NANOSLEEP.SYNCS 0x989680 ;  /* 0x009896800000895d */ /* 0x002fea0003900000 */
[----:B------:R-:W1:Y:S02]  /*cb40*/  @!P0 SYNCS.PHASECHK.TRANS64 P0, [R18+URZ+0x22840], R26 ;  /* 0x0228401a120085a7 */ /* 0x000e64000800007f */
[----:B-1----:R-:W-:Y:S05]  /*cb50*/  @!P0 BRA `(.L_x_9093) ;  /* 0xfffffffc00f08947 */ /* 0x002fea000383ffff */
[----:B------:R-:W-:Y:S05]  /*cb60*/  BRA `(.L_x_9170) ;  /* 0xffffffd000f47947 */ /* 0x000fea000383ffff */
.L_x_9094:
        /* <DEDUP_REMOVED lines=8> */
.L_x_9172:
[----:B------:R-:W-:Y:S05]  /*cbf0*/  BSYNC B1 ;  /* 0x0000000000017941 */ /* 0x000fea0003800000 */
.L_x_9171:
[----:B------:R-:W-:Y:S01]  /*cc00*/  IMAD.MOV.U32 R13, RZ, RZ, R21 ;  /* 0x000000ffff0d7224 */ /* 0x000fe200078e0015 */
[----:B------:R-:W-:Y:S01]  /*cc10*/  MOV R12, RZ ;  /* 0x000000ff000c7202 */ /* 0x000fe20000000f00 */
[----:B------:R-:W-:Y:S01]  /*cc20*/  IMAD.MOV.U32 R11, RZ, RZ, 0x181f ;  /* 0x0000181fff0b7424 */ /* 0x000fe200078e00ff */
[----:B------:R-:W-:Y:S01]  /*cc30*/  LEA R22, R22, UR37, 0x1 ;  /* 0x0000002516167c11 */ /* 0x000fe2000f8e08ff */
[----:B------:R-:W-:Y:S02]  /*cc40*/  IMAD.MOV.U32 R15, RZ, RZ, -0x1 ;  /* 0xffffffffff0f7424 */ /* 0x000fe400078e00ff */
[----:B------:R-:W-:-:S07]  /*cc50*/  IMAD.MOV.U32 R3, RZ, RZ, R14 ;  /* 0x000000ffff037224 */ /* 0x000fce00078e000e */
[----:B------:R-:W-:Y:S05]  /*cc60*/  WARPSYNC.COLLECTIVE R15, `(.L_x_9173) ;  /* 0x000000000f087348 */ /* 0x000fea0003c00000 */
[----:B------:R0:W1:Y:S02]  /*cc70*/  SHFL.IDX P6, R14, R13, R12, R11 ;  /* 0x0000000c0d0e7389 */ /* 0x00006400000c000b */
[----:B01----:R-:W-:Y:S01]  /*cc80*/  ENDCOLLECTIVE ;  /* 0x000000000000791b */ /* 0x003fe20003800000 */
.L_x_9173:
[----:B------:R-:W-:Y:S02]  /*cc90*/  IMAD.MOV.U32 R13, RZ, RZ, R24 ;  /* 0x000000ffff0d7224 */ /* 0x000fe400078e0018 */
[----:B------:R-:W-:Y:S01]  /*cca0*/  IMAD.MOV.U32 R12, RZ, RZ, 0x1 ;  /* 0x00000001ff0c7424 */ /* 0x000fe200078e00ff */
[----:B------:R-:W-:-:S13]  /*ccb0*/  IADD3 R2, P0, R14, R0, RZ ;  /* 0x000000000e027210 */ /* 0x000fda0007f1e0ff */
[----:B------:R-:W-:Y:S05]  /*ccc0*/  WARPSYNC.COLLECTIVE R15, `(.L_x_9174) ;  /* 0x000000000f087348 */ /* 0x000fea0003c00000 */
[----:B------:R0:W1:Y:S02]  /*ccd0*/  SHFL.IDX P6, R14, R13, R12, R11 ;  /* 0x0000000c0d0e7389 */ /* 0x00006400000c000b */
[----:B01----:R-:W-:Y:S01]  /*cce0*/  ENDCOLLECTIVE ;  /* 0x000000000000791b */ /* 0x003fe20003800000 */
.L_x_9174:
        /* <DEDUP_REMOVED lines=10> */
.L_x_9175:
[----:B------:R-:W-:Y:S02]  /*cd90*/  IMAD.MOV.U32 R13, RZ, RZ, R24 ;  /* 0x000000ffff0d7224 */ /* 0x000fe400078e0018 */
[----:B------:R-:W-:Y:S01]  /*cda0*/  IMAD.MOV.U32 R12, RZ, RZ, 0x2 ;  /* 0x00000002ff0c7424 */ /* 0x000fe200078e00ff */
[----:B------:R-:W-:-:S13]  /*cdb0*/  IADD3 R2, P0, R14, R0, RZ ;  /* 0x000000000e027210 */ /* 0x000fda0007f1e0ff */
[----:B------:R-:W-:Y:S05]  /*cdc0*/  WARPSYNC.COLLECTIVE R15, `(.L_x_9176) ;  /* 0x000000000f087348 */ /* 0x000fea0003c00000 */
[----:B------:R0:W1:Y:S02]  /*cdd0*/  SHFL.IDX P6, R14, R13, R12, R11 ;  /* 0x0000000c0d0e7389 */ /* 0x00006400000c000b */
[----:B01----:R-:W-:Y:S01]  /*cde0*/  ENDCOLLECTIVE ;  /* 0x000000000000791b */ /* 0x003fe20003800000 */
.L_x_9176:
        /* <DEDUP_REMOVED lines=10> */
.L_x_9177:
[----:B------:R-:W-:Y:S02]  /*ce90*/  IMAD.MOV.U32 R13, RZ, RZ, R24 ;  /* 0x000000ffff0d7224 */ /* 0x000fe400078e0018 */
[----:B------:R-:W-:Y:S02]  /*cea0*/  IMAD.MOV.U32 R12, RZ, RZ, 0x3 ;  /* 0x00000003ff0c7424 */ /* 0x000fe400078e00ff */
[----:B------:R-:W-:-:S07]  /*ceb0*/  IMAD.MOV.U32 R10, RZ, RZ, R14 ;  /* 0x000000ffff0a7224 */ /* 0x000fce00078e000e */
[----:B------:R-:W-:Y:S05]  /*cec0*/  WARPSYNC.COLLECTIVE R15, `(.L_x_9178) ;  /* 0x000000000f087348 */ /* 0x000fea0003c00000 */
[----:B------:R0:W1:Y:S02]  /*ced0*/  SHFL.IDX P6, R14, R13, R12, R11 ;  /* 0x0000000c0d0e7389 */ /* 0x00006400000c000b */
[----:B01----:R-:W-:Y:S01]  /*cee0*/  ENDCOLLECTIVE ;  /* 0x000000000000791b */ /* 0x003fe20003800000 */
.L_x_9178:
        /* <DEDUP_REMOVED lines=11> */
.L_x_9179:
[----:B------:R-:W-:Y:S02]  /*cfa0*/  IMAD.MOV.U32 R13, RZ, RZ, R24 ;  /* 0x000000ffff0d7224 */ /* 0x000fe400078e0018 */
[----:B------:R-:W-:Y:S02]  /*cfb0*/  IMAD.MOV.U32 R12, RZ, RZ, 0x4 ;  /* 0x00000004ff0c7424 */ /* 0x000fe400078e00ff */
[----:B------:R-:W-:-:S07]  /*cfc0*/  IMAD.MOV.U32 R2, RZ, RZ, R14 ;  /* 0x000000ffff027224 */ /* 0x000fce00078e000e */
[----:B------:R-:W-:Y:S05]  /*cfd0*/  WARPSYNC.COLLECTIVE R15, `(.L_x_9180) ;  /* 0x000000000f087348 */ /* 0x000fea0003c00000 */
[----:B------:R0:W1:Y:S02]  /*cfe0*/  SHFL.IDX P6, R14, R13, R12, R11 ;  /* 0x0000000c0d0e7389 */ /* 0x00006400000c000b */
[----:B01----:R-:W-:Y:S01]  /*cff0*/  ENDCOLLECTIVE ;  /* 0x000000000000791b */ /* 0x003fe20003800000 */
.L_x_9180:
        /* <DEDUP_REMOVED lines=11> */
.L_x_9181:
[----:B------:R-:W-:Y:S02]  /*d0b0*/  IMAD.MOV.U32 R13, RZ, RZ, R24 ;  /* 0x000000ffff0d7224 */ /* 0x000fe400078e0018 */
[----:B------:R-:W-:Y:S02]  /*d0c0*/  IMAD.MOV.U32 R12, RZ, RZ, 0x5 ;  /* 0x00000005ff0c7424 */ /* 0x000fe400078e00ff */
[----:B------:R-:W-:-:S07]  /*d0d0*/  IMAD.MOV.U32 R2, RZ, RZ, R14 ;  /* 0x000000ffff027224 */ /* 0x000fce00078e000e */
[----:B------:R-:W-:Y:S05]  /*d0e0*/  WARPSYNC.COLLECTIVE R15, `(.L_x_9182) ;  /* 0x000000000f087348 */ /* 0x000fea0003c00000 */
[----:B------:R0:W1:Y:S02]  /*d0f0*/  SHFL.IDX P6, R14, R13, R12, R11 ;  /* 0x0000000c0d0e7389 */ /* 0x00006400000c000b */
[----:B01----:R-:W-:Y:S01]  /*d100*/  ENDCOLLECTIVE ;  /* 0x000000000000791b */ /* 0x003fe20003800000 */
.L_x_9182:
        /* <DEDUP_REMOVED lines=11> */
.L_x_9183:
[----:B------:R-:W-:Y:S05]  /*d1c0*/  BRA `(.L_x_9184) ;  /* 0xffffffd0002c7947 */ /* 0x000fea000383ffff */
.L_x_9099:
[----:B--2---:R2:W3:Y:S02]  /*d1d0*/  SYNCS.PHASECHK.TRANS64.TRYWAIT P0, [R18+URZ+0x22860], R26 ;  /* 0x0228601a120075a7 */ /* 0x0044e4000800017f */
[----:B---3--:R-:W-:Y:S05]  /*d1e0*/  @!P0 NANOSLEEP.SYNCS 0x989680 ;  /* 0x009896800000895d */ /* 0x008fea0003900000 */
[----:B------:R-:W3:Y:S02]  /*d1f0*/  @!P0 SYNCS.PHASECHK.TRANS64 P0, [R18+URZ+0x22860], R26 ;  /* 0x0228601a120085a7 */ /* 0x000ee4000800007f */
[----:B---3--:R-:W-:Y:S05]  /*d200*/  @!P0 BRA `(.L_x_9099) ;  /* 0xfffffffc00f08947 */ /* 0x008fea000383ffff */
[----:B------:R-:W-:Y:S05]  /*d210*/  BRA `(.L_x_9185) ;  /* 0xffffffd0007c7947 */ /* 0x000fea000383ffff */
.L_x_9100:
[----:B------:R-:W-:Y:S01]  /*d220*/  BSSY B1, `(.L_x_9186) ;  /* 0x0000008000017945 */ /* 0x000fe20003800000 */
[----:B------:R-:W-:Y:S02]  /*d230*/  IMAD.MOV.U32 R13, RZ, RZ, R23 ;  /* 0x000000ffff0d7224 */ /* 0x000fe400078e0017 */
[----:B------:R-:W-:Y:S02]  /*d240*/  IMAD.MOV.U32 R12, RZ, RZ, RZ ;  /* 0x000000ffff0c7224 */ /* 0x000fe400078e00ff */
[----:B------:R-:W-:Y:S02]  /*d250*/  IMAD.MOV.U32 R11, RZ, RZ, 0x181f ;  /* 0x0000181fff0b7424 */ /* 0x000fe400078e00ff */
[----:B------:R-:W-:-:S07]  /*d260*/  IMAD.MOV.U32 R15, RZ, RZ, -0x1 ;  /* 0xffffffffff0f7424 */ /* 0x000fce00078e00ff */
[----:B012---:R-:W-:Y:S05]  /*d270*/  WARPSYNC.COLLECTIVE R15, `(.L_x_9187) ;  /* 0x000000000f087348 */ /* 0x007fea0003c00000 */
[----:B------:R3:W4:Y:S02]  /*d280*/  SHFL.IDX P6, R14, R13, R12, R11 ;  /* 0x0000000c0d0e7389 */ /* 0x00072400000c000b */
[----:B01234-:R-:W-:Y:S01]  /*d290*/  ENDCOLLECTIVE ;  /* 0x000000000000791b */ /* 0x01ffe20003800000 */
.L_x_9187:
[----:B------:R-:W-:Y:S05]  /*d2a0*/  BSYNC B1 ;  /* 0x0000000000017941 */ /* 0x000fea0003800000 */
.L_x_9186:
[----:B------:R-:W-:Y:S01]  /*d2b0*/  MOV R13, R21 ;  /* 0x00000015000d7202 */ /* 0x000fe20000000f00 */
[----:B------:R-:W-:Y:S01]  /*d2c0*/  IMAD.MOV.U32 R12, RZ, RZ, RZ ;  /* 0x000000ffff0c7224 */ /* 0x000fe200078e00ff */
[----:B------:R-:W-:Y:S01]  /*d2d0*/  LEA R22, R22, UR37, 0x1 ;  /* 0x0000002516167c11 */ /* 0x000fe2000f8e08ff */
[----:B------:R-:W-:Y:S02]  /*d2e0*/  IMAD.MOV.U32 R11, RZ, RZ, 0x181f ;  /* 0x0000181fff0b7424 */ /* 0x000fe400078e00ff */
[----:B------:R-:W-:Y:S02]  /*d2f0*/  IMAD.MOV.U32 R15, RZ, RZ, -0x1 ;  /* 0xffffffffff0f7424 */ /* 0x000fe400078e00ff */
[----:B------:R-:W-:-:S07]  /*d300*/  IMAD.MOV.U32 R3, RZ, RZ, R14 ;  /* 0x000000ffff037224 */ /* 0x000fce00078e000e */
[----:B------:R-:W-:Y:S05]  /*d310*/  WARPSYNC.COLLECTIVE R15, `(.L_x_9188) ;  /* 0x000000000f087348 */ /* 0x000fea0003c00000 */
[----:B------:R0:W1:Y:S02]  /*d320*/  SHFL.IDX P6, R14, R13, R12, R11 ;  /* 0x0000000c0d0e7389 */ /* 0x00006400000c000b */
[----:B01----:R-:W-:Y:S01]  /*d330*/  ENDCOLLECTIVE ;  /* 0x000000000000791b */ /* 0x003fe20003800000 */
.L_x_9188:
[----:B------:R-:W-:Y:S02]  /*d340*/  IMAD.MOV.U32 R13, RZ, RZ, R23 ;  /* 0x000000ffff0d7224 */ /* 0x000fe400078e0017 */
[----:B------:R-:W-:Y:S01]  /*d350*/  IMAD.MOV.U32 R12, RZ, RZ, 0x1 ;  /* 0x00000001ff0c7424 */ /* 0x000fe200078e00ff */
[----:B------:R-:W-:-:S13]  /*d360*/  IADD3 R2, P0, R14, R0, RZ ;  /* 0x000000000e027210 */ /* 0x000fda0007f1e0ff */
[----:B------:R-:W-:Y:S05]  /*d370*/  WARPSYNC.COLLECTIVE R15, `(.L_x_9189) ;  /* 0x000000000f087348 */ /* 0x000fea0003c00000 */
[----:B------:R0:W1:Y:S02]  /*d380*/  SHFL.IDX P6, R14, R13, R12, R11 ;  /* 0x0000000c0d0e7389 */ /* 0x00006400000c000b */
[----:B01----:R-:W-:Y:S01]  /*d390*/  ENDCOLLECTIVE ;  /* 0x000000000000791b */ /* 0x003fe20003800000 */
.L_x_9189:
[----:B------:R-:W-:-:S05]  /*d3a0*/  IMAD.X R3, RZ, RZ, R3, P0 ;  /* 0x000000ffff037224 */ /* 0x000fca00000e0603 */
[----:B------:R-:W-:Y:S01]  /*d3b0*/  @!PT LDS RZ, [RZ] ;  /* 0x00000000fffff984 */ /* 0x000fe20000000800 */
[----:B------:R-:W-:Y:S01]  /*d3c0*/  @!PT LDS RZ, [RZ] ;  /* 0x00000000fffff984 */ /* 0x000fe20000000800 */
[----:B------:R-:W-:Y:S01]  /*d3d0*/  @!PT LDS RZ, [RZ] ;  /* 0x00000000fffff984 */ /* 0x000fe20000000800 */
[----:B------:R-:W-:Y:S04]  /*d3e0*/  LDGSTS.E.BYPASS.LTC128B.128 [R22+0x400], desc[UR48][R2.64], !P4 ;  /* 0x0040000002167fae */ /* 0x000fe8000e101d70 */
[----:B------:R-:W-:Y:S01]  /*d3f0*/  LDGSTS.E.BYPASS.LTC128B.128 [R22+0x3400], desc[UR48][R2.64+0x80], !P3 ;  /* 0x0340008002167fae */ /* 0x000fe2000d901d70 */
[----:B------:R-:W-:-:S03]  /*d400*/  IMAD.MOV.U32 R13, RZ, RZ, R21 ;  /* 0x000000ffff0d7224 */ /* 0x000fc600078e0015 */
[----:B------:R-:W-:Y:S04]  /*d410*/  LDGSTS.E.BYPASS.LTC128B.128 [R22+0x6400], desc[UR48][R2.64+0x100], !P2 ;  /* 0x0640010002167fae */ /* 0x000fe8000d101d70 */
[----:B------:R0:W-:Y:S02]  /*d420*/  LDGSTS.E.BYPASS.LTC128B.128 [R22+0x9400], desc[UR48][R2.64+0x180], !P1 ;  /* 0x0940018002167fae */ /* 0x0001e4000c901d70 */
[----:B0-----:R-:W-:-:S07]  /*d430*/  IMAD.MOV.U32 R3, RZ, RZ, R14 ;  /* 0x000000ffff037224 */ /* 0x001fce00078e000e */
[----:B------:R-:W-:Y:S05]  /*d440*/  WARPSYNC.COLLECTIVE R15, `(.L_x_9190) ;  /* 0x000000000f087348 */ /* 0x000fea0003c00000 */
[----:B------:R0:W1:Y:S02]  /*d450*/  SHFL.IDX P6, R14, R13, R12, R11 ;  /* 0x0000000c0d0e7389 */ /* 0x00006400000c000b */
[----:B01----:R-:W-:Y:S01]  /*d460*/  ENDCOLLECTIVE ;  /* 0x000000000000791b */ /* 0x003fe20003800000 */
.L_x_9190:
[----:B------:R-:W-:Y:S02]  /*d470*/  IMAD.MOV.U32 R13, RZ, RZ, R23 ;  /* 0x000000ffff0d7224 */ /* 0x000fe400078e0017 */
[----:B------:R-:W-:Y:S01]  /*d480*/  IMAD.MOV.U32 R12, RZ, RZ, 0x2 ;  /* 0x00000002ff0c7424 */ /* 0x000fe200078e00ff */
[----:B------:R-:W-:-:S13]  /*d490*/  IADD3 R2, P0, R14, R0, RZ ;  /* 0x000000000e027210 */ /* 0x000fda0007f1e0ff */
[----:B------:R-:W-:Y:S05]  /*d4a0*/  WARPSYNC.COLLECTIVE R15, `(.L_x_9191) ;  /* 0x000000000f087348 */ /* 0x000fea0003c00000 */
[----:B------:R0:W1:Y:S02]  /*d4b0*/  SHFL.IDX P6, R14, R13, R12, R11 ;  /* 0x0000000c0d0e7389 */ /* 0x00006400000c000b */
[----:B01----:R-:W-:Y:S01]  /*d4c0*/  ENDCOLLECTIVE ;  /* 0x000000000000791b */ /* 0x003fe20003800000 */
.L_x_9191:
        /* <DEDUP_REMOVED lines=13> */
.L_x_9192:
[----:B------:R-:W-:Y:S02]  /*d5a0*/  IMAD.MOV.U32 R13, RZ, RZ, R23 ;  /* 0x000000ffff0d7224 */ /* 0x000fe400078e0017 */
[----:B------:R-:W-:Y:S01]  /*d5b0*/  IMAD.MOV.U32 R12, RZ, RZ, 0x3 ;  /* 0x00000003ff0c7424 */ /* 0x000fe200078e00ff */
[----:B------:R-:W-:-:S13]  /*d5c0*/  IADD3 R2, P0, R14, R0, RZ ;  /* 0x000000000e027210 */ /* 0x000fda0007f1e0ff */
[----:B------:R-:W-:Y:S05]  /*d5d0*/  WARPSYNC.COLLECTIVE R15, `(.L_x_9193) ;  /* 0x000000000f087348 */ /* 0x000fea0003c00000 */
[----:B------:R0:W1:Y:S02]  /*d5e0*/  SHFL.IDX P6, R14, R13, R12, R11 ;  /* 0x0000000c0d0e7389 */ /* 0x00006400000c000b */
[----:B01----:R-:W-:Y:S01]  /*d5f0*/  ENDCOLLECTIVE ;  /* 0x000000000000791b */ /* 0x003fe20003800000 */
.L_x_9193:
[----:B------:R-:W-:-:S05]  /*d600*/  IMAD.X R3, RZ, RZ, R3, P0 ;  /* 0x000000ffff037224 */ /* 0x000fca00000e0603 */
[----:B------:R-:W-:Y:S01]  /*d610*/  @!PT LDS RZ, [RZ] ;  /* 0x00000000fffff984 */ /* 0x000fe20000000800 */
[----:B------:R-:W-:Y:S01]  /*d620*/  @!PT LDS RZ, [RZ] ;  /* 0x00000000fffff984 */ /* 0x000fe20000000800 */
[----:B------:R-:W-:Y:S01]  /*d630*/  @!PT LDS RZ, [RZ] ;  /* 0x00000000fffff984 */ /* 0x000fe20000000800 */
[----:B------:R-:W-:Y:S04]  /*d640*/  LDGSTS.E.BYPASS.LTC128B.128 [R22+0x1400], desc[UR48][R2.64], !P4 ;  /* 0x0140000002167fae */ /* 0x000fe8000e101d70 */
[----:B------:R-:W-:Y:S01]  /*d650*/  LDGSTS.E.BYPASS.LTC128B.128 [R22+0x4400], desc[UR48][R2.64+0x80], !P3 ;  /* 0x0440008002167fae */ /* 0x000fe2000d901d70 */
[----:B------:R-:W-:-:S03]  /*d660*/  MOV R13, R21 ;  /* 0x00000015000d7202 */ /* 0x000fc60000000f00 */
[----:B------:R-:W-:Y:S04]  /*d670*/  LDGSTS.E.BYPASS.LTC128B.128 [R22+0x7400], desc[UR48][R2.64+0x100], !P2 ;  /* 0x0740010002167fae */ /* 0x000fe8000d101d70 */
[----:B------:R0:W-:Y:S02]  /*d680*/  LDGSTS.E.BYPASS.LTC128B.128 [R22+0xa400], desc[UR48][R2.64+0x180], !P1 ;  /* 0x0a40018002167fae */ /* 0x0001e4000c901d70 */
[----:B0-----:R-:W-:-:S07]  /*d690*/  IMAD.MOV.U32 R3, RZ, RZ, R14 ;  /* 0x000000ffff037224 */ /* 0x001fce00078e000e */
[----:B------:R-:W-:Y:S05]  /*d6a0*/  WARPSYNC.COLLECTIVE R15, `(.L_x_9194) ;  /* 0x000000000f087348 */ /* 0x000fea0003c00000 */
[----:B------:R0:W1:Y:S02]  /*d6b0*/  SHFL.IDX P6, R14, R13, R12, R11 ;  /* 0x0000000c0d0e7389 */ /* 0x00006400000c000b */
[----:B01----:R-:W-:Y:S01]  /*d6c0*/  ENDCOLLECTIVE ;  /* 0x000000000000791b */ /* 0x003fe20003800000 */
.L_x_9194:
[----:B------:R-:W-:Y:S02]  /*d6d0*/  IMAD.MOV.U32 R13, RZ, RZ, R23 ;  /* 0x000000ffff0d7224 */ /* 0x000fe400078e0017 */
[----:B------:R-:W-:Y:S01]  /*d6e0*/  IMAD.MOV.U32 R12, RZ, RZ, 0x4 ;  /* 0x00000004ff0c7424 */ /* 0x000fe200078e00ff */
[----:B------:R-:W-:-:S13]  /*d6f0*/  IADD3 R2, P0, R14, R0, RZ ;  /* 0x000000000e027210 */ /* 0x000fda0007f1e0ff */
[----:B------:R-:W-:Y:S05]  /*d700*/  WARPSYNC.COLLECTIVE R15, `(.L_x_9195) ;  /* 0x000000000f087348 */ /* 0x000fea0003c00000 */
[----:B------:R0:W1:Y:S02]  /*d710*/  SHFL.IDX P6, R14, R13, R12, R11 ;  /* 0x0000000c0d0e7389 */ /* 0x00006400000c000b */
[----:B01----:R-:W-:Y:S01]  /*d720*/  ENDCOLLECTIVE ;  /* 0x000000000000791b */ /* 0x003fe20003800000 */
.L_x_9195:
        /* <DEDUP_REMOVED lines=13> */
.L_x_9196:
[----:B------:R-:W-:Y:S02]  /*d800*/  IMAD.MOV.U32 R13, RZ, RZ, R23 ;  /* 0x000000ffff0d7224 */ /* 0x000fe400078e0017 */
[----:B------:R-:W-:Y:S02]  /*d810*/  IMAD.MOV.U32 R12, RZ, RZ, 0x5 ;  /* 0x00000005ff0c7424 */ /* 0x000fe400078e00ff */
[----:B------:R-:W-:-:S07]  /*d820*/  IMAD.MOV.U32 R2, RZ, RZ, R14 ;  /* 0x000000ffff027224 */ /* 0x000fce00078e000e */
[----:B------:R-:W-:Y:S05]  /*d830*/  WARPSYNC.COLLECTIVE R15, `(.L_x_9197) ;  /* 0x000000000f087348 */ /* 0x000fea0003c00000 */
[----:B------:R0:W1:Y:S02]  /*d840*/  SHFL.IDX P6, R14, R13, R12, R11 ;  /* 0x0000000c0d0e7389 */ /* 0x00006400000c000b */
[----:B01----:R-:W-:Y:S01]  /*d850*/  ENDCOLLECTIVE ;  /* 0x000000000000791b */ /* 0x003fe20003800000 */
.L_x_9197:
        /* <DEDUP_REMOVED lines=14> */
.L_x_9198:
[----:B------:R-:W-:Y:S05]  /*d940*/  BRA `(.L_x_9199) ;  /* 0xffffffcc00c47947 */ /* 0x000fea000383ffff */
.L_x_9106:
[----:B0-----:R0:W3:Y:S02]  /*d950*/  SYNCS.PHASECHK.TRANS64.TRYWAIT P0, [R4+URZ+0x22820], R0 ;  /* 0x02282000040075a7 */ /* 0x0010e4000800017f */
[----:B---3--:R-:W-:Y:S05]  /*d960*/  @!P0 NANOSLEEP.SYNCS 0x989680 ;  /* 0x009896800000895d */ /* 0x008fea0003900000 */
[----:B------:R-:W3:Y:S02]  /*d970*/  @!P0 SYNCS.PHASECHK.TRANS64 P0, [R4+URZ+0x22820], R0 ;  /* 0x02282000040085a7 */ /* 0x000ee4000800007f */
[----:B---3--:R-:W-:Y:S05]  /*d980*/  @!P0 BRA `(.L_x_9106) ;  /* 0xfffffffc00f08947 */ /* 0x008fea000383ffff */
[----:B------:R-:W-:Y:S05]  /*d990*/  BRA `(.L_x_9200) ;  /* 0xffffffd000707947 */ /* 0x000fea000383ffff */
.L_x_9107:
        /* <DEDUP_REMOVED lines=11> */
.L_x_9202:
[----:B------:R-:W-:Y:S05]  /*da50*/  BSYNC B0 ;  /* 0x0000000000007941 */ /* 0x000fea0003800000 */
.L_x_9201:
[----:B------:R-:W-:Y:S05]  /*da60*/  BRA `(.L_x_9203) ;  /* 0xffffffd000587947 */ /* 0x000fea000383ffff */
.L_x_9110:
[----:B------:R-:W-:Y:S01]  /*da70*/  BSSY B1, `(.L_x_9204) ;  /* 0x0000006000017945 */ /* 0x000fe20003800000 */
[----:B------:R-:W-:-:S07]  /*da80*/  IMAD.MOV.U32 R15, RZ, RZ, -0x1 ;  /* 0xffffffffff0f7424 */ /* 0x000fce00078e00ff */
[----:B012---:R-:W-:Y:S05]  /*da90*/  WARPSYNC.COLLECTIVE R15, `(.L_x_9205) ;  /* 0x000000000f0c7348 */ /* 0x007fea0003c00000 */
[----:B------:R-:W-:Y:S02]  /*daa0*/  ELECT P6, UR62, PT ;  /* 0x00000000003e782f */ /* 0x000fe400038c0000 */
[----:B------:R-:W-:Y:S01]  /*dab0*/  MOV R14, UR62 ;  /* 0x0000003e000e7c02 */ /* 0x000fe20008000f00 */
[----:B012---:R-:W-:Y:S10]  /*dac0*/  ENDCOLLECTIVE ;  /* 0x000000000000791b */ /* 0x007ff40003800000 */
.L_x_9205:
[----:B------:R-:W-:Y:S05]  /*dad0*/  BSYNC B1 ;  /* 0x0000000000017941 */ /* 0x000fea0003800000 */
.L_x_9204:
[----:B------:R-:W-:Y:S05]  /*dae0*/  BRA `(.L_x_9206) ;  /* 0xffffffd000507947 */ /* 0x000fea000383ffff */
.L_x_9112:
[----:B0-----:R0:W3:Y:S02]  /*daf0*/  SYNCS.PHASECHK.TRANS64.TRYWAIT P1, [R3+URZ+0x22840], R2 ;  /* 0x02284002030075a7 */ /* 0x0010e4000802017f */
[----:B---3--:R-:W-:Y:S05]  /*db00*/  @!P1 NANOSLEEP.SYNCS 0x989680 ;  /* 0x009896800000995d */ /* 0x008fea0003900000 */
[----:B------:R-:W3:Y:S02]  /*db10*/  @!P1 SYNCS.PHASECHK.TRANS64 P1, [R3+URZ+0x22840], R2 ;  /* 0x02284002030095a7 */ /* 0x000ee4000802007f */
[----:B---3--:R-:W-:Y:S05]  /*db20*/  @!P1 BRA `(.L_x_9112) ;  /* 0xfffffffc00f09947 */ /* 0x008fea000383ffff */
[----:B------:R-:W-:Y:S05]  /*db30*/  BRA `(.L_x_9207) ;  /* 0xffffffd000707947 */ /* 0x000fea000383ffff */
.L_x_9114:
[----:B---3--:R3:W4:Y:S02]  /*db40*/  SYNCS.PHASECHK.TRANS64.TRYWAIT P1, [R17+URZ+0x22840], R0 ;  /* 0x02284000110075a7 */ /* 0x008724000802017f */
[----:B----4-:R-:W-:Y:S05]  /*db50*/  @!P1 NANOSLEEP.SYNCS 0x989680 ;  /* 0x009896800000995d */ /* 0x010fea0003900000 */
[----:B------:R-:W4:Y:S02]  /*db60*/  @!P1 SYNCS.PHASECHK.TRANS64 P1, [R17+URZ+0x22840], R0 ;  /* 0x02284000110095a7 */ /* 0x000f24000802007f */
[----:B----4-:R-:W-:Y:S05]  /*db70*/  @!P1 BRA `(.L_x_9114) ;  /* 0xfffffffc00f09947 */ /* 0x010fea000383ffff */
[----:B------:R-:W-:Y:S05]  /*db80*/  BRA `(.L_x_9208) ;  /* 0xffffffd0007c7947 */ /* 0x000fea000383ffff */
.L_x_9116:
[----:B----4-:R4:W0:Y:S02]  /*db90*/  SYNCS.PHASECHK.TRANS64.TRYWAIT P1, [R3+URZ+0x22860], R2 ;  /* 0x02286002030075a7 */ /* 0x010824000802017f */
[----:B0-----:R-:W-:Y:S05]  /*dba0*/  @!P1 NANOSLEEP.SYNCS 0x989680 ;  /* 0x009896800000995d */ /* 0x001fea0003900000 */
[----:B------:R-:W0:Y:S02]  /*dbb0*/  @!P1 SYNCS.PHASECHK.TRANS64 P1, [R3+URZ+0x22860], R2 ;  /* 0x02286002030095a7 */ /* 0x000e24000802007f */
[----:B0-----:R-:W-:Y:S05]  /*dbc0*/  @!P1 BRA `(.L_x_9116) ;  /* 0xfffffffc00f09947 */ /* 0x001fea000383ffff */
[----:B------:R-:W-:Y:S05]  /*dbd0*/  BRA `(.L_x_9209) ;  /* 0xffffffd000787947 */ /* 0x000fea000383ffff */
.L_x_9210:
        /* <DEDUP_REMOVED lines=10> */
.L_x_15551:


//--------------------- .text._ZN7cutlass13device_kernelIN5flash11enable_sm90INS1_16FlashAttnFwdSm90INS1_25CollectiveMainloopFwdSm90ILi2EN4cute5tupleIJNS5_1CILi1EEES8_S8_EEENS6_IJNS7_ILi128EEENS7_ILi96EEENS7_ILi64EEEEEELi256ENS_10bfloat16_tEfNS_4arch4Sm90ELb0ELb0ELb0ELb0ELb1ELb0ELb1ELb1ELb0ELb1ELb0ELb0EEENS1_21CollectiveEpilogueFwdINS6_IJSA_NS7_ILi256EEESB_EEES9_SE_SG_Li256ELb0ELb1ELb0ELb0EEENS1_29StaticPersistentTileSchedulerILb0EEEEEEEEEvNT_6ParamsE --------------------------
	.section	.text._ZN7cutlass13device_kernelIN5flash11enable_sm90INS1_16FlashAttnFwdSm90INS1_25CollectiveMainloopFwdSm90ILi2EN4cute5tupleIJNS5_1CILi1EEES8_S8_EEENS6_IJNS7_ILi128EEENS7_ILi96EEENS7_ILi64EEEEEELi256ENS_10bfloat16_tEfNS_4arch4Sm90ELb0ELb0ELb0ELb0ELb1ELb0ELb1ELb1ELb0ELb1ELb0ELb0EEENS1_21CollectiveEpilogueFwdINS6_IJSA_NS7_ILi256EEESB_EEES9_SE_SG_Li256ELb0ELb1ELb0ELb0EEENS1_29StaticPersistentTileSchedulerILb0EEEEEEEEEvNT_6ParamsE,"ax",@progbits
	.align	128
.text._ZN7cutlass13device_kernelIN5flash11enable_sm90INS1_16FlashAttnFwdSm90INS1_25CollectiveMainloopFwdSm90ILi2EN4cute5tupleIJNS5_1CILi1EEES8_S8_EEENS6_IJNS7_ILi128EEENS7_ILi96EEENS7_ILi64EEEEEELi256ENS_10bfloat16_tEfNS_4arch4Sm90ELb0ELb0ELb0ELb0ELb1ELb0ELb1ELb1ELb0ELb1ELb0ELb0EEENS1_21CollectiveEpilogueFwdINS6_IJSA_NS7_ILi256EEESB_EEES9_SE_SG_Li256ELb0ELb1ELb0ELb0EEENS1_29StaticPersistentTileSchedulerILb0EEEEEEEEEvNT_6ParamsE:
        .type           _ZN7cutlass13device_kernelIN5flash11enable_sm90INS1_16FlashAttnFwdSm90INS1_25CollectiveMainloopFwdSm90ILi2EN4cute5tupleIJNS5_1CILi1EEES8_S8_EEENS6_IJNS7_ILi128EEENS7_ILi96EEENS7_ILi64EEEEEELi256ENS_10bfloat16_tEfNS_4arch4Sm90ELb0ELb0ELb0ELb0ELb1ELb0ELb1ELb1ELb0ELb1ELb0ELb0EEENS1_21CollectiveEpilogueFwdINS6_IJSA_NS7_ILi256EEESB_EEES9_SE_SG_Li256ELb0ELb1ELb0ELb0EEENS1_29StaticPersistentTileSchedulerILb0EEEEEEEEEvNT_6ParamsE,@function
        .size           _ZN7cutlass13device_kernelIN5flash11enable_sm90INS1_16FlashAttnFwdSm90INS1_25CollectiveMainloopFwdSm90ILi2EN4cute5tupleIJNS5_1CILi1EEES8_S8_EEENS6_IJNS7_ILi128EEENS7_ILi96EEENS7_ILi64EEEEEELi256ENS_10bfloat16_tEfNS_4arch4Sm90ELb0ELb0ELb0ELb0ELb1ELb0ELb1ELb1ELb0ELb1ELb0ELb0EEENS1_21CollectiveEpilogueFwdINS6_IJSA_NS7_ILi256EEESB_EEES9_SE_SG_Li256ELb0ELb1ELb0ELb0EEENS1_29StaticPersistentTileSchedulerILb0EEEEEEEEEvNT_6ParamsE,(.L_x_15552 - _ZN7cutlass13device_kernelIN5flash11enable_sm90INS1_16FlashAttnFwdSm90INS1_25CollectiveMainloopFwdSm90ILi2EN4cute5tupleIJNS5_1CILi1EEES8_S8_EEENS6_IJNS7_ILi128EEENS7_ILi96EEENS7_ILi64EEEEEELi256ENS_10bfloat16_tEfNS_4arch4Sm90ELb0ELb0ELb0ELb0ELb1ELb0ELb1ELb1ELb0ELb1ELb0ELb0EEENS1_21CollectiveEpilogueFwdINS6_IJSA_NS7_ILi256EEESB_EEES9_SE_SG_Li256ELb0ELb1ELb0ELb0EEENS1_29StaticPersistentTileSchedulerILb0EEEEEEEEEvNT_6ParamsE)
        .other          _ZN7cutlass13device_kernelIN5flash11enable_sm90INS1_16FlashAttnFwdSm90INS1_25CollectiveMainloopFwdSm90ILi2EN4cute5tupleIJNS5_1CILi1EEES8_S8_EEENS6_IJNS7_ILi128EEENS7_ILi96EEENS7_ILi64EEEEEELi256ENS_10bfloat16_tEfNS_4arch4Sm90ELb0ELb0ELb0ELb0ELb1ELb0ELb1ELb1ELb0ELb1ELb0ELb0EEENS1_21CollectiveEpilogueFwdINS6_IJSA_NS7_ILi256EEESB_EEES9_SE_SG_Li256ELb0ELb1ELb0ELb0EEENS1_29StaticPersistentTileSchedulerILb0EEEEEEEEEvNT_6ParamsE,@"STO_CUDA_ENTRY STV_DEFAULT"
_ZN7cutlass13device_kernelIN5flash11enable_sm90INS1_16FlashAttnFwdSm90INS1_25CollectiveMainloopFwdSm90ILi2EN4cute5tupleIJNS5_1CILi1EEES8_S8_EEENS6_IJNS7_ILi128EEENS7_ILi96EEENS7_ILi64EEEEEELi256ENS_10bfloat16_tEfNS_4arch4Sm90ELb0ELb0ELb0ELb0ELb1ELb0ELb1ELb1ELb0ELb1ELb0ELb0EEENS1_21CollectiveEpilogueFwdINS6_IJSA_NS7_ILi256EEESB_EEES9_SE_SG_Li256ELb0ELb1ELb0ELb0EEENS1_29StaticPersistentTileSchedulerILb0EEEEEEEEEvNT_6ParamsE:
        /* <DEDUP_REMOVED lines=43> */
[----:B------:R0:W0:Y:S01]  /*02b0*/  SYNCS.EXCH.64 URZ, [UR8+0x32440], UR6 ;  /* 0x03244006083f75b2 */ /* 0x0000220008000100 */
[----:B------:R0:W0:Y:S01]  /*02c0*/  SYNCS.EXCH.64 URZ, [UR8+0x32438], UR4 ;  /* 0x03243804083f75b2 */ /* 0x0000220008000100 */
[----:B------:R0:W0:Y:S01]  /*02d0*/  SYNCS.EXCH.64 URZ, [UR8+0x32448], UR6 ;  /* 0x03244806083f75b2 */ /* 0x0000220008000100 */
[----:B------:R-:W-:Y:S01]  /*02e0*/  NOP ;  /* 0x0000000000007918 */ /* 0x000fe20000000000 */
.L_x_9211:
        /* <DEDUP_REMOVED lines=22> */
.L_x_9212:
        /* <DEDUP_REMOVED lines=18> */
.L_x_9213:
        /* <DEDUP_REMOVED lines=22> */
.L_x_9214:
        /* <DEDUP_REMOVED lines=23> */
.L_x_9215:
        /* <DEDUP_REMOVED lines=8> */
.L_x_9217:
        /* <DEDUP_REMOVED lines=23> */
[----:B------:R-:W-:Y:S01]  /*0a30*/  LEA.HI R200, R0, R19, RZ, 0x3 ;  /* 0x0000001300c87211 */ /* 0x000fe200078f18ff */
[----:B------:R-:W-:Y:S01]  /*0a40*/  IMAD.IADD R206, R19, 0x1, -R206 ;  /* 0x0000000113ce7824 */ /* 0x000fe200078e0ace */
[----:B------:R-:W-:-:S02]  /*0a50*/  LOP3.LUT R4, R2, 0x3fffff0, RZ, 0xc0, !PT ;  /* 0x03fffff002047812 */ /* 0x000fc400078ec0ff */
[----:B------:R-:W-:Y:S02]  /*0a60*/  SHF.R.S32.HI R5, RZ, 0x4, R2 ;  /* 0x00000004ff057819 */ /* 0x000fe40000011402 */
[----:B------:R-:W-:Y:S01]  /*0a70*/  SHF.R.S32.HI R9, RZ, 0x1f, R206 ;  /* 0x0000001fff097819 */ /* 0x000fe200000114ce */
[----:B------:R-:W-:Y:S01]  /*0a80*/  IMAD.IADD R4, R19, 0x1, -R4 ;  /* 0x0000000113047824 */ /* 0x000fe200078e0a04 */
[----:B------:R-:W-:Y:S02]  /*0a90*/  LOP3.LUT R7, R6, 0xfffffc00, RZ, 0xc0, !PT ;  /* 0xfffffc0006077812 */ /* 0x000fe400078ec0ff */
[----:B------:R-:W-:Y:S02]  /*0aa0*/  LEA.HI R8, R9, R206, RZ, 0x2 ;  /* 0x000000ce09087211 */ /* 0x000fe400078f10ff */
[----:B------:R-:W-:Y:S01]  /*0ab0*/  LEA.HI R6, R0, R19, RZ, 0x2 ;  /* 0x0000001300067211 */ /* 0x000fe200078f10ff */
[----:B------:R-:W-:Y:S01]  /*0ac0*/  IMAD R7, R4, 0x40, R7 ;  /* 0x0000004004077824 */ /* 0x000fe200078e0207 */
[----:B------:R-:W-:-:S02]  /*0ad0*/  SHF.R.S32.HI R10, RZ, 0x2, R8 ;  /* 0x00000002ff0a7819 */ /* 0x000fc40000011408 */
[----:B------:R-:W-:Y:S02]  /*0ae0*/  SHF.R.S32.HI R11, RZ, 0x1f, R8 ;  /* 0x0000001fff0b7819 */ /* 0x000fe40000011408 */
[----:B------:R-:W-:Y:S02]  /*0af0*/  LEA.HI R2, R2, R5, RZ, 0x1 ;  /* 0x0000000502027211 */ /* 0x000fe400078f08ff */
[----:B------:R-:W-:Y:S02]  /*0b00*/  LEA.HI R11, R11, R10, RZ, 0x3 ;  /* 0x0000000a0b0b7211 */ /* 0x000fe400078f18ff */
[----:B------:R-:W-:Y:S02]  /*0b10*/  LOP3.LUT R6, R6, 0xfffffffc, RZ, 0xc0, !PT ;  /* 0xfffffffc06067812 */ /* 0x000fe400078ec0ff */
[----:B------:R-:W-:Y:S02]  /*0b20*/  SHF.R.S32.HI R208, RZ, 0x7, R3 ;  /* 0x00000007ffd07819 */ /* 0x000fe40000011403 */
        /* <DEDUP_REMOVED lines=11> */
[----:B------:R-:W-:Y:S02]  /*0be0*/  LOP3.LUT R3, R3, 0x3fffffe, RZ, 0xc0, !PT ;  /* 0x03fffffe03037812 */ /* 0x000fe400078ec0ff */
[----:B------:R-:W-:Y:S01]  /*0bf0*/  LEA.HI R0, R6, R6, RZ, 0x1 ;  /* 0x0000000606007211 */ /* 0x000fe200078f08ff */
[----:B------:R-:W-:Y:S01]  /*0c00*/  IMAD R10, R9, 0x10, R10 ;  /* 0x00000010090a7824 */ /* 0x000fe200078e020a */
[----:B------:R-:W-:Y:S01]  /*0c10*/  SHF.L.U32 R2, R19, 0x3, RZ ;  /* 0x0000000313027819 */ /* 0x000fe200000006ff */
[----:B------:R-:W-:Y:S01]  /*0c20*/  IMAD.IADD R3, R208, 0x1, -R3 ;  /* 0x00000001d0037824 */ /* 0x000fe200078e0a03 */
[----:B------:R-:W-:-:S02]  /*0c30*/  LOP3.LUT R5, R0, 0x1ffffffe, RZ, 0xc0, !PT ;  /* 0x1ffffffe00057812 */ /* 0x000fc400078ec0ff */
[----:B------:R-:W-:Y:S01]  /*0c40*/  SHF.R.S32.HI R200, RZ, 0x3, R200 ;  /* 0x00000003ffc87819 */ /* 0x000fe200000114c8 */
[----:B------:R-:W-:Y:S01]  /*0c50*/  IMAD R209, R3, 0x40, R10 ;  /* 0x0000004003d17824 */ /* 0x000fe200078e020a */
[----:B------:R-:W-:Y:S01]  /*0c60*/  LOP3.LUT R3, R8, 0x7ffffffc, RZ, 0xc0, !PT ;  /* 0x7ffffffc08037812 */ /* 0x000fe200078ec0ff */
[C---:B------:R-:W-:Y:S02]  /*0c70*/  VIADD R18, R2.reuse, 0x40 ;  /* 0x0000004002127836 */ /* 0x040fe40000000000 */
[C---:B------:R-:W-:Y:S02]  /*0c80*/  VIADD R17, R2.reuse, 0x80 ;  /* 0x0000008002117836 */ /* 0x040fe40000000000 */
[----:B------:R-:W-:Y:S01]  /*0c90*/  VIADD R16, R2, 0xc0 ;  /* 0x000000c002107836 */ /* 0x000fe20000000000 */
[----:B------:R-:W-:Y:S01]  /*0ca0*/  SHF.R.S32.HI R216, RZ, 0x1f, R18 ;  /* 0x0000001fffd87819 */ /* 0x000fe20000011412 */
[----:B------:R-:W-:Y:S01]  /*0cb0*/  IMAD.IADD R6, R6, 0x1, -R5 ;  /* 0x0000000106067824 */ /* 0x000fe200078e0a05 */
[----:B------:R-:W-:Y:S01]  /*0cc0*/  SHF.R.S32.HI R215, RZ, 0x1f, R17 ;  /* 0x0000001fffd77819 */ /* 0x000fe20000011411 */
[----:B------:R-:W-:Y:S01]  /*0cd0*/  IMAD.IADD R210, R206, 0x1, -R3 ;  /* 0x00000001ced27824 */ /* 0x000fe200078e0a03 */
[----:B------:R-:W-:Y:S01]  /*0ce0*/  SHF.R.S32.HI R214, RZ, 0x1f, R16 ;  /* 0x0000001fffd67819 */ /* 0x000fe20000011410 */
[----:B------:R-:W-:-:S07]  /*0cf0*/  IMAD R211, R6, 0x8, R209 ;  /* 0x0000000806d37824 */ /* 0x000fce00078e02d1 */
.L_x_9251:
[----:B------:R-:W0:Y:S01]  /*0d00*/  SHFL.IDX PT, R0, R208, RZ, 0x1f ;  /* 0x00001fffd0007589 */ /* 0x000e2200000e0000 */
[----:B------:R-:W1:Y:S01]  /*0d10*/  S2UR UR45, SR_CgaCtaId ;  /* 0x00000000002d79c3 */ /* 0x000e620000008800 */
[----:B------:R-:W-:Y:S01]  /*0d20*/  ULDC UR4, c[0x0][0xd38] ;  /* 0x00034e0000047ab9 */ /* 0x000fe20000000800 */
[----:B------:R-:W-:Y:S01]  /*0d30*/  ULDC.64 UR6, c[0x0][0x418] ;  /* 0x0001060000067ab9 */ /* 0x000fe20000000a00 */
[----:B------:R-:W-:Y:S02]  /*0d40*/  UISETP.NE.AND UP1, UPT, UR4, 0x1, UPT ;  /* 0x000000010400788c */ /* 0x000fe4000bf25270 */
[----:B------:R-:W-:Y:S01]  /*0d50*/  UISETP.NE.U32.AND UP0, UPT, UR6, URZ, UPT ;  /* 0x0000003f0600728c */ /* 0x000fe2000bf05070 */
[----:B------:R-:W-:Y:S01]  /*0d60*/  UMOV UR51, 0x400 ;  /* 0x0000040000337882 */ /* 0x000fe20000000000 */
[----:B------:R-:W-:Y:S02]  /*0d70*/  ULDC UR4, c[0x0][0xd44] ;  /* 0x0003510000047ab9 */ /* 0x000fe40000000800 */
[----:B------:R-:W-:Y:S01]  /*0d80*/  UISETP.NE.AND.EX UP0, UPT, UR7, URZ, UPT, UP0 ;  /* 0x0000003f0700728c */ /* 0x000fe2000bf05300 */
[----:B------:R-:W-:Y:S01]  /*0d90*/  ULDC UR47, c[0x0][0x424] ;  /* 0x00010900002f7ab9 */ /* 0x000fe20000000800 */
[----:B------:R-:W-:-:S02]  /*0da0*/  UISETP.NE.AND UP2, UPT, UR4, 0x1, UPT ;  /* 0x000000010400788c */ /* 0x000fc4000bf45270 */
[----:B------:R-:W-:Y:S01]  /*0db0*/  USEL UR47, UR47, 0x1, UP0 ;  /* 0x000000012f2f7887 */ /* 0x000fe20008000000 */
[----:B------:R-:W-:Y:S01]  /*0dc0*/  @UP1 ULDC UR4, c[0x0][0xd3c] ;  /* 0x00034f0000041ab9 */ /* 0x000fe20000000800 */
[----:B------:R-:W-:Y:S01]  /*0dd0*/  ULDC UR7, c[0x0][0x2f0] ;  /* 0x0000bc0000077ab9 */ /* 0x000fe20000000800 */
[----:B------:R-:W-:Y:S02]  /*0de0*/  UIMAD.WIDE.U32 UR4, UR44, UR4, URZ ;  /* 0x000000042c0472a5 */ /* 0x000fe4000f8e003f */
[----:B------:R-:W-:Y:S01]  /*0df0*/  UIMAD UR47, UR47, UR7, URZ ;  /* 0x000000072f2f72a4 */ /* 0x000fe2000f8e023f */
[----:B------:R-:W-:Y:S01]  /*0e00*/  @UP1 ULDC UR8, c[0x0][0xd40] ;  /* 0x0003500000081ab9 */ /* 0x000fe20000000800 */
        /* <DEDUP_REMOVED lines=17> */
[----:B------:R-:W-:Y:S02]  /*0f20*/  UIADD3 UR8, UR8, 0x22400, URZ ;  /* 0x0002240008087890 */ /* 0x000fe4000fffe03f */
[----:B------:R-:W-:-:S02]  /*0f30*/  USHF.R.U32.HI UR46, URZ, 0x1f, UR7 ;  /* 0x0000001f3f2e7899 */ /* 0x000fc40008011607 */
[----:B------:R-:W-:Y:S02]  /*0f40*/  USHF.R.U32.HI UR8, URZ, 0x4, UR8 ;  /* 0x000000043f087899 */ /* 0x000fe40008011608 */
[----:B------:R-:W-:Y:S02]  /*0f50*/  ULEA.HI.SX32 UR46, UR7, UR46, 0x1c ;  /* 0x0000002e072e7291 */ /* 0x000fe4000f8fe23f */
[----:B------:R-:W-:Y:S01]  /*0f60*/  ULOP3.LUT UR50, UR8, 0x3fff, URZ, 0xc0, !UPT ;  /* 0x00003fff08327892 */ /* 0x000fe2000f8ec03f */
[----:B---3-5:R-:W-:Y:S11]  /*0f70*/  @!P0 BRA `(.L_x_9218) ;  /* 0x0000000000408947 */ /* 0x028ff60003800000 */
        /* <DEDUP_REMOVED lines=16> */
.L_x_9218:
[----:B------:R-:W-:Y:S01]  /*1080*/  ULOP3.LUT UR4, UR38, 0x1, URZ, 0xc0, !UPT ;  /* 0x0000000126047892 */ /* 0x000fe2000f8ec03f */
[----:B------:R-:W0:Y:S05]  /*1090*/  S2R R20, SR_TID.X ;  /* 0x0000000000147919 */ /* 0x000e2a0000002100 */
[----:B------:R-:W-:-:S04]  /*10a0*/  MOV R0, UR4 ;  /* 0x0000000400007c02 */ /* 0x000fc80008000f00 */
[----:B------:R-:W-:-:S04]  /*10b0*/  SHF.L.U32 R0, R0, 0x1f, RZ ;  /* 0x0000001f00007819 */ /* 0x000fc800000006ff */
[----:B------:R-:W1:Y:S01]  /*10c0*/  SYNCS.PHASECHK.TRANS64.TRYWAIT P0, [UR51+0x32400], R0 ;  /* 0x03240000ff0075a7 */ /* 0x000e620008000173 */
[----:B0-----:R-:W-:-:S05]  /*10d0*/  SHF.R.U32.HI R20, RZ, 0x7, R20 ;  /* 0x00000007ff147819 */ /* 0x001fca0000011614 */
[----:B------:R-:W-:Y:S01]  /*10e0*/  VIADD R192, R20, 0x8 ;  /* 0x0000000814c07836 */ /* 0x000fe20000000000 */
[----:B-1----:R-:W-:Y:S06]  /*10f0*/  @!P0 BRA `(.L_x_9219) ;  /* 0x000000b8003c8947 */ /* 0x002fec0003800000 */
.L_x_9303:
[----:B0-----:R-:W-:Y:S01]  /*1100*/  IMAD.U32 R3, RZ, RZ, UR40 ;  /* 0x00000028ff037e24 */ /* 0x001fe2000f8e00ff */
[----:B------:R-:W-:Y:S05]  /*1110*/  WARPSYNC.ALL ;  /* 0x0000000000007948 */ /* 0x000fea0003800000 */
[----:B------:R0:W-:Y:S01]  /*1120*/  BAR.SYNC.DEFER_BLOCKING R192, 0x100 ;  /* 0x000400c00000751d */ /* 0x0001e20000010000 */
[----:B------:R-:W-:-:S13]  /*1130*/  ISETP.NE.AND P0, PT, R3, 0x3, PT ;  /* 0x000000030300780c */ /* 0x000fda0003f05270 */
[----:B0-----:R-:W-:Y:S05]  /*1140*/  @!P0 BRA `(.L_x_9220) ;  /* 0x0000000000048947 */ /* 0x001fea0003800000 */
[----:B------:R-:W-:Y:S01]  /*1150*/  BPT.TRAP 0x1 ;  /* 0x000000040000795c */ /* 0x000fe20000300000 */
.L_x_9220:
[----:B------:R-:W-:Y:S01]  /*1160*/  ULEA UR27, UR37, UR51, 0x3 ;  /* 0x00000033251b7291 */ /* 0x000fe2000f8e183f */
[----:B------:R-:W-:-:S05]  /*1170*/  IMAD.U32 R3, RZ, RZ, UR36 ;  /* 0x00000024ff037e24 */ /* 0x000fca000f8e00ff */
[----:B------:R-:W-:-:S04]  /*1180*/  SHF.L.U32 R3, R3, 0x1f, RZ ;  /* 0x0000001f03037819 */ /* 0x000fc800000006ff */
[----:B------:R0:W1:Y:S01]  /*1190*/  SYNCS.PHASECHK.TRANS64.TRYWAIT P1, [UR27+0x32430], R3 ;  /* 0x03243003ff0075a7 */ /* 0x000062000802015b */
[----:B------:R-:W-:Y:S05]  /*11a0*/  @!P0 BRA `(.L_x_9221) ;  /* 0x0000000000048947 */ /* 0x000fea0003800000 */
[----:B------:R-:W-:Y:S01]  /*11b0*/  BPT.TRAP 0x1 ;  /* 0x000000040000795c */ /* 0x000fe20000300000 */
.L_x_9221:
[----:B-1----:R-:W-:Y:S05]  /*11c0*/  @P1 BRA `(.L_x_9222) ;  /* 0x0000000000081947 */ /* 0x002fea0003800000 */
[----:B------:R-:W1:Y:S02]  /*11d0*/  SYNCS.PHASECHK.TRANS64.TRYWAIT P1, [UR27+0x32430], R3 ;  /* 0x03243003ff0075a7 */ /* 0x000e64000802015b */
[----:B-1----:R-:W-:Y:S05]  /*11e0*/  @!P1 BRA `(.L_x_9223) ;  /* 0x000000b800189947 */ /* 0x002fea0003800000 */
.L_x_9222:
[----:B------:R-:W-:Y:S01]  /*11f0*/  ULEA UR4, UR42, UR51, 0xd ;  /* 0x000000332a047291 */ /* 0x000fe2000f8e683f */
[----:B------:R-:W-:Y:S01]  /*1200*/  WARPGROUP.ARRIVE ;  /* 0x00000000000079c5 */ /* 0x000fe20000000000 */
[----:B------:R-:W-:Y:S02]  /*1210*/  UIADD3 UR5, UR51, 0x1c400, URZ ;  /* 0x0001c40033057890 */ /* 0x000fe4000fffe03f */
[----:B------:R-:W-:Y:S02]  /*1220*/  UIADD3 UR4, UR4, 0x18400, URZ ;  /* 0x0001840004047890 */ /* 0x000fe4000fffe03f */
[----:B------:R-:W-:Y:S02]  /*1230*/  USHF.R.U32.HI UR5, URZ, 0x4, UR5 ;  /* 0x000000043f057899 */ /* 0x000fe40008011605 */
[----:B------:R-:W-:Y:S02]  /*1240*/  USHF.R.U32.HI UR4, URZ, 0x4, UR4 ;  /* 0x000000043f047899 */ /* 0x000fe40008011604 */
[----:B------:R-:W-:-:S02]  /*1250*/  ULOP3.LUT UR5, UR5, 0x3fff, URZ, 0xc0, !UPT ;  /* 0x00003fff05057892 */ /* 0x000fc4000f8ec03f */
[----:B------:R-:W-:Y:S02]  /*1260*/  ULOP3.LUT UR4, UR4, 0x3fff, URZ, 0xc0, !UPT ;  /* 0x00003fff04047892 */ /* 0x000fe4000f8ec03f */
[----:B------:R-:W-:Y:S02]  /*1270*/  ULOP3.LUT UR24, UR5, 0x10000, URZ, 0xfc, !UPT ;  /* 0x0001000005187892 */ /* 0x000fe4000f8efc3f */
[----:B------:R-:W-:Y:S02]  /*1280*/  ULOP3.LUT UR4, UR4, 0x10000, URZ, 0xfc, !UPT ;  /* 0x0001000004047892 */ /* 0x000fe4000f8efc3f */
[----:B------:R-:W-:Y:S01]  /*1290*/  UIMAD UR6, UR37, 0x300, UR24 ;  /* 0x00000300250678a4 */ /* 0x000fe2000f8e0218 */
[----:B------:R-:W-:Y:S01]  /*12a0*/  UMOV UR5, 0x40000040 ;  /* 0x4000004000057882 */ /* 0x000fe20000000000 */
[----:B------:R-:W-:Y:S01]  /*12b0*/  UMOV UR7, 0x40000040 ;  /* 0x4000004000077882 */ /* 0x000fe20000000000 */
[----:B------:R-:W-:Y:S02]  /*12c0*/  UIADD3 UR8, UR4, 0x2, URZ ;  /* 0x0000000204087890 */ /* 0x000fe4000fffe03f */
[----:B------:R-:W-:Y:S01]  /*12d0*/  UIADD3 UR10, UR6, 0x2, URZ ;  /* 0x00000002060a7890 */ /* 0x000fe2000fffe03f */
[----:B------:R-:W-:-:S03]  /*12e0*/  UMOV UR9, 0x40000040 ;  /* 0x4000004000097882 */ /* 0x000fc60000000000 */
[----:B------:R-:W-:Y:S01]  /*12f0*/  HGMMA.64x96x16.F32.BF16 R24, gdesc[UR4], RZ, !UPT, gsb0 ;  /* 0x01600000041879f0 */ /* 0x000fe2000c0018ff */
        /* <DEDUP_REMOVED lines=19> */
[----:B------:R-:W2:Y:S02]  /*1430*/  SYNCS.PHASECHK.TRANS64.TRYWAIT P1, [UR51+0x32410], R0 ;  /* 0x03241000ff0075a7 */ /* 0x000ea40008020173 */
[----:B--2---:R-:W-:Y:S05]  /*1440*/  @!P1 BRA `(.L_x_9224) ;  /* 0x000000b400989947 */ /* 0x004fea0003800000 */
.L_x_9304:
[----:B------:R-:W-:Y:S05]  /*1450*/  @!P0 BRA `(.L_x_9225) ;  /* 0x0000000000048947 */ /* 0x000fea0003800000 */
[----:B------:R-:W-:Y:S01]  /*1460*/  BPT.TRAP 0x1 ;  /* 0x000000040000795c */ /* 0x000fe20000300000 */
.L_x_9225:
[----:B------:R3:W4:Y:S01]  /*1470*/  SYNCS.PHASECHK.TRANS64.TRYWAIT P1, [UR27+0x32450], R3 ;  /* 0x03245003ff0075a7 */ /* 0x000722000802015b */
[----:B------:R-:W-:Y:S05]  /*1480*/  @!P0 BRA `(.L_x_9226) ;  /* 0x0000000000048947 */ /* 0x000fea0003800000 */
[----:B------:R-:W-:Y:S01]  /*1490*/  BPT.TRAP 0x1 ;  /* 0x000000040000795c */ /* 0x000fe20000300000 */
.L_x_9226:
[----:B----4-:R-:W-:Y:S05]  /*14a0*/  @P1 BRA `(.L_x_9227) ;  /* 0x0000000000081947 */ /* 0x010fea0003800000 */
[----:B------:R-:W4:Y:S02]  /*14b0*/  SYNCS.PHASECHK.TRANS64.TRYWAIT P1, [UR27+0x32450], R3 ;  /* 0x03245003ff0075a7 */ /* 0x000f24000802015b */
[----:B----4-:R-:W-:Y:S05]  /*14c0*/  @!P1 BRA `(.L_x_9228) ;  /* 0x000000b400909947 */ /* 0x010fea0003800000 */
.L_x_9227:
[----:B------:R-:W-:Y:S01]  /*14d0*/  UIADD3 UR51, UR51, 0x400, URZ ;  /* 0x0000040033337890 */ /* 0x000fe2000fffe03f */
[----:B------:R-:W-:Y:S01]  /*14e0*/  WARPGROUP.ARRIVE ;  /* 0x00000000000079c5 */ /* 0x000fe20000000000 */
[----:B------:R-:W-:-:S05]  /*14f0*/  ULOP3.LUT UR6, UR50, 0x10000, URZ, 0xfc, !UPT ;  /* 0x0001000032067892 */ /* 0x000fca000f8efc3f */
[----:B--2---:R-:W2:Y:S01]  /*1500*/  S2R R0, SR_TID.X ;  /* 0x0000000000007919 */ /* 0x004ea20000002100 */
[----:B------:R-:W-:Y:S01]  /*1510*/  USHF.R.U32.HI UR26, URZ, 0x4, UR51 ;  /* 0x000000043f1a7899 */ /* 0x000fe20008011633 */
[----:B------:R-:W-:Y:S01]  /*1520*/  UMOV UR21, 0x40000040 ;  /* 0x4000004000157882 */ /* 0x000fe20000000000 */
[----:B------:R-:W-:Y:S02]  /*1530*/  UMOV UR23, 0x40000040 ;  /* 0x4000004000177882 */ /* 0x000fe40000000000 */
[----:B------:R-:W-:Y:S01]  /*1540*/  ULOP3.LUT UR26, UR26, 0x3fff, URZ, 0xc0, !UPT ;  /* 0x00003fff1a1a7892 */ /* 0x000fe2000f8ec03f */
[----:B------:R-:W-:-:S03]  /*1550*/  UMOV UR20, UR6 ;  /* 0x0000000600147c82 */ /* 0x000fc60008000000 */
[----:B------:R-:W-:-:S04]  /*1560*/  ULOP3.LUT UR25, UR26, 0x10000, URZ, 0xfc, !UPT ;  /* 0x000100001a197892 */ /* 0x000fc8000f8efc3f */
[----:B------:R-:W-:-:S07]  /*1570*/  UIMAD UR7, UR37, 0xc00, UR25 ;  /* 0x00000c00250778a4 */ /* 0x000fce000f8e0219 */
[----:B------:R-:W-:Y:S02]  /*1580*/  UMOV UR22, UR7 ;  /* 0x0000000700167c82 */ /* 0x000fe40008000000 */
[----:B------:R-:W-:Y:S01]  /*1590*/  HGMMA.64x96x16.F32.BF16 R24, gdesc[UR20], R24, gsb0 ;  /* 0x01600000141879f0 */ /* 0x000fe20008001818 */
        /* <DEDUP_REMOVED lines=108> */
[----:B------:R2:W-:Y:S06]  /*1c60*/  BAR.ARV R0, 0x100 ;  /* 0x000400000000751d */ /* 0x0005ec0000002000 */
[----:B------:R-:W-:Y:S05]  /*1c70*/  @!P0 BRA `(.L_x_9229) ;  /* 0x0000000000048947 */ /* 0x000fea0003800000 */
[----:B------:R-:W-:Y:S01]  /*1c80*/  BPT.TRAP 0x1 ;  /* 0x000000040000795c */ /* 0x000fe20000300000 */
.L_x_9229:
[----:B------:R-:W-:Y:S01]  /*1c90*/  UIMAD UR6, UR46, -0x60, UR47 ;  /* 0xffffffa02e0678a4 */ /* 0x000fe2000f8e022f */
[----:B------:R-:W-:Y:S01]  /*1ca0*/  ULDC UR10, c[0x0][0xa80] ;  /* 0x0002a000000a7ab9 */ /* 0x000fe20000000800 */
[----:B------:R-:W-:Y:S02]  /*1cb0*/  ULOP3.LUT UR26, UR26, 0x3000000, URZ, 0xfc, !UPT ;  /* 0x030000001a1a7892 */ /* 0x000fe4000f8efc3f */
[----:B------:R-:W-:Y:S02]  /*1cc0*/  UIADD3 UR6, UR6, 0x60, URZ ;  /* 0x0000006006067890 */ /* 0x000fe4000fffe03f */
[----:B------:R-:W-:Y:S01]  /*1cd0*/  UIMAD UR11, UR37, 0xc00, UR26 ;  /* 0x00000c00250b78a4 */ /* 0x000fe2000f8e021a */
[----:B------:R-:W-:-:S03]  /*1ce0*/  UMOV UR7, 0x40000040 ;  /* 0x4000004000077882 */ /* 0x000fc60000000000 */
[----:B01-3--:R-:W-:Y:S01]  /*1cf0*/  IMAD.U32 R3, RZ, RZ, UR6 ;  /* 0x00000006ff037e24 */ /* 0x00bfe2000f8e00ff */
[----:B------:R-:W-:-:S03]  /*1d00*/  UIADD3 UR6, UR27, 0x32440, URZ ;  /* 0x000324401b067890 */ /* 0x000fc6000fffe03f */
[----:B------:R-:W-:Y:S01]  /*1d10*/  IMAD R3, R210, -0x2, R3 ;  /* 0xfffffffed2037824 */ /* 0x000fe200078e0203 */
[----:B------:R-:W-:-:S04]  /*1d20*/  UPRMT UR6, UR45, 0x654, UR6 ;  /* 0x000006542d067896 */ /* 0x000fc80008000006 */
[C---:B------:R-:W-:Y:S02]  /*1d30*/  ISETP.GT.AND P2, PT, R3.reuse, RZ, PT ;  /* 0x000000ff0300720c */ /* 0x040fe40003f44270 */
[C---:B------:R-:W-:Y:S02]  /*1d40*/  ISETP.GT.AND P1, PT, R3.reuse, 0x1, PT ;  /* 0x000000010300780c */ /* 0x040fe40003f24270 */
[----:B------:R-:W-:Y:S01]  /*1d50*/  ISETP.GT.AND P6, PT, R3, 0x8, PT ;  /* 0x000000080300780c */ /* 0x000fe20003fc4270 */
[----:B------:R-:W-:Y:S01]  /*1d60*/  SYNCS.ARRIVE.TRANS64.RED.A1T0 RZ, [UR6], RZ ;  /* 0x000000ffffff79a7 */ /* 0x000fe20008100406 */
[----:B------:R-:W-:Y:S01]  /*1d70*/  FSEL R75, R24, -INF , P2 ;  /* 0xff800000184b7808 */ /* 0x000fe20001000000 */
[----:B------:R-:W-:Y:S01]  /*1d80*/  UMOV UR6, UR11 ;  /* 0x0000000b00067c82 */ /* 0x000fe20008000000 */
        /* <DEDUP_REMOVED lines=19> */
[----:B------:R-:W-:-:S02]  /*1ec0*/  FMNMX.FTZ R4, R73, R27, !PT ;  /* 0x0000001b49047209 */ /* 0x000fc40007810000 */
[----:B------:R-:W-:Y:S02]  /*1ed0*/  ISETP.GT.AND P6, PT, R3, 0x20, PT ;  /* 0x000000200300780c */ /* 0x000fe40003fc4270 */
[----:B------:R-:W-:Y:S02]  /*1ee0*/  FSEL R15, R37, -INF , P1 ;  /* 0xff800000250f7808 */ /* 0x000fe40000800000 */
[----:B------:R-:W-:Y:S02]  /*1ef0*/  FMNMX.FTZ R22, R11, R22, !PT ;  /* 0x000000160b167209 */ /* 0x000fe40007810000 */
[----:B------:R-:W-:Y:S02]  /*1f00*/  FSEL R31, R31, -INF , P5 ;  /* 0xff8000001f1f7808 */ /* 0x000fe40002800000 */
[----:B------:R-:W-:Y:S02]  /*1f10*/  FMNMX.FTZ R4, R77, R4, !PT ;  /* 0x000000044d047209 */ /* 0x000fe40007810000 */
[----:B------:R-:W-:-:S02]  /*1f20*/  ISETP.GT.AND P5, PT, R3, 0x21, PT ;  /* 0x000000210300780c */ /* 0x000fc40003fa4270 */
[----:B------:R-:W-:Y:S02]  /*1f30*/  FSEL R12, R40, -INF , P6 ;  /* 0xff800000280c7808 */ /* 0x000fe40003000000 */
[----:B------:R-:W-:Y:S02]  /*1f40*/  FMNMX.FTZ R33, R15, R22, !PT ;  /* 0x000000160f217209 */ /* 0x000fe40007810000 */
[----:B------:R-:W-:Y:S02]  /*1f50*/  FSEL R5, R34, -INF , P4 ;  /* 0xff80000022057808 */ /* 0x000fe40002000000 */
[----:B------:R-:W-:Y:S02]  /*1f60*/  FMNMX.FTZ R4, R31, R4, !PT ;  /* 0x000000041f047209 */ /* 0x000fe40007810000 */
[----:B------:R-:W-:Y:S02]  /*1f70*/  ISETP.GT.AND P4, PT, R3, 0x28, PT ;  /* 0x000000280300780c */ /* 0x000fe40003f84270 */
[----:B------:R-:W-:-:S02]  /*1f80*/  FSEL R20, R41, -INF , P5 ;  /* 0xff80000029147808 */ /* 0x000fc40002800000 */
[----:B------:R-:W-:Y:S02]  /*1f90*/  FMNMX.FTZ R33, R12, R33, !PT ;  /* 0x000000210c217209 */ /* 0x000fe40007810000 */
        /* <DEDUP_REMOVED lines=42> */
[----:B------:R-:W-:Y:S02]  /*2240*/  FSEL R162, R54, -INF , P6 ;  /* 0xff80000036a27808 */ /* 0x000fe40003000000 */
[----:B------:R-:W-:Y:S02]  /*2250*/  ISETP.GT.AND P6, PT, R3, 0x49, PT ;  /* 0x000000490300780c */ /* 0x000fe40003fc4270 */
[----:B------:R-:W-:Y:S02]  /*2260*/  FSEL R167, R60, -INF , P2 ;  /* 0xff8000003ca77808 */ /* 0x000fe40001000000 */
[----:B------:R-:W-:Y:S02]  /*2270*/  FMNMX.FTZ R4, R164, R35, !PT ;  /* 0x00000023a4047209 */ /* 0x000fe40007810000 */
[----:B------:R-:W-:-:S02]  /*2280*/  FMNMX.FTZ R33, R158, R33, !PT ;  /* 0x000000219e217209 */ /* 0x000fc40007810000 */
[----:B------:R-:W-:Y:S02]  /*2290*/  ISETP.GT.AND P1, PT, R3, 0x50, PT ;  /* 0x000000500300780c */ /* 0x000fe40003f24270 */
[----:B------:R-:W-:Y:S02]  /*22a0*/  FSEL R171, R61, -INF , P6 ;  /* 0xff8000003dab7808 */ /* 0x000fe40003000000 */
[----:B------:R-:W-:Y:S02]  /*22b0*/  FMNMX.FTZ R4, R167, R4, !PT ;  /* 0x00000004a7047209 */ /* 0x000fe40007810000 */
[----:B------:R-:W-:Y:S02]  /*22c0*/  FSEL R170, R55, -INF , P5 ;  /* 0xff80000037aa7808 */ /* 0x000fe40002800000 */
[----:B------:R-:W-:Y:S02]  /*22d0*/  FMNMX.FTZ R33, R162, R33, !PT ;  /* 0x00000021a2217209 */ /* 0x000fe40007810000 */
[----:B------:R-:W-:-:S02]  /*22e0*/  FSEL R165, R64, -INF , P1 ;  /* 0xff80000040a57808 */ /* 0x000fc40000800000 */
[----:B------:R-:W-:Y:S02]  /*22f0*/  FMNMX.FTZ R4, R171, R4, !PT ;  /* 0x00000004ab047209 */ /* 0x000fe40007810000 */
[----:B------:R-:W-:Y:S02]  /*2300*/  FSEL R168, R58, -INF , P4 ;  /* 0xff8000003aa87808 */ /* 0x000fe40002000000 */
[----:B------:R-:W-:Y:S02]  /*2310*/  FMNMX.FTZ R33, R170, R33, !PT ;  /* 0x00000021aa217209 */ /* 0x000fe40007810000 */
[----:B------:R-:W-:Y:S02]  /*2320*/  FMNMX.FTZ R24, R165, R4, !PT ;  /* 0x00000004a5187209 */ /* 0x000fe40007810000 */
[----:B------:R-:W-:Y:S02]  /*2330*/  FSEL R173, R59, -INF , P3 ;  /* 0xff8000003bad7808 */ /* 0x000fe40001800000 */
[----:B------:R-:W-:Y:S01]  /*2340*/  FMNMX.FTZ R4, R168, R33, !PT ;  /* 0x00000021a8047209 */ /* 0x000fe20007810000 */
[----:B------:R0:W-:Y:S01]  /*2350*/  BAR.SYNC.DEFER_BLOCKING R192, 0x100 ;  /* 0x000400c00000751d */ /* 0x0001e20000010000 */
[----:B------:R-:W-:-:S02]  /*2360*/  ISETP.GT.AND P5, PT, R3, 0x51, PT ;  /* 0x000000510300780c */ /* 0x000fc40003fa4270 */
[C---:B------:R-:W-:Y:S02]  /*2370*/  ISETP.GT.AND P4, PT, R3.reuse, 0x58, PT ;  /* 0x000000580300780c */ /* 0x040fe40003f84270 */
[----:B------:R-:W-:Y:S02]  /*2380*/  ISETP.GT.AND P3, PT, R3, 0x59, PT ;  /* 0x000000590300780c */ /* 0x000fe40003f64270 */
[----:B------:R-:W-:Y:S02]  /*2390*/  FSEL R184, R62, -INF , P2 ;  /* 0xff8000003eb87808 */ /* 0x000fe40001000000 */
[----:B------:R-:W-:Y:S02]  /*23a0*/  FMNMX.FTZ R3, R173, R4, !PT ;  /* 0x00000004ad037209 */ /* 0x000fe40007810000 */
[----:B------:R-:W-:Y:S02]  /*23b0*/  FSEL R187, R63, -INF , P6 ;  /* 0xff8000003fbb7808 */ /* 0x000fe40003000000 */
[----:B------:R-:W-:-:S02]  /*23c0*/  FMNMX.FTZ R4, R184, R3, !PT ;  /* 0x00000003b8047209 */ /* 0x000fc40007810000 */
[----:B------:R-:W-:Y:S02]  /*23d0*/  FSEL R169, R65, -INF , P5 ;  /* 0xff80000041a97808 */ /* 0x000fe40002800000 */
        /* <DEDUP_REMOVED lines=10> */
[----:B------:R-:W-:-:S02]  /*2480*/  FMNMX.FTZ R33, R174, R33, !PT ;  /* 0x00000021ae217209 */ /* 0x000fc40007810000 */
[----:B------:R-:W-:Y:S02]  /*2490*/  FSEL R189, R71, -INF , P3 ;  /* 0xff80000047bd7808 */ /* 0x000fe40001800000 */
[----:B------:R-:W-:Y:S01]  /*24a0*/  FMNMX.FTZ R4, R186, R3, !PT ;  /* 0x00000003ba047209 */ /* 0x000fe20007810000 */
[----:B------:R-:W1:Y:S03]  /*24b0*/  SHFL.BFLY PT, R24, R33, 0x2, 0x1f ;  /* 0x0c401f0021187f89 */ /* 0x000e6600000e0000 */
[----:B------:R-:W-:-:S05]  /*24c0*/  FMNMX.FTZ R4, R189, R4, !PT ;  /* 0x00000004bd047209 */ /* 0x000fca0007810000 */
[----:B------:R-:W3:Y:S01]  /*24d0*/  SHFL.BFLY PT, R35, R4, 0x2, 0x1f ;  /* 0x0c401f0004237f89 */ /* 0x000ee200000e0000 */
[----:B-1----:R-:W-:-:S05]  /*24e0*/  FMNMX.FTZ R24, R33, R24, !PT ;  /* 0x0000001821187209 */ /* 0x002fca0007810000 */
[----:B------:R-:W1:Y:S01]  /*24f0*/  SHFL.BFLY PT, R3, R24, 0x1, 0x1f ;  /* 0x0c201f0018037f89 */ /* 0x000e6200000e0000 */
[----:B---3--:R-:W-:-:S05]  /*2500*/  FMNMX.FTZ R35, R4, R35, !PT ;  /* 0x0000002304237209 */ /* 0x008fca0007810000 */
[----:B------:R-:W3:Y:S01]  /*2510*/  SHFL.BFLY PT, R26, R35, 0x1, 0x1f ;  /* 0x0c201f00231a7f89 */ /* 0x000ee200000e0000 */
[----:B-1----:R-:W-:-:S04]  /*2520*/  FMNMX.FTZ R3, R24, R3, !PT ;  /* 0x0000000318037209 */ /* 0x002fc80007810000 */
[C---:B------:R-:W-:Y:S01]  /*2530*/  FSETP.NEU.FTZ.AND P1, PT, R3.reuse, -INF , PT ;  /* 0xff8000000300780b */ /* 0x040fe20003f3d000 */
[----:B------:R-:W-:Y:S01]  /*2540*/  FMUL.FTZ R188, R3, UR10 ;  /* 0x0000000a03bc7c20 */ /* 0x000fe20008410000 */
[----:B---3--:R-:W-:-:S04]  /*2550*/  FMNMX.FTZ R4, R35, R26, !PT ;  /* 0x0000001a23047209 */ /* 0x008fc80007810000 */
[----:B------:R-:W-:Y:S02]  /*2560*/  FSEL R188, R188, RZ, P1 ;  /* 0x000000ffbcbc7208 */ /* 0x000fe40000800000 */
[C---:B------:R-:W-:Y:S01]  /*2570*/  FSETP.NEU.FTZ.AND P1, PT, R4.reuse, -INF , PT ;  /* 0xff8000000400780b */ /* 0x040fe20003f3d000 */
[----:B------:R-:W-:Y:S02]  /*2580*/  FMUL.FTZ R190, R4, UR10 ;  /* 0x0000000a04be7c20 */ /* 0x000fe40008410000 */
[--C-:B------:R-:W-:Y:S01]  /*2590*/  FFMA.FTZ R176, R75, UR10, -R188.reuse ;  /* 0x0000000a4bb07c23 */ /* 0x100fe200080108bc */
[--C-:B------:R-:W-:Y:S01]  /*25a0*/  FFMA.FTZ R175, R25, UR10, -R188.reuse ;  /* 0x0000000a19af7c23 */ /* 0x100fe200080108bc */
[--C-:B------:R-:W-:Y:S01]  /*25b0*/  FFMA.FTZ R178, R79, UR10, -R188.reuse ;  /* 0x0000000a4fb27c23 */ /* 0x100fe200080108bc */
[----:B------:R-:W-:Y:S01]  /*25c0*/  FSEL R190, R190, RZ, P1 ;  /* 0x000000ffbebe7208 */ /* 0x000fe20000800000 */
[--C-:B------:R-:W-:Y:S01]  /*25d0*/  FFMA.FTZ R181, R29, UR10, -R188.reuse ;  /* 0x0000000a1db57c23 */ /* 0x100fe200080108bc */
[--C-:B------:R-:W-:Y:S01]  /*25e0*/  FFMA.FTZ R191, R8, UR10, -R188.reuse ;  /* 0x0000000a08bf7c23 */ /* 0x100fe200080108bc */
[----:B------:R-:W-:Y:S01]  /*25f0*/  MUFU.EX2 R176, R176 ;  /* 0x000000b000b07308 */ /* 0x000fe20000000800 */
[----:B------:R-:W-:Y:S01]  /*2600*/  FFMA.FTZ R8, R11, UR10, -R188 ;  /* 0x0000000a0b087c23 */ /* 0x000fe200080108bc */
[--C-:B------:R-:W-:Y:S01]  /*2610*/  FFMA.FTZ R177, R73, UR10, -R190.reuse ;  /* 0x0000000a49b17c23 */ /* 0x100fe200080108be */
[--C-:B------:R-:W-:Y:S01]  /*2620*/  FFMA.FTZ R182, R27, UR10, -R190.reuse ;  /* 0x0000000a1bb67c23 */ /* 0x100fe200080108be */
[--C-:B------:R-:W-:Y:S01]  /*2630*/  FFMA.FTZ R179, R77, UR10, -R190.reuse ;  /* 0x0000000a4db37c23 */ /* 0x100fe200080108be */
[--C-:B------:R-:W-:Y:S01]  /*2640*/  FFMA.FTZ R180, R31, UR10, -R190.reuse ;  /* 0x0000000a1fb47c23 */ /* 0x100fe200080108be */
[----:B0-----:R-:W-:Y:S01]  /*2650*/  FFMA.FTZ R192, R7, UR10, -R190 ;  /* 0x0000000a07c07c23 */ /* 0x001fe200080108be */
[--C-:B------:R-:W-:Y:S01]  /*2660*/  FFMA.FTZ R6, R6, UR10, -R188.reuse ;  /* 0x0000000a06067c23 */ /* 0x100fe200080108bc */
[----:B------:R-:W0:Y:S01]  /*2670*/  MUFU.EX2 R175, R175 ;  /* 0x000000af00af7308 */ /* 0x000e220000000800 */
[----:B------:R-:W-:Y:S01]  /*2680*/  FFMA.FTZ R11, R15, UR10, -R188 ;  /* 0x0000000a0f0b7c23 */ /* 0x000fe200080108bc */
[--C-:B------:R-:W-:Y:S01]  /*2690*/  FFMA.FTZ R5, R5, UR10, -R190.reuse ;  /* 0x0000000a05057c23 */ /* 0x100fe200080108be */
[--C-:B------:R-:W-:Y:S01]  /*26a0*/  FFMA.FTZ R7, R9, UR10, -R190.reuse ;  /* 0x0000000a09077c23 */ /* 0x100fe200080108be */
[----:B------:R-:W-:Y:S01]  /*26b0*/  FFMA.FTZ R194, R13, UR10, -R190 ;  /* 0x0000000a0dc27c23 */ /* 0x000fe200080108be */
[----:B------:R-:W-:Y:S01]  /*26c0*/  FFMA.FTZ R9, R12, UR10, -R188 ;  /* 0x0000000a0c097c23 */ /* 0x000fe200080108bc */
[----:B------:R-:W-:Y:S01]  /*26d0*/  FFMA.FTZ R15, R14, UR10, -R190 ;  /* 0x0000000a0e0f7c23 */ /* 0x000fe200080108be */
[----:B------:R-:W-:Y:S01]  /*26e0*/  FFMA.FTZ R12, R20, UR10, -R188 ;  /* 0x0000000a140c7c23 */ /* 0x000fe200080108bc */
[----:B------:R-:W-:Y:S01]  /*26f0*/  MUFU.EX2 R178, R178 ;  /* 0x000000b200b27308 */ /* 0x000fe20000000800 */
[----:B------:R-:W-:Y:S01]  /*2700*/  FFMA.FTZ R14, R21, UR10, -R190 ;  /* 0x0000000a150e7c23 */ /* 0x000fe200080108be */
[--C-:B------:R-:W-:Y:S01]  /*2710*/  FFMA.FTZ R13, R23, UR10, -R188.reuse ;  /* 0x0000000a170d7c23 */ /* 0x100fe200080108bc */
[----:B------:R-:W-:Y:S01]  /*2720*/  FFMA.FTZ R20, R159, UR10, -R188 ;  /* 0x0000000a9f147c23 */ /* 0x000fe200080108bc */
[--C-:B------:R-:W-:Y:S01]  /*2730*/  FFMA.FTZ R10, R10, UR10, -R190.reuse ;  /* 0x0000000a0a0a7c23 */ /* 0x100fe200080108be */
[----:B------:R-:W-:Y:S01]  /*2740*/  FFMA.FTZ R21, R157, UR10, -R190 ;  /* 0x0000000a9d157c23 */ /* 0x000fe200080108be */
[--C-:B------:R-:W-:Y:S01]  /*2750*/  FFMA.FTZ R23, R156, UR10, -R188.reuse ;  /* 0x0000000a9c177c23 */ /* 0x100fe200080108bc */
[--C-:B------:R-:W-:Y:S01]  /*2760*/  FFMA.FTZ R156, R160, UR10, -R188.reuse ;  /* 0x0000000aa09c7c23 */ /* 0x100fe200080108bc */
[----:B------:R-:W1:Y:S01]  /*2770*/  MUFU.EX2 R181, R181 ;  /* 0x000000b500b57308 */ /* 0x000e620000000800 */
[----:B0-----:R-:W-:Y:S01]  /*2780*/  F2FP.BF16.F32.PACK_AB R152, R175, R176 ;  /* 0x000000b0af98723e */ /* 0x001fe200000010ff */
[----:B------:R-:W-:Y:S01]  /*2790*/  FFMA.FTZ R157, R163, UR10, -R188 ;  /* 0x0000000aa39d7c23 */ /* 0x000fe200080108bc */
[----:B------:R-:W-:Y:S01]  /*27a0*/  FFMA.FTZ R159, R158, UR10, -R190 ;  /* 0x0000000a9e9f7c23 */ /* 0x000fe200080108be */
[----:B------:R-:W-:Y:S01]  /*27b0*/  FFMA.FTZ R160, R166, UR10, -R188 ;  /* 0x0000000aa6a07c23 */ /* 0x000fe200080108bc */
[--C-:B------:R-:W-:Y:S01]  /*27c0*/  FFMA.FTZ R22, R22, UR10, -R190.reuse ;  /* 0x0000000a16167c23 */ /* 0x100fe200080108be */
[--C-:B------:R-:W-:Y:S01]  /*27d0*/  FFMA.FTZ R158, R162, UR10, -R190.reuse ;  /* 0x0000000aa29e7c23 */ /* 0x100fe200080108be */
[----:B------:R-:W-:Y:S01]  /*27e0*/  FFMA.FTZ R163, R170, UR10, -R190 ;  /* 0x0000000aaaa37c23 */ /* 0x000fe200080108be */
[----:B------:R-:W-:Y:S01]  /*27f0*/  MUFU.EX2 R177, R177 ;  /* 0x000000b100b17308 */ /* 0x000fe20000000800 */
[--C-:B------:R-:W-:Y:S01]  /*2800*/  FFMA.FTZ R162, R164, UR10, -R188.reuse ;  /* 0x0000000aa4a27c23 */ /* 0x100fe200080108bc */
[--C-:B------:R-:W-:Y:S01]  /*2810*/  FFMA.FTZ R164, R167, UR10, -R188.reuse ;  /* 0x0000000aa7a47c23 */ /* 0x100fe200080108bc */
[----:B------:R-:W-:Y:S01]  /*2820*/  FFMA.FTZ R167, R171, UR10, -R188 ;  /* 0x0000000aaba77c23 */ /* 0x000fe200080108bc */
[--C-:B------:R-:W-:Y:S01]  /*2830*/  FFMA.FTZ R166, R168, UR10, -R190.reuse ;  /* 0x0000000aa8a67c23 */ /* 0x100fe200080108be */
[----:B------:R-:W-:Y:S01]  /*2840*/  FFMA.FTZ R171, R173, UR10, -R190 ;  /* 0x0000000aadab7c23 */ /* 0x000fe200080108be */
[----:B------:R-:W-:Y:S01]  /*2850*/  FFMA.FTZ R161, R161, UR10, -R188 ;  /* 0x0000000aa1a17c23 */ /* 0x000fe200080108bc */
[--C-:B------:R-:W-:Y:S01]  /*2860*/  FFMA.FTZ R168, R184, UR10, -R190.reuse ;  /* 0x0000000ab8a87c23 */ /* 0x100fe200080108be */
[----:B------:R-:W0:Y:S01]  /*2870*/  MUFU.EX2 R182, R182 ;  /* 0x000000b600b67308 */ /* 0x000e220000000800 */
[----:B-1----:R-:W-:Y:S01]  /*2880*/  F2FP.BF16.F32.PACK_AB R154, R181, R178 ;  /* 0x000000b2b59a723e */ /* 0x002fe200000010ff */
[----:B------:R-:W-:Y:S01]  /*2890*/  FFMA.FTZ R173, R187, UR10, -R190 ;  /* 0x0000000abbad7c23 */ /* 0x000fe200080108be */
[--C-:B------:R-:W-:Y:S01]  /*28a0*/  FFMA.FTZ R170, R169, UR10, -R188.reuse ;  /* 0x0000000aa9aa7c23 */ /* 0x100fe200080108bc */
[--C-:B------:R-:W-:Y:S01]  /*28b0*/  FFMA.FTZ R169, R172, UR10, -R188.reuse ;  /* 0x0000000aaca97c23 */ /* 0x100fe200080108bc */
[----:B------:R-:W-:Y:S01]  /*28c0*/  FFMA.FTZ R172, R174, UR10, -R188 ;  /* 0x0000000aaeac7c23 */ /* 0x000fe200080108bc */
[--C-:B------:R-:W-:Y:S01]  /*28d0*/  FFMA.FTZ R174, R183, UR10, -R190.reuse ;  /* 0x0000000ab7ae7c23 */ /* 0x100fe200080108be */
[----:B------:R-:W-:Y:S01]  /*28e0*/  FFMA.FTZ R183, R185, UR10, -R190 ;  /* 0x0000000ab9b77c23 */ /* 0x000fe200080108be */
[----:B------:R-:W-:Y:S01]  /*28f0*/  MUFU.EX2 R179, R179 ;  /* 0x000000b300b37308 */ /* 0x000fe20000000800 */
[----:B------:R-:W-:Y:S01]  /*2900*/  FFMA.FTZ R165, R165, UR10, -R188 ;  /* 0x0000000aa5a57c23 */ /* 0x000fe200080108bc */
[--C-:B------:R-:W-:Y:S01]  /*2910*/  FFMA.FTZ R184, R186, UR10, -R190.reuse ;  /* 0x0000000abab87c23 */ /* 0x100fe200080108be */
[----:B------:R-:W-:Y:S01]  /*2920*/  FFMA.FTZ R185, R189, UR10, -R190 ;  /* 0x0000000abdb97c23 */ /* 0x000fe200080108be */
[----:B------:R-:W-:-:S04]  /*2930*/  FADD.FTZ R175, R176, R175 ;  /* 0x000000afb0af7221 */ /* 0x000fc80000010000 */
[----:B------:R-:W1:Y:S01]  /*2940*/  MUFU.EX2 R180, R180 ;  /* 0x000000b400b47308 */ /* 0x000e620000000800 */
[----:B0-----:R-:W-:Y:S01]  /*2950*/  F2FP.BF16.F32.PACK_AB R153, R182, R177 ;  /* 0x000000b1b699723e */ /* 0x001fe200000010ff */
[----:B------:R-:W-:Y:S01]  /*2960*/  FADD.FTZ R182, R177, R182 ;  /* 0x000000b6b1b67221 */ /* 0x000fe20000010000 */
[----:B------:R-:W-:-:S04]  /*2970*/  FADD.FTZ R178, R178, R175 ;  /* 0x000000afb2b27221 */ /* 0x000fc80000010000 */
[----:B------:R-:W-:Y:S01]  /*2980*/  FADD.FTZ R181, R181, R178 ;  /* 0x000000b2b5b57221 */ /* 0x000fe20000010000 */
[----:B------:R-:W-:Y:S08]  /*2990*/  MUFU.EX2 R6, R6 ;  /* 0x0000000600067308 */ /* 0x000ff00000000800 */
[----:B------:R-:W0:Y:S01]  /*29a0*/  MUFU.EX2 R191, R191 ;  /* 0x000000bf00bf7308 */ /* 0x000e220000000800 */
[----:B-1----:R-:W-:Y:S01]  /*29b0*/  F2FP.BF16.F32.PACK_AB R155, R180, R179 ;  /* 0x000000b3b49b723e */ /* 0x002fe200000010ff */
[----:B------:R-:W-:-:S03]  /*29c0*/  FADD.FTZ R179, R179, R182 ;  /* 0x000000b6b3b37221 */ /* 0x000fc60000010000 */
[----:B------:R-:W-:Y:S01]  /*29d0*/  WARPGROUP.ARRIVE ;  /* 0x00000000000079c5 */ /* 0x000fe20000000000 */
[----:B------:R-:W-:Y:S02]  /*29e0*/  FADD.FTZ R180, R180, R179 ;  /* 0x000000b3b4b47221 */ /* 0x000fe40000010000 */
[----:B------:R-:W-:Y:S03]  /*29f0*/  MUFU.EX2 R8, R8 ;  /* 0x0000000800087308 */ /* 0x000fe60000000800 */
[----:B------:R-:W-:Y:S01]  /*2a00*/  HGMMA.64x256x16.F32.BF16 R24, R152, gdesc[UR4].tnspB, RZ, !UPT, gsb0 ;  /* 0x43e0000498187df0 */ /* 0x000fe2000c0018ff */
[----:B------:R-:W-:Y:S01]  /*2a10*/  UIADD3 UR6, UR11, 0x80, URZ ;  /* 0x000000800b067890 */ /* 0x000fe2000fffe03f */
[----:B------:R-:W-:-:S03]  /*2a20*/  UMOV UR7, 0x40000040 ;  /* 0x4000004000077882 */ /* 0x000fc60000000000 */
[----:B------:R-:W-:Y:S08]  /*2a30*/  MUFU.EX2 R11, R11 ;  /* 0x0000000b000b7308 */ /* 0x000ff00000000800 */
[----:B------:R-:W-:Y:S08]  /*2a40*/  MUFU.EX2 R5, R5 ;  /* 0x0000000500057308 */ /* 0x000ff00000000800 */
[----:B------:R-:W1:Y:S08]  /*2a50*/  MUFU.EX2 R192, R192 ;  /* 0x000000c000c07308 */ /* 0x000e700000000800 */
[----:B------:R-:W-:Y:S08]  /*2a60*/  MUFU.EX2 R7, R7 ;  /* 0x0000000700077308 */ /* 0x000ff00000000800 */
[----:B------:R-:W3:Y:S08]  /*2a70*/  MUFU.EX2 R194, R194 ;  /* 0x000000c200c27308 */ /* 0x000ef00000000800 */
[----:B------:R-:W-:Y:S08]  /*2a80*/  MUFU.EX2 R9, R9 ;  /* 0x0000000900097308 */ /* 0x000ff00000000800 */
[----:B------:R-:W4:Y:S08]  /*2a90*/  MUFU.EX2 R12, R12 ;  /* 0x0000000c000c7308 */ /* 0x000f300000000800 */
[----:B------:R-:W-:Y:S08]  /*2aa0*/  MUFU.EX2 R13, R13 ;  /* 0x0000000d000d7308 */ /* 0x000ff00000000800 */
[----:B------:R-:W-:Y:S08]  /*2ab0*/  MUFU.EX2 R20, R20 ;  /* 0x0000001400147308 */ /* 0x000ff00000000800 */
[----:B------:R-:W-:Y:S08]  /*2ac0*/  MUFU.EX2 R10, R10 ;  /* 0x0000000a000a7308 */ /* 0x000ff00000000800 */
[----:B------:R-:W5:Y:S08]  /*2ad0*/  MUFU.EX2 R15, R15 ;  /* 0x0000000f000f7308 */ /* 0x000f700000000800 */
[----:B------:R-:W-:Y:S08]  /*2ae0*/  MUFU.EX2 R14, R14 ;  /* 0x0000000e000e7308 */ /* 0x000ff00000000800 */
[----:B------:R-:W2:Y:S08]  /*2af0*/  MUFU.EX2 R21, R21 ;  /* 0x0000001500157308 */ /* 0x000eb00000000800 */
[----:B------:R-:W-:Y:S08]  /*2b00*/  MUFU.EX2 R23, R23 ;  /* 0x0000001700177308 */ /* 0x000ff00000000800 */
[----:B------:R-:W2:Y:S08]  /*2b10*/  MUFU.EX2 R156, R156 ;  /* 0x0000009c009c7308 */ /* 0x000eb00000000800 */
[----:B------:R-:W-:Y:S08]  /*2b20*/  MUFU.EX2 R157, R157 ;  /* 0x0000009d009d7308 */ /* 0x000ff00000000800 */
[----:B------:R-:W-:Y:S08]  /*2b30*/  MUFU.EX2 R160, R160 ;  /* 0x000000a000a07308 */ /* 0x000ff00000000800 */
[----:B------:R-:W-:Y:S08]  /*2b40*/  MUFU.EX2 R22, R22 ;  /* 0x0000001600167308 */ /* 0x000ff00000000800 */
[----:B------:R-:W2:Y:S08]  /*2b50*/  MUFU.EX2 R159, R159 ;  /* 0x0000009f009f7308 */ /* 0x000eb00000000800 */
        /* <DEDUP_REMOVED lines=14> */
[----:B------:R-:W-:Y:S01]  /*2c40*/  MUFU.EX2 R174, R174 ;  /* 0x000000ae00ae7308 */ /* 0x000fe20000000800 */
[----:B------:R-:W-:-:S02]  /*2c50*/  WARPGROUP.DEPBAR.LE gsb0, 0x0 ;  /* 0x00008000000079c5 */ /* 0x000fc40000010000 */
[----:B0-----:R-:W-:Y:S01]  /*2c60*/  F2FP.BF16.F32.PACK_AB R152, R191, R6 ;  /* 0x00000006bf98723e */ /* 0x001fe200000010ff */
[----:B------:R-:W-:Y:S01]  /*2c70*/  FADD.FTZ R6, R6, R181 ;  /* 0x000000b506067221 */ /* 0x000fe20000010000 */
[----:B-1----:R-:W-:Y:S01]  /*2c80*/  F2FP.BF16.F32.PACK_AB R153, R192, R5 ;  /* 0x00000005c099723e */ /* 0x002fe200000010ff */
[----:B------:R-:W-:Y:S01]  /*2c90*/  FADD.FTZ R5, R5, R180 ;  /* 0x000000b405057221 */ /* 0x000fe20000010000 */
[----:B------:R-:W-:Y:S01]  /*2ca0*/  F2FP.BF16.F32.PACK_AB R154, R11, R8 ;  /* 0x000000080b9a723e */ /* 0x000fe200000010ff */
[----:B------:R-:W0:Y:S01]  /*2cb0*/  MUFU.EX2 R183, R183 ;  /* 0x000000b700b77308 */ /* 0x000e220000000800 */
[----:B---3--:R-:W-:Y:S01]  /*2cc0*/  F2FP.BF16.F32.PACK_AB R155, R194, R7 ;  /* 0x00000007c29b723e */ /* 0x008fe200000010ff */
[----:B------:R-:W-:Y:S01]  /*2cd0*/  FADD.FTZ R191, R191, R6 ;  /* 0x00000006bfbf7221 */ /* 0x000fe20000010000 */
[----:B------:R-:W-:Y:S02]  /*2ce0*/  FADD.FTZ R192, R192, R5 ;  /* 0x00000005c0c07221 */ /* 0x000fe40000010000 */
[----:B------:R-:W-:Y:S01]  /*2cf0*/  WARPGROUP.ARRIVE ;  /* 0x00000000000079c5 */ /* 0x000fe20000000000 */
[----:B------:R-:W-:Y:S01]  /*2d00*/  FADD.FTZ R8, R8, R191 ;  /* 0x000000bf08087221 */ /* 0x000fe20000010000 */
[----:B------:R-:W-:Y:S01]  /*2d10*/  FADD.FTZ R7, R7, R192 ;  /* 0x000000c007077221 */ /* 0x000fe20000010000 */
[----:B------:R-:W-:Y:S02]  /*2d20*/  MUFU.EX2 R184, R184 ;  /* 0x000000b800b87308 */ /* 0x000fe40000000800 */
[----:B------:R-:W-:Y:S01]  /*2d30*/  FADD.FTZ R8, R11, R8 ;  /* 0x000000080b087221 */ /* 0x000fe20000010000 */
[----:B------:R-:W-:Y:S01]  /*2d40*/  HGMMA.64x256x16.F32.BF16 R24, R152, gdesc[UR4].tnspB, R24, gsb0 ;  /* 0x43e0000498187df0 */ /* 0x000fe20008001818 */
[----:B------:R-:W-:Y:S01]  /*2d50*/  UIADD3 UR6, UR11, 0x100, URZ ;  /* 0x000001000b067890 */ /* 0x000fe2000fffe03f */
[----:B------:R-:W-:Y:S01]  /*2d60*/  FADD.FTZ R7, R194, R7 ;  /* 0x00000007c2077221 */ /* 0x000fe20000010000 */
[----:B------:R-:W-:-:S02]  /*2d70*/  UMOV UR7, 0x40000040 ;  /* 0x4000004000077882 */ /* 0x000fc40000000000 */
[----:B------:R-:W1:Y:S01]  /*2d80*/  MUFU.EX2 R185, R185 ;  /* 0x000000b900b97308 */ /* 0x000e620000000800 */
[----:B------:R-:W-:Y:S02]  /*2d90*/  WARPGROUP.DEPBAR.LE gsb0, 0x0 ;  /* 0x00008000000079c5 */ /* 0x000fe40000010000 */
[----:B----4-:R-:W-:Y:S01]  /*2da0*/  F2FP.BF16.F32.PACK_AB R152, R12, R9 ;  /* 0x000000090c98723e */ /* 0x010fe200000010ff */
[----:B------:R-:W-:Y:S01]  /*2db0*/  FADD.FTZ R9, R9, R8 ;  /* 0x0000000809097221 */ /* 0x000fe20000010000 */
[----:B-----5:R-:W-:Y:S01]  /*2dc0*/  F2FP.BF16.F32.PACK_AB R153, R15, R10 ;  /* 0x0000000a0f99723e */ /* 0x020fe200000010ff */
[----:B------:R-:W-:Y:S01]  /*2dd0*/  FADD.FTZ R10, R10, R7 ;  /* 0x000000070a0a7221 */ /* 0x000fe20000010000 */
[----:B------:R-:W-:Y:S01]  /*2de0*/  F2FP.BF16.F32.PACK_AB R154, R20, R13 ;  /* 0x0000000d149a723e */ /* 0x000fe200000010ff */
[----:B------:R-:W-:Y:S01]  /*2df0*/  FADD.FTZ R12, R12, R9 ;  /* 0x000000090c0c7221 */ /* 0x000fe20000010000 */
[----:B--2---:R-:W-:Y:S01]  /*2e00*/  F2FP.BF16.F32.PACK_AB R155, R21, R14 ;  /* 0x0000000e159b723e */ /* 0x004fe200000010ff */
[----:B------:R-:W-:-:S02]  /*2e10*/  FADD.FTZ R15, R15, R10 ;  /* 0x0000000a0f0f7221 */ /* 0x000fc40000010000 */
[----:B------:R-:W-:Y:S01]  /*2e20*/  FADD.FTZ R13, R13, R12 ;  /* 0x0000000c0d0d7221 */ /* 0x000fe20000010000 */
[----:B------:R-:W-:Y:S01]  /*2e30*/  WARPGROUP.ARRIVE ;  /* 0x00000000000079c5 */ /* 0x000fe20000000000 */
[----:B------:R-:W-:Y:S02]  /*2e40*/  FADD.FTZ R14, R14, R15 ;  /* 0x0000000f0e0e7221 */ /* 0x000fe40000010000 */
[----:B------:R-:W-:Y:S02]  /*2e50*/  FADD.FTZ R20, R20, R13 ;  /* 0x0000000d14147221 */ /* 0x000fe40000010000 */
[----:B------:R-:W-:-:S05]  /*2e60*/  FADD.FTZ R21, R21, R14 ;  /* 0x0000000e15157221 */ /* 0x000fca0000010000 */
[----:B------:R-:W-:Y:S01]  /*2e70*/  HGMMA.64x256x16.F32.BF16 R24, R152, gdesc[UR4].tnspB, R24, gsb0 ;  /* 0x43e0000498187df0 */ /* 0x000fe20008001818 */
[----:B------:R-:W-:Y:S01]  /*2e80*/  UIADD3 UR6, UR11, 0x180, URZ ;  /* 0x000001800b067890 */ /* 0x000fe2000fffe03f */
[----:B------:R-:W-:Y:S01]  /*2e90*/  UMOV UR7, 0x40000040 ;  /* 0x4000004000077882 */ /* 0x000fe20000000000 */
[----:B------:R-:W-:Y:S02]  /*2ea0*/  WARPGROUP.DEPBAR.LE gsb0, 0x0 ;  /* 0x00008000000079c5 */ /* 0x000fe40000010000 */
[----:B------:R-:W-:Y:S01]  /*2eb0*/  F2FP.BF16.F32.PACK_AB R152, R156, R23 ;  /* 0x000000179c98723e */ /* 0x000fe200000010ff */
[----:B------:R-:W-:Y:S01]  /*2ec0*/  FADD.FTZ R23, R23, R20 ;  /* 0x0000001417177221 */ /* 0x000fe20000010000 */
[----:B------:R-:W-:Y:S01]  /*2ed0*/  F2FP.BF16.F32.PACK_AB R153, R159, R22 ;  /* 0x000000169f99723e */ /* 0x000fe200000010ff */
[----:B------:R-:W-:Y:S01]  /*2ee0*/  FADD.FTZ R22, R22, R21 ;  /* 0x0000001516167221 */ /* 0x000fe20000010000 */
[----:B------:R-:W-:Y:S01]  /*2ef0*/  F2FP.BF16.F32.PACK_AB R154, R160, R157 ;  /* 0x0000009da09a723e */ /* 0x000fe200000010ff */
[----:B------:R-:W-:Y:S01]  /*2f00*/  FADD.FTZ R156, R156, R23 ;  /* 0x000000179c9c7221 */ /* 0x000fe20000010000 */
[----:B------:R-:W-:Y:S01]  /*2f10*/  F2FP.BF16.F32.PACK_AB R155, R163, R158 ;  /* 0x0000009ea39b723e */ /* 0x000fe200000010ff */
[----:B------:R-:W-:-:S02]  /*2f20*/  FADD.FTZ R159, R159, R22 ;  /* 0x000000169f9f7221 */ /* 0x000fc40000010000 */
[----:B------:R-:W-:Y:S01]  /*2f30*/  FADD.FTZ R157, R157, R156 ;  /* 0x0000009c9d9d7221 */ /* 0x000fe20000010000 */
[----:B------:R-:W-:Y:S01]  /*2f40*/  WARPGROUP.ARRIVE ;  /* 0x00000000000079c5 */ /* 0x000fe20000000000 */
[----:B------:R-:W-:Y:S02]  /*2f50*/  FADD.FTZ R158, R158, R159 ;  /* 0x0000009f9e9e7221 */ /* 0x000fe40000010000 */
[----:B------:R-:W-:Y:S02]  /*2f60*/  FADD.FTZ R160, R160, R157 ;  /* 0x0000009da0a07221 */ /* 0x000fe40000010000 */
[----:B------:R-:W-:-:S08]  /*2f70*/  FADD.FTZ R163, R163, R158 ;  /* 0x0000009ea3a37221 */ /* 0x000fd00000010000 */
        /* <DEDUP_REMOVED lines=23> */
[----:B0-----:R-:W-:Y:S01]  /*30f0*/  F2FP.BF16.F32.PACK_AB R153, R183, R174 ;  /* 0x000000aeb799723e */ /* 0x001fe200000010ff */
[----:B------:R-:W-:Y:S01]  /*3100*/  FADD.FTZ R174, R174, R173 ;  /* 0x000000adaeae7221 */ /* 0x000fe20000010000 */
[----:B------:R-:W-:Y:S01]  /*3110*/  F2FP.BF16.F32.PACK_AB R154, R172, R169 ;  /* 0x000000a9ac9a723e */ /* 0x000fe200000010ff */
[----:B------:R-:W-:Y:S01]  /*3120*/  FADD.FTZ R170, R170, R165 ;  /* 0x000000a5aaaa7221 */ /* 0x000fe20000010000 */
[----:B-1----:R-:W-:Y:S01]  /*3130*/  F2FP.BF16.F32.PACK_AB R155, R185, R184 ;  /* 0x000000b8b99b723e */ /* 0x002fe200000010ff */
[----:B------:R-:W-:-:S02]  /*3140*/  FADD.FTZ R183, R183, R174 ;  /* 0x000000aeb7b77221 */ /* 0x000fc40000010000 */
[----:B------:R-:W-:Y:S01]  /*3150*/  FADD.FTZ R5, R169, R170 ;  /* 0x000000aaa9057221 */ /* 0x000fe20000010000 */
[----:B------:R-:W-:Y:S01]  /*3160*/  WARPGROUP.ARRIVE ;  /* 0x00000000000079c5 */ /* 0x000fe20000000000 */
[----:B------:R-:W-:Y:S02]  /*3170*/  FADD.FTZ R184, R184, R183 ;  /* 0x000000b7b8b87221 */ /* 0x000fe40000010000 */
[----:B------:R-:W-:Y:S02]  /*3180*/  FADD.FTZ R5, R172, R5 ;  /* 0x00000005ac057221 */ /* 0x000fe40000010000 */
[----:B------:R-:W-:-:S08]  /*3190*/  FADD.FTZ R7, R185, R184 ;  /* 0x000000b8b9077221 */ /* 0x000fd00000010000 */
[----:B------:R-:W-:Y:S03]  /*31a0*/  HGMMA.64x256x16.F32.BF16 R24, R152, gdesc[UR4].tnspB, R24, gsb0 ;  /* 0x43e0000498187df0 */ /* 0x000fe60008001818 */
[----:B------:R-:W-:Y:S02]  /*31b0*/  WARPGROUP.DEPBAR.LE gsb0, 0x0 ;  /* 0x00008000000079c5 */ /* 0x000fe40000010000 */
[----:B------:R-:W-:Y:S05]  /*31c0*/  @!P0 BRA `(.L_x_9230) ;  /* 0x0000000000048947 */ /* 0x000fea0003800000 */
[----:B------:R-:W-:Y:S01]  /*31d0*/  BPT.TRAP 0x1 ;  /* 0x000000040000795c */ /* 0x000fe20000300000 */
.L_x_9230:
[----:B------:R-:W-:Y:S02]  /*31e0*/  UISETP.GE.AND UP0, UPT, UR47, 0x61, UPT ;  /* 0x000000612f00788c */ /* 0x000fe4000bf06270 */
[----:B------:R-:W-:-:S04]  /*31f0*/  UIADD3 UR27, UR27, 0x32460, URZ ;  /* 0x000324601b1b7890 */ /* 0x000fc8000fffe03f */
[----:B------:R-:W-:Y:S01]  /*3200*/  PLOP3.LUT P1, PT, PT, PT, UP0, 0x80, 0x0 ;  /* 0x000000000000781c */ /* 0x000fe20003f2f008 */
[----:B------:R-:W-:-:S09]  /*3210*/  UPRMT UR27, UR45, 0x654, UR27 ;  /* 0x000006542d1b7896 */ /* 0x000fd2000800001b */
[----:B------:R-:W-:Y:S03]  /*3220*/  SYNCS.ARRIVE.TRANS64.RED.A1T0 RZ, [UR27], RZ ;  /* 0x000000ffffff79a7 */ /* 0x000fe6000810041b */
[----:B------:R-:W-:Y:S05]  /*3230*/  @!P1 BRA `(.L_x_9231) ;  /* 0x00000024001c9947 */ /* 0x000fea0003800000 */
[----:B------:R-:W-:Y:S01]  /*3240*/  IMAD.MOV.U32 R11, RZ, RZ, R4 ;  /* 0x000000ffff0b7224 */ /* 0x000fe200078e0004 */
[----:B------:R-:W-:Y:S01]  /*3250*/  UIADD3 UR46, UR46, -0x2, URZ ;  /* 0xfffffffe2e2e7890 */ /* 0x000fe2000fffe03f */
[----:B------:R-:W-:Y:S01]  /*3260*/  IMAD.MOV.U32 R6, RZ, RZ, R3 ;  /* 0x000000ffff067224 */ /* 0x000fe200078e0003 */
[----:B------:R-:W-:-:S10]  /*3270*/  ULDC UR27, c[0x0][0xa80] ;  /* 0x0002a000001b7ab9 */ /* 0x000fd40000000800 */
.L_x_9242:
        /* <DEDUP_REMOVED lines=8> */
[----:B------:R-:W-:Y:S11]  /*3300*/  @!P0 BRA `(.L_x_9232) ;  /* 0x0000000000048947 */ /* 0x000ff60003800000 */
[----:B------:R-:W-:Y:S01]  /*3310*/  BPT.TRAP 0x1 ;  /* 0x000000040000795c */ /* 0x000fe20000300000 */
.L_x_9232:
        /* <DEDUP_REMOVED lines=9> */
.L_x_9233:
[----:B-1----:R-:W-:Y:S05]  /*33b0*/  @P2 BRA `(.L_x_9234) ;  /* 0x0000000000082947 */ /* 0x002fea0003800000 */
[----:B------:R-:W1:Y:S02]  /*33c0*/  SYNCS.PHASECHK.TRANS64.TRYWAIT P2, [UR28+0x32430], R0 ;  /* 0x03243000ff0075a7 */ /* 0x000e64000804015c */
[----:B-1----:R-:W-:Y:S05]  /*33d0*/  @!P2 BRA `(.L_x_9235) ;  /* 0x0000009400e4a947 */ /* 0x002fea0003800000 */
.L_x_9234:
[----:B------:R-:W-:Y:S01]  /*33e0*/  UIMAD UR6, UR37, 0x300, UR24 ;  /* 0x00000300250678a4 */ /* 0x000fe2000f8e0218 */
[----:B------:R-:W-:Y:S01]  /*33f0*/  WARPGROUP.ARRIVE ;  /* 0x00000000000079c5 */ /* 0x000fe20000000000 */
[----:B------:R-:W-:Y:S01]  /*3400*/  UMOV UR7, 0x40000040 ;  /* 0x4000004000077882 */ /* 0x000fe20000000000 */
[----:B------:R-:W-:Y:S01]  /*3410*/  UMOV UR11, 0x40000040 ;  /* 0x40000040000b7882 */ /* 0x000fe20000000000 */
[----:B------:R-:W-:Y:S02]  /*3420*/  UIADD3 UR10, UR6, 0x2, URZ ;  /* 0x00000002060a7890 */ /* 0x000fe4000fffe03f */
[----:B------:R-:W-:Y:S01]  /*3430*/  UIADD3 UR14, UR6, 0x4, URZ ;  /* 0x00000004060e7890 */ /* 0x000fe2000fffe03f */
[----:B------:R-:W-:Y:S02]  /*3440*/  UMOV UR15, 0x40000040 ;  /* 0x40000040000f7882 */ /* 0x000fe40000000000 */
[----:B------:R-:W-:Y:S01]  /*3450*/  HGMMA.64x96x16.F32.BF16 R152, gdesc[UR4], RZ, !UPT, gsb0 ;  /* 0x01600000049879f0 */ /* 0x000fe2000c0018ff */
[----:B------:R-:W-:Y:S01]  /*3460*/  UIADD3 UR18, UR6, 0x6, URZ ;  /* 0x0000000606127890 */ /* 0x000fe2000fffe03f */
        /* <DEDUP_REMOVED lines=13> */
.L_x_9236:
[----:B------:R2:W3:Y:S01]  /*3540*/  SYNCS.PHASECHK.TRANS64.TRYWAIT P2, [UR28+0x32450], R0 ;  /* 0x03245000ff0075a7 */ /* 0x0004e2000804015c */
[----:B------:R-:W-:Y:S05]  /*3550*/  @!P0 BRA `(.L_x_9237) ;  /* 0x0000000000048947 */ /* 0x000fea0003800000 */
[----:B------:R-:W-:Y:S01]  /*3560*/  BPT.TRAP 0x1 ;  /* 0x000000040000795c */ /* 0x000fe20000300000 */
.L_x_9237:
[----:B---3--:R-:W-:Y:S05]  /*3570*/  @P2 BRA `(.L_x_9238) ;  /* 0x0000000000082947 */ /* 0x008fea0003800000 */
[----:B------:R-:W3:Y:S02]  /*3580*/  SYNCS.PHASECHK.TRANS64.TRYWAIT P2, [UR28+0x32450], R0 ;  /* 0x03245000ff0075a7 */ /* 0x000ee4000804015c */
[----:B---3--:R-:W-:Y:S05]  /*3590*/  @!P2 BRA `(.L_x_9239) ;  /* 0x00000094008ca947 */ /* 0x008fea0003800000 */
.L_x_9238:
[----:B------:R-:W-:Y:S01]  /*35a0*/  ULEA UR20, UR42, UR20, 0xd ;  /* 0x000000142a147291 */ /* 0x000fe2000f8e683f */
[----:B------:R-:W-:Y:S01]  /*35b0*/  WARPGROUP.ARRIVE ;  /* 0x00000000000079c5 */ /* 0x000fe20000000000 */
[----:B------:R-:W-:-:S05]  /*35c0*/  UIMAD UR7, UR37, 0xc00, UR25 ;  /* 0x00000c00250778a4 */ /* 0x000fca000f8e0219 */
[----:B------:R-:W3:Y:S01]  /*35d0*/  S2R R21, SR_TID.X ;  /* 0x0000000000157919 */ /* 0x000ee20000002100 */
[----:B------:R-:W-:Y:S01]  /*35e0*/  UIADD3 UR20, UR20, 0x22400, URZ ;  /* 0x0002240014147890 */ /* 0x000fe2000fffe03f */
[----:B------:R-:W-:Y:S01]  /*35f0*/  UMOV UR23, 0x40000040 ;  /* 0x4000004000177882 */ /* 0x000fe20000000000 */
[----:B------:R-:W-:Y:S02]  /*3600*/  UMOV UR21, 0x40000040 ;  /* 0x4000004000157882 */ /* 0x000fe40000000000 */
[----:B------:R-:W-:Y:S01]  /*3610*/  USHF.R.U32.HI UR20, URZ, 0x4, UR20 ;  /* 0x000000043f147899 */ /* 0x000fe20008011614 */
[----:B------:R-:W-:-:S03]  /*3620*/  UMOV UR22, UR7 ;  /* 0x0000000700167c82 */ /* 0x000fc60008000000 */
[----:B------:R-:W-:-:S04]  /*3630*/  ULOP3.LUT UR6, UR20, 0x3fff, URZ, 0xc0, !UPT ;  /* 0x00003fff14067892 */ /* 0x000fc8000f8ec03f */
[----:B------:R-:W-:-:S07]  /*3640*/  ULOP3.LUT UR6, UR6, 0x10000, URZ, 0xfc, !UPT ;  /* 0x0001000006067892 */ /* 0x000fce000f8efc3f */
[----:B------:R-:W-:Y:S02]  /*3650*/  UMOV UR20, UR6 ;  /* 0x0000000600147c82 */ /* 0x000fe40008000000 */
[----:B------:R-:W-:Y:S01]  /*3660*/  HGMMA.64x96x16.F32.BF16 R152, gdesc[UR20], R152, gsb0 ;  /* 0x01600000149879f0 */ /* 0x000fe20008001898 */
[----:B------:R-:W-:Y:S02]  /*3670*/  UIADD3 UR22, UR7, 0x2, URZ ;  /* 0x0000000207167890 */ /* 0x000fe4000fffe03f */
[----:B------:R-:W-:Y:S01]  /*3680*/  UIADD3 UR20, UR6, 0x2, URZ ;  /* 0x0000000206147890 */ /* 0x000fe2000fffe03f */
[----:B------:R-:W-:Y:S01]  /*3690*/  UMOV UR23, 0x40000040 ;  /* 0x4000004000177882 */ /* 0x000fe20000000000 */
[----:B------:R-:W-:Y:S01]  /*36a0*/  UMOV UR21, 0x40000040 ;  /* 0x4000004000157882 */ /* 0x000fe20000000000 */
[----:B---3--:R-:W-:-:S04]  /*36b0*/  SHF.R.U32.HI R21, RZ, 0x7, R21 ;  /* 0x00000007ff157819 */ /* 0x008fc80000011615 */
[----:B012---:R-:W-:Y:S01]  /*36c0*/  IADD3 R0, -R21, 0xb, RZ ;  /* 0x0000000b15007810 */ /* 0x007fe20007ffe1ff */
        /* <DEDUP_REMOVED lines=105> */
.L_x_9240:
[----:B------:R-:W-:Y:S01]  /*3d60*/  FMNMX.FTZ R4, R152, R6, !PT ;  /* 0x0000000698047209 */ /* 0x000fe20007810000 */
[----:B------:R-:W-:Y:S01]  /*3d70*/  UIADD3 UR6, UR28, 0x32440, URZ ;  /* 0x000324401c067890 */ /* 0x000fe2000fffe03f */
[----:B------:R-:W-:Y:S01]  /*3d80*/  VIADD R23, R21, 0x8 ;  /* 0x0000000815177836 */ /* 0x000fe20000000000 */
[----:B------:R-:W-:Y:S01]  /*3d90*/  UMOV UR10, UR27 ;  /* 0x0000001b000a7c82 */ /* 0x000fe20008000000 */
[----:B------:R-:W-:Y:S01]  /*3da0*/  FMNMX.FTZ R3, R153, R4, !PT ;  /* 0x0000000499037209 */ /* 0x000fe20007810000 */
[----:B------:R-:W-:Y:S02]  /*3db0*/  UPRMT UR6, UR29, 0x654, UR6 ;  /* 0x000006541d067896 */ /* 0x000fe40008000006 */
[----:B------:R-:W-:Y:S01]  /*3dc0*/  UIMAD UR11, UR37, 0xc00, UR26 ;  /* 0x00000c00250b78a4 */ /* 0x000fe2000f8e021a */
[----:B------:R-:W-:Y:S01]  /*3dd0*/  FMNMX.FTZ R4, R156, R3, !PT ;  /* 0x000000039c047209 */ /* 0x000fe20007810000 */
[----:B------:R-:W-:-:S03]  /*3de0*/  UMOV UR7, 0x40000040 ;  /* 0x4000004000077882 */ /* 0x000fc60000000000 */
[----:B------:R-:W-:Y:S02]  /*3df0*/  FMNMX.FTZ R3, R157, R4, !PT ;  /* 0x000000049d037209 */ /* 0x000fe40007810000 */
[----:B------:R-:W-:Y:S01]  /*3e00*/  SYNCS.ARRIVE.TRANS64.RED.A1T0 RZ, [UR6], RZ ;  /* 0x000000ffffff79a7 */ /* 0x000fe20008100406 */
[----:B------:R-:W-:Y:S01]  /*3e10*/  UMOV UR6, UR11 ;  /* 0x0000000b00067c82 */ /* 0x000fe20008000000 */
[----:B------:R-:W-:-:S04]  /*3e20*/  FMNMX.FTZ R4, R160, R3, !PT ;  /* 0x00000003a0047209 */ /* 0x000fc80007810000 */
        /* <DEDUP_REMOVED lines=38> */
[----:B------:R-:W1:Y:S01]  /*4090*/  SHFL.BFLY PT, R9, R8, 0x2, 0x1f ;  /* 0x0c401f0008097f89 */ /* 0x000e6200000e0000 */
[----:B------:R-:W-:-:S04]  /*40a0*/  FMNMX.FTZ R3, R191, R4, !PT ;  /* 0x00000004bf037209 */ /* 0x000fc80007810000 */
[----:B------:R-:W-:-:S04]  /*40b0*/  FMNMX.FTZ R4, R194, R3, !PT ;  /* 0x00000003c2047209 */ /* 0x000fc80007810000 */
[----:B------:R-:W-:-:S04]  /*40c0*/  FMNMX.FTZ R3, R195, R4, !PT ;  /* 0x00000004c3037209 */ /* 0x000fc80007810000 */
[----:B------:R-:W-:-:S04]  /*40d0*/  FMNMX.FTZ R4, R198, R3, !PT ;  /* 0x00000003c6047209 */ /* 0x000fc80007810000 */
[----:B------:R-:W-:Y:S02]  /*40e0*/  FMNMX.FTZ R4, R199, R4, !PT ;  /* 0x00000004c7047209 */ /* 0x000fe40007810000 */
[----:B-1----:R-:W-:-:S03]  /*40f0*/  FMNMX.FTZ R10, R8, R9, !PT ;  /* 0x00000009080a7209 */ /* 0x002fc60007810000 */
[----:B------:R-:W1:Y:S04]  /*4100*/  SHFL.BFLY PT, R9, R4, 0x2, 0x1f ;  /* 0x0c401f0004097f89 */ /* 0x000e6800000e0000 */
[----:B------:R-:W2:Y:S01]  /*4110*/  SHFL.BFLY PT, R3, R10, 0x1, 0x1f ;  /* 0x0c201f000a037f89 */ /* 0x000ea200000e0000 */
[----:B-1----:R-:W-:Y:S02]  /*4120*/  FMNMX.FTZ R12, R4, R9, !PT ;  /* 0x00000009040c7209 */ /* 0x002fe40007810000 */
[----:B--2---:R-:W-:-:S03]  /*4130*/  FMNMX.FTZ R3, R10, R3, !PT ;  /* 0x000000030a037209 */ /* 0x004fc60007810000 */
[----:B------:R-:W1:Y:S02]  /*4140*/  SHFL.BFLY PT, R15, R12, 0x1, 0x1f ;  /* 0x0c201f000c0f7f89 */ /* 0x000e6400000e0000 */
[C---:B------:R-:W-:Y:S01]  /*4150*/  FADD.FTZ R6, -R3.reuse, R6 ;  /* 0x0000000603067221 */ /* 0x040fe20000010100 */
[----:B------:R-:W-:Y:S01]  /*4160*/  FMUL.FTZ R13, R3, UR10 ;  /* 0x0000000a030d7c20 */ /* 0x000fe20008410000 */
[----:B------:R2:W-:Y:S02]  /*4170*/  BAR.SYNC.DEFER_BLOCKING R23, 0x100 ;  /* 0x000400170000751d */ /* 0x0005e40000010000 */
[----:B------:R-:W-:Y:S01]  /*4180*/  FMUL.FTZ R6, R6, UR10 ;  /* 0x0000000a06067c20 */ /* 0x000fe20008410000 */
[--C-:B------:R-:W-:Y:S01]  /*4190*/  FFMA.FTZ R9, R152, UR10, -R13.reuse ;  /* 0x0000000a98097c23 */ /* 0x100fe2000801080d */
[--C-:B------:R-:W-:Y:S01]  /*41a0*/  FFMA.FTZ R8, R153, UR10, -R13.reuse ;  /* 0x0000000a99087c23 */ /* 0x100fe2000801080d */
[--C-:B------:R-:W-:Y:S01]  /*41b0*/  FFMA.FTZ R10, R156, UR10, -R13.reuse ;  /* 0x0000000a9c0a7c23 */ /* 0x100fe2000801080d */
[--C-:B------:R-:W-:Y:S01]  /*41c0*/  FFMA.FTZ R157, R157, UR10, -R13.reuse ;  /* 0x0000000a9d9d7c23 */ /* 0x100fe2000801080d */
[--C-:B------:R-:W-:Y:S01]  /*41d0*/  FFMA.FTZ R156, R161, UR10, -R13.reuse ;  /* 0x0000000aa19c7c23 */ /* 0x100fe2000801080d */
[----:B------:R-:W3:Y:S01]  /*41e0*/  MUFU.EX2 R6, R6 ;  /* 0x0000000600067308 */ /* 0x000ee20000000800 */
[----:B--2---:R-:W-:-:S07]  /*41f0*/  FFMA.FTZ R23, R160, UR10, -R13 ;  /* 0x0000000aa0177c23 */ /* 0x004fce000801080d */
[----:B------:R-:W-:Y:S01]  /*4200*/  MUFU.EX2 R9, R9 ;  /* 0x0000000900097308 */ /* 0x000fe20000000800 */
[----:B-1----:R-:W-:-:S05]  /*4210*/  FMNMX.FTZ R4, R12, R15, !PT ;  /* 0x0000000f0c047209 */ /* 0x002fca0007810000 */
[C---:B------:R-:W-:Y:S01]  /*4220*/  FADD.FTZ R12, -R4.reuse, R11 ;  /* 0x0000000b040c7221 */ /* 0x040fe20000010100 */
[----:B------:R-:W-:Y:S01]  /*4230*/  FMUL.FTZ R22, R4, UR10 ;  /* 0x0000000a04167c20 */ /* 0x000fe20008410000 */
[----:B------:R-:W-:Y:S01]  /*4240*/  MUFU.EX2 R8, R8 ;  /* 0x0000000800087308 */ /* 0x000fe20000000800 */
[-C--:B---3--:R-:W-:Y:S01]  /*4250*/  FMUL.FTZ R24, R24, R6.reuse ;  /* 0x0000000618187220 */ /* 0x088fe20000410000 */
[----:B------:R-:W-:Y:S01]  /*4260*/  FMUL.FTZ R12, R12, UR10 ;  /* 0x0000000a0c0c7c20 */ /* 0x000fe20008410000 */
[--C-:B------:R-:W-:Y:S01]  /*4270*/  FFMA.FTZ R15, R154, UR10, -R22.reuse ;  /* 0x0000000a9a0f7c23 */ /* 0x100fe20008010816 */
[--C-:B------:R-:W-:Y:S01]  /*4280*/  FFMA.FTZ R14, R155, UR10, -R22.reuse ;  /* 0x0000000a9b0e7c23 */ /* 0x100fe20008010816 */
[--C-:B------:R-:W-:Y:S01]  /*4290*/  FFMA.FTZ R20, R158, UR10, -R22.reuse ;  /* 0x0000000a9e147c23 */ /* 0x100fe20008010816 */
[--C-:B------:R-:W-:Y:S01]  /*42a0*/  FFMA.FTZ R21, R159, UR10, -R22.reuse ;  /* 0x0000000a9f157c23 */ /* 0x100fe20008010816 */
        /* <DEDUP_REMOVED lines=134> */
[----:B------:R-:W-:Y:S01]  /*4b10*/  F2FP.BF16.F32.PACK_AB R152, R8, R9 ;  /* 0x000000090898723e */ /* 0x000fe200000010ff */
[--C-:B------:R-:W-:Y:S01]  /*4b20*/  FFMA.FTZ R159, R162, UR10, -R22.reuse ;  /* 0x0000000aa29f7c23 */ /* 0x100fe20008010816 */
[----:B--2---:R-:W-:Y:S01]  /*4b30*/  F2FP.BF16.F32.PACK_AB R154, R11, R10 ;  /* 0x0000000a0b9a723e */ /* 0x004fe200000010ff */
[--C-:B------:R-:W-:Y:S01]  /*4b40*/  FFMA.FTZ R157, R164, UR10, -R13.reuse ;  /* 0x0000000aa49d7c23 */ /* 0x100fe2000801080d */
[----:B---3--:R-:W-:Y:S01]  /*4b50*/  F2FP.BF16.F32.PACK_AB R153, R14, R15 ;  /* 0x0000000f0e99723e */ /* 0x008fe200000010ff */
[--C-:B------:R-:W-:Y:S01]  /*4b60*/  FFMA.FTZ R158, R165, UR10, -R13.reuse ;  /* 0x0000000aa59e7c23 */ /* 0x100fe2000801080d */
[----:B----4-:R-:W-:Y:S01]  /*4b70*/  F2FP.BF16.F32.PACK_AB R155, R21, R20 ;  /* 0x00000014159b723e */ /* 0x010fe200000010ff */
[--C-:B------:R-:W-:Y:S01]  /*4b80*/  FFMA.FTZ R160, R163, UR10, -R22.reuse ;  /* 0x0000000aa3a07c23 */ /* 0x100fe20008010816 */
[--C-:B------:R-:W-:Y:S01]  /*4b90*/  FFMA.FTZ R161, R166, UR10, -R22.reuse ;  /* 0x0000000aa6a17c23 */ /* 0x100fe20008010816 */
[--C-:B------:R-:W-:Y:S01]  /*4ba0*/  FFMA.FTZ R162, R167, UR10, -R22.reuse ;  /* 0x0000000aa7a27c23 */ /* 0x100fe20008010816 */
[----:B------:R-:W-:Y:S01]  /*4bb0*/  WARPGROUP.ARRIVE ;  /* 0x00000000000079c5 */ /* 0x000fe20000000000 */
[----:B------:R-:W-:Y:S01]  /*4bc0*/  MUFU.EX2 R23, R23 ;  /* 0x0000001700177308 */ /* 0x000fe20000000800 */
[--C-:B------:R-:W-:Y:S01]  /*4bd0*/  FFMA.FTZ R163, R168, UR10, -R13.reuse ;  /* 0x0000000aa8a37c23 */ /* 0x100fe2000801080d */
[--C-:B------:R-:W-:Y:S01]  /*4be0*/  FFMA.FTZ R164, R169, UR10, -R13.reuse ;  /* 0x0000000aa9a47c23 */ /* 0x100fe2000801080d */
[--C-:B------:R-:W-:Y:S01]  /*4bf0*/  FFMA.FTZ R167, R170, UR10, -R22.reuse ;  /* 0x0000000aaaa77c23 */ /* 0x100fe20008010816 */
[--C-:B------:R-:W-:Y:S01]  /*4c00*/  FFMA.FTZ R165, R172, UR10, -R13.reuse ;  /* 0x0000000aaca57c23 */ /* 0x100fe2000801080d */
[----:B------:R-:W-:Y:S01]  /*4c10*/  HGMMA.64x256x16.F32.BF16 R24, R152, gdesc[UR4].tnspB, R24, gsb0 ;  /* 0x43e0000498187df0 */ /* 0x000fe20008001818 */
[----:B------:R-:W-:Y:S01]  /*4c20*/  UIADD3 UR6, UR11, 0x80, URZ ;  /* 0x000000800b067890 */ /* 0x000fe2000fffe03f */
[--C-:B------:R-:W-:Y:S01]  /*4c30*/  FFMA.FTZ R166, R173, UR10, -R13.reuse ;  /* 0x0000000aada67c23 */ /* 0x100fe2000801080d */
[----:B------:R-:W1:Y:S01]  /*4c40*/  MUFU.EX2 R156, R156 ;  /* 0x0000009c009c7308 */ /* 0x000e620000000800 */
[----:B------:R-:W-:Y:S01]  /*4c50*/  UMOV UR7, 0x40000040 ;  /* 0x4000004000077882 */ /* 0x000fe20000000000 */
        /* <DEDUP_REMOVED lines=26> */
[--C-:B------:R-:W-:Y:S01]  /*4e00*/  FFMA.FTZ R13, R194, UR10, -R22.reuse ;  /* 0x0000000ac20d7c23 */ /* 0x100fe20008010816 */
[--C-:B------:R-:W-:Y:S01]  /*4e10*/  FFMA.FTZ R192, R195, UR10, -R22.reuse ;  /* 0x0000000ac3c07c23 */ /* 0x100fe20008010816 */
[--C-:B------:R-:W-:Y:S01]  /*4e20*/  FFMA.FTZ R191, R198, UR10, -R22.reuse ;  /* 0x0000000ac6bf7c23 */ /* 0x100fe20008010816 */
[----:B------:R-:W-:Y:S01]  /*4e30*/  FFMA.FTZ R22, R199, UR10, -R22 ;  /* 0x0000000ac7167c23 */ /* 0x000fe20008010816 */
[----:B------:R-:W2:Y:S01]  /*4e40*/  MUFU.EX2 R160, R160 ;  /* 0x000000a000a07308 */ /* 0x000ea20000000800 */
[----:B------:R-:W-:Y:S01]  /*4e50*/  FFMA.FTZ R5, R6, R5, R9 ;  /* 0x0000000506057223 */ /* 0x000fe20000010009 */
[----:B------:R-:W-:-:S03]  /*4e60*/  FFMA.FTZ R7, R12, R7, R15 ;  /* 0x000000070c077223 */ /* 0x000fc6000001000f */
[----:B------:R-:W-:Y:S01]  /*4e70*/  FADD.FTZ R5, R8, R5 ;  /* 0x0000000508057221 */ /* 0x000fe20000010000 */
[----:B------:R-:W-:Y:S02]  /*4e80*/  FADD.FTZ R7, R14, R7 ;  /* 0x000000070e077221 */ /* 0x000fe40000010000 */
[----:B------:R-:W-:Y:S01]  /*4e90*/  MUFU.EX2 R161, R161 ;  /* 0x000000a100a17308 */ /* 0x000fe20000000800 */
[----:B------:R-:W-:Y:S01]  /*4ea0*/  FADD.FTZ R10, R10, R5 ;  /* 0x000000050a0a7221 */ /* 0x000fe20000010000 */
[----:B------:R-:W-:-:S03]  /*4eb0*/  FADD.FTZ R20, R20, R7 ;  /* 0x0000000714147221 */ /* 0x000fc60000010000 */
[----:B------:R-:W-:Y:S01]  /*4ec0*/  FADD.FTZ R10, R11, R10 ;  /* 0x0000000a0b0a7221 */ /* 0x000fe20000010000 */
[----:B------:R-:W-:Y:S02]  /*4ed0*/  FADD.FTZ R20, R21, R20 ;  /* 0x0000001415147221 */ /* 0x000fe40000010000 */
        /* <DEDUP_REMOVED lines=8> */
[----:B------:R-:W0:Y:S08]  /*4f60*/  MUFU.EX2 R170, R170 ;  /* 0x000000aa00aa7308 */ /* 0x000e300000000800 */
[----:B------:R-:W-:Y:S08]  /*4f70*/  MUFU.EX2 R171, R171 ;  /* 0x000000ab00ab7308 */ /* 0x000ff00000000800 */
[----:B------:R-:W0:Y:S08]  /*4f80*/  MUFU.EX2 R172, R172 ;  /* 0x000000ac00ac7308 */ /* 0x000e300000000800 */
[----:B------:R-:W-:Y:S08]  /*4f90*/  MUFU.EX2 R173, R173 ;  /* 0x000000ad00ad7308 */ /* 0x000ff00000000800 */
[----:B------:R-:W-:Y:S08]  /*4fa0*/  MUFU.EX2 R174, R174 ;  /* 0x000000ae00ae7308 */ /* 0x000ff00000000800 */
[----:B------:R-:W-:Y:S08]  /*4fb0*/  MUFU.EX2 R175, R175 ;  /* 0x000000af00af7308 */ /* 0x000ff00000000800 */
[----:B------:R-:W0:Y:S08]  /*4fc0*/  MUFU.EX2 R176, R176 ;  /* 0x000000b000b07308 */ /* 0x000e300000000800 */
        /* <DEDUP_REMOVED lines=12> */
[----:B------:R-:W-:Y:S01]  /*5090*/  MUFU.EX2 R189, R189 ;  /* 0x000000bd00bd7308 */ /* 0x000fe20000000800 */
[----:B------:R-:W-:-:S02]  /*50a0*/  WARPGROUP.DEPBAR.LE gsb0, 0x0 ;  /* 0x00008000000079c5 */ /* 0x000fc40000010000 */
[----:B-1----:R-:W-:Y:S01]  /*50b0*/  F2FP.BF16.F32.PACK_AB R152, R156, R23 ;  /* 0x000000179c98723e */ /* 0x002fe200000010ff */
[----:B------:R-:W-:Y:S01]  /*50c0*/  FADD.FTZ R23, R23, R10 ;  /* 0x0000000a17177221 */ /* 0x000fe20000010000 */
[----:B--2---:R-:W-:-:S03]  /*50d0*/  F2FP.BF16.F32.PACK_AB R153, R160, R159 ;  /* 0x0000009fa099723e */ /* 0x004fc600000010ff */
[----:B------:R-:W-:Y:S01]  /*50e0*/  MUFU.EX2 R190, R190 ;  /* 0x000000be00be7308 */ /* 0x000fe20000000800 */
[----:B------:R-:W-:Y:S01]  /*50f0*/  F2FP.BF16.F32.PACK_AB R154, R158, R157 ;  /* 0x0000009d9e9a723e */ /* 0x000fe200000010ff */
[----:B------:R-:W-:Y:S01]  /*5100*/  FADD.FTZ R159, R159, R20 ;  /* 0x000000149f9f7221 */ /* 0x000fe20000010000 */
[----:B---3--:R-:W-:Y:S01]  /*5110*/  F2FP.BF16.F32.PACK_AB R155, R162, R161 ;  /* 0x000000a1a29b723e */ /* 0x008fe200000010ff */
[----:B------:R-:W-:Y:S02]  /*5120*/  FADD.FTZ R156, R156, R23 ;  /* 0x000000179c9c7221 */ /* 0x000fe40000010000 */
[----:B------:R-:W-:Y:S01]  /*5130*/  FADD.FTZ R160, R160, R159 ;  /* 0x0000009fa0a07221 */ /* 0x000fe20000010000 */
[----:B------:R-:W-:Y:S01]  /*5140*/  WARPGROUP.ARRIVE ;  /* 0x00000000000079c5 */ /* 0x000fe20000000000 */
[----:B------:R-:W-:Y:S01]  /*5150*/  MUFU.EX2 R13, R13 ;  /* 0x0000000d000d7308 */ /* 0x000fe20000000800 */
[----:B------:R-:W-:Y:S01]  /*5160*/  FADD.FTZ R157, R157, R156 ;  /* 0x0000009c9d9d7221 */ /* 0x000fe20000010000 */
[----:B------:R-:W-:-:S03]  /*5170*/  FADD.FTZ R161, R161, R160 ;  /* 0x000000a0a1a17221 */ /* 0x000fc60000010000 */
[----:B------:R-:W-:Y:S01]  /*5180*/  HGMMA.64x256x16.F32.BF16 R24, R152, gdesc[UR4].tnspB, R24, gsb0 ;  /* 0x43e0000498187df0 */ /* 0x000fe20008001818 */
[----:B------:R-:W-:Y:S01]  /*5190*/  UIADD3 UR6, UR11, 0x100, URZ ;  /* 0x000001000b067890 */ /* 0x000fe2000fffe03f */
[----:B------:R-:W-:Y:S01]  /*51a0*/  FADD.FTZ R158, R158, R157 ;  /* 0x0000009d9e9e7221 */ /* 0x000fe20000010000 */
[----:B------:R-:W-:Y:S01]  /*51b0*/  UMOV UR7, 0x40000040 ;  /* 0x4000004000077882 */ /* 0x000fe20000000000 */
[----:B------:R-:W1:Y:S01]  /*51c0*/  MUFU.EX2 R192, R192 ;  /* 0x000000c000c07308 */ /* 0x000e620000000800 */
[----:B------:R-:W-:-:S07]  /*51d0*/  FADD.FTZ R162, R162, R161 ;  /* 0x000000a1a2a27221 */ /* 0x000fce0000010000 */
[----:B------:R-:W-:Y:S08]  /*51e0*/  MUFU.EX2 R191, R191 ;  /* 0x000000bf00bf7308 */ /* 0x000ff00000000800 */
[----:B------:R-:W2:Y:S01]  /*51f0*/  MUFU.EX2 R22, R22 ;  /* 0x0000001600167308 */ /* 0x000ea20000000800 */
[----:B------:R-:W-:Y:S02]  /*5200*/  WARPGROUP.DEPBAR.LE gsb0, 0x0 ;  /* 0x00008000000079c5 */ /* 0x000fe40000010000 */
[----:B----4-:R-:W-:Y:S01]  /*5210*/  F2FP.BF16.F32.PACK_AB R152, R164, R163 ;  /* 0x000000a3a498723e */ /* 0x010fe200000010ff */
[----:B------:R-:W-:Y:S01]  /*5220*/  FADD.FTZ R163, R163, R158 ;  /* 0x0000009ea3a37221 */ /* 0x000fe20000010000 */
[----:B-----5:R-:W-:Y:S01]  /*5230*/  F2FP.BF16.F32.PACK_AB R153, R168, R167 ;  /* 0x000000a7a899723e */ /* 0x020fe200000010ff */
[----:B------:R-:W-:Y:S01]  /*5240*/  FADD.FTZ R167, R167, R162 ;  /* 0x000000a2a7a77221 */ /* 0x000fe20000010000 */
[----:B------:R-:W-:Y:S01]  /*5250*/  F2FP.BF16.F32.PACK_AB R154, R166, R165 ;  /* 0x000000a5a69a723e */ /* 0x000fe200000010ff */
[----:B------:R-:W-:Y:S01]  /*5260*/  FADD.FTZ R164, R164, R163 ;  /* 0x000000a3a4a47221 */ /* 0x000fe20000010000 */
[----:B0-----:R-:W-:Y:S01]  /*5270*/  F2FP.BF16.F32.PACK_AB R155, R170, R169 ;  /* 0x000000a9aa9b723e */ /* 0x001fe200000010ff */
[----:B------:R-:W-:-:S02]  /*5280*/  FADD.FTZ R168, R168, R167 ;  /* 0x000000a7a8a87221 */ /* 0x000fc40000010000 */
[----:B------:R-:W-:Y:S01]  /*5290*/  FADD.FTZ R165, R165, R164 ;  /* 0x000000a4a5a57221 */ /* 0x000fe20000010000 */
[----:B------:R-:W-:Y:S01]  /*52a0*/  WARPGROUP.ARRIVE ;  /* 0x00000000000079c5 */ /* 0x000fe20000000000 */
[----:B------:R-:W-:Y:S02]  /*52b0*/  FADD.FTZ R169, R169, R168 ;  /* 0x000000a8a9a97221 */ /* 0x000fe40000010000 */
[----:B------:R-:W-:Y:S02]  /*52c0*/  FADD.FTZ R166, R166, R165 ;  /* 0x000000a5a6a67221 */ /* 0x000fe40000010000 */
[----:B------:R-:W-:Y:S01]  /*52d0*/  FADD.FTZ R170, R170, R169 ;  /* 0x000000a9aaaa7221 */ /* 0x000fe20000010000 */
[----:B------:R-:W-:Y:S01]  /*52e0*/  HGMMA.64x256x16.F32.BF16 R24, R152, gdesc[UR4].tnspB, R24, gsb0 ;  /* 0x43e0000498187df0 */ /* 0x000fe20008001818 */
[----:B------:R-:W-:Y:S01]  /*52f0*/  UIADD3 UR6, UR11, 0x180, URZ ;  /* 0x000001800b067890 */ /* 0x000fe2000fffe03f */
[----:B------:R-:W-:Y:S01]  /*5300*/  UMOV UR7, 0x40000040 ;  /* 0x4000004000077882 */ /* 0x000fe20000000000 */
[----:B------:R-:W-:-:S02]  /*5310*/  WARPGROUP.DEPBAR.LE gsb0, 0x0 ;  /* 0x00008000000079c5 */ /* 0x000fc40000010000 */
[----:B------:R-:W-:Y:S01]  /*5320*/  F2FP.BF16.F32.PACK_AB R152, R172, R171 ;  /* 0x000000abac98723e */ /* 0x000fe200000010ff */
[----:B------:R-:W-:Y:S01]  /*5330*/  FADD.FTZ R171, R171, R166 ;  /* 0x000000a6abab7221 */ /* 0x000fe20000010000 */
[----:B------:R-:W-:Y:S01]  /*5340*/  F2FP.BF16.F32.PACK_AB R153, R176, R175 ;  /* 0x000000afb099723e */ /* 0x000fe200000010ff */
[----:B------:R-:W-:Y:S01]  /*5350*/  FADD.FTZ R175, R175, R170 ;  /* 0x000000aaafaf7221 */ /* 0x000fe20000010000 */
[----:B------:R-:W-:Y:S01]  /*5360*/  F2FP.BF16.F32.PACK_AB R154, R174, R173 ;  /* 0x000000adae9a723e */ /* 0x000fe200000010ff */
[----:B------:R-:W-:Y:S01]  /*5370*/  FADD.FTZ R172, R172, R171 ;  /* 0x000000abacac7221 */ /* 0x000fe20000010000 */
[----:B------:R-:W-:Y:S01]  /*5380*/  F2FP.BF16.F32.PACK_AB R155, R178, R177 ;  /* 0x000000b1b29b723e */ /* 0x000fe200000010ff */
[----:B------:R-:W-:Y:S02]  /*5390*/  FADD.FTZ R176, R176, R175 ;  /* 0x000000afb0b07221 */ /* 0x000fe40000010000 */
[----:B------:R-:W-:Y:S01]  /*53a0*/  FADD.FTZ R173, R173, R172 ;  /* 0x000000acadad7221 */ /* 0x000fe20000010000 */
[----:B------:R-:W-:Y:S01]  /*53b0*/  WARPGROUP.ARRIVE ;  /* 0x00000000000079c5 */ /* 0x000fe20000000000 */
[----:B------:R-:W-:-:S02]  /*53c0*/  FADD.FTZ R177, R177, R176 ;  /* 0x000000b0b1b17221 */ /* 0x000fc40000010000 */
        /* <DEDUP_REMOVED lines=25> */
[----:B-1----:R-:W-:Y:S01]  /*5560*/  F2FP.BF16.F32.PACK_AB R153, R192, R13 ;  /* 0x0000000dc099723e */ /* 0x002fe200000010ff */
        /* <DEDUP_REMOVED lines=14> */
.L_x_9241:
[----:B------:R-:W-:Y:S01]  /*5650*/  UIADD3 UR28, UR28, 0x32460, URZ ;  /* 0x000324601c1c7890 */ /* 0x000fe2000fffe03f */
[----:B------:R-:W-:Y:S02]  /*5660*/  IMAD.MOV.U32 R11, RZ, RZ, R4 ;  /* 0x000000ffff0b7224 */ /* 0x000fe400078e0004 */
[----:B------:R-:W-:Y:S01]  /*5670*/  IMAD.MOV.U32 R6, RZ, RZ, R3 ;  /* 0x000000ffff067224 */ /* 0x000fe200078e0003 */
[----:B------:R-:W-:-:S09]  /*5680*/  UPRMT UR28, UR29, 0x654, UR28 ;  /* 0x000006541d1c7896 */ /* 0x000fd2000800001c */
[----:B------:R-:W-:Y:S01]  /*5690*/  SYNCS.ARRIVE.TRANS64.RED.A1T0 RZ, [UR28], RZ ;  /* 0x000000ffffff79a7 */ /* 0x000fe2000810041c */
[----:B------:R-:W-:Y:S05]  /*56a0*/  @P1 BRA `(.L_x_9242) ;  /* 0xffffffd800f41947 */ /* 0x000fea000383ffff */
.L_x_9231:
[----:B------:R-:W0:Y:S01]  /*56b0*/  SHFL.BFLY PT, R6, R5, 0x2, 0x1f ;  /* 0x0c401f0005067f89 */ /* 0x000e2200000e0000 */
[----:B------:R-:W-:Y:S01]  /*56c0*/  MOV R207, 0x400 ;  /* 0x0000040000cf7802 */ /* 0x000fe20000000f00 */
[----:B------:R-:W-:Y:S01]  /*56d0*/  IMAD.U32 R22, RZ, RZ, UR10 ;  /* 0x0000000aff167e24 */ /* 0x000fe2000f8e00ff */
[----:B------:R-:W1:Y:S01]  /*56e0*/  LDC R213, c[0x0][0xce8] ;  /* 0x00033a00ffd57b82 */ /* 0x000e620000000800 */
[----:B------:R-:W2:Y:S01]  /*56f0*/  SHFL.BFLY PT, R8, R7, 0x2, 0x1f ;  /* 0x0c401f0007087f89 */ /* 0x000ea200000e0000 */
[----:B------:R-:W-:Y:S01]  /*5700*/  UIADD3 UR4, -UR43, URZ, URZ ;  /* 0x0000003f2b047290 */ /* 0x000fe2000fffe13f */
[----:B------:R-:W-:Y:S01]  /*5710*/  ULDC.64 UR6, c[0x0][0xc90] ;  /* 0x0003240000067ab9 */ /* 0x000fe20000000a00 */
[----:B------:R-:W3:Y:S01]  /*5720*/  S2R R10, SR_CgaCtaId ;  /* 0x00000000000a7919 */ /* 0x000ee20000008800 */
[----:B------:R-:W-:Y:S01]  /*5730*/  ULDC.64 UR8, c[0x0][0xbe8] ;  /* 0x0002fa0000087ab9 */ /* 0x000fe20000000a00 */
[----:B------:R-:W4:Y:S02]  /*5740*/  S2R R14, SR_SWINHI ;  /* 0x00000000000e7919 */ /* 0x000f240000002f00 */
[----:B------:R2:W-:Y:S06]  /*5750*/  BAR.ARV R0, 0x100 ;  /* 0x000400000000751d */ /* 0x0005ec0000002000 */
[----:B0-----:R-:W-:Y:S01]  /*5760*/  FADD.FTZ R6, R6, R5 ;  /* 0x0000000506067221 */ /* 0x001fe20000010000 */
[----:B------:R-:W-:Y:S01]  /*5770*/  IMAD.MOV.U32 R5, RZ, RZ, RZ ;  /* 0x000000ffff057224 */ /* 0x000fe200078e00ff */
[----:B------:R-:W-:Y:S06]  /*5780*/  BAR.ARV 0x8, 0x180 ;  /* 0x0206000000007b1d */ /* 0x000fec0000002000 */
[----:B--2---:R-:W-:Y:S01]  /*5790*/  FADD.FTZ R8, R8, R7 ;  /* 0x0000000708087221 */ /* 0x004fe20000010000 */
[----:B------:R-:W-:Y:S01]  /*57a0*/  IMAD R7, R200, 0x40, R2 ;  /* 0x00000040c8077824 */ /* 0x000fe200078e0202 */
[----:B------:R-:W0:Y:S01]  /*57b0*/  SHFL.BFLY PT, R9, R6, 0x1, 0x1f ;  /* 0x0c201f0006097f89 */ /* 0x000e2200000e0000 */
[----:B------:R-:W-:-:S03]  /*57c0*/  IMAD.MOV.U32 R0, RZ, RZ, -0x800000 ;  /* 0xff800000ff007424 */ /* 0x000fc600078e00ff */
[----:B------:R-:W2:Y:S01]  /*57d0*/  SHFL.BFLY PT, R11, R8, 0x1, 0x1f ;  /* 0x0c201f00080b7f89 */ /* 0x000ea200000e0000 */
[----:B---3--:R-:W-:Y:S01]  /*57e0*/  LEA R207, R10, R207, 0x18 ;  /* 0x000000cf0acf7211 */ /* 0x008fe200078ec0ff */
[----:B------:R-:W-:Y:S01]  /*57f0*/  BAR.SYNC.DEFER_BLOCKING 0x1, 0x100 ;  /* 0x0044000000007b1d */ /* 0x000fe20000010000 */
[----:B0-----:R-:W-:Y:S01]  /*5800*/  FADD.FTZ R15, R6, R9 ;  /* 0x00000009060f7221 */ /* 0x001fe20000010000 */
[----:B------:R-:W-:Y:S02]  /*5810*/  IMAD.MOV.U32 R9, RZ, RZ, RZ ;  /* 0x000000ffff097224 */ /* 0x000fe400078e00ff */
[----:B------:R-:W-:Y:S02]  /*5820*/  IMAD.MOV.U32 R6, RZ, RZ, -0x800000 ;  /* 0xff800000ff067424 */ /* 0x000fe400078e00ff */
[----:B--2---:R-:W-:Y:S01]  /*5830*/  FADD.FTZ R12, R8, R11 ;  /* 0x0000000b080c7221 */ /* 0x004fe20000010000 */
[----:B------:R-:W-:Y:S02]  /*5840*/  FSETP.NE.FTZ.AND P0, PT, R15, RZ, PT ;  /* 0x000000ff0f00720b */ /* 0x000fe40003f15000 */
[----:B------:R-:W-:-:S02]  /*5850*/  MOV R10, R207 ;  /* 0x000000cf000a7202 */ /* 0x000fc40000000f00 */
[----:B----4-:R-:W-:Y:S02]  /*5860*/  MOV R11, R14 ;  /* 0x0000000e000b7202 */ /* 0x010fe40000000f00 */
[----:B------:R-:W-:Y:S02]  /*5870*/  FSETP.NE.FTZ.AND P1, PT, R12, RZ, PT ;  /* 0x000000ff0c00720b */ /* 0x000fe40003f35000 */
[----:B------:R-:W-:Y:S01]  /*5880*/  MOV R14, UR10 ;  /* 0x0000000a000e7c02 */ /* 0x000fe20008000f00 */
[----:B------:R-:W-:Y:S02]  /*5890*/  ULDC UR10, c[0x0][0xd44] ;  /* 0x00035100000a7ab9 */ /* 0x000fe40000000800 */
[----:B------:R-:W-:Y:S02]  /*58a0*/  UIMAD UR10, UR10, UR4, UR41 ;  /* 0x000000040a0a72a4 */ /* 0x000fe4000f8e0229 */
[----:B------:R-:W0:Y:S01]  /*58b0*/  @P0 MUFU.RCP R9, R15 ;  /* 0x0000000f00090308 */ /* 0x000e220000001000 */
[----:B------:R-:W-:Y:S01]  /*58c0*/  @P0 FMUL.FTZ R14, R14, 0.69314718246459960938 ;  /* 0x3f3172180e0e0820 */ /* 0x000fe20000410000 */
[----:B------:R-:W-:-:S04]  /*58d0*/  USHF.R.S32.HI UR11, URZ, 0x1f, UR10 ;  /* 0x0000001f3f0b7899 */ /* 0x000fc8000801140a */
[----:B------:R-:W-:Y:S01]  /*58e0*/  @P1 FMUL.FTZ R22, R22, 0.69314718246459960938 ;  /* 0x3f31721816161820 */ /* 0x000fe20000410000 */
[----:B------:R-:W-:Y:S02]  /*58f0*/  UIMAD.WIDE.U32 UR4, UR10, UR6, URZ ;  /* 0x000000060a0472a5 */ /* 0x000fe4000f8e003f */
[----:B------:R-:W-:Y:S01]  /*5900*/  UIMAD UR6, UR11, UR6, URZ ;  /* 0x000000060b0672a4 */ /* 0x000fe2000f8e023f */
[----:B------:R-:W2:Y:S03]  /*5910*/  @P1 MUFU.RCP R5, R12 ;  /* 0x0000000c00051308 */ /* 0x000ea60000001000 */
[----:B------:R-:W-:Y:S02]  /*5920*/  UIMAD UR6, UR10, UR7, UR6 ;  /* 0x000000070a0672a4 */ /* 0x000fe4000f8e0206 */
[----:B------:R-:W-:-:S03]  /*5930*/  USHF.R.S32.HI UR7, URZ, 0x1f, UR43 ;  /* 0x0000001f3f077899 */ /* 0x000fc6000801142b */
[----:B------:R-:W3:Y:S01]  /*5940*/  @P0 MUFU.LG2 R15, R15 ;  /* 0x0000000f000f0308 */ /* 0x000ee20000000c00 */
        /* <DEDUP_REMOVED lines=66> */
[----:B--2---:R-:W-:Y:S01]  /*5d70*/  FMUL.FTZ R169, R126, R5 ;  /* 0x000000057ea97220 */ /* 0x004fe20000410000 */
[----:B---3--:R-:W-:Y:S01]  /*5d80*/  @P0 FMUL.FTZ R15, R15, 0.69314718246459960938 ;  /* 0x3f3172180f0f0820 */ /* 0x008fe20000410000 */
[----:B0-----:R-:W-:Y:S01]  /*5d90*/  @P1 FMUL.FTZ R21, R12, 0.69314718246459960938 ;  /* 0x3f3172180c151820 */ /* 0x001fe20000410000 */
[----:B------:R-:W-:-:S04]  /*5da0*/  IMAD.WIDE R10, R212, 0x2, R10 ;  /* 0x00000002d40a7825 */ /* 0x000fc800078e020a */
[-C--:B------:R-:W-:Y:S01]  /*5db0*/  FMUL.FTZ R27, R27, R5.reuse ;  /* 0x000000051b1b7220 */ /* 0x080fe20000410000 */
[-C--:B------:R-:W-:Y:S01]  /*5dc0*/  FMUL.FTZ R26, R26, R5.reuse ;  /* 0x000000051a1a7220 */ /* 0x080fe20000410000 */
[-C--:B------:R-:W-:Y:S01]  /*5dd0*/  FMUL.FTZ R31, R31, R5.reuse ;  /* 0x000000051f1f7220 */ /* 0x080fe20000410000 */
[-C--:B------:R-:W-:Y:S01]  /*5de0*/  FMUL.FTZ R30, R30, R5.reuse ;  /* 0x000000051e1e7220 */ /* 0x080fe20000410000 */
[----:B------:R-:W-:Y:S01]  /*5df0*/  IADD3 R13, P3, R10, 0xc060, RZ ;  /* 0x0000c0600a0d7810 */ /* 0x000fe20007f7e0ff */
[-C--:B------:R-:W-:Y:S01]  /*5e00*/  FMUL.FTZ R35, R35, R5.reuse ;  /* 0x0000000523237220 */ /* 0x080fe20000410000 */
[-C--:B------:R-:W-:Y:S01]  /*5e10*/  FMUL.FTZ R34, R34, R5.reuse ;  /* 0x0000000522227220 */ /* 0x080fe20000410000 */
[-C--:B------:R-:W-:Y:S01]  /*5e20*/  FMUL.FTZ R39, R39, R5.reuse ;  /* 0x0000000527277220 */ /* 0x080fe20000410000 */
[----:B------:R-:W-:Y:S01]  /*5e30*/  LOP3.LUT R20, R13, 0x380, RZ, 0xc0, !PT ;  /* 0x000003800d147812 */ /* 0x000fe200078ec0ff */
[-C--:B------:R-:W-:Y:S01]  /*5e40*/  FMUL.FTZ R38, R38, R5.reuse ;  /* 0x0000000526267220 */ /* 0x080fe20000410000 */
[-C--:B------:R-:W-:Y:S01]  /*5e50*/  FMUL.FTZ R43, R43, R5.reuse ;  /* 0x000000052b2b7220 */ /* 0x080fe20000410000 */
[-C--:B------:R-:W-:Y:S01]  /*5e60*/  FMUL.FTZ R42, R42, R5.reuse ;  /* 0x000000052a2a7220 */ /* 0x080fe20000410000 */
[----:B------:R-:W-:Y:S01]  /*5e70*/  SHF.R.U64 R126, R20, 0x3, RZ ;  /* 0x00000003147e7819 */ /* 0x000fe200000012ff */
        /* <DEDUP_REMOVED lines=55> */
[----:B------:R-:W-:Y:S01]  /*61f0*/  LOP3.LUT R126, R126, R13, RZ, 0x3c, !PT ;  /* 0x0000000d7e7e7212 */ /* 0x000fe200078e3cff */
[----:B------:R-:W-:Y:S01]  /*6200*/  IMAD.X R127, RZ, RZ, R11, P3 ;  /* 0x000000ffff7f7224 */ /* 0x000fe200018e060b */
[----:B------:R-:W-:-:S02]  /*6210*/  LOP3.LUT R5, R10, 0x380, RZ, 0xc0, !PT ;  /* 0x000003800a057812 */ /* 0x000fc400078ec0ff */
        /* <DEDUP_REMOVED lines=12> */
[----:B------:R-:W-:Y:S01]  /*62e0*/  SHF.R.U64 R5, R5, 0x3, RZ ;  /* 0x0000000305057819 */ /* 0x000fe200000012ff */
[--C-:B------:R-:W-:Y:S01]  /*62f0*/  IMAD.X R151, RZ, RZ, R11.reuse, P2 ;  /* 0x000000ffff977224 */ /* 0x100fe200010e060b */
[----:B------:R-:W-:Y:S01]  /*6300*/  LOP3.LUT R4, R61, 0x380, RZ, 0xc0, !PT ;  /* 0x000003803d047812 */ /* 0x000fe200078ec0ff */
[----:B------:R-:W-:Y:S01]  /*6310*/  IMAD.X R153, RZ, RZ, R11, P3 ;  /* 0x000000ffff997224 */ /* 0x000fe200018e060b */
[----:B------:R-:W-:-:S02]  /*6320*/  IADD3 R23, P4, R10, 0x8000, RZ ;  /* 0x000080000a177810 */ /* 0x000fc40007f9e0ff */
[C---:B------:R-:W-:Y:S02]  /*6330*/  IADD3 R20, P5, R10.reuse, 0x4060, RZ ;  /* 0x000040600a147810 */ /* 0x040fe40007fbe0ff */
[C---:B------:R-:W-:Y:S01]  /*6340*/  IADD3 R15, P6, R10.reuse, 0x40, RZ ;  /* 0x000000400a0f7810 */ /* 0x040fe20007fde0ff */
[--C-:B------:R-:W-:Y:S01]  /*6350*/  IMAD.X R155, RZ, RZ, R11.reuse, P4 ;  /* 0x000000ffff9b7224 */ /* 0x100fe200020e060b */
[C---:B------:R-:W-:Y:S01]  /*6360*/  IADD3 R14, P0, R10.reuse, 0x4040, RZ ;  /* 0x000040400a0e7810 */ /* 0x040fe20007f1e0ff */
[--C-:B------:R-:W-:Y:S01]  /*6370*/  IMAD.X R157, RZ, RZ, R11.reuse, P5 ;  /* 0x000000ffff9d7224 */ /* 0x100fe200028e060b */
[C---:B------:R-:W-:Y:S01]  /*6380*/  IADD3 R12, P1, R10.reuse, 0x4020, RZ ;  /* 0x000040200a0c7810 */ /* 0x040fe20007f3e0ff */
[--C-:B------:R-:W-:Y:S01]  /*6390*/  IMAD.X R159, RZ, RZ, R11.reuse, P6 ;  /* 0x000000ffff9f7224 */ /* 0x100fe200030e060b */
[C---:B------:R-:W-:Y:S02]  /*63a0*/  IADD3 R21, P2, R10.reuse, 0x4000, RZ ;  /* 0x000040000a157810 */ /* 0x040fe40007f5e0ff */
[----:B------:R-:W-:Y:S01]  /*63b0*/  IADD3 R3, P3, R10, 0x60, RZ ;  /* 0x000000600a037810 */ /* 0x000fe20007f7e0ff */
[--C-:B------:R-:W-:Y:S01]  /*63c0*/  IMAD.X R163, RZ, RZ, R11.reuse, P1 ;  /* 0x000000ffffa37224 */ /* 0x100fe200008e060b */
[----:B------:R-:W-:Y:S01]  /*63d0*/  LOP3.LUT R10, R5, R10, RZ, 0x3c, !PT ;  /* 0x0000000a050a7212 */ /* 0x000fe200078e3cff */
[--C-:B------:R-:W-:Y:S01]  /*63e0*/  IMAD.X R165, RZ, RZ, R11.reuse, P2 ;  /* 0x000000ffffa57224 */ /* 0x100fe200010e060b */
[----:B------:R-:W-:Y:S01]  /*63f0*/  SHF.R.U64 R4, R4, 0x3, RZ ;  /* 0x0000000304047819 */ /* 0x000fe200000012ff */
[----:B------:R-:W-:Y:S01]  /*6400*/  IMAD.X R167, RZ, RZ, R11, P3 ;  /* 0x000000ffffa77224 */ /* 0x000fe200018e060b */
[----:B------:R-:W-:-:S02]  /*6410*/  LOP3.LUT R5, R22, 0x380, RZ, 0xc0, !PT ;  /* 0x0000038016057812 */ /* 0x000fc400078ec0ff */
[----:B------:R-:W-:Y:S02]  /*6420*/  LOP3.LUT R138, R4, R61, RZ, 0x3c, !PT ;  /* 0x0000003d048a7212 */ /* 0x000fe400078e3cff */
[----:B------:R-:W-:Y:S02]  /*6430*/  SHF.R.U64 R5, R5, 0x3, RZ ;  /* 0x0000000305057819 */ /* 0x000fe400000012ff */
[----:B------:R-:W-:Y:S02]  /*6440*/  LOP3.LUT R4, R13, 0x380, RZ, 0xc0, !PT ;  /* 0x000003800d047812 */ /* 0x000fe400078ec0ff */
[----:B------:R-:W-:Y:S02]  /*6450*/  LOP3.LUT R142, R5, R22, RZ, 0x3c, !PT ;  /* 0x00000016058e7212 */ /* 0x000fe400078e3cff */
[----:B------:R-:W-:Y:S02]  /*6460*/  SHF.R.U64 R4, R4, 0x3, RZ ;  /* 0x0000000304047819 */ /* 0x000fe400000012ff */
[----:B------:R-:W-:-:S02]  /*6470*/  LOP3.LUT R5, R23, 0x380, RZ, 0xc0, !PT ;  /* 0x0000038017057812 */ /* 0x000fc400078ec0ff */
[----:B------:R-:W-:Y:S02]  /*6480*/  LOP3.LUT R146, R4, R13, RZ, 0x3c, !PT ;  /* 0x0000000d04927212 */ /* 0x000fe400078e3cff */
[----:B------:R-:W-:Y:S02]  /*6490*/  SHF.R.U64 R4, R5, 0x3, RZ ;  /* 0x0000000305047819 */ /* 0x000fe400000012ff */
[----:B------:R-:W-:Y:S02]  /*64a0*/  LOP3.LUT R5, R20, 0x380, RZ, 0xc0, !PT ;  /* 0x0000038014057812 */ /* 0x000fe400078ec0ff */
[----:B------:R-:W-:Y:S02]  /*64b0*/  LOP3.LUT R13, R14, 0x380, RZ, 0xc0, !PT ;  /* 0x000003800e0d7812 */ /* 0x000fe400078ec0ff */
[----:B------:R-:W-:Y:S02]  /*64c0*/  SHF.R.U64 R5, R5, 0x3, RZ ;  /* 0x0000000305057819 */ /* 0x000fe400000012ff */
[----:B------:R-:W-:-:S02]  /*64d0*/  LOP3.LUT R154, R4, R23, RZ, 0x3c, !PT ;  /* 0x00000017049a7212 */ /* 0x000fc400078e3cff */
[----:B------:R-:W-:Y:S02]  /*64e0*/  LOP3.LUT R156, R5, R20, RZ, 0x3c, !PT ;  /* 0x00000014059c7212 */ /* 0x000fe400078e3cff */
[----:B------:R-:W-:Y:S02]  /*64f0*/  LOP3.LUT R5, R12, 0x380, RZ, 0xc0, !PT ;  /* 0x000003800c057812 */ /* 0x000fe400078ec0ff */
[----:B------:R-:W-:Y:S02]  /*6500*/  SHF.R.U64 R13, R13, 0x3, RZ ;  /* 0x000000030d0d7819 */ /* 0x000fe400000012ff */
[----:B------:R-:W-:Y:S02]  /*6510*/  LOP3.LUT R52, R65, 0x380, RZ, 0xc0, !PT ;  /* 0x0000038041347812 */ /* 0x000fe400078ec0ff */
[----:B------:R-:W-:Y:S02]  /*6520*/  LOP3.LUT R4, R15, 0x380, RZ, 0xc0, !PT ;  /* 0x000003800f047812 */ /* 0x000fe400078ec0ff */
[----:B------:R-:W-:-:S02]  /*6530*/  IADD3 R61, P2, R8, 0x7000, RZ ;  /* 0x00007000083d7810 */ /* 0x000fc40007f5e0ff */
[----:B------:R-:W-:Y:S02]  /*6540*/  SHF.R.U64 R5, R5, 0x3, RZ ;  /* 0x0000000305057819 */ /* 0x000fe400000012ff */
[----:B------:R-:W-:Y:S02]  /*6550*/  LOP3.LUT R160, R13, R14, RZ, 0x3c, !PT ;  /* 0x0000000e0da07212 */ /* 0x000fe400078e3cff */
[----:B------:R-:W-:Y:S02]  /*6560*/  SHF.R.U64 R52, R52, 0x3, RZ ;  /* 0x0000000334347819 */ /* 0x000fe400000012ff */
[----:B------:R-:W-:Y:S02]  /*6570*/  LOP3.LUT R22, R53, 0x380, RZ, 0xc0, !PT ;  /* 0x0000038035167812 */ /* 0x000fe400078ec0ff */
[----:B------:R-:W-:Y:S02]  /*6580*/  SHF.R.U64 R4, R4, 0x3, RZ ;  /* 0x0000000304047819 */ /* 0x000fe400000012ff */
[----:B------:R-:W-:-:S02]  /*6590*/  IADD3 R13, P3, R8, 0x1000, RZ ;  /* 0x00001000080d7810 */ /* 0x000fc40007f7e0ff */
[----:B------:R-:W-:Y:S02]  /*65a0*/  LOP3.LUT R60, R61, 0x380, RZ, 0xc0, !PT ;  /* 0x000003803d3c7812 */ /* 0x000fe400078ec0ff */
[----:B------:R-:W-:Y:S01]  /*65b0*/  LOP3.LUT R162, R5, R12, RZ, 0x3c, !PT ;  /* 0x0000000c05a27212 */ /* 0x000fe200078e3cff */
[----:B------:R-:W-:Y:S01]  /*65c0*/  IMAD.U32 R5, RZ, RZ, UR5 ;  /* 0x00000005ff057e24 */ /* 0x000fe2000f8e00ff */
[----:B------:R-:W-:Y:S02]  /*65d0*/  LOP3.LUT R134, R52, R65, RZ, 0x3c, !PT ;  /* 0x0000004134867212 */ /* 0x000fe400078e3cff */
[----:B------:R-:W-:Y:S02]  /*65e0*/  SHF.R.U64 R22, R22, 0x3, RZ ;  /* 0x0000000316167819 */ /* 0x000fe400000012ff */
[----:B------:R-:W-:Y:S02]  /*65f0*/  LOP3.LUT R158, R4, R15, RZ, 0x3c, !PT ;  /* 0x0000000f049e7212 */ /* 0x000fe400078e3cff */
[----:B------:R-:W-:-:S02]  /*6600*/  LOP3.LUT R12, R13, 0x380, RZ, 0xc0, !PT ;  /* 0x000003800d0c7812 */ /* 0x000fc400078ec0ff */
[----:B------:R-:W-:Y:S02]  /*6610*/  SHF.R.U64 R60, R60, 0x3, RZ ;  /* 0x000000033c3c7819 */ /* 0x000fe400000012ff */
[----:B------:R-:W-:Y:S02]  /*6620*/  LOP3.LUT R52, R57, 0x380, RZ, 0xc0, !PT ;  /* 0x0000038039347812 */ /* 0x000fe400078ec0ff */
[----:B------:R-:W-:Y:S02]  /*6630*/  LOP3.LUT R4, R21, 0x380, RZ, 0xc0, !PT ;  /* 0x0000038015047812 */ /* 0x000fe400078ec0ff */
[----:B------:R-:W-:Y:S02]  /*6640*/  LOP3.LUT R152, R22, R53, RZ, 0x3c, !PT ;  /* 0x0000003516987212 */ /* 0x000fe400078e3cff */
[----:B------:R-:W-:Y:S02]  /*6650*/  SHF.R.U64 R12, R12, 0x3, RZ ;  /* 0x000000030c0c7819 */ /* 0x000fe400000012ff */
[----:B------:R-:W-:Y:S01]  /*6660*/  LOP3.LUT R60, R60, R61, RZ, 0x3c, !PT ;  /* 0x0000003d3c3c7212 */ /* 0x000fe200078e3cff */
[----:B------:R-:W-:Y:S01]  /*6670*/  IMAD.X R61, RZ, RZ, R9, P2 ;  /* 0x000000ffff3d7224 */ /* 0x000fe200010e0609 */
[----:B------:R-:W-:-:S02]  /*6680*/  LOP3.LUT R56, R69, 0x380, RZ, 0xc0, !PT ;  /* 0x0000038045387812 */ /* 0x000fc400078ec0ff */
[----:B------:R-:W-:Y:S02]  /*6690*/  SHF.R.U64 R52, R52, 0x3, RZ ;  /* 0x0000000334347819 */ /* 0x000fe400000012ff */
[----:B------:R-:W-:Y:S02]  /*66a0*/  SHF.R.U64 R4, R4, 0x3, RZ ;  /* 0x0000000304047819 */ /* 0x000fe400000012ff */
[----:B------:R-:W-:Y:S02]  /*66b0*/  LOP3.LUT R22, R3, 0x380, RZ, 0xc0, !PT ;  /* 0x0000038003167812 */ /* 0x000fe400078ec0ff */
[----:B------:R-:W-:Y:S02]  /*66c0*/  IADD3 R115, P2, R8, 0xe000, RZ ;  /* 0x0000e00008737810 */ /* 0x000fe40007f5e0ff */
[----:B------:R-:W-:Y:S01]  /*66d0*/  LOP3.LUT R12, R12, R13, RZ, 0x3c, !PT ;  /* 0x0000000d0c0c7212 */ /* 0x000fe200078e3cff */
[----:B------:R-:W-:Y:S01]  /*66e0*/  IMAD.X R13, RZ, RZ, R9, P3 ;  /* 0x000000ffff0d7224 */ /* 0x000fe200018e0609 */
[----:B------:R-:W-:-:S02]  /*66f0*/  IADD3.X R161, RZ, R11, RZ, P0, !PT ;  /* 0x0000000bffa17210 */ /* 0x000fc400007fe4ff */
[----:B------:R-:W-:Y:S02]  /*6700*/  SHF.R.U64 R56, R56, 0x3, RZ ;  /* 0x0000000338387819 */ /* 0x000fe400000012ff */
[----:B------:R-:W-:Y:S02]  /*6710*/  LOP3.LUT R150, R52, R57, RZ, 0x3c, !PT ;  /* 0x0000003934967212 */ /* 0x000fe400078e3cff */
[----:B------:R-:W-:Y:S01]  /*6720*/  LOP3.LUT R164, R4, R21, RZ, 0x3c, !PT ;  /* 0x0000001504a47212 */ /* 0x000fe200078e3cff */
[----:B------:R-:W-:Y:S01]  /*6730*/  IMAD.U32 R4, RZ, RZ, UR4 ;  /* 0x00000004ff047e24 */ /* 0x000fe2000f8e00ff */
[----:B------:R-:W-:Y:S01]  /*6740*/  SHF.R.U64 R22, R22, 0x3, RZ ;  /* 0x0000000316167819 */ /* 0x000fe200000012ff */
[----:B------:R-:W-:Y:S01]  /*6750*/  UIADD3 UR4, UR5, UR6, URZ ;  /* 0x0000000605047290 */ /* 0x000fe2000fffe03f */
[C---:B------:R-:W-:Y:S02]  /*6760*/  IADD3 R15, P4, R8.reuse, 0x2000, RZ ;  /* 0x00002000080f7810 */ /* 0x040fe40007f9e0ff */
[C---:B------:R-:W-:Y:S01]  /*6770*/  IADD3 R21, P5, R8.reuse, 0x3000, RZ ;  /* 0x0000300008157810 */ /* 0x040fe20007fbe0ff */
[----:B------:R-:W-:Y:S01]  /*6780*/  ULDC UR6, c[0x0][0xb88] ;  /* 0x0002e20000067ab9 */ /* 0x000fe20000000800 */
[C---:B------:R-:W-:Y:S01]  /*6790*/  IADD3 R23, P6, R8.reuse, 0x4000, RZ ;  /* 0x0000400008177810 */ /* 0x040fe20007fde0ff */
[----:B------:R-:W-:Y:S01]  /*67a0*/  IMAD.U32 R5, RZ, RZ, UR4 ;  /* 0x00000004ff057e24 */ /* 0x000fe2000f8e00ff */
[C---:B------:R-:W-:Y:S01]  /*67b0*/  IADD3 R53, P0, R8.reuse, 0x5000, RZ ;  /* 0x0000500008357810 */ /* 0x040fe20007f1e0ff */
[----:B------:R-:W-:Y:S01]  /*67c0*/  ULDC.64 UR4, c[0x0][0xc88] ;  /* 0x0003220000047ab9 */ /* 0x000fe20000000a00 */
[----:B------:R-:W-:-:S02]  /*67d0*/  IADD3 R57, P1, R8, 0x6000, RZ ;  /* 0x0000600008397810 */ /* 0x000fc40007f3e0ff */
[----:B------:R-:W-:Y:S02]  /*67e0*/  IADD3 R65, P3, R8, 0x8000, RZ ;  /* 0x0000800008417810 */ /* 0x000fe40007f7e0ff */
[----:B------:R-:W-:Y:S02]  /*67f0*/  LOP3.LUT R114, R115, 0x380, RZ, 0xc0, !PT ;  /* 0x0000038073727812 */ /* 0x000fe400078ec0ff */
[----:B------:R-:W-:Y:S02]  /*6800*/  LOP3.LUT R130, R56, R69, RZ, 0x3c, !PT ;  /* 0x0000004538827212 */ /* 0x000fe400078e3cff */
[----:B------:R-:W-:Y:S01]  /*6810*/  LOP3.LUT R166, R22, R3, RZ, 0x3c, !PT ;  /* 0x0000000316a67212 */ /* 0x000fe200078e3cff */
[----:B------:R-:W-:Y:S01]  /*6820*/  IMAD R3, RZ, RZ, -UR41 ;  /* 0x80000029ff037e24 */ /* 0x000fe2000f8e02ff */
[----:B------:R-:W-:Y:S02]  /*6830*/  LOP3.LUT R14, R15, 0x380, RZ, 0xc0, !PT ;  /* 0x000003800f0e7812 */ /* 0x000fe400078ec0ff */
[----:B------:R-:W-:-:S02]  /*6840*/  LOP3.LUT R20, R21, 0x380, RZ, 0xc0, !PT ;  /* 0x0000038015147812 */ /* 0x000fc400078ec0ff */
[----:B------:R-:W-:Y:S02]  /*6850*/  LOP3.LUT R22, R23, 0x380, RZ, 0xc0, !PT ;  /* 0x0000038017167812 */ /* 0x000fe400078ec0ff */
        /* <DEDUP_REMOVED lines=10> */
[----:B------:R-:W-:Y:S01]  /*6900*/  LOP3.LUT R114, R114, R115, RZ, 0x3c, !PT ;  /* 0x0000007372727212 */ /* 0x000fe200078e3cff */
[----:B------:R-:W-:Y:S01]  /*6910*/  IMAD.X R115, RZ, RZ, R9, P2 ;  /* 0x000000ffff737224 */ /* 0x000fe200010e0609 */
[----:B-1----:R-:W-:-:S02]  /*6920*/  ISETP.NE.AND P2, PT, R213, 0x1, PT ;  /* 0x00000001d500780c */ /* 0x002fc40003f45270 */
        /* <DEDUP_REMOVED lines=12> */
[----:B------:R-:W-:-:S02]  /*69f0*/  F2FP.BF16.F32.PACK_AB R24, R25, R24 ;  /* 0x000000181918723e */ /* 0x000fc400000010ff */
[----:B------:R-:W-:Y:S02]  /*6a00*/  F2FP.BF16.F32.PACK_AB R25, R27, R26 ;  /* 0x0000001a1b19723e */ /* 0x000fe400000010ff */
[C---:B------:R-:W-:Y:S02]  /*6a10*/  IADD3 R69, P4, R8.reuse, 0x9000, RZ ;  /* 0x0000900008457810 */ /* 0x040fe40007f9e0ff */
[C---:B------:R-:W-:Y:S02]  /*6a20*/  IADD3 R99, P5, R8.reuse, 0xa000, RZ ;  /* 0x0000a00008637810 */ /* 0x040fe40007fbe0ff */
[C---:B------:R-:W-:Y:S02]  /*6a30*/  IADD3 R103, P6, R8.reuse, 0xb000, RZ ;  /* 0x0000b00008677810 */ /* 0x040fe40007fde0ff */
[C---:B------:R-:W-:Y:S02]  /*6a40*/  IADD3 R107, P0, R8.reuse, 0xc000, RZ ;  /* 0x0000c000086b7810 */ /* 0x040fe40007f1e0ff */
[----:B------:R-:W-:-:S02]  /*6a50*/  IADD3 R111, P1, R8, 0xd000, RZ ;  /* 0x0000d000086f7810 */ /* 0x000fc40007f3e0ff */
[C---:B------:R-:W-:Y:S02]  /*6a60*/  IADD3 R119, P3, R8.reuse, 0xf000, RZ ;  /* 0x0000f00008777810 */ /* 0x040fe40007f7e0ff */
[----:B------:R-:W-:Y:S02]  /*6a70*/  LOP3.LUT R123, R8, 0x380, RZ, 0xc0, !PT ;  /* 0x00000380087b7812 */ /* 0x000fe400078ec0ff */
[----:B------:R-:W-:Y:S02]  /*6a80*/  F2FP.BF16.F32.PACK_AB R26, R184, R28 ;  /* 0x0000001cb81a723e */ /* 0x000fe400000010ff */
[----:B------:R-:W0:Y:S01]  /*6a90*/  LDC R28, c[0x0][0xd38] ;  /* 0x00034e00ff1c7b82 */ /* 0x000e220000000800 */
        /* <DEDUP_REMOVED lines=11> */
[----:B------:R-:W-:Y:S01]  /*6b50*/  SHF.R.U64 R110, R110, 0x3, RZ ;  /* 0x000000036e6e7819 */ /* 0x000fe200000012ff */
[----:B0-----:R-:W-:Y:S01]  /*6b60*/  IMAD R3, R28, R3, UR44 ;  /* 0x0000002c1c037e24 */ /* 0x001fe2000f8e0203 */
[----:B------:R-:W-:Y:S02]  /*6b70*/  SHF.R.U64 R118, R118, 0x3, RZ ;  /* 0x0000000376767819 */ /* 0x000fe400000012ff */
[----:B------:R-:W-:Y:S01]  /*6b80*/  LOP3.LUT R122, R123, R8, RZ, 0x3c, !PT ;  /* 0x000000087b7a7212 */ /* 0x000fe200078e3cff */
[----:B------:R-:W-:Y:S01]  /*6b90*/  IMAD.MOV.U32 R123, RZ, RZ, R9 ;  /* 0x000000ffff7b7224 */ /* 0x000fe200078e0009 */
[----:B------:R-:W0:Y:S01]  /*6ba0*/  @P2 LDC R8, c[0x0][0xcec] ;  /* 0x00033b00ff082b82 */ /* 0x000e220000000800 */
        /* <DEDUP_REMOVED lines=12> */
[----:B------:R-:W1:Y:S01]  /*6c70*/  @P2 LDC R9, c[0x0][0xcf0] ;  /* 0x00033c00ff092b82 */ /* 0x000e620000000800 */
[----:B------:R-:W-:Y:S02]  /*6c80*/  F2FP.BF16.F32.PACK_AB R27, R31, R30 ;  /* 0x0000001e1f1b723e */ /* 0x000fe400000010ff */
[----:B------:R-:W-:Y:S02]  /*6c90*/  F2FP.BF16.F32.PACK_AB R40, R41, R40 ;  /* 0x000000282928723e */ /* 0x000fe400000010ff */
[----:B------:R-:W-:Y:S02]  /*6ca0*/  F2FP.BF16.F32.PACK_AB R41, R43, R42 ;  /* 0x0000002a2b29723e */ /* 0x000fe400000010ff */
[----:B------:R-:W-:Y:S01]  /*6cb0*/  F2FP.BF16.F32.PACK_AB R43, R47, R46 ;  /* 0x0000002e2f2b723e */ /* 0x000fe200000010ff */
[----:B------:R-:W2:Y:S01]  /*6cc0*/  LDC.64 R30, c[0x0][0xc98] ;  /* 0x00032600ff1e7b82 */ /* 0x000ea20000000a00 */
[----:B------:R-:W-:Y:S01]  /*6cd0*/  IMAD R47, R3, 0x80, R211 ;  /* 0x00000080032f7824 */ /* 0x000fe200078e02d3 */
[----:B------:R-:W-:-:S02]  /*6ce0*/  F2FP.BF16.F32.PACK_AB R32, R33, R32 ;  /* 0x000000202120723e */ /* 0x000fc400000010ff */
[----:B------:R-:W-:Y:S01]  /*6cf0*/  F2FP.BF16.F32.PACK_AB R33, R35, R34 ;  /* 0x000000222321723e */ /* 0x000fe200000010ff */
[----:B0-----:R-:W-:Y:S01]  /*6d00*/  @P2 IMAD.HI.U32 R8, R47, R8, RZ ;  /* 0x000000082f082227 */ /* 0x001fe200078e00ff */
[----:B------:R-:W-:Y:S02]  /*6d10*/  MOV R10, R10 ;  /* 0x0000000a000a7202 */ /* 0x000fe40000000f00 */
[----:B------:R-:W-:Y:S01]  /*6d20*/  F2FP.BF16.F32.PACK_AB R35, R39, R38 ;  /* 0x000000262723723e */ /* 0x000fe200000010ff */
[----:B------:R-:W-:Y:S01]  /*6d30*/  IMAD.MOV.U32 R39, RZ, RZ, R47 ;  /* 0x000000ffff277224 */ /* 0x000fe200078e002f */
[----:B------:R-:W-:Y:S01]  /*6d40*/  MOV R146, R146 ;  /* 0x0000009200927202 */ /* 0x000fe20000000f00 */
[----:B------:R-:W-:Y:S01]  /*6d50*/  STSM.16.M88.4 [R10], R24 ;  /* 0x000000180a007844 */ /* 0x000fe20000000200 */
[----:B------:R-:W-:Y:S02]  /*6d60*/  F2FP.BF16.F32.PACK_AB R34, R183, R36 ;  /* 0x00000024b722723e */ /* 0x000fe400000010ff */
[----:B------:R-:W-:-:S02]  /*6d70*/  F2FP.BF16.F32.PACK_AB R48, R49, R48 ;  /* 0x000000303130723e */ /* 0x000fc400000010ff */
[----:B-1----:R-:W-:Y:S01]  /*6d80*/  @P2 SHF.R.U32.HI R39, RZ, R9, R8 ;  /* 0x00000009ff272219 */ /* 0x002fe20000011608 */
[----:B------:R0:W-:Y:S01]  /*6d90*/  STSM.16.M88.4 [R146], R32 ;  /* 0x0000002092007844 */ /* 0x0001e20000000200 */
[----:B------:R-:W-:Y:S02]  /*6da0*/  MOV R158, R158 ;  /* 0x0000009e009e7202 */ /* 0x000fe40000000f00 */
[----:B------:R-:W-:Y:S02]  /*6db0*/  F2FP.BF16.F32.PACK_AB R42, R182, R44 ;  /* 0x0000002cb62a723e */ /* 0x000fe400000010ff */
[----:B------:R-:W-:Y:S02]  /*6dc0*/  F2FP.BF16.F32.PACK_AB R49, R51, R50 ;  /* 0x000000323331723e */ /* 0x000fe400000010ff */
[----:B------:R-:W-:Y:S01]  /*6dd0*/  MOV R166, R166 ;  /* 0x000000a600a67202 */ /* 0x000fe20000000f00 */
[C---:B--2---:R-:W-:Y:S01]  /*6de0*/  IMAD R28, R30.reuse, UR7, RZ ;  /* 0x000000071e1c7c24 */ /* 0x044fe2000f8e02ff */
[----:B------:R-:W-:Y:S01]  /*6df0*/  F2FP.BF16.F32.PACK_AB R50, R205, R189 ;  /* 0x000000bdcd32723e */ /* 0x000fe200000010ff */
[----:B------:R-:W-:Y:S01]  /*6e00*/  IMAD.WIDE.U32 R4, R30, UR43, R4 ;  /* 0x0000002b1e047c25 */ /* 0x000fe2000f8e0004 */
[----:B------:R-:W-:Y:S01]  /*6e10*/  F2FP.BF16.F32.PACK_AB R51, R55, R54 ;  /* 0x000000363733723e */ /* 0x000fe200000010ff */
[----:B------:R-:W-:Y:S01]  /*6e20*/  STSM.16.M88.4 [R158], R40 ;  /* 0x000000289e007844 */ /* 0x000fe20000000200 */
[----:B------:R-:W-:-:S02]  /*6e30*/  MOV R164, R164 ;  /* 0x000000a400a47202 */ /* 0x000fc40000000f00 */
[----:B------:R-:W-:Y:S01]  /*6e40*/  F2FP.BF16.F32.PACK_AB R8, R204, R188 ;  /* 0x000000bccc08723e */ /* 0x000fe200000010ff */
[----:B0-----:R-:W-:Y:S01]  /*6e50*/  IMAD.MOV R32, RZ, RZ, -R39 ;  /* 0x000000ffff207224 */ /* 0x001fe200078e0a27 */
[----:B------:R-:W-:Y:S01]  /*6e60*/  F2FP.BF16.F32.PACK_AB R9, R59, R58 ;  /* 0x0000003a3b09723e */ /* 0x000fe200000010ff */
[----:B------:R-:W-:Y:S01]  /*6e70*/  STSM.16.M88.4 [R166], R48 ;  /* 0x00000030a6007844 */ /* 0x000fe20000000200 */
[----:B------:R-:W-:Y:S01]  /*6e80*/  F2FP.BF16.F32.PACK_AB R10, R203, R187 ;  /* 0x000000bbcb0a723e */ /* 0x000fe200000010ff */
[----:B------:R-:W-:Y:S01]  /*6e90*/  IMAD R33, R213, R32, R47 ;  /* 0x00000020d5217224 */ /* 0x000fe200078e022f */
[----:B------:R-:W-:Y:S01]  /*6ea0*/  F2FP.BF16.F32.PACK_AB R11, R63, R62 ;  /* 0x0000003e3f0b723e */ /* 0x000fe200000010ff */
[----:B------:R-:W-:Y:S01]  /*6eb0*/  IMAD R32, R31, UR43, R28 ;  /* 0x0000002b1f207c24 */ /* 0x000fe2000f8e021c */
[----:B------:R-:W-:Y:S02]  /*6ec0*/  F2FP.BF16.F32.PACK_AB R29, R7, R29 ;  /* 0x0000001d071d723e */ /* 0x000fe400000010ff */
[----:B------:R-:W-:Y:S01]  /*6ed0*/  SHF.R.S32.HI R7, RZ, 0x1f, R33 ;  /* 0x0000001fff077819 */ /* 0x000fe20000011421 */
[----:B------:R0:W-:Y:S01]  /*6ee0*/  STSM.16.M88.4 [R164], R8 ;  /* 0x00000008a4007844 */ /* 0x0001e20000000200 */
[----:B------:R-:W-:-:S02]  /*6ef0*/  F2FP.BF16.F32.PACK_AB R72, R73, R72 ;  /* 0x000000484948723e */ /* 0x000fc400000010ff */
[----:B------:R-:W-:Y:S02]  /*6f00*/  MOV R162, R162 ;  /* 0x000000a200a27202 */ /* 0x000fe40000000f00 */
[----:B------:R-:W-:Y:S02]  /*6f10*/  F2FP.BF16.F32.PACK_AB R24, R202, R186 ;  /* 0x000000baca18723e */ /* 0x000fe400000010ff */
[----:B------:R-:W-:Y:S02]  /*6f20*/  F2FP.BF16.F32.PACK_AB R25, R67, R66 ;  /* 0x000000424319723e */ /* 0x000fe400000010ff */
[----:B------:R-:W-:Y:S02]  /*6f30*/  F2FP.BF16.F32.PACK_AB R26, R201, R185 ;  /* 0x000000b9c91a723e */ /* 0x000fe400000010ff */
[----:B------:R-:W-:Y:S02]  /*6f40*/  F2FP.BF16.F32.PACK_AB R27, R71, R70 ;  /* 0x00000046471b723e */ /* 0x000fe400000010ff */
[----:B------:R-:W-:-:S02]  /*6f50*/  F2FP.BF16.F32.PACK_AB R73, R75, R74 ;  /* 0x0000004a4b49723e */ /* 0x000fc400000010ff */
[----:B------:R-:W-:Y:S01]  /*6f60*/  F2FP.BF16.F32.PACK_AB R80, R81, R80 ;  /* 0x000000505150723e */ /* 0x000fe200000010ff */
[----:B0-----:R-:W-:Y:S01]  /*6f70*/  IMAD R11, R3, 0x80, R209 ;  /* 0x00000080030b7824 */ /* 0x001fe200078e02d1 */
[----:B------:R-:W-:Y:S01]  /*6f80*/  SHF.R.S32.HI R9, RZ, 0x1f, R39 ;  /* 0x0000001fff097819 */ /* 0x000fe20000011427 */
[----:B------:R0:W-:Y:S01]  /*6f90*/  STSM.16.M88.4 [R162], R24 ;  /* 0x00000018a2007844 */ /* 0x0001e20000000200 */
[----:B------:R-:W-:Y:S01]  /*6fa0*/  IADD3 R8, P0, R39, R4, RZ ;  /* 0x0000000427087210 */ /* 0x000fe20007f1e0ff */
[----:B------:R-:W-:Y:S01]  /*6fb0*/  IMAD R4, R7, UR4, RZ ;  /* 0x0000000407047c24 */ /* 0x000fe2000f8e02ff */
[----:B------:R-:W-:Y:S02]  /*6fc0*/  MOV R160, R160 ;  /* 0x000000a000a07202 */ /* 0x000fe40000000f00 */
[----:B------:R-:W-:Y:S01]  /*6fd0*/  IADD3.X R9, R9, R5, R32, P0, !PT ;  /* 0x0000000509097210 */ /* 0x000fe200007fe420 */
[----:B------:R-:W-:Y:S01]  /*6fe0*/  IMAD R7, R33, UR5, R4 ;  /* 0x0000000521077c24 */ /* 0x000fe2000f8e0204 */
[----:B------:R-:W-:Y:S01]  /*6ff0*/  F2FP.BF16.F32.PACK_AB R74, R199, R76 ;  /* 0x0000004cc74a723e */ /* 0x000fe200000010ff */
[----:B------:R-:W-:Y:S01]  /*7000*/  IMAD R4, R213, UR6, RZ ;  /* 0x00000006d5047c24 */ /* 0x000fe2000f8e02ff */
[----:B------:R-:W-:Y:S01]  /*7010*/  F2FP.BF16.F32.PACK_AB R75, R79, R78 ;  /* 0x0000004e4f4b723e */ /* 0x000fe200000010ff */
[----:B------:R-:W-:Y:S01]  /*7020*/  IMAD.WIDE.U32 R8, R33, UR4, R8 ;  /* 0x0000000421087c25 */ /* 0x000fe2000f8e0008 */
[----:B------:R-:W-:Y:S01]  /*7030*/  F2FP.BF16.F32.PACK_AB R81, R83, R82 ;  /* 0x000000525351723e */ /* 0x000fe200000010ff */
[----:B------:R-:W-:Y:S01]  /*7040*/  ULDC.64 UR4, c[0x0][0xc50] ;  /* 0x0003140000047ab9 */ /* 0x000fe20000000a00 */
[----:B------:R-:W-:Y:S01]  /*7050*/  F2FP.BF16.F32.PACK_AB R88, R89, R88 ;  /* 0x000000585958723e */ /* 0x000fe200000010ff */
[----:B------:R-:W-:Y:S01]  /*7060*/  IMAD.IADD R7, R9, 0x1, R7 ;  /* 0x0000000109077824 */ /* 0x000fe200078e0207 */
[----:B------:R-:W-:Y:S01]  /*7070*/  MOV R156, R156 ;  /* 0x0000009c009c7202 */ /* 0x000fe20000000f00 */
[----:B------:R-:W-:Y:S01]  /*7080*/  STSM.16.M88.4 [R160], R72 ;  /* 0x00000048a0007844 */ /* 0x000fe20000000200 */
[----:B------:R-:W-:Y:S01]  /*7090*/  F2FP.BF16.F32.PACK_AB R82, R198, R84 ;  /* 0x00000054c652723e */ /* 0x000fe200000010ff */
[----:B------:R-:W-:Y:S01]  /*70a0*/  VIADD R5, R11, 0x8 ;  /* 0x000000080b057836 */ /* 0x000fe20000000000 */
[----:B------:R-:W-:-:S02]  /*70b0*/  F2FP.BF16.F32.PACK_AB R83, R87, R86 ;  /* 0x000000565753723e */ /* 0x000fc400000010ff */
[----:B------:R-:W-:Y:S02]  /*70c0*/  F2FP.BF16.F32.PACK_AB R89, R91, R90 ;  /* 0x0000005a5b59723e */ /* 0x000fe400000010ff */
[----:B------:R-:W-:Y:S01]  /*70d0*/  MOV R154, R154 ;  /* 0x0000009a009a7202 */ /* 0x000fe20000000f00 */
[----:B------:R-:W-:Y:S01]  /*70e0*/  STSM.16.M88.4 [R156], R80 ;  /* 0x000000509c007844 */ /* 0x000fe20000000200 */
[----:B------:R-:W-:Y:S02]  /*70f0*/  F2FP.BF16.F32.PACK_AB R90, R197, R92 ;  /* 0x0000005cc55a723e */ /* 0x000fe400000010ff */
[----:B------:R-:W-:Y:S02]  /*7100*/  F2FP.BF16.F32.PACK_AB R91, R95, R94 ;  /* 0x0000005e5f5b723e */ /* 0x000fe400000010ff */
[----:B------:R-:W-:Y:S02]  /*7110*/  LOP3.LUT P0, RZ, R206, 0x3, RZ, 0xc0, !PT ;  /* 0x00000003ceff7812 */ /* 0x000fe4000780c0ff */
[----:B------:R-:W-:Y:S01]  /*7120*/  LEA R34, P3, R8, UR4, 0x2 ;  /* 0x0000000408227c11 */ /* 0x000fe2000f8610ff */
[----:B------:R-:W-:Y:S01]  /*7130*/  STSM.16.M88.4 [R154], R88 ;  /* 0x000000589a007844 */ /* 0x000fe20000000200 */
[----:B------:R-:W-:-:S02]  /*7140*/  MOV R152, R152 ;  /* 0x0000009800987202 */ /* 0x000fc40000000f00 */
[----:B------:R-:W-:Y:S01]  /*7150*/  F2FP.BF16.F32.PACK_AB R28, R196, R96 ;  /* 0x00000060c41c723e */ /* 0x000fe200000010ff */
[----:B------:R-:W-:Y:S01]  /*7160*/  SHFL.IDX PT, R44, R34, RZ, 0x1c1f ;  /* 0x001c1fff222c7589 */ /* 0x000fe200000e0000 */
[----:B------:R-:W-:Y:S02]  /*7170*/  F2FP.BF16.F32.PACK_AB R30, R195, R100 ;  /* 0x00000064c31e723e */ /* 0x000fe400000010ff */
[----:B------:R-:W-:Y:S01]  /*7180*/  F2FP.BF16.F32.PACK_AB R31, R37, R45 ;  /* 0x0000002d251f723e */ /* 0x000fe200000010ff */
[----:B------:R-:W-:Y:S01]  /*7190*/  SHFL.IDX PT, R46, R34, 0x1, 0x1c1f ;  /* 0x003c1f00222e7f89 */ /* 0x000fe200000e0000 */
[----:B------:R-:W-:Y:S02]  /*71a0*/  MOV R150, R150 ;  /* 0x0000009600967202 */ /* 0x000fe40000000f00 */
[----:B------:R-:W-:Y:S01]  /*71b0*/  F2FP.BF16.F32.PACK_AB R76, R194, R104 ;  /* 0x00000068c24c723e */ /* 0x000fe200000010ff */
[----:B------:R1:W-:Y:S01]  /*71c0*/  STSM.16.M88.4 [R152], R28 ;  /* 0x0000001c98007844 */ /* 0x0003e20000000200 */
[----:B------:R-:W-:-:S02]  /*71d0*/  F2FP.BF16.F32.PACK_AB R77, R77, R85 ;  /* 0x000000554d4d723e */ /* 0x000fc400000010ff */
[----:B------:R-:W-:Y:S02]  /*71e0*/  F2FP.BF16.F32.PACK_AB R78, R193, R108 ;  /* 0x0000006cc14e723e */ /* 0x000fe400000010ff */
[----:B------:R-:W-:Y:S02]  /*71f0*/  F2FP.BF16.F32.PACK_AB R79, R93, R97 ;  /* 0x000000615d4f723e */ /* 0x000fe400000010ff */
[----:B------:R-:W-:Y:S02]  /*7200*/  ISETP.GE.OR P1, PT, R11, R4, P0 ;  /* 0x000000040b00720c */ /* 0x000fe40000726670 */
[----:B------:R-:W-:Y:S01]  /*7210*/  LEA.HI.X R7, R8, UR5, R7, 0x2, P3 ;  /* 0x0000000508077c11 */ /* 0x000fe200098f1407 */
[----:B------:R-:W-:Y:S01]  /*7220*/  STSM.16.M88.4 [R150], R76 ;  /* 0x0000004c96007844 */ /* 0x000fe20000000200 */
[----:B------:R-:W-:Y:S02]  /*7230*/  MOV R142, R142 ;  /* 0x0000008e008e7202 */ /* 0x000fe40000000f00 */
[----:B------:R-:W-:Y:S01]  /*7240*/  F2FP.BF16.F32.PACK_AB R8, R192, R112 ;  /* 0x00000070c008723e */ /* 0x000fe200000010ff */
[----:B------:R-:W2:Y:S01]  /*7250*/  SHFL.IDX PT, R45, R7, RZ, 0x1c1f ;  /* 0x001c1fff072d7589 */ /* 0x000ea200000e0000 */
[----:B------:R-:W-:-:S02]  /*7260*/  F2FP.BF16.F32.PACK_AB R9, R101, R105 ;  /* 0x000000696509723e */ /* 0x000fc400000010ff */
[----:B------:R-:W-:Y:S01]  /*7270*/  F2FP.BF16.F32.PACK_AB R10, R191, R116 ;  /* 0x00000074bf0a723e */ /* 0x000fe200000010ff */
[----:B------:R-:W3:Y:S01]  /*7280*/  SHFL.IDX PT, R47, R7, 0x1, 0x1c1f ;  /* 0x003c1f00072f7f89 */ /* 0x000ee200000e0000 */
[----:B------:R-:W-:Y:S02]  /*7290*/  F2FP.BF16.F32.PACK_AB R11, R109, R113 ;  /* 0x000000716d0b723e */ /* 0x000fe400000010ff */
[----:B------:R-:W-:Y:S02]  /*72a0*/  MOV R138, R138 ;  /* 0x0000008a008a7202 */ /* 0x000fe40000000f00 */
[----:B0-----:R-:W-:Y:S01]  /*72b0*/  F2FP.BF16.F32.PACK_AB R24, R190, R120 ;  /* 0x00000078be18723e */ /* 0x001fe200000010ff */
[----:B------:R-:W-:Y:S01]  /*72c0*/  STSM.16.M88.4 [R142], R8 ;  /* 0x000000088e007844 */ /* 0x000fe20000000200 */
[----:B------:R-:W-:Y:S02]  /*72d0*/  F2FP.BF16.F32.PACK_AB R25, R117, R121 ;  /* 0x000000797519723e */ /* 0x000fe400000010ff */
[----:B------:R-:W-:-:S02]  /*72e0*/  F2FP.BF16.F32.PACK_AB R26, R125, R124 ;  /* 0x0000007c7d1a723e */ /* 0x000fc400000010ff */
[----:B------:R-:W-:Y:S02]  /*72f0*/  F2FP.BF16.F32.PACK_AB R27, R168, R169 ;  /* 0x000000a9a81b723e */ /* 0x000fe400000010ff */
[----:B------:R-:W-:Y:S02]  /*7300*/  MOV R134, R134 ;  /* 0x0000008600867202 */ /* 0x000fe40000000f00 */
[----:B-1----:R-:W-:Y:S01]  /*7310*/  F2FP.BF16.F32.PACK_AB R28, R129, R128 ;  /* 0x00000080811c723e */ /* 0x002fe200000010ff */
[----:B------:R-:W-:Y:S01]  /*7320*/  STSM.16.M88.4 [R138], R24 ;  /* 0x000000188a007844 */ /* 0x000fe20000000200 */
[----:B------:R-:W-:Y:S02]  /*7330*/  F2FP.BF16.F32.PACK_AB R29, R170, R171 ;  /* 0x000000abaa1d723e */ /* 0x000fe400000010ff */
[----:B------:R-:W-:Y:S02]  /*7340*/  F2FP.BF16.F32.PACK_AB R30, R133, R132 ;  /* 0x00000084851e723e */ /* 0x000fe400000010ff */
[----:B------:R-:W-:-:S02]  /*7350*/  F2FP.BF16.F32.PACK_AB R31, R172, R173 ;  /* 0x000000adac1f723e */ /* 0x000fc400000010ff */
[----:B------:R-:W-:Y:S02]  /*7360*/  MOV R130, R130 ;  /* 0x0000008200827202 */ /* 0x000fe40000000f00 */
[----:B------:R-:W-:Y:S01]  /*7370*/  F2FP.BF16.F32.PACK_AB R32, R137, R136 ;  /* 0x000000888920723e */ /* 0x000fe200000010ff */
[----:B------:R-:W-:Y:S01]  /*7380*/  STSM.16.M88.4 [R134], R28 ;  /* 0x0000001c86007844 */ /* 0x000fe20000000200 */
[----:B------:R-:W-:Y:S02]  /*7390*/  F2FP.BF16.F32.PACK_AB R33, R174, R175 ;  /* 0x000000afae21723e */ /* 0x000fe400000010ff */
[----:B------:R-:W-:Y:S02]  /*73a0*/  F2FP.BF16.F32.PACK_AB R34, R141, R140 ;  /* 0x0000008c8d22723e */ /* 0x000fe400000010ff */
[----:B------:R-:W-:Y:S02]  /*73b0*/  F2FP.BF16.F32.PACK_AB R35, R176, R177 ;  /* 0x000000b1b023723e */ /* 0x000fe400000010ff */
[----:B------:R-:W-:-:S02]  /*73c0*/  F2FP.BF16.F32.PACK_AB R144, R145, R144 ;  /* 0x000000909190723e */ /* 0x000fc400000010ff */
[----:B------:R-:W-:Y:S01]  /*73d0*/  MOV R126, R126 ;  /* 0x0000007e007e7202 */ /* 0x000fe20000000f00 */
[----:B------:R-:W-:Y:S01]  /*73e0*/  STSM.16.M88.4 [R130], R32 ;  /* 0x0000002082007844 */ /* 0x000fe20000000200 */
[----:B------:R-:W-:Y:S02]  /*73f0*/  F2FP.BF16.F32.PACK_AB R145, R178, R179 ;  /* 0x000000b3b291723e */ /* 0x000fe400000010ff */
[----:B------:R-:W-:Y:S02]  /*7400*/  F2FP.BF16.F32.PACK_AB R146, R149, R148 ;  /* 0x000000949592723e */ /* 0x000fe400000010ff */
[----:B------:R-:W-:Y:S02]  /*7410*/  F2FP.BF16.F32.PACK_AB R147, R180, R181 ;  /* 0x000000b5b493723e */ /* 0x000fe400000010ff */
[----:B------:R-:W-:-:S03]  /*7420*/  ISETP.GE.OR P0, PT, R5, R4, P0 ;  /* 0x000000040500720c */ /* 0x000fc60000706670 */
[----:B------:R-:W-:Y:S01]  /*7430*/  STSM.16.M88.4 [R126], R144 ;  /* 0x000000907e007844 */ /* 0x000fe20000000200 */
[----:B------:R-:W-:Y:S06]  /*7440*/  BAR.SYNC.DEFER_BLOCKING 0x1, 0x100 ;  /* 0x0044000000007b1d */ /* 0x000fec0000010000 */
[----:B--2---:R0:W-:Y:S04]  /*7450*/  @!P1 ST.E desc[UR48][R44.64], R6 ;  /* 0x000000062c009985 */ /* 0x0041e8000c101930 */
[----:B---3--:R1:W-:Y:S04]  /*7460*/  @!P0 ST.E desc[UR48][R46.64], R0 ;  /* 0x000000002e008985 */ /* 0x0083e8000c101930 */
[----:B------:R2:W5:Y:S04]  /*7470*/  LD.E.128 R36, desc[UR48][R12.64] ;  /* 0x000000300c247980 */ /* 0x000568000c101d00 */
[----:B------:R3:W5:Y:S01]  /*7480*/  LD.E.128 R40, desc[UR48][R14.64] ;  /* 0x000000300e287980 */ /* 0x000762000c101d00 */
[----:B0-----:R-:W0:Y:S01]  /*7490*/  LDC.64 R6, c[0x0][0xbe0] ;  /* 0x0002f800ff067b82 */ /* 0x001e220000000a00 */
[----:B-1----:R-:W-:Y:S01]  /*74a0*/  LEA R0, R19, R200, 0x5 ;  /* 0x000000c813007211 */ /* 0x002fe200078e28ff */
[----:B------:R-:W-:-:S02]  /*74b0*/  UIMAD UR6, UR11, UR8, URZ ;  /* 0x000000080b0672a4 */ /* 0x000fc4000f8e023f */
[----:B------:R-:W-:Y:S01]  /*74c0*/  UIMAD.WIDE.U32 UR4, UR10, UR8, URZ ;  /* 0x000000080a0472a5 */ /* 0x000fe2000f8e003f */
[----:B------:R-:W-:-:S03]  /*74d0*/  IMAD R29, R3, 0x80, R200 ;  /* 0x00000080031d7824 */ /* 0x000fc600078e02c8 */
[----:B--2---:R-:W1:Y:S01]  /*74e0*/  @P2 LDC R12, c[0x0][0xcec] ;  /* 0x00033b00ff0c2b82 */ /* 0x004e620000000800 */
[----:B------:R-:W5:Y:S04]  /*74f0*/  LD.E.128 R120, desc[UR48][R122.64] ;  /* 0x000000307a787980 */ /* 0x000f68000c101d00 */
[----:B------:R2:W5:Y:S03]  /*7500*/  LD.E.128 R8, desc[UR48][R20.64] ;  /* 0x0000003014087980 */ /* 0x000566000c101d00 */
[----:B---3--:R-:W3:Y:S01]  /*7510*/  @P2 LDC R14, c[0x0][0xcf0] ;  /* 0x00033c00ff0e2b82 */ /* 0x008ee20000000800 */
[----:B------:R-:W-:Y:S01]  /*7520*/  IMAD R13, R3, 0x80, R0 ;  /* 0x00000080030d7824 */ /* 0x000fe200078e0200 */
[----:B------:R-:W-:Y:S01]  /*7530*/  UIMAD UR6, UR10, UR9, UR6 ;  /* 0x000000090a0672a4 */ /* 0x000fe2000f8e0206 */
[----:B------:R2:W5:Y:S02]  /*7540*/  LD.E.128 R24, desc[UR48][R22.64] ;  /* 0x0000003016187980 */ /* 0x000564000c101d00 */
[----:B------:R-:W-:Y:S01]  /*7550*/  ULDC.64 UR8, c[0x0][0xbf0] ;  /* 0x0002fc0000087ab9 */ /* 0x000fe20000000a00 */
[----:B------:R-:W-:Y:S01]  /*7560*/  IMAD.MOV.U32 R0, RZ, RZ, R13 ;  /* 0x000000ffff007224 */ /* 0x000fe200078e000d */
[----:B------:R-:W-:Y:S01]  /*7570*/  UIMAD UR7, UR7, UR8, URZ ;  /* 0x00000008070772a4 */ /* 0x000fe2000f8e023f */
[----:B------:R-:W5:Y:S01]  /*7580*/  LD.E.128 R52, desc[UR48][R52.64] ;  /* 0x0000003034347980 */ /* 0x000f62000c101d00 */
[----:B------:R-:W-:-:S03]  /*7590*/  UIADD3 UR5, UR5, UR6, URZ ;  /* 0x0000000605057290 */ /* 0x000fc6000fffe03f */
[----:B------:R-:W5:Y:S01]  /*75a0*/  LD.E.128 R56, desc[UR48][R56.64] ;  /* 0x0000003038387980 */ /* 0x000f62000c101d00 */
[----:B-1----:R-:W-:Y:S01]  /*75b0*/  @P2 IMAD.HI.U32 R5, R13, R12, RZ ;  /* 0x0000000c0d052227 */ /* 0x002fe200078e00ff */
[----:B------:R-:W-:Y:S02]  /*75c0*/  UIMAD UR7, UR43, UR9, UR7 ;  /* 0x000000092b0772a4 */ /* 0x000fe4000f8e0207 */
[----:B------:R-:W5:Y:S01]  /*75d0*/  LD.E.128 R60, desc[UR48][R60.64] ;  /* 0x000000303c3c7980 */ /* 0x000f62000c101d00 */
[----:B------:R-:W-:-:S03]  /*75e0*/  UIMAD.WIDE.U32 UR4, UR43, UR8, UR4 ;  /* 0x000000082b0472a5 */ /* 0x000fc6000f8e0004 */
[----:B------:R-:W5:Y:S01]  /*75f0*/  LD.E.128 R64, desc[UR48][R64.64] ;  /* 0x0000003040407980 */ /* 0x000f62000c101d00 */
[----:B---3--:R-:W-:-:S03]  /*7600*/  @P2 SHF.R.U32.HI R0, RZ, R14, R5 ;  /* 0x0000000eff002219 */ /* 0x008fc60000011605 */
[----:B------:R-:W5:Y:S01]  /*7610*/  LD.E.128 R68, desc[UR48][R68.64] ;  /* 0x0000003044447980 */ /* 0x000f62000c101d00 */
[----:B------:R-:W-:Y:S01]  /*7620*/  VIADD R3, R29, 0x20 ;  /* 0x000000201d037836 */ /* 0x000fe20000000000 */
[--C-:B------:R-:W-:Y:S01]  /*7630*/  SHF.R.S32.HI R5, RZ, 0x1f, R0.reuse ;  /* 0x0000001fff057819 */ /* 0x100fe20000011400 */
[----:B------:R-:W-:Y:S01]  /*7640*/  IMAD.MOV R12, RZ, RZ, -R0 ;  /* 0x000000ffff0c7224 */ /* 0x000fe200078e0a00 */
[----:B------:R-:W-:Y:S01]  /*7650*/  UIADD3 UR5, UR5, UR7, URZ ;  /* 0x0000000705057290 */ /* 0x000fe2000fffe03f */
[----:B------:R-:W5:Y:S01]  /*7660*/  LD.E.128 R96, desc[UR48][R98.64] ;  /* 0x0000003062607980 */ /* 0x000f62000c101d00 */
[----:B------:R-:W-:Y:S01]  /*7670*/  UIADD3 UR37, UR37, 0x1, URZ ;  /* 0x0000000125257890 */ /* 0x000fe2000fffe03f */
[----:B0-----:R-:W-:Y:S01]  /*7680*/  IMAD R5, R5, R6, RZ ;  /* 0x0000000605057224 */ /* 0x001fe200078e02ff */
[----:B------:R-:W-:Y:S01]  /*7690*/  ULDC.64 UR6, c[0x0][0xbd8] ;  /* 0x0002f60000067ab9 */ /* 0x000fe20000000a00 */
[----:B------:R-:W-:Y:S01]  /*76a0*/  IMAD R213, R213, R12, R13 ;  /* 0x0000000cd5d57224 */ /* 0x000fe200078e020d */
[----:B------:R-:W5:Y:S01]  /*76b0*/  LD.E.128 R100, desc[UR48][R102.64] ;  /* 0x0000003066647980 */ /* 0x000f62000c101d00 */
[C---:B------:R-:W-:Y:S01]  /*76c0*/  IMAD R5, R0.reuse, R7, R5 ;  /* 0x0000000700057224 */ /* 0x040fe200078e0205 */
[----:B------:R-:W-:Y:S01]  /*76d0*/  ULDC.64 UR8, c[0x0][0xb80] ;  /* 0x0002e00000087ab9 */ /* 0x000fe20000000a00 */
[----:B------:R-:W-:Y:S01]  /*76e0*/  IMAD.WIDE.U32 R6, R0, R6, UR4 ;  /* 0x0000000400067e25 */ /* 0x000fe2000f8e0006 */
[----:B------:R-:W5:Y:S01]  /*76f0*/  LD.E.128 R104, desc[UR48][R106.64] ;  /* 0x000000306a687980 */ /* 0x000f62000c101d00 */
[----:B------:R-:W-:-:S03]  /*7700*/  SHF.R.S32.HI R0, RZ, 0x1f, R213 ;  /* 0x0000001fff007819 */ /* 0x000fc600000114d5 */
        /* <DEDUP_REMOVED lines=8> */
[----:B0-----:R-:W0:Y:S01]  /*7790*/  FENCE.VIEW.ASYNC.S ;  /* 0x00000000000073c6 */ /* 0x001e220000000000 */
[----:B------:R-:W-:Y:S01]  /*77a0*/  IMAD.IADD R7, R7, 0x1, R5 ;  /* 0x0000000107077824 */ /* 0x000fe200078e0205 */
[----:B------:R-:W-:Y:S01]  /*77b0*/  ISETP.GE.AND P1, PT, R3, R4, PT ;  /* 0x000000040300720c */ /* 0x000fe20003f26270 */
[----:B------:R-:W-:-:S02]  /*77c0*/  IMAD R0, R0, UR6, RZ ;  /* 0x0000000600007c24 */ /* 0x000fc4000f8e02ff */
[----:B------:R-:W-:Y:S02]  /*77d0*/  VIADD R3, R29, 0x40 ;  /* 0x000000401d037836 */ /* 0x000fe40000000000 */
[C---:B------:R-:W-:Y:S02]  /*77e0*/  IMAD R5, R213.reuse, UR7, R0 ;  /* 0x00000007d5057c24 */ /* 0x040fe4000f8e0200 */
[----:B------:R-:W-:Y:S01]  /*77f0*/  IMAD.WIDE.U32 R6, R213, UR6, R6 ;  /* 0x00000006d5067c25 */ /* 0x000fe2000f8e0006 */
[-C--:B------:R-:W-:Y:S02]  /*7800*/  ISETP.GE.AND P2, PT, R29, R4.reuse, PT ;  /* 0x000000041d00720c */ /* 0x080fe40003f46270 */
[----:B------:R-:W-:Y:S01]  /*7810*/  ISETP.GE.AND P0, PT, R3, R4, PT ;  /* 0x000000040300720c */ /* 0x000fe20003f06270 */
[----:B------:R-:W-:Y:S01]  /*7820*/  IMAD.IADD R3, R7, 0x1, R5 ;  /* 0x0000000107037824 */ /* 0x000fe200078e0205 */
[C---:B------:R-:W-:Y:S01]  /*7830*/  LEA R0, P3, R6.reuse, UR8, 0x1 ;  /* 0x0000000806007c11 */ /* 0x040fe2000f8608ff */
[----:B------:R-:W-:Y:S01]  /*7840*/  VIADD R207, R207, 0x32420 ;  /* 0x00032420cfcf7836 */ /* 0x000fe20000000000 */
[----:B------:R-:W-:Y:S01]  /*7850*/  UISETP.NE.AND UP0, UPT, UR37, 0x2, UPT ;  /* 0x000000022500788c */ /* 0x000fe2000bf05270 */
[----:B------:R-:W-:Y:S01]  /*7860*/  ULDC UR4, c[0x0][0xc] ;  /* 0x0000030000047ab9 */ /* 0x000fe20000000800 */
[----:B------:R-:W-:Y:S01]  /*7870*/  LEA.HI.X R5, R6, UR9, R3, 0x1, P3 ;  /* 0x0000000906057c11 */ /* 0x000fe200098f0c03 */
[----:B------:R-:W-:Y:S01]  /*7880*/  UIADD3 UR44, UR4, UR44, URZ ;  /* 0x0000002c042c7290 */ /* 0x000fe2000fffe03f */
[----:B------:R-:W-:Y:S01]  /*7890*/  PRMT R207, RZ, 0x654, R207 ;  /* 0x00000654ffcf7816 */ /* 0x000fe200000000cf */
[----:B------:R-:W-:Y:S01]  /*78a0*/  USEL UR4, URZ, 0x1, UP0 ;  /* 0x000000013f047887 */ /* 0x000fe20008000000 */
[----:B0-----:R2:W0:Y:S01]  /*78b0*/  SHFL.IDX PT, R12, R0, RZ, 0x181f ;  /* 0x00181fff000c7589 */ /* 0x00142200000e0000 */
[----:B------:R-:W-:Y:S01]  /*78c0*/  USEL UR37, UR37, URZ, UP0 ;  /* 0x0000003f25257287 */ /* 0x000fe20008000000 */
[----:B------:R2:W-:Y:S01]  /*78d0*/  SYNCS.ARRIVE.TRANS64.RED.A1T0 RZ, [R207+URZ], RZ ;  /* 0x000000ffcfff79a7 */ /* 0x0005e2000810043f */
[----:B------:R-:W-:Y:S01]  /*78e0*/  ULOP3.LUT UR36, UR36, UR4, URZ, 0x3c, !UPT ;  /* 0x0000000424247292 */ /* 0x000fe2000f8e3c3f */
[----:B------:R2:W1:Y:S01]  /*78f0*/  SHFL.IDX PT, R13, R5, RZ, 0x181f ;  /* 0x00181fff050d7589 */ /* 0x00046200000e0000 */
[----:B------:R-:W-:Y:S04]  /*7900*/  BSSY B0, `(.L_x_9243) ;  /* 0x0000012000007945 */ /* 0x000fe80003800000 */
[----:B------:R-:W-:Y:S06]  /*7910*/  @P2 BRA `(.L_x_9244) ;  /* 0x0000000000402947 */ /* 0x000fec0003800000 */
[----:B------:R-:W-:Y:S02]  /*7920*/  ULDC UR4, c[0x0][0xbc8] ;  /* 0x0002f20000047ab9 */ /* 0x000fe40000000800 */
[----:B------:R-:W-:Y:S02]  /*7930*/  ISETP.GE.AND P4, PT, R18, UR4, PT ;  /* 0x0000000412007c0c */ /* 0x000fe4000bf86270 */
[----:B------:R-:W-:Y:S02]  /*7940*/  ISETP.GE.AND P3, PT, R17, UR4, PT ;  /* 0x0000000411007c0c */ /* 0x000fe4000bf66270 */
[----:B------:R-:W-:Y:S02]  /*7950*/  ISETP.GE.AND P2, PT, R16, UR4, PT ;  /* 0x0000000410007c0c */ /* 0x000fe4000bf46270 */
[----:B------:R-:W-:-:S07]  /*7960*/  ISETP.GE.AND P5, PT, R2, UR4, PT ;  /* 0x0000000402007c0c */ /* 0x000fce000bfa6270 */
[----:B0-----:R-:W-:-:S04]  /*7970*/  @!P4 LEA R14, P6, R18, R12, 0x1 ;  /* 0x0000000c120ec211 */ /* 0x001fc800078c08ff */
[----:B-1----:R-:W-:Y:S02]  /*7980*/  @!P4 LEA.HI.X R15, R18, R13, R216, 0x1, P6 ;  /* 0x0000000d120fc211 */ /* 0x002fe400030f0cd8 */
[----:B--2---:R-:W-:Y:S01]  /*7990*/  @!P3 LEA R20, P6, R17, R12, 0x1 ;  /* 0x0000000c1114b211 */ /* 0x004fe200078c08ff */
        /* <DEDUP_REMOVED lines=8> */
.L_x_9244:
[----:B------:R-:W-:Y:S05]  /*7a20*/  BSYNC B0 ;  /* 0x0000000000007941 */ /* 0x000fea0003800000 */
.L_x_9243:
[----:B-1----:R1:W4:Y:S01]  /*7a30*/  SHFL.IDX PT, R13, R5, 0x1, 0x181f ;  /* 0x00381f00050d7f89 */ /* 0x00232200000e0000 */
        /* <DEDUP_REMOVED lines=8> */
[CC--:B0--3--:R-:W-:Y:S02]  /*7ac0*/  @!P3 LEA R14, P6, R18.reuse, R12.reuse, 0x1 ;  /* 0x0000000c120eb211 */ /* 0x0c9fe400078c08ff */
[CC--:B--2---:R-:W-:Y:S02]  /*7ad0*/  @!P2 LEA R20, P5, R17.reuse, R12.reuse, 0x1 ;  /* 0x0000000c1114a211 */ /* 0x0c4fe400078a08ff */
[-C--:B----4-:R-:W-:Y:S02]  /*7ae0*/  @!P3 LEA.HI.X R15, R18, R13.reuse, R216, 0x1, P6 ;  /* 0x0000000d120fb211 */ /* 0x090fe400030f0cd8 */
[----:B------:R-:W-:Y:S01]  /*7af0*/  @!P1 LEA R22, P6, R16, R12, 0x1 ;  /* 0x0000000c10169211 */ /* 0x000fe200078c08ff */
[----:B------:R-:W-:Y:S01]  /*7b00*/  @!P4 IMAD.WIDE R6, R2, 0x2, R12 ;  /* 0x000000020206c825 */ /* 0x000fe200078e020c */
[-C--:B------:R-:W-:Y:S02]  /*7b10*/  @!P2 LEA.HI.X R21, R17, R13.reuse, R215, 0x1, P5 ;  /* 0x0000000d1115a211 */ /* 0x080fe400028f0cd7 */
[----:B------:R-:W-:-:S02]  /*7b20*/  @!P1 LEA.HI.X R23, R16, R13, R214, 0x1, P6 ;  /* 0x0000000d10179211 */ /* 0x000fc400030f0cd6 */
[----:B-----5:R0:W-:Y:S04]  /*7b30*/  @!P4 ST.E.128 desc[UR48][R6.64], R36 ;  /* 0x000000240600c985 */ /* 0x0201e8000c101d30 */
[----:B------:R0:W-:Y:S04]  /*7b40*/  @!P3 ST.E.128 desc[UR48][R14.64], R52 ;  /* 0x000000340e00b985 */ /* 0x0001e8000c101d30 */
[----:B------:R0:W-:Y:S04]  /*7b50*/  @!P2 ST.E.128 desc[UR48][R20.64], R68 ;  /* 0x000000441400a985 */ /* 0x0001e8000c101d30 */
[----:B------:R0:W-:Y:S02]  /*7b60*/  @!P1 ST.E.128 desc[UR48][R22.64], R108 ;  /* 0x0000006c16009985 */ /* 0x0001e4000c101d30 */
.L_x_9246:
[----:B------:R-:W-:Y:S05]  /*7b70*/  BSYNC B0 ;  /* 0x0000000000007941 */ /* 0x000fea0003800000 */
.L_x_9245:
        /* <DEDUP_REMOVED lines=9> */
[-C--:B0--3--:R-:W-:Y:S02]  /*7c10*/  @!P4 LEA R14, P0, R18, R12.reuse, 0x1 ;  /* 0x0000000c120ec211 */ /* 0x089fe400078008ff */
[CC--:B--2---:R-:W-:Y:S02]  /*7c20*/  @!P5 LEA R20, P1, R17.reuse, R12.reuse, 0x1 ;  /* 0x0000000c1114d211 */ /* 0x0c4fe400078208ff */
[----:B------:R-:W-:Y:S02]  /*7c30*/  @!P6 LEA R22, P2, R16, R12, 0x1 ;  /* 0x0000000c1016e211 */ /* 0x000fe400078408ff */
[----:B-1----:R-:W-:Y:S01]  /*7c40*/  @!P3 IMAD.WIDE R6, R2, 0x2, R12 ;  /* 0x000000020206b825 */ /* 0x002fe200078e020c */
[-C--:B------:R-:W-:Y:S02]  /*7c50*/  @!P4 LEA.HI.X R15, R18, R13.reuse, R216, 0x1, P0 ;  /* 0x0000000d120fc211 */ /* 0x080fe400000f0cd8 */
[-C--:B------:R-:W-:Y:S02]  /*7c60*/  @!P5 LEA.HI.X R21, R17, R13.reuse, R215, 0x1, P1 ;  /* 0x0000000d1115d211 */ /* 0x080fe400008f0cd7 */
[----:B------:R-:W-:Y:S01]  /*7c70*/  @!P6 LEA.HI.X R23, R16, R13, R214, 0x1, P2 ;  /* 0x0000000d1017e211 */ /* 0x000fe200010f0cd6 */
[----:B-----5:R0:W-:Y:S04]  /*7c80*/  @!P3 ST.E.128 desc[UR48][R6.64], R40 ;  /* 0x000000280600b985 */ /* 0x0201e8000c101d30 */
[----:B------:R0:W-:Y:S04]  /*7c90*/  @!P4 ST.E.128 desc[UR48][R14.64], R56 ;  /* 0x000000380e00c985 */ /* 0x0001e8000c101d30 */
[----:B------:R0:W-:Y:S04]  /*7ca0*/  @!P5 ST.E.128 desc[UR48][R20.64], R96 ;  /* 0x000000601400d985 */ /* 0x0001e8000c101d30 */
[----:B------:R0:W-:Y:S02]  /*7cb0*/  @!P6 ST.E.128 desc[UR48][R22.64], R112 ;  /* 0x000000701600e985 */ /* 0x0001e4000c101d30 */
.L_x_9248:
[----:B------:R-:W-:Y:S05]  /*7cc0*/  BSYNC B0 ;  /* 0x0000000000007941 */ /* 0x000fea0003800000 */
.L_x_9247:
[----:B------:R-:W-:Y:S01]  /*7cd0*/  VIADD R3, R29, 0x60 ;  /* 0x000000601d037836 */ /* 0x000fe20000000000 */
[----:B0--3--:R0:W3:Y:S01]  /*7ce0*/  SHFL.IDX PT, R7, R5, 0x3, 0x181f ;  /* 0x00781f0005077f89 */ /* 0x0090e200000e0000 */
[----:B------:R-:W-:Y:S01]  /*7cf0*/  UIADD3 UR38, UR38, 0x1, URZ ;  /* 0x0000000126267890 */ /* 0x000fe2000fffe03f */
[----:B------:R-:W-:Y:S02]  /*7d00*/  BSSY B0, `(.L_x_9249) ;  /* 0x0000014000007945 */ /* 0x000fe40003800000 */
[----:B------:R-:W-:Y:S01]  /*7d10*/  ISETP.GE.AND P0, PT, R3, R4, PT ;  /* 0x000000040300720c */ /* 0x000fe20003f06270 */
[----:B------:R0:W0:-:S12]  /*7d20*/  SHFL.IDX PT, R6, R0, 0x3, 0x181f ;  /* 0x00781f0000067f89 */ /* 0x00001800000e0000 */
[----:B------:R-:W-:Y:S05]  /*7d30*/  @P0 BRA `(.L_x_9250) ;  /* 0x0000000000400947 */ /* 0x000fea0003800000 */
[----:B------:R-:W-:Y:S02]  /*7d40*/  ULDC UR4, c[0x0][0xbc8] ;  /* 0x0002f20000047ab9 */ /* 0x000fe40000000800 */
[----:B------:R-:W-:Y:S02]  /*7d50*/  ISETP.GE.AND P4, PT, R18, UR4, PT ;  /* 0x0000000412007c0c */ /* 0x000fe4000bf86270 */
[----:B------:R-:W-:Y:S02]  /*7d60*/  ISETP.GE.AND P5, PT, R17, UR4, PT ;  /* 0x0000000411007c0c */ /* 0x000fe4000bfa6270 */
[----:B------:R-:W-:Y:S02]  /*7d70*/  ISETP.GE.AND P6, PT, R16, UR4, PT ;  /* 0x0000000410007c0c */ /* 0x000fe4000bfc6270 */
[----:B------:R-:W-:-:S07]  /*7d80*/  ISETP.GE.AND P3, PT, R2, UR4, PT ;  /* 0x0000000402007c0c */ /* 0x000fce000bf66270 */
[-C--:B0-----:R-:W-:Y:S02]  /*7d90*/  @!P4 LEA R12, P0, R18, R6.reuse, 0x1 ;  /* 0x00000006120cc211 */ /* 0x081fe400078008ff */
[CC--:B------:R-:W-:Y:S02]  /*7da0*/  @!P5 LEA R14, P1, R17.reuse, R6.reuse, 0x1 ;  /* 0x00000006110ed211 */ /* 0x0c0fe400078208ff */
[----:B--2---:R-:W-:Y:S02]  /*7db0*/  @!P6 LEA R20, P2, R16, R6, 0x1 ;  /* 0x000000061014e211 */ /* 0x004fe400078408ff */
[----:B-1-34-:R-:W-:Y:S01]  /*7dc0*/  @!P3 IMAD.WIDE R4, R2, 0x2, R6 ;  /* 0x000000020204b825 */ /* 0x01afe200078e0206 */
[-C--:B------:R-:W-:Y:S02]  /*7dd0*/  @!P4 LEA.HI.X R13, R18, R7.reuse, R216, 0x1, P0 ;  /* 0x00000007120dc211 */ /* 0x080fe400000f0cd8 */
[-C--:B------:R-:W-:Y:S02]  /*7de0*/  @!P5 LEA.HI.X R15, R17, R7.reuse, R215, 0x1, P1 ;  /* 0x00000007110fd211 */ /* 0x080fe400008f0cd7 */
[----:B------:R-:W-:Y:S01]  /*7df0*/  @!P6 LEA.HI.X R21, R16, R7, R214, 0x1, P2 ;  /* 0x000000071015e211 */ /* 0x000fe200010f0cd6 */
[----:B-----5:R0:W-:Y:S04]  /*7e00*/  @!P3 ST.E.128 desc[UR48][R4.64], R8 ;  /* 0x000000080400b985 */ /* 0x0201e8000c101d30 */
[----:B------:R0:W-:Y:S04]  /*7e10*/  @!P4 ST.E.128 desc[UR48][R12.64], R60 ;  /* 0x0000003c0c00c985 */ /* 0x0001e8000c101d30 */
[----:B------:R0:W-:Y:S04]  /*7e20*/  @!P5 ST.E.128 desc[UR48][R14.64], R100 ;  /* 0x000000640e00d985 */ /* 0x0001e8000c101d30 */
[----:B------:R0:W-:Y:S02]  /*7e30*/  @!P6 ST.E.128 desc[UR48][R20.64], R116 ;  /* 0x000000741400e985 */ /* 0x0001e4000c101d30 */
.L_x_9250:
[----:B------:R-:W-:Y:S05]  /*7e40*/  BSYNC B0 ;  /* 0x0000000000007941 */ /* 0x000fea0003800000 */
.L_x_9249:
[----:B012-4-:R-:W0:Y:S02]  /*7e50*/  LDC R0, c[0x0][0xd34] ;  /* 0x00034d00ff007b82 */ /* 0x017e240000000800 */
[----:B0-----:R-:W-:-:S13]  /*7e60*/  ISETP.LE.AND P0, PT, R0, UR44, PT ;  /* 0x0000002c00007c0c */ /* 0x001fda000bf03270 */
[----:B------:R-:W-:Y:S05]  /*7e70*/  @!P0 BRA `(.L_x_9251) ;  /* 0xffffff8c00a08947 */ /* 0x000fea000383ffff */
[----:B------:R-:W-:Y:S05]  /*7e80*/  EXIT ;  /* 0x000000000000794d */ /* 0x000fea0003800000 */
.L_x_9216:
        /* <DEDUP_REMOVED lines=11> */
[----:B------:R-:W-:Y:S01]  /*7f40*/  ULDC.64 UR4, c[0x0][0x418] ;  /* 0x0001060000047ab9 */ /* 0x000fe20000000a00 */
[----:B------:R-:W-:Y:S01]  /*7f50*/  LOP3.LUT R16, R16, 0xfffffffd, RZ, 0xc0, !PT ;  /* 0xfffffffd10107812 */ /* 0x000fe200078ec0ff */
[----:B------:R-:W-:Y:S01]  /*7f60*/  UISETP.NE.U32.AND UP0, UPT, UR4, URZ, UPT ;  /* 0x0000003f0400728c */ /* 0x000fe2000bf05070 */
[----:B------:R-:W-:Y:S01]  /*7f70*/  LOP3.LUT R7, R27, 0x38, RZ, 0xc0, !PT ;  /* 0x000000381b077812 */ /* 0x000fe200078ec0ff */
[----:B------:R-:W-:Y:S01]  /*7f80*/  ULDC.64 UR6, c[0x0][0x2f0] ;  /* 0x0000bc0000067ab9 */ /* 0x000fe20000000a00 */
[----:B------:R-:W-:Y:S01]  /*7f90*/  ULDC UR4, c[0x0][0x424] ;  /* 0x0001090000047ab9 */ /* 0x000fe20000000800 */
[----:B------:R-:W-:Y:S01]  /*7fa0*/  UISETP.NE.AND.EX UP0, UPT, UR5, URZ, UPT, UP0 ;  /* 0x0000003f0500728c */ /* 0x000fe2000bf05300 */
[C---:B------:R-:W-:Y:S01]  /*7fb0*/  ISETP.GE.AND P2, PT, R7.reuse, UR9, PT ;  /* 0x0000000907007c0c */ /* 0x040fe2000bf46270 */
[----:B------:R-:W0:Y:S01]  /*7fc0*/  S2UR UR8, SR_CgaCtaId ;  /* 0x00000000000879c3 */ /* 0x000e220000008800 */
[C---:B------:R-:W-:Y:S01]  /*7fd0*/  LOP3.LUT R4, R7.reuse, 0x40, RZ, 0xfc, !PT ;  /* 0x0000004007047812 */ /* 0x040fe200078efcff */
[----:B------:R-:W-:Y:S01]  /*7fe0*/  USEL UR4, UR4, 0x1, UP0 ;  /* 0x0000000104047887 */ /* 0x000fe20008000000 */
[----:B------:R-:W-:Y:S01]  /*7ff0*/  LOP3.LUT R5, R7, 0x80, RZ, 0xfc, !PT ;  /* 0x0000008007057812 */ /* 0x000fe200078efcff */
[----:B------:R-:W-:Y:S01]  /*8000*/  UMOV UR37, 0x400 ;  /* 0x0000040000257882 */ /* 0x000fe20000000000 */
[----:B------:R-:W-:Y:S01]  /*8010*/  ISETP.GE.AND P1, PT, R4, UR9, PT ;  /* 0x0000000904007c0c */ /* 0x000fe2000bf26270 */
[----:B------:R-:W-:Y:S01]  /*8020*/  UIMAD UR36, UR4, UR6, URZ ;  /* 0x00000006042472a4 */ /* 0x000fe2000f8e023f */
[----:B------:R-:W-:Y:S01]  /*8030*/  ISETP.GE.AND P0, PT, R5, UR9, PT ;  /* 0x0000000905007c0c */ /* 0x000fe2000bf06270 */
[----:B------:R-:W-:Y:S01]  /*8040*/  ULDC UR11, c[0x0][0x3b8] ;  /* 0x0000ee00000b7ab9 */ /* 0x000fe20000000800 */
[----:B------:R-:W-:Y:S01]  /*8050*/  LOP3.LUT R6, R7, 0xc0, RZ, 0xfc, !PT ;  /* 0x000000c007067812 */ /* 0x000fe200078efcff */
[----:B------:R-:W-:Y:S01]  /*8060*/  UIADD3 UR4, UR36, 0x5f, URZ ;  /* 0x0000005f24047890 */ /* 0x000fe2000fffe03f */
[----:B------:R-:W-:Y:S01]  /*8070*/  SEL R3, RZ, 0x4, P0 ;  /* 0x00000004ff037807 */ /* 0x000fe20000000000 */
[----:B------:R1:W-:Y:S01]  /*8080*/  STL [R1+0x8], RZ ;  /* 0x000008ff01007387 */ /* 0x0003e20000100800 */
[----:B------:R-:W-:Y:S01]  /*8090*/  @P2 LOP3.LUT R16, R16, 0x2, RZ, 0xfc, !PT ;  /* 0x0000000210102812 */ /* 0x000fe200078efcff */
[----:B------:R-:W-:Y:S01]  /*80a0*/  UIMAD.WIDE UR4, UR4, 0x2aaaaaab, URZ ;  /* 0x2aaaaaab040478a5 */ /* 0x000fe2000f8e023f */
[----:B------:R-:W-:Y:S01]  /*80b0*/  SHF.R.U32.HI R36, RZ, 0x3, R19 ;  /* 0x00000003ff247819 */ /* 0x000fe20000011613 */
[----:B------:R-:W-:Y:S01]  /*80c0*/  ULDC UR10, c[0x0][0x2b8] ;  /* 0x0000ae00000a7ab9 */ /* 0x000fe20000000800 */
[----:B------:R-:W-:Y:S01]  /*80d0*/  LOP3.LUT R16, R16, 0xffffffef, RZ, 0xc0, !PT ;  /* 0xffffffef10107812 */ /* 0x000fe200078ec0ff */
[----:B------:R-:W-:Y:S01]  /*80e0*/  USHF.R.U32.HI UR4, URZ, 0x1f, UR5 ;  /* 0x0000001f3f047899 */ /* 0x000fe20008011605 */
[----:B------:R-:W-:Y:S01]  /*80f0*/  SEL R2, RZ, 0x1, P2 ;  /* 0x00000001ff027807 */ /* 0x000fe20001000000 */
[----:B------:R-:W-:Y:S01]  /*8100*/  IMAD.U32 R37, RZ, RZ, UR12 ;  /* 0x0000000cff257e24 */ /* 0x000fe2000f8e00ff */
[----:B------:R-:W-:Y:S01]  /*8110*/  @P1 LOP3.LUT R16, R16, 0x10, RZ, 0xfc, !PT ;  /* 0x0000001010101812 */ /* 0x000fe200078efcff */
[----:B------:R-:W-:Y:S01]  /*8120*/  ULEA.HI.SX32 UR4, UR5, UR4, 0x1c ;  /* 0x0000000405047291 */ /* 0x000fe2000f8fe23f */
[----:B------:R-:W-:Y:S01]  /*8130*/  SEL R0, RZ, 0x2, P1 ;  /* 0x00000002ff007807 */ /* 0x000fe20000800000 */
[----:B0-----:R-:W-:Y:S01]  /*8140*/  ULEA UR37, UR8, UR37, 0x18 ;  /* 0x0000002508257291 */ /* 0x001fe2000f8ec03f */
[----:B------:R-:W-:Y:S01]  /*8150*/  LOP3.LUT R16, R16, 0xfffffff7, RZ, 0xc0, !PT ;  /* 0xfffffff710107812 */ /* 0x000fe200078ec0ff */
[----:B------:R-:W-:Y:S01]  /*8160*/  UIADD3 UR5, UR4, -0x1, URZ ;  /* 0xffffffff04057890 */ /* 0x000fe2000fffe03f */
[----:B------:R-:W-:Y:S01]  /*8170*/  LOP3.LUT R36, R36, 0xf, RZ, 0xc0, !PT ;  /* 0x0000000f24247812 */ /* 0x000fe200078ec0ff */
[----:B------:R-:W-:Y:S01]  /*8180*/  IMAD.MOV.U32 R28, RZ, RZ, 0x1 ;  /* 0x00000001ff1c7424 */ /* 0x000fe200078e00ff */
[----:B------:R-:W-:Y:S01]  /*8190*/  @P0 LOP3.LUT R16, R16, 0x8, RZ, 0xfc, !PT ;  /* 0x0000000810100812 */ /* 0x000fe200078efcff */
[----:B------:R-:W-:Y:S01]  /*81a0*/  UIMAD UR8, UR5, -0x60, UR36 ;  /* 0xffffffa0050878a4 */ /* 0x000fe2000f8e0224 */
[----:B------:R-:W-:Y:S01]  /*81b0*/  ISETP.GE.AND P0, PT, R6, UR9, PT ;  /* 0x0000000906007c0c */ /* 0x000fe2000bf06270 */
[----:B------:R-:W-:Y:S01]  /*81c0*/  IMAD.MOV.U32 R18, RZ, RZ, RZ ;  /* 0x000000ffff127224 */ /* 0x000fe200078e00ff */
[----:B------:R-:W-:Y:S01]  /*81d0*/  LOP3.LUT R16, R16, 0xfffffffb, RZ, 0xc0, !PT ;  /* 0xfffffffb10107812 */ /* 0x000fe200078ec0ff */
[----:B------:R-:W-:Y:S01]  /*81e0*/  ULDC UR38, c[0x0][0x448] ;  /* 0x0001120000267ab9 */ /* 0x000fe20000000800 */
[----:B------:R-:W-:Y:S01]  /*81f0*/  IADD3 R3, R3, R0, R2 ;  /* 0x0000000003037210 */ /* 0x000fe20007ffe002 */
[----:B------:R-:W-:Y:S01]  /*8200*/  ULDC UR6, c[0x0][0x288] ;  /* 0x0000a20000067ab9 */ /* 0x000fe20000000800 */
[----:B------:R-:W-:Y:S01]  /*8210*/  SEL R2, RZ, 0x8, P0 ;  /* 0x00000008ff027807 */ /* 0x000fe20000000000 */
[----:B------:R-:W-:Y:S01]  /*8220*/  ULOP3.LUT UR41, UR39, 0x2, URZ, 0xfc, !UPT ;  /* 0x0000000227297892 */ /* 0x000fe2000f8efc3f */
[----:B------:R-:W-:Y:S01]  /*8230*/  IADD3 R35, -R36, UR8, RZ ;  /* 0x0000000824237c10 */ /* 0x000fe2000fffe1ff */
[----:B------:R-:W-:Y:S01]  /*8240*/  ULDC UR42, c[0x0][0xc] ;  /* 0x00000300002a7ab9 */ /* 0x000fe20000000800 */
[----:B------:R-:W-:Y:S01]  /*8250*/  LOP3.LUT R29, R29, 0xffff7fff, RZ, 0xc0, !PT ;  /* 0xffff7fff1d1d7812 */ /* 0x000fe200078ec0ff */
[----:B------:R-:W-:Y:S01]  /*8260*/  UIMAD UR38, UR38, UR6, URZ ;  /* 0x00000006262672a4 */ /* 0x000fe2000f8e023f */
[----:B------:R-:W-:Y:S01]  /*8270*/  IADD3 R2, R2, R3, RZ ;  /* 0x0000000302027210 */ /* 0x000fe20007ffe0ff */
[----:B------:R-:W-:Y:S01]  /*8280*/  IMAD.SHL.U32 R3, R19, 0x10, RZ ;  /* 0x0000001013037824 */ /* 0x000fe200078e00ff */
[----:B------:R-:W-:Y:S01]  /*8290*/  @P0 LOP3.LUT R16, R16, 0x4, RZ, 0xfc, !PT ;  /* 0x0000000410100812 */ /* 0x000fe200078efcff */
[----:B------:R-:W-:Y:S01]  /*82a0*/  UIADD3 UR40, UR4, -0x2, URZ ;  /* 0xfffffffe04287890 */ /* 0x000fe2000fffe03f */
[----:B------:R-:W-:-:S02]  /*82b0*/  ISETP.GE.AND P0, PT, R7, UR9, PT ;  /* 0x0000000907007c0c */ /* 0x000fc4000bf06270 */
[----:B------:R-:W-:Y:S02]  /*82c0*/  LOP3.LUT R16, R16, 0xbfffffff, RZ, 0xc0, !PT ;  /* 0xbfffffff10107812 */ /* 0x000fe400078ec0ff */
[C---:B------:R-:W-:Y:S02]  /*82d0*/  ISETP.LT.OR P3, PT, R35.reuse, 0x1, P0 ;  /* 0x000000012300780c */ /* 0x040fe40000761670 */
[C---:B------:R-:W-:Y:S02]  /*82e0*/  ISETP.LT.OR P2, PT, R35.reuse, 0x11, P0 ;  /* 0x000000112300780c */ /* 0x040fe40000741670 */
[----:B------:R-:W-:Y:S02]  /*82f0*/  ISETP.LT.OR P1, PT, R35, 0x21, P0 ;  /* 0x000000212300780c */ /* 0x000fe40000721670 */
[----:B------:R-:W-:Y:S02]  /*8300*/  LOP3.LUT R0, R27, 0x1f8, RZ, 0xc0, !PT ;  /* 0x000001f81b007812 */ /* 0x000fe400078ec0ff */
[----:B------:R-:W-:Y:S01]  /*8310*/  LOP3.LUT R30, R36, 0x70, R3, 0xf8, !PT ;  /* 0x00000070241e7812 */ /* 0x000fe200078ef803 */
[----:B------:R-:W-:Y:S01]  /*8320*/  IMAD.U32 R3, RZ, RZ, UR5 ;  /* 0x00000005ff037e24 */ /* 0x000fe2000f8e00ff */
[----:B------:R-:W-:-:S03]  /*8330*/  LOP3.LUT R0, R0, 0x38, R19, 0x78, !PT ;  /* 0x0000003800007812 */ /* 0x000fc600078e7813 */
[----:B------:R-:W-:Y:S02]  /*8340*/  @P3 LOP3.LUT R29, R29, 0x8000, RZ, 0xfc, !PT ;  /* 0x000080001d1d3812 */ /* 0x000fe400078efcff */
[----:B------:R-:W-:Y:S02]  /*8350*/  ISETP.LT.OR P3, PT, R35, 0x31, P0 ;  /* 0x000000312300780c */ /* 0x000fe40000761670 */
[----:B------:R-:W-:Y:S02]  /*8360*/  LOP3.LUT R29, R29, 0xffffbfff, RZ, 0xc0, !PT ;  /* 0xffffbfff1d1d7812 */ /* 0x000fe400078ec0ff */
[----:B------:R-:W-:Y:S01]  /*8370*/  LOP3.LUT R27, R0, 0x200, R27, 0xf8, !PT ;  /* 0x00000200001b7812 */ /* 0x000fe200078ef81b */
[----:B------:R-:W-:Y:S01]  /*8380*/  IMAD R0, R3, 0x60, R30 ;  /* 0x0000006003007824 */ /* 0x000fe200078e021e */
[----:B------:R-:W-:Y:S02]  /*8390*/  @P2 LOP3.LUT R29, R29, 0x4000, RZ, 0xfc, !PT ;  /* 0x000040001d1d2812 */ /* 0x000fe400078efcff */
[----:B------:R-:W-:-:S02]  /*83a0*/  ISETP.LT.OR P2, PT, R35, 0x41, P0 ;  /* 0x000000412300780c */ /* 0x000fc40000741670 */
[----:B------:R-:W-:Y:S01]  /*83b0*/  LOP3.LUT R29, R29, 0xffffdfff, RZ, 0xc0, !PT ;  /* 0xffffdfff1d1d7812 */ /* 0x000fe200078ec0ff */
[----:B------:R1:W-:Y:S01]  /*83c0*/  STL [R1+0xc], R0 ;  /* 0x00000c0001007387 */ /* 0x0003e20000100800 */
[----:B------:R-:W-:Y:S02]  /*83d0*/  LEA R8, R27, UR37, 0x1 ;  /* 0x000000251b087c11 */ /* 0x000fe4000f8e08ff */
[----:B------:R-:W-:Y:S02]  /*83e0*/  @P1 LOP3.LUT R29, R29, 0x2000, RZ, 0xfc, !PT ;  /* 0x000020001d1d1812 */ /* 0x000fe400078efcff */
[----:B------:R-:W-:Y:S02]  /*83f0*/  ISETP.LT.OR P1, PT, R35, 0x51, P0 ;  /* 0x000000512300780c */ /* 0x000fe40000721670 */
[----:B------:R-:W-:Y:S02]  /*8400*/  LOP3.LUT R29, R29, 0xfffffdff, RZ, 0xc0, !PT ;  /* 0xfffffdff1d1d7812 */ /* 0x000fe400078ec0ff */
[----:B------:R-:W-:-:S02]  /*8410*/  LOP3.LUT P0, RZ, R2, 0x2, RZ, 0xc0, !PT ;  /* 0x0000000202ff7812 */ /* 0x000fc4000780c0ff */
        /* <DEDUP_REMOVED lines=52> */
[----:B------:R-:W-:-:S03]  /*8760*/  LOP3.LUT R29, R29, 0xfffffffe, RZ, 0xc0, !PT ;  /* 0xfffffffe1d1d7812 */ /* 0x000fc600078ec0ff */
[----:B------:R-:W-:Y:S02]  /*8770*/  @P3 LOP3.LUT R16, R16, 0x80000000, RZ, 0xfc, !PT ;  /* 0x8000000010103812 */ /* 0x000fe400078efcff */
[----:B------:R-:W-:Y:S02]  /*8780*/  @P1 LOP3.LUT R29, R29, 0x1, RZ, 0xfc, !PT ;  /* 0x000000011d1d1812 */ /* 0x000fe400078efcff */
[----:B------:R-:W-:Y:S02]  /*8790*/  ISETP.LT.OR P1, PT, R35, 0x51, !P0 ;  /* 0x000000512300780c */ /* 0x000fe40004721670 */
[----:B------:R-:W-:Y:S02]  /*87a0*/  ISETP.GE.AND P0, PT, R0, UR36, PT ;  /* 0x0000002400007c0c */ /* 0x000fe4000bf06270 */
[----:B------:R-:W-:Y:S02]  /*87b0*/  LOP3.LUT R16, R16, 0xefffffff, RZ, 0xc0, !PT ;  /* 0xefffffff10107812 */ /* 0x000fe400078ec0ff */
[----:B------:R-:W-:-:S02]  /*87c0*/  ISETP.LT.U32.AND P0, PT, R30, 0x60, !P0 ;  /* 0x000000601e00780c */ /* 0x000fc40004701070 */
[----:B------:R-:W-:Y:S02]  /*87d0*/  @P2 LOP3.LUT R16, R16, 0x10000000, RZ, 0xfc, !PT ;  /* 0x1000000010102812 */ /* 0x000fe400078efcff */
[----:B------:R-:W-:Y:S02]  /*87e0*/  ISETP.GE.AND P2, PT, R4, UR11, PT ;  /* 0x0000000b04007c0c */ /* 0x000fe4000bf46270 */
[----:B------:R-:W-:Y:S02]  /*87f0*/  LOP3.LUT R16, R16, 0xffefffff, RZ, 0xc0, !PT ;  /* 0xffefffff10107812 */ /* 0x000fe400078ec0ff */
[----:B------:R-:W-:-:S04]  /*8800*/  LOP3.LUT R29, R29, 0xfffeffff, RZ, 0xc0, !PT ;  /* 0xfffeffff1d1d7812 */ /* 0x000fc800078ec0ff */
[----:B------:R-:W-:Y:S02]  /*8810*/  @P1 LOP3.LUT R29, R29, 0x10000, RZ, 0xfc, !PT ;  /* 0x000100001d1d1812 */ /* 0x000fe400078efcff */
[----:B------:R-:W-:Y:S02]  /*8820*/  @P0 LOP3.LUT R16, R16, 0x100000, RZ, 0xfc, !PT ;  /* 0x0010000010100812 */ /* 0x000fe400078efcff */
[----:B------:R-:W-:Y:S02]  /*8830*/  ISETP.GE.AND P1, PT, R5, UR11, PT ;  /* 0x0000000b05007c0c */ /* 0x000fe4000bf26270 */
[----:B------:R-:W-:Y:S02]  /*8840*/  LOP3.LUT R16, R16, 0xfffdffff, RZ, 0xc0, !PT ;  /* 0xfffdffff10107812 */ /* 0x000fe400078ec0ff */
[----:B------:R-:W-:Y:S02]  /*8850*/  ISETP.GE.AND P0, PT, R6, UR11, PT ;  /* 0x0000000b06007c0c */ /* 0x000fe4000bf06270 */
[----:B------:R-:W-:-:S02]  /*8860*/  @P2 LOP3.LUT R16, R16, 0x20000, RZ, 0xfc, !PT ;  /* 0x0002000010102812 */ /* 0x000fc400078efcff */
        /* <DEDUP_REMOVED lines=31> */
.L_x_9289:
        /* <DEDUP_REMOVED lines=24> */
[----:B0-2---:R-:W-:Y:S05]  /*8be0*/  @!P0 BRA `(.L_x_9253) ;  /* 0x0000000000408947 */ /* 0x005fea0003800000 */
[----:B------:R-:W-:Y:S01]  /*8bf0*/  MOV R2, 0x0 ;  /* 0x0000000000027802 */ /* 0x000fe20000000f00 */
[----:B------:R-:W-:Y:S01]  /*8c00*/  ULDC.64 UR4, c[0x4][0xf0] ;  /* 0x01003c0000047ab9 */ /* 0x000fe20000000a00 */
[----:B------:R-:W-:Y:S01]  /*8c10*/  ULDC.64 UR6, c[0x4][0xf8] ;  /* 0x01003e0000067ab9 */ /* 0x000fe20000000a00 */
[----:B------:R-:W-:Y:S01]  /*8c20*/  IMAD.U32 R4, RZ, RZ, UR4 ;  /* 0x00000004ff047e24 */ /* 0x000fe2000f8e00ff */
[----:B------:R-:W-:Y:S01]  /*8c30*/  MOV R8, 0x70 ;  /* 0x0000007000087802 */ /* 0x000fe20000000f00 */
        /* <DEDUP_REMOVED lines=8> */
[----:B------:R-:W-:-:S07]  /*8cc0*/  IMAD.MOV.U32 R13, RZ, RZ, RZ ;  /* 0x000000ffff0d7224 */ /* 0x000fce00078e00ff */
[----:B------:R-:W-:-:S07]  /*8cd0*/  LEPC R20, `(.L_x_9253) ;  /* 0x000000001014794e */ /* 0x000fce0000000000 */
[----:B0----5:R-:W-:Y:S05]  /*8ce0*/  CALL.ABS.NOINC R2 ;  /* 0x0000000002007343 */ /* 0x021fea0003c00000 */
.L_x_9253:
        /* <DEDUP_REMOVED lines=20> */
.L_x_9255:
        /* <DEDUP_REMOVED lines=15> */
.L_x_9254:
        /* <DEDUP_REMOVED lines=13> */
.L_x_9307:
        /* <DEDUP_REMOVED lines=33> */
.L_x_9257:
[----:B------:R-:W-:Y:S01]  /*9200*/  LEA R17, R18, UR37, 0x3 ;  /* 0x0000002512117c11 */ /* 0x000fe2000f8e18ff */
[----:B------:R-:W-:Y:S01]  /*9210*/  BSSY B0, `(.L_x_9258) ;  /* 0x0000004000007945 */ /* 0x000fe20003800000 */
[----:B------:R-:W-:-:S04]  /*9220*/  SHF.L.U32 R0, R28, 0x1f, RZ ;  /* 0x0000001f1c007819 */ /* 0x000fc800000006ff */
[----:B------:R-:W0:Y:S02]  /*9230*/  SYNCS.PHASECHK.TRANS64.TRYWAIT P0, [R17+URZ+0x32440], R0 ;  /* 0x03244000110075a7 */ /* 0x000e24000800017f */
[----:B0-----:R-:W-:Y:S05]  /*9240*/  @!P0 BRA `(.L_x_9259) ;  /* 0x0000003800ac8947 */ /* 0x001fea0003800000 */
.L_x_9308:
[----:B------:R-:W-:Y:S05]  /*9250*/  BSYNC B0 ;  /* 0x0000000000007941 */ /* 0x000fea0003800000 */
.L_x_9258:
[----:B0-----:R-:W-:Y:S01]  /*9260*/  SHF.R.S32.HI R0, RZ, 0x1f, R25 ;  /* 0x0000001fff007819 */ /* 0x001fe20000011419 */
[----:B------:R-:W0:Y:S01]  /*9270*/  S2R R20, SR_TID.X ;  /* 0x0000000000147919 */ /* 0x000e220000002100 */
[----:B------:R-:W-:Y:S01]  /*9280*/  ULDC.64 UR4, c[0x0][0x300] ;  /* 0x0000c00000047ab9 */ /* 0x000fe20000000a00 */
[----:B-----5:R-:W-:Y:S01]  /*9290*/  SHF.R.S32.HI R4, RZ, 0x1f, R23 ;  /* 0x0000001fff047819 */ /* 0x020fe20000011417 */
[----:B------:R-:W-:Y:S01]  /*92a0*/  IMAD.WIDE.U32 R2, R25, UR4, RZ ;  /* 0x0000000419027c25 */ /* 0x000fe2000f8e00ff */
[----:B------:R1:W-:Y:S01]  /*92b0*/  STL [R1], R0 ;  /* 0x0000000001007387 */ /* 0x0003e20000100800 */
[----:B------:R-:W-:-:S03]  /*92c0*/  LOP3.LUT P1, RZ, R16, 0x1, RZ, 0xc0, !PT ;  /* 0x0000000110ff7812 */ /* 0x000fc6000782c0ff */
[----:B------:R2:W-:Y:S01]  /*92d0*/  STL [R1+0x4], R4 ;  /* 0x0000040401007387 */ /* 0x0005e20000100800 */
[----:B-1----:R-:W-:-:S04]  /*92e0*/  IMAD R0, R0, UR4, RZ ;  /* 0x0000000400007c24 */ /* 0x002fc8000f8e02ff */
[----:B------:R-:W-:Y:S01]  /*92f0*/  IMAD R5, R25, UR5, R0 ;  /* 0x0000000519057c24 */ /* 0x000fe2000f8e0200 */
[----:B------:R-:W-:Y:S02]  /*9300*/  ULDC.64 UR4, c[0x0][0x310] ;  /* 0x0000c40000047ab9 */ /* 0x000fe40000000a00 */
[----:B------:R-:W-:Y:S02]  /*9310*/  IMAD R0, R4, UR4, RZ ;  /* 0x0000000404007c24 */ /* 0x000fe4000f8e02ff */
[----:B------:R-:W-:Y:S01]  /*9320*/  IADD3 R3, R3, R5, RZ ;  /* 0x0000000503037210 */ /* 0x000fe20007ffe0ff */
[----:B--2---:R-:W-:Y:S02]  /*9330*/  IMAD R4, R18, 0x1800, R27 ;  /* 0x0000180012047824 */ /* 0x004fe400078e021b */
        /* <DEDUP_REMOVED lines=57> */
[----:B--2---:R-:W-:Y:S01]  /*96d0*/  @P2 MOV R2, R6 ;  /* 0x0000000600022202 */ /* 0x004fe20000000f00 */
[----:B------:R-:W-:-:S05]  /*96e0*/  @P2 IMAD.MOV.U32 R3, RZ, RZ, R11 ;  /* 0x000000ffff032224 */ /* 0x000fca00078e000b */
[----:B-1----:R0:W-:Y:S02]  /*96f0*/  @P2 LDGSTS.E.BYPASS.LTC128B.128 [R7+0x1e400], desc[UR48][R2.64], !P1 ;  /* 0x1e40000002072fae */ /* 0x0021e4000c901d70 */
.L_x_9322:
        /* <DEDUP_REMOVED lines=10> */
.L_x_9261:
        /* <DEDUP_REMOVED lines=11> */
.L_x_9262:
[----:B------:R1:W-:Y:S02]  /*9850*/  SYNCS.ARRIVE.TRANS64.A1T0 RZ, [R17+URZ+0x32430], RZ ;  /* 0x032430ff11ff79a7 */ /* 0x0003e4000810003f */
[----:B------:R-:W-:Y:S05]  /*9860*/  WARPSYNC.ALL ;  /* 0x0000000000007948 */ /* 0x000fea0003800000 */
[----:B------:R-:W-:Y:S01]  /*9870*/  UIADD3 UR4, UR37, 0x18400, URZ ;  /* 0x0001840025047890 */ /* 0x000fe2000fffe03f */
[----:B------:R-:W-:-:S03]  /*9880*/  SHF.R.S32.HI R26, RZ, 0x1f, R22 ;  /* 0x0000001fff1a7819 */ /* 0x000fc60000011416 */
        /* <DEDUP_REMOVED lines=20> */
.L_x_9263:
[----:B------:R-:W2:Y:S01]  /*99d0*/  LDC R6, c[0x0][0x448] ;  /* 0x00011200ff067b82 */ /* 0x000ea20000000800 */
[----:B------:R-:W-:Y:S01]  /*99e0*/  IMAD.MOV R0, RZ, RZ, -R24 ;  /* 0x000000ffff007224 */ /* 0x000fe200078e0a18 */
[----:B------:R-:W-:Y:S01]  /*99f0*/  ULDC UR4, c[0x0][0xd38] ;  /* 0x00034e0000047ab9 */ /* 0x000fe20000000800 */
[----:B------:R-:W-:Y:S02]  /*9a00*/  LOP3.LUT R16, R16, 0xfff7ffff, RZ, 0xc0, !PT ;  /* 0xfff7ffff10107812 */ /* 0x000fe400078ec0ff */
[----:B------:R-:W-:Y:S01]  /*9a10*/  IMAD R0, R0, UR4, R37 ;  /* 0x0000000400007c24 */ /* 0x000fe2000f8e0225 */
[----:B------:R-:W-:-:S03]  /*9a20*/  ULDC.64 UR4, c[0x0][0x2d8] ;  /* 0x0000b60000047ab9 */ /* 0x000fc60000000a00 */
[----:B------:R-:W-:-:S05]  /*9a30*/  IMAD.SHL.U32 R0, R0, 0x80, RZ ;  /* 0x0000008000007824 */ /* 0x000fca00078e00ff */
[----:B------:R-:W-:-:S04]  /*9a40*/  LOP3.LUT R24, R30, R0, RZ, 0xfc, !PT ;  /* 0x000000001e187212 */ /* 0x000fc800078efcff */
[----:B------:R-:W-:Y:S02]  /*9a50*/  MOV R4, R24 ;  /* 0x0000001800047202 */ /* 0x000fe40000000f00 */
[----:B--2---:R-:W-:-:S13]  /*9a60*/  ISETP.NE.AND P0, PT, R6, 0x1, PT ;  /* 0x000000010600780c */ /* 0x004fda0003f05270 */
[----:B0-----:R-:W0:Y:S01]  /*9a70*/  @P0 LDC R3, c[0x0][0x44c] ;  /* 0x00011300ff030b82 */ /* 0x001e220000000800 */
[----:B------:R-:W-:-:S04]  /*9a80*/  @P0 LOP3.LUT R16, R16, 0x80000, RZ, 0xfc, !PT ;  /* 0x0008000010100812 */ /* 0x000fc800078efcff */
[----:B------:R-:W-:-:S03]  /*9a90*/  LOP3.LUT P1, RZ, R16, 0x4000000, RZ, 0xc0, !PT ;  /* 0x0400000010ff7812 */ /* 0x000fc6000782c0ff */
[----:B------:R-:W2:Y:S01]  /*9aa0*/  @P0 LDC R5, c[0x0][0x450] ;  /* 0x00011400ff050b82 */ /* 0x000ea20000000800 */
[----:B0-----:R-:W-:-:S05]  /*9ab0*/  @P0 IMAD.HI.U32 R2, R24, R3, RZ ;  /* 0x0000000318020227 */ /* 0x001fca00078e00ff */
[----:B--2---:R-:W-:Y:S01]  /*9ac0*/  @P0 SHF.R.U32.HI R4, RZ, R5, R2 ;  /* 0x00000005ff040219 */ /* 0x004fe20000011602 */
        /* <DEDUP_REMOVED lines=10> */
[----:B------:R-:W-:Y:S02]  /*9b70*/  IMAD.MOV R5, RZ, RZ, -R4 ;  /* 0x000000ffff057224 */ /* 0x000fe400078e0a04 */
[----:B------:R-:W-:-:S04]  /*9b80*/  IMAD.WIDE.U32 R2, R4, UR4, R2 ;  /* 0x0000000404027c25 */ /* 0x000fc8000f8e0002 */
[----:B------:R-:W-:Y:S01]  /*9b90*/  IMAD R5, R6, R5, R24 ;  /* 0x0000000506057224 */ /* 0x000fe200078e0218 */
        /* <DEDUP_REMOVED lines=15> */
[----:B------:R1:W-:Y:S01]  /*9c90*/  STL [R1+0x10], R17 ;  /* 0x0000101101007387 */ /* 0x0003e20000100800 */
[----:B------:R-:W-:Y:S01]  /*9ca0*/  IMAD.IADD R0, R36, 0x1, R0 ;  /* 0x0000000124007824 */ /* 0x000fe200078e0200 */
[----:B------:R-:W-:Y:S02]  /*9cb0*/  LOP3.LUT R16, R16, 0xfffff7ff, RZ, 0xc0, !PT ;  /* 0xfffff7ff10107812 */ /* 0x000fe400078ec0ff */
[----:B------:R-:W0:Y:S01]  /*9cc0*/  SHFL.IDX PT, R14, R4, RZ, 0x181f ;  /* 0x00181fff040e7589 */ /* 0x000e2200000e0000 */
[C---:B------:R-:W-:Y:S01]  /*9cd0*/  VIADD R6, R0.reuse, 0x10 ;  /* 0x0000001000067836 */ /* 0x040fe20000000000 */
[C---:B------:R-:W-:Y:S02]  /*9ce0*/  ISETP.GE.AND P2, PT, R0.reuse, UR38, PT ;  /* 0x0000002600007c0c */ /* 0x040fe4000bf46270 */
[----:B------:R-:W2:Y:S01]  /*9cf0*/  SHFL.IDX PT, R3, R5, RZ, 0x181f ;  /* 0x00181fff05037589 */ /* 0x000ea200000e0000 */
[----:B------:R-:W-:Y:S02]  /*9d00*/  IADD3 R13, R0, 0x40, RZ ;  /* 0x00000040000d7810 */ /* 0x000fe40007ffe0ff */
[----:B------:R-:W-:Y:S01]  /*9d10*/  LOP3.LUT R29, R29, 0xffefffff, RZ, 0xc0, !PT ;  /* 0xffefffff1d1d7812 */ /* 0x000fe200078ec0ff */
[----:B-1----:R-:W1:Y:S01]  /*9d20*/  S2R R17, SR_TID.X ;  /* 0x0000000000117919 */ /* 0x002e620000002100 */
[----:B------:R-:W-:Y:S01]  /*9d30*/  ISETP.GE.AND P4, PT, R13, UR38, PT ;  /* 0x000000260d007c0c */ /* 0x000fe2000bf86270 */
[----:B------:R-:W3:Y:S05]  /*9d40*/  SHFL.IDX PT, R10, R4, 0x1, 0x181f ;  /* 0x00381f00040a7f89 */ /* 0x000eea00000e0000 */
[----:B------:R-:W-:Y:S01]  /*9d50*/  @P2 LOP3.LUT R16, R16, 0x800, RZ, 0xfc, !PT ;  /* 0x0000080010102812 */ /* 0x000fe200078efcff */
[----:B------:R-:W4:Y:S03]  /*9d60*/  SHFL.IDX PT, R2, R5, 0x1, 0x181f ;  /* 0x00381f0005027f89 */ /* 0x000f2600000e0000 */
[----:B------:R-:W-:Y:S01]  /*9d70*/  LOP3.LUT R16, R16, 0xfffffbff, RZ, 0xc0, !PT ;  /* 0xfffffbff10107812 */ /* 0x000fe200078ec0ff */
[----:B------:R-:W4:Y:S04]  /*9d80*/  SHFL.IDX PT, R9, R4, 0x2, 0x181f ;  /* 0x00581f0004097f89 */ /* 0x000f2800000e0000 */
[----:B------:R-:W4:Y:S04]  /*9d90*/  SHFL.IDX PT, R8, R5, 0x2, 0x181f ;  /* 0x00581f0005087f89 */ /* 0x000f2800000e0000 */
[----:B------:R-:W4:Y:S04]  /*9da0*/  SHFL.IDX PT, R7, R4, 0x3, 0x181f ;  /* 0x00781f0004077f89 */ /* 0x000f2800000e0000 */
[----:B------:R-:W-:Y:S04]  /*9db0*/  SHFL.IDX PT, R21, R4, 0x5, 0x181f ;  /* 0x00b81f0004157f89 */ /* 0x000fe800000e0000 */
[----:B------:R-:W-:Y:S01]  /*9dc0*/  SHFL.IDX PT, R15, R4, 0x6, 0x181f ;  /* 0x00d81f00040f7f89 */ /* 0x000fe200000e0000 */
[----:B-1----:R-:W-:-:S05]  /*9dd0*/  IMAD.SHL.U32 R17, R17, 0x8, RZ ;  /* 0x0000000811117824 */ /* 0x002fca00078e00ff */
[----:B------:R-:W-:-:S04]  /*9de0*/  LOP3.LUT R17, R17, 0x38, RZ, 0xc0, !PT ;  /* 0x0000003811117812 */ /* 0x000fc800078ec0ff */
[C---:B0-----:R-:W-:Y:S02]  /*9df0*/  @!P2 LEA R12, P0, R17.reuse, R14, 0x1 ;  /* 0x0000000e110ca211 */ /* 0x041fe400078008ff */
[----:B------:R-:W-:Y:S03]  /*9e00*/  SHFL.IDX PT, R14, R4, 0x4, 0x181f ;  /* 0x00981f00040e7f89 */ /* 0x000fe600000e0000 */
[----:B--2---:R-:W-:Y:S01]  /*9e10*/  @!P2 IMAD.X R3, RZ, RZ, R3, P0 ;  /* 0x000000ffff03a224 */ /* 0x004fe200000e0603 */
[----:B------:R-:W-:Y:S02]  /*9e20*/  ISETP.GE.AND P2, PT, R6, UR38, PT ;  /* 0x0000002606007c0c */ /* 0x000fe4000bf46270 */
[----:B------:R-:W0:Y:S11]  /*9e30*/  SHFL.IDX PT, R6, R5, 0x3, 0x181f ;  /* 0x00781f0005067f89 */ /* 0x000e3600000e0000 */
[----:B---3--:R-:W-:-:S02]  /*9e40*/  @!P2 LEA R10, P0, R17, R10, 0x1 ;  /* 0x0000000a110aa211 */ /* 0x008fc400078008ff */
[----:B------:R-:W-:-:S03]  /*9e50*/  @P2 LOP3.LUT R16, R16, 0x400, RZ, 0xfc, !PT ;  /* 0x0000040010102812 */ /* 0x000fc600078efcff */
[----:B----4-:R-:W-:Y:S01]  /*9e60*/  @!P2 IMAD.X R11, RZ, RZ, R2, P0 ;  /* 0x000000ffff0ba224 */ /* 0x010fe200000e0602 */
[----:B------:R-:W-:Y:S01]  /*9e70*/  LOP3.LUT R16, R16, 0xfffffdff, RZ, 0xc0, !PT ;  /* 0xfffffdff10107812 */ /* 0x000fe200078ec0ff */
[----:B------:R-:W-:-:S05]  /*9e80*/  VIADD R2, R0, 0x20 ;  /* 0x0000002000027836 */ /* 0x000fca0000000000 */
[----:B------:R-:W-:Y:S01]  /*9e90*/  ISETP.GE.AND P6, PT, R2, UR38, PT ;  /* 0x0000002602007c0c */ /* 0x000fe2000bfc6270 */
[----:B------:R-:W-:-:S05]  /*9ea0*/  VIADD R2, R0, 0x30 ;  /* 0x0000003000027836 */ /* 0x000fca0000000000 */
[----:B------:R-:W-:Y:S02]  /*9eb0*/  ISETP.GE.AND P5, PT, R2, UR38, PT ;  /* 0x0000002602007c0c */ /* 0x000fe4000bfa6270 */
[----:B------:R-:W1:Y:S05]  /*9ec0*/  SHFL.IDX PT, R2, R5, 0x4, 0x181f ;  /* 0x00981f0005027f89 */ /* 0x000e6a00000e0000 */
[----:B------:R-:W-:Y:S02]  /*9ed0*/  @!P6 LEA R9, P0, R17, R9, 0x1 ;  /* 0x000000091109e211 */ /* 0x000fe400078008ff */
[----:B------:R-:W-:Y:S02]  /*9ee0*/  @P6 LOP3.LUT R16, R16, 0x200, RZ, 0xfc, !PT ;  /* 0x0000020010106812 */ /* 0x000fe400078efcff */
[----:B------:R-:W-:Y:S01]  /*9ef0*/  @P6 LOP3.LUT R29, R29, 0x100000, RZ, 0xfc, !PT ;  /* 0x001000001d1d6812 */ /* 0x000fe200078efcff */
[----:B------:R-:W-:Y:S01]  /*9f00*/  @!P6 IMAD.X R8, RZ, RZ, R8, P0 ;  /* 0x000000ffff08e224 */ /* 0x000fe200000e0608 */
[----:B------:R-:W-:-:S02]  /*9f10*/  @!P5 LEA R7, P0, R17, R7, 0x1 ;  /* 0x000000071107d211 */ /* 0x000fc400078008ff */
[C---:B------:R-:W-:Y:S02]  /*9f20*/  LOP3.LUT P6, RZ, R16.reuse, 0x800, RZ, 0xc0, !PT ;  /* 0x0000080010ff7812 */ /* 0x040fe400078cc0ff */
[----:B------:R-:W-:Y:S01]  /*9f30*/  LOP3.LUT R16, R16, 0xfffffeff, RZ, 0xc0, !PT ;  /* 0xfffffeff10107812 */ /* 0x000fe200078ec0ff */
[----:B0-----:R-:W-:Y:S01]  /*9f40*/  @!P5 IMAD.X R6, RZ, RZ, R6, P0 ;  /* 0x000000ffff06d224 */ /* 0x001fe200000e0606 */
[----:B------:R-:W-:Y:S02]  /*9f50*/  @!P4 LEA R14, P0, R17, R14, 0x1 ;  /* 0x0000000e110ec211 */ /* 0x000fe400078008ff */
[----:B------:R-:W-:-:S04]  /*9f60*/  @P5 LOP3.LUT R16, R16, 0x100, RZ, 0xfc, !PT ;  /* 0x0000010010105812 */ /* 0x000fc800078efcff */
[----:B------:R-:W-:Y:S01]  /*9f70*/  LOP3.LUT R16, R16, 0xffffff7f, RZ, 0xc0, !PT ;  /* 0xffffff7f10107812 */ /* 0x000fe200078ec0ff */
[----:B-1----:R-:W-:Y:S02]  /*9f80*/  @!P4 IMAD.X R13, RZ, RZ, R2, P0 ;  /* 0x000000ffff0dc224 */ /* 0x002fe400000e0602 */
[----:B------:R-:W-:Y:S01]  /*9f90*/  VIADD R2, R0, 0x50 ;  /* 0x0000005000027836 */ /* 0x000fe20000000000 */
[----:B------:R-:W-:-:S04]  /*9fa0*/  @P4 LOP3.LUT R16, R16, 0x80, RZ, 0xfc, !PT ;  /* 0x0000008010104812 */ /* 0x000fc800078efcff */
[----:B------:R-:W-:Y:S01]  /*9fb0*/  ISETP.GE.AND P3, PT, R2, UR38, PT ;  /* 0x0000002602007c0c */ /* 0x000fe2000bf66270 */
[----:B------:R-:W-:Y:S01]  /*9fc0*/  VIADD R2, R0, 0x60 ;  /* 0x0000006000027836 */ /* 0x000fe20000000000 */
[----:B------:R-:W-:-:S04]  /*9fd0*/  LOP3.LUT R16, R16, 0xffffffbf, RZ, 0xc0, !PT ;  /* 0xffffffbf10107812 */ /* 0x000fc800078ec0ff */
[----:B------:R-:W-:Y:S02]  /*9fe0*/  ISETP.GE.AND P2, PT, R2, UR38, PT ;  /* 0x0000002602007c0c */ /* 0x000fe4000bf46270 */
[----:B------:R-:W0:Y:S05]  /*9ff0*/  SHFL.IDX PT, R2, R5, 0x5, 0x181f ;  /* 0x00b81f0005027f89 */ /* 0x000e2a00000e0000 */
[----:B------:R-:W-:Y:S02]  /*a000*/  @!P3 LEA R21, P0, R17, R21, 0x1 ;  /* 0x000000151115b211 */ /* 0x000fe400078008ff */
[----:B------:R-:W-:-:S04]  /*a010*/  @P3 LOP3.LUT R16, R16, 0x40, RZ, 0xfc, !PT ;  /* 0x0000004010103812 */ /* 0x000fc800078efcff */
[----:B------:R-:W-:-:S04]  /*a020*/  LOP3.LUT R16, R16, 0xffffffdf, RZ, 0xc0, !PT ;  /* 0xffffffdf10107812 */ /* 0x000fc800078ec0ff */
[----:B------:R-:W-:Y:S01]  /*a030*/  @P2 LOP3.LUT R16, R16, 0x20, RZ, 0xfc, !PT ;  /* 0x0000002010102812 */ /* 0x000fe200078efcff */
[----:B0-----:R-:W-:Y:S01]  /*a040*/  @!P3 IMAD.X R20, RZ, RZ, R2, P0 ;  /* 0x000000ffff14b224 */ /* 0x001fe200000e0602 */
[----:B------:R-:W-:Y:S01]  /*a050*/  @!P2 LEA R17, P0, R17, R15, 0x1 ;  /* 0x0000000f1111a211 */ /* 0x000fe200078008ff */
[----:B------:R-:W0:Y:S04]  /*a060*/  SHFL.IDX PT, R2, R5, 0x6, 0x181f ;  /* 0x00d81f0005027f89 */ /* 0x000e2800000e0000 */
[----:B0-----:R-:W-:Y:S01]  /*a070*/  @!P2 IMAD.X R15, RZ, RZ, R2, P0 ;  /* 0x000000ffff0fa224 */ /* 0x001fe200000e0602 */
[----:B------:R-:W-:Y:S01]  /*a080*/  LOP3.LUT P0, RZ, R16, 0x400, RZ, 0xc0, !PT ;  /* 0x0000040010ff7812 */ /* 0x000fe2000780c0ff */
[----:B------:R-:W-:Y:S01]  /*a090*/  @!P6 IMAD.MOV.U32 R2, RZ, RZ, R12 ;  /* 0x000000ffff02e224 */ /* 0x000fe200078e000c */
[----:B------:R-:W-:-:S05]  /*a0a0*/  LEA R12, R27, UR37, 0x1 ;  /* 0x000000251b0c7c11 */ /* 0x000fca000f8e08ff */
[----:B------:R0:W-:Y:S01]  /*a0b0*/  @!P6 LDGSTS.E.BYPASS.LTC128B.128 [R12+0x18400], desc[UR48][R2.64], !P1 ;  /* 0x18400000020cefae */ /* 0x0001e2000c901d70 */
[----:B------:R-:W-:-:S05]  /*a0c0*/  LOP3.LUT P6, RZ, R29, 0x100000, RZ, 0xc0, !PT ;  /* 0x001000001dff7812 */ /* 0x000fca00078cc0ff */
[----:B0-----:R-:W-:Y:S02]  /*a0d0*/  @!P0 IMAD.MOV.U32 R2, RZ, RZ, R10 ;  /* 0x000000ffff028224 */ /* 0x001fe400078e000a */
[----:B------:R-:W-:-:S05]  /*a0e0*/  @!P0 IMAD.MOV.U32 R3, RZ, RZ, R11 ;  /* 0x000000ffff038224 */ /* 0x000fca00078e000b */
[----:B------:R0:W-:Y:S02]  /*a0f0*/  @!P0 LDGSTS.E.BYPASS.LTC128B.128 [R12+0x18c00], desc[UR48][R2.64], !P1 ;  /* 0x18c00000020c8fae */ /* 0x0001e4000c901d70 */
        /* <DEDUP_REMOVED lines=9> */
[----:B0-----:R-:W-:Y:S01]  /*a190*/  @!P3 MOV R2, R21 ;  /* 0x000000150002b202 */ /* 0x001fe20000000f00 */
[----:B------:R-:W-:-:S05]  /*a1a0*/  @!P3 IMAD.MOV.U32 R3, RZ, RZ, R20 ;  /* 0x000000ffff03b224 */ /* 0x000fca00078e0014 */
[----:B------:R0:W-:Y:S02]  /*a1b0*/  @!P3 LDGSTS.E.BYPASS.LTC128B.128 [R12+0x1ac00], desc[UR48][R2.64], !P1 ;  /* 0x1ac00000020cbfae */ /* 0x0001e4000c901d70 */
[----:B0-----:R-:W-:Y:S02]  /*a1c0*/  @!P2 IMAD.MOV.U32 R2, RZ, RZ, R17 ;  /* 0x000000ffff02a224 */ /* 0x001fe400078e0011 */
[----:B------:R0:W5:Y:S01]  /*a1d0*/  LDL.LU R17, [R1+0x10] ;  /* 0x0000100001117983 */ /* 0x0001620000300800 */
[----:B------:R-:W-:-:S03]  /*a1e0*/  @!P2 IMAD.MOV.U32 R3, RZ, RZ, R15 ;  /* 0x000000ffff03a224 */ /* 0x000fc600078e000f */
[----:B------:R0:W1:Y:S04]  /*a1f0*/  SHFL.IDX PT, R14, R4, 0x7, 0x181f ;  /* 0x00f81f00040e7f89 */ /* 0x00006800000e0000 */
[----:B------:R0:W-:Y:S04]  /*a200*/  @!P2 LDGSTS.E.BYPASS.LTC128B.128 [R12+0x1b400], desc[UR48][R2.64], !P1 ;  /* 0x1b400000020cafae */ /* 0x0001e8000c901d70 */
[----:B------:R-:W2:Y:S02]  /*a210*/  SHFL.IDX PT, R5, R5, 0x7, 0x181f ;  /* 0x00f81f0005057f89 */ /* 0x000ea400000e0000 */
.L_x_9339:
[----:B0-----:R-:W0:Y:S01]  /*a220*/  S2R R2, SR_TID.X ;  /* 0x0000000000027919 */ /* 0x001e220000002100 */
[----:B------:R-:W-:Y:S01]  /*a230*/  VIADD R0, R0, 0x70 ;  /* 0x0000007000007836 */ /* 0x000fe20000000000 */
[----:B------:R-:W-:Y:S02]  /*a240*/  LEA R4, R27, UR37, 0x1 ;  /* 0x000000251b047c11 */ /* 0x000fe4000f8e08ff */
[----:B------:R-:W-:Y:S02]  /*a250*/  LOP3.LUT R16, R16, 0xffffdfff, RZ, 0xc0, !PT ;  /* 0xffffdfff10107812 */ /* 0x000fe400078ec0ff */
[----:B------:R-:W-:-:S13]  /*a260*/  ISETP.GE.AND P2, PT, R0, UR38, PT ;  /* 0x0000002600007c0c */ /* 0x000fda000bf46270 */
[----:B------:R-:W-:Y:S01]  /*a270*/  @P2 LOP3.LUT R16, R16, 0x2000, RZ, 0xfc, !PT ;  /* 0x0000200010102812 */ /* 0x000fe200078efcff */
[----:B0-----:R-:W-:-:S05]  /*a280*/  IMAD.SHL.U32 R2, R2, 0x8, RZ ;  /* 0x0000000802027824 */ /* 0x001fca00078e00ff */
[----:B------:R-:W-:-:S04]  /*a290*/  LOP3.LUT R2, R2, 0x38, RZ, 0xc0, !PT ;  /* 0x0000003802027812 */ /* 0x000fc800078ec0ff */
[----:B-1----:R-:W-:-:S05]  /*a2a0*/  @!P2 LEA R2, P0, R2, R14, 0x1 ;  /* 0x0000000e0202a211 */ /* 0x002fca00078008ff */
        /* <DEDUP_REMOVED lines=18> */
[----:B------:R-:W-:Y:S01]  /*a3d0*/  IMAD.U32 R4, RZ, RZ, UR6 ;  /* 0x00000006ff047e24 */ /* 0x000fe2000f8e00ff */
[----:B------:R-:W-:Y:S01]  /*a3e0*/  MOV R13, RZ ;  /* 0x000000ff000d7202 */ /* 0x000fe20000000f00 */
[----:B------:R-:W0:Y:S01]  /*a3f0*/  LDC.64 R2, c[0x4][R2] ;  /* 0x0100000002027b82 */ /* 0x000e220000000a00 */
        /* <DEDUP_REMOVED lines=8> */
[----:B0----5:R-:W-:Y:S05]  /*a480*/  CALL.ABS.NOINC R2 ;  /* 0x0000000002007343 */ /* 0x021fea0003c00000 */
.L_x_9265:
[----:B------:R-:W0:Y:S01]  /*a490*/  LDC R2, c[0x0][0x448] ;  /* 0x00011200ff027b82 */ /* 0x000e220000000800 */
[----:B------:R-:W-:Y:S01]  /*a4a0*/  IMAD.MOV.U32 R0, RZ, RZ, R24 ;  /* 0x000000ffff007224 */ /* 0x000fe200078e0018 */
[----:B------:R-:W-:Y:S01]  /*a4b0*/  ULDC.64 UR4, c[0x0][0x3d8] ;  /* 0x0000f60000047ab9 */ /* 0x000fe20000000a00 */
[----:B------:R-:W1:Y:S01]  /*a4c0*/  S2R R21, SR_TID.X ;  /* 0x0000000000157919 */ /* 0x000e620000002100 */
[----:B------:R-:W-:Y:S01]  /*a4d0*/  ULDC UR6, c[0x0][0x448] ;  /* 0x0001120000067ab9 */ /* 0x000fe20000000800 */
[C---:B------:R-:W-:Y:S02]  /*a4e0*/  LOP3.LUT P5, RZ, R16.reuse, 0x40000, RZ, 0xc0, !PT ;  /* 0x0004000010ff7812 */ /* 0x040fe400078ac0ff */
[C---:B------:R-:W-:Y:S02]  /*a4f0*/  LOP3.LUT P4, RZ, R16.reuse, 0x20000, RZ, 0xc0, !PT ;  /* 0x0002000010ff7812 */ /* 0x040fe4000788c0ff */
[C---:B------:R-:W-:Y:S02]  /*a500*/  LOP3.LUT P3, RZ, R16.reuse, 0x10000, RZ, 0xc0, !PT ;  /* 0x0001000010ff7812 */ /* 0x040fe4000786c0ff */
[----:B------:R-:W-:-:S02]  /*a510*/  LOP3.LUT P1, RZ, R16, 0x8000, RZ, 0xc0, !PT ;  /* 0x0000800010ff7812 */ /* 0x000fc4000782c0ff */
[----:B------:R-:W-:Y:S02]  /*a520*/  LEA R20, R27, UR37, 0x1 ;  /* 0x000000251b147c11 */ /* 0x000fe4000f8e08ff */
[----:B0-----:R-:W-:Y:S01]  /*a530*/  ISETP.NE.AND P6, PT, R2, 0x1, PT ;  /* 0x000000010200780c */ /* 0x001fe20003fc5270 */
[----:B-1----:R-:W-:-:S12]  /*a540*/  IMAD.SHL.U32 R21, R21, 0x8, RZ ;  /* 0x0000000815157824 */ /* 0x002fd800078e00ff */
[----:B------:R-:W0:Y:S01]  /*a550*/  @P6 LDC R3, c[0x0][0x44c] ;  /* 0x00011300ff036b82 */ /* 0x000e220000000800 */
[----:B------:R-:W-:-:S07]  /*a560*/  LOP3.LUT R21, R21, 0x38, RZ, 0xc0, !PT ;  /* 0x0000003815157812 */ /* 0x000fce00078ec0ff */
[----:B------:R-:W1:Y:S01]  /*a570*/  @P6 LDC R2, c[0x0][0x450] ;  /* 0x00011400ff026b82 */ /* 0x000e620000000800 */
[----:B0-----:R-:W-:-:S05]  /*a580*/  @P6 IMAD.HI.U32 R3, R24, R3, RZ ;  /* 0x0000000318036227 */ /* 0x001fca00078e00ff */
[----:B-1----:R-:W-:Y:S01]  /*a590*/  @P6 SHF.R.U32.HI R0, RZ, R2, R3 ;  /* 0x00000002ff006219 */ /* 0x002fe20000011603 */
[----:B------:R-:W-:-:S03]  /*a5a0*/  IMAD R2, R31, UR4, RZ ;  /* 0x000000041f027c24 */ /* 0x000fc6000f8e02ff */
[----:B------:R-:W-:Y:S01]  /*a5b0*/  SHF.R.S32.HI R4, RZ, 0x1f, R0 ;  /* 0x0000001fff047819 */ /* 0x000fe20000011400 */
        /* <DEDUP_REMOVED lines=10> */
[----:B------:R-:W-:Y:S02]  /*a660*/  IMAD.MOV R5, RZ, RZ, -R0 ;  /* 0x000000ffff057224 */ /* 0x000fe400078e0a00 */
[----:B------:R-:W-:Y:S02]  /*a670*/  IMAD R7, R0, UR5, R7 ;  /* 0x0000000500077c24 */ /* 0x000fe4000f8e0207 */
[----:B------:R-:W-:-:S02]  /*a680*/  IMAD R5, R5, UR6, R24 ;  /* 0x0000000605057c24 */ /* 0x000fc4000f8e0218 */
[----:B------:R-:W-:Y:S01]  /*a690*/  IMAD.WIDE.U32 R2, R0, UR4, R2 ;  /* 0x0000000400027c25 */ /* 0x000fe2000f8e0002 */
[----:B------:R-:W-:Y:S02]  /*a6a0*/  ULDC.64 UR4, c[0x0][0x3c8] ;  /* 0x0000f20000047ab9 */ /* 0x000fe40000000a00 */
[----:B------:R-:W-:Y:S01]  /*a6b0*/  SHF.R.S32.HI R0, RZ, 0x1f, R5 ;  /* 0x0000001fff007819 */ /* 0x000fe20000011405 */
[----:B------:R-:W-:-:S04]  /*a6c0*/  IMAD.IADD R3, R3, 0x1, R7 ;  /* 0x0000000103037824 */ /* 0x000fc800078e0207 */
        /* <DEDUP_REMOVED lines=10> */
[C---:B------:R-:W-:Y:S02]  /*a770*/  LOP3.LUT P6, RZ, R16.reuse, 0x800, RZ, 0xc0, !PT ;  /* 0x0000080010ff7812 */ /* 0x040fe400078cc0ff */
[----:B------:R-:W-:Y:S01]  /*a780*/  LOP3.LUT P2, RZ, R16, 0x400, RZ, 0xc0, !PT ;  /* 0x0000040010ff7812 */ /* 0x000fe2000784c0ff */
[----:B------:R-:W1:Y:S04]  /*a790*/  SHFL.IDX PT, R2, R4, RZ, 0x181f ;  /* 0x00181fff04027589 */ /* 0x000e6800000e0000 */
[----:B------:R-:W-:Y:S06]  /*a7a0*/  SHFL.IDX PT, R5, R4, 0x1, 0x181f ;  /* 0x00381f0004057f89 */ /* 0x000fec00000e0000 */
[----:B0-----:R-:W-:-:S05]  /*a7b0*/  @!P6 LEA R14, P0, R21, R14, 0x1 ;  /* 0x0000000e150ee211 */ /* 0x001fca00078008ff */
[----:B-1----:R-:W-:Y:S02]  /*a7c0*/  @!P6 IMAD.X R3, RZ, RZ, R2, P0 ;  /* 0x000000ffff03e224 */ /* 0x002fe400000e0602 */
[----:B------:R-:W-:Y:S02]  /*a7d0*/  @!P6 IMAD.MOV.U32 R2, RZ, RZ, R14 ;  /* 0x000000ffff02e224 */ /* 0x000fe400078e000e */
[----:B------:R-:W0:Y:S04]  /*a7e0*/  SHFL.IDX PT, R14, R0, 0x1, 0x181f ;  /* 0x00381f00000e7f89 */ /* 0x000e2800000e0000 */
[----:B------:R-:W-:Y:S04]  /*a7f0*/  @!P6 LDGSTS.E.BYPASS.LTC128B.128 [R20+0x22400], desc[UR48][R2.64], !P5 ;  /* 0x224000000214efae */ /* 0x000fe8000e901d70 */
[----:B------:R-:W-:Y:S04]  /*a800*/  @!P6 LDGSTS.E.BYPASS.LTC128B.128 [R20+0x26400], desc[UR48][R2.64+0x80], !P4 ;  /* 0x264000800214efae */ /* 0x000fe8000e101d70 */
[----:B------:R-:W-:Y:S04]  /*a810*/  @!P6 LDGSTS.E.BYPASS.LTC128B.128 [R20+0x2a400], desc[UR48][R2.64+0x100], !P3 ;  /* 0x2a4001000214efae */ /* 0x000fe8000d901d70 */
[----:B------:R1:W-:Y:S01]  /*a820*/  @!P6 LDGSTS.E.BYPASS.LTC128B.128 [R20+0x2e400], desc[UR48][R2.64+0x180], !P1 ;  /* 0x2e4001800214efae */ /* 0x0003e2000c901d70 */
[----:B------:R-:W-:-:S04]  /*a830*/  LOP3.LUT P6, RZ, R16, 0x40, RZ, 0xc0, !PT ;  /* 0x0000004010ff7812 */ /* 0x000fc800078cc0ff */
[----:B------:R-:W-:Y:S02]  /*a840*/  P2R R7, PR, RZ, 0x40 ;  /* 0x00000040ff077803 */ /* 0x000fe40000000000 */
[----:B------:R-:W-:Y:S02]  /*a850*/  LOP3.LUT P6, RZ, R16, 0x100, RZ, 0xc0, !PT ;  /* 0x0000010010ff7812 */ /* 0x000fe400078cc0ff */
[----:B0-----:R-:W-:-:S05]  /*a860*/  @!P2 LEA R14, P0, R21, R14, 0x1 ;  /* 0x0000000e150ea211 */ /* 0x001fca00078008ff */
[----:B------:R-:W-:Y:S02]  /*a870*/  @!P2 IMAD.X R5, RZ, RZ, R5, P0 ;  /* 0x000000ffff05a224 */ /* 0x000fe400000e0605 */
[----:B-1----:R-:W-:Y:S02]  /*a880*/  @!P2 IMAD.MOV.U32 R2, RZ, RZ, R14 ;  /* 0x000000ffff02a224 */ /* 0x002fe400078e000e */
[----:B------:R-:W-:Y:S01]  /*a890*/  @!P2 IMAD.MOV.U32 R3, RZ, RZ, R5 ;  /* 0x000000ffff03a224 */ /* 0x000fe200078e0005 */
[----:B------:R-:W0:Y:S04]  /*a8a0*/  SHFL.IDX PT, R14, R0, 0x2, 0x181f ;  /* 0x00581f00000e7f89 */ /* 0x000e2800000e0000 */
[----:B------:R-:W-:Y:S04]  /*a8b0*/  @!P2 LDGSTS.E.BYPASS.LTC128B.128 [R20+0x22c00], desc[UR48][R2.64], !P5 ;  /* 0x22c000000214afae */ /* 0x000fe8000e901d70 */
[----:B------:R-:W-:Y:S04]  /*a8c0*/  @!P2 LDGSTS.E.BYPASS.LTC128B.128 [R20+0x26c00], desc[UR48][R2.64+0x80], !P4 ;  /* 0x26c000800214afae */ /* 0x000fe8000e101d70 */
[----:B------:R-:W-:Y:S04]  /*a8d0*/  @!P2 LDGSTS.E.BYPASS.LTC128B.128 [R20+0x2ac00], desc[UR48][R2.64+0x100], !P3 ;  /* 0x2ac001000214afae */ /* 0x000fe8000d901d70 */
[----:B------:R1:W-:Y:S01]  /*a8e0*/  @!P2 LDGSTS.E.BYPASS.LTC128B.128 [R20+0x2ec00], desc[UR48][R2.64+0x180], !P1 ;  /* 0x2ec001800214afae */ /* 0x0003e2000c901d70 */
[----:B------:R-:W-:-:S03]  /*a8f0*/  LOP3.LUT P2, RZ, R16, 0x20, RZ, 0xc0, !PT ;  /* 0x0000002010ff7812 */ /* 0x000fc6000784c0ff */
[----:B------:R-:W2:Y:S01]  /*a900*/  SHFL.IDX PT, R5, R4, 0x2, 0x181f ;  /* 0x00581f0004057f89 */ /* 0x000ea200000e0000 */
[----:B------:R-:W-:Y:S02]  /*a910*/  P2R R6, PR, RZ, 0x4 ;  /* 0x00000004ff067803 */ /* 0x000fe40000000000 */
[----:B------:R-:W-:-:S04]  /*a920*/  LOP3.LUT P2, RZ, R16, 0x80, RZ, 0xc0, !PT ;  /* 0x0000008010ff7812 */ /* 0x000fc8000784c0ff */
[----:B------:R-:W-:Y:S02]  /*a930*/  P2R R8, PR, RZ, 0x4 ;  /* 0x00000004ff087803 */ /* 0x000fe40000000000 */
[----:B------:R-:W-:-:S13]  /*a940*/  LOP3.LUT P2, RZ, R16, 0x200, RZ, 0xc0, !PT ;  /* 0x0000020010ff7812 */ /* 0x000fda000784c0ff */
[----:B0-----:R-:W-:-:S05]  /*a950*/  @!P2 LEA R14, P0, R21, R14, 0x1 ;  /* 0x0000000e150ea211 */ /* 0x001fca00078008ff */
[----:B--2---:R-:W-:Y:S02]  /*a960*/  @!P2 IMAD.X R5, RZ, RZ, R5, P0 ;  /* 0x000000ffff05a224 */ /* 0x004fe400000e0605 */
[----:B-1----:R-:W-:Y:S02]  /*a970*/  @!P2 IMAD.MOV.U32 R2, RZ, RZ, R14 ;  /* 0x000000ffff02a224 */ /* 0x002fe400078e000e */
[----:B------:R-:W0:Y:S01]  /*a980*/  SHFL.IDX PT, R14, R0, 0x3, 0x181f ;  /* 0x00781f00000e7f89 */ /* 0x000e2200000e0000 */
[----:B------:R-:W-:-:S03]  /*a990*/  @!P2 MOV R3, R5 ;  /* 0x000000050003a202 */ /* 0x000fc60000000f00 */
[----:B------:R-:W1:Y:S04]  /*a9a0*/  SHFL.IDX PT, R5, R4, 0x3, 0x181f ;  /* 0x00781f0004057f89 */ /* 0x000e6800000e0000 */
[----:B------:R-:W-:Y:S04]  /*a9b0*/  @!P2 LDGSTS.E.BYPASS.LTC128B.128 [R20+0x23400], desc[UR48][R2.64], !P5 ;  /* 0x234000000214afae */ /* 0x000fe8000e901d70 */
[----:B------:R-:W-:Y:S04]  /*a9c0*/  @!P2 LDGSTS.E.BYPASS.LTC128B.128 [R20+0x27400], desc[UR48][R2.64+0x80], !P4 ;  /* 0x274000800214afae */ /* 0x000fe8000e101d70 */
[----:B------:R-:W-:Y:S04]  /*a9d0*/  @!P2 LDGSTS.E.BYPASS.LTC128B.128 [R20+0x2b400], desc[UR48][R2.64+0x100], !P3 ;  /* 0x2b4001000214afae */ /* 0x000fe8000d901d70 */
[----:B------:R2:W-:Y:S01]  /*a9e0*/  @!P2 LDGSTS.E.BYPASS.LTC128B.128 [R20+0x2f400], desc[UR48][R2.64+0x180], !P1 ;  /* 0x2f4001800214afae */ /* 0x0005e2000c901d70 */
[----:B------:R-:W-:-:S02]  /*a9f0*/  ISETP.NE.AND P2, PT, R8, RZ, PT ;  /* 0x000000ff0800720c */ /* 0x000fc40003f45270 */
[----:B0-----:R-:W-:-:S05]  /*aa00*/  @!P6 LEA R14, P0, R21, R14, 0x1 ;  /* 0x0000000e150ee211 */ /* 0x001fca00078008ff */
[----:B-1----:R-:W-:Y:S02]  /*aa10*/  @!P6 IMAD.X R5, RZ, RZ, R5, P0 ;  /* 0x000000ffff05e224 */ /* 0x002fe400000e0605 */
[----:B--2---:R-:W-:Y:S02]  /*aa20*/  @!P6 IMAD.MOV.U32 R2, RZ, RZ, R14 ;  /* 0x000000ffff02e224 */ /* 0x004fe400078e000e */
[----:B------:R-:W0:Y:S01]  /*aa30*/  SHFL.IDX PT, R14, R0, 0x4, 0x181f ;  /* 0x00981f00000e7f89 */ /* 0x000e2200000e0000 */
[----:B------:R-:W-:-:S03]  /*aa40*/  @!P6 IMAD.MOV.U32 R3, RZ, RZ, R5 ;  /* 0x000000ffff03e224 */ /* 0x000fc600078e0005 */
        /* <DEDUP_REMOVED lines=27> */
[----:B0-----:R-:W-:-:S05]  /*ac00*/  @!P2 LEA R14, P0, R21, R14, 0x1 ;  /* 0x0000000e150ea211 */ /* 0x001fca00078008ff */
[----:B-1----:R-:W-:Y:S02]  /*ac10*/  @!P2 IMAD.X R5, RZ, RZ, R5, P0 ;  /* 0x000000ffff05a224 */ /* 0x002fe400000e0605 */
[----:B--2---:R-:W-:Y:S02]  /*ac20*/  @!P2 IMAD.MOV.U32 R2, RZ, RZ, R14 ;  /* 0x000000ffff02a224 */ /* 0x004fe400078e000e */
[----:B------:R-:W-:Y:S01]  /*ac30*/  @!P2 IMAD.MOV.U32 R3, RZ, RZ, R5 ;  /* 0x000000ffff03a224 */ /* 0x000fe200078e0005 */
[----:B------:R0:W1:Y:S04]  /*ac40*/  SHFL.IDX PT, R14, R0, 0x7, 0x181f ;  /* 0x00f81f00000e7f89 */ /* 0x00006800000e0000 */
[----:B------:R0:W-:Y:S04]  /*ac50*/  @!P2 LDGSTS.E.BYPASS.LTC128B.128 [R20+0x25400], desc[UR48][R2.64], !P5 ;  /* 0x254000000214afae */ /* 0x0001e8000e901d70 */
[----:B------:R0:W-:Y:S04]  /*ac60*/  @!P2 LDGSTS.E.BYPASS.LTC128B.128 [R20+0x29400], desc[UR48][R2.64+0x80], !P4 ;  /* 0x294000800214afae */ /* 0x0001e8000e101d70 */
[----:B------:R0:W-:Y:S04]  /*ac70*/  @!P2 LDGSTS.E.BYPASS.LTC128B.128 [R20+0x2d400], desc[UR48][R2.64+0x100], !P3 ;  /* 0x2d4001000214afae */ /* 0x0001e8000d901d70 */
[----:B------:R0:W-:Y:S04]  /*ac80*/  @!P2 LDGSTS.E.BYPASS.LTC128B.128 [R20+0x31400], desc[UR48][R2.64+0x180], !P1 ;  /* 0x314001800214afae */ /* 0x0001e8000c901d70 */
[----:B------:R0:W2:Y:S02]  /*ac90*/  SHFL.IDX PT, R5, R4, 0x7, 0x181f ;  /* 0x00f81f0004057f89 */ /* 0x0000a400000e0000 */
.L_x_9357:
[----:B0-----:R-:W3:Y:S01]  /*aca0*/  LDL R0, [R1+0x8] ;  /* 0x0000080001007983 */ /* 0x001ee20000100800 */
[----:B------:R-:W-:-:S13]  /*acb0*/  LOP3.LUT P2, RZ, R16, 0x2000, RZ, 0xc0, !PT ;  /* 0x0000200010ff7812 */ /* 0x000fda000784c0ff */
[----:B-1----:R-:W-:-:S05]  /*acc0*/  @!P2 LEA R2, P0, R21, R14, 0x1 ;  /* 0x0000000e1502a211 */ /* 0x002fca00078008ff */
[----:B--2---:R-:W-:-:S05]  /*acd0*/  @!P2 IMAD.X R3, RZ, RZ, R5, P0 ;  /* 0x000000ffff03a224 */ /* 0x004fca00000e0605 */
[----:B------:R-:W-:Y:S01]  /*ace0*/  @!PT LDS RZ, [RZ] ;  /* 0x00000000fffff984 */ /* 0x000fe20000000800 */
[----:B------:R-:W-:Y:S01]  /*acf0*/  @!PT LDS RZ, [RZ] ;  /* 0x00000000fffff984 */ /* 0x000fe20000000800 */
[----:B------:R-:W-:Y:S01]  /*ad00*/  @!PT LDS RZ, [RZ] ;  /* 0x00000000fffff984 */ /* 0x000fe20000000800 */
[----:B------:R0:W-:Y:S04]  /*ad10*/  @!P2 LDGSTS.E.BYPASS.LTC128B.128 [R20+0x25c00], desc[UR48][R2.64], !P5 ;  /* 0x25c000000214afae */ /* 0x0001e8000e901d70 */
        /* <DEDUP_REMOVED lines=13> */
.L_x_9358:
[----:B------:R-:W-:Y:S05]  /*adf0*/  BSYNC B0 ;  /* 0x0000000000007941 */ /* 0x000fea0003800000 */
.L_x_9267:
[----:B------:R-:W-:-:S05]  /*ae00*/  IMAD.U32 R2, RZ, RZ, UR41 ;  /* 0x00000029ff027e24 */ /* 0x000fca000f8e00ff */
[----:B------:R-:W-:-:S13]  /*ae10*/  ISETP.NE.AND P0, PT, R2, 0x3, PT ;  /* 0x000000030200780c */ /* 0x000fda0003f05270 */
[----:B------:R-:W-:Y:S05]  /*ae20*/  @!P0 BRA `(.L_x_9269) ;  /* 0x0000000000048947 */ /* 0x000fea0003800000 */
[----:B------:R-:W-:Y:S01]  /*ae30*/  BPT.TRAP 0x1 ;  /* 0x000000040000795c */ /* 0x000fe20000300000 */
.L_x_9269:
[----:B0-----:R-:W-:Y:S01]  /*ae40*/  SHF.L.U32 R0, R28, 0x1f, RZ ;  /* 0x0000001f1c007819 */ /* 0x001fe200000006ff */
[----:B------:R-:W-:Y:S03]  /*ae50*/  BSSY B0, `(.L_x_9270) ;  /* 0x0000003000007945 */ /* 0x000fe60003800000 */
[----:B-----5:R-:W0:Y:S02]  /*ae60*/  SYNCS.PHASECHK.TRANS64.TRYWAIT P0, [R17+URZ+0x32460], R0 ;  /* 0x03246000110075a7 */ /* 0x020e24000800017f */
[----:B0-----:R-:W-:Y:S05]  /*ae70*/  @!P0 BRA `(.L_x_9271) ;  /* 0x0000003c00248947 */ /* 0x001fea0003800000 */
.L_x_9359:
[----:B------:R-:W-:Y:S05]  /*ae80*/  BSYNC B0 ;  /* 0x0000000000007941 */ /* 0x000fea0003800000 */
.L_x_9270:
[----:B------:R-:W0:Y:S01]  /*ae90*/  LDL.LU R2, [R1] ;  /* 0x0000000001027983 */ /* 0x000e220000300800 */
[----:B------:R-:W-:-:S03]  /*aea0*/  ULDC.64 UR4, c[0x0][0x328] ;  /* 0x0000ca0000047ab9 */ /* 0x000fc60000000a00 */
[----:B------:R-:W2:Y:S01]  /*aeb0*/  LDL.LU R4, [R1+0x4] ;  /* 0x0000040001047983 */ /* 0x000ea20000300800 */
[----:B------:R-:W-:Y:S02]  /*aec0*/  IMAD R6, R18, 0x6000, R27 ;  /* 0x0000600012067824 */ /* 0x000fe400078e021b */
[----:B0-----:R-:W-:Y:S02]  /*aed0*/  IMAD R0, R2, UR4, RZ ;  /* 0x0000000402007c24 */ /* 0x001fe4000f8e02ff */
[----:B------:R-:W-:-:S04]  /*aee0*/  IMAD.WIDE.U32 R2, R25, UR4, RZ ;  /* 0x0000000419027c25 */ /* 0x000fc8000f8e00ff */
[----:B------:R-:W-:Y:S01]  /*aef0*/  IMAD R5, R25, UR5, R0 ;  /* 0x0000000519057c24 */ /* 0x000fe2000f8e0200 */
[----:B------:R-:W-:Y:S02]  /*af00*/  ULDC.64 UR4, c[0x0][0x338] ;  /* 0x0000ce0000047ab9 */ /* 0x000fe40000000a00 */
[----:B--2---:R-:W-:Y:S02]  /*af10*/  IMAD R0, R4, UR4, RZ ;  /* 0x0000000404007c24 */ /* 0x004fe4000f8e02ff */
[----:B------:R-:W-:Y:S02]  /*af20*/  IADD3 R3, R3, R5, RZ ;  /* 0x0000000503037210 */ /* 0x000fe40007ffe0ff */
        /* <DEDUP_REMOVED lines=13> */
[C---:B------:R-:W-:Y:S01]  /*b000*/  LOP3.LUT P6, RZ, R29.reuse, 0x10, RZ, 0xc0, !PT ;  /* 0x000000101dff7812 */ /* 0x040fe200078cc0ff */
[----:B------:R-:W0:Y:S01]  /*b010*/  S2R R4, SR_TID.X ;  /* 0x0000000000047919 */ /* 0x000e220000002100 */
[----:B------:R-:W-:Y:S02]  /*b020*/  LEA R6, R6, UR37, 0x1 ;  /* 0x0000002506067c11 */ /* 0x000fe4000f8e08ff */
[----:B------:R-:W-:Y:S01]  /*b030*/  P2R R21, PR, RZ, 0x40 ;  /* 0x00000040ff157803 */ /* 0x000fe20000000000 */
[----:B------:R-:W1:Y:S01]  /*b040*/  SHFL.IDX PT, R2, R8, RZ, 0x181f ;  /* 0x00181fff08027589 */ /* 0x000e6200000e0000 */
        /* <DEDUP_REMOVED lines=9> */
[----:B------:R-:W-:Y:S02]  /*b0e0*/  LOP3.LUT P6, RZ, R29, 0x20, RZ, 0xc0, !PT ;  /* 0x000000201dff7812 */ /* 0x000fe400078cc0ff */
[----:B------:R-:W-:Y:S01]  /*b0f0*/  LOP3.LUT P3, RZ, R16, 0x40000000, RZ, 0xc0, !PT ;  /* 0x4000000010ff7812 */ /* 0x000fe2000786c0ff */
[----:B------:R2:W-:Y:S01]  /*b100*/  STL [R1+0x10], R17 ;  /* 0x0000101101007387 */ /* 0x0005e20000100800 */
[----:B------:R-:W-:-:S02]  /*b110*/  P2R R9, PR, RZ, 0x40 ;  /* 0x00000040ff097803 */ /* 0x000fc40000000000 */
[C---:B------:R-:W-:Y:S01]  /*b120*/  LOP3.LUT P6, RZ, R29.reuse, 0x400, RZ, 0xc0, !PT ;  /* 0x000004001dff7812 */ /* 0x040fe200078cc0ff */
[----:B------:R-:W3:Y:S01]  /*b130*/  SHFL.IDX PT, R3, R7, RZ, 0x181f ;  /* 0x00181fff07037589 */ /* 0x000ee200000e0000 */
[C---:B------:R-:W-:Y:S02]  /*b140*/  LOP3.LUT P2, RZ, R16.reuse, 0x20000000, RZ, 0xc0, !PT ;  /* 0x2000000010ff7812 */ /* 0x040fe4000784c0ff */
[----:B------:R-:W-:Y:S02]  /*b150*/  P2R R23, PR, RZ, 0x40 ;  /* 0x00000040ff177803 */ /* 0x000fe40000000000 */
[----:B------:R-:W-:Y:S02]  /*b160*/  LOP3.LUT P6, RZ, R29, 0x2000, RZ, 0xc0, !PT ;  /* 0x000020001dff7812 */ /* 0x000fe400078cc0ff */
[----:B------:R-:W-:Y:S01]  /*b170*/  LOP3.LUT P1, RZ, R16, 0x10000000, RZ, 0xc0, !PT ;  /* 0x1000000010ff7812 */ /* 0x000fe2000782c0ff */
[----:B0-----:R-:W-:Y:S01]  /*b180*/  IMAD.SHL.U32 R4, R4, 0x8, RZ ;  /* 0x0000000804047824 */ /* 0x001fe200078e00ff */
[----:B------:R-:W-:-:S02]  /*b190*/  P2R R24, PR, RZ, 0x40 ;  /* 0x00000040ff187803 */ /* 0x000fc40000000000 */
[C---:B------:R-:W-:Y:S02]  /*b1a0*/  LOP3.LUT P6, RZ, R29.reuse, 0x2, RZ, 0xc0, !PT ;  /* 0x000000021dff7812 */ /* 0x040fe400078cc0ff */
        /* <DEDUP_REMOVED lines=8> */
[----:B--2---:R-:W-:Y:S02]  /*b230*/  P2R R17, PR, RZ, 0x40 ;  /* 0x00000040ff117803 */ /* 0x004fe40000000000 */
[----:B------:R-:W-:-:S04]  /*b240*/  LOP3.LUT P6, RZ, R29, 0x4, RZ, 0xc0, !PT ;  /* 0x000000041dff7812 */ /* 0x000fc800078cc0ff */
[----:B------:R-:W-:Y:S02]  /*b250*/  P2R R18, PR, RZ, 0x40 ;  /* 0x00000040ff127803 */ /* 0x000fe40000000000 */
[----:B------:R-:W-:Y:S01]  /*b260*/  LOP3.LUT P6, RZ, R29, 0x80, RZ, 0xc0, !PT ;  /* 0x000000801dff7812 */ /* 0x000fe200078cc0ff */
[----:B0-----:R-:W-:-:S03]  /*b270*/  IMAD.SHL.U32 R0, R4, 0x2, RZ ;  /* 0x0000000204007824 */ /* 0x001fc600078e00ff */
[----:B------:R-:W-:Y:S02]  /*b280*/  P2R R19, PR, RZ, 0x40 ;  /* 0x00000040ff137803 */ /* 0x000fe40000000000 */
[C---:B------:R-:W-:Y:S02]  /*b290*/  LOP3.LUT P6, RZ, R29.reuse, 0x1000, RZ, 0xc0, !PT ;  /* 0x000010001dff7812 */ /* 0x040fe400078cc0ff */
[----:B-1----:R-:W-:Y:S02]  /*b2a0*/  IADD3 R14, P0, R2, R0, RZ ;  /* 0x00000000020e7210 */ /* 0x002fe40007f1e0ff */
[----:B------:R-:W-:Y:S01]  /*b2b0*/  P2R R27, PR, RZ, 0x40 ;  /* 0x00000040ff1b7803 */ /* 0x000fe20000000000 */
[----:B------:R-:W0:Y:S01]  /*b2c0*/  SHFL.IDX PT, R2, R8, 0x1, 0x181f ;  /* 0x00381f0008027f89 */ /* 0x000e2200000e0000 */
[----:B------:R-:W-:Y:S01]  /*b2d0*/  LOP3.LUT P6, RZ, R29, 0x8000, RZ, 0xc0, !PT ;  /* 0x000080001dff7812 */ /* 0x000fe200078cc0ff */
[----:B---3--:R-:W-:Y:S02]  /*b2e0*/  IMAD.X R15, RZ, RZ, R3, P0 ;  /* 0x000000ffff0f7224 */ /* 0x008fe400000e0603 */
        /* <DEDUP_REMOVED lines=56> */
.L_x_9373:
        /* <DEDUP_REMOVED lines=15> */
.L_x_9273:
        /* <DEDUP_REMOVED lines=11> */
.L_x_9274:
        /* <DEDUP_REMOVED lines=11> */
.L_x_9288:
[----:B------:R-:W0:Y:S01]  /*b8c0*/  LDC R2, c[0x0][0x430] ;  /* 0x00010c00ff027b82 */ /* 0x000e220000000800 */
[----:B------:R-:W-:Y:S01]  /*b8d0*/  ISETP.GT.U32.AND P0, PT, R30, 0x5f, PT ;  /* 0x0000005f1e00780c */ /* 0x000fe20003f04070 */
[----:B------:R-:W-:Y:S01]  /*b8e0*/  IMAD R3, R20, 0x60, R33 ;  /* 0x0000006014037824 */ /* 0x000fe200078e0221 */
[----:B------:R-:W-:Y:S01]  /*b8f0*/  ULDC UR4, c[0x0][0x430] ;  /* 0x00010c0000047ab9 */ /* 0x000fe20000000800 */
[----:B------:R-:W-:Y:S02]  /*b900*/  IMAD.U32 R10, RZ, RZ, UR41 ;  /* 0x00000029ff0a7e24 */ /* 0x000fe4000f8e00ff */
[----:B------:R-:W-:-:S05]  /*b910*/  IMAD.IADD R8, R30, 0x1, R3 ;  /* 0x000000011e087824 */ /* 0x000fca00078e0203 */
[----:B------:R-:W-:-:S03]  /*b920*/  MOV R9, R8 ;  /* 0x0000000800097202 */ /* 0x000fc60000000f00 */
        /* <DEDUP_REMOVED lines=22> */
.L_x_9276:
[----:B------:R-:W-:Y:S01]  /*ba90*/  LEA R17, R18, UR37, 0x3 ;  /* 0x0000002512117c11 */ /* 0x000fe2000f8e18ff */
[----:B------:R-:W-:Y:S01]  /*baa0*/  BSSY B1, `(.L_x_9277) ;  /* 0x0000005000017945 */ /* 0x000fe20003800000 */
[----:B------:R-:W-:Y:S02]  /*bab0*/  SHF.L.U32 R26, R28, 0x1f, RZ ;  /* 0x0000001f1c1a7819 */ /* 0x000fe400000006ff */
[----:B------:R-:W-:Y:S02]  /*bac0*/  SHF.R.S32.HI R23, RZ, 0x1f, R5 ;  /* 0x0000001fff177819 */ /* 0x000fe40000011405 */
[----:B------:R-:W0:Y:S02]  /*bad0*/  SYNCS.PHASECHK.TRANS64.TRYWAIT P0, [R17+URZ+0x32440], R26 ;  /* 0x0324401a110075a7 */ /* 0x000e24000800017f */
[----:B0-----:R-:W-:Y:S05]  /*bae0*/  @!P0 BRA `(.L_x_9278) ;  /* 0x0000003800588947 */ /* 0x001fea0003800000 */
.L_x_9374:
[----:B------:R-:W-:Y:S05]  /*baf0*/  BSYNC B1 ;  /* 0x0000000000017941 */ /* 0x000fea0003800000 */
.L_x_9277:
        /* <DEDUP_REMOVED lines=51> */
.L_x_9388:
        /* <DEDUP_REMOVED lines=8> */
.L_x_9280:
[----:B------:R-:W-:Y:S02]  /*beb0*/  PLOP3.LUT P1, PT, P1, P0, PT, 0xa2, 0x0 ;  /* 0x000000000000781c */ /* 0x000fe40000f21472 */
[----:B------:R-:W-:-:S08]  /*bec0*/  @P0 R2UR P1, UR4, R17 ;  /* 0x00000000110402ca */ /* 0x000fd00000020000 */
[----:B------:R-:W-:-:S05]  /*bed0*/  @P0 PLOP3.LUT P0, PT, P1, PT, PT, 0x80, 0x0 ;  /* 0x000000000000081c */ /* 0x000fca0000f0f070 */
[----:B------:R-:W-:Y:S01]  /*bee0*/  @!P1 SYNCS.ARRIVE.TRANS64.RED.A0T1 RZ, [UR4+0x32430], RZ ;  /* 0x032430ffffff99a7 */ /* 0x000fe20008200404 */
[----:B------:R-:W-:Y:S07]  /*bef0*/  @!P1 ARRIVES.LDGSTSBAR.64.TRANSCNT [UR4+0x32430] ;  /* 0x03243000ff0099b0 */ /* 0x000fee0008000a84 */
[----:B------:R-:W-:Y:S05]  /*bf00*/  @P0 BRA.U.ANY `(.L_x_9280) ;  /* 0xfffffffd00e80947 */ /* 0x000fea000393ffff */
[----:B------:R-:W-:Y:S01]  /*bf10*/  NOP ;  /* 0x0000000000007918 */ /* 0x000fe20000000000 */
[----:B-1----:R-:W-:-:S04]  /*bf20*/  MOV R2, UR41 ;  /* 0x0000002900027c02 */ /* 0x002fc80008000f00 */
[----:B------:R-:W-:-:S13]  /*bf30*/  ISETP.NE.AND P2, PT, R2, 0x3, PT ;  /* 0x000000030200780c */ /* 0x000fda0003f45270 */
[----:B------:R-:W-:Y:S05]  /*bf40*/  @!P2 BRA `(.L_x_9281) ;  /* 0x000000000004a947 */ /* 0x000fea0003800000 */
[----:B------:R-:W-:Y:S01]  /*bf50*/  BPT.TRAP 0x1 ;  /* 0x000000040000795c */ /* 0x000fe20000300000 */
.L_x_9281:
[----:B------:R1:W-:Y:S01]  /*bf60*/  SYNCS.ARRIVE.TRANS64.A1T0 RZ, [R17+URZ+0x32430], RZ ;  /* 0x032430ff11ff79a7 */ /* 0x0003e2000810003f */
[----:B------:R-:W-:Y:S05]  /*bf70*/  @!P2 BRA `(.L_x_9282) ;  /* 0x000000000004a947 */ /* 0x000fea0003800000 */
[----:B------:R-:W-:Y:S01]  /*bf80*/  BPT.TRAP 0x1 ;  /* 0x000000040000795c */ /* 0x000fe20000300000 */
.L_x_9282:
[----:B------:R-:W2:Y:S01]  /*bf90*/  SYNCS.PHASECHK.TRANS64.TRYWAIT P0, [R17+URZ+0x32460], R26 ;  /* 0x0324601a110075a7 */ /* 0x000ea2000800017f */
[----:B------:R-:W-:Y:S04]  /*bfa0*/  BSSY B1, `(.L_x_9283) ;  /* 0x0000002000017945 */ /* 0x000fe80003800000 */
[----:B--2---:R-:W-:Y:S05]  /*bfb0*/  @!P0 BRA `(.L_x_9284) ;  /* 0x0000003800d08947 */ /* 0x004fea0003800000 */
.L_x_9389:
[----:B------:R-:W-:Y:S05]  /*bfc0*/  BSYNC B1 ;  /* 0x0000000000017941 */ /* 0x000fea0003800000 */
.L_x_9283:
[----:B------:R-:W-:Y:S01]  /*bfd0*/  ULDC.64 UR4, c[0x0][0x328] ;  /* 0x0000ca0000047ab9 */ /* 0x000fe20000000a00 */
[C---:B------:R-:W-:Y:S01]  /*bfe0*/  LOP3.LUT P4, RZ, R16.reuse, 0x2, RZ, 0xc0, !PT ;  /* 0x0000000210ff7812 */ /* 0x040fe2000788c0ff */
[----:B------:R-:W-:Y:S01]  /*bff0*/  IMAD R2, R23, UR4, RZ ;  /* 0x0000000417027c24 */ /* 0x000fe2000f8e02ff */
[----:B------:R-:W-:Y:S01]  /*c000*/  LOP3.LUT P3, RZ, R16, 0x10, RZ, 0xc0, !PT ;  /* 0x0000001010ff7812 */ /* 0x000fe2000786c0ff */
        /* <DEDUP_REMOVED lines=50> */
[----:B------:R-:W-:Y:S02]  /*c330*/  SHFL.IDX PT, R14, R21, 0x5, 0x181f ;  /* 0x00b81f00150e7f89 */ /* 0x000fe400000e0000 */
[----:B----4-:R-:W-:Y:S01]  /*c340*/  IMAD.X R5, RZ, RZ, R3, P0 ;  /* 0x000000ffff057224 */ /* 0x010fe200000e0603 */
[----:B------:R-:W-:Y:S01]  /*c350*/  IADD3 R2, P0, R2, R0, RZ ;  /* 0x0000000002027210 */ /* 0x000fe20007f1e0ff */
[----:B------:R-:W3:Y:S04]  /*c360*/  SHFL.IDX PT, R3, R23, 0x4, 0x181f ;  /* 0x00981f0017037f89 */ /* 0x000ee800000e0000 */
        /* <DEDUP_REMOVED lines=10> */
.L_x_9403:
        /* <DEDUP_REMOVED lines=11> */
.L_x_9286:
        /* <DEDUP_REMOVED lines=11> */
.L_x_9287:
        /* <DEDUP_REMOVED lines=11> */
.L_x_9275:
[----:B------:R-:W3:Y:S01]  /*c620*/  LDL.LU R0, [R1+0x8] ;  /* 0x0000080001007983 */ /* 0x000ee20000300800 */
[----:B------:R-:W-:Y:S01]  /*c630*/  VIADD R37, R37, UR42 ;  /* 0x0000002a25257c36 */ /* 0x000fe20008000000 */
[----:B------:R-:W-:-:S04]  /*c640*/  ULDC UR4, c[0x0][0xd34] ;  /* 0x00034d0000047ab9 */ /* 0x000fc80000000800 */
[----:B------:R-:W-:Y:S02]  /*c650*/  ISETP.GE.AND P0, PT, R37, UR4, PT ;  /* 0x0000000425007c0c */ /* 0x000fe4000bf06270 */
[----:B---3--:R-:W-:-:S05]  /*c660*/  IADD3 R0, R0, 0x1, RZ ;  /* 0x0000000100007810 */ /* 0x008fca0007ffe0ff */
[----:B------:R0:W-:Y:S06]  /*c670*/  STL [R1+0x8], R0 ;  /* 0x0000080001007387 */ /* 0x0001ec0000100800 */
[----:B------:R-:W-:Y:S05]  /*c680*/  @!P0 BRA `(.L_x_9289) ;  /* 0xffffffc000f48947 */ /* 0x000fea000383ffff */
[----:B0-----:R-:W-:-:S07]  /*c690*/  LOP3.LUT R0, R0, 0x1, RZ, 0xc, !PT ;  /* 0x0000000100007812 */ /* 0x001fce00078e0cff */
.L_x_9252:
[----:B------:R-:W0:Y:S01]  /*c6a0*/  S2R R3, SR_CgaCtaId ;  /* 0x0000000000037919 */ /* 0x000e220000008800 */
[----:B------:R-:W-:Y:S01]  /*c6b0*/  MOV R2, 0x400 ;  /* 0x0000040000027802 */ /* 0x000fe20000000f00 */
[----:B------:R-:W-:Y:S01]  /*c6c0*/  BSSY B0, `(.L_x_9290) ;  /* 0x0000005000007945 */ /* 0x000fe20003800000 */
[----:B------:R-:W-:Y:S02]  /*c6d0*/  SHF.L.U32 R0, R0, 0x1f, RZ ;  /* 0x0000001f00007819 */ /* 0x000fe400000006ff */
[----:B0-----:R-:W-:-:S04]  /*c6e0*/  LEA R7, R3, R2, 0x18 ;  /* 0x0000000203077211 */ /* 0x001fc800078ec0ff */
[----:B------:R-:W0:Y:S02]  /*c6f0*/  SYNCS.PHASECHK.TRANS64.TRYWAIT P0, [R7+URZ+0x32420], R0 ;  /* 0x03242000070075a7 */ /* 0x000e24000800017f */
[----:B0-----:R-:W-:Y:S05]  /*c700*/  @!P0 BRA `(.L_x_9291) ;  /* 0x0000003800dc8947 */ /* 0x001fea0003800000 */
.L_x_9404:
[----:B------:R-:W-:Y:S05]  /*c710*/  BSYNC B0 ;  /* 0x0000000000007941 */ /* 0x000fea0003800000 */
.L_x_9290:
[----:B------:R-:W-:-:S03]  /*c720*/  UMOV UR4, 0xffffffff ;  /* 0xffffffff00047882 */ /* 0x000fc60000000000 */
[----:B------:R-:W-:Y:S05]  /*c730*/  BRA.DIV UR4, `(.L_x_9292) ;  /* 0x0000003a04e47947 */ /* 0x000fea000b800000 */
[----:B0-----:R-:W0:Y:S02]  /*c740*/  S2R R0, SR_TID.X ;  /* 0x0000000000007919 */ /* 0x001e240000002100 */
[----:B0-----:R-:W-:-:S04]  /*c750*/  SHF.R.U32.HI R0, RZ, 0x5, R0 ;  /* 0x00000005ff007819 */ /* 0x001fc80000011600 */
[----:B------:R-:W-:-:S05]  /*c760*/  LOP3.LUT R0, R0, 0x3, RZ, 0xc0, !PT ;  /* 0x0000000300007812 */ /* 0x000fca00078ec0ff */
[----:B------:R0:W3:Y:S02]  /*c770*/  SHFL.IDX PT, R14, R0, RZ, 0x1f ;  /* 0x00001fff000e7589 */ /* 0x0000e400000e0000 */
.L_x_9407:
[----:B---3--:R-:W-:Y:S01]  /*c780*/  ISETP.NE.AND P0, PT, R14, RZ, PT ;  /* 0x000000ff0e00720c */ /* 0x008fe20003f05270 */
[----:B------:R-:W-:-:S12]  /*c790*/  BSSY B0, `(.L_x_9293) ;  /* 0x0000024000007945 */ /* 0x000fd80003800000 */
[----:B------:R-:W-:Y:S05]  /*c7a0*/  @P0 BRA `(.L_x_9294) ;  /* 0x0000000000880947 */ /* 0x000fea0003800000 */
[----:B------:R-:W-:-:S03]  /*c7b0*/  UMOV UR4, 0xffffffff ;  /* 0xffffffff00047882 */ /* 0x000fc60000000000 */
[----:B------:R-:W-:Y:S05]  /*c7c0*/  BRA.DIV UR4, `(.L_x_9295) ;  /* 0x0000003a04f47947 */ /* 0x000fea000b800000 */
[----:B------:R-:W-:-:S13]  /*c7d0*/  ELECT P6, URZ, PT ;  /* 0x00000000003f782f */ /* 0x000fda00038c0000 */
.L_x_9410:
[----:B------:R-:W-:Y:S05]  /*c7e0*/  @!P6 BRA `(.L_x_9294) ;  /* 0x000000000078e947 */ /* 0x000fea0003800000 */
[----:B------:R-:W-:-:S06]  /*c7f0*/  ULOP3.LUT UR4, UR39, 0x2, URZ, 0xfc, !UPT ;  /* 0x0000000227047892 */ /* 0x000fcc000f8efc3f */
[----:B0-----:R-:W-:-:S05]  /*c800*/  IMAD.U32 R0, RZ, RZ, UR4 ;  /* 0x00000004ff007e24 */ /* 0x001fca000f8e00ff */
[----:B------:R-:W-:-:S13]  /*c810*/  ISETP.NE.AND P0, PT, R0, 0x3, PT ;  /* 0x000000030000780c */ /* 0x000fda0003f05270 */
[----:B------:R-:W-:Y:S05]  /*c820*/  @!P0 BRA `(.L_x_9296) ;  /* 0x0000000000048947 */ /* 0x000fea0003800000 */
[----:B------:R-:W-:Y:S01]  /*c830*/  BPT.TRAP 0x1 ;  /* 0x000000040000795c */ /* 0x000fe20000300000 */
.L_x_9296:
[----:B------:R-:W-:Y:S01]  /*c840*/  IMAD R5, R18, 0x8, R7 ;  /* 0x0000000812057824 */ /* 0x000fe200078e0207 */
[----:B------:R-:W-:Y:S01]  /*c850*/  SHF.L.U32 R0, R28, 0x1f, RZ ;  /* 0x0000001f1c007819 */ /* 0x000fe200000006ff */
[----:B------:R-:W-:-:S03]  /*c860*/  VIADD R18, R18, 0x1 ;  /* 0x0000000112127836 */ /* 0x000fc60000000000 */
[----:B------:R-:W0:Y:S02]  /*c870*/  SYNCS.PHASECHK.TRANS64.TRYWAIT P1, [R5+URZ+0x32440], R0 ;  /* 0x03244000050075a7 */ /* 0x000e24000802017f */
[----:B------:R-:W-:-:S04]  /*c880*/  ISETP.NE.AND P2, PT, R18, 0x2, PT ;  /* 0x000000021200780c */ /* 0x000fc80003f45270 */
[----:B------:R-:W-:Y:S01]  /*c890*/  SEL R3, RZ, 0x1, P2 ;  /* 0x00000001ff037807 */ /* 0x000fe20001000000 */
[----:B0-----:R-:W-:Y:S08]  /*c8a0*/  @!P1 BRA `(.L_x_9297) ;  /* 0x0000003800dc9947 */ /* 0x001ff00003800000 */
.L_x_9411:
[----:B------:R-:W-:Y:S02]  /*c8b0*/  SEL R18, R18, RZ, P2 ;  /* 0x000000ff12127207 */ /* 0x000fe40001000000 */
[----:B------:R-:W-:Y:S01]  /*c8c0*/  LOP3.LUT R2, R28, R3, RZ, 0x3c, !PT ;  /* 0x000000031c027212 */ /* 0x000fe200078e3cff */
[----:B------:R-:W-:Y:S06]  /*c8d0*/  @!P0 BRA `(.L_x_9298) ;  /* 0x0000000000048947 */ /* 0x000fec0003800000 */
[----:B------:R-:W-:Y:S01]  /*c8e0*/  BPT.TRAP 0x1 ;  /* 0x000000040000795c */ /* 0x000fe20000300000 */
.L_x_9298:
[----:B------:R-:W-:Y:S01]  /*c8f0*/  IMAD R3, R18, 0x8, R7 ;  /* 0x0000000812037824 */ /* 0x000fe200078e0207 */
[----:B------:R-:W-:-:S04]  /*c900*/  SHF.L.U32 R2, R2, 0x1f, RZ ;  /* 0x0000001f02027819 */ /* 0x000fc800000006ff */
[----:B------:R-:W3:Y:S02]  /*c910*/  SYNCS.PHASECHK.TRANS64.TRYWAIT P1, [R3+URZ+0x32440], R2 ;  /* 0x03244002030075a7 */ /* 0x000ee4000802017f */
[----:B---3--:R-:W-:Y:S05]  /*c920*/  @!P1 BRA `(.L_x_9299) ;  /* 0x0000003800d09947 */ /* 0x008fea0003800000 */
.L_x_9412:
[----:B------:R-:W-:Y:S05]  /*c930*/  @!P0 BRA `(.L_x_9300) ;  /* 0x0000000000048947 */ /* 0x000fea0003800000 */
[----:B------:R-:W-:Y:S01]  /*c940*/  BPT.TRAP 0x1 ;  /* 0x000000040000795c */ /* 0x000fe20000300000 */
.L_x_9300:
[----:B------:R-:W4:Y:S02]  /*c950*/  SYNCS.PHASECHK.TRANS64.TRYWAIT P1, [R5+URZ+0x32460], R0 ;  /* 0x03246000050075a7 */ /* 0x000f24000802017f */
[----:B----4-:R-:W-:Y:S05]  /*c960*/  @!P1 BRA `(.L_x_9301) ;  /* 0x0000003800d49947 */ /* 0x010fea0003800000 */
.L_x_9413:
[----:B------:R-:W-:Y:S05]  /*c970*/  @!P0 BRA `(.L_x_9302) ;  /* 0x0000000000048947 */ /* 0x000fea0003800000 */
[----:B------:R-:W-:Y:S01]  /*c980*/  BPT.TRAP 0x1 ;  /* 0x000000040000795c */ /* 0x000fe20000300000 */
.L_x_9302:
[----:B------:R0:W0:Y:S02]  /*c990*/  SYNCS.PHASECHK.TRANS64.TRYWAIT P0, [R3+URZ+0x32460], R2 ;  /* 0x03246002030075a7 */ /* 0x000024000800017f */
[----:B0-----:R-:W-:Y:S05]  /*c9a0*/  @!P0 NANOSLEEP.SYNCS 0x989680 ;  /* 0x009896800000895d */ /* 0x001fea0003900000 */
[----:B------:R-:W0:Y:S02]  /*c9b0*/  @!P0 SYNCS.PHASECHK.TRANS64 P0, [R3+URZ+0x32460], R2 ;  /* 0x03246002030085a7 */ /* 0x000e24000800007f */
[----:B0-----:R-:W-:Y:S05]  /*c9c0*/  @!P0 BRA `(.L_x_9302) ;  /* 0xfffffffc00f08947 */ /* 0x001fea000383ffff */
.L_x_9294:
[----:B------:R-:W-:Y:S05]  /*c9d0*/  BSYNC B0 ;  /* 0x0000000000007941 */ /* 0x000fea0003800000 */
.L_x_9293:
[----:B------:R-:W-:Y:S05]  /*c9e0*/  EXIT ;  /* 0x000000000000794d */ /* 0x000fea0003800000 */
.L_x_9219:
[----:B0-----:R-:W-:-:S04]  /*c9f0*/  IMAD.U32 R3, RZ, RZ, UR51 ;  /* 0x00000033ff037e24 */ /* 0x001fc8000f8e00ff */
[----:B------:R0:W1:Y:S03]  /*ca00*/  SYNCS.PHASECHK.TRANS64.TRYWAIT P0, [R3+URZ+0x32400], R0 ;  /* 0x03240000030075a7 */ /* 0x000066000800017f */
[----:B-1----:R-:W-:Y:S05]  /*ca10*/  @!P0 NANOSLEEP.SYNCS 0x989680 ;  /* 0x009896800000895d */ /* 0x002fea0003900000 */
[----:B------:R-:W1:Y:S02]  /*ca20*/  @!P0 SYNCS.PHASECHK.TRANS64 P0, [R3+URZ+0x32400], R0 ;  /* 0x03240000030085a7 */ /* 0x000e64000800007f */
[----:B-1----:R-:W-:Y:S05]  /*ca30*/  @!P0 BRA `(.L_x_9219) ;  /* 0xfffffffc00ec8947 */ /* 0x002fea000383ffff */
[----:B------:R-:W-:Y:S05]  /*ca40*/  BRA `(.L_x_9303) ;  /* 0xffffff4400ac7947 */ /* 0x000fea000383ffff */
.L_x_9223:
[----:B-1----:R-:W-:-:S04]  /*ca50*/  IMAD.U32 R4, RZ, RZ, UR27 ;  /* 0x0000001bff047e24 */ /* 0x002fc8000f8e00ff */
[----:B------:R1:W2:Y:S03]  /*ca60*/  SYNCS.PHASECHK.TRANS64.TRYWAIT P1, [R4+URZ+0x32430], R3 ;  /* 0x03243003040075a7 */ /* 0x0002a6000802017f */
[----:B--2---:R-:W-:Y:S05]  /*ca70*/  @!P1 NANOSLEEP.SYNCS 0x989680 ;  /* 0x009896800000995d */ /* 0x004fea0003900000 */
[----:B------:R-:W2:Y:S02]  /*ca80*/  @!P1 SYNCS.PHASECHK.TRANS64 P1, [R4+URZ+0x32430], R3 ;  /* 0x03243003040095a7 */ /* 0x000ea4000802007f */
[----:B--2---:R-:W-:Y:S05]  /*ca90*/  @!P1 BRA `(.L_x_9223) ;  /* 0xfffffffc00ec9947 */ /* 0x004fea000383ffff */
[----:B------:R-:W-:Y:S05]  /*caa0*/  BRA `(.L_x_9222) ;  /* 0xffffff4400d07947 */ /* 0x000fea000383ffff */
.L_x_9224:
[----:B--2---:R-:W-:-:S04]  /*cab0*/  IMAD.U32 R5, RZ, RZ, UR51 ;  /* 0x00000033ff057e24 */ /* 0x004fc8000f8e00ff */
[----:B------:R2:W3:Y:S03]  /*cac0*/  SYNCS.PHASECHK.TRANS64.TRYWAIT P1, [R5+URZ+0x32410], R0 ;  /* 0x03241000050075a7 */ /* 0x0004e6000802017f */
[----:B---3--:R-:W-:Y:S05]  /*cad0*/  @!P1 NANOSLEEP.SYNCS 0x989680 ;  /* 0x009896800000995d */ /* 0x008fea0003900000 */
[----:B------:R-:W3:Y:S02]  /*cae0*/  @!P1 SYNCS.PHASECHK.TRANS64 P1, [R5+URZ+0x32410], R0 ;  /* 0x03241000050095a7 */ /* 0x000ee4000802007f */
[----:B---3--:R-:W-:Y:S05]  /*caf0*/  @!P1 BRA `(.L_x_9224) ;  /* 0xfffffffc00ec9947 */ /* 0x008fea000383ffff */
[----:B------:R-:W-:Y:S05]  /*cb00*/  BRA `(.L_x_9304) ;  /* 0xffffff4800507947 */ /* 0x000fea000383ffff */
.L_x_9228:
[----:B--2---:R-:W-:-:S04]  /*cb10*/  IMAD.U32 R0, RZ, RZ, UR27 ;  /* 0x0000001bff007e24 */ /* 0x004fc8000f8e00ff */
[----:B------:R2:W4:Y:S03]  /*cb20*/  SYNCS.PHASECHK.TRANS64.TRYWAIT P1, [R0+URZ+0x32450], R3 ;  /* 0x03245003000075a7 */ /* 0x000526000802017f */
[----:B----4-:R-:W-:Y:S05]  /*cb30*/  @!P1 NANOSLEEP.SYNCS 0x989680 ;  /* 0x009896800000995d */ /* 0x010fea0003900000 */
[----:B------:R-:W4:Y:S02]  /*cb40*/  @!P1 SYNCS.PHASECHK.TRANS64 P1, [R0+URZ+0x32450], R3 ;  /* 0x03245003000095a7 */ /* 0x000f24000802007f */
[----:B----4-:R-:W-:Y:S05]  /*cb50*/  @!P1 BRA `(.L_x_9228) ;  /* 0xfffffffc00ec9947 */ /* 0x010fea000383ffff */
[----:B------:R-:W-:Y:S05]  /*cb60*/  BRA `(.L_x_9227) ;  /* 0xffffff4800587947 */ /* 0x000fea000383ffff */
.L_x_9235:
[----:B-1----:R-:W-:-:S04]  /*cb70*/  IMAD.U32 R3, RZ, RZ, UR28 ;  /* 0x0000001cff037e24 */ /* 0x002fc8000f8e00ff */
[----:B------:R1:W2:Y:S03]  /*cb80*/  SYNCS.PHASECHK.TRANS64.TRYWAIT P2, [R3+URZ+0x32430], R0 ;  /* 0x03243000030075a7 */ /* 0x0002a6000804017f */
[----:B--2---:R-:W-:Y:S05]  /*cb90*/  @!P2 NANOSLEEP.SYNCS 0x989680 ;  /* 0x009896800000a95d */ /* 0x004fea0003900000 */
[----:B------:R-:W2:Y:S02]  /*cba0*/  @!P2 SYNCS.PHASECHK.TRANS64 P2, [R3+URZ+0x32430], R0 ;  /* 0x032430000300a5a7 */ /* 0x000ea4000804007f */
[----:B--2---:R-:W-:Y:S05]  /*cbb0*/  @!P2 BRA `(.L_x_9235) ;  /* 0xfffffffc00eca947 */ /* 0x004fea000383ffff */
[----:B------:R-:W-:Y:S05]  /*cbc0*/  BRA `(.L_x_9234) ;  /* 0xffffff6800047947 */ /* 0x000fea000383ffff */
.L_x_9239:
[----:B-1----:R-:W-:-:S04]  /*cbd0*/  IMAD.U32 R3, RZ, RZ, UR28 ;  /* 0x0000001cff037e24 */ /* 0x002fc8000f8e00ff */
[----:B------:R1:W3:Y:S03]  /*cbe0*/  SYNCS.PHASECHK.TRANS64.TRYWAIT P2, [R3+URZ+0x32450], R0 ;  /* 0x03245000030075a7 */ /* 0x0002e6000804017f */
[----:B---3--:R-:W-:Y:S05]  /*cbf0*/  @!P2 NANOSLEEP.SYNCS 0x989680 ;  /* 0x009896800000a95d */ /* 0x008fea0003900000 */
[----:B------:R-:W3:Y:S02]  /*cc00*/  @!P2 SYNCS.PHASECHK.TRANS64 P2, [R3+URZ+0x32450], R0 ;  /* 0x032450000300a5a7 */ /* 0x000ee4000804007f */
[----:B---3--:R-:W-:Y:S05]  /*cc10*/  @!P2 BRA `(.L_x_9239) ;  /* 0xfffffffc00eca947 */ /* 0x008fea000383ffff */
[----:B------:R-:W-:Y:S05]  /*cc20*/  BRA `(.L_x_9238) ;  /* 0xffffff68005c7947 */ /* 0x000fea000383ffff */
.L_x_9256:
        /* <DEDUP_REMOVED lines=11> */
.L_x_9306:
[----:B------:R-:W-:Y:S05]  /*cce0*/  BSYNC B0 ;  /* 0x0000000000007941 */ /* 0x000fea0003800000 */
.L_x_9305:
[----:B------:R-:W-:Y:S05]  /*ccf0*/  BRA `(.L_x_9307) ;  /* 0xffffffc000bc7947 */ /* 0x000fea000383ffff */
.L_x_9259:
[----:B0-----:R0:W1:Y:S02]  /*cd00*/  SYNCS.PHASECHK.TRANS64.TRYWAIT P0, [R17+URZ+0x32440], R0 ;  /* 0x03244000110075a7 */ /* 0x001064000800017f */
[----:B-1----:R-:W-:Y:S05]  /*cd10*/  @!P0 NANOSLEEP.SYNCS 0x989680 ;  /* 0x009896800000895d */ /* 0x002fea0003900000 */
[----:B------:R-:W1:Y:S02]  /*cd20*/  @!P0 SYNCS.PHASECHK.TRANS64 P0, [R17+URZ+0x32440], R0 ;  /* 0x03244000110085a7 */ /* 0x000e64000800007f */
[----:B-1----:R-:W-:Y:S05]  /*cd30*/  @!P0 BRA `(.L_x_9259) ;  /* 0xfffffffc00f08947 */ /* 0x002fea000383ffff */
[----:B------:R-:W-:Y:S05]  /*cd40*/  BRA `(.L_x_9308) ;  /* 0xffffffc400407947 */ /* 0x000fea000383ffff */
.L_x_9260:
        /* <DEDUP_REMOVED lines=8> */
.L_x_9310:
[----:B------:R-:W-:Y:S05]  /*cdd0*/  BSYNC B0 ;  /* 0x0000000000007941 */ /* 0x000fea0003800000 */
.L_x_9309:
        /* <DEDUP_REMOVED lines=9> */
.L_x_9311:
[----:B------:R-:W-:Y:S01]  /*ce70*/  @P2 LEA R7, R4, UR37, 0x1 ;  /* 0x0000002504072c11 */ /* 0x000fe2000f8e08ff */
[----:B------:R-:W-:Y:S02]  /*ce80*/  IMAD.MOV.U32 R13, RZ, RZ, R5 ;  /* 0x000000ffff0d7224 */ /* 0x000fe400078e0005 */
[----:B------:R-:W-:Y:S01]  /*ce90*/  IMAD.MOV.U32 R12, RZ, RZ, 0x1 ;  /* 0x00000001ff0c7424 */ /* 0x000fe200078e00ff */
[----:B------:R-:W-:-:S13]  /*cea0*/  @P2 LEA R2, P0, R20, R14, 0x1 ;  /* 0x0000000e14022211 */ /* 0x000fda00078008ff */
[----:B------:R-:W-:Y:S05]  /*ceb0*/  WARPSYNC.COLLECTIVE R15, `(.L_x_9312) ;  /* 0x000000000f087348 */ /* 0x000fea0003c00000 */
[----:B------:R0:W1:Y:S02]  /*cec0*/  SHFL.IDX P6, R14, R13, R12, R11 ;  /* 0x0000000c0d0e7389 */ /* 0x00006400000c000b */
[----:B01----:R-:W-:Y:S01]  /*ced0*/  ENDCOLLECTIVE ;  /* 0x000000000000791b */ /* 0x003fe20003800000 */
.L_x_9312:
        /* <DEDUP_REMOVED lines=11> */
.L_x_9313:
[----:B------:R-:W-:Y:S01]  /*cf90*/  @P2 LEA R12, R4, UR37, 0x1 ;  /* 0x00000025040c2c11 */ /* 0x000fe2000f8e08ff */
[----:B------:R-:W-:Y:S01]  /*cfa0*/  IMAD.MOV.U32 R13, RZ, RZ, R5 ;  /* 0x000000ffff0d7224 */ /* 0x000fe200078e0005 */
[----:B------:R-:W-:-:S04]  /*cfb0*/  @P2 LEA R11, P0, R20, R14, 0x1 ;  /* 0x0000000e140b2211 */ /* 0x000fc800078008ff */
[----:B------:R-:W-:Y:S01]  /*cfc0*/  @P2 MOV R2, R11 ;  /* 0x0000000b00022202 */ /* 0x000fe20000000f00 */
[----:B------:R-:W-:Y:S02]  /*cfd0*/  @P2 IMAD.X R6, RZ, RZ, R6, P0 ;  /* 0x000000ffff062224 */ /* 0x000fe400000e0606 */
        /* <DEDUP_REMOVED lines=11> */
.L_x_9314:
[----:B------:R-:W-:Y:S02]  /*d090*/  IMAD.MOV.U32 R13, RZ, RZ, R0 ;  /* 0x000000ffff0d7224 */ /* 0x000fe400078e0000 */
[----:B------:R-:W-:-:S07]  /*d0a0*/  IMAD.MOV.U32 R9, RZ, RZ, R14 ;  /* 0x000000ffff097224 */ /* 0x000fce00078e000e */
[----:B------:R-:W-:Y:S05]  /*d0b0*/  WARPSYNC.COLLECTIVE R15, `(.L_x_9315) ;  /* 0x000000000f087348 */ /* 0x000fea0003c00000 */
[----:B------:R0:W1:Y:S02]  /*d0c0*/  SHFL.IDX P6, R14, R13, R12, R11 ;  /* 0x0000000c0d0e7389 */ /* 0x00006400000c000b */
[----:B01----:R-:W-:Y:S01]  /*d0d0*/  ENDCOLLECTIVE ;  /* 0x000000000000791b */ /* 0x003fe20003800000 */
.L_x_9315:
        /* <DEDUP_REMOVED lines=16> */
.L_x_9316:
[----:B------:R-:W-:Y:S02]  /*d1e0*/  IMAD.MOV.U32 R13, RZ, RZ, R0 ;  /* 0x000000ffff0d7224 */ /* 0x000fe400078e0000 */
[----:B------:R-:W-:-:S07]  /*d1f0*/  IMAD.MOV.U32 R7, RZ, RZ, R14 ;  /* 0x000000ffff077224 */ /* 0x000fce00078e000e */
[----:B------:R-:W-:Y:S05]  /*d200*/  WARPSYNC.COLLECTIVE R15, `(.L_x_9317) ;  /* 0x000000000f087348 */ /* 0x000fea0003c00000 */
[----:B------:R0:W1:Y:S02]  /*d210*/  SHFL.IDX P6, R14, R13, R12, R11 ;  /* 0x0000000c0d0e7389 */ /* 0x00006400000c000b */
[----:B01----:R-:W-:Y:S01]  /*d220*/  ENDCOLLECTIVE ;  /* 0x000000000000791b */ /* 0x003fe20003800000 */
.L_x_9317:
[----:B------:R-:W-:Y:S02]  /*d230*/  IMAD.MOV.U32 R13, RZ, RZ, R5 ;  /* 0x000000ffff0d7224 */ /* 0x000fe400078e0005 */
[----:B------:R-:W-:Y:S01]  /*d240*/  IMAD.MOV.U32 R12, RZ, RZ, 0x4 ;  /* 0x00000004ff0c7424 */ /* 0x000fe200078e00ff */
[----:B------:R-:W-:-:S13]  /*d250*/  @P2 LEA R8, P0, R20, R14, 0x1 ;  /* 0x0000000e14082211 */ /* 0x000fda00078008ff */
[----:B------:R-:W-:Y:S05]  /*d260*/  WARPSYNC.COLLECTIVE R15, `(.L_x_9318) ;  /* 0x000000000f087348 */ /* 0x000fea0003c00000 */
[----:B------:R0:W1:Y:S02]  /*d270*/  SHFL.IDX P6, R14, R13, R12, R11 ;  /* 0x0000000c0d0e7389 */ /* 0x00006400000c000b */
[----:B01----:R-:W-:Y:S01]  /*d280*/  ENDCOLLECTIVE ;  /* 0x000000000000791b */ /* 0x003fe20003800000 */
.L_x_9318:
[----:B------:R-:W-:Y:S01]  /*d290*/  @P2 MOV R2, R8 ;  /* 0x0000000800022202 */ /* 0x000fe20000000f00 */
[----:B------:R-:W-:-:S04]  /*d2a0*/  @P2 IMAD.X R7, RZ, RZ, R7, P0 ;  /* 0x000000ffff072224 */ /* 0x000fc800000e0607 */
        /* <DEDUP_REMOVED lines=11> */
.L_x_9319:
        /* <DEDUP_REMOVED lines=15> */
.L_x_9320:
[----:B------:R-:W-:Y:S02]  /*d450*/  IMAD.MOV.U32 R13, RZ, RZ, R0 ;  /* 0x000000ffff0d7224 */ /* 0x000fe400078e0000 */
[----:B------:R-:W-:-:S07]  /*d460*/  IMAD.MOV.U32 R5, RZ, RZ, R14 ;  /* 0x000000ffff057224 */ /* 0x000fce00078e000e */
[----:B------:R-:W-:Y:S05]  /*d470*/  WARPSYNC.COLLECTIVE R15, `(.L_x_9321) ;  /* 0x000000000f087348 */ /* 0x000fea0003c00000 */
[----:B------:R0:W1:Y:S02]  /*d480*/  SHFL.IDX P6, R14, R13, R12, R11 ;  /* 0x0000000c0d0e7389 */ /* 0x00006400000c000b */
[----:B01----:R-:W-:Y:S01]  /*d490*/  ENDCOLLECTIVE ;  /* 0x000000000000791b */ /* 0x003fe20003800000 */
.L_x_9321:
[----:B------:R-:W-:Y:S05]  /*d4a0*/  BRA `(.L_x_9322) ;  /* 0xffffffc000947947 */ /* 0x000fea000383ffff */
.L_x_9264:
[----:B------:R-:W-:Y:S01]  /*d4b0*/  IMAD.MOV.U32 R13, RZ, RZ, R5 ;  /* 0x000000ffff0d7224 */ /* 0x000fe200078e0005 */
[----:B------:R-:W-:Y:S01]  /*d4c0*/  MOV R12, RZ ;  /* 0x000000ff000c7202 */ /* 0x000fe20000000f00 */
[----:B------:R-:W-:Y:S01]  /*d4d0*/  IMAD.MOV.U32 R11, RZ, RZ, 0x181f ;  /* 0x0000181fff0b7424 */ /* 0x000fe200078e00ff */
[----:B------:R-:W0:Y:S01]  /*d4e0*/  S2R R20, SR_TID.X ;  /* 0x0000000000147919 */ /* 0x000e220000002100 */
[----:B------:R-:W-:Y:S01]  /*d4f0*/  IMAD.MOV.U32 R15, RZ, RZ, -0x1 ;  /* 0xffffffffff0f7424 */ /* 0x000fe200078e00ff */
[----:B------:R-:W-:Y:S01]  /*d500*/  LEA R8, R27, UR37, 0x1 ;  /* 0x000000251b087c11 */ /* 0x000fe2000f8e08ff */
[----:B------:R-:W-:Y:S01]  /*d510*/  IMAD.IADD R0, R36, 0x1, R0 ;  /* 0x0000000124007824 */ /* 0x000fe200078e0200 */
[----:B------:R-:W-:-:S07]  /*d520*/  LOP3.LUT R16, R16, 0xfffff7ff, RZ, 0xc0, !PT ;  /* 0xfffff7ff10107812 */ /* 0x000fce00078ec0ff */
[----:B01----:R-:W-:Y:S05]  /*d530*/  WARPSYNC.COLLECTIVE R15, `(.L_x_9323) ;  /* 0x000000000f087348 */ /* 0x003fea0003c00000 */
[----:B------:R2:W3:Y:S02]  /*d540*/  SHFL.IDX P6, R14, R13, R12, R11 ;  /* 0x0000000c0d0e7389 */ /* 0x0004e400000c000b */
[----:B0123--:R-:W-:Y:S01]  /*d550*/  ENDCOLLECTIVE ;  /* 0x000000000000791b */ /* 0x00ffe20003800000 */
.L_x_9323:
[C---:B------:R-:W-:Y:S01]  /*d560*/  VIADD R6, R0.reuse, 0x10 ;  /* 0x0000001000067836 */ /* 0x040fe20000000000 */
        /* <DEDUP_REMOVED lines=8> */
.L_x_9324:
[----:B------:R-:W-:-:S05]  /*d5f0*/  IMAD.SHL.U32 R20, R20, 0x8, RZ ;  /* 0x0000000814147824 */ /* 0x000fca00078e00ff */
[----:B------:R-:W-:Y:S01]  /*d600*/  LOP3.LUT R20, R20, 0x38, RZ, 0xc0, !PT ;  /* 0x0000003814147812 */ /* 0x000fe200078ec0ff */
[----:B------:R-:W-:-:S03]  /*d610*/  IMAD.MOV.U32 R13, RZ, RZ, R5 ;  /* 0x000000ffff0d7224 */ /* 0x000fc600078e0005 */
[----:B------:R-:W-:-:S05]  /*d620*/  @!P2 LEA R12, P0, R20, R14, 0x1 ;  /* 0x0000000e140ca211 */ /* 0x000fca00078008ff */
[----:B------:R-:W-:Y:S02]  /*d630*/  @!P2 IMAD.MOV.U32 R2, RZ, RZ, R12 ;  /* 0x000000ffff02a224 */ /* 0x000fe400078e000c */
[----:B------:R-:W-:Y:S02]  /*d640*/  IMAD.MOV.U32 R12, RZ, RZ, 0x1 ;  /* 0x00000001ff0c7424 */ /* 0x000fe400078e00ff */
[----:B------:R-:W-:-:S07]  /*d650*/  @!P2 IMAD.X R3, RZ, RZ, R3, P0 ;  /* 0x000000ffff03a224 */ /* 0x000fce00000e0603 */
[----:B------:R-:W-:Y:S05]  /*d660*/  WARPSYNC.COLLECTIVE R15, `(.L_x_9325) ;  /* 0x000000000f087348 */ /* 0x000fea0003c00000 */
[----:B------:R0:W1:Y:S02]  /*d670*/  SHFL.IDX P6, R14, R13, R12, R11 ;  /* 0x0000000c0d0e7389 */ /* 0x00006400000c000b */
[----:B01----:R-:W-:Y:S01]  /*d680*/  ENDCOLLECTIVE ;  /* 0x000000000000791b */ /* 0x003fe20003800000 */
.L_x_9325:
[----:B------:R-:W-:Y:S01]  /*d690*/  @!PT LDS RZ, [RZ] ;  /* 0x00000000fffff984 */ /* 0x000fe20000000800 */
[----:B------:R-:W-:Y:S01]  /*d6a0*/  @!PT LDS RZ, [RZ] ;  /* 0x00000000fffff984 */ /* 0x000fe20000000800 */
[----:B------:R-:W-:Y:S01]  /*d6b0*/  @!PT LDS RZ, [RZ] ;  /* 0x00000000fffff984 */ /* 0x000fe20000000800 */
[----:B------:R0:W-:Y:S01]  /*d6c0*/  @!P2 LDGSTS.E.BYPASS.LTC128B.128 [R8+0x18400], desc[UR48][R2.64], !P1 ;  /* 0x184000000208afae */ /* 0x0001e2000c901d70 */
[----:B------:R-:W-:Y:S01]  /*d6d0*/  ISETP.GE.AND P2, PT, R6, UR38, PT ;  /* 0x0000002606007c0c */ /* 0x000fe2000bf46270 */
[----:B------:R-:W-:Y:S02]  /*d6e0*/  VIADD R6, R0, 0x20 ;  /* 0x0000002000067836 */ /* 0x000fe40000000000 */
[----:B------:R-:W-:-:S10]  /*d6f0*/  IMAD.MOV.U32 R13, RZ, RZ, R4 ;  /* 0x000000ffff0d7224 */ /* 0x000fd400078e0004 */
[----:B------:R-:W-:-:S04]  /*d700*/  @P2 LOP3.LUT R16, R16, 0x400, RZ, 0xfc, !PT ;  /* 0x0000040010102812 */ /* 0x000fc800078efcff */
[----:B------:R-:W-:Y:S01]  /*d710*/  LOP3.LUT R16, R16, 0xfffffdff, RZ, 0xc0, !PT ;  /* 0xfffffdff10107812 */ /* 0x000fe200078ec0ff */
[----:B0-----:R-:W-:-:S07]  /*d720*/  IMAD.MOV.U32 R2, RZ, RZ, R14 ;  /* 0x000000ffff027224 */ /* 0x001fce00078e000e */
[----:B------:R-:W-:Y:S05]  /*d730*/  WARPSYNC.COLLECTIVE R15, `(.L_x_9326) ;  /* 0x000000000f087348 */ /* 0x000fea0003c00000 */
[----:B------:R0:W1:Y:S02]  /*d740*/  SHFL.IDX P6, R14, R13, R12, R11 ;  /* 0x0000000c0d0e7389 */ /* 0x00006400000c000b */
[----:B01----:R-:W-:Y:S01]  /*d750*/  ENDCOLLECTIVE ;  /* 0x000000000000791b */ /* 0x003fe20003800000 */
.L_x_9326:
[----:B------:R-:W-:Y:S02]  /*d760*/  IMAD.MOV.U32 R13, RZ, RZ, R5 ;  /* 0x000000ffff0d7224 */ /* 0x000fe400078e0005 */
[----:B------:R-:W-:Y:S02]  /*d770*/  IMAD.MOV.U32 R12, RZ, RZ, 0x2 ;  /* 0x00000002ff0c7424 */ /* 0x000fe400078e00ff */
[----:B------:R-:W-:-:S05]  /*d780*/  IMAD.MOV.U32 R10, RZ, RZ, R14 ;  /* 0x000000ffff0a7224 */ /* 0x000fca00078e000e */
[----:B------:R-:W-:-:S04]  /*d790*/  @!P2 LEA R10, P0, R20, R10, 0x1 ;  /* 0x0000000a140aa211 */ /* 0x000fc800078008ff */
[----:B------:R-:W-:Y:S01]  /*d7a0*/  @!P2 IADD3.X R11, RZ, R2, RZ, P0, !PT ;  /* 0x00000002ff0ba210 */ /* 0x000fe200007fe4ff */
[----:B------:R-:W-:Y:S01]  /*d7b0*/  @!P2 IMAD.MOV.U32 R2, RZ, RZ, R10 ;  /* 0x000000ffff02a224 */ /* 0x000fe200078e000a */
[----:B------:R-:W-:-:S03]  /*d7c0*/  LEA R10, R27, UR37, 0x1 ;  /* 0x000000251b0a7c11 */ /* 0x000fc6000f8e08ff */
[----:B------:R-:W-:Y:S02]  /*d7d0*/  @!P2 IMAD.MOV.U32 R3, RZ, RZ, R11 ;  /* 0x000000ffff03a224 */ /* 0x000fe400078e000b */
[----:B------:R-:W-:-:S03]  /*d7e0*/  IMAD.MOV.U32 R11, RZ, RZ, 0x181f ;  /* 0x0000181fff0b7424 */ /* 0x000fc600078e00ff */
[----:B------:R-:W-:Y:S01]  /*d7f0*/  @!PT LDS RZ, [RZ] ;  /* 0x00000000fffff984 */ /* 0x000fe20000000800 */
[----:B------:R-:W-:Y:S01]  /*d800*/  @!PT LDS RZ, [RZ] ;  /* 0x00000000fffff984 */ /* 0x000fe20000000800 */
[----:B------:R-:W-:Y:S01]  /*d810*/  @!PT LDS RZ, [RZ] ;  /* 0x00000000fffff984 */ /* 0x000fe20000000800 */
[----:B------:R0:W-:Y:S01]  /*d820*/  @!P2 LDGSTS.E.BYPASS.LTC128B.128 [R10+0x18c00], desc[UR48][R2.64], !P1 ;  /* 0x18c00000020aafae */ /* 0x0001e2000c901d70 */
[----:B------:R-:W-:Y:S01]  /*d830*/  ISETP.GE.AND P2, PT, R6, UR38, PT ;  /* 0x0000002606007c0c */ /* 0x000fe2000bf46270 */
[----:B------:R-:W-:-:S12]  /*d840*/  VIADD R6, R0, 0x30 ;  /* 0x0000003000067836 */ /* 0x000fd80000000000 */
[----:B0-----:R-:W-:Y:S05]  /*d850*/  WARPSYNC.COLLECTIVE R15, `(.L_x_9327) ;  /* 0x000000000f087348 */ /* 0x001fea0003c00000 */
[----:B------:R1:W2:Y:S02]  /*d860*/  SHFL.IDX P6, R14, R13, R12, R11 ;  /* 0x0000000c0d0e7389 */ /* 0x0002a400000c000b */
[----:B012---:R-:W-:Y:S01]  /*d870*/  ENDCOLLECTIVE ;  /* 0x000000000000791b */ /* 0x007fe20003800000 */
.L_x_9327:
[----:B------:R-:W-:Y:S01]  /*d880*/  @P2 LOP3.LUT R16, R16, 0x200, RZ, 0xfc, !PT ;  /* 0x0000020010102812 */ /* 0x000fe200078efcff */
[----:B------:R-:W-:-:S03]  /*d890*/  IMAD.MOV.U32 R13, RZ, RZ, R4 ;  /* 0x000000ffff0d7224 */ /* 0x000fc600078e0004 */
[----:B------:R-:W-:Y:S01]  /*d8a0*/  LOP3.LUT R16, R16, 0xfffffeff, RZ, 0xc0, !PT ;  /* 0xfffffeff10107812 */ /* 0x000fe200078ec0ff */
[----:B------:R-:W-:-:S07]  /*d8b0*/  IMAD.MOV.U32 R8, RZ, RZ, R14 ;  /* 0x000000ffff087224 */ /* 0x000fce00078e000e */
[----:B------:R-:W-:Y:S05]  /*d8c0*/  WARPSYNC.COLLECTIVE R15, `(.L_x_9328) ;  /* 0x000000000f087348 */ /* 0x000fea0003c00000 */
[----:B------:R0:W1:Y:S02]  /*d8d0*/  SHFL.IDX P6, R14, R13, R12, R11 ;  /* 0x0000000c0d0e7389 */ /* 0x00006400000c000b */
[----:B01----:R-:W-:Y:S01]  /*d8e0*/  ENDCOLLECTIVE ;  /* 0x000000000000791b */ /* 0x003fe20003800000 */
.L_x_9328:
[----:B------:R-:W-:Y:S01]  /*d8f0*/  IMAD.MOV.U32 R13, RZ, RZ, R5 ;  /* 0x000000ffff0d7224 */ /* 0x000fe200078e0005 */
[----:B------:R-:W-:Y:S01]  /*d900*/  MOV R12, 0x3 ;  /* 0x00000003000c7802 */ /* 0x000fe20000000f00 */
[----:B------:R-:W-:-:S07]  /*d910*/  IMAD.MOV.U32 R9, RZ, RZ, R14 ;  /* 0x000000ffff097224 */ /* 0x000fce00078e000e */
[----:B------:R-:W-:Y:S05]  /*d920*/  WARPSYNC.COLLECTIVE R15, `(.L_x_9329) ;  /* 0x000000000f087348 */ /* 0x000fea0003c00000 */
[----:B------:R0:W1:Y:S02]  /*d930*/  SHFL.IDX P6, R14, R13, R12, R11 ;  /* 0x0000000c0d0e7389 */ /* 0x00006400000c000b */
[----:B01----:R-:W-:Y:S01]  /*d940*/  ENDCOLLECTIVE ;  /* 0x000000000000791b */ /* 0x003fe20003800000 */
.L_x_9329:
[----:B------:R-:W-:-:S05]  /*d950*/  @!P2 LEA R9, P0, R20, R9, 0x1 ;  /* 0x000000091409a211 */ /* 0x000fca00078008ff */
[----:B------:R-:W-:Y:S02]  /*d960*/  @!P2 IMAD.X R8, RZ, RZ, R8, P0 ;  /* 0x000000ffff08a224 */ /* 0x000fe400000e0608 */
[----:B------:R-:W-:Y:S02]  /*d970*/  @!P2 IMAD.MOV.U32 R2, RZ, RZ, R9 ;  /* 0x000000ffff02a224 */ /* 0x000fe400078e0009 */
[----:B------:R-:W-:Y:S02]  /*d980*/  @!P2 IMAD.MOV.U32 R3, RZ, RZ, R8 ;  /* 0x000000ffff03a224 */ /* 0x000fe400078e0008 */
[----:B------:R-:W0:Y:S01]  /*d990*/  S2R R8, SR_TID.X ;  /* 0x0000000000087919 */ /* 0x000e220000002100 */
[----:B------:R-:W-:Y:S02]  /*d9a0*/  IMAD.MOV.U32 R13, RZ, RZ, R4 ;  /* 0x000000ffff0d7224 */ /* 0x000fe400078e0004 */
[----:B------:R-:W-:Y:S01]  /*d9b0*/  @!PT LDS RZ, [RZ] ;  /* 0x00000000fffff984 */ /* 0x000fe20000000800 */
[----:B------:R-:W-:Y:S01]  /*d9c0*/  @!PT LDS RZ, [RZ] ;  /* 0x00000000fffff984 */ /* 0x000fe20000000800 */
[----:B------:R-:W-:Y:S01]  /*d9d0*/  @!PT LDS RZ, [RZ] ;  /* 0x00000000fffff984 */ /* 0x000fe20000000800 */
[----:B------:R1:W-:Y:S01]  /*d9e0*/  @!P2 LDGSTS.E.BYPASS.LTC128B.128 [R10+0x19400], desc[UR48][R2.64], !P1 ;  /* 0x19400000020aafae */ /* 0x0003e2000c901d70 */
[----:B------:R-:W-:Y:S01]  /*d9f0*/  ISETP.GE.AND P2, PT, R6, UR38, PT ;  /* 0x0000002606007c0c */ /* 0x000fe2000bf46270 */
[----:B------:R-:W-:-:S12]  /*da00*/  IMAD.MOV.U32 R6, RZ, RZ, R14 ;  /* 0x000000ffff067224 */ /* 0x000fd800078e000e */
[----:B01----:R-:W-:Y:S05]  /*da10*/  WARPSYNC.COLLECTIVE R15, `(.L_x_9330) ;  /* 0x000000000f087348 */ /* 0x003fea0003c00000 */
[----:B------:R2:W3:Y:S02]  /*da20*/  SHFL.IDX P6, R14, R13, R12, R11 ;  /* 0x0000000c0d0e7389 */ /* 0x0004e400000c000b */
[----:B0123--:R-:W-:Y:S01]  /*da30*/  ENDCOLLECTIVE ;  /* 0x000000000000791b */ /* 0x00ffe20003800000 */
.L_x_9330:
[----:B------:R-:W-:-:S04]  /*da40*/  @P2 LOP3.LUT R16, R16, 0x100, RZ, 0xfc, !PT ;  /* 0x0000010010102812 */ /* 0x000fc800078efcff */
[----:B------:R-:W-:Y:S01]  /*da50*/  LOP3.LUT R16, R16, 0xffffff7f, RZ, 0xc0, !PT ;  /* 0xffffff7f10107812 */ /* 0x000fe200078ec0ff */
        /* <DEDUP_REMOVED lines=8> */
.L_x_9331:
        /* <DEDUP_REMOVED lines=9> */
[----:B------:R0:W-:Y:S04]  /*db70*/  @!P2 LDGSTS.E.BYPASS.LTC128B.128 [R10+0x19c00], desc[UR48][R2.64], !P1 ;  /* 0x19c00000020aafae */ /* 0x0001e8000c901d70 */
[----:B------:R-:W-:Y:S01]  /*db80*/  ISETP.GE.AND P2, PT, R6, UR38, PT ;  /* 0x0000002606007c0c */ /* 0x000fe2000bf46270 */
[----:B------:R-:W-:-:S02]  /*db90*/  VIADD R6, R0, 0x50 ;  /* 0x0000005000067836 */ /* 0x000fc40000000000 */
[----:B0-----:R-:W-:-:S10]  /*dba0*/  IMAD.MOV.U32 R2, RZ, RZ, R14 ;  /* 0x000000ffff027224 */ /* 0x001fd400078e000e */
[----:B------:R-:W-:Y:S05]  /*dbb0*/  WARPSYNC.COLLECTIVE R15, `(.L_x_9332) ;  /* 0x000000000f087348 */ /* 0x000fea0003c00000 */
[----:B------:R0:W1:Y:S02]  /*dbc0*/  SHFL.IDX P6, R14, R13, R12, R11 ;  /* 0x0000000c0d0e7389 */ /* 0x00006400000c000b */
[----:B01----:R-:W-:Y:S01]  /*dbd0*/  ENDCOLLECTIVE ;  /* 0x000000000000791b */ /* 0x003fe20003800000 */
.L_x_9332:
[----:B------:R-:W-:-:S04]  /*dbe0*/  @P2 LOP3.LUT R16, R16, 0x80, RZ, 0xfc, !PT ;  /* 0x0000008010102812 */ /* 0x000fc800078efcff */
[----:B------:R-:W-:Y:S01]  /*dbf0*/  LOP3.LUT R16, R16, 0xffffffbf, RZ, 0xc0, !PT ;  /* 0xffffffbf10107812 */ /* 0x000fe200078ec0ff */
[----:B------:R-:W-:Y:S01]  /*dc00*/  IMAD.MOV.U32 R12, RZ, RZ, 0x5 ;  /* 0x00000005ff0c7424 */ /* 0x000fe200078e00ff */
        /* <DEDUP_REMOVED lines=8> */
[----:B------:R0:W-:Y:S01]  /*dc90*/  @!P2 LDGSTS.E.BYPASS.LTC128B.128 [R10+0x1a400], desc[UR48][R2.64], !P1 ;  /* 0x1a400000020aafae */ /* 0x0001e2000c901d70 */
[----:B------:R-:W-:-:S13]  /*dca0*/  ISETP.GE.AND P2, PT, R6, UR38, PT ;  /* 0x0000002606007c0c */ /* 0x000fda000bf46270 */
[----:B0-----:R-:W-:Y:S05]  /*dcb0*/  WARPSYNC.COLLECTIVE R15, `(.L_x_9333) ;  /* 0x000000000f087348 */ /* 0x001fea0003c00000 */
[----:B------:R1:W2:Y:S02]  /*dcc0*/  SHFL.IDX P6, R14, R13, R12, R11 ;  /* 0x0000000c0d0e7389 */ /* 0x0002a400000c000b */
[----:B012---:R-:W-:Y:S01]  /*dcd0*/  ENDCOLLECTIVE ;  /* 0x000000000000791b */ /* 0x007fe20003800000 */
.L_x_9333:
[----:B------:R-:W-:Y:S01]  /*dce0*/  @P2 LOP3.LUT R16, R16, 0x40, RZ, 0xfc, !PT ;  /* 0x0000004010102812 */ /* 0x000fe200078efcff */
[----:B------:R-:W-:-:S03]  /*dcf0*/  IMAD.MOV.U32 R13, RZ, RZ, R4 ;  /* 0x000000ffff0d7224 */ /* 0x000fc600078e0004 */
[----:B------:R-:W-:Y:S01]  /*dd00*/  LOP3.LUT R16, R16, 0xffffffdf, RZ, 0xc0, !PT ;  /* 0xffffffdf10107812 */ /* 0x000fe200078ec0ff */
[----:B------:R-:W-:-:S07]  /*dd10*/  IMAD.MOV.U32 R2, RZ, RZ, R14 ;  /* 0x000000ffff027224 */ /* 0x000fce00078e000e */
[----:B------:R-:W-:Y:S05]  /*dd20*/  WARPSYNC.COLLECTIVE R15, `(.L_x_9334) ;  /* 0x000000000f087348 */ /* 0x000fea0003c00000 */
[----:B------:R0:W1:Y:S02]  /*dd30*/  SHFL.IDX P6, R14, R13, R12, R11 ;  /* 0x0000000c0d0e7389 */ /* 0x00006400000c000b */
[----:B01----:R-:W-:Y:S01]  /*dd40*/  ENDCOLLECTIVE ;  /* 0x000000000000791b */ /* 0x003fe20003800000 */
.L_x_9334:
[----:B------:R-:W-:Y:S02]  /*dd50*/  IMAD.MOV.U32 R13, RZ, RZ, R5 ;  /* 0x000000ffff0d7224 */ /* 0x000fe400078e0005 */
[----:B------:R-:W-:Y:S02]  /*dd60*/  IMAD.MOV.U32 R12, RZ, RZ, 0x6 ;  /* 0x00000006ff0c7424 */ /* 0x000fe400078e00ff */
[----:B------:R-:W-:-:S07]  /*dd70*/  IMAD.MOV.U32 R21, RZ, RZ, R14 ;  /* 0x000000ffff157224 */ /* 0x000fce00078e000e */
[----:B------:R-:W-:Y:S05]  /*dd80*/  WARPSYNC.COLLECTIVE R15, `(.L_x_9335) ;  /* 0x000000000f087348 */ /* 0x000fea0003c00000 */
[----:B------:R0:W1:Y:S02]  /*dd90*/  SHFL.IDX P6, R14, R13, R12, R11 ;  /* 0x0000000c0d0e7389 */ /* 0x00006400000c000b */
[----:B01----:R-:W-:Y:S01]  /*dda0*/  ENDCOLLECTIVE ;  /* 0x000000000000791b */ /* 0x003fe20003800000 */
.L_x_9335:
        /* <DEDUP_REMOVED lines=8> */
[----:B------:R0:W-:Y:S02]  /*de30*/  @!P2 LDGSTS.E.BYPASS.LTC128B.128 [R10+0x1ac00], desc[UR48][R2.64], !P1 ;  /* 0x1ac00000020aafae */ /* 0x0001e4000c901d70 */
[----:B0-----:R-:W-:Y:S01]  /*de40*/  IMAD.MOV.U32 R2, RZ, RZ, R14 ;  /* 0x000000ffff027224 */ /* 0x001fe200078e000e */
[----:B------:R-:W-:-:S07]  /*de50*/  IADD3 R3, R0, 0x60, RZ ;  /* 0x0000006000037810 */ /* 0x000fce0007ffe0ff */
[----:B------:R-:W-:Y:S05]  /*de60*/  WARPSYNC.COLLECTIVE R15, `(.L_x_9336) ;  /* 0x000000000f087348 */ /* 0x000fea0003c00000 */
[----:B------:R0:W1:Y:S02]  /*de70*/  SHFL.IDX P6, R14, R13, R12, R11 ;  /* 0x0000000c0d0e7389 */ /* 0x00006400000c000b */
[----:B01----:R-:W-:Y:S01]  /*de80*/  ENDCOLLECTIVE ;  /* 0x000000000000791b */ /* 0x003fe20003800000 */
.L_x_9336:
[----:B------:R-:W-:Y:S01]  /*de90*/  ISETP.GE.AND P2, PT, R3, UR38, PT ;  /* 0x0000002603007c0c */ /* 0x000fe2000bf46270 */
[----:B------:R-:W-:Y:S02]  /*dea0*/  IMAD.MOV.U32 R13, RZ, RZ, R5 ;  /* 0x000000ffff0d7224 */ /* 0x000fe400078e0005 */
[----:B------:R-:W-:-:S10]  /*deb0*/  IMAD.MOV.U32 R12, RZ, RZ, 0x7 ;  /* 0x00000007ff0c7424 */ /* 0x000fd400078e00ff */
[----:B------:R-:W-:Y:S01]  /*dec0*/  @P2 LOP3.LUT R16, R16, 0x20, RZ, 0xfc, !PT ;  /* 0x0000002010102812 */ /* 0x000fe200078efcff */
[----:B------:R-:W-:-:S05]  /*ded0*/  IMAD.MOV.U32 R15, RZ, RZ, R14 ;  /* 0x000000ffff0f7224 */ /* 0x000fca00078e000e */
[----:B------:R-:W-:-:S05]  /*dee0*/  @!P2 LEA R6, P0, R8, R15, 0x1 ;  /* 0x0000000f0806a211 */ /* 0x000fca00078008ff */
[----:B------:R-:W-:Y:S02]  /*def0*/  @!P2 IMAD.X R15, RZ, RZ, R2, P0 ;  /* 0x000000ffff0fa224 */ /* 0x000fe400000e0602 */
[----:B------:R-:W-:Y:S02]  /*df00*/  @!P2 IMAD.MOV.U32 R2, RZ, RZ, R6 ;  /* 0x000000ffff02a224 */ /* 0x000fe400078e0006 */
[----:B------:R-:W-:Y:S02]  /*df10*/  @!P2 IMAD.MOV.U32 R3, RZ, RZ, R15 ;  /* 0x000000ffff03a224 */ /* 0x000fe400078e000f */
[----:B------:R-:W-:-:S03]  /*df20*/  IMAD.MOV.U32 R15, RZ, RZ, -0x1 ;  /* 0xffffffffff0f7424 */ /* 0x000fc600078e00ff */
[----:B------:R-:W-:Y:S01]  /*df30*/  @!PT LDS RZ, [RZ] ;  /* 0x00000000fffff984 */ /* 0x000fe20000000800 */
[----:B------:R-:W-:Y:S01]  /*df40*/  @!PT LDS RZ, [RZ] ;  /* 0x00000000fffff984 */ /* 0x000fe20000000800 */
[----:B------:R-:W-:Y:S01]  /*df50*/  @!PT LDS RZ, [RZ] ;  /* 0x00000000fffff984 */ /* 0x000fe20000000800 */
[----:B------:R0:W-:Y:S04]  /*df60*/  @!P2 LDGSTS.E.BYPASS.LTC128B.128 [R10+0x1b400], desc[UR48][R2.64], !P1 ;  /* 0x1b400000020aafae */ /* 0x0001e8000c901d70 */
[----:B0-----:R-:W-:Y:S05]  /*df70*/  WARPSYNC.COLLECTIVE R15, `(.L_x_9337) ;  /* 0x000000000f087348 */ /* 0x001fea0003c00000 */
[----:B------:R1:W2:Y:S02]  /*df80*/  SHFL.IDX P6, R14, R13, R12, R11 ;  /* 0x0000000c0d0e7389 */ /* 0x0002a400000c000b */
[----:B012---:R-:W-:Y:S01]  /*df90*/  ENDCOLLECTIVE ;  /* 0x000000000000791b */ /* 0x007fe20003800000 */
.L_x_9337:
[----:B------:R-:W-:Y:S02]  /*dfa0*/  IMAD.MOV.U32 R13, RZ, RZ, R4 ;  /* 0x000000ffff0d7224 */ /* 0x000fe400078e0004 */
[----:B------:R-:W-:-:S07]  /*dfb0*/  IMAD.MOV.U32 R5, RZ, RZ, R14 ;  /* 0x000000ffff057224 */ /* 0x000fce00078e000e */
[----:B------:R-:W-:Y:S05]  /*dfc0*/  WARPSYNC.COLLECTIVE R15, `(.L_x_9338) ;  /* 0x000000000f087348 */ /* 0x000fea0003c00000 */
[----:B------:R0:W1:Y:S02]  /*dfd0*/  SHFL.IDX P6, R14, R13, R12, R11 ;  /* 0x0000000c0d0e7389 */ /* 0x00006400000c000b */
[----:B01----:R-:W-:Y:S01]  /*dfe0*/  ENDCOLLECTIVE ;  /* 0x000000000000791b */ /* 0x003fe20003800000 */
.L_x_9338:
[----:B------:R-:W-:Y:S05]  /*dff0*/  BRA `(.L_x_9339) ;  /* 0xffffffc000887947 */ /* 0x000fea000383ffff */
.L_x_9266:
        /* <DEDUP_REMOVED lines=8> */
.L_x_9341:
[----:B------:R-:W-:Y:S05]  /*e080*/  BSYNC B0 ;  /* 0x0000000000007941 */ /* 0x000fea0003800000 */
.L_x_9340:
[----:B------:R-:W-:Y:S01]  /*e090*/  IMAD.MOV.U32 R13, RZ, RZ, R0 ;  /* 0x000000ffff0d7224 */ /* 0x000fe200078e0000 */
[----:B------:R-:W-:Y:S01]  /*e0a0*/  MOV R12, RZ ;  /* 0x000000ff000c7202 */ /* 0x000fe20000000f00 */
[----:B------:R-:W-:Y:S01]  /*e0b0*/  IMAD.MOV.U32 R11, RZ, RZ, 0x181f ;  /* 0x0000181fff0b7424 */ /* 0x000fe200078e00ff */
[----:B------:R-:W-:Y:S01]  /*e0c0*/  LOP3.LUT P2, RZ, R16, 0x800, RZ, 0xc0, !PT ;  /* 0x0000080010ff7812 */ /* 0x000fe2000784c0ff */
[----:B------:R-:W-:Y:S02]  /*e0d0*/  IMAD.MOV.U32 R15, RZ, RZ, -0x1 ;  /* 0xffffffffff0f7424 */ /* 0x000fe400078e00ff */
[----:B------:R-:W-:-:S10]  /*e0e0*/  IMAD.MOV.U32 R2, RZ, RZ, R14 ;  /* 0x000000ffff027224 */ /* 0x000fd400078e000e */
[----:B------:R-:W-:Y:S05]  /*e0f0*/  WARPSYNC.COLLECTIVE R15, `(.L_x_9342) ;  /* 0x000000000f087348 */ /* 0x000fea0003c00000 */
[----:B------:R0:W1:Y:S02]  /*e100*/  SHFL.IDX P6, R14, R13, R12, R11 ;  /* 0x0000000c0d0e7389 */ /* 0x00006400000c000b */
[----:B01----:R-:W-:Y:S01]  /*e110*/  ENDCOLLECTIVE ;  /* 0x000000000000791b */ /* 0x003fe20003800000 */
.L_x_9342:
        /* <DEDUP_REMOVED lines=8> */
.L_x_9343:
[----:B------:R-:W-:Y:S01]  /*e1a0*/  @!PT LDS RZ, [RZ] ;  /* 0x00000000fffff984 */ /* 0x000fe20000000800 */
[----:B------:R-:W-:Y:S01]  /*e1b0*/  @!PT LDS RZ, [RZ] ;  /* 0x00000000fffff984 */ /* 0x000fe20000000800 */
[----:B------:R-:W-:Y:S01]  /*e1c0*/  @!PT LDS RZ, [RZ] ;  /* 0x00000000fffff984 */ /* 0x000fe20000000800 */
[----:B------:R0:W-:Y:S04]  /*e1d0*/  @!P2 LDGSTS.E.BYPASS.LTC128B.128 [R20+0x22400], desc[UR48][R2.64], !P5 ;  /* 0x224000000214afae */ /* 0x0001e8000e901d70 */
[----:B------:R0:W-:Y:S04]  /*e1e0*/  @!P2 LDGSTS.E.BYPASS.LTC128B.128 [R20+0x26400], desc[UR48][R2.64+0x80], !P4 ;  /* 0x264000800214afae */ /* 0x0001e8000e101d70 */
[----:B------:R0:W-:Y:S01]  /*e1f0*/  @!P2 LDGSTS.E.BYPASS.LTC128B.128 [R20+0x2a400], desc[UR48][R2.64+0x100], !P3 ;  /* 0x2a4001000214afae */ /* 0x0001e2000d901d70 */
[----:B------:R-:W-:-:S03]  /*e200*/  IMAD.MOV.U32 R13, RZ, RZ, R0 ;  /* 0x000000ffff0d7224 */ /* 0x000fc600078e0000 */
[----:B------:R0:W-:Y:S01]  /*e210*/  @!P2 LDGSTS.E.BYPASS.LTC128B.128 [R20+0x2e400], desc[UR48][R2.64+0x180], !P1 ;  /* 0x2e4001800214afae */ /* 0x0001e2000c901d70 */
[----:B------:R-:W-:Y:S01]  /*e220*/  LOP3.LUT P2, RZ, R16, 0x200, RZ, 0xc0, !PT ;  /* 0x0000020010ff7812 */ /* 0x000fe2000784c0ff */
[----:B------:R-:W-:-:S12]  /*e230*/  IMAD.MOV.U32 R5, RZ, RZ, R14 ;  /* 0x000000ffff057224 */ /* 0x000fd800078e000e */
[----:B0-----:R-:W-:Y:S05]  /*e240*/  WARPSYNC.COLLECTIVE R15, `(.L_x_9344) ;  /* 0x000000000f087348 */ /* 0x001fea0003c00000 */
[----:B------:R1:W2:Y:S02]  /*e250*/  SHFL.IDX P6, R14, R13, R12, R11 ;  /* 0x0000000c0d0e7389 */ /* 0x0002a400000c000b */
[----:B012---:R-:W-:Y:S01]  /*e260*/  ENDCOLLECTIVE ;  /* 0x000000000000791b */ /* 0x007fe20003800000 */
.L_x_9344:
[----:B------:R-:W-:Y:S02]  /*e270*/  IMAD.MOV.U32 R13, RZ, RZ, R4 ;  /* 0x000000ffff0d7224 */ /* 0x000fe400078e0004 */
[----:B------:R-:W-:Y:S01]  /*e280*/  IMAD.MOV.U32 R12, RZ, RZ, 0x2 ;  /* 0x00000002ff0c7424 */ /* 0x000fe200078e00ff */
[----:B------:R-:W-:-:S13]  /*e290*/  LOP3.LUT P6, RZ, R16, 0x400, RZ, 0xc0, !PT ;  /* 0x0000040010ff7812 */ /* 0x000fda00078cc0ff */
[----:B------:R-:W-:-:S05]  /*e2a0*/  @!P6 LEA R14, P0, R21, R14, 0x1 ;  /* 0x0000000e150ee211 */ /* 0x000fca00078008ff */
[----:B------:R-:W-:Y:S02]  /*e2b0*/  @!P6 IMAD.X R5, RZ, RZ, R5, P0 ;  /* 0x000000ffff05e224 */ /* 0x000fe400000e0605 */
[----:B------:R-:W-:Y:S02]  /*e2c0*/  @!P6 IMAD.MOV.U32 R2, RZ, RZ, R14 ;  /* 0x000000ffff02e224 */ /* 0x000fe400078e000e */
[----:B------:R-:W-:-:S05]  /*e2d0*/  @!P6 IMAD.MOV.U32 R3, RZ, RZ, R5 ;  /* 0x000000ffff03e224 */ /* 0x000fca00078e0005 */
[----:B------:R-:W-:Y:S01]  /*e2e0*/  @!PT LDS RZ, [RZ] ;  /* 0x00000000fffff984 */ /* 0x000fe20000000800 */
[----:B------:R-:W-:Y:S01]  /*e2f0*/  @!PT LDS RZ, [RZ] ;  /* 0x00000000fffff984 */ /* 0x000fe20000000800 */
[----:B------:R-:W-:Y:S01]  /*e300*/  @!PT LDS RZ, [RZ] ;  /* 0x00000000fffff984 */ /* 0x000fe20000000800 */
[----:B------:R0:W-:Y:S04]  /*e310*/  @!P6 LDGSTS.E.BYPASS.LTC128B.128 [R20+0x22c00], desc[UR48][R2.64], !P5 ;  /* 0x22c000000214efae */ /* 0x0001e8000e901d70 */
[----:B------:R0:W-:Y:S04]  /*e320*/  @!P6 LDGSTS.E.BYPASS.LTC128B.128 [R20+0x26c00], desc[UR48][R2.64+0x80], !P4 ;  /* 0x26c000800214efae */ /* 0x0001e8000e101d70 */
[----:B------:R0:W-:Y:S04]  /*e330*/  @!P6 LDGSTS.E.BYPASS.LTC128B.128 [R20+0x2ac00], desc[UR48][R2.64+0x100], !P3 ;  /* 0x2ac001000214efae */ /* 0x0001e8000d901d70 */
[----:B------:R0:W-:Y:S02]  /*e340*/  @!P6 LDGSTS.E.BYPASS.LTC128B.128 [R20+0x2ec00], desc[UR48][R2.64+0x180], !P1 ;  /* 0x2ec001800214efae */ /* 0x0001e4000c901d70 */
[----:B0-----:R-:W-:Y:S05]  /*e350*/  WARPSYNC.COLLECTIVE R15, `(.L_x_9345) ;  /* 0x000000000f087348 */ /* 0x001fea0003c00000 */
[----:B------:R1:W2:Y:S02]  /*e360*/  SHFL.IDX P6, R14, R13, R12, R11 ;  /* 0x0000000c0d0e7389 */ /* 0x0002a400000c000b */
[----:B012---:R-:W-:Y:S01]  /*e370*/  ENDCOLLECTIVE ;  /* 0x000000000000791b */ /* 0x007fe20003800000 */
.L_x_9345:
[----:B------:R-:W-:Y:S01]  /*e380*/  MOV R13, R0 ;  /* 0x00000000000d7202 */ /* 0x000fe20000000f00 */
[----:B------:R-:W-:-:S07]  /*e390*/  IMAD.MOV.U32 R5, RZ, RZ, R14 ;  /* 0x000000ffff057224 */ /* 0x000fce00078e000e */
[----:B------:R-:W-:Y:S05]  /*e3a0*/  WARPSYNC.COLLECTIVE R15, `(.L_x_9346) ;  /* 0x000000000f087348 */ /* 0x000fea0003c00000 */
[----:B------:R0:W1:Y:S02]  /*e3b0*/  SHFL.IDX P6, R14, R13, R12, R11 ;  /* 0x0000000c0d0e7389 */ /* 0x00006400000c000b */
[----:B01----:R-:W-:Y:S01]  /*e3c0*/  ENDCOLLECTIVE ;  /* 0x000000000000791b */ /* 0x003fe20003800000 */
.L_x_9346:
[----:B------:R-:W-:Y:S02]  /*e3d0*/  IMAD.MOV.U32 R13, RZ, RZ, R4 ;  /* 0x000000ffff0d7224 */ /* 0x000fe400078e0004 */
[----:B------:R-:W-:Y:S01]  /*e3e0*/  IMAD.MOV.U32 R12, RZ, RZ, 0x3 ;  /* 0x00000003ff0c7424 */ /* 0x000fe200078e00ff */
[----:B------:R-:W-:-:S05]  /*e3f0*/  @!P2 LEA R14, P0, R21, R14, 0x1 ;  /* 0x0000000e150ea211 */ /* 0x000fca00078008ff */
[----:B------:R-:W-:-:S08]  /*e400*/  @!P2 IMAD.MOV.U32 R2, RZ, RZ, R14 ;  /* 0x000000ffff02a224 */ /* 0x000fd000078e000e */
[----:B------:R-:W-:Y:S05]  /*e410*/  WARPSYNC.COLLECTIVE R15, `(.L_x_9347) ;  /* 0x000000000f087348 */ /* 0x000fea0003c00000 */
[----:B------:R0:W1:Y:S02]  /*e420*/  SHFL.IDX P6, R14, R13, R12, R11 ;  /* 0x0000000c0d0e7389 */ /* 0x00006400000c000b */
[----:B01----:R-:W-:Y:S01]  /*e430*/  ENDCOLLECTIVE ;  /* 0x000000000000791b */ /* 0x003fe20003800000 */
.L_x_9347:
        /* <DEDUP_REMOVED lines=8> */
[----:B------:R0:W-:Y:S04]  /*e4c0*/  @!P2 LDGSTS.E.BYPASS.LTC128B.128 [R20+0x2b400], desc[UR48][R2.64+0x100], !P3 ;  /* 0x2b4001000214afae */ /* 0x0001e8000d901d70 */
[----:B------:R0:W-:Y:S01]  /*e4d0*/  @!P2 LDGSTS.E.BYPASS.LTC128B.128 [R20+0x2f400], desc[UR48][R2.64+0x180], !P1 ;  /* 0x2f4001800214afae */ /* 0x0001e2000c901d70 */
[----:B------:R-:W-:Y:S01]  /*e4e0*/  IMAD.MOV.U32 R5, RZ, RZ, R14 ;  /* 0x000000ffff057224 */ /* 0x000fe200078e000e */
[----:B------:R-:W-:-:S13]  /*e4f0*/  LOP3.LUT P2, RZ, R16, 0x80, RZ, 0xc0, !PT ;  /* 0x0000008010ff7812 */ /* 0x000fda000784c0ff */
[----:B0-----:R-:W-:Y:S05]  /*e500*/  WARPSYNC.COLLECTIVE R15, `(.L_x_9348) ;  /* 0x000000000f087348 */ /* 0x001fea0003c00000 */
[----:B------:R1:W2:Y:S02]  /*e510*/  SHFL.IDX P6, R14, R13, R12, R11 ;  /* 0x0000000c0d0e7389 */ /* 0x0002a400000c000b */
[----:B012---:R-:W-:Y:S01]  /*e520*/  ENDCOLLECTIVE ;  /* 0x000000000000791b */ /* 0x007fe20003800000 */
.L_x_9348:
        /* <DEDUP_REMOVED lines=17> */
.L_x_9349:
[----:B------:R-:W-:Y:S02]  /*e640*/  IMAD.MOV.U32 R13, RZ, RZ, R0 ;  /* 0x000000ffff0d7224 */ /* 0x000fe400078e0000 */
[----:B------:R-:W-:-:S07]  /*e650*/  IMAD.MOV.U32 R5, RZ, RZ, R14 ;  /* 0x000000ffff057224 */ /* 0x000fce00078e000e */
[----:B------:R-:W-:Y:S05]  /*e660*/  WARPSYNC.COLLECTIVE R15, `(.L_x_9350) ;  /* 0x000000000f087348 */ /* 0x000fea0003c00000 */
[----:B------:R0:W1:Y:S02]  /*e670*/  SHFL.IDX P6, R14, R13, R12, R11 ;  /* 0x0000000c0d0e7389 */ /* 0x00006400000c000b */
[----:B01----:R-:W-:Y:S01]  /*e680*/  ENDCOLLECTIVE ;  /* 0x000000000000791b */ /* 0x003fe20003800000 */
.L_x_9350:
        /* <DEDUP_REMOVED lines=8> */
.L_x_9351:
[----:B------:R-:W-:-:S05]  /*e710*/  @!P2 IMAD.MOV.U32 R3, RZ, RZ, R5 ;  /* 0x000000ffff03a224 */ /* 0x000fca00078e0005 */
[----:B------:R-:W-:Y:S01]  /*e720*/  @!PT LDS RZ, [RZ] ;  /* 0x00000000fffff984 */ /* 0x000fe20000000800 */
[----:B------:R-:W-:Y:S01]  /*e730*/  @!PT LDS RZ, [RZ] ;  /* 0x00000000fffff984 */ /* 0x000fe20000000800 */
[----:B------:R-:W-:Y:S01]  /*e740*/  @!PT LDS RZ, [RZ] ;  /* 0x00000000fffff984 */ /* 0x000fe20000000800 */
[----:B------:R0:W-:Y:S04]  /*e750*/  @!P2 LDGSTS.E.BYPASS.LTC128B.128 [R20+0x24400], desc[UR48][R2.64], !P5 ;  /* 0x244000000214afae */ /* 0x0001e8000e901d70 */
[----:B------:R0:W-:Y:S01]  /*e760*/  @!P2 LDGSTS.E.BYPASS.LTC128B.128 [R20+0x28400], desc[UR48][R2.64+0x80], !P4 ;  /* 0x284000800214afae */ /* 0x0001e2000e101d70 */
[----:B------:R-:W-:-:S03]  /*e770*/  IMAD.MOV.U32 R13, RZ, RZ, R0 ;  /* 0x000000ffff0d7224 */ /* 0x000fc600078e0000 */
[----:B------:R0:W-:Y:S04]  /*e780*/  @!P2 LDGSTS.E.BYPASS.LTC128B.128 [R20+0x2c400], desc[UR48][R2.64+0x100], !P3 ;  /* 0x2c4001000214afae */ /* 0x0001e8000d901d70 */
[----:B------:R0:W-:Y:S01]  /*e790*/  @!P2 LDGSTS.E.BYPASS.LTC128B.128 [R20+0x30400], desc[UR48][R2.64+0x180], !P1 ;  /* 0x304001800214afae */ /* 0x0001e2000c901d70 */
[----:B------:R-:W-:Y:S01]  /*e7a0*/  LOP3.LUT P2, RZ, R16, 0x20, RZ, 0xc0, !PT ;  /* 0x0000002010ff7812 */ /* 0x000fe2000784c0ff */
[----:B------:R-:W-:-:S12]  /*e7b0*/  IMAD.MOV.U32 R5, RZ, RZ, R14 ;  /* 0x000000ffff057224 */ /* 0x000fd800078e000e */
[----:B0-----:R-:W-:Y:S05]  /*e7c0*/  WARPSYNC.COLLECTIVE R15, `(.L_x_9352) ;  /* 0x000000000f087348 */ /* 0x001fea0003c00000 */
[----:B------:R1:W2:Y:S02]  /*e7d0*/  SHFL.IDX P6, R14, R13, R12, R11 ;  /* 0x0000000c0d0e7389 */ /* 0x0002a400000c000b */
[----:B012---:R-:W-:Y:S01]  /*e7e0*/  ENDCOLLECTIVE ;  /* 0x000000000000791b */ /* 0x007fe20003800000 */
.L_x_9352:
        /* <DEDUP_REMOVED lines=17> */
.L_x_9353:
[----:B------:R-:W-:Y:S02]  /*e900*/  IMAD.MOV.U32 R13, RZ, RZ, R0 ;  /* 0x000000ffff0d7224 */ /* 0x000fe400078e0000 */
[----:B------:R-:W-:-:S07]  /*e910*/  IMAD.MOV.U32 R5, RZ, RZ, R14 ;  /* 0x000000ffff057224 */ /* 0x000fce00078e000e */
[----:B------:R-:W-:Y:S05]  /*e920*/  WARPSYNC.COLLECTIVE R15, `(.L_x_9354) ;  /* 0x000000000f087348 */ /* 0x000fea0003c00000 */
[----:B------:R0:W1:Y:S02]  /*e930*/  SHFL.IDX P6, R14, R13, R12, R11 ;  /* 0x0000000c0d0e7389 */ /* 0x00006400000c000b */
[----:B01----:R-:W-:Y:S01]  /*e940*/  ENDCOLLECTIVE ;  /* 0x000000000000791b */ /* 0x003fe20003800000 */
.L_x_9354:
[----:B------:R-:W-:Y:S02]  /*e950*/  IMAD.MOV.U32 R13, RZ, RZ, R4 ;  /* 0x000000ffff0d7224 */ /* 0x000fe400078e0004 */
[----:B------:R-:W-:Y:S01]  /*e960*/  IMAD.MOV.U32 R12, RZ, RZ, 0x7 ;  /* 0x00000007ff0c7424 */ /* 0x000fe200078e00ff */
[----:B------:R-:W-:-:S04]  /*e970*/  @!P2 LEA R14, P0, R21, R14, 0x1 ;  /* 0x0000000e150ea211 */ /* 0x000fc800078008ff */
[----:B------:R-:W-:Y:S01]  /*e980*/  @!P2 MOV R2, R14 ;  /* 0x0000000e0002a202 */ /* 0x000fe20000000f00 */
[----:B------:R-:W-:-:S08]  /*e990*/  @!P2 IMAD.X R5, RZ, RZ, R5, P0 ;  /* 0x000000ffff05a224 */ /* 0x000fd000000e0605 */
[----:B------:R-:W-:Y:S05]  /*e9a0*/  WARPSYNC.COLLECTIVE R15, `(.L_x_9355) ;  /* 0x000000000f087348 */ /* 0x000fea0003c00000 */
[----:B------:R0:W1:Y:S02]  /*e9b0*/  SHFL.IDX P6, R14, R13, R12, R11 ;  /* 0x0000000c0d0e7389 */ /* 0x00006400000c000b */
[----:B01----:R-:W-:Y:S01]  /*e9c0*/  ENDCOLLECTIVE ;  /* 0x000000000000791b */ /* 0x003fe20003800000 */
.L_x_9355:
        /* <DEDUP_REMOVED lines=13> */
.L_x_9356:
[----:B------:R-:W-:Y:S05]  /*eaa0*/  BRA `(.L_x_9357) ;  /* 0xffffffc0007c7947 */ /* 0x000fea000383ffff */
.L_x_9268:
[----:B0-----:R-:W-:-:S04]  /*eab0*/  IMAD.U32 R3, RZ, RZ, UR37 ;  /* 0x00000025ff037e24 */ /* 0x001fc8000f8e00ff */
[----:B------:R0:W1:Y:S03]  /*eac0*/  SYNCS.PHASECHK.TRANS64.TRYWAIT P0, [R3+URZ+0x32420], R0 ;  /* 0x03242000030075a7 */ /* 0x000066000800017f */
[----:B-1----:R-:W-:Y:S05]  /*ead0*/  @!P0 NANOSLEEP.SYNCS 0x989680 ;  /* 0x009896800000895d */ /* 0x002fea0003900000 */
[----:B------:R-:W1:Y:S02]  /*eae0*/  @!P0 SYNCS.PHASECHK.TRANS64 P0, [R3+URZ+0x32420], R0 ;  /* 0x03242000030085a7 */ /* 0x000e64000800007f */
[----:B-1----:R-:W-:Y:S05]  /*eaf0*/  @!P0 BRA `(.L_x_9268) ;  /* 0xfffffffc00ec8947 */ /* 0x002fea000383ffff */
[----:B------:R-:W-:Y:S05]  /*eb00*/  BRA `(.L_x_9358) ;  /* 0xffffffc000b87947 */ /* 0x000fea000383ffff */
.L_x_9271:
[----:B0-----:R0:W1:Y:S02]  /*eb10*/  SYNCS.PHASECHK.TRANS64.TRYWAIT P0, [R17+URZ+0x32460], R0 ;  /* 0x03246000110075a7 */ /* 0x001064000800017f */
[----:B-1----:R-:W-:Y:S05]  /*eb20*/  @!P0 NANOSLEEP.SYNCS 0x989680 ;  /* 0x009896800000895d */ /* 0x002fea0003900000 */
[----:B------:R-:W1:Y:S02]  /*eb30*/  @!P0 SYNCS.PHASECHK.TRANS64 P0, [R17+URZ+0x32460], R0 ;  /* 0x03246000110085a7 */ /* 0x000e64000800007f */
[----:B-1----:R-:W-:Y:S05]  /*eb40*/  @!P0 BRA `(.L_x_9271) ;  /* 0xfffffffc00f08947 */ /* 0x002fea000383ffff */
[----:B------:R-:W-:Y:S05]  /*eb50*/  BRA `(.L_x_9359) ;  /* 0xffffffc000c87947 */ /* 0x000fea000383ffff */
.L_x_9272:
        /* <DEDUP_REMOVED lines=8> */
.L_x_9361:
[----:B------:R-:W-:Y:S05]  /*ebe0*/  BSYNC B0 ;  /* 0x0000000000007941 */ /* 0x000fea0003800000 */
.L_x_9360:
[----:B------:R-:W0:Y:S01]  /*ebf0*/  S2R R4, SR_TID.X ;  /* 0x0000000000047919 */ /* 0x000e220000002100 */
[----:B------:R-:W-:Y:S01]  /*ec00*/  IMAD.MOV.U32 R13, RZ, RZ, R8 ;  /* 0x000000ffff0d7224 */ /* 0x000fe200078e0008 */
[----:B------:R-:W-:Y:S01]  /*ec10*/  MOV R11, 0x181f ;  /* 0x0000181f000b7802 */ /* 0x000fe20000000f00 */
[----:B------:R-:W-:Y:S01]  /*ec20*/  IMAD.MOV.U32 R12, RZ, RZ, RZ ;  /* 0x000000ffff0c7224 */ /* 0x000fe200078e00ff */
[C---:B------:R-:W-:Y:S01]  /*ec30*/  LOP3.LUT P3, RZ, R29.reuse, 0x8000, RZ, 0xc0, !PT ;  /* 0x000080001dff7812 */ /* 0x040fe2000786c0ff */
[----:B------:R-:W-:Y:S01]  /*ec40*/  IMAD.MOV.U32 R15, RZ, RZ, -0x1 ;  /* 0xffffffffff0f7424 */ /* 0x000fe200078e00ff */
[C---:B------:R-:W-:Y:S01]  /*ec50*/  LOP3.LUT P2, RZ, R29.reuse, 0x1000, RZ, 0xc0, !PT ;  /* 0x000010001dff7812 */ /* 0x040fe2000784c0ff */
[----:B------:R-:W-:Y:S01]  /*ec60*/  IMAD.MOV.U32 R3, RZ, RZ, R14 ;  /* 0x000000ffff037224 */ /* 0x000fe200078e000e */
[----:B------:R-:W-:-:S13]  /*ec70*/  LOP3.LUT P1, RZ, R29, 0x80, RZ, 0xc0, !PT ;  /* 0x000000801dff7812 */ /* 0x000fda000782c0ff */
[----:B0-----:R-:W-:Y:S05]  /*ec80*/  WARPSYNC.COLLECTIVE R15, `(.L_x_9362) ;  /* 0x000000000f087348 */ /* 0x001fea0003c00000 */
[----:B------:R1:W2:Y:S02]  /*ec90*/  SHFL.IDX P6, R14, R13, R12, R11 ;  /* 0x0000000c0d0e7389 */ /* 0x0002a400000c000b */
[----:B012---:R-:W-:Y:S01]  /*eca0*/  ENDCOLLECTIVE ;  /* 0x000000000000791b */ /* 0x007fe20003800000 */
.L_x_9362:
[----:B------:R-:W-:Y:S02]  /*ecb0*/  LOP3.LUT P4, RZ, R29, 0x4, RZ, 0xc0, !PT ;  /* 0x000000041dff7812 */ /* 0x000fe4000788c0ff */
[----:B------:R-:W-:Y:S02]  /*ecc0*/  LEA R6, R6, UR37, 0x1 ;  /* 0x0000002506067c11 */ /* 0x000fe4000f8e08ff */
[----:B------:R-:W-:Y:S01]  /*ecd0*/  LOP3.LUT P5, RZ, R16, 0x80000000, RZ, 0xc0, !PT ;  /* 0x8000000010ff7812 */ /* 0x000fe200078ac0ff */
[----:B------:R-:W-:Y:S02]  /*ece0*/  IMAD.MOV.U32 R13, RZ, RZ, R7 ;  /* 0x000000ffff0d7224 */ /* 0x000fe400078e0007 */
[----:B------:R-:W-:Y:S02]  /*ecf0*/  IMAD.MOV.U32 R12, RZ, RZ, 0x1 ;  /* 0x00000001ff0c7424 */ /* 0x000fe400078e00ff */
[----:B------:R-:W-:Y:S02]  /*ed00*/  IMAD.SHL.U32 R4, R4, 0x8, RZ ;  /* 0x0000000804047824 */ /* 0x000fe400078e00ff */
[----:B------:R-:W-:-:S07]  /*ed10*/  IMAD.MOV.U32 R2, RZ, RZ, R14 ;  /* 0x000000ffff027224 */ /* 0x000fce00078e000e */
[----:B------:R-:W-:Y:S05]  /*ed20*/  WARPSYNC.COLLECTIVE R15, `(.L_x_9363) ;  /* 0x000000000f087348 */ /* 0x000fea0003c00000 */
[----:B------:R0:W1:Y:S02]  /*ed30*/  SHFL.IDX P6, R14, R13, R12, R11 ;  /* 0x0000000c0d0e7389 */ /* 0x00006400000c000b */
[----:B01----:R-:W-:Y:S01]  /*ed40*/  ENDCOLLECTIVE ;  /* 0x000000000000791b */ /* 0x003fe20003800000 */
.L_x_9363:
        /* <DEDUP_REMOVED lines=20> */
.L_x_9364:
[----:B------:R-:W-:Y:S02]  /*ee90*/  IMAD.MOV.U32 R13, RZ, RZ, R7 ;  /* 0x000000ffff0d7224 */ /* 0x000fe400078e0007 */
[----:B------:R-:W-:Y:S02]  /*eea0*/  IMAD.MOV.U32 R12, RZ, RZ, 0x2 ;  /* 0x00000002ff0c7424 */ /* 0x000fe400078e00ff */
[----:B------:R-:W-:-:S07]  /*eeb0*/  IMAD.MOV.U32 R2, RZ, RZ, R14 ;  /* 0x000000ffff027224 */ /* 0x000fce00078e000e */
[----:B------:R-:W-:Y:S05]  /*eec0*/  WARPSYNC.COLLECTIVE R15, `(.L_x_9365) ;  /* 0x000000000f087348 */ /* 0x000fea0003c00000 */
[----:B------:R0:W1:Y:S02]  /*eed0*/  SHFL.IDX P6, R14, R13, R12, R11 ;  /* 0x0000000c0d0e7389 */ /* 0x00006400000c000b */
[----:B01----:R-:W-:Y:S01]  /*eee0*/  ENDCOLLECTIVE ;  /* 0x000000000000791b */ /* 0x003fe20003800000 */
.L_x_9365:
        /* <DEDUP_REMOVED lines=18> */
.L_x_9366:
[----:B------:R-:W-:Y:S02]  /*f010*/  IMAD.MOV.U32 R13, RZ, RZ, R7 ;  /* 0x000000ffff0d7224 */ /* 0x000fe400078e0007 */
[----:B------:R-:W-:Y:S02]  /*f020*/  IMAD.MOV.U32 R12, RZ, RZ, 0x3 ;  /* 0x00000003ff0c7424 */ /* 0x000fe400078e00ff */
[----:B------:R-:W-:-:S07]  /*f030*/  IMAD.MOV.U32 R2, RZ, RZ, R14 ;  /* 0x000000ffff027224 */ /* 0x000fce00078e000e */
[----:B------:R-:W-:Y:S05]  /*f040*/  WARPSYNC.COLLECTIVE R15, `(.L_x_9367) ;  /* 0x000000000f087348 */ /* 0x000fea0003c00000 */
[----:B------:R0:W1:Y:S02]  /*f050*/  SHFL.IDX P6, R14, R13, R12, R11 ;  /* 0x0000000c0d0e7389 */ /* 0x00006400000c000b */
[----:B01----:R-:W-:Y:S01]  /*f060*/  ENDCOLLECTIVE ;  /* 0x000000000000791b */ /* 0x003fe20003800000 */
.L_x_9367:
        /* <DEDUP_REMOVED lines=18> */
.L_x_9368:
[----:B------:R-:W-:Y:S02]  /*f190*/  IMAD.MOV.U32 R13, RZ, RZ, R7 ;  /* 0x000000ffff0d7224 */ /* 0x000fe400078e0007 */
[----:B------:R-:W-:Y:S02]  /*f1a0*/  IMAD.MOV.U32 R12, RZ, RZ, 0x4 ;  /* 0x00000004ff0c7424 */ /* 0x000fe400078e00ff */
[----:B------:R-:W-:-:S07]  /*f1b0*/  IMAD.MOV.U32 R2, RZ, RZ, R14 ;  /* 0x000000ffff027224 */ /* 0x000fce00078e000e */
[----:B------:R-:W-:Y:S05]  /*f1c0*/  WARPSYNC.COLLECTIVE R15, `(.L_x_9369) ;  /* 0x000000000f087348 */ /* 0x000fea0003c00000 */
[----:B------:R0:W1:Y:S02]  /*f1d0*/  SHFL.IDX P6, R14, R13, R12, R11 ;  /* 0x0000000c0d0e7389 */ /* 0x00006400000c000b */
[----:B01----:R-:W-:Y:S01]  /*f1e0*/  ENDCOLLECTIVE ;  /* 0x000000000000791b */ /* 0x003fe20003800000 */
.L_x_9369:
        /* <DEDUP_REMOVED lines=17> */
.L_x_9370:
[----:B------:R-:W-:Y:S02]  /*f300*/  IMAD.MOV.U32 R13, RZ, RZ, R7 ;  /* 0x000000ffff0d7224 */ /* 0x000fe400078e0007 */
[----:B------:R-:W-:Y:S01]  /*f310*/  IMAD.MOV.U32 R12, RZ, RZ, 0x5 ;  /* 0x00000005ff0c7424 */ /* 0x000fe200078e00ff */
[----:B------:R-:W-:-:S07]  /*f320*/  MOV R2, R14 ;  /* 0x0000000e00027202 */ /* 0x000fce0000000f00 */
[----:B------:R-:W-:Y:S05]  /*f330*/  WARPSYNC.COLLECTIVE R15, `(.L_x_9371) ;  /* 0x000000000f087348 */ /* 0x000fea0003c00000 */
[----:B------:R0:W1:Y:S02]  /*f340*/  SHFL.IDX P6, R14, R13, R12, R11 ;  /* 0x0000000c0d0e7389 */ /* 0x00006400000c000b */
[----:B01----:R-:W-:Y:S01]  /*f350*/  ENDCOLLECTIVE ;  /* 0x000000000000791b */ /* 0x003fe20003800000 */
.L_x_9371:
        /* <DEDUP_REMOVED lines=14> */
.L_x_9372:
[----:B------:R-:W-:Y:S05]  /*f440*/  BRA `(.L_x_9373) ;  /* 0xffffffc000887947 */ /* 0x000fea000383ffff */
.L_x_9278:
[----:B0-----:R0:W1:Y:S02]  /*f450*/  SYNCS.PHASECHK.TRANS64.TRYWAIT P0, [R17+URZ+0x32440], R26 ;  /* 0x0324401a110075a7 */ /* 0x001064000800017f */
[----:B-1----:R-:W-:Y:S05]  /*f460*/  @!P0 NANOSLEEP.SYNCS 0x989680 ;  /* 0x009896800000895d */ /* 0x002fea0003900000 */
[----:B------:R-:W1:Y:S02]  /*f470*/  @!P0 SYNCS.PHASECHK.TRANS64 P0, [R17+URZ+0x32440], R26 ;  /* 0x0324401a110085a7 */ /* 0x000e64000800007f */
[----:B-1----:R-:W-:Y:S05]  /*f480*/  @!P0 BRA `(.L_x_9278) ;  /* 0xfffffffc00f08947 */ /* 0x002fea000383ffff */
[----:B------:R-:W-:Y:S05]  /*f490*/  BRA `(.L_x_9374) ;  /* 0xffffffc400947947 */ /* 0x000fea000383ffff */
.L_x_9279:
        /* <DEDUP_REMOVED lines=8> */
.L_x_9376:
[----:B------:R-:W-:Y:S05]  /*f520*/  BSYNC B1 ;  /* 0x0000000000017941 */ /* 0x000fea0003800000 */
.L_x_9375:
[----:B------:R-:W-:Y:S01]  /*f530*/  IMAD.MOV.U32 R13, RZ, RZ, R21 ;  /* 0x000000ffff0d7224 */ /* 0x000fe200078e0015 */
[----:B------:R-:W-:Y:S01]  /*f540*/  MOV R15, 0xffffffff ;  /* 0xffffffff000f7802 */ /* 0x000fe20000000f00 */
[----:B------:R-:W-:Y:S01]  /*f550*/  IMAD.MOV.U32 R12, RZ, RZ, RZ ;  /* 0x000000ffff0c7224 */ /* 0x000fe200078e00ff */
[----:B------:R-:W-:Y:S01]  /*f560*/  LEA R22, R22, UR37, 0x1 ;  /* 0x0000002516167c11 */ /* 0x000fe2000f8e08ff */
[----:B------:R-:W-:Y:S02]  /*f570*/  IMAD.MOV.U32 R11, RZ, RZ, 0x181f ;  /* 0x0000181fff0b7424 */ /* 0x000fe400078e00ff */
[----:B------:R-:W-:-:S07]  /*f580*/  IMAD.MOV.U32 R3, RZ, RZ, R14 ;  /* 0x000000ffff037224 */ /* 0x000fce00078e000e */
[----:B------:R-:W-:Y:S05]  /*f590*/  WARPSYNC.COLLECTIVE R15, `(.L_x_9377) ;  /* 0x000000000f087348 */ /* 0x000fea0003c00000 */
[----:B------:R0:W1:Y:S02]  /*f5a0*/  SHFL.IDX P6, R14, R13, R12, R11 ;  /* 0x0000000c0d0e7389 */ /* 0x00006400000c000b */
[----:B01----:R-:W-:Y:S01]  /*f5b0*/  ENDCOLLECTIVE ;  /* 0x000000000000791b */ /* 0x003fe20003800000 */
.L_x_9377:
[----:B------:R-:W-:Y:S02]  /*f5c0*/  IMAD.MOV.U32 R13, RZ, RZ, R24 ;  /* 0x000000ffff0d7224 */ /* 0x000fe400078e0018 */
[----:B------:R-:W-:Y:S01]  /*f5d0*/  IMAD.MOV.U32 R12, RZ, RZ, 0x1 ;  /* 0x00000001ff0c7424 */ /* 0x000fe200078e00ff */
[----:B------:R-:W-:-:S13]  /*f5e0*/  IADD3 R2, P0, R14, R0, RZ ;  /* 0x000000000e027210 */ /* 0x000fda0007f1e0ff */
[----:B------:R-:W-:Y:S05]  /*f5f0*/  WARPSYNC.COLLECTIVE R15, `(.L_x_9378) ;  /* 0x000000000f087348 */ /* 0x000fea0003c00000 */
[----:B------:R0:W1:Y:S02]  /*f600*/  SHFL.IDX P6, R14, R13, R12, R11 ;  /* 0x0000000c0d0e7389 */ /* 0x00006400000c000b */
[----:B01----:R-:W-:Y:S01]  /*f610*/  ENDCOLLECTIVE ;  /* 0x000000000000791b */ /* 0x003fe20003800000 */
.L_x_9378:
        /* <DEDUP_REMOVED lines=10> */
.L_x_9379:
[----:B------:R-:W-:Y:S02]  /*f6c0*/  IMAD.MOV.U32 R13, RZ, RZ, R24 ;  /* 0x000000ffff0d7224 */ /* 0x000fe400078e0018 */
[----:B------:R-:W-:Y:S01]  /*f6d0*/  IMAD.MOV.U32 R12, RZ, RZ, 0x2 ;  /* 0x00000002ff0c7424 */ /* 0x000fe200078e00ff */
[----:B------:R-:W-:-:S13]  /*f6e0*/  IADD3 R2, P0, R14, R0, RZ ;  /* 0x000000000e027210 */ /* 0x000fda0007f1e0ff */
[----:B------:R-:W-:Y:S05]  /*f6f0*/  WARPSYNC.COLLECTIVE R15, `(.L_x_9380) ;  /* 0x000000000f087348 */ /* 0x000fea0003c00000 */
[----:B------:R0:W1:Y:S02]  /*f700*/  SHFL.IDX P6, R14, R13, R12, R11 ;  /* 0x0000000c0d0e7389 */ /* 0x00006400000c000b */
[----:B01----:R-:W-:Y:S01]  /*f710*/  ENDCOLLECTIVE ;  /* 0x000000000000791b */ /* 0x003fe20003800000 */
.L_x_9380:
        /* <DEDUP_REMOVED lines=10> */
.L_x_9381:
[----:B------:R-:W-:Y:S01]  /*f7c0*/  IMAD.MOV.U32 R13, RZ, RZ, R24 ;  /* 0x000000ffff0d7224 */ /* 0x000fe200078e0018 */
[----:B------:R-:W-:Y:S01]  /*f7d0*/  MOV R12, 0x3 ;  /* 0x00000003000c7802 */ /* 0x000fe20000000f00 */
[----:B------:R-:W-:-:S07]  /*f7e0*/  IMAD.MOV.U32 R10, RZ, RZ, R14 ;  /* 0x000000ffff0a7224 */ /* 0x000fce00078e000e */
[----:B------:R-:W-:Y:S05]  /*f7f0*/  WARPSYNC.COLLECTIVE R15, `(.L_x_9382) ;  /* 0x000000000f087348 */ /* 0x000fea0003c00000 */
[----:B------:R0:W1:Y:S02]  /*f800*/  SHFL.IDX P6, R14, R13, R12, R11 ;  /* 0x0000000c0d0e7389 */ /* 0x00006400000c000b */
[----:B01----:R-:W-:Y:S01]  /*f810*/  ENDCOLLECTIVE ;  /* 0x000000000000791b */ /* 0x003fe20003800000 */
.L_x_9382:
        /* <DEDUP_REMOVED lines=11> */
.L_x_9383:
[----:B------:R-:W-:Y:S02]  /*f8d0*/  IMAD.MOV.U32 R13, RZ, RZ, R24 ;  /* 0x000000ffff0d7224 */ /* 0x000fe400078e0018 */
[----:B------:R-:W-:Y:S02]  /*f8e0*/  IMAD.MOV.U32 R12, RZ, RZ, 0x4 ;  /* 0x00000004ff0c7424 */ /* 0x000fe400078e00ff */
[----:B------:R-:W-:-:S07]  /*f8f0*/  IMAD.MOV.U32 R2, RZ, RZ, R14 ;  /* 0x000000ffff027224 */ /* 0x000fce00078e000e */
[----:B------:R-:W-:Y:S05]  /*f900*/  WARPSYNC.COLLECTIVE R15, `(.L_x_9384) ;  /* 0x000000000f087348 */ /* 0x000fea0003c00000 */
[----:B------:R0:W1:Y:S02]  /*f910*/  SHFL.IDX P6, R14, R13, R12, R11 ;  /* 0x0000000c0d0e7389 */ /* 0x00006400000c000b */
[----:B01----:R-:W-:Y:S01]  /*f920*/  ENDCOLLECTIVE ;  /* 0x000000000000791b */ /* 0x003fe20003800000 */
.L_x_9384:
        /* <DEDUP_REMOVED lines=11> */
.L_x_9385:
[----:B------:R-:W-:Y:S02]  /*f9e0*/  IMAD.MOV.U32 R13, RZ, RZ, R24 ;  /* 0x000000ffff0d7224 */ /* 0x000fe400078e0018 */
[----:B------:R-:W-:Y:S02]  /*f9f0*/  IMAD.MOV.U32 R12, RZ, RZ, 0x5 ;  /* 0x00000005ff0c7424 */ /* 0x000fe400078e00ff */
[----:B------:R-:W-:-:S07]  /*fa00*/  IMAD.MOV.U32 R2, RZ, RZ, R14 ;  /* 0x000000ffff027224 */ /* 0x000fce00078e000e */
[----:B------:R-:W-:Y:S05]  /*fa10*/  WARPSYNC.COLLECTIVE R15, `(.L_x_9386) ;  /* 0x000000000f087348 */ /* 0x000fea0003c00000 */
[----:B------:R0:W1:Y:S02]  /*fa20*/  SHFL.IDX P6, R14, R13, R12, R11 ;  /* 0x0000000c0d0e7389 */ /* 0x00006400000c000b */
[----:B01----:R-:W-:Y:S01]  /*fa30*/  ENDCOLLECTIVE ;  /* 0x000000000000791b */ /* 0x003fe20003800000 */
.L_x_9386:
[----:B------:R-:W-:-:S05]  /*fa40*/  IADD3 R2, P0, R2, R0, RZ ;  /* 0x0000000002027210 */ /* 0x000fca0007f1e0ff */
[----:B------:R-:W-:-:S05]  /*fa50*/  IMAD.X R3, RZ, RZ, R3, P0 ;  /* 0x000000ffff037224 */ /* 0x000fca00000e0603 */
[----:B------:R-:W-:Y:S01]  /*fa60*/  @!PT LDS RZ, [RZ] ;  /* 0x00000000fffff984 */ /* 0x000fe20000000800 */
[----:B------:R-:W-:Y:S01]  /*fa70*/  @!PT LDS RZ, [RZ] ;  /* 0x00000000fffff984 */ /* 0x000fe20000000800 */
[----:B------:R-:W-:Y:S01]  /*fa80*/  @!PT LDS RZ, [RZ] ;  /* 0x00000000fffff984 */ /* 0x000fe20000000800 */
[----:B------:R0:W-:Y:S01]  /*fa90*/  LDGSTS.E.BYPASS.LTC128B.128 [R22+0x1e400], desc[UR48][R2.64], !P1 ;  /* 0x1e40000002167fae */ /* 0x0001e2000c901d70 */
[----:B------:R-:W-:Y:S01]  /*faa0*/  MOV R13, R21 ;  /* 0x00000015000d7202 */ /* 0x000fe20000000f00 */
[----:B------:R-:W-:-:S07]  /*fab0*/  IMAD.MOV.U32 R24, RZ, RZ, R14 ;  /* 0x000000ffff187224 */ /* 0x000fce00078e000e */
[----:B0-----:R-:W-:Y:S05]  /*fac0*/  WARPSYNC.COLLECTIVE R15, `(.L_x_9387) ;  /* 0x000000000f087348 */ /* 0x001fea0003c00000 */
[----:B------:R1:W2:Y:S02]  /*fad0*/  SHFL.IDX P6, R14, R13, R12, R11 ;  /* 0x0000000c0d0e7389 */ /* 0x0002a400000c000b */
[----:B012---:R-:W-:Y:S01]  /*fae0*/  ENDCOLLECTIVE ;  /* 0x000000000000791b */ /* 0x007fe20003800000 */
.L_x_9387:
[----:B------:R-:W-:Y:S05]  /*faf0*/  BRA `(.L_x_9388) ;  /* 0xffffffc000cc7947 */ /* 0x000fea000383ffff */
.L_x_9284:
[----:B--2---:R2:W3:Y:S02]  /*fb00*/  SYNCS.PHASECHK.TRANS64.TRYWAIT P0, [R17+URZ+0x32460], R26 ;  /* 0x0324601a110075a7 */ /* 0x0044e4000800017f */
[----:B---3--:R-:W-:Y:S05]  /*fb10*/  @!P0 NANOSLEEP.SYNCS 0x989680 ;  /* 0x009896800000895d */ /* 0x008fea0003900000 */
[----:B------:R-:W3:Y:S02]  /*fb20*/  @!P0 SYNCS.PHASECHK.TRANS64 P0, [R17+URZ+0x32460], R26 ;  /* 0x0324601a110085a7 */ /* 0x000ee4000800007f */
[----:B---3--:R-:W-:Y:S05]  /*fb30*/  @!P0 BRA `(.L_x_9284) ;  /* 0xfffffffc00f08947 */ /* 0x008fea000383ffff */
[----:B------:R-:W-:Y:S05]  /*fb40*/  BRA `(.L_x_9389) ;  /* 0xffffffc4001c7947 */ /* 0x000fea000383ffff */
.L_x_9285:
        /* <DEDUP_REMOVED lines=8> */
.L_x_9391:
[----:B------:R-:W-:Y:S05]  /*fbd0*/  BSYNC B1 ;  /* 0x0000000000017941 */ /* 0x000fea0003800000 */
.L_x_9390:
[----:B------:R-:W-:Y:S01]  /*fbe0*/  IMAD.MOV.U32 R13, RZ, RZ, R21 ;  /* 0x000000ffff0d7224 */ /* 0x000fe200078e0015 */
[----:B------:R-:W-:Y:S01]  /*fbf0*/  LEA R22, R22, UR37, 0x1 ;  /* 0x0000002516167c11 */ /* 0x000fe2000f8e08ff */
[----:B------:R-:W-:Y:S02]  /*fc00*/  IMAD.MOV.U32 R12, RZ, RZ, RZ ;  /* 0x000000ffff0c7224 */ /* 0x000fe400078e00ff */
[----:B------:R-:W-:Y:S02]  /*fc10*/  IMAD.MOV.U32 R11, RZ, RZ, 0x181f ;  /* 0x0000181fff0b7424 */ /* 0x000fe400078e00ff */
[----:B------:R-:W-:Y:S02]  /*fc20*/  IMAD.MOV.U32 R15, RZ, RZ, -0x1 ;  /* 0xffffffffff0f7424 */ /* 0x000fe400078e00ff */
[----:B------:R-:W-:-:S07]  /*fc30*/  IMAD.MOV.U32 R3, RZ, RZ, R14 ;  /* 0x000000ffff037224 */ /* 0x000fce00078e000e */
[----:B------:R-:W-:Y:S05]  /*fc40*/  WARPSYNC.COLLECTIVE R15, `(.L_x_9392) ;  /* 0x000000000f087348 */ /* 0x000fea0003c00000 */
[----:B------:R0:W1:Y:S02]  /*fc50*/  SHFL.IDX P6, R14, R13, R12, R11 ;  /* 0x0000000c0d0e7389 */ /* 0x00006400000c000b */
[----:B01----:R-:W-:Y:S01]  /*fc60*/  ENDCOLLECTIVE ;  /* 0x000000000000791b */ /* 0x003fe20003800000 */
.L_x_9392:
[----:B------:R-:W-:Y:S02]  /*fc70*/  IMAD.MOV.U32 R13, RZ, RZ, R23 ;  /* 0x000000ffff0d7224 */ /* 0x000fe400078e0017 */
[----:B------:R-:W-:Y:S01]  /*fc80*/  IMAD.MOV.U32 R12, RZ, RZ, 0x1 ;  /* 0x00000001ff0c7424 */ /* 0x000fe200078e00ff */
[----:B------:R-:W-:-:S13]  /*fc90*/  IADD3 R2, P0, R14, R0, RZ ;  /* 0x000000000e027210 */ /* 0x000fda0007f1e0ff */
[----:B------:R-:W-:Y:S05]  /*fca0*/  WARPSYNC.COLLECTIVE R15, `(.L_x_9393) ;  /* 0x000000000f087348 */ /* 0x000fea0003c00000 */
[----:B------:R0:W1:Y:S02]  /*fcb0*/  SHFL.IDX P6, R14, R13, R12, R11 ;  /* 0x0000000c0d0e7389 */ /* 0x00006400000c000b */
[----:B01----:R-:W-:Y:S01]  /*fcc0*/  ENDCOLLECTIVE ;  /* 0x000000000000791b */ /* 0x003fe20003800000 */
.L_x_9393:
        /* <DEDUP_REMOVED lines=13> */
.L_x_9394:
[----:B------:R-:W-:Y:S02]  /*fda0*/  IMAD.MOV.U32 R13, RZ, RZ, R23 ;  /* 0x000000ffff0d7224 */ /* 0x000fe400078e0017 */
[----:B------:R-:W-:Y:S01]  /*fdb0*/  IMAD.MOV.U32 R12, RZ, RZ, 0x2 ;  /* 0x00000002ff0c7424 */ /* 0x000fe200078e00ff */
[----:B------:R-:W-:-:S13]  /*fdc0*/  IADD3 R2, P0, R14, R0, RZ ;  /* 0x000000000e027210 */ /* 0x000fda0007f1e0ff */
[----:B------:R-:W-:Y:S05]  /*fdd0*/  WARPSYNC.COLLECTIVE R15, `(.L_x_9395) ;  /* 0x000000000f087348 */ /* 0x000fea0003c00000 */
[----:B------:R0:W1:Y:S02]  /*fde0*/  SHFL.IDX P6, R14, R13, R12, R11 ;  /* 0x0000000c0d0e7389 */ /* 0x00006400000c000b */
[----:B01----:R-:W-:Y:S01]  /*fdf0*/  ENDCOLLECTIVE ;  /* 0x000000000000791b */ /* 0x003fe20003800000 */
.L_x_9395:
        /* <DEDUP_REMOVED lines=13> */
.L_x_9396:
[----:B------:R-:W-:Y:S02]  /*fed0*/  IMAD.MOV.U32 R13, RZ, RZ, R23 ;  /* 0x000000ffff0d7224 */ /* 0x000fe400078e0017 */
[----:B------:R-:W-:Y:S01]  /*fee0*/  IMAD.MOV.U32 R12, RZ, RZ, 0x3 ;  /* 0x00000003ff0c7424 */ /* 0x000fe200078e00ff */
[----:B------:R-:W-:-:S13]  /*fef0*/  IADD3 R2, P0, R14, R0, RZ ;  /* 0x000000000e027210 */ /* 0x000fda0007f1e0ff */
[----:B------:R-:W-:Y:S05]  /*ff00*/  WARPSYNC.COLLECTIVE R15, `(.L_x_9397) ;  /* 0x000000000f087348 */ /* 0x000fea0003c00000 */
[----:B------:R0:W1:Y:S02]  /*ff10*/  SHFL.IDX P6, R14, R13, R12, R11 ;  /* 0x0000000c0d0e7389 */ /* 0x00006400000c000b */
[----:B01----:R-:W-:Y:S01]  /*ff20*/  ENDCOLLECTIVE ;  /* 0x000000000000791b */ /* 0x003fe20003800000 */
.L_x_9397:
        /* <DEDUP_REMOVED lines=13> */
.L_x_9398:
[----:B------:R-:W-:Y:S02]  /*10000*/  IMAD.MOV.U32 R13, RZ, RZ, R23 ;  /* 0x000000ffff0d7224 */ /* 0x000fe400078e0017 */
[----:B------:R-:W-:Y:S01]  /*10010*/  IMAD.MOV.U32 R12, RZ, RZ, 0x4 ;  /* 0x00000004ff0c7424 */ /* 0x000fe200078e00ff */
[----:B------:R-:W-:-:S13]  /*10020*/  IADD3 R2, P0, R14, R0, RZ ;  /* 0x000000000e027210 */ /* 0x000fda0007f1e0ff */
[----:B------:R-:W-:Y:S05]  /*10030*/  WARPSYNC.COLLECTIVE R15, `(.L_x_9399) ;  /* 0x000000000f087348 */ /* 0x000fea0003c00000 */
[----:B------:R0:W1:Y:S02]  /*10040*/  SHFL.IDX P6, R14, R13, R12, R11 ;  /* 0x0000000c0d0e7389 */ /* 0x00006400000c000b */
[----:B01----:R-:W-:Y:S01]  /*10050*/  ENDCOLLECTIVE ;  /* 0x000000000000791b */ /* 0x003fe20003800000 */
.L_x_9399:
        /* <DEDUP_REMOVED lines=9> */
[----:B0-----:R-:W-:-:S07]  /*100f0*/  MOV R3, R14 ;  /* 0x0000000e00037202 */ /* 0x001fce0000000f00 */
[----:B------:R-:W-:Y:S05]  /*10100*/  WARPSYNC.COLLECTIVE R15, `(.L_x_9400) ;  /* 0x000000000f087348 */ /* 0x000fea0003c00000 */
[----:B------:R0:W1:Y:S02]  /*10110*/  SHFL.IDX P6, R14, R13, R12, R11 ;  /* 0x0000000c0d0e7389 */ /* 0x00006400000c000b */
[----:B01----:R-:W-:Y:S01]  /*10120*/  ENDCOLLECTIVE ;  /* 0x000000000000791b */ /* 0x003fe20003800000 */
.L_x_9400:
[----:B------:R-:W-:Y:S02]  /*10130*/  IMAD.MOV.U32 R13, RZ, RZ, R23 ;  /* 0x000000ffff0d7224 */ /* 0x000fe400078e0017 */
[----:B------:R-:W-:Y:S02]  /*10140*/  IMAD.MOV.U32 R12, RZ, RZ, 0x5 ;  /* 0x00000005ff0c7424 */ /* 0x000fe400078e00ff */
[----:B------:R-:W-:-:S07]  /*10150*/  IMAD.MOV.U32 R2, RZ, RZ, R14 ;  /* 0x000000ffff027224 */ /* 0x000fce00078e000e */
[----:B------:R-:W-:Y:S05]  /*10160*/  WARPSYNC.COLLECTIVE R15, `(.L_x_9401) ;  /* 0x000000000f087348 */ /* 0x000fea0003c00000 */
[----:B------:R0:W1:Y:S02]  /*10170*/  SHFL.IDX P6, R14, R13, R12, R11 ;  /* 0x0000000c0d0e7389 */ /* 0x00006400000c000b */
[----:B01----:R-:W-:Y:S01]  /*10180*/  ENDCOLLECTIVE ;  /* 0x000000000000791b */ /* 0x003fe20003800000 */
.L_x_9401:
        /* <DEDUP_REMOVED lines=14> */
.L_x_9402:
[----:B------:R-:W-:Y:S05]  /*10270*/  BRA `(.L_x_9403) ;  /* 0xffffffc000647947 */ /* 0x000fea000383ffff */
.L_x_9291:
[----:B0-----:R0:W3:Y:S02]  /*10280*/  SYNCS.PHASECHK.TRANS64.TRYWAIT P0, [R7+URZ+0x32420], R0 ;  /* 0x03242000070075a7 */ /* 0x0010e4000800017f */
[----:B---3--:R-:W-:Y:S05]  /*10290*/  @!P0 NANOSLEEP.SYNCS 0x989680 ;  /* 0x009896800000895d */ /* 0x008fea0003900000 */
[----:B------:R-:W3:Y:S02]  /*102a0*/  @!P0 SYNCS.PHASECHK.TRANS64 P0, [R7+URZ+0x32420], R0 ;  /* 0x03242000070085a7 */ /* 0x000ee4000800007f */
[----:B---3--:R-:W-:Y:S05]  /*102b0*/  @!P0 BRA `(.L_x_9291) ;  /* 0xfffffffc00f08947 */ /* 0x008fea000383ffff */
[----:B------:R-:W-:Y:S05]  /*102c0*/  BRA `(.L_x_9404) ;  /* 0xffffffc400107947 */ /* 0x000fea000383ffff */
.L_x_9292:
        /* <DEDUP_REMOVED lines=11> */
.L_x_9406:
[----:B------:R-:W-:Y:S05]  /*10380*/  BSYNC B0 ;  /* 0x0000000000007941 */ /* 0x000fea0003800000 */
.L_x_9405:
[----:B------:R-:W-:Y:S05]  /*10390*/  BRA `(.L_x_9407) ;  /* 0xffffffc000f87947 */ /* 0x000fea000383ffff */
.L_x_9295:
[----:B------:R-:W-:Y:S01]  /*103a0*/  BSSY B1, `(.L_x_9408) ;  /* 0x0000006000017945 */ /* 0x000fe20003800000 */
[----:B------:R-:W-:-:S07]  /*103b0*/  IMAD.MOV.U32 R15, RZ, RZ, -0x1 ;  /* 0xffffffffff0f7424 */ /* 0x000fce00078e00ff */
[----:B012---:R-:W-:Y:S05]  /*103c0*/  WARPSYNC.COLLECTIVE R15, `(.L_x_9409) ;  /* 0x000000000f0c7348 */ /* 0x007fea0003c00000 */
[----:B------:R-:W-:Y:S02]  /*103d0*/  ELECT P6, UR62, PT ;  /* 0x00000000003e782f */ /* 0x000fe400038c0000 */
[----:B------:R-:W-:Y:S01]  /*103e0*/  MOV R14, UR62 ;  /* 0x0000003e000e7c02 */ /* 0x000fe20008000f00 */
[----:B012---:R-:W-:Y:S10]  /*103f0*/  ENDCOLLECTIVE ;  /* 0x000000000000791b */ /* 0x007ff40003800000 */
.L_x_9409:
[----:B------:R-:W-:Y:S05]  /*10400*/  BSYNC B1 ;  /* 0x0000000000017941 */ /* 0x000fea0003800000 */
.L_x_9408:
[----:B------:R-:W-:Y:S05]  /*10410*/  BRA `(.L_x_9410) ;  /* 0xffffffc000f07947 */ /* 0x000fea000383ffff */
.L_x_9297:
[----:B0-----:R0:W3:Y:S02]  /*10420*/  SYNCS.PHASECHK.TRANS64.TRYWAIT P1, [R5+URZ+0x32440], R0 ;  /* 0x03244000050075a7 */ /* 0x0010e4000802017f */
[----:B---3--:R-:W-:Y:S05]  /*10430*/  @!P1 NANOSLEEP.SYNCS 0x989680 ;  /* 0x009896800000995d */ /* 0x008fea0003900000 */
[----:B------:R-:W3:Y:S02]  /*10440*/  @!P1 SYNCS.PHASECHK.TRANS64 P1, [R5+URZ+0x32440], R0 ;  /* 0x03244000050095a7 */ /* 0x000ee4000802007f */
[----:B---3--:R-:W-:Y:S05]  /*10450*/  @!P1 BRA `(.L_x_9297) ;  /* 0xfffffffc00f09947 */ /* 0x008fea000383ffff */
[----:B------:R-:W-:Y:S05]  /*10460*/  BRA `(.L_x_9411) ;  /* 0xffffffc400107947 */ /* 0x000fea000383ffff */
.L_x_9299:
[----:B---3--:R3:W4:Y:S02]  /*10470*/  SYNCS.PHASECHK.TRANS64.TRYWAIT P1, [R3+URZ+0x32440], R2 ;  /* 0x03244002030075a7 */ /* 0x008724000802017f */
[----:B----4-:R-:W-:Y:S05]  /*10480*/  @!P1 NANOSLEEP.SYNCS 0x989680 ;  /* 0x009896800000995d */ /* 0x010fea0003900000 */
[----:B------:R-:W4:Y:S02]  /*10490*/  @!P1 SYNCS.PHASECHK.TRANS64 P1, [R3+URZ+0x32440], R2 ;  /* 0x03244002030095a7 */ /* 0x000f24000802007f */
[----:B----4-:R-:W-:Y:S05]  /*104a0*/  @!P1 BRA `(.L_x_9299) ;  /* 0xfffffffc00f09947 */ /* 0x010fea000383ffff */
[----:B------:R-:W-:Y:S05]  /*104b0*/  BRA `(.L_x_9412) ;  /* 0xffffffc4001c7947 */ /* 0x000fea000383ffff */
.L_x_9301:
[----:B----4-:R4:W0:Y:S02]  /*104c0*/  SYNCS.PHASECHK.TRANS64.TRYWAIT P1, [R5+URZ+0x32460], R0 ;  /* 0x03246000050075a7 */ /* 0x010824000802017f */
[----:B0-----:R-:W-:Y:S05]  /*104d0*/  @!P1 NANOSLEEP.SYNCS 0x989680 ;  /* 0x009896800000995d */ /* 0x001fea0003900000 */
[----:B------:R-:W0:Y:S02]  /*104e0*/  @!P1 SYNCS.PHASECHK.TRANS64 P1, [R5+URZ+0x32460], R0 ;  /* 0x03246000050095a7 */ /* 0x000e24000802007f */
[----:B0-----:R-:W-:Y:S05]  /*104f0*/  @!P1 BRA `(.L_x_9301) ;  /* 0xfffffffc00f09947 */ /* 0x001fea000383ffff */
[----:B------:R-:W-:Y:S05]  /*10500*/  BRA `(.L_x_9413) ;  /* 0xffffffc400187947 */ /* 0x000fea000383ffff */
.L_x_9414:
        /* <DEDUP_REMOVED lines=15> */
.L_x_15552:


//--------------------- .text._ZN7cutlass13device_kernelIN5flash11enable_sm90INS1_16FlashAttnFwdSm90INS1_25CollectiveMainloopFwdSm90ILi2EN4cute5tupleIJNS5_1CILi1EEES8_S8_EEENS6_IJNS7_ILi128EEENS7_ILi96EEENS7_ILi64EEEEEELi256ENS_10bfloat16_tEfNS_4arch4Sm90ELb0ELb0ELb0ELb1ELb1ELb0ELb0ELb1ELb0ELb1ELb0ELb0EEENS1_21CollectiveEpilogueFwdINS6_IJSA_NS7_ILi256EEESB_EEES9_SE_SG_Li256ELb1ELb1ELb0ELb0EEENS1_36VarlenDynamicPersistentTileSchedulerILi128ELi96ELi256ELi128ELb0ELb1ELb1ELb0ELb1ELb1EEEEEEEEEvNT_6ParamsE --------------------------
	.section	.text._ZN7cutlass13device_kernelIN5flash11enable_sm90INS1_16FlashAttnFwdSm90INS1_25CollectiveMainloopFwdSm90ILi2EN4cute5tupleIJNS5_1CILi1EEES8_S8_EEENS6_IJNS7_ILi128EEENS7_ILi96EEENS7_ILi64EEEEEELi256ENS_10bfloat16_tEfNS_4arch4Sm90ELb0ELb0ELb0ELb1ELb1ELb0ELb0ELb1ELb0ELb1ELb0ELb0EEENS1_21CollectiveEpilogueFwdINS6_IJSA_NS7_ILi256EEESB_EEES9_SE_SG_Li256ELb1ELb1ELb0ELb0EEENS1_36VarlenDynamicPersistentTileSchedulerILi128ELi96ELi256ELi128ELb0ELb1ELb1ELb0ELb1ELb1EEEEEEEEEvNT_6ParamsE,"ax",@progbits
	.align	128
.text._ZN7cutlass13device_kernelIN5flash11enable_sm90INS1_16FlashAttnFwdSm90INS1_25CollectiveMainloopFwdSm90ILi2EN4cute5tupleIJNS5_1CILi1EEES8_S8_EEENS6_IJNS7_ILi128EEENS7_ILi96EEENS7_ILi64EEEEEELi256ENS_10bfloat16_tEfNS_4arch4Sm90ELb0ELb0ELb0ELb1ELb1ELb0ELb0ELb1ELb0ELb1ELb0ELb0EEENS1_21CollectiveEpilogueFwdINS6_IJSA_NS7_ILi256EEESB_EEES9_SE_SG_Li256ELb1ELb1ELb0ELb0EEENS1_36VarlenDynamicPersistentTileSchedulerILi128ELi96ELi256ELi128ELb0ELb1ELb1ELb0ELb1ELb1EEEEEEEEEvNT_6ParamsE:
        .type           _ZN7cutlass13device_kernelIN5flash11enable_sm90INS1_16FlashAttnFwdSm90INS1_25CollectiveMainloopFwdSm90ILi2EN4cute5tupleIJNS5_1CILi1EEES8_S8_EEENS6_IJNS7_ILi128EEENS7_ILi96EEENS7_ILi64EEEEEELi256ENS_10bfloat16_tEfNS_4arch4Sm90ELb0ELb0ELb0ELb1ELb1ELb0ELb0ELb1ELb0ELb1ELb0ELb0EEENS1_21CollectiveEpilogueFwdINS6_IJSA_NS7_ILi256EEESB_EEES9_SE_SG_Li256ELb1ELb1ELb0ELb0EEENS1_36VarlenDynamicPersistentTileSchedulerILi128ELi96ELi256ELi128ELb0ELb1ELb1ELb0ELb1ELb1EEEEEEEEEvNT_6ParamsE,@function
        .size           _ZN7cutlass13device_kernelIN5flash11enable_sm90INS1_16FlashAttnFwdSm90INS1_25CollectiveMainloopFwdSm90ILi2EN4cute5tupleIJNS5_1CILi1EEES8_S8_EEENS6_IJNS7_ILi128EEENS7_ILi96EEENS7_ILi64EEEEEELi256ENS_10bfloat16_tEfNS_4arch4Sm90ELb0ELb0ELb0ELb1ELb1ELb0ELb0ELb1ELb0ELb1ELb0ELb0EEENS1_21CollectiveEpilogueFwdINS6_IJSA_NS7_ILi256EEESB_EEES9_SE_SG_Li256ELb1ELb1ELb0ELb0EEENS1_36VarlenDynamicPersistentTileSchedulerILi128ELi96ELi256ELi128ELb0ELb1ELb1ELb0ELb1ELb1EEEEEEEEEvNT_6ParamsE,(.L_x_15553 - _ZN7cutlass13device_kernelIN5flash11enable_sm90INS1_16FlashAttnFwdSm90INS1_25CollectiveMainloopFwdSm90ILi2EN4cute5tupleIJNS5_1CILi1EEES8_S8_EEENS6_IJNS7_ILi128EEENS7_ILi96EEENS7_ILi64EEEEEELi256ENS_10bfloat16_tEfNS_4arch4Sm90ELb0ELb0ELb0ELb1ELb1ELb0ELb0ELb1ELb0ELb1ELb0ELb0EEENS1_21CollectiveEpilogueFwdINS6_IJSA_NS7_ILi256EEESB_EEES9_SE_SG_Li256ELb1ELb1ELb0ELb0EEENS1_36VarlenDynamicPersistentTileSchedulerILi128ELi96ELi256ELi128ELb0ELb1ELb1ELb0ELb1ELb1EEEEEEEEEvNT_6ParamsE)
        .other          _ZN7cutlass13device_kernelIN5flash11enable_sm90INS1_16FlashAttnFwdSm90INS1_25CollectiveMainloopFwdSm90ILi2EN4cute5tupleIJNS5_1CILi1EEES8_S8_EEENS6_IJNS7_ILi128EEENS7_ILi96EEENS7_ILi64EEEEEELi256ENS_10bfloat16_tEfNS_4arch4Sm90ELb0ELb0ELb0ELb1ELb1ELb0ELb0ELb1ELb0ELb1ELb0ELb0EEENS1_21CollectiveEpilogueFwdINS6_IJSA_NS7_ILi256EEESB_EEES9_SE_SG_Li256ELb1ELb1ELb0ELb0EEENS1_36VarlenDynamicPersistentTileSchedulerILi128ELi96ELi256ELi128ELb0ELb1ELb1ELb0ELb1ELb1EEEEEEEEEvNT_6ParamsE,@"STO_CUDA_ENTRY STV_DEFAULT"
_ZN7cutlass13device_kernelIN5flash11enable_sm90INS1_16FlashAttnFwdSm90INS1_25CollectiveMainloopFwdSm90ILi2EN4cute5tupleIJNS5_1CILi1EEES8_S8_EEENS6_IJNS7_ILi128EEENS7_ILi96EEENS7_ILi64EEEEEELi256ENS_10bfloat16_tEfNS_4arch4Sm90ELb0ELb0ELb0ELb1ELb1ELb0ELb0ELb1ELb0ELb1ELb0ELb0EEENS1_21CollectiveEpilogueFwdINS6_IJSA_NS7_ILi256EEESB_EEES9_SE_SG_Li256ELb1ELb1ELb0ELb0EEENS1_36VarlenDynamicPersistentTileSchedulerILi128ELi96ELi256ELi128ELb0ELb1ELb1ELb0ELb1ELb1EEEEEEEEEvNT_6ParamsE:
        /* <DEDUP_REMOVED lines=45> */
.L_x_9415:
        /* <DEDUP_REMOVED lines=22> */
.L_x_9416:
        /* <DEDUP_REMOVED lines=18> */
.L_x_9417:
        /* <DEDUP_REMOVED lines=22> */
.L_x_9418:
        /* <DEDUP_REMOVED lines=23> */
.L_x_9419:
        /* <DEDUP_REMOVED lines=8> */
.L_x_9421:
[----:B------:R-:W-:-:S08]  /*08a0*/  NOP ;  /* 0x0000000000007918 */ /* 0x000fd00000000000 */
[----:B------:R-:W0:Y:S02]  /*08b0*/  USETMAXREG.TRY_ALLOC.CTAPOOL UP0, 0xe8 ;  /* 0x000000e8000079c8 */ /* 0x000e240008000600 */
[----:B0-----:R-:W-:-:S13]  /*08c0*/  PLOP3.LUT P0, PT, PT, PT, UP0, 0x80, 0x0 ;  /* 0x000000000000781c */ /* 0x001fda0003f0f008 */
[----:B------:R-:W-:Y:S05]  /*08d0*/  @!P0 BRA `(.L_x_9421) ;  /* 0xfffffffc00f08947 */ /* 0x000fea000383ffff */
[----:B------:R-:W0:Y:S01]  /*08e0*/  S2R R0, SR_TID.X ;  /* 0x0000000000007919 */ /* 0x000e220000002100 */
[----:B------:R-:W1:Y:S01]  /*08f0*/  S2UR UR5, SR_CgaCtaId ;  /* 0x00000000000579c3 */ /* 0x000e620000008800 */
[----:B------:R-:W-:-:S07]  /*0900*/  UMOV UR4, 0x400 ;  /* 0x0000040000047882 */ /* 0x000fce0000000000 */
[----:B------:R-:W-:Y:S06]  /*0910*/  BAR.ARV 0x8, 0x180 ;  /* 0x0206000000007b1d */ /* 0x000fec0000002000 */
[----:B-1----:R-:W-:Y:S01]  /*0920*/  ULEA UR4, UR5, UR4, 0x18 ;  /* 0x0000000405047291 */ /* 0x002fe2000f8ec03f */
[----:B0-----:R-:W-:-:S04]  /*0930*/  SHF.R.U32.HI R0, RZ, 0x7, R0 ;  /* 0x00000007ff007819 */ /* 0x001fc80000011600 */
[----:B------:R-:W-:-:S13]  /*0940*/  ISETP.NE.AND P0, PT, R0, 0x1, PT ;  /* 0x000000010000780c */ /* 0x000fda0003f05270 */
[----:B------:R-:W-:Y:S08]  /*0950*/  @!P0 BAR.ARV 0x9, 0x100 ;  /* 0x0244000000008b1d */ /* 0x000ff00000002000 */
[----:B------:R-:W-:Y:S06]  /*0960*/  BAR.SYNC.DEFER_BLOCKING 0x5, 0x180 ;  /* 0x0146000000007b1d */ /* 0x000fec0000010000 */
[----:B------:R-:W0:Y:S01]  /*0970*/  LDS.128 R12, [UR4+0x228d0] ;  /* 0x0228d004ff0c7984 */ /* 0x000e220008000c00 */
[----:B------:R-:W-:Y:S01]  /*0980*/  ULDC UR4, c[0x0][0xc3c] ;  /* 0x00030f0000047ab9 */ /* 0x000fe20000000800 */
[----:B------:R-:W-:Y:S06]  /*0990*/  BAR.ARV 0x4, 0x180 ;  /* 0x0106000000007b1d */ /* 0x000fec0000002000 */
[----:B0-----:R-:W-:-:S13]  /*09a0*/  ISETP.GE.AND P0, PT, R15, UR4, PT ;  /* 0x000000040f007c0c */ /* 0x001fda000bf06270 */
[----:B------:R-:W-:Y:S05]  /*09b0*/  @P0 EXIT ;  /* 0x000000000000094d */ /* 0x000fea0003800000 */
[----:B------:R-:W0:Y:S01]  /*09c0*/  S2R R0, SR_TID.X ;  /* 0x0000000000007919 */ /* 0x000e220000002100 */
[----:B------:R-:W-:Y:S01]  /*09d0*/  R2UR UR5, R13 ;  /* 0x000000000d0572ca */ /* 0x000fe200000e0000 */
[----:B------:R-:W-:Y:S01]  /*09e0*/  ULOP3.LUT UR48, UR37, 0x1, URZ, 0xfc, !UPT ;  /* 0x0000000125307892 */ /* 0x000fe2000f8efc3f */
[----:B------:R-:W-:Y:S01]  /*09f0*/  R2UR UR6, R14 ;  /* 0x000000000e0672ca */ /* 0x000fe200000e0000 */
[----:B------:R-:W-:Y:S01]  /*0a00*/  UMOV UR47, URZ ;  /* 0x0000003f002f7c82 */ /* 0x000fe20008000000 */
[----:B------:R-:W-:Y:S01]  /*0a10*/  UMOV UR46, URZ ;  /* 0x0000003f002e7c82 */ /* 0x000fe20008000000 */
[----:B------:R-:W-:Y:S01]  /*0a20*/  UMOV UR36, URZ ;  /* 0x0000003f00247c82 */ /* 0x000fe20008000000 */
[----:B0-----:R-:W-:-:S05]  /*0a30*/  VIADD R209, R0, 0xffffff80 ;  /* 0xffffff8000d17836 */ /* 0x001fca0000000000 */
[----:B------:R-:W-:-:S04]  /*0a40*/  SHF.R.S32.HI R0, RZ, 0x1f, R209 ;  /* 0x0000001fff007819 */ /* 0x000fc800000114d1 */
[CC--:B------:R-:W-:Y:S02]  /*0a50*/  LEA.HI R3, R0.reuse, R209.reuse, RZ, 0x7 ;  /* 0x000000d100037211 */ /* 0x0c0fe400078f38ff */
[-C--:B------:R-:W-:Y:S02]  /*0a60*/  LEA.HI R4, R0, R209.reuse, RZ, 0x5 ;  /* 0x000000d100047211 */ /* 0x080fe400078f28ff */
[----:B------:R-:W-:Y:S02]  /*0a70*/  LOP3.LUT R2, R3, 0xffffff80, RZ, 0xc0, !PT ;  /* 0xffffff8003027812 */ /* 0x000fe400078ec0ff */
[----:B------:R-:W-:Y:S01]  /*0a80*/  SHF.R.S32.HI R200, RZ, 0x7, R3 ;  /* 0x00000007ffc87819 */ /* 0x000fe20000011403 */
[----:B------:R-:W-:Y:S02]  /*0a90*/  IMAD.SHL.U32 R6, R4, 0x20, RZ ;  /* 0x0000002004067824 */ /* 0x000fe400078e00ff */
        /* <DEDUP_REMOVED lines=15> */
[----:B------:R-:W-:Y:S01]  /*0b90*/  LEA.HI R11, R11, R10, RZ, 0x3 ;  /* 0x0000000a0b0b7211 */ /* 0x000fe200078f18ff */
[----:B------:R-:W-:Y:S01]  /*0ba0*/  IMAD.IADD R6, R209, 0x1, -R6 ;  /* 0x00000001d1067824 */ /* 0x000fe200078e0a06 */
[----:B------:R-:W-:-:S02]  /*0bb0*/  LOP3.LUT R2, R2, 0x1ffffffe, RZ, 0xc0, !PT ;  /* 0x1ffffffe02027812 */ /* 0x000fc400078ec0ff */
[----:B------:R-:W-:Y:S02]  /*0bc0*/  LOP3.LUT R4, R0, 0xfffffff8, RZ, 0xc0, !PT ;  /* 0xfffffff800047812 */ /* 0x000fe400078ec0ff */
        /* <DEDUP_REMOVED lines=25> */
[----:B------:R-:W-:-:S02]  /*0d60*/  IMAD.MOV.U32 R7, RZ, RZ, R15 ;  /* 0x000000ffff077224 */ /* 0x000fc400078e000f */
[----:B------:R-:W-:Y:S02]  /*0d70*/  IMAD.IADD R202, R23, 0x1, -R202 ;  /* 0x0000000117ca7824 */ /* 0x000fe400078e0aca */
[----:B------:R-:W-:-:S07]  /*0d80*/  IMAD R203, R6, 0x8, R201 ;  /* 0x0000000806cb7824 */ /* 0x000fce00078e02c9 */
.L_x_9467:
[----:B012---:R-:W0:Y:S01]  /*0d90*/  LDC.64 R4, c[0x0][0xc88] ;  /* 0x00032200ff047b82 */ /* 0x007e220000000a00 */
[----:B------:R-:W-:Y:S01]  /*0da0*/  ULDC.64 UR8, c[0x0][0xa28] ;  /* 0x00028a0000087ab9 */ /* 0x000fe20000000a00 */
[----:B------:R-:W-:Y:S01]  /*0db0*/  ULDC.64 UR10, c[0x0][0xa20] ;  /* 0x00028800000a7ab9 */ /* 0x000fe20000000a00 */
[----:B------:R-:W-:Y:S01]  /*0dc0*/  ULDC UR4, c[0x0][0x424] ;  /* 0x0001090000047ab9 */ /* 0x000fe20000000800 */
[----:B0-----:R-:W-:-:S06]  /*0dd0*/  IMAD.WIDE R4, R7, 0x4, R4 ;  /* 0x0000000407047825 */ /* 0x001fcc00078e0204 */
        /* <DEDUP_REMOVED lines=14> */
[----:B----4-:R-:W-:-:S02]  /*0ec0*/  IMAD.U32 R6, RZ, RZ, UR10 ;  /* 0x0000000aff067e24 */ /* 0x010fc4000f8e00ff */
[----:B------:R-:W-:Y:S01]  /*0ed0*/  IMAD.U32 R5, RZ, RZ, UR9 ;  /* 0x00000009ff057e24 */ /* 0x000fe2000f8e00ff */
[----:B------:R-:W-:Y:S01]  /*0ee0*/  ULDC.64 UR8, c[0x0][0x418] ;  /* 0x0001060000087ab9 */ /* 0x000fe20000000a00 */
[----:B------:R-:W-:-:S03]  /*0ef0*/  IMAD.U32 R7, RZ, RZ, UR11 ;  /* 0x0000000bff077e24 */ /* 0x000fc6000f8e00ff */
[----:B------:R-:W2:Y:S04]  /*0f00*/  @P0 LDG.E R4, desc[UR50][R4.64] ;  /* 0x0000003204040981 */ /* 0x000ea8000c1e1900 */
[----:B---3--:R-:W3:Y:S01]  /*0f10*/  @P1 LDG.E R6, desc[UR50][R6.64] ;  /* 0x0000003206061981 */ /* 0x008ee2000c1e1900 */
        /* <DEDUP_REMOVED lines=10> */
[----:B------:R-:W-:-:S02]  /*0fc0*/  CS2R R148, SRZ ;  /* 0x0000000000947805 */ /* 0x000fc4000001ff00 */
[----:B------:R-:W-:Y:S01]  /*0fd0*/  CS2R R146, SRZ ;  /* 0x0000000000927805 */ /* 0x000fe2000001ff00 */
[----:B------:R-:W-:Y:S01]  /*0fe0*/  UIMAD UR4, UR4, UR5, URZ ;  /* 0x00000005040472a4 */ /* 0x000fe2000f8e023f */
        /* <DEDUP_REMOVED lines=55> */
[----:B------:R-:W-:Y:S02]  /*1360*/  PLOP3.LUT P0, PT, PT, PT, PT, 0x80, 0x0 ;  /* 0x000000000000781c */ /* 0x000fe40003f0f070 */
        /* <DEDUP_REMOVED lines=15> */
.L_x_9422:
[----:B------:R-:W-:Y:S01]  /*1460*/  UIADD3 UR42, -UR42, UR4, URZ ;  /* 0x000000042a2a7290 */ /* 0x000fe2000fffe13f */
[----:B------:R-:W-:Y:S01]  /*1470*/  IMAD.MOV.U32 R40, RZ, RZ, RZ ;  /* 0x000000ffff287224 */ /* 0x000fe200078e00ff */
[----:B------:R-:W-:Y:S02]  /*1480*/  MOV R161, RZ ;  /* 0x000000ff00a17202 */ /* 0x000fe40000000f00 */
[----:B------:R-:W-:Y:S01]  /*1490*/  CS2R R34, SRZ ;  /* 0x0000000000227805 */ /* 0x000fe2000001ff00 */
[----:B------:R-:W-:Y:S01]  /*14a0*/  UISETP.GE.AND UP0, UPT, UR42, 0x1, UPT ;  /* 0x000000012a00788c */ /* 0x000fe2000bf06270 */
[----:B------:R-:W-:Y:S01]  /*14b0*/  CS2R R36, SRZ ;  /* 0x0000000000247805 */ /* 0x000fe2000001ff00 */
[----:B------:R-:W-:Y:S01]  /*14c0*/  UIADD3 UR4, UR42, 0x5f, URZ ;  /* 0x0000005f2a047890 */ /* 0x000fe2000fffe03f */
[----:B------:R-:W-:Y:S01]  /*14d0*/  IMAD.MOV.U32 R162, RZ, RZ, RZ ;  /* 0x000000ffffa27224 */ /* 0x000fe200078e00ff */
[----:B------:R-:W-:Y:S01]  /*14e0*/  CS2R R32, SRZ ;  /* 0x0000000000207805 */ /* 0x000fe2000001ff00 */
[----:B------:R-:W-:Y:S01]  /*14f0*/  IMAD.MOV.U32 R10, RZ, RZ, RZ ;  /* 0x000000ffff0a7224 */ /* 0x000fe200078e00ff */
[----:B------:R-:W-:Y:S01]  /*1500*/  PLOP3.LUT P1, PT, PT, PT, UP0, 0x80, 0x0 ;  /* 0x000000000000781c */ /* 0x000fe20003f2f008 */
[----:B------:R-:W-:Y:S01]  /*1510*/  UIMAD.WIDE UR4, UR4, 0x2aaaaaab, URZ ;  /* 0x2aaaaaab040478a5 */ /* 0x000fe2000f8e023f */
[----:B------:R-:W-:-:S02]  /*1520*/  CS2R R26, SRZ ;  /* 0x00000000001a7805 */ /* 0x000fc4000001ff00 */
[----:B------:R-:W-:Y:S01]  /*1530*/  CS2R R28, SRZ ;  /* 0x00000000001c7805 */ /* 0x000fe2000001ff00 */
[----:B------:R-:W-:Y:S01]  /*1540*/  IMAD.MOV.U32 R12, RZ, RZ, RZ ;  /* 0x000000ffff0c7224 */ /* 0x000fe200078e00ff */
[----:B------:R-:W-:Y:S01]  /*1550*/  USHF.R.U32.HI UR43, URZ, 0x1f, UR5 ;  /* 0x0000001f3f2b7899 */ /* 0x000fe20008011605 */
[----:B------:R-:W-:-:S03]  /*1560*/  CS2R R24, SRZ ;  /* 0x0000000000187805 */ /* 0x000fc6000001ff00 */
[----:B------:R-:W-:-:S03]  /*1570*/  ULEA.HI.SX32 UR43, UR5, UR43, 0x1c ;  /* 0x0000002b052b7291 */ /* 0x000fc6000f8fe23f */
[----:B------:R-:W-:Y:S09]  /*1580*/  @!P1 BRA `(.L_x_9423) ;  /* 0x0000004400149947 */ /* 0x000ff20003800000 */
        /* <DEDUP_REMOVED lines=31> */
.L_x_9424:
[----:B------:R-:W-:Y:S01]  /*1780*/  ULEA.HI UR4, UR47, UR47, URZ, 0x1 ;  /* 0x0000002f2f047291 */ /* 0x000fe2000f8f083f */
[----:B------:R-:W0:Y:S03]  /*1790*/  S2R R20, SR_TID.X ;  /* 0x0000000000147919 */ /* 0x000e260000002100 */
[----:B------:R-:W-:-:S04]  /*17a0*/  ULOP3.LUT UR4, UR4, 0xfffffffe, URZ, 0xc0, !UPT ;  /* 0xfffffffe04047892 */ /* 0x000fc8000f8ec03f */
[----:B------:R-:W-:-:S06]  /*17b0*/  UIADD3 UR4, UR47, -UR4, URZ ;  /* 0x800000042f047290 */ /* 0x000fcc000fffe03f */
[----:B------:R-:W-:-:S05]  /*17c0*/  IMAD.U32 R0, RZ, RZ, UR4 ;  /* 0x00000004ff007e24 */ /* 0x000fca000f8e00ff */
[----:B------:R-:W-:-:S04]  /*17d0*/  SHF.L.U32 R0, R0, 0x1f, RZ ;  /* 0x0000001f00007819 */ /* 0x000fc800000006ff */
[----:B------:R-:W1:Y:S01]  /*17e0*/  SYNCS.PHASECHK.TRANS64.TRYWAIT P0, [UR45+0x22800], R0 ;  /* 0x02280000ff0075a7 */ /* 0x000e62000800016d */
[----:B0-----:R-:W-:-:S05]  /*17f0*/  SHF.R.U32.HI R20, RZ, 0x7, R20 ;  /* 0x00000007ff147819 */ /* 0x001fca0000011614 */
[----:B------:R-:W-:Y:S01]  /*1800*/  VIADD R7, R20, 0x8 ;  /* 0x0000000814077836 */ /* 0x000fe20000000000 */
[----:B-1----:R-:W-:Y:S06]  /*1810*/  @!P0 BRA `(.L_x_9425) ;  /* 0x000000c0008c8947 */ /* 0x002fec0003800000 */
.L_x_9552:
[----:B0-----:R-:W-:Y:S01]  /*1820*/  IMAD.U32 R0, RZ, RZ, UR48 ;  /* 0x00000030ff007e24 */ /* 0x001fe2000f8e00ff */
[----:B------:R-:W-:Y:S05]  /*1830*/  WARPSYNC.ALL ;  /* 0x0000000000007948 */ /* 0x000fea0003800000 */
[----:B------:R0:W-:Y:S01]  /*1840*/  BAR.SYNC.DEFER_BLOCKING R7, 0x100 ;  /* 0x000400070000751d */ /* 0x0001e20000010000 */
[----:B------:R-:W-:-:S13]  /*1850*/  ISETP.NE.AND P0, PT, R0, 0x3, PT ;  /* 0x000000030000780c */ /* 0x000fda0003f05270 */
[----:B0-----:R-:W-:Y:S05]  /*1860*/  @!P0 BRA `(.L_x_9426) ;  /* 0x0000000000048947 */ /* 0x001fea0003800000 */
[----:B------:R-:W-:Y:S01]  /*1870*/  BPT.TRAP 0x1 ;  /* 0x000000040000795c */ /* 0x000fe20000300000 */
.L_x_9426:
[----:B------:R-:W-:Y:S01]  /*1880*/  ULEA UR22, UR36, UR45, 0x3 ;  /* 0x0000002d24167291 */ /* 0x000fe2000f8e183f */
[----:B------:R-:W-:-:S05]  /*1890*/  IMAD.U32 R8, RZ, RZ, UR46 ;  /* 0x0000002eff087e24 */ /* 0x000fca000f8e00ff */
[----:B------:R-:W-:-:S04]  /*18a0*/  SHF.L.U32 R8, R8, 0x1f, RZ ;  /* 0x0000001f08087819 */ /* 0x000fc800000006ff */
[----:B------:R0:W1:Y:S01]  /*18b0*/  SYNCS.PHASECHK.TRANS64.TRYWAIT P1, [UR22+0x22830], R8 ;  /* 0x02283008ff0075a7 */ /* 0x0000620008020156 */
[----:B------:R-:W-:Y:S05]  /*18c0*/  @!P0 BRA `(.L_x_9427) ;  /* 0x0000000000048947 */ /* 0x000fea0003800000 */
[----:B------:R-:W-:Y:S01]  /*18d0*/  BPT.TRAP 0x1 ;  /* 0x000000040000795c */ /* 0x000fe20000300000 */
.L_x_9427:
[----:B-1----:R-:W-:Y:S05]  /*18e0*/  @P1 BRA `(.L_x_9428) ;  /* 0x0000000000081947 */ /* 0x002fea0003800000 */
[----:B------:R-:W1:Y:S02]  /*18f0*/  SYNCS.PHASECHK.TRANS64.TRYWAIT P1, [UR22+0x22830], R8 ;  /* 0x02283008ff0075a7 */ /* 0x000e640008020156 */
[----:B-1----:R-:W-:Y:S05]  /*1900*/  @!P1 BRA `(.L_x_9429) ;  /* 0x000000c000689947 */ /* 0x002fea0003800000 */
.L_x_9428:
        /* <DEDUP_REMOVED lines=38> */
.L_x_9430:
        /* <DEDUP_REMOVED lines=310> */
.L_x_9431:
[----:B------:R1:W3:Y:S01]  /*2ed0*/  SYNCS.PHASECHK.TRANS64.TRYWAIT P1, [UR22+0x22850], R8 ;  /* 0x02285008ff0075a7 */ /* 0x0002e20008020156 */
[----:B------:R-:W-:Y:S05]  /*2ee0*/  @!P0 BRA `(.L_x_9432) ;  /* 0x0000000000048947 */ /* 0x000fea0003800000 */
[----:B------:R-:W-:Y:S01]  /*2ef0*/  BPT.TRAP 0x1 ;  /* 0x000000040000795c */ /* 0x000fe20000300000 */
.L_x_9432:
[----:B---3--:R-:W-:Y:S05]  /*2f00*/  @P1 BRA `(.L_x_9433) ;  /* 0x0000000000081947 */ /* 0x008fea0003800000 */
[----:B------:R-:W3:Y:S02]  /*2f10*/  SYNCS.PHASECHK.TRANS64.TRYWAIT P1, [UR22+0x22850], R8 ;  /* 0x02285008ff0075a7 */ /* 0x000ee40008020156 */
[----:B---3--:R-:W-:Y:S05]  /*2f20*/  @!P1 BRA `(.L_x_9434) ;  /* 0x000000a800f89947 */ /* 0x008fea0003800000 */
.L_x_9433:
        /* <DEDUP_REMOVED lines=43> */
.L_x_9435:
[----:B------:R-:W4:Y:S01]  /*31e0*/  S2UR UR6, SR_CgaCtaId ;  /* 0x00000000000679c3 */ /* 0x000f220000008800 */
[----:B------:R-:W-:Y:S02]  /*31f0*/  UISETP.GE.AND UP0, UPT, UR42, 0x61, UPT ;  /* 0x000000612a00788c */ /* 0x000fe4000bf06270 */
[----:B------:R-:W-:-:S04]  /*3200*/  UIADD3 UR22, UR22, 0x22860, URZ ;  /* 0x0002286016167890 */ /* 0x000fc8000fffe03f */
[----:B------:R-:W-:Y:S01]  /*3210*/  PLOP3.LUT P1, PT, PT, PT, UP0, 0x80, 0x0 ;  /* 0x000000000000781c */ /* 0x000fe20003f2f008 */
[----:B----4-:R-:W-:-:S09]  /*3220*/  UPRMT UR22, UR6, 0x654, UR22 ;  /* 0x0000065406167896 */ /* 0x010fd20008000016 */
[----:B------:R-:W-:Y:S03]  /*3230*/  SYNCS.ARRIVE.TRANS64.RED.A1T0 RZ, [UR22], RZ ;  /* 0x000000ffffff79a7 */ /* 0x000fe60008100416 */
[----:B------:R-:W-:Y:S05]  /*3240*/  @!P1 BRA `(.L_x_9436) ;  /* 0x0000001c00589947 */ /* 0x000fea0003800000 */
[----:B------:R-:W-:Y:S01]  /*3250*/  IMAD.MOV.U32 R213, RZ, RZ, R4 ;  /* 0x000000ffffd57224 */ /* 0x000fe200078e0004 */
[----:B------:R-:W-:Y:S01]  /*3260*/  UIADD3 UR43, UR43, -0x2, URZ ;  /* 0xfffffffe2b2b7890 */ /* 0x000fe2000fffe03f */
[----:B------:R-:W-:Y:S01]  /*3270*/  IMAD.MOV.U32 R7, RZ, RZ, R3 ;  /* 0x000000ffff077224 */ /* 0x000fe200078e0003 */
[----:B------:R-:W-:-:S10]  /*3280*/  ULDC UR22, c[0x0][0x988] ;  /* 0x0002620000167ab9 */ /* 0x000fd40000000800 */
.L_x_9447:
        /* <DEDUP_REMOVED lines=8> */
[----:B-1----:R-:W-:Y:S11]  /*3310*/  @!P0 BRA `(.L_x_9437) ;  /* 0x0000000000048947 */ /* 0x002ff60003800000 */
[----:B------:R-:W-:Y:S01]  /*3320*/  BPT.TRAP 0x1 ;  /* 0x000000040000795c */ /* 0x000fe20000300000 */
.L_x_9437:
[----:B------:R-:W2:Y:S01]  /*3330*/  S2UR UR23, SR_CgaCtaId ;  /* 0x00000000001779c3 */ /* 0x000ea20000008800 */
[----:B------:R-:W-:Y:S01]  /*3340*/  UMOV UR6, 0x400 ;  /* 0x0000040000067882 */ /* 0x000fe20000000000 */
[----:B01-3--:R-:W-:-:S05]  /*3350*/  IMAD.U32 R8, RZ, RZ, UR46 ;  /* 0x0000002eff087e24 */ /* 0x00bfca000f8e00ff */
[----:B------:R-:W-:Y:S01]  /*3360*/  SHF.L.U32 R8, R8, 0x1f, RZ ;  /* 0x0000001f08087819 */ /* 0x000fe200000006ff */
[----:B--2---:R-:W-:-:S04]  /*3370*/  ULEA UR6, UR23, UR6, 0x18 ;  /* 0x0000000617067291 */ /* 0x004fc8000f8ec03f */
[----:B------:R-:W-:-:S09]  /*3380*/  ULEA UR24, UR36, UR6, 0x3 ;  /* 0x0000000624187291 */ /* 0x000fd2000f8e183f */
[----:B------:R0:W1:Y:S01]  /*3390*/  SYNCS.PHASECHK.TRANS64.TRYWAIT P2, [UR24+0x22830], R8 ;  /* 0x02283008ff0075a7 */ /* 0x0000620008040158 */
[----:B------:R-:W-:Y:S05]  /*33a0*/  @!P0 BRA `(.L_x_9438) ;  /* 0x0000000000048947 */ /* 0x000fea0003800000 */
[----:B------:R-:W-:Y:S01]  /*33b0*/  BPT.TRAP 0x1 ;  /* 0x000000040000795c */ /* 0x000fe20000300000 */
.L_x_9438:
[----:B-1----:R-:W-:Y:S05]  /*33c0*/  @P2 BRA `(.L_x_9439) ;  /* 0x0000000000082947 */ /* 0x002fea0003800000 */
[----:B------:R-:W1:Y:S02]  /*33d0*/  SYNCS.PHASECHK.TRANS64.TRYWAIT P2, [UR24+0x22830], R8 ;  /* 0x02283008ff0075a7 */ /* 0x000e640008040158 */
[----:B-1----:R-:W-:Y:S05]  /*33e0*/  @!P2 BRA `(.L_x_9440) ;  /* 0x000000a400e0a947 */ /* 0x002fea0003800000 */
.L_x_9439:
[----:B------:R-:W-:Y:S01]  /*33f0*/  UIMAD UR6, UR36, 0x300, UR20 ;  /* 0x00000300240678a4 */ /* 0x000fe2000f8e0214 */
[----:B------:R-:W-:Y:S01]  /*3400*/  WARPGROUP.ARRIVE ;  /* 0x00000000000079c5 */ /* 0x000fe20000000000 */
[----:B------:R-:W-:Y:S01]  /*3410*/  UMOV UR7, 0x40000040 ;  /* 0x4000004000077882 */ /* 0x000fe20000000000 */
[----:B------:R-:W-:Y:S01]  /*3420*/  UMOV UR11, 0x40000040 ;  /* 0x40000040000b7882 */ /* 0x000fe20000000000 */
[----:B------:R-:W-:-:S03]  /*3430*/  UIADD3 UR10, UR6, 0x2, URZ ;  /* 0x00000002060a7890 */ /* 0x000fc6000fffe03f */
[----:B------:R-:W2:Y:S01]  /*3440*/  S2R R0, SR_TID.X ;  /* 0x0000000000007919 */ /* 0x000ea20000002100 */
[----:B------:R-:W-:Y:S01]  /*3450*/  UIADD3 UR14, UR6, 0x4, URZ ;  /* 0x00000004060e7890 */ /* 0x000fe2000fffe03f */
[----:B------:R-:W-:Y:S01]  /*3460*/  UMOV UR15, 0x40000040 ;  /* 0x40000040000f7882 */ /* 0x000fe20000000000 */
[----:B------:R-:W-:Y:S01]  /*3470*/  HGMMA.64x96x16.F32.BF16 R152, gdesc[UR4], RZ, !UPT, gsb0 ;  /* 0x01600000049879f0 */ /* 0x000fe2000c0018ff */
[----:B------:R-:W-:Y:S01]  /*3480*/  UIADD3 UR18, UR6, 0x6, URZ ;  /* 0x0000000606127890 */ /* 0x000fe2000fffe03f */
        /* <DEDUP_REMOVED lines=16> */
.L_x_9441:
[----:B------:R-:W-:Y:S01]  /*3590*/  FMNMX.FTZ R4, R152, R7, !PT ;  /* 0x0000000798047209 */ /* 0x000fe20007810000 */
[----:B------:R-:W-:Y:S01]  /*35a0*/  UMOV UR10, UR22 ;  /* 0x00000016000a7c82 */ /* 0x000fe20008000000 */
[----:B------:R-:W-:Y:S02]  /*35b0*/  UIADD3 UR6, UR24, 0x22840, URZ ;  /* 0x0002284018067890 */ /* 0x000fe4000fffe03f */
[----:B-1----:R-:W-:Y:S02]  /*35c0*/  FMNMX.FTZ R3, R153, R4, !PT ;  /* 0x0000000499037209 */ /* 0x002fe40007810000 */
        /* <DEDUP_REMOVED lines=24> */
[----:B------:R-:W1:Y:S02]  /*3750*/  SHFL.BFLY PT, R4, R9, 0x2, 0x1f ;  /* 0x0c401f0009047f89 */ /* 0x000e6400000e0000 */
[----:B-1----:R-:W-:-:S05]  /*3760*/  FMNMX.FTZ R10, R9, R4, !PT ;  /* 0x00000004090a7209 */ /* 0x002fca0007810000 */
[----:B------:R-:W1:Y:S02]  /*3770*/  SHFL.BFLY PT, R3, R10, 0x1, 0x1f ;  /* 0x0c201f000a037f89 */ /* 0x000e6400000e0000 */
[----:B-1----:R-:W-:-:S05]  /*3780*/  FMNMX.FTZ R3, R10, R3, !PT ;  /* 0x000000030a037209 */ /* 0x002fca0007810000 */
        /* <DEDUP_REMOVED lines=34> */
[----:B------:R-:W-:Y:S01]  /*39b0*/  FFMA.FTZ R176, R197, UR10, -R20 ;  /* 0x0000000ac5b07c23 */ /* 0x000fe20008010814 */
[----:B------:R-:W-:Y:S01]  /*39c0*/  FMNMX.FTZ R4, R170, R9, !PT ;  /* 0x00000009aa047209 */ /* 0x000fe20007810000 */
[----:B------:R-:W1:Y:S03]  /*39d0*/  MUFU.EX2 R7, R7 ;  /* 0x0000000700077308 */ /* 0x000e660000000800 */
[----:B------:R-:W-:-:S04]  /*39e0*/  FMNMX.FTZ R9, R171, R4, !PT ;  /* 0x00000004ab097209 */ /* 0x000fc80007810000 */
[----:B------:R-:W-:Y:S01]  /*39f0*/  FMNMX.FTZ R4, R174, R9, !PT ;  /* 0x00000009ae047209 */ /* 0x000fe20007810000 */
[----:B------:R-:W3:Y:S03]  /*3a00*/  MUFU.EX2 R152, R152 ;  /* 0x0000009800987308 */ /* 0x000ee60000000800 */
[----:B------:R-:W-:-:S04]  /*3a10*/  FMNMX.FTZ R9, R175, R4, !PT ;  /* 0x00000004af097209 */ /* 0x000fc80007810000 */
[----:B------:R-:W-:Y:S01]  /*3a20*/  FMNMX.FTZ R4, R178, R9, !PT ;  /* 0x00000009b2047209 */ /* 0x000fe20007810000 */
[----:B------:R-:W4:Y:S01]  /*3a30*/  MUFU.EX2 R153, R153 ;  /* 0x0000009900997308 */ /* 0x000f220000000800 */
[-C--:B-1----:R-:W-:Y:S01]  /*3a40*/  FMUL.FTZ R24, R24, R7.reuse ;  /* 0x0000000718187220 */ /* 0x082fe20000410000 */
[-C--:B------:R-:W-:Y:S01]  /*3a50*/  FMUL.FTZ R25, R25, R7.reuse ;  /* 0x0000000719197220 */ /* 0x080fe20000410000 */
[----:B------:R-:W-:Y:S01]  /*3a60*/  FMNMX.FTZ R9, R179, R4, !PT ;  /* 0x00000004b3097209 */ /* 0x000fe20007810000 */
[-C--:B------:R-:W-:Y:S01]  /*3a70*/  FMUL.FTZ R28, R28, R7.reuse ;  /* 0x000000071c1c7220 */ /* 0x080fe20000410000 */
[-C--:B------:R-:W-:Y:S01]  /*3a80*/  FMUL.FTZ R29, R29, R7.reuse ;  /* 0x000000071d1d7220 */ /* 0x080fe20000410000 */
[----:B------:R-:W-:Y:S01]  /*3a90*/  FMUL.FTZ R32, R32, R7 ;  /* 0x0000000720207220 */ /* 0x000fe20000410000 */
[----:B------:R-:W-:Y:S01]  /*3aa0*/  FMNMX.FTZ R4, R182, R9, !PT ;  /* 0x00000009b6047209 */ /* 0x000fe20007810000 */
[----:B------:R-:W1:Y:S01]  /*3ab0*/  MUFU.EX2 R212, R212 ;  /* 0x000000d400d47308 */ /* 0x000e620000000800 */
[----:B---3--:R-:W-:Y:S01]  /*3ac0*/  FFMA.FTZ R6, R7, R6, R152 ;  /* 0x0000000607067223 */ /* 0x008fe20000010098 */
[-C--:B------:R-:W-:Y:S01]  /*3ad0*/  FMUL.FTZ R33, R33, R7.reuse ;  /* 0x0000000721217220 */ /* 0x080fe20000410000 */
[----:B------:R-:W-:Y:S01]  /*3ae0*/  FMNMX.FTZ R9, R183, R4, !PT ;  /* 0x00000004b7097209 */ /* 0x000fe20007810000 */
[-C--:B------:R-:W-:Y:S01]  /*3af0*/  FMUL.FTZ R36, R36, R7.reuse ;  /* 0x0000000724247220 */ /* 0x080fe20000410000 */
[-C--:B------:R-:W-:Y:S01]  /*3b00*/  FMUL.FTZ R37, R37, R7.reuse ;  /* 0x0000000725257220 */ /* 0x080fe20000410000 */
[----:B------:R-:W-:Y:S01]  /*3b10*/  FMUL.FTZ R40, R40, R7 ;  /* 0x0000000728287220 */ /* 0x000fe20000410000 */
[----:B------:R-:W-:Y:S01]  /*3b20*/  FMNMX.FTZ R4, R186, R9, !PT ;  /* 0x00000009ba047209 */ /* 0x000fe20007810000 */
[----:B------:R-:W3:Y:S01]  /*3b30*/  MUFU.EX2 R157, R157 ;  /* 0x0000009d009d7308 */ /* 0x000ee20000000800 */
[C---:B----4-:R-:W-:Y:S01]  /*3b40*/  FADD.FTZ R181, R153.reuse, R6 ;  /* 0x0000000699b57221 */ /* 0x050fe20000010000 */
[----:B------:R-:W-:Y:S01]  /*3b50*/  F2FP.BF16.F32.PACK_AB R152, R153, R152 ;  /* 0x000000989998723e */ /* 0x000fe200000010ff */
[-C--:B------:R-:W-:Y:S01]  /*3b60*/  FMUL.FTZ R41, R41, R7.reuse ;  /* 0x0000000729297220 */ /* 0x080fe20000410000 */
[----:B------:R-:W-:Y:S01]  /*3b70*/  FMNMX.FTZ R9, R187, R4, !PT ;  /* 0x00000004bb097209 */ /* 0x000fe20007810000 */
[-C--:B------:R-:W-:Y:S01]  /*3b80*/  FMUL.FTZ R44, R44, R7.reuse ;  /* 0x000000072c2c7220 */ /* 0x080fe20000410000 */
[-C--:B------:R-:W-:Y:S01]  /*3b90*/  FMUL.FTZ R45, R45, R7.reuse ;  /* 0x000000072d2d7220 */ /* 0x080fe20000410000 */
[----:B------:R-:W-:Y:S01]  /*3ba0*/  FMUL.FTZ R48, R48, R7 ;  /* 0x0000000730307220 */ /* 0x000fe20000410000 */
[----:B------:R-:W-:Y:S01]  /*3bb0*/  FMNMX.FTZ R4, R190, R9, !PT ;  /* 0x00000009be047209 */ /* 0x000fe20007810000 */
[----:B------:R-:W-:Y:S01]  /*3bc0*/  MUFU.EX2 R156, R156 ;  /* 0x0000009c009c7308 */ /* 0x000fe20000000800 */
[-C--:B------:R-:W-:Y:S01]  /*3bd0*/  FMUL.FTZ R49, R49, R7.reuse ;  /* 0x0000000731317220 */ /* 0x080fe20000410000 */
        /* <DEDUP_REMOVED lines=20> */
[-C--:B------:R-:W-:Y:S01]  /*3d20*/  FMUL.FTZ R77, R77, R7.reuse ;  /* 0x000000074d4d7220 */ /* 0x080fe20000410000 */
[-C--:B------:R-:W-:Y:S01]  /*3d30*/  FMUL.FTZ R80, R80, R7.reuse ;  /* 0x0000000750507220 */ /* 0x080fe20000410000 */
[----:B------:R-:W4:Y:S01]  /*3d40*/  SHFL.BFLY PT, R9, R4, 0x2, 0x1f ;  /* 0x0c401f0004097f89 */ /* 0x000f2200000e0000 */
        /* <DEDUP_REMOVED lines=23> */
[----:B----4-:R-:W-:Y:S01]  /*3ec0*/  FMNMX.FTZ R9, R4, R9, !PT ;  /* 0x0000000904097209 */ /* 0x010fe20007810000 */
[----:B------:R-:W-:Y:S01]  /*3ed0*/  MUFU.EX2 R12, R12 ;  /* 0x0000000c000c7308 */ /* 0x000fe20000000800 */
        /* <DEDUP_REMOVED lines=17> */
[----:B------:R-:W-:-:S06]  /*3ff0*/  FMUL.FTZ R149, R149, R7 ;  /* 0x0000000795957220 */ /* 0x000fcc0000410000 */
[----:B------:R-:W-:Y:S01]  /*4000*/  MUFU.EX2 R211, R211 ;  /* 0x000000d300d37308 */ /* 0x000fe20000000800 */
[----:B----4-:R-:W-:-:S07]  /*4010*/  FMNMX.FTZ R4, R9, R4, !PT ;  /* 0x0000000409047209 */ /* 0x010fce0007810000 */
        /* <DEDUP_REMOVED lines=9> */
[----:B------:R-:W4:Y:S01]  /*40b0*/  MUFU.EX2 R20, R20 ;  /* 0x0000001400147308 */ /* 0x000f220000000800 */
[--C-:B------:R-:W-:Y:S01]  /*40c0*/  FFMA.FTZ R162, R167, UR10, -R180.reuse ;  /* 0x0000000aa7a27c23 */ /* 0x100fe200080108b4 */
[--C-:B------:R-:W-:Y:S01]  /*40d0*/  FFMA.FTZ R163, R163, UR10, -R180.reuse ;  /* 0x0000000aa3a37c23 */ /* 0x100fe200080108b4 */
[--C-:B------:R-:W-:Y:S01]  /*40e0*/  FFMA.FTZ R167, R171, UR10, -R180.reuse ;  /* 0x0000000aaba77c23 */ /* 0x100fe200080108b4 */
[--C-:B------:R-:W-:Y:S01]  /*40f0*/  FFMA.FTZ R171, R175, UR10, -R180.reuse ;  /* 0x0000000aafab7c23 */ /* 0x100fe200080108b4 */
[--C-:B------:R-:W-:Y:S01]  /*4100*/  FFMA.FTZ R175, R179, UR10, -R180.reuse ;  /* 0x0000000ab3af7c23 */ /* 0x100fe200080108b4 */
[--C-:B------:R-:W-:Y:S01]  /*4110*/  FFMA.FTZ R159, R166, UR10, -R180.reuse ;  /* 0x0000000aa69f7c23 */ /* 0x100fe200080108b4 */
[--C-:B------:R-:W-:Y:S01]  /*4120*/  FFMA.FTZ R166, R170, UR10, -R180.reuse ;  /* 0x0000000aaaa67c23 */ /* 0x100fe200080108b4 */
[----:B------:R-:W5:Y:S01]  /*4130*/  MUFU.EX2 R161, R161 ;  /* 0x000000a100a17308 */ /* 0x000f620000000800 */
[--C-:B------:R-:W-:Y:S01]  /*4140*/  FFMA.FTZ R170, R174, UR10, -R180.reuse ;  /* 0x0000000aaeaa7c23 */ /* 0x100fe200080108b4 */
[--C-:B------:R-:W-:Y:S01]  /*4150*/  FFMA.FTZ R174, R178, UR10, -R180.reuse ;  /* 0x0000000ab2ae7c23 */ /* 0x100fe200080108b4 */
[----:B-1----:R-:W-:Y:S01]  /*4160*/  FADD.FTZ R178, R212, R181 ;  /* 0x000000b5d4b27221 */ /* 0x002fe20000010000 */
[--C-:B------:R-:W-:Y:S01]  /*4170*/  FFMA.FTZ R182, R182, UR10, -R180.reuse ;  /* 0x0000000ab6b67c23 */ /* 0x100fe200080108b4 */
[--C-:B------:R-:W-:Y:S01]  /*4180*/  FFMA.FTZ R6, R183, UR10, -R180.reuse ;  /* 0x0000000ab7067c23 */ /* 0x100fe200080108b4 */
[----:B------:R-:W-:Y:S01]  /*4190*/  FFMA.FTZ R194, R194, UR10, -R180 ;  /* 0x0000000ac2c27c23 */ /* 0x000fe200080108b4 */
[----:B---3--:R-:W-:Y:S01]  /*41a0*/  FADD.FTZ R181, R157, R178 ;  /* 0x000000b29db57221 */ /* 0x008fe20000010000 */
[----:B------:R-:W1:Y:S01]  /*41b0*/  MUFU.EX2 R184, R184 ;  /* 0x000000b800b87308 */ /* 0x000e620000000800 */
[--C-:B------:R-:W-:Y:S01]  /*41c0*/  FFMA.FTZ R178, R186, UR10, -R180.reuse ;  /* 0x0000000abab27c23 */ /* 0x100fe200080108b4 */
[--C-:B------:R-:W-:Y:S01]  /*41d0*/  FFMA.FTZ R195, R195, UR10, -R180.reuse ;  /* 0x0000000ac3c37c23 */ /* 0x100fe200080108b4 */
[----:B------:R-:W-:Y:S01]  /*41e0*/  FFMA.FTZ R198, R198, UR10, -R180 ;  /* 0x0000000ac6c67c23 */ /* 0x000fe200080108b4 */
[-C--:B----4-:R-:W-:Y:S01]  /*41f0*/  FMUL.FTZ R26, R26, R20.reuse ;  /* 0x000000141a1a7220 */ /* 0x090fe20000410000 */
[-C--:B------:R-:W-:Y:S01]  /*4200*/  FMUL.FTZ R27, R27, R20.reuse ;  /* 0x000000141b1b7220 */ /* 0x080fe20000410000 */
[-C--:B------:R-:W-:Y:S01]  /*4210*/  FMUL.FTZ R30, R30, R20.reuse ;  /* 0x000000141e1e7220 */ /* 0x080fe20000410000 */
[-C--:B------:R-:W-:Y:S01]  /*4220*/  FMUL.FTZ R31, R31, R20.reuse ;  /* 0x000000141f1f7220 */ /* 0x080fe20000410000 */
[----:B------:R-:W3:Y:S01]  /*4230*/  MUFU.EX2 R155, R155 ;  /* 0x0000009b009b7308 */ /* 0x000ee20000000800 */
[----:B-----5:R-:W-:Y:S01]  /*4240*/  FFMA.FTZ R179, R20, R5, R161 ;  /* 0x0000000514b37223 */ /* 0x020fe200000100a1 */
[-C--:B------:R-:W-:Y:S01]  /*4250*/  FMUL.FTZ R34, R34, R20.reuse ;  /* 0x0000001422227220 */ /* 0x080fe20000410000 */
[-C--:B------:R-:W-:Y:S01]  /*4260*/  FMUL.FTZ R35, R35, R20.reuse ;  /* 0x0000001423237220 */ /* 0x080fe20000410000 */
[-C--:B------:R-:W-:Y:S01]  /*4270*/  FMUL.FTZ R38, R38, R20.reuse ;  /* 0x0000001426267220 */ /* 0x080fe20000410000 */
[-C--:B------:R-:W-:Y:S01]  /*4280*/  FMUL.FTZ R39, R39, R20.reuse ;  /* 0x0000001427277220 */ /* 0x080fe20000410000 */
[-C--:B------:R-:W-:Y:S01]  /*4290*/  FMUL.FTZ R42, R42, R20.reuse ;  /* 0x000000142a2a7220 */ /* 0x080fe20000410000 */
[-C--:B------:R-:W-:Y:S01]  /*42a0*/  FMUL.FTZ R43, R43, R20.reuse ;  /* 0x000000142b2b7220 */ /* 0x080fe20000410000 */
[----:B------:R-:W4:Y:S01]  /*42b0*/  MUFU.EX2 R188, R188 ;  /* 0x000000bc00bc7308 */ /* 0x000f220000000800 */
        /* <DEDUP_REMOVED lines=8> */
[----:B---3--:R-:W-:Y:S01]  /*4340*/  FADD.FTZ R179, R155, R154 ;  /* 0x0000009a9bb37221 */ /* 0x008fe20000010000 */
[----:B------:R-:W-:Y:S01]  /*4350*/  FADD.FTZ R154, R156, R181 ;  /* 0x000000b59c9a7221 */ /* 0x000fe20000010000 */
[----:B------:R-:W-:Y:S01]  /*4360*/  FFMA.FTZ R181, R190, UR10, -R180 ;  /* 0x0000000abeb57c23 */ /* 0x000fe200080108b4 */
[C---:B------:R-:W-:Y:S01]  /*4370*/  F2FP.BF16.F32.PACK_AB R156, R15.reuse, R156 ;  /* 0x0000009c0f9c723e */ /* 0x040fe200000010ff */
[-C--:B------:R-:W-:Y:S01]  /*4380*/  FMUL.FTZ R58, R58, R20.reuse ;  /* 0x000000143a3a7220 */ /* 0x080fe20000410000 */
[----:B------:R-:W-:Y:S01]  /*4390*/  FADD.FTZ R154, R15, R154 ;  /* 0x0000009a0f9a7221 */ /* 0x000fe20000010000 */
[-C--:B------:R-:W-:Y:S01]  /*43a0*/  FMUL.FTZ R59, R59, R20.reuse ;  /* 0x000000143b3b7220 */ /* 0x080fe20000410000 */
[----:B------:R-:W3:Y:S01]  /*43b0*/  MUFU.EX2 R163, R163 ;  /* 0x000000a300a37308 */ /* 0x000ee20000000800 */
[C---:B----4-:R-:W-:Y:S01]  /*43c0*/  FADD.FTZ R183, R188.reuse, R179 ;  /* 0x000000b3bcb77221 */ /* 0x050fe20000010000 */
[----:B------:R-:W-:Y:S01]  /*43d0*/  FFMA.FTZ R179, R187, UR10, -R180 ;  /* 0x0000000abbb37c23 */ /* 0x000fe200080108b4 */
[----:B------:R-:W-:Y:S01]  /*43e0*/  F2FP.BF16.F32.PACK_AB R155, R188, R155 ;  /* 0x0000009bbc9b723e */ /* 0x000fe200000010ff */
        /* <DEDUP_REMOVED lines=37> */
[----:B-1----:R-:W-:Y:S01]  /*4640*/  FADD.FTZ R182, R158, R183 ;  /* 0x000000b79eb67221 */ /* 0x002fe20000010000 */
[----:B------:R-:W-:Y:S01]  /*4650*/  FADD.FTZ R183, R13, R154 ;  /* 0x0000009a0db77221 */ /* 0x000fe20000010000 */
[-C--:B------:R-:W-:Y:S01]  /*4660*/  FMUL.FTZ R126, R126, R20.reuse ;  /* 0x000000147e7e7220 */ /* 0x080fe20000410000 */
[----:B------:R-:W-:Y:S01]  /*4670*/  FMUL.FTZ R127, R127, R20 ;  /* 0x000000147f7f7220 */ /* 0x000fe20000410000 */
[----:B---3--:R-:W-:Y:S01]  /*4680*/  FADD.FTZ R186, R163, R182 ;  /* 0x000000b6a3ba7221 */ /* 0x008fe20000010000 */
[----:B------:R-:W-:Y:S01]  /*4690*/  FADD.FTZ R183, R210, R183 ;  /* 0x000000b7d2b77221 */ /* 0x000fe20000010000 */
[----:B------:R-:W-:Y:S01]  /*46a0*/  FFMA.FTZ R182, R191, UR10, -R180 ;  /* 0x0000000abfb67c23 */ /* 0x000fe200080108b4 */
[----:B------:R-:W1:Y:S01]  /*46b0*/  MUFU.EX2 R170, R170 ;  /* 0x000000aa00aa7308 */ /* 0x000e620000000800 */
[----:B----4-:R-:W-:Y:S01]  /*46c0*/  FADD.FTZ R185, R159, R186 ;  /* 0x000000ba9fb97221 */ /* 0x010fe20000010000 */
[----:B------:R-:W-:Y:S01]  /*46d0*/  FADD.FTZ R154, R160, R183 ;  /* 0x000000b7a09a7221 */ /* 0x000fe20000010000 */
[C---:B-----5:R-:W-:Y:S01]  /*46e0*/  F2FP.BF16.F32.PACK_AB R159, R162.reuse, R159 ;  /* 0x0000009fa29f723e */ /* 0x060fe200000010ff */
[----:B------:R-:W-:Y:S01]  /*46f0*/  FFMA.FTZ R180, R199, UR10, -R180 ;  /* 0x0000000ac7b47c23 */ /* 0x000fe200080108b4 */
[----:B------:R-:W-:Y:S01]  /*4700*/  FADD.FTZ R185, R162, R185 ;  /* 0x000000b9a2b97221 */ /* 0x000fe20000010000 */
[----:B------:R-:W-:Y:S01]  /*4710*/  FADD.FTZ R153, R21, R154 ;  /* 0x0000009a15997221 */ /* 0x000fe20000010000 */
[----:B------:R-:W-:Y:S01]  /*4720*/  F2FP.BF16.F32.PACK_AB R154, R157, R212 ;  /* 0x000000d49d9a723e */ /* 0x000fe200000010ff */
[----:B------:R-:W3:Y:S01]  /*4730*/  MUFU.EX2 R171, R171 ;  /* 0x000000ab00ab7308 */ /* 0x000ee20000000800 */
[----:B0-----:R-:W-:Y:S01]  /*4740*/  FADD.FTZ R186, R166, R185 ;  /* 0x000000b9a6ba7221 */ /* 0x001fe20000010000 */
[----:B------:R-:W-:Y:S01]  /*4750*/  F2FP.BF16.F32.PACK_AB R162, R165, R12 ;  /* 0x0000000ca5a2723e */ /* 0x000fe200000010ff */
[----:B------:R-:W-:Y:S01]  /*4760*/  FMUL.FTZ R130, R130, R20 ;  /* 0x0000001482827220 */ /* 0x000fe20000410000 */
[----:B------:R-:W-:Y:S01]  /*4770*/  F2FP.BF16.F32.PACK_AB R160, R21, R160 ;  /* 0x000000a015a0723e */ /* 0x000fe200000010ff */
[----:B--2---:R-:W-:Y:S01]  /*4780*/  FADD.FTZ R183, R167, R186 ;  /* 0x000000baa7b77221 */ /* 0x004fe20000010000 */
[----:B------:R-:W-:Y:S01]  /*4790*/  FADD.FTZ R186, R12, R153 ;  /* 0x000000990cba7221 */ /* 0x000fe20000010000 */
[----:B------:R-:W-:Y:S01]  /*47a0*/  F2FP.BF16.F32.PACK_AB R153, R184, R161 ;  /* 0x000000a1b899723e */ /* 0x000fe200000010ff */
[----:B------:R-:W0:Y:S01]  /*47b0*/  MUFU.EX2 R174, R174 ;  /* 0x000000ae00ae7308 */ /* 0x000e220000000800 */
[----:B-1----:R-:W-:Y:S01]  /*47c0*/  FADD.FTZ R184, R170, R183 ;  /* 0x000000b7aab87221 */ /* 0x002fe20000010000 */
[----:B------:R-:W-:Y:S01]  /*47d0*/  FADD.FTZ R157, R165, R186 ;  /* 0x000000baa59d7221 */ /* 0x000fe20000010000 */
        /* <DEDUP_REMOVED lines=8> */
[----:B------:R-:W-:Y:S01]  /*4860*/  F2FP.BF16.F32.PACK_AB R157, R163, R158 ;  /* 0x0000009ea39d723e */ /* 0x000fe200000010ff */
[----:B------:R-:W-:Y:S01]  /*4870*/  FMUL.FTZ R142, R142, R20 ;  /* 0x000000148e8e7220 */ /* 0x000fe20000410000 */
[----:B------:R-:W-:Y:S01]  /*4880*/  F2FP.BF16.F32.PACK_AB R158, R210, R13 ;  /* 0x0000000dd29e723e */ /* 0x000fe200000010ff */
[----:B------:R-:W-:Y:S01]  /*4890*/  FADD.FTZ R184, R211, R184 ;  /* 0x000000b8d3b87221 */ /* 0x000fe20000010000 */
[----:B------:R-:W-:Y:S01]  /*48a0*/  F2FP.BF16.F32.PACK_AB R163, R171, R170 ;  /* 0x000000aaaba3723e */ /* 0x000fe200000010ff */
[----:B------:R-:W2:Y:S01]  /*48b0*/  MUFU.EX2 R14, R14 ;  /* 0x0000000e000e7308 */ /* 0x000ea20000000800 */
[----:B0-----:R-:W-:Y:S01]  /*48c0*/  FADD.FTZ R186, R174, R161 ;  /* 0x000000a1aeba7221 */ /* 0x001fe20000010000 */
[----:B------:R-:W-:Y:S01]  /*48d0*/  FADD.FTZ R13, R11, R184 ;  /* 0x000000b80b0d7221 */ /* 0x000fe20000010000 */
[----:B------:R-:W-:Y:S01]  /*48e0*/  F2FP.BF16.F32.PACK_AB R161, R167, R166 ;  /* 0x000000a6a7a1723e */ /* 0x000fe200000010ff */
[----:B------:R-:W-:Y:S01]  /*48f0*/  FMUL.FTZ R143, R143, R20 ;  /* 0x000000148f8f7220 */ /* 0x000fe20000410000 */
[----:B------:R-:W-:Y:S01]  /*4900*/  F2FP.BF16.F32.PACK_AB R164, R211, R164 ;  /* 0x000000a4d3a4723e */ /* 0x000fe200000010ff */
        /* <DEDUP_REMOVED lines=22> */
[----:B------:R-:W-:Y:S02]  /*4a70*/  F2FP.BF16.F32.PACK_AB R166, R14, R11 ;  /* 0x0000000b0ea6723e */ /* 0x000fe400000010ff */
[----:B------:R-:W-:-:S04]  /*4a80*/  F2FP.BF16.F32.PACK_AB R169, R179, R178 ;  /* 0x000000b2b3a9723e */ /* 0x000fc800000010ff */
        /* <DEDUP_REMOVED lines=23> */
[----:B--2---:R-:W-:Y:S01]  /*4c00*/  FADD.FTZ R11, R9, R6 ;  /* 0x00000006090b7221 */ /* 0x004fe20000010000 */
[C---:B0-----:R-:W-:Y:S01]  /*4c10*/  FADD.FTZ R5, R175.reuse, R10 ;  /* 0x0000000aaf057221 */ /* 0x041fe20000010000 */
[----:B------:R-:W-:Y:S02]  /*4c20*/  F2FP.BF16.F32.PACK_AB R175, R175, R198 ;  /* 0x000000c6afaf723e */ /* 0x000fe400000010ff */
[C---:B-1----:R-:W-:Y:S01]  /*4c30*/  FADD.FTZ R6, R176.reuse, R11 ;  /* 0x0000000bb0067221 */ /* 0x042fe20000010000 */
[----:B------:R-:W-:Y:S01]  /*4c40*/  F2FP.BF16.F32.PACK_AB R174, R176, R9 ;  /* 0x00000009b0ae723e */ /* 0x000fe200000010ff */
[----:B------:R-:W-:Y:S06]  /*4c50*/  @!P0 BRA `(.L_x_9442) ;  /* 0x0000000000048947 */ /* 0x000fec0003800000 */
[----:B------:R-:W-:Y:S01]  /*4c60*/  BPT.TRAP 0x1 ;  /* 0x000000040000795c */ /* 0x000fe20000300000 */
.L_x_9442:
[----:B------:R0:W1:Y:S01]  /*4c70*/  SYNCS.PHASECHK.TRANS64.TRYWAIT P2, [UR24+0x22850], R8 ;  /* 0x02285008ff0075a7 */ /* 0x0000620008040158 */
[----:B------:R-:W-:Y:S05]  /*4c80*/  @!P0 BRA `(.L_x_9443) ;  /* 0x0000000000048947 */ /* 0x000fea0003800000 */
[----:B------:R-:W-:Y:S01]  /*4c90*/  BPT.TRAP 0x1 ;  /* 0x000000040000795c */ /* 0x000fe20000300000 */
.L_x_9443:
[----:B------:R-:W-:Y:S01]  /*4ca0*/  VIADD R7, R214, 0x8 ;  /* 0x00000008d6077836 */ /* 0x000fe20000000000 */
[----:B-1----:R-:W-:Y:S06]  /*4cb0*/  @P2 BRA `(.L_x_9444) ;  /* 0x0000000000082947 */ /* 0x002fec0003800000 */
[----:B------:R-:W1:Y:S02]  /*4cc0*/  SYNCS.PHASECHK.TRANS64.TRYWAIT P2, [UR24+0x22850], R8 ;  /* 0x02285008ff0075a7 */ /* 0x000e640008040158 */
[----:B-1----:R-:W-:Y:S05]  /*4cd0*/  @!P2 BRA `(.L_x_9445) ;  /* 0x0000008c00bca947 */ /* 0x002fea0003800000 */
.L_x_9444:
        /* <DEDUP_REMOVED lines=37> */
[----:B--2---:R-:W-:Y:S05]  /*4f30*/  @!P0 BRA `(.L_x_9446) ;  /* 0x0000000000048947 */ /* 0x004fea0003800000 */
[----:B------:R-:W-:Y:S01]  /*4f40*/  BPT.TRAP 0x1 ;  /* 0x000000040000795c */ /* 0x000fe20000300000 */
.L_x_9446:
[----:B------:R-:W-:Y:S01]  /*4f50*/  UIADD3 UR24, UR24, 0x22860, URZ ;  /* 0x0002286018187890 */ /* 0x000fe2000fffe03f */
[----:B------:R-:W-:Y:S02]  /*4f60*/  IMAD.MOV.U32 R213, RZ, RZ, R4 ;  /* 0x000000ffffd57224 */ /* 0x000fe400078e0004 */
[----:B------:R-:W-:Y:S01]  /*4f70*/  IMAD.MOV.U32 R7, RZ, RZ, R3 ;  /* 0x000000ffff077224 */ /* 0x000fe200078e0003 */
[----:B------:R-:W-:-:S09]  /*4f80*/  UPRMT UR24, UR23, 0x654, UR24 ;  /* 0x0000065417187896 */ /* 0x000fd20008000018 */
[----:B------:R-:W-:Y:S01]  /*4f90*/  SYNCS.ARRIVE.TRANS64.RED.A1T0 RZ, [UR24], RZ ;  /* 0x000000ffffff79a7 */ /* 0x000fe20008100418 */
[----:B------:R-:W-:Y:S05]  /*4fa0*/  @P1 BRA `(.L_x_9447) ;  /* 0xffffffe000b81947 */ /* 0x000fea000383ffff */
.L_x_9436:
[----:B------:R-:W4:Y:S01]  /*4fb0*/  SHFL.BFLY PT, R7, R6, 0x2, 0x1f ;  /* 0x0c401f0006077f89 */ /* 0x000f2200000e0000 */
[----:B------:R-:W-:Y:S01]  /*4fc0*/  UIADD3 UR36, UR36, 0x1, URZ ;  /* 0x0000000124247890 */ /* 0x000fe2000fffe03f */
[----:B------:R-:W-:Y:S01]  /*4fd0*/  IMAD.U32 R14, RZ, RZ, UR10 ;  /* 0x0000000aff0e7e24 */ /* 0x000fe2000f8e00ff */
[----:B------:R2:W-:Y:S06]  /*4fe0*/  BAR.ARV R0, 0x100 ;  /* 0x000400000000751d */ /* 0x0005ec0000002000 */
[----:B------:R-:W-:Y:S02]  /*4ff0*/  UISETP.NE.AND UP0, UPT, UR36, 0x2, UPT ;  /* 0x000000022400788c */ /* 0x000fe4000bf05270 */
[----:B------:R-:W-:Y:S06]  /*5000*/  BAR.ARV 0x8, 0x180 ;  /* 0x0206000000007b1d */ /* 0x000fec0000002000 */
[----:B--2---:R-:W-:Y:S01]  /*5010*/  IMAD.MOV.U32 R0, RZ, RZ, RZ ;  /* 0x000000ffff007224 */ /* 0x004fe200078e00ff */
[----:B------:R-:W-:Y:S01]  /*5020*/  USEL UR4, URZ, 0x1, UP0 ;  /* 0x000000013f047887 */ /* 0x000fe20008000000 */
[----:B------:R-:W2:Y:S01]  /*5030*/  SHFL.BFLY PT, R10, R5, 0x2, 0x1f ;  /* 0x0c401f00050a7f89 */ /* 0x000ea200000e0000 */
[----:B------:R-:W-:Y:S01]  /*5040*/  PLOP3.LUT P0, PT, PT, PT, PT, 0x8, 0x0 ;  /* 0x000000000000781c */ /* 0x000fe20003f0e170 */
[----:B------:R-:W-:Y:S01]  /*5050*/  UIADD3 UR47, UR47, 0x1, URZ ;  /* 0x000000012f2f7890 */ /* 0x000fe2000fffe03f */
[----:B----4-:R-:W-:Y:S01]  /*5060*/  FADD.FTZ R7, R7, R6 ;  /* 0x0000000607077221 */ /* 0x010fe20000010000 */
[----:B------:R-:W-:Y:S01]  /*5070*/  IMAD.U32 R6, RZ, RZ, UR10 ;  /* 0x0000000aff067e24 */ /* 0x000fe2000f8e00ff */
[----:B------:R-:W-:-:S02]  /*5080*/  USEL UR36, UR36, URZ, UP0 ;  /* 0x0000003f24247287 */ /* 0x000fc40008000000 */
[----:B------:R-:W-:Y:S01]  /*5090*/  ULOP3.LUT UR46, UR46, UR4, URZ, 0x3c, !UPT ;  /* 0x000000042e2e7292 */ /* 0x000fe2000f8e3c3f */
[----:B01-3--:R-:W0:Y:S01]  /*50a0*/  SHFL.BFLY PT, R8, R7, 0x1, 0x1f ;  /* 0x0c201f0007087f89 */ /* 0x00be2200000e0000 */
[----:B--2---:R-:W-:-:S05]  /*50b0*/  FADD.FTZ R10, R10, R5 ;  /* 0x000000050a0a7221 */ /* 0x004fca0000010000 */
[----:B------:R-:W1:Y:S01]  /*50c0*/  SHFL.BFLY PT, R9, R10, 0x1, 0x1f ;  /* 0x0c201f000a097f89 */ /* 0x000e6200000e0000 */
[----:B0-----:R-:W-:Y:S01]  /*50d0*/  FADD.FTZ R11, R7, R8 ;  /* 0x00000008070b7221 */ /* 0x001fe20000010000 */
[----:B------:R-:W-:-:S04]  /*50e0*/  IMAD.MOV.U32 R8, RZ, RZ, RZ ;  /* 0x000000ffff087224 */ /* 0x000fc800078e00ff */
[----:B------:R-:W-:-:S13]  /*50f0*/  FSETP.NE.FTZ.AND P1, PT, R11, RZ, PT ;  /* 0x000000ff0b00720b */ /* 0x000fda0003f35000 */
[----:B------:R-:W0:Y:S01]  /*5100*/  @P1 MUFU.LG2 R5, R11 ;  /* 0x0000000b00051308 */ /* 0x000e220000000c00 */
[----:B------:R-:W-:Y:S01]  /*5110*/  @P1 FMUL.FTZ R6, R6, 0.69314718246459960938 ;  /* 0x3f31721806061820 */ /* 0x000fe20000410000 */
[----:B-1----:R-:W-:Y:S01]  /*5120*/  FADD.FTZ R13, R10, R9 ;  /* 0x000000090a0d7221 */ /* 0x002fe20000010000 */
[----:B------:R-:W-:-:S04]  /*5130*/  IMAD.MOV.U32 R9, RZ, RZ, -0x800000 ;  /* 0xff800000ff097424 */ /* 0x000fc800078e00ff */
[----:B------:R-:W-:Y:S01]  /*5140*/  FSETP.NE.FTZ.AND P2, PT, R13, RZ, PT ;  /* 0x000000ff0d00720b */ /* 0x000fe20003f55000 */
[----:B------:R-:W1:Y:S01]  /*5150*/  @P1 MUFU.RCP R8, R11 ;  /* 0x0000000b00081308 */ /* 0x000e620000001000 */
[----:B0-----:R-:W-:-:S11]  /*5160*/  @P1 FMUL.FTZ R5, R5, 0.69314718246459960938 ;  /* 0x3f31721805051820 */ /* 0x001fd60000410000 */
[----:B------:R-:W0:Y:S01]  /*5170*/  @P2 MUFU.LG2 R7, R13 ;  /* 0x0000000d00072308 */ /* 0x000e220000000c00 */
[----:B------:R-:W-:Y:S01]  /*5180*/  @P2 FMUL.FTZ R14, R14, 0.69314718246459960938 ;  /* 0x3f3172180e0e2820 */ /* 0x000fe20000410000 */
[----:B------:R-:W-:Y:S01]  /*5190*/  @P1 FFMA.FTZ R9, R6, R3, R5 ;  /* 0x0000000306091223 */ /* 0x000fe20000010005 */
[-C--:B-1----:R-:W-:Y:S01]  /*51a0*/  FMUL.FTZ R24, R24, R8.reuse ;  /* 0x0000000818187220 */ /* 0x082fe20000410000 */
[-C--:B------:R-:W-:Y:S01]  /*51b0*/  FMUL.FTZ R25, R25, R8.reuse ;  /* 0x0000000819197220 */ /* 0x080fe20000410000 */
[----:B------:R-:W-:-:S03]  /*51c0*/  FMUL.FTZ R28, R28, R8 ;  /* 0x000000081c1c7220 */ /* 0x000fc60000410000 */
[----:B------:R-:W1:Y:S01]  /*51d0*/  @P2 MUFU.RCP R0, R13 ;  /* 0x0000000d00002308 */ /* 0x000e620000001000 */
        /* <DEDUP_REMOVED lines=15> */
[----:B------:R-:W-:Y:S01]  /*52d0*/  FMUL.FTZ R57, R57, R8 ;  /* 0x0000000839397220 */ /* 0x000fe20000410000 */
[----:B-1----:R-:W-:Y:S01]  /*52e0*/  FMUL.FTZ R152, R75, R0 ;  /* 0x000000004b987220 */ /* 0x002fe20000410000 */
        /* <DEDUP_REMOVED lines=110> */
[----:B------:R-:W-:-:S07]  /*59d0*/  @P2 FFMA.FTZ R8, R14, R4, R7 ;  /* 0x000000040e082223 */ /* 0x000fce0000010007 */
.L_x_9423:
        /* <DEDUP_REMOVED lines=41> */
[C---:B------:R-:W-:Y:S01]  /*5c70*/  IADD3 R179, P4, R114.reuse, 0x60, RZ ;  /* 0x0000006072b37810 */ /* 0x040fe20007f9e0ff */
[--C-:B------:R-:W-:Y:S01]  /*5c80*/  IMAD.X R15, RZ, RZ, R115.reuse, P1 ;  /* 0x000000ffff0f7224 */ /* 0x100fe200008e0673 */
[C---:B------:R-:W-:Y:S01]  /*5c90*/  IADD3 R183, P6, R114.reuse, 0x4020, RZ ;  /* 0x0000402072b77810 */ /* 0x040fe20007fde0ff */
[--C-:B------:R-:W-:Y:S01]  /*5ca0*/  IMAD.X R21, RZ, RZ, R115.reuse, P0 ;  /* 0x000000ffff157224 */ /* 0x100fe200000e0673 */
[C---:B------:R-:W-:Y:S01]  /*5cb0*/  LOP3.LUT R11, R114.reuse, 0x380, RZ, 0xc0, !PT ;  /* 0x00000380720b7812 */ /* 0x040fe200078ec0ff */
[--C-:B------:R-:W-:Y:S01]  /*5cc0*/  IMAD.X R31, RZ, RZ, R115.reuse, P4 ;  /* 0x000000ffff1f7224 */ /* 0x100fe200020e0673 */
[C---:B------:R-:W-:Y:S01]  /*5cd0*/  IADD3 R181, P3, R114.reuse, 0x4000, RZ ;  /* 0x0000400072b57810 */ /* 0x040fe20007f7e0ff */
[----:B------:R-:W-:Y:S01]  /*5ce0*/  IMAD.X R47, RZ, RZ, R115, P6 ;  /* 0x000000ffff2f7224 */ /* 0x000fe200030e0673 */
[----:B------:R-:W-:-:S02]  /*5cf0*/  IADD3 R185, P5, R114, 0x4040, RZ ;  /* 0x0000404072b97810 */ /* 0x000fc40007fbe0ff */
[C---:B------:R-:W-:Y:S02]  /*5d00*/  IADD3 R187, P2, R114.reuse, 0x4060, RZ ;  /* 0x0000406072bb7810 */ /* 0x040fe40007f5e0ff */
[C---:B------:R-:W-:Y:S01]  /*5d10*/  IADD3 R189, P1, R114.reuse, 0x8000, RZ ;  /* 0x0000800072bd7810 */ /* 0x040fe20007f3e0ff */
[--C-:B------:R-:W-:Y:S01]  /*5d20*/  IMAD.X R55, RZ, RZ, R115.reuse, P5 ;  /* 0x000000ffff377224 */ /* 0x100fe200028e0673 */
[----:B------:R-:W-:Y:S01]  /*5d30*/  LOP3.LUT R14, R175, 0x380, RZ, 0xc0, !PT ;  /* 0x00000380af0e7812 */ /* 0x000fe200078ec0ff */
[--C-:B------:R-:W-:Y:S01]  /*5d40*/  IMAD.X R63, RZ, RZ, R115.reuse, P2 ;  /* 0x000000ffff3f7224 */ /* 0x100fe200010e0673 */
[----:B------:R-:W-:Y:S01]  /*5d50*/  LOP3.LUT R20, R177, 0x380, RZ, 0xc0, !PT ;  /* 0x00000380b1147812 */ /* 0x000fe200078ec0ff */
[----:B------:R-:W-:Y:S01]  /*5d60*/  IMAD.X R71, RZ, RZ, R115, P1 ;  /* 0x000000ffff477224 */ /* 0x000fe200008e0673 */
[----:B------:R-:W-:Y:S02]  /*5d70*/  LOP3.LUT R30, R179, 0x380, RZ, 0xc0, !PT ;  /* 0x00000380b31e7812 */ /* 0x000fe400078ec0ff */
[----:B------:R-:W-:-:S02]  /*5d80*/  IADD3 R193, P4, R114, 0x8040, RZ ;  /* 0x0000804072c17810 */ /* 0x000fc40007f9e0ff */
[----:B------:R-:W-:Y:S02]  /*5d90*/  SHF.R.U64 R11, R11, 0x3, RZ ;  /* 0x000000030b0b7819 */ /* 0x000fe400000012ff */
[----:B------:R-:W-:Y:S01]  /*5da0*/  LOP3.LUT R38, R181, 0x380, RZ, 0xc0, !PT ;  /* 0x00000380b5267812 */ /* 0x000fe200078ec0ff */
[--C-:B------:R-:W-:Y:S01]  /*5db0*/  IMAD.X R99, RZ, RZ, R115.reuse, P4 ;  /* 0x000000ffff637224 */ /* 0x100fe200020e0673 */
[C---:B------:R-:W-:Y:S02]  /*5dc0*/  IADD3 R191, P0, R114.reuse, 0x8020, RZ ;  /* 0x0000802072bf7810 */ /* 0x040fe40007f1e0ff */
[----:B------:R-:W-:Y:S02]  /*5dd0*/  IADD3 R197, P6, R114, 0xc000, RZ ;  /* 0x0000c00072c57810 */ /* 0x000fe40007fde0ff */
[----:B------:R-:W-:Y:S01]  /*5de0*/  SHF.R.U64 R14, R14, 0x3, RZ ;  /* 0x000000030e0e7819 */ /* 0x000fe200000012ff */
[--C-:B------:R-:W-:Y:S01]  /*5df0*/  IMAD.X R95, RZ, RZ, R115.reuse, P0 ;  /* 0x000000ffff5f7224 */ /* 0x100fe200000e0673 */
[----:B------:R-:W-:Y:S01]  /*5e00*/  LOP3.LUT R46, R183, 0x380, RZ, 0xc0, !PT ;  /* 0x00000380b72e7812 */ /* 0x000fe200078ec0ff */
[----:B------:R-:W-:Y:S01]  /*5e10*/  IMAD.X R107, RZ, RZ, R115, P6 ;  /* 0x000000ffff6b7224 */ /* 0x000fe200030e0673 */
[----:B------:R-:W-:-:S02]  /*5e20*/  IADD3.X R39, RZ, R115, RZ, P3, !PT ;  /* 0x00000073ff277210 */ /* 0x000fc40001ffe4ff */
[----:B------:R-:W-:Y:S02]  /*5e30*/  SHF.R.U64 R20, R20, 0x3, RZ ;  /* 0x0000000314147819 */ /* 0x000fe400000012ff */
[----:B------:R-:W-:Y:S02]  /*5e40*/  LOP3.LUT R54, R185, 0x380, RZ, 0xc0, !PT ;  /* 0x00000380b9367812 */ /* 0x000fe400078ec0ff */
[C---:B------:R-:W-:Y:S02]  /*5e50*/  IADD3 R195, P3, R114.reuse, 0x8060, RZ ;  /* 0x0000806072c37810 */ /* 0x040fe40007f7e0ff */
[C---:B------:R-:W-:Y:S02]  /*5e60*/  IADD3 R6, P5, R114.reuse, 0xc020, RZ ;  /* 0x0000c02072067810 */ /* 0x040fe40007fbe0ff */
[C---:B------:R-:W-:Y:S01]  /*5e70*/  IADD3 R151, P2, R114.reuse, 0xc040, RZ ;  /* 0x0000c04072977810 */ /* 0x040fe20007f5e0ff */
[--C-:B------:R-:W-:Y:S01]  /*5e80*/  IMAD.X R103, RZ, RZ, R115.reuse, P3 ;  /* 0x000000ffff677224 */ /* 0x100fe200018e0673 */
[----:B------:R-:W-:Y:S01]  /*5e90*/  IADD3 R174, P1, R114, 0xc060, RZ ;  /* 0x0000c06072ae7810 */ /* 0x000fe20007f3e0ff */
[----:B------:R-:W-:Y:S01]  /*5ea0*/  IMAD.X R111, RZ, RZ, R115, P5 ;  /* 0x000000ffff6f7224 */ /* 0x000fe200028e0673 */
[----:B------:R-:W-:-:S02]  /*5eb0*/  SHF.R.U64 R30, R30, 0x3, RZ ;  /* 0x000000031e1e7819 */ /* 0x000fc400000012ff */
[----:B------:R-:W-:Y:S01]  /*5ec0*/  LOP3.LUT R62, R187, 0x380, RZ, 0xc0, !PT ;  /* 0x00000380bb3e7812 */ /* 0x000fe200078ec0ff */
[--C-:B------:R-:W-:Y:S01]  /*5ed0*/  IMAD.X R13, RZ, RZ, R115.reuse, P1 ;  /* 0x000000ffff0d7224 */ /* 0x100fe200008e0673 */
[----:B------:R-:W-:Y:S01]  /*5ee0*/  LOP3.LUT R114, R11, R114, RZ, 0x3c, !PT ;  /* 0x000000720b727212 */ /* 0x000fe200078e3cff */
[----:B------:R-:W-:Y:S01]  /*5ef0*/  IMAD.X R11, RZ, RZ, R115, P2 ;  /* 0x000000ffff0b7224 */ /* 0x000fe200010e0673 */
[----:B------:R-:W-:Y:S02]  /*5f00*/  SHF.R.U64 R38, R38, 0x3, RZ ;  /* 0x0000000326267819 */ /* 0x000fe400000012ff */
[----:B------:R-:W-:Y:S02]  /*5f10*/  LOP3.LUT R70, R189, 0x380, RZ, 0xc0, !PT ;  /* 0x00000380bd467812 */ /* 0x000fe400078ec0ff */
[----:B------:R-:W-:Y:S02]  /*5f20*/  LOP3.LUT R98, R193, 0x380, RZ, 0xc0, !PT ;  /* 0x00000380c1627812 */ /* 0x000fe400078ec0ff */
[----:B------:R-:W-:-:S02]  /*5f30*/  LOP3.LUT R14, R14, R175, RZ, 0x3c, !PT ;  /* 0x000000af0e0e7212 */ /* 0x000fc400078e3cff */
[----:B------:R-:W-:Y:S02]  /*5f40*/  SHF.R.U64 R46, R46, 0x3, RZ ;  /* 0x000000032e2e7819 */ /* 0x000fe400000012ff */
[----:B------:R-:W-:Y:S02]  /*5f50*/  LOP3.LUT R94, R191, 0x380, RZ, 0xc0, !PT ;  /* 0x00000380bf5e7812 */ /* 0x000fe400078ec0ff */
[----:B------:R-:W-:Y:S02]  /*5f60*/  LOP3.LUT R106, R197, 0x380, RZ, 0xc0, !PT ;  /* 0x00000380c56a7812 */ /* 0x000fe400078ec0ff */
[----:B------:R-:W-:Y:S02]  /*5f70*/  LOP3.LUT R20, R20, R177, RZ, 0x3c, !PT ;  /* 0x000000b114147212 */ /* 0x000fe400078e3cff */
[----:B------:R-:W-:Y:S02]  /*5f80*/  SHF.R.U64 R54, R54, 0x3, RZ ;  /* 0x0000000336367819 */ /* 0x000fe400000012ff */
[----:B------:R-:W-:-:S02]  /*5f90*/  LOP3.LUT R30, R30, R179, RZ, 0x3c, !PT ;  /* 0x000000b31e1e7212 */ /* 0x000fc400078e3cff */
[----:B------:R-:W-:Y:S02]  /*5fa0*/  SHF.R.U64 R62, R62, 0x3, RZ ;  /* 0x000000033e3e7819 */ /* 0x000fe400000012ff */
[----:B------:R-:W-:Y:S02]  /*5fb0*/  LOP3.LUT R102, R195, 0x380, RZ, 0xc0, !PT ;  /* 0x00000380c3667812 */ /* 0x000fe400078ec0ff */
[----:B------:R-:W-:Y:S02]  /*5fc0*/  LOP3.LUT R38, R38, R181, RZ, 0x3c, !PT ;  /* 0x000000b526267212 */ /* 0x000fe400078e3cff */
[----:B------:R-:W-:Y:S02]  /*5fd0*/  SHF.R.U64 R70, R70, 0x3, RZ ;  /* 0x0000000346467819 */ /* 0x000fe400000012ff */
[----:B------:R-:W-:Y:S02]  /*5fe0*/  SHF.R.U64 R98, R98, 0x3, RZ ;  /* 0x0000000362627819 */ /* 0x000fe400000012ff */
[----:B------:R-:W-:Y:S01]  /*5ff0*/  MOV R114, R114 ;  /* 0x0000007200727202 */ /* 0x000fe20000000f00 */
[----:B------:R-:W-:Y:S01]  /*6000*/  BAR.SYNC.DEFER_BLOCKING 0x1, 0x100 ;  /* 0x0044000000007b1d */ /* 0x000fe20000010000 */
[----:B------:R-:W-:-:S02]  /*6010*/  LOP3.LUT R12, R6, 0x380, RZ, 0xc0, !PT ;  /* 0x00000380060c7812 */ /* 0x000fc400078ec0ff */
[----:B------:R-:W-:Y:S02]  /*6020*/  LOP3.LUT R46, R46, R183, RZ, 0x3c, !PT ;  /* 0x000000b72e2e7212 */ /* 0x000fe400078e3cff */
[----:B------:R-:W-:Y:S02]  /*6030*/  SHF.R.U64 R94, R94, 0x3, RZ ;  /* 0x000000035e5e7819 */ /* 0x000fe400000012ff */
[----:B------:R-:W-:Y:S02]  /*6040*/  SHF.R.U64 R106, R106, 0x3, RZ ;  /* 0x000000036a6a7819 */ /* 0x000fe400000012ff */
[----:B------:R-:W-:Y:S02]  /*6050*/  LOP3.LUT R110, R151, 0x380, RZ, 0xc0, !PT ;  /* 0x00000380976e7812 */ /* 0x000fe400078ec0ff */
[----:B------:R-:W-:Y:S02]  /*6060*/  MOV R28, R14 ;  /* 0x0000000e001c7202 */ /* 0x000fe40000000f00 */
[----:B------:R-:W-:-:S02]  /*6070*/  LOP3.LUT R54, R54, R185, RZ, 0x3c, !PT ;  /* 0x000000b936367212 */ /* 0x000fc400078e3cff */
[----:B------:R-:W-:Y:S02]  /*6080*/  LOP3.LUT R115, R174, 0x380, RZ, 0xc0, !PT ;  /* 0x00000380ae737812 */ /* 0x000fe400078ec0ff */
[----:B------:R-:W-:Y:S02]  /*6090*/  MOV R20, R20 ;  /* 0x0000001400147202 */ /* 0x000fe40000000f00 */
[----:B------:R-:W-:Y:S02]  /*60a0*/  LOP3.LUT R62, R62, R187, RZ, 0x3c, !PT ;  /* 0x000000bb3e3e7212 */ /* 0x000fe400078e3cff */
[----:B------:R-:W-:Y:S02]  /*60b0*/  SHF.R.U64 R102, R102, 0x3, RZ ;  /* 0x0000000366667819 */ /* 0x000fe400000012ff */
[----:B------:R-:W-:Y:S01]  /*60c0*/  MOV R30, R30 ;  /* 0x0000001e001e7202 */ /* 0x000fe20000000f00 */
[----:B------:R-:W-:Y:S01]  /*60d0*/  STSM.16.M88.4 [R114], R24 ;  /* 0x0000001872007844 */ /* 0x000fe20000000200 */
[----:B------:R-:W-:-:S02]  /*60e0*/  LOP3.LUT R70, R70, R189, RZ, 0x3c, !PT ;  /* 0x000000bd46467212 */ /* 0x000fc400078e3cff */
[----:B------:R-:W-:Y:S01]  /*60f0*/  LOP3.LUT R98, R98, R193, RZ, 0x3c, !PT ;  /* 0x000000c162627212 */ /* 0x000fe200078e3cff */
[----:B------:R-:W-:Y:S01]  /*6100*/  STSM.16.M88.4 [R28], R32 ;  /* 0x000000201c007844 */ /* 0x000fe20000000200 */
[----:B------:R-:W-:Y:S02]  /*6110*/  SHF.R.U64 R29, R12, 0x3, RZ ;  /* 0x000000030c1d7819 */ /* 0x000fe400000012ff */
[----:B------:R-:W-:Y:S01]  /*6120*/  MOV R38, R38 ;  /* 0x0000002600267202 */ /* 0x000fe20000000f00 */
[----:B------:R-:W-:Y:S01]  /*6130*/  STSM.16.M88.4 [R20], R40 ;  /* 0x0000002814007844 */ /* 0x000fe20000000200 */
[----:B------:R-:W-:Y:S02]  /*6140*/  F2FP.BF16.F32.PACK_AB R59, R155, R59 ;  /* 0x0000003b9b3b723e */ /* 0x000fe400000010ff */
[----:B------:R-:W-:Y:S01]  /*6150*/  F2FP.BF16.F32.PACK_AB R65, R154, R66 ;  /* 0x000000429a41723e */ /* 0x000fe200000010ff */
[----:B------:R-:W-:Y:S01]  /*6160*/  STSM.16.M88.4 [R30], R48 ;  /* 0x000000301e007844 */ /* 0x000fe20000000200 */
[----:B------:R-:W-:-:S02]  /*6170*/  F2FP.BF16.F32.PACK_AB R72, R73, R72 ;  /* 0x000000484948723e */ /* 0x000fc400000010ff */
[----:B------:R-:W-:Y:S01]  /*6180*/  LOP3.LUT R94, R94, R191, RZ, 0x3c, !PT ;  /* 0x000000bf5e5e7212 */ /* 0x000fe200078e3cff */
[----:B------:R-:W-:Y:S01]  /*6190*/  STSM.16.M88.4 [R38], R56 ;  /* 0x0000003826007844 */ /* 0x000fe20000000200 */
[----:B------:R-:W-:Y:S02]  /*61a0*/  LOP3.LUT R106, R106, R197, RZ, 0x3c, !PT ;  /* 0x000000c56a6a7212 */ /* 0x000fe400078e3cff */
[----:B------:R-:W-:Y:S02]  /*61b0*/  SHF.R.U64 R12, R110, 0x3, RZ ;  /* 0x000000036e0c7819 */ /* 0x000fe400000012ff */
[----:B------:R-:W-:Y:S02]  /*61c0*/  MOV R46, R46 ;  /* 0x0000002e002e7202 */ /* 0x000fe40000000f00 */
[----:B------:R-:W-:Y:S02]  /*61d0*/  F2FP.BF16.F32.PACK_AB R66, R69, R68 ;  /* 0x000000444542723e */ /* 0x000fe400000010ff */
[----:B------:R-:W-:-:S02]  /*61e0*/  F2FP.BF16.F32.PACK_AB R67, R153, R67 ;  /* 0x000000439943723e */ /* 0x000fc400000010ff */
[----:B------:R-:W-:Y:S02]  /*61f0*/  F2FP.BF16.F32.PACK_AB R73, R152, R74 ;  /* 0x0000004a9849723e */ /* 0x000fe400000010ff */
[----:B------:R-:W-:Y:S01]  /*6200*/  F2FP.BF16.F32.PACK_AB R80, R81, R80 ;  /* 0x000000505150723e */ /* 0x000fe200000010ff */
[----:B------:R-:W-:Y:S01]  /*6210*/  STSM.16.M88.4 [R46], R64 ;  /* 0x000000402e007844 */ /* 0x000fe20000000200 */
[----:B------:R-:W-:Y:S02]  /*6220*/  SHF.R.U64 R115, R115, 0x3, RZ ;  /* 0x0000000373737819 */ /* 0x000fe400000012ff */
[----:B------:R-:W-:Y:S02]  /*6230*/  MOV R54, R54 ;  /* 0x0000003600367202 */ /* 0x000fe40000000f00 */
        /* <DEDUP_REMOVED lines=8> */
[----:B------:R-:W-:-:S02]  /*62c0*/  MOV R70, R70 ;  /* 0x0000004600467202 */ /* 0x000fc40000000f00 */
[----:B------:R-:W-:Y:S01]  /*62d0*/  MOV R15, R98 ;  /* 0x00000062000f7202 */ /* 0x000fe20000000f00 */
[----:B------:R0:W-:Y:S01]  /*62e0*/  STSM.16.M88.4 [R62], R80 ;  /* 0x000000503e007844 */ /* 0x0001e20000000200 */
[----:B------:R-:W-:Y:S02]  /*62f0*/  F2FP.BF16.F32.PACK_AB R76, R89, R88 ;  /* 0x00000058594c723e */ /* 0x000fe400000010ff */
[----:B------:R-:W-:Y:S02]  /*6300*/  F2FP.BF16.F32.PACK_AB R77, R91, R90 ;  /* 0x0000005a5b4d723e */ /* 0x000fe400000010ff */
[----:B------:R-:W-:Y:S02]  /*6310*/  F2FP.BF16.F32.PACK_AB R78, R93, R92 ;  /* 0x0000005c5d4e723e */ /* 0x000fe400000010ff */
[----:B------:R-:W-:Y:S02]  /*6320*/  F2FP.BF16.F32.PACK_AB R79, R163, R79 ;  /* 0x0000004fa34f723e */ /* 0x000fe400000010ff */
[----:B------:R-:W-:-:S02]  /*6330*/  F2FP.BF16.F32.PACK_AB R96, R97, R96 ;  /* 0x000000606160723e */ /* 0x000fc400000010ff */
[----:B------:R-:W-:Y:S01]  /*6340*/  LOP3.LUT R110, R29, R6, RZ, 0x3c, !PT ;  /* 0x000000061d6e7212 */ /* 0x000fe200078e3cff */
[----:B------:R-:W-:Y:S01]  /*6350*/  STSM.16.M88.4 [R70], R76 ;  /* 0x0000004c46007844 */ /* 0x000fe20000000200 */
[----:B------:R-:W-:Y:S02]  /*6360*/  LOP3.LUT R10, R12, R151, RZ, 0x3c, !PT ;  /* 0x000000970c0a7212 */ /* 0x000fe400078e3cff */
[----:B------:R-:W-:Y:S02]  /*6370*/  MOV R94, R94 ;  /* 0x0000005e005e7202 */ /* 0x000fe40000000f00 */
[----:B------:R-:W-:Y:S02]  /*6380*/  F2FP.BF16.F32.PACK_AB R104, R105, R104 ;  /* 0x000000686968723e */ /* 0x000fe400000010ff */
[----:B------:R-:W-:Y:S02]  /*6390*/  F2FP.BF16.F32.PACK_AB R112, R113, R112 ;  /* 0x000000707170723e */ /* 0x000fe400000010ff */
[----:B------:R-:W-:-:S02]  /*63a0*/  F2FP.BF16.F32.PACK_AB R120, R121, R120 ;  /* 0x000000787978723e */ /* 0x000fc400000010ff */
[----:B------:R-:W-:Y:S02]  /*63b0*/  F2FP.BF16.F32.PACK_AB R128, R129, R128 ;  /* 0x000000808180723e */ /* 0x000fe400000010ff */
[----:B------:R-:W-:Y:S02]  /*63c0*/  F2FP.BF16.F32.PACK_AB R136, R137, R136 ;  /* 0x000000888988723e */ /* 0x000fe400000010ff */
[----:B------:R-:W-:Y:S01]  /*63d0*/  F2FP.BF16.F32.PACK_AB R144, R145, R144 ;  /* 0x000000909190723e */ /* 0x000fe200000010ff */
[----:B------:R-:W-:Y:S01]  /*63e0*/  ULDC UR7, c[0x0][0xa88] ;  /* 0x0002a20000077ab9 */ /* 0x000fe20000000800 */
[----:B------:R-:W-:Y:S01]  /*63f0*/  MOV R14, R106 ;  /* 0x0000006a000e7202 */ /* 0x000fe20000000f00 */
[----:B------:R-:W-:Y:S01]  /*6400*/  UMOV UR4, URZ ;  /* 0x0000003f00047c82 */ /* 0x000fe20008000000 */
[----:B------:R-:W-:Y:S01]  /*6410*/  F2FP.BF16.F32.PACK_AB R97, R165, R164 ;  /* 0x000000a4a561723e */ /* 0x000fe200000010ff */
[----:B0-----:R-:W0:Y:S01]  /*6420*/  LDC R81, c[0x0][0xbe8] ;  /* 0x0002fa00ff517b82 */ /* 0x001e220000000800 */
[----:B------:R-:W-:-:S02]  /*6430*/  F2FP.BF16.F32.PACK_AB R98, R101, R100 ;  /* 0x000000646562723e */ /* 0x000fc400000010ff */
[----:B------:R-:W-:Y:S02]  /*6440*/  F2FP.BF16.F32.PACK_AB R99, R167, R166 ;  /* 0x000000a6a763723e */ /* 0x000fe400000010ff */
[----:B------:R-:W-:Y:S02]  /*6450*/  LOP3.LUT R12, R115, R174, RZ, 0x3c, !PT ;  /* 0x000000ae730c7212 */ /* 0x000fe400078e3cff */
        /* <DEDUP_REMOVED lines=14> */
[----:B------:R-:W-:Y:S01]  /*6540*/  MOV R110, R110 ;  /* 0x0000006e006e7202 */ /* 0x000fe20000000f00 */
[----:B------:R-:W-:Y:S01]  /*6550*/  STSM.16.M88.4 [R14], R120 ;  /* 0x000000780e007844 */ /* 0x000fe20000000200 */
[----:B------:R-:W-:Y:S02]  /*6560*/  F2FP.BF16.F32.PACK_AB R130, R133, R132 ;  /* 0x000000848582723e */ /* 0x000fe400000010ff */
[----:B------:R-:W-:Y:S02]  /*6570*/  F2FP.BF16.F32.PACK_AB R131, R135, R134 ;  /* 0x000000868783723e */ /* 0x000fe400000010ff */
[----:B------:R-:W-:Y:S02]  /*6580*/  F2FP.BF16.F32.PACK_AB R137, R139, R138 ;  /* 0x0000008a8b89723e */ /* 0x000fe400000010ff */
[----:B------:R-:W-:Y:S01]  /*6590*/  MOV R6, R10 ;  /* 0x0000000a00067202 */ /* 0x000fe20000000f00 */
[----:B------:R-:W-:Y:S01]  /*65a0*/  STSM.16.M88.4 [R110], R128 ;  /* 0x000000806e007844 */ /* 0x000fe20000000200 */
[----:B------:R-:W-:Y:S01]  /*65b0*/  F2FP.BF16.F32.PACK_AB R138, R141, R140 ;  /* 0x0000008c8d8a723e */ /* 0x000fe200000010ff */
[----:B------:R-:W-:Y:S01]  /*65c0*/  IMAD.U32 R10, RZ, RZ, UR8 ;  /* 0x00000008ff0a7e24 */ /* 0x000fe2000f8e00ff */
[----:B------:R-:W-:Y:S01]  /*65d0*/  F2FP.BF16.F32.PACK_AB R139, R143, R142 ;  /* 0x0000008e8f8b723e */ /* 0x000fe200000010ff */
[----:B------:R-:W-:Y:S01]  /*65e0*/  IMAD.U32 R11, RZ, RZ, UR9 ;  /* 0x00000009ff0b7e24 */ /* 0x000fe2000f8e00ff */
[----:B------:R-:W-:Y:S01]  /*65f0*/  F2FP.BF16.F32.PACK_AB R145, R147, R146 ;  /* 0x000000929391723e */ /* 0x000fe200000010ff */
[----:B------:R-:W-:Y:S01]  /*6600*/  ULDC.64 UR8, c[0x0][0xc08] ;  /* 0x0003020000087ab9 */ /* 0x000fe20000000a00 */
[----:B------:R-:W-:Y:S01]  /*6610*/  MOV R12, R12 ;  /* 0x0000000c000c7202 */ /* 0x000fe20000000f00 */
[----:B------:R-:W-:Y:S01]  /*6620*/  STSM.16.M88.4 [R6], R136 ;  /* 0x0000008806007844 */ /* 0x000fe20000000200 */
[----:B------:R-:W-:-:S02]  /*6630*/  F2FP.BF16.F32.PACK_AB R146, R149, R148 ;  /* 0x000000949592723e */ /* 0x000fc400000010ff */
[----:B------:R-:W-:Y:S02]  /*6640*/  F2FP.BF16.F32.PACK_AB R147, R0, R150 ;  /* 0x000000960093723e */ /* 0x000fe400000010ff */
[----:B------:R-:W-:-:S03]  /*6650*/  PLOP3.LUT P0, PT, PT, PT, UP0, 0x80, 0x0 ;  /* 0x000000000000781c */ /* 0x000fc60003f0f008 */
[----:B------:R1:W-:Y:S01]  /*6660*/  STSM.16.M88.4 [R12], R144 ;  /* 0x000000900c007844 */ /* 0x0003e20000000200 */
[----:B------:R-:W-:Y:S09]  /*6670*/  BAR.SYNC.DEFER_BLOCKING 0x1, 0x100 ;  /* 0x0044000000007b1d */ /* 0x000ff20000010000 */
[----:B------:R-:W2:Y:S01]  /*6680*/  @P0 LDG.E R0, desc[UR50][R10.64] ;  /* 0x000000320a000981 */ /* 0x000ea2000c1e1900 */
[----:B------:R-:W-:Y:S01]  /*6690*/  UISETP.NE.U32.AND UP1, UPT, UR8, URZ, UPT ;  /* 0x0000003f0800728c */ /* 0x000fe2000bf25070 */
[----:B0-----:R-:W-:Y:S01]  /*66a0*/  ISETP.NE.AND P1, PT, R81, 0x1, PT ;  /* 0x000000015100780c */ /* 0x001fe20003f25270 */
[----:B-1----:R-:W-:-:S02]  /*66b0*/  IMAD.U32 R12, RZ, RZ, UR40 ;  /* 0x00000028ff0c7e24 */ /* 0x002fc4000f8e00ff */
[----:B------:R-:W-:-:S06]  /*66c0*/  UISETP.NE.AND.EX UP1, UPT, UR9, URZ, UPT, UP1 ;  /* 0x0000003f0900728c */ /* 0x000fcc000bf25310 */
[----:B------:R-:W-:-:S04]  /*66d0*/  PLOP3.LUT P2, PT, PT, PT, UP1, 0x80, 0x0 ;  /* 0x000000000000781c */ /* 0x000fc80003f4f018 */
[----:B------:R-:W0:Y:S01]  /*66e0*/  @P1 LDC R13, c[0x0][0xbec] ;  /* 0x0002fb00ff0d1b82 */ /* 0x000e220000000800 */
[----:B------:R-:W-:-:S04]  /*66f0*/  @UP1 ULEA UR8, UP2, UR38, UR8, 0x2 ;  /* 0x0000000826081291 */ /* 0x000fc8000f84103f */
[----:B------:R-:W-:Y:S02]  /*6700*/  @UP1 ULEA.HI.X UR9, UR38, UR9, UR39, 0x2, UP2 ;  /* 0x0000000926091291 */ /* 0x000fe400090f1427 */
[----:B------:R-:W-:Y:S01]  /*6710*/  IMAD.U32 R20, RZ, RZ, UR8 ;  /* 0x00000008ff147e24 */ /* 0x000fe2000f8e00ff */
[----:B------:R-:W1:Y:S03]  /*6720*/  @P1 LDC R15, c[0x0][0xbf0] ;  /* 0x0002fc00ff0f1b82 */ /* 0x000e660000000800 */
[----:B------:R-:W-:Y:S01]  /*6730*/  IMAD.U32 R21, RZ, RZ, UR9 ;  /* 0x00000009ff157e24 */ /* 0x000fe2000f8e00ff */
[----:B--2---:R-:W-:Y:S01]  /*6740*/  @P0 R2UR UR4, R0 ;  /* 0x00000000000402ca */ /* 0x004fe200000e0000 */
[----:B------:R-:W-:-:S06]  /*6750*/  IMAD.U32 R0, RZ, RZ, UR7 ;  /* 0x00000007ff007e24 */ /* 0x000fcc000f8e00ff */
[----:B------:R2:W5:Y:S01]  /*6760*/  @P2 LDG.E R0, desc[UR50][R20.64] ;  /* 0x0000003214002981 */ /* 0x000562000c1e1900 */
[----:B01----:R-:W-:Y:S07]  /*6770*/  @P2 BRA `(.L_x_9450) ;  /* 0x0000000000102947 */ /* 0x003fee0003800000 */
[----:B------:R-:W-:Y:S05]  /*6780*/  @!P0 BRA `(.L_x_9450) ;  /* 0x00000000000c8947 */ /* 0x000fea0003800000 */
[----:B--2---:R-:W2:Y:S04]  /*6790*/  LDG.E R21, desc[UR50][R10.64] ;  /* 0x000000320a157981 */ /* 0x004ea8000c1e1900 */
[----:B-----5:R-:W2:Y:S02]  /*67a0*/  LDG.E R0, desc[UR50][R10.64+0x4] ;  /* 0x000004320a007981 */ /* 0x020ea4000c1e1900 */
[----:B--2---:R-:W-:-:S07]  /*67b0*/  IMAD.IADD R0, R0, 0x1, -R21 ;  /* 0x0000000100007824 */ /* 0x004fce00078e0a15 */
.L_x_9450:
[----:B------:R-:W-:Y:S01]  /*67c0*/  USHF.R.S32.HI UR14, URZ, 0x1f, UR41 ;  /* 0x0000001f3f0e7899 */ /* 0x000fe20008011429 */
[----:B------:R-:W-:Y:S01]  /*67d0*/  IMAD R12, R12, 0x80, R203 ;  /* 0x000000800c0c7824 */ /* 0x000fe200078e02cb */
[----:B------:R-:W-:Y:S01]  /*67e0*/  ULDC.64 UR12, c[0x0][0xb90] ;  /* 0x0002e400000c7ab9 */ /* 0x000fe20000000a00 */
[----:B------:R-:W-:Y:S01]  /*67f0*/  USHF.R.S32.HI UR11, URZ, 0x1f, UR4 ;  /* 0x0000001f3f0b7899 */ /* 0x000fe20008011404 */
[----:B------:R-:W-:Y:S01]  /*6800*/  IMAD R11, R22, 0x40, R2 ;  /* 0x00000040160b7824 */ /* 0x000fe200078e0202 */
[----:B------:R-:W-:Y:S01]  /*6810*/  UIMAD UR7, UR14, UR12, URZ ;  /* 0x0000000c0e0772a4 */ /* 0x000fe2000f8e023f */
[----:B------:R-:W-:Y:S01]  /*6820*/  @P1 IMAD.HI.U32 R6, R12, R13, RZ ;  /* 0x0000000d0c061227 */ /* 0x000fe200078e00ff */
[----:B------:R-:W-:Y:S01]  /*6830*/  UMOV UR10, UR4 ;  /* 0x00000004000a7c82 */ /* 0x000fe20008000000 */
[----:B------:R-:W-:Y:S01]  /*6840*/  USEL UR39, UR39, URZ, !UP0 ;  /* 0x0000003f27277287 */ /* 0x000fe2000c000000 */
[----:B------:R-:W0:Y:S01]  /*6850*/  @P1 LDC R83, c[0x0][0xbf0] ;  /* 0x0002fc00ff531b82 */ /* 0x000e220000000800 */
[----:B------:R-:W-:Y:S01]  /*6860*/  UIMAD.WIDE.U32 UR8, UR41, UR12, UR10 ;  /* 0x0000000c290872a5 */ /* 0x000fe2000f8e000a */
[----:B------:R-:W-:Y:S01]  /*6870*/  IMAD.MOV.U32 R10, RZ, RZ, R12 ;  /* 0x000000ffff0a7224 */ /* 0x000fe200078e000c */
[----:B------:R-:W-:Y:S01]  /*6880*/  UIMAD UR7, UR41, UR13, UR7 ;  /* 0x0000000d290772a4 */ /* 0x000fe2000f8e0207 */
[----:B------:R-:W-:Y:S01]  /*6890*/  @P1 SHF.R.U32.HI R10, RZ, R15, R6 ;  /* 0x0000000fff0a1219 */ /* 0x000fe20000011606 */
[----:B------:R-:W-:Y:S01]  /*68a0*/  USEL UR38, UR38, URZ, !UP0 ;  /* 0x0000003f26267287 */ /* 0x000fe2000c000000 */
[----:B------:R-:W-:Y:S01]  /*68b0*/  IMAD.WIDE R4, R11, 0x2, R4 ;  /* 0x000000020b047825 */ /* 0x000fe200078e0204 */
[----:B------:R-:W-:Y:S01]  /*68c0*/  ULDC.64 UR12, c[0x0][0xb98] ;  /* 0x0002e600000c7ab9 */ /* 0x000fe20000000a00 */
[----:B------:R-:W-:-:S02]  /*68d0*/  UIADD3 UR9, UR9, UR7, URZ ;  /* 0x0000000709097290 */ /* 0x000fc4000fffe03f */
[----:B------:R-:W-:Y:S01]  /*68e0*/  UIMAD UR7, UR39, UR12, URZ ;  /* 0x0000000c270772a4 */ /* 0x000fe2000f8e023f */
[----:B------:R-:W-:Y:S01]  /*68f0*/  IMAD.MOV R6, RZ, RZ, -R10 ;  /* 0x000000ffff067224 */ /* 0x000fe200078e0a0a */
[----:B------:R-:W-:Y:S01]  /*6900*/  UIMAD.WIDE.U32 UR8, UR38, UR12, UR8 ;  /* 0x0000000c260872a5 */ /* 0x000fe2000f8e0008 */
[----:B------:R-:W-:Y:S01]  /*6910*/  IADD3 R37, P2, R4, 0x5000, RZ ;  /* 0x0000500004257810 */ /* 0x000fe20007f5e0ff */
[----:B------:R-:W-:Y:S01]  /*6920*/  UIMAD UR7, UR38, UR13, UR7 ;  /* 0x0000000d260772a4 */ /* 0x000fe2000f8e0207 */
[----:B------:R-:W-:Y:S01]  /*6930*/  IMAD R13, R81, R6, R12 ;  /* 0x00000006510d7224 */ /* 0x000fe200078e020c */
[----:B------:R-:W-:Y:S01]  /*6940*/  SHF.R.S32.HI R6, RZ, 0x1f, R10 ;  /* 0x0000001fff067819 */ /* 0x000fe2000001140a */
[----:B------:R-:W-:Y:S01]  /*6950*/  IMAD.U32 R26, RZ, RZ, UR40 ;  /* 0x00000028ff1a7e24 */ /* 0x000fe2000f8e00ff */
[----:B------:R-:W-:Y:S01]  /*6960*/  IADD3 R10, P0, R10, UR8, RZ ;  /* 0x000000080a0a7c10 */ /* 0x000fe2000ff1e0ff */
[----:B-----5:R-:W-:Y:S01]  /*6970*/  IMAD R85, R0, R81, RZ ;  /* 0x0000005100557224 */ /* 0x020fe200078e02ff */
[C---:B------:R-:W-:Y:S01]  /*6980*/  IADD3 R25, P5, R4.reuse, 0x1000, RZ ;  /* 0x0000100004197810 */ /* 0x040fe20007fbe0ff */
[----:B------:R-:W-:Y:S01]  /*6990*/  IMAD.U32 R11, RZ, RZ, UR7 ;  /* 0x00000007ff0b7e24 */ /* 0x000fe2000f8e00ff */
[C---:B------:R-:W-:Y:S01]  /*69a0*/  IADD3 R29, P4, R4.reuse, 0x2000, RZ ;  /* 0x00002000041d7810 */ /* 0x040fe20007f9e0ff */
[----:B------:R-:W-:Y:S01]  /*69b0*/  ULDC.64 UR12, c[0x0][0xaa0] ;  /* 0x0002a800000c7ab9 */ /* 0x000fe20000000a00 */
[----:B------:R-:W-:-:S02]  /*69c0*/  IADD3 R57, P3, R4, 0x4000, RZ ;  /* 0x0000400004397810 */ /* 0x000fc40007f7e0ff */
[----:B------:R-:W-:Y:S01]  /*69d0*/  IADD3.X R11, R6, UR9, R11, P0, !PT ;  /* 0x00000009060b7c10 */ /* 0x000fe200087fe40b */
[----:B------:R-:W-:Y:S01]  /*69e0*/  ULDC.64 UR8, c[0x0][0xb88] ;  /* 0x0002e20000087ab9 */ /* 0x000fe20000000a00 */
[----:B------:R-:W-:Y:S02]  /*69f0*/  SHF.R.S32.HI R6, RZ, 0x1f, R13 ;  /* 0x0000001fff067819 */ /* 0x000fe4000001140d */
[----:B------:R-:W-:Y:S01]  /*6a00*/  IADD3 R33, P0, R4, 0x3000, RZ ;  /* 0x0000300004217810 */ /* 0x000fe20007f1e0ff */
[----:B------:R-:W-:Y:S01]  /*6a10*/  IMAD.WIDE.U32 R10, R13, UR8, R10 ;  /* 0x000000080d0a7c25 */ /* 0x000fe2000f8e000a */
[----:B------:R-:W-:Y:S02]  /*6a20*/  LOP3.LUT R36, R37, 0x380, RZ, 0xc0, !PT ;  /* 0x0000038025247812 */ /* 0x000fe400078ec0ff */
[----:B------:R-:W-:Y:S01]  /*6a30*/  LOP3.LUT R32, R33, 0x380, RZ, 0xc0, !PT ;  /* 0x0000038021207812 */ /* 0x000fe200078ec0ff */
[----:B------:R-:W-:Y:S01]  /*6a40*/  IMAD R6, R6, UR8, RZ ;  /* 0x0000000806067c24 */ /* 0x000fe2000f8e02ff */
[----:B------:R-:W-:-:S02]  /*6a50*/  LOP3.LUT R24, R25, 0x380, RZ, 0xc0, !PT ;  /* 0x0000038019187812 */ /* 0x000fc400078ec0ff */
[----:B------:R-:W-:Y:S01]  /*6a60*/  SHF.R.U64 R32, R32, 0x3, RZ ;  /* 0x0000000320207819 */ /* 0x000fe200000012ff */
[----:B------:R-:W-:Y:S01]  /*6a70*/  IMAD R15, R13, UR9, R6 ;  /* 0x000000090d0f7c24 */ /* 0x000fe2000f8e0206 */
[----:B------:R-:W-:Y:S01]  /*6a80*/  LOP3.LUT R28, R29, 0x380, RZ, 0xc0, !PT ;  /* 0x000003801d1c7812 */ /* 0x000fe200078ec0ff */
[----:B------:R-:W-:Y:S01]  /*6a90*/  ULDC.64 UR8, c[0x0][0xb50] ;  /* 0x0002d40000087ab9 */ /* 0x000fe20000000a00 */
[----:B------:R-:W-:Y:S01]  /*6aa0*/  LOP3.LUT R56, R57, 0x380, RZ, 0xc0, !PT ;  /* 0x0000038039387812 */ /* 0x000fe200078ec0ff */
[----:B------:R-:W-:Y:S01]  /*6ab0*/  IMAD.IADD R11, R11, 0x1, R15 ;  /* 0x000000010b0b7824 */ /* 0x000fe200078e020f */
[----:B------:R-:W-:Y:S02]  /*6ac0*/  LEA R12, P6, R10, UR8, 0x2 ;  /* 0x000000080a0c7c11 */ /* 0x000fe4000f8c10ff */
[----:B------:R-:W-:Y:S01]  /*6ad0*/  LOP3.LUT R32, R32, R33, RZ, 0x3c, !PT ;  /* 0x0000002120207212 */ /* 0x000fe200078e3cff */
[----:B------:R-:W-:Y:S01]  /*6ae0*/  IMAD.X R33, RZ, RZ, R5, P0 ;  /* 0x000000ffff217224 */ /* 0x000fe200000e0605 */
[----:B------:R-:W-:Y:S01]  /*6af0*/  SHF.R.U64 R36, R36, 0x3, RZ ;  /* 0x0000000324247819 */ /* 0x000fe200000012ff */
[----:B--2---:R-:W-:Y:S01]  /*6b00*/  SHFL.IDX PT, R20, R12, RZ, 0x1c1f ;  /* 0x001c1fff0c147589 */ /* 0x004fe200000e0000 */
[----:B------:R-:W-:-:S02]  /*6b10*/  SHF.R.U64 R24, R24, 0x3, RZ ;  /* 0x0000000318187819 */ /* 0x000fc400000012ff */
[----:B------:R-:W-:Y:S01]  /*6b20*/  SHF.R.U64 R28, R28, 0x3, RZ ;  /* 0x000000031c1c7819 */ /* 0x000fe200000012ff */
[----:B------:R-:W-:Y:S01]  /*6b30*/  SHFL.IDX PT, R50, R12, 0x1, 0x1c1f ;  /* 0x003c1f000c327f89 */ /* 0x000fe200000e0000 */
[----:B------:R-:W-:Y:S02]  /*6b40*/  SHF.R.U64 R56, R56, 0x3, RZ ;  /* 0x0000000338387819 */ /* 0x000fe400000012ff */
[----:B------:R-:W-:Y:S02]  /*6b50*/  IADD3 R61, P0, R4, 0x9000, RZ ;  /* 0x00009000043d7810 */ /* 0x000fe40007f1e0ff */
[----:B------:R-:W-:Y:S02]  /*6b60*/  LEA.HI.X R14, R10, UR9, R11, 0x2, P6 ;  /* 0x000000090a0e7c11 */ /* 0x000fe4000b0f140b */
        /* <DEDUP_REMOVED lines=8> */
[----:B------:R-:W-:Y:S01]  /*6bf0*/  LOP3.LUT R60, R61, 0x380, RZ, 0xc0, !PT ;  /* 0x000003803d3c7812 */ /* 0x000fe200078ec0ff */
[----:B------:R-:W1:Y:S01]  /*6c00*/  SHFL.IDX PT, R21, R14, RZ, 0x1c1f ;  /* 0x001c1fff0e157589 */ /* 0x000e6200000e0000 */
[----:B------:R-:W-:-:S02]  /*6c10*/  IADD3 R49, P2, R4, 0xb000, RZ ;  /* 0x0000b00004317810 */ /* 0x000fc40007f5e0ff */
[C---:B------:R-:W-:Y:S01]  /*6c20*/  IADD3 R41, P6, R4.reuse, 0x6000, RZ ;  /* 0x0000600004297810 */ /* 0x040fe20007fde0ff */
[----:B------:R-:W2:Y:S01]  /*6c30*/  SHFL.IDX PT, R51, R14, 0x1, 0x1c1f ;  /* 0x003c1f000e337f89 */ /* 0x000ea200000e0000 */
[C---:B------:R-:W-:Y:S02]  /*6c40*/  IADD3 R45, P5, R4.reuse, 0x7000, RZ ;  /* 0x00007000042d7810 */ /* 0x040fe40007fbe0ff */
[C---:B------:R-:W-:Y:S02]  /*6c50*/  IADD3 R69, P4, R4.reuse, 0x8000, RZ ;  /* 0x0000800004457810 */ /* 0x040fe40007f9e0ff */
[----:B------:R-:W-:Y:S02]  /*6c60*/  IADD3 R11, P3, R4, 0xa000, RZ ;  /* 0x0000a000040b7810 */ /* 0x000fe40007f7e0ff */
[----:B------:R-:W-:Y:S02]  /*6c70*/  SHF.R.U64 R60, R60, 0x3, RZ ;  /* 0x000000033c3c7819 */ /* 0x000fe400000012ff */
[----:B------:R-:W-:-:S02]  /*6c80*/  LOP3.LUT R48, R49, 0x380, RZ, 0xc0, !PT ;  /* 0x0000038031307812 */ /* 0x000fc400078ec0ff */
[----:B------:R-:W-:Y:S02]  /*6c90*/  LEA R26, R26, R201, 0x7 ;  /* 0x000000c91a1a7211 */ /* 0x000fe400078e38ff */
[----:B------:R-:W-:Y:S02]  /*6ca0*/  LOP3.LUT R40, R41, 0x380, RZ, 0xc0, !PT ;  /* 0x0000038029287812 */ /* 0x000fe400078ec0ff */
[----:B------:R-:W-:Y:S01]  /*6cb0*/  LOP3.LUT R44, R45, 0x380, RZ, 0xc0, !PT ;  /* 0x000003802d2c7812 */ /* 0x000fe200078ec0ff */
[----:B------:R-:W-:Y:S01]  /*6cc0*/  VIADD R6, R26, 0x8 ;  /* 0x000000081a067836 */ /* 0x000fe20000000000 */
[----:B------:R-:W-:Y:S02]  /*6cd0*/  LOP3.LUT R68, R69, 0x380, RZ, 0xc0, !PT ;  /* 0x0000038045447812 */ /* 0x000fe400078ec0ff */
[----:B------:R-:W-:Y:S02]  /*6ce0*/  LOP3.LUT R10, R11, 0x380, RZ, 0xc0, !PT ;  /* 0x000003800b0a7812 */ /* 0x000fe400078ec0ff */
[----:B------:R-:W-:Y:S01]  /*6cf0*/  LOP3.LUT R60, R60, R61, RZ, 0x3c, !PT ;  /* 0x0000003d3c3c7212 */ /* 0x000fe200078e3cff */
[----:B------:R-:W-:Y:S01]  /*6d00*/  IMAD.X R61, RZ, RZ, R5, P0 ;  /* 0x000000ffff3d7224 */ /* 0x000fe200000e0605 */
[----:B------:R-:W-:-:S02]  /*6d10*/  SHF.R.U64 R48, R48, 0x3, RZ ;  /* 0x0000000330307819 */ /* 0x000fc400000012ff */
[----:B------:R-:W-:Y:S02]  /*6d20*/  SHF.R.U64 R40, R40, 0x3, RZ ;  /* 0x0000000328287819 */ /* 0x000fe400000012ff */
[----:B------:R-:W-:Y:S02]  /*6d30*/  SHF.R.U64 R44, R44, 0x3, RZ ;  /* 0x000000032c2c7819 */ /* 0x000fe400000012ff */
[----:B------:R-:W-:Y:S02]  /*6d40*/  SHF.R.U64 R68, R68, 0x3, RZ ;  /* 0x0000000344447819 */ /* 0x000fe400000012ff */
[----:B------:R-:W-:Y:S02]  /*6d50*/  SHF.R.U64 R10, R10, 0x3, RZ ;  /* 0x000000030a0a7819 */ /* 0x000fe400000012ff */
[----:B------:R-:W-:Y:S02]  /*6d60*/  LOP3.LUT P0, RZ, R23, 0x3, RZ, 0xc0, !PT ;  /* 0x0000000317ff7812 */ /* 0x000fe4000780c0ff */
        /* <DEDUP_REMOVED lines=10> */
[----:B------:R-:W-:-:S02]  /*6e10*/  ISETP.GE.OR P2, PT, R26, R85, P0 ;  /* 0x000000551a00720c */ /* 0x000fc40000746670 */
[----:B------:R-:W-:Y:S02]  /*6e20*/  ISETP.GE.OR P0, PT, R6, R85, P0 ;  /* 0x000000550600720c */ /* 0x000fe40000706670 */
[C---:B------:R-:W-:Y:S02]  /*6e30*/  IADD3 R77, P6, R4.reuse, 0xc000, RZ ;  /* 0x0000c000044d7810 */ /* 0x040fe40007fde0ff */
[C---:B------:R-:W-:Y:S02]  /*6e40*/  IADD3 R73, P5, R4.reuse, 0xd000, RZ ;  /* 0x0000d00004497810 */ /* 0x040fe40007fbe0ff */
[C---:B------:R-:W-:Y:S02]  /*6e50*/  IADD3 R65, P4, R4.reuse, 0xe000, RZ ;  /* 0x0000e00004417810 */ /* 0x040fe40007f9e0ff */
[C---:B------:R-:W-:Y:S02]  /*6e60*/  LOP3.LUT R15, R4.reuse, 0x380, RZ, 0xc0, !PT ;  /* 0x00000380040f7812 */ /* 0x040fe400078ec0ff */
[----:B------:R-:W-:Y:S01]  /*6e70*/  IADD3 R13, P3, R4, 0xf000, RZ ;  /* 0x0000f000040d7810 */ /* 0x000fe20007f7e0ff */
[----:B-1----:R1:W-:Y:S01]  /*6e80*/  @!P2 ST.E desc[UR50][R20.64], R9 ;  /* 0x000000091400a985 */ /* 0x0023e2000c101932 */
[----:B------:R-:W-:-:S02]  /*6e90*/  LOP3.LUT R76, R77, 0x380, RZ, 0xc0, !PT ;  /* 0x000003804d4c7812 */ /* 0x000fc400078ec0ff */
[----:B------:R-:W-:Y:S01]  /*6ea0*/  LOP3.LUT R72, R73, 0x380, RZ, 0xc0, !PT ;  /* 0x0000038049487812 */ /* 0x000fe200078ec0ff */
[----:B--2---:R2:W-:Y:S01]  /*6eb0*/  @!P0 ST.E desc[UR50][R50.64], R8 ;  /* 0x0000000832008985 */ /* 0x0045e2000c101932 */
[----:B------:R-:W-:Y:S01]  /*6ec0*/  LOP3.LUT R64, R65, 0x380, RZ, 0xc0, !PT ;  /* 0x0000038041407812 */ /* 0x000fe200078ec0ff */
[----:B------:R-:W-:Y:S01]  /*6ed0*/  IMAD.X R53, RZ, RZ, R5, P3 ;  /* 0x000000ffff357224 */ /* 0x000fe200018e0605 */
[----:B------:R-:W-:Y:S01]  /*6ee0*/  SHF.R.U64 R15, R15, 0x3, RZ ;  /* 0x000000030f0f7819 */ /* 0x000fe200000012ff */
[----:B------:R-:W-:Y:S01]  /*6ef0*/  UIMAD UR7, UR11, UR12, URZ ;  /* 0x0000000c0b0772a4 */ /* 0x000fe2000f8e023f */
[----:B------:R-:W-:Y:S01]  /*6f00*/  LOP3.LUT R0, R13, 0x380, RZ, 0xc0, !PT ;  /* 0x000003800d007812 */ /* 0x000fe200078ec0ff */
[----:B------:R-:W-:Y:S01]  /*6f10*/  UIMAD.WIDE.U32 UR8, UR4, UR12, URZ ;  /* 0x0000000c040872a5 */ /* 0x000fe2000f8e003f */
[----:B------:R-:W-:Y:S01]  /*6f20*/  SHF.R.U64 R76, R76, 0x3, RZ ;  /* 0x000000034c4c7819 */ /* 0x000fe200000012ff */
[----:B------:R-:W-:Y:S01]  /*6f30*/  ULDC.64 UR10, c[0x0][0xae8] ;  /* 0x0002ba00000a7ab9 */ /* 0x000fe20000000a00 */
[----:B------:R-:W-:Y:S01]  /*6f40*/  SHF.R.U64 R72, R72, 0x3, RZ ;  /* 0x0000000348487819 */ /* 0x000fe200000012ff */
[----:B-1----:R-:W-:Y:S01]  /*6f50*/  IMAD.U32 R21, RZ, RZ, UR40 ;  /* 0x00000028ff157e24 */ /* 0x002fe2000f8e00ff */
[----:B------:R-:W-:Y:S01]  /*6f60*/  SHF.R.U64 R64, R64, 0x3, RZ ;  /* 0x0000000340407819 */ /* 0x000fe200000012ff */
[----:B------:R-:W5:Y:S01]  /*6f70*/  LD.E.128 R24, desc[UR50][R24.64] ;  /* 0x0000003218187980 */ /* 0x000f62000c101d00 */
[----:B------:R-:W-:-:S02]  /*6f80*/  LOP3.LUT R4, R15, R4, RZ, 0x3c, !PT ;  /* 0x000000040f047212 */ /* 0x000fc400078e3cff */
[----:B------:R-:W-:Y:S01]  /*6f90*/  SHF.R.U64 R0, R0, 0x3, RZ ;  /* 0x0000000300007819 */ /* 0x000fe200000012ff */
[----:B------:R-:W5:Y:S01]  /*6fa0*/  LD.E.128 R28, desc[UR50][R28.64] ;  /* 0x000000321c1c7980 */ /* 0x000f62000c101d00 */
[----:B------:R-:W-:Y:S01]  /*6fb0*/  LOP3.LUT R76, R76, R77, RZ, 0x3c, !PT ;  /* 0x0000004d4c4c7212 */ /* 0x000fe200078e3cff */
[--C-:B------:R-:W-:Y:S01]  /*6fc0*/  IMAD.X R77, RZ, RZ, R5.reuse, P6 ;  /* 0x000000ffff4d7224 */ /* 0x100fe200030e0605 */
[----:B------:R-:W-:Y:S01]  /*6fd0*/  LOP3.LUT R72, R72, R73, RZ, 0x3c, !PT ;  /* 0x0000004948487212 */ /* 0x000fe200078e3cff */
[--C-:B------:R-:W-:Y:S01]  /*6fe0*/  IMAD.X R73, RZ, RZ, R5.reuse, P5 ;  /* 0x000000ffff497224 */ /* 0x100fe200028e0605 */
[----:B------:R-:W-:Y:S01]  /*6ff0*/  LOP3.LUT R64, R64, R65, RZ, 0x3c, !PT ;  /* 0x0000004140407212 */ /* 0x000fe200078e3cff */
[----:B------:R-:W-:Y:S01]  /*7000*/  IMAD.X R65, RZ, RZ, R5, P4 ;  /* 0x000000ffff417224 */ /* 0x000fe200020e0605 */
[----:B------:R-:W-:Y:S01]  /*7010*/  LOP3.LUT R52, R0, R13, RZ, 0x3c, !PT ;  /* 0x0000000d00347212 */ /* 0x000fe200078e3cff */
[----:B------:R-:W-:Y:S01]  /*7020*/  UIMAD UR7, UR4, UR13, UR7 ;  /* 0x0000000d040772a4 */ /* 0x000fe2000f8e0207 */
[----:B------:R1:W5:Y:S01]  /*7030*/  LD.E.128 R12, desc[UR50][R4.64] ;  /* 0x00000032040c7980 */ /* 0x000362000c101d00 */
[----:B------:R-:W-:-:S03]  /*7040*/  IMAD R0, R19, 0x20, R22 ;  /* 0x0000002013007824 */ /* 0x000fc600078e0216 */
[----:B------:R-:W5:Y:S04]  /*7050*/  LD.E.128 R32, desc[UR50][R32.64] ;  /* 0x0000003220207980 */ /* 0x000f68000c101d00 */
[----:B------:R-:W5:Y:S01]  /*7060*/  LD.E.128 R56, desc[UR50][R56.64] ;  /* 0x0000003238387980 */ /* 0x000f62000c101d00 */
[----:B-1----:R-:W1:Y:S01]  /*7070*/  @P1 LDC R5, c[0x0][0xbec] ;  /* 0x0002fb00ff051b82 */ /* 0x002e620000000800 */
[----:B------:R-:W-:Y:S02]  /*7080*/  UIADD3 UR9, UR9, UR7, URZ ;  /* 0x0000000709097290 */ /* 0x000fe4000fffe03f */
[----:B------:R-:W5:Y:S01]  /*7090*/  LD.E.128 R36, desc[UR50][R36.64] ;  /* 0x0000003224247980 */ /* 0x000f62000c101d00 */
[----:B------:R-:W-:Y:S01]  /*70a0*/  UIMAD UR4, UR14, UR10, URZ ;  /* 0x0000000a0e0472a4 */ /* 0x000fe2000f8e023f */
[----:B------:R-:W-:Y:S01]  /*70b0*/  IMAD R20, R21, 0x80, R0 ;  /* 0x0000008015147824 */ /* 0x000fe200078e0200 */
[----:B------:R-:W-:Y:S01]  /*70c0*/  UIMAD.WIDE.U32 UR8, UR41, UR10, UR8 ;  /* 0x0000000a290872a5 */ /* 0x000fe2000f8e0008 */
[----:B------:R-:W5:Y:S01]  /*70d0*/  LD.E.128 R40, desc[UR50][R40.64] ;  /* 0x0000003228287980 */ /* 0x000f62000c101d00 */
[----:B------:R-:W-:-:S03]  /*70e0*/  UIMAD UR4, UR41, UR11, UR4 ;  /* 0x0000000b290472a4 */ /* 0x000fc6000f8e0204 */
[----:B------:R-:W-:Y:S01]  /*70f0*/  ULDC.64 UR10, c[0x0][0xaf0] ;  /* 0x0002bc00000a7ab9 */ /* 0x000fe20000000a00 */
[----:B------:R-:W-:Y:S01]  /*7100*/  UIADD3 UR9, UR9, UR4, URZ ;  /* 0x0000000409097290 */ /* 0x000fe2000fffe03f */
[----:B------:R-:W5:Y:S01]  /*7110*/  LD.E.128 R44, desc[UR50][R44.64] ;  /* 0x000000322c2c7980 */ /* 0x000f62000c101d00 */
[----:B------:R-:W-:Y:S01]  /*7120*/  UIMAD UR4, UR39, UR10, URZ ;  /* 0x0000000a270472a4 */ /* 0x000fe2000f8e023f */
[----:B------:R-:W-:Y:S01]  /*7130*/  IMAD.MOV.U32 R21, RZ, RZ, R20 ;  /* 0x000000ffff157224 */ /* 0x000fe200078e0014 */
[----:B------:R-:W-:Y:S01]  /*7140*/  UIMAD.WIDE.U32 UR8, UR38, UR10, UR8 ;  /* 0x0000000a260872a5 */ /* 0x000fe2000f8e0008 */
[----:B------:R-:W5:Y:S01]  /*7150*/  LD.E.128 R68, desc[UR50][R68.64] ;  /* 0x0000003244447980 */ /* 0x000f62000c101d00 */
[----:B------:R-:W-:-:S03]  /*7160*/  UIMAD UR4, UR38, UR11, UR4 ;  /* 0x0000000b260472a4 */ /* 0x000fc6000f8e0204 */
[----:B------:R-:W5:Y:S01]  /*7170*/  LD.E.128 R60, desc[UR50][R60.64] ;  /* 0x000000323c3c7980 */ /* 0x000f62000c101d00 */
[----:B-1----:R-:W-:-:S03]  /*7180*/  @P1 IMAD.HI.U32 R0, R20, R5, RZ ;  /* 0x0000000514001227 */ /* 0x002fc600078e00ff */
[----:B--2---:R-:W5:Y:S02]  /*7190*/  LD.E.128 R8, desc[UR50][R10.64] ;  /* 0x000000320a087980 */ /* 0x004f64000c101d00 */
[----:B0-----:R-:W-:Y:S01]  /*71a0*/  @P1 SHF.R.U32.HI R21, RZ, R83, R0 ;  /* 0x00000053ff151219 */ /* 0x001fe20000011600 */
[----:B------:R-:W-:Y:S01]  /*71b0*/  UIADD3 UR4, UR9, UR4, URZ ;  /* 0x0000000409047290 */ /* 0x000fe2000fffe03f */
[----:B------:R-:W-:Y:S01]  /*71c0*/  IMAD.U32 R4, RZ, RZ, UR8 ;  /* 0x00000008ff047e24 */ /* 0x000fe2000f8e00ff */
[----:B------:R-:W5:Y:S01]  /*71d0*/  LD.E.128 R48, desc[UR50][R48.64] ;  /* 0x0000003230307980 */ /* 0x000f62000c101d00 */
[--C-:B------:R-:W-:Y:S01]  /*71e0*/  SHF.R.S32.HI R0, RZ, 0x1f, R21.reuse ;  /* 0x0000001fff007819 */ /* 0x100fe20000011415 */
[----:B------:R-:W-:Y:S02]  /*71f0*/  IMAD.MOV R6, RZ, RZ, -R21 ;  /* 0x000000ffff067224 */ /* 0x000fe400078e0a15 */
[----:B------:R-:W-:Y:S01]  /*7200*/  IMAD.U32 R5, RZ, RZ, UR9 ;  /* 0x00000009ff057e24 */ /* 0x000fe2000f8e00ff */
[----:B------:R-:W-:Y:S01]  /*7210*/  ULDC.64 UR8, c[0x0][0xae0] ;  /* 0x0002b80000087ab9 */ /* 0x000fe20000000a00 */
[----:B------:R-:W-:Y:S01]  /*7220*/  IMAD R81, R81, R6, R20 ;  /* 0x0000000651517224 */ /* 0x000fe200078e0214 */
[----:B------:R-:W5:Y:S01]  /*7230*/  LD.E.128 R76, desc[UR50][R76.64] ;  /* 0x000000324c4c7980 */ /* 0x000f62000c101d00 */
[----:B------:R-:W-:-:S02]  /*7240*/  IMAD R0, R0, UR8, RZ ;  /* 0x0000000800007c24 */ /* 0x000fc4000f8e02ff */
[----:B------:R-:W-:Y:S01]  /*7250*/  IMAD.U32 R5, RZ, RZ, UR4 ;  /* 0x00000004ff057e24 */ /* 0x000fe2000f8e00ff */
[----:B------:R-:W5:Y:S01]  /*7260*/  LD.E.128 R72, desc[UR50][R72.64] ;  /* 0x0000003248487980 */ /* 0x000f62000c101d00 */
[----:B------:R-:W-:-:S03]  /*7270*/  IMAD R83, R21, UR9, R0 ;  /* 0x0000000915537c24 */ /* 0x000fc6000f8e0200 */
[----:B------:R-:W5:Y:S01]  /*7280*/  LD.E.128 R64, desc[UR50][R64.64] ;  /* 0x0000003240407980 */ /* 0x000f62000c101d00 */
[----:B------:R-:W-:-:S03]  /*7290*/  SHF.R.S32.HI R0, RZ, 0x1f, R81 ;  /* 0x0000001fff007819 */ /* 0x000fc60000011451 */
[----:B------:R-:W5:Y:S01]  /*72a0*/  LD.E.128 R52, desc[UR50][R52.64] ;  /* 0x0000003234347980 */ /* 0x000f62000c101d00 */
[----:B------:R-:W-:Y:S01]  /*72b0*/  IMAD.WIDE.U32 R4, R21, UR8, R4 ;  /* 0x0000000815047c25 */ /* 0x000fe2000f8e0004 */
[----:B------:R-:W-:Y:S01]  /*72c0*/  ULDC.64 UR8, c[0x0][0xad8] ;  /* 0x0002b60000087ab9 */ /* 0x000fe20000000a00 */
[----:B------:R-:W-:Y:S01]  /*72d0*/  @!PT LDS RZ, [RZ] ;  /* 0x00000000fffff984 */ /* 0x000fe20000000800 */
[----:B------:R-:W-:Y:S01]  /*72e0*/  @!PT LDS RZ, [RZ] ;  /* 0x00000000fffff984 */ /* 0x000fe20000000800 */
[----:B------:R-:W-:Y:S01]  /*72f0*/  @!PT LDS RZ, [RZ] ;  /* 0x00000000fffff984 */ /* 0x000fe20000000800 */
[----:B------:R-:W-:Y:S01]  /*7300*/  @!PT LDS RZ, [RZ] ;  /* 0x00000000fffff984 */ /* 0x000fe20000000800 */
[----:B------:R0:W-:Y:S06]  /*7310*/  MEMBAR.ALL.CTA ;  /* 0x0000000000007992 */ /* 0x0001ec0000008000 */
[----:B0-----:R-:W0:Y:S01]  /*7320*/  FENCE.VIEW.ASYNC.S ;  /* 0x00000000000073c6 */ /* 0x001e220000000000 */
[----:B------:R-:W-:-:S02]  /*7330*/  IMAD.U32 R87, RZ, RZ, UR40 ;  /* 0x00000028ff577e24 */ /* 0x000fc4000f8e00ff */
[----:B------:R-:W-:Y:S02]  /*7340*/  IMAD.IADD R5, R5, 0x1, R83 ;  /* 0x0000000105057824 */ /* 0x000fe400078e0253 */
[----:B------:R-:W-:Y:S02]  /*7350*/  IMAD R6, R0, UR8, RZ ;  /* 0x0000000800067c24 */ /* 0x000fe4000f8e02ff */
[----:B------:R-:W-:Y:S02]  /*7360*/  IMAD R86, R87, 0x80, R22 ;  /* 0x0000008057567824 */ /* 0x000fe400078e0216 */
[C---:B------:R-:W-:Y:S02]  /*7370*/  IMAD R21, R81.reuse, UR9, R6 ;  /* 0x0000000951157c24 */ /* 0x040fe4000f8e0206 */
[----:B------:R-:W-:Y:S01]  /*7380*/  IMAD.WIDE.U32 R4, R81, UR8, R4 ;  /* 0x0000000851047c25 */ /* 0x000fe2000f8e0004 */
[----:B------:R-:W-:Y:S01]  /*7390*/  ISETP.GE.AND P2, PT, R86, R85, PT ;  /* 0x000000555600720c */ /* 0x000fe20003f46270 */
[----:B------:R-:W-:-:S02]  /*73a0*/  ULDC.64 UR8, c[0x0][0xa80] ;  /* 0x0002a00000087ab9 */ /* 0x000fc40000000a00 */
[----:B------:R-:W-:Y:S01]  /*73b0*/  VIADD R3, R3, 0x22820 ;  /* 0x0002282003037836 */ /* 0x000fe20000000000 */
[----:B------:R-:W-:Y:S01]  /*73c0*/  LEA R6, P3, R4, UR8, 0x1 ;  /* 0x0000000804067c11 */ /* 0x000fe2000f8608ff */
[----:B------:R-:W-:Y:S02]  /*73d0*/  IMAD.IADD R5, R5, 0x1, R21 ;  /* 0x0000000105057824 */ /* 0x000fe400078e0215 */
[----:B------:R-:W-:Y:S01]  /*73e0*/  VIADD R0, R86, 0x20 ;  /* 0x0000002056007836 */ /* 0x000fe20000000000 */
[----:B------:R-:W-:Y:S02]  /*73f0*/  PRMT R3, RZ, 0x654, R3 ;  /* 0x00000654ff037816 */ /* 0x000fe40000000003 */
[----:B------:R-:W-:Y:S02]  /*7400*/  LEA.HI.X R84, R4, UR9, R5, 0x1, P3 ;  /* 0x0000000904547c11 */ /* 0x000fe400098f0c05 */
[-C--:B------:R-:W-:Y:S01]  /*7410*/  ISETP.GE.AND P1, PT, R0, R85.reuse, PT ;  /* 0x000000550000720c */ /* 0x080fe20003f26270 */
[----:B------:R-:W-:Y:S01]  /*7420*/  VIADD R0, R86, 0x40 ;  /* 0x0000004056007836 */ /* 0x000fe20000000000 */
[----:B0-----:R0:W-:Y:S01]  /*7430*/  SYNCS.ARRIVE.TRANS64.RED.A1T0 RZ, [R3+URZ], RZ ;  /* 0x000000ff03ff79a7 */ /* 0x0011e2000810043f */
[----:B------:R1:W2:Y:S01]  /*7440*/  SHFL.IDX PT, R83, R6, RZ, 0x181f ;  /* 0x00181fff06537589 */ /* 0x0002a200000e0000 */
[----:B------:R-:W-:Y:S02]  /*7450*/  BSSY B1, `(.L_x_9451) ;  /* 0x0000015000017945 */ /* 0x000fe40003800000 */
[----:B------:R-:W-:Y:S01]  /*7460*/  ISETP.GE.AND P0, PT, R0, R85, PT ;  /* 0x000000550000720c */ /* 0x000fe20003f06270 */
[----:B0-----:R1:W0:Y:S01]  /*7470*/  SHFL.IDX PT, R3, R84, RZ, 0x181f ;  /* 0x00181fff54037589 */ /* 0x00122200000e0000 */
[----:B------:R-:W-:Y:S11]  /*7480*/  @P2 BRA `(.L_x_9452) ;  /* 0x0000000000442947 */ /* 0x000ff60003800000 */
[----:B------:R-:W-:Y:S02]  /*7490*/  ULDC UR4, c[0x0][0xac8] ;  /* 0x0002b20000047ab9 */ /* 0x000fe40000000800 */
[----:B------:R-:W-:Y:S02]  /*74a0*/  ISETP.GE.AND P5, PT, R2, UR4, PT ;  /* 0x0000000402007c0c */ /* 0x000fe4000bfa6270 */
[----:B------:R-:W-:Y:S02]  /*74b0*/  ISETP.GE.AND P4, PT, R17, UR4, PT ;  /* 0x0000000411007c0c */ /* 0x000fe4000bf86270 */
[----:B------:R-:W-:Y:S02]  /*74c0*/  ISETP.GE.AND P3, PT, R16, UR4, PT ;  /* 0x0000000410007c0c */ /* 0x000fe4000bf66270 */
[----:B------:R-:W-:-:S07]  /*74d0*/  ISETP.GE.AND P2, PT, R18, UR4, PT ;  /* 0x0000000412007c0c */ /* 0x000fce000bf46270 */
[----:B--2---:R-:W-:-:S04]  /*74e0*/  @!P5 LEA R4, P6, R2, R83, 0x1 ;  /* 0x000000530204d211 */ /* 0x004fc800078c08ff */
[----:B0-----:R-:W-:Y:S02]  /*74f0*/  @!P5 LEA.HI.X R5, R2, R3, R208, 0x1, P6 ;  /* 0x000000030205d211 */ /* 0x001fe400030f0cd0 */
[----:B------:R-:W-:-:S03]  /*7500*/  @!P4 LEA R20, P6, R17, R83, 0x1 ;  /* 0x000000531114c211 */ /* 0x000fc600078c08ff */
[----:B-----5:R3:W-:Y:S01]  /*7510*/  @!P5 ST.E.128 desc[UR50][R4.64], R12 ;  /* 0x0000000c0400d985 */ /* 0x0207e2000c101d32 */
[----:B------:R-:W-:Y:S02]  /*7520*/  @!P4 LEA.HI.X R21, R17, R3, R207, 0x1, P6 ;  /* 0x000000031115c211 */ /* 0x000fe400030f0ccf */
[----:B------:R-:W-:-:S03]  /*7530*/  @!P3 LEA R80, P6, R16, R83, 0x1 ;  /* 0x000000531050b211 */ /* 0x000fc600078c08ff */
[----:B------:R3:W-:Y:S01]  /*7540*/  @!P4 ST.E.128 desc[UR50][R20.64], R56 ;  /* 0x000000381400c985 */ /* 0x0007e2000c101d32 */
[----:B------:R-:W-:Y:S02]  /*7550*/  @!P3 LEA.HI.X R81, R16, R3, R206, 0x1, P6 ;  /* 0x000000031051b211 */ /* 0x000fe400030f0cce */
[----:B------:R-:W-:-:S03]  /*7560*/  @!P2 LEA R82, P6, R18, R83, 0x1 ;  /* 0x000000531252a211 */ /* 0x000fc600078c08ff */
[----:B------:R3:W-:Y:S01]  /*7570*/  @!P3 ST.E.128 desc[UR50][R80.64], R68 ;  /* 0x000000445000b985 */ /* 0x0007e2000c101d32 */
[----:B------:R-:W-:-:S05]  /*7580*/  @!P2 LEA.HI.X R83, R18, R3, R205, 0x1, P6 ;  /* 0x000000031253a211 */ /* 0x000fca00030f0ccd */
[----:B------:R3:W-:Y:S04]  /*7590*/  @!P2 ST.E.128 desc[UR50][R82.64], R76 ;  /* 0x0000004c5200a985 */ /* 0x0007e8000c101d32 */
.L_x_9452:
[----:B------:R-:W-:Y:S05]  /*75a0*/  BSYNC B1 ;  /* 0x0000000000017941 */ /* 0x000fea0003800000 */
.L_x_9451:
[----:B0-----:R0:W4:Y:S01]  /*75b0*/  SHFL.IDX PT, R3, R84, 0x1, 0x181f ;  /* 0x00381f0054037f89 */ /* 0x00112200000e0000 */
[----:B------:R-:W-:Y:S03]  /*75c0*/  BSSY B1, `(.L_x_9453) ;  /* 0x0000014000017945 */ /* 0x000fe60003800000 */
[----:B---3--:R0:W3:Y:S01]  /*75d0*/  SHFL.IDX PT, R21, R6, 0x1, 0x181f ;  /* 0x00381f0006157f89 */ /* 0x0080e200000e0000 */
[----:B------:R-:W-:Y:S05]  /*75e0*/  @P1 BRA `(.L_x_9454) ;  /* 0x0000000000441947 */ /* 0x000fea0003800000 */
[----:B------:R-:W-:Y:S02]  /*75f0*/  ULDC UR4, c[0x0][0xac8] ;  /* 0x0002b20000047ab9 */ /* 0x000fe40000000800 */
[----:B------:R-:W-:Y:S02]  /*7600*/  ISETP.GE.AND P4, PT, R2, UR4, PT ;  /* 0x0000000402007c0c */ /* 0x000fe4000bf86270 */
[----:B------:R-:W-:Y:S02]  /*7610*/  ISETP.GE.AND P3, PT, R17, UR4, PT ;  /* 0x0000000411007c0c */ /* 0x000fe4000bf66270 */
[----:B------:R-:W-:Y:S02]  /*7620*/  ISETP.GE.AND P2, PT, R16, UR4, PT ;  /* 0x0000000410007c0c */ /* 0x000fe4000bf46270 */
[----:B------:R-:W-:-:S07]  /*7630*/  ISETP.GE.AND P1, PT, R18, UR4, PT ;  /* 0x0000000412007c0c */ /* 0x000fce000bf26270 */
[CC--:B---3--:R-:W-:Y:S02]  /*7640*/  @!P4 LEA R4, P6, R2.reuse, R21.reuse, 0x1 ;  /* 0x000000150204c211 */ /* 0x0c8fe400078c08ff */
[C---:B-----5:R-:W-:Y:S02]  /*7650*/  @!P3 LEA R12, P5, R17.reuse, R21, 0x1 ;  /* 0x00000015110cb211 */ /* 0x060fe400078a08ff */
[----:B----4-:R-:W-:Y:S02]  /*7660*/  @!P4 LEA.HI.X R5, R2, R3, R208, 0x1, P6 ;  /* 0x000000030205c211 */ /* 0x010fe400030f0cd0 */
[----:B------:R-:W-:Y:S02]  /*7670*/  @!P2 LEA R14, P6, R16, R21, 0x1 ;  /* 0x00000015100ea211 */ /* 0x000fe400078c08ff */
[----:B------:R-:W-:Y:S01]  /*7680*/  @!P3 LEA.HI.X R13, R17, R3, R207, 0x1, P5 ;  /* 0x00000003110db211 */ /* 0x000fe200028f0ccf */
[----:B------:R3:W-:Y:S01]  /*7690*/  @!P4 ST.E.128 desc[UR50][R4.64], R24 ;  /* 0x000000180400c985 */ /* 0x0007e2000c101d32 */
[----:B------:R-:W-:-:S02]  /*76a0*/  @!P1 LEA R20, P5, R18, R21, 0x1 ;  /* 0x0000001512149211 */ /* 0x000fc400078a08ff */
[-C--:B------:R-:W-:Y:S01]  /*76b0*/  @!P2 LEA.HI.X R15, R16, R3.reuse, R206, 0x1, P6 ;  /* 0x00000003100fa211 */ /* 0x080fe200030f0cce */
[----:B------:R3:W-:Y:S01]  /*76c0*/  @!P3 ST.E.128 desc[UR50][R12.64], R36 ;  /* 0x000000240c00b985 */ /* 0x0007e2000c101d32 */
[----:B------:R-:W-:-:S03]  /*76d0*/  @!P1 LEA.HI.X R21, R18, R3, R205, 0x1, P5 ;  /* 0x0000000312159211 */ /* 0x000fc600028f0ccd */
[----:B------:R3:W-:Y:S04]  /*76e0*/  @!P2 ST.E.128 desc[UR50][R14.64], R60 ;  /* 0x0000003c0e00a985 */ /* 0x0007e8000c101d32 */
[----:B------:R3:W-:Y:S02]  /*76f0*/  @!P1 ST.E.128 desc[UR50][R20.64], R72 ;  /* 0x0000004814009985 */ /* 0x0007e4000c101d32 */
.L_x_9454:
[----:B------:R-:W-:Y:S05]  /*7700*/  BSYNC B1 ;  /* 0x0000000000017941 */ /* 0x000fea0003800000 */
.L_x_9453:
[----:B----4-:R4:W0:Y:S01]  /*7710*/  SHFL.IDX PT, R3, R84, 0x2, 0x181f ;  /* 0x00581f0054037f89 */ /* 0x01082200000e0000 */
        /* <DEDUP_REMOVED lines=8> */
[-C--:B---3--:R-:W-:Y:S02]  /*77a0*/  @!P3 LEA R4, P6, R2, R21.reuse, 0x1 ;  /* 0x000000150204b211 */ /* 0x088fe400078c08ff */
[CC--:B-----5:R-:W-:Y:S02]  /*77b0*/  @!P2 LEA R12, P5, R17.reuse, R21.reuse, 0x1 ;  /* 0x00000015110ca211 */ /* 0x0e0fe400078a08ff */
[----:B------:R-:W-:Y:S02]  /*77c0*/  @!P1 LEA R14, P4, R16, R21, 0x1 ;  /* 0x00000015100e9211 */ /* 0x000fe400078808ff */
[----:B0-----:R-:W-:Y:S02]  /*77d0*/  @!P3 LEA.HI.X R5, R2, R3, R208, 0x1, P6 ;  /* 0x000000030205b211 */ /* 0x001fe400030f0cd0 */
[----:B------:R-:W-:Y:S02]  /*77e0*/  @!P0 LEA R20, P6, R18, R21, 0x1 ;  /* 0x0000001512148211 */ /* 0x000fe400078c08ff */
[-C--:B------:R-:W-:Y:S01]  /*77f0*/  @!P2 LEA.HI.X R13, R17, R3.reuse, R207, 0x1, P5 ;  /* 0x00000003110da211 */ /* 0x080fe200028f0ccf */
[----:B------:R0:W-:Y:S01]  /*7800*/  @!P3 ST.E.128 desc[UR50][R4.64], R28 ;  /* 0x0000001c0400b985 */ /* 0x0001e2000c101d32 */
[----:B------:R-:W-:-:S02]  /*7810*/  @!P1 LEA.HI.X R15, R16, R3, R206, 0x1, P4 ;  /* 0x00000003100f9211 */ /* 0x000fc400020f0cce */
[----:B------:R-:W-:Y:S01]  /*7820*/  @!P0 LEA.HI.X R21, R18, R3, R205, 0x1, P6 ;  /* 0x0000000312158211 */ /* 0x000fe200030f0ccd */
[----:B------:R0:W-:Y:S04]  /*7830*/  @!P2 ST.E.128 desc[UR50][R12.64], R40 ;  /* 0x000000280c00a985 */ /* 0x0001e8000c101d32 */
[----:B------:R0:W-:Y:S04]  /*7840*/  @!P1 ST.E.128 desc[UR50][R14.64], R8 ;  /* 0x000000080e009985 */ /* 0x0001e8000c101d32 */
[----:B------:R0:W-:Y:S02]  /*7850*/  @!P0 ST.E.128 desc[UR50][R20.64], R64 ;  /* 0x0000004014008985 */ /* 0x0001e4000c101d32 */
.L_x_9456:
[----:B------:R-:W-:Y:S05]  /*7860*/  BSYNC B1 ;  /* 0x0000000000017941 */ /* 0x000fea0003800000 */
.L_x_9455:
[----:B------:R-:W-:Y:S01]  /*7870*/  VIADD R0, R86, 0x60 ;  /* 0x0000006056007836 */ /* 0x000fe20000000000 */
[----:B0-----:R0:W0:Y:S04]  /*7880*/  SHFL.IDX PT, R3, R84, 0x3, 0x181f ;  /* 0x00781f0054037f89 */ /* 0x00102800000e0000 */
[----:B------:R-:W-:Y:S01]  /*7890*/  ISETP.GE.AND P0, PT, R0, R85, PT ;  /* 0x000000550000720c */ /* 0x000fe20003f06270 */
[----:B-----5:R0:W0:-:S12]  /*78a0*/  SHFL.IDX PT, R13, R6, 0x3, 0x181f ;  /* 0x00781f00060d7f89 */ /* 0x02001800000e0000 */
[----:B------:R-:W-:Y:S05]  /*78b0*/  @P0 BRA `(.L_x_9457) ;  /* 0x0000000c00bc0947 */ /* 0x000fea0003800000 */
[----:B------:R-:W-:Y:S02]  /*78c0*/  ULDC UR4, c[0x0][0xac8] ;  /* 0x0002b20000047ab9 */ /* 0x000fe40000000800 */
[----:B------:R-:W-:Y:S02]  /*78d0*/  ISETP.GE.AND P3, PT, R2, UR4, PT ;  /* 0x0000000402007c0c */ /* 0x000fe4000bf66270 */
[----:B------:R-:W-:Y:S02]  /*78e0*/  ISETP.GE.AND P4, PT, R17, UR4, PT ;  /* 0x0000000411007c0c */ /* 0x000fe4000bf86270 */
[----:B------:R-:W-:-:S09]  /*78f0*/  ISETP.GE.AND P5, PT, R16, UR4, PT ;  /* 0x0000000410007c0c */ /* 0x000fd2000bfa6270 */
[-C--:B0-----:R-:W-:Y:S02]  /*7900*/  @!P3 LEA R4, P0, R2, R13.reuse, 0x1 ;  /* 0x0000000d0204b211 */ /* 0x081fe400078008ff */
[CC--:B------:R-:W-:Y:S02]  /*7910*/  @!P4 LEA R8, P1, R17.reuse, R13.reuse, 0x1 ;  /* 0x0000000d1108c211 */ /* 0x0c0fe400078208ff */
[----:B------:R-:W-:Y:S02]  /*7920*/  @!P5 LEA R10, P2, R16, R13, 0x1 ;  /* 0x0000000d100ad211 */ /* 0x000fe400078408ff */
[-C--:B------:R-:W-:Y:S02]  /*7930*/  @!P3 LEA.HI.X R5, R2, R3.reuse, R208, 0x1, P0 ;  /* 0x000000030205b211 */ /* 0x080fe400000f0cd0 */
[-C--:B------:R-:W-:Y:S02]  /*7940*/  @!P4 LEA.HI.X R9, R17, R3.reuse, R207, 0x1, P1 ;  /* 0x000000031109c211 */ /* 0x080fe400008f0ccf */
[----:B------:R-:W-:Y:S01]  /*7950*/  @!P5 LEA.HI.X R11, R16, R3, R206, 0x1, P2 ;  /* 0x00000003100bd211 */ /* 0x000fe200010f0cce */
[----:B------:R0:W-:Y:S01]  /*7960*/  @!P3 ST.E.128 desc[UR50][R4.64], R32 ;  /* 0x000000200400b985 */ /* 0x0001e2000c101d32 */
[----:B------:R-:W-:-:S03]  /*7970*/  ISETP.GE.AND P0, PT, R18, UR4, PT ;  /* 0x0000000412007c0c */ /* 0x000fc6000bf06270 */
[----:B------:R0:W-:Y:S04]  /*7980*/  @!P4 ST.E.128 desc[UR50][R8.64], R44 ;  /* 0x0000002c0800c985 */ /* 0x0001e8000c101d32 */
[----:B------:R0:W-:Y:S06]  /*7990*/  @!P5 ST.E.128 desc[UR50][R10.64], R48 ;  /* 0x000000300a00d985 */ /* 0x0001ec000c101d32 */
[----:B------:R-:W-:Y:S05]  /*79a0*/  @P0 BRA `(.L_x_9457) ;  /* 0x0000000c00800947 */ /* 0x000fea0003800000 */
[----:B0-----:R-:W-:-:S04]  /*79b0*/  LEA R4, P0, R18, R13, 0x1 ;  /* 0x0000000d12047211 */ /* 0x001fc800078008ff */
[----:B------:R-:W-:-:S05]  /*79c0*/  LEA.HI.X R5, R18, R3, R205, 0x1, P0 ;  /* 0x0000000312057211 */ /* 0x000fca00000f0ccd */
[----:B------:R0:W-:Y:S01]  /*79d0*/  ST.E.128 desc[UR50][R4.64], R52 ;  /* 0x0000003404007985 */ /* 0x0001e2000c101d32 */
[----:B------:R-:W-:Y:S05]  /*79e0*/  BRA `(.L_x_9457) ;  /* 0x0000000c00707947 */ /* 0x000fea0003800000 */
.L_x_9449:
        /* <DEDUP_REMOVED lines=23> */
[----:B0-----:R-:W-:Y:S01]  /*7b60*/  ISETP.NE.AND P0, PT, R13, 0x1, PT ;  /* 0x000000010d00780c */ /* 0x001fe20003f05270 */
[----:B------:R-:W-:Y:S01]  /*7b70*/  UMOV UR4, URZ ;  /* 0x0000003f00047c82 */ /* 0x000fe20008000000 */
[----:B------:R-:W-:Y:S01]  /*7b80*/  USHF.R.S32.HI UR11, URZ, 0x1f, UR41 ;  /* 0x0000001f3f0b7899 */ /* 0x000fe20008011429 */
[----:B------:R-:W-:-:S10]  /*7b90*/  ISETP.GE.AND P1, PT, R209, 0x80, PT ;  /* 0x00000080d100780c */ /* 0x000fd40003f26270 */
[----:B------:R-:W0:Y:S01]  /*7ba0*/  @P0 LDC R11, c[0x0][0xbec] ;  /* 0x0002fb00ff0b0b82 */ /* 0x000e220000000800 */
[----:B--2---:R-:W-:-:S13]  /*7bb0*/  @P2 R2UR UR4, R3 ;  /* 0x00000000030422ca */ /* 0x004fda00000e0000 */
[----:B------:R-:W-:Y:S01]  /*7bc0*/  USHF.R.S32.HI UR10, URZ, 0x1f, UR4 ;  /* 0x0000001f3f0a7899 */ /* 0x000fe20008011404 */
[----:B01----:R-:W-:Y:S11]  /*7bd0*/  @P3 BRA `(.L_x_9458) ;  /* 0x0000000000103947 */ /* 0x003ff60003800000 */
[----:B------:R-:W-:Y:S05]  /*7be0*/  @!P2 BRA `(.L_x_9458) ;  /* 0x00000000000ca947 */ /* 0x000fea0003800000 */
[----:B------:R-:W2:Y:S04]  /*7bf0*/  LDG.E R3, desc[UR50][R4.64] ;  /* 0x0000003204037981 */ /* 0x000ea8000c1e1900 */
[----:B-----5:R-:W2:Y:S02]  /*7c00*/  LDG.E R0, desc[UR50][R4.64+0x4] ;  /* 0x0000043204007981 */ /* 0x020ea4000c1e1900 */
[----:B--2---:R-:W-:-:S07]  /*7c10*/  IMAD.IADD R0, R0, 0x1, -R3 ;  /* 0x0000000100007824 */ /* 0x004fce00078e0a03 */
.L_x_9458:
[----:B------:R-:W-:Y:S01]  /*7c20*/  USEL UR38, UR38, URZ, !UP0 ;  /* 0x0000003f26267287 */ /* 0x000fe2000c000000 */
[----:B------:R-:W-:Y:S01]  /*7c30*/  BSSY B1, `(.L_x_9459) ;  /* 0x000002d000017945 */ /* 0x000fe20003800000 */
[----:B------:R-:W-:-:S03]  /*7c40*/  USEL UR39, UR39, URZ, !UP0 ;  /* 0x0000003f27277287 */ /* 0x000fc6000c000000 */
[----:B------:R-:W-:Y:S09]  /*7c50*/  @P1 BRA `(.L_x_9460) ;  /* 0x0000000000a81947 */ /* 0x000ff20003800000 */
[----:B------:R-:W0:Y:S01]  /*7c60*/  S2R R4, SR_TID.X ;  /* 0x0000000000047919 */ /* 0x000e220000002100 */
[----:B------:R-:W1:Y:S01]  /*7c70*/  LDC R6, c[0x0][0xbe8] ;  /* 0x0002fa00ff067b82 */ /* 0x000e620000000800 */
[----:B------:R-:W-:-:S04]  /*7c80*/  IMAD.U32 R3, RZ, RZ, UR40 ;  /* 0x00000028ff037e24 */ /* 0x000fc8000f8e00ff */
[----:B0-----:R-:W-:Y:S02]  /*7c90*/  IMAD R3, R3, 0x80, R4 ;  /* 0x0000008003037824 */ /* 0x001fe400078e0204 */
[----:B-1---5:R-:W-:-:S03]  /*7ca0*/  IMAD R4, R0, R6, RZ ;  /* 0x0000000600047224 */ /* 0x022fc600078e02ff */
[----:B------:R-:W-:-:S04]  /*7cb0*/  IADD3 R5, R3, -0x80, RZ ;  /* 0xffffff8003057810 */ /* 0x000fc80007ffe0ff */
        /* <DEDUP_REMOVED lines=36> */
.L_x_9460:
[----:B------:R-:W-:Y:S05]  /*7f00*/  BSYNC B1 ;  /* 0x0000000000017941 */ /* 0x000fea0003800000 */
.L_x_9459:
[----:B------:R-:W1:Y:S01]  /*7f10*/  @P0 LDC R5, c[0x0][0xbf0] ;  /* 0x0002fc00ff050b82 */ /* 0x000e620000000800 */
[----:B------:R-:W-:Y:S01]  /*7f20*/  ULDC.64 UR12, c[0x0][0xaa0] ;  /* 0x0002a800000c7ab9 */ /* 0x000fe20000000a00 */
[----:B0-----:R-:W-:Y:S01]  /*7f30*/  IMAD R3, R19, 0x20, R22 ;  /* 0x0000002013037824 */ /* 0x001fe200078e0216 */
[----:B------:R-:W-:Y:S01]  /*7f40*/  UIMAD UR7, UR10, UR12, URZ ;  /* 0x0000000c0a0772a4 */ /* 0x000fe2000f8e023f */
[----:B------:R-:W-:Y:S01]  /*7f50*/  IMAD.U32 R8, RZ, RZ, UR40 ;  /* 0x00000028ff087e24 */ /* 0x000fe2000f8e00ff */
[----:B------:R-:W-:Y:S01]  /*7f60*/  UIMAD.WIDE.U32 UR8, UR4, UR12, URZ ;  /* 0x0000000c040872a5 */ /* 0x000fe2000f8e003f */
[----:B------:R-:W-:Y:S01]  /*7f70*/  IMAD.U32 R15, RZ, RZ, UR40 ;  /* 0x00000028ff0f7e24 */ /* 0x000fe2000f8e00ff */
[----:B------:R-:W-:Y:S01]  /*7f80*/  UIMAD UR7, UR4, UR13, UR7 ;  /* 0x0000000d040772a4 */ /* 0x000fe2000f8e0207 */
[----:B------:R-:W-:Y:S01]  /*7f90*/  IMAD R8, R8, 0x80, R3 ;  /* 0x0000008008087824 */ /* 0x000fe200078e0203 */
[----:B------:R-:W-:Y:S01]  /*7fa0*/  BSSY B1, `(.L_x_9461) ;  /* 0x000003e000017945 */ /* 0x000fe20003800000 */
[----:B------:R-:W-:Y:S01]  /*7fb0*/  ULDC.64 UR12, c[0x0][0xae8] ;  /* 0x0002ba00000c7ab9 */ /* 0x000fe20000000a00 */
[----:B------:R-:W-:Y:S01]  /*7fc0*/  UIADD3 UR9, UR9, UR7, URZ ;  /* 0x0000000709097290 */ /* 0x000fe2000fffe03f */
[----:B------:R-:W-:Y:S01]  /*7fd0*/  @P0 IMAD.HI.U32 R4, R8, R11, RZ ;  /* 0x0000000b08040227 */ /* 0x000fe200078e00ff */
[----:B------:R-:W-:-:S02]  /*7fe0*/  UIMAD UR4, UR11, UR12, URZ ;  /* 0x0000000c0b0472a4 */ /* 0x000fc4000f8e023f */
[----:B------:R-:W-:Y:S01]  /*7ff0*/  UIMAD.WIDE.U32 UR8, UR41, UR12, UR8 ;  /* 0x0000000c290872a5 */ /* 0x000fe2000f8e0008 */
[----:B------:R-:W-:Y:S01]  /*8000*/  IMAD.MOV.U32 R3, RZ, RZ, R8 ;  /* 0x000000ffff037224 */ /* 0x000fe200078e0008 */
[----:B------:R-:W-:Y:S01]  /*8010*/  UIMAD UR4, UR41, UR13, UR4 ;  /* 0x0000000d290472a4 */ /* 0x000fe2000f8e0204 */
[----:B------:R-:W-:-:S03]  /*8020*/  ULDC.64 UR10, c[0x0][0xaf0] ;  /* 0x0002bc00000a7ab9 */ /* 0x000fc60000000a00 */
[----:B------:R-:W-:Y:S02]  /*8030*/  UIADD3 UR9, UR9, UR4, URZ ;  /* 0x0000000409097290 */ /* 0x000fe4000fffe03f */
[----:B------:R-:W-:Y:S01]  /*8040*/  UIMAD UR4, UR39, UR10, URZ ;  /* 0x0000000a270472a4 */ /* 0x000fe2000f8e023f */
[----:B-1----:R-:W-:Y:S01]  /*8050*/  @P0 SHF.R.U32.HI R3, RZ, R5, R4 ;  /* 0x00000005ff030219 */ /* 0x002fe20000011604 */
[----:B------:R-:W-:Y:S02]  /*8060*/  UIMAD.WIDE.U32 UR8, UR38, UR10, UR8 ;  /* 0x0000000a260872a5 */ /* 0x000fe4000f8e0008 */
[----:B------:R-:W-:Y:S01]  /*8070*/  UIMAD UR4, UR38, UR11, UR4 ;  /* 0x0000000b260472a4 */ /* 0x000fe2000f8e0204 */
[--C-:B------:R-:W-:Y:S01]  /*8080*/  SHF.R.S32.HI R4, RZ, 0x1f, R3.reuse ;  /* 0x0000001fff047819 */ /* 0x100fe20000011403 */
[----:B------:R-:W-:Y:S01]  /*8090*/  IMAD.MOV R9, RZ, RZ, -R3 ;  /* 0x000000ffff097224 */ /* 0x000fe200078e0a03 */
[----:B------:R-:W-:Y:S01]  /*80a0*/  ULDC.64 UR10, c[0x0][0xae0] ;  /* 0x0002b800000a7ab9 */ /* 0x000fe20000000a00 */
[----:B------:R-:W-:-:S02]  /*80b0*/  UIADD3 UR4, UR9, UR4, URZ ;  /* 0x0000000409047290 */ /* 0x000fc4000fffe03f */
[----:B------:R-:W-:Y:S02]  /*80c0*/  IMAD.U32 R5, RZ, RZ, UR9 ;  /* 0x00000009ff057e24 */ /* 0x000fe4000f8e00ff */
[----:B------:R-:W-:Y:S02]  /*80d0*/  IMAD R6, R4, UR10, RZ ;  /* 0x0000000a04067c24 */ /* 0x000fe4000f8e02ff */
[----:B------:R-:W-:Y:S01]  /*80e0*/  IMAD.U32 R4, RZ, RZ, UR8 ;  /* 0x00000008ff047e24 */ /* 0x000fe2000f8e00ff */
[----:B------:R-:W-:Y:S01]  /*80f0*/  ULDC.64 UR8, c[0x0][0xad8] ;  /* 0x0002b60000087ab9 */ /* 0x000fe20000000a00 */
[----:B------:R-:W-:Y:S02]  /*8100*/  IMAD.U32 R5, RZ, RZ, UR4 ;  /* 0x00000004ff057e24 */ /* 0x000fe4000f8e00ff */
[----:B------:R-:W-:Y:S02]  /*8110*/  IMAD R9, R13, R9, R8 ;  /* 0x000000090d097224 */ /* 0x000fe400078e0208 */
[----:B------:R-:W-:-:S02]  /*8120*/  IMAD R11, R3, UR11, R6 ;  /* 0x0000000b030b7c24 */ /* 0x000fc4000f8e0206 */
[----:B------:R-:W-:Y:S01]  /*8130*/  IMAD.WIDE.U32 R4, R3, UR10, R4 ;  /* 0x0000000a03047c25 */ /* 0x000fe2000f8e0004 */
[----:B------:R-:W-:-:S03]  /*8140*/  SHF.R.S32.HI R3, RZ, 0x1f, R9 ;  /* 0x0000001fff037819 */ /* 0x000fc60000011409 */
[----:B------:R-:W-:Y:S02]  /*8150*/  IMAD.IADD R5, R5, 0x1, R11 ;  /* 0x0000000105057824 */ /* 0x000fe400078e020b */
[----:B------:R-:W-:Y:S02]  /*8160*/  IMAD R6, R3, UR8, RZ ;  /* 0x0000000803067c24 */ /* 0x000fe4000f8e02ff */
[----:B------:R-:W-:Y:S02]  /*8170*/  IMAD R8, R15, 0x80, R22 ;  /* 0x000000800f087824 */ /* 0x000fe400078e0216 */
[----:B-----5:R-:W-:Y:S02]  /*8180*/  IMAD R13, R0, R13, RZ ;  /* 0x0000000d000d7224 */ /* 0x020fe400078e02ff */
[C---:B------:R-:W-:Y:S02]  /*8190*/  IMAD R3, R9.reuse, UR9, R6 ;  /* 0x0000000909037c24 */ /* 0x040fe4000f8e0206 */
[----:B------:R-:W-:Y:S01]  /*81a0*/  IMAD.WIDE.U32 R4, R9, UR8, R4 ;  /* 0x0000000809047c25 */ /* 0x000fe2000f8e0004 */
[----:B------:R-:W-:Y:S01]  /*81b0*/  ISETP.GE.AND P2, PT, R8, R13, PT ;  /* 0x0000000d0800720c */ /* 0x000fe20003f46270 */
[----:B------:R-:W-:-:S02]  /*81c0*/  ULDC.64 UR8, c[0x0][0xa80] ;  /* 0x0002a00000087ab9 */ /* 0x000fc40000000a00 */
[----:B------:R-:W-:Y:S01]  /*81d0*/  IMAD.IADD R3, R5, 0x1, R3 ;  /* 0x0000000105037824 */ /* 0x000fe200078e0203 */
[----:B------:R-:W-:Y:S01]  /*81e0*/  LEA R6, P3, R4, UR8, 0x1 ;  /* 0x0000000804067c11 */ /* 0x000fe2000f8608ff */
[----:B------:R-:W-:-:S03]  /*81f0*/  VIADD R0, R8, 0x20 ;  /* 0x0000002008007836 */ /* 0x000fc60000000000 */
[----:B------:R-:W-:Y:S01]  /*8200*/  LEA.HI.X R3, R4, UR9, R3, 0x1, P3 ;  /* 0x0000000904037c11 */ /* 0x000fe200098f0c03 */
[----:B------:R0:W1:Y:S01]  /*8210*/  SHFL.IDX PT, R9, R6, RZ, 0x181f ;  /* 0x00181fff06097589 */ /* 0x00006200000e0000 */
[-C--:B------:R-:W-:Y:S01]  /*8220*/  ISETP.GE.AND P1, PT, R0, R13.reuse, PT ;  /* 0x0000000d0000720c */ /* 0x080fe20003f26270 */
[----:B------:R-:W-:Y:S02]  /*8230*/  VIADD R0, R8, 0x40 ;  /* 0x0000004008007836 */ /* 0x000fe40000000000 */
[----:B------:R0:W2:Y:S03]  /*8240*/  SHFL.IDX PT, R5, R3, RZ, 0x181f ;  /* 0x00181fff03057589 */ /* 0x0000a600000e0000 */
[----:B------:R-:W-:Y:S01]  /*8250*/  ISETP.GE.AND P0, PT, R0, R13, PT ;  /* 0x0000000d0000720c */ /* 0x000fe20003f06270 */
[----:B------:R-:W-:-:S12]  /*8260*/  @P2 BRA `(.L_x_9462) ;  /* 0x0000000000442947 */ /* 0x000fd80003800000 */
[----:B------:R-:W-:Y:S02]  /*8270*/  ULDC UR4, c[0x0][0xac8] ;  /* 0x0002b20000047ab9 */ /* 0x000fe40000000800 */
[----:B------:R-:W-:Y:S02]  /*8280*/  ISETP.GE.AND P5, PT, R2, UR4, PT ;  /* 0x0000000402007c0c */ /* 0x000fe4000bfa6270 */
[----:B------:R-:W-:Y:S02]  /*8290*/  ISETP.GE.AND P4, PT, R17, UR4, PT ;  /* 0x0000000411007c0c */ /* 0x000fe4000bf86270 */
[----:B------:R-:W-:Y:S02]  /*82a0*/  ISETP.GE.AND P3, PT, R16, UR4, PT ;  /* 0x0000000410007c0c */ /* 0x000fe4000bf66270 */
[----:B------:R-:W-:-:S07]  /*82b0*/  ISETP.GE.AND P2, PT, R18, UR4, PT ;  /* 0x0000000412007c0c */ /* 0x000fce000bf46270 */
[----:B-1----:R-:W-:-:S04]  /*82c0*/  @!P5 LEA R10, P6, R2, R9, 0x1 ;  /* 0x00000009020ad211 */ /* 0x002fc800078c08ff */
[----:B--2---:R-:W-:Y:S02]  /*82d0*/  @!P5 LEA.HI.X R11, R2, R5, R208, 0x1, P6 ;  /* 0x00000005020bd211 */ /* 0x004fe400030f0cd0 */
[----:B------:R-:W-:-:S03]  /*82e0*/  @!P4 LEA R14, P6, R17, R9, 0x1 ;  /* 0x00000009110ec211 */ /* 0x000fc600078c08ff */
[----:B------:R3:W-:Y:S01]  /*82f0*/  @!P5 ST.E.128 desc[UR50][R10.64], RZ ;  /* 0x000000ff0a00d985 */ /* 0x0007e2000c101d32 */
[----:B------:R-:W-:Y:S02]  /*8300*/  @!P4 LEA.HI.X R15, R17, R5, R207, 0x1, P6 ;  /* 0x00000005110fc211 */ /* 0x000fe400030f0ccf */
[----:B------:R-:W-:-:S03]  /*8310*/  @!P3 LEA R20, P6, R16, R9, 0x1 ;  /* 0x000000091014b211 */ /* 0x000fc600078c08ff */
[----:B------:R3:W-:Y:S01]  /*8320*/  @!P4 ST.E.128 desc[UR50][R14.64], RZ ;  /* 0x000000ff0e00c985 */ /* 0x0007e2000c101d32 */
[----:B------:R-:W-:Y:S02]  /*8330*/  @!P3 LEA.HI.X R21, R16, R5, R206, 0x1, P6 ;  /* 0x000000051015b211 */ /* 0x000fe400030f0cce */
[----:B------:R-:W-:-:S03]  /*8340*/  @!P2 LEA R4, P6, R18, R9, 0x1 ;  /* 0x000000091204a211 */ /* 0x000fc600078c08ff */
[----:B------:R3:W-:Y:S01]  /*8350*/  @!P3 ST.E.128 desc[UR50][R20.64], RZ ;  /* 0x000000ff1400b985 */ /* 0x0007e2000c101d32 */
[----:B------:R-:W-:-:S05]  /*8360*/  @!P2 LEA.HI.X R5, R18, R5, R205, 0x1, P6 ;  /* 0x000000051205a211 */ /* 0x000fca00030f0ccd */
[----:B------:R3:W-:Y:S04]  /*8370*/  @!P2 ST.E.128 desc[UR50][R4.64], RZ ;  /* 0x000000ff0400a985 */ /* 0x0007e8000c101d32 */
.L_x_9462:
[----:B------:R-:W-:Y:S05]  /*8380*/  BSYNC B1 ;  /* 0x0000000000017941 */ /* 0x000fea0003800000 */
.L_x_9461:
[----:B--23--:R2:W3:Y:S01]  /*8390*/  SHFL.IDX PT, R5, R3, 0x1, 0x181f ;  /* 0x00381f0003057f89 */ /* 0x00c4e200000e0000 */
[----:B------:R-:W-:Y:S03]  /*83a0*/  BSSY B1, `(.L_x_9463) ;  /* 0x0000014000017945 */ /* 0x000fe60003800000 */
[----:B-1----:R2:W1:Y:S01]  /*83b0*/  SHFL.IDX PT, R9, R6, 0x1, 0x181f ;  /* 0x00381f0006097f89 */ /* 0x00246200000e0000 */
[----:B------:R-:W-:Y:S05]  /*83c0*/  @P1 BRA `(.L_x_9464) ;  /* 0x0000000000441947 */ /* 0x000fea0003800000 */
[----:B------:R-:W-:Y:S02]  /*83d0*/  ULDC UR4, c[0x0][0xac8] ;  /* 0x0002b20000047ab9 */ /* 0x000fe40000000800 */
[----:B------:R-:W-:Y:S02]  /*83e0*/  ISETP.GE.AND P4, PT, R2, UR4, PT ;  /* 0x0000000402007c0c */ /* 0x000fe4000bf86270 */
[----:B------:R-:W-:Y:S02]  /*83f0*/  ISETP.GE.AND P3, PT, R17, UR4, PT ;  /* 0x0000000411007c0c */ /* 0x000fe4000bf66270 */
[----:B------:R-:W-:Y:S02]  /*8400*/  ISETP.GE.AND P2, PT, R16, UR4, PT ;  /* 0x0000000410007c0c */ /* 0x000fe4000bf46270 */
[----:B------:R-:W-:-:S07]  /*8410*/  ISETP.GE.AND P1, PT, R18, UR4, PT ;  /* 0x0000000412007c0c */ /* 0x000fce000bf26270 */
[CC--:B-1----:R-:W-:Y:S02]  /*8420*/  @!P4 LEA R10, P6, R2.reuse, R9.reuse, 0x1 ;  /* 0x00000009020ac211 */ /* 0x0c2fe400078c08ff */
[C---:B------:R-:W-:Y:S02]  /*8430*/  @!P3 LEA R14, P5, R17.reuse, R9, 0x1 ;  /* 0x00000009110eb211 */ /* 0x040fe400078a08ff */
[----:B---3--:R-:W-:Y:S02]  /*8440*/  @!P4 LEA.HI.X R11, R2, R5, R208, 0x1, P6 ;  /* 0x00000005020bc211 */ /* 0x008fe400030f0cd0 */
[----:B------:R-:W-:Y:S02]  /*8450*/  @!P2 LEA R20, P6, R16, R9, 0x1 ;  /* 0x000000091014a211 */ /* 0x000fe400078c08ff */
[----:B------:R-:W-:Y:S01]  /*8460*/  @!P3 LEA.HI.X R15, R17, R5, R207, 0x1, P5 ;  /* 0x00000005110fb211 */ /* 0x000fe200028f0ccf */
[----:B------:R4:W-:Y:S01]  /*8470*/  @!P4 ST.E.128 desc[UR50][R10.64], RZ ;  /* 0x000000ff0a00c985 */ /* 0x0009e2000c101d32 */
[----:B------:R-:W-:-:S02]  /*8480*/  @!P1 LEA R4, P5, R18, R9, 0x1 ;  /* 0x0000000912049211 */ /* 0x000fc400078a08ff */
[-C--:B------:R-:W-:Y:S01]  /*8490*/  @!P2 LEA.HI.X R21, R16, R5.reuse, R206, 0x1, P6 ;  /* 0x000000051015a211 */ /* 0x080fe200030f0cce */
[----:B------:R4:W-:Y:S01]  /*84a0*/  @!P3 ST.E.128 desc[UR50][R14.64], RZ ;  /* 0x000000ff0e00b985 */ /* 0x0009e2000c101d32 */
[----:B------:R-:W-:-:S03]  /*84b0*/  @!P1 LEA.HI.X R5, R18, R5, R205, 0x1, P5 ;  /* 0x0000000512059211 */ /* 0x000fc600028f0ccd */
[----:B------:R4:W-:Y:S04]  /*84c0*/  @!P2 ST.E.128 desc[UR50][R20.64], RZ ;  /* 0x000000ff1400a985 */ /* 0x0009e8000c101d32 */
[----:B------:R4:W-:Y:S02]  /*84d0*/  @!P1 ST.E.128 desc[UR50][R4.64], RZ ;  /* 0x000000ff04009985 */ /* 0x0009e4000c101d32 */
.L_x_9464:
[----:B------:R-:W-:Y:S05]  /*84e0*/  BSYNC B1 ;  /* 0x0000000000017941 */ /* 0x000fea0003800000 */
.L_x_9463:
[----:B---34-:R3:W4:Y:S01]  /*84f0*/  SHFL.IDX PT, R5, R3, 0x2, 0x181f ;  /* 0x00581f0003057f89 */ /* 0x01872200000e0000 */
        /* <DEDUP_REMOVED lines=8> */
[-C--:B-1----:R-:W-:Y:S02]  /*8580*/  @!P3 LEA R10, P6, R2, R9.reuse, 0x1 ;  /* 0x00000009020ab211 */ /* 0x082fe400078c08ff */
[CC--:B------:R-:W-:Y:S02]  /*8590*/  @!P2 LEA R14, P5, R17.reuse, R9.reuse, 0x1 ;  /* 0x00000009110ea211 */ /* 0x0c0fe400078a08ff */
[----:B------:R-:W-:Y:S02]  /*85a0*/  @!P1 LEA R20, P4, R16, R9, 0x1 ;  /* 0x0000000910149211 */ /* 0x000fe400078808ff */
[----:B----4-:R-:W-:Y:S02]  /*85b0*/  @!P3 LEA.HI.X R11, R2, R5, R208, 0x1, P6 ;  /* 0x00000005020bb211 */ /* 0x010fe400030f0cd0 */
[----:B------:R-:W-:Y:S02]  /*85c0*/  @!P0 LEA R4, P6, R18, R9, 0x1 ;  /* 0x0000000912048211 */ /* 0x000fe400078c08ff */
[-C--:B------:R-:W-:Y:S01]  /*85d0*/  @!P2 LEA.HI.X R15, R17, R5.reuse, R207, 0x1, P5 ;  /* 0x00000005110fa211 */ /* 0x080fe200028f0ccf */
[----:B------:R1:W-:Y:S01]  /*85e0*/  @!P3 ST.E.128 desc[UR50][R10.64], RZ ;  /* 0x000000ff0a00b985 */ /* 0x0003e2000c101d32 */
[----:B------:R-:W-:-:S02]  /*85f0*/  @!P1 LEA.HI.X R21, R16, R5, R206, 0x1, P4 ;  /* 0x0000000510159211 */ /* 0x000fc400020f0cce */
[----:B------:R-:W-:Y:S01]  /*8600*/  @!P0 LEA.HI.X R5, R18, R5, R205, 0x1, P6 ;  /* 0x0000000512058211 */ /* 0x000fe200030f0ccd */
[----:B------:R1:W-:Y:S04]  /*8610*/  @!P2 ST.E.128 desc[UR50][R14.64], RZ ;  /* 0x000000ff0e00a985 */ /* 0x0003e8000c101d32 */
[----:B------:R1:W-:Y:S04]  /*8620*/  @!P1 ST.E.128 desc[UR50][R20.64], RZ ;  /* 0x000000ff14009985 */ /* 0x0003e8000c101d32 */
[----:B------:R1:W-:Y:S02]  /*8630*/  @!P0 ST.E.128 desc[UR50][R4.64], RZ ;  /* 0x000000ff04008985 */ /* 0x0003e4000c101d32 */
.L_x_9466:
[----:B------:R-:W-:Y:S05]  /*8640*/  BSYNC B1 ;  /* 0x0000000000017941 */ /* 0x000fea0003800000 */
.L_x_9465:
[----:B------:R-:W-:Y:S01]  /*8650*/  VIADD R0, R8, 0x60 ;  /* 0x0000006008007836 */ /* 0x000fe20000000000 */
[----:B0-23--:R-:W0:Y:S04]  /*8660*/  SHFL.IDX PT, R3, R3, 0x3, 0x181f ;  /* 0x00781f0003037f89 */ /* 0x00de2800000e0000 */
[----:B------:R-:W-:Y:S01]  /*8670*/  ISETP.GE.AND P0, PT, R0, R13, PT ;  /* 0x0000000d0000720c */ /* 0x000fe20003f06270 */
[----:B-1--4-:R1:W2:-:S12]  /*8680*/  SHFL.IDX PT, R5, R6, 0x3, 0x181f ;  /* 0x00781f0006057f89 */ /* 0x01229800000e0000 */
[----:B-1----:R-:W-:Y:S05]  /*8690*/  @P0 BRA `(.L_x_9457) ;  /* 0x0000000000440947 */ /* 0x002fea0003800000 */
[----:B------:R-:W-:Y:S02]  /*86a0*/  ULDC UR4, c[0x0][0xac8] ;  /* 0x0002b20000047ab9 */ /* 0x000fe40000000800 */
[----:B------:R-:W-:Y:S02]  /*86b0*/  ISETP.GE.AND P3, PT, R2, UR4, PT ;  /* 0x0000000402007c0c */ /* 0x000fe4000bf66270 */
[----:B------:R-:W-:Y:S02]  /*86c0*/  ISETP.GE.AND P2, PT, R17, UR4, PT ;  /* 0x0000000411007c0c */ /* 0x000fe4000bf46270 */
[----:B------:R-:W-:Y:S02]  /*86d0*/  ISETP.GE.AND P1, PT, R16, UR4, PT ;  /* 0x0000000410007c0c */ /* 0x000fe4000bf26270 */
[----:B------:R-:W-:-:S07]  /*86e0*/  ISETP.GE.AND P0, PT, R18, UR4, PT ;  /* 0x0000000412007c0c */ /* 0x000fce000bf06270 */
[-C--:B--2---:R-:W-:Y:S02]  /*86f0*/  @!P3 LEA R8, P6, R2, R5.reuse, 0x1 ;  /* 0x000000050208b211 */ /* 0x084fe400078c08ff */
[CC--:B------:R-:W-:Y:S02]  /*8700*/  @!P2 LEA R10, P5, R17.reuse, R5.reuse, 0x1 ;  /* 0x00000005110aa211 */ /* 0x0c0fe400078a08ff */
[----:B------:R-:W-:Y:S02]  /*8710*/  @!P1 LEA R12, P4, R16, R5, 0x1 ;  /* 0x00000005100c9211 */ /* 0x000fe400078808ff */
[----:B0-----:R-:W-:Y:S02]  /*8720*/  @!P3 LEA.HI.X R9, R2, R3, R208, 0x1, P6 ;  /* 0x000000030209b211 */ /* 0x001fe400030f0cd0 */
        /* <DEDUP_REMOVED lines=8> */
.L_x_9457:
[----:B------:R-:W-:Y:S05]  /*87b0*/  BSYNC B0 ;  /* 0x0000000000007941 */ /* 0x000fea0003800000 */
.L_x_9448:
[----:B------:R-:W-:Y:S02]  /*87c0*/  ULDC UR4, c[0x0][0xc3c] ;  /* 0x00030f0000047ab9 */ /* 0x000fe40000000800 */
[----:B------:R-:W-:-:S13]  /*87d0*/  ISETP.GE.AND P0, PT, R7, UR4, PT ;  /* 0x0000000407007c0c */ /* 0x000fda000bf06270 */
[----:B------:R-:W-:Y:S05]  /*87e0*/  @!P0 BRA `(.L_x_9467) ;  /* 0xffffff8400688947 */ /* 0x000fea000383ffff */
[----:B------:R-:W-:Y:S05]  /*87f0*/  EXIT ;  /* 0x000000000000794d */ /* 0x000fea0003800000 */
.L_x_9420:
        /* <DEDUP_REMOVED lines=16> */
.L_x_9468:
        /* <DEDUP_REMOVED lines=40> */
.L_x_9474:
        /* <DEDUP_REMOVED lines=12> */
.L_x_9473:
[----:B------:R-:W-:Y:S05]  /*8c40*/  BSYNC B0 ;  /* 0x0000000000007941 */ /* 0x000fea0003800000 */
.L_x_9472:
        /* <DEDUP_REMOVED lines=21> */
.L_x_9470:
        /* <DEDUP_REMOVED lines=15> */
.L_x_9475:
        /* <DEDUP_REMOVED lines=28> */
.L_x_9471:
[----:B------:R-:W-:Y:S01]  /*9050*/  ULDC UR4, c[0x0][0xc3c] ;  /* 0x00030f0000047ab9 */ /* 0x000fe20000000800 */
[----:B------:R-:W-:Y:S02]  /*9060*/  IMAD.MOV.U32 R17, RZ, RZ, RZ ;  /* 0x000000ffff117224 */ /* 0x000fe400078e00ff */
[----:B------:R-:W-:Y:S02]  /*9070*/  IMAD.U32 R16, RZ, RZ, UR6 ;  /* 0x00000006ff107e24 */ /* 0x000fe4000f8e00ff */
[----:B------:R-:W-:Y:S02]  /*9080*/  IMAD.MOV.U32 R18, RZ, RZ, RZ ;  /* 0x000000ffff127224 */ /* 0x000fe400078e00ff */
[----:B------:R-:W-:-:S07]  /*9090*/  IMAD.U32 R19, RZ, RZ, UR4 ;  /* 0x00000004ff137e24 */ /* 0x000fce000f8e00ff */
.L_x_9476:
[----:B------:R-:W-:-:S13]  /*90a0*/  ISETP.NE.AND P0, PT, R5, RZ, PT ;  /* 0x000000ff0500720c */ /* 0x000fda0003f05270 */
[----:B------:R-:W0:Y:S01]  /*90b0*/  @!P0 S2R R3, SR_CgaCtaId ;  /* 0x0000000000038919 */ /* 0x000e220000008800 */
[----:B------:R-:W-:-:S04]  /*90c0*/  @!P0 MOV R0, 0x400 ;  /* 0x0000040000008802 */ /* 0x000fc80000000f00 */
[----:B0-----:R-:W-:-:S05]  /*90d0*/  @!P0 LEA R0, R3, R0, 0x18 ;  /* 0x0000000003008211 */ /* 0x001fca00078ec0ff */
[----:B------:R0:W-:Y:S01]  /*90e0*/  @!P0 STS.128 [R0+0x228d0], R16 ;  /* 0x0228d01000008388 */ /* 0x0001e20000000c00 */
[----:B------:R-:W-:Y:S06]  /*90f0*/  BAR.ARV 0x5, 0x180 ;  /* 0x0146000000007b1d */ /* 0x000fec0000002000 */
.L_x_9469:
        /* <DEDUP_REMOVED lines=23> */
[----:B------:R-:W-:Y:S02]  /*9270*/  LOP3.LUT R29, R29, 0x200, R0, 0xf8, !PT ;  /* 0x000002001d1d7812 */ /* 0x000fe400078ef800 */
[----:B------:R-:W-:Y:S02]  /*9280*/  LOP3.LUT R3, R0, 0x38, RZ, 0xc0, !PT ;  /* 0x0000003800037812 */ /* 0x000fe400078ec0ff */
[----:B------:R-:W-:Y:S01]  /*9290*/  LOP3.LUT R0, R4, 0x70, R2, 0xf8, !PT ;  /* 0x0000007004007812 */ /* 0x000fe200078ef802 */
[----:B------:R-:W-:Y:S01]  /*92a0*/  IMAD R37, R29, 0x2, R22 ;  /* 0x000000021d257824 */ /* 0x000fe200078e0216 */
[----:B------:R-:W-:-:S02]  /*92b0*/  LOP3.LUT R4, R3, 0x40, RZ, 0xfc, !PT ;  /* 0x0000004003047812 */ /* 0x000fc400078efcff */
[C---:B------:R-:W-:Y:S02]  /*92c0*/  LOP3.LUT R2, R3.reuse, 0x80, RZ, 0xfc, !PT ;  /* 0x0000008003027812 */ /* 0x040fe400078efcff */
[----:B---3--:R-:W-:-:S07]  /*92d0*/  LOP3.LUT R0, R3, 0xc0, RZ, 0xfc, !PT ;  /* 0x000000c003007812 */ /* 0x008fce00078efcff */
.L_x_9538:
[----:B0-----:R-:W0:Y:S02]  /*92e0*/  LDC.64 R2, c[0x0][0xc88] ;  /* 0x00032200ff027b82 */ /* 0x001e240000000a00 */
[----:B0-----:R-:W-:-:S05]  /*92f0*/  IMAD.WIDE R2, R19, 0x4, R2 ;  /* 0x0000000413027825 */ /* 0x001fca00078e0202 */
[----:B--2---:R-:W2:Y:S01]  /*9300*/  LDG.E R25, desc[UR50][R2.64] ;  /* 0x0000003202197981 */ /* 0x004ea2000c1e1900 */
[----:B------:R-:W-:Y:S05]  /*9310*/  YIELD ;  /* 0x0000000000007946 */ /* 0x000fea0003800000 */
[----:B------:R-:W-:Y:S01]  /*9320*/  ULDC.64 UR4, c[0x0][0xa28] ;  /* 0x00028a0000047ab9 */ /* 0x000fe20000000a00 */
[----:B------:R-:W-:Y:S01]  /*9330*/  MOV R30, RZ ;  /* 0x000000ff001e7202 */ /* 0x000fe20000000f00 */
[----:B------:R-:W-:Y:S01]  /*9340*/  ULDC.64 UR6, c[0x0][0xa18] ;  /* 0x0002860000067ab9 */ /* 0x000fe20000000a00 */
[----:B------:R-:W-:-:S04]  /*9350*/  ISETP.NE.U32.AND P0, PT, RZ, UR4, PT ;  /* 0x00000004ff007c0c */ /* 0x000fc8000bf05070 */
[----:B------:R-:W-:Y:S02]  /*9360*/  ISETP.NE.AND.EX P0, PT, RZ, UR5, PT, P0 ;  /* 0x00000005ff007c0c */ /* 0x000fe4000bf05300 */
        /* <DEDUP_REMOVED lines=18> */
[----:B------:R-:W2:Y:S05]  /*9490*/  @P2 LDG.E R0, desc[UR50][R2.64] ;  /* 0x0000003202002981 */ /* 0x000eaa000c1e1900 */
        /* <DEDUP_REMOVED lines=12> */
[----:B---3--:R-:W-:Y:S05]  /*9560*/  @P0 BRA `(.L_x_9478) ;  /* 0x0000000000200947 */ /* 0x008fea0003800000 */
        /* <DEDUP_REMOVED lines=8> */
.L_x_9478:
        /* <DEDUP_REMOVED lines=9> */
.L_x_9479:
[----:B------:R-:W-:Y:S02]  /*9680*/  ULDC.64 UR4, c[0x0][0xa08] ;  /* 0x0002820000047ab9 */ /* 0x000fe40000000a00 */
[----:B------:R-:W-:-:S04]  /*9690*/  ISETP.NE.U32.AND P0, PT, RZ, UR4, PT ;  /* 0x00000004ff007c0c */ /* 0x000fc8000bf05070 */
[----:B------:R-:W-:-:S13]  /*96a0*/  ISETP.NE.AND.EX P0, PT, RZ, UR5, PT, P0 ;  /* 0x00000005ff007c0c */ /* 0x000fda000bf05300 */
[----:B------:R-:W-:Y:S05]  /*96b0*/  @!P0 BRA `(.L_x_9480) ;  /* 0x0000000000148947 */ /* 0x000fea0003800000 */
[----:B------:R-:W3:Y:S02]  /*96c0*/  LDC.64 R2, c[0x0][0xa08] ;  /* 0x00028200ff027b82 */ /* 0x000ee40000000a00 */
[----:B---3--:R-:W-:-:S05]  /*96d0*/  IMAD.WIDE R2, R28, 0x4, R2 ;  /* 0x000000041c027825 */ /* 0x008fca00078e0202 */
[----:B------:R-:W3:Y:S04]  /*96e0*/  LDG.E R7, desc[UR50][R2.64] ;  /* 0x0000003202077981 */ /* 0x000ee8000c1e1900 */
[----:B012---:R-:W3:Y:S02]  /*96f0*/  LDG.E R0, desc[UR50][R2.64+0x4] ;  /* 0x0000043202007981 */ /* 0x007ee4000c1e1900 */
[----:B---3--:R-:W-:-:S07]  /*9700*/  IMAD.IADD R7, R0, 0x1, -R7 ;  /* 0x0000000100077824 */ /* 0x008fce00078e0a07 */
.L_x_9480:
[----:B-----5:R-:W-:Y:S01]  /*9710*/  IMAD.IADD R36, R7, 0x1, -R30 ;  /* 0x0000000107247824 */ /* 0x020fe200078e0a1e */
[----:B------:R-:W-:Y:S03]  /*9720*/  BSSY B7, `(.L_x_9481) ;  /* 0x0000359000077945 */ /* 0x000fe60003800000 */
[C---:B012---:R-:W-:Y:S01]  /*9730*/  VIADD R0, R36.reuse, 0x5f ;  /* 0x0000005f24007836 */ /* 0x047fe20000000000 */
        /* <DEDUP_REMOVED lines=23> */
.L_x_9482:
        /* <DEDUP_REMOVED lines=20> */
.L_x_9485:
[----:B------:R-:W-:Y:S05]  /*99f0*/  BSYNC B6 ;  /* 0x0000000000067941 */ /* 0x000fea0003800000 */
.L_x_9484:
        /* <DEDUP_REMOVED lines=20> */
.L_x_9488:
        /* <DEDUP_REMOVED lines=15> */
.L_x_9487:
[----:B------:R-:W-:Y:S05]  /*9c30*/  BSYNC B6 ;  /* 0x0000000000067941 */ /* 0x000fea0003800000 */
.L_x_9486:
[----:B------:R-:W-:Y:S01]  /*9c40*/  ULDC.64 UR4, c[0x0][0x9f8] ;  /* 0x00027e0000047ab9 */ /* 0x000fe20000000a00 */
[----:B------:R-:W1:Y:S01]  /*9c50*/  S2R R20, SR_TID.X ;  /* 0x0000000000147919 */ /* 0x000e620000002100 */
[----:B------:R-:W-:Y:S01]  /*9c60*/  ISETP.NE.U32.AND P0, PT, RZ, UR4, PT ;  /* 0x00000004ff007c0c */ /* 0x000fe2000bf05070 */
[----:B------:R-:W2:Y:S03]  /*9c70*/  LDC R9, c[0x0][0x430] ;  /* 0x00010c00ff097b82 */ /* 0x000ea60000000800 */
[----:B------:R-:W-:-:S13]  /*9c80*/  ISETP.NE.AND.EX P0, PT, RZ, UR5, PT, P0 ;  /* 0x00000005ff007c0c */ /* 0x000fda000bf05300 */
[----:B------:R-:W-:Y:S01]  /*9c90*/  @P0 IADD3 R2, P1, R27, UR4, RZ ;  /* 0x000000041b020c10 */ /* 0x000fe2000ff3e0ff */
[----:B------:R-:W3:Y:S01]  /*9ca0*/  S2R R21, SR_TID.X ;  /* 0x0000000000157919 */ /* 0x000ee20000002100 */
[----:B------:R-:W-:Y:S01]  /*9cb0*/  VIADD R8, R33, 0xffffffff ;  /* 0xffffffff21087836 */ /* 0x000fe20000000000 */
[----:B------:R-:W-:Y:S01]  /*9cc0*/  ULDC UR4, c[0x0][0x320] ;  /* 0x0000c80000047ab9 */ /* 0x000fe20000000800 */
[----:B------:R-:W-:-:S05]  /*9cd0*/  @P0 IADD3.X R3, R31, UR5, RZ, P1, !PT ;  /* 0x000000051f030c10 */ /* 0x000fca0008ffe4ff */
[----:B------:R4:W4:Y:S01]  /*9ce0*/  @P0 LDG.E R28, desc[UR50][R2.64] ;  /* 0x00000032021c0981 */ /* 0x000922000c1e1900 */
[----:B--2---:R-:W-:Y:S01]  /*9cf0*/  ISETP.NE.AND P2, PT, R9, 0x1, PT ;  /* 0x000000010900780c */ /* 0x004fe20003f45270 */
[----:B------:R-:W-:Y:S01]  /*9d00*/  IMAD.MOV.U32 R34, RZ, RZ, RZ ;  /* 0x000000ffff227224 */ /* 0x000fe200078e00ff */
[----:B------:R-:W-:Y:S02]  /*9d10*/  LOP3.LUT R23, R23, 0xffffff7f, RZ, 0xc0, !PT ;  /* 0xffffff7f17177812 */ /* 0x000fe400078ec0ff */
[----:B-1----:R-:W-:-:S04]  /*9d20*/  LOP3.LUT R20, R20, 0x7f, RZ, 0xc0, !PT ;  /* 0x0000007f14147812 */ /* 0x002fc800078ec0ff */
[----:B------:R-:W-:-:S05]  /*9d30*/  SHF.R.U32.HI R32, RZ, 0x3, R20 ;  /* 0x00000003ff207819 */ /* 0x000fca0000011614 */
[----:B------:R-:W1:Y:S01]  /*9d40*/  @P2 LDC R4, c[0x0][0x434] ;  /* 0x00010d00ff042b82 */ /* 0x000e620000000800 */
[----:B------:R-:W-:-:S07]  /*9d50*/  @P2 LOP3.LUT R23, R23, 0x80, RZ, 0xfc, !PT ;  /* 0x0000008017172812 */ /* 0x000fce00078efcff */
[----:B------:R-:W2:Y:S01]  /*9d60*/  @P2 LDC R5, c[0x0][0x438] ;  /* 0x00010e00ff052b82 */ /* 0x000ea20000000800 */
[----:B---3--:R-:W-:-:S05]  /*9d70*/  IMAD.SHL.U32 R20, R21, 0x10, RZ ;  /* 0x0000001015147824 */ /* 0x008fca00078e00ff */
[----:B------:R-:W-:Y:S02]  /*9d80*/  LOP3.LUT R20, R32, 0x70, R20, 0xf8, !PT ;  /* 0x0000007020147812 */ /* 0x000fe400078ef814 */
[----:B------:R-:W3:Y:S03]  /*9d90*/  S2R R32, SR_TID.X ;  /* 0x0000000000207919 */ /* 0x000ee60000002100 */
[----:B------:R-:W-:-:S05]  /*9da0*/  IMAD R35, R8, 0x60, R20 ;  /* 0x0000006008237824 */ /* 0x000fca00078e0214 */
[C---:B------:R-:W-:Y:S01]  /*9db0*/  ISETP.GE.AND P0, PT, R35.reuse, R36, PT ;  /* 0x000000242300720c */ /* 0x040fe20003f06270 */
[----:B------:R-:W-:-:S03]  /*9dc0*/  IMAD.IADD R35, R35, 0x1, R30 ;  /* 0x0000000123237824 */ /* 0x000fc600078e021e */
[----:B------:R-:W-:Y:S01]  /*9dd0*/  ISETP.GT.U32.OR P0, PT, R20, 0x5f, P0 ;  /* 0x0000005f1400780c */ /* 0x000fe20000704470 */
[----:B-1----:R-:W-:-:S04]  /*9de0*/  @P2 IMAD.HI.U32 R4, R35, R4, RZ ;  /* 0x0000000423042227 */ /* 0x002fc800078e00ff */
[----:B------:R-:W-:Y:S01]  /*9df0*/  IMAD.MOV.U32 R0, RZ, RZ, R35 ;  /* 0x000000ffff007224 */ /* 0x000fe200078e0023 */
[----:B--2---:R-:W-:-:S07]  /*9e00*/  @P2 SHF.R.U32.HI R0, RZ, R5, R4 ;  /* 0x00000005ff002219 */ /* 0x004fce0000011604 */
[----:B------:R-:W1:Y:S01]  /*9e10*/  @!P0 LDC.64 R4, c[0x0][0x428] ;  /* 0x00010a00ff048b82 */ /* 0x000e620000000a00 */
[--C-:B----4-:R-:W-:Y:S01]  /*9e20*/  @!P0 SHF.R.S32.HI R3, RZ, 0x1f, R0.reuse ;  /* 0x0000001fff038819 */ /* 0x110fe20000011400 */
[----:B------:R-:W-:-:S06]  /*9e30*/  @!P0 IMAD.MOV.U32 R2, RZ, RZ, R0 ;  /* 0x000000ffff028224 */ /* 0x000fcc00078e0000 */
[----:B------:R-:W2:Y:S01]  /*9e40*/  @!P0 LDC.64 R6, c[0x0][0x418] ;  /* 0x00010600ff068b82 */ /* 0x000ea20000000a00 */
[----:B---3--:R-:W-:-:S05]  /*9e50*/  IMAD.SHL.U32 R32, R32, 0x8, RZ ;  /* 0x0000000820207824 */ /* 0x008fca00078e00ff */
[----:B------:R-:W-:-:S04]  /*9e60*/  LOP3.LUT R32, R32, 0x38, RZ, 0xc0, !PT ;  /* 0x0000003820207812 */ /* 0x000fc800078ec0ff */
[----:B------:R-:W-:-:S04]  /*9e70*/  LOP3.LUT R11, R32, 0x40, RZ, 0xfc, !PT ;  /* 0x00000040200b7812 */ /* 0x000fc800078efcff */
[----:B------:R-:W-:Y:S02]  /*9e80*/  ISETP.GE.AND P3, PT, R11, UR4, PT ;  /* 0x000000040b007c0c */ /* 0x000fe4000bf66270 */
[C---:B------:R-:W-:Y:S02]  /*9e90*/  LOP3.LUT R10, R32.reuse, 0x80, RZ, 0xfc, !PT ;  /* 0x00000080200a7812 */ /* 0x040fe400078efcff */
[----:B------:R-:W-:Y:S01]  /*9ea0*/  LOP3.LUT R23, R23, 0xfffffff7, RZ, 0xc0, !PT ;  /* 0xfffffff717177812 */ /* 0x000fe200078ec0ff */
[----:B------:R-:W-:Y:S01]  /*9eb0*/  IMAD.MOV R0, RZ, RZ, -R0 ;  /* 0x000000ffff007224 */ /* 0x000fe200078e0a00 */
[----:B------:R-:W-:-:S07]  /*9ec0*/  ISETP.GE.AND P2, PT, R32, UR4, PT ;  /* 0x0000000420007c0c */ /* 0x000fce000bf46270 */
[----:B------:R-:W-:Y:S01]  /*9ed0*/  @P3 LOP3.LUT R23, R23, 0x8, RZ, 0xfc, !PT ;  /* 0x0000000817173812 */ /* 0x000fe200078efcff */
[----:B------:R-:W-:-:S03]  /*9ee0*/  IMAD R35, R9, R0, R35 ;  /* 0x0000000009237224 */ /* 0x000fc600078e0223 */
[----:B------:R-:W-:Y:S02]  /*9ef0*/  LOP3.LUT R23, R23, 0xffffffef, RZ, 0xc0, !PT ;  /* 0xffffffef17177812 */ /* 0x000fe400078ec0ff */
[----:B------:R-:W-:Y:S02]  /*9f00*/  LOP3.LUT R9, R32, 0xc0, RZ, 0xfc, !PT ;  /* 0x000000c020097812 */ /* 0x000fe400078efcff */
[----:B------:R-:W-:Y:S01]  /*9f10*/  LOP3.LUT R23, R23, 0xfffffffb, RZ, 0xc0, !PT ;  /* 0xfffffffb17177812 */ /* 0x000fe200078ec0ff */
[----:B------:R-:W-:Y:S01]  /*9f20*/  UMOV UR5, 0xffffffff ;  /* 0xffffffff00057882 */ /* 0x000fe20000000000 */
[----:B------:R-:W-:Y:S01]  /*9f30*/  SHF.R.S32.HI R31, RZ, 0x1f, R28 ;  /* 0x0000001fff1f7819 */ /* 0x000fe2000001141c */
[----:B-1----:R-:W-:-:S04]  /*9f40*/  @!P0 IMAD.WIDE.U32 R2, R28, R4, R2 ;  /* 0x000000041c028225 */ /* 0x002fc800078e0002 */
[----:B------:R-:W-:Y:S01]  /*9f50*/  @!P0 IMAD R4, R31, R4, RZ ;  /* 0x000000041f048224 */ /* 0x000fe200078e02ff */
[----:B--2---:R-:W-:-:S03]  /*9f60*/  @!P0 LEA R6, P1, R2, R6, 0x2 ;  /* 0x0000000602068211 */ /* 0x004fc600078210ff */
[----:B------:R-:W-:-:S04]  /*9f70*/  @!P0 IMAD R5, R28, R5, R4 ;  /* 0x000000051c058224 */ /* 0x000fc800078e0204 */
[----:B------:R-:W-:-:S05]  /*9f80*/  @!P0 IMAD.IADD R5, R3, 0x1, R5 ;  /* 0x0000000103058824 */ /* 0x000fca00078e0205 */
[----:B------:R-:W-:Y:S02]  /*9f90*/  @!P0 LEA.HI.X R7, R2, R7, R5, 0x2, P1 ;  /* 0x0000000702078211 */ /* 0x000fe400008f1405 */
[----:B------:R-:W-:-:S03]  /*9fa0*/  ISETP.GE.AND P1, PT, R10, UR4, PT ;  /* 0x000000040a007c0c */ /* 0x000fc6000bf26270 */
[----:B------:R1:W5:Y:S01]  /*9fb0*/  @!P0 LDG.E R34, desc[UR50][R6.64] ;  /* 0x0000003206228981 */ /* 0x000362000c1e1900 */
[----:B------:R-:W-:-:S09]  /*9fc0*/  ISETP.GE.AND P0, PT, R9, UR4, PT ;  /* 0x0000000409007c0c */ /* 0x000fd2000bf06270 */
[----:B------:R-:W-:-:S04]  /*9fd0*/  @P1 LOP3.LUT R23, R23, 0x4, RZ, 0xfc, !PT ;  /* 0x0000000417171812 */ /* 0x000fc800078efcff */
[----:B------:R-:W-:-:S04]  /*9fe0*/  @P2 LOP3.LUT R23, R23, 0x10, RZ, 0xfc, !PT ;  /* 0x0000001017172812 */ /* 0x000fc800078efcff */
[----:B------:R-:W-:-:S04]  /*9ff0*/  LOP3.LUT R23, R23, 0xfffffffd, RZ, 0xc0, !PT ;  /* 0xfffffffd17177812 */ /* 0x000fc800078ec0ff */
[----:B------:R-:W-:Y:S01]  /*a000*/  @P0 LOP3.LUT R23, R23, 0x2, RZ, 0xfc, !PT ;  /* 0x0000000217170812 */ /* 0x000fe200078efcff */
[----:B-1----:R-:W-:Y:S06]  /*a010*/  BRA.DIV UR5, `(.L_x_9489) ;  /* 0x0000003e05047947 */ /* 0x002fec000b800000 */
.L_x_9555:
[----:B------:R-:W-:Y:S01]  /*a020*/  IMAD.U32 R0, RZ, RZ, UR36 ;  /* 0x00000024ff007e24 */ /* 0x000fe2000f8e00ff */
[----:B------:R-:W-:Y:S02]  /*a030*/  ISETP.GT.U32.AND P1, PT, R20, 0x5f, PT ;  /* 0x0000005f1400780c */ /* 0x000fe40003f24070 */
[----:B------:R-:W-:Y:S02]  /*a040*/  LOP3.LUT R23, R23, 0xffffffbf, RZ, 0xc0, !PT ;  /* 0xffffffbf17177812 */ /* 0x000fe400078ec0ff */
[----:B------:R-:W-:Y:S02]  /*a050*/  ISETP.NE.AND P0, PT, R0, 0x3, PT ;  /* 0x000000030000780c */ /* 0x000fe40003f05270 */
[----:B------:R-:W-:Y:S02]  /*a060*/  SHF.R.S32.HI R27, RZ, 0x1f, R18 ;  /* 0x0000001fff1b7819 */ /* 0x000fe40000011412 */
[----:B------:R-:W-:-:S09]  /*a070*/  SEL R6, RZ, 0x1, P2 ;  /* 0x00000001ff067807 */ /* 0x000fd20001000000 */
[----:B------:R-:W-:-:S04]  /*a080*/  @P0 LOP3.LUT R23, R23, 0x40, RZ, 0xfc, !PT ;  /* 0x0000004017170812 */ /* 0x000fc800078efcff */
[----:B------:R-:W-:-:S04]  /*a090*/  LOP3.LUT R23, R23, 0xffffffdf, RZ, 0xc0, !PT ;  /* 0xffffffdf17177812 */ /* 0x000fc800078ec0ff */
[----:B------:R-:W-:Y:S01]  /*a0a0*/  @P1 LOP3.LUT R23, R23, 0x20, RZ, 0xfc, !PT ;  /* 0x0000002017171812 */ /* 0x000fe200078efcff */
[----:B------:R-:W-:Y:S06]  /*a0b0*/  @!P0 BRA `(.L_x_9490) ;  /* 0x0000000000048947 */ /* 0x000fec0003800000 */
[----:B------:R-:W-:Y:S01]  /*a0c0*/  BPT.TRAP 0x1 ;  /* 0x000000040000795c */ /* 0x000fe20000300000 */
.L_x_9490:
[----:B0-----:R-:W-:Y:S01]  /*a0d0*/  IMAD R33, R24, 0x8, R22 ;  /* 0x0000000818217824 */ /* 0x001fe200078e0216 */
[----:B------:R-:W-:Y:S01]  /*a0e0*/  SHF.L.U32 R0, R26, 0x1f, RZ ;  /* 0x0000001f1a007819 */ /* 0x000fe200000006ff */
[----:B------:R-:W-:Y:S03]  /*a0f0*/  BSSY B0, `(.L_x_9491) ;  /* 0x0000003000007945 */ /* 0x000fe60003800000 */
[----:B------:R-:W0:Y:S02]  /*a100*/  SYNCS.PHASECHK.TRANS64.TRYWAIT P0, [R33+URZ+0x22840], R0 ;  /* 0x02284000210075a7 */ /* 0x000e24000800017f */
[----:B0-----:R-:W-:Y:S05]  /*a110*/  @!P0 BRA `(.L_x_9492) ;  /* 0x0000003800f48947 */ /* 0x001fea0003800000 */
.L_x_9556:
[----:B------:R-:W-:Y:S05]  /*a120*/  BSYNC B0 ;  /* 0x0000000000007941 */ /* 0x000fea0003800000 */
.L_x_9491:
[----:B0-----:R-:W-:Y:S01]  /*a130*/  SHF.R.S32.HI R0, RZ, 0x1f, R35 ;  /* 0x0000001fff007819 */ /* 0x001fe20000011423 */
[----:B------:R-:W-:Y:S01]  /*a140*/  ULDC.64 UR4, c[0x0][0x300] ;  /* 0x0000c00000047ab9 */ /* 0x000fe20000000a00 */
[----:B-----5:R-:W-:Y:S01]  /*a150*/  SHF.R.S32.HI R4, RZ, 0x1f, R34 ;  /* 0x0000001fff047819 */ /* 0x020fe20000011422 */
[----:B------:R-:W-:Y:S01]  /*a160*/  IMAD.WIDE.U32 R2, R35, UR4, RZ ;  /* 0x0000000423027c25 */ /* 0x000fe2000f8e00ff */
[----:B------:R-:W-:Y:S01]  /*a170*/  LOP3.LUT R23, R23, 0xfffffffe, RZ, 0xc0, !PT ;  /* 0xfffffffe17177812 */ /* 0x000fe200078ec0ff */
[----:B------:R0:W-:Y:S02]  /*a180*/  STL [R1+0x1c], R0 ;  /* 0x00001c0001007387 */ /* 0x0001e40000100800 */
[----:B------:R-:W-:Y:S02]  /*a190*/  IMAD R32, R8, -0x60, R36 ;  /* 0xffffffa008207824 */ /* 0x000fe400078e0224 */
        /* <DEDUP_REMOVED lines=23> */
[----:B------:R-:W-:-:S05]  /*a310*/  IMAD.IADD R32, R32, 0x1, -R7 ;  /* 0x0000000120207824 */ /* 0x000fca00078e0a07 */
        /* <DEDUP_REMOVED lines=59> */
.L_x_9570:
[----:B------:R-:W-:-:S13]  /*a6d0*/  ISETP.GE.AND P0, PT, R32, 0x51, PT ;  /* 0x000000512000780c */ /* 0x000fda0003f06270 */
[----:B01----:R-:W-:Y:S02]  /*a6e0*/  @P0 LEA R2, P1, R9, R0, 0x1 ;  /* 0x0000000009020211 */ /* 0x003fe400078208ff */
[----:B------:R-:W-:-:S03]  /*a6f0*/  @P0 LEA R5, R5, R22, 0x1 ;  /* 0x0000001605050211 */ /* 0x000fc600078e08ff */
[----:B------:R-:W-:-:S05]  /*a700*/  @P0 IMAD.X R3, RZ, RZ, R4, P1 ;  /* 0x000000ffff030224 */ /* 0x000fca00008e0604 */
[----:B------:R-:W-:Y:S01]  /*a710*/  @!PT LDS RZ, [RZ] ;  /* 0x00000000fffff984 */ /* 0x000fe20000000800 */
[----:B------:R-:W-:Y:S01]  /*a720*/  @!PT LDS RZ, [RZ] ;  /* 0x00000000fffff984 */ /* 0x000fe20000000800 */
[----:B------:R-:W-:Y:S01]  /*a730*/  @!PT LDS RZ, [RZ] ;  /* 0x00000000fffff984 */ /* 0x000fe20000000800 */
[----:B------:R0:W-:Y:S01]  /*a740*/  @P0 LDGSTS.E.BYPASS.LTC128B.128 [R5+0x1ec00], desc[UR50][R2.64], !P2 ;  /* 0x1ec0000002050fae */ /* 0x0001e2000d101d72 */
[----:B------:R-:W-:Y:S01]  /*a750*/  PLOP3.LUT P0, PT, PT, PT, PT, 0x80, 0x0 ;  /* 0x000000000000781c */ /* 0x000fe20003f0f070 */
[----:B------:R-:W-:-:S12]  /*a760*/  NOP ;  /* 0x0000000000007918 */ /* 0x000fd80000000000 */
.L_x_9494:
        /* <DEDUP_REMOVED lines=11> */
.L_x_9495:
[----:B------:R1:W5:Y:S01]  /*a820*/  LDL.LU R4, [R1+0x4] ;  /* 0x0000040001047983 */ /* 0x0003620000300800 */
[C---:B------:R-:W-:Y:S01]  /*a830*/  LOP3.LUT P3, RZ, R23.reuse, 0x8, RZ, 0xc0, !PT ;  /* 0x0000000817ff7812 */ /* 0x040fe2000786c0ff */
[----:B------:R1:W-:Y:S02]  /*a840*/  SYNCS.ARRIVE.TRANS64.A1T0 RZ, [R33+URZ+0x22830], RZ ;  /* 0x022830ff21ff79a7 */ /* 0x0003e4000810003f */
[----:B0-----:R1:W5:Y:S01]  /*a850*/  LDL.LU R3, [R1] ;  /* 0x0000000001037983 */ /* 0x0013620000300800 */
[----:B------:R-:W-:-:S13]  /*a860*/  LOP3.LUT P2, RZ, R23, 0x4, RZ, 0xc0, !PT ;  /* 0x0000000417ff7812 */ /* 0x000fda000784c0ff */
[----:B------:R-:W-:Y:S05]  /*a870*/  WARPSYNC.ALL ;  /* 0x0000000000007948 */ /* 0x000fea0003800000 */
[----:B------:R-:W-:Y:S01]  /*a880*/  BAR.SYNC.DEFER_BLOCKING 0x8, 0x180 ;  /* 0x0206000000007b1d */ /* 0x000fe20000010000 */
[C---:B------:R-:W-:Y:S02]  /*a890*/  LOP3.LUT P1, RZ, R23.reuse, 0x100, RZ, 0xc0, !PT ;  /* 0x0000010017ff7812 */ /* 0x040fe4000782c0ff */
[----:B------:R-:W-:Y:S02]  /*a8a0*/  LOP3.LUT P0, RZ, R23, 0x2, RZ, 0xc0, !PT ;  /* 0x0000000217ff7812 */ /* 0x000fe4000780c0ff */
[----:B------:R-:W-:Y:S01]  /*a8b0*/  SEL R0, RZ, 0x2, P3 ;  /* 0x00000002ff007807 */ /* 0x000fe20001800000 */
[----:B------:R-:W-:Y:S01]  /*a8c0*/  ULDC.64 UR4, c[0x0][0x298] ;  /* 0x0000a60000047ab9 */ /* 0x000fe20000000a00 */
[----:B------:R-:W-:Y:S01]  /*a8d0*/  SEL R2, RZ, 0x4, P2 ;  /* 0x00000004ff027807 */ /* 0x000fe20001000000 */
[----:B------:R-:W-:Y:S01]  /*a8e0*/  BSSY B6, `(.L_x_9496) ;  /* 0x0000022000067945 */ /* 0x000fe20003800000 */
[----:B------:R-:W-:-:S02]  /*a8f0*/  SEL R5, R25, RZ, !P1 ;  /* 0x000000ff19057207 */ /* 0x000fc40004800000 */
[----:B------:R-:W-:Y:S02]  /*a900*/  IADD3 R0, R2, R0, R6 ;  /* 0x0000000002007210 */ /* 0x000fe40007ffe006 */
[----:B------:R-:W-:Y:S01]  /*a910*/  SEL R25, RZ, 0x8, P0 ;  /* 0x00000008ff197807 */ /* 0x000fe20000000000 */
[----:B------:R0:W-:Y:S04]  /*a920*/  STL [R1+0x18], R5 ;  /* 0x0000180501007387 */ /* 0x0001e80000100800 */
[----:B------:R-:W-:Y:S01]  /*a930*/  IMAD.IADD R25, R0, 0x1, R25 ;  /* 0x0000000100197824 */ /* 0x000fe200078e0219 */
[----:B-----5:R-:W-:Y:S02]  /*a940*/  SEL R2, R4, RZ, !P1 ;  /* 0x000000ff04027207 */ /* 0x020fe40004800000 */
[----:B------:R-:W-:Y:S01]  /*a950*/  SHF.R.S32.HI R0, RZ, 0x1f, R3 ;  /* 0x0000001fff007819 */ /* 0x000fe20000011403 */
[----:B0-----:R-:W-:-:S02]  /*a960*/  IMAD.WIDE.U32 R4, R3, UR4, RZ ;  /* 0x0000000403047c25 */ /* 0x001fc4000f8e00ff */
[----:B------:R0:W-:Y:S02]  /*a970*/  STL [R1+0x4], R2 ;  /* 0x0000040201007387 */ /* 0x0001e40000100800 */
[----:B------:R-:W-:Y:S02]  /*a980*/  IMAD R0, R0, UR4, RZ ;  /* 0x0000000400007c24 */ /* 0x000fe4000f8e02ff */
[----:B------:R2:W-:Y:S02]  /*a990*/  STL.64 [R1+0x10], R4 ;  /* 0x0000100401007387 */ /* 0x0005e40000100a00 */
[----:B------:R-:W-:Y:S02]  /*a9a0*/  IMAD R0, R3, UR5, R0 ;  /* 0x0000000503007c24 */ /* 0x000fe4000f8e0200 */
[----:B0-----:R-:W-:Y:S02]  /*a9b0*/  VIADD R2, R22, 0x18400 ;  /* 0x0001840016027836 */ /* 0x001fe40000000000 */
[----:B------:R-:W-:-:S03]  /*a9c0*/  IMAD.IADD R0, R5, 0x1, R0 ;  /* 0x0000000105007824 */ /* 0x000fc600078e0200 */
[----:B------:R-:W-:Y:S02]  /*a9d0*/  LOP3.LUT P0, RZ, R2, 0x3ff, RZ, 0xc0, !PT ;  /* 0x000003ff02ff7812 */ /* 0x000fe4000780c0ff */
[----:B------:R2:W-:Y:S11]  /*a9e0*/  STL [R1], R0 ;  /* 0x0000000001007387 */ /* 0x0005f60000100800 */
        /* <DEDUP_REMOVED lines=17> */
.L_x_9497:
[----:B------:R-:W-:Y:S05]  /*ab00*/  BSYNC B6 ;  /* 0x0000000000067941 */ /* 0x000fea0003800000 */
.L_x_9496:
[----:B------:R-:W2:Y:S01]  /*ab10*/  LDL.LU R20, [R1] ;  /* 0x0000000001147983 */ /* 0x000ea20000300800 */
[----:B------:R-:W0:Y:S01]  /*ab20*/  LDC R7, c[0x0][0x448] ;  /* 0x00011200ff077b82 */ /* 0x000e220000000800 */
[----:B------:R-:W-:Y:S02]  /*ab30*/  ULDC.64 UR4, c[0x0][0x2d8] ;  /* 0x0000b60000047ab9 */ /* 0x000fe40000000a00 */
[----:B------:R-:W2:Y:S04]  /*ab40*/  LDL.LU.64 R2, [R1+0x10] ;  /* 0x0000100001027983 */ /* 0x000ea80000300a00 */
[----:B------:R-:W3:Y:S04]  /*ab50*/  LDL.LU R4, [R1+0x4] ;  /* 0x0000040001047983 */ /* 0x000ee80000300800 */
[----:B------:R-:W4:Y:S01]  /*ab60*/  LDL.LU R21, [R1+0x18] ;  /* 0x0000180001157983 */ /* 0x000f220000300800 */
[----:B------:R-:W-:-:S02]  /*ab70*/  IMAD R0, R27, UR4, RZ ;  /* 0x000000041b007c24 */ /* 0x000fc4000f8e02ff */
[----:B------:R-:W-:Y:S01]  /*ab80*/  IMAD.SHL.U32 R17, R17, 0x80, RZ ;  /* 0x0000008011117824 */ /* 0x000fe200078e00ff */
[----:B------:R0:W5:Y:S01]  /*ab90*/  LDL R10, [R1+0x8] ;  /* 0x00000800010a7983 */ /* 0x0001620000100800 */
[----:B------:R-:W-:Y:S01]  /*aba0*/  IMAD R0, R18, UR5, R0 ;  /* 0x0000000512007c24 */ /* 0x000fe2000f8e0200 */
[----:B0-----:R-:W-:Y:S01]  /*abb0*/  ISETP.NE.AND P0, PT, R7, 0x1, PT ;  /* 0x000000010700780c */ /* 0x001fe20003f05270 */
[----:B------:R-:W0:Y:S02]  /*abc0*/  S2R R9, SR_TID.X ;  /* 0x0000000000097919 */ /* 0x000e240000002100 */
[----:B0-----:R-:W-:-:S05]  /*abd0*/  IMAD.SHL.U32 R8, R9, 0x8, RZ ;  /* 0x0000000809087824 */ /* 0x001fca00078e00ff */
[----:B------:R-:W-:Y:S01]  /*abe0*/  LOP3.LUT R8, R8, 0x38, RZ, 0xc0, !PT ;  /* 0x0000003808087812 */ /* 0x000fe200078ec0ff */
[----:B--2---:R-:W-:Y:S02]  /*abf0*/  IMAD.MOV.U32 R3, RZ, RZ, R20 ;  /* 0x000000ffff037224 */ /* 0x004fe400078e0014 */
[----:B------:R-:W0:Y:S01]  /*ac00*/  S2R R20, SR_TID.X ;  /* 0x0000000000147919 */ /* 0x000e220000002100 */
[----:B------:R-:W-:Y:S01]  /*ac10*/  IMAD.WIDE.U32 R2, R18, UR4, R2 ;  /* 0x0000000412027c25 */ /* 0x000fe2000f8e0002 */
[----:B------:R-:W-:-:S03]  /*ac20*/  ULDC.64 UR4, c[0x0][0x2e0] ;  /* 0x0000b80000047ab9 */ /* 0x000fc60000000a00 */
[----:B------:R-:W-:Y:S02]  /*ac30*/  IMAD.IADD R3, R3, 0x1, R0 ;  /* 0x0000000103037824 */ /* 0x000fe400078e0200 */
[----:B---3--:R-:W-:Y:S02]  /*ac40*/  IMAD R0, R4, UR4, RZ ;  /* 0x0000000404007c24 */ /* 0x008fe4000f8e02ff */
[C---:B----4-:R-:W-:Y:S01]  /*ac50*/  IMAD.WIDE.U32 R2, R21.reuse, UR4, R2 ;  /* 0x0000000415027c25 */ /* 0x050fe2000f8e0002 */
[----:B------:R-:W2:Y:S03]  /*ac60*/  @P0 LDC R4, c[0x0][0x44c] ;  /* 0x00011300ff040b82 */ /* 0x000ea60000000800 */
[----:B------:R-:W-:Y:S01]  /*ac70*/  IMAD R0, R21, UR5, R0 ;  /* 0x0000000515007c24 */ /* 0x000fe2000f8e0200 */
[----:B------:R-:W-:-:S03]  /*ac80*/  ULDC.64 UR4, c[0x0][0x2d0] ;  /* 0x0000b40000047ab9 */ /* 0x000fc60000000a00 */
[----:B------:R-:W-:Y:S02]  /*ac90*/  IMAD.IADD R3, R3, 0x1, R0 ;  /* 0x0000000103037824 */ /* 0x000fe400078e0200 */
        /* <DEDUP_REMOVED lines=8> */
[----:B---3--:R-:W-:-:S05]  /*ad20*/  @P0 SHF.R.U32.HI R4, RZ, R0, R6 ;  /* 0x00000000ff040219 */ /* 0x008fca0000011606 */
        /* <DEDUP_REMOVED lines=23> */
[----:B-----5:R-:W-:Y:S02]  /*aea0*/  IMAD R5, R10, R7, RZ ;  /* 0x000000070a057224 */ /* 0x020fe400078e02ff */
[----:B------:R-:W-:Y:S01]  /*aeb0*/  IMAD.IADD R17, R9, 0x1, R17 ;  /* 0x0000000109117824 */ /* 0x000fe200078e0211 */
[----:B------:R-:W2:Y:S03]  /*aec0*/  SHFL.IDX PT, R2, R4, RZ, 0x181f ;  /* 0x00181fff04027589 */ /* 0x000ea600000e0000 */
[C---:B------:R-:W-:Y:S01]  /*aed0*/  VIADD R6, R17.reuse, 0x10 ;  /* 0x0000001011067836 */ /* 0x040fe20000000000 */
[----:B------:R-:W-:-:S13]  /*aee0*/  ISETP.GE.AND P0, PT, R17, R5, PT ;  /* 0x000000051100720c */ /* 0x000fda0003f06270 */
[----:B0-----:R-:W-:-:S05]  /*aef0*/  @!P0 LEA R3, P2, R8, R3, 0x1 ;  /* 0x0000000308038211 */ /* 0x001fca00078408ff */
[----:B--2---:R-:W-:-:S05]  /*af00*/  @!P0 IMAD.X R2, RZ, RZ, R2, P2 ;  /* 0x000000ffff028224 */ /* 0x004fca00010e0602 */
[----:B------:R-:W-:-:S04]  /*af10*/  @!P0 LOP3.LUT R3, R3, R2, RZ, 0x3c, !PT ;  /* 0x0000000203038212 */ /* 0x000fc800078e3cff */
[----:B------:R-:W-:-:S04]  /*af20*/  @!P0 LOP3.LUT R2, R3, R2, RZ, 0x3c, !PT ;  /* 0x0000000203028212 */ /* 0x000fc800078e3cff */
[----:B------:R-:W-:-:S05]  /*af30*/  @!P0 LOP3.LUT R3, R3, R2, RZ, 0x3c, !PT ;  /* 0x0000000203038212 */ /* 0x000fca00078e3cff */
[----:B------:R-:W-:Y:S01]  /*af40*/  @!PT LDS RZ, [RZ] ;  /* 0x00000000fffff984 */ /* 0x000fe20000000800 */
[----:B------:R0:W-:Y:S01]  /*af50*/  @!P0 LDGSTS.E.BYPASS.LTC128B.128 [R37+0x18400], desc[UR50][R2.64], !P1 ;  /* 0x1840000002258fae */ /* 0x0001e2000c901d72 */
[----:B------:R-:W-:Y:S01]  /*af60*/  ISETP.GE.AND P0, PT, R6, R5, PT ;  /* 0x000000050600720c */ /* 0x000fe20003f06270 */
[----:B------:R-:W-:Y:S02]  /*af70*/  VIADD R6, R17, 0x20 ;  /* 0x0000002011067836 */ /* 0x000fe40000000000 */
[----:B0-----:R-:W0:Y:S04]  /*af80*/  SHFL.IDX PT, R3, R0, 0x1, 0x181f ;  /* 0x00381f0000037f89 */ /* 0x001e2800000e0000 */
[----:B------:R-:W2:Y:S06]  /*af90*/  SHFL.IDX PT, R2, R4, 0x1, 0x181f ;  /* 0x00381f0004027f89 */ /* 0x000eac00000e0000 */
[----:B0-----:R-:W-:-:S05]  /*afa0*/  @!P0 LEA R3, P2, R8, R3, 0x1 ;  /* 0x0000000308038211 */ /* 0x001fca00078408ff */
[----:B--2---:R-:W-:-:S05]  /*afb0*/  @!P0 IMAD.X R2, RZ, RZ, R2, P2 ;  /* 0x000000ffff028224 */ /* 0x004fca00010e0602 */
[----:B------:R-:W-:-:S04]  /*afc0*/  @!P0 LOP3.LUT R3, R3, R2, RZ, 0x3c, !PT ;  /* 0x0000000203038212 */ /* 0x000fc800078e3cff */
[----:B------:R-:W-:-:S04]  /*afd0*/  @!P0 LOP3.LUT R2, R3, R2, RZ, 0x3c, !PT ;  /* 0x0000000203028212 */ /* 0x000fc800078e3cff */
[----:B------:R-:W-:-:S05]  /*afe0*/  @!P0 LOP3.LUT R3, R3, R2, RZ, 0x3c, !PT ;  /* 0x0000000203038212 */ /* 0x000fca00078e3cff */
        /* <DEDUP_REMOVED lines=25> */
[----:B0-----:R-:W-:-:S04]  /*b180*/  @!P0 LEA R3, P2, R8, R3, 0x1 ;  /* 0x0000000308038211 */ /* 0x001fc800078408ff */
[----:B--2---:R-:W-:-:S04]  /*b190*/  @!P0 IADD3.X R2, RZ, R2, RZ, P2, !PT ;  /* 0x00000002ff028210 */ /* 0x004fc800017fe4ff */
        /* <DEDUP_REMOVED lines=14> */
[----:B------:R-:W-:-:S03]  /*b280*/  ISETP.GE.AND P0, PT, R6, R5, PT ;  /* 0x000000050600720c */ /* 0x000fc60003f06270 */
[----:B0-----:R-:W0:Y:S04]  /*b290*/  SHFL.IDX PT, R3, R0, 0x6, 0x181f ;  /* 0x00d81f0000037f89 */ /* 0x001e2800000e0000 */
[----:B------:R-:W2:Y:S04]  /*b2a0*/  SHFL.IDX PT, R2, R4, 0x6, 0x181f ;  /* 0x00d81f0004027f89 */ /* 0x000ea800000e0000 */
[----:B------:R-:W3:Y:S04]  /*b2b0*/  SHFL.IDX PT, R4, R4, 0x7, 0x181f ;  /* 0x00f81f0004047f89 */ /* 0x000ee800000e0000 */
[----:B------:R-:W4:Y:S01]  /*b2c0*/  SHFL.IDX PT, R0, R0, 0x7, 0x181f ;  /* 0x00f81f0000007f89 */ /* 0x000f2200000e0000 */
[----:B0-----:R-:W-:-:S05]  /*b2d0*/  @!P0 LEA R3, P2, R8, R3, 0x1 ;  /* 0x0000000308038211 */ /* 0x001fca00078408ff */
[----:B--2---:R-:W-:-:S05]  /*b2e0*/  @!P0 IMAD.X R2, RZ, RZ, R2, P2 ;  /* 0x000000ffff028224 */ /* 0x004fca00010e0602 */
[----:B------:R-:W-:-:S04]  /*b2f0*/  @!P0 LOP3.LUT R3, R3, R2, RZ, 0x3c, !PT ;  /* 0x0000000203038212 */ /* 0x000fc800078e3cff */
[----:B------:R-:W-:-:S04]  /*b300*/  @!P0 LOP3.LUT R2, R3, R2, RZ, 0x3c, !PT ;  /* 0x0000000203028212 */ /* 0x000fc800078e3cff */
[----:B------:R-:W-:-:S05]  /*b310*/  @!P0 LOP3.LUT R3, R3, R2, RZ, 0x3c, !PT ;  /* 0x0000000203038212 */ /* 0x000fca00078e3cff */
[----:B---34-:R0:W-:Y:S02]  /*b320*/  @!P0 LDGSTS.E.BYPASS.LTC128B.128 [R37+0x1b400], desc[UR50][R2.64], !P1 ;  /* 0x1b40000002258fae */ /* 0x0181e4000c901d72 */
.L_x_9587:
        /* <DEDUP_REMOVED lines=10> */
.L_x_9499:
        /* <DEDUP_REMOVED lines=18> */
.L_x_9588:
[----:B------:R-:W-:Y:S05]  /*b4f0*/  BSYNC B0 ;  /* 0x0000000000007941 */ /* 0x000fea0003800000 */
.L_x_9500:
[----:B------:R-:W-:-:S05]  /*b500*/  IMAD.U32 R0, RZ, RZ, UR36 ;  /* 0x00000024ff007e24 */ /* 0x000fca000f8e00ff */
[----:B------:R-:W-:-:S13]  /*b510*/  ISETP.NE.AND P0, PT, R0, 0x3, PT ;  /* 0x000000030000780c */ /* 0x000fda0003f05270 */
[----:B------:R-:W-:Y:S05]  /*b520*/  @!P0 BRA `(.L_x_9502) ;  /* 0x0000000000048947 */ /* 0x000fea0003800000 */
[----:B------:R-:W-:Y:S01]  /*b530*/  BPT.TRAP 0x1 ;  /* 0x000000040000795c */ /* 0x000fe20000300000 */
.L_x_9502:
[----:B------:R-:W-:Y:S01]  /*b540*/  SHF.L.U32 R0, R26, 0x1f, RZ ;  /* 0x0000001f1a007819 */ /* 0x000fe200000006ff */
[----:B------:R-:W-:Y:S03]  /*b550*/  BSSY B0, `(.L_x_9503) ;  /* 0x0000003000007945 */ /* 0x000fe60003800000 */
[----:B------:R-:W2:Y:S02]  /*b560*/  SYNCS.PHASECHK.TRANS64.TRYWAIT P0, [R33+URZ+0x22860], R0 ;  /* 0x02286000210075a7 */ /* 0x000ea4000800017f */
[----:B--2---:R-:W-:Y:S05]  /*b570*/  @!P0 BRA `(.L_x_9504) ;  /* 0x0000003800a88947 */ /* 0x004fea0003800000 */
.L_x_9589:
[----:B------:R-:W-:Y:S05]  /*b580*/  BSYNC B0 ;  /* 0x0000000000007941 */ /* 0x000fea0003800000 */
.L_x_9503:
[----:B------:R-:W2:Y:S01]  /*b590*/  LDL.LU R2, [R1+0x1c] ;  /* 0x00001c0001027983 */ /* 0x000ea20000300800 */
[----:B------:R-:W-:-:S03]  /*b5a0*/  ULDC.64 UR4, c[0x0][0x328] ;  /* 0x0000ca0000047ab9 */ /* 0x000fc60000000a00 */
[----:B------:R-:W3:Y:S01]  /*b5b0*/  LDL.LU R4, [R1+0x20] ;  /* 0x0000200001047983 */ /* 0x000ee20000300800 */
[----:B--2---:R-:W-:Y:S02]  /*b5c0*/  IMAD R0, R2, UR4, RZ ;  /* 0x0000000402007c24 */ /* 0x004fe4000f8e02ff */
[----:B0-----:R-:W-:-:S04]  /*b5d0*/  IMAD.WIDE.U32 R2, R35, UR4, RZ ;  /* 0x0000000423027c25 */ /* 0x001fc8000f8e00ff */
[----:B------:R-:W-:Y:S01]  /*b5e0*/  IMAD R5, R35, UR5, R0 ;  /* 0x0000000523057c24 */ /* 0x000fe2000f8e0200 */
        /* <DEDUP_REMOVED lines=15> */
[----:B------:R-:W-:Y:S01]  /*b6e0*/  LEA.HI.X R6, R2, UR5, R3, 0x1, P0 ;  /* 0x0000000502067c11 */ /* 0x000fe200080f0c03 */
[----:B------:R-:W-:Y:S08]  /*b6f0*/  BRA.DIV UR4, `(.L_x_9505) ;  /* 0x0000003a045c7947 */ /* 0x000ff0000b800000 */
[----:B------:R-:W0:Y:S01]  /*b700*/  S2R R2, SR_TID.X ;  /* 0x0000000000027919 */ /* 0x000e220000002100 */
[C---:B------:R-:W-:Y:S01]  /*b710*/  LOP3.LUT R7, R25.reuse, 0x1, RZ, 0xc0, !PT ;  /* 0x0000000119077812 */ /* 0x040fe200078ec0ff */
[----:B------:R-:W-:Y:S01]  /*b720*/  IMAD R4, R4, 0x2, R22 ;  /* 0x0000000204047824 */ /* 0x000fe200078e0216 */
[----:B------:R-:W-:Y:S01]  /*b730*/  LOP3.LUT P2, RZ, R25, 0x2, RZ, 0xc0, !PT ;  /* 0x0000000219ff7812 */ /* 0x000fe2000784c0ff */
[----:B------:R-:W2:Y:S01]  /*b740*/  SHFL.IDX PT, R14, R5, RZ, 0x181f ;  /* 0x00181fff050e7589 */ /* 0x000ea200000e0000 */
[----:B------:R-:W-:Y:S02]  /*b750*/  ISETP.NE.U32.AND P3, PT, R7, 0x1, PT ;  /* 0x000000010700780c */ /* 0x000fe40003f65070 */
[----:B------:R-:W-:Y:S01]  /*b760*/  LOP3.LUT P1, RZ, R25, 0x4, RZ, 0xc0, !PT ;  /* 0x0000000419ff7812 */ /* 0x000fe2000782c0ff */
[----:B------:R-:W3:Y:S01]  /*b770*/  SHFL.IDX PT, R3, R6, RZ, 0x181f ;  /* 0x00181fff06037589 */ /* 0x000ee200000e0000 */
[----:B0-----:R-:W-:-:S05]  /*b780*/  IMAD.SHL.U32 R2, R2, 0x8, RZ ;  /* 0x0000000802027824 */ /* 0x001fca00078e00ff */
[----:B------:R-:W-:-:S05]  /*b790*/  LOP3.LUT R2, R2, 0x38, RZ, 0xc0, !PT ;  /* 0x0000003802027812 */ /* 0x000fca00078ec0ff */
[----:B------:R-:W-:-:S05]  /*b7a0*/  IMAD.SHL.U32 R0, R2, 0x2, RZ ;  /* 0x0000000202007824 */ /* 0x000fca00078e00ff */
[----:B--2---:R-:W-:Y:S02]  /*b7b0*/  IADD3 R2, P0, R14, R0, RZ ;  /* 0x000000000e027210 */ /* 0x004fe40007f1e0ff */
[----:B------:R-:W0:Y:S03]  /*b7c0*/  SHFL.IDX PT, R14, R5, 0x1, 0x181f ;  /* 0x00381f00050e7f89 */ /* 0x000e2600000e0000 */
[----:B---3--:R-:W-:Y:S01]  /*b7d0*/  IMAD.X R3, RZ, RZ, R3, P0 ;  /* 0x000000ffff037224 */ /* 0x008fe200000e0603 */
[----:B------:R-:W-:-:S13]  /*b7e0*/  ISETP.LT.OR P0, PT, R32, 0x1, P3 ;  /* 0x000000012000780c */ /* 0x000fda0001f01670 */
[----:B------:R-:W-:Y:S01]  /*b7f0*/  LDGSTS.E.BYPASS.LTC128B.128 [R4+0x400], desc[UR50][R2.64], !P0 ;  /* 0x0040000002047fae */ /* 0x000fe2000c101d72 */
[----:B------:R-:W-:-:S13]  /*b800*/  ISETP.LT.OR P0, PT, R32, 0x1, !P2 ;  /* 0x000000012000780c */ /* 0x000fda0005701670 */
[----:B------:R-:W-:Y:S01]  /*b810*/  LDGSTS.E.BYPASS.LTC128B.128 [R4+0x3400], desc[UR50][R2.64+0x80], !P0 ;  /* 0x0340008002047fae */ /* 0x000fe2000c101d72 */
[----:B------:R-:W-:-:S13]  /*b820*/  ISETP.LT.OR P0, PT, R32, 0x1, !P1 ;  /* 0x000000012000780c */ /* 0x000fda0004f01670 */
[----:B------:R-:W-:Y:S01]  /*b830*/  LDGSTS.E.BYPASS.LTC128B.128 [R4+0x6400], desc[UR50][R2.64+0x100], !P0 ;  /* 0x0640010002047fae */ /* 0x000fe2000c101d72 */
[----:B------:R-:W-:-:S04]  /*b840*/  LOP3.LUT P0, RZ, R25, 0x8, RZ, 0xc0, !PT ;  /* 0x0000000819ff7812 */ /* 0x000fc8000780c0ff */
[----:B------:R-:W-:-:S13]  /*b850*/  ISETP.LT.OR P4, PT, R32, 0x1, !P0 ;  /* 0x000000012000780c */ /* 0x000fda0004781670 */
[----:B------:R2:W-:Y:S04]  /*b860*/  LDGSTS.E.BYPASS.LTC128B.128 [R4+0x9400], desc[UR50][R2.64+0x180], !P4 ;  /* 0x0940018002047fae */ /* 0x0005e8000e101d72 */
[----:B--2---:R-:W2:Y:S01]  /*b870*/  SHFL.IDX PT, R3, R6, 0x1, 0x181f ;  /* 0x00381f0006037f89 */ /* 0x004ea200000e0000 */
[----:B0-----:R-:W-:-:S03]  /*b880*/  IADD3 R2, P4, R14, R0, RZ ;  /* 0x000000000e027210 */ /* 0x001fc60007f9e0ff */
[----:B------:R-:W0:Y:S02]  /*b890*/  SHFL.IDX PT, R14, R5, 0x2, 0x181f ;  /* 0x00581f00050e7f89 */ /* 0x000e2400000e0000 */
[----:B--2---:R-:W-:Y:S01]  /*b8a0*/  IMAD.X R3, RZ, RZ, R3, P4 ;  /* 0x000000ffff037224 */ /* 0x004fe200020e0603 */
[----:B------:R-:W-:-:S13]  /*b8b0*/  ISETP.LT.OR P4, PT, R32, 0x11, P3 ;  /* 0x000000112000780c */ /* 0x000fda0001f81670 */
[----:B------:R-:W-:Y:S01]  /*b8c0*/  LDGSTS.E.BYPASS.LTC128B.128 [R4+0xc00], desc[UR50][R2.64], !P4 ;  /* 0x00c0000002047fae */ /* 0x000fe2000e101d72 */
[----:B------:R-:W-:-:S13]  /*b8d0*/  ISETP.LT.OR P4, PT, R32, 0x11, !P2 ;  /* 0x000000112000780c */ /* 0x000fda0005781670 */
[----:B------:R-:W-:Y:S01]  /*b8e0*/  LDGSTS.E.BYPASS.LTC128B.128 [R4+0x3c00], desc[UR50][R2.64+0x80], !P4 ;  /* 0x03c0008002047fae */ /* 0x000fe2000e101d72 */
[----:B------:R-:W-:-:S13]  /*b8f0*/  ISETP.LT.OR P4, PT, R32, 0x11, !P1 ;  /* 0x000000112000780c */ /* 0x000fda0004f81670 */
[----:B------:R-:W-:Y:S01]  /*b900*/  LDGSTS.E.BYPASS.LTC128B.128 [R4+0x6c00], desc[UR50][R2.64+0x100], !P4 ;  /* 0x06c0010002047fae */ /* 0x000fe2000e101d72 */
[----:B------:R-:W-:-:S13]  /*b910*/  ISETP.LT.OR P4, PT, R32, 0x11, !P0 ;  /* 0x000000112000780c */ /* 0x000fda0004781670 */
[----:B------:R2:W-:Y:S01]  /*b920*/  LDGSTS.E.BYPASS.LTC128B.128 [R4+0x9c00], desc[UR50][R2.64+0x180], !P4 ;  /* 0x09c0018002047fae */ /* 0x0005e2000e101d72 */
[----:B0-----:R-:W-:-:S03]  /*b930*/  IADD3 R8, P4, R14, R0, RZ ;  /* 0x000000000e087210 */ /* 0x001fc60007f9e0ff */
[----:B------:R-:W-:Y:S04]  /*b940*/  SHFL.IDX PT, R14, R5, 0x3, 0x181f ;  /* 0x00781f00050e7f89 */ /* 0x000fe800000e0000 */
[----:B--2---:R-:W0:Y:S02]  /*b950*/  SHFL.IDX PT, R3, R6, 0x2, 0x181f ;  /* 0x00581f0006037f89 */ /* 0x004e2400000e0000 */
[----:B0-----:R-:W-:Y:S01]  /*b960*/  IMAD.X R9, RZ, RZ, R3, P4 ;  /* 0x000000ffff097224 */ /* 0x001fe200020e0603 */
[----:B------:R-:W-:Y:S01]  /*b970*/  ISETP.LT.OR P4, PT, R32, 0x21, P3 ;  /* 0x000000212000780c */ /* 0x000fe20001f81670 */
[----:B------:R-:W0:-:S12]  /*b980*/  SHFL.IDX PT, R3, R6, 0x3, 0x181f ;  /* 0x00781f0006037f89 */ /* 0x000e1800000e0000 */
[----:B------:R-:W-:Y:S01]  /*b990*/  LDGSTS.E.BYPASS.LTC128B.128 [R4+0x1400], desc[UR50][R8.64], !P4 ;  /* 0x0140000008047fae */ /* 0x000fe2000e101d72 */
[----:B------:R-:W-:-:S13]  /*b9a0*/  ISETP.LT.OR P4, PT, R32, 0x21, !P2 ;  /* 0x000000212000780c */ /* 0x000fda0005781670 */
[----:B------:R-:W-:Y:S01]  /*b9b0*/  LDGSTS.E.BYPASS.LTC128B.128 [R4+0x4400], desc[UR50][R8.64+0x80], !P4 ;  /* 0x0440008008047fae */ /* 0x000fe2000e101d72 */
[----:B------:R-:W-:-:S13]  /*b9c0*/  ISETP.LT.OR P4, PT, R32, 0x21, !P1 ;  /* 0x000000212000780c */ /* 0x000fda0004f81670 */
[----:B------:R-:W-:Y:S01]  /*b9d0*/  LDGSTS.E.BYPASS.LTC128B.128 [R4+0x7400], desc[UR50][R8.64+0x100], !P4 ;  /* 0x0740010008047fae */ /* 0x000fe2000e101d72 */
[----:B------:R-:W-:-:S13]  /*b9e0*/  ISETP.LT.OR P4, PT, R32, 0x21, !P0 ;  /* 0x000000212000780c */ /* 0x000fda0004781670 */
[----:B------:R-:W-:Y:S01]  /*b9f0*/  LDGSTS.E.BYPASS.LTC128B.128 [R4+0xa400], desc[UR50][R8.64+0x180], !P4 ;  /* 0x0a40018008047fae */ /* 0x000fe2000e101d72 */
[----:B------:R-:W-:-:S03]  /*ba00*/  IADD3 R2, P4, R14, R0, RZ ;  /* 0x000000000e027210 */ /* 0x000fc60007f9e0ff */
[----:B------:R-:W2:Y:S02]  /*ba10*/  SHFL.IDX PT, R14, R5, 0x4, 0x181f ;  /* 0x00981f00050e7f89 */ /* 0x000ea400000e0000 */
[----:B0-----:R-:W-:Y:S01]  /*ba20*/  IMAD.X R3, RZ, RZ, R3, P4 ;  /* 0x000000ffff037224 */ /* 0x001fe200020e0603 */
[----:B------:R-:W-:-:S13]  /*ba30*/  ISETP.LT.OR P4, PT, R32, 0x31, P3 ;  /* 0x000000312000780c */ /* 0x000fda0001f81670 */
[----:B------:R-:W-:Y:S01]  /*ba40*/  LDGSTS.E.BYPASS.LTC128B.128 [R4+0x1c00], desc[UR50][R2.64], !P4 ;  /* 0x01c0000002047fae */ /* 0x000fe2000e101d72 */
[----:B------:R-:W-:-:S13]  /*ba50*/  ISETP.LT.OR P4, PT, R32, 0x31, !P2 ;  /* 0x000000312000780c */ /* 0x000fda0005781670 */
[----:B------:R-:W-:Y:S01]  /*ba60*/  LDGSTS.E.BYPASS.LTC128B.128 [R4+0x4c00], desc[UR50][R2.64+0x80], !P4 ;  /* 0x04c0008002047fae */ /* 0x000fe2000e101d72 */
[----:B------:R-:W-:-:S13]  /*ba70*/  ISETP.LT.OR P4, PT, R32, 0x31, !P1 ;  /* 0x000000312000780c */ /* 0x000fda0004f81670 */
[----:B------:R-:W-:Y:S01]  /*ba80*/  LDGSTS.E.BYPASS.LTC128B.128 [R4+0x7c00], desc[UR50][R2.64+0x100], !P4 ;  /* 0x07c0010002047fae */ /* 0x000fe2000e101d72 */
[----:B------:R-:W-:-:S13]  /*ba90*/  ISETP.LT.OR P4, PT, R32, 0x31, !P0 ;  /* 0x000000312000780c */ /* 0x000fda0004781670 */
[----:B------:R0:W-:Y:S04]  /*baa0*/  LDGSTS.E.BYPASS.LTC128B.128 [R4+0xac00], desc[UR50][R2.64+0x180], !P4 ;  /* 0x0ac0018002047fae */ /* 0x0001e8000e101d72 */
[----:B0-----:R-:W0:Y:S01]  /*bab0*/  SHFL.IDX PT, R3, R6, 0x4, 0x181f ;  /* 0x00981f0006037f89 */ /* 0x001e2200000e0000 */
[----:B--2---:R-:W-:-:S03]  /*bac0*/  IADD3 R2, P4, R14, R0, RZ ;  /* 0x000000000e027210 */ /* 0x004fc60007f9e0ff */
[----:B------:R-:W2:Y:S04]  /*bad0*/  SHFL.IDX PT, R6, R6, 0x5, 0x181f ;  /* 0x00b81f0006067f89 */ /* 0x000ea800000e0000 */
[----:B------:R3:W4:Y:S01]  /*bae0*/  SHFL.IDX PT, R14, R5, 0x5, 0x181f ;  /* 0x00b81f00050e7f89 */ /* 0x00072200000e0000 */
[----:B0-----:R-:W-:Y:S01]  /*baf0*/  IMAD.X R3, RZ, RZ, R3, P4 ;  /* 0x000000ffff037224 */ /* 0x001fe200020e0603 */
[----:B------:R-:W-:-:S13]  /*bb00*/  ISETP.LT.OR P4, PT, R32, 0x41, P3 ;  /* 0x000000412000780c */ /* 0x000fda0001f81670 */
[----:B------:R3:W-:Y:S01]  /*bb10*/  LDGSTS.E.BYPASS.LTC128B.128 [R4+0x2400], desc[UR50][R2.64], !P4 ;  /* 0x0240000002047fae */ /* 0x0007e2000e101d72 */
[----:B------:R-:W-:-:S13]  /*bb20*/  ISETP.LT.OR P4, PT, R32, 0x41, !P2 ;  /* 0x000000412000780c */ /* 0x000fda0005781670 */
[----:B------:R3:W-:Y:S01]  /*bb30*/  LDGSTS.E.BYPASS.LTC128B.128 [R4+0x5400], desc[UR50][R2.64+0x80], !P4 ;  /* 0x0540008002047fae */ /* 0x0007e2000e101d72 */
[----:B------:R-:W-:-:S13]  /*bb40*/  ISETP.LT.OR P4, PT, R32, 0x41, !P1 ;  /* 0x000000412000780c */ /* 0x000fda0004f81670 */
[----:B------:R3:W-:Y:S01]  /*bb50*/  LDGSTS.E.BYPASS.LTC128B.128 [R4+0x8400], desc[UR50][R2.64+0x100], !P4 ;  /* 0x0840010002047fae */ /* 0x0007e2000e101d72 */
[----:B------:R-:W-:-:S13]  /*bb60*/  ISETP.LT.OR P4, PT, R32, 0x41, !P0 ;  /* 0x000000412000780c */ /* 0x000fda0004781670 */
[----:B--2-4-:R3:W-:Y:S02]  /*bb70*/  LDGSTS.E.BYPASS.LTC128B.128 [R4+0xb400], desc[UR50][R2.64+0x180], !P4 ;  /* 0x0b40018002047fae */ /* 0x0147e4000e101d72 */
.L_x_9603:
[C---:B------:R-:W-:Y:S02]  /*bb80*/  ISETP.LT.OR P3, PT, R32.reuse, 0x51, P3 ;  /* 0x000000512000780c */ /* 0x040fe40001f61670 */
[C---:B------:R-:W-:Y:S02]  /*bb90*/  ISETP.LT.OR P2, PT, R32.reuse, 0x51, !P2 ;  /* 0x000000512000780c */ /* 0x040fe40005741670 */
[----:B------:R-:W-:Y:S02]  /*bba0*/  ISETP.LT.OR P1, PT, R32, 0x51, !P1 ;  /* 0x000000512000780c */ /* 0x000fe40004f21670 */
[----:B0--3--:R-:W-:Y:S02]  /*bbb0*/  IADD3 R2, P4, R14, R0, RZ ;  /* 0x000000000e027210 */ /* 0x009fe40007f9e0ff */
[----:B------:R-:W-:-:S03]  /*bbc0*/  ISETP.LT.OR P0, PT, R32, 0x51, !P0 ;  /* 0x000000512000780c */ /* 0x000fc60004701670 */
[----:B------:R-:W-:-:S05]  /*bbd0*/  IMAD.X R3, RZ, RZ, R6, P4 ;  /* 0x000000ffff037224 */ /* 0x000fca00020e0606 */
[----:B------:R-:W-:Y:S01]  /*bbe0*/  @!PT LDS RZ, [RZ] ;  /* 0x00000000fffff984 */ /* 0x000fe20000000800 */
[----:B------:R-:W-:Y:S01]  /*bbf0*/  @!PT LDS RZ, [RZ] ;  /* 0x00000000fffff984 */ /* 0x000fe20000000800 */
[----:B------:R-:W-:Y:S01]  /*bc00*/  @!PT LDS RZ, [RZ] ;  /* 0x00000000fffff984 */ /* 0x000fe20000000800 */
[----:B------:R0:W-:Y:S04]  /*bc10*/  LDGSTS.E.BYPASS.LTC128B.128 [R4+0x2c00], desc[UR50][R2.64], !P3 ;  /* 0x02c0000002047fae */ /* 0x0001e8000d901d72 */
[----:B------:R0:W-:Y:S04]  /*bc20*/  LDGSTS.E.BYPASS.LTC128B.128 [R4+0x5c00], desc[UR50][R2.64+0x80], !P2 ;  /* 0x05c0008002047fae */ /* 0x0001e8000d101d72 */
[----:B------:R0:W-:Y:S04]  /*bc30*/  LDGSTS.E.BYPASS.LTC128B.128 [R4+0x8c00], desc[UR50][R2.64+0x100], !P1 ;  /* 0x08c0010002047fae */ /* 0x0001e8000c901d72 */
[----:B------:R0:W-:Y:S01]  /*bc40*/  LDGSTS.E.BYPASS.LTC128B.128 [R4+0xbc00], desc[UR50][R2.64+0x180], !P0 ;  /* 0x0bc0018002047fae */ /* 0x0001e2000c101d72 */
[----:B------:R-:W-:Y:S01]  /*bc50*/  PLOP3.LUT P0, PT, PT, PT, PT, 0x80, 0x0 ;  /* 0x000000000000781c */ /* 0x000fe20003f0f070 */
[----:B------:R-:W-:-:S12]  /*bc60*/  NOP ;  /* 0x0000000000007918 */ /* 0x000fd80000000000 */
.L_x_9506:
        /* <DEDUP_REMOVED lines=11> */
.L_x_9507:
[----:B------:R-:W-:Y:S01]  /*bd20*/  ISETP.GE.AND P0, PT, R36, 0x61, PT ;  /* 0x000000612400780c */ /* 0x000fe20003f06270 */
[----:B------:R0:W-:Y:S01]  /*bd30*/  SYNCS.ARRIVE.TRANS64.A1T0 RZ, [R33+URZ+0x22850], RZ ;  /* 0x022850ff21ff79a7 */ /* 0x0001e2000810003f */
[----:B------:R-:W-:Y:S11]  /*bd40*/  BSSY B0, `(.L_x_9508) ;  /* 0x00000df000007945 */ /* 0x000ff60003800000 */
[----:B0-----:R-:W-:Y:S05]  /*bd50*/  @!P0 BRA `(.L_x_9509) ;  /* 0x0000000c00748947 */ /* 0x001fea0003800000 */
[----:B------:R-:W2:Y:S02]  /*bd60*/  LDL.LU R2, [R1+0x28] ;  /* 0x0000280001027983 */ /* 0x000ea40000300800 */
[----:B--2---:R-:W-:-:S07]  /*bd70*/  VIADD R21, R2, 0xfffffffe ;  /* 0xfffffffe02157836 */ /* 0x004fce0000000000 */
.L_x_9522:
[----:B0-----:R-:W0:Y:S01]  /*bd80*/  S2R R2, SR_TID.X ;  /* 0x0000000000027919 */ /* 0x001e220000002100 */
[----:B------:R-:W-:Y:S02]  /*bd90*/  IMAD R8, R21, 0x60, R30 ;  /* 0x0000006015087824 */ /* 0x000fe400078e021e */
        /* <DEDUP_REMOVED lines=9> */
[----:B--2---:R-:W2:Y:S01]  /*be30*/  @!P1 LDC.64 R4, c[0x0][0x428] ;  /* 0x00010a00ff049b82 */ /* 0x004ea20000000a00 */
[----:B0-----:R-:W-:-:S13]  /*be40*/  ISETP.NE.AND P0, PT, R3, 0x1, PT ;  /* 0x000000010300780c */ /* 0x001fda0003f05270 */
[----:B------:R-:W0:Y:S08]  /*be50*/  @P0 LDC R3, c[0x0][0x434] ;  /* 0x00010d00ff030b82 */ /* 0x000e300000000800 */
[----:B------:R-:W3:Y:S01]  /*be60*/  @P0 LDC R7, c[0x0][0x438] ;  /* 0x00010e00ff070b82 */ /* 0x000ee20000000800 */
[----:B0-----:R-:W-:-:S05]  /*be70*/  @P0 IMAD.HI.U32 R2, R8, R3, RZ ;  /* 0x0000000308020227 */ /* 0x001fca00078e00ff */
[----:B---3--:R-:W-:Y:S01]  /*be80*/  @P0 SHF.R.U32.HI R9, RZ, R7, R2 ;  /* 0x00000007ff090219 */ /* 0x008fe20000011602 */
[----:B--2---:R-:W-:Y:S01]  /*be90*/  @!P1 IMAD R2, R31, R4, RZ ;  /* 0x000000041f029224 */ /* 0x004fe200078e02ff */
[----:B------:R-:W0:Y:S02]  /*bea0*/  @!P1 LDC.64 R6, c[0x0][0x418] ;  /* 0x00010600ff069b82 */ /* 0x000e240000000a00 */
[--C-:B------:R-:W-:Y:S01]  /*beb0*/  @!P1 SHF.R.S32.HI R3, RZ, 0x1f, R9.reuse ;  /* 0x0000001fff039819 */ /* 0x100fe20000011409 */
[----:B------:R-:W-:Y:S02]  /*bec0*/  @!P1 IMAD R5, R28, R5, R2 ;  /* 0x000000051c059224 */ /* 0x000fe400078e0202 */
[----:B------:R-:W-:-:S04]  /*bed0*/  @!P1 IMAD.MOV.U32 R2, RZ, RZ, R9 ;  /* 0x000000ffff029224 */ /* 0x000fc800078e0009 */
[----:B------:R-:W-:-:S04]  /*bee0*/  @!P1 IMAD.WIDE.U32 R2, R28, R4, R2 ;  /* 0x000000041c029225 */ /* 0x000fc800078e0002 */
[----:B------:R-:W-:Y:S02]  /*bef0*/  @!P1 IMAD.IADD R3, R5, 0x1, R3 ;  /* 0x0000000105039824 */ /* 0x000fe400078e0203 */
[----:B------:R-:W-:Y:S02]  /*bf00*/  IMAD.MOV.U32 R4, RZ, RZ, RZ ;  /* 0x000000ffff047224 */ /* 0x000fe400078e00ff */
[----:B------:R-:W-:Y:S01]  /*bf10*/  IMAD.U32 R10, RZ, RZ, UR36 ;  /* 0x00000024ff0a7e24 */ /* 0x000fe2000f8e00ff */
[----:B0-----:R-:W-:-:S04]  /*bf20*/  @!P1 LEA R6, P0, R2, R6, 0x2 ;  /* 0x0000000602069211 */ /* 0x001fc800078010ff */
[----:B------:R-:W-:Y:S01]  /*bf30*/  @!P1 LEA.HI.X R7, R2, R7, R3, 0x2, P0 ;  /* 0x0000000702079211 */ /* 0x000fe200000f1403 */
[----:B------:R-:W-:Y:S01]  /*bf40*/  IMAD.MOV R5, RZ, RZ, -R9 ;  /* 0x000000ffff057224 */ /* 0x000fe200078e0a09 */
[----:B------:R-:W-:-:S03]  /*bf50*/  ISETP.NE.AND P0, PT, R24, 0x2, PT ;  /* 0x000000021800780c */ /* 0x000fc60003f05270 */
[----:B------:R0:W5:Y:S01]  /*bf60*/  @!P1 LDG.E R4, desc[UR50][R6.64] ;  /* 0x0000003206049981 */ /* 0x000162000c1e1900 */
[----:B------:R-:W-:Y:S01]  /*bf70*/  ISETP.NE.AND P1, PT, R10, 0x3, PT ;  /* 0x000000030a00780c */ /* 0x000fe20003f25270 */
[----:B------:R-:W-:Y:S05]  /*bf80*/  YIELD ;  /* 0x0000000000007946 */ /* 0x000fea0003800000 */
[----:B------:R-:W-:Y:S01]  /*bf90*/  ULDC UR4, c[0x0][0x430] ;  /* 0x00010c0000047ab9 */ /* 0x000fe20000000800 */
[----:B------:R-:W-:Y:S01]  /*bfa0*/  SEL R3, RZ, 0x1, P0 ;  /* 0x00000001ff037807 */ /* 0x000fe20000000000 */
[----:B------:R-:W-:Y:S01]  /*bfb0*/  IMAD R5, R5, UR4, R8 ;  /* 0x0000000405057c24 */ /* 0x000fe2000f8e0208 */
[----:B------:R-:W-:Y:S01]  /*bfc0*/  MOV R2, R21 ;  /* 0x0000001500027202 */ /* 0x000fe20000000f00 */
[----:B------:R-:W-:Y:S01]  /*bfd0*/  VIADD R21, R21, 0xffffffff ;  /* 0xffffffff15157836 */ /* 0x000fe20000000000 */
[----:B------:R-:W-:-:S02]  /*bfe0*/  SEL R24, R24, RZ, P0 ;  /* 0x000000ff18187207 */ /* 0x000fc40000000000 */
[----:B------:R-:W-:Y:S02]  /*bff0*/  LOP3.LUT R26, R26, R3, RZ, 0x3c, !PT ;  /* 0x000000031a1a7212 */ /* 0x000fe400078e3cff */
[----:B------:R-:W-:Y:S01]  /*c000*/  ISETP.GT.AND P2, PT, R2, RZ, PT ;  /* 0x000000ff0200720c */ /* 0x000fe20003f44270 */
[----:B0-----:R-:W-:-:S12]  /*c010*/  @!P1 BRA `(.L_x_9510) ;  /* 0x0000000000049947 */ /* 0x001fd80003800000 */
[----:B------:R-:W-:Y:S01]  /*c020*/  BPT.TRAP 0x1 ;  /* 0x000000040000795c */ /* 0x000fe20000300000 */
.L_x_9510:
[----:B------:R-:W-:Y:S01]  /*c030*/  IMAD R10, R24, 0x8, R22 ;  /* 0x00000008180a7824 */ /* 0x000fe200078e0216 */
[----:B------:R-:W-:Y:S01]  /*c040*/  SHF.L.U32 R20, R26, 0x1f, RZ ;  /* 0x0000001f1a147819 */ /* 0x000fe200000006ff */
[----:B------:R-:W-:Y:S01]  /*c050*/  BSSY B1, `(.L_x_9511) ;  /* 0x0000004000017945 */ /* 0x000fe20003800000 */
[----:B------:R-:W-:Y:S02]  /*c060*/  SHF.R.S32.HI R9, RZ, 0x1f, R5 ;  /* 0x0000001fff097819 */ /* 0x000fe40000011405 */
[----:B------:R-:W0:Y:S02]  /*c070*/  SYNCS.PHASECHK.TRANS64.TRYWAIT P0, [R10+URZ+0x22840], R20 ;  /* 0x022840140a0075a7 */ /* 0x000e24000800017f */
[----:B0-----:R-:W-:Y:S05]  /*c080*/  @!P0 BRA `(.L_x_9512) ;  /* 0x0000003800408947 */ /* 0x001fea0003800000 */
.L_x_9604:
[----:B------:R-:W-:Y:S05]  /*c090*/  BSYNC B1 ;  /* 0x0000000000017941 */ /* 0x000fea0003800000 */
.L_x_9511:
        /* <DEDUP_REMOVED lines=24> */
[----:B------:R-:W-:-:S03]  /*c220*/  IMAD R7, R7, 0x2, R22 ;  /* 0x0000000207077824 */ /* 0x000fc600078e0216 */
[----:B------:R-:W3:Y:S04]  /*c230*/  SHFL.IDX PT, R3, R8, RZ, 0x181f ;  /* 0x00181fff08037589 */ /* 0x000ee800000e0000 */
[----:B------:R-:W-:Y:S01]  /*c240*/  SHFL.IDX PT, R14, R6, 0x5, 0x181f ;  /* 0x00b81f00060e7f89 */ /* 0x000fe200000e0000 */
[----:B--2---:R-:W-:-:S05]  /*c250*/  IADD3 R2, P0, R2, R0, RZ ;  /* 0x0000000002027210 */ /* 0x004fca0007f1e0ff */
[----:B---3--:R-:W-:-:S05]  /*c260*/  IMAD.X R3, RZ, RZ, R3, P0 ;  /* 0x000000ffff037224 */ /* 0x008fca00000e0603 */
[----:B------:R2:W-:Y:S04]  /*c270*/  LDGSTS.E.BYPASS.LTC128B.128 [R7+0x1c400], desc[UR50][R2.64], !P1 ;  /* 0x1c40000002077fae */ /* 0x0005e8000c901d72 */
[----:B--2---:R-:W2:Y:S04]  /*c280*/  SHFL.IDX PT, R2, R6, 0x1, 0x181f ;  /* 0x00381f0006027f89 */ /* 0x004ea800000e0000 */
[----:B------:R-:W3:Y:S01]  /*c290*/  SHFL.IDX PT, R3, R8, 0x1, 0x181f ;  /* 0x00381f0008037f89 */ /* 0x000ee200000e0000 */
        /* <DEDUP_REMOVED lines=18> */
[----:B----4-:R2:W-:Y:S03]  /*c3c0*/  LDGSTS.E.BYPASS.LTC128B.128 [R7+0x1e400], desc[UR50][R2.64], !P1 ;  /* 0x1e40000002077fae */ /* 0x0105e6000c901d72 */
.L_x_9618:
        /* <DEDUP_REMOVED lines=8> */
.L_x_9514:
        /* <DEDUP_REMOVED lines=11> */
.L_x_9515:
[----:B------:R2:W-:Y:S01]  /*c500*/  SYNCS.ARRIVE.TRANS64.A1T0 RZ, [R10+URZ+0x22830], RZ ;  /* 0x022830ff0aff79a7 */ /* 0x0005e2000810003f */
[----:B------:R-:W-:Y:S05]  /*c510*/  @!P3 BRA `(.L_x_9516) ;  /* 0x000000000004b947 */ /* 0x000fea0003800000 */
[----:B------:R-:W-:Y:S01]  /*c520*/  BPT.TRAP 0x1 ;  /* 0x000000040000795c */ /* 0x000fe20000300000 */
.L_x_9516:
[----:B------:R-:W3:Y:S01]  /*c530*/  SYNCS.PHASECHK.TRANS64.TRYWAIT P0, [R10+URZ+0x22860], R20 ;  /* 0x022860140a0075a7 */ /* 0x000ee2000800017f */
[----:B------:R-:W-:Y:S04]  /*c540*/  BSSY B1, `(.L_x_9517) ;  /* 0x0000002000017945 */ /* 0x000fe80003800000 */
[----:B---3--:R-:W-:Y:S05]  /*c550*/  @!P0 BRA `(.L_x_9518) ;  /* 0x0000003800c08947 */ /* 0x008fea0003800000 */
.L_x_9619:
[----:B------:R-:W-:Y:S05]  /*c560*/  BSYNC B1 ;  /* 0x0000000000017941 */ /* 0x000fea0003800000 */
.L_x_9517:
[----:B------:R-:W-:Y:S01]  /*c570*/  ULDC.64 UR4, c[0x0][0x328] ;  /* 0x0000ca0000047ab9 */ /* 0x000fe20000000a00 */
[----:B------:R-:W-:Y:S01]  /*c580*/  LOP3.LUT P5, RZ, R23, 0x10, RZ, 0xc0, !PT ;  /* 0x0000001017ff7812 */ /* 0x000fe200078ac0ff */
[----:B------:R-:W-:Y:S01]  /*c590*/  IMAD R2, R9, UR4, RZ ;  /* 0x0000000409027c24 */ /* 0x000fe2000f8e02ff */
[C---:B------:R-:W-:Y:S01]  /*c5a0*/  LOP3.LUT P4, RZ, R23.reuse, 0x8, RZ, 0xc0, !PT ;  /* 0x0000000817ff7812 */ /* 0x040fe2000788c0ff */
[----:B0--3--:R-:W-:Y:S01]  /*c5b0*/  IMAD R20, R24, 0x6000, R29 ;  /* 0x0000600018147824 */ /* 0x009fe200078e021d */
[----:B------:R-:W-:Y:S01]  /*c5c0*/  LOP3.LUT P3, RZ, R23, 0x4, RZ, 0xc0, !PT ;  /* 0x0000000417ff7812 */ /* 0x000fe2000786c0ff */
[----:B------:R-:W-:Y:S01]  /*c5d0*/  IMAD R7, R5, UR5, R2 ;  /* 0x0000000505077c24 */ /* 0x000fe2000f8e0202 */
        /* <DEDUP_REMOVED lines=19> */
[----:B------:R-:W-:-:S03]  /*c710*/  IMAD R20, R20, 0x2, R22 ;  /* 0x0000000214147824 */ /* 0x000fc600078e0216 */
[----:B------:R-:W3:Y:S04]  /*c720*/  SHFL.IDX PT, R3, R25, RZ, 0x181f ;  /* 0x00181fff19037589 */ /* 0x000ee800000e0000 */
[----:B------:R-:W-:Y:S04]  /*c730*/  SHFL.IDX PT, R4, R25, 0x1, 0x181f ;  /* 0x00381f0019047f89 */ /* 0x000fe800000e0000 */
[----:B------:R-:W-:Y:S04]  /*c740*/  SHFL.IDX PT, R8, R17, 0x2, 0x181f ;  /* 0x00581f0011087f89 */ /* 0x000fe800000e0000 */
[----:B------:R-:W-:Y:S01]  /*c750*/  SHFL.IDX PT, R5, R25, 0x3, 0x181f ;  /* 0x00781f0019057f89 */ /* 0x000fe200000e0000 */
[----:B0-----:R-:W-:-:S03]  /*c760*/  IADD3 R2, P0, R14, R0, RZ ;  /* 0x000000000e027210 */ /* 0x001fc60007f1e0ff */
[----:B------:R-:W0:Y:S02]  /*c770*/  SHFL.IDX PT, R14, R17, 0x1, 0x181f ;  /* 0x00381f00110e7f89 */ /* 0x000e2400000e0000 */
[----:B---3--:R-:W-:-:S05]  /*c780*/  IMAD.X R3, RZ, RZ, R3, P0 ;  /* 0x000000ffff037224 */ /* 0x008fca00000e0603 */
[----:B------:R-:W-:Y:S04]  /*c790*/  LDGSTS.E.BYPASS.LTC128B.128 [R20+0x400], desc[UR50][R2.64], !P5 ;  /* 0x0040000002147fae */ /* 0x000fe8000e901d72 */
[----:B------:R-:W-:Y:S04]  /*c7a0*/  LDGSTS.E.BYPASS.LTC128B.128 [R20+0x3400], desc[UR50][R2.64+0x80], !P4 ;  /* 0x0340008002147fae */ /* 0x000fe8000e101d72 */
[----:B------:R-:W-:Y:S04]  /*c7b0*/  LDGSTS.E.BYPASS.LTC128B.128 [R20+0x6400], desc[UR50][R2.64+0x100], !P3 ;  /* 0x0640010002147fae */ /* 0x000fe8000d901d72 */
[----:B------:R3:W-:Y:S01]  /*c7c0*/  LDGSTS.E.BYPASS.LTC128B.128 [R20+0x9400], desc[UR50][R2.64+0x180], !P1 ;  /* 0x0940018002147fae */ /* 0x0007e2000c901d72 */
[----:B0-----:R-:W-:-:S03]  /*c7d0*/  IADD3 R6, P0, R14, R0, RZ ;  /* 0x000000000e067210 */ /* 0x001fc60007f1e0ff */
[----:B------:R-:W-:Y:S02]  /*c7e0*/  SHFL.IDX PT, R14, R17, 0x3, 0x181f ;  /* 0x00781f00110e7f89 */ /* 0x000fe400000e0000 */
[----:B------:R-:W-:Y:S01]  /*c7f0*/  IMAD.X R7, RZ, RZ, R4, P0 ;  /* 0x000000ffff077224 */ /* 0x000fe200000e0604 */
[-C--:B------:R-:W-:Y:S01]  /*c800*/  IADD3 R8, P0, R8, R0.reuse, RZ ;  /* 0x0000000008087210 */ /* 0x080fe20007f1e0ff */
[----:B------:R-:W0:Y:S04]  /*c810*/  SHFL.IDX PT, R4, R25, 0x2, 0x181f ;  /* 0x00581f0019047f89 */ /* 0x000e2800000e0000 */
[----:B---3--:R-:W-:Y:S04]  /*c820*/  SHFL.IDX PT, R3, R25, 0x4, 0x181f ;  /* 0x00981f0019037f89 */ /* 0x008fe800000e0000 */
[----:B------:R3:W-:Y:S04]  /*c830*/  LDGSTS.E.BYPASS.LTC128B.128 [R20+0xc00], desc[UR50][R6.64], !P5 ;  /* 0x00c0000006147fae */ /* 0x0007e8000e901d72 */
[----:B------:R3:W-:Y:S04]  /*c840*/  LDGSTS.E.BYPASS.LTC128B.128 [R20+0x3c00], desc[UR50][R6.64+0x80], !P4 ;  /* 0x03c0008006147fae */ /* 0x0007e8000e101d72 */
[----:B------:R3:W-:Y:S04]  /*c850*/  LDGSTS.E.BYPASS.LTC128B.128 [R20+0x6c00], desc[UR50][R6.64+0x100], !P3 ;  /* 0x06c0010006147fae */ /* 0x0007e8000d901d72 */
[----:B------:R3:W-:Y:S01]  /*c860*/  LDGSTS.E.BYPASS.LTC128B.128 [R20+0x9c00], desc[UR50][R6.64+0x180], !P1 ;  /* 0x09c0018006147fae */ /* 0x0007e2000c901d72 */
[----:B0-----:R-:W-:Y:S01]  /*c870*/  IMAD.X R9, RZ, RZ, R4, P0 ;  /* 0x000000ffff097224 */ /* 0x001fe200000e0604 */
[----:B------:R-:W-:-:S02]  /*c880*/  IADD3 R4, P0, R14, R0, RZ ;  /* 0x000000000e047210 */ /* 0x000fc40007f1e0ff */
[----:B------:R-:W-:Y:S04]  /*c890*/  SHFL.IDX PT, R25, R25, 0x5, 0x181f ;  /* 0x00b81f0019197f89 */ /* 0x000fe800000e0000 */
[----:B------:R-:W0:Y:S01]  /*c8a0*/  SHFL.IDX PT, R14, R17, 0x4, 0x181f ;  /* 0x00981f00110e7f89 */ /* 0x000e2200000e0000 */
[----:B------:R-:W-:-:S03]  /*c8b0*/  IMAD.X R5, RZ, RZ, R5, P0 ;  /* 0x000000ffff057224 */ /* 0x000fc600000e0605 */
[----:B------:R3:W-:Y:S04]  /*c8c0*/  LDGSTS.E.BYPASS.LTC128B.128 [R20+0x1400], desc[UR50][R8.64], !P5 ;  /* 0x0140000008147fae */ /* 0x0007e8000e901d72 */
[----:B------:R3:W-:Y:S04]  /*c8d0*/  LDGSTS.E.BYPASS.LTC128B.128 [R20+0x4400], desc[UR50][R8.64+0x80], !P4 ;  /* 0x0440008008147fae */ /* 0x0007e8000e101d72 */
[----:B------:R3:W-:Y:S04]  /*c8e0*/  LDGSTS.E.BYPASS.LTC128B.128 [R20+0x7400], desc[UR50][R8.64+0x100], !P3 ;  /* 0x0740010008147fae */ /* 0x0007e8000d901d72 */
[----:B------:R3:W-:Y:S04]  /*c8f0*/  LDGSTS.E.BYPASS.LTC128B.128 [R20+0xa400], desc[UR50][R8.64+0x180], !P1 ;  /* 0x0a40018008147fae */ /* 0x0007e8000c901d72 */
[----:B------:R3:W-:Y:S01]  /*c900*/  LDGSTS.E.BYPASS.LTC128B.128 [R20+0x1c00], desc[UR50][R4.64], !P5 ;  /* 0x01c0000004147fae */ /* 0x0007e2000e901d72 */
[----:B0-----:R-:W-:-:S03]  /*c910*/  IADD3 R2, P0, R14, R0, RZ ;  /* 0x000000000e027210 */ /* 0x001fc60007f1e0ff */
[----:B------:R3:W-:Y:S02]  /*c920*/  LDGSTS.E.BYPASS.LTC128B.128 [R20+0x4c00], desc[UR50][R4.64+0x80], !P4 ;  /* 0x04c0008004147fae */ /* 0x0007e4000e101d72 */
[----:B------:R-:W-:Y:S02]  /*c930*/  IMAD.X R3, RZ, RZ, R3, P0 ;  /* 0x000000ffff037224 */ /* 0x000fe400000e0603 */
[----:B------:R3:W-:Y:S04]  /*c940*/  LDGSTS.E.BYPASS.LTC128B.128 [R20+0x7c00], desc[UR50][R4.64+0x100], !P3 ;  /* 0x07c0010004147fae */ /* 0x0007e8000d901d72 */
[----:B------:R3:W-:Y:S04]  /*c950*/  LDGSTS.E.BYPASS.LTC128B.128 [R20+0xac00], desc[UR50][R4.64+0x180], !P1 ;  /* 0x0ac0018004147fae */ /* 0x0007e8000c901d72 */
[----:B------:R3:W-:Y:S04]  /*c960*/  LDGSTS.E.BYPASS.LTC128B.128 [R20+0x2400], desc[UR50][R2.64], !P5 ;  /* 0x0240000002147fae */ /* 0x0007e8000e901d72 */
[----:B------:R3:W-:Y:S04]  /*c970*/  LDGSTS.E.BYPASS.LTC128B.128 [R20+0x5400], desc[UR50][R2.64+0x80], !P4 ;  /* 0x0540008002147fae */ /* 0x0007e8000e101d72 */
[----:B------:R3:W-:Y:S04]  /*c980*/  LDGSTS.E.BYPASS.LTC128B.128 [R20+0x8400], desc[UR50][R2.64+0x100], !P3 ;  /* 0x0840010002147fae */ /* 0x0007e8000d901d72 */
[----:B------:R3:W-:Y:S04]  /*c990*/  LDGSTS.E.BYPASS.LTC128B.128 [R20+0xb400], desc[UR50][R2.64+0x180], !P1 ;  /* 0x0b40018002147fae */ /* 0x0007e8000c901d72 */
[----:B------:R3:W0:Y:S02]  /*c9a0*/  SHFL.IDX PT, R14, R17, 0x5, 0x181f ;  /* 0x00b81f00110e7f89 */ /* 0x00062400000e0000 */
.L_x_9633:
[----:B0--3--:R-:W-:-:S05]  /*c9b0*/  IADD3 R2, P0, R14, R0, RZ ;  /* 0x000000000e027210 */ /* 0x009fca0007f1e0ff */
        /* <DEDUP_REMOVED lines=10> */
.L_x_9520:
        /* <DEDUP_REMOVED lines=11> */
.L_x_9521:
[----:B------:R0:W-:Y:S01]  /*cb10*/  SYNCS.ARRIVE.TRANS64.A1T0 RZ, [R10+URZ+0x22850], RZ ;  /* 0x022850ff0aff79a7 */ /* 0x0001e2000810003f */
[----:B------:R-:W-:Y:S05]  /*cb20*/  @P2 BRA `(.L_x_9522) ;  /* 0xfffffff000942947 */ /* 0x000fea000383ffff */
.L_x_9509:
[----:B------:R-:W-:Y:S05]  /*cb30*/  BSYNC B0 ;  /* 0x0000000000007941 */ /* 0x000fea0003800000 */
.L_x_9508:
[----:B------:R-:W3:Y:S01]  /*cb40*/  S2R R2, SR_TID.X ;  /* 0x0000000000027919 */ /* 0x000ee20000002100 */
[----:B------:R-:W-:Y:S01]  /*cb50*/  VIADD R24, R24, 0x1 ;  /* 0x0000000118187836 */ /* 0x000fe20000000000 */
[----:B------:R-:W-:Y:S04]  /*cb60*/  BSSY B0, `(.L_x_9523) ;  /* 0x0000012000007945 */ /* 0x000fe80003800000 */
[----:B------:R-:W-:-:S04]  /*cb70*/  ISETP.NE.AND P0, PT, R24, 0x2, PT ;  /* 0x000000021800780c */ /* 0x000fc80003f05270 */
[----:B------:R-:W-:Y:S02]  /*cb80*/  SEL R5, RZ, 0x1, P0 ;  /* 0x00000001ff057807 */ /* 0x000fe40000000000 */
[----:B---3--:R-:W-:-:S04]  /*cb90*/  LOP3.LUT R2, R2, 0x7f, RZ, 0xc0, !PT ;  /* 0x0000007f02027812 */ /* 0x008fc800078ec0ff */
[----:B------:R-:W-:-:S13]  /*cba0*/  ISETP.NE.AND P1, PT, R2, RZ, PT ;  /* 0x000000ff0200720c */ /* 0x000fda0003f25270 */
[----:B------:R-:W-:Y:S05]  /*cbb0*/  @P1 BRA `(.L_x_9524) ;  /* 0x0000000000301947 */ /* 0x000fea0003800000 */
[----:B------:R-:W3:Y:S01]  /*cbc0*/  S2R R7, SR_LANEID ;  /* 0x0000000000077919 */ /* 0x000ee20000000000 */
[----:B------:R-:W-:Y:S01]  /*cbd0*/  VOTEU.ANY UR4, UPT, PT ;  /* 0x0000000000047886 */ /* 0x000fe200038e0100 */
[----:B------:R-:W4:Y:S01]  /*cbe0*/  LDC.64 R2, c[0x0][0xc60] ;  /* 0x00031800ff027b82 */ /* 0x000f220000000a00 */
[----:B------:R-:W3:Y:S02]  /*cbf0*/  FLO.U32 R0, UR4 ;  /* 0x0000000400007d00 */ /* 0x000ee400080e0000 */
[----:B---3--:R-:W-:-:S06]  /*cc00*/  ISETP.EQ.U32.AND P1, PT, R0, R7, PT ;  /* 0x000000070000720c */ /* 0x008fcc0003f22070 */
[----:B------:R-:W4:Y:S07]  /*cc10*/  POPC R7, UR4 ;  /* 0x0000000400077d09 */ /* 0x000f2e0008000000 */
[----:B----4-:R-:W3:Y:S01]  /*cc20*/  @P1 ATOMG.E.ADD.STRONG.GPU PT, R3, desc[UR50][R2.64], R7 ;  /* 0x00000007020319a8 */ /* 0x010ee200081ee1f2 */
[----:B------:R-:W4:Y:S02]  /*cc30*/  S2R R4, SR_LTMASK ;  /* 0x0000000000047919 */ /* 0x000f240000003900 */
[----:B----4-:R-:W-:-:S04]  /*cc40*/  LOP3.LUT R4, R4, UR4, RZ, 0xc0, !PT ;  /* 0x0000000404047c12 */ /* 0x010fc8000f8ec0ff */
[----:B------:R-:W4:Y:S01]  /*cc50*/  POPC R9, R4 ;  /* 0x0000000400097309 */ /* 0x000f220000000000 */
[----:B---3--:R-:W4:Y:S02]  /*cc60*/  SHFL.IDX PT, R0, R3, R0, 0x1f ;  /* 0x00001f0003007589 */ /* 0x008f2400000e0000 */
[----:B----4-:R-:W-:-:S07]  /*cc70*/  IADD3 R16, R0, UR38, R9 ;  /* 0x0000002600107c10 */ /* 0x010fce000fffe009 */
.L_x_9524:
[----:B------:R-:W-:Y:S05]  /*cc80*/  BSYNC B0 ;  /* 0x0000000000007941 */ /* 0x000fea0003800000 */
.L_x_9523:
[----:B------:R-:W-:Y:S02]  /*cc90*/  SEL R24, R24, RZ, P0 ;  /* 0x000000ff18187207 */ /* 0x000fe40000000000 */
[----:B------:R-:W-:-:S07]  /*cca0*/  LOP3.LUT R26, R26, R5, RZ, 0x3c, !PT ;  /* 0x000000051a1a7212 */ /* 0x000fce00078e3cff */
.L_x_9483:
[----:B------:R-:W-:Y:S05]  /*ccb0*/  BSYNC B7 ;  /* 0x0000000000077941 */ /* 0x000fea0003800000 */
.L_x_9481:
        /* <DEDUP_REMOVED lines=8> */
[----:B------:R3:W4:Y:S01]  /*cd40*/  LDS.128 R16, [R22+0x228d0] ;  /* 0x0228d00016107984 */ /* 0x0007220000000c00 */
[----:B------:R-:W-:Y:S06]  /*cd50*/  BAR.ARV 0x4, 0x180 ;  /* 0x0106000000007b1d */ /* 0x000fec0000002000 */
[----:B------:R-:W-:Y:S05]  /*cd60*/  BRA `(.L_x_9526) ;  /* 0x0000000800407947 */ /* 0x000fea0003800000 */
.L_x_9525:
[----:B------:R-:W3:Y:S01]  /*cd70*/  S2R R0, SR_TID.X ;  /* 0x0000000000007919 */ /* 0x000ee20000002100 */
[----:B------:R-:W-:Y:S01]  /*cd80*/  UMOV UR4, 0xffffffff ;  /* 0xffffffff00047882 */ /* 0x000fe20000000000 */
[----:B---3--:R-:W-:-:S04]  /*cd90*/  LOP3.LUT R8, R0, 0x1f, RZ, 0xc0, !PT ;  /* 0x0000001f00087812 */ /* 0x008fc800078ec0ff */
[----:B------:R-:W-:Y:S01]  /*cda0*/  ISETP.NE.AND P0, PT, R8, 0x1f, PT ;  /* 0x0000001f0800780c */ /* 0x000fe20003f05270 */
[----:B------:R-:W-:-:S12]  /*cdb0*/  BRA.DIV UR4, `(.L_x_9527) ;  /* 0x0000003a04887947 */ /* 0x000fd8000b800000 */
[----:B------:R-:W-:Y:S01]  /*cdc0*/  IMAD.IADD R5, R19, 0x1, R8 ;  /* 0x0000000113057824 */ /* 0x000fe200078e0208 */
[----:B------:R-:W-:-:S04]  /*cdd0*/  ULDC UR4, c[0x0][0xc3c] ;  /* 0x00030f0000047ab9 */ /* 0x000fc80000000800 */
[----:B------:R-:W-:-:S13]  /*cde0*/  ISETP.GE.OR P1, PT, R5, UR4, !P0 ;  /* 0x0000000405007c0c */ /* 0x000fda000c726670 */
[----:B------:R-:W3:Y:S02]  /*cdf0*/  @!P1 LDC.64 R2, c[0x0][0xc80] ;  /* 0x00032000ff029b82 */ /* 0x000ee40000000a00 */
[----:B---3--:R-:W-:-:S06]  /*ce00*/  @!P1 IMAD.WIDE R2, R5, 0x4, R2 ;  /* 0x0000000405029825 */ /* 0x008fcc00078e0202 */
[----:B------:R-:W3:Y:S01]  /*ce10*/  @!P1 LDG.E R2, desc[UR50][R2.64] ;  /* 0x0000003202029981 */ /* 0x000ee2000c1e1900 */
[----:B------:R-:W-:Y:S01]  /*ce20*/  IMAD.MOV.U32 R4, RZ, RZ, RZ ;  /* 0x000000ffff047224 */ /* 0x000fe200078e00ff */
[C---:B------:R-:W-:Y:S02]  /*ce30*/  ISETP.GE.U32.AND P2, PT, R8.reuse, 0x2, PT ;  /* 0x000000020800780c */ /* 0x040fe40003f46070 */
[C---:B------:R-:W-:Y:S01]  /*ce40*/  ISETP.GE.U32.AND P3, PT, R8.reuse, 0x4, PT ;  /* 0x000000040800780c */ /* 0x040fe20003f66070 */
[----:B------:R-:W-:Y:S01]  /*ce50*/  SHFL.IDX PT, R0, R16, 0x1, 0x1f ;  /* 0x00201f0010007f89 */ /* 0x000fe200000e0000 */
[C---:B------:R-:W-:Y:S02]  /*ce60*/  ISETP.GE.U32.AND P4, PT, R8.reuse, 0x8, PT ;  /* 0x000000080800780c */ /* 0x040fe40003f86070 */
[C---:B------:R-:W-:Y:S01]  /*ce70*/  ISETP.GE.U32.AND P5, PT, R8.reuse, 0x10, PT ;  /* 0x000000100800780c */ /* 0x040fe20003fa6070 */
[----:B---3--:R-:W-:Y:S01]  /*ce80*/  @!P1 IMAD.MOV.U32 R4, RZ, RZ, R2 ;  /* 0x000000ffff049224 */ /* 0x008fe200078e0002 */
[----:B------:R-:W-:-:S04]  /*ce90*/  ISETP.NE.AND P1, PT, R8, RZ, PT ;  /* 0x000000ff0800720c */ /* 0x000fc80003f25270 */
[----:B------:R-:W3:Y:S02]  /*cea0*/  SHFL.UP PT, R14, R4, 0x1, RZ ;  /* 0x04200000040e7989 */ /* 0x000ee400000e00ff */
[----:B---3--:R-:W-:-:S05]  /*ceb0*/  SEL R5, R14, RZ, P1 ;  /* 0x000000ff0e057207 */ /* 0x008fca0000800000 */
[----:B------:R-:W-:Y:S02]  /*cec0*/  IMAD.IADD R6, R4, 0x1, R5 ;  /* 0x0000000104067824 */ /* 0x000fe400078e0205 */
[----:B------:R-:W-:Y:S04]  /*ced0*/  SHFL.IDX PT, R5, R16, RZ, 0x1f ;  /* 0x00001fff10057589 */ /* 0x000fe800000e0000 */
[----:B------:R-:W3:Y:S02]  /*cee0*/  SHFL.UP PT, R14, R6, 0x2, RZ ;  /* 0x04400000060e7989 */ /* 0x000ee400000e00ff */
[----:B---3--:R-:W-:-:S05]  /*cef0*/  SEL R7, R14, RZ, P2 ;  /* 0x000000ff0e077207 */ /* 0x008fca0001000000 */
[----:B------:R-:W-:-:S05]  /*cf00*/  IMAD.IADD R7, R6, 0x1, R7 ;  /* 0x0000000106077824 */ /* 0x000fca00078e0207 */
[----:B------:R-:W3:Y:S02]  /*cf10*/  SHFL.UP PT, R14, R7, 0x4, RZ ;  /* 0x04800000070e7989 */ /* 0x000ee400000e00ff */
[----:B---3--:R-:W-:-:S05]  /*cf20*/  SEL R2, R14, RZ, P3 ;  /* 0x000000ff0e027207 */ /* 0x008fca0001800000 */
[----:B------:R-:W-:-:S05]  /*cf30*/  IMAD.IADD R2, R7, 0x1, R2 ;  /* 0x0000000107027824 */ /* 0x000fca00078e0202 */
[----:B------:R-:W3:Y:S02]  /*cf40*/  SHFL.UP PT, R14, R2, 0x8, RZ ;  /* 0x05000000020e7989 */ /* 0x000ee400000e00ff */
[----:B---3--:R-:W-:-:S04]  /*cf50*/  SEL R3, R14, RZ, P4 ;  /* 0x000000ff0e037207 */ /* 0x008fc80002000000 */
[----:B------:R-:W-:-:S05]  /*cf60*/  IADD3 R3, R2, R3, RZ ;  /* 0x0000000302037210 */ /* 0x000fca0007ffe0ff */
[----:B------:R-:W3:Y:S02]  /*cf70*/  SHFL.UP PT, R14, R3, 0x10, RZ ;  /* 0x06000000030e7989 */ /* 0x000ee400000e00ff */
[----:B---3--:R-:W-:-:S05]  /*cf80*/  SEL R6, R14, RZ, P5 ;  /* 0x000000ff0e067207 */ /* 0x008fca0002800000 */
[----:B------:R-:W-:-:S05]  /*cf90*/  IMAD.IADD R6, R3, 0x1, R6 ;  /* 0x0000000103067824 */ /* 0x000fca00078e0206 */
[----:B------:R3:W4:Y:S02]  /*cfa0*/  SHFL.IDX PT, R14, R6, 0x1f, 0x1f ;  /* 0x03e01f00060e7f89 */ /* 0x00072400000e0000 */
.L_x_9643:
[----:B------:R-:W-:Y:S02]  /*cfb0*/  ULDC UR4, c[0x0][0xc38] ;  /* 0x00030e0000047ab9 */ /* 0x000fe40000000800 */
[----:B------:R-:W-:-:S04]  /*cfc0*/  IMAD.U32 R7, RZ, RZ, UR4 ;  /* 0x00000004ff077e24 */ /* 0x000fc8000f8e00ff */
[----:B----4-:R-:W-:-:S04]  /*cfd0*/  IMAD R3, R14, R7, RZ ;  /* 0x000000070e037224 */ /* 0x010fc800078e02ff */
[----:B------:R-:W-:-:S05]  /*cfe0*/  IMAD.IADD R8, R0, 0x1, R3 ;  /* 0x0000000100087824 */ /* 0x000fca00078e0203 */
[----:B------:R-:W-:-:S13]  /*cff0*/  ISETP.GT.AND P6, PT, R8, R5, PT ;  /* 0x000000050800720c */ /* 0x000fda0003fc4270 */
[----:B------:R-:W-:Y:S05]  /*d000*/  @P6 BRA `(.L_x_9528) ;  /* 0x00000000009c6947 */ /* 0x000fea0003800000 */
.L_x_9533:
[----:B------:R-:W4:Y:S01]  /*d010*/  LDC R0, c[0x0][0xc3c] ;  /* 0x00030f00ff007b82 */ /* 0x000f220000000800 */
[----:B------:R-:W-:-:S05]  /*d020*/  VIADD R19, R19, 0x1f ;  /* 0x0000001f13137836 */ /* 0x000fca0000000000 */
[----:B----4-:R-:W-:-:S13]  /*d030*/  ISETP.GE.AND P6, PT, R19, R0, PT ;  /* 0x000000001300720c */ /* 0x010fda0003fc6270 */
[----:B0-----:R-:W-:Y:S05]  /*d040*/  @P6 BRA `(.L_x_9529) ;  /* 0x0000000400446947 */ /* 0x001fea0003800000 */
[----:B------:R-:W4:Y:S01]  /*d050*/  S2R R2, SR_TID.X ;  /* 0x0000000000027919 */ /* 0x000f220000002100 */
[----:B------:R-:W-:Y:S01]  /*d060*/  BSSY B0, `(.L_x_9530) ;  /* 0x0000009000007945 */ /* 0x000fe20003800000 */
[----:B------:R-:W-:Y:S01]  /*d070*/  IMAD.MOV.U32 R4, RZ, RZ, RZ ;  /* 0x000000ffff047224 */ /* 0x000fe200078e00ff */
[----:B----4-:R-:W-:-:S05]  /*d080*/  LOP3.LUT R2, R2, 0x1f, RZ, 0xc0, !PT ;  /* 0x0000001f02027812 */ /* 0x010fca00078ec0ff */
[----:B------:R-:W-:-:S05]  /*d090*/  IMAD.IADD R7, R19, 0x1, R2 ;  /* 0x0000000113077824 */ /* 0x000fca00078e0202 */
[----:B------:R-:W-:-:S13]  /*d0a0*/  ISETP.GE.OR P6, PT, R7, R0, !P0 ;  /* 0x000000000700720c */ /* 0x000fda00047c6670 */
[----:B------:R-:W-:Y:S05]  /*d0b0*/  @P6 BRA `(.L_x_9531) ;  /* 0x00000000000c6947 */ /* 0x000fea0003800000 */
[----:B------:R-:W4:Y:S02]  /*d0c0*/  LDC.64 R2, c[0x0][0xc80] ;  /* 0x00032000ff027b82 */ /* 0x000f240000000a00 */
[----:B----4-:R-:W-:-:S05]  /*d0d0*/  IMAD.WIDE R2, R7, 0x4, R2 ;  /* 0x0000000407027825 */ /* 0x010fca00078e0202 */
[----:B------:R4:W5:Y:S02]  /*d0e0*/  LDG.E R4, desc[UR50][R2.64] ;  /* 0x0000003202047981 */ /* 0x000964000c1e1900 */
.L_x_9531:
[----:B------:R-:W-:Y:S05]  /*d0f0*/  BSYNC B0 ;  /* 0x0000000000007941 */ /* 0x000fea0003800000 */
.L_x_9530:
[----:B------:R-:W-:-:S03]  /*d100*/  UMOV UR4, 0xffffffff ;  /* 0xffffffff00047882 */ /* 0x000fc60000000000 */
[----:B------:R-:W-:Y:S05]  /*d110*/  BRA.DIV UR4, `(.L_x_9532) ;  /* 0x0000003a04d47947 */ /* 0x000fea000b800000 */
[----:B-----5:R-:W0:Y:S02]  /*d120*/  SHFL.UP PT, R14, R4, 0x1, RZ ;  /* 0x04200000040e7989 */ /* 0x020e2400000e00ff */
[----:B0-----:R-:W-:-:S05]  /*d130*/  SEL R13, R14, RZ, P1 ;  /* 0x000000ff0e0d7207 */ /* 0x001fca0000800000 */
[----:B------:R-:W-:-:S05]  /*d140*/  IMAD.IADD R13, R4, 0x1, R13 ;  /* 0x00000001040d7824 */ /* 0x000fca00078e020d */
[----:B------:R-:W0:Y:S02]  /*d150*/  SHFL.UP PT, R14, R13, 0x2, RZ ;  /* 0x044000000d0e7989 */ /* 0x000e2400000e00ff */
[----:B0-----:R-:W-:-:S05]  /*d160*/  SEL R0, R14, RZ, P2 ;  /* 0x000000ff0e007207 */ /* 0x001fca0001000000 */
[----:B------:R-:W-:-:S05]  /*d170*/  IMAD.IADD R0, R13, 0x1, R0 ;  /* 0x000000010d007824 */ /* 0x000fca00078e0200 */
[----:B------:R-:W4:Y:S02]  /*d180*/  SHFL.UP PT, R14, R0, 0x4, RZ ;  /* 0x04800000000e7989 */ /* 0x000f2400000e00ff */
[----:B----4-:R-:W-:-:S05]  /*d190*/  SEL R3, R14, RZ, P3 ;  /* 0x000000ff0e037207 */ /* 0x010fca0001800000 */
[----:B------:R-:W-:-:S05]  /*d1a0*/  IMAD.IADD R2, R0, 0x1, R3 ;  /* 0x0000000100027824 */ /* 0x000fca00078e0203 */
[----:B------:R-:W0:Y:S02]  /*d1b0*/  SHFL.UP PT, R14, R2, 0x8, RZ ;  /* 0x05000000020e7989 */ /* 0x000e2400000e00ff */
[----:B0-----:R-:W-:-:S05]  /*d1c0*/  SEL R3, R14, RZ, P4 ;  /* 0x000000ff0e037207 */ /* 0x001fca0002000000 */
[----:B------:R-:W-:-:S05]  /*d1d0*/  IMAD.IADD R3, R2, 0x1, R3 ;  /* 0x0000000102037824 */ /* 0x000fca00078e0203 */
[----:B------:R-:W3:Y:S02]  /*d1e0*/  SHFL.UP PT, R14, R3, 0x10, RZ ;  /* 0x06000000030e7989 */ /* 0x000ee400000e00ff */
[----:B---3--:R-:W-:-:S05]  /*d1f0*/  SEL R6, R14, RZ, P5 ;  /* 0x000000ff0e067207 */ /* 0x008fca0002800000 */
[----:B------:R-:W-:-:S05]  /*d200*/  IMAD.IADD R6, R3, 0x1, R6 ;  /* 0x0000000103067824 */ /* 0x000fca00078e0206 */
[----:B------:R0:W3:Y:S02]  /*d210*/  SHFL.IDX PT, R14, R6, 0x1f, 0x1f ;  /* 0x03e01f00060e7f89 */ /* 0x0000e400000e0000 */
.L_x_9651:
[----:B------:R-:W-:Y:S02]  /*d220*/  ULDC UR4, c[0x0][0xc38] ;  /* 0x00030e0000047ab9 */ /* 0x000fe40000000800 */
[----:B------:R-:W-:-:S04]  /*d230*/  IMAD.U32 R7, RZ, RZ, UR4 ;  /* 0x00000004ff077e24 */ /* 0x000fc8000f8e00ff */
[----:B---3--:R-:W-:-:S04]  /*d240*/  IMAD R3, R14, R7, RZ ;  /* 0x000000070e037224 */ /* 0x008fc800078e02ff */
[----:B------:R-:W-:-:S05]  /*d250*/  IMAD.IADD R8, R3, 0x1, R8 ;  /* 0x0000000103087824 */ /* 0x000fca00078e0208 */
[----:B------:R-:W-:-:S13]  /*d260*/  ISETP.GT.AND P6, PT, R8, R5, PT ;  /* 0x000000050800720c */ /* 0x000fda0003fc4270 */
[----:B------:R-:W-:Y:S05]  /*d270*/  @!P6 BRA `(.L_x_9533) ;  /* 0xfffffffc0064e947 */ /* 0x000fea000383ffff */
.L_x_9528:
[----:B------:R-:W-:Y:S01]  /*d280*/  IMAD.IADD R8, R8, 0x1, -R3 ;  /* 0x0000000108087824 */ /* 0x000fe200078e0a03 */
[----:B------:R-:W-:-:S03]  /*d290*/  UMOV UR4, 0xffffffff ;  /* 0xffffffff00047882 */ /* 0x000fc60000000000 */
[----:B------:R-:W-:-:S05]  /*d2a0*/  IMAD R0, R6, R7, R8 ;  /* 0x0000000706007224 */ /* 0x000fca00078e0208 */
[----:B------:R-:W-:Y:S01]  /*d2b0*/  ISETP.GT.AND P6, PT, R0, R5, PT ;  /* 0x000000050000720c */ /* 0x000fe20003fc4270 */
[----:B------:R-:W-:-:S12]  /*d2c0*/  BRA.DIV UR4, `(.L_x_9534) ;  /* 0x0000003e04247947 */ /* 0x000fd8000b800000 */
[----:B------:R-:W-:-:S04]  /*d2d0*/  VOTE.ANY R2, PT, !P6 ;  /* 0x0000000000027806 */ /* 0x000fc800070e0100 */
[----:B------:R-:W4:Y:S02]  /*d2e0*/  POPC R0, R2 ;  /* 0x0000000200007309 */ /* 0x000f240000000000 */
[----:B----4-:R4:W0:Y:S02]  /*d2f0*/  SHFL.IDX PT, R4, R4, R0, 0x1f ;  /* 0x00001f0004047589 */ /* 0x01082400000e0000 */
.L_x_9655:
[----:B------:R-:W-:Y:S01]  /*d300*/  ISETP.NE.AND P0, PT, R2, RZ, PT ;  /* 0x000000ff0200720c */ /* 0x000fe20003f05270 */
[----:B------:R-:W-:-:S12]  /*d310*/  IMAD.MOV.U32 R14, RZ, RZ, RZ ;  /* 0x000000ffff0e7224 */ /* 0x000fd800078e00ff */
[----:B------:R-:W-:Y:S05]  /*d320*/  @!P0 BRA `(.L_x_9535) ;  /* 0x0000000000108947 */ /* 0x000fea0003800000 */
[----:B------:R-:W-:Y:S01]  /*d330*/  UMOV UR4, 0xffffffff ;  /* 0xffffffff00047882 */ /* 0x000fe20000000000 */
[----:B------:R-:W-:Y:S02]  /*d340*/  VIADD R12, R0, 0xffffffff ;  /* 0xffffffff000c7836 */ /* 0x000fe40000000000 */
[----:B------:R-:W-:Y:S05]  /*d350*/  BRA.DIV UR4, `(.L_x_9536) ;  /* 0x0000003e04487947 */ /* 0x000fea000b800000 */
[----:B------:R0:W0:Y:S02]  /*d360*/  SHFL.IDX PT, R14, R6, R12, 0x1f ;  /* 0x00001f0c060e7589 */ /* 0x00002400000e0000 */
.L_x_9535:
[----:B0--3--:R-:W-:Y:S01]  /*d370*/  IABS R6, R4 ;  /* 0x0000000400067213 */ /* 0x009fe20000000000 */
[----:B------:R-:W-:Y:S02]  /*d380*/  IMAD R16, R14, R7, R8 ;  /* 0x000000070e107224 */ /* 0x000fe400078e0208 */
[----:B------:R-:W-:Y:S01]  /*d390*/  IMAD.IADD R19, R0, 0x1, R19 ;  /* 0x0000000100137824 */ /* 0x000fe200078e0213 */
[----:B------:R-:W0:Y:S08]  /*d3a0*/  I2F.RP R9, R6 ;  /* 0x0000000600097306 */ /* 0x000e300000209400 */
[----:B0-----:R-:W0:Y:S02]  /*d3b0*/  MUFU.RCP R9, R9 ;  /* 0x0000000900097308 */ /* 0x001e240000001000 */
[----:B0-----:R-:W-:-:S06]  /*d3c0*/  VIADD R2, R9, 0xffffffe ;  /* 0x0ffffffe09027836 */ /* 0x001fcc0000000000 */
[----:B------:R0:W3:Y:S02]  /*d3d0*/  F2I.FTZ.U32.TRUNC.NTZ R3, R2 ;  /* 0x0000000200037305 */ /* 0x0000e4000021f000 */
[----:B0-----:R-:W-:Y:S02]  /*d3e0*/  IMAD.MOV.U32 R2, RZ, RZ, RZ ;  /* 0x000000ffff027224 */ /* 0x001fe400078e00ff */
[----:B---3--:R-:W-:-:S04]  /*d3f0*/  IMAD.MOV R7, RZ, RZ, -R3 ;  /* 0x000000ffff077224 */ /* 0x008fc800078e0a03 */
        /* <DEDUP_REMOVED lines=22> */
.L_x_9529:
[----:B------:R-:W-:Y:S01]  /*d560*/  UMOV UR4, URZ ;  /* 0x0000003f00047c82 */ /* 0x000fe20008000000 */
[----:B------:R-:W-:Y:S01]  /*d570*/  UMOV UR5, URZ ;  /* 0x0000003f00057c82 */ /* 0x000fe20008000000 */
[----:B------:R-:W-:Y:S01]  /*d580*/  ULDC UR6, c[0x0][0xc3c] ;  /* 0x00030f0000067ab9 */ /* 0x000fe20000000800 */
[----:B------:R-:W-:Y:S02]  /*d590*/  IMAD.MOV.U32 R16, RZ, RZ, R5 ;  /* 0x000000ffff107224 */ /* 0x000fe400078e0005 */
[----:B------:R-:W-:Y:S02]  /*d5a0*/  IMAD.U32 R17, RZ, RZ, UR4 ;  /* 0x00000004ff117e24 */ /* 0x000fe4000f8e00ff */
[----:B------:R-:W-:Y:S02]  /*d5b0*/  IMAD.U32 R18, RZ, RZ, UR5 ;  /* 0x00000005ff127e24 */ /* 0x000fe4000f8e00ff */
[----:B------:R-:W-:-:S07]  /*d5c0*/  IMAD.U32 R19, RZ, RZ, UR6 ;  /* 0x00000006ff137e24 */ /* 0x000fce000f8e00ff */
.L_x_9537:
[----:B----4-:R-:W4:Y:S01]  /*d5d0*/  S2R R0, SR_TID.X ;  /* 0x0000000000007919 */ /* 0x010f220000002100 */
[----:B------:R-:W-:Y:S05]  /*d5e0*/  WARPSYNC.ALL ;  /* 0x0000000000007948 */ /* 0x000fea0003800000 */
[----:B------:R-:W-:Y:S01]  /*d5f0*/  BAR.SYNC.DEFER_BLOCKING 0x4, 0x180 ;  /* 0x0106000000007b1d */ /* 0x000fe20000010000 */
[----:B----4-:R-:W-:-:S04]  /*d600*/  LOP3.LUT R0, R0, 0x1f, RZ, 0xc0, !PT ;  /* 0x0000001f00007812 */ /* 0x010fc800078ec0ff */
[----:B------:R-:W-:-:S13]  /*d610*/  ISETP.NE.AND P0, PT, R0, RZ, PT ;  /* 0x000000ff0000720c */ /* 0x000fda0003f05270 */
[----:B------:R-:W4:Y:S01]  /*d620*/  @!P0 S2R R3, SR_CgaCtaId ;  /* 0x0000000000038919 */ /* 0x000f220000008800 */
[----:B------:R-:W-:-:S04]  /*d630*/  @!P0 MOV R0, 0x400 ;  /* 0x0000040000008802 */ /* 0x000fc80000000f00 */
[----:B----4-:R-:W-:-:S05]  /*d640*/  @!P0 LEA R22, R3, R0, 0x18 ;  /* 0x0000000003168211 */ /* 0x010fca00078ec0ff */
[----:B------:R4:W-:Y:S01]  /*d650*/  @!P0 STS.128 [R22+0x228d0], R16 ;  /* 0x0228d01016008388 */ /* 0x0009e20000000c00 */
[----:B------:R-:W-:Y:S06]  /*d660*/  BAR.ARV 0x5, 0x180 ;  /* 0x0146000000007b1d */ /* 0x000fec0000002000 */
.L_x_9526:
[----:B------:R-:W-:Y:S02]  /*d670*/  ULDC UR4, c[0x0][0xc3c] ;  /* 0x00030f0000047ab9 */ /* 0x000fe40000000800 */
[----:B----4-:R-:W-:-:S13]  /*d680*/  ISETP.GE.AND P0, PT, R19, UR4, PT ;  /* 0x0000000413007c0c */ /* 0x010fda000bf06270 */
[----:B------:R-:W-:Y:S05]  /*d690*/  @!P0 BRA `(.L_x_9538) ;  /* 0xffffffbc00108947 */ /* 0x000fea000383ffff */
[----:B------:R-:W-:Y:S05]  /*d6a0*/  BSYNC B8 ;  /* 0x0000000000087941 */ /* 0x000fea0003800000 */
.L_x_9477:
[----:B0-----:R-:W4:Y:S01]  /*d6b0*/  LDL.LU R0, [R1+0x24] ;  /* 0x0000240001007983 */ /* 0x001f220000300800 */
[----:B------:R-:W-:Y:S01]  /*d6c0*/  BSSY B0, `(.L_x_9539) ;  /* 0x000000b000007945 */ /* 0x000fe20003800000 */
[----:B------:R-:W0:Y:S01]  /*d6d0*/  S2R R5, SR_CgaCtaId ;  /* 0x0000000000057919 */ /* 0x000e220000008800 */
[----:B----4-:R-:W-:-:S04]  /*d6e0*/  IADD3 R0, R0, 0x1, RZ ;  /* 0x0000000100007810 */ /* 0x010fc80007ffe0ff */
        /* <DEDUP_REMOVED lines=8> */
.L_x_9658:
[----:B------:R-:W-:Y:S05]  /*d770*/  BSYNC B0 ;  /* 0x0000000000007941 */ /* 0x000fea0003800000 */
.L_x_9539:
[----:B------:R-:W-:-:S03]  /*d780*/  UMOV UR4, 0xffffffff ;  /* 0xffffffff00047882 */ /* 0x000fc60000000000 */
[----:B------:R-:W-:Y:S05]  /*d790*/  BRA.DIV UR4, `(.L_x_9541) ;  /* 0x0000003a04707947 */ /* 0x000fea000b800000 */
[----:B0-----:R-:W0:Y:S02]  /*d7a0*/  S2R R0, SR_TID.X ;  /* 0x0000000000007919 */ /* 0x001e240000002100 */
[----:B0-----:R-:W-:-:S04]  /*d7b0*/  SHF.R.U32.HI R0, RZ, 0x5, R0 ;  /* 0x00000005ff007819 */ /* 0x001fc80000011600 */
[----:B------:R-:W-:-:S05]  /*d7c0*/  LOP3.LUT R0, R0, 0x3, RZ, 0xc0, !PT ;  /* 0x0000000300007812 */ /* 0x000fca00078ec0ff */
[----:B------:R0:W4:Y:S02]  /*d7d0*/  SHFL.IDX PT, R14, R0, RZ, 0x1f ;  /* 0x00001fff000e7589 */ /* 0x00012400000e0000 */
.L_x_9661:
[----:B----4-:R-:W-:Y:S01]  /*d7e0*/  ISETP.NE.AND P0, PT, R14, RZ, PT ;  /* 0x000000ff0e00720c */ /* 0x010fe20003f05270 */
[----:B------:R-:W-:-:S12]  /*d7f0*/  BSSY B0, `(.L_x_9542) ;  /* 0x0000024000007945 */ /* 0x000fd80003800000 */
[----:B------:R-:W-:Y:S05]  /*d800*/  @P0 BRA `(.L_x_9543) ;  /* 0x0000000000880947 */ /* 0x000fea0003800000 */
[----:B------:R-:W-:-:S03]  /*d810*/  UMOV UR4, 0xffffffff ;  /* 0xffffffff00047882 */ /* 0x000fc60000000000 */
[----:B------:R-:W-:Y:S05]  /*d820*/  BRA.DIV UR4, `(.L_x_9544) ;  /* 0x0000003a04807947 */ /* 0x000fea000b800000 */
[----:B------:R-:W-:-:S13]  /*d830*/  ELECT P6, URZ, PT ;  /* 0x00000000003f782f */ /* 0x000fda00038c0000 */
.L_x_9664:
[----:B------:R-:W-:Y:S05]  /*d840*/  @!P6 BRA `(.L_x_9543) ;  /* 0x000000000078e947 */ /* 0x000fea0003800000 */
[----:B------:R-:W-:-:S06]  /*d850*/  ULOP3.LUT UR4, UR37, 0x2, URZ, 0xfc, !UPT ;  /* 0x0000000225047892 */ /* 0x000fcc000f8efc3f */
[----:B0-----:R-:W-:-:S05]  /*d860*/  IMAD.U32 R0, RZ, RZ, UR4 ;  /* 0x00000004ff007e24 */ /* 0x001fca000f8e00ff */
[----:B------:R-:W-:-:S13]  /*d870*/  ISETP.NE.AND P0, PT, R0, 0x3, PT ;  /* 0x000000030000780c */ /* 0x000fda0003f05270 */
[----:B------:R-:W-:Y:S05]  /*d880*/  @!P0 BRA `(.L_x_9545) ;  /* 0x0000000000048947 */ /* 0x000fea0003800000 */
[----:B------:R-:W-:Y:S01]  /*d890*/  BPT.TRAP 0x1 ;  /* 0x000000040000795c */ /* 0x000fe20000300000 */
.L_x_9545:
[----:B------:R-:W-:Y:S01]  /*d8a0*/  IMAD R5, R24, 0x8, R7 ;  /* 0x0000000818057824 */ /* 0x000fe200078e0207 */
[----:B------:R-:W-:Y:S01]  /*d8b0*/  SHF.L.U32 R0, R26, 0x1f, RZ ;  /* 0x0000001f1a007819 */ /* 0x000fe200000006ff */
[----:B------:R-:W-:-:S03]  /*d8c0*/  VIADD R24, R24, 0x1 ;  /* 0x0000000118187836 */ /* 0x000fc60000000000 */
[----:B------:R-:W0:Y:S02]  /*d8d0*/  SYNCS.PHASECHK.TRANS64.TRYWAIT P1, [R5+URZ+0x22840], R0 ;  /* 0x02284000050075a7 */ /* 0x000e24000802017f */
[----:B------:R-:W-:-:S04]  /*d8e0*/  ISETP.NE.AND P2, PT, R24, 0x2, PT ;  /* 0x000000021800780c */ /* 0x000fc80003f45270 */
[----:B------:R-:W-:Y:S01]  /*d8f0*/  SEL R3, RZ, 0x1, P2 ;  /* 0x00000001ff037807 */ /* 0x000fe20001000000 */
[----:B0-----:R-:W-:Y:S08]  /*d900*/  @!P1 BRA `(.L_x_9546) ;  /* 0x0000003800689947 */ /* 0x001ff00003800000 */
.L_x_9665:
[----:B------:R-:W-:Y:S02]  /*d910*/  SEL R24, R24, RZ, P2 ;  /* 0x000000ff18187207 */ /* 0x000fe40001000000 */
[----:B------:R-:W-:Y:S01]  /*d920*/  LOP3.LUT R2, R26, R3, RZ, 0x3c, !PT ;  /* 0x000000031a027212 */ /* 0x000fe200078e3cff */
[----:B------:R-:W-:Y:S06]  /*d930*/  @!P0 BRA `(.L_x_9547) ;  /* 0x0000000000048947 */ /* 0x000fec0003800000 */
[----:B------:R-:W-:Y:S01]  /*d940*/  BPT.TRAP 0x1 ;  /* 0x000000040000795c */ /* 0x000fe20000300000 */
.L_x_9547:
[----:B------:R-:W-:Y:S01]  /*d950*/  IMAD R3, R24, 0x8, R7 ;  /* 0x0000000818037824 */ /* 0x000fe200078e0207 */
[----:B------:R-:W-:-:S04]  /*d960*/  SHF.L.U32 R2, R2, 0x1f, RZ ;  /* 0x0000001f02027819 */ /* 0x000fc800000006ff */
[----:B------:R-:W4:Y:S02]  /*d970*/  SYNCS.PHASECHK.TRANS64.TRYWAIT P1, [R3+URZ+0x22840], R2 ;  /* 0x02284002030075a7 */ /* 0x000f24000802017f */
[----:B----4-:R-:W-:Y:S05]  /*d980*/  @!P1 BRA `(.L_x_9548) ;  /* 0x00000038005c9947 */ /* 0x010fea0003800000 */
.L_x_9666:
[----:B------:R-:W-:Y:S05]  /*d990*/  @!P0 BRA `(.L_x_9549) ;  /* 0x0000000000048947 */ /* 0x000fea0003800000 */
[----:B------:R-:W-:Y:S01]  /*d9a0*/  BPT.TRAP 0x1 ;  /* 0x000000040000795c */ /* 0x000fe20000300000 */
.L_x_9549:
[----:B------:R-:W5:Y:S02]  /*d9b0*/  SYNCS.PHASECHK.TRANS64.TRYWAIT P1, [R5+URZ+0x22860], R0 ;  /* 0x02286000050075a7 */ /* 0x000f64000802017f */
[----:B-----5:R-:W-:Y:S05]  /*d9c0*/  @!P1 BRA `(.L_x_9550) ;  /* 0x0000003800609947 */ /* 0x020fea0003800000 */
.L_x_9667:
[----:B------:R-:W-:Y:S05]  /*d9d0*/  @!P0 BRA `(.L_x_9551) ;  /* 0x0000000000048947 */ /* 0x000fea0003800000 */
[----:B------:R-:W-:Y:S01]  /*d9e0*/  BPT.TRAP 0x1 ;  /* 0x000000040000795c */ /* 0x000fe20000300000 */
.L_x_9551:
[----:B------:R0:W0:Y:S02]  /*d9f0*/  SYNCS.PHASECHK.TRANS64.TRYWAIT P0, [R3+URZ+0x22860], R2 ;  /* 0x02286002030075a7 */ /* 0x000024000800017f */
[----:B0-----:R-:W-:Y:S05]  /*da00*/  @!P0 NANOSLEEP.SYNCS 0x989680 ;  /* 0x009896800000895d */ /* 0x001fea0003900000 */
[----:B------:R-:W0:Y:S02]  /*da10*/  @!P0 SYNCS.PHASECHK.TRANS64 P0, [R3+URZ+0x22860], R2 ;  /* 0x02286002030085a7 */ /* 0x000e24000800007f */
[----:B0-----:R-:W-:Y:S05]  /*da20*/  @!P0 BRA `(.L_x_9551) ;  /* 0xfffffffc00f08947 */ /* 0x001fea000383ffff */
.L_x_9543:
[----:B------:R-:W-:Y:S05]  /*da30*/  BSYNC B0 ;  /* 0x0000000000007941 */ /* 0x000fea0003800000 */
.L_x_9542:
[----:B------:R-:W-:Y:S05]  /*da40*/  EXIT ;  /* 0x000000000000794d */ /* 0x000fea0003800000 */
.L_x_9425:
[----:B0-----:R-:W-:-:S04]  /*da50*/  IMAD.U32 R3, RZ, RZ, UR45 ;  /* 0x0000002dff037e24 */ /* 0x001fc8000f8e00ff */
[----:B------:R0:W1:Y:S03]  /*da60*/  SYNCS.PHASECHK.TRANS64.TRYWAIT P0, [R3+URZ+0x22800], R0 ;  /* 0x02280000030075a7 */ /* 0x000066000800017f */
[----:B-1----:R-:W-:Y:S05]  /*da70*/  @!P0 NANOSLEEP.SYNCS 0x989680 ;  /* 0x009896800000895d */ /* 0x002fea0003900000 */
[----:B------:R-:W1:Y:S02]  /*da80*/  @!P0 SYNCS.PHASECHK.TRANS64 P0, [R3+URZ+0x22800], R0 ;  /* 0x02280000030085a7 */ /* 0x000e64000800007f */
[----:B-1----:R-:W-:Y:S05]  /*da90*/  @!P0 BRA `(.L_x_9425) ;  /* 0xfffffffc00ec8947 */ /* 0x002fea000383ffff */
[----:B------:R-:W-:Y:S05]  /*daa0*/  BRA `(.L_x_9552) ;  /* 0xffffff3c005c7947 */ /* 0x000fea000383ffff */
.L_x_9429:
[----:B-1----:R-:W-:-:S04]  /*dab0*/  IMAD.U32 R3, RZ, RZ, UR22 ;  /* 0x00000016ff037e24 */ /* 0x002fc8000f8e00ff */
[----:B------:R1:W2:Y:S03]  /*dac0*/  SYNCS.PHASECHK.TRANS64.TRYWAIT P1, [R3+URZ+0x22830], R8 ;  /* 0x02283008030075a7 */ /* 0x0002a6000802017f */
[----:B--2---:R-:W-:Y:S05]  /*dad0*/  @!P1 NANOSLEEP.SYNCS 0x989680 ;  /* 0x009896800000995d */ /* 0x004fea0003900000 */
[----:B------:R-:W2:Y:S02]  /*dae0*/  @!P1 SYNCS.PHASECHK.TRANS64 P1, [R3+URZ+0x22830], R8 ;  /* 0x02283008030095a7 */ /* 0x000ea4000802007f */
[----:B--2---:R-:W-:Y:S05]  /*daf0*/  @!P1 BRA `(.L_x_9429) ;  /* 0xfffffffc00ec9947 */ /* 0x004fea000383ffff */
[----:B------:R-:W-:Y:S05]  /*db00*/  BRA `(.L_x_9428) ;  /* 0xffffff3c00807947 */ /* 0x000fea000383ffff */
.L_x_9434:
[----:B---3--:R-:W-:-:S04]  /*db10*/  IMAD.U32 R9, RZ, RZ, UR22 ;  /* 0x00000016ff097e24 */ /* 0x008fc8000f8e00ff */
[----:B------:R3:W4:Y:S03]  /*db20*/  SYNCS.PHASECHK.TRANS64.TRYWAIT P1, [R9+URZ+0x22850], R8 ;  /* 0x02285008090075a7 */ /* 0x000726000802017f */
[----:B----4-:R-:W-:Y:S05]  /*db30*/  @!P1 NANOSLEEP.SYNCS 0x989680 ;  /* 0x009896800000995d */ /* 0x010fea0003900000 */
[----:B------:R-:W4:Y:S02]  /*db40*/  @!P1 SYNCS.PHASECHK.TRANS64 P1, [R9+URZ+0x22850], R8 ;  /* 0x02285008090095a7 */ /* 0x000f24000802007f */
[----:B----4-:R-:W-:Y:S05]  /*db50*/  @!P1 BRA `(.L_x_9434) ;  /* 0xfffffffc00ec9947 */ /* 0x010fea000383ffff */
[----:B------:R-:W-:Y:S05]  /*db60*/  BRA `(.L_x_9433) ;  /* 0xffffff5000f07947 */ /* 0x000fea000383ffff */
.L_x_9440:
[----:B-1----:R-:W-:-:S04]  /*db70*/  IMAD.U32 R3, RZ, RZ, UR24 ;  /* 0x00000018ff037e24 */ /* 0x002fc8000f8e00ff */
[----:B------:R1:W2:Y:S03]  /*db80*/  SYNCS.PHASECHK.TRANS64.TRYWAIT P2, [R3+URZ+0x22830], R8 ;  /* 0x02283008030075a7 */ /* 0x0002a6000804017f */
[----:B--2---:R-:W-:Y:S05]  /*db90*/  @!P2 NANOSLEEP.SYNCS 0x989680 ;  /* 0x009896800000a95d */ /* 0x004fea0003900000 */
[----:B------:R-:W2:Y:S02]  /*dba0*/  @!P2 SYNCS.PHASECHK.TRANS64 P2, [R3+URZ+0x22830], R8 ;  /* 0x022830080300a5a7 */ /* 0x000ea4000804007f */
[----:B--2---:R-:W-:Y:S05]  /*dbb0*/  @!P2 BRA `(.L_x_9440) ;  /* 0xfffffffc00eca947 */ /* 0x004fea000383ffff */
[----:B------:R-:W-:Y:S05]  /*dbc0*/  BRA `(.L_x_9439) ;  /* 0xffffff5800087947 */ /* 0x000fea000383ffff */
.L_x_9445:
[----:B-1----:R-:W-:-:S04]  /*dbd0*/  IMAD.U32 R9, RZ, RZ, UR24 ;  /* 0x00000018ff097e24 */ /* 0x002fc8000f8e00ff */
[----:B------:R1:W2:Y:S03]  /*dbe0*/  SYNCS.PHASECHK.TRANS64.TRYWAIT P2, [R9+URZ+0x22850], R8 ;  /* 0x02285008090075a7 */ /* 0x0002a6000804017f */
[----:B--2---:R-:W-:Y:S05]  /*dbf0*/  @!P2 NANOSLEEP.SYNCS 0x989680 ;  /* 0x009896800000a95d */ /* 0x004fea0003900000 */
[----:B------:R-:W2:Y:S02]  /*dc00*/  @!P2 SYNCS.PHASECHK.TRANS64 P2, [R9+URZ+0x22850], R8 ;  /* 0x022850080900a5a7 */ /* 0x000ea4000804007f */
[----:B--2---:R-:W-:Y:S05]  /*dc10*/  @!P2 BRA `(.L_x_9445) ;  /* 0xfffffffc00eca947 */ /* 0x004fea000383ffff */
[----:B------:R-:W-:Y:S05]  /*dc20*/  BRA `(.L_x_9444) ;  /* 0xffffff70002c7947 */ /* 0x000fea000383ffff */
.L_x_9489:
        /* <DEDUP_REMOVED lines=10> */
.L_x_9554:
[----:B------:R-:W-:Y:S05]  /*dcd0*/  BSYNC B0 ;  /* 0x0000000000007941 */ /* 0x000fea0003800000 */
.L_x_9553:
[----:B------:R-:W-:Y:S05]  /*dce0*/  BRA `(.L_x_9555) ;  /* 0xffffffc000cc7947 */ /* 0x000fea000383ffff */
.L_x_9492:
[----:B0-----:R0:W1:Y:S02]  /*dcf0*/  SYNCS.PHASECHK.TRANS64.TRYWAIT P0, [R33+URZ+0x22840], R0 ;  /* 0x02284000210075a7 */ /* 0x001064000800017f */
[----:B-1----:R-:W-:Y:S05]  /*dd00*/  @!P0 NANOSLEEP.SYNCS 0x989680 ;  /* 0x009896800000895d */ /* 0x002fea0003900000 */
[----:B------:R-:W1:Y:S02]  /*dd10*/  @!P0 SYNCS.PHASECHK.TRANS64 P0, [R33+URZ+0x22840], R0 ;  /* 0x02284000210085a7 */ /* 0x000e64000800007f */
[----:B-1----:R-:W-:Y:S05]  /*dd20*/  @!P0 BRA `(.L_x_9492) ;  /* 0xfffffffc00f08947 */ /* 0x002fea000383ffff */
[----:B------:R-:W-:Y:S05]  /*dd30*/  BRA `(.L_x_9556) ;  /* 0xffffffc000f87947 */ /* 0x000fea000383ffff */
.L_x_9493:
        /* <DEDUP_REMOVED lines=8> */
.L_x_9558:
[----:B------:R-:W-:Y:S05]  /*ddc0*/  BSYNC B0 ;  /* 0x0000000000007941 */ /* 0x000fea0003800000 */
.L_x_9557:
        /* <DEDUP_REMOVED lines=9> */
.L_x_9559:
[----:B------:R-:W-:Y:S02]  /*de60*/  IMAD.MOV.U32 R13, RZ, RZ, R4 ;  /* 0x000000ffff0d7224 */ /* 0x000fe400078e0004 */
[----:B------:R-:W-:Y:S02]  /*de70*/  IMAD.MOV.U32 R12, RZ, RZ, 0x1 ;  /* 0x00000001ff0c7424 */ /* 0x000fe400078e00ff */
[----:B------:R-:W-:-:S07]  /*de80*/  IMAD.MOV.U32 R3, RZ, RZ, R14 ;  /* 0x000000ffff037224 */ /* 0x000fce00078e000e */
[----:B------:R-:W-:Y:S05]  /*de90*/  WARPSYNC.COLLECTIVE R15, `(.L_x_9560) ;  /* 0x000000000f087348 */ /* 0x000fea0003c00000 */
[----:B------:R0:W1:Y:S02]  /*dea0*/  SHFL.IDX P6, R14, R13, R12, R11 ;  /* 0x0000000c0d0e7389 */ /* 0x00006400000c000b */
[----:B01----:R-:W-:Y:S01]  /*deb0*/  ENDCOLLECTIVE ;  /* 0x000000000000791b */ /* 0x003fe20003800000 */
.L_x_9560:
        /* <DEDUP_REMOVED lines=15> */
.L_x_9561:
[----:B------:R-:W-:Y:S01]  /*dfb0*/  @P0 LEA R7, R5, R22, 0x1 ;  /* 0x0000001605070211 */ /* 0x000fe200078e08ff */
[----:B------:R-:W-:Y:S02]  /*dfc0*/  IMAD.MOV.U32 R13, RZ, RZ, R4 ;  /* 0x000000ffff0d7224 */ /* 0x000fe400078e0004 */
[----:B------:R-:W-:Y:S02]  /*dfd0*/  IMAD.MOV.U32 R12, RZ, RZ, 0x2 ;  /* 0x00000002ff0c7424 */ /* 0x000fe400078e00ff */
[----:B------:R-:W-:-:S07]  /*dfe0*/  IMAD.MOV.U32 R3, RZ, RZ, R14 ;  /* 0x000000ffff037224 */ /* 0x000fce00078e000e */
[----:B------:R-:W-:Y:S05]  /*dff0*/  WARPSYNC.COLLECTIVE R15, `(.L_x_9562) ;  /* 0x000000000f087348 */ /* 0x000fea0003c00000 */
[----:B------:R0:W1:Y:S02]  /*e000*/  SHFL.IDX P6, R14, R13, R12, R11 ;  /* 0x0000000c0d0e7389 */ /* 0x00006400000c000b */
[----:B01----:R-:W-:Y:S01]  /*e010*/  ENDCOLLECTIVE ;  /* 0x000000000000791b */ /* 0x003fe20003800000 */
.L_x_9562:
        /* <DEDUP_REMOVED lines=15> */
.L_x_9563:
[----:B------:R-:W-:Y:S02]  /*e110*/  @P0 IMAD R7, R5, 0x2, R22 ;  /* 0x0000000205070824 */ /* 0x000fe400078e0216 */
[----:B------:R-:W-:Y:S02]  /*e120*/  IMAD.MOV.U32 R13, RZ, RZ, R4 ;  /* 0x000000ffff0d7224 */ /* 0x000fe400078e0004 */
[----:B------:R-:W-:Y:S02]  /*e130*/  IMAD.MOV.U32 R12, RZ, RZ, 0x3 ;  /* 0x00000003ff0c7424 */ /* 0x000fe400078e00ff */
[----:B------:R-:W-:-:S07]  /*e140*/  IMAD.MOV.U32 R3, RZ, RZ, R14 ;  /* 0x000000ffff037224 */ /* 0x000fce00078e000e */
[----:B------:R-:W-:Y:S05]  /*e150*/  WARPSYNC.COLLECTIVE R15, `(.L_x_9564) ;  /* 0x000000000f087348 */ /* 0x000fea0003c00000 */
[----:B------:R0:W1:Y:S02]  /*e160*/  SHFL.IDX P6, R14, R13, R12, R11 ;  /* 0x0000000c0d0e7389 */ /* 0x00006400000c000b */
[----:B01----:R-:W-:Y:S01]  /*e170*/  ENDCOLLECTIVE ;  /* 0x000000000000791b */ /* 0x003fe20003800000 */
.L_x_9564:
        /* <DEDUP_REMOVED lines=15> */
.L_x_9565:
[----:B------:R-:W-:Y:S02]  /*e270*/  @P0 IMAD R7, R5, 0x2, R22 ;  /* 0x0000000205070824 */ /* 0x000fe400078e0216 */
[----:B------:R-:W-:Y:S02]  /*e280*/  IMAD.MOV.U32 R13, RZ, RZ, R4 ;  /* 0x000000ffff0d7224 */ /* 0x000fe400078e0004 */
[----:B------:R-:W-:Y:S02]  /*e290*/  IMAD.MOV.U32 R12, RZ, RZ, 0x4 ;  /* 0x00000004ff0c7424 */ /* 0x000fe400078e00ff */
[----:B------:R-:W-:-:S07]  /*e2a0*/  IMAD.MOV.U32 R3, RZ, RZ, R14 ;  /* 0x000000ffff037224 */ /* 0x000fce00078e000e */
[----:B------:R-:W-:Y:S05]  /*e2b0*/  WARPSYNC.COLLECTIVE R15, `(.L_x_9566) ;  /* 0x000000000f087348 */ /* 0x000fea0003c00000 */
[----:B------:R0:W1:Y:S02]  /*e2c0*/  SHFL.IDX P6, R14, R13, R12, R11 ;  /* 0x0000000c0d0e7389 */ /* 0x00006400000c000b */
[----:B01----:R-:W-:Y:S01]  /*e2d0*/  ENDCOLLECTIVE ;  /* 0x000000000000791b */ /* 0x003fe20003800000 */
.L_x_9566:
        /* <DEDUP_REMOVED lines=15> */
.L_x_9567:
[----:B------:R-:W-:Y:S02]  /*e3d0*/  @P0 IMAD R7, R5, 0x2, R22 ;  /* 0x0000000205070824 */ /* 0x000fe400078e0216 */
[----:B------:R-:W-:Y:S02]  /*e3e0*/  IMAD.MOV.U32 R13, RZ, RZ, R4 ;  /* 0x000000ffff0d7224 */ /* 0x000fe400078e0004 */
[----:B------:R-:W-:Y:S02]  /*e3f0*/  IMAD.MOV.U32 R12, RZ, RZ, 0x5 ;  /* 0x00000005ff0c7424 */ /* 0x000fe400078e00ff */
[----:B------:R-:W-:-:S07]  /*e400*/  IMAD.MOV.U32 R3, RZ, RZ, R14 ;  /* 0x000000ffff037224 */ /* 0x000fce00078e000e */
[----:B------:R-:W-:Y:S05]  /*e410*/  WARPSYNC.COLLECTIVE R15, `(.L_x_9568) ;  /* 0x000000000f087348 */ /* 0x000fea0003c00000 */
[----:B------:R0:W1:Y:S02]  /*e420*/  SHFL.IDX P6, R14, R13, R12, R11 ;  /* 0x0000000c0d0e7389 */ /* 0x00006400000c000b */
[----:B01----:R-:W-:Y:S01]  /*e430*/  ENDCOLLECTIVE ;  /* 0x000000000000791b */ /* 0x003fe20003800000 */
.L_x_9568:
        /* <DEDUP_REMOVED lines=10> */
.L_x_9569:
[----:B------:R-:W-:Y:S01]  /*e4e0*/  @!PT LDS RZ, [RZ] ;  /* 0x00000000fffff984 */ /* 0x000fe20000000800 */
[----:B------:R-:W-:Y:S01]  /*e4f0*/  @!PT LDS RZ, [RZ] ;  /* 0x00000000fffff984 */ /* 0x000fe20000000800 */
[----:B------:R-:W-:Y:S01]  /*e500*/  @!PT LDS RZ, [RZ] ;  /* 0x00000000fffff984 */ /* 0x000fe20000000800 */
[----:B------:R0:W-:Y:S01]  /*e510*/  @P0 LDGSTS.E.BYPASS.LTC128B.128 [R7+0x1e400], desc[UR50][R2.64], !P2 ;  /* 0x1e40000002070fae */ /* 0x0001e2000d101d72 */
[----:B------:R-:W-:Y:S01]  /*e520*/  IMAD.MOV.U32 R0, RZ, RZ, R14 ;  /* 0x000000ffff007224 */ /* 0x000fe200078e000e */
[----:B------:R-:W-:Y:S06]  /*e530*/  BRA `(.L_x_9570) ;  /* 0xffffffc000647947 */ /* 0x000fec000383ffff */
.L_x_9498:
[----:B------:R-:W-:Y:S02]  /*e540*/  IMAD.MOV.U32 R13, RZ, RZ, R4 ;  /* 0x000000ffff0d7224 */ /* 0x000fe400078e0004 */
[----:B------:R-:W-:Y:S02]  /*e550*/  IMAD.MOV.U32 R12, RZ, RZ, RZ ;  /* 0x000000ffff0c7224 */ /* 0x000fe400078e00ff */
[----:B------:R-:W-:Y:S02]  /*e560*/  IMAD.MOV.U32 R11, RZ, RZ, 0x181f ;  /* 0x0000181fff0b7424 */ /* 0x000fe400078e00ff */
[----:B------:R-:W-:Y:S02]  /*e570*/  IMAD.MOV.U32 R15, RZ, RZ, -0x1 ;  /* 0xffffffffff0f7424 */ /* 0x000fe400078e00ff */
[----:B-----5:R-:W-:Y:S02]  /*e580*/  IMAD R5, R10, R7, RZ ;  /* 0x000000070a057224 */ /* 0x020fe400078e02ff */
[----:B------:R-:W-:-:S07]  /*e590*/  IMAD.IADD R17, R9, 0x1, R17 ;  /* 0x0000000109117824 */ /* 0x000fce00078e0211 */
[----:B-1----:R-:W-:Y:S05]  /*e5a0*/  WARPSYNC.COLLECTIVE R15, `(.L_x_9571) ;  /* 0x000000000f087348 */ /* 0x002fea0003c00000 */
[----:B------:R0:W2:Y:S02]  /*e5b0*/  SHFL.IDX P6, R14, R13, R12, R11 ;  /* 0x0000000c0d0e7389 */ /* 0x0000a400000c000b */
[----:B012---:R-:W-:Y:S01]  /*e5c0*/  ENDCOLLECTIVE ;  /* 0x000000000000791b */ /* 0x007fe20003800000 */
.L_x_9571:
[C---:B------:R-:W-:Y:S01]  /*e5d0*/  VIADD R6, R17.reuse, 0x10 ;  /* 0x0000001011067836 */ /* 0x040fe20000000000 */
[----:B------:R-:W-:Y:S01]  /*e5e0*/  ISETP.GE.AND P0, PT, R17, R5, PT ;  /* 0x000000051100720c */ /* 0x000fe20003f06270 */
[----:B------:R-:W-:Y:S02]  /*e5f0*/  IMAD.MOV.U32 R13, RZ, RZ, R0 ;  /* 0x000000ffff0d7224 */ /* 0x000fe400078e0000 */
[----:B------:R-:W-:-:S10]  /*e600*/  IMAD.MOV.U32 R2, RZ, RZ, R14 ;  /* 0x000000ffff027224 */ /* 0x000fd400078e000e */
[----:B------:R-:W-:Y:S05]  /*e610*/  WARPSYNC.COLLECTIVE R15, `(.L_x_9572) ;  /* 0x000000000f087348 */ /* 0x000fea0003c00000 */
[----:B------:R0:W1:Y:S02]  /*e620*/  SHFL.IDX P6, R14, R13, R12, R11 ;  /* 0x0000000c0d0e7389 */ /* 0x00006400000c000b */
[----:B01----:R-:W-:Y:S01]  /*e630*/  ENDCOLLECTIVE ;  /* 0x000000000000791b */ /* 0x003fe20003800000 */
.L_x_9572:
[----:B------:R-:W-:Y:S02]  /*e640*/  IMAD.MOV.U32 R13, RZ, RZ, R4 ;  /* 0x000000ffff0d7224 */ /* 0x000fe400078e0004 */
[----:B------:R-:W-:Y:S01]  /*e650*/  IMAD.MOV.U32 R12, RZ, RZ, 0x1 ;  /* 0x00000001ff0c7424 */ /* 0x000fe200078e00ff */
[----:B------:R-:W-:-:S07]  /*e660*/  MOV R3, R14 ;  /* 0x0000000e00037202 */ /* 0x000fce0000000f00 */
[----:B------:R-:W-:Y:S05]  /*e670*/  WARPSYNC.COLLECTIVE R15, `(.L_x_9573) ;  /* 0x000000000f087348 */ /* 0x000fea0003c00000 */
[----:B------:R0:W1:Y:S02]  /*e680*/  SHFL.IDX P6, R14, R13, R12, R11 ;  /* 0x0000000c0d0e7389 */ /* 0x00006400000c000b */
[----:B01----:R-:W-:Y:S01]  /*e690*/  ENDCOLLECTIVE ;  /* 0x000000000000791b */ /* 0x003fe20003800000 */
.L_x_9573:
        /* <DEDUP_REMOVED lines=15> */
.L_x_9574:
[----:B------:R-:W-:Y:S02]  /*e790*/  IMAD.MOV.U32 R13, RZ, RZ, R4 ;  /* 0x000000ffff0d7224 */ /* 0x000fe400078e0004 */
[----:B------:R-:W-:Y:S02]  /*e7a0*/  IMAD.MOV.U32 R12, RZ, RZ, 0x2 ;  /* 0x00000002ff0c7424 */ /* 0x000fe400078e00ff */
[----:B------:R-:W-:-:S07]  /*e7b0*/  IMAD.MOV.U32 R3, RZ, RZ, R14 ;  /* 0x000000ffff037224 */ /* 0x000fce00078e000e */
[----:B------:R-:W-:Y:S05]  /*e7c0*/  WARPSYNC.COLLECTIVE R15, `(.L_x_9575) ;  /* 0x000000000f087348 */ /* 0x000fea0003c00000 */
[----:B------:R0:W1:Y:S02]  /*e7d0*/  SHFL.IDX P6, R14, R13, R12, R11 ;  /* 0x0000000c0d0e7389 */ /* 0x00006400000c000b */
[----:B01----:R-:W-:Y:S01]  /*e7e0*/  ENDCOLLECTIVE ;  /* 0x000000000000791b */ /* 0x003fe20003800000 */
.L_x_9575:
        /* <DEDUP_REMOVED lines=16> */
.L_x_9576:
[----:B------:R-:W-:Y:S02]  /*e8f0*/  IMAD.MOV.U32 R13, RZ, RZ, R4 ;  /* 0x000000ffff0d7224 */ /* 0x000fe400078e0004 */
[----:B------:R-:W-:Y:S02]  /*e900*/  IMAD.MOV.U32 R12, RZ, RZ, 0x3 ;  /* 0x00000003ff0c7424 */ /* 0x000fe400078e00ff */
[----:B------:R-:W-:-:S07]  /*e910*/  IMAD.MOV.U32 R3, RZ, RZ, R14 ;  /* 0x000000ffff037224 */ /* 0x000fce00078e000e */
[----:B------:R-:W-:Y:S05]  /*e920*/  WARPSYNC.COLLECTIVE R15, `(.L_x_9577) ;  /* 0x000000000f087348 */ /* 0x000fea0003c00000 */
[----:B------:R0:W1:Y:S02]  /*e930*/  SHFL.IDX P6, R14, R13, R12, R11 ;  /* 0x0000000c0d0e7389 */ /* 0x00006400000c000b */
[----:B01----:R-:W-:Y:S01]  /*e940*/  ENDCOLLECTIVE ;  /* 0x000000000000791b */ /* 0x003fe20003800000 */
.L_x_9577:
        /* <DEDUP_REMOVED lines=16> */
.L_x_9578:
[----:B------:R-:W-:Y:S02]  /*ea50*/  IMAD.MOV.U32 R13, RZ, RZ, R4 ;  /* 0x000000ffff0d7224 */ /* 0x000fe400078e0004 */
[----:B------:R-:W-:Y:S02]  /*ea60*/  IMAD.MOV.U32 R12, RZ, RZ, 0x4 ;  /* 0x00000004ff0c7424 */ /* 0x000fe400078e00ff */
[----:B------:R-:W-:-:S07]  /*ea70*/  IMAD.MOV.U32 R3, RZ, RZ, R14 ;  /* 0x000000ffff037224 */ /* 0x000fce00078e000e */
[----:B------:R-:W-:Y:S05]  /*ea80*/  WARPSYNC.COLLECTIVE R15, `(.L_x_9579) ;  /* 0x000000000f087348 */ /* 0x000fea0003c00000 */
[----:B------:R0:W1:Y:S02]  /*ea90*/  SHFL.IDX P6, R14, R13, R12, R11 ;  /* 0x0000000c0d0e7389 */ /* 0x00006400000c000b */
[----:B01----:R-:W-:Y:S01]  /*eaa0*/  ENDCOLLECTIVE ;  /* 0x000000000000791b */ /* 0x003fe20003800000 */
.L_x_9579:
        /* <DEDUP_REMOVED lines=16> */
.L_x_9580:
[----:B------:R-:W-:Y:S01]  /*ebb0*/  IMAD.MOV.U32 R13, RZ, RZ, R4 ;  /* 0x000000ffff0d7224 */ /* 0x000fe200078e0004 */
[----:B------:R-:W-:Y:S01]  /*ebc0*/  MOV R12, 0x5 ;  /* 0x00000005000c7802 */ /* 0x000fe20000000f00 */
[----:B------:R-:W-:-:S07]  /*ebd0*/  IMAD.MOV.U32 R3, RZ, RZ, R14 ;  /* 0x000000ffff037224 */ /* 0x000fce00078e000e */
[----:B------:R-:W-:Y:S05]  /*ebe0*/  WARPSYNC.COLLECTIVE R15, `(.L_x_9581) ;  /* 0x000000000f087348 */ /* 0x000fea0003c00000 */
[----:B------:R0:W1:Y:S02]  /*ebf0*/  SHFL.IDX P6, R14, R13, R12, R11 ;  /* 0x0000000c0d0e7389 */ /* 0x00006400000c000b */
[----:B01----:R-:W-:Y:S01]  /*ec00*/  ENDCOLLECTIVE ;  /* 0x000000000000791b */ /* 0x003fe20003800000 */
.L_x_9581:
        /* <DEDUP_REMOVED lines=16> */
.L_x_9582:
[----:B------:R-:W-:Y:S02]  /*ed10*/  IMAD.MOV.U32 R13, RZ, RZ, R4 ;  /* 0x000000ffff0d7224 */ /* 0x000fe400078e0004 */
[----:B------:R-:W-:Y:S02]  /*ed20*/  IMAD.MOV.U32 R12, RZ, RZ, 0x6 ;  /* 0x00000006ff0c7424 */ /* 0x000fe400078e00ff */
[----:B------:R-:W-:-:S07]  /*ed30*/  IMAD.MOV.U32 R3, RZ, RZ, R14 ;  /* 0x000000ffff037224 */ /* 0x000fce00078e000e */
[----:B------:R-:W-:Y:S05]  /*ed40*/  WARPSYNC.COLLECTIVE R15, `(.L_x_9583) ;  /* 0x000000000f087348 */ /* 0x000fea0003c00000 */
[----:B------:R0:W1:Y:S02]  /*ed50*/  SHFL.IDX P6, R14, R13, R12, R11 ;  /* 0x0000000c0d0e7389 */ /* 0x00006400000c000b */
[----:B01----:R-:W-:Y:S01]  /*ed60*/  ENDCOLLECTIVE ;  /* 0x000000000000791b */ /* 0x003fe20003800000 */
.L_x_9583:
        /* <DEDUP_REMOVED lines=16> */
.L_x_9584:
[----:B------:R-:W-:Y:S02]  /*ee70*/  IMAD.MOV.U32 R13, RZ, RZ, R4 ;  /* 0x000000ffff0d7224 */ /* 0x000fe400078e0004 */
[----:B------:R-:W-:Y:S02]  /*ee80*/  IMAD.MOV.U32 R12, RZ, RZ, 0x7 ;  /* 0x00000007ff0c7424 */ /* 0x000fe400078e00ff */
[----:B------:R-:W-:-:S07]  /*ee90*/  IMAD.MOV.U32 R3, RZ, RZ, R14 ;  /* 0x000000ffff037224 */ /* 0x000fce00078e000e */
[----:B------:R-:W-:Y:S05]  /*eea0*/  WARPSYNC.COLLECTIVE R15, `(.L_x_9585) ;  /* 0x000000000f087348 */ /* 0x000fea0003c00000 */
[----:B------:R0:W1:Y:S02]  /*eeb0*/  SHFL.IDX P6, R14, R13, R12, R11 ;  /* 0x0000000c0d0e7389 */ /* 0x00006400000c000b */
[----:B01----:R-:W-:Y:S01]  /*eec0*/  ENDCOLLECTIVE ;  /* 0x000000000000791b */ /* 0x003fe20003800000 */
.L_x_9585:
        /* <DEDUP_REMOVED lines=10> */
.L_x_9586:
[----:B------:R-:W-:Y:S01]  /*ef70*/  @!PT LDS RZ, [RZ] ;  /* 0x00000000fffff984 */ /* 0x000fe20000000800 */
[----:B------:R-:W-:Y:S01]  /*ef80*/  @!PT LDS RZ, [RZ] ;  /* 0x00000000fffff984 */ /* 0x000fe20000000800 */
[----:B------:R-:W-:Y:S01]  /*ef90*/  @!PT LDS RZ, [RZ] ;  /* 0x00000000fffff984 */ /* 0x000fe20000000800 */
[----:B------:R2:W-:Y:S01]  /*efa0*/  @!P0 LDGSTS.E.BYPASS.LTC128B.128 [R37+0x1b400], desc[UR50][R2.64], !P1 ;  /* 0x1b40000002258fae */ /* 0x0005e2000c901d72 */
[----:B------:R-:W-:Y:S01]  /*efb0*/  IMAD.MOV.U32 R0, RZ, RZ, R14 ;  /* 0x000000ffff007224 */ /* 0x000fe200078e000e */
[----:B------:R-:W-:Y:S06]  /*efc0*/  BRA `(.L_x_9587) ;  /* 0xffffffc000d87947 */ /* 0x000fec000383ffff */
.L_x_9501:
[----:B0-----:R0:W2:Y:S02]  /*efd0*/  SYNCS.PHASECHK.TRANS64.TRYWAIT P0, [R22+URZ+0x22820], R3 ;  /* 0x02282003160075a7 */ /* 0x0010a4000800017f */
[----:B--2---:R-:W-:Y:S05]  /*efe0*/  @!P0 NANOSLEEP.SYNCS 0x989680 ;  /* 0x009896800000895d */ /* 0x004fea0003900000 */
[----:B------:R-:W2:Y:S02]  /*eff0*/  @!P0 SYNCS.PHASECHK.TRANS64 P0, [R22+URZ+0x22820], R3 ;  /* 0x02282003160085a7 */ /* 0x000ea4000800007f */
[----:B--2---:R-:W-:Y:S05]  /*f000*/  @!P0 BRA `(.L_x_9501) ;  /* 0xfffffffc00f08947 */ /* 0x004fea000383ffff */
[----:B------:R-:W-:Y:S05]  /*f010*/  BRA `(.L_x_9588) ;  /* 0xffffffc400347947 */ /* 0x000fea000383ffff */
.L_x_9504:
[----:B--2---:R2:W3:Y:S02]  /*f020*/  SYNCS.PHASECHK.TRANS64.TRYWAIT P0, [R33+URZ+0x22860], R0 ;  /* 0x02286000210075a7 */ /* 0x0044e4000800017f */
[----:B---3--:R-:W-:Y:S05]  /*f030*/  @!P0 NANOSLEEP.SYNCS 0x989680 ;  /* 0x009896800000895d */ /* 0x008fea0003900000 */
[----:B------:R-:W3:Y:S02]  /*f040*/  @!P0 SYNCS.PHASECHK.TRANS64 P0, [R33+URZ+0x22860], R0 ;  /* 0x02286000210085a7 */ /* 0x000ee4000800007f */
[----:B---3--:R-:W-:Y:S05]  /*f050*/  @!P0 BRA `(.L_x_9504) ;  /* 0xfffffffc00f08947 */ /* 0x008fea000383ffff */
[----:B------:R-:W-:Y:S05]  /*f060*/  BRA `(.L_x_9589) ;  /* 0xffffffc400447947 */ /* 0x000fea000383ffff */
.L_x_9505:
        /* <DEDUP_REMOVED lines=8> */
.L_x_9591:
[----:B------:R-:W-:Y:S05]  /*f0f0*/  BSYNC B0 ;  /* 0x0000000000007941 */ /* 0x000fea0003800000 */
.L_x_9590:
[----:B------:R-:W0:Y:S01]  /*f100*/  S2R R7, SR_TID.X ;  /* 0x0000000000077919 */ /* 0x000e220000002100 */
[----:B------:R-:W-:Y:S01]  /*f110*/  IMAD.MOV.U32 R13, RZ, RZ, R5 ;  /* 0x000000ffff0d7224 */ /* 0x000fe200078e0005 */
[C---:B------:R-:W-:Y:S01]  /*f120*/  LOP3.LUT P2, RZ, R25.reuse, 0x2, RZ, 0xc0, !PT ;  /* 0x0000000219ff7812 */ /* 0x040fe2000784c0ff */
[----:B------:R-:W-:Y:S01]  /*f130*/  IMAD.MOV.U32 R12, RZ, RZ, RZ ;  /* 0x000000ffff0c7224 */ /* 0x000fe200078e00ff */
[----:B------:R-:W-:Y:S01]  /*f140*/  LOP3.LUT P1, RZ, R25, 0x4, RZ, 0xc0, !PT ;  /* 0x0000000419ff7812 */ /* 0x000fe2000782c0ff */
[----:B------:R-:W-:Y:S02]  /*f150*/  IMAD.MOV.U32 R11, RZ, RZ, 0x181f ;  /* 0x0000181fff0b7424 */ /* 0x000fe400078e00ff */
[----:B------:R-:W-:Y:S01]  /*f160*/  IMAD.MOV.U32 R15, RZ, RZ, -0x1 ;  /* 0xffffffffff0f7424 */ /* 0x000fe200078e00ff */
[----:B------:R-:W-:Y:S01]  /*f170*/  ISETP.LT.OR P4, PT, R32, 0x1, !P1 ;  /* 0x000000012000780c */ /* 0x000fe20004f81670 */
[----:B------:R-:W-:Y:S02]  /*f180*/  IMAD.MOV.U32 R3, RZ, RZ, R14 ;  /* 0x000000ffff037224 */ /* 0x000fe400078e000e */
[----:B------:R-:W-:-:S10]  /*f190*/  IMAD R4, R4, 0x2, R22 ;  /* 0x0000000204047824 */ /* 0x000fd400078e0216 */
[----:B0-----:R-:W-:Y:S05]  /*f1a0*/  WARPSYNC.COLLECTIVE R15, `(.L_x_9592) ;  /* 0x000000000f087348 */ /* 0x001fea0003c00000 */
[----:B------:R1:W2:Y:S02]  /*f1b0*/  SHFL.IDX P6, R14, R13, R12, R11 ;  /* 0x0000000c0d0e7389 */ /* 0x0002a400000c000b */
[----:B012---:R-:W-:Y:S01]  /*f1c0*/  ENDCOLLECTIVE ;  /* 0x000000000000791b */ /* 0x007fe20003800000 */
.L_x_9592:
[----:B------:R-:W-:Y:S02]  /*f1d0*/  IMAD.MOV.U32 R13, RZ, RZ, R6 ;  /* 0x000000ffff0d7224 */ /* 0x000fe400078e0006 */
[----:B------:R-:W-:Y:S02]  /*f1e0*/  IMAD.MOV.U32 R12, RZ, RZ, 0x1 ;  /* 0x00000001ff0c7424 */ /* 0x000fe400078e00ff */
[----:B------:R-:W-:Y:S01]  /*f1f0*/  IMAD.SHL.U32 R0, R7, 0x8, RZ ;  /* 0x0000000807007824 */ /* 0x000fe200078e00ff */
[----:B------:R-:W-:-:S04]  /*f200*/  LOP3.LUT R7, R25, 0x1, RZ, 0xc0, !PT ;  /* 0x0000000119077812 */ /* 0x000fc800078ec0ff */
[----:B------:R-:W-:Y:S02]  /*f210*/  LOP3.LUT R0, R0, 0x38, RZ, 0xc0, !PT ;  /* 0x0000003800007812 */ /* 0x000fe400078ec0ff */
[----:B------:R-:W-:-:S03]  /*f220*/  ISETP.NE.U32.AND P3, PT, R7, 0x1, PT ;  /* 0x000000010700780c */ /* 0x000fc60003f65070 */
[----:B------:R-:W-:-:S05]  /*f230*/  IMAD.SHL.U32 R0, R0, 0x2, RZ ;  /* 0x0000000200007824 */ /* 0x000fca00078e00ff */
[----:B------:R-:W-:-:S13]  /*f240*/  IADD3 R2, P0, R14, R0, RZ ;  /* 0x000000000e027210 */ /* 0x000fda0007f1e0ff */
[----:B------:R-:W-:Y:S05]  /*f250*/  WARPSYNC.COLLECTIVE R15, `(.L_x_9593) ;  /* 0x000000000f087348 */ /* 0x000fea0003c00000 */
[----:B------:R0:W1:Y:S02]  /*f260*/  SHFL.IDX P6, R14, R13, R12, R11 ;  /* 0x0000000c0d0e7389 */ /* 0x00006400000c000b */
[----:B01----:R-:W-:Y:S01]  /*f270*/  ENDCOLLECTIVE ;  /* 0x000000000000791b */ /* 0x003fe20003800000 */
.L_x_9593:
[----:B------:R-:W-:Y:S01]  /*f280*/  IMAD.X R3, RZ, RZ, R3, P0 ;  /* 0x000000ffff037224 */ /* 0x000fe200000e0603 */
[----:B------:R-:W-:Y:S02]  /*f290*/  ISETP.LT.OR P0, PT, R32, 0x1, P3 ;  /* 0x000000012000780c */ /* 0x000fe40001f01670 */
[----:B------:R-:W-:-:S11]  /*f2a0*/  MOV R13, R5 ;  /* 0x00000005000d7202 */ /* 0x000fd60000000f00 */
[----:B------:R-:W-:Y:S01]  /*f2b0*/  @!PT LDS RZ, [RZ] ;  /* 0x00000000fffff984 */ /* 0x000fe20000000800 */
[----:B------:R-:W-:Y:S01]  /*f2c0*/  @!PT LDS RZ, [RZ] ;  /* 0x00000000fffff984 */ /* 0x000fe20000000800 */
[----:B------:R-:W-:Y:S01]  /*f2d0*/  @!PT LDS RZ, [RZ] ;  /* 0x00000000fffff984 */ /* 0x000fe20000000800 */
[----:B------:R-:W-:Y:S01]  /*f2e0*/  LDGSTS.E.BYPASS.LTC128B.128 [R4+0x400], desc[UR50][R2.64], !P0 ;  /* 0x0040000002047fae */ /* 0x000fe2000c101d72 */
[----:B------:R-:W-:-:S13]  /*f2f0*/  ISETP.LT.OR P0, PT, R32, 0x1, !P2 ;  /* 0x000000012000780c */ /* 0x000fda0005701670 */
[----:B------:R-:W-:Y:S01]  /*f300*/  LDGSTS.E.BYPASS.LTC128B.128 [R4+0x3400], desc[UR50][R2.64+0x80], !P0 ;  /* 0x0340008002047fae */ /* 0x000fe2000c101d72 */
[----:B------:R-:W-:-:S03]  /*f310*/  LOP3.LUT P0, RZ, R25, 0x8, RZ, 0xc0, !PT ;  /* 0x0000000819ff7812 */ /* 0x000fc6000780c0ff */
[----:B------:R-:W-:Y:S01]  /*f320*/  LDGSTS.E.BYPASS.LTC128B.128 [R4+0x6400], desc[UR50][R2.64+0x100], !P4 ;  /* 0x0640010002047fae */ /* 0x000fe2000e101d72 */
[----:B------:R-:W-:-:S13]  /*f330*/  ISETP.LT.OR P4, PT, R32, 0x1, !P0 ;  /* 0x000000012000780c */ /* 0x000fda0004781670 */
[----:B------:R0:W-:Y:S02]  /*f340*/  LDGSTS.E.BYPASS.LTC128B.128 [R4+0x9400], desc[UR50][R2.64+0x180], !P4 ;  /* 0x0940018002047fae */ /* 0x0001e4000e101d72 */
[----:B0-----:R-:W-:-:S07]  /*f350*/  IMAD.MOV.U32 R3, RZ, RZ, R14 ;  /* 0x000000ffff037224 */ /* 0x001fce00078e000e */
[----:B------:R-:W-:Y:S05]  /*f360*/  WARPSYNC.COLLECTIVE R15, `(.L_x_9594) ;  /* 0x000000000f087348 */ /* 0x000fea0003c00000 */
[----:B------:R0:W1:Y:S02]  /*f370*/  SHFL.IDX P6, R14, R13, R12, R11 ;  /* 0x0000000c0d0e7389 */ /* 0x00006400000c000b */
[----:B01----:R-:W-:Y:S01]  /*f380*/  ENDCOLLECTIVE ;  /* 0x000000000000791b */ /* 0x003fe20003800000 */
.L_x_9594:
[----:B------:R-:W-:Y:S02]  /*f390*/  IMAD.MOV.U32 R13, RZ, RZ, R6 ;  /* 0x000000ffff0d7224 */ /* 0x000fe400078e0006 */
[----:B------:R-:W-:Y:S01]  /*f3a0*/  IMAD.MOV.U32 R12, RZ, RZ, 0x2 ;  /* 0x00000002ff0c7424 */ /* 0x000fe200078e00ff */
[----:B------:R-:W-:-:S13]  /*f3b0*/  IADD3 R2, P4, R14, R0, RZ ;  /* 0x000000000e027210 */ /* 0x000fda0007f9e0ff */
[----:B------:R-:W-:Y:S05]  /*f3c0*/  WARPSYNC.COLLECTIVE R15, `(.L_x_9595) ;  /* 0x000000000f087348 */ /* 0x000fea0003c00000 */
[----:B------:R0:W1:Y:S02]  /*f3d0*/  SHFL.IDX P6, R14, R13, R12, R11 ;  /* 0x0000000c0d0e7389 */ /* 0x00006400000c000b */
[----:B01----:R-:W-:Y:S01]  /*f3e0*/  ENDCOLLECTIVE ;  /* 0x000000000000791b */ /* 0x003fe20003800000 */
.L_x_9595:
[----:B------:R-:W-:Y:S01]  /*f3f0*/  IMAD.X R3, RZ, RZ, R3, P4 ;  /* 0x000000ffff037224 */ /* 0x000fe200020e0603 */
[----:B------:R-:W-:Y:S01]  /*f400*/  ISETP.LT.OR P4, PT, R32, 0x11, P3 ;  /* 0x000000112000780c */ /* 0x000fe20001f81670 */
[----:B------:R-:W-:-:S12]  /*f410*/  IMAD.MOV.U32 R13, RZ, RZ, R5 ;  /* 0x000000ffff0d7224 */ /* 0x000fd800078e0005 */
[----:B------:R-:W-:Y:S01]  /*f420*/  @!PT LDS RZ, [RZ] ;  /* 0x00000000fffff984 */ /* 0x000fe20000000800 */
[----:B------:R-:W-:Y:S01]  /*f430*/  @!PT LDS RZ, [RZ] ;  /* 0x00000000fffff984 */ /* 0x000fe20000000800 */
[----:B------:R-:W-:Y:S01]  /*f440*/  @!PT LDS RZ, [RZ] ;  /* 0x00000000fffff984 */ /* 0x000fe20000000800 */
[----:B------:R-:W-:Y:S01]  /*f450*/  LDGSTS.E.BYPASS.LTC128B.128 [R4+0xc00], desc[UR50][R2.64], !P4 ;  /* 0x00c0000002047fae */ /* 0x000fe2000e101d72 */
[----:B------:R-:W-:-:S13]  /*f460*/  ISETP.LT.OR P4, PT, R32, 0x11, !P2 ;  /* 0x000000112000780c */ /* 0x000fda0005781670 */
[----:B------:R-:W-:Y:S01]  /*f470*/  LDGSTS.E.BYPASS.LTC128B.128 [R4+0x3c00], desc[UR50][R2.64+0x80], !P4 ;  /* 0x03c0008002047fae */ /* 0x000fe2000e101d72 */
[----:B------:R-:W-:-:S13]  /*f480*/  ISETP.LT.OR P4, PT, R32, 0x11, !P1 ;  /* 0x000000112000780c */ /* 0x000fda0004f81670 */
[----:B------:R-:W-:Y:S01]  /*f490*/  LDGSTS.E.BYPASS.LTC128B.128 [R4+0x6c00], desc[UR50][R2.64+0x100], !P4 ;  /* 0x06c0010002047fae */ /* 0x000fe2000e101d72 */
[----:B------:R-:W-:-:S13]  /*f4a0*/  ISETP.LT.OR P4, PT, R32, 0x11, !P0 ;  /* 0x000000112000780c */ /* 0x000fda0004781670 */
[----:B------:R0:W-:Y:S02]  /*f4b0*/  LDGSTS.E.BYPASS.LTC128B.128 [R4+0x9c00], desc[UR50][R2.64+0x180], !P4 ;  /* 0x09c0018002047fae */ /* 0x0001e4000e101d72 */
[----:B0-----:R-:W-:-:S07]  /*f4c0*/  IMAD.MOV.U32 R3, RZ, RZ, R14 ;  /* 0x000000ffff037224 */ /* 0x001fce00078e000e */
[----:B------:R-:W-:Y:S05]  /*f4d0*/  WARPSYNC.COLLECTIVE R15, `(.L_x_9596) ;  /* 0x000000000f087348 */ /* 0x000fea0003c00000 */
[----:B------:R0:W1:Y:S02]  /*f4e0*/  SHFL.IDX P6, R14, R13, R12, R11 ;  /* 0x0000000c0d0e7389 */ /* 0x00006400000c000b */
[----:B01----:R-:W-:Y:S01]  /*f4f0*/  ENDCOLLECTIVE ;  /* 0x000000000000791b */ /* 0x003fe20003800000 */
.L_x_9596:
[----:B------:R-:W-:Y:S02]  /*f500*/  IMAD.MOV.U32 R13, RZ, RZ, R6 ;  /* 0x000000ffff0d7224 */ /* 0x000fe400078e0006 */
[----:B------:R-:W-:Y:S01]  /*f510*/  IMAD.MOV.U32 R12, RZ, RZ, 0x3 ;  /* 0x00000003ff0c7424 */ /* 0x000fe200078e00ff */
[----:B------:R-:W-:-:S13]  /*f520*/  IADD3 R2, P4, R14, R0, RZ ;  /* 0x000000000e027210 */ /* 0x000fda0007f9e0ff */
[----:B------:R-:W-:Y:S05]  /*f530*/  WARPSYNC.COLLECTIVE R15, `(.L_x_9597) ;  /* 0x000000000f087348 */ /* 0x000fea0003c00000 */
[----:B------:R0:W1:Y:S02]  /*f540*/  SHFL.IDX P6, R14, R13, R12, R11 ;  /* 0x0000000c0d0e7389 */ /* 0x00006400000c000b */
[----:B01----:R-:W-:Y:S01]  /*f550*/  ENDCOLLECTIVE ;  /* 0x000000000000791b */ /* 0x003fe20003800000 */
.L_x_9597:
        /* <DEDUP_REMOVED lines=17> */
.L_x_9598:
[----:B------:R-:W-:Y:S02]  /*f670*/  IMAD.MOV.U32 R13, RZ, RZ, R6 ;  /* 0x000000ffff0d7224 */ /* 0x000fe400078e0006 */
[----:B------:R-:W-:Y:S01]  /*f680*/  IMAD.MOV.U32 R12, RZ, RZ, 0x4 ;  /* 0x00000004ff0c7424 */ /* 0x000fe200078e00ff */
[----:B------:R-:W-:-:S13]  /*f690*/  IADD3 R2, P4, R14, R0, RZ ;  /* 0x000000000e027210 */ /* 0x000fda0007f9e0ff */
[----:B------:R-:W-:Y:S05]  /*f6a0*/  WARPSYNC.COLLECTIVE R15, `(.L_x_9599) ;  /* 0x000000000f087348 */ /* 0x000fea0003c00000 */
[----:B------:R0:W1:Y:S02]  /*f6b0*/  SHFL.IDX P6, R14, R13, R12, R11 ;  /* 0x0000000c0d0e7389 */ /* 0x00006400000c000b */
[----:B01----:R-:W-:Y:S01]  /*f6c0*/  ENDCOLLECTIVE ;  /* 0x000000000000791b */ /* 0x003fe20003800000 */
.L_x_9599:
        /* <DEDUP_REMOVED lines=17> */
.L_x_9600:
[----:B------:R-:W-:Y:S02]  /*f7e0*/  IMAD.MOV.U32 R13, RZ, RZ, R6 ;  /* 0x000000ffff0d7224 */ /* 0x000fe400078e0006 */
[----:B------:R-:W-:Y:S01]  /*f7f0*/  IMAD.MOV.U32 R12, RZ, RZ, 0x5 ;  /* 0x00000005ff0c7424 */ /* 0x000fe200078e00ff */
[----:B------:R-:W-:-:S13]  /*f800*/  IADD3 R2, P4, R14, R0, RZ ;  /* 0x000000000e027210 */ /* 0x000fda0007f9e0ff */
[----:B------:R-:W-:Y:S05]  /*f810*/  WARPSYNC.COLLECTIVE R15, `(.L_x_9601) ;  /* 0x000000000f087348 */ /* 0x000fea0003c00000 */
[----:B------:R0:W1:Y:S02]  /*f820*/  SHFL.IDX P6, R14, R13, R12, R11 ;  /* 0x0000000c0d0e7389 */ /* 0x00006400000c000b */
[----:B01----:R-:W-:Y:S01]  /*f830*/  ENDCOLLECTIVE ;  /* 0x000000000000791b */ /* 0x003fe20003800000 */
.L_x_9601:
[----:B------:R-:W-:Y:S01]  /*f840*/  IMAD.X R3, RZ, RZ, R3, P4 ;  /* 0x000000ffff037224 */ /* 0x000fe200020e0603 */
[----:B------:R-:W-:Y:S01]  /*f850*/  ISETP.LT.OR P4, PT, R32, 0x41, P3 ;  /* 0x000000412000780c */ /* 0x000fe20001f81670 */
        /* <DEDUP_REMOVED lines=10> */
.L_x_9602:
        /* <DEDUP_REMOVED lines=8> */
[----:B------:R-:W-:Y:S05]  /*f980*/  BRA `(.L_x_9603) ;  /* 0xffffffc0007c7947 */ /* 0x000fea000383ffff */
.L_x_9512:
[----:B0-----:R0:W2:Y:S02]  /*f990*/  SYNCS.PHASECHK.TRANS64.TRYWAIT P0, [R10+URZ+0x22840], R20 ;  /* 0x022840140a0075a7 */ /* 0x0010a4000800017f */
[----:B--2---:R-:W-:Y:S05]  /*f9a0*/  @!P0 NANOSLEEP.SYNCS 0x989680 ;  /* 0x009896800000895d */ /* 0x004fea0003900000 */
[----:B------:R-:W2:Y:S02]  /*f9b0*/  @!P0 SYNCS.PHASECHK.TRANS64 P0, [R10+URZ+0x22840], R20 ;  /* 0x022840140a0085a7 */ /* 0x000ea4000800007f */
[----:B--2---:R-:W-:Y:S05]  /*f9c0*/  @!P0 BRA `(.L_x_9512) ;  /* 0xfffffffc00f08947 */ /* 0x004fea000383ffff */
[----:B------:R-:W-:Y:S05]  /*f9d0*/  BRA `(.L_x_9604) ;  /* 0xffffffc400ac7947 */ /* 0x000fea000383ffff */
.L_x_9513:
        /* <DEDUP_REMOVED lines=8> */
.L_x_9606:
[----:B------:R-:W-:Y:S05]  /*fa60*/  BSYNC B1 ;  /* 0x0000000000017941 */ /* 0x000fea0003800000 */
.L_x_9605:
        /* <DEDUP_REMOVED lines=9> */
.L_x_9607:
[----:B------:R-:W-:Y:S01]  /*fb00*/  MOV R13, R8 ;  /* 0x00000008000d7202 */ /* 0x000fe20000000f00 */
[----:B------:R-:W-:Y:S02]  /*fb10*/  IMAD.MOV.U32 R12, RZ, RZ, 0x1 ;  /* 0x00000001ff0c7424 */ /* 0x000fe400078e00ff */
[----:B------:R-:W-:-:S07]  /*fb20*/  IMAD.MOV.U32 R2, RZ, RZ, R14 ;  /* 0x000000ffff027224 */ /* 0x000fce00078e000e */
[----:B------:R-:W-:Y:S05]  /*fb30*/  WARPSYNC.COLLECTIVE R15, `(.L_x_9608) ;  /* 0x000000000f087348 */ /* 0x000fea0003c00000 */
[----:B------:R0:W1:Y:S02]  /*fb40*/  SHFL.IDX P6, R14, R13, R12, R11 ;  /* 0x0000000c0d0e7389 */ /* 0x00006400000c000b */
[----:B01----:R-:W-:Y:S01]  /*fb50*/  ENDCOLLECTIVE ;  /* 0x000000000000791b */ /* 0x003fe20003800000 */
.L_x_9608:
        /* <DEDUP_REMOVED lines=11> */
.L_x_9609:
[----:B------:R-:W-:Y:S02]  /*fc10*/  IMAD.MOV.U32 R13, RZ, RZ, R8 ;  /* 0x000000ffff0d7224 */ /* 0x000fe400078e0008 */
[----:B------:R-:W-:Y:S02]  /*fc20*/  IMAD.MOV.U32 R12, RZ, RZ, 0x2 ;  /* 0x00000002ff0c7424 */ /* 0x000fe400078e00ff */
[----:B------:R-:W-:-:S07]  /*fc30*/  IMAD.MOV.U32 R2, RZ, RZ, R14 ;  /* 0x000000ffff027224 */ /* 0x000fce00078e000e */
[----:B------:R-:W-:Y:S05]  /*fc40*/  WARPSYNC.COLLECTIVE R15, `(.L_x_9610) ;  /* 0x000000000f087348 */ /* 0x000fea0003c00000 */
[----:B------:R0:W1:Y:S02]  /*fc50*/  SHFL.IDX P6, R14, R13, R12, R11 ;  /* 0x0000000c0d0e7389 */ /* 0x00006400000c000b */
[----:B01----:R-:W-:Y:S01]  /*fc60*/  ENDCOLLECTIVE ;  /* 0x000000000000791b */ /* 0x003fe20003800000 */
.L_x_9610:
        /* <DEDUP_REMOVED lines=11> */
.L_x_9611:
[----:B------:R-:W-:Y:S02]  /*fd20*/  IMAD.MOV.U32 R13, RZ, RZ, R8 ;  /* 0x000000ffff0d7224 */ /* 0x000fe400078e0008 */
[----:B------:R-:W-:Y:S02]  /*fd30*/  IMAD.MOV.U32 R12, RZ, RZ, 0x3 ;  /* 0x00000003ff0c7424 */ /* 0x000fe400078e00ff */
[----:B------:R-:W-:-:S07]  /*fd40*/  IMAD.MOV.U32 R2, RZ, RZ, R14 ;  /* 0x000000ffff027224 */ /* 0x000fce00078e000e */
[----:B------:R-:W-:Y:S05]  /*fd50*/  WARPSYNC.COLLECTIVE R15, `(.L_x_9612) ;  /* 0x000000000f087348 */ /* 0x000fea0003c00000 */
[----:B------:R0:W1:Y:S02]  /*fd60*/  SHFL.IDX P6, R14, R13, R12, R11 ;  /* 0x0000000c0d0e7389 */ /* 0x00006400000c000b */
[----:B01----:R-:W-:Y:S01]  /*fd70*/  ENDCOLLECTIVE ;  /* 0x000000000000791b */ /* 0x003fe20003800000 */
.L_x_9612:
        /* <DEDUP_REMOVED lines=11> */
.L_x_9613:
[----:B------:R-:W-:Y:S02]  /*fe30*/  IMAD.MOV.U32 R13, RZ, RZ, R8 ;  /* 0x000000ffff0d7224 */ /* 0x000fe400078e0008 */
[----:B------:R-:W-:Y:S02]  /*fe40*/  IMAD.MOV.U32 R12, RZ, RZ, 0x4 ;  /* 0x00000004ff0c7424 */ /* 0x000fe400078e00ff */
[----:B------:R-:W-:-:S07]  /*fe50*/  IMAD.MOV.U32 R2, RZ, RZ, R14 ;  /* 0x000000ffff027224 */ /* 0x000fce00078e000e */
[----:B------:R-:W-:Y:S05]  /*fe60*/  WARPSYNC.COLLECTIVE R15, `(.L_x_9614) ;  /* 0x000000000f087348 */ /* 0x000fea0003c00000 */
[----:B------:R0:W1:Y:S02]  /*fe70*/  SHFL.IDX P6, R14, R13, R12, R11 ;  /* 0x0000000c0d0e7389 */ /* 0x00006400000c000b */
[----:B01----:R-:W-:Y:S01]  /*fe80*/  ENDCOLLECTIVE ;  /* 0x000000000000791b */ /* 0x003fe20003800000 */
.L_x_9614:
        /* <DEDUP_REMOVED lines=11> */
.L_x_9615:
[----:B------:R-:W-:Y:S02]  /*ff40*/  IMAD.MOV.U32 R13, RZ, RZ, R8 ;  /* 0x000000ffff0d7224 */ /* 0x000fe400078e0008 */
[----:B------:R-:W-:Y:S02]  /*ff50*/  IMAD.MOV.U32 R12, RZ, RZ, 0x5 ;  /* 0x00000005ff0c7424 */ /* 0x000fe400078e00ff */
[----:B------:R-:W-:-:S07]  /*ff60*/  IMAD.MOV.U32 R2, RZ, RZ, R14 ;  /* 0x000000ffff027224 */ /* 0x000fce00078e000e */
[----:B------:R-:W-:Y:S05]  /*ff70*/  WARPSYNC.COLLECTIVE R15, `(.L_x_9616) ;  /* 0x000000000f087348 */ /* 0x000fea0003c00000 */
[----:B------:R0:W1:Y:S02]  /*ff80*/  SHFL.IDX P6, R14, R13, R12, R11 ;  /* 0x0000000c0d0e7389 */ /* 0x00006400000c000b */
[----:B01----:R-:W-:Y:S01]  /*ff90*/  ENDCOLLECTIVE ;  /* 0x000000000000791b */ /* 0x003fe20003800000 */
.L_x_9616:
        /* <DEDUP_REMOVED lines=11> */
.L_x_9617:
[----:B------:R-:W-:Y:S05]  /*10050*/  BRA `(.L_x_9618) ;  /* 0xffffffc000dc7947 */ /* 0x000fea000383ffff */
.L_x_9518:
[----:B---3--:R3:W4:Y:S02]  /*10060*/  SYNCS.PHASECHK.TRANS64.TRYWAIT P0, [R10+URZ+0x22860], R20 ;  /* 0x022860140a0075a7 */ /* 0x008724000800017f */
[----:B----4-:R-:W-:Y:S05]  /*10070*/  @!P0 NANOSLEEP.SYNCS 0x989680 ;  /* 0x009896800000895d */ /* 0x010fea0003900000 */
[----:B------:R-:W4:Y:S02]  /*10080*/  @!P0 SYNCS.PHASECHK.TRANS64 P0, [R10+URZ+0x22860], R20 ;  /* 0x022860140a0085a7 */ /* 0x000f24000800007f */
[----:B----4-:R-:W-:Y:S05]  /*10090*/  @!P0 BRA `(.L_x_9518) ;  /* 0xfffffffc00f08947 */ /* 0x010fea000383ffff */
[----:B------:R-:W-:Y:S05]  /*100a0*/  BRA `(.L_x_9619) ;  /* 0xffffffc4002c7947 */ /* 0x000fea000383ffff */
.L_x_9519:
        /* <DEDUP_REMOVED lines=8> */
.L_x_9621:
[----:B------:R-:W-:Y:S05]  /*10130*/  BSYNC B1 ;  /* 0x0000000000017941 */ /* 0x000fea0003800000 */
.L_x_9620:
        /* <DEDUP_REMOVED lines=9> */
.L_x_9622:
[----:B------:R-:W-:Y:S02]  /*101d0*/  IMAD.MOV.U32 R13, RZ, RZ, R25 ;  /* 0x000000ffff0d7224 */ /* 0x000fe400078e0019 */
[----:B------:R-:W-:Y:S01]  /*101e0*/  IMAD.MOV.U32 R12, RZ, RZ, 0x1 ;  /* 0x00000001ff0c7424 */ /* 0x000fe200078e00ff */
[----:B------:R-:W-:-:S13]  /*101f0*/  IADD3 R2, P0, R14, R0, RZ ;  /* 0x000000000e027210 */ /* 0x000fda0007f1e0ff */
[----:B------:R-:W-:Y:S05]  /*10200*/  WARPSYNC.COLLECTIVE R15, `(.L_x_9623) ;  /* 0x000000000f087348 */ /* 0x000fea0003c00000 */
[----:B------:R0:W1:Y:S02]  /*10210*/  SHFL.IDX P6, R14, R13, R12, R11 ;  /* 0x0000000c0d0e7389 */ /* 0x00006400000c000b */
[----:B01----:R-:W-:Y:S01]  /*10220*/  ENDCOLLECTIVE ;  /* 0x000000000000791b */ /* 0x003fe20003800000 */
.L_x_9623:
[----:B------:R-:W-:-:S05]  /*10230*/  IMAD.X R3, RZ, RZ, R3, P0 ;  /* 0x000000ffff037224 */ /* 0x000fca00000e0603 */
[----:B------:R-:W-:Y:S01]  /*10240*/  @!PT LDS RZ, [RZ] ;  /* 0x00000000fffff984 */ /* 0x000fe20000000800 */
[----:B------:R-:W-:Y:S01]  /*10250*/  @!PT LDS RZ, [RZ] ;  /* 0x00000000fffff984 */ /* 0x000fe20000000800 */
[----:B------:R-:W-:Y:S01]  /*10260*/  @!PT LDS RZ, [RZ] ;  /* 0x00000000fffff984 */ /* 0x000fe20000000800 */
        /* <DEDUP_REMOVED lines=9> */
.L_x_9624:
[----:B------:R-:W-:Y:S02]  /*10300*/  IMAD.MOV.U32 R13, RZ, RZ, R25 ;  /* 0x000000ffff0d7224 */ /* 0x000fe400078e0019 */
[----:B------:R-:W-:Y:S01]  /*10310*/  IMAD.MOV.U32 R12, RZ, RZ, 0x2 ;  /* 0x00000002ff0c7424 */ /* 0x000fe200078e00ff */
[----:B------:R-:W-:-:S13]  /*10320*/  IADD3 R2, P0, R14, R0, RZ ;  /* 0x000000000e027210 */ /* 0x000fda0007f1e0ff */
[----:B------:R-:W-:Y:S05]  /*10330*/  WARPSYNC.COLLECTIVE R15, `(.L_x_9625) ;  /* 0x000000000f087348 */ /* 0x000fea0003c00000 */
[----:B------:R0:W1:Y:S02]  /*10340*/  SHFL.IDX P6, R14, R13, R12, R11 ;  /* 0x0000000c0d0e7389 */ /* 0x00006400000c000b */
[----:B01----:R-:W-:Y:S01]  /*10350*/  ENDCOLLECTIVE ;  /* 0x000000000000791b */ /* 0x003fe20003800000 */
.L_x_9625:
        /* <DEDUP_REMOVED lines=13> */
.L_x_9626:
[----:B------:R-:W-:Y:S02]  /*10430*/  IMAD.MOV.U32 R13, RZ, RZ, R25 ;  /* 0x000000ffff0d7224 */ /* 0x000fe400078e0019 */
[----:B------:R-:W-:Y:S02]  /*10440*/  IMAD.MOV.U32 R12, RZ, RZ, 0x3 ;  /* 0x00000003ff0c7424 */ /* 0x000fe400078e00ff */
[----:B------:R-:W-:-:S07]  /*10450*/  IMAD.MOV.U32 R8, RZ, RZ, R14 ;  /* 0x000000ffff087224 */ /* 0x000fce00078e000e */
[----:B------:R-:W-:Y:S05]  /*10460*/  WARPSYNC.COLLECTIVE R15, `(.L_x_9627) ;  /* 0x000000000f087348 */ /* 0x000fea0003c00000 */
[----:B------:R0:W1:Y:S02]  /*10470*/  SHFL.IDX P6, R14, R13, R12, R11 ;  /* 0x0000000c0d0e7389 */ /* 0x00006400000c000b */
[----:B01----:R-:W-:Y:S01]  /*10480*/  ENDCOLLECTIVE ;  /* 0x000000000000791b */ /* 0x003fe20003800000 */
.L_x_9627:
        /* <DEDUP_REMOVED lines=14> */
.L_x_9628:
[----:B------:R-:W-:Y:S02]  /*10570*/  IMAD.MOV.U32 R13, RZ, RZ, R25 ;  /* 0x000000ffff0d7224 */ /* 0x000fe400078e0019 */
[----:B------:R-:W-:Y:S01]  /*10580*/  IMAD.MOV.U32 R12, RZ, RZ, 0x4 ;  /* 0x00000004ff0c7424 */ /* 0x000fe200078e00ff */
[----:B------:R-:W-:-:S13]  /*10590*/  IADD3 R2, P0, R14, R0, RZ ;  /* 0x000000000e027210 */ /* 0x000fda0007f1e0ff */
[----:B------:R-:W-:Y:S05]  /*105a0*/  WARPSYNC.COLLECTIVE R15, `(.L_x_9629) ;  /* 0x000000000f087348 */ /* 0x000fea0003c00000 */
[----:B------:R0:W1:Y:S02]  /*105b0*/  SHFL.IDX P6, R14, R13, R12, R11 ;  /* 0x0000000c0d0e7389 */ /* 0x00006400000c000b */
[----:B01----:R-:W-:Y:S01]  /*105c0*/  ENDCOLLECTIVE ;  /* 0x000000000000791b */ /* 0x003fe20003800000 */
.L_x_9629:
        /* <DEDUP_REMOVED lines=13> */
.L_x_9630:
[----:B------:R-:W-:Y:S02]  /*106a0*/  IMAD.MOV.U32 R13, RZ, RZ, R25 ;  /* 0x000000ffff0d7224 */ /* 0x000fe400078e0019 */
[----:B------:R-:W-:Y:S01]  /*106b0*/  IMAD.MOV.U32 R12, RZ, RZ, 0x5 ;  /* 0x00000005ff0c7424 */ /* 0x000fe200078e00ff */
[----:B------:R-:W-:-:S13]  /*106c0*/  IADD3 R2, P0, R14, R0, RZ ;  /* 0x000000000e027210 */ /* 0x000fda0007f1e0ff */
[----:B------:R-:W-:Y:S05]  /*106d0*/  WARPSYNC.COLLECTIVE R15, `(.L_x_9631) ;  /* 0x000000000f087348 */ /* 0x000fea0003c00000 */
[----:B------:R0:W1:Y:S02]  /*106e0*/  SHFL.IDX P6, R14, R13, R12, R11 ;  /* 0x0000000c0d0e7389 */ /* 0x00006400000c000b */
[----:B01----:R-:W-:Y:S01]  /*106f0*/  ENDCOLLECTIVE ;  /* 0x000000000000791b */ /* 0x003fe20003800000 */
.L_x_9631:
        /* <DEDUP_REMOVED lines=13> */
.L_x_9632:
[----:B------:R-:W-:Y:S05]  /*107d0*/  BRA `(.L_x_9633) ;  /* 0xffffffc000747947 */ /* 0x000fea000383ffff */
.L_x_9527:
[----:B------:R-:W-:Y:S01]  /*107e0*/  BSSY B0, `(.L_x_9634) ;  /* 0x0000008000007945 */ /* 0x000fe20003800000 */
[----:B------:R-:W-:Y:S01]  /*107f0*/  IMAD.MOV.U32 R13, RZ, RZ, R16 ;  /* 0x000000ffff0d7224 */ /* 0x000fe200078e0010 */
[----:B------:R-:W-:Y:S01]  /*10800*/  MOV R11, 0x1f ;  /* 0x0000001f000b7802 */ /* 0x000fe20000000f00 */
[----:B------:R-:W-:Y:S02]  /*10810*/  IMAD.MOV.U32 R12, RZ, RZ, RZ ;  /* 0x000000ffff0c7224 */ /* 0x000fe400078e00ff */
[----:B------:R-:W-:-:S07]  /*10820*/  IMAD.MOV.U32 R15, RZ, RZ, -0x1 ;  /* 0xffffffffff0f7424 */ /* 0x000fce00078e00ff */
[----:B012---:R-:W-:Y:S05]  /*10830*/  WARPSYNC.COLLECTIVE R15, `(.L_x_9635) ;  /* 0x000000000f087348 */ /* 0x007fea0003c00000 */
[----:B------:R3:W4:Y:S02]  /*10840*/  SHFL.IDX P6, R14, R13, R12, R11 ;  /* 0x0000000c0d0e7389 */ /* 0x00072400000c000b */
[----:B01234-:R-:W-:Y:S01]  /*10850*/  ENDCOLLECTIVE ;  /* 0x000000000000791b */ /* 0x01ffe20003800000 */
.L_x_9635:
[----:B------:R-:W-:Y:S05]  /*10860*/  BSYNC B0 ;  /* 0x0000000000007941 */ /* 0x000fea0003800000 */
.L_x_9634:
        /* <DEDUP_REMOVED lines=9> */
.L_x_9636:
        /* <DEDUP_REMOVED lines=18> */
.L_x_9637:
[----:B------:R-:W-:Y:S01]  /*10a20*/  IMAD.MOV.U32 R12, RZ, RZ, 0x2 ;  /* 0x00000002ff0c7424 */ /* 0x000fe200078e00ff */
[----:B------:R-:W-:-:S05]  /*10a30*/  SEL R7, R14, RZ, P1 ;  /* 0x000000ff0e077207 */ /* 0x000fca0000800000 */
[----:B------:R-:W-:-:S04]  /*10a40*/  IMAD.IADD R6, R4, 0x1, R7 ;  /* 0x0000000104067824 */ /* 0x000fc800078e0207 */
[----:B------:R-:W-:-:S07]  /*10a50*/  IMAD.MOV.U32 R13, RZ, RZ, R6 ;  /* 0x000000ffff0d7224 */ /* 0x000fce00078e0006 */
[----:B------:R-:W-:Y:S05]  /*10a60*/  WARPSYNC.COLLECTIVE R15, `(.L_x_9638) ;  /* 0x000000000f087348 */ /* 0x000fea0003c00000 */
[----:B------:R0:W1:Y:S02]  /*10a70*/  SHFL.UP P6, R14, R13, R12, R11 ;  /* 0x0400000c0d0e7389 */ /* 0x00006400000c000b */
[----:B01----:R-:W-:Y:S01]  /*10a80*/  ENDCOLLECTIVE ;  /* 0x000000000000791b */ /* 0x003fe20003800000 */
.L_x_9638:
[----:B------:R-:W-:Y:S01]  /*10a90*/  IMAD.MOV.U32 R12, RZ, RZ, 0x4 ;  /* 0x00000004ff0c7424 */ /* 0x000fe200078e00ff */
[----:B------:R-:W-:-:S05]  /*10aa0*/  SEL R7, R14, RZ, P2 ;  /* 0x000000ff0e077207 */ /* 0x000fca0001000000 */
[----:B------:R-:W-:-:S04]  /*10ab0*/  IMAD.IADD R7, R6, 0x1, R7 ;  /* 0x0000000106077824 */ /* 0x000fc800078e0207 */
[----:B------:R-:W-:-:S07]  /*10ac0*/  IMAD.MOV.U32 R13, RZ, RZ, R7 ;  /* 0x000000ffff0d7224 */ /* 0x000fce00078e0007 */
[----:B------:R-:W-:Y:S05]  /*10ad0*/  WARPSYNC.COLLECTIVE R15, `(.L_x_9639) ;  /* 0x000000000f087348 */ /* 0x000fea0003c00000 */
[----:B------:R0:W1:Y:S02]  /*10ae0*/  SHFL.UP P6, R14, R13, R12, R11 ;  /* 0x0400000c0d0e7389 */ /* 0x00006400000c000b */
[----:B01----:R-:W-:Y:S01]  /*10af0*/  ENDCOLLECTIVE ;  /* 0x000000000000791b */ /* 0x003fe20003800000 */
.L_x_9639:
[----:B------:R-:W-:Y:S01]  /*10b00*/  IMAD.MOV.U32 R12, RZ, RZ, 0x8 ;  /* 0x00000008ff0c7424 */ /* 0x000fe200078e00ff */
[----:B------:R-:W-:-:S05]  /*10b10*/  SEL R2, R14, RZ, P3 ;  /* 0x000000ff0e027207 */ /* 0x000fca0001800000 */
[----:B------:R-:W-:-:S04]  /*10b20*/  IMAD.IADD R2, R7, 0x1, R2 ;  /* 0x0000000107027824 */ /* 0x000fc800078e0202 */
[----:B------:R-:W-:-:S07]  /*10b30*/  IMAD.MOV.U32 R13, RZ, RZ, R2 ;  /* 0x000000ffff0d7224 */ /* 0x000fce00078e0002 */
[----:B------:R-:W-:Y:S05]  /*10b40*/  WARPSYNC.COLLECTIVE R15, `(.L_x_9640) ;  /* 0x000000000f087348 */ /* 0x000fea0003c00000 */
[----:B------:R0:W1:Y:S02]  /*10b50*/  SHFL.UP P6, R14, R13, R12, R11 ;  /* 0x0400000c0d0e7389 */ /* 0x00006400000c000b */
[----:B01----:R-:W-:Y:S01]  /*10b60*/  ENDCOLLECTIVE ;  /* 0x000000000000791b */ /* 0x003fe20003800000 */
.L_x_9640:
[----:B------:R-:W-:Y:S01]  /*10b70*/  IMAD.MOV.U32 R12, RZ, RZ, 0x10 ;  /* 0x00000010ff0c7424 */ /* 0x000fe200078e00ff */
[----:B------:R-:W-:-:S05]  /*10b80*/  SEL R3, R14, RZ, P4 ;  /* 0x000000ff0e037207 */ /* 0x000fca0002000000 */
[----:B------:R-:W-:-:S04]  /*10b90*/  IMAD.IADD R3, R2, 0x1, R3 ;  /* 0x0000000102037824 */ /* 0x000fc800078e0203 */
[----:B------:R-:W-:-:S07]  /*10ba0*/  IMAD.MOV.U32 R13, RZ, RZ, R3 ;  /* 0x000000ffff0d7224 */ /* 0x000fce00078e0003 */
[----:B------:R-:W-:Y:S05]  /*10bb0*/  WARPSYNC.COLLECTIVE R15, `(.L_x_9641) ;  /* 0x000000000f087348 */ /* 0x000fea0003c00000 */
[----:B------:R0:W1:Y:S02]  /*10bc0*/  SHFL.UP P6, R14, R13, R12, R11 ;  /* 0x0400000c0d0e7389 */ /* 0x00006400000c000b */
[----:B01----:R-:W-:Y:S01]  /*10bd0*/  ENDCOLLECTIVE ;  /* 0x000000000000791b */ /* 0x003fe20003800000 */
.L_x_9641:
        /* <DEDUP_REMOVED lines=8> */
.L_x_9642:
[----:B------:R-:W-:Y:S05]  /*10c60*/  BRA `(.L_x_9643) ;  /* 0xffffffc000d07947 */ /* 0x000fea000383ffff */
.L_x_9532:
[----:B------:R-:W-:Y:S01]  /*10c70*/  BSSY B0, `(.L_x_9644) ;  /* 0x0000008000007945 */ /* 0x000fe20003800000 */
[----:B-----5:R-:W-:Y:S02]  /*10c80*/  IMAD.MOV.U32 R13, RZ, RZ, R4 ;  /* 0x000000ffff0d7224 */ /* 0x020fe400078e0004 */
[----:B------:R-:W-:Y:S02]  /*10c90*/  IMAD.MOV.U32 R12, RZ, RZ, 0x1 ;  /* 0x00000001ff0c7424 */ /* 0x000fe400078e00ff */
[----:B------:R-:W-:Y:S02]  /*10ca0*/  IMAD.MOV.U32 R11, RZ, RZ, RZ ;  /* 0x000000ffff0b7224 */ /* 0x000fe400078e00ff */
[----:B------:R-:W-:-:S07]  /*10cb0*/  IMAD.MOV.U32 R15, RZ, RZ, -0x1 ;  /* 0xffffffffff0f7424 */ /* 0x000fce00078e00ff */
[----:B01234-:R-:W-:Y:S05]  /*10cc0*/  WARPSYNC.COLLECTIVE R15, `(.L_x_9645) ;  /* 0x000000000f087348 */ /* 0x01ffea0003c00000 */
[----:B------:R0:W0:Y:S02]  /*10cd0*/  SHFL.UP P6, R14, R13, R12, R11 ;  /* 0x0400000c0d0e7389 */ /* 0x00002400000c000b */
[----:B01234-:R-:W-:Y:S01]  /*10ce0*/  ENDCOLLECTIVE ;  /* 0x000000000000791b */ /* 0x01ffe20003800000 */
.L_x_9645:
[----:B------:R-:W-:Y:S05]  /*10cf0*/  BSYNC B0 ;  /* 0x0000000000007941 */ /* 0x000fea0003800000 */
.L_x_9644:
[----:B------:R-:W-:Y:S01]  /*10d00*/  SEL R13, R14, RZ, P1 ;  /* 0x000000ff0e0d7207 */ /* 0x000fe20000800000 */
[----:B------:R-:W-:Y:S02]  /*10d10*/  IMAD.MOV.U32 R12, RZ, RZ, 0x2 ;  /* 0x00000002ff0c7424 */ /* 0x000fe400078e00ff */
[----:B------:R-:W-:Y:S01]  /*10d20*/  IMAD.MOV.U32 R11, RZ, RZ, RZ ;  /* 0x000000ffff0b7224 */ /* 0x000fe200078e00ff */
[----:B------:R-:W-:Y:S01]  /*10d30*/  IADD3 R13, R4, R13, RZ ;  /* 0x0000000d040d7210 */ /* 0x000fe20007ffe0ff */
[----:B------:R-:W-:-:S07]  /*10d40*/  IMAD.MOV.U32 R15, RZ, RZ, -0x1 ;  /* 0xffffffffff0f7424 */ /* 0x000fce00078e00ff */
[----:B------:R-:W-:Y:S05]  /*10d50*/  WARPSYNC.COLLECTIVE R15, `(.L_x_9646) ;  /* 0x000000000f087348 */ /* 0x000fea0003c00000 */
[----:B------:R0:W1:Y:S02]  /*10d60*/  SHFL.UP P6, R14, R13, R12, R11 ;  /* 0x0400000c0d0e7389 */ /* 0x00006400000c000b */
[----:B01----:R-:W-:Y:S01]  /*10d70*/  ENDCOLLECTIVE ;  /* 0x000000000000791b */ /* 0x003fe20003800000 */
.L_x_9646:
[----:B------:R-:W-:Y:S01]  /*10d80*/  IMAD.MOV.U32 R12, RZ, RZ, 0x4 ;  /* 0x00000004ff0c7424 */ /* 0x000fe200078e00ff */
[----:B------:R-:W-:-:S05]  /*10d90*/  SEL R0, R14, RZ, P2 ;  /* 0x000000ff0e007207 */ /* 0x000fca0001000000 */
[----:B------:R-:W-:-:S04]  /*10da0*/  IMAD.IADD R0, R13, 0x1, R0 ;  /* 0x000000010d007824 */ /* 0x000fc800078e0200 */
[----:B------:R-:W-:-:S07]  /*10db0*/  IMAD.MOV.U32 R13, RZ, RZ, R0 ;  /* 0x000000ffff0d7224 */ /* 0x000fce00078e0000 */
[----:B------:R-:W-:Y:S05]  /*10dc0*/  WARPSYNC.COLLECTIVE R15, `(.L_x_9647) ;  /* 0x000000000f087348 */ /* 0x000fea0003c00000 */
[----:B------:R0:W1:Y:S02]  /*10dd0*/  SHFL.UP P6, R14, R13, R12, R11 ;  /* 0x0400000c0d0e7389 */ /* 0x00006400000c000b */
[----:B01----:R-:W-:Y:S01]  /*10de0*/  ENDCOLLECTIVE ;  /* 0x000000000000791b */ /* 0x003fe20003800000 */
.L_x_9647:
[----:B------:R-:W-:Y:S01]  /*10df0*/  IMAD.MOV.U32 R12, RZ, RZ, 0x8 ;  /* 0x00000008ff0c7424 */ /* 0x000fe200078e00ff */
[----:B------:R-:W-:-:S05]  /*10e00*/  SEL R3, R14, RZ, P3 ;  /* 0x000000ff0e037207 */ /* 0x000fca0001800000 */
[----:B------:R-:W-:-:S04]  /*10e10*/  IMAD.IADD R2, R0, 0x1, R3 ;  /* 0x0000000100027824 */ /* 0x000fc800078e0203 */
[----:B------:R-:W-:-:S07]  /*10e20*/  IMAD.MOV.U32 R13, RZ, RZ, R2 ;  /* 0x000000ffff0d7224 */ /* 0x000fce00078e0002 */
[----:B------:R-:W-:Y:S05]  /*10e30*/  WARPSYNC.COLLECTIVE R15, `(.L_x_9648) ;  /* 0x000000000f087348 */ /* 0x000fea0003c00000 */
[----:B------:R0:W1:Y:S02]  /*10e40*/  SHFL.UP P6, R14, R13, R12, R11 ;  /* 0x0400000c0d0e7389 */ /* 0x00006400000c000b */
[----:B01----:R-:W-:Y:S01]  /*10e50*/  ENDCOLLECTIVE ;  /* 0x000000000000791b */ /* 0x003fe20003800000 */
.L_x_9648:
[----:B------:R-:W-:Y:S01]  /*10e60*/  IMAD.MOV.U32 R12, RZ, RZ, 0x10 ;  /* 0x00000010ff0c7424 */ /* 0x000fe200078e00ff */
[----:B------:R-:W-:-:S05]  /*10e70*/  SEL R3, R14, RZ, P4 ;  /* 0x000000ff0e037207 */ /* 0x000fca0002000000 */
[----:B------:R-:W-:-:S04]  /*10e80*/  IMAD.IADD R3, R2, 0x1, R3 ;  /* 0x0000000102037824 */ /* 0x000fc800078e0203 */
[----:B------:R-:W-:-:S07]  /*10e90*/  IMAD.MOV.U32 R13, RZ, RZ, R3 ;  /* 0x000000ffff0d7224 */ /* 0x000fce00078e0003 */
[----:B------:R-:W-:Y:S05]  /*10ea0*/  WARPSYNC.COLLECTIVE R15, `(.L_x_9649) ;  /* 0x000000000f087348 */ /* 0x000fea0003c00000 */
[----:B------:R0:W1:Y:S02]  /*10eb0*/  SHFL.UP P6, R14, R13, R12, R11 ;  /* 0x0400000c0d0e7389 */ /* 0x00006400000c000b */
[----:B01----:R-:W-:Y:S01]  /*10ec0*/  ENDCOLLECTIVE ;  /* 0x000000000000791b */ /* 0x003fe20003800000 */
.L_x_9649:
        /* <DEDUP_REMOVED lines=8> */
.L_x_9650:
[----:B------:R-:W-:Y:S05]  /*10f50*/  BRA `(.L_x_9651) ;  /* 0xffffffc000b07947 */ /* 0x000fea000383ffff */
.L_x_9534:
[----:B------:R-:W-:Y:S01]  /*10f60*/  BSSY B0, `(.L_x_9652) ;  /* 0x0000006000007945 */ /* 0x000fe20003800000 */
[----:B------:R-:W-:Y:S01]  /*10f70*/  PLOP3.LUT P6, PT, P6, PT, PT, 0x8, 0x0 ;  /* 0x000000000000781c */ /* 0x000fe200037ce170 */
[----:B------:R-:W-:-:S12]  /*10f80*/  IMAD.MOV.U32 R15, RZ, RZ, -0x1 ;  /* 0xffffffffff0f7424 */ /* 0x000fd800078e00ff */
[----:B0123--:R-:W-:Y:S05]  /*10f90*/  WARPSYNC.COLLECTIVE R15, `(.L_x_9653) ;  /* 0x000000000f087348 */ /* 0x00ffea0003c00000 */
[----:B------:R-:W-:Y:S01]  /*10fa0*/  VOTE.ANY R14, PT, P6 ;  /* 0x00000000000e7806 */ /* 0x000fe200030e0100 */
[----:B0123--:R-:W-:Y:S06]  /*10fb0*/  ENDCOLLECTIVE ;  /* 0x000000000000791b */ /* 0x00ffec0003800000 */
.L_x_9653:
[----:B------:R-:W-:Y:S05]  /*10fc0*/  BSYNC B0 ;  /* 0x0000000000007941 */ /* 0x000fea0003800000 */
.L_x_9652:
        /* <DEDUP_REMOVED lines=9> */
.L_x_9654:
[----:B------:R-:W-:Y:S01]  /*11060*/  IMAD.MOV.U32 R4, RZ, RZ, R14 ;  /* 0x000000ffff047224 */ /* 0x000fe200078e000e */
[----:B------:R-:W-:Y:S06]  /*11070*/  BRA `(.L_x_9655) ;  /* 0xffffffc000a07947 */ /* 0x000fec000383ffff */
.L_x_9536:
[----:B------:R-:W-:Y:S01]  /*11080*/  BSSY B0, `(.L_x_9656) ;  /* 0x0000007000007945 */ /* 0x000fe20003800000 */
[----:B------:R-:W-:Y:S02]  /*11090*/  IMAD.MOV.U32 R13, RZ, RZ, R6 ;  /* 0x000000ffff0d7224 */ /* 0x000fe400078e0006 */
[----:B------:R-:W-:Y:S02]  /*110a0*/  IMAD.MOV.U32 R11, RZ, RZ, 0x1f ;  /* 0x0000001fff0b7424 */ /* 0x000fe400078e00ff */
[----:B------:R-:W-:-:S07]  /*110b0*/  IMAD.MOV.U32 R15, RZ, RZ, -0x1 ;  /* 0xffffffffff0f7424 */ /* 0x000fce00078e00ff */
[----:B01234-:R-:W-:Y:S05]  /*110c0*/  WARPSYNC.COLLECTIVE R15, `(.L_x_9657) ;  /* 0x000000000f087348 */ /* 0x01ffea0003c00000 */
[----:B------:R0:W0:Y:S02]  /*110d0*/  SHFL.IDX P6, R14, R13, R12, R11 ;  /* 0x0000000c0d0e7389 */ /* 0x00002400000c000b */
[----:B01234-:R-:W-:Y:S01]  /*110e0*/  ENDCOLLECTIVE ;  /* 0x000000000000791b */ /* 0x01ffe20003800000 */
.L_x_9657:
[----:B------:R-:W-:Y:S05]  /*110f0*/  BSYNC B0 ;  /* 0x0000000000007941 */ /* 0x000fea0003800000 */
.L_x_9656:
[----:B------:R-:W-:Y:S05]  /*11100*/  BRA `(.L_x_9535) ;  /* 0xffffffc000987947 */ /* 0x000fea000383ffff */
.L_x_9540:
[----:B0-----:R0:W4:Y:S02]  /*11110*/  SYNCS.PHASECHK.TRANS64.TRYWAIT P0, [R7+URZ+0x22820], R0 ;  /* 0x02282000070075a7 */ /* 0x001124000800017f */
[----:B----4-:R-:W-:Y:S05]  /*11120*/  @!P0 NANOSLEEP.SYNCS 0x989680 ;  /* 0x009896800000895d */ /* 0x010fea0003900000 */
[----:B------:R-:W4:Y:S02]  /*11130*/  @!P0 SYNCS.PHASECHK.TRANS64 P0, [R7+URZ+0x22820], R0 ;  /* 0x02282000070085a7 */ /* 0x000f24000800007f */
[----:B----4-:R-:W-:Y:S05]  /*11140*/  @!P0 BRA `(.L_x_9540) ;  /* 0xfffffffc00f08947 */ /* 0x010fea000383ffff */
[----:B------:R-:W-:Y:S05]  /*11150*/  BRA `(.L_x_9658) ;  /* 0xffffffc400847947 */ /* 0x000fea000383ffff */
.L_x_9541:
        /* <DEDUP_REMOVED lines=8> */
[----:B0123--:R-:W-:Y:S05]  /*111e0*/  WARPSYNC.COLLECTIVE R15, `(.L_x_9660) ;  /* 0x000000000f087348 */ /* 0x00ffea0003c00000 */
[----:B------:R4:W0:Y:S02]  /*111f0*/  SHFL.IDX P6, R14, R13, R12, R11 ;  /* 0x0000000c0d0e7389 */ /* 0x00082400000c000b */
[----:B01234-:R-:W-:Y:S01]  /*11200*/  ENDCOLLECTIVE ;  /* 0x000000000000791b */ /* 0x01ffe20003800000 */
.L_x_9660:
[----:B------:R-:W-:Y:S05]  /*11210*/  BSYNC B0 ;  /* 0x0000000000007941 */ /* 0x000fea0003800000 */
.L_x_9659:
[----:B------:R-:W-:Y:S05]  /*11220*/  BRA `(.L_x_9661) ;  /* 0xffffffc4006c7947 */ /* 0x000fea000383ffff */
.L_x_9544:
[----:B------:R-:W-:Y:S01]  /*11230*/  BSSY B1, `(.L_x_9662) ;  /* 0x0000006000017945 */ /* 0x000fe20003800000 */
[----:B------:R-:W-:-:S07]  /*11240*/  IMAD.MOV.U32 R15, RZ, RZ, -0x1 ;  /* 0xffffffffff0f7424 */ /* 0x000fce00078e00ff */
[----:B0123--:R-:W-:Y:S05]  /*11250*/  WARPSYNC.COLLECTIVE R15, `(.L_x_9663) ;  /* 0x000000000f0c7348 */ /* 0x00ffea0003c00000 */
[----:B------:R-:W-:Y:S02]  /*11260*/  ELECT P6, UR62, PT ;  /* 0x00000000003e782f */ /* 0x000fe400038c0000 */
[----:B------:R-:W-:Y:S01]  /*11270*/  MOV R14, UR62 ;  /* 0x0000003e000e7c02 */ /* 0x000fe20008000f00 */
[----:B0123--:R-:W-:Y:S10]  /*11280*/  ENDCOLLECTIVE ;  /* 0x000000000000791b */ /* 0x00fff40003800000 */
.L_x_9663:
[----:B------:R-:W-:Y:S05]  /*11290*/  BSYNC B1 ;  /* 0x0000000000017941 */ /* 0x000fea0003800000 */
.L_x_9662:
[----:B------:R-:W-:Y:S05]  /*112a0*/  BRA `(.L_x_9664) ;  /* 0xffffffc400647947 */ /* 0x000fea000383ffff */
.L_x_9546:
[----:B0-----:R0:W4:Y:S02]  /*112b0*/  SYNCS.PHASECHK.TRANS64.TRYWAIT P1, [R5+URZ+0x22840], R0 ;  /* 0x02284000050075a7 */ /* 0x001124000802017f */
[----:B----4-:R-:W-:Y:S05]  /*112c0*/  @!P1 NANOSLEEP.SYNCS 0x989680 ;  /* 0x009896800000995d */ /* 0x010fea0003900000 */
[----:B------:R-:W4:Y:S02]  /*112d0*/  @!P1 SYNCS.PHASECHK.TRANS64 P1, [R5+URZ+0x22840], R0 ;  /* 0x02284000050095a7 */ /* 0x000f24000802007f */
[----:B----4-:R-:W-:Y:S05]  /*112e0*/  @!P1 BRA `(.L_x_9546) ;  /* 0xfffffffc00f09947 */ /* 0x010fea000383ffff */
[----:B------:R-:W-:Y:S05]  /*112f0*/  BRA `(.L_x_9665) ;  /* 0xffffffc400847947 */ /* 0x000fea000383ffff */
.L_x_9548:
[----:B----4-:R4:W0:Y:S02]  /*11300*/  SYNCS.PHASECHK.TRANS64.TRYWAIT P1, [R3+URZ+0x22840], R2 ;  /* 0x02284002030075a7 */ /* 0x010824000802017f */
[----:B0-----:R-:W-:Y:S05]  /*11310*/  @!P1 NANOSLEEP.SYNCS 0x989680 ;  /* 0x009896800000995d */ /* 0x001fea0003900000 */
[----:B------:R-:W0:Y:S02]  /*11320*/  @!P1 SYNCS.PHASECHK.TRANS64 P1, [R3+URZ+0x22840], R2 ;  /* 0x02284002030095a7 */ /* 0x000e24000802007f */
[----:B0-----:R-:W-:Y:S05]  /*11330*/  @!P1 BRA `(.L_x_9548) ;  /* 0xfffffffc00f09947 */ /* 0x001fea000383ffff */
[----:B------:R-:W-:Y:S05]  /*11340*/  BRA `(.L_x_9666) ;  /* 0xffffffc400907947 */ /* 0x000fea000383ffff */
.L_x_9550:
[----:B------:R0:W0:Y:S02]  /*11350*/  SYNCS.PHASECHK.TRANS64.TRYWAIT P1, [R5+URZ+0x22860], R0 ;  /* 0x02286000050075a7 */ /* 0x000024000802017f */
[----:B0-----:R-:W-:Y:S05]  /*11360*/  @!P1 NANOSLEEP.SYNCS 0x989680 ;  /* 0x009896800000995d */ /* 0x001fea0003900000 */
[----:B------:R-:W0:Y:S02]  /*11370*/  @!P1 SYNCS.PHASECHK.TRANS64 P1, [R5+URZ+0x22860], R0 ;  /* 0x02286000050095a7 */ /* 0x000e24000802007f */
[----:B0-----:R-:W-:Y:S05]  /*11380*/  @!P1 BRA `(.L_x_9550) ;  /* 0xfffffffc00f09947 */ /* 0x001fea000383ffff */
[----:B------:R-:W-:Y:S05]  /*11390*/  BRA `(.L_x_9667) ;  /* 0xffffffc4008c7947 */ /* 0x000fea000383ffff */
.L_x_9668:
        /* <DEDUP_REMOVED lines=14> */
.L_x_15553:


//--------------------- .text._ZN7cutlass13device_kernelIN5flash11enable_sm90INS1_16FlashAttnFwdSm90INS1_25CollectiveMainloopFwdSm90ILi2EN4cute5tupleIJNS5_1CILi1EEES8_S8_EEENS6_IJNS7_ILi128EEENS7_ILi96EEENS7_ILi64EEEEEELi256ENS_10bfloat16_tEfNS_4arch4Sm90ELb0ELb0ELb0ELb1ELb1ELb1ELb0ELb1ELb0ELb1ELb0ELb0EEENS1_21CollectiveEpilogueFwdINS6_IJSA_NS7_ILi256EEESB_EEES9_SE_SG_Li256ELb1ELb1ELb0ELb0EEENS1_36VarlenDynamicPersistentTileSchedulerILi128ELi96ELi256ELi128ELb0ELb1ELb1ELb0ELb1ELb1EEEEEEEEEvNT_6ParamsE --------------------------
	.section	.text._ZN7cutlass13device_kernelIN5flash11enable_sm90INS1_16FlashAttnFwdSm90INS1_25CollectiveMainloopFwdSm90ILi2EN4cute5tupleIJNS5_1CILi1EEES8_S8_EEENS6_IJNS7_ILi128EEENS7_ILi96EEENS7_ILi64EEEEEELi256ENS_10bfloat16_tEfNS_4arch4Sm90ELb0ELb0ELb0ELb1ELb1ELb1ELb0ELb1ELb0ELb1ELb0ELb0EEENS1_21CollectiveEpilogueFwdINS6_IJSA_NS7_ILi256EEESB_EEES9_SE_SG_Li256ELb1ELb1ELb0ELb0EEENS1_36VarlenDynamicPersistentTileSchedulerILi128ELi96ELi256ELi128ELb0ELb1ELb1ELb0ELb1ELb1EEEEEEEEEvNT_6ParamsE,"ax",@progbits
	.align	128
.text._ZN7cutlass13device_kernelIN5flash11enable_sm90INS1_16FlashAttnFwdSm90INS1_25CollectiveMainloopFwdSm90ILi2EN4cute5tupleIJNS5_1CILi1EEES8_S8_EEENS6_IJNS7_ILi128EEENS7_ILi96EEENS7_ILi64EEEEEELi256ENS_10bfloat16_tEfNS_4arch4Sm90ELb0ELb0ELb0ELb1ELb1ELb1ELb0ELb1ELb0ELb1ELb0ELb0EEENS1_21CollectiveEpilogueFwdINS6_IJSA_NS7_ILi256EEESB_EEES9_SE_SG_Li256ELb1ELb1ELb0ELb0EEENS1_36VarlenDynamicPersistentTileSchedulerILi128ELi96ELi256ELi128ELb0ELb1ELb1ELb0ELb1ELb1EEEEEEEEEvNT_6ParamsE:
        .type           _ZN7cutlass13device_kernelIN5flash11enable_sm90INS1_16FlashAttnFwdSm90INS1_25CollectiveMainloopFwdSm90ILi2EN4cute5tupleIJNS5_1CILi1EEES8_S8_EEENS6_IJNS7_ILi128EEENS7_ILi96EEENS7_ILi64EEEEEELi256ENS_10bfloat16_tEfNS_4arch4Sm90ELb0ELb0ELb0ELb1ELb1ELb1ELb0ELb1ELb0ELb1ELb0ELb0EEENS1_21CollectiveEpilogueFwdINS6_IJSA_NS7_ILi256EEESB_EEES9_SE_SG_Li256ELb1ELb1ELb0ELb0EEENS1_36VarlenDynamicPersistentTileSchedulerILi128ELi96ELi256ELi128ELb0ELb1ELb1ELb0ELb1ELb1EEEEEEEEEvNT_6ParamsE,@function
        .size           _ZN7cutlass13device_kernelIN5flash11enable_sm90INS1_16FlashAttnFwdSm90INS1_25CollectiveMainloopFwdSm90ILi2EN4cute5tupleIJNS5_1CILi1EEES8_S8_EEENS6_IJNS7_ILi128EEENS7_ILi96EEENS7_ILi64EEEEEELi256ENS_10bfloat16_tEfNS_4arch4Sm90ELb0ELb0ELb0ELb1ELb1ELb1ELb0ELb1ELb0ELb1ELb0ELb0EEENS1_21CollectiveEpilogueFwdINS6_IJSA_NS7_ILi256EEESB_EEES9_SE_SG_Li256ELb1ELb1ELb0ELb0EEENS1_36VarlenDynamicPersistentTileSchedulerILi128ELi96ELi256ELi128ELb0ELb1ELb1ELb0ELb1ELb1EEEEEEEEEvNT_6ParamsE,(.L_x_15554 - _ZN7cutlass13device_kernelIN5flash11enable_sm90INS1_16FlashAttnFwdSm90INS1_25CollectiveMainloopFwdSm90ILi2EN4cute5tupleIJNS5_1CILi1EEES8_S8_EEENS6_IJNS7_ILi128EEENS7_ILi96EEENS7_ILi64EEEEEELi256ENS_10bfloat16_tEfNS_4arch4Sm90ELb0ELb0ELb0ELb1ELb1ELb1ELb0ELb1ELb0ELb1ELb0ELb0EEENS1_21CollectiveEpilogueFwdINS6_IJSA_NS7_ILi256EEESB_EEES9_SE_SG_Li256ELb1ELb1ELb0ELb0EEENS1_36VarlenDynamicPersistentTileSchedulerILi128ELi96ELi256ELi128ELb0ELb1ELb1ELb0ELb1ELb1EEEEEEEEEvNT_6ParamsE)
        .other          _ZN7cutlass13device_kernelIN5flash11enable_sm90INS1_16FlashAttnFwdSm90INS1_25CollectiveMainloopFwdSm90ILi2EN4cute5tupleIJNS5_1CILi1EEES8_S8_EEENS6_IJNS7_ILi128EEENS7_ILi96EEENS7_ILi64EEEEEELi256ENS_10bfloat16_tEfNS_4arch4Sm90ELb0ELb0ELb0ELb1ELb1ELb1ELb0ELb1ELb0ELb1ELb0ELb0EEENS1_21CollectiveEpilogueFwdINS6_IJSA_NS7_ILi256EEESB_EEES9_SE_SG_Li256ELb1ELb1ELb0ELb0EEENS1_36VarlenDynamicPersistentTileSchedulerILi128ELi96ELi256ELi128ELb0ELb1ELb1ELb0ELb1ELb1EEEEEEEEEvNT_6ParamsE,@"STO_CUDA_ENTRY STV_DEFAULT"
_ZN7cutlass13device_kernelIN5flash11enable_sm90INS1_16FlashAttnFwdSm90INS1_25CollectiveMainloopFwdSm90ILi2EN4cute5tupleIJNS5_1CILi1EEES8_S8_EEENS6_IJNS7_ILi128EEENS7_ILi96EEENS7_ILi64EEEEEELi256ENS_10bfloat16_tEfNS_4arch4Sm90ELb0ELb0ELb0ELb1ELb1ELb1ELb0ELb1ELb0ELb1ELb0ELb0EEENS1_21CollectiveEpilogueFwdINS6_IJSA_NS7_ILi256EEESB_EEES9_SE_SG_Li256ELb1ELb1ELb0ELb0EEENS1_36VarlenDynamicPersistentTileSchedulerILi128ELi96ELi256ELi128ELb0ELb1ELb1ELb0ELb1ELb1EEEEEEEEEvNT_6ParamsE:
        /* <DEDUP_REMOVED lines=17> */
.L_x_9670:
[----:B------:R-:W-:Y:S05]  /*0110*/  BSYNC B0 ;  /* 0x0000000000007941 */ /* 0x000fea0003800000 */
.L_x_9669:
[----:B------:R-:W-:Y:S01]  /*0120*/  VOTEU.ANY UP0, P0 ;  /* 0x00000000003f7886 */ /* 0x000fe20000000100 */
[----:B------:R-:W0:Y:S01]  /*0130*/  SHFL.IDX PT, R3, R2, RZ, 0x1f ;  /* 0x00001fff02037589 */ /* 0x000e2200000e0000 */
[----:B------:R-:W-:Y:S01]  /*0140*/  UMOV UR4, 0x80 ;  /* 0x0000008000047882 */ /* 0x000fe20000000000 */
[----:B------:R-:W-:Y:S01]  /*0150*/  UMOV UR7, 0x100 ;  /* 0x0000010000077882 */ /* 0x000fe20000000000 */
[----:B------:R-:W-:Y:S01]  /*0160*/  SHF.R.U32.HI R4, RZ, 0x7, R0 ;  /* 0x00000007ff047819 */ /* 0x000fe20000011600 */
[----:B------:R-:W1:Y:S01]  /*0170*/  @UP0 S2UR UR8, SR_CgaCtaId ;  /* 0x00000000000809c3 */ /* 0x000e620000008800 */
[----:B------:R-:W-:Y:S01]  /*0180*/  @UP0 UMOV UR6, 0x400 ;  /* 0x0000040000060882 */ /* 0x000fe20000000000 */
[----:B------:R-:W-:-:S04]  /*0190*/  @UP0 UIADD3 UR4, -UR4, 0x100000, URZ ;  /* 0x0010000004040890 */ /* 0x000fc8000fffe13f */
[----:B------:R-:W-:Y:S02]  /*01a0*/  @UP0 USHF.L.U32 UR5, UR4, 0xb, URZ ;  /* 0x0000000b04050899 */ /* 0x000fe4000800063f */
[----:B------:R-:W-:Y:S01]  /*01b0*/  @UP0 USHF.L.U32 UR4, UR4, 0x1, URZ ;  /* 0x0000000104040899 */ /* 0x000fe2000800063f */
[----:B------:R-:W-:Y:S01]  /*01c0*/  VOTEU.ANY UP1, P0 ;  /* 0x00000000003f7886 */ /* 0x000fe20000020100 */
[----:B0-----:R-:W-:Y:S02]  /*01d0*/  ISETP.NE.AND P1, PT, R3, RZ, PT ;  /* 0x000000ff0300720c */ /* 0x001fe40003f25270 */
[----:B------:R0:W2:Y:S01]  /*01e0*/  SHFL.IDX PT, R3, R4, RZ, 0x1f ;  /* 0x00001fff04037589 */ /* 0x0000a200000e0000 */
[----:B-1----:R-:W-:Y:S02]  /*01f0*/  @UP0 ULEA UR8, UR8, UR6, 0x18 ;  /* 0x0000000608080291 */ /* 0x002fe4000f8ec03f */
[----:B------:R-:W-:-:S04]  /*0200*/  @UP0 UIADD3 UR6, -UR7, 0x100000, URZ ;  /* 0x0010000007060890 */ /* 0x000fc8000fffe13f */
[----:B------:R-:W-:Y:S02]  /*0210*/  @UP0 USHF.L.U32 UR7, UR6, 0xb, URZ ;  /* 0x0000000b06070899 */ /* 0x000fe4000800063f */
[----:B------:R-:W-:Y:S01]  /*0220*/  @UP0 USHF.L.U32 UR6, UR6, 0x1, URZ ;  /* 0x0000000106060899 */ /* 0x000fe2000800063f */
[----:B------:R-:W-:Y:S01]  /*0230*/  VOTEU.ANY UP0, P0 ;  /* 0x00000000003f7886 */ /* 0x000fe20000000100 */
[----:B------:R-:W1:Y:S04]  /*0240*/  FENCE.VIEW.ASYNC.S ;  /* 0x00000000000073c6 */ /* 0x000e680000000000 */
[----:B-1----:R0:W1:Y:S06]  /*0250*/  @UP0 SYNCS.EXCH.64 URZ, [UR8+0x22800], UR4 ;  /* 0x02280004083f05b2 */ /* 0x00206c0008000100 */
[----:B------:R0:W3:Y:S02]  /*0260*/  @UP1 SYNCS.EXCH.64 URZ, [UR8+0x22820], UR6 ;  /* 0x02282006083f15b2 */ /* 0x0000e40008000100 */
        /* <DEDUP_REMOVED lines=17> */
[----:B------:R0:W0:Y:S01]  /*0380*/  SYNCS.EXCH.64 URZ, [UR8+0x22848], UR6 ;  /* 0x02284806083f75b2 */ /* 0x0000220008000100 */
[----:B------:R-:W-:Y:S01]  /*0390*/  NOP ;  /* 0x0000000000007918 */ /* 0x000fe20000000000 */
.L_x_9671:
        /* <DEDUP_REMOVED lines=22> */
.L_x_9672:
        /* <DEDUP_REMOVED lines=18> */
.L_x_9673:
        /* <DEDUP_REMOVED lines=22> */
.L_x_9674:
        /* <DEDUP_REMOVED lines=22> */
.L_x_9675:
[----:B--2---:R-:W-:Y:S01]  /*08e0*/  ISETP.NE.AND P0, PT, R3, RZ, PT ;  /* 0x000000ff0300720c */ /* 0x004fe20003f05270 */
[----:B------:R-:W-:Y:S01]  /*08f0*/  IMAD.MOV.U32 R3, RZ, RZ, 0x1 ;  /* 0x00000001ff037424 */ /* 0x000fe200078e00ff */
[----:B------:R-:W-:Y:S01]  /*0900*/  NOP ;  /* 0x0000000000007918 */ /* 0x000fe20000000000 */
[----:B------:R-:W-:Y:S01]  /*0910*/  ULDC.64 UR40, c[0x0][0x208] ;  /* 0x0000820000287ab9 */ /* 0x000fe20000000a00 */
[----:B------:R-:W-:Y:S02]  /*0920*/  BSSY B9, `(.L_x_9676) ;  /* 0x00015f0000097945 */ /* 0x000fe40003800000 */
[----:B------:R-:W-:-:S05]  /*0930*/  SEL R3, R3, 0x2, !P0 ;  /* 0x0000000203037807 */ /* 0x000fca0004000000 */
[----:B------:R2:W-:Y:S01]  /*0940*/  STL [R1], R3 ;  /* 0x0000000301007387 */ /* 0x0005e20000100800 */
[----:B01-34-:R-:W-:Y:S06]  /*0950*/  BAR.SYNC.DEFER_BLOCKING 0x0 ;  /* 0x0000000000007b1d */ /* 0x01bfec0000010000 */
[----:B------:R-:W-:Y:S05]  /*0960*/  @!P0 BRA `(.L_x_9677) ;  /* 0x000000f400ec8947 */ /* 0x000fea0003800000 */
.L_x_9678:
[----:B------:R-:W-:-:S08]  /*0970*/  NOP ;  /* 0x0000000000007918 */ /* 0x000fd00000000000 */
[----:B------:R-:W0:Y:S02]  /*0980*/  USETMAXREG.TRY_ALLOC.CTAPOOL UP0, 0xe8 ;  /* 0x000000e8000079c8 */ /* 0x000e240008000600 */
[----:B0-----:R-:W-:-:S13]  /*0990*/  PLOP3.LUT P0, PT, PT, PT, UP0, 0x80, 0x0 ;  /* 0x000000000000781c */ /* 0x001fda0003f0f008 */
[----:B------:R-:W-:Y:S05]  /*09a0*/  @!P0 BRA `(.L_x_9678) ;  /* 0xfffffffc00f08947 */ /* 0x000fea000383ffff */
[----:B--2---:R-:W-:Y:S01]  /*09b0*/  SHF.R.U32.HI R3, RZ, 0x7, R0 ;  /* 0x00000007ff037819 */ /* 0x004fe20000011600 */
[----:B------:R-:W0:Y:S01]  /*09c0*/  S2R R2, SR_CgaCtaId ;  /* 0x0000000000027919 */ /* 0x000e220000008800 */
[----:B------:R-:W-:Y:S01]  /*09d0*/  MOV R19, 0x400 ;  /* 0x0000040000137802 */ /* 0x000fe20000000f00 */
[----:B------:R-:W-:Y:S01]  /*09e0*/  ULDC UR4, c[0x0][0xc3c] ;  /* 0x00030f0000047ab9 */ /* 0x000fe20000000800 */
[----:B------:R-:W-:Y:S06]  /*09f0*/  BAR.ARV 0x8, 0x180 ;  /* 0x0206000000007b1d */ /* 0x000fec0000002000 */
[----:B------:R-:W-:-:S13]  /*0a00*/  ISETP.NE.AND P0, PT, R3, 0x1, PT ;  /* 0x000000010300780c */ /* 0x000fda0003f05270 */
[----:B------:R-:W-:Y:S08]  /*0a10*/  @!P0 BAR.ARV 0x9, 0x100 ;  /* 0x0244000000008b1d */ /* 0x000ff00000002000 */
[----:B------:R-:W-:Y:S01]  /*0a20*/  BAR.SYNC.DEFER_BLOCKING 0x5, 0x180 ;  /* 0x0146000000007b1d */ /* 0x000fe20000010000 */
[----:B0-----:R-:W-:-:S05]  /*0a30*/  LEA R19, R2, R19, 0x18 ;  /* 0x0000001302137211 */ /* 0x001fca00078ec0ff */
[----:B------:R-:W0:Y:S02]  /*0a40*/  LDS.128 R32, [R19+0x228d0] ;  /* 0x0228d00013207984 */ /* 0x000e240000000c00 */
[----:B------:R-:W-:Y:S06]  /*0a50*/  BAR.ARV 0x4, 0x180 ;  /* 0x0106000000007b1d */ /* 0x000fec0000002000 */
[----:B0-----:R-:W-:-:S13]  /*0a60*/  ISETP.GE.AND P0, PT, R35, UR4, PT ;  /* 0x0000000423007c0c */ /* 0x001fda000bf06270 */
[----:B------:R-:W-:Y:S05]  /*0a70*/  @P0 BRA `(.L_x_9679) ;  /* 0x0000015c00680947 */ /* 0x000fea0003800000 */
[----:B------:R-:W2:Y:S01]  /*0a80*/  LDL.LU R12, [R1] ;  /* 0x00000000010c7983 */ /* 0x000ea20000300800 */
[----:B------:R-:W-:Y:S01]  /*0a90*/  VIADD R11, R0, 0xffffff80 ;  /* 0xffffff80000b7836 */ /* 0x000fe20000000000 */
[----:B------:R-:W-:Y:S01]  /*0aa0*/  CS2R R206, SRZ ;  /* 0x0000000000ce7805 */ /* 0x000fe2000001ff00 */
[----:B------:R-:W-:Y:S02]  /*0ab0*/  IMAD.MOV.U32 R18, RZ, RZ, RZ ;  /* 0x000000ffff127224 */ /* 0x000fe400078e00ff */
[----:B------:R-:W-:Y:S01]  /*0ac0*/  IMAD.MOV.U32 R216, RZ, RZ, RZ ;  /* 0x000000ffffd87224 */ /* 0x000fe200078e00ff */
[----:B------:R-:W-:-:S04]  /*0ad0*/  SHF.R.S32.HI R0, RZ, 0x1f, R11 ;  /* 0x0000001fff007819 */ /* 0x000fc8000001140b */
[CC--:B------:R-:W-:Y:S02]  /*0ae0*/  LEA.HI R2, R0.reuse, R11.reuse, RZ, 0x7 ;  /* 0x0000000b00027211 */ /* 0x0c0fe400078f38ff */
[----:B------:R-:W-:Y:S02]  /*0af0*/  LEA.HI R229, R0, R11, RZ, 0x5 ;  /* 0x0000000b00e57211 */ /* 0x000fe400078f28ff */
[C---:B------:R-:W-:Y:S02]  /*0b00*/  LOP3.LUT R3, R2.reuse, 0xffffff80, RZ, 0xc0, !PT ;  /* 0xffffff8002037812 */ /* 0x040fe400078ec0ff */
[----:B------:R-:W-:Y:S02]  /*0b10*/  SHF.R.S32.HI R13, RZ, 0x7, R2 ;  /* 0x00000007ff0d7819 */ /* 0x000fe40000011402 */
[----:B------:R-:W-:Y:S01]  /*0b20*/  SHF.R.S32.HI R229, RZ, 0x5, R229 ;  /* 0x00000005ffe57819 */ /* 0x000fe200000114e5 */
[----:B------:R-:W-:Y:S01]  /*0b30*/  IMAD.IADD R10, R11, 0x1, -R3 ;  /* 0x000000010b0a7824 */ /* 0x000fe200078e0a03 */
[----:B------:R-:W-:-:S04]  /*0b40*/  LEA.HI R2, R2, R13, RZ, 0x1 ;  /* 0x0000000d02027211 */ /* 0x000fc800078f08ff */
[----:B------:R-:W-:Y:S02]  /*0b50*/  SHF.R.S32.HI R5, RZ, 0x1f, R10 ;  /* 0x0000001fff057819 */ /* 0x000fe4000001140a */
[----:B------:R-:W-:Y:S02]  /*0b60*/  LOP3.LUT R2, R2, 0x3fffffe, RZ, 0xc0, !PT ;  /* 0x03fffffe02027812 */ /* 0x000fe400078ec0ff */
[CC--:B------:R-:W-:Y:S02]  /*0b70*/  LEA.HI R7, R5.reuse, R10.reuse, RZ, 0x2 ;  /* 0x0000000a05077211 */ /* 0x0c0fe400078f10ff */
[----:B------:R-:W-:Y:S01]  /*0b80*/  LEA.HI R5, R5, R10, RZ, 0x5 ;  /* 0x0000000a05057211 */ /* 0x000fe200078f28ff */
[----:B------:R-:W-:Y:S01]  /*0b90*/  IMAD.IADD R2, R13, 0x1, -R2 ;  /* 0x000000010d027824 */ /* 0x000fe200078e0a02 */
[--C-:B------:R-:W-:Y:S02]  /*0ba0*/  SHF.R.S32.HI R4, RZ, 0x2, R7.reuse ;  /* 0x00000002ff047819 */ /* 0x100fe40000011407 */
        /* <DEDUP_REMOVED lines=9> */
[----:B------:R-:W-:Y:S01]  /*0c40*/  LEA.HI R3, R3, R6, RZ, 0x1 ;  /* 0x0000000603037211 */ /* 0x000fe200078f08ff */
[----:B------:R-:W-:Y:S02]  /*0c50*/  IMAD R5, R5, 0x10, R8 ;  /* 0x0000001005057824 */ /* 0x000fe400078e0208 */
[----:B------:R-:W-:Y:S01]  /*0c60*/  IMAD.IADD R4, R11, 0x1, -R4 ;  /* 0x000000010b047824 */ /* 0x000fe200078e0a04 */
[----:B------:R-:W-:Y:S01]  /*0c70*/  LOP3.LUT R3, R3, 0x1ffffffe, RZ, 0xc0, !PT ;  /* 0x1ffffffe03037812 */ /* 0x000fe200078ec0ff */
[----:B------:R-:W-:Y:S01]  /*0c80*/  IMAD R8, R2, 0x40, R5 ;  /* 0x0000004002087824 */ /* 0x000fe200078e0205 */
[CC--:B------:R-:W-:Y:S01]  /*0c90*/  LEA.HI R2, R0.reuse, R11.reuse, RZ, 0x2 ;  /* 0x0000000b00027211 */ /* 0x0c0fe200078f10ff */
[----:B------:R-:W-:Y:S01]  /*0ca0*/  IMAD R4, R229, 0x10, R4 ;  /* 0x00000010e5047824 */ /* 0x000fe200078e0204 */
[----:B------:R-:W-:Y:S01]  /*0cb0*/  LEA.HI R0, R0, R11, RZ, 0x3 ;  /* 0x0000000b00007211 */ /* 0x000fe200078f18ff */
[----:B------:R-:W-:Y:S01]  /*0cc0*/  IMAD.IADD R3, R6, 0x1, -R3 ;  /* 0x0000000106037824 */ /* 0x000fe200078e0a03 */
[--C-:B------:R-:W-:Y:S01]  /*0cd0*/  SHF.R.S32.HI R204, RZ, 0x2, R2.reuse ;  /* 0x00000002ffcc7819 */ /* 0x100fe20000011402 */
[----:B------:R-:W-:Y:S02]  /*0ce0*/  STL [R1+0x48], R8 ;  /* 0x0000480801007387 */ /* 0x000fe40000100800 */
[----:B------:R-:W-:Y:S01]  /*0cf0*/  IMAD R6, R4, 0x8, R3 ;  /* 0x0000000804067824 */ /* 0x000fe200078e0203 */
[----:B------:R-:W-:Y:S01]  /*0d00*/  SHF.R.S32.HI R3, RZ, 0x1f, R2 ;  /* 0x0000001fff037819 */ /* 0x000fe20000011402 */
[----:B------:R-:W-:Y:S01]  /*0d10*/  VIADD R5, R204, 0x40 ;  /* 0x00000040cc057836 */ /* 0x000fe20000000000 */
[----:B------:R-:W-:Y:S01]  /*0d20*/  SHF.R.S32.HI R4, RZ, 0x3, R0 ;  /* 0x00000003ff047819 */ /* 0x000fe20000011400 */
[----:B------:R-:W-:Y:S01]  /*0d30*/  STL [R1+0x28], RZ ;  /* 0x000028ff01007387 */ /* 0x000fe20000100800 */
[----:B------:R-:W-:Y:S01]  /*0d40*/  LOP3.LUT R0, R0, 0xfffffff8, RZ, 0xc0, !PT ;  /* 0xfffffff800007812 */ /* 0x000fe200078ec0ff */
[----:B------:R-:W-:Y:S01]  /*0d50*/  IMAD.SHL.U32 R227, R5, 0x40, RZ ;  /* 0x0000004005e37824 */ /* 0x000fe200078e00ff */
[----:B------:R-:W-:Y:S01]  /*0d60*/  LOP3.LUT R2, R2, 0xfffffffc, RZ, 0xc0, !PT ;  /* 0xfffffffc02027812 */ /* 0x000fe200078ec0ff */
[----:B------:R-:W-:Y:S01]  /*0d70*/  IMAD.SHL.U32 R6, R6, 0x8, RZ ;  /* 0x0000000806067824 */ /* 0x000fe200078e00ff */
[----:B------:R-:W-:Y:S01]  /*0d80*/  LEA.HI R3, R3, R204, RZ, 0x3 ;  /* 0x000000cc03037211 */ /* 0x000fe200078f18ff */
[----:B------:R-:W-:Y:S01]  /*0d90*/  IMAD.IADD R9, R11, 0x1, -R0 ;  /* 0x000000010b097824 */ /* 0x000fe200078e0a00 */
[----:B------:R-:W-:Y:S01]  /*0da0*/  LOP3.LUT R227, R227, 0x1c0, RZ, 0xc0, !PT ;  /* 0x000001c0e3e37812 */ /* 0x000fe200078ec0ff */
[----:B------:R-:W-:Y:S01]  /*0db0*/  IMAD.IADD R4, R11, 0x1, -R2 ;  /* 0x000000010b047824 */ /* 0x000fe200078e0a02 */
[----:B------:R-:W-:Y:S01]  /*0dc0*/  LOP3.LUT R3, R3, 0xfffffff8, RZ, 0xc0, !PT ;  /* 0xfffffff803037812 */ /* 0x000fe200078ec0ff */
[----:B------:R-:W-:Y:S01]  /*0dd0*/  IMAD.SHL.U32 R217, R9, 0x8, RZ ;  /* 0x0000000809d97824 */ /* 0x000fe200078e00ff */
[----:B------:R-:W-:Y:S01]  /*0de0*/  SHF.R.S32.HI R2, RZ, 0x1f, R5 ;  /* 0x0000001fff027819 */ /* 0x000fe20000011405 */
[C---:B------:R-:W-:Y:S01]  /*0df0*/  IMAD.SHL.U32 R16, R4.reuse, 0x8, RZ ;  /* 0x0000000804107824 */ /* 0x040fe200078e00ff */
[----:B------:R-:W-:Y:S01]  /*0e00*/  LEA.HI R0, R4, R4, RZ, 0x1 ;  /* 0x0000000404007211 */ /* 0x000fe200078f08ff */
[----:B------:R-:W-:Y:S01]  /*0e10*/  IMAD.IADD R9, R204, 0x1, -R3 ;  /* 0x00000001cc097824 */ /* 0x000fe200078e0a03 */
[----:B------:R-:W-:Y:S01]  /*0e20*/  LEA.HI R3, R2, R5, RZ, 0x3 ;  /* 0x0000000502037211 */ /* 0x000fe200078f18ff */
[----:B------:R-:W-:Y:S01]  /*0e30*/  IMAD.SHL.U32 R22, R4, 0x4, RZ ;  /* 0x0000000404167824 */ /* 0x000fe200078e00ff */
[----:B------:R-:W-:Y:S01]  /*0e40*/  LOP3.LUT R0, R0, 0x1ffffffe, RZ, 0xc0, !PT ;  /* 0x1ffffffe00007812 */ /* 0x000fe200078ec0ff */
[----:B------:R-:W-:Y:S01]  /*0e50*/  VIADD R13, R217, 0x40 ;  /* 0x00000040d90d7836 */ /* 0x000fe20000000000 */
[----:B------:R0:W-:Y:S01]  /*0e60*/  STL [R1+0x30], R9 ;  /* 0x0000300901007387 */ /* 0x0001e20000100800 */
[----:B------:R-:W-:Y:S01]  /*0e70*/  IMAD.SHL.U32 R3, R3, 0x40, RZ ;  /* 0x0000004003037824 */ /* 0x000fe200078e00ff */
[----:B------:R-:W-:Y:S01]  /*0e80*/  SHF.R.S32.HI R5, RZ, 0x1f, R217 ;  /* 0x0000001fff057819 */ /* 0x000fe200000114d9 */
[----:B------:R-:W-:Y:S01]  /*0e90*/  VIADD R11, R217, 0xc0 ;  /* 0x000000c0d90b7836 */ /* 0x000fe20000000000 */
[----:B------:R-:W-:Y:S01]  /*0ea0*/  SHF.R.S32.HI R14, RZ, 0x1f, R13 ;  /* 0x0000001fff0e7819 */ /* 0x000fe2000001140d */
[----:B------:R-:W-:Y:S01]  /*0eb0*/  IMAD.IADD R0, R4, 0x1, -R0 ;  /* 0x0000000104007824 */ /* 0x000fe200078e0a00 */
[----:B------:R-:W-:Y:S01]  /*0ec0*/  LOP3.LUT R3, R3, 0xfffffe00, RZ, 0xc0, !PT ;  /* 0xfffffe0003037812 */ /* 0x000fe200078ec0ff */
[----:B------:R-:W-:Y:S01]  /*0ed0*/  VIADD R208, R22, 0x10 ;  /* 0x0000001016d07836 */ /* 0x000fe20000000000 */
[----:B------:R-:W-:Y:S01]  /*0ee0*/  LOP3.LUT R4, R227, 0x38, R16, 0xf8, !PT ;  /* 0x00000038e3047812 */ /* 0x000fe200078ef810 */
[----:B------:R-:W-:Y:S01]  /*0ef0*/  IMAD R0, R0, 0x8, R8 ;  /* 0x0000000800007824 */ /* 0x000fe200078e0208 */
[----:B0-----:R-:W-:Y:S01]  /*0f00*/  SHF.R.U32.HI R9, RZ, 0x3, R227 ;  /* 0x00000003ff097819 */ /* 0x001fe200000116e3 */
[----:B------:R0:W-:Y:S01]  /*0f10*/  STL [R1+0x4], R3 ;  /* 0x0000040301007387 */ /* 0x0001e20000100800 */
[----:B------:R-:W-:Y:S01]  /*0f20*/  SHF.R.S32.HI R5, RZ, 0x1f, R208 ;  /* 0x0000001fff057819 */ /* 0x000fe200000114d0 */
[C---:B------:R-:W-:Y:S01]  /*0f30*/  VIADD R2, R16.reuse, 0x20 ;  /* 0x0000002010027836 */ /* 0x040fe20000000000 */
[----:B------:R-:W-:Y:S01]  /*0f40*/  LOP3.LUT R4, R3, R4, R9, 0xf6, !PT ;  /* 0x0000000403047212 */ /* 0x000fe200078ef609 */
[----:B------:R-:W-:Y:S01]  /*0f50*/  VIADD R213, R16, 0x40 ;  /* 0x0000004010d57836 */ /* 0x000fe20000000000 */
[----:B------:R-:W-:Y:S01]  /*0f60*/  SHF.L.U64.HI R5, R208, 0x1, R5 ;  /* 0x00000001d0057819 */ /* 0x000fe20000010205 */
[C---:B------:R-:W-:Y:S01]  /*0f70*/  VIADD R212, R16.reuse, 0x60 ;  /* 0x0000006010d47836 */ /* 0x040fe20000000000 */
[----:B------:R-:W-:Y:S01]  /*0f80*/  SHF.R.S32.HI R17, RZ, 0x1f, R16 ;  /* 0x0000001fff117819 */ /* 0x000fe20000011410 */
[----:B------:R-:W-:Y:S01]  /*0f90*/  VIADD R211, R16, 0x80 ;  /* 0x0000008010d37836 */ /* 0x000fe20000000000 */
[----:B------:R-:W-:Y:S01]  /*0fa0*/  SHF.R.S32.HI R205, RZ, 0x1f, R2 ;  /* 0x0000001fffcd7819 */ /* 0x000fe20000011402 */
[----:B0-----:R-:W-:Y:S01]  /*0fb0*/  IMAD.IADD R3, R10, 0x1, -R7 ;  /* 0x000000010a037824 */ /* 0x001fe200078e0a07 */
        /* <DEDUP_REMOVED lines=9> */
[----:B--2---:R-:W-:Y:S01]  /*1050*/  LOP3.LUT R209, R12, 0x1, RZ, 0xfc, !PT ;  /* 0x000000010cd17812 */ /* 0x004fe200078efcff */
[----:B------:R-:W-:-:S05]  /*1060*/  VIADD R12, R217, 0x80 ;  /* 0x00000080d90c7836 */ /* 0x000fca0000000000 */
[----:B------:R-:W-:Y:S02]  /*1070*/  SHF.R.S32.HI R13, RZ, 0x1f, R12 ;  /* 0x0000001fff0d7819 */ /* 0x000fe4000001140c */
[----:B------:R-:W-:Y:S01]  /*1080*/  SHF.R.S32.HI R12, RZ, 0x1f, R11 ;  /* 0x0000001fff0c7819 */ /* 0x000fe2000001140b */
[----:B------:R-:W-:-:S05]  /*1090*/  IMAD.SHL.U32 R11, R208, 0x2, RZ ;  /* 0x00000002d00b7824 */ /* 0x000fca00078e00ff */
[----:B------:R-:W-:Y:S04]  /*10a0*/  STL [R1+0x40], R11 ;  /* 0x0000400b01007387 */ /* 0x000fe80000100800 */
[----:B------:R0:W-:Y:S04]  /*10b0*/  STL [R1+0x4c], R3 ;  /* 0x00004c0301007387 */ /* 0x0001e80000100800 */
[----:B------:R1:W-:Y:S04]  /*10c0*/  STL [R1+0x54], R6 ;  /* 0x0000540601007387 */ /* 0x0003e80000100800 */
[----:B------:R1:W-:Y:S01]  /*10d0*/  STL [R1+0x3c], R5 ;  /* 0x00003c0501007387 */ /* 0x0003e20000100800 */
[----:B0-----:R-:W-:-:S03]  /*10e0*/  IMAD R3, R4, 0x2, R19 ;  /* 0x0000000204037824 */ /* 0x001fc600078e0213 */
[----:B------:R1:W-:Y:S04]  /*10f0*/  STL [R1+0x50], R0 ;  /* 0x0000500001007387 */ /* 0x0003e80000100800 */
[----:B------:R1:W-:Y:S02]  /*1100*/  STL [R1+0x44], R3 ;  /* 0x0000440301007387 */ /* 0x0003e40000100800 */
.L_x_9822:
[----:B012---:R-:W0:Y:S02]  /*1110*/  LDC.64 R4, c[0x0][0xc88] ;  /* 0x00032200ff047b82 */ /* 0x007e240000000a00 */
[----:B0-----:R-:W-:-:S05]  /*1120*/  IMAD.WIDE R4, R35, 0x4, R4 ;  /* 0x0000000423047825 */ /* 0x001fca00078e0204 */
[----:B------:R-:W2:Y:S01]  /*1130*/  LDG.E R0, desc[UR40][R4.64] ;  /* 0x0000002804007981 */ /* 0x000ea2000c1e1900 */
[----:B------:R-:W-:Y:S05]  /*1140*/  YIELD ;  /* 0x0000000000007946 */ /* 0x000fea0003800000 */
[----:B------:R-:W-:Y:S01]  /*1150*/  ULDC.64 UR4, c[0x0][0xa28] ;  /* 0x00028a0000047ab9 */ /* 0x000fe20000000a00 */
[----:B------:R-:W-:Y:S01]  /*1160*/  ULDC.64 UR8, c[0x0][0xa18] ;  /* 0x0002860000087ab9 */ /* 0x000fe20000000a00 */
[----:B------:R-:W-:Y:S01]  /*1170*/  ISETP.NE.U32.AND P1, PT, RZ, UR4, PT ;  /* 0x00000004ff007c0c */ /* 0x000fe2000bf25070 */
[----:B------:R-:W-:Y:S01]  /*1180*/  ULDC.64 UR6, c[0x0][0xa08] ;  /* 0x0002820000067ab9 */ /* 0x000fe20000000a00 */
[----:B------:R-:W-:Y:S01]  /*1190*/  IMAD.MOV.U32 R35, RZ, RZ, RZ ;  /* 0x000000ffff237224 */ /* 0x000fe200078e00ff */
[----:B------:R-:W-:-:S02]  /*11a0*/  ISETP.NE.U32.AND P0, PT, RZ, UR6, PT ;  /* 0x00000006ff007c0c */ /* 0x000fc4000bf05070 */
[----:B------:R-:W-:Y:S02]  /*11b0*/  ISETP.NE.AND.EX P1, PT, RZ, UR5, PT, P1 ;  /* 0x00000005ff007c0c */ /* 0x000fe4000bf25310 */
[----:B------:R-:W-:Y:S02]  /*11c0*/  ISETP.NE.AND.EX P0, PT, RZ, UR7, PT, P0 ;  /* 0x00000007ff007c0c */ /* 0x000fe4000bf05300 */
[----:B--2---:R-:W-:Y:S01]  /*11d0*/  SHF.R.S32.HI R3, RZ, 0x1f, R0 ;  /* 0x0000001fff037819 */ /* 0x004fe20000011400 */
[----:B------:R-:W-:Y:S08]  /*11e0*/  STL [R1+0x24], R0 ;  /* 0x0000240001007387 */ /* 0x000ff00000100800 */
[C---:B------:R-:W-:Y:S01]  /*11f0*/  @P1 LEA R6, P2, R0.reuse, UR4, 0x2 ;  /* 0x0000000400061c11 */ /* 0x040fe2000f8410ff */
[C---:B------:R-:W-:Y:S01]  /*1200*/  IMAD.SHL.U32 R37, R0.reuse, 0x4, RZ ;  /* 0x0000000400257824 */ /* 0x040fe200078e00ff */
[C-C-:B------:R-:W-:Y:S01]  /*1210*/  SHF.L.U64.HI R36, R0.reuse, 0x2, R3.reuse ;  /* 0x0000000200247819 */ /* 0x140fe20000010203 */
[----:B------:R0:W-:Y:S01]  /*1220*/  STL [R1+0x38], R3 ;  /* 0x0000380301007387 */ /* 0x0001e20000100800 */
[----:B------:R-:W-:-:S02]  /*1230*/  @P1 LEA.HI.X R7, R0, UR5, R3, 0x2, P2 ;  /* 0x0000000500071c11 */ /* 0x000fc400090f1403 */
[----:B------:R-:W-:Y:S01]  /*1240*/  ISETP.NE.U32.AND P2, PT, RZ, UR8, PT ;  /* 0x00000008ff007c0c */ /* 0x000fe2000bf45070 */
[----:B------:R-:W-:Y:S01]  /*1250*/  ULDC UR4, c[0x0][0x288] ;  /* 0x0000a20000047ab9 */ /* 0x000fe20000000800 */
[C---:B------:R-:W-:Y:S01]  /*1260*/  IADD3 R8, P3, R37.reuse, UR6, RZ ;  /* 0x0000000625087c10 */ /* 0x040fe2000ff7e0ff */
[----:B------:R1:W-:Y:S01]  /*1270*/  STL [R1+0x1c], R37 ;  /* 0x00001c2501007387 */ /* 0x0003e20000100800 */
[----:B------:R-:W-:Y:S01]  /*1280*/  ISETP.NE.AND.EX P2, PT, RZ, UR9, PT, P2 ;  /* 0x00000009ff007c0c */ /* 0x000fe2000bf45320 */
[----:B0-----:R-:W-:Y:S01]  /*1290*/  IMAD.MOV.U32 R3, RZ, RZ, RZ ;  /* 0x000000ffff037224 */ /* 0x001fe200078e00ff */
[C---:B------:R-:W-:Y:S01]  /*12a0*/  IADD3.X R9, R36.reuse, UR7, RZ, P3, !PT ;  /* 0x0000000724097c10 */ /* 0x040fe20009ffe4ff */
[----:B------:R-:W-:Y:S01]  /*12b0*/  IMAD.U32 R31, RZ, RZ, UR4 ;  /* 0x00000004ff1f7e24 */ /* 0x000fe2000f8e00ff */
[----:B------:R-:W-:Y:S01]  /*12c0*/  ULDC.64 UR4, c[0x0][0x418] ;  /* 0x0001060000047ab9 */ /* 0x000fe20000000a00 */
[----:B------:R1:W-:Y:S04]  /*12d0*/  STL [R1+0x20], R36 ;  /* 0x0000202401007387 */ /* 0x0003e80000100800 */
[----:B------:R1:W5:Y:S04]  /*12e0*/  @P1 LDG.E R3, desc[UR40][R6.64] ;  /* 0x0000002806031981 */ /* 0x000368000c1e1900 */
[----:B------:R-:W-:Y:S01]  /*12f0*/  @P2 IADD3 R4, P1, R37, UR8, RZ ;  /* 0x0000000825042c10 */ /* 0x000fe2000ff3e0ff */
[----:B------:R1:W5:Y:S03]  /*1300*/  @P0 LDG.E R35, desc[UR40][R8.64] ;  /* 0x0000002808230981 */ /* 0x000366000c1e1900 */
[----:B------:R-:W-:-:S05]  /*1310*/  @P2 IADD3.X R5, R36, UR9, RZ, P1, !PT ;  /* 0x0000000924052c10 */ /* 0x000fca0008ffe4ff */
[----:B------:R1:W5:Y:S01]  /*1320*/  @P2 LDG.E R31, desc[UR40][R4.64] ;  /* 0x00000028041f2981 */ /* 0x000362000c1e1900 */
[----:B------:R-:W-:Y:S01]  /*1330*/  UISETP.NE.U32.AND UP0, UPT, UR4, URZ, UPT ;  /* 0x0000003f0400728c */ /* 0x000fe2000bf05070 */
[----:B------:R-:W-:Y:S02]  /*1340*/  IMAD.MOV.U32 R29, RZ, RZ, R0 ;  /* 0x000000ffff1d7224 */ /* 0x000fe400078e0000 */
[----:B------:R-:W-:Y:S01]  /*1350*/  ULDC UR4, c[0x0][0x424] ;  /* 0x0001090000047ab9 */ /* 0x000fe20000000800 */
[----:B------:R-:W-:-:S03]  /*1360*/  UISETP.NE.AND.EX UP0, UPT, UR5, URZ, UPT, UP0 ;  /* 0x0000003f0500728c */ /* 0x000fc6000bf05300 */
[----:B------:R-:W-:Y:S01]  /*1370*/  ULDC UR5, c[0x0][0x2f0] ;  /* 0x0000bc0000057ab9 */ /* 0x000fe20000000800 */
[----:B------:R-:W-:-:S04]  /*1380*/  USEL UR4, UR4, 0x1, UP0 ;  /* 0x0000000104047887 */ /* 0x000fc80008000000 */
[----:B------:R-:W-:-:S03]  /*1390*/  UIMAD UR4, UR4, UR5, URZ ;  /* 0x00000005040472a4 */ /* 0x000fc6000f8e023f */
[----:B------:R-:W-:Y:S02]  /*13a0*/  ULDC UR5, c[0x0][0x348] ;  /* 0x0000d20000057ab9 */ /* 0x000fe40000000800 */
[----:B----4-:R-:W-:Y:S02]  /*13b0*/  IMAD.U32 R30, RZ, RZ, UR5 ;  /* 0x00000005ff1e7e24 */ /* 0x010fe4000f8e00ff */
[----:B------:R-:W-:Y:S01]  /*13c0*/  IMAD.U32 R32, RZ, RZ, UR4 ;  /* 0x00000004ff207e24 */ /* 0x000fe2000f8e00ff */
[----:B-1-3--:R-:W-:Y:S06]  /*13d0*/  @P2 BRA `(.L_x_9680) ;  /* 0x0000000000242947 */ /* 0x00afec0003800000 */
        /* <DEDUP_REMOVED lines=9> */
.L_x_9680:
[----:B------:R-:W-:Y:S01]  /*1470*/  ULDC.64 UR4, c[0x0][0xa20] ;  /* 0x0002880000047ab9 */ /* 0x000fe20000000a00 */
[----:B------:R0:W-:Y:S01]  /*1480*/  STL [R1+0x2c], R33 ;  /* 0x00002c2101007387 */ /* 0x0001e20000100800 */
[----:B------:R-:W-:-:S03]  /*1490*/  ISETP.NE.U32.AND P1, PT, RZ, UR4, PT ;  /* 0x00000004ff007c0c */ /* 0x000fc6000bf25070 */
[----:B------:R0:W-:Y:S01]  /*14a0*/  STL [R1+0x18], R34 ;  /* 0x0000182201007387 */ /* 0x0001e20000100800 */
[----:B------:R-:W-:-:S13]  /*14b0*/  ISETP.NE.AND.EX P1, PT, RZ, UR5, PT, P1 ;  /* 0x00000005ff007c0c */ /* 0x000fda000bf25310 */
[----:B0-----:R-:W-:Y:S05]  /*14c0*/  @!P1 BRA `(.L_x_9681) ;  /* 0x0000000000109947 */ /* 0x001fea0003800000 */
[----:B------:R-:W-:-:S04]  /*14d0*/  IADD3 R4, P0, R37, UR4, RZ ;  /* 0x0000000425047c10 */ /* 0x000fc8000ff1e0ff */
[----:B------:R-:W-:-:S05]  /*14e0*/  IADD3.X R5, R36, UR5, RZ, P0, !PT ;  /* 0x0000000524057c10 */ /* 0x000fca00087fe4ff */
[----:B------:R0:W5:Y:S01]  /*14f0*/  LDG.E R32, desc[UR40][R4.64] ;  /* 0x0000002804207981 */ /* 0x000162000c1e1900 */
[----:B------:R-:W-:Y:S05]  /*1500*/  BRA `(.L_x_9682) ;  /* 0x0000000000107947 */ /* 0x000fea0003800000 */
.L_x_9681:
[----:B------:R-:W-:Y:S05]  /*1510*/  @!P0 BRA `(.L_x_9682) ;  /* 0x00000000000c8947 */ /* 0x000fea0003800000 */
[----:B------:R-:W2:Y:S04]  /*1520*/  LDG.E R5, desc[UR40][R8.64] ;  /* 0x0000002808057981 */ /* 0x000ea8000c1e1900 */
[----:B------:R-:W2:Y:S02]  /*1530*/  LDG.E R32, desc[UR40][R8.64+0x4] ;  /* 0x0000042808207981 */ /* 0x000ea4000c1e1900 */
[----:B--2---:R-:W-:-:S07]  /*1540*/  IMAD.IADD R32, R32, 0x1, -R5 ;  /* 0x0000000120207824 */ /* 0x004fce00078e0a05 */
.L_x_9682:
        /* <DEDUP_REMOVED lines=8> */
[----:B------:R0:W2:Y:S01]  /*15d0*/  @P0 LDG.E R9, desc[UR40][R4.64+0x4] ;  /* 0x0000042804090981 */ /* 0x0000a2000c1e1900 */
[----:B------:R-:W-:Y:S01]  /*15e0*/  ISETP.NE.U32.AND P1, PT, RZ, UR4, PT ;  /* 0x00000004ff007c0c */ /* 0x000fe2000bf25070 */
[----:B------:R-:W-:-:S03]  /*15f0*/  IMAD.MOV.U32 R28, RZ, RZ, R32 ;  /* 0x000000ffff1c7224 */ /* 0x000fc600078e0020 */
[----:B------:R-:W-:Y:S01]  /*1600*/  ISETP.NE.AND.EX P1, PT, RZ, UR5, PT, P1 ;  /* 0x00000005ff007c0c */ /* 0x000fe2000bf25310 */
[----:B0-----:R-:W-:-:S05]  /*1610*/  IMAD.MOV R4, RZ, RZ, -R11 ;  /* 0x000000ffff047224 */ /* 0x001fca00078e0a0b */
[----:B------:R-:W-:-:S07]  /*1620*/  VIMNMX R4, RZ, R4, !PT ;  /* 0x00000004ff047248 */ /* 0x000fce0007fe0100 */
        /* <DEDUP_REMOVED lines=42> */
.L_x_9685:
[----:B------:R-:W-:Y:S05]  /*18d0*/  BSYNC B6 ;  /* 0x0000000000067941 */ /* 0x000fea0003800000 */
.L_x_9684:
        /* <DEDUP_REMOVED lines=20> */
.L_x_9687:
[----:B------:R-:W-:Y:S05]  /*1a20*/  BSYNC B6 ;  /* 0x0000000000067941 */ /* 0x000fea0003800000 */
.L_x_9686:
[----:B------:R-:W-:Y:S01]  /*1a30*/  ULDC.64 UR4, c[0x0][0x9f8] ;  /* 0x00027e0000047ab9 */ /* 0x000fe20000000a00 */
[----:B------:R-:W0:Y:S01]  /*1a40*/  LDC.64 R56, c[0x0][0x3f8] ;  /* 0x0000fe00ff387b82 */ /* 0x000e220000000a00 */
[----:B------:R-:W-:Y:S01]  /*1a50*/  ISETP.NE.U32.AND P0, PT, RZ, UR4, PT ;  /* 0x00000004ff007c0c */ /* 0x000fe2000bf05070 */
[----:B------:R-:W2:Y:S03]  /*1a60*/  LDL R14, [R1+0x30] ;  /* 0x00003000010e7983 */ /* 0x000ea60000100800 */
[----:B------:R-:W-:-:S03]  /*1a70*/  ISETP.NE.AND.EX P0, PT, RZ, UR5, PT, P0 ;  /* 0x00000005ff007c0c */ /* 0x000fc6000bf05300 */
[----:B------:R-:W1:Y:S08]  /*1a80*/  LDC R67, c[0x0][0x3f4] ;  /* 0x0000fd00ff437b82 */ /* 0x000e700000000800 */
[----:B------:R-:W3:Y:S02]  /*1a90*/  LDC.64 R62, c[0x0][0x408] ;  /* 0x00010200ff3e7b82 */ /* 0x000ee40000000a00 */
[----:B------:R-:W-:Y:S01]  /*1aa0*/  @P0 IADD3 R4, P1, R37, UR4, RZ ;  /* 0x0000000425040c10 */ /* 0x000fe2000ff3e0ff */
[----:B------:R-:W-:-:S03]  /*1ab0*/  ULDC UR4, c[0x0][0x320] ;  /* 0x0000c80000047ab9 */ /* 0x000fc60000000800 */
[----:B------:R-:W-:Y:S02]  /*1ac0*/  @P0 IADD3.X R5, R36, UR5, RZ, P1, !PT ;  /* 0x0000000524050c10 */ /* 0x000fe40008ffe4ff */
[----:B------:R-:W-:-:S03]  /*1ad0*/  ISETP.GE.AND P1, PT, R2, UR4, PT ;  /* 0x0000000402007c0c */ /* 0x000fc6000bf26270 */
[----:B------:R4:W2:Y:S01]  /*1ae0*/  @P0 LDG.E R29, desc[UR40][R4.64] ;  /* 0x00000028041d0981 */ /* 0x0008a2000c1e1900 */
[----:B------:R-:W-:Y:S02]  /*1af0*/  SEL R3, RZ, 0xffffffff, P1 ;  /* 0xffffffffff037807 */ /* 0x000fe40000800000 */
[----:B------:R-:W-:-:S03]  /*1b00*/  ISETP.GE.AND P0, PT, R16, UR4, PT ;  /* 0x0000000410007c0c */ /* 0x000fc6000bf06270 */
[----:B------:R-:W-:Y:S01]  /*1b10*/  IMAD.SHL.U32 R3, R3, 0x2, RZ ;  /* 0x0000000203037824 */ /* 0x000fe200078e00ff */
[----:B------:R-:W-:Y:S02]  /*1b20*/  SEL R0, RZ, 0x1, P0 ;  /* 0x00000001ff007807 */ /* 0x000fe40000000000 */
[----:B------:R-:W-:Y:S02]  /*1b30*/  ISETP.GE.AND P0, PT, R213, UR4, PT ;  /* 0x00000004d5007c0c */ /* 0x000fe4000bf06270 */
[----:B------:R-:W-:Y:S02]  /*1b40*/  ISETP.GE.AND P1, PT, R212, UR4, PT ;  /* 0x00000004d4007c0c */ /* 0x000fe4000bf26270 */
[----:B------:R-:W-:Y:S02]  /*1b50*/  LOP3.LUT R0, R3, 0x2, R0, 0xe2, !PT ;  /* 0x0000000203007812 */ /* 0x000fe400078ee200 */
[----:B------:R-:W-:Y:S02]  /*1b60*/  SEL R3, RZ, 0x4, P0 ;  /* 0x00000004ff037807 */ /* 0x000fe40000000000 */
[----:B----4-:R-:W-:-:S02]  /*1b70*/  SEL R4, RZ, 0x8, P1 ;  /* 0x00000008ff047807 */ /* 0x010fc40000800000 */
[----:B------:R-:W-:Y:S02]  /*1b80*/  ISETP.GE.AND P0, PT, R211, UR4, PT ;  /* 0x00000004d3007c0c */ /* 0x000fe4000bf06270 */
[----:B------:R-:W-:Y:S02]  /*1b90*/  ISETP.GE.AND P1, PT, R210, UR4, PT ;  /* 0x00000004d2007c0c */ /* 0x000fe4000bf26270 */
[----:B------:R-:W-:Y:S02]  /*1ba0*/  LOP3.LUT R0, R4, R0, R3, 0xfe, !PT ;  /* 0x0000000004007212 */ /* 0x000fe400078efe03 */
[----:B------:R-:W-:Y:S02]  /*1bb0*/  SEL R3, RZ, 0x10, P0 ;  /* 0x00000010ff037807 */ /* 0x000fe40000000000 */
[----:B------:R-:W-:Y:S02]  /*1bc0*/  SEL R4, RZ, 0x20, P1 ;  /* 0x00000020ff047807 */ /* 0x000fe40000800000 */
[----:B------:R-:W-:-:S02]  /*1bd0*/  SHF.R.S32.HI R9, RZ, 0x1f, R204 ;  /* 0x0000001fff097819 */ /* 0x000fc400000114cc */
[----:B------:R-:W-:-:S03]  /*1be0*/  LOP3.LUT R3, R4, R0, R3, 0xfe, !PT ;  /* 0x0000000004037212 */ /* 0x000fc600078efe03 */
[-C--:B0-----:R-:W-:Y:S02]  /*1bf0*/  IMAD R0, R9, R56.reuse, RZ ;  /* 0x0000003809007224 */ /* 0x081fe400078e02ff */
[----:B------:R-:W-:-:S04]  /*1c00*/  IMAD.WIDE.U32 R10, R204, R56, R16 ;  /* 0x00000038cc0a7225 */ /* 0x000fc800078e0010 */
[----:B------:R-:W-:-:S04]  /*1c10*/  IMAD R15, R204, R57, R0 ;  /* 0x00000039cc0f7224 */ /* 0x000fc800078e0200 */
[----:B------:R-:W-:Y:S02]  /*1c20*/  IMAD.IADD R11, R15, 0x1, R11 ;  /* 0x000000010f0b7824 */ /* 0x000fe400078e020b */
[----:B-----5:R-:W-:-:S04]  /*1c30*/  IMAD.WIDE.U32 R20, R28, R56, R10 ;  /* 0x000000381c147225 */ /* 0x020fc800078e000a */
[----:B------:R-:W4:Y:S01]  /*1c40*/  LDL R11, [R1+0x4] ;  /* 0x00000400010b7983 */ /* 0x000f220000100800 */
[----:B------:R-:W0:Y:S01]  /*1c50*/  S2R R36, SR_TID.X ;  /* 0x0000000000247919 */ /* 0x000e220000002100 */
[----:B------:R-:W0:Y:S01]  /*1c60*/  S2R R38, SR_TID.X ;  /* 0x0000000000267919 */ /* 0x000e220000002100 */
[----:B------:R-:W-:-:S04]  /*1c70*/  ISETP.GE.AND P0, PT, R215, UR4, PT ;  /* 0x00000004d7007c0c */ /* 0x000fc8000bf06270 */
[----:B------:R-:W-:Y:S02]  /*1c80*/  SEL R6, RZ, 0x40, P0 ;  /* 0x00000040ff067807 */ /* 0x000fe40000000000 */
[----:B-1----:R-:W-:Y:S02]  /*1c90*/  ISETP.GE.AND P0, PT, R16, R67, PT ;  /* 0x000000431000720c */ /* 0x002fe40003f06270 */
[----:B------:R-:W-:Y:S02]  /*1ca0*/  ISETP.GE.AND P1, PT, R214, UR4, PT ;  /* 0x00000004d6007c0c */ /* 0x000fe4000bf26270 */
[----:B------:R-:W-:Y:S01]  /*1cb0*/  SEL R13, R67, RZ, P0 ;  /* 0x000000ff430d7207 */ /* 0x000fe20000000000 */
[----:B---3--:R-:W-:Y:S01]  /*1cc0*/  IMAD R8, R9, R62, RZ ;  /* 0x0000003e09087224 */ /* 0x008fe200078e02ff */
[----:B------:R-:W-:Y:S02]  /*1cd0*/  SHF.R.S32.HI R23, RZ, 0x1f, R22 ;  /* 0x0000001fff177819 */ /* 0x000fe40000011416 */
[----:B------:R-:W-:-:S02]  /*1ce0*/  SEL R7, RZ, 0x7fff80, P1 ;  /* 0x007fff80ff077807 */ /* 0x000fc40000800000 */
[----:B0-----:R-:W-:-:S04]  /*1cf0*/  SHF.R.U32.HI R36, RZ, 0x7, R36 ;  /* 0x00000007ff247819 */ /* 0x001fc80000011624 */
[----:B------:R-:W-:Y:S01]  /*1d00*/  ISETP.NE.AND P6, PT, R36, 0x1, PT ;  /* 0x000000012400780c */ /* 0x000fe20003fc5270 */
[----:B------:R-:W-:Y:S01]  /*1d10*/  IMAD.IADD R13, R16, 0x1, R13 ;  /* 0x00000001100d7824 */ /* 0x000fe200078e020d */
[----:B------:R-:W-:Y:S01]  /*1d20*/  LOP3.LUT R3, R7, R3, R6, 0xfe, !PT ;  /* 0x0000000307037212 */ /* 0x000fe200078efe06 */
[----:B------:R-:W-:Y:S02]  /*1d30*/  VIADD R38, R38, 0xffffff80 ;  /* 0xffffff8026267836 */ /* 0x000fe40000000000 */
[----:B------:R-:W-:Y:S01]  /*1d40*/  IMAD.WIDE.U32 R4, R204, R56, R22 ;  /* 0x00000038cc047225 */ /* 0x000fe200078e0016 */
[----:B------:R-:W-:-:S03]  /*1d50*/  SHF.R.S32.HI R12, RZ, 0x1f, R13 ;  /* 0x0000001fff0c7819 */ /* 0x000fc6000001140d */
[----:B------:R-:W-:Y:S02]  /*1d60*/  IMAD.IADD R0, R35, 0x1, R32 ;  /* 0x0000000123007824 */ /* 0x000fe400078e0220 */
[CC--:B------:R-:W-:Y:S02]  /*1d70*/  IMAD.WIDE.U32 R6, R204.reuse, R62.reuse, R22 ;  /* 0x0000003ecc067225 */ /* 0x0c0fe400078e0016 */
[----:B------:R-:W-:Y:S05]  /*1d80*/  @!P6 WARPSYNC.ALL ;  /* 0x000000000000e948 */ /* 0x000fea0003800000 */
[----:B------:R-:W-:Y:S01]  /*1d90*/  IMAD R61, R204, R63, R8 ;  /* 0x0000003fcc3d7224 */ /* 0x000fe200078e0208 */
[----:B------:R-:W-:Y:S01]  /*1da0*/  SHF.R.S32.HI R37, RZ, 0x1f, R38 ;  /* 0x0000001fff257819 */ /* 0x000fe20000011426 */
[----:B------:R-:W-:Y:S01]  /*1db0*/  IMAD.IADD R9, R5, 0x1, R15 ;  /* 0x0000000105097824 */ /* 0x000fe200078e020f */
[----:B------:R-:W-:Y:S01]  /*1dc0*/  LEA.HI R12, R12, R13, RZ, 0x3 ;  /* 0x0000000d0c0c7211 */ /* 0x000fe200078f18ff */
[----:B------:R-:W-:Y:S01]  /*1dd0*/  IMAD.MOV.U32 R8, RZ, RZ, R4 ;  /* 0x000000ffff087224 */ /* 0x000fe200078e0004 */
[----:B------:R-:W-:Y:S01]  /*1de0*/  PRMT R88, R3, 0x8880, RZ ;  /* 0x0000888003587816 */ /* 0x000fe200000000ff */
[----:B------:R-:W-:Y:S01]  /*1df0*/  IMAD.IADD R59, R7, 0x1, R61 ;  /* 0x00000001073b7824 */ /* 0x000fe200078e023d */
[----:B------:R-:W-:Y:S01]  /*1e00*/  SHF.R.S32.HI R7, RZ, 0x1f, R28 ;  /* 0x0000001fff077819 */ /* 0x000fe2000001141c */
[----:B------:R-:W-:Y:S01]  /*1e10*/  IMAD.WIDE.U32 R4, R204, R62, R16 ;  /* 0x0000003ecc047225 */ /* 0x000fe200078e0010 */
[----:B------:R-:W-:Y:S01]  /*1e20*/  LEA.HI R37, R37, R38, RZ, 0x2 ;  /* 0x0000002625257211 */ /* 0x000fe200078f10ff */
[----:B------:R-:W-:-:S02]  /*1e30*/  ULDC UR4, c[0x0][0x2f4] ;  /* 0x0000bd0000047ab9 */ /* 0x000fc40000000800 */
[----:B------:R-:W-:Y:S01]  /*1e40*/  IMAD.IADD R61, R61, 0x1, R5 ;  /* 0x000000013d3d7824 */ /* 0x000fe200078e0205 */
[----:B------:R-:W-:Y:S01]  /*1e50*/  SHF.R.S32.HI R76, RZ, 0x3, R12 ;  /* 0x00000003ff4c7819 */ /* 0x000fe2000001140c */
[C---:B------:R-:W-:Y:S01]  /*1e60*/  IMAD R5, R7.reuse, R56, RZ ;  /* 0x0000003807057224 */ /* 0x040fe200078e02ff */
[----:B------:R-:W-:Y:S01]  /*1e70*/  LOP3.LUT R77, R12, 0xfffffff8, RZ, 0xc0, !PT ;  /* 0xfffffff80c4d7812 */ /* 0x000fe200078ec0ff */
[----:B------:R-:W-:Y:S01]  /*1e80*/  IMAD R7, R7, R62, RZ ;  /* 0x0000003e07077224 */ /* 0x000fe200078e02ff */
[----:B------:R-:W-:Y:S01]  /*1e90*/  LOP3.LUT R37, R37, 0xfffffffc, RZ, 0xc0, !PT ;  /* 0xfffffffc25257812 */ /* 0x000fe200078ec0ff */
[----:B------:R-:W-:Y:S01]  /*1ea0*/  IMAD.MOV.U32 R66, RZ, RZ, 0x20 ;  /* 0x00000020ff427424 */ /* 0x000fe200078e00ff */
[----:B------:R-:W-:Y:S01]  /*1eb0*/  SHF.R.U32.HI R15, RZ, 0x3, R227 ;  /* 0x00000003ff0f7819 */ /* 0x000fe200000116e3 */
[----:B------:R-:W-:Y:S02]  /*1ec0*/  IMAD.MOV.U32 R58, RZ, RZ, R6 ;  /* 0x000000ffff3a7224 */ /* 0x000fe400078e0006 */
[----:B------:R-:W-:Y:S01]  /*1ed0*/  IMAD.MOV.U32 R60, RZ, RZ, R4 ;  /* 0x000000ffff3c7224 */ /* 0x000fe200078e0004 */
[----:B------:R-:W-:Y:S01]  /*1ee0*/  SHF.L.U64.HI R4, R56, 0x6, R57 ;  /* 0x0000000638047819 */ /* 0x000fe20000010239 */
[----:B------:R-:W-:Y:S01]  /*1ef0*/  IMAD R73, R28, R57, R5 ;  /* 0x000000391c497224 */ /* 0x000fe200078e0205 */
[----:B------:R-:W-:Y:S01]  /*1f00*/  SHF.L.U64.HI R6, R62, 0x6, R63 ;  /* 0x000000063e067819 */ /* 0x000fe2000001023f */
[----:B------:R-:W-:Y:S01]  /*1f10*/  IMAD R75, R28, R63, R7 ;  /* 0x0000003f1c4b7224 */ /* 0x000fe200078e0207 */
[----:B------:R-:W-:Y:S01]  /*1f20*/  PRMT R88, R88, 0x7710, RZ ;  /* 0x0000771058587816 */ /* 0x000fe200000000ff */
[----:B------:R-:W-:Y:S01]  /*1f30*/  IMAD R13, R57, 0x60, RZ ;  /* 0x00000060390d7824 */ /* 0x000fe200078e02ff */
[----:B------:R-:W-:Y:S01]  /*1f40*/  ISETP.GE.AND P2, PT, R2, UR4, PT ;  /* 0x0000000402007c0c */ /* 0x000fe2000bf46270 */
[----:B------:R-:W-:-:S02]  /*1f50*/  IMAD.SHL.U32 R5, R56, 0x40, RZ ;  /* 0x0000004038057824 */ /* 0x000fc400078e00ff */
[----:B------:R-:W-:-:S04]  /*1f60*/  IMAD.WIDE.U32 R8, R28, R56, R8 ;  /* 0x000000381c087225 */ /* 0x000fc800078e0008 */
[----:B------:R-:W-:Y:S02]  /*1f70*/  IMAD R69, R63, 0x60, RZ ;  /* 0x000000603f457824 */ /* 0x000fe400078e02ff */
[----:B------:R-:W-:Y:S02]  /*1f80*/  IMAD.SHL.U32 R7, R62, 0x40, RZ ;  /* 0x000000403e077824 */ /* 0x000fe400078e00ff */
[----:B------:R-:W-:-:S04]  /*1f90*/  IMAD.WIDE.U32 R58, R28, R62, R58 ;  /* 0x0000003e1c3a7225 */ /* 0x000fc800078e003a */
[----:B------:R-:W-:Y:S01]  /*1fa0*/  IMAD.WIDE.U32 R60, R28, R62, R60 ;  /* 0x0000003e1c3c7225 */ /* 0x000fe200078e003c */
[----:B------:R-:W-:-:S03]  /*1fb0*/  LOP3.LUT R82, R88, 0x1, RZ, 0xc0, !PT ;  /* 0x0000000158527812 */ /* 0x000fc600078ec0ff */
[----:B------:R-:W-:Y:S01]  /*1fc0*/  IMAD.WIDE.U32 R56, R56, 0x60, RZ ;  /* 0x0000006038387825 */ /* 0x000fe200078e00ff */
[----:B------:R-:W-:-:S03]  /*1fd0*/  LOP3.LUT R83, R88, 0x2, RZ, 0xc0, !PT ;  /* 0x0000000258537812 */ /* 0x000fc600078ec0ff */
[----:B------:R-:W-:Y:S01]  /*1fe0*/  IMAD.WIDE.U32 R62, R62, 0x60, RZ ;  /* 0x000000603e3e7825 */ /* 0x000fe200078e00ff */
[----:B------:R-:W-:-:S03]  /*1ff0*/  LOP3.LUT R84, R88, 0x4, RZ, 0xc0, !PT ;  /* 0x0000000458547812 */ /* 0x000fc600078ec0ff */
[----:B------:R-:W-:Y:S01]  /*2000*/  IMAD.IADD R37, R38, 0x1, -R37 ;  /* 0x0000000126257824 */ /* 0x000fe200078e0a25 */
[C---:B------:R-:W-:Y:S01]  /*2010*/  LOP3.LUT R85, R88.reuse, 0x8, RZ, 0xc0, !PT ;  /* 0x0000000858557812 */ /* 0x040fe200078ec0ff */
[----:B------:R-:W-:Y:S01]  /*2020*/  IMAD.IADD R72, R9, 0x1, R73 ;  /* 0x0000000109487824 */ /* 0x000fe200078e0249 */
[C---:B------:R-:W-:Y:S01]  /*2030*/  LOP3.LUT R86, R88.reuse, 0x10, RZ, 0xc0, !PT ;  /* 0x0000001058567812 */ /* 0x040fe200078ec0ff */
[----:B------:R-:W-:Y:S01]  /*2040*/  IMAD.IADD R74, R59, 0x1, R75 ;  /* 0x000000013b4a7824 */ /* 0x000fe200078e024b */
[----:B------:R-:W-:Y:S01]  /*2050*/  LOP3.LUT R87, R88, 0x20, RZ, 0xc0, !PT ;  /* 0x0000002058577812 */ /* 0x000fe200078ec0ff */
[----:B------:R-:W-:Y:S01]  /*2060*/  VIADD R64, R36, 0x8 ;  /* 0x0000000824407836 */ /* 0x000fe20000000000 */
[----:B------:R-:W-:Y:S01]  /*2070*/  SHF.R.S32.HI R32, RZ, 0x1f, R34 ;  /* 0x0000001fff207819 */ /* 0x000fe20000011422 */
[----:B------:R-:W-:Y:S01]  /*2080*/  IMAD R65, R37, 0x40, R204 ;  /* 0x0000004025417824 */ /* 0x000fe200078e02cc */
[----:B------:R-:W-:Y:S01]  /*2090*/  P2R R90, PR, RZ, 0x4 ;  /* 0x00000004ff5a7803 */ /* 0x000fe20000000000 */
[----:B------:R-:W-:Y:S01]  /*20a0*/  IMAD.SHL.U32 R67, R67, 0x2, RZ ;  /* 0x0000000243437824 */ /* 0x000fe200078e00ff */
[----:B------:R-:W-:Y:S01]  /*20b0*/  SHF.R.S32.HI R79, RZ, 0x1f, R77 ;  /* 0x0000001fff4f7819 */ /* 0x000fe2000001144d */
[----:B------:R-:W-:Y:S01]  /*20c0*/  IMAD.IADD R68, R57, 0x1, R13 ;  /* 0x0000000139447824 */ /* 0x000fe200078e020d */
[----:B------:R-:W-:Y:S01]  /*20d0*/  LOP3.LUT R88, R88, 0x40, RZ, 0xc0, !PT ;  /* 0x0000004058587812 */ /* 0x000fe200078ec0ff */
[----:B------:R-:W-:-:S02]  /*20e0*/  IMAD.IADD R69, R63, 0x1, R69 ;  /* 0x000000013f457824 */ /* 0x000fc400078e0245 */
[----:B------:R-:W-:Y:S02]  /*20f0*/  IMAD.IADD R73, R73, 0x1, R21 ;  /* 0x0000000149497824 */ /* 0x000fe400078e0215 */
[----:B------:R-:W-:Y:S02]  /*2100*/  IMAD.IADD R75, R75, 0x1, R61 ;  /* 0x000000014b4b7824 */ /* 0x000fe400078e023d */
[C---:B--2---:R-:W-:Y:S01]  /*2110*/  IMAD.SHL.U32 R10, R14.reuse, 0x40, RZ ;  /* 0x000000400e0a7824 */ /* 0x044fe200078e00ff */
[----:B------:R-:W-:Y:S01]  /*2120*/  @!P6 BAR.SYNC.DEFER_BLOCKING 0x9, 0x100 ;  /* 0x024400000000eb1d */ /* 0x000fe20000010000 */
[----:B------:R-:W-:-:S03]  /*2130*/  LOP3.LUT P1, RZ, R14, 0x4, RZ, 0xc0, !PT ;  /* 0x000000040eff7812 */ /* 0x000fc6000782c0ff */
[----:B------:R-:W-:-:S04]  /*2140*/  LOP3.LUT R10, R10, 0x1c0, RZ, 0xc0, !PT ;  /* 0x000001c00a0a7812 */ /* 0x000fc800078ec0ff */
[----:B------:R-:W-:Y:S02]  /*2150*/  SHF.R.U32.HI R35, RZ, 0x3, R10 ;  /* 0x00000003ff237819 */ /* 0x000fe4000001160a */
[----:B------:R-:W-:-:S04]  /*2160*/  LOP3.LUT R14, R10, 0x18, R16, 0xf8, !PT ;  /* 0x000000180a0e7812 */ /* 0x000fc800078ef810 */
[----:B------:R-:W-:-:S05]  /*2170*/  LOP3.LUT R14, R14, R35, RZ, 0x3c, !PT ;  /* 0x000000230e0e7212 */ /* 0x000fca00078e3cff */
[----:B------:R-:W-:Y:S01]  /*2180*/  IMAD R70, R229, 0x200, R14 ;  /* 0x00000200e5467824 */ /* 0x000fe200078e020e */
[--C-:B------:R-:W-:Y:S02]  /*2190*/  LOP3.LUT R14, R10, 0x38, R12.reuse, 0xf8, !PT ;  /* 0x000000380a0e7812 */ /* 0x100fe400078ef80c */
[----:B------:R-:W-:Y:S02]  /*21a0*/  LOP3.LUT R12, R227, 0x38, R12, 0xf8, !PT ;  /* 0x00000038e30c7812 */ /* 0x000fe400078ef80c */
[----:B------:R-:W-:Y:S02]  /*21b0*/  SEL R66, R66, 0xffffffe0, !P1 ;  /* 0xffffffe042427807 */ /* 0x000fe40004800000 */
[----:B------:R-:W-:Y:S02]  /*21c0*/  LOP3.LUT R14, R14, R35, RZ, 0x3c, !PT ;  /* 0x000000230e0e7212 */ /* 0x000fe400078e3cff */
[----:B------:R-:W-:Y:S01]  /*21d0*/  LOP3.LUT R12, R12, R15, RZ, 0x3c, !PT ;  /* 0x0000000f0c0c7212 */ /* 0x000fe200078e3cff */
[----:B------:R-:W-:Y:S01]  /*21e0*/  IMAD.IADD R71, R66, 0x1, R70 ;  /* 0x0000000142477824 */ /* 0x000fe200078e0246 */
[----:B------:R-:W-:Y:S01]  /*21f0*/  ISETP.GE.AND P1, PT, R16, UR4, PT ;  /* 0x0000000410007c0c */ /* 0x000fe2000bf26270 */
[----:B------:R-:W-:Y:S01]  /*2200*/  IMAD R80, R229, 0x200, R14 ;  /* 0x00000200e5507824 */ /* 0x000fe200078e020e */
[----:B------:R-:W-:Y:S01]  /*2210*/  SHF.R.S32.HI R78, RZ, 0x1f, R29 ;  /* 0x0000001fff4e7819 */ /* 0x000fe2000001141d */
[----:B----4-:R-:W-:-:S10]  /*2220*/  IMAD.IADD R81, R11, 0x1, R12 ;  /* 0x000000010b517824 */ /* 0x010fd400078e020c */
.L_x_9741:
[----:B------:R-:W0:Y:S01]  /*2230*/  LDC R97, c[0x0][0x430] ;  /* 0x00010c00ff617b82 */ /* 0x000e220000000800 */
        /* <DEDUP_REMOVED lines=75> */
[----:B------:R-:W-:-:S03]  /*26f0*/  CS2R R50, SRZ ;  /* 0x0000000000327805 */ /* 0x000fc6000001ff00 */
[----:B------:R-:W-:Y:S05]  /*2700*/  @P2 BRA `(.L_x_9692) ;  /* 0x0000000000502947 */ /* 0x000fea0003800000 */
[----:B------:R-:W-:Y:S01]  /*2710*/  IADD3 R11, P3, R8, R14, RZ ;  /* 0x0000000e080b7210 */ /* 0x000fe20007f7e0ff */
[----:B------:R-:W-:Y:S01]  /*2720*/  ULDC.64 UR4, c[0x0][0x3e8] ;  /* 0x0000fa0000047ab9 */ /* 0x000fe20000000a00 */
[----:B------:R-:W-:Y:S02]  /*2730*/  CS2R R48, SRZ ;  /* 0x0000000000307805 */ /* 0x000fe4000001ff00 */
[----:B------:R-:W-:Y:S01]  /*2740*/  CS2R R50, SRZ ;  /* 0x0000000000327805 */ /* 0x000fe2000001ff00 */
[----:B------:R-:W-:Y:S01]  /*2750*/  IMAD.X R40, R53, 0x1, R72, P3 ;  /* 0x0000000135287824 */ /* 0x000fe200018e0648 */
[----:B------:R-:W-:-:S04]  /*2760*/  LEA R38, P3, R11, UR4, 0x1 ;  /* 0x000000040b267c11 */ /* 0x000fc8000f8608ff */
[----:B------:R-:W-:Y:S01]  /*2770*/  LEA.HI.X R39, R11, UR5, R40, 0x1, P3 ;  /* 0x000000050b277c11 */ /* 0x000fe200098f0c28 */
[----:B------:R-:W-:Y:S01]  /*2780*/  ULDC.64 UR4, c[0x0][0x400] ;  /* 0x0001000000047ab9 */ /* 0x000fe20000000a00 */
[----:B------:R-:W-:-:S05]  /*2790*/  IADD3 R11, P3, R58, R12, RZ ;  /* 0x0000000c3a0b7210 */ /* 0x000fca0007f7e0ff */
[----:B------:R-:W-:Y:S01]  /*27a0*/  IMAD.X R42, R55, 0x1, R74, P3 ;  /* 0x00000001372a7824 */ /* 0x000fe200018e064a */
[----:B------:R-:W-:-:S04]  /*27b0*/  LEA R40, P3, R11, UR4, 0x1 ;  /* 0x000000040b287c11 */ /* 0x000fc8000f8608ff */
[----:B------:R-:W-:Y:S02]  /*27c0*/  LEA.HI.X R41, R11, UR5, R42, 0x1, P3 ;  /* 0x000000050b297c11 */ /* 0x000fe400098f0c2a */
        /* <DEDUP_REMOVED lines=8> */
.L_x_9692:
[----:B------:R-:W-:Y:S05]  /*2850*/  BSYNC B1 ;  /* 0x0000000000017941 */ /* 0x000fea0003800000 */
.L_x_9691:
[----:B------:R-:W-:Y:S01]  /*2860*/  VIADD R11, R204, 0x40 ;  /* 0x00000040cc0b7836 */ /* 0x000fe20000000000 */
[----:B------:R-:W-:Y:S01]  /*2870*/  BSSY B1, `(.L_x_9693) ;  /* 0x000001c000017945 */ /* 0x000fe20003800000 */
[----:B0-----:R-:W-:Y:S02]  /*2880*/  CS2R R40, SRZ ;  /* 0x0000000000287805 */ /* 0x001fe4000001ff00 */
[----:B------:R-:W-:Y:S01]  /*2890*/  CS2R R38, SRZ ;  /* 0x0000000000267805 */ /* 0x000fe2000001ff00 */
[----:B-----5:R-:W-:Y:S01]  /*28a0*/  IMAD.MOV.U32 R52, RZ, RZ, R44 ;  /* 0x000000ffff347224 */ /* 0x020fe200078e002c */
[----:B------:R-:W-:Y:S01]  /*28b0*/  ISETP.GE.AND P4, PT, R11, R100, PT ;  /* 0x000000640b00720c */ /* 0x000fe20003f86270 */
[----:B------:R-:W-:Y:S01]  /*28c0*/  IMAD.MOV.U32 R89, RZ, RZ, R45 ;  /* 0x000000ffff597224 */ /* 0x000fe200078e002d */
[----:B------:R-:W-:-:S11]  /*28d0*/  CS2R R42, SRZ ;  /* 0x00000000002a7805 */ /* 0x000fd6000001ff00 */
[----:B------:R-:W-:Y:S05]  /*28e0*/  @P4 BRA `(.L_x_9694) ;  /* 0x0000000000504947 */ /* 0x000fea0003800000 */
[----:B------:R-:W-:Y:S01]  /*28f0*/  IADD3 R14, P3, P5, R8, R14, R5 ;  /* 0x0000000e080e7210 */ /* 0x000fe20007d7e005 */
[----:B------:R-:W-:Y:S01]  /*2900*/  ULDC.64 UR4, c[0x0][0x3e8] ;  /* 0x0000fa0000047ab9 */ /* 0x000fe20000000a00 */
[----:B------:R-:W-:Y:S02]  /*2910*/  CS2R R40, SRZ ;  /* 0x0000000000287805 */ /* 0x000fe4000001ff00 */
[----:B------:R-:W-:Y:S02]  /*2920*/  CS2R R42, SRZ ;  /* 0x00000000002a7805 */ /* 0x000fe4000001ff00 */
[----:B------:R-:W-:Y:S02]  /*2930*/  IADD3.X R13, R72, R53, R4, P3, P5 ;  /* 0x00000035480d7210 */ /* 0x000fe40001fea404 */
[----:B------:R-:W-:-:S04]  /*2940*/  IADD3 R11, P3, P5, R58, R12, R7 ;  /* 0x0000000c3a0b7210 */ /* 0x000fc80007d7e007 */
[----:B------:R-:W-:Y:S02]  /*2950*/  IADD3.X R36, R74, R55, R6, P3, P5 ;  /* 0x000000374a247210 */ /* 0x000fe40001fea406 */
[----:B------:R-:W-:-:S04]  /*2960*/  LEA R12, P3, R14, UR4, 0x1 ;  /* 0x000000040e0c7c11 */ /* 0x000fc8000f8608ff */
[----:B------:R-:W-:Y:S01]  /*2970*/  LEA.HI.X R13, R14, UR5, R13, 0x1, P3 ;  /* 0x000000050e0d7c11 */ /* 0x000fe200098f0c0d */
[----:B------:R-:W-:Y:S02]  /*2980*/  ULDC.64 UR4, c[0x0][0x400] ;  /* 0x0001000000047ab9 */ /* 0x000fe40000000a00 */
        /* <DEDUP_REMOVED lines=10> */
.L_x_9694:
[----:B------:R-:W-:Y:S05]  /*2a30*/  BSYNC B1 ;  /* 0x0000000000017941 */ /* 0x000fea0003800000 */
.L_x_9693:
[----:B------:R-:W-:Y:S01]  /*2a40*/  IMAD.MOV.U32 R11, RZ, RZ, R48 ;  /* 0x000000ffff0b7224 */ /* 0x000fe200078e0030 */
[----:B------:R-:W-:Y:S01]  /*2a50*/  ISETP.NE.AND P3, PT, R209, 0x3, PT ;  /* 0x00000003d100780c */ /* 0x000fe20003f65270 */
[----:B0-----:R-:W-:Y:S01]  /*2a60*/  IMAD.MOV.U32 R12, RZ, RZ, R49 ;  /* 0x000000ffff0c7224 */ /* 0x001fe200078e0031 */
        /* <DEDUP_REMOVED lines=26> */
[----:B------:R-:W-:Y:S02]  /*2c10*/  PRMT R109, R13, 0x7610, R109 ;  /* 0x000076100d6d7816 */ /* 0x000fe4000000006d */
[----:B------:R-:W-:Y:S01]  /*2c20*/  PRMT R110, R14, 0x7610, R110 ;  /* 0x000076100e6e7816 */ /* 0x000fe2000000006e */
[----:B------:R-:W-:Y:S06]  /*2c30*/  @!P3 BRA `(.L_x_9695) ;  /* 0x000000000004b947 */ /* 0x000fec0003800000 */
[----:B------:R-:W-:Y:S01]  /*2c40*/  BPT.TRAP 0x1 ;  /* 0x000000040000795c */ /* 0x000fe20000300000 */
.L_x_9695:
[----:B------:R-:W-:Y:S01]  /*2c50*/  IMAD R89, R18, 0x8, R19 ;  /* 0x0000000812597824 */ /* 0x000fe200078e0213 */
[----:B------:R-:W-:Y:S01]  /*2c60*/  SHF.L.U32 R101, R207, 0x1f, RZ ;  /* 0x0000001fcf657819 */ /* 0x000fe200000006ff */
[----:B------:R-:W-:Y:S03]  /*2c70*/  BSSY B1, `(.L_x_9696) ;  /* 0x0000003000017945 */ /* 0x000fe60003800000 */
[----:B------:R-:W0:Y:S02]  /*2c80*/  SYNCS.PHASECHK.TRANS64.TRYWAIT P5, [R89+URZ+0x22890], R101 ;  /* 0x02289065590075a7 */ /* 0x000e2400080a017f */
[----:B0-----:R-:W-:Y:S05]  /*2c90*/  @!P5 BRA `(.L_x_9697) ;  /* 0x0000013800e8d947 */ /* 0x001fea0003800000 */
.L_x_9943:
[----:B------:R-:W-:Y:S05]  /*2ca0*/  BSYNC B1 ;  /* 0x0000000000017941 */ /* 0x000fea0003800000 */
.L_x_9696:
[----:B------:R-:W-:-:S03]  /*2cb0*/  UMOV UR4, 0xffffffff ;  /* 0xffffffff00047882 */ /* 0x000fc60000000000 */
[----:B------:R-:W-:Y:S05]  /*2cc0*/  BRA.DIV UR4, `(.L_x_9698) ;  /* 0x0000013a04f07947 */ /* 0x000fea000b800000 */
[----:B------:R1:W2:Y:S04]  /*2cd0*/  SHFL.IDX PT, R55, R103, RZ, 0x1c1f ;  /* 0x001c1fff67377589 */ /* 0x0002a800000e0000 */
[----:B------:R1:W3:Y:S02]  /*2ce0*/  SHFL.IDX PT, R93, R102, RZ, 0x1c1f ;  /* 0x001c1fff665d7589 */ /* 0x0002e400000e0000 */
.L_x_9947:
[----:B------:R-:W-:Y:S04]  /*2cf0*/  BSSY B1, `(.L_x_9699) ;  /* 0x0000073000017945 */ /* 0x000fe80003800000 */
[----:B------:R-:W-:Y:S05]  /*2d00*/  @P2 BRA `(.L_x_9700) ;  /* 0x0000000400c42947 */ /* 0x000fea0003800000 */
[----:B------:R-:W-:Y:S04]  /*2d10*/  BSSY B2, `(.L_x_9701) ;  /* 0x0000038000027945 */ /* 0x000fe80003800000 */
[----:B------:R-:W-:Y:S05]  /*2d20*/  @P1 BRA `(.L_x_9702) ;  /* 0x0000000000d81947 */ /* 0x000fea0003800000 */
[----:B------:R4:W0:Y:S01]  /*2d30*/  LDS.128 R12, [R94] ;  /* 0x000000005e0c7984 */ /* 0x0008220000000c00 */
[C---:B---3--:R-:W-:Y:S01]  /*2d40*/  LEA R52, P2, R16.reuse, R93, 0x1 ;  /* 0x0000005d10347211 */ /* 0x048fe200078408ff */
[----:B------:R-:W-:Y:S03]  /*2d50*/  BSSY B3, `(.L_x_9703) ;  /* 0x0000032000037945 */ /* 0x000fe60003800000 */
[----:B--2---:R-:W-:Y:S02]  /*2d60*/  LEA.HI.X R53, R16, R55, R17, 0x1, P2 ;  /* 0x0000003710357211 */ /* 0x004fe400010f0c11 */
[----:B------:R-:W-:-:S13]  /*2d70*/  ISETP.GE.AND P2, PT, R22, R54, PT ;  /* 0x000000361600720c */ /* 0x000fda0003f46270 */
[----:B----4-:R-:W-:Y:S05]  /*2d80*/  @P2 BRA `(.L_x_9704) ;  /* 0x0000000000b82947 */ /* 0x010fea0003800000 */
[----:B------:R-:W-:Y:S01]  /*2d90*/  SHF.R.U64 R11, R48, 0x10, R49 ;  /* 0x00000010300b7819 */ /* 0x000fe20000001231 */
[----:B0-----:R-:W-:Y:S01]  /*2da0*/  IMAD.U32 R48, R14, 0x10000, RZ ;  /* 0x000100000e307824 */ /* 0x001fe200078e00ff */
[--C-:B------:R-:W-:Y:S02]  /*2db0*/  SHF.R.U64 R114, R50, 0x10, R51.reuse ;  /* 0x0000001032727819 */ /* 0x100fe40000001233 */
[----:B------:R-:W-:Y:S02]  /*2dc0*/  SHF.R.U32.HI R116, RZ, 0x10, R51 ;  /* 0x00000010ff747819 */ /* 0x000fe40000011633 */
[----:B------:R-:W-:Y:S02]  /*2dd0*/  SHF.R.U32.HI R112, RZ, 0x10, R49 ;  /* 0x00000010ff707819 */ /* 0x000fe40000011631 */
[----:B------:R-:W-:Y:S01]  /*2de0*/  PRMT R51, R111, 0x5410, R11 ;  /* 0x000054106f337816 */ /* 0x000fe2000000000b */
[----:B------:R-:W-:Y:S01]  /*2df0*/  IMAD.U32 R11, R12, 0x10000, RZ ;  /* 0x000100000c0b7824 */ /* 0x000fe200078e00ff */
[----:B------:R-:W-:-:S02]  /*2e00*/  PRMT R114, R104, 0x5432, R114 ;  /* 0x0000543268727816 */ /* 0x000fc40000000072 */
[----:B------:R-:W-:Y:S02]  /*2e10*/  PRMT R116, R105, 0x5432, R116 ;  /* 0x0000543269747816 */ /* 0x000fe40000000074 */
[----:B------:R-:W-:Y:S01]  /*2e20*/  LOP3.LUT R49, R14, 0xffff0000, RZ, 0xc0, !PT ;  /* 0xffff00000e317812 */ /* 0x000fe200078ec0ff */
[----:B------:R-:W-:Y:S01]  /*2e30*/  IMAD.U32 R14, R13, 0x10000, RZ ;  /* 0x000100000d0e7824 */ /* 0x000fe200078e00ff */
        /* <DEDUP_REMOVED lines=35> */
.L_x_9704:
[----:B------:R-:W-:Y:S05]  /*3070*/  BSYNC B3 ;  /* 0x0000000000037941 */ /* 0x000fea0003800000 */
.L_x_9703:
[----:B0-----:R4:W-:Y:S02]  /*3080*/  ST.E.128 desc[UR40][R52.64], R12 ;  /* 0x0000000c34007985 */ /* 0x0019e4000c101d28 */
.L_x_9702:
[----:B------:R-:W-:Y:S05]  /*3090*/  BSYNC B2 ;  /* 0x0000000000027941 */ /* 0x000fea0003800000 */
.L_x_9701:
[----:B------:R-:W-:-:S13]  /*30a0*/  ISETP.NE.AND P2, PT, R90, RZ, PT ;  /* 0x000000ff5a00720c */ /* 0x000fda0003f45270 */
[----:B------:R-:W-:Y:S05]  /*30b0*/  @P2 BRA `(.L_x_9700) ;  /* 0x0000000000d82947 */ /* 0x000fea0003800000 */
[----:B----4-:R4:W0:Y:S01]  /*30c0*/  LDS.128 R12, [R92] ;  /* 0x000000005c0c7984 */ /* 0x0108220000000c00 */
        /* <DEDUP_REMOVED lines=34> */
[----:B------:R-:W-:Y:S01]  /*32f0*/  FFMA.FTZ R13, R44, R52, -R13 ;  /* 0x000000342c0d7223 */ /* 0x000fe2000001080d */
[----:B------:R-:W-:Y:S01]  /*3300*/  FMUL.FTZ R14, R12, R53 ;  /* 0x000000350c0e7220 */ /* 0x000fe20000410000 */
[----:B------:R-:W-:Y:S02]  /*3310*/  IMAD.U32 R15, R15, 0x10000, RZ ;  /* 0x000100000f0f7824 */ /* 0x000fe400078e00ff */
[----:B------:R-:W-:Y:S01]  /*3320*/  FFMA.FTZ R44, R44, R111, R45 ;  /* 0x0000006f2c2c7223 */ /* 0x000fe2000001002d */
        /* <DEDUP_REMOVED lines=13> */
.L_x_9706:
[----:B------:R-:W-:Y:S05]  /*3400*/  BSYNC B2 ;  /* 0x0000000000027941 */ /* 0x000fea0003800000 */
.L_x_9705:
[----:B0-----:R0:W-:Y:S02]  /*3410*/  ST.E.128 desc[UR40][R48.64], R12 ;  /* 0x0000000c30007985 */ /* 0x0011e4000c101d28 */
.L_x_9700:
[----:B------:R-:W-:Y:S05]  /*3420*/  BSYNC B1 ;  /* 0x0000000000017941 */ /* 0x000fea0003800000 */
.L_x_9699:
[----:B------:R-:W-:-:S03]  /*3430*/  UMOV UR4, 0xffffffff ;  /* 0xffffffff00047882 */ /* 0x000fc60000000000 */
[----:B------:R-:W-:Y:S05]  /*3440*/  BRA.DIV UR4, `(.L_x_9707) ;  /* 0x00000136045c7947 */ /* 0x000fea000b800000 */
[----:B-1----:R-:W1:Y:S04]  /*3450*/  SHFL.IDX PT, R103, R103, 0x1, 0x1c1f ;  /* 0x003c1f0067677f89 */ /* 0x002e6800000e0000 */
[----:B------:R0:W0:Y:S02]  /*3460*/  SHFL.IDX PT, R47, R102, 0x1, 0x1c1f ;  /* 0x003c1f00662f7f89 */ /* 0x00002400000e0000 */
.L_x_9951:
[----:B------:R-:W-:Y:S05]  /*3470*/  @P4 BRA `(.L_x_9708) ;  /* 0x0000002000004947 */ /* 0x000fea0003800000 */
[----:B------:R-:W-:Y:S04]  /*3480*/  BSSY B1, `(.L_x_9709) ;  /* 0x0000038000017945 */ /* 0x000fe80003800000 */
[----:B------:R-:W-:Y:S05]  /*3490*/  @P1 BRA `(.L_x_9710) ;  /* 0x0000000000d81947 */ /* 0x000fea0003800000 */
[----:B0---4-:R0:W4:Y:S01]  /*34a0*/  LDS.128 R12, [R94+0x2000] ;  /* 0x002000005e0c7984 */ /* 0x0111220000000c00 */
[C---:B------:R-:W-:Y:S01]  /*34b0*/  LEA R44, P2, R16.reuse, R47, 0x1 ;  /* 0x0000002f102c7211 */ /* 0x040fe200078408ff */
[----:B------:R-:W-:Y:S03]  /*34c0*/  BSSY B2, `(.L_x_9711) ;  /* 0x0000032000027945 */ /* 0x000fe60003800000 */
[----:B-1----:R-:W-:Y:S02]  /*34d0*/  LEA.HI.X R45, R16, R103, R17, 0x1, P2 ;  /* 0x00000067102d7211 */ /* 0x002fe400010f0c11 */
[----:B------:R-:W-:-:S13]  /*34e0*/  ISETP.GE.AND P2, PT, R22, R54, PT ;  /* 0x000000361600720c */ /* 0x000fda0003f46270 */
        /* <DEDUP_REMOVED lines=8> */
[----:B------:R-:W-:Y:S01]  /*3570*/  LOP3.LUT R41, R14, 0xffff0000, RZ, 0xc0, !PT ;  /* 0xffff00000e297812 */ /* 0x000fe200078ec0ff */
[C---:B------:R-:W-:Y:S01]  /*3580*/  IMAD.U32 R14, R13.reuse, 0x10000, RZ ;  /* 0x000100000d0e7824 */ /* 0x040fe200078e00ff */
[----:B------:R-:W-:Y:S02]  /*3590*/  PRMT R110, R110, 0x5410, R43 ;  /* 0x000054106e6e7816 */ /* 0x000fe4000000002b */
[----:B------:R-:W-:Y:S01]  /*35a0*/  PRMT R108, R108, 0x5410, R11 ;  /* 0x000054106c6c7816 */ /* 0x000fe2000000000b */
[----:B------:R-:W-:Y:S01]  /*35b0*/  IMAD.U32 R11, R12, 0x10000, RZ ;  /* 0x000100000c0b7824 */ /* 0x000fe200078e00ff */
        /* <DEDUP_REMOVED lines=11> */
[----:B------:R-:W-:Y:S01]  /*3670*/  IMAD.U32 R109, R109, 0x10000, RZ ;  /* 0x000100006d6d7824 */ /* 0x000fe200078e00ff */
[----:B------:R-:W-:Y:S01]  /*3680*/  LOP3.LUT R108, R108, 0xffff0000, RZ, 0xc0, !PT ;  /* 0xffff00006c6c7812 */ /* 0x000fe200078ec0ff */
[----:B------:R-:W-:Y:S01]  /*3690*/  FMUL.FTZ R41, R41, R46 ;  /* 0x0000002e29297220 */ /* 0x000fe20000410000 */
[----:B------:R-:W-:-:S02]  /*36a0*/  IMAD.U32 R107, R107, 0x10000, RZ ;  /* 0x000100006b6b7824 */ /* 0x000fc400078e00ff */
[C---:B------:R-:W-:Y:S01]  /*36b0*/  FFMA.FTZ R51, R14.reuse, R43, -R51 ;  /* 0x0000002b0e337223 */ /* 0x040fe20000010833 */
[----:B------:R-:W-:Y:S01]  /*36c0*/  FFMA.FTZ R48, R14, R48, R13 ;  /* 0x000000300e307223 */ /* 0x000fe2000001000d */
[----:B------:R-:W-:Y:S01]  /*36d0*/  FFMA.FTZ R53, R40, R46, -R53 ;  /* 0x0000002e28357223 */ /* 0x000fe20000010835 */
[----:B------:R-:W-:Y:S01]  /*36e0*/  FMUL.FTZ R14, R12, R109 ;  /* 0x0000006d0c0e7220 */ /* 0x000fe20000410000 */
[----:B------:R-:W-:Y:S02]  /*36f0*/  IMAD.U32 R15, R15, 0x10000, RZ ;  /* 0x000100000f0f7824 */ /* 0x000fe400078e00ff */
[----:B------:R-:W-:Y:S01]  /*3700*/  FFMA.FTZ R40, R40, R49, R41 ;  /* 0x0000003128287223 */ /* 0x000fe20000010029 */
        /* <DEDUP_REMOVED lines=13> */
.L_x_9712:
[----:B------:R-:W-:Y:S05]  /*37e0*/  BSYNC B2 ;  /* 0x0000000000027941 */ /* 0x000fea0003800000 */
.L_x_9711:
[----:B----4-:R0:W-:Y:S02]  /*37f0*/  ST.E.128 desc[UR40][R44.64], R12 ;  /* 0x0000000c2c007985 */ /* 0x0101e4000c101d28 */
.L_x_9710:
[----:B------:R-:W-:Y:S05]  /*3800*/  BSYNC B1 ;  /* 0x0000000000017941 */ /* 0x000fea0003800000 */
.L_x_9709:
[----:B------:R-:W-:-:S13]  /*3810*/  ISETP.NE.AND P2, PT, R90, RZ, PT ;  /* 0x000000ff5a00720c */ /* 0x000fda0003f45270 */
[----:B------:R-:W-:Y:S05]  /*3820*/  @P2 BRA `(.L_x_9708) ;  /* 0x0000001c00142947 */ /* 0x000fea0003800000 */
[----:B0---4-:R0:W4:Y:S01]  /*3830*/  LDS.128 R12, [R92+0x2000] ;  /* 0x002000005c0c7984 */ /* 0x0111220000000c00 */
[C---:B------:R-:W-:Y:S01]  /*3840*/  LEA R40, P2, R2.reuse, R47, 0x1 ;  /* 0x0000002f02287211 */ /* 0x040fe200078408ff */
[----:B------:R-:W-:Y:S03]  /*3850*/  BSSY B1, `(.L_x_9713) ;  /* 0x0000032000017945 */ /* 0x000fe60003800000 */
[----:B-1----:R-:W-:Y:S02]  /*3860*/  LEA.HI.X R41, R2, R103, R205, 0x1, P2 ;  /* 0x0000006702297211 */ /* 0x002fe400010f0ccd */
[----:B------:R-:W-:-:S13]  /*3870*/  ISETP.GE.AND P2, PT, R208, R54, PT ;  /* 0x00000036d000720c */ /* 0x000fda0003f46270 */
        /* <DEDUP_REMOVED lines=10> */
[C---:B------:R-:W-:Y:S01]  /*3920*/  IMAD.U32 R14, R13.reuse, 0x10000, RZ ;  /* 0x000100000d0e7824 */ /* 0x040fe200078e00ff */
        /* <DEDUP_REMOVED lines=11> */
[-C--:B------:R-:W-:Y:S01]  /*39e0*/  FMUL.FTZ R46, R13, R39.reuse ;  /* 0x000000270d2e7220 */ /* 0x080fe20000410000 */
[C---:B------:R-:W-:Y:S01]  /*39f0*/  FMUL.FTZ R13, R37.reuse, R44 ;  /* 0x0000002c250d7220 */ /* 0x040fe20000410000 */
[-C--:B------:R-:W-:Y:S01]  /*3a00*/  FMUL.FTZ R37, R37, R42.reuse ;  /* 0x0000002a25257220 */ /* 0x080fe20000410000 */
        /* <DEDUP_REMOVED lines=9> */
[----:B------:R-:W-:-:S02]  /*3aa0*/  IMAD.U32 R15, R15, 0x10000, RZ ;  /* 0x000100000f0f7824 */ /* 0x000fc400078e00ff */
[C---:B------:R-:W-:Y:S01]  /*3ab0*/  FMUL.FTZ R42, R38.reuse, R106 ;  /* 0x0000006a262a7220 */ /* 0x040fe20000410000 */
[-C--:B------:R-:W-:Y:S01]  /*3ac0*/  FMUL.FTZ R37, R38, R104.reuse ;  /* 0x0000006826257220 */ /* 0x080fe20000410000 */
        /* <DEDUP_REMOVED lines=10> */
.L_x_9714:
[----:B------:R-:W-:Y:S05]  /*3b70*/  BSYNC B1 ;  /* 0x0000000000017941 */ /* 0x000fea0003800000 */
.L_x_9713:
[----:B----4-:R0:W-:Y:S01]  /*3b80*/  ST.E.128 desc[UR40][R40.64], R12 ;  /* 0x0000000c28007985 */ /* 0x0101e2000c101d28 */
[----:B------:R-:W-:Y:S05]  /*3b90*/  BRA `(.L_x_9708) ;  /* 0x0000001800387947 */ /* 0x000fea0003800000 */
.L_x_9690:
[----:B------:R-:W-:Y:S01]  /*3ba0*/  VIADD R11, R204, 0x40 ;  /* 0x00000040cc0b7836 */ /* 0x000fe20000000000 */
[----:B------:R-:W-:Y:S02]  /*3bb0*/  CS2R R38, SRZ ;  /* 0x0000000000267805 */ /* 0x000fe4000001ff00 */
[----:B------:R-:W-:Y:S02]  /*3bc0*/  CS2R R42, SRZ ;  /* 0x00000000002a7805 */ /* 0x000fe4000001ff00 */
[----:B------:R-:W-:Y:S02]  /*3bd0*/  CS2R R40, SRZ ;  /* 0x0000000000287805 */ /* 0x000fe4000001ff00 */
[----:B------:R-:W-:-:S04]  /*3be0*/  ISETP.GE.AND P2, PT, R11, R100, PT ;  /* 0x000000640b00720c */ /* 0x000fc80003f46270 */
[----:B------:R-:W-:-:S13]  /*3bf0*/  ISETP.GE.OR P2, PT, R16, R54, P2 ;  /* 0x000000361000720c */ /* 0x000fda0001746670 */
[----:B------:R-:W-:Y:S01]  /*3c00*/  @!P2 IADD3 R49, P3, P4, R20, R14, R5 ;  /* 0x0000000e1431a210 */ /* 0x000fe20007c7e005 */
[----:B------:R-:W0:Y:S03]  /*3c10*/  @!P2 LDC.64 R44, c[0x0][0x3e8] ;  /* 0x0000fa00ff2cab82 */ /* 0x000e260000000a00 */
[----:B------:R-:W-:Y:S02]  /*3c20*/  @!P2 IADD3.X R50, R73, R53, R4, P3, P4 ;  /* 0x000000354932a210 */ /* 0x000fe40001fe8404 */
[----:B------:R-:W-:-:S04]  /*3c30*/  @!P2 IADD3 R11, P3, P4, R60, R12, R7 ;  /* 0x0000000c3c0ba210 */ /* 0x000fc80007c7e007 */
[----:B------:R-:W-:Y:S02]  /*3c40*/  @!P2 IADD3.X R48, R75, R55, R6, P3, P4 ;  /* 0x000000374b30a210 */ /* 0x000fe40001fe8406 */
[----:B------:R-:W-:-:S04]  /*3c50*/  ISETP.GE.AND P3, PT, R204, R100, PT ;  /* 0x00000064cc00720c */ /* 0x000fc80003f66270 */
[----:B------:R-:W-:-:S13]  /*3c60*/  ISETP.GE.OR P3, PT, R16, R54, P3 ;  /* 0x000000361000720c */ /* 0x000fda0001f66670 */
[----:B------:R-:W-:Y:S01]  /*3c70*/  @!P3 IADD3 R13, P4, R20, R14, RZ ;  /* 0x0000000e140db210 */ /* 0x000fe20007f9e0ff */
[----:B------:R-:W1:Y:S04]  /*3c80*/  @!P3 LDC.64 R46, c[0x0][0x400] ;  /* 0x00010000ff2ebb82 */ /* 0x000e680000000a00 */
[----:B------:R-:W-:-:S04]  /*3c90*/  @!P3 IMAD.X R36, R53, 0x1, R73, P4 ;  /* 0x000000013524b824 */ /* 0x000fc800020e0649 */
[----:B------:R-:W2:Y:S02]  /*3ca0*/  @!P3 LDC.64 R14, c[0x0][0x3e8] ;  /* 0x0000fa00ff0ebb82 */ /* 0x000ea40000000a00 */
[----:B--2---:R-:W-:-:S04]  /*3cb0*/  @!P3 LEA R14, P4, R13, R14, 0x1 ;  /* 0x0000000e0d0eb211 */ /* 0x004fc800078808ff */
[----:B------:R-:W-:Y:S02]  /*3cc0*/  @!P3 LEA.HI.X R15, R13, R15, R36, 0x1, P4 ;  /* 0x0000000f0d0fb211 */ /* 0x000fe400020f0c24 */
[----:B------:R-:W-:Y:S02]  /*3cd0*/  CS2R R36, SRZ ;  /* 0x0000000000247805 */ /* 0x000fe4000001ff00 */
[----:B------:R-:W-:-:S05]  /*3ce0*/  @!P3 IADD3 R12, P4, R60, R12, RZ ;  /* 0x0000000c3c0cb210 */ /* 0x000fca0007f9e0ff */
[----:B------:R-:W-:Y:S01]  /*3cf0*/  @!P3 IMAD.X R13, R55, 0x1, R75, P4 ;  /* 0x00000001370db824 */ /* 0x000fe200020e064b */
[C---:B-1----:R-:W-:Y:S01]  /*3d00*/  @!P3 LEA R46, P4, R12.reuse, R46, 0x1 ;  /* 0x0000002e0c2eb211 */ /* 0x042fe200078808ff */
[----:B------:R0:W2:Y:S03]  /*3d10*/  @!P3 LDG.E.128 R36, desc[UR40][R14.64] ;  /* 0x000000280e24b981 */ /* 0x0000a6000c1e1d00 */
[----:B------:R-:W-:Y:S02]  /*3d20*/  @!P3 LEA.HI.X R47, R12, R47, R13, 0x1, P4 ;  /* 0x0000002f0c2fb211 */ /* 0x000fe400020f0c0d */
[----:B------:R-:W1:Y:S03]  /*3d30*/  @!P2 LDC.64 R12, c[0x0][0x400] ;  /* 0x00010000ff0cab82 */ /* 0x000e660000000a00 */
[----:B------:R3:W4:Y:S01]  /*3d40*/  @!P3 LDG.E.128 R40, desc[UR40][R46.64] ;  /* 0x000000282e28b981 */ /* 0x000722000c1e1d00 */
[----:B0-----:R-:W-:-:S04]  /*3d50*/  @!P2 LEA R14, P3, R49, R44, 0x1 ;  /* 0x0000002c310ea211 */ /* 0x001fc800078608ff */
[----:B------:R-:W-:Y:S02]  /*3d60*/  @!P2 LEA.HI.X R15, R49, R45, R50, 0x1, P3 ;  /* 0x0000002d310fa211 */ /* 0x000fe400018f0c32 */
[----:B------:R-:W-:Y:S02]  /*3d70*/  CS2R R44, SRZ ;  /* 0x00000000002c7805 */ /* 0x000fe4000001ff00 */
[----:B---3--:R-:W-:Y:S02]  /*3d80*/  CS2R R46, SRZ ;  /* 0x00000000002e7805 */ /* 0x008fe4000001ff00 */
[----:B------:R-:W-:-:S04]  /*3d90*/  CS2R R50, SRZ ;  /* 0x0000000000327805 */ /* 0x000fc8000001ff00 */
[----:B------:R-:W3:Y:S01]  /*3da0*/  @!P2 LDG.E.128 R44, desc[UR40][R14.64] ;  /* 0x000000280e2ca981 */ /* 0x000ee2000c1e1d00 */
[----:B-1----:R-:W-:-:S04]  /*3db0*/  @!P2 LEA R12, P3, R11, R12, 0x1 ;  /* 0x0000000c0b0ca211 */ /* 0x002fc800078608ff */
[----:B------:R-:W-:Y:S02]  /*3dc0*/  @!P2 LEA.HI.X R13, R11, R13, R48, 0x1, P3 ;  /* 0x0000000d0b0da211 */ /* 0x000fe400018f0c30 */
[----:B------:R-:W-:-:S06]  /*3dd0*/  CS2R R48, SRZ ;  /* 0x0000000000307805 */ /* 0x000fcc000001ff00 */
[----:B------:R0:W5:Y:S01]  /*3de0*/  @!P2 LDG.E.128 R48, desc[UR40][R12.64] ;  /* 0x000000280c30a981 */ /* 0x000162000c1e1d00 */
[----:B------:R-:W-:Y:S02]  /*3df0*/  ISETP.NE.AND P3, PT, R209, 0x3, PT ;  /* 0x00000003d100780c */ /* 0x000fe40003f65270 */
[----:B------:R-:W-:Y:S01]  /*3e00*/  ISETP.GE.AND P2, PT, R16, R54, PT ;  /* 0x000000361000720c */ /* 0x000fe20003f46270 */
[----:B--2---:R-:W-:Y:S02]  /*3e10*/  IMAD.MOV.U32 R11, RZ, RZ, R38 ;  /* 0x000000ffff0b7224 */ /* 0x004fe400078e0026 */
[----:B------:R-:W-:-:S03]  /*3e20*/  IMAD.MOV.U32 R52, RZ, RZ, R39 ;  /* 0x000000ffff347224 */ /* 0x000fc600078e0027 */
[----:B------:R-:W-:Y:S01]  /*3e30*/  PRMT R116, R11, 0x7610, R116 ;  /* 0x000076100b747816 */ /* 0x000fe20000000074 */
[----:B------:R-:W-:Y:S02]  /*3e40*/  IMAD.MOV.U32 R53, RZ, RZ, R36 ;  /* 0x000000ffff357224 */ /* 0x000fe400078e0024 */
[----:B----4-:R-:W-:Y:S02]  /*3e50*/  IMAD.MOV.U32 R11, RZ, RZ, R42 ;  /* 0x000000ffff0b7224 */ /* 0x010fe400078e002a */
[----:B0-----:R-:W-:Y:S02]  /*3e60*/  IMAD.MOV.U32 R12, RZ, RZ, R43 ;  /* 0x000000ffff0c7224 */ /* 0x001fe400078e002b */
[----:B------:R-:W-:Y:S02]  /*3e70*/  IMAD.MOV.U32 R13, RZ, RZ, R40 ;  /* 0x000000ffff0d7224 */ /* 0x000fe400078e0028 */
[----:B------:R-:W-:Y:S01]  /*3e80*/  IMAD.MOV.U32 R14, RZ, RZ, R41 ;  /* 0x000000ffff0e7224 */ /* 0x000fe200078e0029 */
[----:B------:R-:W-:-:S02]  /*3e90*/  PRMT R108, R108, 0x5410, R11 ;  /* 0x000054106c6c7816 */ /* 0x000fc4000000000b */
[----:B------:R-:W-:Y:S02]  /*3ea0*/  PRMT R125, R12, 0x7610, R125 ;  /* 0x000076100c7d7816 */ /* 0x000fe4000000007d */
[----:B------:R-:W-:Y:S02]  /*3eb0*/  PRMT R124, R13, 0x7610, R124 ;  /* 0x000076100d7c7816 */ /* 0x000fe4000000007c */
[----:B------:R-:W-:Y:S02]  /*3ec0*/  PRMT R109, R109, 0x5410, R14 ;  /* 0x000054106d6d7816 */ /* 0x000fe4000000000e */
[----:B------:R-:W-:Y:S01]  /*3ed0*/  PRMT R105, R105, 0x5410, R52 ;  /* 0x0000541069697816 */ /* 0x000fe20000000034 */
[----:B---3--:R-:W-:Y:S01]  /*3ee0*/  IMAD.MOV.U32 R11, RZ, RZ, R46 ;  /* 0x000000ffff0b7224 */ /* 0x008fe200078e002e */
[----:B------:R-:W-:Y:S01]  /*3ef0*/  PRMT R107, R107, 0x5410, R53 ;  /* 0x000054106b6b7816 */ /* 0x000fe20000000035 */
[----:B------:R-:W-:Y:S02]  /*3f00*/  IMAD.MOV.U32 R12, RZ, RZ, R47 ;  /* 0x000000ffff0c7224 */ /* 0x000fe400078e002f */
[----:B------:R-:W-:-:S02]  /*3f10*/  IMAD.MOV.U32 R13, RZ, RZ, R44 ;  /* 0x000000ffff0d7224 */ /* 0x000fc400078e002c */
[----:B------:R-:W-:Y:S01]  /*3f20*/  IMAD.MOV.U32 R14, RZ, RZ, R45 ;  /* 0x000000ffff0e7224 */ /* 0x000fe200078e002d */
[----:B------:R-:W-:Y:S01]  /*3f30*/  PRMT R105, R11, 0x7610, R105 ;  /* 0x000076100b697816 */ /* 0x000fe20000000069 */
[----:B------:R-:W-:Y:S01]  /*3f40*/  IMAD.MOV.U32 R54, RZ, RZ, R37 ;  /* 0x000000ffff367224 */ /* 0x000fe200078e0025 */
[----:B------:R-:W-:Y:S02]  /*3f50*/  PRMT R107, R12, 0x7610, R107 ;  /* 0x000076100c6b7816 */ /* 0x000fe4000000006b */
[----:B------:R-:W-:Y:S02]  /*3f60*/  PRMT R108, R13, 0x7610, R108 ;  /* 0x000076100d6c7816 */ /* 0x000fe4000000006c */
[----:B------:R-:W-:Y:S01]  /*3f70*/  PRMT R109, R14, 0x7610, R109 ;  /* 0x000076100e6d7816 */ /* 0x000fe2000000006d */
[----:B-----5:R-:W-:Y:S02]  /*3f80*/  IMAD.MOV.U32 R11, RZ, RZ, R50 ;  /* 0x000000ffff0b7224 */ /* 0x020fe400078e0032 */
[----:B------:R-:W-:-:S02]  /*3f90*/  IMAD.MOV.U32 R12, RZ, RZ, R51 ;  /* 0x000000ffff0c7224 */ /* 0x000fc400078e0033 */
[----:B------:R-:W-:Y:S02]  /*3fa0*/  IMAD.MOV.U32 R13, RZ, RZ, R48 ;  /* 0x000000ffff0d7224 */ /* 0x000fe400078e0030 */
[----:B------:R-:W-:Y:S01]  /*3fb0*/  IMAD.MOV.U32 R14, RZ, RZ, R49 ;  /* 0x000000ffff0e7224 */ /* 0x000fe200078e0031 */
[----:B------:R-:W-:Y:S02]  /*3fc0*/  PRMT R121, R54, 0x7610, R121 ;  /* 0x0000761036797816 */ /* 0x000fe40000000079 */
[----:B------:R-:W-:Y:S02]  /*3fd0*/  PRMT R110, R11, 0x7610, R110 ;  /* 0x000076100b6e7816 */ /* 0x000fe4000000006e */
[----:B------:R-:W-:Y:S02]  /*3fe0*/  PRMT R111, R12, 0x7610, R111 ;  /* 0x000076100c6f7816 */ /* 0x000fe4000000006f */
[----:B------:R-:W-:Y:S02]  /*3ff0*/  PRMT R112, R13, 0x7610, R112 ;  /* 0x000076100d707816 */ /* 0x000fe40000000070 */
[----:B------:R-:W-:Y:S01]  /*4000*/  PRMT R113, R14, 0x7610, R113 ;  /* 0x000076100e717816 */ /* 0x000fe20000000071 */
[----:B------:R-:W-:Y:S06]  /*4010*/  @!P3 BRA `(.L_x_9715) ;  /* 0x000000000004b947 */ /* 0x000fec0003800000 */
[----:B------:R-:W-:Y:S01]  /*4020*/  BPT.TRAP 0x1 ;  /* 0x000000040000795c */ /* 0x000fe20000300000 */
.L_x_9715:
[----:B------:R-:W-:Y:S01]  /*4030*/  IMAD R89, R18, 0x8, R19 ;  /* 0x0000000812597824 */ /* 0x000fe200078e0213 */
[----:B------:R-:W-:Y:S01]  /*4040*/  SHF.L.U32 R101, R207, 0x1f, RZ ;  /* 0x0000001fcf657819 */ /* 0x000fe200000006ff */
[----:B------:R-:W0:Y:S01]  /*4050*/  LDC R104, c[0x0][0x2f4] ;  /* 0x0000bd00ff687b82 */ /* 0x000e220000000800 */
[----:B------:R-:W-:Y:S02]  /*4060*/  BSSY B1, `(.L_x_9716) ;  /* 0x0000003000017945 */ /* 0x000fe40003800000 */
[----:B------:R-:W1:Y:S02]  /*4070*/  SYNCS.PHASECHK.TRANS64.TRYWAIT P4, [R89+URZ+0x22890], R101 ;  /* 0x02289065590075a7 */ /* 0x000e64000808017f */
[----:B-1----:R-:W-:Y:S05]  /*4080*/  @!P4 BRA `(.L_x_9717) ;  /* 0x000001280098c947 */ /* 0x002fea0003800000 */
.L_x_9952:
[----:B------:R-:W-:Y:S05]  /*4090*/  BSYNC B1 ;  /* 0x0000000000017941 */ /* 0x000fea0003800000 */
.L_x_9716:
[----:B------:R-:W-:Y:S01]  /*40a0*/  UMOV UR4, 0xffffffff ;  /* 0xffffffff00047882 */ /* 0x000fe20000000000 */
[----:B0-----:R-:W-:Y:S02]  /*40b0*/  IMAD.IADD R106, R104, 0x1, -R67 ;  /* 0x00000001686a7824 */ /* 0x001fe400078e0a43 */
[----:B------:R-:W-:Y:S05]  /*40c0*/  BRA.DIV UR4, `(.L_x_9718) ;  /* 0x0000012a049c7947 */ /* 0x000fea000b800000 */
[----:B------:R0:W2:Y:S04]  /*40d0*/  SHFL.IDX PT, R95, R103, RZ, 0x1c1f ;  /* 0x001c1fff675f7589 */ /* 0x0000a800000e0000 */
[----:B------:R0:W3:Y:S02]  /*40e0*/  SHFL.IDX PT, R94, R102, RZ, 0x1c1f ;  /* 0x001c1fff665e7589 */ /* 0x0000e400000e0000 */
.L_x_9956:
[----:B------:R-:W-:Y:S01]  /*40f0*/  ISETP.GE.OR P4, PT, R204, R100, P1 ;  /* 0x00000064cc00720c */ /* 0x000fe20000f86670 */
[----:B------:R-:W-:-:S12]  /*4100*/  BSSY B1, `(.L_x_9719) ;  /* 0x0000074000017945 */ /* 0x000fd80003800000 */
[----:B------:R-:W-:Y:S05]  /*4110*/  @P4 BRA `(.L_x_9720) ;  /* 0x0000000400c84947 */ /* 0x000fea0003800000 */
[----:B------:R-:W-:Y:S01]  /*4120*/  SEL R11, R67, R106, !P0 ;  /* 0x0000006a430b7207 */ /* 0x000fe20004000000 */
[----:B------:R-:W-:Y:S01]  /*4130*/  BSSY B2, `(.L_x_9721) ;  /* 0x000006c000027945 */ /* 0x000fe20003800000 */
[C---:B---3--:R-:W-:Y:S02]  /*4140*/  LEA R92, P4, R77.reuse, R94, 0x1 ;  /* 0x0000005e4d5c7211 */ /* 0x048fe400078808ff */
[----:B------:R-:W-:Y:S02]  /*4150*/  SHF.R.S32.HI R12, RZ, 0x1f, R11 ;  /* 0x0000001fff0c7819 */ /* 0x000fe4000001140b */
[----:B--2---:R-:W-:Y:S02]  /*4160*/  LEA.HI.X R93, R77, R95, R79, 0x1, P4 ;  /* 0x0000005f4d5d7211 */ /* 0x004fe400020f0c4f */
[----:B------:R-:W-:-:S04]  /*4170*/  LEA.HI R11, R12, R11, RZ, 0x4 ;  /* 0x0000000b0c0b7211 */ /* 0x000fc800078f20ff */
[----:B------:R-:W-:-:S05]  /*4180*/  LEA.HI.SX32 R11, R11, R76, 0x1c ;  /* 0x0000004c0b0b7211 */ /* 0x000fca00078fe2ff */
[----:B------:R-:W-:-:S05]  /*4190*/  IMAD.SHL.U32 R11, R11, 0x8, RZ ;  /* 0x000000080b0b7824 */ /* 0x000fca00078e00ff */
[----:B------:R-:W-:-:S04]  /*41a0*/  LOP3.LUT R12, R10, 0x38, R11, 0xf8, !PT ;  /* 0x000000380a0c7812 */ /* 0x000fc800078ef80b */
[----:B------:R-:W-:-:S05]  /*41b0*/  LOP3.LUT R12, R12, R35, RZ, 0x3c, !PT ;  /* 0x000000230c0c7212 */ /* 0x000fca00078e3cff */
[----:B------:R-:W-:Y:S02]  /*41c0*/  IMAD R13, R229, 0x200, R12 ;  /* 0x00000200e50d7824 */ /* 0x000fe400078e020c */
[C---:B------:R-:W-:Y:S02]  /*41d0*/  IMAD R12, R18.reuse, 0x1800, R80 ;  /* 0x00001800120c7824 */ /* 0x040fe400078e0250 */
[----:B------:R-:W-:Y:S02]  /*41e0*/  IMAD R14, R18, 0x1800, R13 ;  /* 0x00001800120e7824 */ /* 0x000fe400078e020d */
[--C-:B------:R-:W-:Y:S02]  /*41f0*/  IMAD R12, R12, 0x2, R19.reuse ;  /* 0x000000020c0c7824 */ /* 0x100fe400078e0213 */
[----:B------:R-:W-:-:S04]  /*4200*/  IMAD R52, R14, 0x2, R19 ;  /* 0x000000020e347824 */ /* 0x000fc800078e0213 */
[----:B------:R-:W2:Y:S04]  /*4210*/  LDS.128 R12, [R12+0x1c400] ;  /* 0x01c400000c0c7984 */ /* 0x000ea80000000c00 */
[----:B------:R-:W3:Y:S01]  /*4220*/  LDS.128 R52, [R52+0x1c400] ;  /* 0x01c4000034347984 */ /* 0x000ee20000000c00 */
[----:B------:R-:W-:Y:S05]  /*4230*/  @P2 BRA `(.L_x_9722) ;  /* 0x00000004006c2947 */ /* 0x000fea0003800000 */
[----:B------:R-:W-:Y:S02]  /*4240*/  SHF.R.U32.HI R120, RZ, 0x10, R41 ;  /* 0x00000010ff787819 */ /* 0x000fe40000011629 */
[----:B------:R-:W-:Y:S02]  /*4250*/  SHF.R.U32.HI R115, RZ, 0x10, R37 ;  /* 0x00000010ff737819 */ /* 0x000fe40000011625 */
[----:B------:R-:W-:Y:S02]  /*4260*/  PRMT R120, R109, 0x5432, R120 ;  /* 0x000054326d787816 */ /* 0x000fe40000000078 */
[----:B------:R-:W-:Y:S02]  /*4270*/  SHF.R.U64 R117, R38, 0x10, R39 ;  /* 0x0000001026757819 */ /* 0x000fe40000001227 */
[----:B------:R-:W-:Y:S01]  /*4280*/  PRMT R115, R121, 0x5410, R115 ;  /* 0x0000541079737816 */ /* 0x000fe20000000073 */
[----:B------:R-:W-:Y:S01]  /*4290*/  IMAD.U32 R121, R120, 0x10000, RZ ;  /* 0x0001000078797824 */ /* 0x000fe200078e00ff */
[----:B------:R-:W-:Y:S01]  /*42a0*/  SHF.R.U64 R119, R40, 0x10, R41 ;  /* 0x0000001028777819 */ /* 0x000fe20000001229 */
[----:B---3--:R-:W-:Y:S01]  /*42b0*/  IMAD.U32 R41, R52, 0x10000, RZ ;  /* 0x0001000034297824 */ /* 0x008fe200078e00ff */
[--C-:B------:R-:W-:Y:S01]  /*42c0*/  SHF.R.U64 R122, R42, 0x10, R43.reuse ;  /* 0x000000102a7a7819 */ /* 0x100fe2000000122b */
[----:B------:R-:W-:Y:S01]  /*42d0*/  IMAD.U32 R42, R53, 0x10000, RZ ;  /* 0x00010000352a7824 */ /* 0x000fe200078e00ff */
[----:B------:R-:W-:-:S02]  /*42e0*/  SHF.R.U32.HI R123, RZ, 0x10, R43 ;  /* 0x00000010ff7b7819 */ /* 0x000fc4000001162b */
[----:B------:R-:W-:Y:S01]  /*42f0*/  PRMT R117, R116, 0x5410, R117 ;  /* 0x0000541074757816 */ /* 0x000fe20000000075 */
[----:B------:R-:W-:Y:S01]  /*4300*/  IMAD.U32 R116, R115, 0x10000, RZ ;  /* 0x0001000073747824 */ /* 0x000fe200078e00ff */
[----:B------:R-:W-:Y:S01]  /*4310*/  SHF.R.U32.HI R118, RZ, 0x10, R39 ;  /* 0x00000010ff767819 */ /* 0x000fe20000011627 */
[----:B--2---:R-:W-:Y:S01]  /*4320*/  IMAD.U32 R39, R15, 0x10000, RZ ;  /* 0x000100000f277824 */ /* 0x004fe200078e00ff */
[----:B------:R-:W-:Y:S01]  /*4330*/  SHF.R.U64 R114, R36, 0x10, R37 ;  /* 0x0000001024727819 */ /* 0x000fe20000001225 */
[----:B------:R-:W-:Y:S01]  /*4340*/  IMAD.U32 R37, R13, 0x10000, RZ ;  /* 0x000100000d257824 */ /* 0x000fe200078e00ff */
[----:B------:R-:W-:Y:S01]  /*4350*/  PRMT R119, R124, 0x5410, R119 ;  /* 0x000054107c777816 */ /* 0x000fe20000000077 */
        /* <DEDUP_REMOVED lines=8> */
[----:B------:R-:W-:-:S02]  /*43e0*/  IMAD.U32 R116, R123, 0x10000, RZ ;  /* 0x000100007b747824 */ /* 0x000fc400078e00ff */
[----:B------:R-:W-:Y:S01]  /*43f0*/  FFMA.FTZ R121, R37, R121, R42 ;  /* 0x0000007925797223 */ /* 0x000fe2000001002a */
[----:B------:R-:W-:Y:S01]  /*4400*/  LOP3.LUT R115, R115, 0xffff0000, RZ, 0xc0, !PT ;  /* 0xffff000073737812 */ /* 0x000fe200078ec0ff */
[C---:B------:R-:W-:Y:S02]  /*4410*/  IMAD.U32 R42, R118.reuse, 0x10000, RZ ;  /* 0x00010000762a7824 */ /* 0x040fe400078e00ff */
[----:B------:R-:W-:Y:S01]  /*4420*/  FMUL.FTZ R126, R53, R116 ;  /* 0x00000074357e7220 */ /* 0x000fe20000410000 */
[----:B------:R-:W-:Y:S01]  /*4430*/  LOP3.LUT R38, R13, 0xffff0000, RZ, 0xc0, !PT ;  /* 0xffff00000d267812 */ /* 0x000fe200078ec0ff */
[----:B------:R-:W-:Y:S01]  /*4440*/  FMUL.FTZ R125, R43, R120 ;  /* 0x000000782b7d7220 */ /* 0x000fe20000410000 */
[----:B------:R-:W-:Y:S01]  /*4450*/  LOP3.LUT R55, R55, 0xffff0000, RZ, 0xc0, !PT ;  /* 0xffff000037377812 */ /* 0x000fe200078ec0ff */
[-C--:B------:R-:W-:Y:S01]  /*4460*/  FMUL.FTZ R53, R53, R42.reuse ;  /* 0x0000002a35357220 */ /* 0x080fe20000410000 */
[----:B------:R-:W-:Y:S01]  /*4470*/  LOP3.LUT R123, R123, 0xffff0000, RZ, 0xc0, !PT ;  /* 0xffff00007b7b7812 */ /* 0x000fe200078ec0ff */
[-C--:B------:R-:W-:Y:S01]  /*4480*/  FMUL.FTZ R43, R43, R115.reuse ;  /* 0x000000732b2b7220 */ /* 0x080fe20000410000 */
[----:B------:R-:W-:Y:S01]  /*4490*/  PRMT R114, R107, 0x5432, R114 ;  /* 0x000054326b727816 */ /* 0x000fe20000000072 */
[C---:B------:R-:W-:Y:S01]  /*44a0*/  FFMA.FTZ R126, R39.reuse, R42, -R126 ;  /* 0x0000002a277e7223 */ /* 0x040fe2000001087e */
[----:B------:R-:W-:Y:S01]  /*44b0*/  LOP3.LUT R118, R118, 0xffff0000, RZ, 0xc0, !PT ;  /* 0xffff000076767812 */ /* 0x000fe200078ec0ff */
[----:B------:R-:W-:Y:S01]  /*44c0*/  FFMA.FTZ R53, R39, R116, R53 ;  /* 0x0000007427357223 */ /* 0x000fe20000010035 */
[----:B------:R-:W-:Y:S01]  /*44d0*/  LOP3.LUT R40, R15, 0xffff0000, RZ, 0xc0, !PT ;  /* 0xffff00000f287812 */ /* 0x000fe200078ec0ff */
[C---:B------:R-:W-:Y:S01]  /*44e0*/  FFMA.FTZ R125, R38.reuse, R115, -R125 ;  /* 0x00000073267d7223 */ /* 0x040fe2000001087d */
[----:B------:R-:W-:Y:S01]  /*44f0*/  FFMA.FTZ R120, R38, R120, R43 ;  /* 0x0000007826787223 */ /* 0x000fe2000001002b */
[----:B------:R-:W-:Y:S01]  /*4500*/  FMUL.FTZ R39, R55, R123 ;  /* 0x0000007b37277220 */ /* 0x000fe20000410000 */
[----:B------:R-:W-:-:S02]  /*4510*/  IMAD.U32 R38, R119, 0x10000, RZ ;  /* 0x0001000077267824 */ /* 0x000fc400078e00ff */
[-C--:B------:R-:W-:Y:S01]  /*4520*/  FMUL.FTZ R43, R55, R118.reuse ;  /* 0x00000076372b7220 */ /* 0x080fe20000410000 */
[----:B------:R-:W-:Y:S01]  /*4530*/  IMAD.U32 R37, R114, 0x10000, RZ ;  /* 0x0001000072257824 */ /* 0x000fe200078e00ff */
[----:B------:R-:W-:Y:S01]  /*4540*/  LOP3.LUT R52, R52, 0xffff0000, RZ, 0xc0, !PT ;  /* 0xffff000034347812 */ /* 0x000fe200078ec0ff */
[----:B------:R-:W-:Y:S01]  /*4550*/  FFMA.FTZ R55, R40, R118, -R39 ;  /* 0x0000007628377223 */ /* 0x000fe20000010827 */
[----:B------:R-:W-:Y:S01]  /*4560*/  LOP3.LUT R119, R119, 0xffff0000, RZ, 0xc0, !PT ;  /* 0xffff000077777812 */ /* 0x000fe200078ec0ff */
[C---:B------:R-:W-:Y:S01]  /*4570*/  FMUL.FTZ R39, R41.reuse, R38 ;  /* 0x0000002629277220 */ /* 0x040fe20000410000 */
[----:B------:R-:W-:Y:S01]  /*4580*/  LOP3.LUT R114, R114, 0xffff0000, RZ, 0xc0, !PT ;  /* 0xffff000072727812 */ /* 0x000fe200078ec0ff */
[----:B------:R-:W-:Y:S01]  /*4590*/  IMAD.U32 R36, R12, 0x10000, RZ ;  /* 0x000100000c247824 */ /* 0x000fe200078e00ff */
[----:B------:R-:W-:Y:S01]  /*45a0*/  PRMT R122, R108, 0x5432, R122 ;  /* 0x000054326c7a7816 */ /* 0x000fe2000000007a */
[----:B------:R-:W-:Y:S01]  /*45b0*/  FMUL.FTZ R41, R41, R37 ;  /* 0x0000002529297220 */ /* 0x000fe20000410000 */
[----:B------:R-:W-:Y:S01]  /*45c0*/  LOP3.LUT R13, R12, 0xffff0000, RZ, 0xc0, !PT ;  /* 0xffff00000c0d7812 */ /* 0x000fe200078ec0ff */
[----:B------:R-:W-:Y:S01]  /*45d0*/  FFMA.FTZ R116, R40, R123, R43 ;  /* 0x0000007b28747223 */ /* 0x000fe2000001002b */
[----:B------:R-:W-:Y:S01]  /*45e0*/  FMUL.FTZ R42, R52, R119 ;  /* 0x00000077342a7220 */ /* 0x000fe20000410000 */
[----:B------:R-:W-:-:S02]  /*45f0*/  IMAD.U32 R15, R54, 0x10000, RZ ;  /* 0x00010000360f7824 */ /* 0x000fc400078e00ff */
[C---:B------:R-:W-:Y:S01]  /*4600*/  FFMA.FTZ R40, R36.reuse, R37, -R39 ;  /* 0x0000002524287223 */ /* 0x040fe20000010827 */
[----:B------:R-:W-:Y:S01]  /*4610*/  FFMA.FTZ R41, R36, R38, R41 ;  /* 0x0000002624297223 */ /* 0x000fe20000010029 */
[-C--:B------:R-:W-:Y:S01]  /*4620*/  FMUL.FTZ R52, R52, R114.reuse ;  /* 0x0000007234347220 */ /* 0x080fe20000410000 */
[----:B------:R-:W-:Y:S01]  /*4630*/  LOP3.LUT R54, R54, 0xffff0000, RZ, 0xc0, !PT ;  /* 0xffff000036367812 */ /* 0x000fe200078ec0ff */
[C---:B------:R-:W-:Y:S01]  /*4640*/  IMAD.U32 R37, R122.reuse, 0x10000, RZ ;  /* 0x000100007a257824 */ /* 0x040fe200078e00ff */
[----:B------:R-:W-:Y:S01]  /*4650*/  LOP3.LUT R39, R122, 0xffff0000, RZ, 0xc0, !PT ;  /* 0xffff00007a277812 */ /* 0x000fe200078ec0ff */
[C---:B------:R-:W-:Y:S01]  /*4660*/  IMAD.U32 R36, R117.reuse, 0x10000, RZ ;  /* 0x0001000075247824 */ /* 0x040fe200078e00ff */
[----:B------:R-:W-:Y:S01]  /*4670*/  LOP3.LUT R117, R117, 0xffff0000, RZ, 0xc0, !PT ;  /* 0xffff000075757812 */ /* 0x000fe200078ec0ff */
[C---:B------:R-:W-:Y:S02]  /*4680*/  IMAD.U32 R12, R14.reuse, 0x10000, RZ ;  /* 0x000100000e0c7824 */ /* 0x040fe400078e00ff */
        /* <DEDUP_REMOVED lines=21> */
[----:B------:R-:W-:-:S07]  /*47e0*/  F2FP.BF16.F32.PACK_AB R54, R39, R38 ;  /* 0x000000262736723e */ /* 0x000fce00000010ff */
.L_x_9722:
[----:B------:R-:W-:Y:S05]  /*47f0*/  BSYNC B2 ;  /* 0x0000000000027941 */ /* 0x000fea0003800000 */
.L_x_9721:
[----:B------:R-:W-:Y:S01]  /*4800*/  ISETP.GE.AND P4, PT, R11, R104, PT ;  /* 0x000000680b00720c */ /* 0x000fe20003f86270 */
[----:B--2---:R4:W-:-:S12]  /*4810*/  ST.E.128 desc[UR40][R92.64], R12 ;  /* 0x0000000c5c007985 */ /* 0x0049d8000c101d28 */
[----:B------:R-:W-:-:S05]  /*4820*/  @!P4 IMAD.WIDE R94, R11, 0x2, R94 ;  /* 0x000000020b5ec825 */ /* 0x000fca00078e025e */
[----:B---3--:R4:W-:Y:S02]  /*4830*/  @!P4 ST.E.128 desc[UR40][R94.64], R52 ;  /* 0x000000345e00c985 */ /* 0x0089e4000c101d28 */
.L_x_9720:
[----:B------:R-:W-:Y:S05]  /*4840*/  BSYNC B1 ;  /* 0x0000000000017941 */ /* 0x000fea0003800000 */
.L_x_9719:
[----:B------:R-:W-:-:S03]  /*4850*/  UMOV UR4, 0xffffffff ;  /* 0xffffffff00047882 */ /* 0x000fc60000000000 */
[----:B------:R-:W-:Y:S05]  /*4860*/  BRA.DIV UR4, `(.L_x_9723) ;  /* 0x0000012604007947 */ /* 0x000fea000b800000 */
[----:B------:R1:W1:Y:S04]  /*4870*/  SHFL.IDX PT, R42, R103, 0x1, 0x1c1f ;  /* 0x003c1f00672a7f89 */ /* 0x00026800000e0000 */
[----:B0-----:R-:W0:Y:S02]  /*4880*/  SHFL.IDX PT, R102, R102, 0x1, 0x1c1f ;  /* 0x003c1f0066667f89 */ /* 0x001e2400000e0000 */
.L_x_9960:
[----:B------:R-:W-:-:S05]  /*4890*/  VIADD R11, R204, 0x40 ;  /* 0x00000040cc0b7836 */ /* 0x000fca0000000000 */
[----:B------:R-:W-:-:S13]  /*48a0*/  ISETP.GE.OR P4, PT, R11, R100, P1 ;  /* 0x000000640b00720c */ /* 0x000fda0000f86670 */
[----:B------:R-:W-:Y:S05]  /*48b0*/  @P4 BRA `(.L_x_9708) ;  /* 0x0000000800f04947 */ /* 0x000fea0003800000 */
[----:B----4-:R-:W4:Y:S01]  /*48c0*/  LDL R13, [R1+0x4] ;  /* 0x00000400010d7983 */ /* 0x010f220000100800 */
[----:B------:R-:W-:Y:S01]  /*48d0*/  SEL R106, R67, R106, !P0 ;  /* 0x0000006a436a7207 */ /* 0x000fe20004000000 */
[----:B------:R-:W-:Y:S01]  /*48e0*/  BSSY B1, `(.L_x_9724) ;  /* 0x000006d000017945 */ /* 0x000fe20003800000 */
[----:B------:R-:W-:Y:S02]  /*48f0*/  SHF.R.U32.HI R14, RZ, 0x3, R227 ;  /* 0x00000003ff0e7819 */ /* 0x000fe400000116e3 */
[----:B------:R-:W-:Y:S02]  /*4900*/  SHF.R.S32.HI R11, RZ, 0x1f, R106 ;  /* 0x0000001fff0b7819 */ /* 0x000fe4000001146a */
[----:B0-----:R-:W-:Y:S02]  /*4910*/  LEA R40, P4, R77, R102, 0x1 ;  /* 0x000000664d287211 */ /* 0x001fe400078808ff */
[----:B------:R-:W-:Y:S02]  /*4920*/  LEA.HI R11, R11, R106, RZ, 0x4 ;  /* 0x0000006a0b0b7211 */ /* 0x000fe400078f20ff */
[----:B-1----:R-:W-:-:S02]  /*4930*/  LEA.HI.X R41, R77, R42, R79, 0x1, P4 ;  /* 0x0000002a4d297211 */ /* 0x002fc400020f0c4f */
[----:B------:R-:W-:-:S05]  /*4940*/  LEA.HI.SX32 R11, R11, R76, 0x1c ;  /* 0x0000004c0b0b7211 */ /* 0x000fca00078fe2ff */
[----:B------:R-:W-:-:S05]  /*4950*/  IMAD.SHL.U32 R11, R11, 0x8, RZ ;  /* 0x000000080b0b7824 */ /* 0x000fca00078e00ff */
[----:B------:R-:W-:-:S04]  /*4960*/  LOP3.LUT R12, R227, 0x38, R11, 0xf8, !PT ;  /* 0x00000038e30c7812 */ /* 0x000fc800078ef80b */
[----:B------:R-:W-:-:S05]  /*4970*/  LOP3.LUT R12, R12, R14, RZ, 0x3c, !PT ;  /* 0x0000000e0c0c7212 */ /* 0x000fca00078e3cff */
[----:B----4-:R-:W-:Y:S02]  /*4980*/  IMAD.IADD R13, R13, 0x1, R12 ;  /* 0x000000010d0d7824 */ /* 0x010fe400078e020c */
[C---:B------:R-:W-:Y:S02]  /*4990*/  IMAD R12, R18.reuse, 0x1800, R81 ;  /* 0x00001800120c7824 */ /* 0x040fe400078e0251 */
[----:B------:R-:W-:Y:S02]  /*49a0*/  IMAD R14, R18, 0x1800, R13 ;  /* 0x00001800120e7824 */ /* 0x000fe400078e020d */
[--C-:B------:R-:W-:Y:S02]  /*49b0*/  IMAD R12, R12, 0x2, R19.reuse ;  /* 0x000000020c0c7824 */ /* 0x100fe400078e0213 */
[----:B------:R-:W-:-:S04]  /*49c0*/  IMAD R36, R14, 0x2, R19 ;  /* 0x000000020e247824 */ /* 0x000fc800078e0213 */
[----:B------:R-:W0:Y:S04]  /*49d0*/  LDS.128 R12, [R12+0x1c400] ;  /* 0x01c400000c0c7984 */ /* 0x000e280000000c00 */
[----:B------:R-:W1:Y:S01]  /*49e0*/  LDS.128 R36, [R36+0x1c400] ;  /* 0x01c4000024247984 */ /* 0x000e620000000c00 */
[----:B------:R-:W-:Y:S05]  /*49f0*/  @P2 BRA `(.L_x_9725) ;  /* 0x00000004006c2947 */ /* 0x000fea0003800000 */
[----:B------:R-:W-:Y:S01]  /*4a00*/  SHF.R.U32.HI R106, RZ, 0x10, R45 ;  /* 0x00000010ff6a7819 */ /* 0x000fe2000001162d */
[----:B0-----:R-:W-:Y:S01]  /*4a10*/  IMAD.U32 R43, R13, 0x10000, RZ ;  /* 0x000100000d2b7824 */ /* 0x001fe200078e00ff */
[----:B------:R-:W-:Y:S02]  /*4a20*/  SHF.R.U32.HI R52, RZ, 0x10, R49 ;  /* 0x00000010ff347819 */ /* 0x000fe40000011631 */
[--C-:B------:R-:W-:Y:S02]  /*4a30*/  SHF.R.U64 R54, R46, 0x10, R47.reuse ;  /* 0x000000102e367819 */ /* 0x100fe4000000122f */
[----:B------:R-:W-:Y:S02]  /*4a40*/  PRMT R109, R109, 0x5410, R106 ;  /* 0x000054106d6d7816 */ /* 0x000fe4000000006a */
[----:B------:R-:W-:Y:S02]  /*4a50*/  PRMT R113, R113, 0x5410, R52 ;  /* 0x0000541071717816 */ /* 0x000fe40000000034 */
[----:B------:R-:W-:Y:S01]  /*4a60*/  SHF.R.U32.HI R92, RZ, 0x10, R47 ;  /* 0x00000010ff5c7819 */ /* 0x000fe2000001162f */
[----:B-1----:R-:W-:Y:S01]  /*4a70*/  IMAD.U32 R47, R37, 0x10000, RZ ;  /* 0x00010000252f7824 */ /* 0x002fe200078e00ff */
[----:B---3--:R-:W-:Y:S01]  /*4a80*/  SHF.R.U32.HI R94, RZ, 0x10, R51 ;  /* 0x00000010ff5e7819 */ /* 0x008fe20000011633 */
[----:B------:R-:W-:Y:S01]  /*4a90*/  IMAD.U32 R52, R109, 0x10000, RZ ;  /* 0x000100006d347824 */ /* 0x000fe200078e00ff */
[----:B------:R-:W-:Y:S01]  /*4aa0*/  PRMT R105, R105, 0x5410, R54 ;  /* 0x0000541069697816 */ /* 0x000fe20000000036 */
[----:B------:R-:W-:Y:S01]  /*4ab0*/  IMAD.U32 R54, R113, 0x10000, RZ ;  /* 0x0001000071367824 */ /* 0x000fe200078e00ff */
[----:B------:R-:W-:-:S02]  /*4ac0*/  PRMT R107, R107, 0x5410, R92 ;  /* 0x000054106b6b7816 */ /* 0x000fc4000000005c */
[----:B------:R-:W-:Y:S01]  /*4ad0*/  PRMT R111, R111, 0x5410, R94 ;  /* 0x000054106f6f7816 */ /* 0x000fe2000000005e */
[C---:B------:R-:W-:Y:S01]  /*4ae0*/  FMUL.FTZ R92, R47.reuse, R54 ;  /* 0x000000362f5c7220 */ /* 0x040fe20000410000 */
[-C--:B------:R-:W-:Y:S01]  /*4af0*/  FMUL.FTZ R94, R47, R52.reuse ;  /* 0x000000342f5e7220 */ /* 0x080fe20000410000 */
[----:B------:R-:W-:Y:S01]  /*4b00*/  SHF.R.U64 R55, R48, 0x10, R49 ;  /* 0x0000001030377819 */ /* 0x000fe20000001231 */
[----:B------:R-:W-:Y:S01]  /*4b10*/  IMAD.U32 R49, R39, 0x10000, RZ ;  /* 0x0001000027317824 */ /* 0x000fe200078e00ff */
[----:B------:R-:W-:Y:S01]  /*4b20*/  SHF.R.U64 R53, R50, 0x10, R51 ;  /* 0x0000001032357819 */ /* 0x000fe20000001233 */
[----:B------:R-:W-:Y:S01]  /*4b30*/  FFMA.FTZ R92, R43, R52, -R92 ;  /* 0x000000342b5c7223 */ /* 0x000fe2000001085c */
[----:B------:R-:W-:Y:S01]  /*4b40*/  LOP3.LUT R48, R37, 0xffff0000, RZ, 0xc0, !PT ;  /* 0xffff000025307812 */ /* 0x000fe200078ec0ff */
[----:B------:R-:W-:Y:S01]  /*4b50*/  FFMA.FTZ R94, R43, R54, R94 ;  /* 0x000000362b5e7223 */ /* 0x000fe2000001005e */
[----:B------:R-:W-:Y:S01]  /*4b60*/  LOP3.LUT R113, R113, 0xffff0000, RZ, 0xc0, !PT ;  /* 0xffff000071717812 */ /* 0x000fe200078ec0ff */
[----:B------:R-:W-:Y:S01]  /*4b70*/  IMAD.U32 R43, R107, 0x10000, RZ ;  /* 0x000100006b2b7824 */ /* 0x000fe200078e00ff */
[----:B------:R-:W-:Y:S01]  /*4b80*/  LOP3.LUT R109, R109, 0xffff0000, RZ, 0xc0, !PT ;  /* 0xffff00006d6d7812 */ /* 0x000fe200078ec0ff */
[----:B------:R-:W-:Y:S01]  /*4b90*/  IMAD.U32 R47, R111, 0x10000, RZ ;  /* 0x000100006f2f7824 */ /* 0x000fe200078e00ff */
[----:B------:R-:W-:Y:S01]  /*4ba0*/  SHF.R.U64 R93, R44, 0x10, R45 ;  /* 0x000000102c5d7819 */ /* 0x000fe2000000122d */
[----:B------:R-:W-:Y:S01]  /*4bb0*/  IMAD.U32 R45, R36, 0x10000, RZ ;  /* 0x00010000242d7824 */ /* 0x000fe200078e00ff */
[----:B------:R-:W-:Y:S01]  /*4bc0*/  PRMT R110, R110, 0x5410, R53 ;  /* 0x000054106e6e7816 */ /* 0x000fe20000000035 */
[----:B------:R-:W-:Y:S01]  /*4bd0*/  FMUL.FTZ R51, R48, R113 ;  /* 0x0000007130337220 */ /* 0x000fe20000410000 */
[----:B------:R-:W-:Y:S01]  /*4be0*/  LOP3.LUT R46, R36, 0xffff0000, RZ, 0xc0, !PT ;  /* 0xffff0000242e7812 */ /* 0x000fe200078ec0ff */
[----:B------:R-:W-:Y:S01]  /*4bf0*/  FMUL.FTZ R53, R48, R109 ;  /* 0x0000006d30357220 */ /* 0x000fe20000410000 */
[----:B------:R-:W-:Y:S01]  /*4c00*/  LOP3.LUT R44, R13, 0xffff0000, RZ, 0xc0, !PT ;  /* 0xffff00000d2c7812 */ /* 0x000fe200078ec0ff */
[----:B------:R-:W-:Y:S01]  /*4c10*/  IMAD.U32 R36, R15, 0x10000, RZ ;  /* 0x000100000f247824 */ /* 0x000fe200078e00ff */
[----:B------:R-:W-:Y:S01]  /*4c20*/  LOP3.LUT R50, R39, 0xffff0000, RZ, 0xc0, !PT ;  /* 0xffff000027327812 */ /* 0x000fe200078ec0ff */
[----:B------:R-:W-:Y:S01]  /*4c30*/  FMUL.FTZ R48, R49, R43 ;  /* 0x0000002b31307220 */ /* 0x000fe20000410000 */
[----:B------:R-:W-:Y:S01]  /*4c40*/  LOP3.LUT R111, R111, 0xffff0000, RZ, 0xc0, !PT ;  /* 0xffff00006f6f7812 */ /* 0x000fe200078ec0ff */
[----:B------:R-:W-:Y:S01]  /*4c50*/  FFMA.FTZ R51, R44, R109, -R51 ;  /* 0x0000006d2c337223 */ /* 0x000fe20000010833 */
[----:B------:R-:W-:Y:S01]  /*4c60*/  PRMT R112, R112, 0x5410, R55 ;  /* 0x0000541070707816 */ /* 0x000fe20000000037 */
[-C--:B------:R-:W-:Y:S01]  /*4c70*/  FMUL.FTZ R55, R49, R47.reuse ;  /* 0x0000002f31377220 */ /* 0x080fe20000410000 */
[----:B------:R-:W-:Y:S01]  /*4c80*/  PRMT R108, R108, 0x5410, R93 ;  /* 0x000054106c6c7816 */ /* 0x000fe2000000005d */
[----:B------:R-:W-:Y:S01]  /*4c90*/  FFMA.FTZ R52, R36, R47, R48 ;  /* 0x0000002f24347223 */ /* 0x000fe20000010030 */
[----:B------:R-:W-:Y:S01]  /*4ca0*/  LOP3.LUT R107, R107, 0xffff0000, RZ, 0xc0, !PT ;  /* 0xffff00006b6b7812 */ /* 0x000fe200078ec0ff */
[----:B------:R-:W-:Y:S01]  /*4cb0*/  FFMA.FTZ R53, R44, R113, R53 ;  /* 0x000000712c357223 */ /* 0x000fe20000010035 */
[----:B------:R-:W-:Y:S01]  /*4cc0*/  LOP3.LUT R37, R15, 0xffff0000, RZ, 0xc0, !PT ;  /* 0xffff00000f257812 */ /* 0x000fe200078ec0ff */
[----:B------:R-:W-:Y:S01]  /*4cd0*/  FMUL.FTZ R48, R50, R111 ;  /* 0x0000006f32307220 */ /* 0x000fe20000410000 */
[----:B------:R-:W-:Y:S01]  /*4ce0*/  FFMA.FTZ R55, R36, R43, -R55 ;  /* 0x0000002b24377223 */ /* 0x000fe20000010837 */
[----:B------:R-:W-:-:S02]  /*4cf0*/  IMAD.U32 R44, R112, 0x10000, RZ ;  /* 0x00010000702c7824 */ /* 0x000fc400078e00ff */
[-C--:B------:R-:W-:Y:S01]  /*4d00*/  FMUL.FTZ R54, R50, R107.reuse ;  /* 0x0000006b32367220 */ /* 0x080fe20000410000 */
[----:B------:R-:W-:Y:S02]  /*4d10*/  IMAD.U32 R36, R108, 0x10000, RZ ;  /* 0x000100006c247824 */ /* 0x000fe400078e00ff */
[----:B------:R-:W-:Y:S01]  /*4d20*/  FFMA.FTZ R50, R37, R107, -R48 ;  /* 0x0000006b25327223 */ /* 0x000fe20000010830 */
[C---:B------:R-:W-:Y:S01]  /*4d30*/  FMUL.FTZ R48, R45.reuse, R44 ;  /* 0x0000002c2d307220 */ /* 0x040fe20000410000 */
[----:B------:R-:W-:Y:S01]  /*4d40*/  IMAD.U32 R13, R12, 0x10000, RZ ;  /* 0x000100000c0d7824 */ /* 0x000fe200078e00ff */
[----:B------:R-:W-:Y:S01]  /*4d50*/  LOP3.LUT R47, R112, 0xffff0000, RZ, 0xc0, !PT ;  /* 0xffff0000702f7812 */ /* 0x000fe200078ec0ff */
[-C--:B------:R-:W-:Y:S01]  /*4d60*/  FMUL.FTZ R45, R45, R36.reuse ;  /* 0x000000242d2d7220 */ /* 0x080fe20000410000 */
[----:B------:R-:W-:Y:S01]  /*4d70*/  LOP3.LUT R12, R12, 0xffff0000, RZ, 0xc0, !PT ;  /* 0xffff00000c0c7812 */ /* 0x000fe200078ec0ff */
[----:B------:R-:W-:Y:S01]  /*4d80*/  IMAD.U32 R39, R38, 0x10000, RZ ;  /* 0x0001000026277824 */ /* 0x000fe200078e00ff */
[----:B------:R-:W-:Y:S01]  /*4d90*/  LOP3.LUT R43, R108, 0xffff0000, RZ, 0xc0, !PT ;  /* 0xffff00006c2b7812 */ /* 0x000fe200078ec0ff */
        /* <DEDUP_REMOVED lines=9> */
[----:B------:R-:W-:-:S02]  /*4e30*/  IMAD.U32 R15, R14, 0x10000, RZ ;  /* 0x000100000e0f7824 */ /* 0x000fc400078e00ff */
        /* <DEDUP_REMOVED lines=10> */
[C---:B------:R-:W-:Y:S01]  /*4ee0*/  FFMA.FTZ R38, R14.reuse, R13, R38 ;  /* 0x0000000d0e267223 */ /* 0x040fe20000010026 */
[----:B------:R-:W-:Y:S01]  /*4ef0*/  FFMA.FTZ R43, R14, R105, -R43 ;  /* 0x000000690e2b7223 */ /* 0x000fe2000001082b */
        /* <DEDUP_REMOVED lines=11> */
.L_x_9725:
[----:B------:R-:W-:Y:S05]  /*4fb0*/  BSYNC B1 ;  /* 0x0000000000017941 */ /* 0x000fea0003800000 */
.L_x_9724:
[----:B------:R-:W-:Y:S01]  /*4fc0*/  ISETP.GE.AND P2, PT, R11, R104, PT ;  /* 0x000000680b00720c */ /* 0x000fe20003f46270 */
[----:B0-----:R0:W-:Y:S02]  /*4fd0*/  ST.E.128 desc[UR40][R40.64], R12 ;  /* 0x0000000c28007985 */ /* 0x0011e4000c101d28 */
[----:B0-----:R-:W-:Y:S02]  /*4fe0*/  IMAD.MOV.U32 R12, RZ, RZ, R102 ;  /* 0x000000ffff0c7224 */ /* 0x001fe400078e0066 */
[----:B------:R-:W-:-:S08]  /*4ff0*/  IMAD.MOV.U32 R13, RZ, RZ, R42 ;  /* 0x000000ffff0d7224 */ /* 0x000fd000078e002a */
[----:B------:R-:W-:Y:S05]  /*5000*/  @P2 BRA `(.L_x_9708) ;  /* 0x00000004001c2947 */ /* 0x000fea0003800000 */
[----:B------:R-:W-:-:S05]  /*5010*/  IMAD.WIDE R12, R11, 0x2, R12 ;  /* 0x000000020b0c7825 */ /* 0x000fca00078e020c */
[----:B-1----:R0:W-:Y:S01]  /*5020*/  ST.E.128 desc[UR40][R12.64], R36 ;  /* 0x000000240c007985 */ /* 0x0021e2000c101d28 */
[----:B------:R-:W-:Y:S05]  /*5030*/  BRA `(.L_x_9708) ;  /* 0x0000000400107947 */ /* 0x000fea0003800000 */
.L_x_9689:
[----:B------:R-:W-:-:S13]  /*5040*/  ISETP.NE.AND P3, PT, R209, 0x3, PT ;  /* 0x00000003d100780c */ /* 0x000fda0003f65270 */
[----:B------:R-:W-:Y:S05]  /*5050*/  @!P3 BRA `(.L_x_9726) ;  /* 0x000000000004b947 */ /* 0x000fea0003800000 */
[----:B------:R-:W-:Y:S01]  /*5060*/  BPT.TRAP 0x1 ;  /* 0x000000040000795c */ /* 0x000fe20000300000 */
.L_x_9726:
[----:B------:R-:W-:Y:S01]  /*5070*/  IMAD R89, R18, 0x8, R19 ;  /* 0x0000000812597824 */ /* 0x000fe200078e0213 */
[----:B------:R-:W-:Y:S01]  /*5080*/  SHF.L.U32 R101, R207, 0x1f, RZ ;  /* 0x0000001fcf657819 */ /* 0x000fe200000006ff */
[----:B------:R-:W-:Y:S01]  /*5090*/  BSSY B1, `(.L_x_9727) ;  /* 0x0000004000017945 */ /* 0x000fe20003800000 */
[----:B------:R-:W-:Y:S02]  /*50a0*/  SHF.R.S32.HI R98, RZ, 0x1f, R97 ;  /* 0x0000001fff627819 */ /* 0x000fe40000011461 */
[----:B------:R-:W0:Y:S02]  /*50b0*/  SYNCS.PHASECHK.TRANS64.TRYWAIT P2, [R89+URZ+0x22890], R101 ;  /* 0x02289065590075a7 */ /* 0x000e24000804017f */
[----:B0-----:R-:W-:Y:S05]  /*50c0*/  @!P2 BRA `(.L_x_9728) ;  /* 0x0000011c0034a947 */ /* 0x001fea0003800000 */
.L_x_9961:
[----:B------:R-:W-:Y:S05]  /*50d0*/  BSYNC B1 ;  /* 0x0000000000017941 */ /* 0x000fea0003800000 */
.L_x_9727:
        /* <DEDUP_REMOVED lines=20> */
[----:B------:R-:W-:Y:S01]  /*5220*/  IMAD.IADD R42, R100, 0x1, -R204 ;  /* 0x00000001642a7824 */ /* 0x000fe200078e0acc */
[----:B------:R-:W-:Y:S02]  /*5230*/  UMOV UR4, 0xffffffff ;  /* 0xffffffff00047882 */ /* 0x000fe40000000000 */
[----:B------:R-:W-:Y:S02]  /*5240*/  LEA.HI.X R41, R12, UR5, R11, 0x1, P2 ;  /* 0x000000050c297c11 */ /* 0x000fe400090f0c0b */
[----:B------:R-:W-:Y:S01]  /*5250*/  ISETP.GE.AND P2, PT, R42, 0x1, PT ;  /* 0x000000012a00780c */ /* 0x000fe20003f46270 */
[----:B------:R-:W-:-:S12]  /*5260*/  BRA.DIV UR4, `(.L_x_9729) ;  /* 0x0000011a04e07947 */ /* 0x000fd8000b800000 */
[----:B------:R1:W2:Y:S04]  /*5270*/  SHFL.IDX PT, R37, R41, RZ, 0x1c1f ;  /* 0x001c1fff29257589 */ /* 0x0002a800000e0000 */
[----:B------:R1:W3:Y:S02]  /*5280*/  SHFL.IDX PT, R14, R40, RZ, 0x1c1f ;  /* 0x001c1fff280e7589 */ /* 0x0002e400000e0000 */
.L_x_9965:
[----:B------:R-:W-:Y:S04]  /*5290*/  BSSY B1, `(.L_x_9730) ;  /* 0x000000d000017945 */ /* 0x000fe80003800000 */
[----:B------:R-:W-:Y:S05]  /*52a0*/  @!P2 BRA `(.L_x_9731) ;  /* 0x00000000002ca947 */ /* 0x000fea0003800000 */
[----:B------:R-:W-:Y:S02]  /*52b0*/  ULDC UR4, c[0x0][0x2f4] ;  /* 0x0000bd0000047ab9 */ /* 0x000fe40000000800 */
[----:B------:R-:W-:-:S13]  /*52c0*/  ISETP.GE.AND P2, PT, R16, UR4, PT ;  /* 0x0000000410007c0c */ /* 0x000fda000bf46270 */
[----:B---3--:R-:W-:-:S04]  /*52d0*/  @!P2 LEA R38, P4, R16, R14, 0x1 ;  /* 0x0000000e1026a211 */ /* 0x008fc800078808ff */
[----:B--2---:R-:W-:Y:S02]  /*52e0*/  @!P2 LEA.HI.X R39, R16, R37, R17, 0x1, P4 ;  /* 0x000000251027a211 */ /* 0x004fe400020f0c11 */
[----:B------:R-:W-:-:S13]  /*52f0*/  ISETP.GE.AND P4, PT, R2, UR4, PT ;  /* 0x0000000402007c0c */ /* 0x000fda000bf86270 */
[C---:B------:R-:W-:Y:S02]  /*5300*/  @!P4 LEA R36, P5, R2.reuse, R14, 0x1 ;  /* 0x0000000e0224c211 */ /* 0x040fe400078a08ff */
[----:B------:R-:W2:Y:S02]  /*5310*/  @!P2 LDS.128 R12, [R94] ;  /* 0x000000005e0ca984 */ /* 0x000ea40000000c00 */
[----:B------:R-:W-:Y:S02]  /*5320*/  @!P4 LEA.HI.X R37, R2, R37, R205, 0x1, P5 ;  /* 0x000000250225c211 */ /* 0x000fe400028f0ccd */
[----:B--2---:R-:W-:Y:S04]  /*5330*/  @!P2 ST.E.128 desc[UR40][R38.64], R12 ;  /* 0x0000000c2600a985 */ /* 0x004fe8000c101d28 */
[----:B------:R-:W2:Y:S04]  /*5340*/  @!P4 LDS.128 R12, [R92] ;  /* 0x000000005c0cc984 */ /* 0x000ea80000000c00 */
[----:B--2---:R4:W-:Y:S02]  /*5350*/  @!P4 ST.E.128 desc[UR40][R36.64], R12 ;  /* 0x0000000c2400c985 */ /* 0x0049e4000c101d28 */
.L_x_9731:
[----:B------:R-:W-:Y:S05]  /*5360*/  BSYNC B1 ;  /* 0x0000000000017941 */ /* 0x000fea0003800000 */
.L_x_9730:
[----:B------:R-:W-:-:S03]  /*5370*/  UMOV UR4, 0xffffffff ;  /* 0xffffffff00047882 */ /* 0x000fc60000000000 */
[----:B------:R-:W-:Y:S05]  /*5380*/  BRA.DIV UR4, `(.L_x_9732) ;  /* 0x0000011a04e07947 */ /* 0x000fea000b800000 */
[----:B--2-4-:R2:W4:Y:S04]  /*5390*/  SHFL.IDX PT, R37, R41, 0x1, 0x1c1f ;  /* 0x003c1f0029257f89 */ /* 0x01452800000e0000 */
[----:B---3--:R2:W3:Y:S02]  /*53a0*/  SHFL.IDX PT, R14, R40, 0x1, 0x1c1f ;  /* 0x003c1f00280e7f89 */ /* 0x0084e400000e0000 */
.L_x_9969:
[----:B------:R-:W-:-:S13]  /*53b0*/  ISETP.GE.AND P2, PT, R42, 0x41, PT ;  /* 0x000000412a00780c */ /* 0x000fda0003f46270 */
[----:B------:R-:W-:Y:S05]  /*53c0*/  @!P2 BRA `(.L_x_9708) ;  /* 0x00000000002ca947 */ /* 0x000fea0003800000 */
[----:B------:R-:W-:Y:S02]  /*53d0*/  ULDC UR4, c[0x0][0x2f4] ;  /* 0x0000bd0000047ab9 */ /* 0x000fe40000000800 */
[----:B------:R-:W-:-:S13]  /*53e0*/  ISETP.GE.AND P2, PT, R16, UR4, PT ;  /* 0x0000000410007c0c */ /* 0x000fda000bf46270 */
[----:B---3--:R-:W-:-:S04]  /*53f0*/  @!P2 LEA R38, P4, R16, R14, 0x1 ;  /* 0x0000000e1026a211 */ /* 0x008fc800078808ff */
[----:B----4-:R-:W-:Y:S02]  /*5400*/  @!P2 LEA.HI.X R39, R16, R37, R17, 0x1, P4 ;  /* 0x000000251027a211 */ /* 0x010fe400020f0c11 */
[----:B------:R-:W-:-:S13]  /*5410*/  ISETP.GE.AND P4, PT, R2, UR4, PT ;  /* 0x0000000402007c0c */ /* 0x000fda000bf86270 */
[C---:B------:R-:W-:Y:S02]  /*5420*/  @!P4 LEA R36, P5, R2.reuse, R14, 0x1 ;  /* 0x0000000e0224c211 */ /* 0x040fe400078a08ff */
[----:B------:R-:W3:Y:S02]  /*5430*/  @!P2 LDS.128 R12, [R94+0x2000] ;  /* 0x002000005e0ca984 */ /* 0x000ee40000000c00 */
[----:B------:R-:W-:Y:S02]  /*5440*/  @!P4 LEA.HI.X R37, R2, R37, R205, 0x1, P5 ;  /* 0x000000250225c211 */ /* 0x000fe400028f0ccd */
[----:B---3--:R-:W-:Y:S04]  /*5450*/  @!P2 ST.E.128 desc[UR40][R38.64], R12 ;  /* 0x0000000c2600a985 */ /* 0x008fe8000c101d28 */
[----:B------:R-:W3:Y:S04]  /*5460*/  @!P4 LDS.128 R12, [R92+0x2000] ;  /* 0x002000005c0cc984 */ /* 0x000ee80000000c00 */
[----:B---3--:R3:W-:Y:S02]  /*5470*/  @!P4 ST.E.128 desc[UR40][R36.64], R12 ;  /* 0x0000000c2400c985 */ /* 0x0087e4000c101d28 */
.L_x_9708:
[----:B------:R-:W-:Y:S05]  /*5480*/  BSYNC B0 ;  /* 0x0000000000007941 */ /* 0x000fea0003800000 */
.L_x_9688:
[----:B------:R-:W5:Y:S01]  /*5490*/  S2R R11, SR_TID.X ;  /* 0x00000000000b7919 */ /* 0x000f620000002100 */
        /* <DEDUP_REMOVED lines=8> */
[----:B-----5:R-:W-:Y:S01]  /*5520*/  LOP3.LUT R11, R11, 0x7f, RZ, 0xc0, !PT ;  /* 0x0000007f0b0b7812 */ /* 0x020fe200078ec0ff */
[----:B--2---:R2:W-:Y:S03]  /*5530*/  BAR.SYNC.DEFER_BLOCKING R64, 0x80 ;  /* 0x000200400000751d */ /* 0x0045e60000010000 */
[----:B------:R-:W-:-:S13]  /*5540*/  ISETP.NE.AND P2, PT, R11, RZ, PT ;  /* 0x000000ff0b00720c */ /* 0x000fda0003f45270 */
[----:B------:R-:W-:-:S05]  /*5550*/  @!P2 VIADD R11, R89, 0x228a0 ;  /* 0x000228a0590ba836 */ /* 0x000fca0000000000 */
[----:B------:R-:W-:-:S04]  /*5560*/  @!P2 PRMT R11, RZ, 0x654, R11 ;  /* 0x00000654ff0ba816 */ /* 0x000fc8000000000b */
[----:B------:R2:W-:Y:S01]  /*5570*/  @!P2 SYNCS.ARRIVE.TRANS64.RED.A1T0 RZ, [R11+URZ], RZ ;  /* 0x000000ff0bffa9a7 */ /* 0x0005e2000810043f */
[----:B------:R-:W-:Y:S05]  /*5580*/  @!P3 BRA `(.L_x_9734) ;  /* 0x000000000004b947 */ /* 0x000fea0003800000 */
[----:B------:R-:W-:Y:S01]  /*5590*/  BPT.TRAP 0x1 ;  /* 0x000000040000795c */ /* 0x000fe20000300000 */
.L_x_9734:
[----:B------:R-:W-:Y:S05]  /*55a0*/  BSYNC B0 ;  /* 0x0000000000007941 */ /* 0x000fea0003800000 */
.L_x_9733:
[----:B------:R-:W5:Y:S01]  /*55b0*/  SYNCS.PHASECHK.TRANS64.TRYWAIT P3, [R89+URZ+0x228b0], R101 ;  /* 0x0228b065590075a7 */ /* 0x000f62000806017f */
[----:B------:R-:W-:Y:S04]  /*55c0*/  BSSY B0, `(.L_x_9735) ;  /* 0x0000002000007945 */ /* 0x000fe80003800000 */
[----:B-----5:R-:W-:Y:S05]  /*55d0*/  @!P3 BRA `(.L_x_9736) ;  /* 0x000001180094b947 */ /* 0x020fea0003800000 */
.L_x_9970:
[----:B------:R-:W-:Y:S05]  /*55e0*/  BSYNC B0 ;  /* 0x0000000000007941 */ /* 0x000fea0003800000 */
.L_x_9735:
[----:B------:R-:W-:Y:S01]  /*55f0*/  ULDC.64 UR4, c[0x0][0x328] ;  /* 0x0000ca0000047ab9 */ /* 0x000fe20000000a00 */
[----:B------:R-:W-:Y:S01]  /*5600*/  IMAD.IADD R100, R100, 0x1, -R204 ;  /* 0x0000000164647824 */ /* 0x000fe200078e0acc */
[----:B------:R-:W-:Y:S01]  /*5610*/  BSSY B0, `(.L_x_9737) ;  /* 0x0000043000007945 */ /* 0x000fe20003800000 */
[----:B------:R-:W-:Y:S02]  /*5620*/  IMAD R98, R98, UR4, RZ ;  /* 0x0000000462627c24 */ /* 0x000fe4000f8e02ff */
[----:B0--34-:R-:W-:-:S04]  /*5630*/  IMAD.WIDE.U32 R12, R97, UR4, RZ ;  /* 0x00000004610c7c25 */ /* 0x019fc8000f8e00ff */
[----:B------:R-:W-:Y:S01]  /*5640*/  IMAD R97, R97, UR5, R98 ;  /* 0x0000000561617c24 */ /* 0x000fe2000f8e0262 */
[----:B------:R-:W-:Y:S02]  /*5650*/  ULDC.64 UR4, c[0x0][0x338] ;  /* 0x0000ce0000047ab9 */ /* 0x000fe40000000a00 */
[----:B------:R-:W-:Y:S02]  /*5660*/  IMAD R99, R99, UR4, RZ ;  /* 0x0000000463637c24 */ /* 0x000fe4000f8e02ff */
[----:B------:R-:W-:Y:S02]  /*5670*/  IMAD.IADD R13, R13, 0x1, R97 ;  /* 0x000000010d0d7824 */ /* 0x000fe400078e0261 */
[C---:B------:R-:W-:Y:S02]  /*5680*/  IMAD R99, R96.reuse, UR5, R99 ;  /* 0x0000000560637c24 */ /* 0x040fe4000f8e0263 */
[----:B------:R-:W-:Y:S01]  /*5690*/  IMAD.WIDE.U32 R12, R96, UR4, R12 ;  /* 0x00000004600c7c25 */ /* 0x000fe2000f8e000c */
[----:B------:R-:W-:-:S03]  /*56a0*/  ULDC.64 UR4, c[0x0][0x330] ;  /* 0x0000cc0000047ab9 */ /* 0x000fc60000000a00 */
[----:B--2---:R-:W-:Y:S02]  /*56b0*/  IMAD R11, R32, UR4, RZ ;  /* 0x00000004200b7c24 */ /* 0x004fe4000f8e02ff */
[----:B------:R-:W-:Y:S02]  /*56c0*/  IMAD.IADD R13, R13, 0x1, R99 ;  /* 0x000000010d0d7824 */ /* 0x000fe400078e0263 */
[C---:B------:R-:W-:Y:S02]  /*56d0*/  IMAD R11, R34.reuse, UR5, R11 ;  /* 0x00000005220b7c24 */ /* 0x040fe4000f8e020b */
[----:B------:R-:W-:Y:S01]  /*56e0*/  IMAD.WIDE.U32 R12, R34, UR4, R12 ;  /* 0x00000004220c7c25 */ /* 0x000fe2000f8e000c */
[----:B------:R-:W-:-:S03]  /*56f0*/  ULDC.64 UR4, c[0x0][0x318] ;  /* 0x0000c60000047ab9 */ /* 0x000fc60000000a00 */
[----:B------:R-:W-:Y:S01]  /*5700*/  IMAD.IADD R13, R13, 0x1, R11 ;  /* 0x000000010d0d7824 */ /* 0x000fe200078e020b */
[----:B-1----:R-:W-:Y:S01]  /*5710*/  LEA R42, P3, R12, UR4, 0x1 ;  /* 0x000000040c2a7c11 */ /* 0x002fe2000f8608ff */
[----:B------:R-:W-:-:S03]  /*5720*/  IMAD R11, R18, 0x6000, R70 ;  /* 0x00006000120b7824 */ /* 0x000fc600078e0246 */
[----:B------:R-:W-:Y:S01]  /*5730*/  LEA.HI.X R43, R12, UR5, R13, 0x1, P3 ;  /* 0x000000050c2b7c11 */ /* 0x000fe200098f0c0d */
[----:B------:R-:W-:Y:S01]  /*5740*/  IMAD.IADD R13, R66, 0x1, R11 ;  /* 0x00000001420d7824 */ /* 0x000fe200078e020b */
[----:B------:R-:W-:Y:S01]  /*5750*/  ISETP.GE.AND P3, PT, R100, 0x1, PT ;  /* 0x000000016400780c */ /* 0x000fe20003f66270 */
[----:B------:R0:W1:Y:S01]  /*5760*/  SHFL.IDX PT, R47, R42, RZ, 0x1c1f ;  /* 0x001c1fff2a2f7589 */ /* 0x00006200000e0000 */
[--C-:B------:R-:W-:Y:S02]  /*5770*/  IMAD R44, R11, 0x2, R24.reuse ;  /* 0x000000020b2c7824 */ /* 0x100fe400078e0218 */
[----:B------:R-:W-:Y:S01]  /*5780*/  IMAD R46, R13, 0x2, R24 ;  /* 0x000000020d2e7824 */ /* 0x000fe200078e0218 */
[----:B------:R0:W2:Y:S08]  /*5790*/  SHFL.IDX PT, R45, R43, RZ, 0x1c1f ;  /* 0x001c1fff2b2d7589 */ /* 0x0000b000000e0000 */
[----:B0-----:R-:W-:Y:S05]  /*57a0*/  @!P3 BRA `(.L_x_9738) ;  /* 0x0000000000a4b947 */ /* 0x001fea0003800000 */
[----:B------:R-:W-:Y:S02]  /*57b0*/  ISETP.NE.AND P5, PT, R82, RZ, PT ;  /* 0x000000ff5200720c */ /* 0x000fe40003fa5270 */
[----:B------:R-:W-:Y:S02]  /*57c0*/  ISETP.NE.AND P4, PT, R83, RZ, PT ;  /* 0x000000ff5300720c */ /* 0x000fe40003f85270 */
[----:B------:R-:W-:-:S09]  /*57d0*/  PRMT R11, R3, 0x8880, RZ ;  /* 0x00008880030b7816 */ /* 0x000fd200000000ff */
[----:B------:R-:W0:Y:S01]  /*57e0*/  @P5 LDS.128 R12, [R44] ;  /* 0x000000002c0c5984 */ /* 0x000e220000000c00 */
[----:B-1----:R-:W-:-:S04]  /*57f0*/  @P5 LEA R40, P3, R16, R47, 0x1 ;  /* 0x0000002f10285211 */ /* 0x002fc800078608ff */
[----:B--2---:R-:W-:Y:S02]  /*5800*/  @P5 LEA.HI.X R41, R16, R45, R17, 0x1, P3 ;  /* 0x0000002d10295211 */ /* 0x004fe400018f0c11 */
[----:B------:R-:W-:-:S04]  /*5810*/  @P4 LEA R38, P3, R2, R47, 0x1 ;  /* 0x0000002f02264211 */ /* 0x000fc800078608ff */
[----:B------:R-:W-:Y:S02]  /*5820*/  @P4 LEA.HI.X R39, R2, R45, R205, 0x1, P3 ;  /* 0x0000002d02274211 */ /* 0x000fe400018f0ccd */
[----:B------:R-:W-:-:S13]  /*5830*/  ISETP.NE.AND P3, PT, R84, RZ, PT ;  /* 0x000000ff5400720c */ /* 0x000fda0003f65270 */
[----:B------:R-:W-:-:S04]  /*5840*/  @P3 LEA R36, P6, R213, R47, 0x1 ;  /* 0x0000002fd5243211 */ /* 0x000fc800078c08ff */
[----:B------:R-:W-:Y:S01]  /*5850*/  @P3 LEA.HI.X R37, R213, R45, R223, 0x1, P6 ;  /* 0x0000002dd5253211 */ /* 0x000fe200030f0cdf */
[----:B0-----:R0:W-:Y:S01]  /*5860*/  @P5 ST.E.128 desc[UR40][R40.64], R12 ;  /* 0x0000000c28005985 */ /* 0x0011e2000c101d28 */
[----:B------:R-:W-:-:S03]  /*5870*/  ISETP.NE.AND P5, PT, R85, RZ, PT ;  /* 0x000000ff5500720c */ /* 0x000fc60003fa5270 */
[----:B------:R-:W1:Y:S10]  /*5880*/  @P4 LDS.128 R12, [R46] ;  /* 0x000000002e0c4984 */ /* 0x000e740000000c00 */
[----:B0-----:R-:W-:-:S04]  /*5890*/  @P5 LEA R40, P6, R212, R47, 0x1 ;  /* 0x0000002fd4285211 */ /* 0x001fc800078c08ff */
[----:B------:R-:W-:Y:S01]  /*58a0*/  @P5 LEA.HI.X R41, R212, R45, R222, 0x1, P6 ;  /* 0x0000002dd4295211 */ /* 0x000fe200030f0cde */
[----:B-1----:R0:W-:Y:S01]  /*58b0*/  @P4 ST.E.128 desc[UR40][R38.64], R12 ;  /* 0x0000000c26004985 */ /* 0x0021e2000c101d28 */
[----:B------:R-:W-:-:S03]  /*58c0*/  ISETP.NE.AND P4, PT, R86, RZ, PT ;  /* 0x000000ff5600720c */ /* 0x000fc60003f85270 */
[----:B------:R-:W1:Y:S10]  /*58d0*/  @P3 LDS.128 R12, [R44+0x3000] ;  /* 0x003000002c0c3984 */ /* 0x000e740000000c00 */
        /* <DEDUP_REMOVED lines=13> */
[----:B------:R-:W-:-:S03]  /*59b0*/  ISETP.GT.AND P4, PT, R11, -0x1, PT ;  /* 0xffffffff0b00780c */ /* 0x000fc60003f84270 */
[----:B------:R-:W1:Y:S10]  /*59c0*/  @P3 LDS.128 R12, [R46+0x6000] ;  /* 0x006000002e0c3984 */ /* 0x000e740000000c00 */
[----:B0-----:R-:W-:-:S04]  /*59d0*/  @!P4 LEA R38, P6, R214, R47, 0x1 ;  /* 0x0000002fd626c211 */ /* 0x001fc800078c08ff */
[----:B------:R-:W-:Y:S01]  /*59e0*/  @!P4 LEA.HI.X R39, R214, R45, R218, 0x1, P6 ;  /* 0x0000002dd627c211 */ /* 0x000fe200030f0cda */
[----:B-1----:R-:W-:Y:S04]  /*59f0*/  @P3 ST.E.128 desc[UR40][R36.64], R12 ;  /* 0x0000000c24003985 */ /* 0x002fe8000c101d28 */
[----:B------:R-:W0:Y:S04]  /*5a00*/  @P5 LDS.128 R12, [R44+0x9000] ;  /* 0x009000002c0c5984 */ /* 0x000e280000000c00 */
[----:B0-----:R-:W-:Y:S04]  /*5a10*/  @P5 ST.E.128 desc[UR40][R40.64], R12 ;  /* 0x0000000c28005985 */ /* 0x001fe8000c101d28 */
[----:B------:R-:W0:Y:S04]  /*5a20*/  @!P4 LDS.128 R12, [R46+0x9000] ;  /* 0x009000002e0cc984 */ /* 0x000e280000000c00 */
[----:B0-----:R0:W-:Y:S02]  /*5a30*/  @!P4 ST.E.128 desc[UR40][R38.64], R12 ;  /* 0x0000000c2600c985 */ /* 0x0011e4000c101d28 */
.L_x_9738:
[----:B------:R-:W-:Y:S05]  /*5a40*/  BSYNC B0 ;  /* 0x0000000000007941 */ /* 0x000fea0003800000 */
.L_x_9737:
[----:B------:R-:W-:Y:S01]  /*5a50*/  ISETP.GE.AND P3, PT, R100, 0x41, PT ;  /* 0x000000416400780c */ /* 0x000fe20003f66270 */
[----:B------:R-:W3:Y:S01]  /*5a60*/  SHFL.IDX PT, R43, R43, 0x1, 0x1c1f ;  /* 0x003c1f002b2b7f89 */ /* 0x000ee200000e0000 */
[----:B------:R-:W-:Y:S03]  /*5a70*/  BSSY B0, `(.L_x_9739) ;  /* 0x000002c000007945 */ /* 0x000fe60003800000 */
[----:B------:R4:W0:Y:S08]  /*5a80*/  SHFL.IDX PT, R11, R42, 0x1, 0x1c1f ;  /* 0x003c1f002a0b7f89 */ /* 0x00083000000e0000 */
[----:B----4-:R-:W-:Y:S05]  /*5a90*/  @!P3 BRA `(.L_x_9740) ;  /* 0x0000000000a4b947 */ /* 0x010fea0003800000 */
[----:B------:R-:W-:Y:S02]  /*5aa0*/  ISETP.NE.AND P5, PT, R82, RZ, PT ;  /* 0x000000ff5200720c */ /* 0x000fe40003fa5270 */
[----:B------:R-:W-:Y:S02]  /*5ab0*/  ISETP.NE.AND P4, PT, R83, RZ, PT ;  /* 0x000000ff5300720c */ /* 0x000fe40003f85270 */
[----:B------:R-:W-:-:S09]  /*5ac0*/  PRMT R42, R3, 0x8880, RZ ;  /* 0x00008880032a7816 */ /* 0x000fd200000000ff */
[----:B0-----:R-:W0:Y:S01]  /*5ad0*/  @P5 LDS.128 R12, [R44+0x2000] ;  /* 0x002000002c0c5984 */ /* 0x001e220000000c00 */
[----:B------:R-:W-:-:S04]  /*5ae0*/  @P5 LEA R40, P3, R16, R11, 0x1 ;  /* 0x0000000b10285211 */ /* 0x000fc800078608ff */
[----:B---3--:R-:W-:Y:S02]  /*5af0*/  @P5 LEA.HI.X R41, R16, R43, R17, 0x1, P3 ;  /* 0x0000002b10295211 */ /* 0x008fe400018f0c11 */
[----:B------:R-:W-:-:S04]  /*5b00*/  @P4 LEA R38, P3, R2, R11, 0x1 ;  /* 0x0000000b02264211 */ /* 0x000fc800078608ff */
[----:B------:R-:W-:Y:S02]  /*5b10*/  @P4 LEA.HI.X R39, R2, R43, R205, 0x1, P3 ;  /* 0x0000002b02274211 */ /* 0x000fe400018f0ccd */
[----:B------:R-:W-:-:S13]  /*5b20*/  ISETP.NE.AND P3, PT, R84, RZ, PT ;  /* 0x000000ff5400720c */ /* 0x000fda0003f65270 */
[----:B------:R-:W-:-:S04]  /*5b30*/  @P3 LEA R36, P6, R213, R11, 0x1 ;  /* 0x0000000bd5243211 */ /* 0x000fc800078c08ff */
[----:B------:R-:W-:Y:S01]  /*5b40*/  @P3 LEA.HI.X R37, R213, R43, R223, 0x1, P6 ;  /* 0x0000002bd5253211 */ /* 0x000fe200030f0cdf */
[----:B0-----:R0:W-:Y:S01]  /*5b50*/  @P5 ST.E.128 desc[UR40][R40.64], R12 ;  /* 0x0000000c28005985 */ /* 0x0011e2000c101d28 */
[----:B------:R-:W-:-:S03]  /*5b60*/  ISETP.NE.AND P5, PT, R85, RZ, PT ;  /* 0x000000ff5500720c */ /* 0x000fc60003fa5270 */
[----:B------:R-:W3:Y:S10]  /*5b70*/  @P4 LDS.128 R12, [R46+0x2000] ;  /* 0x002000002e0c4984 */ /* 0x000ef40000000c00 */
[----:B0-----:R-:W-:-:S04]  /*5b80*/  @P5 LEA R40, P6, R212, R11, 0x1 ;  /* 0x0000000bd4285211 */ /* 0x001fc800078c08ff */
[----:B------:R-:W-:Y:S01]  /*5b90*/  @P5 LEA.HI.X R41, R212, R43, R222, 0x1, P6 ;  /* 0x0000002bd4295211 */ /* 0x000fe200030f0cde */
[----:B---3--:R0:W-:Y:S01]  /*5ba0*/  @P4 ST.E.128 desc[UR40][R38.64], R12 ;  /* 0x0000000c26004985 */ /* 0x0081e2000c101d28 */
        /* <DEDUP_REMOVED lines=15> */
[----:B------:R-:W-:-:S03]  /*5ca0*/  ISETP.GT.AND P4, PT, R42, -0x1, PT ;  /* 0xffffffff2a00780c */ /* 0x000fc60003f84270 */
[----:B------:R-:W3:Y:S10]  /*5cb0*/  @P3 LDS.128 R12, [R46+0x8000] ;  /* 0x008000002e0c3984 */ /* 0x000ef40000000c00 */
[----:B0-----:R-:W-:-:S04]  /*5cc0*/  @!P4 LEA R38, P6, R214, R11, 0x1 ;  /* 0x0000000bd626c211 */ /* 0x001fc800078c08ff */
[----:B------:R-:W-:Y:S01]  /*5cd0*/  @!P4 LEA.HI.X R39, R214, R43, R218, 0x1, P6 ;  /* 0x0000002bd627c211 */ /* 0x000fe200030f0cda */
[----:B---3--:R-:W-:Y:S04]  /*5ce0*/  @P3 ST.E.128 desc[UR40][R36.64], R12 ;  /* 0x0000000c24003985 */ /* 0x008fe8000c101d28 */
[----:B------:R-:W0:Y:S04]  /*5cf0*/  @P5 LDS.128 R12, [R44+0xb000] ;  /* 0x00b000002c0c5984 */ /* 0x000e280000000c00 */
[----:B0-----:R-:W-:Y:S04]  /*5d00*/  @P5 ST.E.128 desc[UR40][R40.64], R12 ;  /* 0x0000000c28005985 */ /* 0x001fe8000c101d28 */
[----:B------:R-:W0:Y:S04]  /*5d10*/  @!P4 LDS.128 R12, [R46+0xb000] ;  /* 0x00b000002e0cc984 */ /* 0x000e280000000c00 */
[----:B0-----:R4:W-:Y:S02]  /*5d20*/  @!P4 ST.E.128 desc[UR40][R38.64], R12 ;  /* 0x0000000c2600c985 */ /* 0x0019e4000c101d28 */
.L_x_9740:
[----:B------:R-:W-:Y:S05]  /*5d30*/  BSYNC B0 ;  /* 0x0000000000007941 */ /* 0x000fea0003800000 */
.L_x_9739:
[----:B------:R-:W-:Y:S01]  /*5d40*/  @!PT LDS RZ, [RZ] ;  /* 0x00000000fffff984 */ /* 0x000fe20000000800 */
[----:B------:R-:W-:Y:S01]  /*5d50*/  @!PT LDS RZ, [RZ] ;  /* 0x00000000fffff984 */ /* 0x000fe20000000800 */
[----:B------:R-:W-:Y:S01]  /*5d60*/  @!PT LDS RZ, [RZ] ;  /* 0x00000000fffff984 */ /* 0x000fe20000000800 */
[----:B------:R-:W-:Y:S01]  /*5d70*/  @!PT LDS RZ, [RZ] ;  /* 0x00000000fffff984 */ /* 0x000fe20000000800 */
[----:B------:R5:W-:Y:S06]  /*5d80*/  MEMBAR.ALL.CTA ;  /* 0x0000000000007992 */ /* 0x000bec0000008000 */
[----:B-----5:R-:W5:Y:S01]  /*5d90*/  FENCE.VIEW.ASYNC.S ;  /* 0x00000000000073c6 */ /* 0x020f620000000000 */
[----:B------:R-:W-:Y:S01]  /*5da0*/  @!P2 VIADD R89, R89, 0x228c0 ;  /* 0x000228c05959a836 */ /* 0x000fe20000000000 */
[----:B-----5:R0:W-:Y:S01]  /*5db0*/  BAR.SYNC.DEFER_BLOCKING R64, 0x80 ;  /* 0x000200400000751d */ /* 0x0201e20000010000 */
[----:B------:R-:W-:Y:S01]  /*5dc0*/  ISETP.NE.AND P3, PT, R91, RZ, PT ;  /* 0x000000ff5b00720c */ /* 0x000fe20003f65270 */
[----:B------:R-:W-:-:S02]  /*5dd0*/  VIADD R18, R18, 0x1 ;  /* 0x0000000112127836 */ /* 0x000fc40000000000 */
[----:B------:R-:W-:-:S04]  /*5de0*/  @!P2 PRMT R89, RZ, 0x654, R89 ;  /* 0x00000654ff59a816 */ /* 0x000fc80000000059 */
[----:B------:R1:W-:Y:S01]  /*5df0*/  @!P2 SYNCS.ARRIVE.TRANS64.RED.A1T0 RZ, [R89+URZ], RZ ;  /* 0x000000ff59ffa9a7 */ /* 0x0003e2000810043f */
[----:B------:R-:W-:-:S04]  /*5e00*/  ISETP.NE.AND P2, PT, R18, 0x2, PT ;  /* 0x000000021200780c */ /* 0x000fc80003f45270 */
[----:B0---4-:R-:W-:Y:S02]  /*5e10*/  SEL R12, RZ, 0x1, P2 ;  /* 0x00000001ff0c7807 */ /* 0x011fe40001000000 */
[----:B------:R-:W-:Y:S02]  /*5e20*/  SEL R18, R18, RZ, P2 ;  /* 0x000000ff12127207 */ /* 0x000fe40001000000 */
[----:B------:R-:W-:Y:S01]  /*5e30*/  LOP3.LUT R207, R207, R12, RZ, 0x3c, !PT ;  /* 0x0000000ccfcf7212 */ /* 0x000fe200078e3cff */
[----:B-1----:R-:W-:Y:S06]  /*5e40*/  @P3 BRA `(.L_x_9741) ;  /* 0xffffffc000f83947 */ /* 0x002fec000383ffff */
[----:B------:R-:W0:Y:S01]  /*5e50*/  S2R R11, SR_TID.X ;  /* 0x00000000000b7919 */ /* 0x000e220000002100 */
[----:B------:R-:W-:Y:S02]  /*5e60*/  PLOP3.LUT P0, PT, PT, PT, PT, 0x8, 0x0 ;  /* 0x000000000000781c */ /* 0x000fe40003f0e170 */
[----:B0-----:R-:W-:-:S04]  /*5e70*/  SHF.R.U32.HI R11, RZ, 0x7, R11 ;  /* 0x00000007ff0b7819 */ /* 0x001fc8000001160b */
[----:B------:R-:W-:-:S13]  /*5e80*/  ISETP.NE.AND P3, PT, R11, 0x1, PT ;  /* 0x000000010b00780c */ /* 0x000fda0003f65270 */
[----:B------:R-:W-:Y:S06]  /*5e90*/  @!P3 BAR.ARV 0x9, 0x100 ;  /* 0x024400000000bb1d */ /* 0x000fec0000002000 */
.L_x_9683:
        /* <DEDUP_REMOVED lines=37> */
[----:B--2---:R-:W-:-:S02]  /*60f0*/  CS2R R44, SRZ ;  /* 0x00000000002c7805 */ /* 0x004fc4000001ff00 */
        /* <DEDUP_REMOVED lines=23> */
[----:B---3--:R-:W-:Y:S01]  /*6270*/  IMAD.MOV.U32 R43, RZ, RZ, RZ ;  /* 0x000000ffff2b7224 */ /* 0x008fe200078e00ff */
[----:B------:R-:W-:-:S02]  /*6280*/  CS2R R8, SRZ ;  /* 0x0000000000087805 */ /* 0x000fc4000001ff00 */
[----:B------:R-:W-:Y:S01]  /*6290*/  CS2R R40, SRZ ;  /* 0x0000000000287805 */ /* 0x000fe2000001ff00 */
[----:B------:R-:W-:Y:S01]  /*62a0*/  IMAD.MOV.U32 R7, RZ, RZ, RZ ;  /* 0x000000ffff077224 */ /* 0x000fe200078e00ff */
[----:B------:R-:W-:Y:S01]  /*62b0*/  CS2R R152, SRZ ;  /* 0x0000000000987805 */ /* 0x000fe2000001ff00 */
[----:B------:R-:W-:Y:S01]  /*62c0*/  IMAD.MOV.U32 R0, RZ, RZ, RZ ;  /* 0x000000ffff007224 */ /* 0x000fe200078e00ff */
[----:B------:R-:W-:Y:S01]  /*62d0*/  CS2R R4, SRZ ;  /* 0x0000000000047805 */ /* 0x000fe2000001ff00 */
[----:B------:R-:W-:Y:S01]  /*62e0*/  IMAD.MOV.U32 R29, RZ, RZ, RZ ;  /* 0x000000ffff1d7224 */ /* 0x000fe200078e00ff */
[----:B------:R-:W-:Y:S06]  /*62f0*/  @P0 BRA `(.L_x_9742) ;  /* 0x00000000000c0947 */ /* 0x000fec0003800000 */
[----:B------:R-:W0:Y:S01]  /*6300*/  FENCE.VIEW.ASYNC.G ;  /* 0x00000000000073c6 */ /* 0x000e220000000100 */
[----:B------:R-:W-:Y:S05]  /*6310*/  WARPSYNC.ALL ;  /* 0x0000000000007948 */ /* 0x000fea0003800000 */
[----:B0-----:R-:W-:Y:S06]  /*6320*/  BAR.ARV 0xc, 0x180 ;  /* 0x0306000000007b1d */ /* 0x001fec0000002000 */
.L_x_9742:
[----:B------:R-:W-:Y:S01]  /*6330*/  CS2R R24, SRZ ;  /* 0x0000000000187805 */ /* 0x000fe2000001ff00 */
[----:B------:R-:W-:Y:S06]  /*6340*/  @!P2 BRA `(.L_x_9743) ;  /* 0x0000006800e4a947 */ /* 0x000fec0003800000 */
[----:B------:R-:W-:-:S03]  /*6350*/  UMOV UR4, 0xffffffff ;  /* 0xffffffff00047882 */ /* 0x000fc60000000000 */
[----:B------:R-:W-:Y:S05]  /*6360*/  BRA.DIV UR4, `(.L_x_9744) ;  /* 0x0000010e04447947 */ /* 0x000fea000b800000 */
[----:B------:R-:W0:Y:S02]  /*6370*/  S2R R3, SR_TID.X ;  /* 0x0000000000037919 */ /* 0x000e240000002100 */
[----:B0-----:R-:W-:-:S05]  /*6380*/  VIADD R3, R3, 0xffffff80 ;  /* 0xffffff8003037836 */ /* 0x001fca0000000000 */
[----:B------:R-:W-:-:S04]  /*6390*/  SHF.R.S32.HI R0, RZ, 0x1f, R3 ;  /* 0x0000001fff007819 */ /* 0x000fc80000011403 */
[----:B------:R-:W-:-:S04]  /*63a0*/  LEA.HI R0, R0, R3, RZ, 0x7 ;  /* 0x0000000300007211 */ /* 0x000fc800078f38ff */
[----:B------:R-:W-:-:S05]  /*63b0*/  SHF.R.S32.HI R0, RZ, 0x7, R0 ;  /* 0x00000007ff007819 */ /* 0x000fca0000011400 */
[----:B------:R0:W1:Y:S02]  /*63c0*/  SHFL.IDX PT, R14, R0, RZ, 0x1f ;  /* 0x00001fff000e7589 */ /* 0x00006400000e0000 */
.L_x_9973:
[----:B01----:R-:W-:Y:S01]  /*63d0*/  LEA.HI R0, R14, R14, RZ, 0x1 ;  /* 0x0000000e0e007211 */ /* 0x003fe200078f08ff */
[----:B------:R-:W-:Y:S01]  /*63e0*/  VIADD R24, R19, 0x18400 ;  /* 0x0001840013187836 */ /* 0x000fe20000000000 */
[----:B------:R-:W-:Y:S02]  /*63f0*/  BSSY B6, `(.L_x_9745) ;  /* 0x0000018000067945 */ /* 0x000fe40003800000 */
[----:B------:R-:W-:Y:S02]  /*6400*/  LOP3.LUT R3, R0, 0x1e, RZ, 0xc0, !PT ;  /* 0x0000001e00037812 */ /* 0x000fe400078ec0ff */
[----:B------:R-:W-:-:S03]  /*6410*/  LOP3.LUT P0, RZ, R24, 0x1bf, RZ, 0xc0, !PT ;  /* 0x000001bf18ff7812 */ /* 0x000fc6000780c0ff */
[----:B------:R-:W-:-:S04]  /*6420*/  IMAD.IADD R3, R14, 0x1, -R3 ;  /* 0x000000010e037824 */ /* 0x000fc800078e0a03 */
[----:B------:R-:W-:-:S05]  /*6430*/  IMAD R3, R3, 0x2000, R24 ;  /* 0x0000200003037824 */ /* 0x000fca00078e0218 */
[----:B------:R-:W-:-:S04]  /*6440*/  SHF.R.U32.HI R3, RZ, 0x4, R3 ;  /* 0x00000004ff037819 */ /* 0x000fc80000011603 */
        /* <DEDUP_REMOVED lines=18> */
.L_x_9746:
[----:B------:R-:W-:Y:S05]  /*6570*/  BSYNC B6 ;  /* 0x0000000000067941 */ /* 0x000fea0003800000 */
.L_x_9745:
        /* <DEDUP_REMOVED lines=13> */
.L_x_9750:
[----:B-1----:R1:W2:Y:S02]  /*6650*/  SYNCS.PHASECHK.TRANS64.TRYWAIT P0, [R19+URZ+0x22800], R0 ;  /* 0x02280000130075a7 */ /* 0x0022a4000800017f */
[----:B--2---:R-:W-:Y:S05]  /*6660*/  @!P0 NANOSLEEP.SYNCS 0x989680 ;  /* 0x009896800000895d */ /* 0x004fea0003900000 */
[----:B------:R-:W2:Y:S02]  /*6670*/  @!P0 SYNCS.PHASECHK.TRANS64 P0, [R19+URZ+0x22800], R0 ;  /* 0x02280000130085a7 */ /* 0x000ea4000800007f */
[----:B--2---:R-:W-:Y:S05]  /*6680*/  @!P0 BRA `(.L_x_9750) ;  /* 0xfffffffc00f08947 */ /* 0x004fea000383ffff */
.L_x_9749:
[----:B------:R-:W-:Y:S05]  /*6690*/  BSYNC B0 ;  /* 0x0000000000007941 */ /* 0x000fea0003800000 */
.L_x_9748:
[----:B------:R-:W-:Y:S05]  /*66a0*/  BRA `(.L_x_9751) ;  /* 0x0000002000a47947 */ /* 0x000fea0003800000 */
.L_x_9747:
[----:B-----5:R-:W-:Y:S01]  /*66b0*/  SHF.R.S32.HI R0, RZ, 0x1f, R28 ;  /* 0x0000001fff007819 */ /* 0x020fe2000001141c */
[----:B------:R-:W-:Y:S01]  /*66c0*/  ULDC.64 UR4, c[0x0][0x3f8] ;  /* 0x0000fe0000047ab9 */ /* 0x000fe20000000a00 */
[----:B------:R-:W-:Y:S01]  /*66d0*/  ULDC.64 UR6, c[0x0][0x408] ;  /* 0x0001020000067ab9 */ /* 0x000fe20000000a00 */
[----:B------:R-:W-:Y:S01]  /*66e0*/  LOP3.LUT P0, RZ, R24, 0x3ff, RZ, 0xc0, !PT ;  /* 0x000003ff18ff7812 */ /* 0x000fe2000780c0ff */
[----:B------:R-:W-:Y:S01]  /*66f0*/  IMAD.WIDE.U32 R4, R28, UR4, RZ ;  /* 0x000000041c047c25 */ /* 0x000fe2000f8e00ff */
[----:B------:R-:W-:Y:S03]  /*6700*/  BSSY B6, `(.L_x_9752) ;  /* 0x000001f000067945 */ /* 0x000fe60003800000 */
        /* <DEDUP_REMOVED lines=30> */
.L_x_9753:
[----:B------:R-:W-:Y:S05]  /*68f0*/  BSYNC B6 ;  /* 0x0000000000067941 */ /* 0x000fea0003800000 */
.L_x_9752:
        /* <DEDUP_REMOVED lines=11> */
.L_x_9979:
[----:B------:R-:W5:Y:S01]  /*69b0*/  LDL R9, [R1+0x28] ;  /* 0x0000280001097983 */ /* 0x000f620000100800 */
[----:B------:R-:W-:-:S03]  /*69c0*/  ULDC UR4, c[0x0][0x448] ;  /* 0x0001120000047ab9 */ /* 0x000fc60000000800 */
[----:B------:R-:W2:Y:S01]  /*69d0*/  LDL R30, [R1+0x30] ;  /* 0x00003000011e7983 */ /* 0x000ea20000100800 */
[----:B------:R-:W-:Y:S01]  /*69e0*/  IMAD R31, R31, UR4, RZ ;  /* 0x000000041f1f7c24 */ /* 0x000fe2000f8e02ff */
[----:B------:R-:W-:Y:S01]  /*69f0*/  BSSY B1, `(.L_x_9757) ;  /* 0x0000021000017945 */ /* 0x000fe20003800000 */
[----:B------:R-:W-:Y:S02]  /*6a00*/  CS2R R10, SRZ ;  /* 0x00000000000a7805 */ /* 0x000fe4000001ff00 */
[----:B------:R-:W-:Y:S02]  /*6a10*/  CS2R R12, SRZ ;  /* 0x00000000000c7805 */ /* 0x000fe4000001ff00 */
[----:B------:R-:W-:Y:S02]  /*6a20*/  ISETP.GE.AND P0, PT, R4, R31, PT ;  /* 0x0000001f0400720c */ /* 0x000fe40003f06270 */
[----:B-----5:R-:W-:-:S04]  /*6a30*/  LEA.HI R6, R9, R9, RZ, 0x1 ;  /* 0x0000000909067211 */ /* 0x020fc800078f08ff */
[----:B------:R-:W-:Y:S01]  /*6a40*/  LOP3.LUT R8, R6, 0xfffffffe, RZ, 0xc0, !PT ;  /* 0xfffffffe06087812 */ /* 0x000fe200078ec0ff */
[----:B--2---:R-:W-:Y:S01]  /*6a50*/  IMAD.SHL.U32 R4, R30, 0x40, RZ ;  /* 0x000000401e047824 */ /* 0x004fe200078e00ff */
[----:B------:R-:W-:-:S03]  /*6a60*/  CS2R R6, SRZ ;  /* 0x0000000000067805 */ /* 0x000fc6000001ff00 */
[----:B0-----:R-:W-:Y:S01]  /*6a70*/  IMAD.IADD R26, R9, 0x1, -R8 ;  /* 0x00000001091a7824 */ /* 0x001fe200078e0a08 */
[----:B------:R-:W-:Y:S02]  /*6a80*/  CS2R R8, SRZ ;  /* 0x0000000000087805 */ /* 0x000fe4000001ff00 */
[----:B------:R-:W-:Y:S02]  /*6a90*/  LOP3.LUT R27, R4, 0x1c0, RZ, 0xc0, !PT ;  /* 0x000001c0041b7812 */ /* 0x000fe400078ec0ff */
[----:B------:R-:W-:Y:S01]  /*6aa0*/  SHF.L.U32 R26, R26, 0x1f, RZ ;  /* 0x0000001f1a1a7819 */ /* 0x000fe200000006ff */
[----:B------:R-:W-:Y:S06]  /*6ab0*/  @P0 BRA `(.L_x_9758) ;  /* 0x0000000000500947 */ /* 0x000fec0003800000 */
[----:B------:R-:W2:Y:S01]  /*6ac0*/  LDL R32, [R1+0x40] ;  /* 0x0000400001207983 */ /* 0x000ea20000100800 */
[----:B------:R-:W-:-:S03]  /*6ad0*/  ULDC UR4, c[0x0][0x3f4] ;  /* 0x0000fd0000047ab9 */ /* 0x000fc60000000800 */
[----:B------:R-:W4:Y:S01]  /*6ae0*/  LDL R28, [R1+0x3c] ;  /* 0x00003c00011c7983 */ /* 0x000f220000100800 */
[----:B------:R-:W-:Y:S01]  /*6af0*/  ISETP.GE.AND P3, PT, R208, UR4, PT ;  /* 0x00000004d0007c0c */ /* 0x000fe2000bf66270 */
[----:B------:R-:W-:Y:S01]  /*6b00*/  IMAD.MOV.U32 R6, RZ, RZ, R0 ;  /* 0x000000ffff067224 */ /* 0x000fe200078e0000 */
[----:B------:R-:W-:Y:S01]  /*6b10*/  ISETP.GE.AND P2, PT, R22, UR4, PT ;  /* 0x0000000416007c0c */ /* 0x000fe2000bf46270 */
[----:B-1----:R-:W-:Y:S02]  /*6b20*/  IMAD.MOV.U32 R7, RZ, RZ, R3 ;  /* 0x000000ffff077224 */ /* 0x002fe400078e0003 */
[----:B---3--:R-:W-:Y:S01]  /*6b30*/  IMAD.MOV.U32 R15, RZ, RZ, R5 ;  /* 0x000000ffff0f7224 */ /* 0x008fe200078e0005 */
[----:B------:R-:W-:-:S09]  /*6b40*/  CS2R R10, SRZ ;  /* 0x00000000000a7805 */ /* 0x000fd2000001ff00 */
[----:B------:R-:W-:Y:S01]  /*6b50*/  @!P2 IMAD.WIDE R20, R22, 0x2, R6 ;  /* 0x000000021614a825 */ /* 0x000fe200078e0206 */
[----:B------:R-:W-:-:S04]  /*6b60*/  CS2R R6, SRZ ;  /* 0x0000000000067805 */ /* 0x000fc8000001ff00 */
[----:B------:R0:W5:Y:S01]  /*6b70*/  @!P2 LD.E.64 R8, desc[UR40][R20.64] ;  /* 0x000000281408a980 */ /* 0x000162000c101b00 */
[-C--:B--2---:R-:W-:Y:S02]  /*6b80*/  @!P3 IADD3 R24, P0, R0, R32.reuse, RZ ;  /* 0x000000200018b210 */ /* 0x084fe40007f1e0ff */
[----:B----4-:R-:W-:Y:S01]  /*6b90*/  @!P3 IADD3 R4, P1, R14, R32, RZ ;  /* 0x000000200e04b210 */ /* 0x010fe20007f3e0ff */
[----:B------:R-:W-:-:S04]  /*6ba0*/  @!P2 IMAD.WIDE R14, R22, 0x2, R14 ;  /* 0x00000002160ea825 */ /* 0x000fc800078e020e */
[--C-:B------:R-:W-:Y:S01]  /*6bb0*/  @!P3 IMAD.X R25, R3, 0x1, R28.reuse, P0 ;  /* 0x000000010319b824 */ /* 0x100fe200000e061c */
[----:B------:R0:W5:Y:S01]  /*6bc0*/  @!P2 LD.E.64 R12, desc[UR40][R14.64] ;  /* 0x000000280e0ca980 */ /* 0x000162000c101b00 */
[----:B------:R-:W-:-:S03]  /*6bd0*/  @!P3 IMAD.X R5, R5, 0x1, R28, P1 ;  /* 0x000000010505b824 */ /* 0x000fc600008e061c */
[----:B------:R0:W5:Y:S04]  /*6be0*/  @!P3 LD.E.64 R6, desc[UR40][R24.64] ;  /* 0x000000281806b980 */ /* 0x000168000c101b00 */
[----:B------:R0:W5:Y:S02]  /*6bf0*/  @!P3 LD.E.64 R10, desc[UR40][R4.64] ;  /* 0x00000028040ab980 */ /* 0x000164000c101b00 */
.L_x_9758:
[----:B------:R-:W-:Y:S05]  /*6c00*/  BSYNC B1 ;  /* 0x0000000000017941 */ /* 0x000fea0003800000 */
.L_x_9757:
[----:B------:R-:W2:Y:S01]  /*6c10*/  SYNCS.PHASECHK.TRANS64.TRYWAIT P0, [R19+URZ+0x22800], R26 ;  /* 0x0228001a130075a7 */ /* 0x000ea2000800017f */
[----:B-1----:R-:W-:Y:S01]  /*6c20*/  LOP3.LUT R3, R27, 0x18, R16, 0xf8, !PT ;  /* 0x000000181b037812 */ /* 0x002fe200078ef810 */
[----:B0--3-5:R-:W-:Y:S01]  /*6c30*/  IMAD.MOV.U32 R5, RZ, RZ, R8 ;  /* 0x000000ffff057224 */ /* 0x029fe200078e0008 */
[----:B------:R-:W-:Y:S01]  /*6c40*/  SHF.R.U32.HI R4, RZ, 0x3, R27 ;  /* 0x00000003ff047819 */ /* 0x000fe2000001161b */
[----:B------:R-:W-:Y:S01]  /*6c50*/  IMAD R0, R33, -0x80, R31 ;  /* 0xffffff8021007824 */ /* 0x000fe200078e021f */
[--C-:B------:R-:W-:Y:S01]  /*6c60*/  SHF.R.U64 R8, R8, 0x10, R9.reuse ;  /* 0x0000001008087819 */ /* 0x100fe20000001209 */
[--C-:B----4-:R-:W-:Y:S01]  /*6c70*/  IMAD.MOV.U32 R14, RZ, RZ, R9.reuse ;  /* 0x000000ffff0e7224 */ /* 0x110fe200078e0009 */
[----:B------:R-:W-:Y:S01]  /*6c80*/  LOP3.LUT R28, R3, R4, RZ, 0x3c, !PT ;  /* 0x00000004031c7212 */ /* 0x000fe200078e3cff */
[----:B------:R-:W-:Y:S01]  /*6c90*/  IMAD.MOV.U32 R3, RZ, RZ, R6 ;  /* 0x000000ffff037224 */ /* 0x000fe200078e0006 */
[----:B------:R-:W-:Y:S01]  /*6ca0*/  SHF.R.U32.HI R25, RZ, 0x10, R9 ;  /* 0x00000010ff197819 */ /* 0x000fe20000011609 */
[--C-:B------:R-:W-:Y:S01]  /*6cb0*/  IMAD.MOV.U32 R4, RZ, RZ, R7.reuse ;  /* 0x000000ffff047224 */ /* 0x100fe200078e0007 */
[--C-:B------:R-:W-:Y:S01]  /*6cc0*/  SHF.R.U64 R24, R6, 0x10, R7.reuse ;  /* 0x0000001006187819 */ /* 0x100fe20000001207 */
[----:B------:R-:W-:Y:S01]  /*6cd0*/  IMAD R28, R229, 0x200, R28 ;  /* 0x00000200e51c7824 */ /* 0x000fe200078e021c */
[----:B------:R-:W-:Y:S01]  /*6ce0*/  SHF.R.U32.HI R21, RZ, 0x10, R7 ;  /* 0x00000010ff157819 */ /* 0x000fe20000011607 */
[----:B------:R-:W-:Y:S01]  /*6cf0*/  IMAD.MOV.U32 R9, RZ, RZ, R12 ;  /* 0x000000ffff097224 */ /* 0x000fe200078e000c */
[----:B------:R-:W-:Y:S01]  /*6d00*/  PRMT R27, R5, 0x5410, R8 ;  /* 0x00005410051b7816 */ /* 0x000fe20000000008 */
[----:B------:R-:W-:Y:S01]  /*6d10*/  IMAD R8, R28, 0x2, R19 ;  /* 0x000000021c087824 */ /* 0x000fe200078e0213 */
[--C-:B------:R-:W-:Y:S01]  /*6d20*/  SHF.R.U64 R20, R12, 0x10, R13.reuse ;  /* 0x000000100c147819 */ /* 0x100fe2000000120d */
[----:B------:R-:W-:Y:S01]  /*6d30*/  BSSY B1, `(.L_x_9759) ;  /* 0x0000011000017945 */ /* 0x000fe20003800000 */
[----:B------:R-:W-:Y:S01]  /*6d40*/  VIMNMX R35, R0, 0x80, PT ;  /* 0x0000008000237848 */ /* 0x000fe20003fe0100 */
[--C-:B------:R-:W-:Y:S01]  /*6d50*/  IMAD.MOV.U32 R15, RZ, RZ, R13.reuse ;  /* 0x000000ffff0f7224 */ /* 0x100fe200078e000d */
[----:B------:R-:W-:Y:S01]  /*6d60*/  LOP3.LUT P2, RZ, R30, 0x4, RZ, 0xc0, !PT ;  /* 0x000000041eff7812 */ /* 0x000fe2000784c0ff */
[----:B------:R-:W-:Y:S01]  /*6d70*/  IMAD.MOV.U32 R6, RZ, RZ, R10 ;  /* 0x000000ffff067224 */ /* 0x000fe200078e000a */
[----:B------:R-:W-:Y:S01]  /*6d80*/  SHF.R.U32.HI R12, RZ, 0x10, R13 ;  /* 0x00000010ff0c7819 */ /* 0x000fe2000001160d */
[--C-:B------:R-:W-:Y:S01]  /*6d90*/  IMAD.MOV.U32 R7, RZ, RZ, R11.reuse ;  /* 0x000000ffff077224 */ /* 0x100fe200078e000b */
[----:B------:R-:W-:Y:S01]  /*6da0*/  PRMT R30, R3, 0x5410, R24 ;  /* 0x00005410031e7816 */ /* 0x000fe20000000018 */
[----:B------:R-:W-:Y:S01]  /*6db0*/  VIADD R0, R8, 0x18440 ;  /* 0x0001844008007836 */ /* 0x000fe20000000000 */
[----:B------:R-:W-:-:S02]  /*6dc0*/  SHF.R.U64 R13, R10, 0x10, R11 ;  /* 0x000000100a0d7819 */ /* 0x000fc4000000120b */
[----:B------:R-:W-:Y:S01]  /*6dd0*/  PRMT R3, R4, 0x5410, R21 ;  /* 0x0000541004037816 */ /* 0x000fe20000000015 */
[----:B------:R-:W-:Y:S01]  /*6de0*/  VIADD R4, R8, 0x18400 ;  /* 0x0001840008047836 */ /* 0x000fe20000000000 */
[----:B------:R-:W-:Y:S02]  /*6df0*/  SHF.R.U32.HI R10, RZ, 0x10, R11 ;  /* 0x00000010ff0a7819 */ /* 0x000fe4000001160b */
[----:B------:R-:W-:Y:S02]  /*6e00*/  ISETP.GE.AND P1, PT, R204, R35, PT ;  /* 0x00000023cc00720c */ /* 0x000fe40003f26270 */
[----:B------:R-:W-:Y:S02]  /*6e10*/  PRMT R28, R14, 0x5410, R25 ;  /* 0x000054100e1c7816 */ /* 0x000fe40000000019 */
[----:B------:R-:W-:Y:S01]  /*6e20*/  PRMT R31, R9, 0x5410, R20 ;  /* 0x00005410091f7816 */ /* 0x000fe20000000014 */
[----:B--2---:R-:W-:Y:S08]  /*6e30*/  @!P0 BRA `(.L_x_9760) ;  /* 0x00000104003c8947 */ /* 0x004ff00003800000 */
.L_x_9980:
[----:B------:R-:W-:Y:S05]  /*6e40*/  BSYNC B1 ;  /* 0x0000000000017941 */ /* 0x000fea0003800000 */
.L_x_9759:
        /* <DEDUP_REMOVED lines=12> */
[----:B------:R-:W-:Y:S01]  /*6f10*/  IMAD.U32 R15, R31, 0x10000, RZ ;  /* 0x000100001f0f7824 */ /* 0x000fe200078e00ff */
[C---:B------:R-:W-:Y:S01]  /*6f20*/  LOP3.LUT R14, R27.reuse, 0xffff0000, RZ, 0xc0, !PT ;  /* 0xffff00001b0e7812 */ /* 0x040fe200078ec0ff */
[----:B------:R-:W-:Y:S01]  /*6f30*/  IMAD.U32 R13, R27, 0x10000, RZ ;  /* 0x000100001b0d7824 */ /* 0x000fe200078e00ff */
        /* <DEDUP_REMOVED lines=24> */
[----:B0-----:R-:W-:Y:S01]  /*70c0*/  FMUL.FTZ R26, R7, R5 ;  /* 0x00000005071a7220 */ /* 0x001fe20000410000 */
        /* <DEDUP_REMOVED lines=9> */
.L_x_9764:
[----:B------:R-:W-:Y:S05]  /*7160*/  BSYNC B2 ;  /* 0x0000000000027941 */ /* 0x000fea0003800000 */
.L_x_9763:
[----:B------:R-:W-:Y:S05]  /*7170*/  @P1 BRA `(.L_x_9762) ;  /* 0x0000000000981947 */ /* 0x000fea0003800000 */
[----:B-1----:R-:W1:Y:S01]  /*7180*/  LDS.128 R4, [R0] ;  /* 0x0000000000047984 */ /* 0x002e620000000c00 */
[C---:B------:R-:W-:Y:S01]  /*7190*/  IMAD.U32 R15, R33.reuse, 0x10000, RZ ;  /* 0x00010000210f7824 */ /* 0x040fe200078e00ff */
        /* <DEDUP_REMOVED lines=36> */
.L_x_9762:
[----:B------:R-:W-:Y:S05]  /*73e0*/  BSYNC B1 ;  /* 0x0000000000017941 */ /* 0x000fea0003800000 */
.L_x_9761:
        /* <DEDUP_REMOVED lines=10> */
[----:B0-----:R-:W-:Y:S01]  /*7490*/  LOP3.LUT R26, R31, 0xffff0000, RZ, 0xc0, !PT ;  /* 0xffff00001f1a7812 */ /* 0x001fe200078ec0ff */
        /* <DEDUP_REMOVED lines=35> */
.L_x_9767:
[----:B------:R-:W-:Y:S05]  /*76d0*/  BSYNC B1 ;  /* 0x0000000000017941 */ /* 0x000fea0003800000 */
.L_x_9766:
[----:B------:R-:W-:Y:S05]  /*76e0*/  @P1 BRA `(.L_x_9765) ;  /* 0x0000001000701947 */ /* 0x000fea0003800000 */
[----:B-1----:R-:W1:Y:S01]  /*76f0*/  LDS.128 R4, [R0+0x2000] ;  /* 0x0020000000047984 */ /* 0x002e620000000c00 */
[C---:B------:R-:W-:Y:S01]  /*7700*/  IMAD.U32 R14, R30.reuse, 0x10000, RZ ;  /* 0x000100001e0e7824 */ /* 0x040fe200078e00ff */
[----:B------:R-:W-:Y:S01]  /*7710*/  LOP3.LUT R21, R30, 0xffff0000, RZ, 0xc0, !PT ;  /* 0xffff00001e157812 */ /* 0x000fe200078ec0ff */
[C---:B------:R-:W-:Y:S01]  /*7720*/  IMAD.U32 R20, R33.reuse, 0x10000, RZ ;  /* 0x0001000021147824 */ /* 0x040fe200078e00ff */
[----:B------:R-:W-:Y:S01]  /*7730*/  LOP3.LUT R33, R33, 0xffff0000, RZ, 0xc0, !PT ;  /* 0xffff000021217812 */ /* 0x000fe200078ec0ff */
[----:B------:R-:W-:Y:S02]  /*7740*/  IMAD.U32 R24, R34, 0x10000, RZ ;  /* 0x0001000022187824 */ /* 0x000fe400078e00ff */
        /* <DEDUP_REMOVED lines=14> */
[----:B------:R-:W-:Y:S01]  /*7830*/  LOP3.LUT R7, R7, 0xffff0000, RZ, 0xc0, !PT ;  /* 0xffff000007077812 */ /* 0x000fe200078ec0ff */
[----:B------:R-:W-:Y:S01]  /*7840*/  IMAD.U32 R20, R3, 0x10000, RZ ;  /* 0x0001000003147824 */ /* 0x000fe200078e00ff */
[----:B------:R-:W-:Y:S01]  /*7850*/  LOP3.LUT R21, R34, 0xffff0000, RZ, 0xc0, !PT ;  /* 0xffff000022157812 */ /* 0x000fe200078ec0ff */
[----:B------:R-:W-:Y:S01]  /*7860*/  FFMA.FTZ R8, R33, R9, R8 ;  /* 0x0000000921087223 */ /* 0x000fe20000010008 */
[----:B------:R-:W-:Y:S01]  /*7870*/  LOP3.LUT R13, R3, 0xffff0000, RZ, 0xc0, !PT ;  /* 0xffff0000030d7812 */ /* 0x000fe200078ec0ff */
[-C--:B------:R-:W-:Y:S01]  /*7880*/  FMUL.FTZ R3, R24, R6.reuse ;  /* 0x0000000618037220 */ /* 0x080fe20000410000 */
[C---:B------:R-:W-:Y:S01]  /*7890*/  FMUL.FTZ R9, R20.reuse, R6 ;  /* 0x0000000614097220 */ /* 0x040fe20000410000 */
[-C--:B------:R-:W-:Y:S01]  /*78a0*/  FMUL.FTZ R12, R21, R7.reuse ;  /* 0x00000007150c7220 */ /* 0x080fe20000410000 */
[----:B------:R-:W-:Y:S01]  /*78b0*/  F2FP.BF16.F32.PACK_AB R4, R15, R4 ;  /* 0x000000040f04723e */ /* 0x000fe200000010ff */
[C---:B------:R-:W-:Y:S01]  /*78c0*/  FMUL.FTZ R14, R13.reuse, R7 ;  /* 0x000000070d0e7220 */ /* 0x040fe20000410000 */
        /* <DEDUP_REMOVED lines=9> */
.L_x_9755:
[----:B------:R-:W-:-:S03]  /*7960*/  UMOV UR4, 0xffffffff ;  /* 0xffffffff00047882 */ /* 0x000fc60000000000 */
[----:B------:R-:W-:Y:S05]  /*7970*/  BRA.DIV UR4, `(.L_x_9768) ;  /* 0x000000fa04807947 */ /* 0x000fea000b800000 */
[----:B------:R0:W1:Y:S04]  /*7980*/  SHFL.IDX PT, R0, R25, RZ, 0x1c1f ;  /* 0x001c1fff19007589 */ /* 0x00006800000e0000 */
[----:B------:R0:W2:Y:S04]  /*7990*/  SHFL.IDX PT, R3, R24, RZ, 0x1c1f ;  /* 0x001c1fff18037589 */ /* 0x0000a800000e0000 */
[----:B------:R0:W3:Y:S04]  /*79a0*/  SHFL.IDX PT, R20, R27, RZ, 0x1c1f ;  /* 0x001c1fff1b147589 */ /* 0x0000e800000e0000 */
[----:B------:R0:W4:Y:S02]  /*79b0*/  SHFL.IDX PT, R14, R26, RZ, 0x1c1f ;  /* 0x001c1fff1a0e7589 */ /* 0x00012400000e0000 */
.L_x_9986:
[----:B------:R-:W5:Y:S01]  /*79c0*/  LDL R6, [R1+0x28] ;  /* 0x0000280001067983 */ /* 0x000f620000100800 */
[----:B------:R-:W-:Y:S01]  /*79d0*/  ULDC UR4, c[0x0][0x448] ;  /* 0x0001120000047ab9 */ /* 0x000fe20000000800 */
[----:B------:R-:W0:Y:S01]  /*79e0*/  LDC R47, c[0x0][0x3f4] ;  /* 0x0000fd00ff2f7b82 */ /* 0x000e220000000800 */
[----:B------:R-:W-:Y:S01]  /*79f0*/  IMAD R31, R31, UR4, RZ ;  /* 0x000000041f1f7c24 */ /* 0x000fe2000f8e02ff */
[----:B------:R-:W-:Y:S01]  /*7a00*/  BSSY B1, `(.L_x_9769) ;  /* 0x0000017000017945 */ /* 0x000fe20003800000 */
[----:B------:R-:W-:Y:S02]  /*7a10*/  CS2R R8, SRZ ;  /* 0x0000000000087805 */ /* 0x000fe4000001ff00 */
[----:B------:R-:W-:Y:S02]  /*7a20*/  CS2R R10, SRZ ;  /* 0x00000000000a7805 */ /* 0x000fe4000001ff00 */
[----:B------:R-:W-:Y:S02]  /*7a30*/  ISETP.GE.AND P0, PT, R4, R31, PT ;  /* 0x0000001f0400720c */ /* 0x000fe40003f06270 */
[----:B-----5:R-:W-:-:S04]  /*7a40*/  LEA.HI R5, R6, R6, RZ, 0x1 ;  /* 0x0000000606057211 */ /* 0x020fc800078f08ff */
[----:B------:R-:W-:-:S05]  /*7a50*/  LOP3.LUT R5, R5, 0xfffffffe, RZ, 0xc0, !PT ;  /* 0xfffffffe05057812 */ /* 0x000fca00078ec0ff */
[----:B0-----:R-:W-:Y:S01]  /*7a60*/  IMAD.IADD R24, R6, 0x1, -R5 ;  /* 0x0000000106187824 */ /* 0x001fe200078e0a05 */
[----:B------:R-:W-:Y:S02]  /*7a70*/  CS2R R4, SRZ ;  /* 0x0000000000047805 */ /* 0x000fe4000001ff00 */
[----:B------:R-:W-:Y:S02]  /*7a80*/  CS2R R6, SRZ ;  /* 0x0000000000067805 */ /* 0x000fe4000001ff00 */
[----:B------:R-:W-:Y:S01]  /*7a90*/  SHF.L.U32 R24, R24, 0x1f, RZ ;  /* 0x0000001f18187819 */ /* 0x000fe200000006ff */
[----:B------:R-:W-:Y:S06]  /*7aa0*/  @P0 BRA `(.L_x_9770) ;  /* 0x0000000000300947 */ /* 0x000fec0003800000 */
        /* <DEDUP_REMOVED lines=12> */
.L_x_9770:
[----:B------:R-:W-:Y:S05]  /*7b70*/  BSYNC B1 ;  /* 0x0000000000017941 */ /* 0x000fea0003800000 */
.L_x_9769:
[----:B------:R-:W4:Y:S01]  /*7b80*/  SYNCS.PHASECHK.TRANS64.TRYWAIT P1, [R19+URZ+0x22800], R24 ;  /* 0x02280018130075a7 */ /* 0x000f22000802017f */
[----:B-1----:R-:W-:Y:S01]  /*7b90*/  IMAD R0, R33, -0x80, R31 ;  /* 0xffffff8021007824 */ /* 0x002fe200078e021f */
[--C-:B-----5:R-:W-:Y:S01]  /*7ba0*/  SHF.R.U64 R26, R4, 0x10, R5.reuse ;  /* 0x00000010041a7819 */ /* 0x120fe20000001205 */
[----:B--2---:R-:W-:Y:S01]  /*7bb0*/  IMAD.MOV.U32 R3, RZ, RZ, R4 ;  /* 0x000000ffff037224 */ /* 0x004fe200078e0004 */
[--C-:B------:R-:W-:Y:S01]  /*7bc0*/  SHF.R.U32.HI R25, RZ, 0x10, R5.reuse ;  /* 0x00000010ff197819 */ /* 0x100fe20000011605 */
[----:B0-----:R-:W-:Y:S01]  /*7bd0*/  IMAD.MOV.U32 R12, RZ, RZ, R5 ;  /* 0x000000ffff0c7224 */ /* 0x001fe200078e0005 */
[--C-:B------:R-:W-:Y:S01]  /*7be0*/  SHF.R.U64 R21, R6, 0x10, R7.reuse ;  /* 0x0000001006157819 */ /* 0x100fe20000001207 */
[----:B------:R-:W-:Y:S01]  /*7bf0*/  IMAD.MOV.U32 R4, RZ, RZ, R6 ;  /* 0x000000ffff047224 */ /* 0x000fe200078e0006 */
[--C-:B---3--:R-:W-:Y:S01]  /*7c00*/  SHF.R.U32.HI R20, RZ, 0x10, R7.reuse ;  /* 0x00000010ff147819 */ /* 0x108fe20000011607 */
[----:B------:R-:W-:Y:S01]  /*7c10*/  IMAD.MOV.U32 R5, RZ, RZ, R7 ;  /* 0x000000ffff057224 */ /* 0x000fe200078e0007 */
[--C-:B------:R-:W-:Y:S01]  /*7c20*/  SHF.R.U64 R15, R8, 0x10, R9.reuse ;  /* 0x00000010080f7819 */ /* 0x100fe20000001209 */
[----:B------:R-:W-:Y:S01]  /*7c30*/  IMAD.MOV.U32 R6, RZ, RZ, R8 ;  /* 0x000000ffff067224 */ /* 0x000fe200078e0008 */
[--C-:B----4-:R-:W-:Y:S01]  /*7c40*/  SHF.R.U32.HI R14, RZ, 0x10, R9.reuse ;  /* 0x00000010ff0e7819 */ /* 0x110fe20000011609 */
[----:B------:R-:W-:Y:S01]  /*7c50*/  IMAD.MOV.U32 R7, RZ, RZ, R9 ;  /* 0x000000ffff077224 */ /* 0x000fe200078e0009 */
[----:B------:R-:W-:Y:S01]  /*7c60*/  ISETP.GE.AND P0, PT, R16, R47, PT ;  /* 0x0000002f1000720c */ /* 0x000fe20003f06270 */
[----:B------:R-:W-:Y:S01]  /*7c70*/  IMAD.MOV.U32 R8, RZ, RZ, R10 ;  /* 0x000000ffff087224 */ /* 0x000fe200078e000a */
[----:B------:R-:W-:Y:S01]  /*7c80*/  VIMNMX R27, R0, 0x80, PT ;  /* 0x00000080001b7848 */ /* 0x000fe20003fe0100 */
[--C-:B------:R-:W-:Y:S01]  /*7c90*/  IMAD.MOV.U32 R13, RZ, RZ, R11.reuse ;  /* 0x000000ffff0d7224 */ /* 0x100fe200078e000b */
[--C-:B------:R-:W-:Y:S01]  /*7ca0*/  SHF.R.U64 R9, R10, 0x10, R11.reuse ;  /* 0x000000100a097819 */ /* 0x100fe2000000120b */
[----:B------:R-:W-:Y:S01]  /*7cb0*/  VIADD R28, R204, 0x40 ;  /* 0x00000040cc1c7836 */ /* 0x000fe20000000000 */
[----:B------:R-:W-:Y:S01]  /*7cc0*/  SHF.R.U32.HI R10, RZ, 0x10, R11 ;  /* 0x00000010ff0a7819 */ /* 0x000fe2000001160b */
[----:B------:R-:W-:Y:S01]  /*7cd0*/  BSSY B1, `(.L_x_9771) ;  /* 0x000000c000017945 */ /* 0x000fe20003800000 */
[----:B------:R-:W-:-:S02]  /*7ce0*/  PRMT R40, R3, 0x5410, R26 ;  /* 0x0000541003287816 */ /* 0x000fc4000000001a */
[-C--:B------:R-:W-:Y:S02]  /*7cf0*/  ISETP.GE.OR P2, PT, R204, R27.reuse, P0 ;  /* 0x0000001bcc00720c */ /* 0x080fe40000746670 */
[----:B------:R-:W-:Y:S02]  /*7d00*/  PRMT R0, R12, 0x5410, R25 ;  /* 0x000054100c007816 */ /* 0x000fe40000000019 */
[----:B------:R-:W-:Y:S02]  /*7d10*/  ISETP.GE.OR P0, PT, R28, R27, P0 ;  /* 0x0000001b1c00720c */ /* 0x000fe40000706670 */
[----:B------:R-:W-:Y:S02]  /*7d20*/  PRMT R42, R4, 0x5410, R21 ;  /* 0x00005410042a7816 */ /* 0x000fe40000000015 */
[----:B------:R-:W-:Y:S02]  /*7d30*/  PRMT R3, R5, 0x5410, R20 ;  /* 0x0000541005037816 */ /* 0x000fe40000000014 */
[----:B------:R-:W-:-:S02]  /*7d40*/  PRMT R44, R6, 0x5410, R15 ;  /* 0x00005410062c7816 */ /* 0x000fc4000000000f */
[----:B------:R-:W-:Y:S02]  /*7d50*/  PRMT R12, R7, 0x5410, R14 ;  /* 0x00005410070c7816 */ /* 0x000fe4000000000e */
[----:B------:R-:W-:Y:S02]  /*7d60*/  PRMT R46, R8, 0x5410, R9 ;  /* 0x00005410082e7816 */ /* 0x000fe40000000009 */
[----:B------:R-:W-:Y:S01]  /*7d70*/  PRMT R13, R13, 0x5410, R10 ;  /* 0x000054100d0d7816 */ /* 0x000fe2000000000a */
[----:B------:R-:W-:Y:S06]  /*7d80*/  @!P1 BRA `(.L_x_9772) ;  /* 0x000000f400ec9947 */ /* 0x000fec0003800000 */
.L_x_9987:
[----:B------:R-:W-:Y:S05]  /*7d90*/  BSYNC B1 ;  /* 0x0000000000017941 */ /* 0x000fea0003800000 */
.L_x_9771:
[----:B------:R-:W-:Y:S04]  /*7da0*/  BSSY B1, `(.L_x_9773) ;  /* 0x000005b000017945 */ /* 0x000fe80003800000 */
[----:B------:R-:W-:Y:S05]  /*7db0*/  @P2 BRA `(.L_x_9774) ;  /* 0x0000000400642947 */ /* 0x000fea0003800000 */
[----:B------:R-:W2:Y:S01]  /*7dc0*/  LDL R4, [R1+0x30] ;  /* 0x0000300001047983 */ /* 0x000ea20000100800 */
[----:B------:R-:W-:Y:S01]  /*7dd0*/  IMAD.IADD R5, R16, 0x1, R47 ;  /* 0x0000000110057824 */ /* 0x000fe200078e022f */
[C---:B------:R-:W-:Y:S01]  /*7de0*/  LOP3.LUT R35, R44.reuse, 0xffff0000, RZ, 0xc0, !PT ;  /* 0xffff00002c237812 */ /* 0x040fe200078ec0ff */
[----:B------:R-:W-:Y:S02]  /*7df0*/  IMAD.U32 R33, R44, 0x10000, RZ ;  /* 0x000100002c217824 */ /* 0x000fe400078e00ff */
[----:B------:R-:W-:Y:S02]  /*7e00*/  IMAD.U32 R31, R40, 0x10000, RZ ;  /* 0x00010000281f7824 */ /* 0x000fe400078e00ff */
[----:B--2---:R-:W-:-:S05]  /*7e10*/  IMAD.SHL.U32 R4, R4, 0x40, RZ ;  /* 0x0000004004047824 */ /* 0x004fca00078e00ff */
[----:B------:R-:W-:-:S04]  /*7e20*/  LOP3.LUT R6, R4, 0x1c0, RZ, 0xc0, !PT ;  /* 0x000001c004067812 */ /* 0x000fc800078ec0ff */
[----:B------:R-:W-:Y:S02]  /*7e30*/  SHF.R.U32.HI R7, RZ, 0x3, R6 ;  /* 0x00000003ff077819 */ /* 0x000fe40000011606 */
[C---:B------:R-:W-:Y:S02]  /*7e40*/  LOP3.LUT R5, R6.reuse, 0x38, R5, 0xf8, !PT ;  /* 0x0000003806057812 */ /* 0x040fe400078ef805 */
[----:B------:R-:W-:Y:S02]  /*7e50*/  LOP3.LUT R4, R6, 0x38, R16, 0xf8, !PT ;  /* 0x0000003806047812 */ /* 0x000fe400078ef810 */
[-C--:B------:R-:W-:Y:S02]  /*7e60*/  LOP3.LUT R6, R5, R7.reuse, RZ, 0x3c, !PT ;  /* 0x0000000705067212 */ /* 0x080fe400078e3cff */
[----:B------:R-:W-:-:S03]  /*7e70*/  LOP3.LUT R4, R4, R7, RZ, 0x3c, !PT ;  /* 0x0000000704047212 */ /* 0x000fc600078e3cff */
[C---:B------:R-:W-:Y:S02]  /*7e80*/  IMAD R8, R229.reuse, 0x200, R6 ;  /* 0x00000200e5087824 */ /* 0x040fe400078e0206 */
[----:B------:R-:W-:Y:S02]  /*7e90*/  IMAD R4, R229, 0x200, R4 ;  /* 0x00000200e5047824 */ /* 0x000fe400078e0204 */
[--C-:B------:R-:W-:Y:S02]  /*7ea0*/  IMAD R38, R8, 0x2, R19.reuse ;  /* 0x0000000208267824 */ /* 0x100fe400078e0213 */
        /* <DEDUP_REMOVED lines=9> */
[----:B------:R-:W-:Y:S01]  /*7f40*/  FMUL.FTZ R39, R24, R31 ;  /* 0x0000001f18277220 */ /* 0x000fe20000410000 */
[----:B------:R-:W-:Y:S01]  /*7f50*/  LOP3.LUT R4, R4, 0xffff0000, RZ, 0xc0, !PT ;  /* 0xffff000004047812 */ /* 0x000fe200078ec0ff */
[----:B------:R-:W-:Y:S01]  /*7f60*/  FMUL.FTZ R41, R8, R35 ;  /* 0x0000002308297220 */ /* 0x000fe20000410000 */
[----:B------:R-:W-:Y:S01]  /*7f70*/  FFMA.FTZ R24, R14, R31, -R37 ;  /* 0x0000001f0e187223 */ /* 0x000fe20000010825 */
[----:B------:R-:W-:Y:S01]  /*7f80*/  LOP3.LUT R31, R40, 0xffff0000, RZ, 0xc0, !PT ;  /* 0xffff0000281f7812 */ /* 0x000fe200078ec0ff */
[----:B------:R-:W-:-:S02]  /*7f90*/  IMAD.U32 R37, R46, 0x10000, RZ ;  /* 0x000100002e257824 */ /* 0x000fc400078e00ff */
[----:B------:R-:W-:Y:S01]  /*7fa0*/  FFMA.FTZ R28, R14, R33, R39 ;  /* 0x000000210e1c7223 */ /* 0x000fe20000010027 */
[----:B------:R-:W-:Y:S01]  /*7fb0*/  IMAD.U32 R33, R42, 0x10000, RZ ;  /* 0x000100002a217824 */ /* 0x000fe200078e00ff */
[----:B------:R-:W-:Y:S01]  /*7fc0*/  LOP3.LUT R39, R46, 0xffff0000, RZ, 0xc0, !PT ;  /* 0xffff00002e277812 */ /* 0x000fe200078ec0ff */
[-C--:B------:R-:W-:Y:S01]  /*7fd0*/  FMUL.FTZ R43, R8, R31.reuse ;  /* 0x0000001f082b7220 */ /* 0x080fe20000410000 */
[----:B------:R-:W-:Y:S01]  /*7fe0*/  FFMA.FTZ R41, R4, R31, -R41 ;  /* 0x0000001f04297223 */ /* 0x000fe20000010829 */
[----:B------:R-:W-:Y:S02]  /*7ff0*/  IMAD.U32 R20, R6, 0x10000, RZ ;  /* 0x0001000006147824 */ /* 0x000fe400078e00ff */
[C---:B------:R-:W-:Y:S01]  /*8000*/  FMUL.FTZ R31, R26.reuse, R37 ;  /* 0x000000251a1f7220 */ /* 0x040fe20000410000 */
[----:B------:R-:W-:Y:S01]  /*8010*/  FMUL.FTZ R26, R26, R33 ;  /* 0x000000211a1a7220 */ /* 0x000fe20000410000 */
[----:B------:R-:W-:Y:S01]  /*8020*/  LOP3.LUT R6, R6, 0xffff0000, RZ, 0xc0, !PT ;  /* 0xffff000006067812 */ /* 0x000fe200078ec0ff */
[----:B------:R-:W-:Y:S01]  /*8030*/  FFMA.FTZ R43, R4, R35, R43 ;  /* 0x00000023042b7223 */ /* 0x000fe2000001002b */
[----:B------:R-:W-:Y:S01]  /*8040*/  FFMA.FTZ R33, R20, R33, -R31 ;  /* 0x0000002114217223 */ /* 0x000fe2000001081f */
[----:B------:R-:W-:Y:S01]  /*8050*/  LOP3.LUT R31, R42, 0xffff0000, RZ, 0xc0, !PT ;  /* 0xffff00002a1f7812 */ /* 0x000fe200078ec0ff */
[----:B------:R-:W-:-:S02]  /*8060*/  IMAD.U32 R25, R9, 0x10000, RZ ;  /* 0x0001000009197824 */ /* 0x000fc400078e00ff */
[----:B------:R-:W-:Y:S01]  /*8070*/  FMUL.FTZ R35, R10, R39 ;  /* 0x000000270a237220 */ /* 0x000fe20000410000 */
[----:B------:R-:W-:Y:S02]  /*8080*/  IMAD.U32 R14, R12, 0x10000, RZ ;  /* 0x000100000c0e7824 */ /* 0x000fe400078e00ff */
[----:B------:R-:W-:Y:S01]  /*8090*/  FFMA.FTZ R37, R20, R37, R26 ;  /* 0x0000002514257223 */ /* 0x000fe2000001001a */
[-C--:B------:R-:W-:Y:S01]  /*80a0*/  FMUL.FTZ R45, R10, R31.reuse ;  /* 0x0000001f0a2d7220 */ /* 0x080fe20000410000 */
[----:B------:R-:W-:Y:S02]  /*80b0*/  IMAD.U32 R27, R11, 0x10000, RZ ;  /* 0x000100000b1b7824 */ /* 0x000fe400078e00ff */
[----:B------:R-:W-:Y:S01]  /*80c0*/  FFMA.FTZ R30, R6, R31, -R35 ;  /* 0x0000001f061e7223 */ /* 0x000fe20000010823 */
[----:B------:R-:W-:Y:S02]  /*80d0*/  IMAD.U32 R4, R0, 0x10000, RZ ;  /* 0x0001000000047824 */ /* 0x000fe400078e00ff */
[----:B------:R-:W-:Y:S01]  /*80e0*/  FMUL.FTZ R20, R25, R14 ;  /* 0x0000000e19147220 */ /* 0x000fe20000410000 */
[----:B------:R-:W-:-:S02]  /*80f0*/  IMAD.U32 R10, R13, 0x10000, RZ ;  /* 0x000100000d0a7824 */ /* 0x000fc400078e00ff */
[----:B------:R-:W-:Y:S01]  /*8100*/  FFMA.FTZ R32, R6, R39, R45 ;  /* 0x0000002706207223 */ /* 0x000fe2000001002d */
[----:B------:R-:W-:Y:S02]  /*8110*/  IMAD.U32 R8, R3, 0x10000, RZ ;  /* 0x0001000003087824 */ /* 0x000fe400078e00ff */
[----:B------:R-:W-:Y:S01]  /*8120*/  FMUL.FTZ R25, R25, R4 ;  /* 0x0000000419197220 */ /* 0x000fe20000410000 */
[----:B------:R-:W-:Y:S02]  /*8130*/  IMAD.U32 R15, R5, 0x10000, RZ ;  /* 0x00010000050f7824 */ /* 0x000fe400078e00ff */
[----:B------:R-:W-:Y:S01]  /*8140*/  FMUL.FTZ R6, R27, R10 ;  /* 0x0000000a1b067220 */ /* 0x000fe20000410000 */
[----:B------:R-:W-:Y:S02]  /*8150*/  IMAD.U32 R21, R7, 0x10000, RZ ;  /* 0x0001000007157824 */ /* 0x000fe400078e00ff */
[----:B------:R-:W-:Y:S01]  /*8160*/  FMUL.FTZ R26, R27, R8 ;  /* 0x000000081b1a7220 */ /* 0x000fe20000410000 */
[----:B------:R-:W-:Y:S01]  /*8170*/  FFMA.FTZ R25, R15, R14, R25 ;  /* 0x0000000e0f197223 */ /* 0x000fe20000010019 */
[----:B------:R-:W-:Y:S01]  /*8180*/  LOP3.LUT R9, R9, 0xffff0000, RZ, 0xc0, !PT ;  /* 0xffff000009097812 */ /* 0x000fe200078ec0ff */
[----:B------:R-:W-:Y:S01]  /*8190*/  FFMA.FTZ R27, R21, R8, -R6 ;  /* 0x00000008151b7223 */ /* 0x000fe20000010806 */
[----:B------:R-:W-:Y:S01]  /*81a0*/  LOP3.LUT R11, R11, 0xffff0000, RZ, 0xc0, !PT ;  /* 0xffff00000b0b7812 */ /* 0x000fe200078ec0ff */
[----:B------:R-:W-:Y:S01]  /*81b0*/  FFMA.FTZ R20, R15, R4, -R20 ;  /* 0x000000040f147223 */ /* 0x000fe20000010814 */
        /* <DEDUP_REMOVED lines=25> */
.L_x_9774:
[----:B------:R-:W-:Y:S05]  /*8350*/  BSYNC B1 ;  /* 0x0000000000017941 */ /* 0x000fea0003800000 */
.L_x_9773:
[----:B------:R-:W-:Y:S05]  /*8360*/  @P0 BRA `(.L_x_9765) ;  /* 0x0000000400500947 */ /* 0x000fea0003800000 */
[----:B-1----:R-:W2:Y:S01]  /*8370*/  LDL R5, [R1+0x4] ;  /* 0x0000040001057983 */ /* 0x002ea20000100800 */
[----:B------:R-:W-:-:S03]  /*8380*/  SHF.R.U32.HI R6, RZ, 0x3, R227 ;  /* 0x00000003ff067819 */ /* 0x000fc600000116e3 */
[----:B------:R-:W3:Y:S01]  /*8390*/  LDL R38, [R1+0x44] ;  /* 0x0000440001267983 */ /* 0x000ee20000100800 */
[----:B------:R-:W-:Y:S01]  /*83a0*/  IMAD.IADD R4, R16, 0x1, R47 ;  /* 0x0000000110047824 */ /* 0x000fe200078e022f */
[----:B------:R-:W-:Y:S01]  /*83b0*/  LOP3.LUT R41, R12, 0xffff0000, RZ, 0xc0, !PT ;  /* 0xffff00000c297812 */ /* 0x000fe200078ec0ff */
[C---:B------:R-:W-:Y:S01]  /*83c0*/  IMAD.U32 R33, R44.reuse, 0x10000, RZ ;  /* 0x000100002c217824 */ /* 0x040fe200078e00ff */
[----:B------:R-:W-:Y:S01]  /*83d0*/  LOP3.LUT R44, R44, 0xffff0000, RZ, 0xc0, !PT ;  /* 0xffff00002c2c7812 */ /* 0x000fe200078ec0ff */
[----:B------:R-:W-:Y:S01]  /*83e0*/  IMAD.U32 R31, R40, 0x10000, RZ ;  /* 0x00010000281f7824 */ /* 0x000fe200078e00ff */
[----:B------:R-:W-:Y:S01]  /*83f0*/  LOP3.LUT R4, R227, 0x38, R4, 0xf8, !PT ;  /* 0x00000038e3047812 */ /* 0x000fe200078ef804 */
[----:B------:R-:W-:Y:S01]  /*8400*/  IMAD.U32 R36, R12, 0x10000, RZ ;  /* 0x000100000c247824 */ /* 0x000fe200078e00ff */
[----:B------:R-:W-:Y:S01]  /*8410*/  LOP3.LUT R40, R40, 0xffff0000, RZ, 0xc0, !PT ;  /* 0xffff000028287812 */ /* 0x000fe200078ec0ff */
[----:B------:R-:W-:Y:S01]  /*8420*/  IMAD.U32 R34, R0, 0x10000, RZ ;  /* 0x0001000000227824 */ /* 0x000fe200078e00ff */
[----:B------:R-:W-:Y:S01]  /*8430*/  LOP3.LUT R4, R4, R6, RZ, 0x3c, !PT ;  /* 0x0000000604047212 */ /* 0x000fe200078e3cff */
[C---:B------:R-:W-:Y:S01]  /*8440*/  IMAD.U32 R37, R46.reuse, 0x10000, RZ ;  /* 0x000100002e257824 */ /* 0x040fe200078e00ff */
[----:B------:R-:W-:Y:S01]  /*8450*/  LOP3.LUT R46, R46, 0xffff0000, RZ, 0xc0, !PT ;  /* 0xffff00002e2e7812 */ /* 0x000fe200078ec0ff */
[C---:B------:R-:W-:Y:S01]  /*8460*/  IMAD.U32 R35, R42.reuse, 0x10000, RZ ;  /* 0x000100002a237824 */ /* 0x040fe200078e00ff */
[----:B------:R-:W-:-:S02]  /*8470*/  LOP3.LUT R42, R42, 0xffff0000, RZ, 0xc0, !PT ;  /* 0xffff00002a2a7812 */ /* 0x000fc400078ec0ff */
[----:B------:R-:W-:Y:S01]  /*8480*/  LOP3.LUT R39, R0, 0xffff0000, RZ, 0xc0, !PT ;  /* 0xffff000000277812 */ /* 0x000fe200078ec0ff */
[----:B--2---:R-:W-:-:S04]  /*8490*/  IMAD.IADD R8, R5, 0x1, R4 ;  /* 0x0000000105087824 */ /* 0x004fc800078e0204 */
[----:B------:R-:W-:Y:S01]  /*84a0*/  IMAD R14, R8, 0x2, R19 ;  /* 0x00000002080e7824 */ /* 0x000fe200078e0213 */
[----:B---3--:R-:W1:Y:S04]  /*84b0*/  LDS.128 R4, [R38+0x18400] ;  /* 0x0184000026047984 */ /* 0x008e680000000c00 */
[----:B------:R-:W2:Y:S01]  /*84c0*/  LDS.128 R8, [R14+0x18400] ;  /* 0x018400000e087984 */ /* 0x000ea20000000c00 */
[C---:B-1----:R-:W-:Y:S01]  /*84d0*/  IMAD.U32 R15, R4.reuse, 0x10000, RZ ;  /* 0x00010000040f7824 */ /* 0x042fe200078e00ff */
[----:B------:R-:W-:Y:S01]  /*84e0*/  LOP3.LUT R4, R4, 0xffff0000, RZ, 0xc0, !PT ;  /* 0xffff000004047812 */ /* 0x000fe200078ec0ff */
[C---:B------:R-:W-:Y:S01]  /*84f0*/  IMAD.U32 R20, R5.reuse, 0x10000, RZ ;  /* 0x0001000005147824 */ /* 0x040fe200078e00ff */
[----:B------:R-:W-:Y:S01]  /*8500*/  LOP3.LUT R5, R5, 0xffff0000, RZ, 0xc0, !PT ;  /* 0xffff000005057812 */ /* 0x000fe200078ec0ff */
[C---:B--2---:R-:W-:Y:S01]  /*8510*/  IMAD.U32 R25, R8.reuse, 0x10000, RZ ;  /* 0x0001000008197824 */ /* 0x044fe200078e00ff */
        /* <DEDUP_REMOVED lines=13> */
[----:B------:R-:W-:Y:S01]  /*85f0*/  FFMA.FTZ R15, R44, R4, R15 ;  /* 0x000000042c0f7223 */ /* 0x000fe2000001000f */
[----:B------:R-:W-:Y:S02]  /*8600*/  IMAD.U32 R21, R6, 0x10000, RZ ;  /* 0x0001000006157824 */ /* 0x000fe400078e00ff */
[-C--:B------:R-:W-:Y:S01]  /*8610*/  FMUL.FTZ R4, R37, R27.reuse ;  /* 0x0000001b25047220 */ /* 0x080fe20000410000 */
[----:B------:R-:W-:Y:S01]  /*8620*/  LOP3.LUT R10, R10, 0xffff0000, RZ, 0xc0, !PT ;  /* 0xffff00000a0a7812 */ /* 0x000fe200078ec0ff */
[-C--:B------:R-:W-:Y:S01]  /*8630*/  FFMA.FTZ R31, R34, R20.reuse, -R31 ;  /* 0x00000014221f7223 */ /* 0x080fe2000001081f */
[----:B------:R-:W-:Y:S01]  /*8640*/  FFMA.FTZ R33, R36, R20, R33 ;  /* 0x0000001424217223 */ /* 0x000fe20000010021 */
[C---:B------:R-:W-:Y:S01]  /*8650*/  FMUL.FTZ R20, R35.reuse, R27 ;  /* 0x0000001b23147220 */ /* 0x040fe20000410000 */
[----:B------:R-:W-:Y:S01]  /*8660*/  FFMA.FTZ R8, R35, R21, -R4 ;  /* 0x0000001523087223 */ /* 0x000fe20000010804 */
[----:B------:R-:W-:Y:S01]  /*8670*/  IMAD.U32 R28, R11, 0x10000, RZ ;  /* 0x000100000b1c7824 */ /* 0x000fe200078e00ff */
[----:B------:R-:W-:Y:S01]  /*8680*/  LOP3.LUT R6, R6, 0xffff0000, RZ, 0xc0, !PT ;  /* 0xffff000006067812 */ /* 0x000fe200078ec0ff */
[----:B------:R-:W-:-:S02]  /*8690*/  IMAD.U32 R26, R13, 0x10000, RZ ;  /* 0x000100000d1a7824 */ /* 0x000fc400078e00ff */
[-C--:B------:R-:W-:Y:S01]  /*86a0*/  FMUL.FTZ R27, R46, R10.reuse ;  /* 0x0000000a2e1b7220 */ /* 0x080fe20000410000 */
[----:B------:R-:W-:Y:S02]  /*86b0*/  IMAD.U32 R4, R3, 0x10000, RZ ;  /* 0x0001000003047824 */ /* 0x000fe400078e00ff */
[----:B------:R-:W-:Y:S01]  /*86c0*/  FMUL.FTZ R35, R42, R10 ;  /* 0x0000000a2a237220 */ /* 0x000fe20000410000 */
[----:B------:R-:W-:Y:S01]  /*86d0*/  LOP3.LUT R11, R11, 0xffff0000, RZ, 0xc0, !PT ;  /* 0xffff00000b0b7812 */ /* 0x000fe200078ec0ff */
[----:B------:R-:W-:Y:S01]  /*86e0*/  FFMA.FTZ R10, R37, R21, R20 ;  /* 0x00000015250a7223 */ /* 0x000fe20000010014 */
[----:B------:R-:W-:Y:S01]  /*86f0*/  LOP3.LUT R13, R13, 0xffff0000, RZ, 0xc0, !PT ;  /* 0xffff00000d0d7812 */ /* 0x000fe200078ec0ff */
[----:B0-----:R-:W-:Y:S02]  /*8700*/  IMAD.U32 R24, R7, 0x10000, RZ ;  /* 0x0001000007187824 */ /* 0x001fe400078e00ff */
[-C--:B------:R-:W-:Y:S01]  /*8710*/  FMUL.FTZ R21, R26, R28.reuse ;  /* 0x0000001c1a157220 */ /* 0x080fe20000410000 */
[----:B------:R-:W-:Y:S01]  /*8720*/  FMUL.FTZ R37, R4, R28 ;  /* 0x0000001c04257220 */ /* 0x000fe20000410000 */
[----:B------:R-:W-:Y:S01]  /*8730*/  LOP3.LUT R3, R3, 0xffff0000, RZ, 0xc0, !PT ;  /* 0xffff000003037812 */ /* 0x000fe200078ec0ff */
[-C--:B------:R-:W-:Y:S01]  /*8740*/  FFMA.FTZ R27, R42, R6.reuse, -R27 ;  /* 0x000000062a1b7223 */ /* 0x080fe2000001081b */
[----:B------:R-:W-:Y:S01]  /*8750*/  LOP3.LUT R7, R7, 0xffff0000, RZ, 0xc0, !PT ;  /* 0xffff000007077812 */ /* 0x000fe200078ec0ff */
        /* <DEDUP_REMOVED lines=21> */
.L_x_9765:
[----:B------:R-:W-:Y:S05]  /*88b0*/  BSYNC B0 ;  /* 0x0000000000007941 */ /* 0x000fea0003800000 */
.L_x_9754:
        /* <DEDUP_REMOVED lines=8> */
.L_x_9751:
[----:B012---:R-:W0:Y:S01]  /*8940*/  S2R R0, SR_TID.X ;  /* 0x0000000000007919 */ /* 0x007e220000002100 */
[----:B------:R-:W-:Y:S01]  /*8950*/  ISETP.NE.AND P0, PT, R209, 0x3, PT ;  /* 0x00000003d100780c */ /* 0x000fe20003f05270 */
[----:B------:R-:W-:Y:S05]  /*8960*/  WARPSYNC.ALL ;  /* 0x0000000000007948 */ /* 0x000fea0003800000 */
[----:B0-----:R-:W-:-:S05]  /*8970*/  SHF.R.U32.HI R0, RZ, 0x7, R0 ;  /* 0x00000007ff007819 */ /* 0x001fca0000011600 */
[----:B---3--:R-:W-:-:S05]  /*8980*/  VIADD R9, R0, 0x8 ;  /* 0x0000000800097836 */ /* 0x008fca0000000000 */
[----:B------:R0:W-:Y:S06]  /*8990*/  BAR.SYNC.DEFER_BLOCKING R9, 0x100 ;  /* 0x000400090000751d */ /* 0x0001ec0000010000 */
[----:B------:R-:W-:Y:S05]  /*89a0*/  @!P0 BRA `(.L_x_9775) ;  /* 0x0000000000048947 */ /* 0x000fea0003800000 */
[----:B------:R-:W-:Y:S01]  /*89b0*/  BPT.TRAP 0x1 ;  /* 0x000000040000795c */ /* 0x000fe20000300000 */
.L_x_9775:
[----:B------:R-:W-:Y:S01]  /*89c0*/  IMAD R8, R206, 0x8, R19 ;  /* 0x00000008ce087824 */ /* 0x000fe200078e0213 */
[----:B------:R-:W-:-:S04]  /*89d0*/  SHF.L.U32 R73, R216, 0x1f, RZ ;  /* 0x0000001fd8497819 */ /* 0x000fc800000006ff */
[----:B------:R1:W2:Y:S01]  /*89e0*/  SYNCS.PHASECHK.TRANS64.TRYWAIT P1, [R8+URZ+0x22830], R73 ;  /* 0x02283049080075a7 */ /* 0x0002a2000802017f */
[----:B------:R-:W-:Y:S05]  /*89f0*/  @!P0 BRA `(.L_x_9776) ;  /* 0x0000000000048947 */ /* 0x000fea0003800000 */
[----:B------:R-:W-:Y:S01]  /*8a00*/  BPT.TRAP 0x1 ;  /* 0x000000040000795c */ /* 0x000fe20000300000 */
.L_x_9776:
[----:B------:R-:W-:Y:S01]  /*8a10*/  VIADD R0, R19, 0x1c400 ;  /* 0x0001c40013007836 */ /* 0x000fe20000000000 */
[----:B------:R-:W-:Y:S01]  /*8a20*/  LOP3.LUT R4, R29, 0x10000, RZ, 0xfc, !PT ;  /* 0x000100001d047812 */ /* 0x000fe200078efcff */
[----:B------:R-:W-:-:S03]  /*8a30*/  IMAD.MOV.U32 R5, RZ, RZ, 0x40000040 ;  /* 0x40000040ff057424 */ /* 0x000fc600078e00ff */
[----:B------:R-:W-:-:S04]  /*8a40*/  SHF.R.U32.HI R0, RZ, 0x4, R0 ;  /* 0x00000004ff007819 */ /* 0x000fc80000011600 */
[----:B------:R-:W-:-:S04]  /*8a50*/  LOP3.LUT R0, R0, 0x3fff, RZ, 0xc0, !PT ;  /* 0x00003fff00007812 */ /* 0x000fc800078ec0ff */
[----:B------:R-:W-:-:S05]  /*8a60*/  LOP3.LUT R0, R0, 0x10000, RZ, 0xfc, !PT ;  /* 0x0001000000007812 */ /* 0x000fca00078efcff */
[----:B------:R3:W-:Y:S01]  /*8a70*/  STL [R1], R0 ;  /* 0x0000000001007387 */ /* 0x0007e20000100800 */
[----:B--2---:R-:W-:Y:S05]  /*8a80*/  @P1 BRA `(.L_x_9777) ;  /* 0x0000000000081947 */ /* 0x004fea0003800000 */
[----:B------:R-:W2:Y:S02]  /*8a90*/  SYNCS.PHASECHK.TRANS64.TRYWAIT P1, [R8+URZ+0x22830], R73 ;  /* 0x02283049080075a7 */ /* 0x000ea4000802017f */
[----:B--2---:R-:W-:Y:S05]  /*8aa0*/  @!P1 BRA `(.L_x_9778) ;  /* 0x000000e800b89947 */ /* 0x004fea0003800000 */
.L_x_9777:
[----:B---3--:R-:W3:Y:S01]  /*8ab0*/  LDL R0, [R1] ;  /* 0x0000000001007983 */ /* 0x008ee20000100800 */
[----:B------:R-:W-:Y:S01]  /*8ac0*/  IMAD.MOV.U32 R7, RZ, RZ, 0x40000040 ;  /* 0x40000040ff077424 */ /* 0x000fe200078e00ff */
[----:B------:R-:W-:Y:S05]  /*8ad0*/  WARPSYNC.ALL ;  /* 0x0000000000007948 */ /* 0x000fea0003800000 */
[C---:B------:R-:W-:Y:S01]  /*8ae0*/  R2UR UR4, R4.reuse ;  /* 0x00000000040472ca */ /* 0x040fe200000e0000 */
[----:B-----5:R-:W-:Y:S01]  /*8af0*/  WARPGROUP.ARRIVE ;  /* 0x00000000000079c5 */ /* 0x020fe20000000000 */
[----:B------:R-:W-:Y:S01]  /*8b00*/  R2UR UR5, R5 ;  /* 0x00000000050572ca */ /* 0x000fe200000e0000 */
        /* <DEDUP_REMOVED lines=8> */
[----:B------:R-:W-:-:S02]  /*8b90*/  IMAD.MOV.U32 R7, RZ, RZ, 0x40000040 ;  /* 0x40000040ff077424 */ /* 0x000fc400078e00ff */
[----:B---3--:R-:W-:Y:S02]  /*8ba0*/  IMAD R6, R206, 0x300, R0 ;  /* 0x00000300ce067824 */ /* 0x008fe400078e0200 */
[----:B------:R-:W3:Y:S02]  /*8bb0*/  S2R R0, SR_TID.X ;  /* 0x0000000000007919 */ /* 0x000ee40000002100 */
[C---:B------:R-:W-:Y:S01]  /*8bc0*/  VIADD R10, R6.reuse, 0x2 ;  /* 0x00000002060a7836 */ /* 0x040fe20000000000 */
[----:B------:R-:W-:-:S13]  /*8bd0*/  R2UR UR6, R6 ;  /* 0x00000000060672ca */ /* 0x000fda00000e0000 */
[----:B------:R-:W-:Y:S01]  /*8be0*/  HGMMA.64x96x16.F32.BF16 R24, gdesc[UR4], RZ, !UPT, gsb0 ;  /* 0x01600000041879f0 */ /* 0x000fe2000c0018ff */
[----:B------:R-:W-:Y:S02]  /*8bf0*/  R2UR UR4, R20 ;  /* 0x00000000140472ca */ /* 0x000fe400000e0000 */
[----:B------:R-:W-:Y:S02]  /*8c00*/  R2UR UR5, R21 ;  /* 0x00000000150572ca */ /* 0x000fe400000e0000 */
[----:B------:R-:W-:Y:S01]  /*8c10*/  R2UR UR6, R10 ;  /* 0x000000000a0672ca */ /* 0x000fe200000e0000 */
[C---:B------:R-:W-:Y:S01]  /*8c20*/  VIADD R10, R6.reuse, 0x4 ;  /* 0x00000004060a7836 */ /* 0x040fe20000000000 */
[----:B------:R-:W-:Y:S01]  /*8c30*/  R2UR UR7, R11 ;  /* 0x000000000b0772ca */ /* 0x000fe200000e0000 */
[----:B------:R-:W-:Y:S02]  /*8c40*/  IMAD.MOV.U32 R11, RZ, RZ, 0x40000040 ;  /* 0x40000040ff0b7424 */ /* 0x000fe400078e00ff */
[----:B------:R-:W-:Y:S01]  /*8c50*/  VIADD R6, R6, 0x6 ;  /* 0x0000000606067836 */ /* 0x000fe20000000000 */
[----:B---3--:R-:W-:Y:S01]  /*8c60*/  SHF.R.U32.HI R0, RZ, 0x7, R0 ;  /* 0x00000007ff007819 */ /* 0x008fe20000011600 */
[----:B------:R-:W-:-:S02]  /*8c70*/  WARPGROUP.DEPBAR.LE gsb0, 0x0 ;  /* 0x00008000000079c5 */ /* 0x000fc40000010000 */
[----:B------:R-:W-:-:S06]  /*8c80*/  WARPGROUP.ARRIVE ;  /* 0x00000000000079c5 */ /* 0x000fcc0000000000 */
[----:B------:R-:W-:Y:S01]  /*8c90*/  HGMMA.64x96x16.F32.BF16 R24, gdesc[UR4], R24, gsb0 ;  /* 0x01600000041879f0 */ /* 0x000fe20008001818 */
[----:B------:R-:W-:Y:S02]  /*8ca0*/  R2UR UR4, R14 ;  /* 0x000000000e0472ca */ /* 0x000fe400000e0000 */
[----:B------:R-:W-:Y:S02]  /*8cb0*/  R2UR UR5, R15 ;  /* 0x000000000f0572ca */ /* 0x000fe400000e0000 */
[----:B------:R-:W-:Y:S02]  /*8cc0*/  R2UR UR6, R10 ;  /* 0x000000000a0672ca */ /* 0x000fe400000e0000 */
[----:B------:R-:W-:Y:S02]  /*8cd0*/  R2UR UR7, R11 ;  /* 0x000000000b0772ca */ /* 0x000fe400000e0000 */
[----:B------:R-:W-:Y:S01]  /*8ce0*/  IADD3 R11, -R0, 0xb, RZ ;  /* 0x0000000b000b7810 */ /* 0x000fe20007ffe1ff */
[----:B------:R-:W-:-:S02]  /*8cf0*/  WARPGROUP.DEPBAR.LE gsb0, 0x0 ;  /* 0x00008000000079c5 */ /* 0x000fc40000010000 */
[----:B------:R-:W-:-:S08]  /*8d00*/  WARPGROUP.ARRIVE ;  /* 0x00000000000079c5 */ /* 0x000fd00000000000 */
[----:B------:R-:W-:Y:S01]  /*8d10*/  HGMMA.64x96x16.F32.BF16 R24, gdesc[UR4], R24, gsb0 ;  /* 0x01600000041879f0 */ /* 0x000fe20008001818 */
[----:B------:R-:W-:Y:S02]  /*8d20*/  R2UR UR4, R12 ;  /* 0x000000000c0472ca */ /* 0x000fe400000e0000 */
[----:B------:R-:W-:Y:S02]  /*8d30*/  R2UR UR5, R13 ;  /* 0x000000000d0572ca */ /* 0x000fe400000e0000 */
[----:B------:R-:W-:Y:S02]  /*8d40*/  R2UR UR6, R6 ;  /* 0x00000000060672ca */ /* 0x000fe400000e0000 */
[----:B------:R-:W-:Y:S01]  /*8d50*/  R2UR UR7, R7 ;  /* 0x00000000070772ca */ /* 0x000fe200000e0000 */
[----:B------:R-:W-:Y:S02]  /*8d60*/  WARPGROUP.DEPBAR.LE gsb0, 0x0 ;  /* 0x00008000000079c5 */ /* 0x000fe40000010000 */
[----:B------:R-:W-:-:S10]  /*8d70*/  WARPGROUP.ARRIVE ;  /* 0x00000000000079c5 */ /* 0x000fd40000000000 */
[----:B------:R-:W-:Y:S03]  /*8d80*/  HGMMA.64x96x16.F32.BF16 R24, gdesc[UR4], R24, gsb0 ;  /* 0x01600000041879f0 */ /* 0x000fe60008001818 */
[----:B------:R-:W-:Y:S02]  /*8d90*/  WARPGROUP.DEPBAR.LE gsb0, 0x0 ;  /* 0x00008000000079c5 */ /* 0x000fe40000010000 */
[----:B------:R3:W-:Y:S06]  /*8da0*/  BAR.ARV R11, 0x100 ;  /* 0x0004000b0000751d */ /* 0x0007ec0000002000 */
[----:B------:R-:W-:Y:S05]  /*8db0*/  @!P0 BRA `(.L_x_9779) ;  /* 0x0000000000048947 */ /* 0x000fea0003800000 */
[----:B------:R-:W-:Y:S01]  /*8dc0*/  BPT.TRAP 0x1 ;  /* 0x000000040000795c */ /* 0x000fe20000300000 */
.L_x_9779:
[----:B------:R-:W4:Y:S01]  /*8dd0*/  LDL R3, [R1+0x4c] ;  /* 0x00004c0001037983 */ /* 0x000f220000100800 */
[----:B------:R-:W-:Y:S01]  /*8de0*/  IMAD R0, R178, -0x60, R177 ;  /* 0xffffffa0b2007824 */ /* 0x000fe200078e02b1 */
[----:B------:R-:W-:Y:S01]  /*8df0*/  ULDC UR4, c[0x0][0x988] ;  /* 0x0002620000047ab9 */ /* 0x000fe20000000800 */
[----:B------:R-:W5:Y:S02]  /*8e00*/  S2R R72, SR_CgaCtaId ;  /* 0x0000000000487919 */ /* 0x000f640000008800 */
[----:B------:R-:W-:-:S04]  /*8e10*/  VIADD R0, R0, 0x60 ;  /* 0x0000006000007836 */ /* 0x000fc80000000000 */
[----:B----4-:R-:W-:-:S05]  /*8e20*/  IMAD R0, R3, -0x2, R0 ;  /* 0xfffffffe03007824 */ /* 0x010fca00078e0200 */
        /* <DEDUP_REMOVED lines=84> */
[----:B------:R-:W-:Y:S01]  /*9370*/  ISETP.GT.AND P5, PT, R0, 0x59, PT ;  /* 0x000000590000780c */ /* 0x000fe20003fa4270 */
[----:B------:R-:W-:Y:S01]  /*9380*/  IMAD.U32 R0, RZ, RZ, UR4 ;  /* 0x00000004ff007e24 */ /* 0x000fe2000f8e00ff */
[----:B------:R-:W-:Y:S02]  /*9390*/  FSEL R117, R68, -INF , P4 ;  /* 0xff80000044757808 */ /* 0x000fe40002000000 */
[----:B------:R-:W-:Y:S02]  /*93a0*/  FMNMX.FTZ R10, R115, R10, !PT ;  /* 0x0000000a730a7209 */ /* 0x000fe40007810000 */
[----:B------:R-:W-:Y:S02]  /*93b0*/  FSEL R119, R69, -INF , P5 ;  /* 0xff80000045777808 */ /* 0x000fe40002800000 */
[----:B------:R-:W-:-:S04]  /*93c0*/  FMNMX.FTZ R10, R117, R10, !PT ;  /* 0x0000000a750a7209 */ /* 0x000fc80007810000 */
[----:B------:R-:W-:-:S05]  /*93d0*/  FMNMX.FTZ R24, R119, R10, !PT ;  /* 0x0000000a77187209 */ /* 0x000fca0007810000 */
[----:B------:R-:W4:Y:S02]  /*93e0*/  SHFL.BFLY PT, R3, R24, 0x2, 0x1f ;  /* 0x0c401f0018037f89 */ /* 0x000f2400000e0000 */
[----:B----4-:R-:W-:-:S05]  /*93f0*/  FMNMX.FTZ R26, R24, R3, !PT ;  /* 0x00000003181a7209 */ /* 0x010fca0007810000 */
[----:B------:R-:W4:Y:S02]  /*9400*/  SHFL.BFLY PT, R3, R26, 0x1, 0x1f ;  /* 0x0c201f001a037f89 */ /* 0x000f2400000e0000 */
[----:B----4-:R-:W-:-:S04]  /*9410*/  FMNMX.FTZ R3, R26, R3, !PT ;  /* 0x000000031a037209 */ /* 0x010fc80007810000 */
[C---:B------:R-:W-:Y:S01]  /*9420*/  FSETP.NEU.FTZ.AND P6, PT, R3.reuse, -INF , PT ;  /* 0xff8000000300780b */ /* 0x040fe20003fdd000 */
[----:B------:R-:W-:-:S05]  /*9430*/  FMUL.FTZ R10, R3, R0 ;  /* 0x00000000030a7220 */ /* 0x000fca0000410000 */
[----:B------:R-:W-:Y:S02]  /*9440*/  FSEL R28, R10, RZ, P6 ;  /* 0x000000ff0a1c7208 */ /* 0x000fe40003000000 */
[----:B------:R-:W-:-:S03]  /*9450*/  FMNMX.FTZ R10, R7, R27, !PT ;  /* 0x0000001b070a7209 */ /* 0x000fc60007810000 */
        /* <DEDUP_REMOVED lines=14> */
[----:B------:R-:W-:Y:S01]  /*9540*/  MUFU.EX2 R200, R200 ;  /* 0x000000c800c87308 */ /* 0x000fe20000000800 */
[----:B------:R-:W-:Y:S01]  /*9550*/  FSEL R81, R70, -INF , P4 ;  /* 0xff80000046517808 */ /* 0x000fe20002000000 */
[--C-:B------:R-:W-:Y:S01]  /*9560*/  FFMA.FTZ R154, R85, R0, -R28.reuse ;  /* 0x00000000559a7223 */ /* 0x100fe2000001081c */
[----:B------:R-:W-:Y:S01]  /*9570*/  FMNMX.FTZ R10, R33, R10, !PT ;  /* 0x0000000a210a7209 */ /* 0x000fe20007810000 */
[-CC-:B------:R-:W-:Y:S01]  /*9580*/  FFMA.FTZ R87, R87, R0.reuse, -R28.reuse ;  /* 0x0000000057577223 */ /* 0x180fe2000001081c */
[----:B------:R-:W-:Y:S01]  /*9590*/  FSEL R83, R71, -INF , P5 ;  /* 0xff80000047537808 */ /* 0x000fe20002800000 */
[--C-:B------:R-:W-:Y:S01]  /*95a0*/  FFMA.FTZ R67, R91, R0, -R28.reuse ;  /* 0x000000005b437223 */ /* 0x100fe2000001081c */
[----:B------:R-:W-:Y:S01]  /*95b0*/  FMNMX.FTZ R10, R39, R10, !PT ;  /* 0x0000000a270a7209 */ /* 0x000fe20007810000 */
[----:B------:R-:W4:Y:S01]  /*95c0*/  MUFU.EX2 R61, R61 ;  /* 0x0000003d003d7308 */ /* 0x000f220000000800 */
[-CC-:B------:R-:W-:Y:S01]  /*95d0*/  FFMA.FTZ R158, R93, R0.reuse, -R28.reuse ;  /* 0x000000005d9e7223 */ /* 0x180fe2000001081c */
[--C-:B------:R-:W-:Y:S01]  /*95e0*/  FFMA.FTZ R71, R95, R0, -R28.reuse ;  /* 0x000000005f477223 */ /* 0x100fe2000001081c */
[----:B------:R-:W-:Y:S01]  /*95f0*/  FMNMX.FTZ R10, R37, R10, !PT ;  /* 0x0000000a250a7209 */ /* 0x000fe20007810000 */
[-CC-:B------:R-:W-:Y:S01]  /*9600*/  FFMA.FTZ R160, R97, R0.reuse, -R28.reuse ;  /* 0x0000000061a07223 */ /* 0x180fe2000001081c */
[-CC-:B------:R-:W-:Y:S01]  /*9610*/  FFMA.FTZ R85, R99, R0.reuse, -R28.reuse ;  /* 0x0000000063557223 */ /* 0x180fe2000001081c */
[--C-:B------:R-:W-:Y:S01]  /*9620*/  FFMA.FTZ R162, R101, R0, -R28.reuse ;  /* 0x0000000065a27223 */ /* 0x100fe2000001081c */
[----:B------:R-:W-:Y:S01]  /*9630*/  FMNMX.FTZ R10, R43, R10, !PT ;  /* 0x0000000a2b0a7209 */ /* 0x000fe20007810000 */
[----:B------:R-:W0:Y:S01]  /*9640*/  MUFU.EX2 R202, R202 ;  /* 0x000000ca00ca7308 */ /* 0x000e220000000800 */
[-CC-:B------:R-:W-:Y:S01]  /*9650*/  FFMA.FTZ R164, R105, R0.reuse, -R28.reuse ;  /* 0x0000000069a47223 */ /* 0x180fe2000001081c */
[--C-:B------:R-:W-:Y:S01]  /*9660*/  FFMA.FTZ R166, R109, R0, -R28.reuse ;  /* 0x000000006da67223 */ /* 0x100fe2000001081c */
[----:B------:R-:W-:Y:S01]  /*9670*/  FMNMX.FTZ R10, R41, R10, !PT ;  /* 0x0000000a290a7209 */ /* 0x000fe20007810000 */
[-CC-:B------:R-:W-:Y:S01]  /*9680*/  FFMA.FTZ R91, R111, R0.reuse, -R28.reuse ;  /* 0x000000006f5b7223 */ /* 0x180fe2000001081c */
[-CC-:B------:R-:W-:Y:S01]  /*9690*/  FFMA.FTZ R168, R113, R0.reuse, -R28.reuse ;  /* 0x0000000071a87223 */ /* 0x180fe2000001081c */
[--C-:B------:R-:W-:Y:S01]  /*96a0*/  FFMA.FTZ R93, R115, R0, -R28.reuse ;  /* 0x00000000735d7223 */ /* 0x100fe2000001081c */
[----:B------:R-:W-:Y:S01]  /*96b0*/  FMNMX.FTZ R10, R47, R10, !PT ;  /* 0x0000000a2f0a7209 */ /* 0x000fe20007810000 */
[----:B------:R-:W1:Y:S01]  /*96c0*/  MUFU.EX2 R65, R65 ;  /* 0x0000004100417308 */ /* 0x000e620000000800 */
[-CC-:B------:R-:W-:Y:S01]  /*96d0*/  FFMA.FTZ R170, R117, R0.reuse, -R28.reuse ;  /* 0x0000000075aa7223 */ /* 0x180fe2000001081c */
[----:B------:R-:W-:Y:S01]  /*96e0*/  FFMA.FTZ R95, R119, R0, -R28 ;  /* 0x00000000775f7223 */ /* 0x000fe2000001081c */
[----:B------:R-:W-:-:S04]  /*96f0*/  FMNMX.FTZ R10, R45, R10, !PT ;  /* 0x0000000a2d0a7209 */ /* 0x000fc80007810000 */
[----:B------:R-:W-:Y:S01]  /*9700*/  FMNMX.FTZ R10, R51, R10, !PT ;  /* 0x0000000a330a7209 */ /* 0x000fe20007810000 */
[----:B------:R-:W2:Y:S03]  /*9710*/  MUFU.EX2 R152, R152 ;  /* 0x0000009800987308 */ /* 0x000ea60000000800 */
[----:B------:R-:W-:-:S04]  /*9720*/  FMNMX.FTZ R10, R49, R10, !PT ;  /* 0x0000000a310a7209 */ /* 0x000fc80007810000 */
[----:B------:R-:W-:Y:S01]  /*9730*/  FMNMX.FTZ R10, R55, R10, !PT ;  /* 0x0000000a370a7209 */ /* 0x000fe20007810000 */
[----:B------:R-:W3:Y:S03]  /*9740*/  MUFU.EX2 R69, R69 ;  /* 0x0000004500457308 */ /* 0x000ee60000000800 */
[----:B------:R-:W-:-:S04]  /*9750*/  FMNMX.FTZ R10, R53, R10, !PT ;  /* 0x0000000a350a7209 */ /* 0x000fc80007810000 */
[----:B------:R-:W-:Y:S01]  /*9760*/  FMNMX.FTZ R10, R59, R10, !PT ;  /* 0x0000000a3b0a7209 */ /* 0x000fe20007810000 */
[----:B------:R-:W5:Y:S03]  /*9770*/  MUFU.EX2 R154, R154 ;  /* 0x0000009a009a7308 */ /* 0x000f660000000800 */
[----:B------:R-:W-:-:S04]  /*9780*/  FMNMX.FTZ R10, R57, R10, !PT ;  /* 0x0000000a390a7209 */ /* 0x000fc80007810000 */
[----:B------:R-:W-:Y:S01]  /*9790*/  FMNMX.FTZ R10, R75, R10, !PT ;  /* 0x0000000a4b0a7209 */ /* 0x000fe20007810000 */
[----:B------:R4:W5:Y:S03]  /*97a0*/  MUFU.EX2 R63, R87 ;  /* 0x00000057003f7308 */ /* 0x0009660000000800 */
[----:B------:R-:W-:-:S04]  /*97b0*/  FMNMX.FTZ R10, R77, R10, !PT ;  /* 0x0000000a4d0a7209 */ /* 0x000fc80007810000 */
[----:B------:R-:W-:Y:S01]  /*97c0*/  FMNMX.FTZ R10, R79, R10, !PT ;  /* 0x0000000a4f0a7209 */ /* 0x000fe20007810000 */
[----:B------:R-:W-:Y:S01]  /*97d0*/  MUFU.EX2 R156, R156 ;  /* 0x0000009c009c7308 */ /* 0x000fe20000000800 */
[----:B----4-:R-:W-:Y:S02]  /*97e0*/  FFMA.FTZ R87, R103, R0, -R28 ;  /* 0x0000000067577223 */ /* 0x010fe4000001081c */
[----:B------:R-:W-:-:S04]  /*97f0*/  FMNMX.FTZ R10, R81, R10, !PT ;  /* 0x0000000a510a7209 */ /* 0x000fc80007810000 */
[----:B------:R-:W-:Y:S01]  /*9800*/  FMNMX.FTZ R10, R83, R10, !PT ;  /* 0x0000000a530a7209 */ /* 0x000fe20007810000 */
[----:B------:R-:W-:Y:S04]  /*9810*/  MUFU.EX2 R67, R67 ;  /* 0x0000004300437308 */ /* 0x000fe80000000800 */
[----:B------:R-:W4:Y:S04]  /*9820*/  SHFL.BFLY PT, R89, R10, 0x2, 0x1f ;  /* 0x0c401f000a597f89 */ /* 0x000f2800000e0000 */
[----:B------:R-:W-:Y:S08]  /*9830*/  MUFU.EX2 R158, R158 ;  /* 0x0000009e009e7308 */ /* 0x000ff00000000800 */
[----:B------:R-:W-:Y:S08]  /*9840*/  MUFU.EX2 R71, R71 ;  /* 0x0000004700477308 */ /* 0x000ff00000000800 */
[----:B------:R-:W-:Y:S01]  /*9850*/  MUFU.EX2 R160, R160 ;  /* 0x000000a000a07308 */ /* 0x000fe20000000800 */
[----:B----4-:R-:W-:Y:S01]  /*9860*/  FMNMX.FTZ R6, R10, R89, !PT ;  /* 0x000000590a067209 */ /* 0x010fe20007810000 */
[----:B------:R-:W-:-:S06]  /*9870*/  FFMA.FTZ R89, R107, R0, -R28 ;  /* 0x000000006b597223 */ /* 0x000fcc000001081c */
[----:B------:R-:W-:Y:S01]  /*9880*/  MUFU.EX2 R85, R85 ;  /* 0x0000005500557308 */ /* 0x000fe20000000800 */
[----:B------:R-:W4:Y:S07]  /*9890*/  SHFL.BFLY PT, R173, R6, 0x1, 0x1f ;  /* 0x0c201f0006ad7f89 */ /* 0x000f2e00000e0000 */
[----:B------:R-:W-:Y:S08]  /*98a0*/  MUFU.EX2 R162, R162 ;  /* 0x000000a200a27308 */ /* 0x000ff00000000800 */
[----:B------:R-:W-:Y:S08]  /*98b0*/  MUFU.EX2 R87, R87 ;  /* 0x0000005700577308 */ /* 0x000ff00000000800 */
[----:B------:R-:W-:Y:S01]  /*98c0*/  MUFU.EX2 R164, R164 ;  /* 0x000000a400a47308 */ /* 0x000fe20000000800 */
[----:B----4-:R-:W-:-:S04]  /*98d0*/  FMNMX.FTZ R173, R6, R173, !PT ;  /* 0x000000ad06ad7209 */ /* 0x010fc80007810000 */
[C---:B------:R-:W-:Y:S01]  /*98e0*/  FSETP.NEU.FTZ.AND P1, PT, R173.reuse, -INF , PT ;  /* 0xff800000ad00780b */ /* 0x040fe20003f3d000 */
[----:B------:R-:W-:Y:S02]  /*98f0*/  FMUL.FTZ R6, R173, R0 ;  /* 0x00000000ad067220 */ /* 0x000fe40000410000 */
[----:B------:R-:W-:Y:S03]  /*9900*/  MUFU.EX2 R89, R89 ;  /* 0x0000005900597308 */ /* 0x000fe60000000800 */
[----:B------:R-:W-:-:S05]  /*9910*/  FSEL R24, R6, RZ, P1 ;  /* 0x000000ff06187208 */ /* 0x000fca0000800000 */
[-CC-:B------:R-:W-:Y:S01]  /*9920*/  FFMA.FTZ R201, R7, R0.reuse, -R24.reuse ;  /* 0x0000000007c97223 */ /* 0x180fe20000010818 */
[-CC-:B------:R-:W-:Y:S01]  /*9930*/  FFMA.FTZ R10, R27, R0.reuse, -R24.reuse ;  /* 0x000000001b0a7223 */ /* 0x180fe20000010818 */
[-CC-:B------:R-:W-:Y:S01]  /*9940*/  FFMA.FTZ R25, R25, R0.reuse, -R24.reuse ;  /* 0x0000000019197223 */ /* 0x180fe20000010818 */
[-CC-:B------:R-:W-:Y:S01]  /*9950*/  FFMA.FTZ R31, R31, R0.reuse, -R24.reuse ;  /* 0x000000001f1f7223 */ /* 0x180fe20000010818 */
[-CC-:B------:R-:W-:Y:S01]  /*9960*/  FFMA.FTZ R29, R29, R0.reuse, -R24.reuse ;  /* 0x000000001d1d7223 */ /* 0x180fe20000010818 */
[----:B------:R-:W-:Y:S01]  /*9970*/  FADD.FTZ R7, R200, R61 ;  /* 0x0000003dc8077221 */ /* 0x000fe20000010000 */
[----:B------:R-:W-:Y:S01]  /*9980*/  MUFU.EX2 R201, R201 ;  /* 0x000000c900c97308 */ /* 0x000fe20000000800 */
[-CC-:B------:R-:W-:Y:S01]  /*9990*/  FFMA.FTZ R35, R35, R0.reuse, -R24.reuse ;  /* 0x0000000023237223 */ /* 0x180fe20000010818 */
[-CC-:B------:R-:W-:Y:S01]  /*99a0*/  FFMA.FTZ R33, R33, R0.reuse, -R24.reuse ;  /* 0x0000000021217223 */ /* 0x180fe20000010818 */
[----:B0-----:R-:W-:Y:S01]  /*99b0*/  FADD.FTZ R6, R202, R7 ;  /* 0x00000007ca067221 */ /* 0x001fe20000010000 */
[-CC-:B------:R-:W-:Y:S01]  /*99c0*/  FFMA.FTZ R39, R39, R0.reuse, -R24.reuse ;  /* 0x0000000027277223 */ /* 0x180fe20000010818 */
[-CC-:B------:R-:W-:Y:S01]  /*99d0*/  FFMA.FTZ R37, R37, R0.reuse, -R24.reuse ;  /* 0x0000000025257223 */ /* 0x180fe20000010818 */
[-C--:B------:R-:W-:Y:S01]  /*99e0*/  FFMA.FTZ R43, R43, R0.reuse, -R24 ;  /* 0x000000002b2b7223 */ /* 0x080fe20000010818 */
[----:B-1----:R-:W-:Y:S01]  /*99f0*/  FADD.FTZ R7, R65, R6 ;  /* 0x0000000641077221 */ /* 0x002fe20000010000 */
[----:B------:R-:W0:Y:S01]  /*9a00*/  MUFU.EX2 R10, R10 ;  /* 0x0000000a000a7308 */ /* 0x000e220000000800 */
[-CC-:B------:R-:W-:Y:S01]  /*9a10*/  FFMA.FTZ R41, R41, R0.reuse, -R24.reuse ;  /* 0x0000000029297223 */ /* 0x180fe20000010818 */
[-CC-:B------:R-:W-:Y:S01]  /*9a20*/  FFMA.FTZ R47, R47, R0.reuse, -R24.reuse ;  /* 0x000000002f2f7223 */ /* 0x180fe20000010818 */
[----:B--2---:R-:W-:Y:S01]  /*9a30*/  FADD.FTZ R38, R152, R7 ;  /* 0x0000000798267221 */ /* 0x004fe20000010000 */
[-CC-:B------:R-:W-:Y:S01]  /*9a40*/  FFMA.FTZ R45, R45, R0.reuse, -R24.reuse ;  /* 0x000000002d2d7223 */ /* 0x180fe20000010818 */
[-CC-:B------:R-:W-:Y:S01]  /*9a50*/  FFMA.FTZ R51, R51, R0.reuse, -R24.reuse ;  /* 0x0000000033337223 */ /* 0x180fe20000010818 */
[-C--:B------:R-:W-:Y:S01]  /*9a60*/  FFMA.FTZ R49, R49, R0.reuse, -R24 ;  /* 0x0000000031317223 */ /* 0x080fe20000010818 */
[----:B---3--:R-:W-:Y:S01]  /*9a70*/  FADD.FTZ R27, R69, R38 ;  /* 0x00000026451b7221 */ /* 0x008fe20000010000 */
[----:B------:R-:W1:Y:S01]  /*9a80*/  MUFU.EX2 R25, R25 ;  /* 0x0000001900197308 */ /* 0x000e620000000800 */
[-CC-:B------:R-:W-:Y:S01]  /*9a90*/  FFMA.FTZ R55, R55, R0.reuse, -R24.reuse ;  /* 0x0000000037377223 */ /* 0x180fe20000010818 */
[-CC-:B------:R-:W-:Y:S01]  /*9aa0*/  FFMA.FTZ R53, R53, R0.reuse, -R24.reuse ;  /* 0x0000000035357223 */ /* 0x180fe20000010818 */
[----:B-----5:R-:W-:Y:S01]  /*9ab0*/  FADD.FTZ R40, R154, R27 ;  /* 0x0000001b9a287221 */ /* 0x020fe20000010000 */
[-CC-:B------:R-:W-:Y:S01]  /*9ac0*/  FFMA.FTZ R59, R59, R0.reuse, -R24.reuse ;  /* 0x000000003b3b7223 */ /* 0x180fe20000010818 */
[-CC-:B------:R-:W-:Y:S01]  /*9ad0*/  FFMA.FTZ R57, R57, R0.reuse, -R24.reuse ;  /* 0x0000000039397223 */ /* 0x180fe20000010818 */
[-C--:B------:R-:W-:Y:S01]  /*9ae0*/  FFMA.FTZ R75, R75, R0.reuse, -R24 ;  /* 0x000000004b4b7223 */ /* 0x080fe20000010818 */
[----:B------:R-:W-:Y:S01]  /*9af0*/  FADD.FTZ R27, R63, R40 ;  /* 0x000000283f1b7221 */ /* 0x000fe20000010000 */
[----:B------:R-:W2:Y:S01]  /*9b00*/  MUFU.EX2 R26, R31 ;  /* 0x0000001f001a7308 */ /* 0x000ea20000000800 */
[----:B0-----:R-:W-:Y:S01]  /*9b10*/  FADD.FTZ R6, R201, R10 ;  /* 0x0000000ac9067221 */ /* 0x001fe20000010000 */
[-CC-:B------:R-:W-:Y:S01]  /*9b20*/  FFMA.FTZ R77, R77, R0.reuse, -R24.reuse ;  /* 0x000000004d4d7223 */ /* 0x180fe20000010818 */
[-CC-:B------:R-:W-:Y:S01]  /*9b30*/  FFMA.FTZ R79, R79, R0.reuse, -R24.reuse ;  /* 0x000000004f4f7223 */ /* 0x180fe20000010818 */
[-CC-:B------:R-:W-:Y:S01]  /*9b40*/  FFMA.FTZ R81, R81, R0.reuse, -R24.reuse ;  /* 0x0000000051517223 */ /* 0x180fe20000010818 */
[----:B------:R-:W-:Y:S01]  /*9b50*/  FFMA.FTZ R83, R83, R0, -R24 ;  /* 0x0000000053537223 */ /* 0x000fe20000010818 */
[----:B------:R-:W-:-:S02]  /*9b60*/  F2FP.BF16.F32.PACK_AB R201, R10, R201 ;  /* 0x000000c90ac9723e */ /* 0x000fc400000010ff */
[----:B------:R-:W0:Y:S01]  /*9b70*/  MUFU.EX2 R29, R29 ;  /* 0x0000001d001d7308 */ /* 0x000e220000000800 */
[----:B-1----:R-:W-:Y:S01]  /*9b80*/  FADD.FTZ R7, R25, R6 ;  /* 0x0000000619077221 */ /* 0x002fe20000010000 */
[----:B------:R-:W-:Y:S02]  /*9b90*/  F2FP.BF16.F32.PACK_AB R200, R61, R200 ;  /* 0x000000c83dc8723e */ /* 0x000fe400000010ff */
[----:B------:R-:W-:Y:S02]  /*9ba0*/  F2FP.BF16.F32.PACK_AB R202, R65, R202 ;  /* 0x000000ca41ca723e */ /* 0x000fe400000010ff */
[----:B------:R-:W-:Y:S02]  /*9bb0*/  F2FP.BF16.F32.PACK_AB R152, R69, R152 ;  /* 0x000000984598723e */ /* 0x000fe400000010ff */
[----:B------:R-:W1:Y:S01]  /*9bc0*/  MUFU.EX2 R28, R35 ;  /* 0x00000023001c7308 */ /* 0x000e620000000800 */
[----:B--2---:R-:W-:Y:S01]  /*9bd0*/  FADD.FTZ R6, R26, R7 ;  /* 0x000000071a067221 */ /* 0x004fe20000010000 */
[----:B------:R-:W-:-:S02]  /*9be0*/  F2FP.BF16.F32.PACK_AB R154, R63, R154 ;  /* 0x0000009a3f9a723e */ /* 0x000fc400000010ff */
[----:B------:R-:W-:-:S04]  /*9bf0*/  F2FP.BF16.F32.PACK_AB R203, R26, R25 ;  /* 0x000000191acb723e */ /* 0x000fc800000010ff */
[----:B------:R-:W2:Y:S01]  /*9c00*/  MUFU.EX2 R33, R33 ;  /* 0x0000002100217308 */ /* 0x000ea20000000800 */
[----:B0-----:R-:W-:Y:S01]  /*9c10*/  FADD.FTZ R7, R29, R6 ;  /* 0x000000061d077221 */ /* 0x001fe20000010000 */
[----:B------:R-:W-:Y:S01]  /*9c20*/  FADD.FTZ R6, R156, R27 ;  /* 0x0000001b9c067221 */ /* 0x000fe20000010000 */
[----:B------:R-:W-:-:S03]  /*9c30*/  F2FP.BF16.F32.PACK_AB R156, R67, R156 ;  /* 0x0000009c439c723e */ /* 0x000fc600000010ff */
[----:B------:R-:W-:Y:S01]  /*9c40*/  FADD.FTZ R27, R67, R6 ;  /* 0x00000006431b7221 */ /* 0x000fe20000010000 */
[----:B------:R-:W-:Y:S01]  /*9c50*/  VIADD R6, R8, 0x22840 ;  /* 0x0002284008067836 */ /* 0x000fe20000000000 */
[----:B------:R-:W0:Y:S01]  /*9c60*/  MUFU.EX2 R30, R39 ;  /* 0x00000027001e7308 */ /* 0x000e220000000800 */
[----:B-1----:R-:W-:Y:S01]  /*9c70*/  FADD.FTZ R40, R28, R7 ;  /* 0x000000071c287221 */ /* 0x002fe20000010000 */
[----:B------:R-:W-:Y:S01]  /*9c80*/  FADD.FTZ R44, R158, R27 ;  /* 0x0000001b9e2c7221 */ /* 0x000fe20000010000 */
[C---:B------:R-:W-:Y:S02]  /*9c90*/  F2FP.BF16.F32.PACK_AB R158, R71.reuse, R158 ;  /* 0x0000009e479e723e */ /* 0x040fe400000010ff */
[----:B------:R-:W-:Y:S01]  /*9ca0*/  PRMT R6, R72, 0x654, R6 ;  /* 0x0000065448067816 */ /* 0x000fe20000000006 */
[----:B------:R-:W-:Y:S01]  /*9cb0*/  FADD.FTZ R27, R71, R44 ;  /* 0x0000002c471b7221 */ /* 0x000fe20000010000 */
[----:B------:R-:W-:Y:S01]  /*9cc0*/  F2FP.BF16.F32.PACK_AB R153, R28, R29 ;  /* 0x0000001d1c99723e */ /* 0x000fe200000010ff */
[----:B------:R-:W1:Y:S01]  /*9cd0*/  MUFU.EX2 R37, R37 ;  /* 0x0000002500257308 */ /* 0x000e620000000800 */
[----:B--2---:R-:W-:Y:S01]  /*9ce0*/  FADD.FTZ R7, R33, R40 ;  /* 0x0000002821077221 */ /* 0x004fe20000010000 */
[----:B------:R2:W-:Y:S06]  /*9cf0*/  SYNCS.ARRIVE.TRANS64.RED.A1T0 RZ, [R6+URZ], RZ ;  /* 0x000000ff06ff79a7 */ /* 0x0005ec000810043f */
[----:B------:R-:W2:Y:S01]  /*9d00*/  MUFU.EX2 R32, R43 ;  /* 0x0000002b00207308 */ /* 0x000ea20000000800 */
[C---:B0-----:R-:W-:Y:S01]  /*9d10*/  FADD.FTZ R42, R30.reuse, R7 ;  /* 0x000000071e2a7221 */ /* 0x041fe20000010000 */
[----:B------:R-:W-:-:S06]  /*9d20*/  F2FP.BF16.F32.PACK_AB R155, R30, R33 ;  /* 0x000000211e9b723e */ /* 0x000fcc00000010ff */
[----:B------:R-:W0:Y:S01]  /*9d30*/  MUFU.EX2 R41, R41 ;  /* 0x0000002900297308 */ /* 0x000e220000000800 */
[----:B-1----:R-:W-:Y:S01]  /*9d40*/  FADD.FTZ R7, R37, R42 ;  /* 0x0000002a25077221 */ /* 0x002fe20000010000 */
[----:B------:R-:W-:Y:S01]  /*9d50*/  FADD.FTZ R42, R160, R27 ;  /* 0x0000001ba02a7221 */ /* 0x000fe20000010000 */
[----:B------:R-:W-:-:S03]  /*9d60*/  F2FP.BF16.F32.PACK_AB R160, R85, R160 ;  /* 0x000000a055a0723e */ /* 0x000fc600000010ff */
[----:B------:R-:W-:Y:S02]  /*9d70*/  FADD.FTZ R27, R85, R42 ;  /* 0x0000002a551b7221 */ /* 0x000fe40000010000 */
[----:B------:R-:W1:Y:S01]  /*9d80*/  MUFU.EX2 R34, R47 ;  /* 0x0000002f00227308 */ /* 0x000e620000000800 */
[----:B--2---:R-:W-:Y:S01]  /*9d90*/  FADD.FTZ R6, R32, R7 ;  /* 0x0000000720067221 */ /* 0x004fe20000010000 */
[----:B------:R-:W-:Y:S01]  /*9da0*/  FADD.FTZ R44, R162, R27 ;  /* 0x0000001ba22c7221 */ /* 0x000fe20000010000 */
[C---:B------:R-:W-:Y:S02]  /*9db0*/  F2FP.BF16.F32.PACK_AB R162, R87.reuse, R162 ;  /* 0x000000a257a2723e */ /* 0x040fe400000010ff */
[----:B------:R-:W-:Y:S01]  /*9dc0*/  F2FP.BF16.F32.PACK_AB R157, R32, R37 ;  /* 0x00000025209d723e */ /* 0x000fe200000010ff */
[----:B------:R-:W-:Y:S02]  /*9dd0*/  FADD.FTZ R27, R87, R44 ;  /* 0x0000002c571b7221 */ /* 0x000fe40000010000 */
[----:B------:R-:W2:Y:S01]  /*9de0*/  MUFU.EX2 R45, R45 ;  /* 0x0000002d002d7308 */ /* 0x000ea20000000800 */
[----:B0-----:R-:W-:Y:S01]  /*9df0*/  FADD.FTZ R7, R41, R6 ;  /* 0x0000000629077221 */ /* 0x001fe20000010000 */
[----:B------:R-:W-:Y:S01]  /*9e00*/  FADD.FTZ R24, R164, R27 ;  /* 0x0000001ba4187221 */ /* 0x000fe20000010000 */
[----:B------:R-:W-:-:S03]  /*9e10*/  F2FP.BF16.F32.PACK_AB R164, R89, R164 ;  /* 0x000000a459a4723e */ /* 0x000fc600000010ff */
[----:B------:R-:W-:Y:S02]  /*9e20*/  FADD.FTZ R27, R89, R24 ;  /* 0x00000018591b7221 */ /* 0x000fe40000010000 */
[----:B------:R-:W0:Y:S01]  /*9e30*/  MUFU.EX2 R36, R51 ;  /* 0x0000003300247308 */ /* 0x000e220000000800 */
[C---:B-1----:R-:W-:Y:S01]  /*9e40*/  FADD.FTZ R6, R34.reuse, R7 ;  /* 0x0000000722067221 */ /* 0x042fe20000010000 */
[----:B------:R-:W-:-:S06]  /*9e50*/  F2FP.BF16.F32.PACK_AB R159, R34, R41 ;  /* 0x00000029229f723e */ /* 0x000fcc00000010ff */
        /* <DEDUP_REMOVED lines=45> */
.L_x_9780:
[----:B------:R0:W1:Y:S01]  /*a130*/  SYNCS.PHASECHK.TRANS64.TRYWAIT P1, [R8+URZ+0x22850], R73 ;  /* 0x02285049080075a7 */ /* 0x000062000802017f */
[----:B------:R-:W-:Y:S05]  /*a140*/  @!P0 BRA `(.L_x_9781) ;  /* 0x0000000000048947 */ /* 0x000fea0003800000 */
[----:B------:R-:W-:Y:S01]  /*a150*/  BPT.TRAP 0x1 ;  /* 0x000000040000795c */ /* 0x000fe20000300000 */
.L_x_9781:
[----:B------:R-:W-:Y:S04]  /*a160*/  BSSY B0, `(.L_x_9782) ;  /* 0x0000004000007945 */ /* 0x000fe80003800000 */
[----:B-1----:R-:W-:Y:S05]  /*a170*/  @P1 BRA `(.L_x_9783) ;  /* 0x0000000000081947 */ /* 0x002fea0003800000 */
[----:B------:R-:W1:Y:S02]  /*a180*/  SYNCS.PHASECHK.TRANS64.TRYWAIT P1, [R8+URZ+0x22850], R73 ;  /* 0x02285049080075a7 */ /* 0x000e64000802017f */
[----:B-1----:R-:W-:Y:S05]  /*a190*/  @!P1 BRA `(.L_x_9784) ;  /* 0x000000d400109947 */ /* 0x002fea0003800000 */
.L_x_9783:
[----:B------:R-:W-:Y:S05]  /*a1a0*/  BSYNC B0 ;  /* 0x0000000000007941 */ /* 0x000fea0003800000 */
.L_x_9782:
[----:B------:R-:W-:Y:S05]  /*a1b0*/  WARPSYNC.ALL ;  /* 0x0000000000007948 */ /* 0x000fea0003800000 */
[----:B------:R-:W-:Y:S01]  /*a1c0*/  VIADD R10, R19, 0x400 ;  /* 0x00000400130a7836 */ /* 0x000fe20000000000 */
[----:B------:R2:W-:Y:S01]  /*a1d0*/  BAR.SYNC.DEFER_BLOCKING R9, 0x100 ;  /* 0x000400090000751d */ /* 0x0005e20000010000 */
[----:B------:R-:W-:Y:S01]  /*a1e0*/  IMAD.MOV.U32 R25, RZ, RZ, 0x40000040 ;  /* 0x40000040ff197424 */ /* 0x000fe200078e00ff */
[----:B------:R-:W-:Y:S01]  /*a1f0*/  MOV R27, 0x40000040 ;  /* 0x40000040001b7802 */ /* 0x000fe20000000f00 */
[----:B------:R-:W-:Y:S01]  /*a200*/  IMAD.MOV.U32 R29, RZ, RZ, 0x40000040 ;  /* 0x40000040ff1d7424 */ /* 0x000fe200078e00ff */
[----:B------:R-:W-:Y:S01]  /*a210*/  SHF.R.U32.HI R10, RZ, 0x4, R10 ;  /* 0x00000004ff0a7819 */ /* 0x000fe2000001160a */
[----:B------:R-:W-:Y:S01]  /*a220*/  IMAD.MOV.U32 R31, RZ, RZ, 0x40000040 ;  /* 0x40000040ff1f7424 */ /* 0x000fe200078e00ff */
[----:B------:R-:W-:-:S02]  /*a230*/  R2UR UR7, R25 ;  /* 0x00000000190772ca */ /* 0x000fc400000e0000 */
[----:B------:R-:W-:Y:S02]  /*a240*/  LOP3.LUT R10, R10, 0x3fff, RZ, 0xc0, !PT ;  /* 0x00003fff0a0a7812 */ /* 0x000fe400078ec0ff */
[----:B------:R-:W-:Y:S02]  /*a250*/  R2UR UR11, R27 ;  /* 0x000000001b0b72ca */ /* 0x000fe400000e0000 */
[----:B------:R-:W-:Y:S02]  /*a260*/  LOP3.LUT R228, R10, 0x3000000, RZ, 0xfc, !PT ;  /* 0x030000000ae47812 */ /* 0x000fe400078efcff */
[----:B------:R-:W-:Y:S02]  /*a270*/  R2UR UR15, R29 ;  /* 0x000000001d0f72ca */ /* 0x000fe400000e0000 */
[----:B------:R-:W-:Y:S01]  /*a280*/  R2UR UR19, R27 ;  /* 0x000000001b1372ca */ /* 0x000fe200000e0000 */
[----:B------:R-:W-:Y:S01]  /*a290*/  IMAD R24, R206, 0xc00, R228 ;  /* 0x00000c00ce187824 */ /* 0x000fe200078e02e4 */
[----:B------:R-:W-:-:S02]  /*a2a0*/  R2UR UR23, R31 ;  /* 0x000000001f1772ca */ /* 0x000fc400000e0000 */
[----:B------:R-:W-:Y:S01]  /*a2b0*/  R2UR UR27, R25 ;  /* 0x00000000191b72ca */ /* 0x000fe200000e0000 */
[C---:B------:R-:W-:Y:S01]  /*a2c0*/  VIADD R26, R24.reuse, 0x80 ;  /* 0x00000080181a7836 */ /* 0x040fe20000000000 */
[C---:B------:R-:W-:Y:S01]  /*a2d0*/  R2UR UR6, R24.reuse ;  /* 0x00000000180672ca */ /* 0x040fe200000e0000 */
[C---:B------:R-:W-:Y:S02]  /*a2e0*/  VIADD R28, R24.reuse, 0x100 ;  /* 0x00000100181c7836 */ /* 0x040fe40000000000 */
[----:B------:R-:W-:Y:S01]  /*a2f0*/  VIADD R30, R24, 0x200 ;  /* 0x00000200181e7836 */ /* 0x000fe20000000000 */
[----:B------:R-:W-:Y:S01]  /*a300*/  R2UR UR10, R26 ;  /* 0x000000001a0a72ca */ /* 0x000fe200000e0000 */
[----:B------:R-:W-:Y:S01]  /*a310*/  VIADD R26, R24, 0x180 ;  /* 0x00000180181a7836 */ /* 0x000fe20000000000 */
[----:B------:R-:W-:Y:S01]  /*a320*/  R2UR UR14, R28 ;  /* 0x000000001c0e72ca */ /* 0x000fe200000e0000 */
[----:B------:R-:W-:Y:S01]  /*a330*/  VIADD R24, R24, 0x280 ;  /* 0x0000028018187836 */ /* 0x000fe20000000000 */
[----:B------:R-:W-:-:S02]  /*a340*/  R2UR UR22, R30 ;  /* 0x000000001e1672ca */ /* 0x000fc400000e0000 */
[----:B------:R-:W-:Y:S02]  /*a350*/  R2UR UR18, R26 ;  /* 0x000000001a1272ca */ /* 0x000fe400000e0000 */
[----:B------:R-:W-:Y:S02]  /*a360*/  R2UR UR26, R24 ;  /* 0x00000000181a72ca */ /* 0x000fe400000e0000 */
[----:B01----:R-:W-:-:S06]  /*a370*/  WARPGROUP.ARRIVE ;  /* 0x00000000000079c5 */ /* 0x003fcc0000000000 */
        /* <DEDUP_REMOVED lines=22> */
[----:B--2---:R-:W-:Y:S05]  /*a4e0*/  @!P0 BRA `(.L_x_9785) ;  /* 0x0000000000048947 */ /* 0x004fea0003800000 */
[----:B------:R-:W-:Y:S01]  /*a4f0*/  BPT.TRAP 0x1 ;  /* 0x000000040000795c */ /* 0x000fe20000300000 */
.L_x_9785:
[----:B------:R-:W0:Y:S01]  /*a500*/  S2R R9, SR_CgaCtaId ;  /* 0x0000000000097919 */ /* 0x000e220000008800 */
[----:B------:R-:W-:Y:S01]  /*a510*/  ISETP.GE.AND P1, PT, R177, 0x61, PT ;  /* 0x00000061b100780c */ /* 0x000fe20003f26270 */
[----:B------:R-:W-:-:S05]  /*a520*/  VIADD R8, R8, 0x22860 ;  /* 0x0002286008087836 */ /* 0x000fca0000000000 */
[----:B0-----:R-:W-:-:S04]  /*a530*/  PRMT R8, R9, 0x654, R8 ;  /* 0x0000065409087816 */ /* 0x001fc80000000008 */
[----:B------:R0:W-:Y:S03]  /*a540*/  SYNCS.ARRIVE.TRANS64.RED.A1T0 RZ, [R8+URZ], RZ ;  /* 0x000000ff08ff79a7 */ /* 0x0001e6000810043f */
[----:B------:R-:W-:Y:S05]  /*a550*/  @!P1 BRA `(.L_x_9786) ;  /* 0x0000001c00d09947 */ /* 0x000fea0003800000 */
[----:B0-----:R-:W-:Y:S02]  /*a560*/  VIADD R8, R178, 0xfffffffe ;  /* 0xfffffffeb2087836 */ /* 0x001fe40000000000 */
[----:B------:R-:W-:Y:S02]  /*a570*/  IMAD.MOV.U32 R201, RZ, RZ, R173 ;  /* 0x000000ffffc97224 */ /* 0x000fe400078e00ad */
[----:B------:R-:W-:-:S07]  /*a580*/  IMAD.MOV.U32 R200, RZ, RZ, R3 ;  /* 0x000000ffffc87224 */ /* 0x000fce00078e0003 */
.L_x_9798:
[----:B------:R-:W-:Y:S01]  /*a590*/  VIADD R206, R206, 0x1 ;  /* 0x00000001cece7836 */ /* 0x000fe20000000000 */
[----:B------:R-:W-:Y:S05]  /*a5a0*/  YIELD ;  /* 0x0000000000007946 */ /* 0x000fea0003800000 */
[----:B------:R-:W-:Y:S02]  /*a5b0*/  ISETP.NE.AND P2, PT, R206, 0x2, PT ;  /* 0x00000002ce00780c */ /* 0x000fe40003f45270 */
[C---:B------:R-:W-:Y:S01]  /*a5c0*/  ISETP.GT.AND P1, PT, R8.reuse, RZ, PT ;  /* 0x000000ff0800720c */ /* 0x040fe20003f24270 */
[----:B------:R-:W-:Y:S01]  /*a5d0*/  VIADD R8, R8, 0xffffffff ;  /* 0xffffffff08087836 */ /* 0x000fe20000000000 */
[----:B------:R-:W-:-:S02]  /*a5e0*/  SEL R3, RZ, 0x1, P2 ;  /* 0x00000001ff037807 */ /* 0x000fc40001000000 */
[----:B------:R-:W-:Y:S02]  /*a5f0*/  SEL R206, R206, RZ, P2 ;  /* 0x000000ffcece7207 */ /* 0x000fe40001000000 */
[----:B------:R-:W-:Y:S01]  /*a600*/  LOP3.LUT R216, R216, R3, RZ, 0x3c, !PT ;  /* 0x00000003d8d87212 */ /* 0x000fe200078e3cff */
[----:B-12---:R-:W-:Y:S06]  /*a610*/  @!P0 BRA `(.L_x_9787) ;  /* 0x0000000000048947 */ /* 0x006fec0003800000 */
[----:B------:R-:W-:Y:S01]  /*a620*/  BPT.TRAP 0x1 ;  /* 0x000000040000795c */ /* 0x000fe20000300000 */
.L_x_9787:
[----:B------:R-:W-:Y:S01]  /*a630*/  IMAD R9, R206, 0x8, R19 ;  /* 0x00000008ce097824 */ /* 0x000fe200078e0213 */
[----:B------:R-:W-:-:S04]  /*a640*/  SHF.L.U32 R10, R216, 0x1f, RZ ;  /* 0x0000001fd80a7819 */ /* 0x000fc800000006ff */
[----:B------:R0:W1:Y:S01]  /*a650*/  SYNCS.PHASECHK.TRANS64.TRYWAIT P2, [R9+URZ+0x22830], R10 ;  /* 0x0228300a090075a7 */ /* 0x000062000804017f */
[----:B------:R-:W-:Y:S05]  /*a660*/  @!P0 BRA `(.L_x_9788) ;  /* 0x0000000000048947 */ /* 0x000fea0003800000 */
[----:B------:R-:W-:Y:S01]  /*a670*/  BPT.TRAP 0x1 ;  /* 0x000000040000795c */ /* 0x000fe20000300000 */
.L_x_9788:
[----:B------:R-:W2:Y:S01]  /*a680*/  LDL R0, [R1] ;  /* 0x0000000001007983 */ /* 0x000ea20000100800 */
[----:B------:R-:W-:Y:S02]  /*a690*/  IMAD.MOV.U32 R157, RZ, RZ, 0x40000040 ;  /* 0x40000040ff9d7424 */ /* 0x000fe400078e00ff */
[----:B--2---:R-:W-:Y:S01]  /*a6a0*/  IMAD R156, R206, 0x300, R0 ;  /* 0x00000300ce9c7824 */ /* 0x004fe200078e0200 */
[----:B-1----:R-:W-:Y:S06]  /*a6b0*/  @P2 BRA `(.L_x_9789) ;  /* 0x0000000000082947 */ /* 0x002fec0003800000 */
[----:B------:R-:W1:Y:S02]  /*a6c0*/  SYNCS.PHASECHK.TRANS64.TRYWAIT P2, [R9+URZ+0x22830], R10 ;  /* 0x0228300a090075a7 */ /* 0x000e64000804017f */
[----:B-1----:R-:W-:Y:S05]  /*a6d0*/  @!P2 BRA `(.L_x_9790) ;  /* 0x000000cc00d4a947 */ /* 0x002fea0003800000 */
.L_x_9789:
[----:B------:R-:W-:Y:S05]  /*a6e0*/  WARPSYNC.ALL ;  /* 0x0000000000007948 */ /* 0x000fea0003800000 */
        /* <DEDUP_REMOVED lines=12> */
[----:B------:R-:W-:Y:S01]  /*a7b0*/  R2UR UR11, R155 ;  /* 0x000000009b0b72ca */ /* 0x000fe200000e0000 */
[----:B------:R-:W2:Y:S01]  /*a7c0*/  S2R R0, SR_TID.X ;  /* 0x0000000000007919 */ /* 0x000ea20000002100 */
[----:B------:R-:W-:-:S02]  /*a7d0*/  R2UR UR15, R153 ;  /* 0x00000000990f72ca */ /* 0x000fc400000e0000 */
[----:B------:R-:W-:Y:S02]  /*a7e0*/  R2UR UR18, R156 ;  /* 0x000000009c1272ca */ /* 0x000fe400000e0000 */
[----:B------:R-:W-:Y:S02]  /*a7f0*/  R2UR UR19, R157 ;  /* 0x000000009d1372ca */ /* 0x000fe400000e0000 */
[----:B------:R-:W-:Y:S01]  /*a800*/  WARPGROUP.ARRIVE ;  /* 0x00000000000079c5 */ /* 0x000fe20000000000 */
[----:B------:R-:W-:Y:S02]  /*a810*/  R2UR UR8, R20 ;  /* 0x00000000140872ca */ /* 0x000fe400000e0000 */
[----:B------:R-:W-:Y:S02]  /*a820*/  R2UR UR9, R21 ;  /* 0x00000000150972ca */ /* 0x000fe400000e0000 */
[----:B------:R-:W-:Y:S01]  /*a830*/  R2UR UR12, R14 ;  /* 0x000000000e0c72ca */ /* 0x000fe200000e0000 */
[----:B------:R-:W-:Y:S01]  /*a840*/  HGMMA.64x96x16.F32.BF16 R152, gdesc[UR4], RZ, !UPT, gsb0 ;  /* 0x01600000049879f0 */ /* 0x000fe2000c0018ff */
[----:B------:R-:W-:-:S02]  /*a850*/  R2UR UR13, R15 ;  /* 0x000000000f0d72ca */ /* 0x000fc400000e0000 */
[----:B------:R-:W-:Y:S02]  /*a860*/  R2UR UR16, R12 ;  /* 0x000000000c1072ca */ /* 0x000fe400000e0000 */
[----:B------:R-:W-:Y:S02]  /*a870*/  R2UR UR17, R13 ;  /* 0x000000000d1172ca */ /* 0x000fe400000e0000 */
        /* <DEDUP_REMOVED lines=15> */
.L_x_9791:
        /* <DEDUP_REMOVED lines=25> */
[----:B---3--:R-:W-:-:S05]  /*ab00*/  FMNMX.FTZ R3, R0, R3, !PT ;  /* 0x0000000300037209 */ /* 0x008fca0007810000 */
[----:B------:R-:W3:Y:S02]  /*ab10*/  SHFL.BFLY PT, R0, R3, 0x1, 0x1f ;  /* 0x0c201f0003007f89 */ /* 0x000ee400000e0000 */
[----:B---3--:R-:W-:Y:S02]  /*ab20*/  FMNMX.FTZ R3, R3, R0, !PT ;  /* 0x0000000003037209 */ /* 0x008fe40007810000 */
[----:B------:R-:W3:Y:S03]  /*ab30*/  LDC R0, c[0x0][0x988] ;  /* 0x00026200ff007b82 */ /* 0x000ee60000000800 */
[C---:B------:R-:W-:Y:S01]  /*ab40*/  FADD.FTZ R200, -R3.reuse, R200 ;  /* 0x000000c803c87221 */ /* 0x040fe20000010100 */
[----:B---3--:R-:W-:-:S04]  /*ab50*/  FMUL.FTZ R203, R3, R0 ;  /* 0x0000000003cb7220 */ /* 0x008fc80000410000 */
        /* <DEDUP_REMOVED lines=24> */
[-CC-:B------:R-:W-:Y:S01]  /*ace0*/  FFMA.FTZ R192, R192, R0.reuse, -R203.reuse ;  /* 0x00000000c0c07223 */ /* 0x180fe200000108cb */
[-CC-:B------:R-:W-:Y:S01]  /*acf0*/  FFMA.FTZ R193, R193, R0.reuse, -R203.reuse ;  /* 0x00000000c1c17223 */ /* 0x180fe200000108cb */
[-CC-:B------:R-:W-:Y:S01]  /*ad00*/  FFMA.FTZ R196, R196, R0.reuse, -R203.reuse ;  /* 0x00000000c4c47223 */ /* 0x180fe200000108cb */
[----:B------:R-:W-:-:S02]  /*ad10*/  FFMA.FTZ R197, R197, R0, -R203 ;  /* 0x00000000c5c57223 */ /* 0x000fc400000108cb */
[----:B------:R-:W5:Y:S02]  /*ad20*/  S2R R203, SR_CgaCtaId ;  /* 0x0000000000cb7919 */ /* 0x000f640000008800 */
[----:B------:R-:W0:Y:S01]  /*ad30*/  MUFU.EX2 R156, R156 ;  /* 0x0000009c009c7308 */ /* 0x000e220000000800 */
[----:B---3--:R-:W-:Y:S01]  /*ad40*/  FFMA.FTZ R6, R172, R6, R152 ;  /* 0x00000006ac067223 */ /* 0x008fe20000010098 */
        /* <DEDUP_REMOVED lines=10> */
[----:B------:R-:W-:Y:S01]  /*adf0*/  FMNMX.FTZ R153, R154, R201, !PT ;  /* 0x000000c99a997209 */ /* 0x000fe20007810000 */
[-C--:B------:R-:W-:Y:S01]  /*ae00*/  FMUL.FTZ R37, R37, R172.reuse ;  /* 0x000000ac25257220 */ /* 0x080fe20000410000 */
[-C--:B------:R-:W-:Y:S01]  /*ae10*/  FMUL.FTZ R40, R40, R172.reuse ;  /* 0x000000ac28287220 */ /* 0x080fe20000410000 */
[-C--:B------:R-:W-:Y:S01]  /*ae20*/  FMUL.FTZ R41, R41, R172.reuse ;  /* 0x000000ac29297220 */ /* 0x080fe20000410000 */
[----:B------:R-:W-:Y:S01]  /*ae30*/  FMNMX.FTZ R153, R155, R153, !PT ;  /* 0x000000999b997209 */ /* 0x000fe20007810000 */
[----:B0-----:R-:W-:Y:S01]  /*ae40*/  FADD.FTZ R6, R156, R6 ;  /* 0x000000069c067221 */ /* 0x001fe20000010000 */
[----:B------:R-:W0:Y:S01]  /*ae50*/  MUFU.EX2 R152, R160 ;  /* 0x000000a000987308 */ /* 0x000e220000000800 */
[-C--:B------:R-:W-:Y:S01]  /*ae60*/  FMUL.FTZ R44, R44, R172.reuse ;  /* 0x000000ac2c2c7220 */ /* 0x080fe20000410000 */
[----:B------:R-:W-:Y:S01]  /*ae70*/  FMNMX.FTZ R153, R158, R153, !PT ;  /* 0x000000999e997209 */ /* 0x000fe20007810000 */
[-C--:B------:R-:W-:Y:S01]  /*ae80*/  FMUL.FTZ R45, R45, R172.reuse ;  /* 0x000000ac2d2d7220 */ /* 0x080fe20000410000 */
[-C--:B------:R-:W-:Y:S01]  /*ae90*/  FMUL.FTZ R48, R48, R172.reuse ;  /* 0x000000ac30307220 */ /* 0x080fe20000410000 */
[----:B------:R-:W-:Y:S01]  /*aea0*/  FMUL.FTZ R49, R49, R172 ;  /* 0x000000ac31317220 */ /* 0x000fe20000410000 */
[----:B------:R-:W-:Y:S01]  /*aeb0*/  FMNMX.FTZ R153, R159, R153, !PT ;  /* 0x000000999f997209 */ /* 0x000fe20007810000 */
[C---:B---3--:R-:W-:Y:S01]  /*aec0*/  FADD.FTZ R6, R157.reuse, R6 ;  /* 0x000000069d067221 */ /* 0x048fe20000010000 */
[----:B------:R-:W-:Y:S01]  /*aed0*/  F2FP.BF16.F32.PACK_AB R202, R157, R156 ;  /* 0x0000009c9dca723e */ /* 0x000fe200000010ff */
[----:B------:R-:W3:Y:S01]  /*aee0*/  MUFU.EX2 R161, R161 ;  /* 0x000000a100a17308 */ /* 0x000ee20000000800 */
        /* <DEDUP_REMOVED lines=8> */
[----:B------:R-:W-:Y:S01]  /*af70*/  FMNMX.FTZ R153, R166, R153, !PT ;  /* 0x00000099a6997209 */ /* 0x000fe20007810000 */
[----:B0-----:R-:W-:Y:S01]  /*af80*/  FADD.FTZ R6, R152, R6 ;  /* 0x0000000698067221 */ /* 0x001fe20000010000 */
        /* <DEDUP_REMOVED lines=12> */
[-C--:B------:R-:W-:Y:S01]  /*b050*/  FMUL.FTZ R73, R73, R172.reuse ;  /* 0x000000ac49497220 */ /* 0x080fe20000410000 */
[----:B------:R-:W0:Y:S01]  /*b060*/  MUFU.EX2 R226, R164 ;  /* 0x000000a400e27308 */ /* 0x000e220000000800 */
[----:B------:R-:W-:Y:S01]  /*b070*/  FMNMX.FTZ R153, R174, R153, !PT ;  /* 0x00000099ae997209 */ /* 0x000fe20007810000 */
[-C--:B------:R-:W-:Y:S01]  /*b080*/  FMUL.FTZ R76, R76, R172.reuse ;  /* 0x000000ac4c4c7220 */ /* 0x080fe20000410000 */
[-C--:B------:R-:W-:Y:S01]  /*b090*/  FMUL.FTZ R77, R77, R172.reuse ;  /* 0x000000ac4d4d7220 */ /* 0x080fe20000410000 */
[-C--:B------:R-:W-:Y:S01]  /*b0a0*/  FMUL.FTZ R80, R80, R172.reuse ;  /* 0x000000ac50507220 */ /* 0x080fe20000410000 */
[----:B------:R-:W-:Y:S01]  /*b0b0*/  FMNMX.FTZ R153, R175, R153, !PT ;  /* 0x00000099af997209 */ /* 0x000fe20007810000 */
[-C--:B------:R-:W-:Y:S01]  /*b0c0*/  FMUL.FTZ R81, R81, R172.reuse ;  /* 0x000000ac51517220 */ /* 0x080fe20000410000 */
[-C--:B------:R-:W-:Y:S01]  /*b0d0*/  FMUL.FTZ R84, R84, R172.reuse ;  /* 0x000000ac54547220 */ /* 0x080fe20000410000 */
        /* <DEDUP_REMOVED lines=21> */
[----:B------:R-:W-:Y:S01]  /*b230*/  FMNMX.FTZ R153, R187, R153, !PT ;  /* 0x00000099bb997209 */ /* 0x000fe20007810000 */
[-C--:B------:R-:W-:Y:S01]  /*b240*/  FMUL.FTZ R108, R108, R172.reuse ;  /* 0x000000ac6c6c7220 */ /* 0x080fe20000410000 */
[-C--:B------:R-:W-:Y:S01]  /*b250*/  FMUL.FTZ R109, R109, R172.reuse ;  /* 0x000000ac6d6d7220 */ /* 0x080fe20000410000 */
[----:B------:R-:W3:Y:S01]  /*b260*/  MUFU.EX2 R176, R176 ;  /* 0x000000b000b07308 */ /* 0x000ee20000000800 */
[----:B------:R-:W-:Y:S01]  /*b270*/  FMNMX.FTZ R153, R190, R153, !PT ;  /* 0x00000099be997209 */ /* 0x000fe20007810000 */
[----:B----4-:R-:W-:Y:S01]  /*b280*/  FADD.FTZ R6, R225, R6 ;  /* 0x00000006e1067221 */ /* 0x010fe20000010000 */
[-C--:B------:R-:W-:Y:S01]  /*b290*/  FMUL.FTZ R112, R112, R172.reuse ;  /* 0x000000ac70707220 */ /* 0x080fe20000410000 */
[-C--:B------:R-:W-:Y:S01]  /*b2a0*/  FMUL.FTZ R113, R113, R172.reuse ;  /* 0x000000ac71717220 */ /* 0x080fe20000410000 */
[----:B------:R-:W-:Y:S01]  /*b2b0*/  FMNMX.FTZ R153, R191, R153, !PT ;  /* 0x00000099bf997209 */ /* 0x000fe20007810000 */
[C---:B------:R-:W-:Y:S01]  /*b2c0*/  FADD.FTZ R6, R156.reuse, R6 ;  /* 0x000000069c067221 */ /* 0x040fe20000010000 */
[----:B------:R-:W-:Y:S01]  /*b2d0*/  F2FP.BF16.F32.PACK_AB R156, R156, R225 ;  /* 0x000000e19c9c723e */ /* 0x000fe200000010ff */
[----:B------:R-:W4:Y:S01]  /*b2e0*/  MUFU.EX2 R177, R177 ;  /* 0x000000b100b17308 */ /* 0x000f220000000800 */
[----:B------:R-:W-:Y:S01]  /*b2f0*/  FMNMX.FTZ R153, R194, R153, !PT ;  /* 0x00000099c2997209 */ /* 0x000fe20007810000 */
[----:B0-----:R-:W-:Y:S01]  /*b300*/  FADD.FTZ R6, R224, R6 ;  /* 0x00000006e0067221 */ /* 0x001fe20000010000 */
[-C--:B------:R-:W-:Y:S01]  /*b310*/  FMUL.FTZ R116, R116, R172.reuse ;  /* 0x000000ac74747220 */ /* 0x080fe20000410000 */
[-C--:B------:R-:W-:Y:S01]  /*b320*/  FMUL.FTZ R117, R117, R172.reuse ;  /* 0x000000ac75757220 */ /* 0x080fe20000410000 */
[----:B------:R-:W-:Y:S01]  /*b330*/  FMNMX.FTZ R153, R195, R153, !PT ;  /* 0x00000099c3997209 */ /* 0x000fe20007810000 */
[----:B------:R-:W-:Y:S01]  /*b340*/  FADD.FTZ R6, R160, R6 ;  /* 0x00000006a0067221 */ /* 0x000fe20000010000 */
        /* <DEDUP_REMOVED lines=10> */
[----:B----4-:R-:W-:Y:S01]  /*b3f0*/  FADD.FTZ R6, R177, R6 ;  /* 0x00000006b1067221 */ /* 0x010fe20000010000 */
[----:B------:R-:W4:Y:S01]  /*b400*/  SHFL.BFLY PT, R153, R157, 0x2, 0x1f ;  /* 0x0c401f009d997f89 */ /* 0x000f2200000e0000 */
[-C--:B------:R-:W-:Y:S01]  /*b410*/  FMUL.FTZ R129, R129, R172.reuse ;  /* 0x000000ac81817220 */ /* 0x080fe20000410000 */
[-C--:B------:R-:W-:Y:S01]  /*b420*/  FMUL.FTZ R132, R132, R172.reuse ;  /* 0x000000ac84847220 */ /* 0x080fe20000410000 */
[-C--:B------:R-:W-:Y:S01]  /*b430*/  FMUL.FTZ R133, R133, R172.reuse ;  /* 0x000000ac85857220 */ /* 0x080fe20000410000 */
[-C--:B------:R-:W-:Y:S01]  /*b440*/  FMUL.FTZ R136, R136, R172.reuse ;  /* 0x000000ac88887220 */ /* 0x080fe20000410000 */
[-C--:B------:R-:W-:Y:S01]  /*b450*/  FMUL.FTZ R137, R137, R172.reuse ;  /* 0x000000ac89897220 */ /* 0x080fe20000410000 */
[----:B------:R-:W1:Y:S01]  /*b460*/  MUFU.EX2 R184, R184 ;  /* 0x000000b800b87308 */ /* 0x000e620000000800 */
        /* <DEDUP_REMOVED lines=8> */
[----:B---3--:R-:W-:-:S07]  /*b4f0*/  FADD.FTZ R6, R181, R6 ;  /* 0x00000006b5067221 */ /* 0x008fce0000010000 */
[----:B------:R-:W3:Y:S01]  /*b500*/  MUFU.EX2 R188, R188 ;  /* 0x000000bc00bc7308 */ /* 0x000ee20000000800 */
[----:B-1----:R-:W-:Y:S01]  /*b510*/  FADD.FTZ R6, R184, R6 ;  /* 0x00000006b8067221 */ /* 0x002fe20000010000 */
[----:B----4-:R-:W-:-:S05]  /*b520*/  FMNMX.FTZ R157, R157, R153, !PT ;  /* 0x000000999d9d7209 */ /* 0x010fca0007810000 */
[----:B------:R-:W1:Y:S01]  /*b530*/  SHFL.BFLY PT, R153, R157, 0x1, 0x1f ;  /* 0x0c201f009d997f89 */ /* 0x000e6200000e0000 */
[----:B------:R-:W4:Y:S01]  /*b540*/  MUFU.EX2 R189, R189 ;  /* 0x000000bd00bd7308 */ /* 0x000f220000000800 */
[C---:B0-----:R-:W-:Y:S01]  /*b550*/  FADD.FTZ R6, R164.reuse, R6 ;  /* 0x00000006a4067221 */ /* 0x041fe20000010000 */
[----:B------:R-:W-:-:S06]  /*b560*/  F2FP.BF16.F32.PACK_AB R164, R164, R184 ;  /* 0x000000b8a4a4723e */ /* 0x000fcc00000010ff */
[----:B------:R-:W0:Y:S01]  /*b570*/  MUFU.EX2 R168, R192 ;  /* 0x000000c000a87308 */ /* 0x000e220000000800 */
[----:B---3--:R-:W-:-:S07]  /*b580*/  FADD.FTZ R6, R188, R6 ;  /* 0x00000006bc067221 */ /* 0x008fce0000010000 */
[----:B------:R-:W-:Y:S01]  /*b590*/  MUFU.EX2 R193, R193 ;  /* 0x000000c100c17308 */ /* 0x000fe20000000800 */
[----:B----4-:R-:W-:Y:S01]  /*b5a0*/  FADD.FTZ R6, R189, R6 ;  /* 0x00000006bd067221 */ /* 0x010fe20000010000 */
[----:B-1----:R-:W-:-:S06]  /*b5b0*/  FMNMX.FTZ R173, R157, R153, !PT ;  /* 0x000000999dad7209 */ /* 0x002fcc0007810000 */
[----:B------:R-:W-:Y:S01]  /*b5c0*/  MUFU.EX2 R196, R196 ;  /* 0x000000c400c47308 */ /* 0x000fe20000000800 */
[----:B0-----:R-:W-:Y:S01]  /*b5d0*/  FADD.FTZ R6, R168, R6 ;  /* 0x00000006a8067221 */ /* 0x001fe20000010000 */
[C---:B------:R-:W-:Y:S01]  /*b5e0*/  FMUL.FTZ R153, R173.reuse, R0 ;  /* 0x00000000ad997220 */ /* 0x040fe20000410000 */
[----:B------:R-:W-:-:S03]  /*b5f0*/  FADD.FTZ R157, -R173, R201 ;  /* 0x000000c9ad9d7221 */ /* 0x000fc60000010100 */
[-CC-:B------:R-:W-:Y:S01]  /*b600*/  FFMA.FTZ R154, R154, R0.reuse, -R153.reuse ;  /* 0x000000009a9a7223 */ /* 0x180fe20000010899 */
[-C--:B------:R-:W-:Y:S01]  /*b610*/  FMUL.FTZ R157, R157, R0.reuse ;  /* 0x000000009d9d7220 */ /* 0x080fe20000410000 */
        /* <DEDUP_REMOVED lines=25> */
[----:B------:R-:W-:Y:S01]  /*b7b0*/  FFMA.FTZ R199, R199, R0, -R153 ;  /* 0x00000000c7c77223 */ /* 0x000fe20000010899 */
[----:B0-----:R-:W-:Y:S01]  /*b7c0*/  VIADD R157, R9, 0x22840 ;  /* 0x00022840099d7836 */ /* 0x001fe20000000000 */
[----:B------:R-:W0:Y:S01]  /*b7d0*/  MUFU.EX2 R158, R158 ;  /* 0x0000009e009e7308 */ /* 0x000e220000000800 */
[----:B-1----:R-:W-:Y:S01]  /*b7e0*/  FFMA.FTZ R7, R174, R7, R154 ;  /* 0x00000007ae077223 */ /* 0x002fe2000001009a */
[C---:B------:R-:W-:Y:S01]  /*b7f0*/  FADD.FTZ R6, R193.reuse, R6 ;  /* 0x00000006c1067221 */ /* 0x040fe20000010000 */
[----:B------:R-:W-:Y:S01]  /*b800*/  F2FP.BF16.F32.PACK_AB R168, R193, R168 ;  /* 0x000000a8c1a8723e */ /* 0x000fe200000010ff */
[-C--:B------:R-:W-:Y:S01]  /*b810*/  FMUL.FTZ R26, R26, R174.reuse ;  /* 0x000000ae1a1a7220 */ /* 0x080fe20000410000 */
[----:B-----5:R-:W-:Y:S01]  /*b820*/  PRMT R157, R203, 0x654, R157 ;  /* 0x00000654cb9d7816 */ /* 0x020fe2000000009d */
[----:B------:R-:W-:Y:S01]  /*b830*/  FADD.FTZ R6, R196, R6 ;  /* 0x00000006c4067221 */ /* 0x000fe20000010000 */
[----:B------:R-:W-:Y:S01]  /*b840*/  FMUL.FTZ R27, R27, R174 ;  /* 0x000000ae1b1b7220 */ /* 0x000fe20000410000 */
[----:B------:R-:W1:Y:S01]  /*b850*/  MUFU.EX2 R159, R159 ;  /* 0x0000009f009f7308 */ /* 0x000e620000000800 */
[C---:B---3--:R-:W-:Y:S01]  /*b860*/  FADD.FTZ R7, R155.reuse, R7 ;  /* 0x000000079b077221 */ /* 0x048fe20000010000 */
[----:B------:R3:W-:Y:S01]  /*b870*/  SYNCS.ARRIVE.TRANS64.RED.A1T0 RZ, [R157+URZ], RZ ;  /* 0x000000ff9dff79a7 */ /* 0x0007e2000810043f */
[----:B------:R-:W-:Y:S01]  /*b880*/  F2FP.BF16.F32.PACK_AB R201, R155, R154 ;  /* 0x0000009a9bc9723e */ /* 0x000fe200000010ff */
[----:B------:R-:W-:Y:S01]  /*b890*/  FMUL.FTZ R30, R30, R174 ;  /* 0x000000ae1e1e7220 */ /* 0x000fe20000410000 */
[----:B------:R-:W-:Y:S01]  /*b8a0*/  F2FP.BF16.F32.PACK_AB R154, R165, R226 ;  /* 0x000000e2a59a723e */ /* 0x000fe200000010ff */
[-C--:B------:R-:W-:Y:S01]  /*b8b0*/  FMUL.FTZ R31, R31, R174.reuse ;  /* 0x000000ae1f1f7220 */ /* 0x080fe20000410000 */
[-C--:B------:R-:W-:Y:S01]  /*b8c0*/  FMUL.FTZ R34, R34, R174.reuse ;  /* 0x000000ae22227220 */ /* 0x080fe20000410000 */
[----:B------:R-:W4:Y:S01]  /*b8d0*/  MUFU.EX2 R153, R162 ;  /* 0x000000a200997308 */ /* 0x000f220000000800 */
        /* <DEDUP_REMOVED lines=10> */
[----:B------:R-:W-:Y:S01]  /*b980*/  FMUL.FTZ R47, R47, R174 ;  /* 0x000000ae2f2f7220 */ /* 0x000fe20000410000 */
[----:B------:R-:W-:Y:S01]  /*b990*/  F2FP.BF16.F32.PACK_AB R158, R160, R224 ;  /* 0x000000e0a09e723e */ /* 0x000fe200000010ff */
[----:B------:R-:W-:Y:S01]  /*b9a0*/  FMUL.FTZ R50, R50, R174 ;  /* 0x000000ae32327220 */ /* 0x000fe20000410000 */
[----:B------:R-:W-:Y:S01]  /*b9b0*/  F2FP.BF16.F32.PACK_AB R160, R177, R176 ;  /* 0x000000b0b1a0723e */ /* 0x000fe200000010ff */
[----:B------:R-:W-:Y:S01]  /*b9c0*/  FMUL.FTZ R51, R51, R174 ;  /* 0x000000ae33337220 */ /* 0x000fe20000410000 */
[----:B------:R-:W1:Y:S01]  /*b9d0*/  MUFU.EX2 R166, R166 ;  /* 0x000000a600a67308 */ /* 0x000e620000000800 */
[----:B----4-:R-:W-:Y:S01]  /*b9e0*/  FADD.FTZ R7, R153, R7 ;  /* 0x0000000799077221 */ /* 0x010fe20000010000 */
[----:B------:R-:W-:Y:S01]  /*b9f0*/  F2FP.BF16.F32.PACK_AB R162, R181, R180 ;  /* 0x000000b4b5a2723e */ /* 0x000fe200000010ff */
[-C--:B------:R-:W-:Y:S01]  /*ba00*/  FMUL.FTZ R54, R54, R174.reuse ;  /* 0x000000ae36367220 */ /* 0x080fe20000410000 */
[-C--:B------:R-:W-:Y:S01]  /*ba10*/  FMUL.FTZ R55, R55, R174.reuse ;  /* 0x000000ae37377220 */ /* 0x080fe20000410000 */
[-C--:B------:R-:W-:Y:S01]  /*ba20*/  FMUL.FTZ R58, R58, R174.reuse ;  /* 0x000000ae3a3a7220 */ /* 0x080fe20000410000 */
[-C--:B------:R-:W-:Y:S01]  /*ba30*/  FMUL.FTZ R59, R59, R174.reuse ;  /* 0x000000ae3b3b7220 */ /* 0x080fe20000410000 */
[-C--:B------:R-:W-:Y:S01]  /*ba40*/  FMUL.FTZ R62, R62, R174.reuse ;  /* 0x000000ae3e3e7220 */ /* 0x080fe20000410000 */
        /* <DEDUP_REMOVED lines=8> */
[----:B---3--:R-:W0:Y:S01]  /*bad0*/  MUFU.EX2 R157, R169 ;  /* 0x000000a9009d7308 */ /* 0x008e220000000800 */
        /* <DEDUP_REMOVED lines=8> */
[C---:B----4-:R-:W-:Y:S01]  /*bb60*/  FADD.FTZ R7, R167.reuse, R7 ;  /* 0x00000007a7077221 */ /* 0x050fe20000010000 */
[----:B------:R-:W-:Y:S01]  /*bb70*/  F2FP.BF16.F32.PACK_AB R155, R167, R166 ;  /* 0x000000a6a79b723e */ /* 0x000fe200000010ff */
[----:B------:R-:W-:Y:S01]  /*bb80*/  FMUL.FTZ R86, R86, R174 ;  /* 0x000000ae56567220 */ /* 0x000fe20000410000 */
[----:B------:R-:W-:Y:S01]  /*bb90*/  F2FP.BF16.F32.PACK_AB R166, R189, R188 ;  /* 0x000000bcbda6723e */ /* 0x000fe200000010ff */
        /* <DEDUP_REMOVED lines=46> */
[-C--:B------:R-:W-:Y:S01]  /*be80*/  FMUL.FTZ R150, R150, R174.reuse ;  /* 0x000000ae96967220 */ /* 0x080fe20000410000 */
[----:B------:R-:W-:-:S04]  /*be90*/  FMUL.FTZ R151, R151, R174 ;  /* 0x000000ae97977220 */ /* 0x000fc80000410000 */
[----:B------:R-:W3:Y:S01]  /*bea0*/  MUFU.EX2 R165, R186 ;  /* 0x000000ba00a57308 */ /* 0x000ee20000000800 */
[----:B0-----:R-:W-:-:S07]  /*beb0*/  FADD.FTZ R7, R163, R7 ;  /* 0x00000007a3077221 */ /* 0x001fce0000010000 */
[----:B------:R-:W0:Y:S01]  /*bec0*/  MUFU.EX2 R187, R187 ;  /* 0x000000bb00bb7308 */ /* 0x000e220000000800 */
[C---:B-1----:R-:W-:Y:S01]  /*bed0*/  FADD.FTZ R7, R183.reuse, R7 ;  /* 0x00000007b7077221 */ /* 0x042fe20000010000 */
[----:B------:R-:W-:-:S06]  /*bee0*/  F2FP.BF16.F32.PACK_AB R163, R183, R163 ;  /* 0x000000a3b7a3723e */ /* 0x000fcc00000010ff */
[----:B------:R-:W1:Y:S01]  /*bef0*/  MUFU.EX2 R167, R190 ;  /* 0x000000be00a77308 */ /* 0x000e620000000800 */
[----:B---3--:R-:W-:-:S07]  /*bf00*/  FADD.FTZ R7, R165, R7 ;  /* 0x00000007a5077221 */ /* 0x008fce0000010000 */
[----:B------:R-:W3:Y:S01]  /*bf10*/  MUFU.EX2 R191, R191 ;  /* 0x000000bf00bf7308 */ /* 0x000ee20000000800 */
[C---:B0-----:R-:W-:Y:S01]  /*bf20*/  FADD.FTZ R7, R187.reuse, R7 ;  /* 0x00000007bb077221 */ /* 0x041fe20000010000 */
[----:B------:R-:W-:-:S06]  /*bf30*/  F2FP.BF16.F32.PACK_AB R165, R187, R165 ;  /* 0x000000a5bba5723e */ /* 0x000fcc00000010ff */
[----:B------:R-:W0:Y:S01]  /*bf40*/  MUFU.EX2 R169, R194 ;  /* 0x000000c200a97308 */ /* 0x000e220000000800 */
[----:B-1----:R-:W-:-:S07]  /*bf50*/  FADD.FTZ R7, R167, R7 ;  /* 0x00000007a7077221 */ /* 0x002fce0000010000 */
[----:B------:R-:W1:Y:S01]  /*bf60*/  MUFU.EX2 R195, R195 ;  /* 0x000000c300c37308 */ /* 0x000e620000000800 */
[C---:B---3--:R-:W-:Y:S01]  /*bf70*/  FADD.FTZ R7, R191.reuse, R7 ;  /* 0x00000007bf077221 */ /* 0x048fe20000010000 */
[----:B------:R-:W-:-:S06]  /*bf80*/  F2FP.BF16.F32.PACK_AB R167, R191, R167 ;  /* 0x000000a7bfa7723e */ /* 0x000fcc00000010ff */
[----:B------:R-:W3:Y:S01]  /*bf90*/  MUFU.EX2 R171, R198 ;  /* 0x000000c600ab7308 */ /* 0x000ee20000000800 */
[----:B0-----:R-:W-:-:S07]  /*bfa0*/  FADD.FTZ R7, R169, R7 ;  /* 0x00000007a9077221 */ /* 0x001fce0000010000 */
[----:B------:R-:W0:Y:S01]  /*bfb0*/  MUFU.EX2 R170, R197 ;  /* 0x000000c500aa7308 */ /* 0x000e220000000800 */
[C---:B-1----:R-:W-:Y:S01]  /*bfc0*/  FADD.FTZ R7, R195.reuse, R7 ;  /* 0x00000007c3077221 */ /* 0x042fe20000010000 */
[----:B------:R-:W-:-:S06]  /*bfd0*/  F2FP.BF16.F32.PACK_AB R169, R195, R169 ;  /* 0x000000a9c3a9723e */ /* 0x000fcc00000010ff */
        /* <DEDUP_REMOVED lines=8> */
.L_x_9792:
[----:B------:R0:W1:Y:S01]  /*c060*/  SYNCS.PHASECHK.TRANS64.TRYWAIT P2, [R9+URZ+0x22850], R10 ;  /* 0x0228500a090075a7 */ /* 0x000062000804017f */
[----:B------:R-:W-:Y:S05]  /*c070*/  @!P0 BRA `(.L_x_9793) ;  /* 0x0000000000048947 */ /* 0x000fea0003800000 */
[----:B------:R-:W-:Y:S01]  /*c080*/  BPT.TRAP 0x1 ;  /* 0x000000040000795c */ /* 0x000fe20000300000 */
.L_x_9793:
[----:B------:R-:W-:Y:S04]  /*c090*/  BSSY B0, `(.L_x_9794) ;  /* 0x0000004000007945 */ /* 0x000fe80003800000 */
[----:B-1----:R-:W-:Y:S05]  /*c0a0*/  @P2 BRA `(.L_x_9795) ;  /* 0x0000000000082947 */ /* 0x002fea0003800000 */
[----:B------:R-:W1:Y:S02]  /*c0b0*/  SYNCS.PHASECHK.TRANS64.TRYWAIT P2, [R9+URZ+0x22850], R10 ;  /* 0x0228500a090075a7 */ /* 0x000e64000804017f */
[----:B-1----:R-:W-:Y:S05]  /*c0c0*/  @!P2 BRA `(.L_x_9796) ;  /* 0x000000b4006ca947 */ /* 0x002fea0003800000 */
.L_x_9795:
[----:B------:R-:W-:Y:S05]  /*c0d0*/  BSYNC B0 ;  /* 0x0000000000007941 */ /* 0x000fea0003800000 */
.L_x_9794:
[----:B------:R-:W3:Y:S01]  /*c0e0*/  S2R R172, SR_TID.X ;  /* 0x0000000000ac7919 */ /* 0x000ee20000002100 */
[----:B------:R-:W-:Y:S05]  /*c0f0*/  WARPSYNC.ALL ;  /* 0x0000000000007948 */ /* 0x000fea0003800000 */
[----:B------:R-:W-:Y:S02]  /*c100*/  IMAD R174, R206, 0xc00, R228 ;  /* 0x00000c00ceae7824 */ /* 0x000fe400078e02e4 */
[----:B------:R-:W-:Y:S02]  /*c110*/  IMAD.MOV.U32 R175, RZ, RZ, 0x40000040 ;  /* 0x40000040ffaf7424 */ /* 0x000fe400078e00ff */
[C---:B------:R-:W-:Y:S01]  /*c120*/  VIADD R176, R174.reuse, 0x80 ;  /* 0x00000080aeb07836 */ /* 0x040fe20000000000 */
[----:B------:R-:W-:Y:S01]  /*c130*/  R2UR UR6, R174 ;  /* 0x00000000ae0672ca */ /* 0x000fe200000e0000 */
[----:B------:R-:W-:Y:S01]  /*c140*/  IMAD.MOV.U32 R177, RZ, RZ, 0x40000040 ;  /* 0x40000040ffb17424 */ /* 0x000fe200078e00ff */
[----:B------:R-:W-:Y:S01]  /*c150*/  R2UR UR7, R175 ;  /* 0x00000000af0772ca */ /* 0x000fe200000e0000 */
[----:B------:R-:W-:Y:S01]  /*c160*/  IMAD.MOV.U32 R175, RZ, RZ, 0x40000040 ;  /* 0x40000040ffaf7424 */ /* 0x000fe200078e00ff */
[----:B---3--:R-:W-:-:S05]  /*c170*/  SHF.R.U32.HI R172, RZ, 0x7, R172 ;  /* 0x00000007ffac7819 */ /* 0x008fca00000116ac */
[----:B01----:R-:W-:-:S05]  /*c180*/  VIADD R10, R172, 0x8 ;  /* 0x00000008ac0a7836 */ /* 0x003fca0000000000 */
[----:B------:R0:W-:Y:S06]  /*c190*/  BAR.SYNC.DEFER_BLOCKING R10, 0x100 ;  /* 0x0004000a0000751d */ /* 0x0001ec0000010000 */
[----:B------:R-:W-:-:S06]  /*c1a0*/  WARPGROUP.ARRIVE ;  /* 0x00000000000079c5 */ /* 0x000fcc0000000000 */
        /* <DEDUP_REMOVED lines=8> */
[----:B------:R-:W-:Y:S01]  /*c230*/  VIADD R152, R174, 0x100 ;  /* 0x00000100ae987836 */ /* 0x000fe20000000000 */
[----:B------:R-:W-:Y:S01]  /*c240*/  WARPGROUP.ARRIVE ;  /* 0x00000000000079c5 */ /* 0x000fe20000000000 */
[----:B------:R-:W-:-:S03]  /*c250*/  IMAD.MOV.U32 R153, RZ, RZ, 0x40000040 ;  /* 0x40000040ff997424 */ /* 0x000fc600078e00ff */
[----:B------:R-:W-:Y:S01]  /*c260*/  R2UR UR6, R152 ;  /* 0x00000000980672ca */ /* 0x000fe200000e0000 */
[----:B------:R-:W-:Y:S01]  /*c270*/  VIADD R152, R174, 0x180 ;  /* 0x00000180ae987836 */ /* 0x000fe20000000000 */
[----:B------:R-:W-:Y:S01]  /*c280*/  R2UR UR7, R153 ;  /* 0x00000000990772ca */ /* 0x000fe200000e0000 */
[----:B------:R-:W-:-:S15]  /*c290*/  IMAD.MOV.U32 R153, RZ, RZ, 0x40000040 ;  /* 0x40000040ff997424 */ /* 0x000fde00078e00ff */
[----:B------:R-:W-:Y:S01]  /*c2a0*/  HGMMA.64x256x16.F32.BF16 R24, R156, gdesc[UR4].tnspB, R24, gsb0 ;  /* 0x43e000049c187df0 */ /* 0x000fe20008001818 */
[----:B------:R-:W-:Y:S01]  /*c2b0*/  R2UR UR6, R152 ;  /* 0x00000000980672ca */ /* 0x000fe200000e0000 */
[C---:B------:R-:W-:Y:S01]  /*c2c0*/  VIADD R152, R174.reuse, 0x200 ;  /* 0x00000200ae987836 */ /* 0x040fe20000000000 */
[----:B------:R-:W-:Y:S01]  /*c2d0*/  R2UR UR7, R153 ;  /* 0x00000000990772ca */ /* 0x000fe200000e0000 */
[----:B------:R-:W-:Y:S02]  /*c2e0*/  IMAD.MOV.U32 R153, RZ, RZ, 0x40000040 ;  /* 0x40000040ff997424 */ /* 0x000fe400078e00ff */
[----:B------:R-:W-:Y:S01]  /*c2f0*/  VIADD R174, R174, 0x280 ;  /* 0x00000280aeae7836 */ /* 0x000fe20000000000 */
[----:B------:R-:W-:Y:S02]  /*c300*/  WARPGROUP.DEPBAR.LE gsb0, 0x0 ;  /* 0x00008000000079c5 */ /* 0x000fe40000010000 */
[----:B------:R-:W-:-:S15]  /*c310*/  WARPGROUP.ARRIVE ;  /* 0x00000000000079c5 */ /* 0x000fde0000000000 */
[----:B------:R-:W-:-:S04]  /*c320*/  NOP ;  /* 0x0000000000007918 */ /* 0x000fc80000000000 */
        /* <DEDUP_REMOVED lines=14> */
[----:B0-----:R-:W-:Y:S05]  /*c410*/  @!P0 BRA `(.L_x_9797) ;  /* 0x0000000000048947 */ /* 0x001fea0003800000 */
[----:B------:R-:W-:Y:S01]  /*c420*/  BPT.TRAP 0x1 ;  /* 0x000000040000795c */ /* 0x000fe20000300000 */
.L_x_9797:
[----:B------:R-:W0:Y:S01]  /*c430*/  S2R R10, SR_CgaCtaId ;  /* 0x00000000000a7919 */ /* 0x000e220000008800 */
[----:B------:R-:W-:Y:S02]  /*c440*/  VIADD R9, R9, 0x22860 ;  /* 0x0002286009097836 */ /* 0x000fe40000000000 */
[----:B------:R-:W-:Y:S02]  /*c450*/  IMAD.MOV.U32 R201, RZ, RZ, R173 ;  /* 0x000000ffffc97224 */ /* 0x000fe400078e00ad */
[----:B------:R-:W-:Y:S01]  /*c460*/  IMAD.MOV.U32 R200, RZ, RZ, R3 ;  /* 0x000000ffffc87224 */ /* 0x000fe200078e0003 */
[----:B0-----:R-:W-:-:S04]  /*c470*/  PRMT R9, R10, 0x654, R9 ;  /* 0x000006540a097816 */ /* 0x001fc80000000009 */
[----:B------:R1:W-:Y:S01]  /*c480*/  SYNCS.ARRIVE.TRANS64.RED.A1T0 RZ, [R9+URZ], RZ ;  /* 0x000000ff09ff79a7 */ /* 0x0003e2000810043f */
[----:B------:R-:W-:Y:S05]  /*c490*/  @P1 BRA `(.L_x_9798) ;  /* 0xffffffe0003c1947 */ /* 0x000fea000383ffff */
.L_x_9786:
[----:B------:R-:W3:Y:S01]  /*c4a0*/  LDL.LU R177, [R1+0x28] ;  /* 0x0000280001b17983 */ /* 0x000ee20000300800 */
[----:B------:R-:W-:Y:S05]  /*c4b0*/  WARPSYNC.ALL ;  /* 0x0000000000007948 */ /* 0x000fea0003800000 */
[----:B------:R-:W4:Y:S01]  /*c4c0*/  SHFL.BFLY PT, R5, R6, 0x2, 0x1f ;  /* 0x0c401f0006057f89 */ /* 0x000f2200000e0000 */
[----:B-1----:R-:W-:Y:S01]  /*c4d0*/  IMAD.MOV.U32 R9, RZ, RZ, RZ ;  /* 0x000000ffff097224 */ /* 0x002fe200078e00ff */
[----:B------:R2:W-:Y:S06]  /*c4e0*/  BAR.ARV R11, 0x100 ;  /* 0x0004000b0000751d */ /* 0x0005ec0000002000 */
[----:B------:R-:W-:-:S02]  /*c4f0*/  VIADD R206, R206, 0x1 ;  /* 0x00000001cece7836 */ /* 0x000fc40000000000 */
[----:B------:R-:W-:Y:S06]  /*c500*/  BAR.ARV 0x8, 0x180 ;  /* 0x0206000000007b1d */ /* 0x000fec0000002000 */
[C---:B------:R-:W-:Y:S01]  /*c510*/  ISETP.NE.AND P0, PT, R206.reuse, 0x2, PT ;  /* 0x00000002ce00780c */ /* 0x040fe20003f05270 */
[----:B------:R-:W-:Y:S01]  /*c520*/  IMAD.MOV.U32 R21, RZ, RZ, -0x800000 ;  /* 0xff800000ff157424 */ /* 0x000fe200078e00ff */
[----:B0-----:R-:W0:Y:S01]  /*c530*/  SHFL.BFLY PT, R8, R7, 0x2, 0x1f ;  /* 0x0c401f0007087f89 */ /* 0x001e2200000e0000 */
[----:B------:R-:W-:Y:S01]  /*c540*/  IMAD.MOV.U32 R20, RZ, RZ, -0x800000 ;  /* 0xff800000ff147424 */ /* 0x000fe200078e00ff */
[----:B------:R-:W-:Y:S01]  /*c550*/  PLOP3.LUT P1, PT, PT, PT, PT, 0x8, 0x0 ;  /* 0x000000000000781c */ /* 0x000fe20003f2e170 */
[----:B----4-:R-:W-:Y:S01]  /*c560*/  FADD.FTZ R5, R5, R6 ;  /* 0x0000000605057221 */ /* 0x010fe20000010000 */
[----:B------:R-:W-:Y:S01]  /*c570*/  IMAD.MOV.U32 R6, RZ, RZ, RZ ;  /* 0x000000ffff067224 */ /* 0x000fe200078e00ff */
[----:B------:R-:W-:-:S03]  /*c580*/  SEL R206, R206, RZ, P0 ;  /* 0x000000ffcece7207 */ /* 0x000fc60000000000 */
[----:B------:R-:W1:Y:S01]  /*c590*/  SHFL.BFLY PT, R4, R5, 0x1, 0x1f ;  /* 0x0c201f0005047f89 */ /* 0x000e6200000e0000 */
[----:B0-----:R-:W-:-:S05]  /*c5a0*/  FADD.FTZ R10, R8, R7 ;  /* 0x00000007080a7221 */ /* 0x001fca0000010000 */
[----:B------:R-:W0:Y:S01]  /*c5b0*/  SHFL.BFLY PT, R13, R10, 0x1, 0x1f ;  /* 0x0c201f000a0d7f89 */ /* 0x000e2200000e0000 */
[----:B-1----:R-:W-:Y:S01]  /*c5c0*/  FADD.FTZ R7, R5, R4 ;  /* 0x0000000405077221 */ /* 0x002fe20000010000 */
[----:B------:R-:W-:-:S04]  /*c5d0*/  SEL R5, RZ, 0x1, P0 ;  /* 0x00000001ff057807 */ /* 0x000fc80000000000 */
[----:B------:R-:W-:Y:S02]  /*c5e0*/  FSETP.NE.FTZ.AND P2, PT, R7, RZ, PT ;  /* 0x000000ff0700720b */ /* 0x000fe40003f55000 */
[----:B------:R-:W-:-:S11]  /*c5f0*/  LOP3.LUT R216, R216, R5, RZ, 0x3c, !PT ;  /* 0x00000005d8d87212 */ /* 0x000fd600078e3cff */
[----:B------:R-:W1:Y:S01]  /*c600*/  @P2 MUFU.RCP R9, R7 ;  /* 0x0000000700092308 */ /* 0x000e620000001000 */
[----:B0-----:R-:W-:-:S05]  /*c610*/  FADD.FTZ R8, R10, R13 ;  /* 0x0000000d0a087221 */ /* 0x001fca0000010000 */
[----:B------:R-:W-:Y:S01]  /*c620*/  FSETP.NE.FTZ.AND P3, PT, R8, RZ, PT ;  /* 0x000000ff0800720b */ /* 0x000fe20003f75000 */
[-C--:B-1----:R-:W-:Y:S01]  /*c630*/  FMUL.FTZ R4, R28, R9.reuse ;  /* 0x000000091c047220 */ /* 0x082fe20000410000 */
[-C--:B------:R-:W-:Y:S01]  /*c640*/  FMUL.FTZ R152, R32, R9.reuse ;  /* 0x0000000920987220 */ /* 0x080fe20000410000 */
[----:B------:R-:W0:Y:S01]  /*c650*/  @P2 MUFU.LG2 R28, R7 ;  /* 0x00000007001c2308 */ /* 0x000e220000000c00 */
[----:B------:R-:W-:Y:S01]  /*c660*/  FMUL.FTZ R5, R33, R9 ;  /* 0x0000000921057220 */ /* 0x000fe20000410000 */
[----:B------:R-:W-:-:S08]  /*c670*/  @P2 FMUL.FTZ R33, R0, 0.69314718246459960938 ;  /* 0x3f31721800212820 */ /* 0x000fd00000410000 */
[----:B------:R-:W-:Y:S01]  /*c680*/  @P3 FMUL.FTZ R32, R0, 0.69314718246459960938 ;  /* 0x3f31721800203820 */ /* 0x000fe20000410000 */
[-C--:B------:R-:W-:Y:S01]  /*c690*/  FMUL.FTZ R166, R88, R9.reuse ;  /* 0x0000000958a67220 */ /* 0x080fe20000410000 */
[-C--:B------:R-:W-:Y:S01]  /*c6a0*/  FMUL.FTZ R167, R92, R9.reuse ;  /* 0x000000095ca77220 */ /* 0x080fe20000410000 */
[-C--:B------:R-:W-:Y:S01]  /*c6b0*/  FMUL.FTZ R168, R96, R9.reuse ;  /* 0x0000000960a87220 */ /* 0x080fe20000410000 */
[-C--:B------:R-:W-:Y:S01]  /*c6c0*/  FMUL.FTZ R169, R100, R9.reuse ;  /* 0x0000000964a97220 */ /* 0x080fe20000410000 */
[----:B------:R-:W1:Y:S01]  /*c6d0*/  @P3 MUFU.LG2 R19, R8 ;  /* 0x0000000800133308 */ /* 0x000e620000000c00 */
[-C--:B------:R-:W-:Y:S01]  /*c6e0*/  FMUL.FTZ R170, R104, R9.reuse ;  /* 0x0000000968aa7220 */ /* 0x080fe20000410000 */
[-C--:B------:R-:W-:Y:S01]  /*c6f0*/  FMUL.FTZ R24, R24, R9.reuse ;  /* 0x0000000918187220 */ /* 0x080fe20000410000 */
[-C--:B------:R-:W-:Y:S01]  /*c700*/  FMUL.FTZ R25, R25, R9.reuse ;  /* 0x0000000919197220 */ /* 0x080fe20000410000 */
[-C--:B------:R-:W-:Y:S01]  /*c710*/  FMUL.FTZ R29, R29, R9.reuse ;  /* 0x000000091d1d7220 */ /* 0x080fe20000410000 */
[-C--:B------:R-:W-:Y:S01]  /*c720*/  FMUL.FTZ R153, R36, R9.reuse ;  /* 0x0000000924997220 */ /* 0x080fe20000410000 */
[-C--:B------:R-:W-:Y:S01]  /*c730*/  FMUL.FTZ R37, R37, R9.reuse ;  /* 0x0000000925257220 */ /* 0x080fe20000410000 */
[-C--:B------:R-:W-:Y:S01]  /*c740*/  FMUL.FTZ R154, R40, R9.reuse ;  /* 0x00000009289a7220 */ /* 0x080fe20000410000 */
[----:B------:R-:W4:Y:S01]  /*c750*/  @P3 MUFU.RCP R6, R8 ;  /* 0x0000000800063308 */ /* 0x000f220000001000 */
        /* <DEDUP_REMOVED lines=8> */
[----:B-1----:R-:W-:Y:S01]  /*c7e0*/  @P3 FMUL.FTZ R19, R19, 0.69314718246459960938 ;  /* 0x3f31721813133820 */ /* 0x002fe20000410000 */
        /* <DEDUP_REMOVED lines=43> */
[-C--:B----4-:R-:W-:Y:S01]  /*caa0*/  FMUL.FTZ R7, R38, R6.reuse ;  /* 0x0000000626077220 */ /* 0x090fe20000410000 */
        /* <DEDUP_REMOVED lines=65> */
[----:B---3--:R-:W-:-:S05]  /*cec0*/  VIADD R177, R177, 0x1 ;  /* 0x00000001b1b17836 */ /* 0x008fca0000000000 */
[----:B------:R0:W-:Y:S02]  /*ced0*/  STL [R1+0x28], R177 ;  /* 0x000028b101007387 */ /* 0x0001e40000100800 */
.L_x_9743:
[----:B------:R-:W-:Y:S05]  /*cee0*/  WARPSYNC.ALL ;  /* 0x0000000000007948 */ /* 0x000fea0003800000 */
[----:B------:R-:W1:Y:S01]  /*cef0*/  S2R R3, SR_CgaCtaId ;  /* 0x0000000000037919 */ /* 0x000e620000008800 */
[----:B------:R-:W-:Y:S01]  /*cf00*/  MOV R19, 0x400 ;  /* 0x0000040000137802 */ /* 0x000fe20000000f00 */
[----:B------:R-:W-:Y:S01]  /*cf10*/  BSSY B0, `(.L_x_9799) ;  /* 0x000031c000007945 */ /* 0x000fe20003800000 */
[----:B------:R-:W-:Y:S02]  /*cf20*/  BAR.SYNC.DEFER_BLOCKING 0x5, 0x180 ;  /* 0x0146000000007b1d */ /* 0x000fe40000010000 */
[----:B-1----:R-:W-:-:S05]  /*cf30*/  LEA R19, R3, R19, 0x18 ;  /* 0x0000001303137211 */ /* 0x002fca00078ec0ff */
[----:B------:R1:W2:Y:S01]  /*cf40*/  LDS.128 R32, [R19+0x228d0] ;  /* 0x0228d00013207984 */ /* 0x0002a20000000c00 */
[----:B------:R-:W-:Y:S06]  /*cf50*/  BAR.ARV 0x4, 0x180 ;  /* 0x0106000000007b1d */ /* 0x000fec0000002000 */
[----:B------:R-:W-:Y:S05]  /*cf60*/  @P1 BRA `(.L_x_9800) ;  /* 0x00000020002c1947 */ /* 0x000fea0003800000 */
[----:B------:R-:W3:Y:S01]  /*cf70*/  LDL R3, [R1+0x54] ;  /* 0x0000540001037983 */ /* 0x000ee20000100800 */
[----:B------:R-:W4:Y:S01]  /*cf80*/  S2R R6, SR_SWINHI ;  /* 0x0000000000067919 */ /* 0x000f220000002f00 */
[----:B------:R-:W-:Y:S05]  /*cf90*/  WARPSYNC.ALL ;  /* 0x0000000000007948 */ /* 0x000fea0003800000 */
[----:B------:R-:W3:Y:S01]  /*cfa0*/  LDL.LU R179, [R1+0x1c] ;  /* 0x00001c0001b37983 */ /* 0x000ee20000300800 */
[----:B------:R-:W-:Y:S01]  /*cfb0*/  F2FP.BF16.F32.PACK_AB R24, R25, R24 ;  /* 0x000000181918723e */ /* 0x000fe200000010ff */
[----:B------:R-:W-:Y:S01]  /*cfc0*/  ULDC.64 UR4, c[0x0][0xc00] ;  /* 0x0003000000047ab9 */ /* 0x000fe20000000a00 */
[----:B------:R-:W-:Y:S01]  /*cfd0*/  F2FP.BF16.F32.PACK_AB R7, R39, R7 ;  /* 0x000000072707723e */ /* 0x000fe200000010ff */
[----:B------:R-:W3:Y:S01]  /*cfe0*/  LDL.LU R178, [R1+0x20] ;  /* 0x0000200001b27983 */ /* 0x000ee20000300800 */
[----:B------:R-:W-:Y:S01]  /*cff0*/  F2FP.BF16.F32.PACK_AB R9, R43, R9 ;  /* 0x000000092b09723e */ /* 0x000fe200000010ff */
[----:B--2---:R-:W2:Y:S01]  /*d000*/  LDC R32, c[0x0][0xbe8] ;  /* 0x0002fa00ff207b82 */ /* 0x004ea20000000800 */
[----:B------:R-:W-:-:S02]  /*d010*/  MOV R94, R19 ;  /* 0x00000013005e7202 */ /* 0x000fc40000000f00 */
[----:B----4-:R-:W-:Y:S01]  /*d020*/  MOV R95, R6 ;  /* 0x00000006005f7202 */ /* 0x010fe20000000f00 */
[----:B0-----:R-:W4:Y:S01]  /*d030*/  LDL R177, [R1+0x50] ;  /* 0x0000500001b17983 */ /* 0x001f220000100800 */
[----:B------:R-:W-:Y:S02]  /*d040*/  F2FP.BF16.F32.PACK_AB R25, R40, R12 ;  /* 0x0000000c2819723e */ /* 0x000fe400000010ff */
[----:B------:R-:W-:Y:S01]  /*d050*/  F2FP.BF16.F32.PACK_AB R6, R37, R153 ;  /* 0x000000992506723e */ /* 0x000fe200000010ff */
[----:B------:R-:W4:Y:S01]  /*d060*/  LDL R173, [R1+0x2c] ;  /* 0x00002c0001ad7983 */ /* 0x000f220000100800 */
        /* <DEDUP_REMOVED lines=21> */
[C---:B------:R-:W-:Y:S02]  /*d1c0*/  LOP3.LUT R27, R116.reuse, 0x380, RZ, 0xc0, !PT ;  /* 0x00000380741b7812 */ /* 0x040fe400078ec0ff */
[C---:B------:R-:W-:Y:S02]  /*d1d0*/  IADD3 R3, P2, R116.reuse, 0x40, RZ ;  /* 0x0000004074037810 */ /* 0x040fe40007f5e0ff */
[----:B------:R-:W-:Y:S02]  /*d1e0*/  IADD3 R115, P3, R116, 0x60, RZ ;  /* 0x0000006074737810 */ /* 0x000fe40007f7e0ff */
[----:B------:R-:W-:Y:S02]  /*d1f0*/  SHF.R.U64 R27, R27, 0x3, RZ ;  /* 0x000000031b1b7819 */ /* 0x000fe400000012ff */
[----:B-----5:R-:W-:Y:S02]  /*d200*/  LOP3.LUT R28, R3, 0x380, RZ, 0xc0, !PT ;  /* 0x00000380031c7812 */ /* 0x020fe400078ec0ff */
[----:B------:R-:W-:-:S02]  /*d210*/  LOP3.LUT R114, R115, 0x380, RZ, 0xc0, !PT ;  /* 0x0000038073727812 */ /* 0x000fc400078ec0ff */
[----:B------:R-:W-:Y:S01]  /*d220*/  LOP3.LUT R26, R27, R116, RZ, 0x3c, !PT ;  /* 0x000000741b1a7212 */ /* 0x000fe200078e3cff */
[--C-:B------:R-:W-:Y:S01]  /*d230*/  IMAD.MOV.U32 R27, RZ, RZ, R117.reuse ;  /* 0x000000ffff1b7224 */ /* 0x100fe200078e0075 */
[----:B------:R-:W-:Y:S02]  /*d240*/  SHF.R.U64 R28, R28, 0x3, RZ ;  /* 0x000000031c1c7819 */ /* 0x000fe400000012ff */
[----:B------:R-:W-:Y:S02]  /*d250*/  SHF.R.U64 R114, R114, 0x3, RZ ;  /* 0x0000000372727819 */ /* 0x000fe400000012ff */
[----:B------:R-:W-:Y:S02]  /*d260*/  LOP3.LUT R28, R28, R3, RZ, 0x3c, !PT ;  /* 0x000000031c1c7212 */ /* 0x000fe400078e3cff */
[----:B------:R-:W-:Y:S02]  /*d270*/  MOV R3, R26 ;  /* 0x0000001a00037202 */ /* 0x000fe40000000f00 */
[----:B------:R-:W-:Y:S01]  /*d280*/  LOP3.LUT R114, R114, R115, RZ, 0x3c, !PT ;  /* 0x0000007372727212 */ /* 0x000fe200078e3cff */
[--C-:B------:R-:W-:Y:S01]  /*d290*/  IMAD.X R115, RZ, RZ, R117.reuse, P3 ;  /* 0x000000ffff737224 */ /* 0x100fe200018e0675 */
[----:B------:R-:W-:Y:S01]  /*d2a0*/  F2FP.BF16.F32.PACK_AB R26, R29, R4 ;  /* 0x000000041d1a723e */ /* 0x000fe200000010ff */
[----:B------:R-:W-:Y:S01]  /*d2b0*/  IMAD.X R29, RZ, RZ, R117, P2 ;  /* 0x000000ffff1d7224 */ /* 0x000fe200010e0675 */
[----:B------:R-:W-:-:S02]  /*d2c0*/  IADD3 R119, P2, R116, 0x8000, RZ ;  /* 0x0000800074777810 */ /* 0x000fc40007f5e0ff */
[C---:B------:R-:W-:Y:S02]  /*d2d0*/  IADD3 R121, P3, R116.reuse, 0x8020, RZ ;  /* 0x0000802074797810 */ /* 0x040fe40007f7e0ff */
[C---:B------:R-:W-:Y:S02]  /*d2e0*/  IADD3 R31, P1, R116.reuse, 0x20, RZ ;  /* 0x00000020741f7810 */ /* 0x040fe40007f3e0ff */
[----:B------:R-:W-:Y:S02]  /*d2f0*/  LOP3.LUT R118, R119, 0x380, RZ, 0xc0, !PT ;  /* 0x0000038077767812 */ /* 0x000fe400078ec0ff */
[----:B------:R-:W-:Y:S02]  /*d300*/  LOP3.LUT R120, R121, 0x380, RZ, 0xc0, !PT ;  /* 0x0000038079787812 */ /* 0x000fe400078ec0ff */
[----:B------:R-:W-:Y:S02]  /*d310*/  LOP3.LUT R30, R31, 0x380, RZ, 0xc0, !PT ;  /* 0x000003801f1e7812 */ /* 0x000fe400078ec0ff */
[----:B------:R-:W-:-:S02]  /*d320*/  IADD3 R103, P4, R116, 0x4000, RZ ;  /* 0x0000400074677810 */ /* 0x000fc40007f9e0ff */
[----:B------:R-:W-:Y:S02]  /*d330*/  F2FP.BF16.F32.PACK_AB R27, R14, R10 ;  /* 0x0000000a0e1b723e */ /* 0x000fe400000010ff */
[----:B------:R-:W-:Y:S02]  /*d340*/  SHF.R.U64 R118, R118, 0x3, RZ ;  /* 0x0000000376767819 */ /* 0x000fe400000012ff */
[----:B------:R-:W-:Y:S02]  /*d350*/  SHF.R.U64 R120, R120, 0x3, RZ ;  /* 0x0000000378787819 */ /* 0x000fe400000012ff */
[----:B------:R-:W-:Y:S01]  /*d360*/  SHF.R.U64 R30, R30, 0x3, RZ ;  /* 0x000000031e1e7819 */ /* 0x000fe200000012ff */
[----:B------:R0:W-:Y:S01]  /*d370*/  STSM.16.M88.4 [R3], R24 ;  /* 0x0000001803007844 */ /* 0x0001e20000000200 */
[----:B------:R-:W-:Y:S02]  /*d380*/  LOP3.LUT R102, R103, 0x380, RZ, 0xc0, !PT ;  /* 0x0000038067667812 */ /* 0x000fe400078ec0ff */
        /* <DEDUP_REMOVED lines=9> */
[C---:B0-----:R-:W-:Y:S02]  /*d420*/  IADD3 R25, P2, R116.reuse, 0xc040, RZ ;  /* 0x0000c04074197810 */ /* 0x041fe40007f5e0ff */
[----:B------:R-:W-:Y:S02]  /*d430*/  IADD3 R27, P3, R116, 0xc060, RZ ;  /* 0x0000c060741b7810 */ /* 0x000fe40007f7e0ff */
[----:B------:R-:W-:Y:S02]  /*d440*/  SHF.R.U64 R102, R102, 0x3, RZ ;  /* 0x0000000366667819 */ /* 0x000fe400000012ff */
[----:B------:R-:W-:-:S02]  /*d450*/  LOP3.LUT R112, R113, 0x380, RZ, 0xc0, !PT ;  /* 0x0000038071707812 */ /* 0x000fc400078ec0ff */
[----:B------:R-:W-:Y:S02]  /*d460*/  LOP3.LUT R110, R111, 0x380, RZ, 0xc0, !PT ;  /* 0x000003806f6e7812 */ /* 0x000fe400078ec0ff */
[----:B------:R-:W-:Y:S02]  /*d470*/  LOP3.LUT R24, R25, 0x380, RZ, 0xc0, !PT ;  /* 0x0000038019187812 */ /* 0x000fe400078ec0ff */
[----:B------:R-:W-:Y:S02]  /*d480*/  LOP3.LUT R26, R27, 0x380, RZ, 0xc0, !PT ;  /* 0x000003801b1a7812 */ /* 0x000fe400078ec0ff */
[----:B------:R-:W-:Y:S02]  /*d490*/  LOP3.LUT R106, R107, 0x380, RZ, 0xc0, !PT ;  /* 0x000003806b6a7812 */ /* 0x000fe400078ec0ff */
[----:B------:R-:W-:Y:S01]  /*d4a0*/  LOP3.LUT R102, R102, R103, RZ, 0x3c, !PT ;  /* 0x0000006766667212 */ /* 0x000fe200078e3cff */
[----:B------:R-:W-:Y:S01]  /*d4b0*/  IMAD.X R103, RZ, RZ, R117, P4 ;  /* 0x000000ffff677224 */ /* 0x000fe200020e0675 */
[----:B------:R-:W-:-:S02]  /*d4c0*/  SHF.R.U64 R112, R112, 0x3, RZ ;  /* 0x0000000370707819 */ /* 0x000fc400000012ff */
[----:B------:R-:W-:Y:S02]  /*d4d0*/  SHF.R.U64 R110, R110, 0x3, RZ ;  /* 0x000000036e6e7819 */ /* 0x000fe400000012ff */
[----:B------:R-:W-:Y:S02]  /*d4e0*/  IADD3 R123, P4, R116, 0x8040, RZ ;  /* 0x00008040747b7810 */ /* 0x000fe40007f9e0ff */
[----:B------:R-:W-:Y:S02]  /*d4f0*/  SHF.R.U64 R24, R24, 0x3, RZ ;  /* 0x0000000318187819 */ /* 0x000fe400000012ff */
[----:B------:R-:W-:Y:S02]  /*d500*/  SHF.R.U64 R26, R26, 0x3, RZ ;  /* 0x000000031a1a7819 */ /* 0x000fe400000012ff */
[----:B------:R-:W-:Y:S02]  /*d510*/  SHF.R.U64 R106, R106, 0x3, RZ ;  /* 0x000000036a6a7819 */ /* 0x000fe400000012ff */
[----:B------:R-:W-:Y:S01]  /*d520*/  LOP3.LUT R112, R112, R113, RZ, 0x3c, !PT ;  /* 0x0000007170707212 */ /* 0x000fe200078e3cff */
[--C-:B------:R-:W-:Y:S01]  /*d530*/  IMAD.X R113, RZ, RZ, R117.reuse, P5 ;  /* 0x000000ffff717224 */ /* 0x100fe200028e0675 */
[----:B------:R-:W-:Y:S01]  /*d540*/  LOP3.LUT R110, R110, R111, RZ, 0x3c, !PT ;  /* 0x0000006f6e6e7212 */ /* 0x000fe200078e3cff */
[----:B------:R-:W-:Y:S01]  /*d550*/  IMAD.X R111, RZ, RZ, R117, P0 ;  /* 0x000000ffff6f7224 */ /* 0x000fe200000e0675 */
[----:B------:R-:W-:-:S02]  /*d560*/  LOP3.LUT R122, R123, 0x380, RZ, 0xc0, !PT ;  /* 0x000003807b7a7812 */ /* 0x000fc400078ec0ff */
[----:B------:R-:W-:Y:S01]  /*d570*/  LOP3.LUT R24, R24, R25, RZ, 0x3c, !PT ;  /* 0x0000001918187212 */ /* 0x000fe200078e3cff */
[--C-:B------:R-:W-:Y:S01]  /*d580*/  IMAD.X R25, RZ, RZ, R117.reuse, P2 ;  /* 0x000000ffff197224 */ /* 0x100fe200010e0675 */
[----:B------:R-:W-:Y:S01]  /*d590*/  LOP3.LUT R26, R26, R27, RZ, 0x3c, !PT ;  /* 0x0000001b1a1a7212 */ /* 0x000fe200078e3cff */
[--C-:B------:R-:W-:Y:S01]  /*d5a0*/  IMAD.X R27, RZ, RZ, R117.reuse, P3 ;  /* 0x000000ffff1b7224 */ /* 0x100fe200018e0675 */
[----:B------:R-:W-:Y:S01]  /*d5b0*/  LOP3.LUT R106, R106, R107, RZ, 0x3c, !PT ;  /* 0x0000006b6a6a7212 */ /* 0x000fe200078e3cff */
[----:B------:R-:W-:Y:S01]  /*d5c0*/  IMAD.X R107, RZ, RZ, R117, P1 ;  /* 0x000000ffff6b7224 */ /* 0x000fe200008e0675 */
[C---:B------:R-:W-:Y:S02]  /*d5d0*/  IADD3 R125, P5, R116.reuse, 0x8060, RZ ;  /* 0x00008060747d7810 */ /* 0x040fe40007fbe0ff */
[----:B------:R-:W-:Y:S02]  /*d5e0*/  F2FP.BF16.F32.PACK_AB R4, R5, R152 ;  /* 0x000000980504723e */ /* 0x000fe400000010ff */
[----:B------:R-:W-:-:S02]  /*d5f0*/  IADD3 R127, P0, R116, 0xc000, RZ ;  /* 0x0000c000747f7810 */ /* 0x000fc40007f1e0ff */
[----:B------:R-:W-:Y:S02]  /*d600*/  MOV R30, R30 ;  /* 0x0000001e001e7202 */ /* 0x000fe40000000f00 */
[----:B------:R-:W-:Y:S02]  /*d610*/  F2FP.BF16.F32.PACK_AB R5, R8, R0 ;  /* 0x000000000805723e */ /* 0x000fe400000010ff */
[----:B------:R-:W-:Y:S02]  /*d620*/  IADD3 R129, P1, R116, 0xc020, RZ ;  /* 0x0000c02074817810 */ /* 0x000fe40007f3e0ff */
[----:B------:R-:W-:Y:S02]  /*d630*/  SHF.R.U64 R122, R122, 0x3, RZ ;  /* 0x000000037a7a7819 */ /* 0x000fe400000012ff */
[----:B------:R-:W-:Y:S02]  /*d640*/  MOV R28, R28 ;  /* 0x0000001c001c7202 */ /* 0x000fe40000000f00 */
[----:B------:R-:W-:-:S02]  /*d650*/  F2FP.BF16.F32.PACK_AB R8, R41, R154 ;  /* 0x0000009a2908723e */ /* 0x000fc400000010ff */
[----:B------:R-:W-:Y:S02]  /*d660*/  F2FP.BF16.F32.PACK_AB R10, R45, R155 ;  /* 0x0000009b2d0a723e */ /* 0x000fe400000010ff */
[----:B------:R-:W-:Y:S01]  /*d670*/  LOP3.LUT R124, R125, 0x380, RZ, 0xc0, !PT ;  /* 0x000003807d7c7812 */ /* 0x000fe200078ec0ff */
[----:B------:R0:W-:Y:S01]  /*d680*/  STSM.16.M88.4 [R30], R4 ;  /* 0x000000041e007844 */ /* 0x0001e20000000200 */
[----:B------:R-:W-:Y:S02]  /*d690*/  LOP3.LUT R126, R127, 0x380, RZ, 0xc0, !PT ;  /* 0x000003807f7e7812 */ /* 0x000fe400078ec0ff */
[----:B------:R-:W-:Y:S02]  /*d6a0*/  MOV R114, R114 ;  /* 0x0000007200727202 */ /* 0x000fe40000000f00 */
[----:B------:R-:W-:Y:S02]  /*d6b0*/  MOV R0, R24 ;  /* 0x0000001800007202 */ /* 0x000fe40000000f00 */
[----:B------:R-:W-:-:S02]  /*d6c0*/  MOV R3, R26 ;  /* 0x0000001a00037202 */ /* 0x000fc40000000f00 */
[----:B------:R-:W-:Y:S02]  /*d6d0*/  F2FP.BF16.F32.PACK_AB R14, R53, R157 ;  /* 0x0000009d350e723e */ /* 0x000fe400000010ff */
[----:B------:R-:W-:Y:S02]  /*d6e0*/  LOP3.LUT R128, R129, 0x380, RZ, 0xc0, !PT ;  /* 0x0000038081807812 */ /* 0x000fe400078ec0ff */
[----:B------:R-:W-:Y:S02]  /*d6f0*/  MOV R102, R102 ;  /* 0x0000006600667202 */ /* 0x000fe40000000f00 */
[----:B------:R-:W-:Y:S02]  /*d700*/  F2FP.BF16.F32.PACK_AB R24, R57, R158 ;  /* 0x0000009e3918723e */ /* 0x000fe400000010ff */
[----:B------:R-:W-:Y:S02]  /*d710*/  F2FP.BF16.F32.PACK_AB R25, R59, R58 ;  /* 0x0000003a3b19723e */ /* 0x000fe400000010ff */
[----:B------:R-:W-:-:S02]  /*d720*/  F2FP.BF16.F32.PACK_AB R26, R61, R159 ;  /* 0x0000009f3d1a723e */ /* 0x000fc400000010ff */
[----:B------:R-:W-:Y:S01]  /*d730*/  F2FP.BF16.F32.PACK_AB R27, R63, R62 ;  /* 0x0000003e3f1b723e */ /* 0x000fe200000010ff */
[----:B------:R3:W-:Y:S01]  /*d740*/  STSM.16.M88.4 [R28], R8 ;  /* 0x000000081c007844 */ /* 0x0007e20000000200 */
[----:B------:R-:W-:Y:S01]  /*d750*/  LOP3.LUT R122, R122, R123, RZ, 0x3c, !PT ;  /* 0x0000007b7a7a7212 */ /* 0x000fe200078e3cff */
[----:B------:R-:W-:Y:S01]  /*d760*/  IMAD.X R123, RZ, RZ, R117, P4 ;  /* 0x000000ffff7b7224 */ /* 0x000fe200020e0675 */
[----:B------:R-:W-:Y:S02]  /*d770*/  MOV R112, R112 ;  /* 0x0000007000707202 */ /* 0x000fe40000000f00 */
[----:B0-----:R-:W-:Y:S02]  /*d780*/  F2FP.BF16.F32.PACK_AB R4, R65, R160 ;  /* 0x000000a04104723e */ /* 0x001fe400000010ff */
[----:B------:R-:W-:Y:S02]  /*d790*/  F2FP.BF16.F32.PACK_AB R5, R67, R66 ;  /* 0x000000424305723e */ /* 0x000fe400000010ff */
[----:B------:R-:W-:-:S02]  /*d7a0*/  F2FP.BF16.F32.PACK_AB R6, R69, R161 ;  /* 0x000000a14506723e */ /* 0x000fc400000010ff */
[----:B------:R-:W-:Y:S02]  /*d7b0*/  F2FP.BF16.F32.PACK_AB R7, R71, R70 ;  /* 0x000000464707723e */ /* 0x000fe400000010ff */
[----:B------:R-:W-:Y:S01]  /*d7c0*/  SHF.R.U64 R124, R124, 0x3, RZ ;  /* 0x000000037c7c7819 */ /* 0x000fe200000012ff */
[----:B------:R-:W-:Y:S01]  /*d7d0*/  STSM.16.M88.4 [R114], R12 ;  /* 0x0000000c72007844 */ /* 0x000fe20000000200 */
[----:B------:R-:W-:Y:S02]  /*d7e0*/  SHF.R.U64 R126, R126, 0x3, RZ ;  /* 0x000000037e7e7819 */ /* 0x000fe400000012ff */
[----:B------:R-:W-:Y:S02]  /*d7f0*/  MOV R110, R110 ;  /* 0x0000006e006e7202 */ /* 0x000fe40000000f00 */
[----:B---3--:R-:W-:Y:S02]  /*d800*/  F2FP.BF16.F32.PACK_AB R8, R73, R162 ;  /* 0x000000a24908723e */ /* 0x008fe400000010ff */
        /* <DEDUP_REMOVED lines=9> */
[----:B------:R-:W-:Y:S01]  /*d8a0*/  F2FP.BF16.F32.PACK_AB R31, R87, R86 ;  /* 0x00000056571f723e */ /* 0x000fe200000010ff */
[----:B------:R0:W-:Y:S01]  /*d8b0*/  STSM.16.M88.4 [R112], R4 ;  /* 0x0000000470007844 */ /* 0x0001e20000000200 */
[----:B------:R-:W-:Y:S02]  /*d8c0*/  MOV R118, R118 ;  /* 0x0000007600767202 */ /* 0x000fe40000000f00 */
[----:B------:R-:W-:Y:S02]  /*d8d0*/  F2FP.BF16.F32.PACK_AB R41, R91, R90 ;  /* 0x0000005a5b29723e */ /* 0x000fe400000010ff */
[----:B------:R-:W-:Y:S01]  /*d8e0*/  LOP3.LUT R124, R124, R125, RZ, 0x3c, !PT ;  /* 0x0000007d7c7c7212 */ /* 0x000fe200078e3cff */
[--C-:B------:R-:W-:Y:S01]  /*d8f0*/  IMAD.X R125, RZ, RZ, R117.reuse, P5 ;  /* 0x000000ffff7d7224 */ /* 0x100fe200028e0675 */
[----:B------:R-:W-:Y:S01]  /*d900*/  MOV R120, R120 ;  /* 0x0000007800787202 */ /* 0x000fe20000000f00 */
[----:B------:R3:W-:Y:S01]  /*d910*/  STSM.16.M88.4 [R110], R8 ;  /* 0x000000086e007844 */ /* 0x0007e20000000200 */
[----:B------:R-:W-:Y:S01]  /*d920*/  LOP3.LUT R126, R126, R127, RZ, 0x3c, !PT ;  /* 0x0000007f7e7e7212 */ /* 0x000fe200078e3cff */
[--C-:B------:R-:W-:Y:S01]  /*d930*/  IMAD.X R127, RZ, RZ, R117.reuse, P0 ;  /* 0x000000ffff7f7224 */ /* 0x100fe200000e0675 */
[----:B------:R-:W-:Y:S01]  /*d940*/  MOV R122, R122 ;  /* 0x0000007a007a7202 */ /* 0x000fe20000000f00 */
[----:B------:R-:W-:Y:S01]  /*d950*/  STSM.16.M88.4 [R106], R28 ;  /* 0x0000001c6a007844 */ /* 0x000fe20000000200 */
[----:B------:R-:W-:Y:S01]  /*d960*/  LOP3.LUT R128, R128, R129, RZ, 0x3c, !PT ;  /* 0x0000008180807212 */ /* 0x000fe200078e3cff */
[----:B------:R-:W-:Y:S01]  /*d970*/  IMAD.X R129, RZ, RZ, R117, P1 ;  /* 0x000000ffff817224 */ /* 0x000fe200008e0675 */
[----:B0-----:R-:W-:-:S02]  /*d980*/  F2FP.BF16.F32.PACK_AB R4, R105, R170 ;  /* 0x000000aa6904723e */ /* 0x001fc400000010ff */
[----:B------:R-:W-:Y:S02]  /*d990*/  F2FP.BF16.F32.PACK_AB R5, R50, R48 ;  /* 0x000000303205723e */ /* 0x000fe400000010ff */
[----:B------:R-:W-:Y:S02]  /*d9a0*/  F2FP.BF16.F32.PACK_AB R6, R109, R108 ;  /* 0x0000006c6d06723e */ /* 0x000fe400000010ff */
[----:B------:R-:W-:Y:S01]  /*d9b0*/  F2FP.BF16.F32.PACK_AB R7, R54, R52 ;  /* 0x000000343607723e */ /* 0x000fe200000010ff */
[----:B------:R-:W-:Y:S01]  /*d9c0*/  STSM.16.M88.4 [R118], R40 ;  /* 0x0000002876007844 */ /* 0x000fe20000000200 */
[----:B------:R-:W-:Y:S02]  /*d9d0*/  MOV R124, R124 ;  /* 0x0000007c007c7202 */ /* 0x000fe40000000f00 */
[----:B---3--:R-:W-:Y:S01]  /*d9e0*/  F2FP.BF16.F32.PACK_AB R8, R88, R171 ;  /* 0x000000ab5808723e */ /* 0x008fe200000010ff */
[----:B------:R-:W-:Y:S01]  /*d9f0*/  STSM.16.M88.4 [R120], R36 ;  /* 0x0000002478007844 */ /* 0x000fe20000000200 */
[----:B------:R-:W-:-:S02]  /*da00*/  F2FP.BF16.F32.PACK_AB R9, R60, R56 ;  /* 0x000000383c09723e */ /* 0x000fc400000010ff */
[----:B------:R-:W-:Y:S01]  /*da10*/  F2FP.BF16.F32.PACK_AB R10, R92, R172 ;  /* 0x000000ac5c0a723e */ /* 0x000fe200000010ff */
[----:B------:R0:W-:Y:S01]  /*da20*/  STSM.16.M88.4 [R122], R4 ;  /* 0x000000047a007844 */ /* 0x0001e20000000200 */
[----:B------:R-:W-:Y:S02]  /*da30*/  F2FP.BF16.F32.PACK_AB R11, R68, R64 ;  /* 0x00000040440b723e */ /* 0x000fe400000010ff */
[----:B------:R-:W-:Y:S02]  /*da40*/  MOV R126, R126 ;  /* 0x0000007e007e7202 */ /* 0x000fe40000000f00 */
[----:B------:R-:W-:Y:S02]  /*da50*/  F2FP.BF16.F32.PACK_AB R12, R96, R174 ;  /* 0x000000ae600c723e */ /* 0x000fe400000010ff */
[----:B------:R-:W-:Y:S02]  /*da60*/  F2FP.BF16.F32.PACK_AB R13, R76, R72 ;  /* 0x000000484c0d723e */ /* 0x000fe400000010ff */
[----:B------:R-:W-:-:S02]  /*da70*/  F2FP.BF16.F32.PACK_AB R14, R100, R175 ;  /* 0x000000af640e723e */ /* 0x000fc400000010ff */
[----:B------:R-:W-:Y:S02]  /*da80*/  F2FP.BF16.F32.PACK_AB R15, R84, R80 ;  /* 0x00000050540f723e */ /* 0x000fe400000010ff */
[----:B------:R-:W-:Y:S02]  /*da90*/  ISETP.NE.U32.AND P0, PT, RZ, UR4, PT ;  /* 0x00000004ff007c0c */ /* 0x000fe4000bf05070 */
[----:B------:R-:W-:Y:S02]  /*daa0*/  MOV R128, R128 ;  /* 0x0000008000807202 */ /* 0x000fe40000000f00 */
[----:B0-----:R-:W-:Y:S02]  /*dab0*/  IADD3 R6, P1, R179, UR4, RZ ;  /* 0x00000004b3067c10 */ /* 0x001fe4000ff3e0ff */
[----:B------:R-:W-:Y:S02]  /*dac0*/  F2FP.BF16.F32.PACK_AB R24, R104, R176 ;  /* 0x000000b06818723e */ /* 0x000fe400000010ff */
[----:B------:R-:W-:-:S02]  /*dad0*/  F2FP.BF16.F32.PACK_AB R25, R131, R130 ;  /* 0x000000828319723e */ /* 0x000fc400000010ff */
[----:B------:R-:W-:Y:S02]  /*dae0*/  F2FP.BF16.F32.PACK_AB R26, R133, R132 ;  /* 0x00000084851a723e */ /* 0x000fe400000010ff */
[----:B------:R-:W-:Y:S01]  /*daf0*/  F2FP.BF16.F32.PACK_AB R27, R135, R134 ;  /* 0x00000086871b723e */ /* 0x000fe200000010ff */
[----:B------:R0:W-:Y:S01]  /*db00*/  STSM.16.M88.4 [R124], R8 ;  /* 0x000000087c007844 */ /* 0x0001e20000000200 */
[----:B------:R-:W-:Y:S02]  /*db10*/  ISETP.NE.AND.EX P0, PT, RZ, UR5, PT, P0 ;  /* 0x00000005ff007c0c */ /* 0x000fe4000bf05300 */
[----:B------:R-:W-:Y:S01]  /*db20*/  IADD3.X R7, R178, UR5, RZ, P1, !PT ;  /* 0x00000005b2077c10 */ /* 0x000fe20008ffe4ff */
[----:B------:R-:W-:Y:S01]  /*db30*/  STSM.16.M88.4 [R126], R12 ;  /* 0x0000000c7e007844 */ /* 0x000fe20000000200 */
[----:B------:R-:W-:Y:S02]  /*db40*/  ULDC.64 UR4, c[0x0][0xc08] ;  /* 0x0003020000047ab9 */ /* 0x000fe40000000a00 */
[----:B------:R-:W-:Y:S01]  /*db50*/  ISETP.NE.U32.AND P2, PT, RZ, UR4, PT ;  /* 0x00000004ff007c0c */ /* 0x000fe2000bf45070 */
[----:B------:R4:W-:Y:S04]  /*db60*/  STSM.16.M88.4 [R128], R24 ;  /* 0x0000001880007844 */ /* 0x0009e80000000200 */
[----:B------:R3:W-:Y:S01]  /*db70*/  STSM.16.M88.4 [R0], R136 ;  /* 0x0000008800007844 */ /* 0x0007e20000000200 */
[----:B------:R-:W-:-:S03]  /*db80*/  ISETP.NE.AND.EX P2, PT, RZ, UR5, PT, P2 ;  /* 0x00000005ff007c0c */ /* 0x000fc6000bf45320 */
[----:B------:R3:W-:Y:S01]  /*db90*/  STSM.16.M88.4 [R3], R144 ;  /* 0x0000009003007844 */ /* 0x0007e20000000200 */
[----:B------:R-:W-:Y:S01]  /*dba0*/  IMAD.MOV.U32 R80, RZ, RZ, RZ ;  /* 0x000000ffff507224 */ /* 0x000fe200078e00ff */
[----:B------:R-:W-:Y:S08]  /*dbb0*/  BAR.SYNC.DEFER_BLOCKING 0x1, 0x100 ;  /* 0x0044000000007b1d */ /* 0x000ff00000010000 */
[----:B------:R-:W-:Y:S01]  /*dbc0*/  @P2 IADD3 R4, P3, R179, UR4, RZ ;  /* 0x00000004b3042c10 */ /* 0x000fe2000ff7e0ff */
[----:B------:R-:W-:-:S02]  /*dbd0*/  ULDC UR4, c[0x0][0xa88] ;  /* 0x0002a20000047ab9 */ /* 0x000fc40000000800 */
[----:B0-----:R-:W-:Y:S01]  /*dbe0*/  IMAD.U32 R11, RZ, RZ, UR4 ;  /* 0x00000004ff0b7e24 */ /* 0x001fe2000f8e00ff */
[----:B------:R-:W-:Y:S01]  /*dbf0*/  @P2 IADD3.X R5, R178, UR5, RZ, P3, !PT ;  /* 0x00000005b2052c10 */ /* 0x000fe20009ffe4ff */
[----:B------:R3:W5:Y:S04]  /*dc00*/  @P0 LDG.E R80, desc[UR40][R6.64] ;  /* 0x0000002806500981 */ /* 0x000768000c1e1900 */
[----:B------:R3:W5:Y:S01]  /*dc10*/  @P2 LDG.E R11, desc[UR40][R4.64] ;  /* 0x00000028040b2981 */ /* 0x000762000c1e1900 */
[----:B--2---:R-:W-:-:S13]  /*dc20*/  ISETP.NE.AND P1, PT, R32, 0x1, PT ;  /* 0x000000012000780c */ /* 0x004fda0003f25270 */
[----:B------:R-:W0:Y:S08]  /*dc30*/  @P1 LDC R8, c[0x0][0xbec] ;  /* 0x0002fb00ff081b82 */ /* 0x000e300000000800 */
[----:B------:R-:W2:Y:S01]  /*dc40*/  @P1 LDC R9, c[0x0][0xbf0] ;  /* 0x0002fc00ff091b82 */ /* 0x000ea20000000800 */
[----:B----4-:R-:W-:Y:S01]  /*dc50*/  IMAD R25, R173, 0x80, R177 ;  /* 0x00000080ad197824 */ /* 0x010fe200078e02b1 */
[----:B---3--:R-:W-:Y:S06]  /*dc60*/  @P2 BRA `(.L_x_9801) ;  /* 0x0000000000102947 */ /* 0x008fec0003800000 */
[----:B------:R-:W-:Y:S05]  /*dc70*/  @!P0 BRA `(.L_x_9801) ;  /* 0x00000000000c8947 */ /* 0x000fea0003800000 */
[----:B------:R-:W3:Y:S04]  /*dc80*/  LDG.E R0, desc[UR40][R6.64] ;  /* 0x0000002806007981 */ /* 0x000ee8000c1e1900 */
[----:B-----5:R-:W3:Y:S02]  /*dc90*/  LDG.E R11, desc[UR40][R6.64+0x4] ;  /* 0x00000428060b7981 */ /* 0x020ee4000c1e1900 */
[----:B---3--:R-:W-:-:S07]  /*dca0*/  IMAD.IADD R11, R11, 0x1, -R0 ;  /* 0x000000010b0b7824 */ /* 0x008fce00078e0a00 */
.L_x_9801:
[----:B------:R-:W3:Y:S01]  /*dcb0*/  LDL.LU R10, [R1+0x38] ;  /* 0x00003800010a7983 */ /* 0x000ee20000300800 */
[----:B0-----:R-:W-:Y:S01]  /*dcc0*/  @P1 IMAD.HI.U32 R0, R25, R8, RZ ;  /* 0x0000000819001227 */ /* 0x001fe200078e00ff */
[----:B------:R-:W-:-:S03]  /*dcd0*/  ULDC.64 UR4, c[0x0][0xb90] ;  /* 0x0002e40000047ab9 */ /* 0x000fc60000000a00 */
[----:B------:R-:W-:Y:S01]  /*dce0*/  IMAD.MOV.U32 R7, RZ, RZ, R25 ;  /* 0x000000ffff077224 */ /* 0x000fe200078e0019 */
[----:B------:R-:W4:Y:S01]  /*dcf0*/  LDL.LU R6, [R1+0x24] ;  /* 0x0000240001067983 */ /* 0x000f220000300800 */
[----:B-----5:R-:W-:Y:S01]  /*dd00*/  SHF.R.S32.HI R81, RZ, 0x1f, R80 ;  /* 0x0000001fff517819 */ /* 0x020fe20000011450 */
[----:B------:R-:W0:Y:S02]  /*dd10*/  @P1 LDC R85, c[0x0][0xbec] ;  /* 0x0002fb00ff551b82 */ /* 0x000e240000000800 */
[----:B------:R-:W3:Y:S01]  /*dd20*/  LDL.LU R88, [R1+0x18] ;  /* 0x0000180001587983 */ /* 0x000ee20000300800 */
[----:B--2---:R-:W-:Y:S01]  /*dd30*/  @P1 SHF.R.U32.HI R7, RZ, R9, R0 ;  /* 0x00000009ff071219 */ /* 0x004fe20000011600 */
[----:B------:R-:W2:Y:S04]  /*dd40*/  S2R R87, SR_TID.X ;  /* 0x0000000000577919 */ /* 0x000ea80000002100 */
[----:B------:R-:W-:Y:S01]  /*dd50*/  IMAD.MOV R15, RZ, RZ, -R7 ;  /* 0x000000ffff0f7224 */ /* 0x000fe200078e0a07 */
[----:B------:R-:W1:Y:S01]  /*dd60*/  S2R R26, SR_TID.X ;  /* 0x00000000001a7919 */ /* 0x000e620000002100 */
[----:B--2---:R-:W-:-:S05]  /*dd70*/  VIADD R87, R87, 0xffffff80 ;  /* 0xffffff8057577836 */ /* 0x004fca0000000000 */
[----:B------:R-:W-:-:S04]  /*dd80*/  SHF.R.S32.HI R86, RZ, 0x1f, R87 ;  /* 0x0000001fff567819 */ /* 0x000fc80000011457 */
[----:B------:R-:W-:-:S04]  /*dd90*/  LEA.HI R86, R86, R87, RZ, 0x3 ;  /* 0x0000005756567211 */ /* 0x000fc800078f18ff */
[----:B------:R-:W-:-:S05]  /*dda0*/  SHF.R.S32.HI R86, RZ, 0x3, R86 ;  /* 0x00000003ff567819 */ /* 0x000fca0000011456 */
[----:B------:R-:W-:Y:S02]  /*ddb0*/  IMAD R13, R86, 0x40, R217 ;  /* 0x00000040560d7824 */ /* 0x000fe400078e02d9 */
[C---:B------:R-:W-:Y:S02]  /*ddc0*/  VIADD R90, R217.reuse, 0xc0 ;  /* 0x000000c0d95a7836 */ /* 0x040fe40000000000 */
[C---:B------:R-:W-:Y:S01]  /*ddd0*/  VIADD R92, R217.reuse, 0x80 ;  /* 0x00000080d95c7836 */ /* 0x040fe20000000000 */
[----:B------:R-:W-:Y:S01]  /*dde0*/  BSSY B1, `(.L_x_9802) ;  /* 0x00000df000017945 */ /* 0x000fe20003800000 */
[C---:B------:R-:W-:Y:S02]  /*ddf0*/  VIADD R89, R217.reuse, 0xc0 ;  /* 0x000000c0d9597836 */ /* 0x040fe40000000000 */
[C---:B------:R-:W-:Y:S02]  /*de00*/  VIADD R91, R217.reuse, 0x80 ;  /* 0x00000080d95b7836 */ /* 0x040fe40000000000 */
[----:B------:R-:W-:Y:S01]  /*de10*/  VIADD R93, R217, 0x40 ;  /* 0x00000040d95d7836 */ /* 0x000fe20000000000 */
[----:B----4-:R-:W-:-:S02]  /*de20*/  SEL R82, R6, RZ, !P0 ;  /* 0x000000ff06527207 */ /* 0x010fc40004000000 */
[----:B---3--:R-:W-:Y:S01]  /*de30*/  SHF.R.S32.HI R83, RZ, 0x1f, R88 ;  /* 0x0000001fff537819 */ /* 0x008fe20000011458 */
[----:B------:R-:W-:-:S04]  /*de40*/  IMAD.WIDE.U32 R4, R88, UR4, R80 ;  /* 0x0000000458047c25 */ /* 0x000fc8000f8e0050 */
[----:B------:R-:W-:-:S04]  /*de50*/  IMAD R3, R83, UR4, RZ ;  /* 0x0000000453037c24 */ /* 0x000fc8000f8e02ff */
[----:B------:R-:W-:Y:S01]  /*de60*/  IMAD R9, R88, UR5, R3 ;  /* 0x0000000558097c24 */ /* 0x000fe2000f8e0203 */
[----:B------:R-:W-:Y:S01]  /*de70*/  SEL R3, R10, RZ, !P0 ;  /* 0x000000ff0a037207 */ /* 0x000fe20004000000 */
[----:B------:R-:W-:Y:S01]  /*de80*/  ULDC.64 UR4, c[0x0][0xb98] ;  /* 0x0002e60000047ab9 */ /* 0x000fe20000000a00 */
[----:B------:R-:W2:Y:S01]  /*de90*/  LDL R10, [R1+0x48] ;  /* 0x00004800010a7983 */ /* 0x000ea20000100800 */
[----:B------:R-:W-:Y:S02]  /*dea0*/  IMAD.IADD R5, R5, 0x1, R9 ;  /* 0x0000000105057824 */ /* 0x000fe400078e0209 */
[----:B------:R-:W-:Y:S02]  /*deb0*/  IMAD R9, R32, R15, R25 ;  /* 0x0000000f20097224 */ /* 0x000fe400078e0219 */
[----:B------:R-:W-:Y:S02]  /*dec0*/  IMAD R15, R3, UR4, RZ ;  /* 0x00000004030f7c24 */ /* 0x000fe4000f8e02ff */
[----:B------:R-:W-:Y:S01]  /*ded0*/  IMAD.WIDE.U32 R4, R82, UR4, R4 ;  /* 0x0000000452047c25 */ /* 0x000fe2000f8e0004 */
[----:B------:R-:W-:-:S03]  /*dee0*/  SHF.R.S32.HI R0, RZ, 0x1f, R9 ;  /* 0x0000001fff007819 */ /* 0x000fc60000011409 */
[----:B------:R-:W-:Y:S01]  /*def0*/  IMAD.WIDE R94, R13, 0x2, R94 ;  /* 0x000000020d5e7825 */ /* 0x000fe200078e025e */
[----:B------:R-:W-:Y:S02]  /*df00*/  SHF.R.S32.HI R13, RZ, 0x1f, R7 ;  /* 0x0000001fff0d7819 */ /* 0x000fe40000011407 */
[----:B------:R-:W-:Y:S01]  /*df10*/  IADD3 R4, P0, R7, R4, RZ ;  /* 0x0000000407047210 */ /* 0x000fe20007f1e0ff */
[----:B------:R-:W-:Y:S01]  /*df20*/  IMAD R15, R82, UR5, R15 ;  /* 0x00000005520f7c24 */ /* 0x000fe2000f8e020f */
[----:B------:R-:W-:Y:S02]  /*df30*/  ULDC.64 UR4, c[0x0][0xb88] ;  /* 0x0002e20000047ab9 */ /* 0x000fe40000000a00 */
[----:B------:R-:W-:Y:S02]  /*df40*/  IMAD R0, R0, UR4, RZ ;  /* 0x0000000400007c24 */ /* 0x000fe4000f8e02ff */
[----:B------:R-:W-:Y:S02]  /*df50*/  IADD3.X R5, R13, R5, R15, P0, !PT ;  /* 0x000000050d057210 */ /* 0x000fe400007fe40f */
[----:B------:R-:W-:-:S02]  /*df60*/  IMAD R13, R9, UR5, R0 ;  /* 0x00000005090d7c24 */ /* 0x000fc4000f8e0200 */
[----:B------:R-:W-:Y:S01]  /*df70*/  IMAD.WIDE.U32 R4, R9, UR4, R4 ;  /* 0x0000000409047c25 */ /* 0x000fe2000f8e0004 */
[----:B------:R-:W-:-:S03]  /*df80*/  ULDC.64 UR4, c[0x0][0xb50] ;  /* 0x0002d40000047ab9 */ /* 0x000fc60000000a00 */
[----:B------:R-:W-:Y:S01]  /*df90*/  IMAD.IADD R5, R5, 0x1, R13 ;  /* 0x0000000105057824 */ /* 0x000fe200078e020d */
[----:B------:R-:W-:Y:S02]  /*dfa0*/  LEA R6, P0, R4, UR4, 0x2 ;  /* 0x0000000404067c11 */ /* 0x000fe4000f8010ff */
[----:B------:R-:W-:Y:S02]  /*dfb0*/  IADD3 R7, P2, R94, 0x1000, RZ ;  /* 0x000010005e077810 */ /* 0x000fe40007f5e0ff */
[----:B------:R-:W-:Y:S01]  /*dfc0*/  LEA.HI.X R4, R4, UR5, R5, 0x2, P0 ;  /* 0x0000000504047c11 */ /* 0x000fe200080f1405 */
[----:B-1----:R-:W-:Y:S01]  /*dfd0*/  VIADD R26, R26, 0xffffff80 ;  /* 0xffffff801a1a7836 */ /* 0x002fe20000000000 */
[C---:B------:R-:W-:Y:S01]  /*dfe0*/  IADD3 R29, P0, R94.reuse, 0x4000, RZ ;  /* 0x000040005e1d7810 */ /* 0x040fe20007f1e0ff */
[----:B------:R-:W-:Y:S01]  /*dff0*/  IMAD.X R9, RZ, RZ, R95, P2 ;  /* 0x000000ffff097224 */ /* 0x000fe200010e065f */
[C---:B------:R-:W-:Y:S02]  /*e000*/  IADD3 R41, P2, R94.reuse, 0x6000, RZ ;  /* 0x000060005e297810 */ /* 0x040fe40007f5e0ff */
[----:B------:R-:W-:Y:S01]  /*e010*/  IADD3 R13, P3, R94, 0x2000, RZ ;  /* 0x000020005e0d7810 */ /* 0x000fe20007f7e0ff */
[----:B------:R-:W-:Y:S01]  /*e020*/  SHFL.IDX PT, R54, R6, RZ, 0x1c1f ;  /* 0x001c1fff06367589 */ /* 0x000fe200000e0000 */
[----:B------:R-:W-:Y:S01]  /*e030*/  LOP3.LUT R28, R29, 0x380, RZ, 0xc0, !PT ;  /* 0x000003801d1c7812 */ /* 0x000fe200078ec0ff */
[----:B------:R-:W-:Y:S01]  /*e040*/  IMAD R0, R11, R32, RZ ;  /* 0x000000200b007224 */ /* 0x000fe200078e02ff */
[----:B------:R-:W-:Y:S01]  /*e050*/  LOP3.LUT R40, R41, 0x380, RZ, 0xc0, !PT ;  /* 0x0000038029287812 */ /* 0x000fe200078ec0ff */
[----:B------:R-:W-:Y:S01]  /*e060*/  SHFL.IDX PT, R58, R6, 0x1, 0x1c1f ;  /* 0x003c1f00063a7f89 */ /* 0x000fe200000e0000 */
[----:B------:R-:W-:Y:S01]  /*e070*/  SHF.R.U64 R28, R28, 0x3, RZ ;  /* 0x000000031c1c7819 */ /* 0x000fe200000012ff */
[----:B------:R-:W-:Y:S01]  /*e080*/  ULDC.64 UR4, c[0x0][0xaa0] ;  /* 0x0002a80000047ab9 */ /* 0x000fe20000000a00 */
[----:B------:R-:W-:-:S02]  /*e090*/  SHF.R.S32.HI R14, RZ, 0x1f, R26 ;  /* 0x0000001fff0e7819 */ /* 0x000fc4000001141a */
[----:B------:R-:W-:Y:S01]  /*e0a0*/  LOP3.LUT R28, R28, R29, RZ, 0x3c, !PT ;  /* 0x0000001d1c1c7212 */ /* 0x000fe200078e3cff */
[--C-:B------:R-:W-:Y:S01]  /*e0b0*/  IMAD.X R29, RZ, RZ, R95.reuse, P0 ;  /* 0x000000ffff1d7224 */ /* 0x100fe200000e065f */
[----:B------:R-:W-:Y:S02]  /*e0c0*/  SHF.R.U64 R40, R40, 0x3, RZ ;  /* 0x0000000328287819 */ /* 0x000fe400000012ff */
[----:B------:R-:W-:Y:S02]  /*e0d0*/  IADD3 R53, P0, R94, 0x9000, RZ ;  /* 0x000090005e357810 */ /* 0x000fe40007f1e0ff */
[----:B------:R-:W-:Y:S02]  /*e0e0*/  LEA.HI R14, R14, R26, RZ, 0x7 ;  /* 0x0000001a0e0e7211 */ /* 0x000fe400078f38ff */
[----:B------:R-:W-:Y:S01]  /*e0f0*/  LOP3.LUT R40, R40, R41, RZ, 0x3c, !PT ;  /* 0x0000002928287212 */ /* 0x000fe200078e3cff */
[----:B------:R-:W-:Y:S01]  /*e100*/  IMAD.X R41, RZ, RZ, R95, P2 ;  /* 0x000000ffff297224 */ /* 0x000fe200010e065f */
[----:B------:R-:W-:-:S02]  /*e110*/  LOP3.LUT R52, R53, 0x380, RZ, 0xc0, !PT ;  /* 0x0000038035347812 */ /* 0x000fc400078ec0ff */
[----:B------:R-:W-:Y:S02]  /*e120*/  IADD3 R61, P2, R94, 0xb000, RZ ;  /* 0x0000b0005e3d7810 */ /* 0x000fe40007f5e0ff */
[----:B------:R-:W-:Y:S01]  /*e130*/  LOP3.LUT R14, R14, 0xffffff80, RZ, 0xc0, !PT ;  /* 0xffffff800e0e7812 */ /* 0x000fe200078ec0ff */
[----:B------:R-:W1:Y:S01]  /*e140*/  SHFL.IDX PT, R55, R4, RZ, 0x1c1f ;  /* 0x001c1fff04377589 */ /* 0x000e6200000e0000 */
[----:B------:R-:W-:Y:S02]  /*e150*/  SHF.R.U64 R52, R52, 0x3, RZ ;  /* 0x0000000334347819 */ /* 0x000fe400000012ff */
[----:B------:R-:W-:Y:S01]  /*e160*/  LOP3.LUT R60, R61, 0x380, RZ, 0xc0, !PT ;  /* 0x000003803d3c7812 */ /* 0x000fe200078ec0ff */
[----:B------:R-:W-:Y:S01]  /*e170*/  IMAD.IADD R14, R26, 0x1, -R14 ;  /* 0x000000011a0e7824 */ /* 0x000fe200078e0a0e */
[----:B------:R-:W-:Y:S01]  /*e180*/  LOP3.LUT R12, R13, 0x380, RZ, 0xc0, !PT ;  /* 0x000003800d0c7812 */ /* 0x000fe200078ec0ff */
[----:B------:R3:W4:Y:S01]  /*e190*/  SHFL.IDX PT, R59, R4, 0x1, 0x1c1f ;  /* 0x003c1f00043b7f89 */ /* 0x00072200000e0000 */
[----:B------:R-:W-:Y:S01]  /*e1a0*/  LOP3.LUT R52, R52, R53, RZ, 0x3c, !PT ;  /* 0x0000003534347212 */ /* 0x000fe200078e3cff */
[----:B------:R-:W-:Y:S01]  /*e1b0*/  IMAD.X R53, RZ, RZ, R95, P0 ;  /* 0x000000ffff357224 */ /* 0x000fe200000e065f */
[----:B------:R-:W-:-:S02]  /*e1c0*/  SHF.R.U64 R60, R60, 0x3, RZ ;  /* 0x000000033c3c7819 */ /* 0x000fc400000012ff */
[----:B------:R-:W-:Y:S02]  /*e1d0*/  SHF.R.U64 R12, R12, 0x3, RZ ;  /* 0x000000030c0c7819 */ /* 0x000fe400000012ff */
[----:B------:R-:W-:Y:S02]  /*e1e0*/  LOP3.LUT P0, RZ, R14, 0x3, RZ, 0xc0, !PT ;  /* 0x000000030eff7812 */ /* 0x000fe4000780c0ff */
[----:B------:R-:W-:Y:S02]  /*e1f0*/  SHF.R.S32.HI R84, RZ, 0x1f, R87 ;  /* 0x0000001fff547819 */ /* 0x000fe40000011457 */
[----:B------:R-:W-:Y:S01]  /*e200*/  LOP3.LUT R60, R60, R61, RZ, 0x3c, !PT ;  /* 0x0000003d3c3c7212 */ /* 0x000fe200078e3cff */
[--C-:B------:R-:W-:Y:S01]  /*e210*/  IMAD.X R61, RZ, RZ, R95.reuse, P2 ;  /* 0x000000ffff3d7224 */ /* 0x100fe200010e065f */
[----:B------:R-:W-:Y:S01]  /*e220*/  LOP3.LUT R12, R12, R13, RZ, 0x3c, !PT ;  /* 0x0000000d0c0c7212 */ /* 0x000fe200078e3cff */
[----:B------:R-:W-:Y:S01]  /*e230*/  IMAD.X R13, RZ, RZ, R95, P3 ;  /* 0x000000ffff0d7224 */ /* 0x000fe200018e065f */
[----:B------:R-:W-:-:S02]  /*e240*/  IADD3 R25, P5, R94, 0x3000, RZ ;  /* 0x000030005e197810 */ /* 0x000fc40007fbe0ff */
[----:B------:R-:W-:Y:S02]  /*e250*/  IADD3 R37, P4, R94, 0x5000, RZ ;  /* 0x000050005e257810 */ /* 0x000fe40007f9e0ff */
[----:B------:R-:W-:Y:S02]  /*e260*/  LEA.HI R84, R84, R87, RZ, 0x3 ;  /* 0x0000005754547211 */ /* 0x000fe400078f18ff */
[----:B------:R-:W-:Y:S02]  /*e270*/  IADD3 R45, P3, R94, 0x7000, RZ ;  /* 0x000070005e2d7810 */ /* 0x000fe40007f7e0ff */
[----:B------:R-:W-:Y:S02]  /*e280*/  LOP3.LUT R24, R25, 0x380, RZ, 0xc0, !PT ;  /* 0x0000038019187812 */ /* 0x000fe400078ec0ff */
[----:B------:R-:W-:Y:S02]  /*e290*/  LOP3.LUT R36, R37, 0x380, RZ, 0xc0, !PT ;  /* 0x0000038025247812 */ /* 0x000fe400078ec0ff */
[----:B------:R-:W-:-:S02]  /*e2a0*/  LOP3.LUT R84, R84, 0xfffffff8, RZ, 0xc0, !PT ;  /* 0xfffffff854547812 */ /* 0x000fc400078ec0ff */
[----:B------:R-:W-:Y:S02]  /*e2b0*/  LOP3.LUT R44, R45, 0x380, RZ, 0xc0, !PT ;  /* 0x000003802d2c7812 */ /* 0x000fe400078ec0ff */
[----:B------:R-:W-:Y:S01]  /*e2c0*/  SHF.R.U64 R24, R24, 0x3, RZ ;  /* 0x0000000318187819 */ /* 0x000fe200000012ff */
[----:B------:R-:W-:Y:S01]  /*e2d0*/  IMAD.IADD R84, R87, 0x1, -R84 ;  /* 0x0000000157547824 */ /* 0x000fe200078e0a54 */
[----:B------:R-:W-:Y:S01]  /*e2e0*/  SHF.R.U64 R36, R36, 0x3, RZ ;  /* 0x0000000324247819 */ /* 0x000fe200000012ff */
[----:B------:R-:W0:Y:S01]  /*e2f0*/  @P1 LDC R87, c[0x0][0xbf0] ;  /* 0x0002fc00ff571b82 */ /* 0x000e220000000800 */
[----:B------:R-:W-:Y:S02]  /*e300*/  SHF.R.U64 R44, R44, 0x3, RZ ;  /* 0x000000032c2c7819 */ /* 0x000fe400000012ff */
        /* <DEDUP_REMOVED lines=8> */
[----:B------:R-:W-:Y:S02]  /*e390*/  IADD3 R65, P3, R94, 0xc000, RZ ;  /* 0x0000c0005e417810 */ /* 0x000fe40007f7e0ff */
        /* <DEDUP_REMOVED lines=15> */
[C---:B------:R-:W-:Y:S02]  /*e490*/  IADD3 R69, P5, R94.reuse, 0xd000, RZ ;  /* 0x0000d0005e457810 */ /* 0x040fe40007fbe0ff */
[C---:B------:R-:W-:Y:S02]  /*e4a0*/  IADD3 R73, P4, R94.reuse, 0xe000, RZ ;  /* 0x0000e0005e497810 */ /* 0x040fe40007f9e0ff */
[----:B------:R-:W-:Y:S02]  /*e4b0*/  IADD3 R7, P3, R94, 0xf000, RZ ;  /* 0x0000f0005e077810 */ /* 0x000fe40007f7e0ff */
[----:B------:R-:W-:Y:S02]  /*e4c0*/  LOP3.LUT R68, R69, 0x380, RZ, 0xc0, !PT ;  /* 0x0000038045447812 */ /* 0x000fe400078ec0ff */
[----:B------:R-:W-:Y:S02]  /*e4d0*/  LOP3.LUT R72, R73, 0x380, RZ, 0xc0, !PT ;  /* 0x0000038049487812 */ /* 0x000fe400078ec0ff */
[----:B---3--:R-:W-:-:S02]  /*e4e0*/  LOP3.LUT R4, R7, 0x380, RZ, 0xc0, !PT ;  /* 0x0000038007047812 */ /* 0x008fc400078ec0ff */
[----:B------:R-:W-:Y:S02]  /*e4f0*/  LOP3.LUT R11, R94, 0x380, RZ, 0xc0, !PT ;  /* 0x000003805e0b7812 */ /* 0x000fe400078ec0ff */
[----:B------:R-:W-:Y:S02]  /*e500*/  SHF.R.U64 R68, R68, 0x3, RZ ;  /* 0x0000000344447819 */ /* 0x000fe400000012ff */
[----:B------:R-:W-:Y:S02]  /*e510*/  SHF.R.U64 R72, R72, 0x3, RZ ;  /* 0x0000000348487819 */ /* 0x000fe400000012ff */
[----:B------:R-:W-:Y:S02]  /*e520*/  SHF.R.U64 R4, R4, 0x3, RZ ;  /* 0x0000000304047819 */ /* 0x000fe400000012ff */
[----:B------:R-:W-:Y:S01]  /*e530*/  SHF.R.U64 R11, R11, 0x3, RZ ;  /* 0x000000030b0b7819 */ /* 0x000fe200000012ff */
        /* <DEDUP_REMOVED lines=8> */
[----:B------:R-:W-:Y:S01]  /*e5c0*/  SHF.R.S32.HI R92, RZ, 0x1f, R92 ;  /* 0x0000001fff5c7819 */ /* 0x000fe2000001145c */
[----:B--2---:R-:W-:-:S05]  /*e5d0*/  IMAD R5, R173, 0x80, R10 ;  /* 0x00000080ad057824 */ /* 0x004fca00078e020a */
[C---:B------:R-:W-:Y:S01]  /*e5e0*/  ISETP.GE.OR P2, PT, R5.reuse, R0, P0 ;  /* 0x000000000500720c */ /* 0x040fe20000746670 */
[----:B------:R-:W-:-:S05]  /*e5f0*/  VIADD R5, R5, 0x8 ;  /* 0x0000000805057836 */ /* 0x000fca0000000000 */
[----:B------:R-:W-:-:S07]  /*e600*/  ISETP.GE.OR P0, PT, R5, R0, P0 ;  /* 0x000000000500720c */ /* 0x000fce0000706670 */
[----:B-1----:R1:W-:Y:S06]  /*e610*/  @!P2 ST.E desc[UR40][R54.64], R21 ;  /* 0x000000153600a985 */ /* 0x0023ec000c101928 */
[----:B----4-:R2:W-:Y:S04]  /*e620*/  @!P0 ST.E desc[UR40][R58.64], R20 ;  /* 0x000000143a008985 */ /* 0x0105e8000c101928 */
[----:B------:R3:W5:Y:S01]  /*e630*/  LD.E.128 R4, desc[UR40][R94.64] ;  /* 0x000000285e047980 */ /* 0x000762000c101d00 */
[----:B-1----:R-:W-:-:S03]  /*e640*/  IMAD R21, R81, UR4, RZ ;  /* 0x0000000451157c24 */ /* 0x002fc6000f8e02ff */
[----:B------:R-:W5:Y:S01]  /*e650*/  LD.E.128 R8, desc[UR40][R8.64] ;  /* 0x0000002808087980 */ /* 0x000f62000c101d00 */
[C---:B------:R-:W-:Y:S02]  /*e660*/  IMAD R81, R80.reuse, UR5, R21 ;  /* 0x0000000550517c24 */ /* 0x040fe4000f8e0215 */
[----:B--2---:R-:W-:Y:S01]  /*e670*/  IMAD.WIDE.U32 R20, R80, UR4, RZ ;  /* 0x0000000450147c25 */ /* 0x004fe2000f8e00ff */
[----:B------:R-:W-:Y:S01]  /*e680*/  ULDC.64 UR4, c[0x0][0xae8] ;  /* 0x0002ba0000047ab9 */ /* 0x000fe20000000a00 */
[----:B------:R-:W5:Y:S02]  /*e690*/  LD.E.128 R12, desc[UR40][R12.64] ;  /* 0x000000280c0c7980 */ /* 0x000f64000c101d00 */
[----:B------:R-:W-:Y:S02]  /*e6a0*/  IMAD R80, R84, 0x20, R86 ;  /* 0x0000002054507824 */ /* 0x000fe400078e0256 */
[----:B------:R-:W-:Y:S01]  /*e6b0*/  IMAD.IADD R21, R21, 0x1, R81 ;  /* 0x0000000115157824 */ /* 0x000fe200078e0251 */
[----:B------:R-:W5:Y:S01]  /*e6c0*/  LD.E.128 R24, desc[UR40][R24.64] ;  /* 0x0000002818187980 */ /* 0x000f62000c101d00 */
[----:B------:R-:W-:-:S02]  /*e6d0*/  IMAD R84, R173, 0x80, R80 ;  /* 0x00000080ad547824 */ /* 0x000fc400078e0250 */
[----:B------:R-:W-:Y:S01]  /*e6e0*/  IMAD R83, R83, UR4, RZ ;  /* 0x0000000453537c24 */ /* 0x000fe2000f8e02ff */
[----:B------:R-:W5:Y:S01]  /*e6f0*/  LD.E.128 R28, desc[UR40][R28.64] ;  /* 0x000000281c1c7980 */ /* 0x000f62000c101d00 */
[----:B0-----:R-:W-:-:S03]  /*e700*/  @P1 IMAD.HI.U32 R80, R84, R85, RZ ;  /* 0x0000005554501227 */ /* 0x001fc600078e00ff */
[----:B------:R-:W5:Y:S01]  /*e710*/  LD.E.128 R36, desc[UR40][R36.64] ;  /* 0x0000002824247980 */ /* 0x000f62000c101d00 */
[C---:B------:R-:W-:Y:S02]  /*e720*/  IMAD R83, R88.reuse, UR5, R83 ;  /* 0x0000000558537c24 */ /* 0x040fe4000f8e0253 */
[----:B------:R-:W-:Y:S01]  /*e730*/  IMAD.WIDE.U32 R20, R88, UR4, R20 ;  /* 0x0000000458147c25 */ /* 0x000fe2000f8e0014 */
[----:B------:R-:W-:Y:S01]  /*e740*/  ULDC.64 UR4, c[0x0][0xaf0] ;  /* 0x0002bc0000047ab9 */ /* 0x000fe20000000a00 */
[----:B------:R-:W5:Y:S02]  /*e750*/  LD.E.128 R40, desc[UR40][R40.64] ;  /* 0x0000002828287980 */ /* 0x000f64000c101d00 */
[----:B------:R-:W-:Y:S01]  /*e760*/  IMAD.MOV.U32 R81, RZ, RZ, R84 ;  /* 0x000000ffff517224 */ /* 0x000fe200078e0054 */
[----:B------:R-:W-:Y:S01]  /*e770*/  @P1 SHF.R.U32.HI R81, RZ, R87, R80 ;  /* 0x00000057ff511219 */ /* 0x000fe20000011650 */
[----:B------:R-:W-:Y:S01]  /*e780*/  IMAD R3, R3, UR4, RZ ;  /* 0x0000000403037c24 */ /* 0x000fe2000f8e02ff */
[----:B------:R-:W5:Y:S01]  /*e790*/  LD.E.128 R44, desc[UR40][R44.64] ;  /* 0x000000282c2c7980 */ /* 0x000f62000c101d00 */
[----:B------:R-:W-:-:S02]  /*e7a0*/  IMAD.IADD R21, R21, 0x1, R83 ;  /* 0x0000000115157824 */ /* 0x000fc400078e0253 */
[C---:B------:R-:W-:Y:S01]  /*e7b0*/  IMAD R85, R82.reuse, UR5, R3 ;  /* 0x0000000552557c24 */ /* 0x040fe2000f8e0203 */
[----:B------:R-:W-:Y:S01]  /*e7c0*/  SHF.R.S32.HI R3, RZ, 0x1f, R81 ;  /* 0x0000001fff037819 */ /* 0x000fe20000011451 */
[----:B------:R-:W-:Y:S01]  /*e7d0*/  IMAD.WIDE.U32 R82, R82, UR4, R20 ;  /* 0x0000000452527c25 */ /* 0x000fe2000f8e0014 */
[----:B------:R-:W-:Y:S01]  /*e7e0*/  ULDC.64 UR4, c[0x0][0xae0] ;  /* 0x0002b80000047ab9 */ /* 0x000fe20000000a00 */
[----:B------:R-:W5:Y:S02]  /*e7f0*/  LD.E.128 R48, desc[UR40][R48.64] ;  /* 0x0000002830307980 */ /* 0x000f64000c101d00 */
[----:B------:R-:W-:Y:S02]  /*e800*/  IMAD.MOV R21, RZ, RZ, -R81 ;  /* 0x000000ffff157224 */ /* 0x000fe400078e0a51 */
[----:B------:R-:W-:Y:S01]  /*e810*/  IMAD R20, R3, UR4, RZ ;  /* 0x0000000403147c24 */ /* 0x000fe2000f8e02ff */
[----:B------:R-:W5:Y:S01]  /*e820*/  LD.E.128 R52, desc[UR40][R52.64] ;  /* 0x0000002834347980 */ /* 0x000f62000c101d00 */
[----:B------:R-:W-:-:S02]  /*e830*/  IMAD R3, R32, R21, R84 ;  /* 0x0000001520037224 */ /* 0x000fc400078e0254 */
[----:B------:R-:W-:Y:S01]  /*e840*/  IMAD.IADD R83, R83, 0x1, R85 ;  /* 0x0000000153537824 */ /* 0x000fe200078e0255 */
[----:B------:R-:W5:Y:S01]  /*e850*/  LD.E.128 R56, desc[UR40][R56.64] ;  /* 0x0000002838387980 */ /* 0x000f62000c101d00 */
[C---:B------:R-:W-:Y:S01]  /*e860*/  IMAD R85, R81.reuse, UR5, R20 ;  /* 0x0000000551557c24 */ /* 0x040fe2000f8e0214 */
[----:B------:R-:W-:Y:S02]  /*e870*/  SHF.R.S32.HI R32, RZ, 0x1f, R3 ;  /* 0x0000001fff207819 */ /* 0x000fe40000011403 */
[----:B------:R-:W5:Y:S01]  /*e880*/  LD.E.128 R60, desc[UR40][R60.64] ;  /* 0x000000283c3c7980 */ /* 0x000f62000c101d00 */
[----:B------:R-:W-:Y:S01]  /*e890*/  IMAD.WIDE.U32 R20, R81, UR4, R82 ;  /* 0x0000000451147c25 */ /* 0x000fe2000f8e0052 */
[----:B------:R-:W-:Y:S02]  /*e8a0*/  ULDC.64 UR4, c[0x0][0xad8] ;  /* 0x0002b60000047ab9 */ /* 0x000fe40000000a00 */
        /* <DEDUP_REMOVED lines=10> */
[----:B------:R-:W-:-:S02]  /*e950*/  IMAD.IADD R21, R21, 0x1, R85 ;  /* 0x0000000115157824 */ /* 0x000fc400078e0255 */
[----:B------:R-:W-:Y:S02]  /*e960*/  IMAD R32, R32, UR4, RZ ;  /* 0x0000000420207c24 */ /* 0x000fe4000f8e02ff */
[----:B------:R-:W-:Y:S02]  /*e970*/  IMAD R87, R173, 0x80, R86 ;  /* 0x00000080ad577824 */ /* 0x000fe400078e0256 */
[C---:B------:R-:W-:Y:S02]  /*e980*/  IMAD R83, R3.reuse, UR5, R32 ;  /* 0x0000000503537c24 */ /* 0x040fe4000f8e0220 */
[----:B------:R-:W-:Y:S01]  /*e990*/  IMAD.WIDE.U32 R20, R3, UR4, R20 ;  /* 0x0000000403147c25 */ /* 0x000fe2000f8e0014 */
[----:B------:R-:W-:Y:S01]  /*e9a0*/  ISETP.GE.AND P2, PT, R87, R0, PT ;  /* 0x000000005700720c */ /* 0x000fe20003f46270 */
[----:B------:R-:W-:Y:S02]  /*e9b0*/  ULDC.64 UR4, c[0x0][0xa80] ;  /* 0x0002a00000047ab9 */ /* 0x000fe40000000a00 */
[----:B------:R-:W-:Y:S01]  /*e9c0*/  IMAD.IADD R21, R21, 0x1, R83 ;  /* 0x0000000115157824 */ /* 0x000fe200078e0253 */
[----:B------:R-:W-:Y:S01]  /*e9d0*/  LEA R32, P3, R20, UR4, 0x1 ;  /* 0x0000000414207c11 */ /* 0x000fe2000f8608ff */
[----:B------:R-:W-:-:S02]  /*e9e0*/  VIADD R3, R19, 0x22820 ;  /* 0x0002282013037836 */ /* 0x000fc40000000000 */
[----:B------:R-:W-:Y:S01]  /*e9f0*/  VIADD R81, R87, 0x20 ;  /* 0x0000002057517836 */ /* 0x000fe20000000000 */
[----:B------:R-:W-:Y:S02]  /*ea00*/  LEA.HI.X R86, R20, UR5, R21, 0x1, P3 ;  /* 0x0000000514567c11 */ /* 0x000fe400098f0c15 */
[----:B------:R-:W-:Y:S01]  /*ea10*/  PRMT R3, RZ, 0x654, R3 ;  /* 0x00000654ff037816 */ /* 0x000fe20000000003 */
[----:B---3--:R-:W-:Y:S01]  /*ea20*/  VIADD R94, R217, 0x40 ;  /* 0x00000040d95e7836 */ /* 0x008fe20000000000 */
[----:B------:R-:W-:Y:S01]  /*ea30*/  ISETP.GE.AND P1, PT, R81, R0, PT ;  /* 0x000000005100720c */ /* 0x000fe20003f26270 */
[----:B------:R-:W-:Y:S01]  /*ea40*/  VIADD R81, R87, 0x40 ;  /* 0x0000004057517836 */ /* 0x000fe20000000000 */
[----:B0-----:R0:W-:Y:S01]  /*ea50*/  SYNCS.ARRIVE.TRANS64.RED.A1T0 RZ, [R3+URZ], RZ ;  /* 0x000000ff03ff79a7 */ /* 0x0011e2000810043f */
[----:B------:R0:W1:Y:S01]  /*ea60*/  SHFL.IDX PT, R84, R32, RZ, 0x181f ;  /* 0x00181fff20547589 */ /* 0x00006200000e0000 */
[----:B------:R-:W-:-:S03]  /*ea70*/  SHF.R.S32.HI R94, RZ, 0x1f, R94 ;  /* 0x0000001fff5e7819 */ /* 0x000fc6000001145e */
[----:B------:R0:W2:Y:S01]  /*ea80*/  SHFL.IDX PT, R88, R86, RZ, 0x181f ;  /* 0x00181fff56587589 */ /* 0x0000a200000e0000 */
[----:B------:R-:W-:Y:S02]  /*ea90*/  ISETP.GE.AND P0, PT, R81, R0, PT ;  /* 0x000000005100720c */ /* 0x000fe40003f06270 */
[----:B------:R-:W-:Y:S01]  /*eaa0*/  SHF.R.S32.HI R95, RZ, 0x1f, R217 ;  /* 0x0000001fff5f7819 */ /* 0x000fe200000114d9 */
[----:B------:R-:W-:Y:S10]  /*eab0*/  @P2 BRA `(.L_x_9803) ;  /* 0x0000000000442947 */ /* 0x000ff40003800000 */
[----:B------:R-:W-:Y:S02]  /*eac0*/  ULDC UR4, c[0x0][0xac8] ;  /* 0x0002b20000047ab9 */ /* 0x000fe40000000800 */
[----:B------:R-:W-:Y:S02]  /*ead0*/  ISETP.GE.AND P2, PT, R217, UR4, PT ;  /* 0x00000004d9007c0c */ /* 0x000fe4000bf46270 */
[----:B------:R-:W-:Y:S02]  /*eae0*/  ISETP.GE.AND P3, PT, R93, UR4, PT ;  /* 0x000000045d007c0c */ /* 0x000fe4000bf66270 */
[----:B------:R-:W-:-:S09]  /*eaf0*/  ISETP.GE.AND P4, PT, R91, UR4, PT ;  /* 0x000000045b007c0c */ /* 0x000fd2000bf86270 */
[----:B-1----:R-:W-:-:S04]  /*eb00*/  @!P2 LEA R20, P5, R217, R84, 0x1 ;  /* 0x00000054d914a211 */ /* 0x002fc800078a08ff */
[----:B--2---:R-:W-:Y:S02]  /*eb10*/  @!P2 LEA.HI.X R21, R217, R88, R95, 0x1, P5 ;  /* 0x00000058d915a211 */ /* 0x004fe400028f0c5f */
[----:B------:R-:W-:-:S03]  /*eb20*/  ISETP.GE.AND P5, PT, R89, UR4, PT ;  /* 0x0000000459007c0c */ /* 0x000fc6000bfa6270 */
[----:B-----5:R3:W-:Y:S01]  /*eb30*/  @!P2 ST.E.128 desc[UR40][R20.64], R4 ;  /* 0x000000041400a985 */ /* 0x0207e2000c101d28 */
[----:B------:R-:W-:-:S04]  /*eb40*/  @!P3 LEA R80, P2, R93, R84, 0x1 ;  /* 0x000000545d50b211 */ /* 0x000fc800078408ff */
        /* <DEDUP_REMOVED lines=8> */
.L_x_9803:
[----:B------:R-:W-:Y:S05]  /*ebd0*/  BSYNC B1 ;  /* 0x0000000000017941 */ /* 0x000fea0003800000 */
.L_x_9802:
        /* <DEDUP_REMOVED lines=9> */
[----:B0-----:R-:W-:-:S04]  /*ec70*/  @!P4 LEA R4, P5, R217, R28, 0x1 ;  /* 0x0000001cd904c211 */ /* 0x001fc800078a08ff */
[----:B----4-:R-:W-:Y:S02]  /*ec80*/  @!P4 LEA.HI.X R5, R217, R30, R95, 0x1, P5 ;  /* 0x0000001ed905c211 */ /* 0x010fe400028f0c5f */
[----:B------:R-:W-:-:S03]  /*ec90*/  @!P3 LEA R6, P5, R93, R28, 0x1 ;  /* 0x0000001c5d06b211 */ /* 0x000fc600078a08ff */
[----:B------:R0:W-:Y:S01]  /*eca0*/  @!P4 ST.E.128 desc[UR40][R4.64], R8 ;  /* 0x000000080400c985 */ /* 0x0001e2000c101d28 */
        /* <DEDUP_REMOVED lines=8> */
.L_x_9805:
[----:B------:R-:W-:Y:S05]  /*ed30*/  BSYNC B1 ;  /* 0x0000000000017941 */ /* 0x000fea0003800000 */
.L_x_9804:
[----:B0-----:R0:W0:Y:S01]  /*ed40*/  SHFL.IDX PT, R20, R86, 0x2, 0x181f ;  /* 0x00581f0056147f89 */ /* 0x00102200000e0000 */
        /* <DEDUP_REMOVED lines=8> */
[-C--:B0-----:R-:W-:Y:S02]  /*edd0*/  @!P3 LEA R4, P5, R217, R10.reuse, 0x1 ;  /* 0x0000000ad904b211 */ /* 0x081fe400078a08ff */
[----:B------:R-:W-:Y:S02]  /*ede0*/  @!P2 LEA R6, P4, R93, R10, 0x1 ;  /* 0x0000000a5d06a211 */ /* 0x000fe400078808ff */
[----:B------:R-:W-:Y:S02]  /*edf0*/  @!P3 LEA.HI.X R5, R217, R20, R95, 0x1, P5 ;  /* 0x00000014d905b211 */ /* 0x000fe400028f0c5f */
        /* <DEDUP_REMOVED lines=9> */
.L_x_9807:
[----:B------:R-:W-:Y:S05]  /*ee90*/  BSYNC B1 ;  /* 0x0000000000017941 */ /* 0x000fea0003800000 */
.L_x_9806:
[----:B------:R-:W-:Y:S01]  /*eea0*/  VIADD R3, R87, 0x60 ;  /* 0x0000006057037836 */ /* 0x000fe20000000000 */
[----:B0--3--:R-:W3:Y:S04]  /*eeb0*/  SHFL.IDX PT, R86, R86, 0x3, 0x181f ;  /* 0x00781f0056567f89 */ /* 0x009ee800000e0000 */
[----:B------:R-:W-:Y:S01]  /*eec0*/  ISETP.GE.AND P0, PT, R3, R0, PT ;  /* 0x000000000300720c */ /* 0x000fe20003f06270 */
[----:B------:R-:W0:-:S12]  /*eed0*/  SHFL.IDX PT, R32, R32, 0x3, 0x181f ;  /* 0x00781f0020207f89 */ /* 0x000e1800000e0000 */
[----:B------:R-:W-:Y:S05]  /*eee0*/  @P0 BRA `(.L_x_9808) ;  /* 0x0000001000780947 */ /* 0x000fea0003800000 */
[----:B------:R-:W-:Y:S02]  /*eef0*/  ULDC UR4, c[0x0][0xac8] ;  /* 0x0002b20000047ab9 */ /* 0x000fe40000000800 */
[----:B------:R-:W-:Y:S02]  /*ef00*/  ISETP.GE.AND P3, PT, R217, UR4, PT ;  /* 0x00000004d9007c0c */ /* 0x000fe4000bf66270 */
[----:B------:R-:W-:Y:S02]  /*ef10*/  ISETP.GE.AND P4, PT, R93, UR4, PT ;  /* 0x000000045d007c0c */ /* 0x000fe4000bf86270 */
[----:B------:R-:W-:-:S09]  /*ef20*/  ISETP.GE.AND P5, PT, R91, UR4, PT ;  /* 0x000000045b007c0c */ /* 0x000fd2000bfa6270 */
[-C--:B0-----:R-:W-:Y:S02]  /*ef30*/  @!P3 LEA R4, P0, R217, R32.reuse, 0x1 ;  /* 0x00000020d904b211 */ /* 0x081fe400078008ff */
[-C--:B------:R-:W-:Y:S02]  /*ef40*/  @!P4 LEA R6, P1, R93, R32.reuse, 0x1 ;  /* 0x000000205d06c211 */ /* 0x080fe400078208ff */
[----:B------:R-:W-:Y:S02]  /*ef50*/  @!P5 LEA R8, P2, R91, R32, 0x1 ;  /* 0x000000205b08d211 */ /* 0x000fe400078408ff */
[-C--:B---3--:R-:W-:Y:S02]  /*ef60*/  @!P3 LEA.HI.X R5, R217, R86.reuse, R95, 0x1, P0 ;  /* 0x00000056d905b211 */ /* 0x088fe400000f0c5f */
        /* <DEDUP_REMOVED lines=11> */
.L_x_9800:
        /* <DEDUP_REMOVED lines=12> */
[----:B------:R-:W-:-:S13]  /*f0e0*/  ISETP.NE.AND.EX P1, PT, RZ, UR5, PT, P1 ;  /* 0x00000005ff007c0c */ /* 0x000fda000bf25310 */
[----:B------:R-:W-:Y:S01]  /*f0f0*/  @P1 IADD3 R6, P2, R6, UR4, RZ ;  /* 0x0000000406061c10 */ /* 0x000fe2000ff5e0ff */
[----:B------:R-:W-:Y:S02]  /*f100*/  ULDC UR4, c[0x0][0xa88] ;  /* 0x0002a20000047ab9 */ /* 0x000fe40000000800 */
[----:B------:R-:W-:Y:S01]  /*f110*/  IMAD.U32 R8, RZ, RZ, UR4 ;  /* 0x00000004ff087e24 */ /* 0x000fe2000f8e00ff */
[----:B------:R-:W-:-:S05]  /*f120*/  @P1 IADD3.X R7, R3, UR5, RZ, P2, !PT ;  /* 0x0000000503071c10 */ /* 0x000fca00097fe4ff */
[----:B------:R2:W5:Y:S01]  /*f130*/  @P1 LDG.E R8, desc[UR40][R6.64] ;  /* 0x0000002806081981 */ /* 0x000562000c1e1900 */
[----:B----4-:R-:W-:Y:S01]  /*f140*/  ISETP.NE.AND P2, PT, R21, 0x1, PT ;  /* 0x000000011500780c */ /* 0x010fe20003f45270 */
[----:B-----5:R-:W3:-:S12]  /*f150*/  S2R R28, SR_TID.X ;  /* 0x00000000001c7919 */ /* 0x020ed80000002100 */
[----:B------:R-:W4:Y:S08]  /*f160*/  @P2 LDC R20, c[0x0][0xbec] ;  /* 0x0002fb00ff142b82 */ /* 0x000f300000000800 */
[----:B------:R-:W0:Y:S01]  /*f170*/  @P2 LDC R25, c[0x0][0xbf0] ;  /* 0x0002fc00ff192b82 */ /* 0x000e220000000800 */
[----:B---3--:R-:W-:-:S05]  /*f180*/  VIADD R28, R28, 0xffffff80 ;  /* 0xffffff801c1c7836 */ /* 0x008fca0000000000 */
[----:B------:R-:W-:Y:S01]  /*f190*/  ISETP.GE.AND P3, PT, R28, 0x80, PT ;  /* 0x000000801c00780c */ /* 0x000fe20003f66270 */
[----:B--2---:R-:W-:-:S12]  /*f1a0*/  @P1 BRA `(.L_x_9809) ;  /* 0x0000000000101947 */ /* 0x004fd80003800000 */
[----:B------:R-:W-:Y:S05]  /*f1b0*/  @!P0 BRA `(.L_x_9809) ;  /* 0x00000000000c8947 */ /* 0x000fea0003800000 */
[----:B------:R-:W2:Y:S04]  /*f1c0*/  LDG.E R3, desc[UR40][R4.64] ;  /* 0x0000002804037981 */ /* 0x000ea8000c1e1900 */
[----:B------:R-:W2:Y:S02]  /*f1d0*/  LDG.E R8, desc[UR40][R4.64+0x4] ;  /* 0x0000042804087981 */ /* 0x000ea4000c1e1900 */
[----:B--2---:R-:W-:-:S07]  /*f1e0*/  IMAD.IADD R8, R8, 0x1, -R3 ;  /* 0x0000000108087824 */ /* 0x004fce00078e0a03 */
.L_x_9809:
[----:B------:R-:W2:Y:S04]  /*f1f0*/  LDL.LU R4, [R1+0x24] ;  /* 0x0000240001047983 */ /* 0x000ea80000300800 */
[----:B------:R-:W3:Y:S04]  /*f200*/  LDL.LU R3, [R1+0x38] ;  /* 0x0000380001037983 */ /* 0x000ee80000300800 */
[----:B------:R-:W4:Y:S04]  /*f210*/  LDL R27, [R1+0x18] ;  /* 0x00001800011b7983 */ /* 0x000f280000100800 */
[----:B------:R0:W5:Y:S01]  /*f220*/  LDL R24, [R1+0x2c] ;  /* 0x00002c0001187983 */ /* 0x0001620000100800 */
[----:B------:R-:W-:Y:S01]  /*f230*/  BSSY B1, `(.L_x_9810) ;  /* 0x000002e000017945 */ /* 0x000fe20003800000 */
[----:B------:R-:W-:-:S02]  /*f240*/  SHF.R.S32.HI R11, RZ, 0x1f, R0 ;  /* 0x0000001fff0b7819 */ /* 0x000fc40000011400 */
[----:B--2---:R-:W-:Y:S02]  /*f250*/  SEL R13, R4, RZ, !P0 ;  /* 0x000000ff040d7207 */ /* 0x004fe40004000000 */
[----:B---3--:R-:W-:Y:S02]  /*f260*/  SEL R12, R3, RZ, !P0 ;  /* 0x000000ff030c7207 */ /* 0x008fe40004000000 */
[----:B----4-:R-:W-:Y:S01]  /*f270*/  SHF.R.S32.HI R10, RZ, 0x1f, R27 ;  /* 0x0000001fff0a7819 */ /* 0x010fe2000001141b */
[----:B0-----:R-:W-:Y:S06]  /*f280*/  @P3 BRA `(.L_x_9811) ;  /* 0x0000000000a03947 */ /* 0x001fec0003800000 */
[----:B------:R-:W0:Y:S01]  /*f290*/  S2R R3, SR_TID.X ;  /* 0x0000000000037919 */ /* 0x000e220000002100 */
[----:B------:R-:W2:Y:S02]  /*f2a0*/  LDC R14, c[0x0][0xbe8] ;  /* 0x0002fa00ff0e7b82 */ /* 0x000ea40000000800 */
[----:B--2---:R-:W-:Y:S02]  /*f2b0*/  IMAD R4, R8, R14, RZ ;  /* 0x0000000e08047224 */ /* 0x004fe400078e02ff */
[----:B0----5:R-:W-:-:S04]  /*f2c0*/  IMAD R3, R24, 0x80, R3 ;  /* 0x0000008018037824 */ /* 0x021fc800078e0203 */
        /* <DEDUP_REMOVED lines=36> */
.L_x_9811:
[----:B------:R-:W-:Y:S05]  /*f510*/  BSYNC B1 ;  /* 0x0000000000017941 */ /* 0x000fea0003800000 */
.L_x_9810:
[--C-:B0-----:R-:W-:Y:S01]  /*f520*/  SHF.R.S32.HI R6, RZ, 0x1f, R28.reuse ;  /* 0x0000001fff067819 */ /* 0x101fe2000001141c */
[----:B------:R-:W-:Y:S01]  /*f530*/  ULDC.64 UR4, c[0x0][0xaa0] ;  /* 0x0002a80000047ab9 */ /* 0x000fe20000000a00 */
[----:B------:R-:W-:Y:S01]  /*f540*/  SHF.R.S32.HI R26, RZ, 0x1f, R28 ;  /* 0x0000001fff1a7819 */ /* 0x000fe2000001141c */
[----:B------:R-:W-:Y:S01]  /*f550*/  IMAD R3, R11, UR4, RZ ;  /* 0x000000040b037c24 */ /* 0x000fe2000f8e02ff */
[-C--:B------:R-:W-:Y:S01]  /*f560*/  LEA.HI R6, R6, R28.reuse, RZ, 0x3 ;  /* 0x0000001c06067211 */ /* 0x080fe200078f18ff */
[----:B------:R-:W-:Y:S01]  /*f570*/  IMAD.WIDE.U32 R4, R0, UR4, RZ ;  /* 0x0000000400047c25 */ /* 0x000fe2000f8e00ff */
[----:B------:R-:W-:Y:S02]  /*f580*/  LEA.HI R26, R26, R28, RZ, 0x3 ;  /* 0x0000001c1a1a7211 */ /* 0x000fe400078f18ff */
[----:B------:R-:W-:Y:S01]  /*f590*/  LOP3.LUT R6, R6, 0xfffffff8, RZ, 0xc0, !PT ;  /* 0xfffffff806067812 */ /* 0x000fe200078ec0ff */
[----:B------:R-:W-:Y:S01]  /*f5a0*/  IMAD R3, R0, UR5, R3 ;  /* 0x0000000500037c24 */ /* 0x000fe2000f8e0203 */
[----:B------:R-:W-:Y:S01]  /*f5b0*/  SHF.R.S32.HI R26, RZ, 0x3, R26 ;  /* 0x00000003ff1a7819 */ /* 0x000fe2000001141a */
[----:B------:R-:W-:-:S02]  /*f5c0*/  ULDC.64 UR4, c[0x0][0xae8] ;  /* 0x0002ba0000047ab9 */ /* 0x000fc40000000a00 */
[----:B------:R-:W-:Y:S02]  /*f5d0*/  IMAD.IADD R6, R28, 0x1, -R6 ;  /* 0x000000011c067824 */ /* 0x000fe400078e0a06 */
[----:B------:R-:W-:Y:S02]  /*f5e0*/  IMAD.IADD R5, R5, 0x1, R3 ;  /* 0x0000000105057824 */ /* 0x000fe400078e0203 */
[----:B------:R-:W-:Y:S02]  /*f5f0*/  IMAD R0, R6, 0x20, R26 ;  /* 0x0000002006007824 */ /* 0x000fe400078e021a */
[----:B------:R-:W-:Y:S02]  /*f600*/  IMAD R6, R10, UR4, RZ ;  /* 0x000000040a067c24 */ /* 0x000fe4000f8e02ff */
[----:B-----5:R-:W-:Y:S02]  /*f610*/  IMAD R9, R24, 0x80, R0 ;  /* 0x0000008018097824 */ /* 0x020fe400078e0200 */
[----:B------:R-:W-:-:S02]  /*f620*/  IMAD R7, R27, UR5, R6 ;  /* 0x000000051b077c24 */ /* 0x000fc4000f8e0206 */
[----:B------:R-:W-:-:S04]  /*f630*/  @P2 IMAD.HI.U32 R0, R9, R20, RZ ;  /* 0x0000001409002227 */ /* 0x000fc800078e00ff */
        /* <DEDUP_REMOVED lines=30> */
.L_x_9990:
[----:B------:R-:W-:Y:S01]  /*f820*/  IMAD R8, R8, R21, RZ ;  /* 0x0000001508087224 */ /* 0x000fe200078e02ff */
[----:B------:R-:W-:Y:S01]  /*f830*/  BSSY B1, `(.L_x_9813) ;  /* 0x000001f000017945 */ /* 0x000fe20003800000 */
[----:B------:R-:W-:-:S05]  /*f840*/  IMAD R7, R24, 0x80, R26 ;  /* 0x0000008018077824 */ /* 0x000fca00078e021a */
[----:B------:R-:W-:-:S13]  /*f850*/  ISETP.GE.AND P0, PT, R7, R8, PT ;  /* 0x000000080700720c */ /* 0x000fda0003f06270 */
[----:B------:R-:W-:Y:S05]  /*f860*/  @P0 BRA `(.L_x_9814) ;  /* 0x00000000006c0947 */ /* 0x000fea0003800000 */
[----:B------:R-:W-:Y:S01]  /*f870*/  ULDC UR4, c[0x0][0xac8] ;  /* 0x0002b20000047ab9 */ /* 0x000fe20000000800 */
[C---:B------:R-:W-:Y:S01]  /*f880*/  VIADD R15, R217.reuse, 0x40 ;  /* 0x00000040d90f7836 */ /* 0x040fe20000000000 */
[C---:B------:R-:W-:Y:S01]  /*f890*/  ISETP.GE.AND P3, PT, R217.reuse, UR4, PT ;  /* 0x00000004d9007c0c */ /* 0x040fe2000bf66270 */
[C---:B------:R-:W-:Y:S01]  /*f8a0*/  VIADD R9, R217.reuse, 0x80 ;  /* 0x00000080d9097836 */ /* 0x040fe20000000000 */
[----:B------:R-:W-:Y:S01]  /*f8b0*/  SHF.R.S32.HI R6, RZ, 0x1f, R217 ;  /* 0x0000001fff067819 */ /* 0x000fe200000114d9 */
[----:B------:R-:W-:Y:S01]  /*f8c0*/  VIADD R5, R217, 0xc0 ;  /* 0x000000c0d9057836 */ /* 0x000fe20000000000 */
[----:B------:R-:W-:Y:S01]  /*f8d0*/  ISETP.GE.AND P2, PT, R15, UR4, PT ;  /* 0x000000040f007c0c */ /* 0x000fe2000bf46270 */
[----:B------:R-:W-:Y:S01]  /*f8e0*/  VIADD R25, R217, 0x40 ;  /* 0x00000040d9197836 */ /* 0x000fe20000000000 */
[----:B------:R-:W-:Y:S01]  /*f8f0*/  ISETP.GE.AND P1, PT, R9, UR4, PT ;  /* 0x0000000409007c0c */ /* 0x000fe2000bf26270 */
[----:B------:R-:W-:Y:S01]  /*f900*/  VIADD R24, R217, 0x80 ;  /* 0x00000080d9187836 */ /* 0x000fe20000000000 */
[----:B------:R-:W-:-:S02]  /*f910*/  ISETP.GE.AND P0, PT, R5, UR4, PT ;  /* 0x0000000405007c0c */ /* 0x000fc4000bf06270 */
[----:B------:R-:W-:Y:S02]  /*f920*/  SHF.R.S32.HI R25, RZ, 0x1f, R25 ;  /* 0x0000001fff197819 */ /* 0x000fe40000011419 */
[----:B------:R-:W-:Y:S02]  /*f930*/  SHF.R.S32.HI R24, RZ, 0x1f, R24 ;  /* 0x0000001fff187819 */ /* 0x000fe40000011418 */
[----:B---3--:R-:W-:-:S03]  /*f940*/  @!P3 LEA R10, P5, R217, R14, 0x1 ;  /* 0x0000000ed90ab211 */ /* 0x008fc600078a08ff */
[----:B------:R-:W-:Y:S02]  /*f950*/  @!P2 LEA R12, P4, R15, R14, 0x1 ;  /* 0x0000000e0f0ca211 */ /* 0x000fe400078808ff */
[C---:B--2---:R-:W-:Y:S01]  /*f960*/  @!P3 LEA.HI.X R11, R217.reuse, R0, R6, 0x1, P5 ;  /* 0x00000000d90bb211 */ /* 0x044fe200028f0c06 */
[----:B------:R-:W-:Y:S01]  /*f970*/  VIADD R6, R217, 0xc0 ;  /* 0x000000c0d9067836 */ /* 0x000fe20000000000 */
[----:B------:R-:W-:Y:S02]  /*f980*/  @!P1 LEA R20, P5, R9, R14, 0x1 ;  /* 0x0000000e09149211 */ /* 0x000fe400078a08ff */
[----:B------:R-:W-:Y:S01]  /*f990*/  @!P2 LEA.HI.X R13, R15, R0, R25, 0x1, P4 ;  /* 0x000000000f0da211 */ /* 0x000fe200020f0c19 */
[----:B------:R4:W-:Y:S01]  /*f9a0*/  @!P3 ST.E.128 desc[UR40][R10.64], RZ ;  /* 0x000000ff0a00b985 */ /* 0x0009e2000c101d28 */
[----:B------:R-:W-:Y:S02]  /*f9b0*/  SHF.R.S32.HI R6, RZ, 0x1f, R6 ;  /* 0x0000001fff067819 */ /* 0x000fe40000011406 */
[----:B------:R-:W-:Y:S01]  /*f9c0*/  @!P0 LEA R14, P4, R5, R14, 0x1 ;  /* 0x0000000e050e8211 */ /* 0x000fe200078808ff */
[----:B------:R4:W-:Y:S01]  /*f9d0*/  @!P2 ST.E.128 desc[UR40][R12.64], RZ ;  /* 0x000000ff0c00a985 */ /* 0x0009e2000c101d28 */
[----:B------:R-:W-:-:S02]  /*f9e0*/  @!P1 LEA.HI.X R21, R9, R0, R24, 0x1, P5 ;  /* 0x0000000009159211 */ /* 0x000fc400028f0c18 */
[----:B------:R-:W-:-:S03]  /*f9f0*/  @!P0 LEA.HI.X R15, R5, R0, R6, 0x1, P4 ;  /* 0x00000000050f8211 */ /* 0x000fc600020f0c06 */
[----:B------:R4:W-:Y:S04]  /*fa00*/  @!P1 ST.E.128 desc[UR40][R20.64], RZ ;  /* 0x000000ff14009985 */ /* 0x0009e8000c101d28 */
[----:B------:R4:W-:Y:S02]  /*fa10*/  @!P0 ST.E.128 desc[UR40][R14.64], RZ ;  /* 0x000000ff0e008985 */ /* 0x0009e4000c101d28 */
.L_x_9814:
[----:B------:R-:W-:Y:S05]  /*fa20*/  BSYNC B1 ;  /* 0x0000000000017941 */ /* 0x000fea0003800000 */
.L_x_9813:
[----:B------:R-:W-:-:S03]  /*fa30*/  UMOV UR4, 0xffffffff ;  /* 0xffffffff00047882 */ /* 0x000fc60000000000 */
[----:B------:R-:W-:Y:S05]  /*fa40*/  BRA.DIV UR4, `(.L_x_9815) ;  /* 0x0000007e04547947 */ /* 0x000fea000b800000 */
[----:B--2---:R2:W0:Y:S04]  /*fa50*/  SHFL.IDX PT, R0, R4, 0x1, 0x181f ;  /* 0x00381f0004007f89 */ /* 0x00442800000e0000 */
[----:B---34-:R2:W3:Y:S02]  /*fa60*/  SHFL.IDX PT, R14, R3, 0x1, 0x181f ;  /* 0x00381f00030e7f89 */ /* 0x0184e400000e0000 */
.L_x_9994:
[----:B------:R-:W-:Y:S01]  /*fa70*/  VIADD R5, R7, 0x20 ;  /* 0x0000002007057836 */ /* 0x000fe20000000000 */
[----:B------:R-:W-:Y:S04]  /*fa80*/  BSSY B1, `(.L_x_9816) ;  /* 0x000001e000017945 */ /* 0x000fe80003800000 */
        /* <DEDUP_REMOVED lines=9> */
[C---:B------:R-:W-:Y:S01]  /*fb20*/  VIADD R26, R217.reuse, 0x40 ;  /* 0x00000040d91a7836 */ /* 0x040fe20000000000 */
[----:B------:R-:W-:Y:S01]  /*fb30*/  ISETP.GE.AND P1, PT, R24, UR4, PT ;  /* 0x0000000418007c0c */ /* 0x000fe2000bf26270 */
[----:B------:R-:W-:Y:S01]  /*fb40*/  VIADD R25, R217, 0x80 ;  /* 0x00000080d9197836 */ /* 0x000fe20000000000 */
[----:B------:R-:W-:-:S02]  /*fb50*/  ISETP.GE.AND P0, PT, R6, UR4, PT ;  /* 0x0000000406007c0c */ /* 0x000fc4000bf06270 */
[----:B------:R-:W-:Y:S02]  /*fb60*/  SHF.R.S32.HI R26, RZ, 0x1f, R26 ;  /* 0x0000001fff1a7819 */ /* 0x000fe4000001141a */
[----:B------:R-:W-:Y:S02]  /*fb70*/  SHF.R.S32.HI R25, RZ, 0x1f, R25 ;  /* 0x0000001fff197819 */ /* 0x000fe40000011419 */
[----:B---3--:R-:W-:-:S03]  /*fb80*/  @!P3 LEA R10, P5, R217, R14, 0x1 ;  /* 0x0000000ed90ab211 */ /* 0x008fc600078a08ff */
[----:B------:R-:W-:Y:S02]  /*fb90*/  @!P2 LEA R12, P4, R15, R14, 0x1 ;  /* 0x0000000e0f0ca211 */ /* 0x000fe400078808ff */
[C---:B0-----:R-:W-:Y:S01]  /*fba0*/  @!P3 LEA.HI.X R11, R217.reuse, R0, R9, 0x1, P5 ;  /* 0x00000000d90bb211 */ /* 0x041fe200028f0c09 */
        /* <DEDUP_REMOVED lines=11> */
.L_x_9817:
[----:B------:R-:W-:Y:S05]  /*fc60*/  BSYNC B1 ;  /* 0x0000000000017941 */ /* 0x000fea0003800000 */
.L_x_9816:
[----:B------:R-:W-:-:S03]  /*fc70*/  UMOV UR4, 0xffffffff ;  /* 0xffffffff00047882 */ /* 0x000fc60000000000 */
[----:B------:R-:W-:Y:S05]  /*fc80*/  BRA.DIV UR4, `(.L_x_9818) ;  /* 0x0000007e040c7947 */ /* 0x000fea000b800000 */
[----:B0-----:R0:W0:Y:S04]  /*fc90*/  SHFL.IDX PT, R0, R4, 0x2, 0x181f ;  /* 0x00581f0004007f89 */ /* 0x00102800000e0000 */
[----:B---34-:R3:W4:Y:S02]  /*fca0*/  SHFL.IDX PT, R14, R3, 0x2, 0x181f ;  /* 0x00581f00030e7f89 */ /* 0x01872400000e0000 */
.L_x_9998:
        /* <DEDUP_REMOVED lines=17> */
[----:B----4-:R-:W-:-:S03]  /*fdc0*/  @!P3 LEA R10, P5, R217, R14, 0x1 ;  /* 0x0000000ed90ab211 */ /* 0x010fc600078a08ff */
        /* <DEDUP_REMOVED lines=13> */
.L_x_9820:
[----:B------:R-:W-:Y:S05]  /*fea0*/  BSYNC B1 ;  /* 0x0000000000017941 */ /* 0x000fea0003800000 */
.L_x_9819:
[----:B------:R-:W-:-:S03]  /*feb0*/  UMOV UR4, 0xffffffff ;  /* 0xffffffff00047882 */ /* 0x000fc60000000000 */
[----:B------:R-:W-:Y:S05]  /*fec0*/  BRA.DIV UR4, `(.L_x_9821) ;  /* 0x0000007a04c47947 */ /* 0x000fea000b800000 */
[----:B0-----:R0:W0:Y:S04]  /*fed0*/  SHFL.IDX PT, R0, R4, 0x3, 0x181f ;  /* 0x00781f0004007f89 */ /* 0x00102800000e0000 */
[----:B----4-:R4:W0:Y:S02]  /*fee0*/  SHFL.IDX PT, R14, R3, 0x3, 0x181f ;  /* 0x00781f00030e7f89 */ /* 0x01082400000e0000 */
.L_x_10002:
[----:B--234-:R-:W-:-:S05]  /*fef0*/  VIADD R3, R7, 0x60 ;  /* 0x0000006007037836 */ /* 0x01cfca0000000000 */
[----:B------:R-:W-:-:S13]  /*ff00*/  ISETP.GE.AND P0, PT, R3, R8, PT ;  /* 0x000000080300720c */ /* 0x000fda0003f06270 */
[----:B------:R-:W-:Y:S05]  /*ff10*/  @P0 BRA `(.L_x_9808) ;  /* 0x00000000006c0947 */ /* 0x000fea0003800000 */
[C---:B------:R-:W-:Y:S01]  /*ff20*/  VIADD R15, R217.reuse, 0x40 ;  /* 0x00000040d90f7836 */ /* 0x040fe20000000000 */
[----:B------:R-:W-:Y:S01]  /*ff30*/  ULDC UR4, c[0x0][0xac8] ;  /* 0x0002b20000047ab9 */ /* 0x000fe20000000800 */
[C---:B------:R-:W-:Y:S01]  /*ff40*/  VIADD R12, R217.reuse, 0x80 ;  /* 0x00000080d90c7836 */ /* 0x040fe20000000000 */
[C---:B------:R-:W-:Y:S01]  /*ff50*/  ISETP.GE.AND P3, PT, R217.reuse, UR4, PT ;  /* 0x00000004d9007c0c */ /* 0x040fe2000bf66270 */
[----:B------:R-:W-:Y:S01]  /*ff60*/  VIADD R10, R217, 0xc0 ;  /* 0x000000c0d90a7836 */ /* 0x000fe20000000000 */
[----:B------:R-:W-:Y:S01]  /*ff70*/  ISETP.GE.AND P2, PT, R15, UR4, PT ;  /* 0x000000040f007c0c */ /* 0x000fe2000bf46270 */
[C---:B------:R-:W-:Y:S01]  /*ff80*/  VIADD R20, R217.reuse, 0x40 ;  /* 0x00000040d9147836 */ /* 0x040fe20000000000 */
[----:B------:R-:W-:Y:S01]  /*ff90*/  ISETP.GE.AND P1, PT, R12, UR4, PT ;  /* 0x000000040c007c0c */ /* 0x000fe2000bf26270 */
[C---:B------:R-:W-:Y:S01]  /*ffa0*/  VIADD R13, R217.reuse, 0x80 ;  /* 0x00000080d90d7836 */ /* 0x040fe20000000000 */
[----:B------:R-:W-:Y:S01]  /*ffb0*/  ISETP.GE.AND P0, PT, R10, UR4, PT ;  /* 0x000000040a007c0c */ /* 0x000fe2000bf06270 */
[----:B------:R-:W-:Y:S01]  /*ffc0*/  VIADD R11, R217, 0xc0 ;  /* 0x000000c0d90b7836 */ /* 0x000fe20000000000 */
[----:B------:R-:W-:-:S02]  /*ffd0*/  SHF.R.S32.HI R9, RZ, 0x1f, R217 ;  /* 0x0000001fff097819 */ /* 0x000fc400000114d9 */
[----:B------:R-:W-:Y:S02]  /*ffe0*/  SHF.R.S32.HI R20, RZ, 0x1f, R20 ;  /* 0x0000001fff147819 */ /* 0x000fe40000011414 */
[----:B------:R-:W-:Y:S02]  /*fff0*/  SHF.R.S32.HI R13, RZ, 0x1f, R13 ;  /* 0x0000001fff0d7819 */ /* 0x000fe4000001140d */
[-C--:B0-----:R-:W-:Y:S02]  /*10000*/  @!P3 LEA R4, P5, R217, R14.reuse, 0x1 ;  /* 0x0000000ed904b211 */ /* 0x081fe400078a08ff */
[----:B------:R-:W-:Y:S02]  /*10010*/  @!P2 LEA R6, P4, R15, R14, 0x1 ;  /* 0x0000000e0f06a211 */ /* 0x000fe400078808ff */
[----:B------:R-:W-:Y:S02]  /*10020*/  @!P3 LEA.HI.X R5, R217, R0, R9, 0x1, P5 ;  /* 0x00000000d905b211 */ /* 0x000fe400028f0c09 */
[----:B------:R-:W-:-:S02]  /*10030*/  @!P1 LEA R8, P5, R12, R14, 0x1 ;  /* 0x0000000e0c089211 */ /* 0x000fc400078a08ff */
[----:B------:R-:W-:Y:S01]  /*10040*/  @!P2 LEA.HI.X R7, R15, R0, R20, 0x1, P4 ;  /* 0x000000000f07a211 */ /* 0x000fe200020f0c14 */
[----:B------:R2:W-:Y:S01]  /*10050*/  @!P3 ST.E.128 desc[UR40][R4.64], RZ ;  /* 0x000000ff0400b985 */ /* 0x0005e2000c101d28 */
[----:B------:R-:W-:Y:S02]  /*10060*/  SHF.R.S32.HI R11, RZ, 0x1f, R11 ;  /* 0x0000001fff0b7819 */ /* 0x000fe4000001140b */
[----:B------:R-:W-:Y:S01]  /*10070*/  @!P0 LEA R14, P4, R10, R14, 0x1 ;  /* 0x0000000e0a0e8211 */ /* 0x000fe200078808ff */
[----:B------:R2:W-:Y:S01]  /*10080*/  @!P2 ST.E.128 desc[UR40][R6.64], RZ ;  /* 0x000000ff0600a985 */ /* 0x0005e2000c101d28 */
[-C--:B------:R-:W-:Y:S02]  /*10090*/  @!P1 LEA.HI.X R9, R12, R0.reuse, R13, 0x1, P5 ;  /* 0x000000000c099211 */ /* 0x080fe400028f0c0d */
[----:B------:R-:W-:-:S03]  /*100a0*/  @!P0 LEA.HI.X R15, R10, R0, R11, 0x1, P4 ;  /* 0x000000000a0f8211 */ /* 0x000fc600020f0c0b */
[----:B------:R2:W-:Y:S04]  /*100b0*/  @!P1 ST.E.128 desc[UR40][R8.64], RZ ;  /* 0x000000ff08009985 */ /* 0x0005e8000c101d28 */
[----:B------:R2:W-:Y:S02]  /*100c0*/  @!P0 ST.E.128 desc[UR40][R14.64], RZ ;  /* 0x000000ff0e008985 */ /* 0x0005e4000c101d28 */
.L_x_9808:
[----:B------:R-:W-:Y:S05]  /*100d0*/  BSYNC B0 ;  /* 0x0000000000007941 */ /* 0x000fea0003800000 */
.L_x_9799:
[----:B------:R-:W-:Y:S02]  /*100e0*/  ULDC UR4, c[0x0][0xc3c] ;  /* 0x00030f0000047ab9 */ /* 0x000fe40000000800 */
[----:B------:R-:W-:-:S13]  /*100f0*/  ISETP.GE.AND P0, PT, R35, UR4, PT ;  /* 0x0000000423007c0c */ /* 0x000fda000bf06270 */
[----:B------:R-:W-:Y:S05]  /*10100*/  @!P0 BRA `(.L_x_9822) ;  /* 0xffffff1000008947 */ /* 0x000fea000383ffff */
[----:B------:R-:W-:Y:S05]  /*10110*/  BRA `(.L_x_9679) ;  /* 0x0000006400c07947 */ /* 0x000fea0003800000 */
.L_x_9677:
[----:B------:R-:W-:-:S08]  /*10120*/  NOP ;  /* 0x0000000000007918 */ /* 0x000fd00000000000 */
[----:B--2---:R-:W0:-:S00]  /*10130*/  USETMAXREG.DEALLOC.CTAPOOL 0x28 ;  /* 0x00000028000079c8 */ /* 0x004e0000080e0500 */
        /* <DEDUP_REMOVED lines=14> */
.L_x_9823:
        /* <DEDUP_REMOVED lines=41> */
.L_x_9829:
        /* <DEDUP_REMOVED lines=12> */
.L_x_9828:
[----:B------:R-:W-:Y:S05]  /*10570*/  BSYNC B0 ;  /* 0x0000000000007941 */ /* 0x000fea0003800000 */
.L_x_9827:
        /* <DEDUP_REMOVED lines=21> */
.L_x_9825:
        /* <DEDUP_REMOVED lines=15> */
.L_x_9830:
        /* <DEDUP_REMOVED lines=28> */
.L_x_9826:
[----:B------:R-:W-:Y:S02]  /*10980*/  IMAD.MOV.U32 R17, RZ, RZ, RZ ;  /* 0x000000ffff117224 */ /* 0x000fe400078e00ff */
[----:B------:R-:W-:Y:S02]  /*10990*/  IMAD.U32 R16, RZ, RZ, UR6 ;  /* 0x00000006ff107e24 */ /* 0x000fe4000f8e00ff */
[----:B------:R-:W-:-:S07]  /*109a0*/  IMAD.MOV.U32 R18, RZ, RZ, RZ ;  /* 0x000000ffff127224 */ /* 0x000fce00078e00ff */
.L_x_9831:
[----:B------:R-:W-:-:S13]  /*109b0*/  ISETP.NE.AND P0, PT, R5, RZ, PT ;  /* 0x000000ff0500720c */ /* 0x000fda0003f05270 */
[----:B------:R-:W0:Y:S01]  /*109c0*/  @!P0 S2R R3, SR_CgaCtaId ;  /* 0x0000000000038919 */ /* 0x000e220000008800 */
[----:B------:R-:W-:-:S04]  /*109d0*/  @!P0 MOV R2, 0x400 ;  /* 0x0000040000028802 */ /* 0x000fc80000000f00 */
[----:B0-----:R-:W-:-:S05]  /*109e0*/  @!P0 LEA R2, R3, R2, 0x18 ;  /* 0x0000000203028211 */ /* 0x001fca00078ec0ff */
[----:B------:R1:W-:Y:S01]  /*109f0*/  @!P0 STS.128 [R2+0x228d0], R16 ;  /* 0x0228d01002008388 */ /* 0x0003e20000000c00 */
[----:B------:R-:W-:Y:S06]  /*10a00*/  BAR.ARV 0x5, 0x180 ;  /* 0x0146000000007b1d */ /* 0x000fec0000002000 */
.L_x_9824:
[----:B------:R2:W-:Y:S01]  /*10a10*/  STL [R1+0x28], RZ ;  /* 0x000028ff01007387 */ /* 0x0005e20000100800 */
[----:B------:R-:W-:Y:S01]  /*10a20*/  ULDC UR4, c[0x0][0xc3c] ;  /* 0x00030f0000047ab9 */ /* 0x000fe20000000800 */
[----:B------:R-:W-:Y:S01]  /*10a30*/  IMAD.MOV.U32 R26, RZ, RZ, 0x1 ;  /* 0x00000001ff1a7424 */ /* 0x000fe200078e00ff */
[----:B0-----:R-:W-:Y:S01]  /*10a40*/  ISETP.GE.AND P0, PT, R19, UR4, PT ;  /* 0x0000000413007c0c */ /* 0x001fe2000bf06270 */
[----:B------:R-:W-:-:S12]  /*10a50*/  IMAD.MOV.U32 R25, RZ, RZ, RZ ;  /* 0x000000ffff197224 */ /* 0x000fd800078e00ff */
[----:B--2---:R-:W-:Y:S05]  /*10a60*/  @P0 BRA `(.L_x_9832) ;  /* 0x0000005800900947 */ /* 0x004fea0003800000 */
[----:B------:R-:W2:Y:S01]  /*10a70*/  LDL R4, [R1] ;  /* 0x0000000001047983 */ /* 0x000ea20000100800 */
        /* <DEDUP_REMOVED lines=21> */
[----:B------:R-:W-:-:S03]  /*10bd0*/  LOP3.LUT R2, R2, 0xc0, RZ, 0xfc, !PT ;  /* 0x000000c002027812 */ /* 0x000fc600078efcff */
[----:B------:R-:W-:-:S04]  /*10be0*/  IMAD.U32 R22, RZ, RZ, UR4 ;  /* 0x00000004ff167e24 */ /* 0x000fc8000f8e00ff */
[----:B------:R-:W-:Y:S01]  /*10bf0*/  IMAD R0, R30, 0x2, R22 ;  /* 0x000000021e007824 */ /* 0x000fe200078e0216 */
[----:B--2---:R-:W-:-:S05]  /*10c00*/  LOP3.LUT R4, R4, 0x2, RZ, 0xfc, !PT ;  /* 0x0000000204047812 */ /* 0x004fca00078efcff */
[----:B------:R0:W-:Y:S04]  /*10c10*/  STL [R1+0x3c], R4 ;  /* 0x00003c0401007387 */ /* 0x0001e80000100800 */
[----:B------:R0:W-:Y:S04]  /*10c20*/  STL [R1+0x28], RZ ;  /* 0x000028ff01007387 */ /* 0x0001e80000100800 */
[----:B------:R0:W-:Y:S02]  /*10c30*/  STL [R1+0x8], R0 ;  /* 0x0000080001007387 */ /* 0x0001e40000100800 */
.L_x_9931:
[----:B-1----:R-:W1:Y:S02]  /*10c40*/  LDC.64 R2, c[0x0][0xc88] ;  /* 0x00032200ff027b82 */ /* 0x002e640000000a00 */
[----:B-1----:R-:W-:-:S05]  /*10c50*/  IMAD.WIDE R2, R19, 0x4, R2 ;  /* 0x0000000413027825 */ /* 0x002fca00078e0202 */
[----:B------:R-:W0:Y:S01]  /*10c60*/  LDG.E R35, desc[UR40][R2.64] ;  /* 0x0000002802237981 */ /* 0x000e22000c1e1900 */
[----:B------:R-:W-:Y:S05]  /*10c70*/  YIELD ;  /* 0x0000000000007946 */ /* 0x000fea0003800000 */
[----:B------:R-:W-:Y:S01]  /*10c80*/  ULDC.64 UR4, c[0x0][0xa28] ;  /* 0x00028a0000047ab9 */ /* 0x000fe20000000a00 */
[----:B------:R-:W-:Y:S01]  /*10c90*/  IMAD.MOV.U32 R31, RZ, RZ, RZ ;  /* 0x000000ffff1f7224 */ /* 0x000fe200078e00ff */
[----:B------:R-:W-:Y:S01]  /*10ca0*/  ISETP.NE.U32.AND P0, PT, RZ, UR4, PT ;  /* 0x00000004ff007c0c */ /* 0x000fe2000bf05070 */
[----:B------:R-:W-:Y:S01]  /*10cb0*/  IMAD.MOV.U32 R6, RZ, RZ, RZ ;  /* 0x000000ffff067224 */ /* 0x000fe200078e00ff */
[----:B------:R-:W-:Y:S01]  /*10cc0*/  ULDC.64 UR8, c[0x0][0xa18] ;  /* 0x0002860000087ab9 */ /* 0x000fe20000000a00 */
        /* <DEDUP_REMOVED lines=19> */
[----:B--23--:R-:W-:-:S03]  /*10e00*/  IADD3 R4, P4, R28, UR6, RZ ;  /* 0x000000061c047c10 */ /* 0x00cfc6000ff9e0ff */
        /* <DEDUP_REMOVED lines=20> */
[----:B----4-:R-:W-:Y:S05]  /*10f50*/  @P2 BRA `(.L_x_9833) ;  /* 0x0000000000142947 */ /* 0x010fea0003800000 */
[----:B------:R-:W-:Y:S05]  /*10f60*/  @!P0 BRA `(.L_x_9833) ;  /* 0x0000000000108947 */ /* 0x000fea0003800000 */
[----:B0-----:R-:W2:Y:S04]  /*10f70*/  LDG.E R8, desc[UR40][R2.64] ;  /* 0x0000002802087981 */ /* 0x001ea8000c1e1900 */
[----:B------:R-:W2:Y:S02]  /*10f80*/  LDG.E R9, desc[UR40][R2.64+0x4] ;  /* 0x0000042802097981 */ /* 0x000ea4000c1e1900 */
[----:B--2---:R-:W-:-:S05]  /*10f90*/  IMAD.IADD R2, R9, 0x1, -R8 ;  /* 0x0000000109027824 */ /* 0x004fca00078e0a08 */
[----:B------:R1:W-:Y:S02]  /*10fa0*/  STL [R1+0x20], R2 ;  /* 0x0000200201007387 */ /* 0x0003e40000100800 */
.L_x_9833:
        /* <DEDUP_REMOVED lines=9> */
.L_x_9834:
        /* <DEDUP_REMOVED lines=9> */
.L_x_9835:
[----:B-12---:R-:W2:Y:S04]  /*110d0*/  @P1 LDG.E R2, desc[UR40][R4.64] ;  /* 0x0000002804021981 */ /* 0x006ea8000c1e1900 */
[----:B------:R-:W2:Y:S01]  /*110e0*/  @P1 LDG.E R3, desc[UR40][R4.64+0x4] ;  /* 0x0000042804031981 */ /* 0x000ea2000c1e1900 */
[----:B-----5:R-:W-:Y:S01]  /*110f0*/  IMAD.IADD R7, R7, 0x1, -R31 ;  /* 0x0000000107077824 */ /* 0x020fe200078e0a1f */
[----:B------:R-:W-:Y:S01]  /*11100*/  BSSY B0, `(.L_x_9836) ;  /* 0x0000138000007945 */ /* 0x000fe20003800000 */
[----:B--2---:R-:W-:-:S04]  /*11110*/  @P1 IMAD.IADD R6, R3, 0x1, -R2 ;  /* 0x0000000103061824 */ /* 0x004fc800078e0a02 */
[----:B0-----:R-:W-:-:S04]  /*11120*/  IMAD.IADD R8, R7, 0x1, R6 ;  /* 0x0000000107087824 */ /* 0x001fc800078e0206 */
[----:B------:R-:W-:Y:S01]  /*11130*/  VIADD R2, R8, 0x5f ;  /* 0x0000005f08027836 */ /* 0x000fe20000000000 */
[----:B------:R-:W-:Y:S03]  /*11140*/  STL [R1+0x4], R8 ;  /* 0x0000040801007387 */ /* 0x000fe60000100800 */
[----:B------:R-:W-:-:S05]  /*11150*/  IMAD.HI R2, R2, 0x2aaaaaab, RZ ;  /* 0x2aaaaaab02027827 */ /* 0x000fca00078e02ff */
[----:B------:R-:W-:-:S04]  /*11160*/  SHF.R.U32.HI R3, RZ, 0x1f, R2 ;  /* 0x0000001fff037819 */ /* 0x000fc80000011602 */
[----:B------:R-:W-:-:S05]  /*11170*/  LEA.HI.SX32 R4, R2, R3, 0x1c ;  /* 0x0000000302047211 */ /* 0x000fca00078fe2ff */
[--C-:B------:R-:W-:Y:S01]  /*11180*/  IMAD R2, R4, 0x60, -R7.reuse ;  /* 0x0000006004027824 */ /* 0x100fe200078e0a07 */
[----:B------:R0:W-:Y:S01]  /*11190*/  STL [R1+0x2c], R4 ;  /* 0x00002c0401007387 */ /* 0x0001e20000100800 */
[----:B------:R-:W-:-:S03]  /*111a0*/  IMAD.MOV R7, RZ, RZ, -R7 ;  /* 0x000000ffff077224 */ /* 0x000fc600078e0a07 */
[----:B------:R-:W-:Y:S02]  /*111b0*/  VIMNMX R2, R2, R6, PT ;  /* 0x0000000602027248 */ /* 0x000fe40003fe0100 */
[----:B------:R-:W-:-:S04]  /*111c0*/  VIMNMX R7, RZ, R7, !PT ;  /* 0x00000007ff077248 */ /* 0x000fc80007fe0100 */
[----:B------:R-:W-:-:S13]  /*111d0*/  ISETP.GT.AND P0, PT, R2, R7, PT ;  /* 0x000000070200720c */ /* 0x000fda0003f04270 */
[----:B0-----:R-:W-:Y:S02]  /*111e0*/  @P0 VIADD R4, R2, 0x5f ;  /* 0x0000005f02040836 */ /* 0x001fe40000000000 */
        /* <DEDUP_REMOVED lines=16> */
.L_x_10005:
[----:B-1----:R-:W-:Y:S02]  /*112f0*/  ISETP.NE.AND P0, PT, R14, RZ, PT ;  /* 0x000000ff0e00720c */ /* 0x002fe40003f05270 */
[----:B------:R-:W-:-:S11]  /*11300*/  PLOP3.LUT P6, PT, PT, PT, PT, 0x8, 0x0 ;  /* 0x000000000000781c */ /* 0x000fd60003fce170 */
[----:B------:R-:W-:Y:S05]  /*11310*/  @P0 BRA `(.L_x_9839) ;  /* 0x00000000000c0947 */ /* 0x000fea0003800000 */
[----:B------:R-:W-:-:S03]  /*11320*/  UMOV UR4, 0xffffffff ;  /* 0xffffffff00047882 */ /* 0x000fc60000000000 */
[----:B------:R-:W-:Y:S05]  /*11330*/  BRA.DIV UR4, `(.L_x_9840) ;  /* 0x0000006a04247947 */ /* 0x000fea000b800000 */
[----:B------:R-:W-:-:S13]  /*11340*/  ELECT P6, URZ, PT ;  /* 0x00000000003f782f */ /* 0x000fda00038c0000 */
.L_x_9839:
        /* <DEDUP_REMOVED lines=9> */
.L_x_10008:
[----:B------:R-:W-:Y:S05]  /*113e0*/  BSYNC B1 ;  /* 0x0000000000017941 */ /* 0x000fea0003800000 */
.L_x_9841:
[----:B------:R-:W-:Y:S04]  /*113f0*/  BSSY B1, `(.L_x_9843) ;  /* 0x000007b000017945 */ /* 0x000fe80003800000 */
[----:B------:R-:W-:Y:S05]  /*11400*/  @!P6 BRA `(.L_x_9844) ;  /* 0x0000000400e4e947 */ /* 0x000fea0003800000 */
[----:B0-----:R-:W-:Y:S01]  /*11410*/  IMAD R3, R24, 0x8, R22 ;  /* 0x0000000818037824 */ /* 0x001fe200078e0216 */
[----:B------:R-:W-:Y:S01]  /*11420*/  SHF.L.U32 R6, R27, 0x1f, RZ ;  /* 0x0000001f1b067819 */ /* 0x000fe200000006ff */
[----:B------:R-:W0:Y:S01]  /*11430*/  S2R R7, SR_TID.X ;  /* 0x0000000000077919 */ /* 0x000e220000002100 */
[----:B------:R-:W-:Y:S02]  /*11440*/  BSSY B2, `(.L_x_9845) ;  /* 0x0000005000027945 */ /* 0x000fe40003800000 */
[----:B------:R-:W1:Y:S01]  /*11450*/  SYNCS.PHASECHK.TRANS64.TRYWAIT P0, [R3+URZ+0x228a0], R6 ;  /* 0x0228a006030075a7 */ /* 0x000e62000800017f */
[----:B0-----:R-:W-:-:S04]  /*11460*/  LOP3.LUT R7, R7, 0x7f, RZ, 0xc0, !PT ;  /* 0x0000007f07077812 */ /* 0x001fc800078ec0ff */
[----:B------:R-:W-:Y:S01]  /*11470*/  ISETP.NE.AND P1, PT, R7, RZ, PT ;  /* 0x000000ff0700720c */ /* 0x000fe20003f25270 */
[----:B-1----:R-:W-:-:S12]  /*11480*/  @!P0 BRA `(.L_x_9846) ;  /* 0x0000006800048947 */ /* 0x002fd80003800000 */
.L_x_10009:
[----:B------:R-:W-:Y:S05]  /*11490*/  BSYNC B2 ;  /* 0x0000000000027941 */ /* 0x000fea0003800000 */
.L_x_9845:
        /* <DEDUP_REMOVED lines=9> */
.L_x_9848:
[----:B------:R-:W-:Y:S05]  /*11530*/  BSYNC B2 ;  /* 0x0000000000027941 */ /* 0x000fea0003800000 */
.L_x_9847:
        /* <DEDUP_REMOVED lines=12> */
.L_x_9849:
        /* <DEDUP_REMOVED lines=13> */
.L_x_10010:
[----:B------:R-:W-:Y:S05]  /*116d0*/  BSYNC B2 ;  /* 0x0000000000027941 */ /* 0x000fea0003800000 */
.L_x_9850:
        /* <DEDUP_REMOVED lines=11> */
.L_x_9853:
[----:B------:R-:W-:Y:S05]  /*11790*/  BSYNC B2 ;  /* 0x0000000000027941 */ /* 0x000fea0003800000 */
.L_x_9852:
        /* <DEDUP_REMOVED lines=9> */
.L_x_9854:
        /* <DEDUP_REMOVED lines=15> */
.L_x_9855:
        /* <DEDUP_REMOVED lines=15> */
.L_x_9856:
        /* <DEDUP_REMOVED lines=15> */
.L_x_9857:
        /* <DEDUP_REMOVED lines=10> */
.L_x_9844:
[----:B------:R-:W-:Y:S05]  /*11ba0*/  BSYNC B1 ;  /* 0x0000000000017941 */ /* 0x000fea0003800000 */
.L_x_9843:
        /* <DEDUP_REMOVED lines=9> */
.L_x_9873:
[----:B------:R-:W-:Y:S05]  /*11c40*/  YIELD ;  /* 0x0000000000007946 */ /* 0x000fea0003800000 */
[----:B------:R-:W-:Y:S04]  /*11c50*/  BSSY B1, `(.L_x_9858) ;  /* 0x000007a000017945 */ /* 0x000fe80003800000 */
[----:B------:R-:W-:Y:S05]  /*11c60*/  @!P6 BRA `(.L_x_9859) ;  /* 0x0000000400e0e947 */ /* 0x000fea0003800000 */
[----:B------:R-:W-:Y:S01]  /*11c70*/  IMAD R6, R24, 0x8, R22 ;  /* 0x0000000818067824 */ /* 0x000fe200078e0216 */
[----:B------:R-:W-:Y:S01]  /*11c80*/  SHF.L.U32 R2, R27, 0x1f, RZ ;  /* 0x0000001f1b027819 */ /* 0x000fe200000006ff */
[----:B0-----:R-:W0:Y:S01]  /*11c90*/  S2R R3, SR_TID.X ;  /* 0x0000000000037919 */ /* 0x001e220000002100 */
[----:B------:R-:W-:Y:S02]  /*11ca0*/  BSSY B2, `(.L_x_9860) ;  /* 0x0000005000027945 */ /* 0x000fe40003800000 */
[----:B------:R-:W1:Y:S01]  /*11cb0*/  SYNCS.PHASECHK.TRANS64.TRYWAIT P1, [R6+URZ+0x228a0], R2 ;  /* 0x0228a002060075a7 */ /* 0x000e62000802017f */
[----:B0-----:R-:W-:-:S04]  /*11cc0*/  LOP3.LUT R3, R3, 0x7f, RZ, 0xc0, !PT ;  /* 0x0000007f03037812 */ /* 0x001fc800078ec0ff */
[----:B------:R-:W-:Y:S01]  /*11cd0*/  ISETP.NE.AND P2, PT, R3, RZ, PT ;  /* 0x000000ff0300720c */ /* 0x000fe20003f45270 */
[----:B-1----:R-:W-:-:S12]  /*11ce0*/  @!P1 BRA `(.L_x_9861) ;  /* 0x0000006000149947 */ /* 0x002fd80003800000 */
.L_x_10011:
[----:B------:R-:W-:Y:S05]  /*11cf0*/  BSYNC B2 ;  /* 0x0000000000027941 */ /* 0x000fea0003800000 */
.L_x_9860:
        /* <DEDUP_REMOVED lines=9> */
.L_x_9863:
[----:B------:R-:W-:Y:S05]  /*11d90*/  BSYNC B2 ;  /* 0x0000000000027941 */ /* 0x000fea0003800000 */
.L_x_9862:
        /* <DEDUP_REMOVED lines=11> */
.L_x_9864:
        /* <DEDUP_REMOVED lines=13> */
.L_x_10012:
[----:B------:R-:W-:Y:S05]  /*11f20*/  BSYNC B2 ;  /* 0x0000000000027941 */ /* 0x000fea0003800000 */
.L_x_9865:
        /* <DEDUP_REMOVED lines=11> */
.L_x_9868:
[----:B------:R-:W-:Y:S05]  /*11fe0*/  BSYNC B2 ;  /* 0x0000000000027941 */ /* 0x000fea0003800000 */
.L_x_9867:
        /* <DEDUP_REMOVED lines=9> */
.L_x_9869:
        /* <DEDUP_REMOVED lines=15> */
.L_x_9870:
        /* <DEDUP_REMOVED lines=15> */
.L_x_9871:
        /* <DEDUP_REMOVED lines=15> */
.L_x_9872:
        /* <DEDUP_REMOVED lines=10> */
.L_x_9859:
[----:B------:R-:W-:Y:S05]  /*123f0*/  BSYNC B1 ;  /* 0x0000000000017941 */ /* 0x000fea0003800000 */
.L_x_9858:
        /* <DEDUP_REMOVED lines=8> */
.L_x_9837:
[----:B------:R-:W-:Y:S05]  /*12480*/  BSYNC B0 ;  /* 0x0000000000007941 */ /* 0x000fea0003800000 */
.L_x_9836:
[----:B------:R-:W2:Y:S01]  /*12490*/  LDL R34, [R1+0x4] ;  /* 0x0000040001227983 */ /* 0x000ea20000100800 */
        /* <DEDUP_REMOVED lines=22> */
.L_x_9875:
        /* <DEDUP_REMOVED lines=9> */
[----:B0-----:R-:W0:Y:S01]  /*12690*/  LDC.64 R2, c[0x4][R2] ;  /* 0x0100000002027b82 */ /* 0x001e220000000a00 */
        /* <DEDUP_REMOVED lines=10> */
.L_x_9878:
[----:B------:R-:W-:Y:S05]  /*12740*/  BSYNC B6 ;  /* 0x0000000000067941 */ /* 0x000fea0003800000 */
.L_x_9877:
        /* <DEDUP_REMOVED lines=20> */
.L_x_9881:
        /* <DEDUP_REMOVED lines=15> */
.L_x_9880:
[----:B------:R-:W-:Y:S05]  /*12980*/  BSYNC B6 ;  /* 0x0000000000067941 */ /* 0x000fea0003800000 */
.L_x_9879:
[----:B------:R-:W2:Y:S01]  /*12990*/  LDL R21, [R1+0x2c] ;  /* 0x00002c0001157983 */ /* 0x000ea20000100800 */
[----:B------:R-:W-:Y:S01]  /*129a0*/  ULDC.64 UR4, c[0x0][0x9f8] ;  /* 0x00027e0000047ab9 */ /* 0x000fe20000000a00 */
[----:B------:R-:W1:Y:S01]  /*129b0*/  LDC R9, c[0x0][0x430] ;  /* 0x00010c00ff097b82 */ /* 0x000e620000000800 */
[----:B------:R-:W-:Y:S01]  /*129c0*/  ISETP.NE.U32.AND P0, PT, RZ, UR4, PT ;  /* 0x00000004ff007c0c */ /* 0x000fe2000bf05070 */
[----:B------:R-:W3:Y:S03]  /*129d0*/  S2R R20, SR_TID.X ;  /* 0x0000000000147919 */ /* 0x000ee60000002100 */
[----:B------:R-:W-:-:S13]  /*129e0*/  ISETP.NE.AND.EX P0, PT, RZ, UR5, PT, P0 ;  /* 0x00000005ff007c0c */ /* 0x000fda000bf05300 */
[----:B------:R-:W-:Y:S01]  /*129f0*/  @P0 IADD3 R2, P1, R28, UR4, RZ ;  /* 0x000000041c020c10 */ /* 0x000fe2000ff3e0ff */
[----:B------:R-:W-:Y:S01]  /*12a00*/  IMAD.MOV.U32 R36, RZ, RZ, RZ ;  /* 0x000000ffff247224 */ /* 0x000fe200078e00ff */
[----:B------:R-:W4:Y:S01]  /*12a10*/  S2R R10, SR_TID.X ;  /* 0x00000000000a7919 */ /* 0x000f220000002100 */
[----:B------:R-:W-:Y:S01]  /*12a20*/  ULDC UR4, c[0x0][0x2f4] ;  /* 0x0000bd0000047ab9 */ /* 0x000fe20000000800 */
[----:B0-----:R-:W-:Y:S01]  /*12a30*/  @P0 IADD3.X R3, R32, UR5, RZ, P1, !PT ;  /* 0x0000000520030c10 */ /* 0x001fe20008ffe4ff */
[----:B------:R-:W-:-:S04]  /*12a40*/  ULDC UR5, c[0x0][0x320] ;  /* 0x0000c80000057ab9 */ /* 0x000fc80000000800 */
[----:B------:R0:W2:Y:S01]  /*12a50*/  @P0 LDG.E R29, desc[UR40][R2.64] ;  /* 0x00000028021d0981 */ /* 0x0000a2000c1e1900 */
[----:B---3--:R-:W-:-:S04]  /*12a60*/  LOP3.LUT R20, R20, 0x7f, RZ, 0xc0, !PT ;  /* 0x0000007f14147812 */ /* 0x008fc800078ec0ff */
[----:B------:R-:W-:Y:S02]  /*12a70*/  SHF.R.U32.HI R33, RZ, 0x3, R20 ;  /* 0x00000003ff217819 */ /* 0x000fe40000011614 */
[----:B------:R-:W3:Y:S01]  /*12a80*/  S2R R20, SR_TID.X ;  /* 0x0000000000147919 */ /* 0x000ee20000002100 */
[----:B-1----:R-:W-:-:S13]  /*12a90*/  ISETP.NE.AND P1, PT, R9, 0x1, PT ;  /* 0x000000010900780c */ /* 0x002fda0003f25270 */
[----:B------:R-:W1:Y:S08]  /*12aa0*/  @P1 LDC R0, c[0x0][0x434] ;  /* 0x00010d00ff001b82 */ /* 0x000e700000000800 */
[----:B0-----:R-:W0:Y:S01]  /*12ab0*/  @P1 LDC R2, c[0x0][0x438] ;  /* 0x00010e00ff021b82 */ /* 0x001e220000000800 */
[----:B---3--:R-:W-:-:S05]  /*12ac0*/  IMAD.SHL.U32 R20, R20, 0x10, RZ ;  /* 0x0000001014147824 */ /* 0x008fca00078e00ff */
[----:B------:R-:W-:Y:S01]  /*12ad0*/  LOP3.LUT R20, R33, 0x70, R20, 0xf8, !PT ;  /* 0x0000007021147812 */ /* 0x000fe200078ef814 */
[----:B----4-:R-:W-:-:S05]  /*12ae0*/  IMAD.SHL.U32 R10, R10, 0x8, RZ ;  /* 0x000000080a0a7824 */ /* 0x010fca00078e00ff */
[----:B------:R-:W-:Y:S02]  /*12af0*/  LOP3.LUT R10, R10, 0x38, RZ, 0xc0, !PT ;  /* 0x000000380a0a7812 */ /* 0x000fe400078ec0ff */
[----:B------:R-:W-:Y:S01]  /*12b00*/  LOP3.LUT R23, R23, 0xffffffdf, RZ, 0xc0, !PT ;  /* 0xffffffdf17177812 */ /* 0x000fe200078ec0ff */
[----:B------:R-:W-:Y:S01]  /*12b10*/  UMOV UR6, 0xffffffff ;  /* 0xffffffff00067882 */ /* 0x000fe20000000000 */
[----:B--2---:R-:W-:-:S04]  /*12b20*/  VIADD R8, R21, 0xffffffff ;  /* 0xffffffff15087836 */ /* 0x004fc80000000000 */
[----:B------:R-:W-:-:S05]  /*12b30*/  IMAD R4, R8, 0x60, R20 ;  /* 0x0000006008047824 */ /* 0x000fca00078e0214 */
[C---:B------:R-:W-:Y:S02]  /*12b40*/  ISETP.GE.AND P0, PT, R4.reuse, R34, PT ;  /* 0x000000220400720c */ /* 0x040fe40003f06270 */
[----:B------:R-:W-:Y:S02]  /*12b50*/  IADD3 R37, R4, R31, RZ ;  /* 0x0000001f04257210 */ /* 0x000fe40007ffe0ff */
[----:B------:R-:W-:-:S03]  /*12b60*/  ISETP.GT.U32.OR P0, PT, R20, 0x5f, P0 ;  /* 0x0000005f1400780c */ /* 0x000fc60000704470 */
[----:B-1----:R-:W-:-:S04]  /*12b70*/  @P1 IMAD.HI.U32 R3, R37, R0, RZ ;  /* 0x0000000025031227 */ /* 0x002fc800078e00ff */
[----:B------:R-:W-:Y:S01]  /*12b80*/  IMAD.MOV.U32 R0, RZ, RZ, R37 ;  /* 0x000000ffff007224 */ /* 0x000fe200078e0025 */
[----:B0-----:R-:W-:-:S05]  /*12b90*/  @P1 SHF.R.U32.HI R0, RZ, R2, R3 ;  /* 0x00000002ff001219 */ /* 0x001fca0000011603 */
[----:B------:R-:W0:Y:S08]  /*12ba0*/  @!P0 LDC.64 R2, c[0x0][0x428] ;  /* 0x00010a00ff028b82 */ /* 0x000e300000000a00 */
[----:B------:R-:W1:Y:S01]  /*12bb0*/  @!P0 LDC.64 R4, c[0x0][0x418] ;  /* 0x00010600ff048b82 */ /* 0x000e620000000a00 */
[--C-:B------:R-:W-:Y:S01]  /*12bc0*/  @!P0 SHF.R.S32.HI R7, RZ, 0x1f, R0.reuse ;  /* 0x0000001fff078819 */ /* 0x100fe20000011400 */
[----:B------:R-:W-:Y:S01]  /*12bd0*/  @!P0 IMAD.MOV.U32 R6, RZ, RZ, R0 ;  /* 0x000000ffff068224 */ /* 0x000fe200078e0000 */
[----:B------:R-:W-:-:S03]  /*12be0*/  SHF.R.S32.HI R34, RZ, 0x1f, R29 ;  /* 0x0000001fff227819 */ /* 0x000fc6000001141d */
[----:B0-----:R-:W-:-:S04]  /*12bf0*/  @!P0 IMAD.WIDE.U32 R6, R29, R2, R6 ;  /* 0x000000021d068225 */ /* 0x001fc800078e0006 */
[----:B------:R-:W-:-:S04]  /*12c00*/  @!P0 IMAD R2, R34, R2, RZ ;  /* 0x0000000222028224 */ /* 0x000fc800078e02ff */
[----:B------:R-:W-:Y:S01]  /*12c10*/  @!P0 IMAD R3, R29, R3, R2 ;  /* 0x000000031d038224 */ /* 0x000fe200078e0202 */
[----:B-1----:R-:W-:-:S03]  /*12c20*/  @!P0 LEA R4, P1, R6, R4, 0x2 ;  /* 0x0000000406048211 */ /* 0x002fc600078210ff */
[----:B------:R-:W-:-:S05]  /*12c30*/  @!P0 IMAD.IADD R3, R7, 0x1, R3 ;  /* 0x0000000107038824 */ /* 0x000fca00078e0203 */
[----:B------:R-:W-:-:S05]  /*12c40*/  @!P0 LEA.HI.X R5, R6, R5, R3, 0x2, P1 ;  /* 0x0000000506058211 */ /* 0x000fca00008f1403 */
[----:B------:R0:W5:Y:S01]  /*12c50*/  @!P0 LDG.E R36, desc[UR40][R4.64] ;  /* 0x0000002804248981 */ /* 0x000162000c1e1900 */
[----:B------:R-:W-:Y:S02]  /*12c60*/  ISETP.GT.U32.AND P0, PT, R20, 0x5f, PT ;  /* 0x0000005f1400780c */ /* 0x000fe40003f04070 */
[----:B------:R-:W1:Y:S01]  /*12c70*/  S2R R20, SR_TID.X ;  /* 0x0000000000147919 */ /* 0x000e620000002100 */
[----:B------:R-:W-:-:S10]  /*12c80*/  ISETP.GE.AND P1, PT, R10, UR4, PT ;  /* 0x000000040a007c0c */ /* 0x000fd4000bf26270 */
[----:B------:R-:W-:-:S04]  /*12c90*/  @P0 LOP3.LUT R23, R23, 0x20, RZ, 0xfc, !PT ;  /* 0x0000002017170812 */ /* 0x000fc800078efcff */
[----:B------:R-:W-:Y:S01]  /*12ca0*/  LOP3.LUT R23, R23, 0xfffffffe, RZ, 0xc0, !PT ;  /* 0xfffffffe17177812 */ /* 0x000fe200078ec0ff */
[----:B-1----:R-:W-:-:S05]  /*12cb0*/  IMAD.SHL.U32 R20, R20, 0x8, RZ ;  /* 0x0000000814147824 */ /* 0x002fca00078e00ff */
[----:B------:R-:W-:-:S04]  /*12cc0*/  LOP3.LUT R20, R20, 0x38, RZ, 0xc0, !PT ;  /* 0x0000003814147812 */ /* 0x000fc800078ec0ff */
[----:B------:R-:W-:-:S04]  /*12cd0*/  LOP3.LUT R11, R20, 0x40, RZ, 0xfc, !PT ;  /* 0x00000040140b7812 */ /* 0x000fc800078efcff */
[----:B------:R-:W-:Y:S02]  /*12ce0*/  ISETP.GE.AND P3, PT, R11, UR5, PT ;  /* 0x000000050b007c0c */ /* 0x000fe4000bf66270 */
[----:B------:R-:W-:Y:S02]  /*12cf0*/  @P1 LOP3.LUT R23, R23, 0x1, RZ, 0xfc, !PT ;  /* 0x0000000117171812 */ /* 0x000fe400078efcff */
[C---:B------:R-:W-:Y:S02]  /*12d00*/  LOP3.LUT R11, R10.reuse, 0x80, RZ, 0xfc, !PT ;  /* 0x000000800a0b7812 */ /* 0x040fe400078efcff */
[----:B------:R-:W-:Y:S02]  /*12d10*/  LOP3.LUT R23, R23, 0xfffffff7, RZ, 0xc0, !PT ;  /* 0xfffffff717177812 */ /* 0x000fe400078ec0ff */
[----:B------:R-:W-:Y:S02]  /*12d20*/  ISETP.GE.AND P2, PT, R11, UR5, PT ;  /* 0x000000050b007c0c */ /* 0x000fe4000bf46270 */
[----:B------:R-:W-:-:S03]  /*12d30*/  ISETP.GE.AND P0, PT, R10, UR5, PT ;  /* 0x000000050a007c0c */ /* 0x000fc6000bf06270 */
[----:B------:R-:W-:-:S04]  /*12d40*/  @P3 LOP3.LUT R23, R23, 0x8, RZ, 0xfc, !PT ;  /* 0x0000000817173812 */ /* 0x000fc800078efcff */
[----:B------:R-:W-:Y:S02]  /*12d50*/  LOP3.LUT R23, R23, 0xffffffef, RZ, 0xc0, !PT ;  /* 0xffffffef17177812 */ /* 0x000fe400078ec0ff */
[----:B------:R-:W-:Y:S02]  /*12d60*/  LOP3.LUT R10, R10, 0xc0, RZ, 0xfc, !PT ;  /* 0x000000c00a0a7812 */ /* 0x000fe400078efcff */
[----:B------:R-:W-:Y:S02]  /*12d70*/  LOP3.LUT R23, R23, 0xfffffffb, RZ, 0xc0, !PT ;  /* 0xfffffffb17177812 */ /* 0x000fe400078ec0ff */
[----:B------:R-:W-:Y:S02]  /*12d80*/  ISETP.GE.AND P1, PT, R10, UR5, PT ;  /* 0x000000050a007c0c */ /* 0x000fe4000bf26270 */
[----:B------:R-:W-:-:S04]  /*12d90*/  @P2 LOP3.LUT R23, R23, 0x4, RZ, 0xfc, !PT ;  /* 0x0000000417172812 */ /* 0x000fc800078efcff */
[----:B------:R-:W-:Y:S01]  /*12da0*/  @P0 LOP3.LUT R23, R23, 0x10, RZ, 0xfc, !PT ;  /* 0x0000001017170812 */ /* 0x000fe200078efcff */
[----:B------:R-:W-:-:S03]  /*12db0*/  IMAD.MOV R0, RZ, RZ, -R0 ;  /* 0x000000ffff007224 */ /* 0x000fc600078e0a00 */
[----:B------:R-:W-:Y:S01]  /*12dc0*/  LOP3.LUT R23, R23, 0xfffffffd, RZ, 0xc0, !PT ;  /* 0xfffffffd17177812 */ /* 0x000fe200078ec0ff */
[----:B------:R-:W-:-:S03]  /*12dd0*/  IMAD R37, R9, R0, R37 ;  /* 0x0000000009257224 */ /* 0x000fc600078e0225 */
[----:B------:R-:W-:Y:S01]  /*12de0*/  @P1 LOP3.LUT R23, R23, 0x2, RZ, 0xfc, !PT ;  /* 0x0000000217171812 */ /* 0x000fe200078efcff */
[----:B0-----:R-:W-:Y:S06]  /*12df0*/  BRA.DIV UR6, `(.L_x_9882) ;  /* 0x0000004e06f87947 */ /* 0x001fec000b800000 */
.L_x_10015:
[----:B------:R-:W2:Y:S01]  /*12e00*/  LDL R0, [R1+0x3c] ;  /* 0x00003c0001007983 */ /* 0x000ea20000100800 */
[----:B------:R-:W-:Y:S02]  /*12e10*/  SEL R7, RZ, 0x1, P0 ;  /* 0x00000001ff077807 */ /* 0x000fe40000000000 */
[----:B------:R-:W-:Y:S02]  /*12e20*/  LOP3.LUT R23, R23, 0xffffffbf, RZ, 0xc0, !PT ;  /* 0xffffffbf17177812 */ /* 0x000fe400078ec0ff */
[----:B------:R-:W-:Y:S02]  /*12e30*/  SHF.R.S32.HI R28, RZ, 0x1f, R18 ;  /* 0x0000001fff1c7819 */ /* 0x000fe40000011412 */
[----:B--2---:R-:W-:-:S13]  /*12e40*/  ISETP.NE.AND P0, PT, R0, 0x3, PT ;  /* 0x000000030000780c */ /* 0x004fda0003f05270 */
[----:B------:R-:W-:Y:S01]  /*12e50*/  @P0 LOP3.LUT R23, R23, 0x40, RZ, 0xfc, !PT ;  /* 0x0000004017170812 */ /* 0x000fe200078efcff */
[----:B------:R-:W-:Y:S06]  /*12e60*/  @!P0 BRA `(.L_x_9883) ;  /* 0x0000000000048947 */ /* 0x000fec0003800000 */
[----:B------:R-:W-:Y:S01]  /*12e70*/  BPT.TRAP 0x1 ;  /* 0x000000040000795c */ /* 0x000fe20000300000 */
.L_x_9883:
[----:B------:R-:W-:Y:S01]  /*12e80*/  IMAD R32, R25, 0x8, R22 ;  /* 0x0000000819207824 */ /* 0x000fe200078e0216 */
[----:B------:R-:W-:Y:S01]  /*12e90*/  SHF.L.U32 R0, R26, 0x1f, RZ ;  /* 0x0000001f1a007819 */ /* 0x000fe200000006ff */
[----:B------:R-:W-:Y:S03]  /*12ea0*/  BSSY B0, `(.L_x_9884) ;  /* 0x0000003000007945 */ /* 0x000fe60003800000 */
[----:B------:R-:W0:Y:S02]  /*12eb0*/  SYNCS.PHASECHK.TRANS64.TRYWAIT P0, [R32+URZ+0x22840], R0 ;  /* 0x02284000200075a7 */ /* 0x000e24000800017f */
[----:B0-----:R-:W-:Y:S05]  /*12ec0*/  @!P0 BRA `(.L_x_9885) ;  /* 0x0000004c00f88947 */ /* 0x001fea0003800000 */
.L_x_10016:
[----:B------:R-:W-:Y:S05]  /*12ed0*/  BSYNC B0 ;  /* 0x0000000000007941 */ /* 0x000fea0003800000 */
.L_x_9884:
[----:B------:R-:W2:Y:S01]  /*12ee0*/  LDL R6, [R1+0x4] ;  /* 0x0000040001067983 */ /* 0x000ea20000100800 */
[----:B0-----:R-:W-:Y:S01]  /*12ef0*/  SHF.R.S32.HI R0, RZ, 0x1f, R37 ;  /* 0x0000001fff007819 */ /* 0x001fe20000011425 */
[----:B------:R-:W-:Y:S01]  /*12f00*/  ULDC.64 UR4, c[0x0][0x300] ;  /* 0x0000c00000047ab9 */ /* 0x000fe20000000a00 */
[----:B-----5:R-:W-:Y:S01]  /*12f10*/  SHF.R.S32.HI R4, RZ, 0x1f, R36 ;  /* 0x0000001fff047819 */ /* 0x020fe20000011424 */
[----:B------:R-:W0:Y:S01]  /*12f20*/  S2R R5, SR_TID.X ;  /* 0x0000000000057919 */ /* 0x000e220000002100 */
[----:B------:R-:W-:Y:S01]  /*12f30*/  IMAD.WIDE.U32 R2, R37, UR4, RZ ;  /* 0x0000000425027c25 */ /* 0x000fe2000f8e00ff */
[----:B------:R-:W-:Y:S01]  /*12f40*/  LOP3.LUT P2, RZ, R23, 0x1, RZ, 0xc0, !PT ;  /* 0x0000000117ff7812 */ /* 0x000fe2000784c0ff */
[----:B------:R-:W1:Y:S01]  /*12f50*/  S2R R9, SR_TID.X ;  /* 0x0000000000097919 */ /* 0x000e620000002100 */
[----:B------:R3:W-:Y:S04]  /*12f60*/  STL [R1+0x30], R0 ;  /* 0x0000300001007387 */ /* 0x0007e80000100800 */
[----:B------:R4:W-:Y:S01]  /*12f70*/  STL [R1+0x34], R4 ;  /* 0x0000340401007387 */ /* 0x0009e20000100800 */
[----:B---3--:R-:W-:-:S04]  /*12f80*/  IMAD R0, R0, UR4, RZ ;  /* 0x0000000400007c24 */ /* 0x008fc8000f8e02ff */
[----:B------:R-:W-:Y:S01]  /*12f90*/  IMAD R0, R37, UR5, R0 ;  /* 0x0000000525007c24 */ /* 0x000fe2000f8e0200 */
[----:B------:R-:W-:-:S03]  /*12fa0*/  ULDC.64 UR4, c[0x0][0x310] ;  /* 0x0000c40000047ab9 */ /* 0x000fc60000000a00 */
[----:B------:R-:W-:Y:S02]  /*12fb0*/  IMAD.IADD R3, R3, 0x1, R0 ;  /* 0x0000000103037824 */ /* 0x000fe400078e0200 */
[----:B------:R-:W-:Y:S02]  /*12fc0*/  IMAD R0, R4, UR4, RZ ;  /* 0x0000000404007c24 */ /* 0x000fe4000f8e02ff */
[----:B------:R-:W-:Y:S01]  /*12fd0*/  IMAD.WIDE.U32 R2, R36, UR4, R2 ;  /* 0x0000000424027c25 */ /* 0x000fe2000f8e0002 */
[----:B0-----:R-:W-:-:S03]  /*12fe0*/  LOP3.LUT R5, R5, 0x7f, RZ, 0xc0, !PT ;  /* 0x0000007f05057812 */ /* 0x001fc600078ec0ff */
[----:B------:R-:W-:Y:S01]  /*12ff0*/  IMAD R0, R36, UR5, R0 ;  /* 0x0000000524007c24 */ /* 0x000fe2000f8e0200 */
[----:B------:R-:W-:Y:S01]  /*13000*/  ULDC.64 UR4, c[0x0][0x308] ;  /* 0x0000c20000047ab9 */ /* 0x000fe20000000a00 */
[----:B------:R-:W-:Y:S01]  /*13010*/  SHF.R.U32.HI R5, RZ, 0x3, R5 ;  /* 0x00000003ff057819 */ /* 0x000fe20000011605 */
[----:B-1----:R-:W-:Y:S02]  /*13020*/  IMAD.SHL.U32 R9, R9, 0x8, RZ ;  /* 0x0000000809097824 */ /* 0x002fe400078e00ff */
[----:B------:R-:W-:Y:S02]  /*13030*/  IMAD.IADD R3, R3, 0x1, R0 ;  /* 0x0000000103037824 */ /* 0x000fe400078e0200 */
[----:B------:R-:W-:Y:S01]  /*13040*/  IMAD R0, R28, UR4, RZ ;  /* 0x000000041c007c24 */ /* 0x000fe2000f8e02ff */
[----:B------:R-:W-:Y:S01]  /*13050*/  LOP3.LUT R9, R9, 0x38, RZ, 0xc0, !PT ;  /* 0x0000003809097812 */ /* 0x000fe200078ec0ff */
[----:B------:R-:W-:-:S04]  /*13060*/  IMAD.WIDE.U32 R2, R18, UR4, R2 ;  /* 0x0000000412027c25 */ /* 0x000fc8000f8e0002 */
[----:B------:R-:W-:Y:S01]  /*13070*/  IMAD R0, R18, UR5, R0 ;  /* 0x0000000512007c24 */ /* 0x000fe2000f8e0200 */
[----:B------:R-:W-:-:S03]  /*13080*/  ULDC.64 UR4, c[0x0][0x2e8] ;  /* 0x0000ba0000047ab9 */ /* 0x000fc60000000a00 */
[----:B----4-:R-:W-:Y:S01]  /*13090*/  IMAD.IADD R4, R3, 0x1, R0 ;  /* 0x0000000103047824 */ /* 0x010fe200078e0200 */
[----:B------:R-:W-:Y:S01]  /*130a0*/  LEA R0, P0, R2, UR4, 0x1 ;  /* 0x0000000402007c11 */ /* 0x000fe2000f8008ff */
[----:B------:R-:W-:-:S03]  /*130b0*/  UMOV UR4, 0xffffffff ;  /* 0xffffffff00047882 */ /* 0x000fc60000000000 */
[----:B------:R-:W-:Y:S01]  /*130c0*/  LEA.HI.X R4, R2, UR5, R4, 0x1, P0 ;  /* 0x0000000502047c11 */ /* 0x000fe200080f0c04 */
[----:B--2---:R-:W-:-:S04]  /*130d0*/  IMAD R33, R8, -0x60, R6 ;  /* 0xffffffa008217824 */ /* 0x004fc800078e0206 */
[----:B------:R-:W-:Y:S02]  /*130e0*/  IMAD.IADD R33, R33, 0x1, -R5 ;  /* 0x0000000121217824 */ /* 0x000fe400078e0a05 */
[----:B------:R-:W-:-:S03]  /*130f0*/  IMAD R5, R25, 0x1800, R30 ;  /* 0x0000180019057824 */ /* 0x000fc600078e021e */
        /* <DEDUP_REMOVED lines=54> */
.L_x_10030:
        /* <DEDUP_REMOVED lines=10> */
.L_x_9887:
        /* <DEDUP_REMOVED lines=11> */
.L_x_9888:
[----:B------:R1:W5:Y:S01]  /*135b0*/  LDL.LU R4, [R1+0x10] ;  /* 0x0000100001047983 */ /* 0x0003620000300800 */
[----:B------:R-:W-:Y:S01]  /*135c0*/  LOP3.LUT P0, RZ, R23, 0x4, RZ, 0xc0, !PT ;  /* 0x0000000417ff7812 */ /* 0x000fe2000780c0ff */
[----:B------:R1:W-:Y:S02]  /*135d0*/  SYNCS.ARRIVE.TRANS64.A1T0 RZ, [R32+URZ+0x22830], RZ ;  /* 0x022830ff20ff79a7 */ /* 0x0003e4000810003f */
[----:B0-----:R1:W5:Y:S10]  /*135e0*/  LDL.LU R3, [R1+0xc] ;  /* 0x00000c0001037983 */ /* 0x0013740000300800 */
[----:B------:R-:W-:Y:S05]  /*135f0*/  WARPSYNC.ALL ;  /* 0x0000000000007948 */ /* 0x000fea0003800000 */
[----:B------:R-:W-:Y:S01]  /*13600*/  ULDC.64 UR4, c[0x0][0xa00] ;  /* 0x0002800000047ab9 */ /* 0x000fe20000000a00 */
[----:B------:R-:W-:Y:S01]  /*13610*/  SEL R2, RZ, 0x4, P0 ;  /* 0x00000004ff027807 */ /* 0x000fe20000000000 */
[----:B------:R-:W-:Y:S01]  /*13620*/  BSSY B6, `(.L_x_9889) ;  /* 0x0000029000067945 */ /* 0x000fe20003800000 */
[----:B------:R-:W-:Y:S01]  /*13630*/  BAR.SYNC.DEFER_BLOCKING 0x8, 0x180 ;  /* 0x0206000000007b1d */ /* 0x000fe20000010000 */
[----:B------:R-:W-:Y:S02]  /*13640*/  ISETP.NE.U32.AND P0, PT, RZ, UR4, PT ;  /* 0x00000004ff007c0c */ /* 0x000fe4000bf05070 */
[----:B------:R-:W-:-:S02]  /*13650*/  LOP3.LUT P2, RZ, R23, 0x8, RZ, 0xc0, !PT ;  /* 0x0000000817ff7812 */ /* 0x000fc4000784c0ff */
[----:B------:R-:W-:Y:S01]  /*13660*/  ISETP.NE.AND.EX P0, PT, RZ, UR5, PT, P0 ;  /* 0x00000005ff007c0c */ /* 0x000fe2000bf05300 */
[----:B------:R-:W-:Y:S01]  /*13670*/  ULDC.64 UR4, c[0x0][0x298] ;  /* 0x0000a60000047ab9 */ /* 0x000fe20000000a00 */
[----:B------:R-:W-:Y:S02]  /*13680*/  LOP3.LUT P1, RZ, R23, 0x2, RZ, 0xc0, !PT ;  /* 0x0000000217ff7812 */ /* 0x000fe4000782c0ff */
[----:B------:R-:W-:Y:S02]  /*13690*/  SEL R0, RZ, 0x2, P2 ;  /* 0x00000002ff007807 */ /* 0x000fe40001000000 */
[----:B------:R-:W-:Y:S02]  /*136a0*/  SEL R5, R35, RZ, !P0 ;  /* 0x000000ff23057207 */ /* 0x000fe40004000000 */
[----:B------:R-:W-:Y:S02]  /*136b0*/  IADD3 R0, R2, R0, R7 ;  /* 0x0000000002007210 */ /* 0x000fe40007ffe007 */
[----:B------:R-:W-:Y:S01]  /*136c0*/  SEL R35, RZ, 0x8, P1 ;  /* 0x00000008ff237807 */ /* 0x000fe20000800000 */
[----:B------:R0:W-:Y:S04]  /*136d0*/  STL [R1+0x24], R5 ;  /* 0x0000240501007387 */ /* 0x0001e80000100800 */
[----:B------:R-:W-:Y:S01]  /*136e0*/  IMAD.IADD R35, R0, 0x1, R35 ;  /* 0x0000000100237824 */ /* 0x000fe200078e0223 */
[----:B-----5:R-:W-:-:S02]  /*136f0*/  SEL R2, R4, RZ, !P0 ;  /* 0x000000ff04027207 */ /* 0x020fc40004000000 */
[----:B------:R-:W-:Y:S01]  /*13700*/  SHF.R.S32.HI R0, RZ, 0x1f, R3 ;  /* 0x0000001fff007819 */ /* 0x000fe20000011403 */
[C---:B0-----:R-:W-:Y:S02]  /*13710*/  IMAD.WIDE.U32 R4, R3.reuse, UR4, RZ ;  /* 0x0000000403047c25 */ /* 0x041fe4000f8e00ff */
[----:B------:R0:W-:Y:S02]  /*13720*/  STL [R1+0x10], R2 ;  /* 0x0000100201007387 */ /* 0x0001e40000100800 */
[----:B------:R-:W-:Y:S02]  /*13730*/  IMAD R0, R0, UR4, RZ ;  /* 0x0000000400007c24 */ /* 0x000fe4000f8e02ff */
[----:B------:R2:W-:Y:S02]  /*13740*/  STL.64 [R1+0x18], R4 ;  /* 0x0000180401007387 */ /* 0x0005e40000100a00 */
[----:B------:R-:W-:Y:S02]  /*13750*/  IMAD R0, R3, UR5, R0 ;  /* 0x0000000503007c24 */ /* 0x000fe4000f8e0200 */
        /* <DEDUP_REMOVED lines=21> */
.L_x_9890:
[----:B------:R-:W-:Y:S05]  /*138b0*/  BSYNC B6 ;  /* 0x0000000000067941 */ /* 0x000fea0003800000 */
.L_x_9889:
[----:B------:R-:W2:Y:S01]  /*138c0*/  LDL.LU R0, [R1+0xc] ;  /* 0x00000c0001007983 */ /* 0x000ea20000300800 */
[----:B------:R-:W-:Y:S01]  /*138d0*/  ULDC.64 UR4, c[0x0][0x2d8] ;  /* 0x0000b60000047ab9 */ /* 0x000fe20000000a00 */
[----:B------:R-:W0:Y:S02]  /*138e0*/  LDC R7, c[0x0][0x448] ;  /* 0x00011200ff077b82 */ /* 0x000e240000000800 */
[----:B------:R-:W2:Y:S04]  /*138f0*/  LDL.LU.64 R2, [R1+0x18] ;  /* 0x0000180001027983 */ /* 0x000ea80000300a00 */
[----:B------:R-:W3:Y:S04]  /*13900*/  LDL.LU R21, [R1+0x10] ;  /* 0x0000100001157983 */ /* 0x000ee80000300800 */
[----:B------:R-:W4:Y:S01]  /*13910*/  LDL.LU R20, [R1+0x24] ;  /* 0x0000240001147983 */ /* 0x000f220000300800 */
[----:B------:R-:W-:-:S03]  /*13920*/  IMAD.SHL.U32 R17, R17, 0x80, RZ ;  /* 0x0000008011117824 */ /* 0x000fc600078e00ff */
        /* <DEDUP_REMOVED lines=11> */
[----:B----4-:R-:W-:-:S04]  /*139e0*/  IMAD.WIDE.U32 R2, R20, UR4, R2 ;  /* 0x0000000414027c25 */ /* 0x010fc8000f8e0002 */
[----:B------:R-:W-:Y:S01]  /*139f0*/  IMAD R0, R20, UR5, R0 ;  /* 0x0000000514007c24 */ /* 0x000fe2000f8e0200 */
[----:B------:R-:W2:Y:S01]  /*13a00*/  S2R R9, SR_TID.X ;  /* 0x0000000000097919 */ /* 0x000ea20000002100 */
[----:B------:R-:W-:Y:S02]  /*13a10*/  ULDC.64 UR4, c[0x0][0x2d0] ;  /* 0x0000b40000047ab9 */ /* 0x000fe40000000a00 */
[----:B------:R-:W-:Y:S01]  /*13a20*/  IMAD.IADD R3, R3, 0x1, R0 ;  /* 0x0000000103037824 */ /* 0x000fe200078e0200 */
[----:B------:R-:W3:Y:S02]  /*13a30*/  S2R R20, SR_TID.X ;  /* 0x0000000000147919 */ /* 0x000ee40000002100 */
[----:B---3--:R-:W-:-:S04]  /*13a40*/  LOP3.LUT R20, R20, 0x7f, RZ, 0xc0, !PT ;  /* 0x0000007f14147812 */ /* 0x008fc800078ec0ff */
[----:B------:R-:W-:Y:S02]  /*13a50*/  SHF.R.U32.HI R21, RZ, 0x3, R20 ;  /* 0x00000003ff157819 */ /* 0x000fe40000011614 */
[----:B------:R-:W3:Y:S02]  /*13a60*/  S2R R20, SR_TID.X ;  /* 0x0000000000147919 */ /* 0x000ee40000002100 */
[----:B---3--:R-:W-:-:S05]  /*13a70*/  IMAD.SHL.U32 R20, R20, 0x10, RZ ;  /* 0x0000001014147824 */ /* 0x008fca00078e00ff */
[----:B------:R-:W-:-:S04]  /*13a80*/  LOP3.LUT R20, R21, 0x70, R20, 0xf8, !PT ;  /* 0x0000007015147812 */ /* 0x000fc800078ef814 */
[----:B------:R-:W-:Y:S02]  /*13a90*/  LOP3.LUT R0, R20, R17, RZ, 0xfc, !PT ;  /* 0x0000001114007212 */ /* 0x000fe400078efcff */
[----:B------:R3:W5:Y:S03]  /*13aa0*/  LDL R20, [R1+0x20] ;  /* 0x0000200001147983 */ /* 0x0007660000100800 */
        /* <DEDUP_REMOVED lines=17> */
[----:B--2---:R-:W-:Y:S01]  /*13bc0*/  IMAD.SHL.U32 R9, R9, 0x8, RZ ;  /* 0x0000000809097824 */ /* 0x004fe200078e00ff */
        /* <DEDUP_REMOVED lines=9> */
[----:B---3--:R-:W-:Y:S10]  /*13c60*/  BRA.DIV UR5, `(.L_x_9891) ;  /* 0x0000004a05a47947 */ /* 0x008ff4000b800000 */
[----:B------:R-:W0:Y:S01]  /*13c70*/  SHFL.IDX PT, R5, R0, RZ, 0x181f ;  /* 0x00181fff00057589 */ /* 0x000e2200000e0000 */
[----:B-----5:R-:W-:Y:S02]  /*13c80*/  IMAD R3, R20, R7, RZ ;  /* 0x0000000714037224 */ /* 0x020fe400078e02ff */
[----:B------:R-:W-:Y:S01]  /*13c90*/  IMAD.IADD R17, R10, 0x1, R17 ;  /* 0x000000010a117824 */ /* 0x000fe200078e0211 */
[----:B------:R-:W1:Y:S03]  /*13ca0*/  SHFL.IDX PT, R4, R2, RZ, 0x181f ;  /* 0x00181fff02047589 */ /* 0x000e6600000e0000 */
[C---:B------:R-:W-:Y:S01]  /*13cb0*/  VIADD R6, R17.reuse, 0x10 ;  /* 0x0000001011067836 */ /* 0x040fe20000000000 */
[----:B------:R-:W-:-:S13]  /*13cc0*/  ISETP.GE.AND P0, PT, R17, R3, PT ;  /* 0x000000031100720c */ /* 0x000fda0003f06270 */
[----:B0-----:R-:W-:-:S05]  /*13cd0*/  @!P0 LEA R5, P2, R9, R5, 0x1 ;  /* 0x0000000509058211 */ /* 0x001fca00078408ff */
[----:B-1----:R-:W-:-:S05]  /*13ce0*/  @!P0 IMAD.X R4, RZ, RZ, R4, P2 ;  /* 0x000000ffff048224 */ /* 0x002fca00010e0604 */
        /* <DEDUP_REMOVED lines=8> */
[----:B------:R-:W1:Y:S06]  /*13d70*/  SHFL.IDX PT, R4, R2, 0x1, 0x181f ;  /* 0x00381f0002047f89 */ /* 0x000e6c00000e0000 */
[----:B0-----:R-:W-:-:S05]  /*13d80*/  @!P0 LEA R5, P2, R9, R5, 0x1 ;  /* 0x0000000509058211 */ /* 0x001fca00078408ff */
[----:B-1----:R-:W-:-:S05]  /*13d90*/  @!P0 IMAD.X R4, RZ, RZ, R4, P2 ;  /* 0x000000ffff048224 */ /* 0x002fca00010e0604 */
[----:B------:R-:W-:-:S04]  /*13da0*/  @!P0 LOP3.LUT R5, R5, R4, RZ, 0x3c, !PT ;  /* 0x0000000405058212 */ /* 0x000fc800078e3cff */
[----:B------:R-:W-:-:S04]  /*13db0*/  @!P0 LOP3.LUT R4, R5, R4, RZ, 0x3c, !PT ;  /* 0x0000000405048212 */ /* 0x000fc800078e3cff */
[----:B------:R-:W-:-:S05]  /*13dc0*/  @!P0 LOP3.LUT R5, R5, R4, RZ, 0x3c, !PT ;  /* 0x0000000405058212 */ /* 0x000fca00078e3cff */
        /* <DEDUP_REMOVED lines=51> */
[----:B0-2---:R0:W1:Y:S02]  /*14100*/  SHFL.IDX PT, R4, R2, 0x7, 0x181f ;  /* 0x00f81f0002047f89 */ /* 0x00506400000e0000 */
.L_x_10047:
        /* <DEDUP_REMOVED lines=10> */
.L_x_9892:
        /* <DEDUP_REMOVED lines=18> */
.L_x_10048:
[----:B------:R-:W-:Y:S05]  /*142d0*/  BSYNC B0 ;  /* 0x0000000000007941 */ /* 0x000fea0003800000 */
.L_x_9893:
[----:B------:R-:W2:Y:S02]  /*142e0*/  LDL R0, [R1+0x3c] ;  /* 0x00003c0001007983 */ /* 0x000ea40000100800 */
[----:B--2---:R-:W-:-:S13]  /*142f0*/  ISETP.NE.AND P0, PT, R0, 0x3, PT ;  /* 0x000000030000780c */ /* 0x004fda0003f05270 */
[----:B------:R-:W-:Y:S05]  /*14300*/  @!P0 BRA `(.L_x_9895) ;  /* 0x0000000000048947 */ /* 0x000fea0003800000 */
[----:B------:R-:W-:Y:S01]  /*14310*/  BPT.TRAP 0x1 ;  /* 0x000000040000795c */ /* 0x000fe20000300000 */
.L_x_9895:
[----:B0-----:R-:W-:Y:S01]  /*14320*/  SHF.L.U32 R3, R26, 0x1f, RZ ;  /* 0x0000001f1a037819 */ /* 0x001fe200000006ff */
[----:B------:R-:W-:Y:S03]  /*14330*/  BSSY B0, `(.L_x_9896) ;  /* 0x0000003000007945 */ /* 0x000fe60003800000 */
[----:B------:R-:W0:Y:S02]  /*14340*/  SYNCS.PHASECHK.TRANS64.TRYWAIT P0, [R32+URZ+0x22860], R3 ;  /* 0x02286003200075a7 */ /* 0x000e24000800017f */
[----:B0-----:R-:W-:Y:S05]  /*14350*/  @!P0 BRA `(.L_x_9897) ;  /* 0x0000004c00a08947 */ /* 0x001fea0003800000 */
.L_x_10049:
[----:B------:R-:W-:Y:S05]  /*14360*/  BSYNC B0 ;  /* 0x0000000000007941 */ /* 0x000fea0003800000 */
.L_x_9896:
[----:B------:R-:W2:Y:S01]  /*14370*/  LDL.LU R0, [R1+0x30] ;  /* 0x0000300001007983 */ /* 0x000ea20000300800 */
[----:B------:R-:W-:-:S03]  /*14380*/  ULDC.64 UR4, c[0x0][0x328] ;  /* 0x0000ca0000047ab9 */ /* 0x000fc60000000a00 */
[----:B------:R-:W3:Y:S01]  /*14390*/  LDL.LU R4, [R1+0x34] ;  /* 0x0000340001047983 */ /* 0x000ee20000300800 */
[----:B0-----:R-:W-:-:S04]  /*143a0*/  IMAD.WIDE.U32 R2, R37, UR4, RZ ;  /* 0x0000000425027c25 */ /* 0x001fc8000f8e00ff */
[----:B--2---:R-:W-:-:S04]  /*143b0*/  IMAD R0, R0, UR4, RZ ;  /* 0x0000000400007c24 */ /* 0x004fc8000f8e02ff */
        /* <DEDUP_REMOVED lines=19> */
[----:B------:R-:W-:Y:S01]  /*144f0*/  IMAD R4, R4, 0x2, R22 ;  /* 0x0000000204047824 */ /* 0x000fe200078e0216 */
[C---:B------:R-:W-:Y:S01]  /*14500*/  LOP3.LUT P2, RZ, R35.reuse, 0x2, RZ, 0xc0, !PT ;  /* 0x0000000223ff7812 */ /* 0x040fe2000784c0ff */
[----:B------:R-:W1:Y:S01]  /*14510*/  SHFL.IDX PT, R2, R5, RZ, 0x181f ;  /* 0x00181fff05027589 */ /* 0x000e6200000e0000 */
[----:B------:R-:W-:-:S03]  /*14520*/  LOP3.LUT P1, RZ, R35, 0x4, RZ, 0xc0, !PT ;  /* 0x0000000423ff7812 */ /* 0x000fc6000782c0ff */
[----:B------:R-:W2:Y:S01]  /*14530*/  SHFL.IDX PT, R3, R6, RZ, 0x181f ;  /* 0x00181fff06037589 */ /* 0x000ea200000e0000 */
[----:B------:R-:W-:-:S03]  /*14540*/  ISETP.LT.OR P4, PT, R33, 0x1, !P1 ;  /* 0x000000012100780c */ /* 0x000fc60004f81670 */
[----:B------:R-:W3:Y:S01]  /*14550*/  SHFL.IDX PT, R14, R5, 0x1, 0x181f ;  /* 0x00381f00050e7f89 */ /* 0x000ee200000e0000 */
[----:B0-----:R-:W-:-:S05]  /*14560*/  IMAD.SHL.U32 R7, R7, 0x8, RZ ;  /* 0x0000000807077824 */ /* 0x001fca00078e00ff */
[----:B------:R-:W-:-:S05]  /*14570*/  LOP3.LUT R7, R7, 0x38, RZ, 0xc0, !PT ;  /* 0x0000003807077812 */ /* 0x000fca00078ec0ff */
[----:B------:R-:W-:Y:S01]  /*14580*/  IMAD.SHL.U32 R0, R7, 0x2, RZ ;  /* 0x0000000207007824 */ /* 0x000fe200078e00ff */
[----:B------:R-:W-:-:S04]  /*14590*/  LOP3.LUT R7, R35, 0x1, RZ, 0xc0, !PT ;  /* 0x0000000123077812 */ /* 0x000fc800078ec0ff */
[----:B-1----:R-:W-:Y:S02]  /*145a0*/  IADD3 R2, P0, R2, R0, RZ ;  /* 0x0000000002027210 */ /* 0x002fe40007f1e0ff */
[----:B------:R-:W-:-:S03]  /*145b0*/  ISETP.NE.U32.AND P3, PT, R7, 0x1, PT ;  /* 0x000000010700780c */ /* 0x000fc60003f65070 */
[----:B--2---:R-:W-:Y:S01]  /*145c0*/  IMAD.X R3, RZ, RZ, R3, P0 ;  /* 0x000000ffff037224 */ /* 0x004fe200000e0603 */
[----:B------:R-:W-:-:S13]  /*145d0*/  ISETP.LT.OR P0, PT, R33, 0x1, P3 ;  /* 0x000000012100780c */ /* 0x000fda0001f01670 */
[----:B------:R-:W-:Y:S01]  /*145e0*/  LDGSTS.E.BYPASS.LTC128B.128 [R4+0x400], desc[UR40][R2.64], !P0 ;  /* 0x0040000002047fae */ /* 0x000fe2000c101d68 */
[----:B------:R-:W-:-:S13]  /*145f0*/  ISETP.LT.OR P0, PT, R33, 0x1, !P2 ;  /* 0x000000012100780c */ /* 0x000fda0005701670 */
[----:B------:R-:W-:Y:S01]  /*14600*/  LDGSTS.E.BYPASS.LTC128B.128 [R4+0x3400], desc[UR40][R2.64+0x80], !P0 ;  /* 0x0340008002047fae */ /* 0x000fe2000c101d68 */
[----:B------:R-:W-:-:S03]  /*14610*/  LOP3.LUT P0, RZ, R35, 0x8, RZ, 0xc0, !PT ;  /* 0x0000000823ff7812 */ /* 0x000fc6000780c0ff */
[----:B------:R-:W-:Y:S01]  /*14620*/  LDGSTS.E.BYPASS.LTC128B.128 [R4+0x6400], desc[UR40][R2.64+0x100], !P4 ;  /* 0x0640010002047fae */ /* 0x000fe2000e101d68 */
[----:B------:R-:W-:-:S13]  /*14630*/  ISETP.LT.OR P4, PT, R33, 0x1, !P0 ;  /* 0x000000012100780c */ /* 0x000fda0004781670 */
[----:B------:R0:W-:Y:S01]  /*14640*/  LDGSTS.E.BYPASS.LTC128B.128 [R4+0x9400], desc[UR40][R2.64+0x180], !P4 ;  /* 0x0940018002047fae */ /* 0x0001e2000e101d68 */
[----:B---3--:R-:W-:-:S03]  /*14650*/  IADD3 R8, P4, R14, R0, RZ ;  /* 0x000000000e087210 */ /* 0x008fc60007f9e0ff */
[----:B------:R-:W-:Y:S04]  /*14660*/  SHFL.IDX PT, R14, R5, 0x2, 0x181f ;  /* 0x00581f00050e7f89 */ /* 0x000fe800000e0000 */
[----:B0-----:R-:W0:Y:S02]  /*14670*/  SHFL.IDX PT, R3, R6, 0x1, 0x181f ;  /* 0x00381f0006037f89 */ /* 0x001e2400000e0000 */
        /* <DEDUP_REMOVED lines=9> */
[----:B------:R1:W-:Y:S01]  /*14710*/  LDGSTS.E.BYPASS.LTC128B.128 [R4+0x9c00], desc[UR40][R8.64+0x180], !P4 ;  /* 0x09c0018008047fae */ /* 0x0003e2000e101d68 */
[----:B------:R-:W-:-:S03]  /*14720*/  IADD3 R2, P4, R14, R0, RZ ;  /* 0x000000000e027210 */ /* 0x000fc60007f9e0ff */
[----:B------:R-:W1:Y:S02]  /*14730*/  SHFL.IDX PT, R14, R5, 0x3, 0x181f ;  /* 0x00781f00050e7f89 */ /* 0x000e6400000e0000 */
        /* <DEDUP_REMOVED lines=9> */
[----:B-1----:R-:W-:-:S03]  /*147d0*/  IADD3 R8, P4, R14, R0, RZ ;  /* 0x000000000e087210 */ /* 0x002fc60007f9e0ff */
[----:B------:R-:W-:Y:S04]  /*147e0*/  SHFL.IDX PT, R14, R5, 0x4, 0x181f ;  /* 0x00981f00050e7f89 */ /* 0x000fe800000e0000 */
[----:B0-----:R-:W0:Y:S02]  /*147f0*/  SHFL.IDX PT, R3, R6, 0x3, 0x181f ;  /* 0x00781f0006037f89 */ /* 0x001e2400000e0000 */
[----:B0-----:R-:W-:Y:S01]  /*14800*/  IMAD.X R9, RZ, RZ, R3, P4 ;  /* 0x000000ffff097224 */ /* 0x001fe200020e0603 */
[C---:B------:R-:W-:Y:S01]  /*14810*/  ISETP.LT.OR P4, PT, R33.reuse, 0x31, P3 ;  /* 0x000000312100780c */ /* 0x040fe20001f81670 */
[----:B------:R-:W0:Y:S04]  /*14820*/  SHFL.IDX PT, R3, R6, 0x4, 0x181f ;  /* 0x00981f0006037f89 */ /* 0x000e2800000e0000 */
[----:B------:R-:W1:Y:S08]  /*14830*/  SHFL.IDX PT, R6, R6, 0x5, 0x181f ;  /* 0x00b81f0006067f89 */ /* 0x000e7000000e0000 */
[----:B------:R2:W-:Y:S01]  /*14840*/  LDGSTS.E.BYPASS.LTC128B.128 [R4+0x1c00], desc[UR40][R8.64], !P4 ;  /* 0x01c0000008047fae */ /* 0x0005e2000e101d68 */
[----:B------:R-:W-:-:S13]  /*14850*/  ISETP.LT.OR P4, PT, R33, 0x31, !P2 ;  /* 0x000000312100780c */ /* 0x000fda0005781670 */
[----:B------:R2:W-:Y:S01]  /*14860*/  LDGSTS.E.BYPASS.LTC128B.128 [R4+0x4c00], desc[UR40][R8.64+0x80], !P4 ;  /* 0x04c0008008047fae */ /* 0x0005e2000e101d68 */
[----:B------:R-:W-:-:S13]  /*14870*/  ISETP.LT.OR P4, PT, R33, 0x31, !P1 ;  /* 0x000000312100780c */ /* 0x000fda0004f81670 */
[----:B------:R2:W-:Y:S01]  /*14880*/  LDGSTS.E.BYPASS.LTC128B.128 [R4+0x7c00], desc[UR40][R8.64+0x100], !P4 ;  /* 0x07c0010008047fae */ /* 0x0005e2000e101d68 */
[----:B------:R-:W-:-:S13]  /*14890*/  ISETP.LT.OR P4, PT, R33, 0x31, !P0 ;  /* 0x000000312100780c */ /* 0x000fda0004781670 */
[----:B------:R2:W-:Y:S01]  /*148a0*/  LDGSTS.E.BYPASS.LTC128B.128 [R4+0xac00], desc[UR40][R8.64+0x180], !P4 ;  /* 0x0ac0018008047fae */ /* 0x0005e2000e101d68 */
[----:B------:R-:W-:-:S03]  /*148b0*/  IADD3 R2, P4, R14, R0, RZ ;  /* 0x000000000e027210 */ /* 0x000fc60007f9e0ff */
[----:B------:R2:W3:Y:S02]  /*148c0*/  SHFL.IDX PT, R14, R5, 0x5, 0x181f ;  /* 0x00b81f00050e7f89 */ /* 0x0004e400000e0000 */
        /* <DEDUP_REMOVED lines=8> */
[----:B-1-3--:R2:W-:Y:S02]  /*14950*/  LDGSTS.E.BYPASS.LTC128B.128 [R4+0xb400], desc[UR40][R2.64+0x180], !P4 ;  /* 0x0b40018002047fae */ /* 0x00a5e4000e101d68 */
.L_x_10063:
[C---:B------:R-:W-:Y:S02]  /*14960*/  ISETP.LT.OR P3, PT, R33.reuse, 0x51, P3 ;  /* 0x000000512100780c */ /* 0x040fe40001f61670 */
[C---:B------:R-:W-:Y:S02]  /*14970*/  ISETP.LT.OR P2, PT, R33.reuse, 0x51, !P2 ;  /* 0x000000512100780c */ /* 0x040fe40005741670 */
[C---:B------:R-:W-:Y:S02]  /*14980*/  ISETP.LT.OR P1, PT, R33.reuse, 0x51, !P1 ;  /* 0x000000512100780c */ /* 0x040fe40004f21670 */
[----:B0-2---:R-:W-:Y:S02]  /*14990*/  IADD3 R2, P4, R14, R0, RZ ;  /* 0x000000000e027210 */ /* 0x005fe40007f9e0ff */
        /* <DEDUP_REMOVED lines=11> */
.L_x_9899:
        /* <DEDUP_REMOVED lines=11> */
.L_x_9900:
[----:B------:R-:W2:Y:S01]  /*14b00*/  LDL.LU R2, [R1+0x4] ;  /* 0x0000040001027983 */ /* 0x000ea20000300800 */
[----:B------:R0:W-:Y:S01]  /*14b10*/  SYNCS.ARRIVE.TRANS64.A1T0 RZ, [R32+URZ+0x22850], RZ ;  /* 0x022850ff20ff79a7 */ /* 0x0001e2000810003f */
[----:B------:R-:W-:Y:S01]  /*14b20*/  BSSY B0, `(.L_x_9901) ;  /* 0x00000e1000007945 */ /* 0x000fe20003800000 */
[----:B--2---:R-:W-:-:S13]  /*14b30*/  ISETP.GE.AND P0, PT, R2, 0x61, PT ;  /* 0x000000610200780c */ /* 0x004fda0003f06270 */
[----:B0-----:R-:W-:Y:S05]  /*14b40*/  @!P0 BRA `(.L_x_9902) ;  /* 0x0000000c00788947 */ /* 0x001fea0003800000 */
[----:B------:R-:W2:Y:S02]  /*14b50*/  LDL.LU R2, [R1+0x2c] ;  /* 0x00002c0001027983 */ /* 0x000ea40000300800 */
[----:B--2---:R-:W-:-:S07]  /*14b60*/  VIADD R10, R2, 0xfffffffe ;  /* 0xfffffffe020a7836 */ /* 0x004fce0000000000 */
.L_x_9915:
[----:B--2---:R-:W2:Y:S01]  /*14b70*/  LDL R12, [R1+0x3c] ;  /* 0x00003c00010c7983 */ /* 0x004ea20000100800 */
[----:B0-----:R-:W0:Y:S01]  /*14b80*/  LDC R6, c[0x0][0x430] ;  /* 0x00010c00ff067b82 */ /* 0x001e220000000800 */
[----:B------:R-:W1:Y:S01]  /*14b90*/  S2R R2, SR_TID.X ;  /* 0x0000000000027919 */ /* 0x000e620000002100 */
        /* <DEDUP_REMOVED lines=12> */
[----:B------:R-:W-:-:S07]  /*14c60*/  IMAD.MOV.U32 R11, RZ, RZ, R7 ;  /* 0x000000ffff0b7224 */ /* 0x000fce00078e0007 */
[----:B------:R-:W4:Y:S01]  /*14c70*/  @!P1 LDC.64 R8, c[0x0][0x418] ;  /* 0x00010600ff089b82 */ /* 0x000f220000000a00 */
[----:B-1----:R-:W-:-:S05]  /*14c80*/  @P0 IMAD.HI.U32 R2, R7, R2, RZ ;  /* 0x0000000207020227 */ /* 0x002fca00078e00ff */
[----:B0-----:R-:W-:-:S04]  /*14c90*/  @P0 SHF.R.U32.HI R11, RZ, R3, R2 ;  /* 0x00000003ff0b0219 */ /* 0x001fc80000011602 */
[--C-:B------:R-:W-:Y:S01]  /*14ca0*/  @!P1 SHF.R.S32.HI R3, RZ, 0x1f, R11.reuse ;  /* 0x0000001fff039819 */ /* 0x100fe2000001140b */
[----:B------:R-:W-:-:S04]  /*14cb0*/  @!P1 IMAD.MOV.U32 R2, RZ, RZ, R11 ;  /* 0x000000ffff029224 */ /* 0x000fc800078e000b */
[----:B---3--:R-:W-:-:S04]  /*14cc0*/  @!P1 IMAD.WIDE.U32 R2, R29, R4, R2 ;  /* 0x000000041d029225 */ /* 0x008fc800078e0002 */
[----:B------:R-:W-:-:S04]  /*14cd0*/  @!P1 IMAD R4, R34, R4, RZ ;  /* 0x0000000422049224 */ /* 0x000fc800078e02ff */
[----:B------:R-:W-:Y:S01]  /*14ce0*/  @!P1 IMAD R5, R29, R5, R4 ;  /* 0x000000051d059224 */ /* 0x000fe200078e0204 */
[----:B----4-:R-:W-:-:S03]  /*14cf0*/  @!P1 LEA R8, P0, R2, R8, 0x2 ;  /* 0x0000000802089211 */ /* 0x010fc600078010ff */
[----:B------:R-:W-:Y:S02]  /*14d00*/  @!P1 IMAD.IADD R3, R5, 0x1, R3 ;  /* 0x0000000105039824 */ /* 0x000fe400078e0203 */
[----:B------:R-:W-:-:S03]  /*14d10*/  IMAD.MOV.U32 R5, RZ, RZ, RZ ;  /* 0x000000ffff057224 */ /* 0x000fc600078e00ff */
[----:B------:R-:W-:Y:S01]  /*14d20*/  @!P1 LEA.HI.X R9, R2, R9, R3, 0x2, P0 ;  /* 0x0000000902099211 */ /* 0x000fe200000f1403 */
[----:B------:R-:W-:-:S04]  /*14d30*/  VIADD R25, R25, 0x1 ;  /* 0x0000000119197836 */ /* 0x000fc80000000000 */
[----:B------:R0:W5:Y:S01]  /*14d40*/  @!P1 LDG.E R5, desc[UR40][R8.64] ;  /* 0x0000002808059981 */ /* 0x000162000c1e1900 */
[----:B------:R-:W-:Y:S01]  /*14d50*/  IMAD.MOV R2, RZ, RZ, -R11 ;  /* 0x000000ffff027224 */ /* 0x000fe200078e0a0b */
[----:B------:R-:W-:-:S03]  /*14d60*/  ISETP.NE.AND P0, PT, R25, 0x2, PT ;  /* 0x000000021900780c */ /* 0x000fc60003f05270 */
[----:B------:R-:W-:Y:S01]  /*14d70*/  IMAD R6, R6, R2, R7 ;  /* 0x0000000206067224 */ /* 0x000fe200078e0207 */
[----:B------:R-:W-:Y:S01]  /*14d80*/  SEL R3, RZ, 0x1, P0 ;  /* 0x00000001ff037807 */ /* 0x000fe20000000000 */
[----:B------:R-:W-:Y:S01]  /*14d90*/  IMAD.MOV.U32 R2, RZ, RZ, R10 ;  /* 0x000000ffff027224 */ /* 0x000fe200078e000a */
[----:B------:R-:W-:Y:S05]  /*14da0*/  YIELD ;  /* 0x0000000000007946 */ /* 0x000fea0003800000 */
[----:B------:R-:W-:Y:S01]  /*14db0*/  SEL R25, R25, RZ, P0 ;  /* 0x000000ff19197207 */ /* 0x000fe20000000000 */
[----:B------:R-:W-:Y:S01]  /*14dc0*/  VIADD R10, R10, 0xffffffff ;  /* 0xffffffff0a0a7836 */ /* 0x000fe20000000000 */
[----:B------:R-:W-:-:S02]  /*14dd0*/  LOP3.LUT R26, R26, R3, RZ, 0x3c, !PT ;  /* 0x000000031a1a7212 */ /* 0x000fc400078e3cff */
[----:B------:R-:W-:Y:S02]  /*14de0*/  ISETP.GT.AND P2, PT, R2, RZ, PT ;  /* 0x000000ff0200720c */ /* 0x000fe40003f44270 */
[----:B--2---:R-:W-:-:S13]  /*14df0*/  ISETP.NE.AND P1, PT, R12, 0x3, PT ;  /* 0x000000030c00780c */ /* 0x004fda0003f25270 */
[----:B0-----:R-:W-:Y:S05]  /*14e00*/  @!P1 BRA `(.L_x_9903) ;  /* 0x0000000000049947 */ /* 0x001fea0003800000 */
[----:B------:R-:W-:Y:S01]  /*14e10*/  BPT.TRAP 0x1 ;  /* 0x000000040000795c */ /* 0x000fe20000300000 */
.L_x_9903:
[----:B------:R-:W-:Y:S01]  /*14e20*/  IMAD R4, R25, 0x8, R22 ;  /* 0x0000000819047824 */ /* 0x000fe200078e0216 */
[----:B------:R-:W-:Y:S01]  /*14e30*/  SHF.L.U32 R21, R26, 0x1f, RZ ;  /* 0x0000001f1a157819 */ /* 0x000fe200000006ff */
[----:B------:R-:W-:Y:S01]  /*14e40*/  BSSY B1, `(.L_x_9904) ;  /* 0x0000004000017945 */ /* 0x000fe20003800000 */
[----:B------:R-:W-:Y:S02]  /*14e50*/  SHF.R.S32.HI R17, RZ, 0x1f, R6 ;  /* 0x0000001fff117819 */ /* 0x000fe40000011406 */
[----:B------:R-:W0:Y:S02]  /*14e60*/  SYNCS.PHASECHK.TRANS64.TRYWAIT P0, [R4+URZ+0x22840], R21 ;  /* 0x02284015040075a7 */ /* 0x000e24000800017f */
[----:B0-----:R-:W-:Y:S05]  /*14e70*/  @!P0 BRA `(.L_x_9905) ;  /* 0x0000004c00388947 */ /* 0x001fea0003800000 */
.L_x_10064:
[----:B------:R-:W-:Y:S05]  /*14e80*/  BSYNC B1 ;  /* 0x0000000000017941 */ /* 0x000fea0003800000 */
.L_x_9904:
        /* <DEDUP_REMOVED lines=52> */
.L_x_10078:
        /* <DEDUP_REMOVED lines=8> */
.L_x_9907:
        /* <DEDUP_REMOVED lines=11> */
.L_x_9908:
[----:B------:R2:W-:Y:S01]  /*15300*/  SYNCS.ARRIVE.TRANS64.A1T0 RZ, [R4+URZ+0x22830], RZ ;  /* 0x022830ff04ff79a7 */ /* 0x0005e2000810003f */
[----:B------:R-:W-:Y:S05]  /*15310*/  @!P3 BRA `(.L_x_9909) ;  /* 0x000000000004b947 */ /* 0x000fea0003800000 */
[----:B------:R-:W-:Y:S01]  /*15320*/  BPT.TRAP 0x1 ;  /* 0x000000040000795c */ /* 0x000fe20000300000 */
.L_x_9909:
[----:B------:R-:W3:Y:S01]  /*15330*/  SYNCS.PHASECHK.TRANS64.TRYWAIT P0, [R4+URZ+0x22860], R21 ;  /* 0x02286015040075a7 */ /* 0x000ee2000800017f */
[----:B------:R-:W-:Y:S04]  /*15340*/  BSSY B1, `(.L_x_9910) ;  /* 0x0000002000017945 */ /* 0x000fe80003800000 */
[----:B---3--:R-:W-:Y:S05]  /*15350*/  @!P0 BRA `(.L_x_9911) ;  /* 0x0000004c00b88947 */ /* 0x008fea0003800000 */
.L_x_10079:
[----:B------:R-:W-:Y:S05]  /*15360*/  BSYNC B1 ;  /* 0x0000000000017941 */ /* 0x000fea0003800000 */
.L_x_9910:
[----:B------:R-:W-:Y:S01]  /*15370*/  ULDC.64 UR4, c[0x0][0x328] ;  /* 0x0000ca0000047ab9 */ /* 0x000fe20000000a00 */
[----:B------:R-:W-:Y:S01]  /*15380*/  LOP3.LUT P5, RZ, R23, 0x10, RZ, 0xc0, !PT ;  /* 0x0000001017ff7812 */ /* 0x000fe200078ac0ff */
[----:B------:R-:W-:Y:S01]  /*15390*/  IMAD R17, R17, UR4, RZ ;  /* 0x0000000411117c24 */ /* 0x000fe2000f8e02ff */
[C---:B------:R-:W-:Y:S01]  /*153a0*/  LOP3.LUT P4, RZ, R23.reuse, 0x8, RZ, 0xc0, !PT ;  /* 0x0000000817ff7812 */ /* 0x040fe2000788c0ff */
[C---:B------:R-:W-:Y:S01]  /*153b0*/  IMAD.WIDE.U32 R2, R6.reuse, UR4, RZ ;  /* 0x0000000406027c25 */ /* 0x040fe2000f8e00ff */
[C---:B------:R-:W-:Y:S02]  /*153c0*/  LOP3.LUT P3, RZ, R23.reuse, 0x4, RZ, 0xc0, !PT ;  /* 0x0000000417ff7812 */ /* 0x040fe4000786c0ff */
[----:B------:R-:W-:Y:S01]  /*153d0*/  LOP3.LUT P1, RZ, R23, 0x2, RZ, 0xc0, !PT ;  /* 0x0000000217ff7812 */ /* 0x000fe2000782c0ff */
[----:B------:R-:W-:Y:S01]  /*153e0*/  IMAD R17, R6, UR5, R17 ;  /* 0x0000000506117c24 */ /* 0x000fe2000f8e0211 */
[----:B------:R-:W-:Y:S02]  /*153f0*/  ULDC.64 UR4, c[0x0][0x338] ;  /* 0x0000ce0000047ab9 */ /* 0x000fe40000000a00 */
[----:B------:R-:W-:-:S02]  /*15400*/  IMAD R20, R20, UR4, RZ ;  /* 0x0000000414147c24 */ /* 0x000fc4000f8e02ff */
        /* <DEDUP_REMOVED lines=12> */
[----:B------:R-:W-:-:S03]  /*154d0*/  IMAD R5, R25, 0x6000, R30 ;  /* 0x0000600019057824 */ /* 0x000fc600078e021e */
[----:B------:R-:W-:Y:S01]  /*154e0*/  LEA.HI.X R7, R2, UR5, R7, 0x1, P0 ;  /* 0x0000000502077c11 */ /* 0x000fe200080f0c07 */
[----:B------:R-:W-:Y:S06]  /*154f0*/  BRA.DIV UR4, `(.L_x_9912) ;  /* 0x0000004e04647947 */ /* 0x000fec000b800000 */
[----:B------:R-:W4:Y:S01]  /*15500*/  SHFL.IDX PT, R14, R6, RZ, 0x181f ;  /* 0x00181fff060e7589 */ /* 0x000f2200000e0000 */
[----:B------:R-:W-:-:S03]  /*15510*/  IMAD R5, R5, 0x2, R22 ;  /* 0x0000000205057824 */ /* 0x000fc600078e0216 */
[----:B------:R-:W5:Y:S04]  /*15520*/  SHFL.IDX PT, R3, R7, RZ, 0x181f ;  /* 0x00181fff07037589 */ /* 0x000f6800000e0000 */
[----:B-1----:R-:W-:Y:S01]  /*15530*/  SHFL.IDX PT, R8, R7, 0x1, 0x181f ;  /* 0x00381f0007087f89 */ /* 0x002fe200000e0000 */
[----:B----4-:R-:W-:-:S03]  /*15540*/  IADD3 R2, P0, R14, R0, RZ ;  /* 0x000000000e027210 */ /* 0x010fc60007f1e0ff */
[----:B------:R-:W1:Y:S02]  /*15550*/  SHFL.IDX PT, R14, R6, 0x1, 0x181f ;  /* 0x00381f00060e7f89 */ /* 0x000e6400000e0000 */
[----:B-----5:R-:W-:-:S05]  /*15560*/  IMAD.X R3, RZ, RZ, R3, P0 ;  /* 0x000000ffff037224 */ /* 0x020fca00000e0603 */
[----:B------:R-:W-:Y:S04]  /*15570*/  LDGSTS.E.BYPASS.LTC128B.128 [R5+0x400], desc[UR40][R2.64], !P5 ;  /* 0x0040000002057fae */ /* 0x000fe8000e901d68 */
[----:B------:R-:W-:Y:S04]  /*15580*/  LDGSTS.E.BYPASS.LTC128B.128 [R5+0x3400], desc[UR40][R2.64+0x80], !P4 ;  /* 0x0340008002057fae */ /* 0x000fe8000e101d68 */
[----:B------:R-:W-:Y:S04]  /*15590*/  LDGSTS.E.BYPASS.LTC128B.128 [R5+0x6400], desc[UR40][R2.64+0x100], !P3 ;  /* 0x0640010002057fae */ /* 0x000fe8000d901d68 */
[----:B------:R1:W-:Y:S02]  /*155a0*/  LDGSTS.E.BYPASS.LTC128B.128 [R5+0x9400], desc[UR40][R2.64+0x180], !P1 ;  /* 0x0940018002057fae */ /* 0x0003e4000c901d68 */
[----:B-1----:R-:W-:-:S02]  /*155b0*/  IADD3 R2, P0, R14, R0, RZ ;  /* 0x000000000e027210 */ /* 0x002fc40007f1e0ff */
[----:B------:R-:W1:Y:S03]  /*155c0*/  SHFL.IDX PT, R14, R6, 0x2, 0x181f ;  /* 0x00581f00060e7f89 */ /* 0x000e6600000e0000 */
[----:B------:R-:W-:Y:S02]  /*155d0*/  IMAD.X R3, RZ, RZ, R8, P0 ;  /* 0x000000ffff037224 */ /* 0x000fe400000e0608 */
[----:B------:R-:W4:Y:S04]  /*155e0*/  SHFL.IDX PT, R8, R7, 0x2, 0x181f ;  /* 0x00581f0007087f89 */ /* 0x000f2800000e0000 */
[----:B------:R-:W-:Y:S04]  /*155f0*/  LDGSTS.E.BYPASS.LTC128B.128 [R5+0xc00], desc[UR40][R2.64], !P5 ;  /* 0x00c0000002057fae */ /* 0x000fe8000e901d68 */
[----:B------:R-:W-:Y:S04]  /*15600*/  LDGSTS.E.BYPASS.LTC128B.128 [R5+0x3c00], desc[UR40][R2.64+0x80], !P4 ;  /* 0x03c0008002057fae */ /* 0x000fe8000e101d68 */
[----:B------:R-:W-:Y:S04]  /*15610*/  LDGSTS.E.BYPASS.LTC128B.128 [R5+0x6c00], desc[UR40][R2.64+0x100], !P3 ;  /* 0x06c0010002057fae */ /* 0x000fe8000d901d68 */
[----:B------:R1:W-:Y:S02]  /*15620*/  LDGSTS.E.BYPASS.LTC128B.128 [R5+0x9c00], desc[UR40][R2.64+0x180], !P1 ;  /* 0x09c0018002057fae */ /* 0x0003e4000c901d68 */
[----:B-1----:R-:W-:-:S02]  /*15630*/  IADD3 R2, P0, R14, R0, RZ ;  /* 0x000000000e027210 */ /* 0x002fc40007f1e0ff */
[----:B------:R-:W1:Y:S03]  /*15640*/  SHFL.IDX PT, R14, R6, 0x3, 0x181f ;  /* 0x00781f00060e7f89 */ /* 0x000e6600000e0000 */
[----:B----4-:R-:W-:Y:S02]  /*15650*/  IMAD.X R3, RZ, RZ, R8, P0 ;  /* 0x000000ffff037224 */ /* 0x010fe400000e0608 */
        /* <DEDUP_REMOVED lines=14> */
[----:B------:R1:W0:Y:S03]  /*15740*/  SHFL.IDX PT, R14, R6, 0x5, 0x181f ;  /* 0x00b81f00060e7f89 */ /* 0x00022600000e0000 */
[----:B----4-:R-:W-:Y:S02]  /*15750*/  IMAD.X R3, RZ, RZ, R8, P0 ;  /* 0x000000ffff037224 */ /* 0x010fe400000e0608 */
[----:B------:R1:W4:Y:S04]  /*15760*/  SHFL.IDX PT, R8, R7, 0x5, 0x181f ;  /* 0x00b81f0007087f89 */ /* 0x00032800000e0000 */
[----:B------:R1:W-:Y:S04]  /*15770*/  LDGSTS.E.BYPASS.LTC128B.128 [R5+0x2400], desc[UR40][R2.64], !P5 ;  /* 0x0240000002057fae */ /* 0x0003e8000e901d68 */
[----:B------:R1:W-:Y:S04]  /*15780*/  LDGSTS.E.BYPASS.LTC128B.128 [R5+0x5400], desc[UR40][R2.64+0x80], !P4 ;  /* 0x0540008002057fae */ /* 0x0003e8000e101d68 */
[----:B------:R1:W-:Y:S04]  /*15790*/  LDGSTS.E.BYPASS.LTC128B.128 [R5+0x8400], desc[UR40][R2.64+0x100], !P3 ;  /* 0x0840010002057fae */ /* 0x0003e8000d901d68 */
[----:B------:R1:W-:Y:S02]  /*157a0*/  LDGSTS.E.BYPASS.LTC128B.128 [R5+0xb400], desc[UR40][R2.64+0x180], !P1 ;  /* 0x0b40018002057fae */ /* 0x0003e4000c901d68 */
.L_x_10093:
[----:B01----:R-:W-:-:S05]  /*157b0*/  IADD3 R2, P0, R14, R0, RZ ;  /* 0x000000000e027210 */ /* 0x003fca0007f1e0ff */
        /* <DEDUP_REMOVED lines=10> */
.L_x_9913:
        /* <DEDUP_REMOVED lines=11> */
.L_x_9914:
[----:B------:R0:W-:Y:S01]  /*15910*/  SYNCS.ARRIVE.TRANS64.A1T0 RZ, [R4+URZ+0x22850], RZ ;  /* 0x022850ff04ff79a7 */ /* 0x0001e2000810003f */
[----:B------:R-:W-:Y:S05]  /*15920*/  @P2 BRA `(.L_x_9915) ;  /* 0xfffffff000902947 */ /* 0x000fea000383ffff */
.L_x_9902:
[----:B------:R-:W-:Y:S05]  /*15930*/  BSYNC B0 ;  /* 0x0000000000007941 */ /* 0x000fea0003800000 */
.L_x_9901:
[----:B------:R-:W1:Y:S01]  /*15940*/  S2R R2, SR_TID.X ;  /* 0x0000000000027919 */ /* 0x000e620000002100 */
[----:B------:R-:W-:Y:S01]  /*15950*/  VIADD R25, R25, 0x1 ;  /* 0x0000000119197836 */ /* 0x000fe20000000000 */
[----:B------:R-:W-:Y:S04]  /*15960*/  BSSY B0, `(.L_x_9916) ;  /* 0x0000013000007945 */ /* 0x000fe80003800000 */
[----:B------:R-:W-:-:S04]  /*15970*/  ISETP.NE.AND P0, PT, R25, 0x2, PT ;  /* 0x000000021900780c */ /* 0x000fc80003f05270 */
[----:B------:R-:W-:-:S04]  /*15980*/  SEL R3, RZ, 0x1, P0 ;  /* 0x00000001ff037807 */ /* 0x000fc80000000000 */
[----:B------:R-:W-:Y:S02]  /*15990*/  LOP3.LUT R26, R26, R3, RZ, 0x3c, !PT ;  /* 0x000000031a1a7212 */ /* 0x000fe400078e3cff */
[----:B-1----:R-:W-:-:S04]  /*159a0*/  LOP3.LUT R2, R2, 0x7f, RZ, 0xc0, !PT ;  /* 0x0000007f02027812 */ /* 0x002fc800078ec0ff */
[----:B------:R-:W-:-:S13]  /*159b0*/  ISETP.NE.AND P1, PT, R2, RZ, PT ;  /* 0x000000ff0200720c */ /* 0x000fda0003f25270 */
[----:B------:R-:W-:Y:S05]  /*159c0*/  @P1 BRA `(.L_x_9917) ;  /* 0x0000000000301947 */ /* 0x000fea0003800000 */
[----:B------:R-:W1:Y:S01]  /*159d0*/  S2R R5, SR_LANEID ;  /* 0x0000000000057919 */ /* 0x000e620000000000 */
[----:B------:R-:W-:Y:S01]  /*159e0*/  VOTEU.ANY UR4, UPT, PT ;  /* 0x0000000000047886 */ /* 0x000fe200038e0100 */
[----:B------:R-:W4:Y:S01]  /*159f0*/  LDC.64 R2, c[0x0][0xc60] ;  /* 0x00031800ff027b82 */ /* 0x000f220000000a00 */
[----:B------:R-:W1:Y:S02]  /*15a00*/  FLO.U32 R0, UR4 ;  /* 0x0000000400007d00 */ /* 0x000e6400080e0000 */
[----:B-1----:R-:W-:-:S06]  /*15a10*/  ISETP.EQ.U32.AND P1, PT, R0, R5, PT ;  /* 0x000000050000720c */ /* 0x002fcc0003f22070 */
[----:B------:R-:W4:Y:S07]  /*15a20*/  POPC R5, UR4 ;  /* 0x0000000400057d09 */ /* 0x000f2e0008000000 */
[----:B----4-:R-:W4:Y:S01]  /*15a30*/  @P1 ATOMG.E.ADD.STRONG.GPU PT, R3, desc[UR40][R2.64], R5 ;  /* 0x00000005020319a8 */ /* 0x010f2200081ee1e8 */
[----:B0-23--:R-:W0:Y:S02]  /*15a40*/  S2R R4, SR_LTMASK ;  /* 0x0000000000047919 */ /* 0x00de240000003900 */
[----:B0-----:R-:W-:-:S04]  /*15a50*/  LOP3.LUT R4, R4, UR4, RZ, 0xc0, !PT ;  /* 0x0000000404047c12 */ /* 0x001fc8000f8ec0ff */
[----:B------:R-:W0:Y:S01]  /*15a60*/  POPC R7, R4 ;  /* 0x0000000400077309 */ /* 0x000e220000000000 */
[----:B----4-:R-:W0:Y:S02]  /*15a70*/  SHFL.IDX PT, R0, R3, R0, 0x1f ;  /* 0x00001f0003007589 */ /* 0x010e2400000e0000 */
[----:B0-----:R-:W-:-:S07]  /*15a80*/  IADD3 R16, R0, UR36, R7 ;  /* 0x0000002400107c10 */ /* 0x001fce000fffe007 */
.L_x_9917:
[----:B------:R-:W-:Y:S05]  /*15a90*/  BSYNC B0 ;  /* 0x0000000000007941 */ /* 0x000fea0003800000 */
.L_x_9916:
[----:B------:R-:W-:-:S07]  /*15aa0*/  SEL R25, R25, RZ, P0 ;  /* 0x000000ff19197207 */ /* 0x000fce0000000000 */
.L_x_9876:
[----:B------:R-:W-:Y:S05]  /*15ab0*/  BSYNC B7 ;  /* 0x0000000000077941 */ /* 0x000fea0003800000 */
.L_x_9874:
        /* <DEDUP_REMOVED lines=8> */
[----:B------:R4:W0:Y:S01]  /*15b40*/  LDS.128 R16, [R22+0x228d0] ;  /* 0x0228d00016107984 */ /* 0x0008220000000c00 */
[----:B------:R-:W-:Y:S06]  /*15b50*/  BAR.ARV 0x4, 0x180 ;  /* 0x0106000000007b1d */ /* 0x000fec0000002000 */
[----:B------:R-:W-:Y:S05]  /*15b60*/  BRA `(.L_x_9919) ;  /* 0x0000000800407947 */ /* 0x000fea0003800000 */
.L_x_9918:
        /* <DEDUP_REMOVED lines=17> */
[----:B--23--:R-:W-:Y:S01]  /*15c80*/  SHFL.IDX PT, R4, R16, 0x1, 0x1f ;  /* 0x00201f0010047f89 */ /* 0x00cfe200000e0000 */
        /* <DEDUP_REMOVED lines=18> */
.L_x_10103:
[----:B------:R-:W-:Y:S02]  /*15db0*/  ULDC UR4, c[0x0][0xc38] ;  /* 0x00030e0000047ab9 */ /* 0x000fe40000000800 */
[----:B------:R-:W-:-:S04]  /*15dc0*/  IMAD.U32 R7, RZ, RZ, UR4 ;  /* 0x00000004ff077e24 */ /* 0x000fc8000f8e00ff */
[----:B-1----:R-:W-:-:S04]  /*15dd0*/  IMAD R14, R14, R7, RZ ;  /* 0x000000070e0e7224 */ /* 0x002fc800078e02ff */
[----:B------:R-:W-:-:S05]  /*15de0*/  IMAD.IADD R9, R4, 0x1, R14 ;  /* 0x0000000104097824 */ /* 0x000fca00078e020e */
[----:B------:R-:W-:-:S13]  /*15df0*/  ISETP.GT.AND P6, PT, R9, R0, PT ;  /* 0x000000000900720c */ /* 0x000fda0003fc4270 */
[----:B------:R-:W-:Y:S05]  /*15e00*/  @P6 BRA `(.L_x_9921) ;  /* 0x00000000009c6947 */ /* 0x000fea0003800000 */
.L_x_9926:
        /* <DEDUP_REMOVED lines=14> */
.L_x_9924:
[----:B------:R-:W-:Y:S05]  /*15ef0*/  BSYNC B0 ;  /* 0x0000000000007941 */ /* 0x000fea0003800000 */
.L_x_9923:
        /* <DEDUP_REMOVED lines=18> */
.L_x_10111:
[----:B------:R-:W-:Y:S02]  /*16020*/  ULDC UR4, c[0x0][0xc38] ;  /* 0x00030e0000047ab9 */ /* 0x000fe40000000800 */
[----:B------:R-:W-:-:S04]  /*16030*/  IMAD.U32 R7, RZ, RZ, UR4 ;  /* 0x00000004ff077e24 */ /* 0x000fc8000f8e00ff */
[----:B-1----:R-:W-:-:S04]  /*16040*/  IMAD R14, R14, R7, RZ ;  /* 0x000000070e0e7224 */ /* 0x002fc800078e02ff */
[----:B------:R-:W-:-:S05]  /*16050*/  IMAD.IADD R9, R14, 0x1, R9 ;  /* 0x000000010e097824 */ /* 0x000fca00078e0209 */
[----:B------:R-:W-:-:S13]  /*16060*/  ISETP.GT.AND P6, PT, R9, R0, PT ;  /* 0x000000000900720c */ /* 0x000fda0003fc4270 */
[----:B------:R-:W-:Y:S05]  /*16070*/  @!P6 BRA `(.L_x_9926) ;  /* 0xfffffffc0064e947 */ /* 0x000fea000383ffff */
.L_x_9921:
        /* <DEDUP_REMOVED lines=8> */
.L_x_10115:
[----:B------:R-:W-:Y:S01]  /*16100*/  ISETP.NE.AND P0, PT, R3, RZ, PT ;  /* 0x000000ff0300720c */ /* 0x000fe20003f05270 */
[----:B------:R-:W-:-:S12]  /*16110*/  IMAD.MOV.U32 R14, RZ, RZ, RZ ;  /* 0x000000ffff0e7224 */ /* 0x000fd800078e00ff */
[----:B------:R-:W-:Y:S05]  /*16120*/  @!P0 BRA `(.L_x_9928) ;  /* 0x0000000000108947 */ /* 0x000fea0003800000 */
[----:B------:R-:W-:Y:S01]  /*16130*/  UMOV UR4, 0xffffffff ;  /* 0xffffffff00047882 */ /* 0x000fe20000000000 */
[----:B------:R-:W-:Y:S02]  /*16140*/  VIADD R12, R4, 0xffffffff ;  /* 0xffffffff040c7836 */ /* 0x000fe40000000000 */
[----:B------:R-:W-:Y:S05]  /*16150*/  BRA.DIV UR4, `(.L_x_9929) ;  /* 0x00000052043c7947 */ /* 0x000fea000b800000 */
[----:B------:R3:W4:Y:S02]  /*16160*/  SHFL.IDX PT, R14, R2, R12, 0x1f ;  /* 0x00001f0c020e7589 */ /* 0x00072400000e0000 */
.L_x_9928:
[----:B--2---:R-:W-:Y:S01]  /*16170*/  IABS R6, R5 ;  /* 0x0000000500067213 */ /* 0x004fe20000000000 */
[----:B----4-:R-:W-:Y:S02]  /*16180*/  IMAD R16, R14, R7, R16 ;  /* 0x000000070e107224 */ /* 0x010fe400078e0210 */
[----:B------:R-:W-:Y:S01]  /*16190*/  IMAD.IADD R19, R4, 0x1, R19 ;  /* 0x0000000104137824 */ /* 0x000fe200078e0213 */
[----:B------:R-:W2:Y:S01]  /*161a0*/  I2F.RP R8, R6 ;  /* 0x0000000600087306 */ /* 0x000ea20000209400 */
[----:B------:R-:W-:-:S05]  /*161b0*/  IMAD.IADD R10, R0, 0x1, -R16 ;  /* 0x00000001000a7824 */ /* 0x000fca00078e0a10 */
[----:B------:R-:W-:Y:S02]  /*161c0*/  IABS R0, R10 ;  /* 0x0000000a00007213 */ /* 0x000fe40000000000 */
[----:B--2---:R-:W0:Y:S02]  /*161d0*/  MUFU.RCP R8, R8 ;  /* 0x0000000800087308 */ /* 0x004e240000001000 */
[----:B0--3--:R-:W-:-:S06]  /*161e0*/  VIADD R2, R8, 0xffffffe ;  /* 0x0ffffffe08027836 */ /* 0x009fcc0000000000 */
[----:B------:R0:W2:Y:S02]  /*161f0*/  F2I.FTZ.U32.TRUNC.NTZ R3, R2 ;  /* 0x0000000200037305 */ /* 0x0000a4000021f000 */
[----:B0-----:R-:W-:Y:S02]  /*16200*/  IMAD.MOV.U32 R2, RZ, RZ, RZ ;  /* 0x000000ffff027224 */ /* 0x001fe400078e00ff */
[----:B--2---:R-:W-:-:S04]  /*16210*/  IMAD.MOV R7, RZ, RZ, -R3 ;  /* 0x000000ffff077224 */ /* 0x004fc800078e0a03 */
        /* <DEDUP_REMOVED lines=20> */
.L_x_9922:
[----:B------:R-:W-:Y:S01]  /*16360*/  UMOV UR4, URZ ;  /* 0x0000003f00047c82 */ /* 0x000fe20008000000 */
[----:B------:R-:W-:Y:S01]  /*16370*/  UMOV UR5, URZ ;  /* 0x0000003f00057c82 */ /* 0x000fe20008000000 */
[----:B------:R-:W-:Y:S01]  /*16380*/  ULDC UR6, c[0x0][0xc3c] ;  /* 0x00030f0000067ab9 */ /* 0x000fe20000000800 */
[----:B------:R-:W-:Y:S02]  /*16390*/  IMAD.MOV.U32 R16, RZ, RZ, R0 ;  /* 0x000000ffff107224 */ /* 0x000fe400078e0000 */
[----:B------:R-:W-:Y:S02]  /*163a0*/  IMAD.U32 R17, RZ, RZ, UR4 ;  /* 0x00000004ff117e24 */ /* 0x000fe4000f8e00ff */
[----:B------:R-:W-:Y:S02]  /*163b0*/  IMAD.U32 R18, RZ, RZ, UR5 ;  /* 0x00000005ff127e24 */ /* 0x000fe4000f8e00ff */
[----:B------:R-:W-:-:S07]  /*163c0*/  IMAD.U32 R19, RZ, RZ, UR6 ;  /* 0x00000006ff137e24 */ /* 0x000fce000f8e00ff */
.L_x_9930:
        /* <DEDUP_REMOVED lines=10> */
.L_x_9919:
[----:B------:R-:W-:Y:S02]  /*16470*/  ULDC UR4, c[0x0][0xc3c] ;  /* 0x00030f0000047ab9 */ /* 0x000fe40000000800 */
[----:B0-----:R-:W-:-:S13]  /*16480*/  ISETP.GE.AND P0, PT, R19, UR4, PT ;  /* 0x0000000413007c0c */ /* 0x001fda000bf06270 */
[----:B------:R-:W-:Y:S05]  /*16490*/  @!P0 BRA `(.L_x_9931) ;  /* 0xffffffa400e88947 */ /* 0x000fea000383ffff */
[----:B------:R-:W-:Y:S05]  /*164a0*/  BSYNC B8 ;  /* 0x0000000000087941 */ /* 0x000fea0003800000 */
.L_x_9832:
[----:B------:R-:W5:Y:S01]  /*164b0*/  LDL.LU R0, [R1+0x28] ;  /* 0x0000280001007983 */ /* 0x000f620000300800 */
[----:B------:R-:W-:Y:S01]  /*164c0*/  BSSY B0, `(.L_x_9932) ;  /* 0x000000b000007945 */ /* 0x000fe20003800000 */
[----:B------:R-:W2:Y:S01]  /*164d0*/  S2R R5, SR_CgaCtaId ;  /* 0x0000000000057919 */ /* 0x000ea20000008800 */
[----:B-----5:R-:W-:-:S05]  /*164e0*/  VIADD R0, R0, 0x1 ;  /* 0x0000000100007836 */ /* 0x020fca0000000000 */
[----:B-1----:R-:W-:-:S04]  /*164f0*/  LEA.HI R2, R0, R0, RZ, 0x1 ;  /* 0x0000000000027211 */ /* 0x002fc800078f08ff */
[----:B------:R-:W-:Y:S02]  /*16500*/  LOP3.LUT R3, R2, 0xfffffffe, RZ, 0xc0, !PT ;  /* 0xfffffffe02037812 */ /* 0x000fe400078ec0ff */
[----:B------:R-:W-:-:S03]  /*16510*/  MOV R2, 0x400 ;  /* 0x0000040000027802 */ /* 0x000fc60000000f00 */
[----:B------:R-:W-:Y:S01]  /*16520*/  IMAD.IADD R0, R0, 0x1, -R3 ;  /* 0x0000000100007824 */ /* 0x000fe200078e0a03 */
[----:B--23--:R-:W-:-:S04]  /*16530*/  LEA R4, R5, R2, 0x18 ;  /* 0x0000000205047211 */ /* 0x00cfc800078ec0ff */
[----:B------:R-:W-:-:S04]  /*16540*/  SHF.L.U32 R0, R0, 0x1f, RZ ;  /* 0x0000001f00007819 */ /* 0x000fc800000006ff */
[----:B------:R-:W0:Y:S02]  /*16550*/  SYNCS.PHASECHK.TRANS64.TRYWAIT P0, [R4+URZ+0x22820], R0 ;  /* 0x02282000040075a7 */ /* 0x000e24000800017f */
[----:B0-----:R-:W-:Y:S05]  /*16560*/  @!P0 BRA `(.L_x_9933) ;  /* 0x0000004c005c8947 */ /* 0x001fea0003800000 */
.L_x_10118:
[----:B------:R-:W-:Y:S05]  /*16570*/  BSYNC B0 ;  /* 0x0000000000007941 */ /* 0x000fea0003800000 */
.L_x_9932:
[----:B------:R-:W-:-:S03]  /*16580*/  UMOV UR4, 0xffffffff ;  /* 0xffffffff00047882 */ /* 0x000fc60000000000 */
[----:B------:R-:W-:Y:S05]  /*16590*/  BRA.DIV UR4, `(.L_x_9934) ;  /* 0x0000004e04647947 */ /* 0x000fea000b800000 */
[----:B0-----:R-:W0:Y:S02]  /*165a0*/  S2R R0, SR_TID.X ;  /* 0x0000000000007919 */ /* 0x001e240000002100 */
[----:B0-----:R-:W-:-:S04]  /*165b0*/  SHF.R.U32.HI R0, RZ, 0x5, R0 ;  /* 0x00000005ff007819 */ /* 0x001fc80000011600 */
[----:B------:R-:W-:-:S05]  /*165c0*/  LOP3.LUT R0, R0, 0x3, RZ, 0xc0, !PT ;  /* 0x0000000300007812 */ /* 0x000fca00078ec0ff */
[----:B------:R0:W1:Y:S02]  /*165d0*/  SHFL.IDX PT, R14, R0, RZ, 0x1f ;  /* 0x00001fff000e7589 */ /* 0x00006400000e0000 */
.L_x_10121:
[----:B-1----:R-:W-:-:S13]  /*165e0*/  ISETP.NE.AND P0, PT, R14, RZ, PT ;  /* 0x000000ff0e00720c */ /* 0x002fda0003f05270 */
[----:B------:R-:W-:Y:S05]  /*165f0*/  @P0 BRA `(.L_x_9679) ;  /* 0x0000000000880947 */ /* 0x000fea0003800000 */
[----:B------:R-:W-:-:S03]  /*16600*/  UMOV UR4, 0xffffffff ;  /* 0xffffffff00047882 */ /* 0x000fc60000000000 */
[----:B------:R-:W-:Y:S05]  /*16610*/  BRA.DIV UR4, `(.L_x_9935) ;  /* 0x0000004e04787947 */ /* 0x000fea000b800000 */
[----:B------:R-:W-:-:S13]  /*16620*/  ELECT P6, URZ, PT ;  /* 0x00000000003f782f */ /* 0x000fda00038c0000 */
.L_x_10124:
[----:B------:R-:W-:Y:S05]  /*16630*/  @!P6 BRA `(.L_x_9679) ;  /* 0x000000000078e947 */ /* 0x000fea0003800000 */
[----:B0-----:R-:W2:Y:S02]  /*16640*/  LDL.LU R0, [R1] ;  /* 0x0000000001007983 */ /* 0x001ea40000300800 */
[----:B--2---:R-:W-:-:S04]  /*16650*/  LOP3.LUT R0, R0, 0x2, RZ, 0xfc, !PT ;  /* 0x0000000200007812 */ /* 0x004fc800078efcff */
[----:B------:R-:W-:-:S13]  /*16660*/  ISETP.NE.AND P0, PT, R0, 0x3, PT ;  /* 0x000000030000780c */ /* 0x000fda0003f05270 */
[----:B------:R-:W-:Y:S05]  /*16670*/  @!P0 BRA `(.L_x_9936) ;  /* 0x0000000000048947 */ /* 0x000fea0003800000 */
[----:B------:R-:W-:Y:S01]  /*16680*/  BPT.TRAP 0x1 ;  /* 0x000000040000795c */ /* 0x000fe20000300000 */
.L_x_9936:
[C---:B------:R-:W-:Y:S01]  /*16690*/  IMAD R5, R25.reuse, 0x8, R4 ;  /* 0x0000000819057824 */ /* 0x040fe200078e0204 */
[----:B------:R-:W-:Y:S01]  /*166a0*/  SHF.L.U32 R0, R26, 0x1f, RZ ;  /* 0x0000001f1a007819 */ /* 0x000fe200000006ff */
[----:B------:R-:W-:-:S03]  /*166b0*/  VIADD R25, R25, 0x1 ;  /* 0x0000000119197836 */ /* 0x000fc60000000000 */
[----:B------:R-:W0:Y:S02]  /*166c0*/  SYNCS.PHASECHK.TRANS64.TRYWAIT P1, [R5+URZ+0x22840], R0 ;  /* 0x02284000050075a7 */ /* 0x000e24000802017f */
[----:B------:R-:W-:-:S04]  /*166d0*/  ISETP.NE.AND P2, PT, R25, 0x2, PT ;  /* 0x000000021900780c */ /* 0x000fc80003f45270 */
[----:B------:R-:W-:Y:S01]  /*166e0*/  SEL R3, RZ, 0x1, P2 ;  /* 0x00000001ff037807 */ /* 0x000fe20001000000 */
[----:B0-----:R-:W-:Y:S08]  /*166f0*/  @!P1 BRA `(.L_x_9937) ;  /* 0x0000004c00609947 */ /* 0x001ff00003800000 */
.L_x_10125:
[----:B------:R-:W-:Y:S02]  /*16700*/  SEL R25, R25, RZ, P2 ;  /* 0x000000ff19197207 */ /* 0x000fe40001000000 */
[----:B------:R-:W-:Y:S01]  /*16710*/  LOP3.LUT R2, R26, R3, RZ, 0x3c, !PT ;  /* 0x000000031a027212 */ /* 0x000fe200078e3cff */
[----:B------:R-:W-:Y:S06]  /*16720*/  @!P0 BRA `(.L_x_9938) ;  /* 0x0000000000048947 */ /* 0x000fec0003800000 */
[----:B------:R-:W-:Y:S01]  /*16730*/  BPT.TRAP 0x1 ;  /* 0x000000040000795c */ /* 0x000fe20000300000 */
.L_x_9938:
[----:B------:R-:W-:Y:S01]  /*16740*/  IMAD R25, R25, 0x8, R4 ;  /* 0x0000000819197824 */ /* 0x000fe200078e0204 */
[----:B------:R-:W-:-:S04]  /*16750*/  SHF.L.U32 R2, R2, 0x1f, RZ ;  /* 0x0000001f02027819 */ /* 0x000fc800000006ff */
[----:B------:R-:W1:Y:S02]  /*16760*/  SYNCS.PHASECHK.TRANS64.TRYWAIT P1, [R25+URZ+0x22840], R2 ;  /* 0x02284002190075a7 */ /* 0x000e64000802017f */
[----:B-1----:R-:W-:Y:S05]  /*16770*/  @!P1 BRA `(.L_x_9939) ;  /* 0x0000004c00549947 */ /* 0x002fea0003800000 */
.L_x_10126:
[----:B------:R-:W-:Y:S05]  /*16780*/  @!P0 BRA `(.L_x_9940) ;  /* 0x0000000000048947 */ /* 0x000fea0003800000 */
[----:B------:R-:W-:Y:S01]  /*16790*/  BPT.TRAP 0x1 ;  /* 0x000000040000795c */ /* 0x000fe20000300000 */
.L_x_9940:
[----:B------:R-:W2:Y:S02]  /*167a0*/  SYNCS.PHASECHK.TRANS64.TRYWAIT P1, [R5+URZ+0x22860], R0 ;  /* 0x02286000050075a7 */ /* 0x000ea4000802017f */
[----:B--2---:R-:W-:Y:S05]  /*167b0*/  @!P1 BRA `(.L_x_9941) ;  /* 0x0000004c00589947 */ /* 0x004fea0003800000 */
.L_x_10127:
[----:B------:R-:W-:Y:S05]  /*167c0*/  @!P0 BRA `(.L_x_9942) ;  /* 0x0000000000048947 */ /* 0x000fea0003800000 */
[----:B------:R-:W-:Y:S01]  /*167d0*/  BPT.TRAP 0x1 ;  /* 0x000000040000795c */ /* 0x000fe20000300000 */
.L_x_9942:
[----:B---3--:R3:W0:Y:S02]  /*167e0*/  SYNCS.PHASECHK.TRANS64.TRYWAIT P0, [R25+URZ+0x22860], R2 ;  /* 0x02286002190075a7 */ /* 0x008624000800017f */
[----:B0-----:R-:W-:Y:S05]  /*167f0*/  @!P0 NANOSLEEP.SYNCS 0x989680 ;  /* 0x009896800000895d */ /* 0x001fea0003900000 */
[----:B------:R-:W0:Y:S02]  /*16800*/  @!P0 SYNCS.PHASECHK.TRANS64 P0, [R25+URZ+0x22860], R2 ;  /* 0x02286002190085a7 */ /* 0x000e24000800007f */
[----:B0-----:R-:W-:Y:S05]  /*16810*/  @!P0 BRA `(.L_x_9942) ;  /* 0xfffffffc00f08947 */ /* 0x001fea000383ffff */
.L_x_9679:
[----:B------:R-:W-:Y:S05]  /*16820*/  BSYNC B9 ;  /* 0x0000000000097941 */ /* 0x000fea0003800000 */
.L_x_9676:
[----:B------:R-:W-:Y:S05]  /*16830*/  EXIT ;  /* 0x000000000000794d */ /* 0x000fea0003800000 */
.L_x_9697:
[----:B0-----:R0:W1:Y:S02]  /*16840*/  SYNCS.PHASECHK.TRANS64.TRYWAIT P5, [R89+URZ+0x22890], R101 ;  /* 0x02289065590075a7 */ /* 0x00106400080a017f */
[----:B-1----:R-:W-:Y:S05]  /*16850*/  @!P5 NANOSLEEP.SYNCS 0x989680 ;  /* 0x009896800000d95d */ /* 0x002fea0003900000 */
[----:B------:R-:W1:Y:S02]  /*16860*/  @!P5 SYNCS.PHASECHK.TRANS64 P5, [R89+URZ+0x22890], R101 ;  /* 0x022890655900d5a7 */ /* 0x000e6400080a007f */
[----:B-1----:R-:W-:Y:S05]  /*16870*/  @!P5 BRA `(.L_x_9697) ;  /* 0xfffffffc00f0d947 */ /* 0x002fea000383ffff */
[----:B------:R-:W-:Y:S05]  /*16880*/  BRA `(.L_x_9943) ;  /* 0xfffffec400047947 */ /* 0x000fea000383ffff */
.L_x_9698:
        /* <DEDUP_REMOVED lines=8> */
.L_x_9945:
[----:B------:R-:W-:Y:S05]  /*16910*/  BSYNC B1 ;  /* 0x0000000000017941 */ /* 0x000fea0003800000 */
.L_x_9944:
        /* <DEDUP_REMOVED lines=8> */
.L_x_9946:
[----:B------:R-:W-:Y:S01]  /*169a0*/  IMAD.MOV.U32 R93, RZ, RZ, R14 ;  /* 0x000000ffff5d7224 */ /* 0x000fe200078e000e */
[----:B------:R-:W-:Y:S06]  /*169b0*/  BRA `(.L_x_9947) ;  /* 0xfffffec000cc7947 */ /* 0x000fec000383ffff */
.L_x_9707:
[----:B------:R-:W-:Y:S01]  /*169c0*/  BSSY B1, `(.L_x_9948) ;  /* 0x0000008000017945 */ /* 0x000fe20003800000 */
[----:B0---4-:R-:W-:Y:S02]  /*169d0*/  IMAD.MOV.U32 R13, RZ, RZ, R103 ;  /* 0x000000ffff0d7224 */ /* 0x011fe400078e0067 */
[----:B------:R-:W-:Y:S02]  /*169e0*/  IMAD.MOV.U32 R12, RZ, RZ, 0x1 ;  /* 0x00000001ff0c7424 */ /* 0x000fe400078e00ff */
[----:B------:R-:W-:Y:S02]  /*169f0*/  IMAD.MOV.U32 R11, RZ, RZ, 0x1c1f ;  /* 0x00001c1fff0b7424 */ /* 0x000fe400078e00ff */
[----:B------:R-:W-:-:S07]  /*16a00*/  IMAD.MOV.U32 R15, RZ, RZ, -0x1 ;  /* 0xffffffffff0f7424 */ /* 0x000fce00078e00ff */
[----:B-123--:R-:W-:Y:S05]  /*16a10*/  WARPSYNC.COLLECTIVE R15, `(.L_x_9949) ;  /* 0x000000000f087348 */ /* 0x00efea0003c00000 */
[----:B------:R0:W4:Y:S02]  /*16a20*/  SHFL.IDX P6, R14, R13, R12, R11 ;  /* 0x0000000c0d0e7389 */ /* 0x00012400000c000b */
[----:B01234-:R-:W-:Y:S01]  /*16a30*/  ENDCOLLECTIVE ;  /* 0x000000000000791b */ /* 0x01ffe20003800000 */
.L_x_9949:
[----:B------:R-:W-:Y:S05]  /*16a40*/  BSYNC B1 ;  /* 0x0000000000017941 */ /* 0x000fea0003800000 */
.L_x_9948:
        /* <DEDUP_REMOVED lines=8> */
.L_x_9950:
[----:B------:R-:W-:Y:S01]  /*16ad0*/  IMAD.MOV.U32 R47, RZ, RZ, R14 ;  /* 0x000000ffff2f7224 */ /* 0x000fe200078e000e */
[----:B------:R-:W-:Y:S06]  /*16ae0*/  BRA `(.L_x_9951) ;  /* 0xfffffec800607947 */ /* 0x000fec000383ffff */
.L_x_9717:
[----:B-1----:R1:W2:Y:S02]  /*16af0*/  SYNCS.PHASECHK.TRANS64.TRYWAIT P4, [R89+URZ+0x22890], R101 ;  /* 0x02289065590075a7 */ /* 0x0022a4000808017f */
[----:B--2---:R-:W-:Y:S05]  /*16b00*/  @!P4 NANOSLEEP.SYNCS 0x989680 ;  /* 0x009896800000c95d */ /* 0x004fea0003900000 */
[----:B------:R-:W2:Y:S02]  /*16b10*/  @!P4 SYNCS.PHASECHK.TRANS64 P4, [R89+URZ+0x22890], R101 ;  /* 0x022890655900c5a7 */ /* 0x000ea4000808007f */
[----:B--2---:R-:W-:Y:S05]  /*16b20*/  @!P4 BRA `(.L_x_9717) ;  /* 0xfffffffc00f0c947 */ /* 0x004fea000383ffff */
[----:B------:R-:W-:Y:S05]  /*16b30*/  BRA `(.L_x_9952) ;  /* 0xfffffed400547947 */ /* 0x000fea000383ffff */
.L_x_9718:
        /* <DEDUP_REMOVED lines=8> */
.L_x_9954:
[----:B------:R-:W-:Y:S05]  /*16bc0*/  BSYNC B1 ;  /* 0x0000000000017941 */ /* 0x000fea0003800000 */
.L_x_9953:
        /* <DEDUP_REMOVED lines=8> */
.L_x_9955:
[----:B------:R-:W-:Y:S01]  /*16c50*/  IMAD.MOV.U32 R94, RZ, RZ, R14 ;  /* 0x000000ffff5e7224 */ /* 0x000fe200078e000e */
[----:B------:R-:W-:Y:S06]  /*16c60*/  BRA `(.L_x_9956) ;  /* 0xfffffed400207947 */ /* 0x000fec000383ffff */
.L_x_9723:
        /* <DEDUP_REMOVED lines=8> */
.L_x_9958:
[----:B------:R-:W-:Y:S05]  /*16cf0*/  BSYNC B1 ;  /* 0x0000000000017941 */ /* 0x000fea0003800000 */
.L_x_9957:
        /* <DEDUP_REMOVED lines=8> */
.L_x_9959:
[----:B------:R-:W-:Y:S01]  /*16d80*/  IMAD.MOV.U32 R102, RZ, RZ, R14 ;  /* 0x000000ffff667224 */ /* 0x000fe200078e000e */
[----:B------:R-:W-:Y:S06]  /*16d90*/  BRA `(.L_x_9960) ;  /* 0xfffffed800bc7947 */ /* 0x000fec000383ffff */
.L_x_9728:
[----:B0-----:R0:W1:Y:S02]  /*16da0*/  SYNCS.PHASECHK.TRANS64.TRYWAIT P2, [R89+URZ+0x22890], R101 ;  /* 0x02289065590075a7 */ /* 0x001064000804017f */
[----:B-1----:R-:W-:Y:S05]  /*16db0*/  @!P2 NANOSLEEP.SYNCS 0x989680 ;  /* 0x009896800000a95d */ /* 0x002fea0003900000 */
[----:B------:R-:W1:Y:S02]  /*16dc0*/  @!P2 SYNCS.PHASECHK.TRANS64 P2, [R89+URZ+0x22890], R101 ;  /* 0x022890655900a5a7 */ /* 0x000e64000804007f */
[----:B-1----:R-:W-:Y:S05]  /*16dd0*/  @!P2 BRA `(.L_x_9728) ;  /* 0xfffffffc00f0a947 */ /* 0x002fea000383ffff */
[----:B------:R-:W-:Y:S05]  /*16de0*/  BRA `(.L_x_9961) ;  /* 0xfffffee000b87947 */ /* 0x000fea000383ffff */
.L_x_9729:
        /* <DEDUP_REMOVED lines=8> */
.L_x_9963:
[----:B------:R-:W-:Y:S05]  /*16e70*/  BSYNC B1 ;  /* 0x0000000000017941 */ /* 0x000fea0003800000 */
.L_x_9962:
        /* <DEDUP_REMOVED lines=8> */
.L_x_9964:
[----:B------:R-:W-:Y:S05]  /*16f00*/  BRA `(.L_x_9965) ;  /* 0xfffffee000e07947 */ /* 0x000fea000383ffff */
.L_x_9732:
[----:B------:R-:W-:Y:S01]  /*16f10*/  BSSY B1, `(.L_x_9966) ;  /* 0x0000008000017945 */ /* 0x000fe20003800000 */
[----:B----4-:R-:W-:Y:S02]  /*16f20*/  IMAD.MOV.U32 R13, RZ, RZ, R41 ;  /* 0x000000ffff0d7224 */ /* 0x010fe400078e0029 */
[----:B------:R-:W-:Y:S02]  /*16f30*/  IMAD.MOV.U32 R12, RZ, RZ, 0x1 ;  /* 0x00000001ff0c7424 */ /* 0x000fe400078e00ff */
[----:B------:R-:W-:Y:S02]  /*16f40*/  IMAD.MOV.U32 R11, RZ, RZ, 0x1c1f ;  /* 0x00001c1fff0b7424 */ /* 0x000fe400078e00ff */
[----:B------:R-:W-:-:S07]  /*16f50*/  IMAD.MOV.U32 R15, RZ, RZ, -0x1 ;  /* 0xffffffffff0f7424 */ /* 0x000fce00078e00ff */
[----:B0123--:R-:W-:Y:S05]  /*16f60*/  WARPSYNC.COLLECTIVE R15, `(.L_x_9967) ;  /* 0x000000000f087348 */ /* 0x00ffea0003c00000 */
[----:B---3--:R3:W4:Y:S02]  /*16f70*/  SHFL.IDX P6, R14, R13, R12, R11 ;  /* 0x0000000c0d0e7389 */ /* 0x00872400000c000b */
[----:B01234-:R-:W-:Y:S01]  /*16f80*/  ENDCOLLECTIVE ;  /* 0x000000000000791b */ /* 0x01ffe20003800000 */
.L_x_9967:
[----:B------:R-:W-:Y:S05]  /*16f90*/  BSYNC B1 ;  /* 0x0000000000017941 */ /* 0x000fea0003800000 */
.L_x_9966:
        /* <DEDUP_REMOVED lines=8> */
.L_x_9968:
[----:B------:R-:W-:Y:S05]  /*17020*/  BRA `(.L_x_9969) ;  /* 0xfffffee000e07947 */ /* 0x000fea000383ffff */
.L_x_9736:
[----:B------:R0:W0:Y:S02]  /*17030*/  SYNCS.PHASECHK.TRANS64.TRYWAIT P3, [R89+URZ+0x228b0], R101 ;  /* 0x0228b065590075a7 */ /* 0x000024000806017f */
[----:B0-----:R-:W-:Y:S05]  /*17040*/  @!P3 NANOSLEEP.SYNCS 0x989680 ;  /* 0x009896800000b95d */ /* 0x001fea0003900000 */
[----:B------:R-:W0:Y:S02]  /*17050*/  @!P3 SYNCS.PHASECHK.TRANS64 P3, [R89+URZ+0x228b0], R101 ;  /* 0x0228b0655900b5a7 */ /* 0x000e24000806007f */
[----:B0-----:R-:W-:Y:S05]  /*17060*/  @!P3 BRA `(.L_x_9736) ;  /* 0xfffffffc00f0b947 */ /* 0x001fea000383ffff */
[----:B------:R-:W-:Y:S05]  /*17070*/  BRA `(.L_x_9970) ;  /* 0xfffffee400587947 */ /* 0x000fea000383ffff */
.L_x_9744:
[----:B------:R-:W0:Y:S01]  /*17080*/  S2R R6, SR_TID.X ;  /* 0x0000000000067919 */ /* 0x000e220000002100 */
[----:B------:R-:W-:Y:S01]  /*17090*/  BSSY B0, `(.L_x_9971) ;  /* 0x000000c000007945 */ /* 0x000fe20003800000 */
[----:B------:R-:W-:Y:S02]  /*170a0*/  IMAD.MOV.U32 R12, RZ, RZ, RZ ;  /* 0x000000ffff0c7224 */ /* 0x000fe400078e00ff */
[----:B------:R-:W-:Y:S02]  /*170b0*/  IMAD.MOV.U32 R11, RZ, RZ, 0x1f ;  /* 0x0000001fff0b7424 */ /* 0x000fe400078e00ff */
[----:B------:R-:W-:Y:S02]  /*170c0*/  IMAD.MOV.U32 R15, RZ, RZ, -0x1 ;  /* 0xffffffffff0f7424 */ /* 0x000fe400078e00ff */
[----:B0-----:R-:W-:-:S05]  /*170d0*/  VIADD R6, R6, 0xffffff80 ;  /* 0xffffff8006067836 */ /* 0x001fca0000000000 */
[----:B------:R-:W-:-:S04]  /*170e0*/  SHF.R.S32.HI R3, RZ, 0x1f, R6 ;  /* 0x0000001fff037819 */ /* 0x000fc80000011406 */
[----:B------:R-:W-:-:S04]  /*170f0*/  LEA.HI R3, R3, R6, RZ, 0x7 ;  /* 0x0000000603037211 */ /* 0x000fc800078f38ff */
[----:B------:R-:W-:-:S05]  /*17100*/  SHF.R.S32.HI R3, RZ, 0x7, R3 ;  /* 0x00000007ff037819 */ /* 0x000fca0000011403 */
[----:B------:R-:W-:-:S07]  /*17110*/  IMAD.MOV.U32 R13, RZ, RZ, R3 ;  /* 0x000000ffff0d7224 */ /* 0x000fce00078e0003 */
[----:B-----5:R-:W-:Y:S05]  /*17120*/  WARPSYNC.COLLECTIVE R15, `(.L_x_9972) ;  /* 0x000000000f087348 */ /* 0x020fea0003c00000 */
[----:B------:R0:W1:Y:S02]  /*17130*/  SHFL.IDX P6, R14, R13, R12, R11 ;  /* 0x0000000c0d0e7389 */ /* 0x00006400000c000b */
[----:B01---5:R-:W-:Y:S01]  /*17140*/  ENDCOLLECTIVE ;  /* 0x000000000000791b */ /* 0x023fe20003800000 */
.L_x_9972:
[----:B------:R-:W-:Y:S05]  /*17150*/  BSYNC B0 ;  /* 0x0000000000007941 */ /* 0x000fea0003800000 */
.L_x_9971:
[----:B------:R-:W-:Y:S05]  /*17160*/  BRA `(.L_x_9973) ;  /* 0xfffffef000987947 */ /* 0x000fea000383ffff */
.L_x_9756:
        /* <DEDUP_REMOVED lines=8> */
.L_x_9975:
[----:B------:R-:W-:Y:S05]  /*171f0*/  BSYNC B1 ;  /* 0x0000000000017941 */ /* 0x000fea0003800000 */
.L_x_9974:
        /* <DEDUP_REMOVED lines=8> */
.L_x_9976:
[----:B------:R-:W-:Y:S02]  /*17280*/  IMAD.MOV.U32 R13, RZ, RZ, R27 ;  /* 0x000000ffff0d7224 */ /* 0x000fe400078e001b */
[----:B------:R-:W-:-:S07]  /*17290*/  IMAD.MOV.U32 R0, RZ, RZ, R14 ;  /* 0x000000ffff007224 */ /* 0x000fce00078e000e */
[----:B------:R-:W-:Y:S05]  /*172a0*/  WARPSYNC.COLLECTIVE R15, `(.L_x_9977) ;  /* 0x000000000f087348 */ /* 0x000fea0003c00000 */
[----:B------:R0:W1:Y:S02]  /*172b0*/  SHFL.IDX P6, R14, R13, R12, R11 ;  /* 0x0000000c0d0e7389 */ /* 0x00006400000c000b */
[----:B01----:R-:W-:Y:S01]  /*172c0*/  ENDCOLLECTIVE ;  /* 0x000000000000791b */ /* 0x003fe20003800000 */
.L_x_9977:
[----:B------:R-:W-:Y:S02]  /*172d0*/  IMAD.MOV.U32 R13, RZ, RZ, R26 ;  /* 0x000000ffff0d7224 */ /* 0x000fe400078e001a */
[----:B------:R-:W-:-:S07]  /*172e0*/  IMAD.MOV.U32 R5, RZ, RZ, R14 ;  /* 0x000000ffff057224 */ /* 0x000fce00078e000e */
[----:B------:R-:W-:Y:S05]  /*172f0*/  WARPSYNC.COLLECTIVE R15, `(.L_x_9978) ;  /* 0x000000000f087348 */ /* 0x000fea0003c00000 */
[----:B------:R0:W1:Y:S02]  /*17300*/  SHFL.IDX P6, R14, R13, R12, R11 ;  /* 0x0000000c0d0e7389 */ /* 0x00006400000c000b */
[----:B01----:R-:W-:Y:S01]  /*17310*/  ENDCOLLECTIVE ;  /* 0x000000000000791b */ /* 0x003fe20003800000 */
.L_x_9978:
[----:B------:R-:W-:Y:S05]  /*17320*/  BRA `(.L_x_9979) ;  /* 0xfffffef400a07947 */ /* 0x000fea000383ffff */
.L_x_9760:
[----:B0-----:R0:W1:Y:S02]  /*17330*/  SYNCS.PHASECHK.TRANS64.TRYWAIT P0, [R19+URZ+0x22800], R26 ;  /* 0x0228001a130075a7 */ /* 0x001064000800017f */
[----:B-1----:R-:W-:Y:S05]  /*17340*/  @!P0 NANOSLEEP.SYNCS 0x989680 ;  /* 0x009896800000895d */ /* 0x002fea0003900000 */
[----:B------:R-:W1:Y:S02]  /*17350*/  @!P0 SYNCS.PHASECHK.TRANS64 P0, [R19+URZ+0x22800], R26 ;  /* 0x0228001a130085a7 */ /* 0x000e64000800007f */
[----:B-1----:R-:W-:Y:S05]  /*17360*/  @!P0 BRA `(.L_x_9760) ;  /* 0xfffffffc00f08947 */ /* 0x002fea000383ffff */
[----:B------:R-:W-:Y:S05]  /*17370*/  BRA `(.L_x_9980) ;  /* 0xfffffef800b07947 */ /* 0x000fea000383ffff */
.L_x_9768:
        /* <DEDUP_REMOVED lines=8> */
.L_x_9982:
[----:B------:R-:W-:Y:S05]  /*17400*/  BSYNC B1 ;  /* 0x0000000000017941 */ /* 0x000fea0003800000 */
.L_x_9981:
        /* <DEDUP_REMOVED lines=8> */
.L_x_9983:
[----:B------:R-:W-:Y:S02]  /*17490*/  IMAD.MOV.U32 R13, RZ, RZ, R27 ;  /* 0x000000ffff0d7224 */ /* 0x000fe400078e001b */
[----:B------:R-:W-:-:S07]  /*174a0*/  IMAD.MOV.U32 R3, RZ, RZ, R14 ;  /* 0x000000ffff037224 */ /* 0x000fce00078e000e */
[----:B------:R-:W-:Y:S05]  /*174b0*/  WARPSYNC.COLLECTIVE R15, `(.L_x_9984) ;  /* 0x000000000f087348 */ /* 0x000fea0003c00000 */
[----:B------:R0:W1:Y:S02]  /*174c0*/  SHFL.IDX P6, R14, R13, R12, R11 ;  /* 0x0000000c0d0e7389 */ /* 0x00006400000c000b */
[----:B01----:R-:W-:Y:S01]  /*174d0*/  ENDCOLLECTIVE ;  /* 0x000000000000791b */ /* 0x003fe20003800000 */
.L_x_9984:
[----:B------:R-:W-:Y:S02]  /*174e0*/  IMAD.MOV.U32 R13, RZ, RZ, R26 ;  /* 0x000000ffff0d7224 */ /* 0x000fe400078e001a */
[----:B------:R-:W-:-:S07]  /*174f0*/  IMAD.MOV.U32 R20, RZ, RZ, R14 ;  /* 0x000000ffff147224 */ /* 0x000fce00078e000e */
[----:B------:R-:W-:Y:S05]  /*17500*/  WARPSYNC.COLLECTIVE R15, `(.L_x_9985) ;  /* 0x000000000f087348 */ /* 0x000fea0003c00000 */
[----:B------:R0:W1:Y:S02]  /*17510*/  SHFL.IDX P6, R14, R13, R12, R11 ;  /* 0x0000000c0d0e7389 */ /* 0x00006400000c000b */
[----:B01----:R-:W-:Y:S01]  /*17520*/  ENDCOLLECTIVE ;  /* 0x000000000000791b */ /* 0x003fe20003800000 */
.L_x_9985:
[----:B------:R-:W-:Y:S05]  /*17530*/  BRA `(.L_x_9986) ;  /* 0xffffff0400207947 */ /* 0x000fea000383ffff */
.L_x_9772:
[----:B0-----:R0:W1:Y:S02]  /*17540*/  SYNCS.PHASECHK.TRANS64.TRYWAIT P1, [R19+URZ+0x22800], R24 ;  /* 0x02280018130075a7 */ /* 0x001064000802017f */
[----:B-1----:R-:W-:Y:S05]  /*17550*/  @!P1 NANOSLEEP.SYNCS 0x989680 ;  /* 0x009896800000995d */ /* 0x002fea0003900000 */
[----:B------:R-:W1:Y:S02]  /*17560*/  @!P1 SYNCS.PHASECHK.TRANS64 P1, [R19+URZ+0x22800], R24 ;  /* 0x02280018130095a7 */ /* 0x000e64000802007f */
[----:B-1----:R-:W-:Y:S05]  /*17570*/  @!P1 BRA `(.L_x_9772) ;  /* 0xfffffffc00f09947 */ /* 0x002fea000383ffff */
[----:B------:R-:W-:Y:S05]  /*17580*/  BRA `(.L_x_9987) ;  /* 0xffffff0800007947 */ /* 0x000fea000383ffff */
.L_x_9778:
[----:B--2---:R2:W4:Y:S02]  /*17590*/  SYNCS.PHASECHK.TRANS64.TRYWAIT P1, [R8+URZ+0x22830], R73 ;  /* 0x02283049080075a7 */ /* 0x004524000802017f */
[----:B----4-:R-:W-:Y:S05]  /*175a0*/  @!P1 NANOSLEEP.SYNCS 0x989680 ;  /* 0x009896800000995d */ /* 0x010fea0003900000 */
[----:B------:R-:W4:Y:S02]  /*175b0*/  @!P1 SYNCS.PHASECHK.TRANS64 P1, [R8+URZ+0x22830], R73 ;  /* 0x02283049080095a7 */ /* 0x000f24000802007f */
[----:B----4-:R-:W-:Y:S05]  /*175c0*/  @!P1 BRA `(.L_x_9778) ;  /* 0xfffffffc00f09947 */ /* 0x010fea000383ffff */
[----:B------:R-:W-:Y:S05]  /*175d0*/  BRA `(.L_x_9777) ;  /* 0xffffff1400347947 */ /* 0x000fea000383ffff */
.L_x_9784:
[----:B-1----:R1:W2:Y:S02]  /*175e0*/  SYNCS.PHASECHK.TRANS64.TRYWAIT P1, [R8+URZ+0x22850], R73 ;  /* 0x02285049080075a7 */ /* 0x0022a4000802017f */
[----:B--2---:R-:W-:Y:S05]  /*175f0*/  @!P1 NANOSLEEP.SYNCS 0x989680 ;  /* 0x009896800000995d */ /* 0x004fea0003900000 */
[----:B------:R-:W2:Y:S02]  /*17600*/  @!P1 SYNCS.PHASECHK.TRANS64 P1, [R8+URZ+0x22850], R73 ;  /* 0x02285049080095a7 */ /* 0x000ea4000802007f */
[----:B--2---:R-:W-:Y:S05]  /*17610*/  @!P1 BRA `(.L_x_9784) ;  /* 0xfffffffc00f09947 */ /* 0x004fea000383ffff */
[----:B------:R-:W-:Y:S05]  /*17620*/  BRA `(.L_x_9783) ;  /* 0xffffff2800dc7947 */ /* 0x000fea000383ffff */
.L_x_9790:
[----:B-1----:R1:W2:Y:S02]  /*17630*/  SYNCS.PHASECHK.TRANS64.TRYWAIT P2, [R9+URZ+0x22830], R10 ;  /* 0x0228300a090075a7 */ /* 0x0022a4000804017f */
[----:B--2---:R-:W-:Y:S05]  /*17640*/  @!P2 NANOSLEEP.SYNCS 0x989680 ;  /* 0x009896800000a95d */ /* 0x004fea0003900000 */
[----:B------:R-:W2:Y:S02]  /*17650*/  @!P2 SYNCS.PHASECHK.TRANS64 P2, [R9+URZ+0x22830], R10 ;  /* 0x0228300a0900a5a7 */ /* 0x000ea4000804007f */
[----:B--2---:R-:W-:Y:S05]  /*17660*/  @!P2 BRA `(.L_x_9790) ;  /* 0xfffffffc00f0a947 */ /* 0x004fea000383ffff */
[----:B------:R-:W-:Y:S05]  /*17670*/  BRA `(.L_x_9789) ;  /* 0xffffff3000187947 */ /* 0x000fea000383ffff */
.L_x_9796:
[----:B-1----:R1:W3:Y:S02]  /*17680*/  SYNCS.PHASECHK.TRANS64.TRYWAIT P2, [R9+URZ+0x22850], R10 ;  /* 0x0228500a090075a7 */ /* 0x0022e4000804017f */
[----:B---3--:R-:W-:Y:S05]  /*17690*/  @!P2 NANOSLEEP.SYNCS 0x989680 ;  /* 0x009896800000a95d */ /* 0x008fea0003900000 */
[----:B------:R-:W3:Y:S02]  /*176a0*/  @!P2 SYNCS.PHASECHK.TRANS64 P2, [R9+URZ+0x22850], R10 ;  /* 0x0228500a0900a5a7 */ /* 0x000ee4000804007f */
[----:B---3--:R-:W-:Y:S05]  /*176b0*/  @!P2 BRA `(.L_x_9796) ;  /* 0xfffffffc00f0a947 */ /* 0x008fea000383ffff */
[----:B------:R-:W-:Y:S05]  /*176c0*/  BRA `(.L_x_9795) ;  /* 0xffffff4800807947 */ /* 0x000fea000383ffff */
.L_x_9812:
[----:B------:R-:W-:Y:S02]  /*176d0*/  IMAD.MOV.U32 R13, RZ, RZ, R4 ;  /* 0x000000ffff0d7224 */ /* 0x000fe400078e0004 */
[----:B------:R-:W-:Y:S02]  /*176e0*/  IMAD.MOV.U32 R12, RZ, RZ, RZ ;  /* 0x000000ffff0c7224 */ /* 0x000fe400078e00ff */
[----:B------:R-:W-:Y:S02]  /*176f0*/  IMAD.MOV.U32 R11, RZ, RZ, 0x181f ;  /* 0x0000181fff0b7424 */ /* 0x000fe400078e00ff */
[----:B------:R-:W-:-:S07]  /*17700*/  IMAD.MOV.U32 R15, RZ, RZ, -0x1 ;  /* 0xffffffffff0f7424 */ /* 0x000fce00078e00ff */
[----:B-1----:R-:W-:Y:S05]  /*17710*/  WARPSYNC.COLLECTIVE R15, `(.L_x_9988) ;  /* 0x000000000f087348 */ /* 0x002fea0003c00000 */
[----:B------:R0:W2:Y:S02]  /*17720*/  SHFL.IDX P6, R14, R13, R12, R11 ;  /* 0x0000000c0d0e7389 */ /* 0x0000a400000c000b */
[----:B012---:R-:W-:Y:S01]  /*17730*/  ENDCOLLECTIVE ;  /* 0x000000000000791b */ /* 0x007fe20003800000 */
.L_x_9988:
[----:B------:R-:W-:Y:S02]  /*17740*/  IMAD.MOV.U32 R13, RZ, RZ, R3 ;  /* 0x000000ffff0d7224 */ /* 0x000fe400078e0003 */
[----:B------:R-:W-:-:S07]  /*17750*/  IMAD.MOV.U32 R0, RZ, RZ, R14 ;  /* 0x000000ffff007224 */ /* 0x000fce00078e000e */
[----:B------:R-:W-:Y:S05]  /*17760*/  WARPSYNC.COLLECTIVE R15, `(.L_x_9989) ;  /* 0x000000000f087348 */ /* 0x000fea0003c00000 */
[----:B------:R0:W1:Y:S02]  /*17770*/  SHFL.IDX P6, R14, R13, R12, R11 ;  /* 0x0000000c0d0e7389 */ /* 0x00006400000c000b */
[----:B01----:R-:W-:Y:S01]  /*17780*/  ENDCOLLECTIVE ;  /* 0x000000000000791b */ /* 0x003fe20003800000 */
.L_x_9989:
[----:B------:R-:W-:Y:S05]  /*17790*/  BRA `(.L_x_9990) ;  /* 0xffffff8000207947 */ /* 0x000fea000383ffff */
.L_x_9815:
        /* <DEDUP_REMOVED lines=8> */
.L_x_9992:
[----:B------:R-:W-:Y:S05]  /*17820*/  BSYNC B1 ;  /* 0x0000000000017941 */ /* 0x000fea0003800000 */
.L_x_9991:
        /* <DEDUP_REMOVED lines=8> */
.L_x_9993:
[----:B------:R-:W-:Y:S05]  /*178b0*/  BRA `(.L_x_9994) ;  /* 0xffffff80006c7947 */ /* 0x000fea000383ffff */
.L_x_9818:
        /* <DEDUP_REMOVED lines=8> */
.L_x_9996:
[----:B------:R-:W-:Y:S05]  /*17940*/  BSYNC B1 ;  /* 0x0000000000017941 */ /* 0x000fea0003800000 */
.L_x_9995:
        /* <DEDUP_REMOVED lines=8> */
.L_x_9997:
[----:B------:R-:W-:Y:S05]  /*179d0*/  BRA `(.L_x_9998) ;  /* 0xffffff8000b47947 */ /* 0x000fea000383ffff */
.L_x_9821:
[----:B------:R-:W-:Y:S01]  /*179e0*/  BSSY B1, `(.L_x_9999) ;  /* 0x0000008000017945 */ /* 0x000fe20003800000 */
[----:B0-----:R-:W-:Y:S02]  /*179f0*/  IMAD.MOV.U32 R13, RZ, RZ, R4 ;  /* 0x000000ffff0d7224 */ /* 0x001fe400078e0004 */
[----:B------:R-:W-:Y:S02]  /*17a00*/  IMAD.MOV.U32 R12, RZ, RZ, 0x3 ;  /* 0x00000003ff0c7424 */ /* 0x000fe400078e00ff */
[----:B------:R-:W-:Y:S02]  /*17a10*/  IMAD.MOV.U32 R11, RZ, RZ, 0x181f ;  /* 0x0000181fff0b7424 */ /* 0x000fe400078e00ff */
[----:B------:R-:W-:-:S07]  /*17a20*/  IMAD.MOV.U32 R15, RZ, RZ, -0x1 ;  /* 0xffffffffff0f7424 */ /* 0x000fce00078e00ff */
[----:B-1234-:R-:W-:Y:S05]  /*17a30*/  WARPSYNC.COLLECTIVE R15, `(.L_x_10000) ;  /* 0x000000000f087348 */ /* 0x01efea0003c00000 */
[----:B----4-:R0:W4:Y:S02]  /*17a40*/  SHFL.IDX P6, R14, R13, R12, R11 ;  /* 0x0000000c0d0e7389 */ /* 0x01012400000c000b */
[----:B01234-:R-:W-:Y:S01]  /*17a50*/  ENDCOLLECTIVE ;  /* 0x000000000000791b */ /* 0x01ffe20003800000 */
.L_x_10000:
[----:B------:R-:W-:Y:S05]  /*17a60*/  BSYNC B1 ;  /* 0x0000000000017941 */ /* 0x000fea0003800000 */
.L_x_9999:
        /* <DEDUP_REMOVED lines=8> */
.L_x_10001:
[----:B------:R-:W-:Y:S05]  /*17af0*/  BRA `(.L_x_10002) ;  /* 0xffffff8000fc7947 */ /* 0x000fea000383ffff */
.L_x_9838:
        /* <DEDUP_REMOVED lines=11> */
.L_x_10004:
[----:B------:R-:W-:Y:S05]  /*17bb0*/  BSYNC B1 ;  /* 0x0000000000017941 */ /* 0x000fea0003800000 */
.L_x_10003:
[----:B------:R-:W-:Y:S05]  /*17bc0*/  BRA `(.L_x_10005) ;  /* 0xffffff9400c87947 */ /* 0x000fea000383ffff */
.L_x_9840:
[----:B------:R-:W-:Y:S01]  /*17bd0*/  BSSY B1, `(.L_x_10006) ;  /* 0x0000006000017945 */ /* 0x000fe20003800000 */
[----:B------:R-:W-:-:S07]  /*17be0*/  IMAD.MOV.U32 R15, RZ, RZ, -0x1 ;  /* 0xffffffffff0f7424 */ /* 0x000fce00078e00ff */
[----:B0-----:R-:W-:Y:S05]  /*17bf0*/  WARPSYNC.COLLECTIVE R15, `(.L_x_10007) ;  /* 0x000000000f0c7348 */ /* 0x001fea0003c00000 */
[----:B------:R-:W-:Y:S02]  /*17c00*/  ELECT P6, UR62, PT ;  /* 0x00000000003e782f */ /* 0x000fe400038c0000 */
[----:B------:R-:W-:Y:S01]  /*17c10*/  MOV R14, UR62 ;  /* 0x0000003e000e7c02 */ /* 0x000fe20008000f00 */
[----:B0-----:R-:W-:Y:S10]  /*17c20*/  ENDCOLLECTIVE ;  /* 0x000000000000791b */ /* 0x001ff40003800000 */
.L_x_10007:
[----:B------:R-:W-:Y:S05]  /*17c30*/  BSYNC B1 ;  /* 0x0000000000017941 */ /* 0x000fea0003800000 */
.L_x_10006:
[----:B------:R-:W-:Y:S05]  /*17c40*/  BRA `(.L_x_9839) ;  /* 0xffffff9400c07947 */ /* 0x000fea000383ffff */
.L_x_9842:
[----:B0-----:R0:W1:Y:S02]  /*17c50*/  SYNCS.PHASECHK.TRANS64.TRYWAIT P0, [R22+URZ+0x22820], R3 ;  /* 0x02282003160075a7 */ /* 0x001064000800017f */
[----:B-1----:R-:W-:Y:S05]  /*17c60*/  @!P0 NANOSLEEP.SYNCS 0x989680 ;  /* 0x009896800000895d */ /* 0x002fea0003900000 */
[----:B------:R-:W1:Y:S02]  /*17c70*/  @!P0 SYNCS.PHASECHK.TRANS64 P0, [R22+URZ+0x22820], R3 ;  /* 0x02282003160085a7 */ /* 0x000e64000800007f */
[----:B-1----:R-:W-:Y:S05]  /*17c80*/  @!P0 BRA `(.L_x_9842) ;  /* 0xfffffffc00f08947 */ /* 0x002fea000383ffff */
[----:B------:R-:W-:Y:S05]  /*17c90*/  BRA `(.L_x_10008) ;  /* 0xffffff9400d07947 */ /* 0x000fea000383ffff */
.L_x_9846:
[----:B0-----:R0:W1:Y:S02]  /*17ca0*/  SYNCS.PHASECHK.TRANS64.TRYWAIT P0, [R3+URZ+0x228a0], R6 ;  /* 0x0228a006030075a7 */ /* 0x001064000800017f */
[----:B-1----:R-:W-:Y:S05]  /*17cb0*/  @!P0 NANOSLEEP.SYNCS 0x989680 ;  /* 0x009896800000895d */ /* 0x002fea0003900000 */
[----:B------:R-:W1:Y:S02]  /*17cc0*/  @!P0 SYNCS.PHASECHK.TRANS64 P0, [R3+URZ+0x228a0], R6 ;  /* 0x0228a006030085a7 */ /* 0x000e64000800007f */
[----:B-1----:R-:W-:Y:S05]  /*17cd0*/  @!P0 BRA `(.L_x_9846) ;  /* 0xfffffffc00f08947 */ /* 0x002fea000383ffff */
[----:B------:R-:W-:Y:S05]  /*17ce0*/  BRA `(.L_x_10009) ;  /* 0xffffff9400e87947 */ /* 0x000fea000383ffff */
.L_x_9851:
[----:B-1----:R1:W2:Y:S02]  /*17cf0*/  SYNCS.PHASECHK.TRANS64.TRYWAIT P0, [R3+URZ+0x228c0], R6 ;  /* 0x0228c006030075a7 */ /* 0x0022a4000800017f */
[----:B--2---:R-:W-:Y:S05]  /*17d00*/  @!P0 NANOSLEEP.SYNCS 0x989680 ;  /* 0x009896800000895d */ /* 0x004fea0003900000 */
[----:B------:R-:W2:Y:S02]  /*17d10*/  @!P0 SYNCS.PHASECHK.TRANS64 P0, [R3+URZ+0x228c0], R6 ;  /* 0x0228c006030085a7 */ /* 0x000ea4000800007f */
[----:B--2---:R-:W-:Y:S05]  /*17d20*/  @!P0 BRA `(.L_x_9851) ;  /* 0xfffffffc00f08947 */ /* 0x004fea000383ffff */
[----:B------:R-:W-:Y:S05]  /*17d30*/  BRA `(.L_x_10010) ;  /* 0xffffff9800647947 */ /* 0x000fea000383ffff */
.L_x_9861:
[----:B0-----:R0:W1:Y:S02]  /*17d40*/  SYNCS.PHASECHK.TRANS64.TRYWAIT P1, [R6+URZ+0x228a0], R2 ;  /* 0x0228a002060075a7 */ /* 0x001064000802017f */
[----:B-1----:R-:W-:Y:S05]  /*17d50*/  @!P1 NANOSLEEP.SYNCS 0x989680 ;  /* 0x009896800000995d */ /* 0x002fea0003900000 */
[----:B------:R-:W1:Y:S02]  /*17d60*/  @!P1 SYNCS.PHASECHK.TRANS64 P1, [R6+URZ+0x228a0], R2 ;  /* 0x0228a002060095a7 */ /* 0x000e64000802007f */
[----:B-1----:R-:W-:Y:S05]  /*17d70*/  @!P1 BRA `(.L_x_9861) ;  /* 0xfffffffc00f09947 */ /* 0x002fea000383ffff */
[----:B------:R-:W-:Y:S05]  /*17d80*/  BRA `(.L_x_10011) ;  /* 0xffffff9c00d87947 */ /* 0x000fea000383ffff */
.L_x_9866:
[----:B-1----:R1:W2:Y:S02]  /*17d90*/  SYNCS.PHASECHK.TRANS64.TRYWAIT P1, [R6+URZ+0x228c0], R2 ;  /* 0x0228c002060075a7 */ /* 0x0022a4000802017f */
[----:B--2---:R-:W-:Y:S05]  /*17da0*/  @!P1 NANOSLEEP.SYNCS 0x989680 ;  /* 0x009896800000995d */ /* 0x004fea0003900000 */
[----:B------:R-:W2:Y:S02]  /*17db0*/  @!P1 SYNCS.PHASECHK.TRANS64 P1, [R6+URZ+0x228c0], R2 ;  /* 0x0228c002060095a7 */ /* 0x000ea4000802007f */
[----:B--2---:R-:W-:Y:S05]  /*17dc0*/  @!P1 BRA `(.L_x_9866) ;  /* 0xfffffffc00f09947 */ /* 0x004fea000383ffff */
[----:B------:R-:W-:Y:S05]  /*17dd0*/  BRA `(.L_x_10012) ;  /* 0xffffffa000507947 */ /* 0x000fea000383ffff */
.L_x_9882:
[----:B------:R-:W0:Y:S01]  /*17de0*/  S2R R10, SR_TID.X ;  /* 0x00000000000a7919 */ /* 0x000e220000002100 */
[----:B------:R-:W-:Y:S01]  /*17df0*/  BSSY B0, `(.L_x_10013) ;  /* 0x000000a000007945 */ /* 0x000fe20003800000 */
[----:B------:R-:W-:Y:S01]  /*17e00*/  IMAD.MOV.U32 R12, RZ, RZ, RZ ;  /* 0x000000ffff0c7224 */ /* 0x000fe200078e00ff */
[----:B------:R-:W-:Y:S01]  /*17e10*/  MOV R11, 0x1f ;  /* 0x0000001f000b7802 */ /* 0x000fe20000000f00 */
[----:B------:R-:W-:Y:S01]  /*17e20*/  IMAD.MOV.U32 R15, RZ, RZ, -0x1 ;  /* 0xffffffffff0f7424 */ /* 0x000fe200078e00ff */
[----:B0-----:R-:W-:-:S04]  /*17e30*/  SHF.R.U32.HI R10, RZ, 0x5, R10 ;  /* 0x00000005ff0a7819 */ /* 0x001fc8000001160a */
[----:B------:R-:W-:-:S05]  /*17e40*/  LOP3.LUT R10, R10, 0x3, RZ, 0xc0, !PT ;  /* 0x000000030a0a7812 */ /* 0x000fca00078ec0ff */
[----:B------:R-:W-:-:S07]  /*17e50*/  IMAD.MOV.U32 R13, RZ, RZ, R10 ;  /* 0x000000ffff0d7224 */ /* 0x000fce00078e000a */
[----:B-----5:R-:W-:Y:S05]  /*17e60*/  WARPSYNC.COLLECTIVE R15, `(.L_x_10014) ;  /* 0x000000000f087348 */ /* 0x020fea0003c00000 */
[----:B------:R0:W1:Y:S02]  /*17e70*/  SHFL.IDX P6, R14, R13, R12, R11 ;  /* 0x0000000c0d0e7389 */ /* 0x00006400000c000b */
[----:B01---5:R-:W-:Y:S01]  /*17e80*/  ENDCOLLECTIVE ;  /* 0x000000000000791b */ /* 0x023fe20003800000 */
.L_x_10014:
[----:B------:R-:W-:Y:S05]  /*17e90*/  BSYNC B0 ;  /* 0x0000000000007941 */ /* 0x000fea0003800000 */
.L_x_10013:
[----:B------:R-:W-:Y:S05]  /*17ea0*/  BRA `(.L_x_10015) ;  /* 0xffffffac00d47947 */ /* 0x000fea000383ffff */
.L_x_9885:
[----:B0-----:R0:W1:Y:S02]  /*17eb0*/  SYNCS.PHASECHK.TRANS64.TRYWAIT P0, [R32+URZ+0x22840], R0 ;  /* 0x02284000200075a7 */ /* 0x001064000800017f */
[----:B-1----:R-:W-:Y:S05]  /*17ec0*/  @!P0 NANOSLEEP.SYNCS 0x989680 ;  /* 0x009896800000895d */ /* 0x002fea0003900000 */
[----:B------:R-:W1:Y:S02]  /*17ed0*/  @!P0 SYNCS.PHASECHK.TRANS64 P0, [R32+URZ+0x22840], R0 ;  /* 0x02284000200085a7 */ /* 0x000e64000800007f */
[----:B-1----:R-:W-:Y:S05]  /*17ee0*/  @!P0 BRA `(.L_x_9885) ;  /* 0xfffffffc00f08947 */ /* 0x002fea000383ffff */
[----:B------:R-:W-:Y:S05]  /*17ef0*/  BRA `(.L_x_10016) ;  /* 0xffffffac00f47947 */ /* 0x000fea000383ffff */
.L_x_9886:
        /* <DEDUP_REMOVED lines=8> */
.L_x_10018:
[----:B------:R-:W-:Y:S05]  /*17f80*/  BSYNC B0 ;  /* 0x0000000000007941 */ /* 0x000fea0003800000 */
.L_x_10017:
        /* <DEDUP_REMOVED lines=9> */
.L_x_10019:
[----:B------:R-:W-:Y:S02]  /*18020*/  IMAD.MOV.U32 R13, RZ, RZ, R4 ;  /* 0x000000ffff0d7224 */ /* 0x000fe400078e0004 */
[----:B------:R-:W-:Y:S02]  /*18030*/  IMAD.MOV.U32 R12, RZ, RZ, 0x1 ;  /* 0x00000001ff0c7424 */ /* 0x000fe400078e00ff */
[----:B------:R-:W-:-:S07]  /*18040*/  IMAD.MOV.U32 R3, RZ, RZ, R14 ;  /* 0x000000ffff037224 */ /* 0x000fce00078e000e */
[----:B------:R-:W-:Y:S05]  /*18050*/  WARPSYNC.COLLECTIVE R15, `(.L_x_10020) ;  /* 0x000000000f087348 */ /* 0x000fea0003c00000 */
[----:B------:R0:W1:Y:S02]  /*18060*/  SHFL.IDX P6, R14, R13, R12, R11 ;  /* 0x0000000c0d0e7389 */ /* 0x00006400000c000b */
[----:B01----:R-:W-:Y:S01]  /*18070*/  ENDCOLLECTIVE ;  /* 0x000000000000791b */ /* 0x003fe20003800000 */
.L_x_10020:
        /* <DEDUP_REMOVED lines=15> */
.L_x_10021:
[----:B------:R-:W-:Y:S02]  /*18170*/  @P0 IMAD R6, R5, 0x2, R22 ;  /* 0x0000000205060824 */ /* 0x000fe400078e0216 */
[----:B------:R-:W-:Y:S02]  /*18180*/  IMAD.MOV.U32 R13, RZ, RZ, R4 ;  /* 0x000000ffff0d7224 */ /* 0x000fe400078e0004 */
[----:B------:R-:W-:Y:S02]  /*18190*/  IMAD.MOV.U32 R12, RZ, RZ, 0x2 ;  /* 0x00000002ff0c7424 */ /* 0x000fe400078e00ff */
[----:B------:R-:W-:-:S07]  /*181a0*/  IMAD.MOV.U32 R3, RZ, RZ, R14 ;  /* 0x000000ffff037224 */ /* 0x000fce00078e000e */
[----:B------:R-:W-:Y:S05]  /*181b0*/  WARPSYNC.COLLECTIVE R15, `(.L_x_10022) ;  /* 0x000000000f087348 */ /* 0x000fea0003c00000 */
[----:B------:R0:W1:Y:S02]  /*181c0*/  SHFL.IDX P6, R14, R13, R12, R11 ;  /* 0x0000000c0d0e7389 */ /* 0x00006400000c000b */
[----:B01----:R-:W-:Y:S01]  /*181d0*/  ENDCOLLECTIVE ;  /* 0x000000000000791b */ /* 0x003fe20003800000 */
.L_x_10022:
        /* <DEDUP_REMOVED lines=15> */
.L_x_10023:
[----:B------:R-:W-:Y:S02]  /*182d0*/  @P0 IMAD R6, R5, 0x2, R22 ;  /* 0x0000000205060824 */ /* 0x000fe400078e0216 */
[----:B------:R-:W-:Y:S02]  /*182e0*/  IMAD.MOV.U32 R13, RZ, RZ, R4 ;  /* 0x000000ffff0d7224 */ /* 0x000fe400078e0004 */
[----:B------:R-:W-:Y:S02]  /*182f0*/  IMAD.MOV.U32 R12, RZ, RZ, 0x3 ;  /* 0x00000003ff0c7424 */ /* 0x000fe400078e00ff */
[----:B------:R-:W-:-:S07]  /*18300*/  IMAD.MOV.U32 R3, RZ, RZ, R14 ;  /* 0x000000ffff037224 */ /* 0x000fce00078e000e */
[----:B------:R-:W-:Y:S05]  /*18310*/  WARPSYNC.COLLECTIVE R15, `(.L_x_10024) ;  /* 0x000000000f087348 */ /* 0x000fea0003c00000 */
[----:B------:R0:W1:Y:S02]  /*18320*/  SHFL.IDX P6, R14, R13, R12, R11 ;  /* 0x0000000c0d0e7389 */ /* 0x00006400000c000b */
[----:B01----:R-:W-:Y:S01]  /*18330*/  ENDCOLLECTIVE ;  /* 0x000000000000791b */ /* 0x003fe20003800000 */
.L_x_10024:
        /* <DEDUP_REMOVED lines=15> */
.L_x_10025:
[----:B------:R-:W-:Y:S02]  /*18430*/  @P0 IMAD R6, R5, 0x2, R22 ;  /* 0x0000000205060824 */ /* 0x000fe400078e0216 */
[----:B------:R-:W-:Y:S02]  /*18440*/  IMAD.MOV.U32 R13, RZ, RZ, R4 ;  /* 0x000000ffff0d7224 */ /* 0x000fe400078e0004 */
[----:B------:R-:W-:Y:S02]  /*18450*/  IMAD.MOV.U32 R12, RZ, RZ, 0x4 ;  /* 0x00000004ff0c7424 */ /* 0x000fe400078e00ff */
[----:B------:R-:W-:-:S07]  /*18460*/  IMAD.MOV.U32 R3, RZ, RZ, R14 ;  /* 0x000000ffff037224 */ /* 0x000fce00078e000e */
[----:B------:R-:W-:Y:S05]  /*18470*/  WARPSYNC.COLLECTIVE R15, `(.L_x_10026) ;  /* 0x000000000f087348 */ /* 0x000fea0003c00000 */
[----:B------:R0:W1:Y:S02]  /*18480*/  SHFL.IDX P6, R14, R13, R12, R11 ;  /* 0x0000000c0d0e7389 */ /* 0x00006400000c000b */
[----:B01----:R-:W-:Y:S01]  /*18490*/  ENDCOLLECTIVE ;  /* 0x000000000000791b */ /* 0x003fe20003800000 */
.L_x_10026:
        /* <DEDUP_REMOVED lines=15> */
.L_x_10027:
[----:B------:R-:W-:Y:S02]  /*18590*/  @P0 IMAD R6, R5, 0x2, R22 ;  /* 0x0000000205060824 */ /* 0x000fe400078e0216 */
[----:B------:R-:W-:Y:S02]  /*185a0*/  IMAD.MOV.U32 R13, RZ, RZ, R4 ;  /* 0x000000ffff0d7224 */ /* 0x000fe400078e0004 */
[----:B------:R-:W-:Y:S02]  /*185b0*/  IMAD.MOV.U32 R12, RZ, RZ, 0x5 ;  /* 0x00000005ff0c7424 */ /* 0x000fe400078e00ff */
[----:B------:R-:W-:-:S07]  /*185c0*/  IMAD.MOV.U32 R3, RZ, RZ, R14 ;  /* 0x000000ffff037224 */ /* 0x000fce00078e000e */
[----:B------:R-:W-:Y:S05]  /*185d0*/  WARPSYNC.COLLECTIVE R15, `(.L_x_10028) ;  /* 0x000000000f087348 */ /* 0x000fea0003c00000 */
[----:B------:R0:W1:Y:S02]  /*185e0*/  SHFL.IDX P6, R14, R13, R12, R11 ;  /* 0x0000000c0d0e7389 */ /* 0x00006400000c000b */
[----:B01----:R-:W-:Y:S01]  /*185f0*/  ENDCOLLECTIVE ;  /* 0x000000000000791b */ /* 0x003fe20003800000 */
.L_x_10028:
        /* <DEDUP_REMOVED lines=10> */
.L_x_10029:
[----:B------:R-:W-:Y:S01]  /*186a0*/  @!PT LDS RZ, [RZ] ;  /* 0x00000000fffff984 */ /* 0x000fe20000000800 */
[----:B------:R-:W-:Y:S01]  /*186b0*/  @!PT LDS RZ, [RZ] ;  /* 0x00000000fffff984 */ /* 0x000fe20000000800 */
[----:B------:R-:W-:Y:S01]  /*186c0*/  @!PT LDS RZ, [RZ] ;  /* 0x00000000fffff984 */ /* 0x000fe20000000800 */
[----:B------:R1:W-:Y:S01]  /*186d0*/  @P0 LDGSTS.E.BYPASS.LTC128B.128 [R6+0x1e400], desc[UR40][R2.64], !P2 ;  /* 0x1e40000002060fae */ /* 0x0003e2000d101d68 */
[----:B------:R-:W-:Y:S01]  /*186e0*/  IMAD.MOV.U32 R0, RZ, RZ, R14 ;  /* 0x000000ffff007224 */ /* 0x000fe200078e000e */
[----:B------:R-:W-:Y:S06]  /*186f0*/  BRA `(.L_x_10030) ;  /* 0xffffffac00587947 */ /* 0x000fec000383ffff */
.L_x_9891:
        /* <DEDUP_REMOVED lines=9> */
.L_x_10031:
[C---:B------:R-:W-:Y:S01]  /*18790*/  VIADD R6, R17.reuse, 0x10 ;  /* 0x0000001011067836 */ /* 0x040fe20000000000 */
[----:B------:R-:W-:Y:S01]  /*187a0*/  ISETP.GE.AND P0, PT, R17, R3, PT ;  /* 0x000000031100720c */ /* 0x000fe20003f06270 */
[----:B------:R-:W-:Y:S02]  /*187b0*/  IMAD.MOV.U32 R13, RZ, RZ, R0 ;  /* 0x000000ffff0d7224 */ /* 0x000fe400078e0000 */
[----:B------:R-:W-:-:S10]  /*187c0*/  IMAD.MOV.U32 R4, RZ, RZ, R14 ;  /* 0x000000ffff047224 */ /* 0x000fd400078e000e */
[----:B------:R-:W-:Y:S05]  /*187d0*/  WARPSYNC.COLLECTIVE R15, `(.L_x_10032) ;  /* 0x000000000f087348 */ /* 0x000fea0003c00000 */
[----:B------:R0:W1:Y:S02]  /*187e0*/  SHFL.IDX P6, R14, R13, R12, R11 ;  /* 0x0000000c0d0e7389 */ /* 0x00006400000c000b */
[----:B01----:R-:W-:Y:S01]  /*187f0*/  ENDCOLLECTIVE ;  /* 0x000000000000791b */ /* 0x003fe20003800000 */
.L_x_10032:
[----:B------:R-:W-:Y:S02]  /*18800*/  IMAD.MOV.U32 R13, RZ, RZ, R2 ;  /* 0x000000ffff0d7224 */ /* 0x000fe400078e0002 */
[----:B------:R-:W-:Y:S02]  /*18810*/  IMAD.MOV.U32 R12, RZ, RZ, 0x1 ;  /* 0x00000001ff0c7424 */ /* 0x000fe400078e00ff */
[----:B------:R-:W-:-:S07]  /*18820*/  IMAD.MOV.U32 R5, RZ, RZ, R14 ;  /* 0x000000ffff057224 */ /* 0x000fce00078e000e */
[----:B------:R-:W-:Y:S05]  /*18830*/  WARPSYNC.COLLECTIVE R15, `(.L_x_10033) ;  /* 0x000000000f087348 */ /* 0x000fea0003c00000 */
[----:B------:R0:W1:Y:S02]  /*18840*/  SHFL.IDX P6, R14, R13, R12, R11 ;  /* 0x0000000c0d0e7389 */ /* 0x00006400000c000b */
[----:B01----:R-:W-:Y:S01]  /*18850*/  ENDCOLLECTIVE ;  /* 0x000000000000791b */ /* 0x003fe20003800000 */
.L_x_10033:
        /* <DEDUP_REMOVED lines=15> */
.L_x_10034:
[----:B------:R-:W-:Y:S02]  /*18950*/  IMAD.MOV.U32 R13, RZ, RZ, R2 ;  /* 0x000000ffff0d7224 */ /* 0x000fe400078e0002 */
[----:B------:R-:W-:Y:S02]  /*18960*/  IMAD.MOV.U32 R12, RZ, RZ, 0x2 ;  /* 0x00000002ff0c7424 */ /* 0x000fe400078e00ff */
[----:B------:R-:W-:-:S07]  /*18970*/  IMAD.MOV.U32 R5, RZ, RZ, R14 ;  /* 0x000000ffff057224 */ /* 0x000fce00078e000e */
[----:B------:R-:W-:Y:S05]  /*18980*/  WARPSYNC.COLLECTIVE R15, `(.L_x_10035) ;  /* 0x000000000f087348 */ /* 0x000fea0003c00000 */
[----:B------:R0:W1:Y:S02]  /*18990*/  SHFL.IDX P6, R14, R13, R12, R11 ;  /* 0x0000000c0d0e7389 */ /* 0x00006400000c000b */
[----:B01----:R-:W-:Y:S01]  /*189a0*/  ENDCOLLECTIVE ;  /* 0x000000000000791b */ /* 0x003fe20003800000 */
.L_x_10035:
        /* <DEDUP_REMOVED lines=16> */
.L_x_10036:
[----:B------:R-:W-:Y:S02]  /*18ab0*/  IMAD.MOV.U32 R13, RZ, RZ, R2 ;  /* 0x000000ffff0d7224 */ /* 0x000fe400078e0002 */
[----:B------:R-:W-:Y:S02]  /*18ac0*/  IMAD.MOV.U32 R12, RZ, RZ, 0x3 ;  /* 0x00000003ff0c7424 */ /* 0x000fe400078e00ff */
[----:B------:R-:W-:-:S07]  /*18ad0*/  IMAD.MOV.U32 R5, RZ, RZ, R14 ;  /* 0x000000ffff057224 */ /* 0x000fce00078e000e */
[----:B------:R-:W-:Y:S05]  /*18ae0*/  WARPSYNC.COLLECTIVE R15, `(.L_x_10037) ;  /* 0x000000000f087348 */ /* 0x000fea0003c00000 */
[----:B------:R0:W1:Y:S02]  /*18af0*/  SHFL.IDX P6, R14, R13, R12, R11 ;  /* 0x0000000c0d0e7389 */ /* 0x00006400000c000b */
[----:B01----:R-:W-:Y:S01]  /*18b00*/  ENDCOLLECTIVE ;  /* 0x000000000000791b */ /* 0x003fe20003800000 */
.L_x_10037:
        /* <DEDUP_REMOVED lines=16> */
.L_x_10038:
[----:B------:R-:W-:Y:S02]  /*18c10*/  IMAD.MOV.U32 R13, RZ, RZ, R2 ;  /* 0x000000ffff0d7224 */ /* 0x000fe400078e0002 */
[----:B------:R-:W-:Y:S02]  /*18c20*/  IMAD.MOV.U32 R12, RZ, RZ, 0x4 ;  /* 0x00000004ff0c7424 */ /* 0x000fe400078e00ff */
[----:B------:R-:W-:-:S07]  /*18c30*/  IMAD.MOV.U32 R5, RZ, RZ, R14 ;  /* 0x000000ffff057224 */ /* 0x000fce00078e000e */
[----:B------:R-:W-:Y:S05]  /*18c40*/  WARPSYNC.COLLECTIVE R15, `(.L_x_10039) ;  /* 0x000000000f087348 */ /* 0x000fea0003c00000 */
[----:B------:R0:W1:Y:S02]  /*18c50*/  SHFL.IDX P6, R14, R13, R12, R11 ;  /* 0x0000000c0d0e7389 */ /* 0x00006400000c000b */
[----:B01----:R-:W-:Y:S01]  /*18c60*/  ENDCOLLECTIVE ;  /* 0x000000000000791b */ /* 0x003fe20003800000 */
.L_x_10039:
        /* <DEDUP_REMOVED lines=16> */
.L_x_10040:
[----:B------:R-:W-:Y:S02]  /*18d70*/  IMAD.MOV.U32 R13, RZ, RZ, R2 ;  /* 0x000000ffff0d7224 */ /* 0x000fe400078e0002 */
[----:B------:R-:W-:Y:S02]  /*18d80*/  IMAD.MOV.U32 R12, RZ, RZ, 0x5 ;  /* 0x00000005ff0c7424 */ /* 0x000fe400078e00ff */
[----:B------:R-:W-:-:S07]  /*18d90*/  IMAD.MOV.U32 R5, RZ, RZ, R14 ;  /* 0x000000ffff057224 */ /* 0x000fce00078e000e */
[----:B------:R-:W-:Y:S05]  /*18da0*/  WARPSYNC.COLLECTIVE R15, `(.L_x_10041) ;  /* 0x000000000f087348 */ /* 0x000fea0003c00000 */
[----:B------:R0:W1:Y:S02]  /*18db0*/  SHFL.IDX P6, R14, R13, R12, R11 ;  /* 0x0000000c0d0e7389 */ /* 0x00006400000c000b */
[----:B01----:R-:W-:Y:S01]  /*18dc0*/  ENDCOLLECTIVE ;  /* 0x000000000000791b */ /* 0x003fe20003800000 */
.L_x_10041:
        /* <DEDUP_REMOVED lines=16> */
.L_x_10042:
[----:B------:R-:W-:Y:S02]  /*18ed0*/  IMAD.MOV.U32 R13, RZ, RZ, R2 ;  /* 0x000000ffff0d7224 */ /* 0x000fe400078e0002 */
[----:B------:R-:W-:Y:S02]  /*18ee0*/  IMAD.MOV.U32 R12, RZ, RZ, 0x6 ;  /* 0x00000006ff0c7424 */ /* 0x000fe400078e00ff */
[----:B------:R-:W-:-:S07]  /*18ef0*/  IMAD.MOV.U32 R5, RZ, RZ, R14 ;  /* 0x000000ffff057224 */ /* 0x000fce00078e000e */
[----:B------:R-:W-:Y:S05]  /*18f00*/  WARPSYNC.COLLECTIVE R15, `(.L_x_10043) ;  /* 0x000000000f087348 */ /* 0x000fea0003c00000 */
[----:B------:R0:W1:Y:S02]  /*18f10*/  SHFL.IDX P6, R14, R13, R12, R11 ;  /* 0x0000000c0d0e7389 */ /* 0x00006400000c000b */
[----:B01----:R-:W-:Y:S01]  /*18f20*/  ENDCOLLECTIVE ;  /* 0x000000000000791b */ /* 0x003fe20003800000 */
.L_x_10043:
        /* <DEDUP_REMOVED lines=16> */
.L_x_10044:
[----:B------:R-:W-:Y:S02]  /*19030*/  IMAD.MOV.U32 R13, RZ, RZ, R2 ;  /* 0x000000ffff0d7224 */ /* 0x000fe400078e0002 */
[----:B------:R-:W-:Y:S02]  /*19040*/  IMAD.MOV.U32 R12, RZ, RZ, 0x7 ;  /* 0x00000007ff0c7424 */ /* 0x000fe400078e00ff */
[----:B------:R-:W-:-:S07]  /*19050*/  IMAD.MOV.U32 R5, RZ, RZ, R14 ;  /* 0x000000ffff057224 */ /* 0x000fce00078e000e */
[----:B------:R-:W-:Y:S05]  /*19060*/  WARPSYNC.COLLECTIVE R15, `(.L_x_10045) ;  /* 0x000000000f087348 */ /* 0x000fea0003c00000 */
[----:B------:R0:W1:Y:S02]  /*19070*/  SHFL.IDX P6, R14, R13, R12, R11 ;  /* 0x0000000c0d0e7389 */ /* 0x00006400000c000b */
[----:B01----:R-:W-:Y:S01]  /*19080*/  ENDCOLLECTIVE ;  /* 0x000000000000791b */ /* 0x003fe20003800000 */
.L_x_10045:
        /* <DEDUP_REMOVED lines=14> */
.L_x_10046:
[----:B------:R-:W-:Y:S01]  /*19170*/  IMAD.MOV.U32 R0, RZ, RZ, R14 ;  /* 0x000000ffff007224 */ /* 0x000fe200078e000e */
[----:B------:R-:W-:Y:S06]  /*19180*/  BRA `(.L_x_10047) ;  /* 0xffffffac00e07947 */ /* 0x000fec000383ffff */
.L_x_9894:
[----:B0-----:R0:W1:Y:S02]  /*19190*/  SYNCS.PHASECHK.TRANS64.TRYWAIT P0, [R22+URZ+0x22820], R3 ;  /* 0x02282003160075a7 */ /* 0x001064000800017f */
[----:B-1----:R-:W-:Y:S05]  /*191a0*/  @!P0 NANOSLEEP.SYNCS 0x989680 ;  /* 0x009896800000895d */ /* 0x002fea0003900000 */
[----:B------:R-:W1:Y:S02]  /*191b0*/  @!P0 SYNCS.PHASECHK.TRANS64 P0, [R22+URZ+0x22820], R3 ;  /* 0x02282003160085a7 */ /* 0x000e64000800007f */
[----:B-1----:R-:W-:Y:S05]  /*191c0*/  @!P0 BRA `(.L_x_9894) ;  /* 0xfffffffc00f08947 */ /* 0x002fea000383ffff */
[----:B------:R-:W-:Y:S05]  /*191d0*/  BRA `(.L_x_10048) ;  /* 0xffffffb0003c7947 */ /* 0x000fea000383ffff */
.L_x_9897:
[----:B0-----:R0:W1:Y:S02]  /*191e0*/  SYNCS.PHASECHK.TRANS64.TRYWAIT P0, [R32+URZ+0x22860], R3 ;  /* 0x02286003200075a7 */ /* 0x001064000800017f */
[----:B-1----:R-:W-:Y:S05]  /*191f0*/  @!P0 NANOSLEEP.SYNCS 0x989680 ;  /* 0x009896800000895d */ /* 0x002fea0003900000 */
[----:B------:R-:W1:Y:S02]  /*19200*/  @!P0 SYNCS.PHASECHK.TRANS64 P0, [R32+URZ+0x22860], R3 ;  /* 0x02286003200085a7 */ /* 0x000e64000800007f */
[----:B-1----:R-:W-:Y:S05]  /*19210*/  @!P0 BRA `(.L_x_9897) ;  /* 0xfffffffc00f08947 */ /* 0x002fea000383ffff */
[----:B------:R-:W-:Y:S05]  /*19220*/  BRA `(.L_x_10049) ;  /* 0xffffffb0004c7947 */ /* 0x000fea000383ffff */
.L_x_9898:
        /* <DEDUP_REMOVED lines=8> */
.L_x_10051:
[----:B------:R-:W-:Y:S05]  /*192b0*/  BSYNC B0 ;  /* 0x0000000000007941 */ /* 0x000fea0003800000 */
.L_x_10050:
        /* <DEDUP_REMOVED lines=13> */
.L_x_10052:
        /* <DEDUP_REMOVED lines=8> */
.L_x_10053:
[----:B------:R-:W-:Y:S01]  /*19410*/  IMAD.SHL.U32 R0, R7, 0x2, RZ ;  /* 0x0000000207007824 */ /* 0x000fe200078e00ff */
[----:B------:R-:W-:-:S04]  /*19420*/  LOP3.LUT R7, R35, 0x1, RZ, 0xc0, !PT ;  /* 0x0000000123077812 */ /* 0x000fc800078ec0ff */
[----:B------:R-:W-:Y:S02]  /*19430*/  IADD3 R2, P0, R2, R0, RZ ;  /* 0x0000000002027210 */ /* 0x000fe40007f1e0ff */
[----:B------:R-:W-:-:S03]  /*19440*/  ISETP.NE.U32.AND P3, PT, R7, 0x1, PT ;  /* 0x000000010700780c */ /* 0x000fc60003f65070 */
        /* <DEDUP_REMOVED lines=17> */
.L_x_10054:
[----:B------:R-:W-:Y:S02]  /*19560*/  IMAD.MOV.U32 R13, RZ, RZ, R6 ;  /* 0x000000ffff0d7224 */ /* 0x000fe400078e0006 */
[----:B------:R-:W-:Y:S01]  /*19570*/  IMAD.MOV.U32 R12, RZ, RZ, 0x2 ;  /* 0x00000002ff0c7424 */ /* 0x000fe200078e00ff */
[----:B------:R-:W-:-:S13]  /*19580*/  IADD3 R2, P4, R14, R0, RZ ;  /* 0x000000000e027210 */ /* 0x000fda0007f9e0ff */
[----:B------:R-:W-:Y:S05]  /*19590*/  WARPSYNC.COLLECTIVE R15, `(.L_x_10055) ;  /* 0x000000000f087348 */ /* 0x000fea0003c00000 */
[----:B------:R0:W1:Y:S02]  /*195a0*/  SHFL.IDX P6, R14, R13, R12, R11 ;  /* 0x0000000c0d0e7389 */ /* 0x00006400000c000b */
[----:B01----:R-:W-:Y:S01]  /*195b0*/  ENDCOLLECTIVE ;  /* 0x000000000000791b */ /* 0x003fe20003800000 */
.L_x_10055:
        /* <DEDUP_REMOVED lines=17> */
.L_x_10056:
[----:B------:R-:W-:Y:S02]  /*196d0*/  IMAD.MOV.U32 R13, RZ, RZ, R6 ;  /* 0x000000ffff0d7224 */ /* 0x000fe400078e0006 */
[----:B------:R-:W-:Y:S01]  /*196e0*/  IMAD.MOV.U32 R12, RZ, RZ, 0x3 ;  /* 0x00000003ff0c7424 */ /* 0x000fe200078e00ff */
[----:B------:R-:W-:-:S13]  /*196f0*/  IADD3 R2, P4, R14, R0, RZ ;  /* 0x000000000e027210 */ /* 0x000fda0007f9e0ff */
[----:B------:R-:W-:Y:S05]  /*19700*/  WARPSYNC.COLLECTIVE R15, `(.L_x_10057) ;  /* 0x000000000f087348 */ /* 0x000fea0003c00000 */
[----:B------:R0:W1:Y:S02]  /*19710*/  SHFL.IDX P6, R14, R13, R12, R11 ;  /* 0x0000000c0d0e7389 */ /* 0x00006400000c000b */
[----:B01----:R-:W-:Y:S01]  /*19720*/  ENDCOLLECTIVE ;  /* 0x000000000000791b */ /* 0x003fe20003800000 */
.L_x_10057:
        /* <DEDUP_REMOVED lines=17> */
.L_x_10058:
[----:B------:R-:W-:Y:S02]  /*19840*/  IMAD.MOV.U32 R13, RZ, RZ, R6 ;  /* 0x000000ffff0d7224 */ /* 0x000fe400078e0006 */
[----:B------:R-:W-:Y:S01]  /*19850*/  IMAD.MOV.U32 R12, RZ, RZ, 0x4 ;  /* 0x00000004ff0c7424 */ /* 0x000fe200078e00ff */
[----:B------:R-:W-:-:S13]  /*19860*/  IADD3 R2, P4, R14, R0, RZ ;  /* 0x000000000e027210 */ /* 0x000fda0007f9e0ff */
[----:B------:R-:W-:Y:S05]  /*19870*/  WARPSYNC.COLLECTIVE R15, `(.L_x_10059) ;  /* 0x000000000f087348 */ /* 0x000fea0003c00000 */
[----:B------:R0:W1:Y:S02]  /*19880*/  SHFL.IDX P6, R14, R13, R12, R11 ;  /* 0x0000000c0d0e7389 */ /* 0x00006400000c000b */
[----:B01----:R-:W-:Y:S01]  /*19890*/  ENDCOLLECTIVE ;  /* 0x000000000000791b */ /* 0x003fe20003800000 */
.L_x_10059:
        /* <DEDUP_REMOVED lines=17> */
.L_x_10060:
[----:B------:R-:W-:Y:S02]  /*199b0*/  IMAD.MOV.U32 R13, RZ, RZ, R6 ;  /* 0x000000ffff0d7224 */ /* 0x000fe400078e0006 */
[----:B------:R-:W-:Y:S01]  /*199c0*/  IMAD.MOV.U32 R12, RZ, RZ, 0x5 ;  /* 0x00000005ff0c7424 */ /* 0x000fe200078e00ff */
[----:B------:R-:W-:-:S13]  /*199d0*/  IADD3 R2, P4, R14, R0, RZ ;  /* 0x000000000e027210 */ /* 0x000fda0007f9e0ff */
[----:B------:R-:W-:Y:S05]  /*199e0*/  WARPSYNC.COLLECTIVE R15, `(.L_x_10061) ;  /* 0x000000000f087348 */ /* 0x000fea0003c00000 */
[----:B------:R0:W1:Y:S02]  /*199f0*/  SHFL.IDX P6, R14, R13, R12, R11 ;  /* 0x0000000c0d0e7389 */ /* 0x00006400000c000b */
[----:B01----:R-:W-:Y:S01]  /*19a00*/  ENDCOLLECTIVE ;  /* 0x000000000000791b */ /* 0x003fe20003800000 */
.L_x_10061:
        /* <DEDUP_REMOVED lines=12> */
.L_x_10062:
        /* <DEDUP_REMOVED lines=9> */
.L_x_9905:
[----:B0-----:R0:W1:Y:S02]  /*19b60*/  SYNCS.PHASECHK.TRANS64.TRYWAIT P0, [R4+URZ+0x22840], R21 ;  /* 0x02284015040075a7 */ /* 0x001064000800017f */
[----:B-1----:R-:W-:Y:S05]  /*19b70*/  @!P0 NANOSLEEP.SYNCS 0x989680 ;  /* 0x009896800000895d */ /* 0x002fea0003900000 */
[----:B------:R-:W1:Y:S02]  /*19b80*/  @!P0 SYNCS.PHASECHK.TRANS64 P0, [R4+URZ+0x22840], R21 ;  /* 0x02284015040085a7 */ /* 0x000e64000800007f */
[----:B-1----:R-:W-:Y:S05]  /*19b90*/  @!P0 BRA `(.L_x_9905) ;  /* 0xfffffffc00f08947 */ /* 0x002fea000383ffff */
[----:B------:R-:W-:Y:S05]  /*19ba0*/  BRA `(.L_x_10064) ;  /* 0xffffffb000b47947 */ /* 0x000fea000383ffff */
.L_x_9906:
        /* <DEDUP_REMOVED lines=8> */
.L_x_10066:
[----:B------:R-:W-:Y:S05]  /*19c30*/  BSYNC B1 ;  /* 0x0000000000017941 */ /* 0x000fea0003800000 */
.L_x_10065:
        /* <DEDUP_REMOVED lines=9> */
.L_x_10067:
[----:B------:R-:W-:Y:S02]  /*19cd0*/  IMAD.MOV.U32 R13, RZ, RZ, R9 ;  /* 0x000000ffff0d7224 */ /* 0x000fe400078e0009 */
[----:B------:R-:W-:Y:S02]  /*19ce0*/  IMAD.MOV.U32 R12, RZ, RZ, 0x1 ;  /* 0x00000001ff0c7424 */ /* 0x000fe400078e00ff */
[----:B------:R-:W-:-:S07]  /*19cf0*/  IMAD.MOV.U32 R2, RZ, RZ, R14 ;  /* 0x000000ffff027224 */ /* 0x000fce00078e000e */
[----:B------:R-:W-:Y:S05]  /*19d00*/  WARPSYNC.COLLECTIVE R15, `(.L_x_10068) ;  /* 0x000000000f087348 */ /* 0x000fea0003c00000 */
[----:B------:R0:W1:Y:S02]  /*19d10*/  SHFL.IDX P6, R14, R13, R12, R11 ;  /* 0x0000000c0d0e7389 */ /* 0x00006400000c000b */
[----:B01----:R-:W-:Y:S01]  /*19d20*/  ENDCOLLECTIVE ;  /* 0x000000000000791b */ /* 0x003fe20003800000 */
.L_x_10068:
        /* <DEDUP_REMOVED lines=11> */
.L_x_10069:
[----:B------:R-:W-:Y:S02]  /*19de0*/  IMAD.MOV.U32 R13, RZ, RZ, R9 ;  /* 0x000000ffff0d7224 */ /* 0x000fe400078e0009 */
[----:B------:R-:W-:Y:S02]  /*19df0*/  IMAD.MOV.U32 R12, RZ, RZ, 0x2 ;  /* 0x00000002ff0c7424 */ /* 0x000fe400078e00ff */
[----:B------:R-:W-:-:S07]  /*19e00*/  IMAD.MOV.U32 R2, RZ, RZ, R14 ;  /* 0x000000ffff027224 */ /* 0x000fce00078e000e */
[----:B------:R-:W-:Y:S05]  /*19e10*/  WARPSYNC.COLLECTIVE R15, `(.L_x_10070) ;  /* 0x000000000f087348 */ /* 0x000fea0003c00000 */
[----:B------:R0:W1:Y:S02]  /*19e20*/  SHFL.IDX P6, R14, R13, R12, R11 ;  /* 0x0000000c0d0e7389 */ /* 0x00006400000c000b */
[----:B01----:R-:W-:Y:S01]  /*19e30*/  ENDCOLLECTIVE ;  /* 0x000000000000791b */ /* 0x003fe20003800000 */
.L_x_10070:
        /* <DEDUP_REMOVED lines=11> */
.L_x_10071:
[----:B------:R-:W-:Y:S02]  /*19ef0*/  IMAD.MOV.U32 R13, RZ, RZ, R9 ;  /* 0x000000ffff0d7224 */ /* 0x000fe400078e0009 */
[----:B------:R-:W-:Y:S02]  /*19f00*/  IMAD.MOV.U32 R12, RZ, RZ, 0x3 ;  /* 0x00000003ff0c7424 */ /* 0x000fe400078e00ff */
[----:B------:R-:W-:-:S07]  /*19f10*/  IMAD.MOV.U32 R2, RZ, RZ, R14 ;  /* 0x000000ffff027224 */ /* 0x000fce00078e000e */
[----:B------:R-:W-:Y:S05]  /*19f20*/  WARPSYNC.COLLECTIVE R15, `(.L_x_10072) ;  /* 0x000000000f087348 */ /* 0x000fea0003c00000 */
[----:B------:R0:W1:Y:S02]  /*19f30*/  SHFL.IDX P6, R14, R13, R12, R11 ;  /* 0x0000000c0d0e7389 */ /* 0x00006400000c000b */
[----:B01----:R-:W-:Y:S01]  /*19f40*/  ENDCOLLECTIVE ;  /* 0x000000000000791b */ /* 0x003fe20003800000 */
.L_x_10072:
        /* <DEDUP_REMOVED lines=11> */
.L_x_10073:
[----:B------:R-:W-:Y:S02]  /*1a000*/  IMAD.MOV.U32 R13, RZ, RZ, R9 ;  /* 0x000000ffff0d7224 */ /* 0x000fe400078e0009 */
[----:B------:R-:W-:Y:S02]  /*1a010*/  IMAD.MOV.U32 R12, RZ, RZ, 0x4 ;  /* 0x00000004ff0c7424 */ /* 0x000fe400078e00ff */
[----:B------:R-:W-:-:S07]  /*1a020*/  IMAD.MOV.U32 R2, RZ, RZ, R14 ;  /* 0x000000ffff027224 */ /* 0x000fce00078e000e */
[----:B------:R-:W-:Y:S05]  /*1a030*/  WARPSYNC.COLLECTIVE R15, `(.L_x_10074) ;  /* 0x000000000f087348 */ /* 0x000fea0003c00000 */
[----:B------:R0:W1:Y:S02]  /*1a040*/  SHFL.IDX P6, R14, R13, R12, R11 ;  /* 0x0000000c0d0e7389 */ /* 0x00006400000c000b */
[----:B01----:R-:W-:Y:S01]  /*1a050*/  ENDCOLLECTIVE ;  /* 0x000000000000791b */ /* 0x003fe20003800000 */
.L_x_10074:
        /* <DEDUP_REMOVED lines=11> */
.L_x_10075:
[----:B------:R-:W-:Y:S02]  /*1a110*/  IMAD.MOV.U32 R13, RZ, RZ, R9 ;  /* 0x000000ffff0d7224 */ /* 0x000fe400078e0009 */
[----:B------:R-:W-:Y:S02]  /*1a120*/  IMAD.MOV.U32 R12, RZ, RZ, 0x5 ;  /* 0x00000005ff0c7424 */ /* 0x000fe400078e00ff */
[----:B------:R-:W-:-:S07]  /*1a130*/  IMAD.MOV.U32 R2, RZ, RZ, R14 ;  /* 0x000000ffff027224 */ /* 0x000fce00078e000e */
[----:B------:R-:W-:Y:S05]  /*1a140*/  WARPSYNC.COLLECTIVE R15, `(.L_x_10076) ;  /* 0x000000000f087348 */ /* 0x000fea0003c00000 */
[----:B------:R0:W1:Y:S02]  /*1a150*/  SHFL.IDX P6, R14, R13, R12, R11 ;  /* 0x0000000c0d0e7389 */ /* 0x00006400000c000b */
[----:B01----:R-:W-:Y:S01]  /*1a160*/  ENDCOLLECTIVE ;  /* 0x000000000000791b */ /* 0x003fe20003800000 */
.L_x_10076:
        /* <DEDUP_REMOVED lines=11> */
.L_x_10077:
[----:B------:R-:W-:Y:S01]  /*1a220*/  IMAD.MOV.U32 R2, RZ, RZ, R14 ;  /* 0x000000ffff027224 */ /* 0x000fe200078e000e */
[----:B------:R-:W-:Y:S06]  /*1a230*/  BRA `(.L_x_10078) ;  /* 0xffffffac00e47947 */ /* 0x000fec000383ffff */
.L_x_9911:
[----:B---3--:R3:W4:Y:S02]  /*1a240*/  SYNCS.PHASECHK.TRANS64.TRYWAIT P0, [R4+URZ+0x22860], R21 ;  /* 0x02286015040075a7 */ /* 0x008724000800017f */
[----:B----4-:R-:W-:Y:S05]  /*1a250*/  @!P0 NANOSLEEP.SYNCS 0x989680 ;  /* 0x009896800000895d */ /* 0x010fea0003900000 */
[----:B------:R-:W4:Y:S02]  /*1a260*/  @!P0 SYNCS.PHASECHK.TRANS64 P0, [R4+URZ+0x22860], R21 ;  /* 0x02286015040085a7 */ /* 0x000f24000800007f */
[----:B----4-:R-:W-:Y:S05]  /*1a270*/  @!P0 BRA `(.L_x_9911) ;  /* 0xfffffffc00f08947 */ /* 0x010fea000383ffff */
[----:B------:R-:W-:Y:S05]  /*1a280*/  BRA `(.L_x_10079) ;  /* 0xffffffb000347947 */ /* 0x000fea000383ffff */
.L_x_9912:
        /* <DEDUP_REMOVED lines=8> */
.L_x_10081:
[----:B------:R-:W-:Y:S05]  /*1a310*/  BSYNC B1 ;  /* 0x0000000000017941 */ /* 0x000fea0003800000 */
.L_x_10080:
        /* <DEDUP_REMOVED lines=9> */
.L_x_10082:
[----:B------:R-:W-:Y:S02]  /*1a3b0*/  IMAD.MOV.U32 R13, RZ, RZ, R7 ;  /* 0x000000ffff0d7224 */ /* 0x000fe400078e0007 */
[----:B------:R-:W-:Y:S01]  /*1a3c0*/  IMAD.MOV.U32 R12, RZ, RZ, 0x1 ;  /* 0x00000001ff0c7424 */ /* 0x000fe200078e00ff */
[----:B------:R-:W-:-:S13]  /*1a3d0*/  IADD3 R2, P0, R14, R0, RZ ;  /* 0x000000000e027210 */ /* 0x000fda0007f1e0ff */
[----:B------:R-:W-:Y:S05]  /*1a3e0*/  WARPSYNC.COLLECTIVE R15, `(.L_x_10083) ;  /* 0x000000000f087348 */ /* 0x000fea0003c00000 */
[----:B------:R0:W1:Y:S02]  /*1a3f0*/  SHFL.IDX P6, R14, R13, R12, R11 ;  /* 0x0000000c0d0e7389 */ /* 0x00006400000c000b */
[----:B01----:R-:W-:Y:S01]  /*1a400*/  ENDCOLLECTIVE ;  /* 0x000000000000791b */ /* 0x003fe20003800000 */
.L_x_10083:
        /* <DEDUP_REMOVED lines=13> */
.L_x_10084:
[----:B------:R-:W-:Y:S02]  /*1a4e0*/  IMAD.MOV.U32 R13, RZ, RZ, R7 ;  /* 0x000000ffff0d7224 */ /* 0x000fe400078e0007 */
[----:B------:R-:W-:Y:S01]  /*1a4f0*/  IMAD.MOV.U32 R12, RZ, RZ, 0x2 ;  /* 0x00000002ff0c7424 */ /* 0x000fe200078e00ff */
[----:B------:R-:W-:-:S13]  /*1a500*/  IADD3 R2, P0, R14, R0, RZ ;  /* 0x000000000e027210 */ /* 0x000fda0007f1e0ff */
[----:B------:R-:W-:Y:S05]  /*1a510*/  WARPSYNC.COLLECTIVE R15, `(.L_x_10085) ;  /* 0x000000000f087348 */ /* 0x000fea0003c00000 */
[----:B------:R0:W1:Y:S02]  /*1a520*/  SHFL.IDX P6, R14, R13, R12, R11 ;  /* 0x0000000c0d0e7389 */ /* 0x00006400000c000b */
[----:B01----:R-:W-:Y:S01]  /*1a530*/  ENDCOLLECTIVE ;  /* 0x000000000000791b */ /* 0x003fe20003800000 */
.L_x_10085:
        /* <DEDUP_REMOVED lines=13> */
.L_x_10086:
[----:B------:R-:W-:Y:S02]  /*1a610*/  IMAD.MOV.U32 R13, RZ, RZ, R7 ;  /* 0x000000ffff0d7224 */ /* 0x000fe400078e0007 */
[----:B------:R-:W-:Y:S01]  /*1a620*/  IMAD.MOV.U32 R12, RZ, RZ, 0x3 ;  /* 0x00000003ff0c7424 */ /* 0x000fe200078e00ff */
[----:B------:R-:W-:-:S13]  /*1a630*/  IADD3 R2, P0, R14, R0, RZ ;  /* 0x000000000e027210 */ /* 0x000fda0007f1e0ff */
[----:B------:R-:W-:Y:S05]  /*1a640*/  WARPSYNC.COLLECTIVE R15, `(.L_x_10087) ;  /* 0x000000000f087348 */ /* 0x000fea0003c00000 */
[----:B------:R0:W1:Y:S02]  /*1a650*/  SHFL.IDX P6, R14, R13, R12, R11 ;  /* 0x0000000c0d0e7389 */ /* 0x00006400000c000b */
[----:B01----:R-:W-:Y:S01]  /*1a660*/  ENDCOLLECTIVE ;  /* 0x000000000000791b */ /* 0x003fe20003800000 */
.L_x_10087:
        /* <DEDUP_REMOVED lines=13> */
.L_x_10088:
[----:B------:R-:W-:Y:S02]  /*1a740*/  IMAD.MOV.U32 R13, RZ, RZ, R7 ;  /* 0x000000ffff0d7224 */ /* 0x000fe400078e0007 */
[----:B------:R-:W-:Y:S01]  /*1a750*/  IMAD.MOV.U32 R12, RZ, RZ, 0x4 ;  /* 0x00000004ff0c7424 */ /* 0x000fe200078e00ff */
[----:B------:R-:W-:-:S13]  /*1a760*/  IADD3 R2, P0, R14, R0, RZ ;  /* 0x000000000e027210 */ /* 0x000fda0007f1e0ff */
[----:B------:R-:W-:Y:S05]  /*1a770*/  WARPSYNC.COLLECTIVE R15, `(.L_x_10089) ;  /* 0x000000000f087348 */ /* 0x000fea0003c00000 */
[----:B------:R0:W1:Y:S02]  /*1a780*/  SHFL.IDX P6, R14, R13, R12, R11 ;  /* 0x0000000c0d0e7389 */ /* 0x00006400000c000b */
[----:B01----:R-:W-:Y:S01]  /*1a790*/  ENDCOLLECTIVE ;  /* 0x000000000000791b */ /* 0x003fe20003800000 */
.L_x_10089:
        /* <DEDUP_REMOVED lines=13> */
.L_x_10090:
[----:B------:R-:W-:Y:S02]  /*1a870*/  IMAD.MOV.U32 R13, RZ, RZ, R7 ;  /* 0x000000ffff0d7224 */ /* 0x000fe400078e0007 */
[----:B------:R-:W-:Y:S01]  /*1a880*/  IMAD.MOV.U32 R12, RZ, RZ, 0x5 ;  /* 0x00000005ff0c7424 */ /* 0x000fe200078e00ff */
[----:B------:R-:W-:-:S13]  /*1a890*/  IADD3 R2, P0, R14, R0, RZ ;  /* 0x000000000e027210 */ /* 0x000fda0007f1e0ff */
[----:B------:R-:W-:Y:S05]  /*1a8a0*/  WARPSYNC.COLLECTIVE R15, `(.L_x_10091) ;  /* 0x000000000f087348 */ /* 0x000fea0003c00000 */
[----:B------:R0:W1:Y:S02]  /*1a8b0*/  SHFL.IDX P6, R14, R13, R12, R11 ;  /* 0x0000000c0d0e7389 */ /* 0x00006400000c000b */
[----:B01----:R-:W-:Y:S01]  /*1a8c0*/  ENDCOLLECTIVE ;  /* 0x000000000000791b */ /* 0x003fe20003800000 */
.L_x_10091:
        /* <DEDUP_REMOVED lines=13> */
.L_x_10092:
[----:B------:R-:W-:Y:S05]  /*1a9a0*/  BRA `(.L_x_10093) ;  /* 0xffffffac00807947 */ /* 0x000fea000383ffff */
.L_x_9920:
        /* <DEDUP_REMOVED lines=8> */
.L_x_10095:
[----:B------:R-:W-:Y:S05]  /*1aa30*/  BSYNC B0 ;  /* 0x0000000000007941 */ /* 0x000fea0003800000 */
.L_x_10094:
        /* <DEDUP_REMOVED lines=9> */
.L_x_10096:
        /* <DEDUP_REMOVED lines=18> */
.L_x_10097:
[----:B------:R-:W-:Y:S01]  /*1abf0*/  IMAD.MOV.U32 R12, RZ, RZ, 0x2 ;  /* 0x00000002ff0c7424 */ /* 0x000fe200078e00ff */
[----:B------:R-:W-:-:S05]  /*1ac00*/  SEL R6, R14, RZ, P1 ;  /* 0x000000ff0e067207 */ /* 0x000fca0000800000 */
[----:B------:R-:W-:-:S04]  /*1ac10*/  IMAD.IADD R6, R5, 0x1, R6 ;  /* 0x0000000105067824 */ /* 0x000fc800078e0206 */
[----:B------:R-:W-:-:S07]  /*1ac20*/  IMAD.MOV.U32 R13, RZ, RZ, R6 ;  /* 0x000000ffff0d7224 */ /* 0x000fce00078e0006 */
[----:B------:R-:W-:Y:S05]  /*1ac30*/  WARPSYNC.COLLECTIVE R15, `(.L_x_10098) ;  /* 0x000000000f087348 */ /* 0x000fea0003c00000 */
[----:B------:R0:W1:Y:S02]  /*1ac40*/  SHFL.UP P6, R14, R13, R12, R11 ;  /* 0x0400000c0d0e7389 */ /* 0x00006400000c000b */
[----:B01----:R-:W-:Y:S01]  /*1ac50*/  ENDCOLLECTIVE ;  /* 0x000000000000791b */ /* 0x003fe20003800000 */
.L_x_10098:
[----:B------:R-:W-:Y:S01]  /*1ac60*/  IMAD.MOV.U32 R12, RZ, RZ, 0x4 ;  /* 0x00000004ff0c7424 */ /* 0x000fe200078e00ff */
[----:B------:R-:W-:-:S05]  /*1ac70*/  SEL R7, R14, RZ, P2 ;  /* 0x000000ff0e077207 */ /* 0x000fca0001000000 */
[----:B------:R-:W-:-:S04]  /*1ac80*/  IMAD.IADD R7, R6, 0x1, R7 ;  /* 0x0000000106077824 */ /* 0x000fc800078e0207 */
[----:B------:R-:W-:-:S07]  /*1ac90*/  IMAD.MOV.U32 R13, RZ, RZ, R7 ;  /* 0x000000ffff0d7224 */ /* 0x000fce00078e0007 */
[----:B------:R-:W-:Y:S05]  /*1aca0*/  WARPSYNC.COLLECTIVE R15, `(.L_x_10099) ;  /* 0x000000000f087348 */ /* 0x000fea0003c00000 */
[----:B------:R0:W1:Y:S02]  /*1acb0*/  SHFL.UP P6, R14, R13, R12, R11 ;  /* 0x0400000c0d0e7389 */ /* 0x00006400000c000b */
[----:B01----:R-:W-:Y:S01]  /*1acc0*/  ENDCOLLECTIVE ;  /* 0x000000000000791b */ /* 0x003fe20003800000 */
.L_x_10099:
[----:B------:R-:W-:Y:S01]  /*1acd0*/  IMAD.MOV.U32 R12, RZ, RZ, 0x8 ;  /* 0x00000008ff0c7424 */ /* 0x000fe200078e00ff */
[----:B------:R-:W-:-:S05]  /*1ace0*/  SEL R2, R14, RZ, P3 ;  /* 0x000000ff0e027207 */ /* 0x000fca0001800000 */
[----:B------:R-:W-:-:S04]  /*1acf0*/  IMAD.IADD R2, R7, 0x1, R2 ;  /* 0x0000000107027824 */ /* 0x000fc800078e0202 */
[----:B------:R-:W-:-:S07]  /*1ad00*/  IMAD.MOV.U32 R13, RZ, RZ, R2 ;  /* 0x000000ffff0d7224 */ /* 0x000fce00078e0002 */
[----:B------:R-:W-:Y:S05]  /*1ad10*/  WARPSYNC.COLLECTIVE R15, `(.L_x_10100) ;  /* 0x000000000f087348 */ /* 0x000fea0003c00000 */
[----:B------:R0:W1:Y:S02]  /*1ad20*/  SHFL.UP P6, R14, R13, R12, R11 ;  /* 0x0400000c0d0e7389 */ /* 0x00006400000c000b */
[----:B01----:R-:W-:Y:S01]  /*1ad30*/  ENDCOLLECTIVE ;  /* 0x000000000000791b */ /* 0x003fe20003800000 */
.L_x_10100:
[----:B------:R-:W-:Y:S01]  /*1ad40*/  IMAD.MOV.U32 R12, RZ, RZ, 0x10 ;  /* 0x00000010ff0c7424 */ /* 0x000fe200078e00ff */
[----:B------:R-:W-:-:S05]  /*1ad50*/  SEL R3, R14, RZ, P4 ;  /* 0x000000ff0e037207 */ /* 0x000fca0002000000 */
[----:B------:R-:W-:-:S04]  /*1ad60*/  IMAD.IADD R3, R2, 0x1, R3 ;  /* 0x0000000102037824 */ /* 0x000fc800078e0203 */
[----:B------:R-:W-:-:S07]  /*1ad70*/  IMAD.MOV.U32 R13, RZ, RZ, R3 ;  /* 0x000000ffff0d7224 */ /* 0x000fce00078e0003 */
[----:B------:R-:W-:Y:S05]  /*1ad80*/  WARPSYNC.COLLECTIVE R15, `(.L_x_10101) ;  /* 0x000000000f087348 */ /* 0x000fea0003c00000 */
[----:B------:R0:W1:Y:S02]  /*1ad90*/  SHFL.UP P6, R14, R13, R12, R11 ;  /* 0x0400000c0d0e7389 */ /* 0x00006400000c000b */
[----:B01----:R-:W-:Y:S01]  /*1ada0*/  ENDCOLLECTIVE ;  /* 0x000000000000791b */ /* 0x003fe20003800000 */
.L_x_10101:
        /* <DEDUP_REMOVED lines=8> */
.L_x_10102:
[----:B------:R-:W-:Y:S05]  /*1ae30*/  BRA `(.L_x_10103) ;  /* 0xffffffac00dc7947 */ /* 0x000fea000383ffff */
.L_x_9925:
        /* <DEDUP_REMOVED lines=8> */
.L_x_10105:
[----:B------:R-:W-:Y:S05]  /*1aec0*/  BSYNC B0 ;  /* 0x0000000000007941 */ /* 0x000fea0003800000 */
.L_x_10104:
        /* <DEDUP_REMOVED lines=8> */
.L_x_10106:
[----:B------:R-:W-:Y:S01]  /*1af50*/  IMAD.MOV.U32 R12, RZ, RZ, 0x4 ;  /* 0x00000004ff0c7424 */ /* 0x000fe200078e00ff */
[----:B------:R-:W-:-:S05]  /*1af60*/  SEL R2, R14, RZ, P2 ;  /* 0x000000ff0e027207 */ /* 0x000fca0001000000 */
[----:B------:R-:W-:-:S04]  /*1af70*/  IMAD.IADD R2, R13, 0x1, R2 ;  /* 0x000000010d027824 */ /* 0x000fc800078e0202 */
[----:B------:R-:W-:-:S07]  /*1af80*/  IMAD.MOV.U32 R13, RZ, RZ, R2 ;  /* 0x000000ffff0d7224 */ /* 0x000fce00078e0002 */
[----:B------:R-:W-:Y:S05]  /*1af90*/  WARPSYNC.COLLECTIVE R15, `(.L_x_10107) ;  /* 0x000000000f087348 */ /* 0x000fea0003c00000 */
[----:B------:R0:W1:Y:S02]  /*1afa0*/  SHFL.UP P6, R14, R13, R12, R11 ;  /* 0x0400000c0d0e7389 */ /* 0x00006400000c000b */
[----:B01----:R-:W-:Y:S01]  /*1afb0*/  ENDCOLLECTIVE ;  /* 0x000000000000791b */ /* 0x003fe20003800000 */
.L_x_10107:
[----:B------:R-:W-:Y:S01]  /*1afc0*/  IMAD.MOV.U32 R12, RZ, RZ, 0x8 ;  /* 0x00000008ff0c7424 */ /* 0x000fe200078e00ff */
[----:B------:R-:W-:-:S05]  /*1afd0*/  SEL R3, R14, RZ, P3 ;  /* 0x000000ff0e037207 */ /* 0x000fca0001800000 */
[----:B------:R-:W-:-:S04]  /*1afe0*/  IMAD.IADD R3, R2, 0x1, R3 ;  /* 0x0000000102037824 */ /* 0x000fc800078e0203 */
[----:B------:R-:W-:-:S07]  /*1aff0*/  IMAD.MOV.U32 R13, RZ, RZ, R3 ;  /* 0x000000ffff0d7224 */ /* 0x000fce00078e0003 */
[----:B------:R-:W-:Y:S05]  /*1b000*/  WARPSYNC.COLLECTIVE R15, `(.L_x_10108) ;  /* 0x000000000f087348 */ /* 0x000fea0003c00000 */
[----:B------:R0:W1:Y:S02]  /*1b010*/  SHFL.UP P6, R14, R13, R12, R11 ;  /* 0x0400000c0d0e7389 */ /* 0x00006400000c000b */
[----:B01----:R-:W-:Y:S01]  /*1b020*/  ENDCOLLECTIVE ;  /* 0x000000000000791b */ /* 0x003fe20003800000 */
.L_x_10108:
[----:B------:R-:W-:Y:S01]  /*1b030*/  IMAD.MOV.U32 R12, RZ, RZ, 0x10 ;  /* 0x00000010ff0c7424 */ /* 0x000fe200078e00ff */
[----:B------:R-:W-:-:S05]  /*1b040*/  SEL R4, R14, RZ, P4 ;  /* 0x000000ff0e047207 */ /* 0x000fca0002000000 */
[----:B------:R-:W-:-:S04]  /*1b050*/  IMAD.IADD R4, R3, 0x1, R4 ;  /* 0x0000000103047824 */ /* 0x000fc800078e0204 */
[----:B------:R-:W-:-:S07]  /*1b060*/  IMAD.MOV.U32 R13, RZ, RZ, R4 ;  /* 0x000000ffff0d7224 */ /* 0x000fce00078e0004 */
[----:B------:R-:W-:Y:S05]  /*1b070*/  WARPSYNC.COLLECTIVE R15, `(.L_x_10109) ;  /* 0x000000000f087348 */ /* 0x000fea0003c00000 */
[----:B------:R0:W1:Y:S02]  /*1b080*/  SHFL.UP P6, R14, R13, R12, R11 ;  /* 0x0400000c0d0e7389 */ /* 0x00006400000c000b */
[----:B01----:R-:W-:Y:S01]  /*1b090*/  ENDCOLLECTIVE ;  /* 0x000000000000791b */ /* 0x003fe20003800000 */
.L_x_10109:
        /* <DEDUP_REMOVED lines=8> */
.L_x_10110:
[----:B------:R-:W-:Y:S05]  /*1b120*/  BRA `(.L_x_10111) ;  /* 0xffffffac00bc7947 */ /* 0x000fea000383ffff */
.L_x_9927:
[----:B------:R-:W-:Y:S01]  /*1b130*/  BSSY B0, `(.L_x_10112) ;  /* 0x0000006000007945 */ /* 0x000fe20003800000 */
[----:B------:R-:W-:Y:S01]  /*1b140*/  PLOP3.LUT P6, PT, P6, PT, PT, 0x8, 0x0 ;  /* 0x000000000000781c */ /* 0x000fe200037ce170 */
[----:B------:R-:W-:-:S12]  /*1b150*/  IMAD.MOV.U32 R15, RZ, RZ, -0x1 ;  /* 0xffffffffff0f7424 */ /* 0x000fd800078e00ff */
[----:B0-----:R-:W-:Y:S05]  /*1b160*/  WARPSYNC.COLLECTIVE R15, `(.L_x_10113) ;  /* 0x000000000f087348 */ /* 0x001fea0003c00000 */
[----:B------:R-:W-:Y:S01]  /*1b170*/  VOTE.ANY R14, PT, P6 ;  /* 0x00000000000e7806 */ /* 0x000fe200030e0100 */
[----:B0-----:R-:W-:Y:S06]  /*1b180*/  ENDCOLLECTIVE ;  /* 0x000000000000791b */ /* 0x001fec0003800000 */
.L_x_10113:
[----:B------:R-:W-:Y:S05]  /*1b190*/  BSYNC B0 ;  /* 0x0000000000007941 */ /* 0x000fea0003800000 */
.L_x_10112:
        /* <DEDUP_REMOVED lines=9> */
.L_x_10114:
[----:B------:R-:W-:Y:S01]  /*1b230*/  IMAD.MOV.U32 R5, RZ, RZ, R14 ;  /* 0x000000ffff057224 */ /* 0x000fe200078e000e */
[----:B------:R-:W-:Y:S06]  /*1b240*/  BRA `(.L_x_10115) ;  /* 0xffffffac00ac7947 */ /* 0x000fec000383ffff */
.L_x_9929:
[----:B------:R-:W-:Y:S01]  /*1b250*/  BSSY B0, `(.L_x_10116) ;  /* 0x0000007000007945 */ /* 0x000fe20003800000 */
[----:B------:R-:W-:Y:S02]  /*1b260*/  IMAD.MOV.U32 R13, RZ, RZ, R2 ;  /* 0x000000ffff0d7224 */ /* 0x000fe400078e0002 */
[----:B------:R-:W-:Y:S02]  /*1b270*/  IMAD.MOV.U32 R11, RZ, RZ, 0x1f ;  /* 0x0000001fff0b7424 */ /* 0x000fe400078e00ff */
[----:B------:R-:W-:-:S07]  /*1b280*/  IMAD.MOV.U32 R15, RZ, RZ, -0x1 ;  /* 0xffffffffff0f7424 */ /* 0x000fce00078e00ff */
[----:B012---:R-:W-:Y:S05]  /*1b290*/  WARPSYNC.COLLECTIVE R15, `(.L_x_10117) ;  /* 0x000000000f087348 */ /* 0x007fea0003c00000 */
[----:B------:R3:W4:Y:S02]  /*1b2a0*/  SHFL.IDX P6, R14, R13, R12, R11 ;  /* 0x0000000c0d0e7389 */ /* 0x00072400000c000b */
[----:B01234-:R-:W-:Y:S01]  /*1b2b0*/  ENDCOLLECTIVE ;  /* 0x000000000000791b */ /* 0x01ffe20003800000 */
.L_x_10117:
[----:B------:R-:W-:Y:S05]  /*1b2c0*/  BSYNC B0 ;  /* 0x0000000000007941 */ /* 0x000fea0003800000 */
.L_x_10116:
[----:B------:R-:W-:Y:S05]  /*1b2d0*/  BRA `(.L_x_9928) ;  /* 0xffffffac00a47947 */ /* 0x000fea000383ffff */
.L_x_9933:
[----:B0-----:R0:W1:Y:S02]  /*1b2e0*/  SYNCS.PHASECHK.TRANS64.TRYWAIT P0, [R4+URZ+0x22820], R0 ;  /* 0x02282000040075a7 */ /* 0x001064000800017f */
[----:B-1----:R-:W-:Y:S05]  /*1b2f0*/  @!P0 NANOSLEEP.SYNCS 0x989680 ;  /* 0x009896800000895d */ /* 0x002fea0003900000 */
[----:B------:R-:W1:Y:S02]  /*1b300*/  @!P0 SYNCS.PHASECHK.TRANS64 P0, [R4+URZ+0x22820], R0 ;  /* 0x02282000040085a7 */ /* 0x000e64000800007f */
[----:B-1----:R-:W-:Y:S05]  /*1b310*/  @!P0 BRA `(.L_x_9933) ;  /* 0xfffffffc00f08947 */ /* 0x002fea000383ffff */
[----:B------:R-:W-:Y:S05]  /*1b320*/  BRA `(.L_x_10118) ;  /* 0xffffffb000907947 */ /* 0x000fea000383ffff */
.L_x_9934:
        /* <DEDUP_REMOVED lines=8> */
[----:B0---4-:R-:W-:Y:S05]  /*1b3b0*/  WARPSYNC.COLLECTIVE R15, `(.L_x_10120) ;  /* 0x000000000f087348 */ /* 0x011fea0003c00000 */
[----:B------:R1:W2:Y:S02]  /*1b3c0*/  SHFL.IDX P6, R14, R13, R12, R11 ;  /* 0x0000000c0d0e7389 */ /* 0x0002a400000c000b */
[----:B012-4-:R-:W-:Y:S01]  /*1b3d0*/  ENDCOLLECTIVE ;  /* 0x000000000000791b */ /* 0x017fe20003800000 */
.L_x_10120:
[----:B------:R-:W-:Y:S05]  /*1b3e0*/  BSYNC B0 ;  /* 0x0000000000007941 */ /* 0x000fea0003800000 */
.L_x_10119:
[----:B------:R-:W-:Y:S05]  /*1b3f0*/  BRA `(.L_x_10121) ;  /* 0xffffffb000787947 */ /* 0x000fea000383ffff */
.L_x_9935:
[----:B------:R-:W-:Y:S01]  /*1b400*/  BSSY B0, `(.L_x_10122) ;  /* 0x0000006000007945 */ /* 0x000fe20003800000 */
[----:B------:R-:W-:-:S07]  /*1b410*/  IMAD.MOV.U32 R15, RZ, RZ, -0x1 ;  /* 0xffffffffff0f7424 */ /* 0x000fce00078e00ff */
[----:B0---4-:R-:W-:Y:S05]  /*1b420*/  WARPSYNC.COLLECTIVE R15, `(.L_x_10123) ;  /* 0x000000000f0c7348 */ /* 0x011fea0003c00000 */
[----:B------:R-:W-:Y:S02]  /*1b430*/  ELECT P6, UR62, PT ;  /* 0x00000000003e782f */ /* 0x000fe400038c0000 */
[----:B------:R-:W-:Y:S01]  /*1b440*/  MOV R14, UR62 ;  /* 0x0000003e000e7c02 */ /* 0x000fe20008000f00 */
[----:B0---4-:R-:W-:Y:S10]  /*1b450*/  ENDCOLLECTIVE ;  /* 0x000000000000791b */ /* 0x011ff40003800000 */
.L_x_10123:
[----:B------:R-:W-:Y:S05]  /*1b460*/  BSYNC B0 ;  /* 0x0000000000007941 */ /* 0x000fea0003800000 */
.L_x_10122:
[----:B------:R-:W-:Y:S05]  /*1b470*/  BRA `(.L_x_10124) ;  /* 0xffffffb0006c7947 */ /* 0x000fea000383ffff */
.L_x_9937:
[----:B0-----:R0:W1:Y:S02]  /*1b480*/  SYNCS.PHASECHK.TRANS64.TRYWAIT P1, [R5+URZ+0x22840], R0 ;  /* 0x02284000050075a7 */ /* 0x001064000802017f */
[----:B-1----:R-:W-:Y:S05]  /*1b490*/  @!P1 NANOSLEEP.SYNCS 0x989680 ;  /* 0x009896800000995d */ /* 0x002fea0003900000 */
[----:B------:R-:W1:Y:S02]  /*1b4a0*/  @!P1 SYNCS.PHASECHK.TRANS64 P1, [R5+URZ+0x22840], R0 ;  /* 0x02284000050095a7 */ /* 0x000e64000802007f */
[----:B-1----:R-:W-:Y:S05]  /*1b4b0*/  @!P1 BRA `(.L_x_9937) ;  /* 0xfffffffc00f09947 */ /* 0x002fea000383ffff */
[----:B------:R-:W-:Y:S05]  /*1b4c0*/  BRA `(.L_x_10125) ;  /* 0xffffffb0008c7947 */ /* 0x000fea000383ffff */
.L_x_9939:
[----:B-1----:R1:W2:Y:S02]  /*1b4d0*/  SYNCS.PHASECHK.TRANS64.TRYWAIT P1, [R25+URZ+0x22840], R2 ;  /* 0x02284002190075a7 */ /* 0x0022a4000802017f */
[----:B--2---:R-:W-:Y:S05]  /*1b4e0*/  @!P1 NANOSLEEP.SYNCS 0x989680 ;  /* 0x009896800000995d */ /* 0x004fea0003900000 */
[----:B------:R-:W2:Y:S02]  /*1b4f0*/  @!P1 SYNCS.PHASECHK.TRANS64 P1, [R25+URZ+0x22840], R2 ;  /* 0x02284002190095a7 */ /* 0x000ea4000802007f */
[----:B--2---:R-:W-:Y:S05]  /*1b500*/  @!P1 BRA `(.L_x_9939) ;  /* 0xfffffffc00f09947 */ /* 0x004fea000383ffff */
[----:B------:R-:W-:Y:S05]  /*1b510*/  BRA `(.L_x_10126) ;  /* 0xffffffb000987947 */ /* 0x000fea000383ffff */
.L_x_9941:
[----:B--2---:R2:W3:Y:S02]  /*1b520*/  SYNCS.PHASECHK.TRANS64.TRYWAIT P1, [R5+URZ+0x22860], R0 ;  /* 0x02286000050075a7 */ /* 0x0044e4000802017f */
[----:B---3--:R-:W-:Y:S05]  /*1b530*/  @!P1 NANOSLEEP.SYNCS 0x989680 ;  /* 0x009896800000995d */ /* 0x008fea0003900000 */
[----:B------:R-:W3:Y:S02]  /*1b540*/  @!P1 SYNCS.PHASECHK.TRANS64 P1, [R5+URZ+0x22860], R0 ;  /* 0x02286000050095a7 */ /* 0x000ee4000802007f */
[----:B---3--:R-:W-:Y:S05]  /*1b550*/  @!P1 BRA `(.L_x_9941) ;  /* 0xfffffffc00f09947 */ /* 0x008fea000383ffff */
[----:B------:R-:W-:Y:S05]  /*1b560*/  BRA `(.L_x_10127) ;  /* 0xffffffb000947947 */ /* 0x000fea000383ffff */
.L_x_10128:
        /* <DEDUP_REMOVED lines=9> */
.L_x_15554:


//--------------------- .text._ZN7cutlass13device_kernelIN5flash11enable_sm90INS1_16FlashAttnFwdSm90INS1_25CollectiveMainloopFwdSm90ILi2EN4cute5tupleIJNS5_1CILi1EEES8_S8_EEENS6_IJNS7_ILi128EEENS7_ILi96EEENS7_ILi64EEEEEELi256ENS_10bfloat16_tEfNS_4arch4Sm90ELb0ELb0ELb0ELb1ELb1ELb0ELb1ELb1ELb0ELb1ELb0ELb0EEENS1_21CollectiveEpilogueFwdINS6_IJSA_NS7_ILi256EEESB_EEES9_SE_SG_Li256ELb1ELb1ELb0ELb0EEENS1_36VarlenDynamicPersistentTileSchedulerILi128ELi96ELi256ELi128ELb0ELb1ELb1ELb0ELb1ELb1EEEEEEEEEvNT_6ParamsE --------------------------
	.section	.text._ZN7cutlass13device_kernelIN5flash11enable_sm90INS1_16FlashAttnFwdSm90INS1_25CollectiveMainloopFwdSm90ILi2EN4cute5tupleIJNS5_1CILi1EEES8_S8_EEENS6_IJNS7_ILi128EEENS7_ILi96EEENS7_ILi64EEEEEELi256ENS_10bfloat16_tEfNS_4arch4Sm90ELb0ELb0ELb0ELb1ELb1ELb0ELb1ELb1ELb0ELb1ELb0ELb0EEENS1_21CollectiveEpilogueFwdINS6_IJSA_NS7_ILi256EEESB_EEES9_SE_SG_Li256ELb1ELb1ELb0ELb0EEENS1_36VarlenDynamicPersistentTileSchedulerILi128ELi96ELi256ELi128ELb0ELb1ELb1ELb0ELb1ELb1EEEEEEEEEvNT_6ParamsE,"ax",@progbits
	.align	128
.text._ZN7cutlass13device_kernelIN5flash11enable_sm90INS1_16FlashAttnFwdSm90INS1_25CollectiveMainloopFwdSm90ILi2EN4cute5tupleIJNS5_1CILi1EEES8_S8_EEENS6_IJNS7_ILi128EEENS7_ILi96EEENS7_ILi64EEEEEELi256ENS_10bfloat16_tEfNS_4arch4Sm90ELb0ELb0ELb0ELb1ELb1ELb0ELb1ELb1ELb0ELb1ELb0ELb0EEENS1_21CollectiveEpilogueFwdINS6_IJSA_NS7_ILi256EEESB_EEES9_SE_SG_Li256ELb1ELb1ELb0ELb0EEENS1_36VarlenDynamicPersistentTileSchedulerILi128ELi96ELi256ELi128ELb0ELb1ELb1ELb0ELb1ELb1EEEEEEEEEvNT_6ParamsE:
        .type           _ZN7cutlass13device_kernelIN5flash11enable_sm90INS1_16FlashAttnFwdSm90INS1_25CollectiveMainloopFwdSm90ILi2EN4cute5tupleIJNS5_1CILi1EEES8_S8_EEENS6_IJNS7_ILi128EEENS7_ILi96EEENS7_ILi64EEEEEELi256ENS_10bfloat16_tEfNS_4arch4Sm90ELb0ELb0ELb0ELb1ELb1ELb0ELb1ELb1ELb0ELb1ELb0ELb0EEENS1_21CollectiveEpilogueFwdINS6_IJSA_NS7_ILi256EEESB_EEES9_SE_SG_Li256ELb1ELb1ELb0ELb0EEENS1_36VarlenDynamicPersistentTileSchedulerILi128ELi96ELi256ELi128ELb0ELb1ELb1ELb0ELb1ELb1EEEEEEEEEvNT_6ParamsE,@function
        .size           _ZN7cutlass13device_kernelIN5flash11enable_sm90INS1_16FlashAttnFwdSm90INS1_25CollectiveMainloopFwdSm90ILi2EN4cute5tupleIJNS5_1CILi1EEES8_S8_EEENS6_IJNS7_ILi128EEENS7_ILi96EEENS7_ILi64EEEEEELi256ENS_10bfloat16_tEfNS_4arch4Sm90ELb0ELb0ELb0ELb1ELb1ELb0ELb1ELb1ELb0ELb1ELb0ELb0EEENS1_21CollectiveEpilogueFwdINS6_IJSA_NS7_ILi256EEESB_EEES9_SE_SG_Li256ELb1ELb1ELb0ELb0EEENS1_36VarlenDynamicPersistentTileSchedulerILi128ELi96ELi256ELi128ELb0ELb1ELb1ELb0ELb1ELb1EEEEEEEEEvNT_6ParamsE,(.L_x_15555 - _ZN7cutlass13device_kernelIN5flash11enable_sm90INS1_16FlashAttnFwdSm90INS1_25CollectiveMainloopFwdSm90ILi2EN4cute5tupleIJNS5_1CILi1EEES8_S8_EEENS6_IJNS7_ILi128EEENS7_ILi96EEENS7_ILi64EEEEEELi256ENS_10bfloat16_tEfNS_4arch4Sm90ELb0ELb0ELb0ELb1ELb1ELb0ELb1ELb1ELb0ELb1ELb0ELb0EEENS1_21CollectiveEpilogueFwdINS6_IJSA_NS7_ILi256EEESB_EEES9_SE_SG_Li256ELb1ELb1ELb0ELb0EEENS1_36VarlenDynamicPersistentTileSchedulerILi128ELi96ELi256ELi128ELb0ELb1ELb1ELb0ELb1ELb1EEEEEEEEEvNT_6ParamsE)
        .other          _ZN7cutlass13device_kernelIN5flash11enable_sm90INS1_16FlashAttnFwdSm90INS1_25CollectiveMainloopFwdSm90ILi2EN4cute5tupleIJNS5_1CILi1EEES8_S8_EEENS6_IJNS7_ILi128EEENS7_ILi96EEENS7_ILi64EEEEEELi256ENS_10bfloat16_tEfNS_4arch4Sm90ELb0ELb0ELb0ELb1ELb1ELb0ELb1ELb1ELb0ELb1ELb0ELb0EEENS1_21CollectiveEpilogueFwdINS6_IJSA_NS7_ILi256EEESB_EEES9_SE_SG_Li256ELb1ELb1ELb0ELb0EEENS1_36VarlenDynamicPersistentTileSchedulerILi128ELi96ELi256ELi128ELb0ELb1ELb1ELb0ELb1ELb1EEEEEEEEEvNT_6ParamsE,@"STO_CUDA_ENTRY STV_DEFAULT"
_ZN7cutlass13device_kernelIN5flash11enable_sm90INS1_16FlashAttnFwdSm90INS1_25CollectiveMainloopFwdSm90ILi2EN4cute5tupleIJNS5_1CILi1EEES8_S8_EEENS6_IJNS7_ILi128EEENS7_ILi96EEENS7_ILi64EEEEEELi256ENS_10bfloat16_tEfNS_4arch4Sm90ELb0ELb0ELb0ELb1ELb1ELb0ELb1ELb1ELb0ELb1ELb0ELb0EEENS1_21CollectiveEpilogueFwdINS6_IJSA_NS7_ILi256EEESB_EEES9_SE_SG_Li256ELb1ELb1ELb0ELb0EEENS1_36VarlenDynamicPersistentTileSchedulerILi128ELi96ELi256ELi128ELb0ELb1ELb1ELb0ELb1ELb1EEEEEEEEEvNT_6ParamsE:
        /* <DEDUP_REMOVED lines=47> */
.L_x_10129:
        /* <DEDUP_REMOVED lines=22> */
.L_x_10130:
        /* <DEDUP_REMOVED lines=18> */
.L_x_10131:
        /* <DEDUP_REMOVED lines=22> */
.L_x_10132:
        /* <DEDUP_REMOVED lines=23> */
.L_x_10133:
        /* <DEDUP_REMOVED lines=10> */
.L_x_10135:
[----:B------:R-:W-:-:S08]  /*08e0*/  NOP ;  /* 0x0000000000007918 */ /* 0x000fd00000000000 */
[----:B------:R-:W1:Y:S02]  /*08f0*/  USETMAXREG.TRY_ALLOC.CTAPOOL UP0, 0xe8 ;  /* 0x000000e8000079c8 */ /* 0x000e640008000600 */
[----:B-1----:R-:W-:-:S13]  /*0900*/  PLOP3.LUT P0, PT, PT, PT, UP0, 0x80, 0x0 ;  /* 0x000000000000781c */ /* 0x002fda0003f0f008 */
[----:B------:R-:W-:Y:S05]  /*0910*/  @!P0 BRA `(.L_x_10135) ;  /* 0xfffffffc00f08947 */ /* 0x000fea000383ffff */
[----:B------:R-:W1:Y:S01]  /*0920*/  S2R R0, SR_TID.X ;  /* 0x0000000000007919 */ /* 0x000e620000002100 */
[----:B------:R-:W2:Y:S01]  /*0930*/  S2UR UR5, SR_CgaCtaId ;  /* 0x00000000000579c3 */ /* 0x000ea20000008800 */
[----:B------:R-:W-:-:S07]  /*0940*/  UMOV UR4, 0x400 ;  /* 0x0000040000047882 */ /* 0x000fce0000000000 */
[----:B------:R-:W-:Y:S06]  /*0950*/  BAR.ARV 0x8, 0x180 ;  /* 0x0206000000007b1d */ /* 0x000fec0000002000 */
[----:B--2---:R-:W-:Y:S01]  /*0960*/  ULEA UR4, UR5, UR4, 0x18 ;  /* 0x0000000405047291 */ /* 0x004fe2000f8ec03f */
[----:B-1----:R-:W-:-:S04]  /*0970*/  SHF.R.U32.HI R0, RZ, 0x7, R0 ;  /* 0x00000007ff007819 */ /* 0x002fc80000011600 */
[----:B------:R-:W-:-:S13]  /*0980*/  ISETP.NE.AND P0, PT, R0, 0x1, PT ;  /* 0x000000010000780c */ /* 0x000fda0003f05270 */
[----:B------:R-:W-:Y:S08]  /*0990*/  @!P0 BAR.ARV 0x9, 0x100 ;  /* 0x0244000000008b1d */ /* 0x000ff00000002000 */
[----:B------:R-:W-:Y:S06]  /*09a0*/  BAR.SYNC.DEFER_BLOCKING 0x5, 0x180 ;  /* 0x0146000000007b1d */ /* 0x000fec0000010000 */
[----:B------:R-:W1:Y:S01]  /*09b0*/  LDS.128 R12, [UR4+0x324d0] ;  /* 0x0324d004ff0c7984 */ /* 0x000e620008000c00 */
[----:B------:R-:W-:Y:S01]  /*09c0*/  ULDC UR4, c[0x0][0xd3c] ;  /* 0x00034f0000047ab9 */ /* 0x000fe20000000800 */
[----:B------:R-:W-:Y:S06]  /*09d0*/  BAR.ARV 0x4, 0x180 ;  /* 0x0106000000007b1d */ /* 0x000fec0000002000 */
[----:B-1----:R-:W-:-:S13]  /*09e0*/  ISETP.GE.AND P0, PT, R15, UR4, PT ;  /* 0x000000040f007c0c */ /* 0x002fda000bf06270 */
[----:B------:R-:W-:Y:S05]  /*09f0*/  @P0 EXIT ;  /* 0x000000000000094d */ /* 0x000fea0003800000 */
[----:B0-----:R-:W2:Y:S01]  /*0a00*/  LDL R2, [R1+0x24] ;  /* 0x0000240001027983 */ /* 0x001ea20000100800 */
[----:B------:R-:W-:Y:S01]  /*0a10*/  R2UR UR5, R13 ;  /* 0x000000000d0572ca */ /* 0x000fe200000e0000 */
[----:B------:R-:W-:Y:S01]  /*0a20*/  UMOV UR39, URZ ;  /* 0x0000003f00277c82 */ /* 0x000fe20008000000 */
[----:B------:R-:W-:Y:S01]  /*0a30*/  R2UR UR6, R14 ;  /* 0x000000000e0672ca */ /* 0x000fe200000e0000 */
[----:B------:R-:W0:Y:S01]  /*0a40*/  S2R R0, SR_TID.X ;  /* 0x0000000000007919 */ /* 0x000e220000002100 */
[----:B------:R-:W-:Y:S01]  /*0a50*/  UMOV UR38, URZ ;  /* 0x0000003f00267c82 */ /* 0x000fe20008000000 */
[----:B0-----:R-:W-:-:S05]  /*0a60*/  VIADD R12, R0, 0xffffff80 ;  /* 0xffffff80000c7836 */ /* 0x001fca0000000000 */
[----:B------:R-:W-:-:S04]  /*0a70*/  SHF.R.S32.HI R0, RZ, 0x1f, R12 ;  /* 0x0000001fff007819 */ /* 0x000fc8000001140c */
[CC--:B------:R-:W-:Y:S02]  /*0a80*/  LEA.HI R4, R0.reuse, R12.reuse, RZ, 0x5 ;  /* 0x0000000c00047211 */ /* 0x0c0fe400078f28ff */
[CC--:B------:R-:W-:Y:S02]  /*0a90*/  LEA.HI R3, R0.reuse, R12.reuse, RZ, 0x4 ;  /* 0x0000000c00037211 */ /* 0x0c0fe400078f20ff */
[----:B------:R-:W-:Y:S01]  /*0aa0*/  LEA.HI R11, R0, R12, RZ, 0x2 ;  /* 0x0000000c000b7211 */ /* 0x000fe200078f10ff */
[----:B------:R-:W-:Y:S01]  /*0ab0*/  IMAD.SHL.U32 R5, R4, 0x20, RZ ;  /* 0x0000002004057824 */ /* 0x000fe200078e00ff */
[----:B------:R-:W-:Y:S02]  /*0ac0*/  SHF.R.S32.HI R6, RZ, 0x4, R3 ;  /* 0x00000004ff067819 */ /* 0x000fe40000011403 */
[----:B------:R-:W-:Y:S02]  /*0ad0*/  LOP3.LUT R4, R3, 0x3fffff0, RZ, 0xc0, !PT ;  /* 0x03fffff003047812 */ /* 0x000fe400078ec0ff */
[----:B------:R-:W-:-:S02]  /*0ae0*/  LOP3.LUT R11, R11, 0xfffffffc, RZ, 0xc0, !PT ;  /* 0xfffffffc0b0b7812 */ /* 0x000fc400078ec0ff */
[----:B------:R-:W-:Y:S01]  /*0af0*/  LEA.HI R3, R3, R6, RZ, 0x1 ;  /* 0x0000000603037211 */ /* 0x000fe200078f08ff */
[C---:B------:R-:W-:Y:S01]  /*0b00*/  IMAD.IADD R4, R12.reuse, 0x1, -R4 ;  /* 0x000000010c047824 */ /* 0x040fe200078e0a04 */
[----:B------:R-:W-:Y:S01]  /*0b10*/  LOP3.LUT R5, R5, 0xfffffc00, RZ, 0xc0, !PT ;  /* 0xfffffc0005057812 */ /* 0x000fe200078ec0ff */
[----:B------:R-:W-:Y:S01]  /*0b20*/  IMAD.IADD R11, R12, 0x1, -R11 ;  /* 0x000000010c0b7824 */ /* 0x000fe200078e0a0b */
[----:B------:R-:W-:-:S03]  /*0b30*/  LOP3.LUT R3, R3, 0x1ffffffe, RZ, 0xc0, !PT ;  /* 0x1ffffffe03037812 */ /* 0x000fc600078ec0ff */
[----:B------:R-:W-:Y:S01]  /*0b40*/  IMAD R4, R4, 0x40, R5 ;  /* 0x0000004004047824 */ /* 0x000fe200078e0205 */
[----:B------:R-:W-:Y:S01]  /*0b50*/  LEA.HI R5, R11, R11, RZ, 0x1 ;  /* 0x0000000b0b057211 */ /* 0x000fe200078f08ff */
[----:B------:R-:W-:-:S03]  /*0b60*/  IMAD.IADD R3, R6, 0x1, -R3 ;  /* 0x0000000106037824 */ /* 0x000fc600078e0a03 */
[----:B------:R-:W-:Y:S01]  /*0b70*/  LOP3.LUT R6, R5, 0x1ffffffe, RZ, 0xc0, !PT ;  /* 0x1ffffffe05067812 */ /* 0x000fe200078ec0ff */
[----:B------:R-:W-:-:S04]  /*0b80*/  IMAD R225, R3, 0x8, R4 ;  /* 0x0000000803e17824 */ /* 0x000fc800078e0204 */
[----:B------:R-:W-:Y:S01]  /*0b90*/  IMAD.IADD R11, R11, 0x1, -R6 ;  /* 0x000000010b0b7824 */ /* 0x000fe200078e0a06 */
[----:B--2---:R-:W-:Y:S02]  /*0ba0*/  R2UR UR4, R2 ;  /* 0x00000000020472ca */ /* 0x004fe400000e0000 */
[CC--:B------:R-:W-:Y:S02]  /*0bb0*/  LEA.HI R2, R0.reuse, R12.reuse, RZ, 0x7 ;  /* 0x0000000c00027211 */ /* 0x0c0fe400078f38ff */
[----:B------:R-:W-:Y:S02]  /*0bc0*/  LEA.HI R0, R0, R12, RZ, 0x3 ;  /* 0x0000000c00007211 */ /* 0x000fe400078f18ff */
[----:B------:R-:W-:Y:S02]  /*0bd0*/  LOP3.LUT R220, R2, 0xffffff80, RZ, 0xc0, !PT ;  /* 0xffffff8002dc7812 */ /* 0x000fe400078ec0ff */
[----:B------:R-:W-:Y:S02]  /*0be0*/  SHF.R.S32.HI R221, RZ, 0x7, R2 ;  /* 0x00000007ffdd7819 */ /* 0x000fe40000011402 */
[----:B------:R-:W-:Y:S01]  /*0bf0*/  LOP3.LUT R214, R0, 0xfffffff8, RZ, 0xc0, !PT ;  /* 0xfffffff800d67812 */ /* 0x000fe200078ec0ff */
[----:B------:R-:W-:Y:S01]  /*0c00*/  IMAD.IADD R220, R12, 0x1, -R220 ;  /* 0x000000010cdc7824 */ /* 0x000fe200078e0adc */
[----:B------:R-:W-:Y:S01]  /*0c10*/  LEA.HI R2, R2, R221, RZ, 0x1 ;  /* 0x000000dd02027211 */ /* 0x000fe200078f08ff */
[----:B------:R-:W-:Y:S01]  /*0c20*/  ULOP3.LUT UR4, UR4, 0x1, URZ, 0xfc, !UPT ;  /* 0x0000000104047892 */ /* 0x000fe2000f8efc3f */
[----:B------:R-:W-:Y:S01]  /*0c30*/  SHF.R.S32.HI R217, RZ, 0x3, R0 ;  /* 0x00000003ffd97819 */ /* 0x000fe20000011400 */
[----:B------:R-:W-:Y:S01]  /*0c40*/  IMAD.IADD R214, R12, 0x1, -R214 ;  /* 0x000000010cd67824 */ /* 0x000fe200078e0ad6 */
[----:B------:R-:W-:-:S02]  /*0c50*/  SHF.R.S32.HI R7, RZ, 0x1f, R220 ;  /* 0x0000001fff077819 */ /* 0x000fc400000114dc */
[----:B------:R-:W-:Y:S01]  /*0c60*/  LOP3.LUT R2, R2, 0x3fffffe, RZ, 0xc0, !PT ;  /* 0x03fffffe02027812 */ /* 0x000fe200078ec0ff */
[----:B------:R-:W-:Y:S01]  /*0c70*/  IMAD.U32 R226, RZ, RZ, UR4 ;  /* 0x00000004ffe27e24 */ /* 0x000fe2000f8e00ff */
[CC--:B------:R-:W-:Y:S01]  /*0c80*/  LEA.HI R8, R7.reuse, R220.reuse, RZ, 0x2 ;  /* 0x000000dc07087211 */ /* 0x0c0fe200078f10ff */
[----:B------:R-:W-:Y:S01]  /*0c90*/  UMOV UR4, URZ ;  /* 0x0000003f00047c82 */ /* 0x000fe20008000000 */
        /* <DEDUP_REMOVED lines=10> */
[----:B------:R-:W-:-:S04]  /*0d40*/  IMAD.IADD R10, R9, 0x1, -R10 ;  /* 0x00000001090a7824 */ /* 0x000fc800078e0a0a */
[----:B------:R-:W-:-:S04]  /*0d50*/  IMAD R7, R7, 0x10, R10 ;  /* 0x0000001007077824 */ /* 0x000fc800078e020a */
[----:B------:R-:W-:Y:S01]  /*0d60*/  IMAD R222, R2, 0x40, R7 ;  /* 0x0000004002de7824 */ /* 0x000fe200078e0207 */
[----:B------:R-:W-:Y:S01]  /*0d70*/  SHF.L.U32 R2, R214, 0x3, RZ ;  /* 0x00000003d6027819 */ /* 0x000fe200000006ff */
[----:B------:R-:W-:Y:S02]  /*0d80*/  IMAD.MOV.U32 R7, RZ, RZ, R15 ;  /* 0x000000ffff077224 */ /* 0x000fe400078e000f */
[----:B------:R-:W-:Y:S01]  /*0d90*/  IMAD R224, R11, 0x8, R222 ;  /* 0x000000080be07824 */ /* 0x000fe200078e02de */
[----:B------:R-:W-:Y:S01]  /*0da0*/  SHF.R.S32.HI R0, RZ, 0x1f, R2 ;  /* 0x0000001fff007819 */ /* 0x000fe20000011402 */
[C---:B------:R-:W-:Y:S02]  /*0db0*/  VIADD R212, R2.reuse, 0x40 ;  /* 0x0000004002d47836 */ /* 0x040fe40000000000 */
[C---:B------:R-:W-:Y:S02]  /*0dc0*/  VIADD R211, R2.reuse, 0x80 ;  /* 0x0000008002d37836 */ /* 0x040fe40000000000 */
[----:B------:R-:W-:Y:S01]  /*0dd0*/  VIADD R213, R2, 0xc0 ;  /* 0x000000c002d57836 */ /* 0x000fe20000000000 */
[----:B------:R-:W-:-:S02]  /*0de0*/  SHF.R.S32.HI R229, RZ, 0x1f, R212 ;  /* 0x0000001fffe57819 */ /* 0x000fc400000114d4 */
[----:B------:R-:W-:Y:S02]  /*0df0*/  SHF.R.S32.HI R228, RZ, 0x1f, R211 ;  /* 0x0000001fffe47819 */ /* 0x000fe400000114d3 */
[----:B------:R-:W-:-:S07]  /*0e00*/  SHF.R.S32.HI R227, RZ, 0x1f, R213 ;  /* 0x0000001fffe37819 */ /* 0x000fce00000114d5 */
.L_x_10182:
[----:B01----:R-:W0:Y:S01]  /*0e10*/  LDC.64 R4, c[0x0][0xd88] ;  /* 0x00036200ff047b82 */ /* 0x003e220000000a00 */
[----:B------:R-:W-:Y:S01]  /*0e20*/  ULDC.64 UR8, c[0x0][0xb20] ;  /* 0x0002c80000087ab9 */ /* 0x000fe20000000a00 */
[----:B------:R-:W-:Y:S01]  /*0e30*/  ULDC.64 UR10, c[0x0][0x418] ;  /* 0x00010600000a7ab9 */ /* 0x000fe20000000a00 */
[----:B------:R-:W-:Y:S01]  /*0e40*/  IMAD.MOV.U32 R0, RZ, RZ, RZ ;  /* 0x000000ffff007224 */ /* 0x000fe200078e00ff */
[----:B------:R-:W-:Y:S01]  /*0e50*/  ULDC UR4, c[0x0][0x424] ;  /* 0x0001090000047ab9 */ /* 0x000fe20000000800 */
[----:B------:R-:W-:Y:S01]  /*0e60*/  ULDC UR7, c[0x0][0x2f0] ;  /* 0x0000bc0000077ab9 */ /* 0x000fe20000000800 */
[----:B0-----:R-:W-:-:S06]  /*0e70*/  IMAD.WIDE R4, R7, 0x4, R4 ;  /* 0x0000000407047825 */ /* 0x001fcc00078e0204 */
[----:B--2---:R-:W2:Y:S01]  /*0e80*/  LDG.E R4, desc[UR36][R4.64] ;  /* 0x0000002404047981 */ /* 0x004ea2000c1e1900 */
[----:B------:R-:W-:-:S04]  /*0e90*/  UISETP.NE.U32.AND UP0, UPT, UR8, URZ, UPT ;  /* 0x0000003f0800728c */ /* 0x000fc8000bf05070 */
[----:B------:R-:W-:-:S06]  /*0ea0*/  UISETP.NE.AND.EX UP0, UPT, UR9, URZ, UPT, UP0 ;  /* 0x0000003f0900728c */ /* 0x000fcc000bf05300 */
[----:B------:R-:W-:Y:S02]  /*0eb0*/  PLOP3.LUT P0, PT, PT, PT, UP0, 0x80, 0x0 ;  /* 0x000000000000781c */ /* 0x000fe40003f0f008 */
[----:B--2---:R-:W-:-:S13]  /*0ec0*/  R2UR UR61, R4 ;  /* 0x00000000043d72ca */ /* 0x004fda00000e0000 */
[----:B------:R-:W-:Y:S02]  /*0ed0*/  USHF.R.S32.HI UR12, URZ, 0x1f, UR61 ;  /* 0x0000001f3f0c7899 */ /* 0x000fe4000801143d */
[----:B------:R-:W-:-:S04]  /*0ee0*/  @UP0 ULEA UR8, UP1, UR61, UR8, 0x2 ;  /* 0x000000083d080291 */ /* 0x000fc8000f82103f */
[----:B------:R-:W-:Y:S02]  /*0ef0*/  @UP0 ULEA.HI.X UR9, UR61, UR9, UR12, 0x2, UP1 ;  /* 0x000000093d090291 */ /* 0x000fe400088f140c */
[----:B------:R-:W-:Y:S02]  /*0f00*/  IMAD.U32 R218, RZ, RZ, UR12 ;  /* 0x0000000cffda7e24 */ /* 0x000fe4000f8e00ff */
[----:B----4-:R-:W-:Y:S02]  /*0f10*/  IMAD.U32 R6, RZ, RZ, UR8 ;  /* 0x00000008ff067e24 */ /* 0x010fe4000f8e00ff */
[----:B------:R-:W-:Y:S01]  /*0f20*/  IMAD.U32 R7, RZ, RZ, UR9 ;  /* 0x00000009ff077e24 */ /* 0x000fe2000f8e00ff */
[----:B------:R-:W-:Y:S02]  /*0f30*/  ULDC.64 UR8, c[0x0][0xb18] ;  /* 0x0002c60000087ab9 */ /* 0x000fe40000000a00 */
[----:B------:R-:W-:Y:S02]  /*0f40*/  UISETP.NE.U32.AND UP0, UPT, UR8, URZ, UPT ;  /* 0x0000003f0800728c */ /* 0x000fe4000bf05070 */
[----:B------:R-:W-:Y:S01]  /*0f50*/  UISETP.NE.U32.AND UP1, UPT, UR10, URZ, UPT ;  /* 0x0000003f0a00728c */ /* 0x000fe2000bf25070 */
[----:B------:R0:W5:Y:S01]  /*0f60*/  @P0 LDG.E R0, desc[UR36][R6.64] ;  /* 0x0000002406000981 */ /* 0x000162000c1e1900 */
[----:B------:R-:W-:-:S02]  /*0f70*/  UISETP.NE.AND.EX UP0, UPT, UR9, URZ, UPT, UP0 ;  /* 0x0000003f0900728c */ /* 0x000fc4000bf05300 */
[----:B------:R-:W-:-:S04]  /*0f80*/  UISETP.NE.AND.EX UP1, UPT, UR11, URZ, UPT, UP1 ;  /* 0x0000003f0b00728c */ /* 0x000fc8000bf25310 */
[----:B------:R-:W-:Y:S01]  /*0f90*/  USEL UR4, UR4, 0x1, UP1 ;  /* 0x0000000104047887 */ /* 0x000fe20008800000 */
[----:B------:R-:W-:-:S03]  /*0fa0*/  PLOP3.LUT P0, PT, PT, PT, UP0, 0x80, 0x0 ;  /* 0x000000000000781c */ /* 0x000fc60003f0f008 */
[----:B------:R-:W-:Y:S02]  /*0fb0*/  UIMAD UR4, UR4, UR7, URZ ;  /* 0x00000007040472a4 */ /* 0x000fe4000f8e023f */
[----:B------:R-:W-:-:S04]  /*0fc0*/  @UP0 ULEA UR8, UP1, UR61, UR8, 0x2 ;  /* 0x000000083d080291 */ /* 0x000fc8000f82103f */
[----:B------:R-:W-:Y:S01]  /*0fd0*/  @UP0 ULEA.HI.X UR9, UR61, UR9, UR12, 0x2, UP1 ;  /* 0x000000093d090291 */ /* 0x000fe200088f140c */
[----:B------:R-:W-:Y:S02]  /*0fe0*/  IMAD.U32 R23, RZ, RZ, UR4 ;  /* 0x00000004ff177e24 */ /* 0x000fe4000f8e00ff */
[----:B------:R-:W-:-:S03]  /*0ff0*/  IMAD.U32 R4, RZ, RZ, UR8 ;  /* 0x00000008ff047e24 */ /* 0x000fc6000f8e00ff */
[----:B------:R-:W-:-:S05]  /*1000*/  IMAD.U32 R5, RZ, RZ, UR9 ;  /* 0x00000009ff057e24 */ /* 0x000fca000f8e00ff */
[----:B------:R0:W5:Y:S01]  /*1010*/  @P0 LDG.E R23, desc[UR36][R4.64] ;  /* 0x0000002404170981 */ /* 0x000162000c1e1900 */
[----:B------:R-:W-:Y:S02]  /*1020*/  IMAD.U32 R215, RZ, RZ, UR5 ;  /* 0x00000005ffd77e24 */ /* 0x000fe4000f8e00ff */
[----:B------:R-:W-:Y:S01]  /*1030*/  IMAD.U32 R216, RZ, RZ, UR6 ;  /* 0x00000006ffd87e24 */ /* 0x000fe2000f8e00ff */
[----:B---3--:R-:W-:Y:S06]  /*1040*/  @P0 BRA `(.L_x_10136) ;  /* 0x00000000002c0947 */ /* 0x008fec0003800000 */
[----:B------:R-:W-:Y:S02]  /*1050*/  ULDC.64 UR4, c[0x0][0xb00] ;  /* 0x0002c00000047ab9 */ /* 0x000fe40000000a00 */
[----:B------:R-:W-:-:S04]  /*1060*/  ISETP.NE.U32.AND P0, PT, RZ, UR4, PT ;  /* 0x00000004ff007c0c */ /* 0x000fc8000bf05070 */
[----:B------:R-:W-:-:S13]  /*1070*/  ISETP.NE.AND.EX P0, PT, RZ, UR5, PT, P0 ;  /* 0x00000005ff007c0c */ /* 0x000fda000bf05300 */
[----:B------:R-:W-:Y:S05]  /*1080*/  @!P0 BRA `(.L_x_10136) ;  /* 0x00000000001c8947 */ /* 0x000fea0003800000 */
[----:B------:R-:W-:Y:S02]  /*1090*/  ULDC.64 UR4, c[0x0][0xb00] ;  /* 0x0002c00000047ab9 */ /* 0x000fe40000000a00 */
[----:B------:R-:W-:-:S06]  /*10a0*/  UIMAD.WIDE UR4, UR61, 0x4, UR4 ;  /* 0x000000043d0478a5 */ /* 0x000fcc000f8e0204 */
[----:B0-----:R-:W-:Y:S01]  /*10b0*/  MOV R4, UR4 ;  /* 0x0000000400047c02 */ /* 0x001fe20008000f00 */
[----:B------:R-:W-:-:S05]  /*10c0*/  IMAD.U32 R5, RZ, RZ, UR5 ;  /* 0x00000005ff057e24 */ /* 0x000fca000f8e00ff */
[----:B-----5:R-:W2:Y:S04]  /*10d0*/  LDG.E R23, desc[UR36][R4.64] ;  /* 0x0000002404177981 */ /* 0x020ea8000c1e1900 */
[----:B------:R-:W2:Y:S02]  /*10e0*/  LDG.E R6, desc[UR36][R4.64+0x4] ;  /* 0x0000042404067981 */ /* 0x000ea4000c1e1900 */
[----:B--2---:R-:W-:-:S07]  /*10f0*/  IMAD.IADD R23, R6, 0x1, -R23 ;  /* 0x0000000106177824 */ /* 0x004fce00078e0a17 */
.L_x_10136:
[----:B-----5:R-:W-:Y:S01]  /*1100*/  IMAD.IADD R23, R23, 0x1, -R0 ;  /* 0x0000000117177824 */ /* 0x020fe200078e0a00 */
[----:B------:R-:W-:Y:S02]  /*1110*/  PLOP3.LUT P0, PT, PT, PT, PT, 0x80, 0x0 ;  /* 0x000000000000781c */ /* 0x000fe40003f0f070 */
[----:B------:R-:W-:Y:S02]  /*1120*/  CS2R R8, SRZ ;  /* 0x0000000000087805 */ /* 0x000fe4000001ff00 */
[----:B------:R-:W-:Y:S01]  /*1130*/  CS2R R150, SRZ ;  /* 0x0000000000967805 */ /* 0x000fe2000001ff00 */
[C---:B------:R-:W-:Y:S01]  /*1140*/  VIADD R0, R23.reuse, 0x5f ;  /* 0x0000005f17007836 */ /* 0x040fe20000000000 */
[----:B------:R-:W-:Y:S02]  /*1150*/  ISETP.GE.AND P1, PT, R23, 0x1, PT ;  /* 0x000000011700780c */ /* 0x000fe40003f26270 */
[----:B------:R-:W-:Y:S02]  /*1160*/  CS2R R148, SRZ ;  /* 0x0000000000947805 */ /* 0x000fe4000001ff00 */
[----:B------:R-:W-:Y:S01]  /*1170*/  CS2R R146, SRZ ;  /* 0x0000000000927805 */ /* 0x000fe2000001ff00 */
[----:B------:R-:W-:Y:S01]  /*1180*/  IMAD.HI R208, R0, 0x2aaaaaab, RZ ;  /* 0x2aaaaaab00d07827 */ /* 0x000fe200078e02ff */
[----:B------:R-:W-:-:S02]  /*1190*/  CS2R R144, SRZ ;  /* 0x0000000000907805 */ /* 0x000fc4000001ff00 */
[----:B------:R-:W-:Y:S02]  /*11a0*/  CS2R R142, SRZ ;  /* 0x00000000008e7805 */ /* 0x000fe4000001ff00 */
[----:B------:R-:W-:Y:S01]  /*11b0*/  CS2R R140, SRZ ;  /* 0x00000000008c7805 */ /* 0x000fe2000001ff00 */
[----:B------:R-:W-:Y:S01]  /*11c0*/  IMAD.MOV.U32 R0, RZ, RZ, RZ ;  /* 0x000000ffff007224 */ /* 0x000fe200078e00ff */
[----:B------:R-:W-:Y:S02]  /*11d0*/  SHF.R.U32.HI R3, RZ, 0x1f, R208 ;  /* 0x0000001fff037819 */ /* 0x000fe400000116d0 */
[----:B------:R-:W-:Y:S02]  /*11e0*/  CS2R R138, SRZ ;  /* 0x00000000008a7805 */ /* 0x000fe4000001ff00 */
[----:B------:R-:W-:Y:S02]  /*11f0*/  CS2R R136, SRZ ;  /* 0x0000000000887805 */ /* 0x000fe4000001ff00 */
[----:B------:R-:W-:-:S02]  /*1200*/  CS2R R134, SRZ ;  /* 0x0000000000867805 */ /* 0x000fc4000001ff00 */
[----:B------:R-:W-:Y:S02]  /*1210*/  LEA.HI.SX32 R208, R208, R3, 0x1c ;  /* 0x00000003d0d07211 */ /* 0x000fe400078fe2ff */
        /* <DEDUP_REMOVED lines=56> */
[----:B------:R-:W-:Y:S01]  /*15a0*/  CS2R R24, SRZ ;  /* 0x0000000000187805 */ /* 0x000fe2000001ff00 */
[----:B------:R-:W-:Y:S06]  /*15b0*/  @!P1 BRA `(.L_x_10137) ;  /* 0x0000005000e89947 */ /* 0x000fec0003800000 */
[----:B------:R-:W1:Y:S01]  /*15c0*/  S2UR UR53, SR_CgaCtaId ;  /* 0x00000000003579c3 */ /* 0x000e620000008800 */
[----:B------:R-:W2:Y:S01]  /*15d0*/  SHFL.IDX PT, R0, R221, RZ, 0x1f ;  /* 0x00001fffdd007589 */ /* 0x000ea200000e0000 */
[----:B------:R-:W-:Y:S02]  /*15e0*/  UMOV UR40, 0x400 ;  /* 0x0000040000287882 */ /* 0x000fe40000000000 */
[----:B-1----:R-:W-:Y:S01]  /*15f0*/  ULEA UR40, UR53, UR40, 0x18 ;  /* 0x0000002835287291 */ /* 0x002fe2000f8ec03f */
[----:B--2---:R-:W-:-:S03]  /*1600*/  R2UR UR4, R0 ;  /* 0x00000000000472ca */ /* 0x004fc600000e0000 */
[----:B------:R-:W-:-:S04]  /*1610*/  UIADD3 UR6, UR40, 0x18400, URZ ;  /* 0x0001840028067890 */ /* 0x000fc8000fffe03f */
[----:B------:R-:W-:-:S06]  /*1620*/  ULOP3.LUT UP0, URZ, UR6, 0x1bf, URZ, 0xc0, !UPT ;  /* 0x000001bf063f7892 */ /* 0x000fcc000f80c03f */
[----:B------:R-:W-:Y:S01]  /*1630*/  PLOP3.LUT P0, PT, PT, PT, UP0, 0x80, 0x0 ;  /* 0x000000000000781c */ /* 0x000fe20003f0f008 */
[----:B------:R-:W-:-:S04]  /*1640*/  ULEA.HI UR5, UR4, UR4, URZ, 0x1 ;  /* 0x0000000404057291 */ /* 0x000fc8000f8f083f */
[----:B------:R-:W-:-:S04]  /*1650*/  ULOP3.LUT UR5, UR5, 0xffffe, URZ, 0xc0, !UPT ;  /* 0x000ffffe05057892 */ /* 0x000fc8000f8ec03f */
[----:B------:R-:W-:-:S04]  /*1660*/  UIADD3 UR41, UR4, -UR5, URZ ;  /* 0x8000000504297290 */ /* 0x000fc8000fffe03f */
[----:B------:R-:W-:Y:S08]  /*1670*/  @!P0 BRA `(.L_x_10138) ;  /* 0x0000000000408947 */ /* 0x000ff00003800000 */
[----:B------:R-:W-:Y:S01]  /*1680*/  MOV R0, 0x0 ;  /* 0x0000000000007802 */ /* 0x000fe20000000f00 */
[----:B------:R-:W-:Y:S01]  /*1690*/  ULDC.64 UR4, c[0x4][0xf0] ;  /* 0x01003c0000047ab9 */ /* 0x000fe20000000a00 */
[----:B------:R-:W-:Y:S01]  /*16a0*/  ULDC.64 UR6, c[0x4][0x38] ;  /* 0x01000e0000067ab9 */ /* 0x000fe20000000a00 */
[----:B0-----:R-:W-:Y:S01]  /*16b0*/  IMAD.U32 R4, RZ, RZ, UR4 ;  /* 0x00000004ff047e24 */ /* 0x001fe2000f8e00ff */
        /* <DEDUP_REMOVED lines=12> */
.L_x_10138:
[----:B------:R-:W-:Y:S01]  /*1780*/  R2UR UR5, R219 ;  /* 0x00000000db0572ca */ /* 0x000fe200000e0000 */
[----:B------:R-:W1:-:S12]  /*1790*/  S2R R16, SR_TID.X ;  /* 0x0000000000107919 */ /* 0x000e580000002100 */
[----:B------:R-:W-:-:S04]  /*17a0*/  ULEA.HI UR4, UR5, UR5, URZ, 0x1 ;  /* 0x0000000505047291 */ /* 0x000fc8000f8f083f */
[----:B------:R-:W-:-:S04]  /*17b0*/  ULOP3.LUT UR4, UR4, 0xfffffffe, URZ, 0xc0, !UPT ;  /* 0xfffffffe04047892 */ /* 0x000fc8000f8ec03f */
[----:B------:R-:W-:-:S06]  /*17c0*/  UIADD3 UR4, UR5, -UR4, URZ ;  /* 0x8000000405047290 */ /* 0x000fcc000fffe03f */
[----:B------:R-:W-:-:S05]  /*17d0*/  IMAD.U32 R0, RZ, RZ, UR4 ;  /* 0x00000004ff007e24 */ /* 0x000fca000f8e00ff */
[----:B------:R-:W-:Y:S02]  /*17e0*/  SHF.L.U32 R0, R0, 0x1f, RZ ;  /* 0x0000001f00007819 */ /* 0x000fe400000006ff */
[----:B-1----:R-:W-:Y:S02]  /*17f0*/  SHF.R.U32.HI R16, RZ, 0x7, R16 ;  /* 0x00000007ff107819 */ /* 0x002fe40000011610 */
[----:B------:R-:W1:Y:S03]  /*1800*/  SYNCS.PHASECHK.TRANS64.TRYWAIT P0, [UR40+0x32400], R0 ;  /* 0x03240000ff0075a7 */ /* 0x000e660008000168 */
[----:B------:R-:W-:Y:S01]  /*1810*/  VIADD R205, R16, 0x8 ;  /* 0x0000000810cd7836 */ /* 0x000fe20000000000 */
[----:B-1----:R-:W-:Y:S06]  /*1820*/  @!P0 BRA `(.L_x_10139) ;  /* 0x000000dc008c8947 */ /* 0x002fec0003800000 */
.L_x_10273:
[----:B------:R-:W-:Y:S05]  /*1830*/  WARPSYNC.ALL ;  /* 0x0000000000007948 */ /* 0x000fea0003800000 */
[----:B------:R-:W-:Y:S01]  /*1840*/  R2UR UR4, R226 ;  /* 0x00000000e20472ca */ /* 0x000fe200000e0000 */
[----:B------:R2:W-:-:S12]  /*1850*/  BAR.SYNC.DEFER_BLOCKING R205, 0x100 ;  /* 0x000400cd0000751d */ /* 0x0005d80000010000 */
[----:B-1----:R-:W-:-:S05]  /*1860*/  IMAD.U32 R3, RZ, RZ, UR4 ;  /* 0x00000004ff037e24 */ /* 0x002fca000f8e00ff */
[----:B------:R-:W-:-:S13]  /*1870*/  ISETP.NE.AND P0, PT, R3, 0x3, PT ;  /* 0x000000030300780c */ /* 0x000fda0003f05270 */
[----:B--2---:R-:W-:Y:S05]  /*1880*/  @!P0 BRA `(.L_x_10140) ;  /* 0x0000000000048947 */ /* 0x004fea0003800000 */
[----:B------:R-:W-:Y:S01]  /*1890*/  BPT.TRAP 0x1 ;  /* 0x000000040000795c */ /* 0x000fe20000300000 */
.L_x_10140:
[----:B------:R-:W-:Y:S01]  /*18a0*/  ULEA UR52, UR38, UR40, 0x3 ;  /* 0x0000002826347291 */ /* 0x000fe2000f8e183f */
[----:B------:R-:W-:-:S05]  /*18b0*/  IMAD.U32 R3, RZ, RZ, UR39 ;  /* 0x00000027ff037e24 */ /* 0x000fca000f8e00ff */
[----:B------:R-:W-:-:S04]  /*18c0*/  SHF.L.U32 R3, R3, 0x1f, RZ ;  /* 0x0000001f03037819 */ /* 0x000fc800000006ff */
[----:B------:R1:W2:Y:S01]  /*18d0*/  SYNCS.PHASECHK.TRANS64.TRYWAIT P1, [UR52+0x32430], R3 ;  /* 0x03243003ff0075a7 */ /* 0x0002a20008020174 */
[----:B------:R-:W-:Y:S05]  /*18e0*/  @!P0 BRA `(.L_x_10141) ;  /* 0x0000000000048947 */ /* 0x000fea0003800000 */
[----:B------:R-:W-:Y:S01]  /*18f0*/  BPT.TRAP 0x1 ;  /* 0x000000040000795c */ /* 0x000fe20000300000 */
.L_x_10141:
[----:B--2---:R-:W-:Y:S05]  /*1900*/  @P1 BRA `(.L_x_10142) ;  /* 0x0000000000081947 */ /* 0x004fea0003800000 */
[----:B------:R-:W2:Y:S02]  /*1910*/  SYNCS.PHASECHK.TRANS64.TRYWAIT P1, [UR52+0x32430], R3 ;  /* 0x03243003ff0075a7 */ /* 0x000ea40008020174 */
[----:B--2---:R-:W-:Y:S05]  /*1920*/  @!P1 BRA `(.L_x_10143) ;  /* 0x000000dc00649947 */ /* 0x004fea0003800000 */
.L_x_10142:
[----:B------:R-:W-:Y:S01]  /*1930*/  UIADD3 UR4, UR40, 0x1c400, URZ ;  /* 0x0001c40028047890 */ /* 0x000fe2000fffe03f */
[----:B------:R-:W-:Y:S01]  /*1940*/  WARPGROUP.ARRIVE ;  /* 0x00000000000079c5 */ /* 0x000fe20000000000 */
[----:B------:R-:W-:Y:S02]  /*1950*/  ULEA UR41, UR41, UR40, 0xd ;  /* 0x0000002829297291 */ /* 0x000fe4000f8e683f */
[----:B------:R-:W-:Y:S02]  /*1960*/  USHF.R.U32.HI UR4, URZ, 0x4, UR4 ;  /* 0x000000043f047899 */ /* 0x000fe40008011604 */
[----:B------:R-:W-:Y:S02]  /*1970*/  UIADD3 UR5, UR41, 0x18400, URZ ;  /* 0x0001840029057890 */ /* 0x000fe4000fffe03f */
[----:B------:R-:W-:Y:S02]  /*1980*/  ULOP3.LUT UR4, UR4, 0x3fff, URZ, 0xc0, !UPT ;  /* 0x00003fff04047892 */ /* 0x000fe4000f8ec03f */
[----:B------:R-:W-:-:S02]  /*1990*/  USHF.R.U32.HI UR5, URZ, 0x4, UR5 ;  /* 0x000000043f057899 */ /* 0x000fc40008011605 */
[----:B------:R-:W-:Y:S02]  /*19a0*/  ULOP3.LUT UR60, UR4, 0x10000, URZ, 0xfc, !UPT ;  /* 0x00010000043c7892 */ /* 0x000fe4000f8efc3f */
[----:B------:R-:W-:Y:S02]  /*19b0*/  ULOP3.LUT UR5, UR5, 0x3fff, URZ, 0xc0, !UPT ;  /* 0x00003fff05057892 */ /* 0x000fe4000f8ec03f */
[----:B------:R-:W-:Y:S02]  /*19c0*/  UIMAD UR4, UR38, 0x300, UR60 ;  /* 0x00000300260478a4 */ /* 0x000fe4000f8e023c */
[----:B------:R-:W-:Y:S01]  /*19d0*/  ULOP3.LUT UR7, UR5, 0x10000, URZ, 0xfc, !UPT ;  /* 0x0001000005077892 */ /* 0x000fe2000f8efc3f */
[----:B------:R-:W-:Y:S01]  /*19e0*/  UMOV UR11, 0x40000040 ;  /* 0x40000040000b7882 */ /* 0x000fe20000000000 */
[----:B------:R-:W-:Y:S02]  /*19f0*/  UMOV UR9, 0x40000040 ;  /* 0x4000004000097882 */ /* 0x000fe40000000000 */
[----:B------:R-:W-:Y:S01]  /*1a00*/  UIADD3 UR5, UR7, 0x2, URZ ;  /* 0x0000000207057890 */ /* 0x000fe2000fffe03f */
[----:B------:R-:W-:Y:S01]  /*1a10*/  IMAD.U32 R21, RZ, RZ, UR9 ;  /* 0x00000009ff157e24 */ /* 0x000fe2000f8e00ff */
[----:B------:R-:W-:Y:S01]  /*1a20*/  UMOV UR10, UR4 ;  /* 0x00000004000a7c82 */ /* 0x000fe20008000000 */
[----:B------:R-:W-:Y:S01]  /*1a30*/  UMOV UR8, UR7 ;  /* 0x0000000700087c82 */ /* 0x000fe20008000000 */
[----:B------:R-:W-:Y:S01]  /*1a40*/  UIADD3 UR6, UR4, 0x2, URZ ;  /* 0x0000000204067890 */ /* 0x000fe2000fffe03f */
[----:B------:R-:W-:Y:S01]  /*1a50*/  HGMMA.64x96x16.F32.BF16 R24, gdesc[UR8], RZ, !UPT, gsb0 ;  /* 0x01600000081879f0 */ /* 0x000fe2000c0018ff */
[----:B------:R-:W-:Y:S01]  /*1a60*/  IMAD.U32 R20, RZ, RZ, UR8 ;  /* 0x00000008ff147e24 */ /* 0x000fe2000f8e00ff */
[----:B------:R-:W-:Y:S01]  /*1a70*/  UMOV UR8, UR5 ;  /* 0x0000000500087c82 */ /* 0x000fe20008000000 */
[----:B------:R-:W-:Y:S01]  /*1a80*/  UMOV UR9, 0x40000040 ;  /* 0x4000004000097882 */ /* 0x000fe20000000000 */
[----:B------:R-:W-:Y:S01]  /*1a90*/  UMOV UR11, 0x40000040 ;  /* 0x40000040000b7882 */ /* 0x000fe20000000000 */
[----:B------:R-:W-:Y:S01]  /*1aa0*/  UIADD3 UR5, UR7, 0x4, URZ ;  /* 0x0000000407057890 */ /* 0x000fe2000fffe03f */
[----:B------:R-:W-:Y:S01]  /*1ab0*/  IMAD.U32 R18, RZ, RZ, UR8 ;  /* 0x00000008ff127e24 */ /* 0x000fe2000f8e00ff */
[----:B------:R-:W-:Y:S01]  /*1ac0*/  UMOV UR10, UR6 ;  /* 0x00000006000a7c82 */ /* 0x000fe20008000000 */
[----:B------:R-:W-:Y:S01]  /*1ad0*/  UIADD3 UR6, UR4, 0x4, URZ ;  /* 0x0000000404067890 */ /* 0x000fe2000fffe03f */
[----:B------:R-:W-:Y:S01]  /*1ae0*/  IMAD.U32 R19, RZ, RZ, UR9 ;  /* 0x00000009ff137e24 */ /* 0x000fe2000f8e00ff */
[----:B------:R-:W-:Y:S01]  /*1af0*/  UIADD3 UR4, UR4, 0x6, URZ ;  /* 0x0000000604047890 */ /* 0x000fe2000fffe03f */
[----:B------:R-:W-:-:S02]  /*1b00*/  WARPGROUP.DEPBAR.LE gsb0, 0x0 ;  /* 0x00008000000079c5 */ /* 0x000fc40000010000 */
[----:B------:R-:W-:-:S06]  /*1b10*/  WARPGROUP.ARRIVE ;  /* 0x00000000000079c5 */ /* 0x000fcc0000000000 */
[----:B------:R-:W-:Y:S01]  /*1b20*/  HGMMA.64x96x16.F32.BF16 R24, gdesc[UR8], R24, gsb0 ;  /* 0x01600000081879f0 */ /* 0x000fe20008001818 */
[----:B------:R-:W-:Y:S01]  /*1b30*/  UMOV UR8, UR5 ;  /* 0x0000000500087c82 */ /* 0x000fe20008000000 */
[----:B------:R-:W-:Y:S01]  /*1b40*/  UMOV UR9, 0x40000040 ;  /* 0x4000004000097882 */ /* 0x000fe20000000000 */
[----:B------:R-:W-:Y:S01]  /*1b50*/  UMOV UR10, UR6 ;  /* 0x00000006000a7c82 */ /* 0x000fe20008000000 */
[----:B------:R-:W-:Y:S01]  /*1b60*/  UMOV UR11, 0x40000040 ;  /* 0x40000040000b7882 */ /* 0x000fe20000000000 */
[----:B------:R-:W-:Y:S01]  /*1b70*/  UIADD3 UR5, UR7, 0x6, URZ ;  /* 0x0000000607057890 */ /* 0x000fe2000fffe03f */
[----:B------:R-:W-:Y:S02]  /*1b80*/  IMAD.U32 R16, RZ, RZ, UR8 ;  /* 0x00000008ff107e24 */ /* 0x000fe4000f8e00ff */
[----:B------:R-:W-:Y:S01]  /*1b90*/  IMAD.U32 R17, RZ, RZ, UR9 ;  /* 0x00000009ff117e24 */ /* 0x000fe2000f8e00ff */
[----:B------:R-:W-:Y:S02]  /*1ba0*/  WARPGROUP.DEPBAR.LE gsb0, 0x0 ;  /* 0x00008000000079c5 */ /* 0x000fe40000010000 */
[----:B------:R-:W-:-:S06]  /*1bb0*/  WARPGROUP.ARRIVE ;  /* 0x00000000000079c5 */ /* 0x000fcc0000000000 */
[----:B------:R-:W-:Y:S01]  /*1bc0*/  HGMMA.64x96x16.F32.BF16 R24, gdesc[UR8], R24, gsb0 ;  /* 0x01600000081879f0 */ /* 0x000fe20008001818 */
[----:B------:R-:W-:Y:S01]  /*1bd0*/  UMOV UR8, UR5 ;  /* 0x0000000500087c82 */ /* 0x000fe20008000000 */
[----:B------:R-:W-:Y:S01]  /*1be0*/  UMOV UR9, 0x40000040 ;  /* 0x4000004000097882 */ /* 0x000fe20000000000 */
[----:B------:R-:W-:Y:S01]  /*1bf0*/  UMOV UR10, UR4 ;  /* 0x00000004000a7c82 */ /* 0x000fe20008000000 */
[----:B------:R-:W-:Y:S01]  /*1c00*/  UMOV UR11, 0x40000040 ;  /* 0x40000040000b7882 */ /* 0x000fe20000000000 */
[----:B------:R-:W-:Y:S02]  /*1c10*/  IMAD.U32 R14, RZ, RZ, UR8 ;  /* 0x00000008ff0e7e24 */ /* 0x000fe4000f8e00ff */
[----:B------:R-:W-:Y:S01]  /*1c20*/  IMAD.U32 R15, RZ, RZ, UR9 ;  /* 0x00000009ff0f7e24 */ /* 0x000fe2000f8e00ff */
[----:B------:R-:W-:Y:S02]  /*1c30*/  WARPGROUP.DEPBAR.LE gsb0, 0x0 ;  /* 0x00008000000079c5 */ /* 0x000fe40000010000 */
[----:B------:R-:W-:-:S06]  /*1c40*/  WARPGROUP.ARRIVE ;  /* 0x00000000000079c5 */ /* 0x000fcc0000000000 */
[----:B------:R-:W-:Y:S03]  /*1c50*/  HGMMA.64x96x16.F32.BF16 R24, gdesc[UR8], R24, gsb0 ;  /* 0x01600000081879f0 */ /* 0x000fe60008001818 */
[----:B------:R-:W-:Y:S02]  /*1c60*/  WARPGROUP.DEPBAR.LE gsb0, 0x0 ;  /* 0x00008000000079c5 */ /* 0x000fe40000010000 */
[----:B------:R-:W2:Y:S02]  /*1c70*/  SYNCS.PHASECHK.TRANS64.TRYWAIT P1, [UR40+0x32410], R0 ;  /* 0x03241000ff0075a7 */ /* 0x000ea40008020168 */
[----:B--2---:R-:W-:Y:S05]  /*1c80*/  @!P1 BRA `(.L_x_10144) ;  /* 0x000000d800a49947 */ /* 0x004fea0003800000 */
.L_x_10274:
[----:B------:R-:W-:Y:S05]  /*1c90*/  @!P0 BRA `(.L_x_10145) ;  /* 0x0000000000048947 */ /* 0x000fea0003800000 */
[----:B------:R-:W-:Y:S01]  /*1ca0*/  BPT.TRAP 0x1 ;  /* 0x000000040000795c */ /* 0x000fe20000300000 */
.L_x_10145:
[----:B------:R2:W3:Y:S01]  /*1cb0*/  SYNCS.PHASECHK.TRANS64.TRYWAIT P1, [UR52+0x32450], R3 ;  /* 0x03245003ff0075a7 */ /* 0x0004e20008020174 */
[----:B------:R-:W-:Y:S05]  /*1cc0*/  @!P0 BRA `(.L_x_10146) ;  /* 0x0000000000048947 */ /* 0x000fea0003800000 */
[----:B------:R-:W-:Y:S01]  /*1cd0*/  BPT.TRAP 0x1 ;  /* 0x000000040000795c */ /* 0x000fe20000300000 */
.L_x_10146:
[----:B---3--:R-:W-:Y:S05]  /*1ce0*/  @P1 BRA `(.L_x_10147) ;  /* 0x0000000000081947 */ /* 0x008fea0003800000 */
[----:B------:R-:W3:Y:S02]  /*1cf0*/  SYNCS.PHASECHK.TRANS64.TRYWAIT P1, [UR52+0x32450], R3 ;  /* 0x03245003ff0075a7 */ /* 0x000ee40008020174 */
[----:B---3--:R-:W-:Y:S05]  /*1d00*/  @!P1 BRA `(.L_x_10148) ;  /* 0x000000d8009c9947 */ /* 0x008fea0003800000 */
.L_x_10147:
        /* <DEDUP_REMOVED lines=10> */
[----:B------:R-:W-:Y:S01]  /*1db0*/  UIMAD UR5, UR38, 0xc00, UR7 ;  /* 0x00000c00260578a4 */ /* 0x000fe2000f8e0207 */
[----:B------:R-:W-:Y:S01]  /*1dc0*/  UMOV UR9, 0x40000040 ;  /* 0x4000004000097882 */ /* 0x000fe20000000000 */
[----:B------:R-:W-:Y:S01]  /*1dd0*/  UMOV UR11, 0x40000040 ;  /* 0x40000040000b7882 */ /* 0x000fe20000000000 */
[----:B------:R-:W-:Y:S02]  /*1de0*/  IMAD.U32 R13, RZ, RZ, UR9 ;  /* 0x00000009ff0d7e24 */ /* 0x000fe4000f8e00ff */
[----:B------:R-:W-:Y:S01]  /*1df0*/  UMOV UR8, UR4 ;  /* 0x0000000400087c82 */ /* 0x000fe20008000000 */
[----:B------:R-:W-:Y:S01]  /*1e00*/  UMOV UR13, 0x40000040 ;  /* 0x40000040000d7882 */ /* 0x000fe20000000000 */
[----:B------:R-:W-:Y:S01]  /*1e10*/  UMOV UR10, UR5 ;  /* 0x00000005000a7c82 */ /* 0x000fe20008000000 */
[----:B------:R-:W-:Y:S01]  /*1e20*/  IMAD.U32 R12, RZ, RZ, UR8 ;  /* 0x00000008ff0c7e24 */ /* 0x000fe2000f8e00ff */
[----:B------:R-:W-:Y:S01]  /*1e30*/  HGMMA.64x96x16.F32.BF16 R24, gdesc[UR8], R24, gsb0 ;  /* 0x01600000081879f0 */ /* 0x000fe20008001818 */
[----:B------:R-:W-:Y:S01]  /*1e40*/  UIADD3 UR8, UR4, 0x2, URZ ;  /* 0x0000000204087890 */ /* 0x000fe2000fffe03f */
[----:B------:R-:W-:Y:S01]  /*1e50*/  IMAD.U32 R11, RZ, RZ, UR13 ;  /* 0x0000000dff0b7e24 */ /* 0x000fe2000f8e00ff */
[----:B------:R-:W-:Y:S01]  /*1e60*/  UIADD3 UR9, UR5, 0x2, URZ ;  /* 0x0000000205097890 */ /* 0x000fe2000fffe03f */
[----:B------:R-:W-:Y:S01]  /*1e70*/  UMOV UR15, 0x40000040 ;  /* 0x40000040000f7882 */ /* 0x000fe20000000000 */
[----:B------:R-:W-:-:S03]  /*1e80*/  UIADD3 UR10, UR5, 0x302, URZ ;  /* 0x00000302050a7890 */ /* 0x000fc6000fffe03f */
[----:B------:R-:W-:Y:S01]  /*1e90*/  UMOV UR12, UR8 ;  /* 0x00000008000c7c82 */ /* 0x000fe20008000000 */
[----:B------:R-:W-:Y:S01]  /*1ea0*/  UIADD3 UR8, UR4, 0x4, URZ ;  /* 0x0000000404087890 */ /* 0x000fe2000fffe03f */
[----:B------:R-:W-:Y:S01]  /*1eb0*/  MOV R10, UR12 ;  /* 0x0000000c000a7c02 */ /* 0x000fe20008000f00 */
[----:B------:R-:W-:Y:S01]  /*1ec0*/  UMOV UR14, UR9 ;  /* 0x00000009000e7c82 */ /* 0x000fe20008000000 */
[----:B------:R-:W-:Y:S01]  /*1ed0*/  UIADD3 UR9, UR5, 0x4, URZ ;  /* 0x0000000405097890 */ /* 0x000fe2000fffe03f */
[----:B0-----:R-:W-:Y:S01]  /*1ee0*/  SHF.R.U32.HI R0, RZ, 0x7, R0 ;  /* 0x00000007ff007819 */ /* 0x001fe20000011600 */
[----:B------:R-:W-:Y:S01]  /*1ef0*/  UMOV UR11, 0x40000040 ;  /* 0x40000040000b7882 */ /* 0x000fe20000000000 */
[----:B------:R-:W-:Y:S02]  /*1f00*/  UIADD3 UR16, UR4, 0x406, URZ ;  /* 0x0000040604107890 */ /* 0x000fe4000fffe03f */
[----:B------:R-:W-:Y:S01]  /*1f10*/  UIADD3 UR18, UR5, 0x306, URZ ;  /* 0x0000030605127890 */ /* 0x000fe2000fffe03f */
[----:B------:R-:W-:Y:S01]  /*1f20*/  IADD3 R0, -R0, 0xb, RZ ;  /* 0x0000000b00007810 */ /* 0x000fe20007ffe1ff */
        /* <DEDUP_REMOVED lines=36> */
[----:B------:R-:W-:Y:S01]  /*2170*/  HGMMA.64x96x16.F32.BF16 R24, gdesc[UR12], R24, gsb0 ;  /* 0x016000000c1879f0 */ /* 0x000fe20008001818 */
[----:B------:R-:W-:Y:S01]  /*2180*/  UMOV UR12, UR8 ;  /* 0x00000008000c7c82 */ /* 0x000fe20008000000 */
[----:B------:R-:W-:Y:S01]  /*2190*/  UMOV UR13, 0x40000040 ;  /* 0x40000040000d7882 */ /* 0x000fe20000000000 */
[----:B------:R-:W-:Y:S01]  /*21a0*/  UMOV UR14, UR9 ;  /* 0x00000009000e7c82 */ /* 0x000fe20008000000 */
[----:B------:R-:W-:Y:S01]  /*21b0*/  UMOV UR15, 0x40000040 ;  /* 0x40000040000f7882 */ /* 0x000fe20000000000 */
[----:B------:R-:W-:Y:S01]  /*21c0*/  UIADD3 UR8, UR4, 0x6, URZ ;  /* 0x0000000604087890 */ /* 0x000fe2000fffe03f */
[----:B------:R-:W-:Y:S01]  /*21d0*/  IMAD.U32 R8, RZ, RZ, UR12 ;  /* 0x0000000cff087e24 */ /* 0x000fe2000f8e00ff */
[----:B------:R-:W-:Y:S01]  /*21e0*/  UIADD3 UR9, UR5, 0x6, URZ ;  /* 0x0000000605097890 */ /* 0x000fe2000fffe03f */
        /* <DEDUP_REMOVED lines=21> */
[----:B------:R-:W-:Y:S01]  /*2340*/  UMOV UR9, 0x40000040 ;  /* 0x4000004000097882 */ /* 0x000fe20000000000 */
[----:B------:R-:W-:Y:S01]  /*2350*/  IMAD.U32 R5, RZ, RZ, UR13 ;  /* 0x0000000dff057e24 */ /* 0x000fe2000f8e00ff */
        /* <DEDUP_REMOVED lines=44> */
.L_x_10149:
[----:B-12---:R-:W-:Y:S01]  /*2620*/  IMAD R3, R208, -0x60, R23 ;  /* 0xffffffa0d0037824 */ /* 0x006fe200078e0217 */
[----:B------:R-:W-:Y:S01]  /*2630*/  ULDC UR4, c[0x0][0xa80] ;  /* 0x0002a00000047ab9 */ /* 0x000fe20000000800 */
[----:B------:R-:W-:Y:S02]  /*2640*/  UIADD3 UR5, UR52, 0x32440, URZ ;  /* 0x0003244034057890 */ /* 0x000fe4000fffe03f */
[----:B------:R-:W-:Y:S01]  /*2650*/  VIADD R22, R3, 0x60 ;  /* 0x0000006003167836 */ /* 0x000fe20000000000 */
[----:B------:R-:W-:Y:S02]  /*2660*/  ULOP3.LUT UR6, UR6, 0x3000000, URZ, 0xfc, !UPT ;  /* 0x0300000006067892 */ /* 0x000fe4000f8efc3f */
[----:B------:R-:W-:Y:S01]  /*2670*/  UPRMT UR5, UR53, 0x654, UR5 ;  /* 0x0000065435057896 */ /* 0x000fe20008000005 */
[----:B------:R-:W-:Y:S01]  /*2680*/  IMAD R22, R223, -0x2, R22 ;  /* 0xfffffffedf167824 */ /* 0x000fe200078e0216 */
[----:B------:R-:W-:-:S04]  /*2690*/  UMOV UR11, 0x40000040 ;  /* 0x40000040000b7882 */ /* 0x000fc80000000000 */
[C---:B------:R-:W-:Y:S02]  /*26a0*/  ISETP.GT.AND P2, PT, R22.reuse, RZ, PT ;  /* 0x000000ff1600720c */ /* 0x040fe40003f44270 */
[C---:B------:R-:W-:Y:S01]  /*26b0*/  ISETP.GT.AND P1, PT, R22.reuse, 0x1, PT ;  /* 0x000000011600780c */ /* 0x040fe20003f24270 */
[----:B------:R-:W-:Y:S01]  /*26c0*/  SYNCS.ARRIVE.TRANS64.RED.A1T0 RZ, [UR5], RZ ;  /* 0x000000ffffff79a7 */ /* 0x000fe20008100405 */
[----:B------:R1:W-:Y:S01]  /*26d0*/  BAR.SYNC.DEFER_BLOCKING R205, 0x100 ;  /* 0x000400cd0000751d */ /* 0x0003e20000010000 */
[C---:B------:R-:W-:Y:S02]  /*26e0*/  ISETP.GT.AND P4, PT, R22.reuse, 0x10, PT ;  /* 0x000000101600780c */ /* 0x040fe40003f84270 */
[----:B------:R-:W-:Y:S02]  /*26f0*/  ISETP.GT.AND P6, PT, R22, 0x8, PT ;  /* 0x000000081600780c */ /* 0x000fe40003fc4270 */
[----:B------:R-:W-:Y:S02]  /*2700*/  FSEL R73, R24, -INF , P2 ;  /* 0xff80000018497808 */ /* 0x000fe40001000000 */
[----:B------:R-:W-:-:S02]  /*2710*/  FSEL R25, R25, -INF , P1 ;  /* 0xff80000019197808 */ /* 0x000fc40000800000 */
[----:B------:R-:W-:Y:S02]  /*2720*/  FSEL R24, R27, -INF , P1 ;  /* 0xff8000001b187808 */ /* 0x000fe40000800000 */
[----:B------:R-:W-:Y:S02]  /*2730*/  FSEL R157, R32, -INF , P4 ;  /* 0xff800000209d7808 */ /* 0x000fe40002000000 */
[----:B------:R-:W-:Y:S02]  /*2740*/  ISETP.GT.AND P5, PT, R22, 0x9, PT ;  /* 0x000000091600780c */ /* 0x000fe40003fa4270 */
[----:B------:R-:W-:Y:S02]  /*2750*/  FSEL R27, R28, -INF , P6 ;  /* 0xff8000001c1b7808 */ /* 0x000fe40003000000 */
[----:B------:R-:W-:Y:S02]  /*2760*/  FMNMX.FTZ R32, R73, R25, !PT ;  /* 0x0000001949207209 */ /* 0x000fe40007810000 */
[----:B------:R-:W-:-:S02]  /*2770*/  FSEL R29, R29, -INF , P5 ;  /* 0xff8000001d1d7808 */ /* 0x000fc40002800000 */
[----:B------:R-:W-:Y:S02]  /*2780*/  FMNMX.FTZ R32, R27, R32, !PT ;  /* 0x000000201b207209 */ /* 0x000fe40007810000 */
[----:B------:R-:W-:Y:S02]  /*2790*/  ISETP.GT.AND P3, PT, R22, 0x11, PT ;  /* 0x000000111600780c */ /* 0x000fe40003f64270 */
[----:B------:R-:W-:Y:S02]  /*27a0*/  FMNMX.FTZ R32, R29, R32, !PT ;  /* 0x000000201d207209 */ /* 0x000fe40007810000 */
[----:B------:R-:W-:Y:S02]  /*27b0*/  FSEL R26, R26, -INF , P2 ;  /* 0xff8000001a1a7808 */ /* 0x000fe40001000000 */
        /* <DEDUP_REMOVED lines=51> */
[----:B------:R-:W-:Y:S02]  /*2af0*/  FMNMX.FTZ R32, R167, R32, !PT ;  /* 0x00000020a7207209 */ /* 0x000fe40007810000 */
[----:B------:R-:W-:Y:S02]  /*2b00*/  FMNMX.FTZ R34, R180, R3, !PT ;  /* 0x00000003b4227209 */ /* 0x000fe40007810000 */
[----:B------:R-:W-:Y:S02]  /*2b10*/  FSEL R168, R50, -INF , P2 ;  /* 0xff80000032a87808 */ /* 0x000fe40001000000 */
[----:B------:R-:W-:Y:S02]  /*2b20*/  FMNMX.FTZ R3, R171, R32, !PT ;  /* 0x00000020ab037209 */ /* 0x000fe40007810000 */
[----:B------:R-:W-:-:S02]  /*2b30*/  FSEL R172, R51, -INF , P1 ;  /* 0xff80000033ac7808 */ /* 0x000fc40000800000 */
[----:B------:R-:W-:Y:S02]  /*2b40*/  FMNMX.FTZ R3, R168, R3, !PT ;  /* 0x00000003a8037209 */ /* 0x000fe40007810000 */
[----:B------:R-:W-:Y:S02]  /*2b50*/  ISETP.GT.AND P4, PT, R22, 0x40, PT ;  /* 0x000000401600780c */ /* 0x000fe40003f84270 */
[----:B------:R-:W-:Y:S02]  /*2b60*/  FSEL R176, R54, -INF , P6 ;  /* 0xff80000036b07808 */ /* 0x000fe40003000000 */
        /* <DEDUP_REMOVED lines=39> */
[----:B------:R-:W-:Y:S02]  /*2de0*/  FMNMX.FTZ R32, R187, R32, !PT ;  /* 0x00000020bb207209 */ /* 0x000fe40007810000 */
[----:B------:R-:W-:Y:S02]  /*2df0*/  FSEL R204, R71, -INF , P3 ;  /* 0xff80000047cc7808 */ /* 0x000fe40001800000 */
[----:B------:R-:W-:Y:S01]  /*2e00*/  FMNMX.FTZ R3, R200, R3, !PT ;  /* 0x00000003c8037209 */ /* 0x000fe20007810000 */
[----:B------:R-:W2:Y:S03]  /*2e10*/  SHFL.BFLY PT, R33, R32, 0x2, 0x1f ;  /* 0x0c401f0020217f89 */ /* 0x000ea600000e0000 */
[----:B------:R-:W-:Y:S01]  /*2e20*/  FMNMX.FTZ R31, R204, R3, !PT ;  /* 0x00000003cc1f7209 */ /* 0x000fe20007810000 */
[----:B------:R-:W-:Y:S01]  /*2e30*/  IMAD.U32 R3, RZ, RZ, UR4 ;  /* 0x00000004ff037e24 */ /* 0x000fe2000f8e00ff */
[----:B------:R-:W-:-:S03]  /*2e40*/  UIMAD UR4, UR38, 0xc00, UR6 ;  /* 0x00000c00260478a4 */ /* 0x000fc6000f8e0206 */
[----:B------:R-:W3:Y:S04]  /*2e50*/  SHFL.BFLY PT, R34, R31, 0x2, 0x1f ;  /* 0x0c401f001f227f89 */ /* 0x000ee800000e0000 */
[----:B------:R-:W-:Y:S01]  /*2e60*/  UMOV UR10, UR4 ;  /* 0x00000004000a7c82 */ /* 0x000fe20008000000 */
[----:B--2---:R-:W-:-:S05]  /*2e70*/  FMNMX.FTZ R33, R32, R33, !PT ;  /* 0x0000002120217209 */ /* 0x004fca0007810000 */
[----:B------:R-:W2:Y:S01]  /*2e80*/  SHFL.BFLY PT, R22, R33, 0x1, 0x1f ;  /* 0x0c201f0021167f89 */ /* 0x000ea200000e0000 */
[----:B---3--:R-:W-:-:S05]  /*2e90*/  FMNMX.FTZ R34, R31, R34, !PT ;  /* 0x000000221f227209 */ /* 0x008fca0007810000 */
[----:B------:R-:W3:Y:S01]  /*2ea0*/  SHFL.BFLY PT, R35, R34, 0x1, 0x1f ;  /* 0x0c201f0022237f89 */ /* 0x000ee200000e0000 */
[----:B--2---:R-:W-:-:S04]  /*2eb0*/  FMNMX.FTZ R22, R33, R22, !PT ;  /* 0x0000001621167209 */ /* 0x004fc80007810000 */
[C---:B------:R-:W-:Y:S01]  /*2ec0*/  FSETP.NEU.FTZ.AND P1, PT, R22.reuse, -INF , PT ;  /* 0xff8000001600780b */ /* 0x040fe20003f3d000 */
[----:B------:R-:W-:Y:S01]  /*2ed0*/  FMUL.FTZ R202, R22, R3 ;  /* 0x0000000316ca7220 */ /* 0x000fe20000410000 */
[----:B---3--:R-:W-:-:S04]  /*2ee0*/  FMNMX.FTZ R156, R34, R35, !PT ;  /* 0x00000023229c7209 */ /* 0x008fc80007810000 */
[----:B------:R-:W-:Y:S02]  /*2ef0*/  FSEL R202, R202, RZ, P1 ;  /* 0x000000ffcaca7208 */ /* 0x000fe40000800000 */
[C---:B------:R-:W-:Y:S01]  /*2f00*/  FSETP.NEU.FTZ.AND P1, PT, R156.reuse, -INF , PT ;  /* 0xff8000009c00780b */ /* 0x040fe20003f3d000 */
[-C--:B------:R-:W-:Y:S02]  /*2f10*/  FMUL.FTZ R203, R156, R3.reuse ;  /* 0x000000039ccb7220 */ /* 0x080fe40000410000 */
[-CC-:B------:R-:W-:Y:S01]  /*2f20*/  FFMA.FTZ R189, R73, R3.reuse, -R202.reuse ;  /* 0x0000000349bd7223 */ /* 0x180fe200000108ca */
[-CC-:B------:R-:W-:Y:S01]  /*2f30*/  FFMA.FTZ R190, R25, R3.reuse, -R202.reuse ;  /* 0x0000000319be7223 */ /* 0x180fe200000108ca */
[-CC-:B------:R-:W-:Y:S01]  /*2f40*/  FFMA.FTZ R191, R27, R3.reuse, -R202.reuse ;  /* 0x000000031bbf7223 */ /* 0x180fe200000108ca */
[----:B------:R-:W-:Y:S01]  /*2f50*/  FSEL R203, R203, RZ, P1 ;  /* 0x000000ffcbcb7208 */ /* 0x000fe20000800000 */
[-CC-:B------:R-:W-:Y:S01]  /*2f60*/  FFMA.FTZ R192, R29, R3.reuse, -R202.reuse ;  /* 0x000000031dc07223 */ /* 0x180fe200000108ca */
[-CC-:B-1----:R-:W-:Y:S01]  /*2f70*/  FFMA.FTZ R205, R165, R3.reuse, -R202.reuse ;  /* 0x00000003a5cd7223 */ /* 0x182fe200000108ca */
        /* <DEDUP_REMOVED lines=24> */
[----:B------:R-:W2:Y:S01]  /*3100*/  MUFU.EX2 R192, R192 ;  /* 0x000000c000c07308 */ /* 0x000ea20000000800 */
[----:B-1----:R-:W-:Y:S01]  /*3110*/  F2FP.BF16.F32.PACK_AB R152, R190, R189 ;  /* 0x000000bdbe98723e */ /* 0x002fe200000010ff */
        /* <DEDUP_REMOVED lines=15> */
[----:B--2---:R-:W-:Y:S01]  /*3210*/  F2FP.BF16.F32.PACK_AB R154, R192, R191 ;  /* 0x000000bfc09a723e */ /* 0x004fe200000010ff */
        /* <DEDUP_REMOVED lines=8> */
[-C--:B------:R-:W-:Y:S01]  /*32a0*/  FFMA.FTZ R187, R187, R3.reuse, -R202 ;  /* 0x00000003bbbb7223 */ /* 0x080fe200000108ca */
[----:B------:R-:W-:Y:S01]  /*32b0*/  FFMA.FTZ R203, R204, R3, -R203 ;  /* 0x00000003cccb7223 */ /* 0x000fe200000108cb */
[----:B------:R-:W-:-:S04]  /*32c0*/  FADD.FTZ R190, R189, R190 ;  /* 0x000000bebdbe7221 */ /* 0x000fc80000010000 */
[----:B------:R-:W2:Y:S01]  /*32d0*/  MUFU.EX2 R196, R196 ;  /* 0x000000c400c47308 */ /* 0x000ea20000000800 */
[----:B-1----:R-:W-:Y:S01]  /*32e0*/  F2FP.BF16.F32.PACK_AB R153, R194, R193 ;  /* 0x000000c1c299723e */ /* 0x002fe200000010ff */
[----:B------:R-:W-:Y:S01]  /*32f0*/  FADD.FTZ R194, R193, R194 ;  /* 0x000000c2c1c27221 */ /* 0x000fe20000010000 */
[----:B------:R-:W-:-:S04]  /*3300*/  FADD.FTZ R191, R191, R190 ;  /* 0x000000bebfbf7221 */ /* 0x000fc80000010000 */
[----:B------:R-:W-:Y:S01]  /*3310*/  FADD.FTZ R192, R192, R191 ;  /* 0x000000bfc0c07221 */ /* 0x000fe20000010000 */
[----:B------:R-:W1:Y:S08]  /*3320*/  MUFU.EX2 R157, R157 ;  /* 0x0000009d009d7308 */ /* 0x000e700000000800 */
[----:B------:R-:W3:Y:S01]  /*3330*/  MUFU.EX2 R159, R159 ;  /* 0x0000009f009f7308 */ /* 0x000ee20000000800 */
[----:B--2---:R-:W-:Y:S01]  /*3340*/  F2FP.BF16.F32.PACK_AB R155, R196, R195 ;  /* 0x000000c3c49b723e */ /* 0x004fe200000010ff */
[----:B------:R-:W-:-:S03]  /*3350*/  FADD.FTZ R195, R195, R194 ;  /* 0x000000c2c3c37221 */ /* 0x000fc60000010000 */
[----:B------:R-:W-:Y:S01]  /*3360*/  WARPGROUP.ARRIVE ;  /* 0x00000000000079c5 */ /* 0x000fe20000000000 */
[----:B------:R-:W-:Y:S02]  /*3370*/  FADD.FTZ R196, R196, R195 ;  /* 0x000000c3c4c47221 */ /* 0x000fe40000010000 */
[----:B------:R-:W2:Y:S01]  /*3380*/  MUFU.EX2 R161, R161 ;  /* 0x000000a100a17308 */ /* 0x000ea20000000800 */
[----:B-1----:R-:W-:Y:S02]  /*3390*/  FADD.FTZ R192, R157, R192 ;  /* 0x000000c09dc07221 */ /* 0x002fe40000010000 */
[----:B------:R-:W-:Y:S01]  /*33a0*/  HGMMA.64x256x16.F32.BF16 R24, R152, gdesc[UR8].tnspB, RZ, !UPT, gsb0 ;  /* 0x43e0000898187df0 */ /* 0x000fe2000c0018ff */
[----:B------:R-:W-:Y:S01]  /*33b0*/  UIADD3 UR10, UR4, 0x80, URZ ;  /* 0x00000080040a7890 */ /* 0x000fe2000fffe03f */
[----:B------:R-:W-:-:S03]  /*33c0*/  UMOV UR11, 0x40000040 ;  /* 0x40000040000b7882 */ /* 0x000fc60000000000 */
[----:B------:R-:W-:Y:S01]  /*33d0*/  MUFU.EX2 R205, R205 ;  /* 0x000000cd00cd7308 */ /* 0x000fe20000000800 */
[----:B---3--:R-:W-:-:S07]  /*33e0*/  FADD.FTZ R192, R159, R192 ;  /* 0x000000c09fc07221 */ /* 0x008fce0000010000 */
[----:B------:R-:W-:Y:S01]  /*33f0*/  MUFU.EX2 R165, R165 ;  /* 0x000000a500a57308 */ /* 0x000fe20000000800 */
[----:B--2---:R-:W-:-:S07]  /*3400*/  FADD.FTZ R192, R161, R192 ;  /* 0x000000c0a1c07221 */ /* 0x004fce0000010000 */
[----:B------:R-:W1:Y:S08]  /*3410*/  MUFU.EX2 R158, R158 ;  /* 0x0000009e009e7308 */ /* 0x000e700000000800 */
[----:B------:R-:W-:Y:S08]  /*3420*/  MUFU.EX2 R160, R160 ;  /* 0x000000a000a07308 */ /* 0x000ff00000000800 */
[----:B------:R-:W2:Y:S08]  /*3430*/  MUFU.EX2 R163, R163 ;  /* 0x000000a300a37308 */ /* 0x000eb00000000800 */
[----:B------:R-:W3:Y:S08]  /*3440*/  MUFU.EX2 R162, R162 ;  /* 0x000000a200a27308 */ /* 0x000ef00000000800 */
[----:B------:R-:W-:Y:S08]  /*3450*/  MUFU.EX2 R166, R166 ;  /* 0x000000a600a67308 */ /* 0x000ff00000000800 */
[----:B------:R-:W-:Y:S08]  /*3460*/  MUFU.EX2 R169, R169 ;  /* 0x000000a900a97308 */ /* 0x000ff00000000800 */
[----:B------:R-:W-:Y:S08]  /*3470*/  MUFU.EX2 R173, R173 ;  /* 0x000000ad00ad7308 */ /* 0x000ff00000000800 */
[----:B------:R-:W4:Y:S08]  /*3480*/  MUFU.EX2 R206, R206 ;  /* 0x000000ce00ce7308 */ /* 0x000f300000000800 */
[----:B------:R-:W5:Y:S08]  /*3490*/  MUFU.EX2 R164, R164 ;  /* 0x000000a400a47308 */ /* 0x000f700000000800 */
[----:B------:R-:W-:Y:S08]  /*34a0*/  MUFU.EX2 R167, R167 ;  /* 0x000000a700a77308 */ /* 0x000ff00000000800 */
[----:B------:R-:W0:Y:S08]  /*34b0*/  MUFU.EX2 R171, R171 ;  /* 0x000000ab00ab7308 */ /* 0x000e300000000800 */
[----:B------:R-:W0:Y:S08]  /*34c0*/  MUFU.EX2 R170, R170 ;  /* 0x000000aa00aa7308 */ /* 0x000e300000000800 */
[----:B------:R-:W-:Y:S08]  /*34d0*/  MUFU.EX2 R174, R174 ;  /* 0x000000ae00ae7308 */ /* 0x000ff00000000800 */
[----:B------:R-:W-:Y:S08]  /*34e0*/  MUFU.EX2 R177, R177 ;  /* 0x000000b100b17308 */ /* 0x000ff00000000800 */
[----:B------:R-:W-:Y:S08]  /*34f0*/  MUFU.EX2 R180, R180 ;  /* 0x000000b400b47308 */ /* 0x000ff00000000800 */
[----:B------:R-:W0:Y:S08]  /*3500*/  MUFU.EX2 R168, R168 ;  /* 0x000000a800a87308 */ /* 0x000e300000000800 */
[----:B------:R-:W0:Y:S08]  /*3510*/  MUFU.EX2 R172, R172 ;  /* 0x000000ac00ac7308 */ /* 0x000e300000000800 */
[----:B------:R-:W0:Y:S08]  /*3520*/  MUFU.EX2 R176, R176 ;  /* 0x000000b000b07308 */ /* 0x000e300000000800 */
[----:B------:R-:W0:Y:S08]  /*3530*/  MUFU.EX2 R184, R184 ;  /* 0x000000b800b87308 */ /* 0x000e300000000800 */
[----:B------:R-:W-:Y:S08]  /*3540*/  MUFU.EX2 R175, R175 ;  /* 0x000000af00af7308 */ /* 0x000ff00000000800 */
[----:B------:R-:W-:Y:S08]  /*3550*/  MUFU.EX2 R178, R178 ;  /* 0x000000b200b27308 */ /* 0x000ff00000000800 */
[----:B------:R-:W-:Y:S08]  /*3560*/  MUFU.EX2 R181, R181 ;  /* 0x000000b500b57308 */ /* 0x000ff00000000800 */
[----:B------:R-:W-:Y:S08]  /*3570*/  MUFU.EX2 R185, R185 ;  /* 0x000000b900b97308 */ /* 0x000ff00000000800 */
[----:B------:R-:W0:Y:S08]  /*3580*/  MUFU.EX2 R182, R182 ;  /* 0x000000b600b67308 */ /* 0x000e300000000800 */
[----:B------:R-:W0:Y:S08]  /*3590*/  MUFU.EX2 R188, R188 ;  /* 0x000000bc00bc7308 */ /* 0x000e300000000800 */
[----:B------:R-:W-:Y:S08]  /*35a0*/  MUFU.EX2 R198, R198 ;  /* 0x000000c600c67308 */ /* 0x000ff00000000800 */
[----:B------:R-:W0:Y:S08]  /*35b0*/  MUFU.EX2 R201, R201 ;  /* 0x000000c900c97308 */ /* 0x000e300000000800 */
[----:B------:R-:W-:Y:S08]  /*35c0*/  MUFU.EX2 R179, R179 ;  /* 0x000000b300b37308 */ /* 0x000ff00000000800 */
[----:B------:R-:W-:Y:S08]  /*35d0*/  MUFU.EX2 R183, R183 ;  /* 0x000000b700b77308 */ /* 0x000ff00000000800 */
[----:B------:R-:W-:Y:S08]  /*35e0*/  MUFU.EX2 R186, R186 ;  /* 0x000000ba00ba7308 */ /* 0x000ff00000000800 */
[----:B------:R-:W-:Y:S08]  /*35f0*/  MUFU.EX2 R187, R187 ;  /* 0x000000bb00bb7308 */ /* 0x000ff00000000800 */
[----:B------:R-:W0:Y:S01]  /*3600*/  MUFU.EX2 R197, R197 ;  /* 0x000000c500c57308 */ /* 0x000e220000000800 */
[----:B------:R-:W-:-:S02]  /*3610*/  WARPGROUP.DEPBAR.LE gsb0, 0x0 ;  /* 0x00008000000079c5 */ /* 0x000fc40000010000 */
[----:B------:R-:W-:Y:S02]  /*3620*/  F2FP.BF16.F32.PACK_AB R152, R159, R157 ;  /* 0x0000009d9f98723e */ /* 0x000fe400000010ff */
[C---:B-1----:R-:W-:Y:S01]  /*3630*/  F2FP.BF16.F32.PACK_AB R153, R158.reuse, R165 ;  /* 0x000000a59e99723e */ /* 0x042fe200000010ff */
[----:B------:R-:W-:Y:S01]  /*3640*/  FADD.FTZ R165, R165, R196 ;  /* 0x000000c4a5a57221 */ /* 0x000fe20000010000 */
[----:B------:R-:W-:Y:S01]  /*3650*/  F2FP.BF16.F32.PACK_AB R154, R205, R161 ;  /* 0x000000a1cd9a723e */ /* 0x000fe200000010ff */
[----:B------:R-:W1:Y:S01]  /*3660*/  MUFU.EX2 R199, R199 ;  /* 0x000000c700c77308 */ /* 0x000e620000000800 */
[----:B--2---:R-:W-:Y:S01]  /*3670*/  F2FP.BF16.F32.PACK_AB R155, R163, R160 ;  /* 0x000000a0a39b723e */ /* 0x004fe200000010ff */
[----:B------:R-:W-:Y:S01]  /*3680*/  FADD.FTZ R165, R158, R165 ;  /* 0x000000a59ea57221 */ /* 0x000fe20000010000 */
[----:B------:R-:W-:Y:S02]  /*3690*/  FADD.FTZ R205, R205, R192 ;  /* 0x000000c0cdcd7221 */ /* 0x000fe40000010000 */
[----:B------:R-:W-:Y:S01]  /*36a0*/  WARPGROUP.ARRIVE ;  /* 0x00000000000079c5 */ /* 0x000fe20000000000 */
[----:B------:R-:W-:Y:S01]  /*36b0*/  FADD.FTZ R160, R160, R165 ;  /* 0x000000a5a0a07221 */ /* 0x000fe20000010000 */
[----:B---3--:R-:W-:Y:S01]  /*36c0*/  FADD.FTZ R205, R162, R205 ;  /* 0x000000cda2cd7221 */ /* 0x008fe20000010000 */
[----:B------:R-:W-:Y:S02]  /*36d0*/  MUFU.EX2 R200, R200 ;  /* 0x000000c800c87308 */ /* 0x000fe40000000800 */
[----:B------:R-:W-:Y:S01]  /*36e0*/  FADD.FTZ R163, R163, R160 ;  /* 0x000000a0a3a37221 */ /* 0x000fe20000010000 */
[----:B------:R-:W-:Y:S01]  /*36f0*/  HGMMA.64x256x16.F32.BF16 R24, R152, gdesc[UR8].tnspB, R24, gsb0 ;  /* 0x43e0000898187df0 */ /* 0x000fe20008001818 */
[----:B------:R-:W-:Y:S01]  /*3700*/  UIADD3 UR10, UR4, 0x100, URZ ;  /* 0x00000100040a7890 */ /* 0x000fe2000fffe03f */
[----:B------:R-:W-:Y:S01]  /*3710*/  UMOV UR11, 0x40000040 ;  /* 0x40000040000b7882 */ /* 0x000fe20000000000 */
[----:B----4-:R-:W-:-:S02]  /*3720*/  FADD.FTZ R163, R206, R163 ;  /* 0x000000a3cea37221 */ /* 0x010fc40000010000 */
[----:B------:R-:W2:Y:S01]  /*3730*/  MUFU.EX2 R203, R203 ;  /* 0x000000cb00cb7308 */ /* 0x000ea20000000800 */
[----:B------:R-:W-:Y:S02]  /*3740*/  WARPGROUP.DEPBAR.LE gsb0, 0x0 ;  /* 0x00008000000079c5 */ /* 0x000fe40000010000 */
[C---:B------:R-:W-:Y:S01]  /*3750*/  F2FP.BF16.F32.PACK_AB R152, R166.reuse, R162 ;  /* 0x000000a2a698723e */ /* 0x040fe200000010ff */
[----:B------:R-:W-:Y:S01]  /*3760*/  FADD.FTZ R166, R166, R205 ;  /* 0x000000cda6a67221 */ /* 0x000fe20000010000 */
[C---:B-----5:R-:W-:Y:S01]  /*3770*/  F2FP.BF16.F32.PACK_AB R153, R164.reuse, R206 ;  /* 0x000000cea499723e */ /* 0x060fe200000010ff */
        /* <DEDUP_REMOVED lines=13> */
[----:B------:R-:W-:-:S04]  /*3850*/  FADD.FTZ R171, R172, R171 ;  /* 0x000000abacab7221 */ /* 0x000fc80000010000 */
[----:B------:R-:W-:-:S04]  /*3860*/  FADD.FTZ R171, R176, R171 ;  /* 0x000000abb0ab7221 */ /* 0x000fc80000010000 */
[----:B------:R-:W-:-:S04]  /*3870*/  FADD.FTZ R171, R184, R171 ;  /* 0x000000abb8ab7221 */ /* 0x000fc80000010000 */
[----:B------:R-:W-:-:S04]  /*3880*/  FADD.FTZ R171, R182, R171 ;  /* 0x000000abb6ab7221 */ /* 0x000fc80000010000 */
[----:B------:R-:W-:Y:S01]  /*3890*/  FADD.FTZ R171, R188, R171 ;  /* 0x000000abbcab7221 */ /* 0x000fe20000010000 */
[----:B------:R-:W-:Y:S02]  /*38a0*/  WARPGROUP.DEPBAR.LE gsb0, 0x0 ;  /* 0x00008000000079c5 */ /* 0x000fe40000010000 */
[C---:B------:R-:W-:Y:S01]  /*38b0*/  F2FP.BF16.F32.PACK_AB R152, R174.reuse, R170 ;  /* 0x000000aaae98723e */ /* 0x040fe200000010ff */
[----:B------:R-:W-:Y:S01]  /*38c0*/  FADD.FTZ R174, R174, R173 ;  /* 0x000000adaeae7221 */ /* 0x000fe20000010000 */
[----:B------:R-:W-:Y:S02]  /*38d0*/  F2FP.BF16.F32.PACK_AB R153, R172, R168 ;  /* 0x000000a8ac99723e */ /* 0x000fe400000010ff */
[----:B------:R-:W-:Y:S01]  /*38e0*/  F2FP.BF16.F32.PACK_AB R154, R180, R177 ;  /* 0x000000b1b49a723e */ /* 0x000fe200000010ff */
[----:B------:R-:W-:Y:S01]  /*38f0*/  FADD.FTZ R177, R177, R174 ;  /* 0x000000aeb1b17221 */ /* 0x000fe20000010000 */
[----:B------:R-:W-:-:S03]  /*3900*/  F2FP.BF16.F32.PACK_AB R155, R184, R176 ;  /* 0x000000b0b89b723e */ /* 0x000fc600000010ff */
[----:B------:R-:W-:Y:S01]  /*3910*/  FADD.FTZ R180, R180, R177 ;  /* 0x000000b1b4b47221 */ /* 0x000fe20000010000 */
[----:B------:R-:W-:-:S06]  /*3920*/  WARPGROUP.ARRIVE ;  /* 0x00000000000079c5 */ /* 0x000fcc0000000000 */
[----:B------:R-:W-:Y:S01]  /*3930*/  HGMMA.64x256x16.F32.BF16 R24, R152, gdesc[UR8].tnspB, R24, gsb0 ;  /* 0x43e0000898187df0 */ /* 0x000fe20008001818 */
[----:B------:R-:W-:Y:S01]  /*3940*/  UIADD3 UR10, UR4, 0x200, URZ ;  /* 0x00000200040a7890 */ /* 0x000fe2000fffe03f */
[----:B------:R-:W-:Y:S01]  /*3950*/  UMOV UR11, 0x40000040 ;  /* 0x40000040000b7882 */ /* 0x000fe20000000000 */
[----:B------:R-:W-:Y:S02]  /*3960*/  WARPGROUP.DEPBAR.LE gsb0, 0x0 ;  /* 0x00008000000079c5 */ /* 0x000fe40000010000 */
[----:B------:R-:W-:Y:S01]  /*3970*/  F2FP.BF16.F32.PACK_AB R152, R178, R175 ;  /* 0x000000afb298723e */ /* 0x000fe200000010ff */
[----:B------:R-:W-:Y:S01]  /*3980*/  FADD.FTZ R175, R175, R180 ;  /* 0x000000b4afaf7221 */ /* 0x000fe20000010000 */
[----:B------:R-:W-:Y:S02]  /*3990*/  F2FP.BF16.F32.PACK_AB R153, R188, R182 ;  /* 0x000000b6bc99723e */ /* 0x000fe400000010ff */
        /* <DEDUP_REMOVED lines=11> */
[----:B------:R-:W-:Y:S01]  /*3a50*/  FADD.FTZ R178, R179, R178 ;  /* 0x000000b2b3b27221 */ /* 0x000fe20000010000 */
[----:B------:R-:W-:Y:S01]  /*3a60*/  UMOV UR11, 0x40000040 ;  /* 0x40000040000b7882 */ /* 0x000fe20000000000 */
[----:B------:R-:W-:Y:S02]  /*3a70*/  WARPGROUP.DEPBAR.LE gsb0, 0x0 ;  /* 0x00008000000079c5 */ /* 0x000fe40000010000 */
[C---:B------:R-:W-:Y:S01]  /*3a80*/  F2FP.BF16.F32.PACK_AB R152, R183.reuse, R179 ;  /* 0x000000b3b798723e */ /* 0x040fe200000010ff */
[----:B------:R-:W-:Y:S01]  /*3a90*/  FADD.FTZ R183, R183, R178 ;  /* 0x000000b2b7b77221 */ /* 0x000fe20000010000 */
[C---:B-1----:R-:W-:Y:S01]  /*3aa0*/  F2FP.BF16.F32.PACK_AB R153, R199.reuse, R197 ;  /* 0x000000c5c799723e */ /* 0x042fe200000010ff */
[----:B------:R-:W-:Y:S01]  /*3ab0*/  FADD.FTZ R199, R199, R198 ;  /* 0x000000c6c7c77221 */ /* 0x000fe20000010000 */
[----:B------:R-:W-:Y:S01]  /*3ac0*/  F2FP.BF16.F32.PACK_AB R154, R187, R186 ;  /* 0x000000babb9a723e */ /* 0x000fe200000010ff */
[----:B------:R-:W-:Y:S01]  /*3ad0*/  FADD.FTZ R186, R186, R183 ;  /* 0x000000b7baba7221 */ /* 0x000fe20000010000 */
[----:B--2---:R-:W-:Y:S01]  /*3ae0*/  F2FP.BF16.F32.PACK_AB R155, R203, R200 ;  /* 0x000000c8cb9b723e */ /* 0x004fe200000010ff */
[----:B------:R-:W-:-:S02]  /*3af0*/  FADD.FTZ R200, R200, R199 ;  /* 0x000000c7c8c87221 */ /* 0x000fc40000010000 */
[----:B------:R-:W-:Y:S01]  /*3b00*/  FADD.FTZ R205, R187, R186 ;  /* 0x000000babbcd7221 */ /* 0x000fe20000010000 */
[----:B------:R-:W-:Y:S01]  /*3b10*/  WARPGROUP.ARRIVE ;  /* 0x00000000000079c5 */ /* 0x000fe20000000000 */
[----:B------:R-:W-:-:S11]  /*3b20*/  FADD.FTZ R203, R203, R200 ;  /* 0x000000c8cbcb7221 */ /* 0x000fd60000010000 */
[----:B------:R-:W-:Y:S03]  /*3b30*/  HGMMA.64x256x16.F32.BF16 R24, R152, gdesc[UR8].tnspB, R24, gsb0 ;  /* 0x43e0000898187df0 */ /* 0x000fe60008001818 */
[----:B------:R-:W-:Y:S02]  /*3b40*/  WARPGROUP.DEPBAR.LE gsb0, 0x0 ;  /* 0x00008000000079c5 */ /* 0x000fe40000010000 */
[----:B------:R-:W-:Y:S05]  /*3b50*/  @!P0 BRA `(.L_x_10150) ;  /* 0x0000000000048947 */ /* 0x000fea0003800000 */
[----:B------:R-:W-:Y:S01]  /*3b60*/  BPT.TRAP 0x1 ;  /* 0x000000040000795c */ /* 0x000fe20000300000 */
.L_x_10150:
[----:B------:R-:W-:Y:S01]  /*3b70*/  UIADD3 UR52, UR52, 0x32460, URZ ;  /* 0x0003246034347890 */ /* 0x000fe2000fffe03f */
[----:B------:R-:W-:-:S03]  /*3b80*/  ISETP.GE.AND P1, PT, R23, 0x61, PT ;  /* 0x000000611700780c */ /* 0x000fc60003f26270 */
[----:B------:R-:W-:-:S09]  /*3b90*/  UPRMT UR52, UR53, 0x654, UR52 ;  /* 0x0000065435347896 */ /* 0x000fd20008000034 */
[----:B------:R-:W-:Y:S01]  /*3ba0*/  SYNCS.ARRIVE.TRANS64.RED.A1T0 RZ, [UR52], RZ ;  /* 0x000000ffffff79a7 */ /* 0x000fe20008100434 */
[----:B------:R-:W-:Y:S05]  /*3bb0*/  @!P1 BRA `(.L_x_10151) ;  /* 0x0000002000dc9947 */ /* 0x000fea0003800000 */
[----:B------:R-:W-:Y:S02]  /*3bc0*/  VIADD R23, R208, 0xfffffffe ;  /* 0xfffffffed0177836 */ /* 0x000fe40000000000 */
[----:B------:R-:W-:Y:S02]  /*3bd0*/  IMAD.MOV.U32 R207, RZ, RZ, R156 ;  /* 0x000000ffffcf7224 */ /* 0x000fe400078e009c */
[----:B------:R-:W-:-:S07]  /*3be0*/  IMAD.MOV.U32 R200, RZ, RZ, R22 ;  /* 0x000000ffffc87224 */ /* 0x000fce00078e0016 */
.L_x_10162:
[----:B------:R-:W-:Y:S01]  /*3bf0*/  UIADD3 UR38, UR38, 0x1, URZ ;  /* 0x0000000126267890 */ /* 0x000fe2000fffe03f */
[C---:B------:R-:W-:Y:S01]  /*3c00*/  ISETP.GT.AND P1, PT, R23.reuse, RZ, PT ;  /* 0x000000ff1700720c */ /* 0x040fe20003f24270 */
[----:B------:R-:W-:Y:S02]  /*3c10*/  VIADD R23, R23, 0xffffffff ;  /* 0xffffffff17177836 */ /* 0x000fe40000000000 */
[----:B------:R-:W-:-:S04]  /*3c20*/  UISETP.NE.AND UP0, UPT, UR38, 0x2, UPT ;  /* 0x000000022600788c */ /* 0x000fc8000bf05270 */
[----:B------:R-:W-:Y:S02]  /*3c30*/  USEL UR4, URZ, 0x1, UP0 ;  /* 0x000000013f047887 */ /* 0x000fe40008000000 */
[----:B------:R-:W-:Y:S02]  /*3c40*/  USEL UR38, UR38, URZ, UP0 ;  /* 0x0000003f26267287 */ /* 0x000fe40008000000 */
[----:B------:R-:W-:Y:S01]  /*3c50*/  ULOP3.LUT UR39, UR39, UR4, URZ, 0x3c, !UPT ;  /* 0x0000000427277292 */ /* 0x000fe2000f8e3c3f */
[----:B------:R-:W-:Y:S11]  /*3c60*/  @!P0 BRA `(.L_x_10152) ;  /* 0x0000000000048947 */ /* 0x000ff60003800000 */
[----:B------:R-:W-:Y:S01]  /*3c70*/  BPT.TRAP 0x1 ;  /* 0x000000040000795c */ /* 0x000fe20000300000 */
.L_x_10152:
        /* <DEDUP_REMOVED lines=9> */
.L_x_10153:
[----:B-1----:R-:W-:Y:S05]  /*3d10*/  @P2 BRA `(.L_x_10154) ;  /* 0x0000000000082947 */ /* 0x002fea0003800000 */
[----:B------:R-:W1:Y:S02]  /*3d20*/  SYNCS.PHASECHK.TRANS64.TRYWAIT P2, [UR4+0x32430], R0 ;  /* 0x03243000ff0075a7 */ /* 0x000e640008040144 */
[----:B-1----:R-:W-:Y:S05]  /*3d30*/  @!P2 BRA `(.L_x_10155) ;  /* 0x000000b800a8a947 */ /* 0x002fea0003800000 */
.L_x_10154:
[----:B------:R-:W-:Y:S01]  /*3d40*/  R2UR UR52, R20 ;  /* 0x00000000143472ca */ /* 0x000fe200000e0000 */
[----:B------:R-:W-:Y:S01]  /*3d50*/  UIMAD UR5, UR38, 0x300, UR60 ;  /* 0x00000300260578a4 */ /* 0x000fe2000f8e023c */
[----:B------:R-:W-:Y:S01]  /*3d60*/  R2UR UR53, R21 ;  /* 0x00000000153572ca */ /* 0x000fe200000e0000 */
[----:B------:R-:W-:Y:S01]  /*3d70*/  WARPGROUP.ARRIVE ;  /* 0x00000000000079c5 */ /* 0x000fe20000000000 */
[----:B------:R-:W-:-:S04]  /*3d80*/  UMOV UR55, 0x40000040 ;  /* 0x4000004000377882 */ /* 0x000fc80000000000 */
[----:B------:R-:W-:-:S07]  /*3d90*/  UMOV UR54, UR5 ;  /* 0x0000000500367c82 */ /* 0x000fce0008000000 */
[----:B------:R-:W-:Y:S01]  /*3da0*/  HGMMA.64x96x16.F32.BF16 R152, gdesc[UR52], RZ, !UPT, gsb0 ;  /* 0x01600000349879f0 */ /* 0x000fe2000c0018ff */
[----:B------:R-:W-:Y:S01]  /*3db0*/  R2UR UR52, R18 ;  /* 0x00000000123472ca */ /* 0x000fe200000e0000 */
[----:B------:R-:W-:Y:S01]  /*3dc0*/  UIADD3 UR54, UR5, 0x2, URZ ;  /* 0x0000000205367890 */ /* 0x000fe2000fffe03f */
[----:B------:R-:W-:Y:S01]  /*3dd0*/  R2UR UR53, R19 ;  /* 0x00000000133572ca */ /* 0x000fe200000e0000 */
[----:B------:R-:W-:Y:S01]  /*3de0*/  UMOV UR55, 0x40000040 ;  /* 0x4000004000377882 */ /* 0x000fe20000000000 */
[----:B------:R-:W-:Y:S02]  /*3df0*/  WARPGROUP.DEPBAR.LE gsb0, 0x0 ;  /* 0x00008000000079c5 */ /* 0x000fe40000010000 */
[----:B------:R-:W-:-:S09]  /*3e00*/  WARPGROUP.ARRIVE ;  /* 0x00000000000079c5 */ /* 0x000fd20000000000 */
[----:B------:R-:W-:Y:S01]  /*3e10*/  HGMMA.64x96x16.F32.BF16 R152, gdesc[UR52], R152, gsb0 ;  /* 0x01600000349879f0 */ /* 0x000fe20008001898 */
        /* <DEDUP_REMOVED lines=13> */
[----:B------:R-:W-:Y:S03]  /*3ef0*/  HGMMA.64x96x16.F32.BF16 R152, gdesc[UR52], R152, gsb0 ;  /* 0x01600000349879f0 */ /* 0x000fe60008001898 */
[----:B------:R-:W-:Y:S02]  /*3f00*/  WARPGROUP.DEPBAR.LE gsb0, 0x0 ;  /* 0x00008000000079c5 */ /* 0x000fe40000010000 */
[----:B------:R-:W-:Y:S05]  /*3f10*/  @!P0 BRA `(.L_x_10156) ;  /* 0x0000000000048947 */ /* 0x000fea0003800000 */
[----:B------:R-:W-:Y:S01]  /*3f20*/  BPT.TRAP 0x1 ;  /* 0x000000040000795c */ /* 0x000fe20000300000 */
.L_x_10156:
[----:B------:R2:W3:Y:S01]  /*3f30*/  SYNCS.PHASECHK.TRANS64.TRYWAIT P2, [UR4+0x32450], R0 ;  /* 0x03245000ff0075a7 */ /* 0x0004e20008040144 */
[----:B------:R-:W-:Y:S05]  /*3f40*/  @!P0 BRA `(.L_x_10157) ;  /* 0x0000000000048947 */ /* 0x000fea0003800000 */
[----:B------:R-:W-:Y:S01]  /*3f50*/  BPT.TRAP 0x1 ;  /* 0x000000040000795c */ /* 0x000fe20000300000 */
.L_x_10157:
[----:B---3--:R-:W-:Y:S05]  /*3f60*/  @P2 BRA `(.L_x_10158) ;  /* 0x0000000000082947 */ /* 0x008fea0003800000 */
[----:B------:R-:W3:Y:S02]  /*3f70*/  SYNCS.PHASECHK.TRANS64.TRYWAIT P2, [UR4+0x32450], R0 ;  /* 0x03245000ff0075a7 */ /* 0x000ee40008040144 */
[----:B---3--:R-:W-:Y:S05]  /*3f80*/  @!P2 BRA `(.L_x_10159) ;  /* 0x000000b8002ca947 */ /* 0x008fea0003800000 */
.L_x_10158:
[----:B------:R-:W-:Y:S01]  /*3f90*/  R2UR UR52, R12 ;  /* 0x000000000c3472ca */ /* 0x000fe200000e0000 */
[----:B------:R-:W-:Y:S01]  /*3fa0*/  UIMAD UR5, UR38, 0xc00, UR7 ;  /* 0x00000c00260578a4 */ /* 0x000fe2000f8e0207 */
[----:B------:R-:W-:Y:S01]  /*3fb0*/  R2UR UR53, R13 ;  /* 0x000000000d3572ca */ /* 0x000fe200000e0000 */
[----:B------:R-:W-:Y:S01]  /*3fc0*/  WARPGROUP.ARRIVE ;  /* 0x00000000000079c5 */ /* 0x000fe20000000000 */
[----:B------:R-:W-:Y:S01]  /*3fd0*/  UMOV UR55, 0x40000040 ;  /* 0x4000004000377882 */ /* 0x000fe20000000000 */
[----:B------:R-:W-:-:S04]  /*3fe0*/  UIADD3 UR10, UR5, 0x302, URZ ;  /* 0x00000302050a7890 */ /* 0x000fc8000fffe03f */
[----:B-1----:R-:W1:Y:S01]  /*3ff0*/  S2R R3, SR_TID.X ;  /* 0x0000000000037919 */ /* 0x002e620000002100 */
[----:B------:R-:W-:Y:S01]  /*4000*/  UMOV UR11, 0x40000040 ;  /* 0x40000040000b7882 */ /* 0x000fe20000000000 */
[----:B------:R-:W-:Y:S01]  /*4010*/  UMOV UR54, UR5 ;  /* 0x0000000500367c82 */ /* 0x000fe20008000000 */
[----:B------:R-:W-:Y:S01]  /*4020*/  UIADD3 UR14, UR5, 0x304, URZ ;  /* 0x00000304050e7890 */ /* 0x000fe2000fffe03f */
[----:B------:R-:W-:Y:S01]  /*4030*/  UMOV UR15, 0x40000040 ;  /* 0x40000040000f7882 */ /* 0x000fe20000000000 */
[----:B------:R-:W-:Y:S01]  /*4040*/  UIADD3 UR18, UR5, 0x306, URZ ;  /* 0x0000030605127890 */ /* 0x000fe2000fffe03f */
[----:B------:R-:W-:Y:S01]  /*4050*/  UMOV UR19, 0x40000040 ;  /* 0x4000004000137882 */ /* 0x000fe20000000000 */
[----:B------:R-:W-:Y:S01]  /*4060*/  HGMMA.64x96x16.F32.BF16 R152, gdesc[UR52], R152, gsb0 ;  /* 0x01600000349879f0 */ /* 0x000fe20008001898 */
[----:B------:R-:W-:Y:S01]  /*4070*/  R2UR UR52, R10 ;  /* 0x000000000a3472ca */ /* 0x000fe200000e0000 */
[----:B------:R-:W-:Y:S01]  /*4080*/  UIADD3 UR54, UR5, 0x2, URZ ;  /* 0x0000000205367890 */ /* 0x000fe2000fffe03f */
[----:B------:R-:W-:Y:S01]  /*4090*/  R2UR UR53, R11 ;  /* 0x000000000b3572ca */ /* 0x000fe200000e0000 */
[----:B------:R-:W-:Y:S01]  /*40a0*/  UMOV UR55, 0x40000040 ;  /* 0x4000004000377882 */ /* 0x000fe20000000000 */
[----:B------:R-:W-:Y:S01]  /*40b0*/  UIADD3 UR22, UR5, 0x600, URZ ;  /* 0x0000060005167890 */ /* 0x000fe2000fffe03f */
        /* <DEDUP_REMOVED lines=12> */
[----:B-1----:R-:W-:Y:S01]  /*4180*/  SHF.R.U32.HI R3, RZ, 0x7, R3 ;  /* 0x00000007ff037819 */ /* 0x002fe20000011603 */
[----:B------:R-:W-:-:S03]  /*4190*/  UMOV UR51, 0x40000040 ;  /* 0x4000004000337882 */ /* 0x000fc60000000000 */
[----:B0-2---:R-:W-:Y:S01]  /*41a0*/  IADD3 R0, -R3, 0xb, RZ ;  /* 0x0000000b03007810 */ /* 0x005fe20007ffe1ff */
[----:B------:R-:W-:Y:S02]  /*41b0*/  WARPGROUP.DEPBAR.LE gsb0, 0x0 ;  /* 0x00008000000079c5 */ /* 0x000fe40000010000 */
[----:B------:R-:W-:-:S06]  /*41c0*/  WARPGROUP.ARRIVE ;  /* 0x00000000000079c5 */ /* 0x000fcc0000000000 */
        /* <DEDUP_REMOVED lines=22> */
[----:B------:R-:W-:Y:S01]  /*4330*/  UIADD3 UR54, UR5, 0x906, URZ ;  /* 0x0000090605367890 */ /* 0x000fe2000fffe03f */
[----:B------:R-:W-:Y:S01]  /*4340*/  UMOV UR55, 0x40000040 ;  /* 0x4000004000377882 */ /* 0x000fe20000000000 */
[----:B------:R-:W-:Y:S01]  /*4350*/  UMOV UR52, UR56 ;  /* 0x0000003800347c82 */ /* 0x000fe20008000000 */
[----:B------:R-:W-:Y:S01]  /*4360*/  UMOV UR53, UR57 ;  /* 0x0000003900357c82 */ /* 0x000fe20008000000 */
        /* <DEDUP_REMOVED lines=37> */
.L_x_10160:
[----:B------:R-:W-:Y:S01]  /*45c0*/  FMNMX.FTZ R22, R152, R200, !PT ;  /* 0x000000c898167209 */ /* 0x000fe20007810000 */
[----:B------:R-:W-:Y:S01]  /*45d0*/  UIADD3 UR5, UR4, 0x32440, URZ ;  /* 0x0003244004057890 */ /* 0x000fe2000fffe03f */
[----:B------:R-:W-:Y:S02]  /*45e0*/  UMOV UR11, 0x40000040 ;  /* 0x40000040000b7882 */ /* 0x000fe40000000000 */
[----:B------:R-:W-:Y:S01]  /*45f0*/  FMNMX.FTZ R3, R153, R22, !PT ;  /* 0x0000001699037209 */ /* 0x000fe20007810000 */
[----:B------:R-:W-:-:S03]  /*4600*/  UPRMT UR5, UR58, 0x654, UR5 ;  /* 0x000006543a057896 */ /* 0x000fc60008000005 */
[----:B------:R-:W-:-:S04]  /*4610*/  FMNMX.FTZ R22, R156, R3, !PT ;  /* 0x000000039c167209 */ /* 0x000fc80007810000 */
[----:B------:R-:W-:Y:S02]  /*4620*/  FMNMX.FTZ R3, R157, R22, !PT ;  /* 0x000000169d037209 */ /* 0x000fe40007810000 */
[----:B------:R-:W-:Y:S01]  /*4630*/  SYNCS.ARRIVE.TRANS64.RED.A1T0 RZ, [UR5], RZ ;  /* 0x000000ffffff79a7 */ /* 0x000fe20008100405 */
[----:B------:R-:W-:Y:S01]  /*4640*/  UIMAD UR5, UR38, 0xc00, UR6 ;  /* 0x00000c00260578a4 */ /* 0x000fe2000f8e0206 */
[----:B------:R-:W-:-:S04]  /*4650*/  FMNMX.FTZ R22, R160, R3, !PT ;  /* 0x00000003a0167209 */ /* 0x000fc80007810000 */
[----:B------:R-:W-:Y:S02]  /*4660*/  FMNMX.FTZ R3, R161, R22, !PT ;  /* 0x00000016a1037209 */ /* 0x000fe40007810000 */
[----:B------:R-:W-:Y:S01]  /*4670*/  FMNMX.FTZ R22, R154, R207, !PT ;  /* 0x000000cf9a167209 */ /* 0x000fe20007810000 */
[----:B------:R-:W-:Y:S01]  /*4680*/  UMOV UR10, UR5 ;  /* 0x00000005000a7c82 */ /* 0x000fe20008000000 */
        /* <DEDUP_REMOVED lines=41> */
[----:B------:R-:W-:-:S05]  /*4920*/  FMNMX.FTZ R201, R199, R22, !PT ;  /* 0x00000016c7c97209 */ /* 0x000fca0007810000 */
[----:B------:R-:W2:Y:S01]  /*4930*/  SHFL.BFLY PT, R204, R201, 0x2, 0x1f ;  /* 0x0c401f00c9cc7f89 */ /* 0x000ea200000e0000 */
[----:B-1----:R-:W-:Y:S02]  /*4940*/  FMNMX.FTZ R22, R206, R3, !PT ;  /* 0x00000003ce167209 */ /* 0x002fe40007810000 */
[----:B------:R-:W1:Y:S03]  /*4950*/  LDC R3, c[0x0][0xa80] ;  /* 0x0002a000ff037b82 */ /* 0x000e660000000800 */
[----:B------:R-:W3:Y:S01]  /*4960*/  SHFL.BFLY PT, R202, R22, 0x1, 0x1f ;  /* 0x0c201f0016ca7f89 */ /* 0x000ee200000e0000 */
[----:B--2---:R-:W-:-:S05]  /*4970*/  FMNMX.FTZ R201, R201, R204, !PT ;  /* 0x000000ccc9c97209 */ /* 0x004fca0007810000 */
[----:B------:R-:W2:Y:S01]  /*4980*/  SHFL.BFLY PT, R208, R201, 0x1, 0x1f ;  /* 0x0c201f00c9d07f89 */ /* 0x000ea200000e0000 */
[----:B---3--:R-:W-:-:S05]  /*4990*/  FMNMX.FTZ R22, R22, R202, !PT ;  /* 0x000000ca16167209 */ /* 0x008fca0007810000 */
[C---:B-1----:R-:W-:Y:S01]  /*49a0*/  FMUL.FTZ R202, R22.reuse, R3 ;  /* 0x0000000316ca7220 */ /* 0x042fe20000410000 */
[----:B------:R-:W-:-:S03]  /*49b0*/  FADD.FTZ R204, -R22, R200 ;  /* 0x000000c816cc7221 */ /* 0x000fc60000010100 */
[-CC-:B------:R-:W-:Y:S01]  /*49c0*/  FFMA.FTZ R200, R153, R3.reuse, -R202.reuse ;  /* 0x0000000399c87223 */ /* 0x180fe200000108ca */
[-CC-:B------:R-:W-:Y:S01]  /*49d0*/  FFMA.FTZ R206, R152, R3.reuse, -R202.reuse ;  /* 0x0000000398ce7223 */ /* 0x180fe200000108ca */
[----:B------:R-:W1:Y:S01]  /*49e0*/  S2R R153, SR_TID.X ;  /* 0x0000000000997919 */ /* 0x000e620000002100 */
[-CC-:B------:R-:W-:Y:S01]  /*49f0*/  FFMA.FTZ R152, R156, R3.reuse, -R202.reuse ;  /* 0x000000039c987223 */ /* 0x180fe200000108ca */
[-C--:B------:R-:W-:Y:S01]  /*4a00*/  FMUL.FTZ R204, R204, R3.reuse ;  /* 0x00000003cccc7220 */ /* 0x080fe20000410000 */
        /* <DEDUP_REMOVED lines=8> */
[----:B--2---:R-:W-:Y:S01]  /*4a90*/  FMNMX.FTZ R156, R201, R208, !PT ;  /* 0x000000d0c99c7209 */ /* 0x004fe20007810000 */
[----:B------:R-:W2:Y:S01]  /*4aa0*/  MUFU.EX2 R204, R204 ;  /* 0x000000cc00cc7308 */ /* 0x000ea20000000800 */
[-CC-:B------:R-:W-:Y:S01]  /*4ab0*/  FFMA.FTZ R172, R172, R3.reuse, -R202.reuse ;  /* 0x00000003acac7223 */ /* 0x180fe200000108ca */
[-CC-:B------:R-:W-:Y:S01]  /*4ac0*/  FFMA.FTZ R173, R173, R3.reuse, -R202.reuse ;  /* 0x00000003adad7223 */ /* 0x180fe200000108ca */
[-CC-:B------:R-:W-:Y:S01]  /*4ad0*/  FFMA.FTZ R176, R176, R3.reuse, -R202.reuse ;  /* 0x00000003b0b07223 */ /* 0x180fe200000108ca */
[-C--:B------:R-:W-:Y:S01]  /*4ae0*/  FMUL.FTZ R208, R156, R3.reuse ;  /* 0x000000039cd07220 */ /* 0x080fe20000410000 */
[-CC-:B------:R-:W-:Y:S01]  /*4af0*/  FFMA.FTZ R177, R177, R3.reuse, -R202.reuse ;  /* 0x00000003b1b17223 */ /* 0x180fe200000108ca */
[-CC-:B------:R-:W-:Y:S01]  /*4b00*/  FFMA.FTZ R180, R180, R3.reuse, -R202.reuse ;  /* 0x00000003b4b47223 */ /* 0x180fe200000108ca */
[-C--:B------:R-:W-:Y:S01]  /*4b10*/  FFMA.FTZ R181, R181, R3.reuse, -R202 ;  /* 0x00000003b5b57223 */ /* 0x080fe200000108ca */
        /* <DEDUP_REMOVED lines=9> */
[----:B---3--:R-:W-:Y:S01]  /*4bb0*/  FADD.FTZ R152, -R156, R207 ;  /* 0x000000cf9c987221 */ /* 0x008fe20000010100 */
[-C--:B------:R-:W-:Y:S01]  /*4bc0*/  FFMA.FTZ R207, R155, R3.reuse, -R208 ;  /* 0x000000039bcf7223 */ /* 0x080fe200000108d0 */
[-C--:B--2---:R-:W-:Y:S01]  /*4bd0*/  FMUL.FTZ R24, R24, R204.reuse ;  /* 0x000000cc18187220 */ /* 0x084fe20000410000 */
[----:B-1----:R-:W-:Y:S01]  /*4be0*/  SHF.R.U32.HI R153, RZ, 0x7, R153 ;  /* 0x00000007ff997819 */ /* 0x002fe20000011699 */
[----:B------:R-:W-:Y:S01]  /*4bf0*/  FMUL.FTZ R152, R152, R3 ;  /* 0x0000000398987220 */ /* 0x000fe20000410000 */
        /* <DEDUP_REMOVED lines=10> */
[----:B------:R1:W2:Y:S01]  /*4ca0*/  MUFU.EX2 R209, R152 ;  /* 0x0000009800d17308 */ /* 0x0002a20000000800 */
        /* <DEDUP_REMOVED lines=8> */
[----:B-1----:R-:W-:-:S02]  /*4d30*/  VIADD R152, R153, 0x8 ;  /* 0x0000000899987836 */ /* 0x002fc40000000000 */
[-C--:B------:R-:W-:Y:S01]  /*4d40*/  FMUL.FTZ R57, R57, R204.reuse ;  /* 0x000000cc39397220 */ /* 0x080fe20000410000 */
[-C--:B------:R-:W-:Y:S01]  /*4d50*/  FMUL.FTZ R60, R60, R204.reuse ;  /* 0x000000cc3c3c7220 */ /* 0x080fe20000410000 */
[-C--:B------:R-:W-:Y:S01]  /*4d60*/  FMUL.FTZ R61, R61, R204.reuse ;  /* 0x000000cc3d3d7220 */ /* 0x080fe20000410000 */
[-C--:B------:R-:W-:Y:S01]  /*4d70*/  FMUL.FTZ R64, R64, R204.reuse ;  /* 0x000000cc40407220 */ /* 0x080fe20000410000 */
[----:B------:R1:W-:Y:S01]  /*4d80*/  BAR.SYNC.DEFER_BLOCKING R152, 0x100 ;  /* 0x000400980000751d */ /* 0x0003e20000010000 */
        /* <DEDUP_REMOVED lines=110> */
[----:B-1----:R-:W-:Y:S01]  /*5470*/  F2FP.BF16.F32.PACK_AB R152, R200, R206 ;  /* 0x000000cec898723e */ /* 0x002fe200000010ff */
[----:B------:R-:W-:Y:S01]  /*5480*/  MUFU.EX2 R160, R160 ;  /* 0x000000a000a07308 */ /* 0x000fe20000000800 */
[----:B------:R-:W-:Y:S01]  /*5490*/  F2FP.BF16.F32.PACK_AB R154, R157, R201 ;  /* 0x000000c99d9a723e */ /* 0x000fe200000010ff */
[-CC-:B------:R-:W-:Y:S01]  /*54a0*/  FFMA.FTZ R170, R170, R3.reuse, -R208.reuse ;  /* 0x00000003aaaa7223 */ /* 0x180fe200000108d0 */
[----:B---3--:R-:W-:Y:S01]  /*54b0*/  F2FP.BF16.F32.PACK_AB R153, R207, R210 ;  /* 0x000000d2cf99723e */ /* 0x008fe200000010ff */
[-CC-:B------:R-:W-:Y:S01]  /*54c0*/  FFMA.FTZ R171, R171, R3.reuse, -R208.reuse ;  /* 0x00000003abab7223 */ /* 0x180fe200000108d0 */
[----:B----4-:R-:W-:Y:S01]  /*54d0*/  F2FP.BF16.F32.PACK_AB R155, R159, R158 ;  /* 0x0000009e9f9b723e */ /* 0x010fe200000010ff */
[-CC-:B------:R-:W-:Y:S01]  /*54e0*/  FFMA.FTZ R174, R174, R3.reuse, -R208.reuse ;  /* 0x00000003aeae7223 */ /* 0x180fe200000108d0 */
[-CC-:B------:R-:W-:Y:S01]  /*54f0*/  FFMA.FTZ R175, R175, R3.reuse, -R208.reuse ;  /* 0x00000003afaf7223 */ /* 0x180fe200000108d0 */
[----:B------:R-:W1:Y:S01]  /*5500*/  MUFU.EX2 R161, R161 ;  /* 0x000000a100a17308 */ /* 0x000e620000000800 */
[----:B------:R-:W-:Y:S01]  /*5510*/  WARPGROUP.ARRIVE ;  /* 0x00000000000079c5 */ /* 0x000fe20000000000 */
[-CC-:B------:R-:W-:Y:S01]  /*5520*/  FFMA.FTZ R178, R178, R3.reuse, -R208.reuse ;  /* 0x00000003b2b27223 */ /* 0x180fe200000108d0 */
[-CC-:B------:R-:W-:Y:S01]  /*5530*/  FFMA.FTZ R179, R179, R3.reuse, -R208.reuse ;  /* 0x00000003b3b37223 */ /* 0x180fe200000108d0 */
[-CC-:B------:R-:W-:Y:S01]  /*5540*/  FFMA.FTZ R182, R182, R3.reuse, -R208.reuse ;  /* 0x00000003b6b67223 */ /* 0x180fe200000108d0 */
[-C--:B------:R-:W-:Y:S01]  /*5550*/  FFMA.FTZ R183, R183, R3.reuse, -R208 ;  /* 0x00000003b7b77223 */ /* 0x080fe200000108d0 */
[-CC-:B------:R-:W-:Y:S01]  /*5560*/  FFMA.FTZ R184, R184, R3.reuse, -R202.reuse ;  /* 0x00000003b8b87223 */ /* 0x180fe200000108ca */
[----:B------:R-:W-:Y:S01]  /*5570*/  HGMMA.64x256x16.F32.BF16 R24, R152, gdesc[UR8].tnspB, R24, gsb0 ;  /* 0x43e0000898187df0 */ /* 0x000fe20008001818 */
[----:B------:R-:W-:Y:S01]  /*5580*/  MUFU.EX2 R164, R164 ;  /* 0x000000a400a47308 */ /* 0x000fe20000000800 */
[----:B------:R-:W-:Y:S01]  /*5590*/  UIADD3 UR10, UR5, 0x80, URZ ;  /* 0x00000080050a7890 */ /* 0x000fe2000fffe03f */
[-CC-:B------:R-:W-:Y:S01]  /*55a0*/  FFMA.FTZ R185, R185, R3.reuse, -R202.reuse ;  /* 0x00000003b9b97223 */ /* 0x180fe200000108ca */
[----:B------:R-:W-:Y:S01]  /*55b0*/  UMOV UR11, 0x40000040 ;  /* 0x40000040000b7882 */ /* 0x000fe20000000000 */
[-CC-:B------:R-:W-:Y:S01]  /*55c0*/  FFMA.FTZ R188, R188, R3.reuse, -R202.reuse ;  /* 0x00000003bcbc7223 */ /* 0x180fe200000108ca */
[-C--:B------:R-:W-:Y:S01]  /*55d0*/  FFMA.FTZ R189, R189, R3.reuse, -R202 ;  /* 0x00000003bdbd7223 */ /* 0x080fe200000108ca */
[-CC-:B------:R-:W-:Y:S01]  /*55e0*/  FFMA.FTZ R186, R186, R3.reuse, -R208.reuse ;  /* 0x00000003baba7223 */ /* 0x180fe200000108d0 */
[-CC-:B------:R-:W-:Y:S01]  /*55f0*/  FFMA.FTZ R187, R187, R3.reuse, -R208.reuse ;  /* 0x00000003bbbb7223 */ /* 0x180fe200000108d0 */
[----:B------:R-:W-:Y:S01]  /*5600*/  MUFU.EX2 R165, R165 ;  /* 0x000000a500a57308 */ /* 0x000fe20000000800 */
[-CC-:B------:R-:W-:Y:S01]  /*5610*/  FFMA.FTZ R190, R190, R3.reuse, -R208.reuse ;  /* 0x00000003bebe7223 */ /* 0x180fe200000108d0 */
[-C--:B------:R-:W-:Y:S01]  /*5620*/  FFMA.FTZ R191, R191, R3.reuse, -R208 ;  /* 0x00000003bfbf7223 */ /* 0x080fe200000108d0 */
        /* <DEDUP_REMOVED lines=8> */
[----:B------:R-:W-:Y:S01]  /*56b0*/  FFMA.FTZ R199, R199, R3, -R208 ;  /* 0x00000003c7c77223 */ /* 0x000fe200000108d0 */
[----:B------:R-:W-:Y:S01]  /*56c0*/  FFMA.FTZ R204, R204, R205, R206 ;  /* 0x000000cdcccc7223 */ /* 0x000fe200000100ce */
[----:B------:R-:W-:-:S03]  /*56d0*/  FFMA.FTZ R210, R209, R203, R210 ;  /* 0x000000cbd1d27223 */ /* 0x000fc600000100d2 */
[----:B------:R-:W2:Y:S01]  /*56e0*/  MUFU.EX2 R163, R163 ;  /* 0x000000a300a37308 */ /* 0x000ea20000000800 */
[----:B------:R-:W-:Y:S01]  /*56f0*/  FADD.FTZ R204, R200, R204 ;  /* 0x000000ccc8cc7221 */ /* 0x000fe20000010000 */
[----:B------:R-:W-:-:S03]  /*5700*/  FADD.FTZ R207, R207, R210 ;  /* 0x000000d2cfcf7221 */ /* 0x000fc60000010000 */
[----:B------:R-:W-:Y:S01]  /*5710*/  FADD.FTZ R204, R201, R204 ;  /* 0x000000ccc9cc7221 */ /* 0x000fe20000010000 */
[----:B------:R-:W-:Y:S02]  /*5720*/  FADD.FTZ R158, R158, R207 ;  /* 0x000000cf9e9e7221 */ /* 0x000fe40000010000 */
[----:B------:R-:W-:Y:S01]  /*5730*/  MUFU.EX2 R166, R166 ;  /* 0x000000a600a67308 */ /* 0x000fe20000000800 */
[----:B------:R-:W-:Y:S01]  /*5740*/  FADD.FTZ R157, R157, R204 ;  /* 0x000000cc9d9d7221 */ /* 0x000fe20000010000 */
[----:B------:R-:W-:-:S06]  /*5750*/  FADD.FTZ R159, R159, R158 ;  /* 0x0000009e9f9f7221 */ /* 0x000fcc0000010000 */
        /* <DEDUP_REMOVED lines=28> */
[----:B------:R-:W-:Y:S01]  /*5920*/  MUFU.EX2 R197, R197 ;  /* 0x000000c500c57308 */ /* 0x000fe20000000800 */
[----:B------:R-:W-:-:S02]  /*5930*/  WARPGROUP.DEPBAR.LE gsb0, 0x0 ;  /* 0x00008000000079c5 */ /* 0x000fc40000010000 */
[----:B-1----:R-:W-:-:S05]  /*5940*/  F2FP.BF16.F32.PACK_AB R152, R161, R160 ;  /* 0x000000a0a198723e */ /* 0x002fca00000010ff */
[----:B------:R-:W-:Y:S01]  /*5950*/  MUFU.EX2 R194, R194 ;  /* 0x000000c200c27308 */ /* 0x000fe20000000800 */
[----:B--2---:R-:W-:Y:S01]  /*5960*/  F2FP.BF16.F32.PACK_AB R153, R163, R162 ;  /* 0x000000a2a399723e */ /* 0x004fe200000010ff */
[----:B------:R-:W-:Y:S01]  /*5970*/  FADD.FTZ R160, R160, R157 ;  /* 0x0000009da0a07221 */ /* 0x000fe20000010000 */
[----:B------:R-:W-:Y:S01]  /*5980*/  F2FP.BF16.F32.PACK_AB R154, R165, R164 ;  /* 0x000000a4a59a723e */ /* 0x000fe200000010ff */
[----:B------:R-:W-:Y:S01]  /*5990*/  FADD.FTZ R162, R162, R159 ;  /* 0x0000009fa2a27221 */ /* 0x000fe20000010000 */
[----:B---3--:R-:W-:Y:S01]  /*59a0*/  F2FP.BF16.F32.PACK_AB R155, R167, R166 ;  /* 0x000000a6a79b723e */ /* 0x008fe200000010ff */
[----:B------:R-:W-:Y:S02]  /*59b0*/  FADD.FTZ R161, R161, R160 ;  /* 0x000000a0a1a17221 */ /* 0x000fe40000010000 */
[----:B------:R-:W1:Y:S01]  /*59c0*/  MUFU.EX2 R195, R195 ;  /* 0x000000c300c37308 */ /* 0x000e620000000800 */
[----:B------:R-:W-:Y:S01]  /*59d0*/  WARPGROUP.ARRIVE ;  /* 0x00000000000079c5 */ /* 0x000fe20000000000 */
[----:B------:R-:W-:Y:S01]  /*59e0*/  FADD.FTZ R163, R163, R162 ;  /* 0x000000a2a3a37221 */ /* 0x000fe20000010000 */
[----:B------:R-:W-:-:S03]  /*59f0*/  FADD.FTZ R164, R164, R161 ;  /* 0x000000a1a4a47221 */ /* 0x000fc60000010000 */
[----:B------:R-:W-:Y:S01]  /*5a00*/  FADD.FTZ R166, R166, R163 ;  /* 0x000000a3a6a67221 */ /* 0x000fe20000010000 */
[----:B------:R-:W-:Y:S01]  /*5a10*/  HGMMA.64x256x16.F32.BF16 R24, R152, gdesc[UR8].tnspB, R24, gsb0 ;  /* 0x43e0000898187df0 */ /* 0x000fe20008001818 */
[----:B------:R-:W-:Y:S01]  /*5a20*/  UIADD3 UR10, UR5, 0x100, URZ ;  /* 0x00000100050a7890 */ /* 0x000fe2000fffe03f */
[----:B------:R-:W-:Y:S01]  /*5a30*/  MUFU.EX2 R198, R198 ;  /* 0x000000c600c67308 */ /* 0x000fe20000000800 */
[----:B------:R-:W-:Y:S01]  /*5a40*/  UMOV UR11, 0x40000040 ;  /* 0x40000040000b7882 */ /* 0x000fe20000000000 */
[----:B------:R-:W-:Y:S01]  /*5a50*/  FADD.FTZ R165, R165, R164 ;  /* 0x000000a4a5a57221 */ /* 0x000fe20000010000 */
[----:B------:R-:W-:-:S05]  /*5a60*/  FADD.FTZ R167, R167, R166 ;  /* 0x000000a6a7a77221 */ /* 0x000fca0000010000 */
        /* <DEDUP_REMOVED lines=70> */
.L_x_10161:
[----:B------:R-:W-:Y:S01]  /*5ed0*/  UIADD3 UR4, UR4, 0x32460, URZ ;  /* 0x0003246004047890 */ /* 0x000fe2000fffe03f */
[----:B------:R-:W-:Y:S01]  /*5ee0*/  IMAD.MOV.U32 R207, RZ, RZ, R156 ;  /* 0x000000ffffcf7224 */ /* 0x000fe200078e009c */
[----:B------:R-:W-:Y:S02]  /*5ef0*/  MOV R200, R22 ;  /* 0x0000001600c87202 */ /* 0x000fe40000000f00 */
[----:B------:R-:W-:-:S09]  /*5f00*/  UPRMT UR4, UR58, 0x654, UR4 ;  /* 0x000006543a047896 */ /* 0x000fd20008000004 */
[----:B------:R-:W-:Y:S01]  /*5f10*/  SYNCS.ARRIVE.TRANS64.RED.A1T0 RZ, [UR4], RZ ;  /* 0x000000ffffff79a7 */ /* 0x000fe20008100404 */
[----:B------:R-:W-:Y:S05]  /*5f20*/  @P1 BRA `(.L_x_10162) ;  /* 0xffffffdc00301947 */ /* 0x000fea000383ffff */
.L_x_10151:
[----:B------:R-:W0:Y:S01]  /*5f30*/  SHFL.BFLY PT, R4, R205, 0x2, 0x1f ;  /* 0x0c401f00cd047f89 */ /* 0x000e2200000e0000 */
[----:B------:R-:W-:Y:S01]  /*5f40*/  IMAD.MOV.U32 R8, RZ, RZ, RZ ;  /* 0x000000ffff087224 */ /* 0x000fe200078e00ff */
[----:B------:R-:W-:Y:S01]  /*5f50*/  R2UR UR4, R219 ;  /* 0x00000000db0472ca */ /* 0x000fe200000e0000 */
[----:B------:R-:W-:Y:S01]  /*5f60*/  UIADD3 UR38, UR38, 0x1, URZ ;  /* 0x0000000126267890 */ /* 0x000fe2000fffe03f */
[----:B------:R-:W1:Y:S01]  /*5f70*/  SHFL.BFLY PT, R6, R203, 0x2, 0x1f ;  /* 0x0c401f00cb067f89 */ /* 0x000e6200000e0000 */
[----:B------:R2:W-:Y:S06]  /*5f80*/  BAR.ARV R0, 0x100 ;  /* 0x000400000000751d */ /* 0x0005ec0000002000 */
[----:B------:R-:W-:-:S02]  /*5f90*/  UISETP.NE.AND UP0, UPT, UR38, 0x2, UPT ;  /* 0x000000022600788c */ /* 0x000fc4000bf05270 */
[----:B------:R-:W-:Y:S06]  /*5fa0*/  BAR.ARV 0x8, 0x180 ;  /* 0x0206000000007b1d */ /* 0x000fec0000002000 */
[----:B------:R-:W-:Y:S01]  /*5fb0*/  UIADD3 UR4, UR4, 0x1, URZ ;  /* 0x0000000104047890 */ /* 0x000fe2000fffe03f */
[----:B--2---:R-:W-:Y:S02]  /*5fc0*/  IMAD.MOV.U32 R0, RZ, RZ, -0x800000 ;  /* 0xff800000ff007424 */ /* 0x004fe400078e00ff */
[----:B0-----:R-:W-:Y:S01]  /*5fd0*/  FADD.FTZ R5, R4, R205 ;  /* 0x000000cd04057221 */ /* 0x001fe20000010000 */
[----:B------:R-:W-:Y:S01]  /*5fe0*/  PLOP3.LUT P0, PT, PT, PT, PT, 0x8, 0x0 ;  /* 0x000000000000781c */ /* 0x000fe20003f0e170 */
[----:B------:R-:W-:Y:S01]  /*5ff0*/  USEL UR38, UR38, URZ, UP0 ;  /* 0x0000003f26267287 */ /* 0x000fe20008000000 */
[----:B-1----:R-:W-:-:S02]  /*6000*/  FADD.FTZ R7, R6, R203 ;  /* 0x000000cb06077221 */ /* 0x002fc40000010000 */
[----:B------:R-:W0:Y:S01]  /*6010*/  SHFL.BFLY PT, R4, R5, 0x1, 0x1f ;  /* 0x0c201f0005047f89 */ /* 0x000e2200000e0000 */
[----:B------:R-:W-:Y:S01]  /*6020*/  IMAD.U32 R219, RZ, RZ, UR4 ;  /* 0x00000004ffdb7e24 */ /* 0x000fe2000f8e00ff */
[----:B------:R-:W-:Y:S02]  /*6030*/  USEL UR4, URZ, 0x1, UP0 ;  /* 0x000000013f047887 */ /* 0x000fe40008000000 */
[----:B------:R-:W1:Y:S02]  /*6040*/  SHFL.BFLY PT, R6, R7, 0x1, 0x1f ;  /* 0x0c201f0007067f89 */ /* 0x000e6400000e0000 */
[----:B------:R-:W-:Y:S01]  /*6050*/  ULOP3.LUT UR39, UR39, UR4, URZ, 0x3c, !UPT ;  /* 0x0000000427277292 */ /* 0x000fe2000f8e3c3f */
[----:B0-----:R-:W-:Y:S01]  /*6060*/  FADD.FTZ R9, R5, R4 ;  /* 0x0000000405097221 */ /* 0x001fe20000010000 */
[----:B------:R-:W-:Y:S02]  /*6070*/  IMAD.MOV.U32 R4, RZ, RZ, RZ ;  /* 0x000000ffff047224 */ /* 0x000fe400078e00ff */
[----:B-1----:R-:W-:-:S02]  /*6080*/  FADD.FTZ R6, R7, R6 ;  /* 0x0000000607067221 */ /* 0x002fc40000010000 */
[----:B------:R-:W-:-:S03]  /*6090*/  FSETP.NE.FTZ.AND P1, PT, R9, RZ, PT ;  /* 0x000000ff0900720b */ /* 0x000fc60003f35000 */
[----:B------:R-:W-:-:S10]  /*60a0*/  FSETP.NE.FTZ.AND P2, PT, R6, RZ, PT ;  /* 0x000000ff0600720b */ /* 0x000fd40003f55000 */
[----:B------:R-:W-:Y:S01]  /*60b0*/  @P1 MUFU.LG2 R7, R9 ;  /* 0x0000000900071308 */ /* 0x000fe20000000c00 */
[C---:B------:R-:W-:Y:S02]  /*60c0*/  @P1 FMUL.FTZ R5, R3.reuse, 0.69314718246459960938 ;  /* 0x3f31721803051820 */ /* 0x040fe40000410000 */
[----:B------:R-:W-:-:S05]  /*60d0*/  @P2 FMUL.FTZ R14, R3, 0.69314718246459960938 ;  /* 0x3f317218030e2820 */ /* 0x000fca0000410000 */
[----:B------:R-:W0:Y:S08]  /*60e0*/  @P2 MUFU.LG2 R11, R6 ;  /* 0x00000006000b2308 */ /* 0x000e300000000c00 */
[----:B------:R-:W1:Y:S08]  /*60f0*/  @P1 MUFU.RCP R8, R9 ;  /* 0x0000000900081308 */ /* 0x000e700000001000 */
[----:B------:R2:W3:Y:S01]  /*6100*/  @P2 MUFU.RCP R4, R6 ;  /* 0x0000000600042308 */ /* 0x0004e20000001000 */
[----:B0-----:R-:W-:-:S04]  /*6110*/  @P2 FMUL.FTZ R11, R11, 0.69314718246459960938 ;  /* 0x3f3172180b0b2820 */ /* 0x001fc80000410000 */
[----:B------:R-:W-:Y:S01]  /*6120*/  @P2 FFMA.FTZ R0, R14, R156, R11 ;  /* 0x0000009c0e002223 */ /* 0x000fe2000001000b */
[----:B--2---:R-:W-:Y:S01]  /*6130*/  @P1 FMUL.FTZ R6, R7, 0.69314718246459960938 ;  /* 0x3f31721807061820 */ /* 0x004fe20000410000 */
        /* <DEDUP_REMOVED lines=64> */
[----:B---3--:R-:W-:Y:S01]  /*6540*/  FMUL.FTZ R3, R75, R4 ;  /* 0x000000044b037220 */ /* 0x008fe20000410000 */
        /* <DEDUP_REMOVED lines=65> */
.L_x_10137:
[----:B0-----:R-:W0:Y:S01]  /*6960*/  S2R R5, SR_CgaCtaId ;  /* 0x0000000000057919 */ /* 0x001e220000008800 */
        /* <DEDUP_REMOVED lines=61> */
[----:B------:R-:W-:Y:S01]  /*6d40*/  SHF.R.U64 R14, R14, 0x3, RZ ;  /* 0x000000030e0e7819 */ /* 0x000fe200000012ff */
[--C-:B------:R-:W-:Y:S01]  /*6d50*/  IMAD.X R99, RZ, RZ, R103.reuse, P5 ;  /* 0x000000ffff637224 */ /* 0x100fe200028e0667 */
[----:B------:R-:W-:Y:S02]  /*6d60*/  IADD3 R54, P0, R102, 0x8020, RZ ;  /* 0x0000802066367810 */ /* 0x000fe40007f1e0ff */
[----:B------:R-:W-:Y:S02]  /*6d70*/  SHF.R.U64 R16, R16, 0x3, RZ ;  /* 0x0000000310107819 */ /* 0x000fe400000012ff */
[----:B------:R-:W-:Y:S01]  /*6d80*/  LOP3.LUT R22, R177, 0x380, RZ, 0xc0, !PT ;  /* 0x00000380b1167812 */ /* 0x000fe200078ec0ff */
[----:B------:R-:W-:Y:S01]  /*6d90*/  IMAD.X R55, RZ, RZ, R103, P0 ;  /* 0x000000ffff377224 */ /* 0x000fe200000e0667 */
[----:B------:R-:W-:-:S02]  /*6da0*/  IADD3 R62, P4, R102, 0x8040, RZ ;  /* 0x00008040663e7810 */ /* 0x000fc40007f9e0ff */
[----:B------:R-:W-:Y:S02]  /*6db0*/  SHF.R.U64 R18, R18, 0x3, RZ ;  /* 0x0000000312127819 */ /* 0x000fe400000012ff */
[----:B------:R-:W-:Y:S01]  /*6dc0*/  LOP3.LUT R30, R179, 0x380, RZ, 0xc0, !PT ;  /* 0x00000380b31e7812 */ /* 0x000fe200078ec0ff */
[--C-:B------:R-:W-:Y:S01]  /*6dd0*/  IMAD.X R63, RZ, RZ, R103.reuse, P4 ;  /* 0x000000ffff3f7224 */ /* 0x100fe200020e0667 */
[C---:B------:R-:W-:Y:S02]  /*6de0*/  IADD3 R70, P3, R102.reuse, 0x8060, RZ ;  /* 0x0000806066467810 */ /* 0x040fe40007f7e0ff */
[C---:B------:R-:W-:Y:S02]  /*6df0*/  IADD3 R94, P6, R102.reuse, 0xc000, RZ ;  /* 0x0000c000665e7810 */ /* 0x040fe40007fde0ff */
[C---:B------:R-:W-:Y:S01]  /*6e00*/  IADD3 R168, P2, R102.reuse, 0xc040, RZ ;  /* 0x0000c04066a87810 */ /* 0x040fe20007f5e0ff */
[----:B------:R-:W-:Y:S01]  /*6e10*/  IMAD.X R71, RZ, RZ, R103, P3 ;  /* 0x000000ffff477224 */ /* 0x000fe200018e0667 */
[----:B------:R-:W-:-:S02]  /*6e20*/  IADD3 R167, P1, R102, 0xc060, RZ ;  /* 0x0000c06066a77810 */ /* 0x000fc40007f3e0ff */
[----:B------:R-:W-:Y:S02]  /*6e30*/  SHF.R.U64 R20, R20, 0x3, RZ ;  /* 0x0000000314147819 */ /* 0x000fe400000012ff */
[----:B------:R-:W-:Y:S01]  /*6e40*/  LOP3.LUT R38, R181, 0x380, RZ, 0xc0, !PT ;  /* 0x00000380b5267812 */ /* 0x000fe200078ec0ff */
[--C-:B------:R-:W-:Y:S01]  /*6e50*/  IMAD.X R13, RZ, RZ, R103.reuse, P1 ;  /* 0x000000ffff0d7224 */ /* 0x100fe200008e0667 */
[----:B------:R-:W-:Y:S01]  /*6e60*/  LOP3.LUT R102, R11, R102, RZ, 0x3c, !PT ;  /* 0x000000660b667212 */ /* 0x000fe200078e3cff */
[----:B------:R-:W-:Y:S01]  /*6e70*/  IMAD.X R11, RZ, RZ, R103, P2 ;  /* 0x000000ffff0b7224 */ /* 0x000fe200010e0667 */
[----:B------:R-:W-:Y:S02]  /*6e80*/  LOP3.LUT R14, R14, R169, RZ, 0x3c, !PT ;  /* 0x000000a90e0e7212 */ /* 0x000fe400078e3cff */
[----:B------:R-:W-:Y:S02]  /*6e90*/  LOP3.LUT R46, R183, 0x380, RZ, 0xc0, !PT ;  /* 0x00000380b72e7812 */ /* 0x000fe400078ec0ff */
        /* <DEDUP_REMOVED lines=12> */
[----:B------:R-:W-:-:S02]  /*6f60*/  LOP3.LUT R175, R94, 0x380, RZ, 0xc0, !PT ;  /* 0x000003805eaf7812 */ /* 0x000fc400078ec0ff */
[----:B------:R-:W-:Y:S01]  /*6f70*/  MOV R102, R102 ;  /* 0x0000006600667202 */ /* 0x000fe20000000f00 */
[----:B------:R-:W-:Y:S01]  /*6f80*/  BAR.SYNC.DEFER_BLOCKING 0x1, 0x100 ;  /* 0x0044000000007b1d */ /* 0x000fe20000010000 */
[----:B------:R-:W-:Y:S02]  /*6f90*/  SHF.R.U64 R29, R12, 0x3, RZ ;  /* 0x000000030c1d7819 */ /* 0x000fe400000012ff */
[----:B------:R-:W-:Y:S02]  /*6fa0*/  IADD3.X R95, RZ, R103, RZ, P6, !PT ;  /* 0x00000067ff5f7210 */ /* 0x000fe400037fe4ff */
[----:B------:R-:W-:Y:S02]  /*6fb0*/  LOP3.LUT R22, R22, R177, RZ, 0x3c, !PT ;  /* 0x000000b116167212 */ /* 0x000fe400078e3cff */
[----:B------:R-:W-:Y:S02]  /*6fc0*/  SHF.R.U64 R169, R169, 0x3, RZ ;  /* 0x00000003a9a97819 */ /* 0x000fe400000012ff */
[----:B------:R-:W-:-:S02]  /*6fd0*/  MOV R15, R14 ;  /* 0x0000000e000f7202 */ /* 0x000fc40000000f00 */
[----:B------:R-:W-:Y:S02]  /*6fe0*/  LOP3.LUT R30, R30, R179, RZ, 0x3c, !PT ;  /* 0x000000b31e1e7212 */ /* 0x000fe400078e3cff */
[----:B------:R-:W-:Y:S02]  /*6ff0*/  SHF.R.U64 R171, R171, 0x3, RZ ;  /* 0x00000003abab7819 */ /* 0x000fe400000012ff */
[----:B------:R-:W-:Y:S02]  /*7000*/  LOP3.LUT R103, R168, 0x380, RZ, 0xc0, !PT ;  /* 0x00000380a8677812 */ /* 0x000fe400078ec0ff */
[----:B------:R-:W-:Y:S02]  /*7010*/  MOV R16, R16 ;  /* 0x0000001000107202 */ /* 0x000fe40000000f00 */
[----:B------:R-:W-:Y:S02]  /*7020*/  LOP3.LUT R38, R38, R181, RZ, 0x3c, !PT ;  /* 0x000000b526267212 */ /* 0x000fe400078e3cff */
[----:B------:R-:W-:-:S02]  /*7030*/  SHF.R.U64 R173, R173, 0x3, RZ ;  /* 0x00000003adad7819 */ /* 0x000fc400000012ff */
[----:B------:R-:W-:Y:S01]  /*7040*/  SHF.R.U64 R12, R98, 0x3, RZ ;  /* 0x00000003620c7819 */ /* 0x000fe200000012ff */
[----:B------:R-:W-:Y:S01]  /*7050*/  STSM.16.M88.4 [R102], R24 ;  /* 0x0000001866007844 */ /* 0x000fe20000000200 */
[----:B------:R-:W-:Y:S02]  /*7060*/  MOV R18, R18 ;  /* 0x0000001200127202 */ /* 0x000fe40000000f00 */
[----:B------:R-:W-:Y:S01]  /*7070*/  LOP3.LUT R46, R46, R183, RZ, 0x3c, !PT ;  /* 0x000000b72e2e7212 */ /* 0x000fe200078e3cff */
[----:B------:R-:W-:Y:S01]  /*7080*/  STSM.16.M88.4 [R15], R32 ;  /* 0x000000200f007844 */ /* 0x000fe20000000200 */
[----:B------:R-:W-:Y:S02]  /*7090*/  SHF.R.U64 R175, R175, 0x3, RZ ;  /* 0x00000003afaf7819 */ /* 0x000fe400000012ff */
[----:B------:R-:W-:Y:S01]  /*70a0*/  LOP3.LUT R98, R29, R6, RZ, 0x3c, !PT ;  /* 0x000000061d627212 */ /* 0x000fe200078e3cff */
[----:B------:R-:W-:Y:S01]  /*70b0*/  STSM.16.M88.4 [R16], R40 ;  /* 0x0000002810007844 */ /* 0x000fe20000000200 */
[----:B------:R-:W-:-:S02]  /*70c0*/  MOV R20, R20 ;  /* 0x0000001400147202 */ /* 0x000fc40000000f00 */
[----:B------:R-:W-:Y:S01]  /*70d0*/  F2FP.BF16.F32.PACK_AB R59, R153, R59 ;  /* 0x0000003b993b723e */ /* 0x000fe200000010ff */
[----:B------:R-:W-:Y:S01]  /*70e0*/  STSM.16.M88.4 [R18], R48 ;  /* 0x0000003012007844 */ /* 0x000fe20000000200 */
[----:B------:R-:W-:Y:S02]  /*70f0*/  F2FP.BF16.F32.PACK_AB R65, R152, R66 ;  /* 0x000000429841723e */ /* 0x000fe400000010ff */
[----:B------:R-:W-:Y:S01]  /*7100*/  F2FP.BF16.F32.PACK_AB R72, R73, R72 ;  /* 0x000000484948723e */ /* 0x000fe200000010ff */
[----:B------:R-:W-:Y:S01]  /*7110*/  STSM.16.M88.4 [R20], R56 ;  /* 0x0000003814007844 */ /* 0x000fe20000000200 */
[----:B------:R-:W-:Y:S02]  /*7120*/  LOP3.LUT R54, R169, R54, RZ, 0x3c, !PT ;  /* 0x00000036a9367212 */ /* 0x000fe400078e3cff */
[----:B------:R-:W-:Y:S02]  /*7130*/  MOV R22, R22 ;  /* 0x0000001600167202 */ /* 0x000fe40000000f00 */
[----:B------:R-:W-:-:S02]  /*7140*/  F2FP.BF16.F32.PACK_AB R66, R69, R68 ;  /* 0x000000444542723e */ /* 0x000fc400000010ff */
[----:B------:R-:W-:Y:S02]  /*7150*/  F2FP.BF16.F32.PACK_AB R67, R9, R67 ;  /* 0x000000430943723e */ /* 0x000fe400000010ff */
[----:B------:R-:W-:Y:S02]  /*7160*/  F2FP.BF16.F32.PACK_AB R73, R3, R74 ;  /* 0x0000004a0349723e */ /* 0x000fe400000010ff */
[----:B------:R-:W-:Y:S01]  /*7170*/  F2FP.BF16.F32.PACK_AB R80, R81, R80 ;  /* 0x000000505150723e */ /* 0x000fe200000010ff */
[----:B------:R-:W-:Y:S01]  /*7180*/  STSM.16.M88.4 [R22], R64 ;  /* 0x0000004016007844 */ /* 0x000fe20000000200 */
[----:B------:R-:W-:Y:S02]  /*7190*/  LOP3.LUT R62, R171, R62, RZ, 0x3c, !PT ;  /* 0x0000003eab3e7212 */ /* 0x000fe400078e3cff */
[----:B------:R-:W-:Y:S02]  /*71a0*/  SHF.R.U64 R103, R103, 0x3, RZ ;  /* 0x0000000367677819 */ /* 0x000fe400000012ff */
[----:B------:R-:W-:-:S02]  /*71b0*/  MOV R30, R30 ;  /* 0x0000001e001e7202 */ /* 0x000fc40000000f00 */
[----:B------:R-:W-:Y:S02]  /*71c0*/  F2FP.BF16.F32.PACK_AB R74, R77, R76 ;  /* 0x0000004c4d4a723e */ /* 0x000fe400000010ff */
[----:B------:R-:W-:Y:S02]  /*71d0*/  F2FP.BF16.F32.PACK_AB R75, R75, R78 ;  /* 0x0000004e4b4b723e */ /* 0x000fe400000010ff */
[----:B------:R-:W-:Y:S02]  /*71e0*/  F2FP.BF16.F32.PACK_AB R81, R83, R82 ;  /* 0x000000525351723e */ /* 0x000fe400000010ff */
[----:B------:R-:W-:Y:S01]  /*71f0*/  LOP3.LUT R70, R173, R70, RZ, 0x3c, !PT ;  /* 0x00000046ad467212 */ /* 0x000fe200078e3cff */
[----:B------:R0:W-:Y:S01]  /*7200*/  STSM.16.M88.4 [R30], R72 ;  /* 0x000000481e007844 */ /* 0x0001e20000000200 */
[----:B------:R-:W-:Y:S02]  /*7210*/  MOV R38, R38 ;  /* 0x0000002600267202 */ /* 0x000fe40000000f00 */
[----:B------:R-:W-:-:S02]  /*7220*/  F2FP.BF16.F32.PACK_AB R82, R85, R84 ;  /* 0x000000545552723e */ /* 0x000fc400000010ff */
[----:B------:R-:W-:Y:S02]  /*7230*/  F2FP.BF16.F32.PACK_AB R83, R87, R86 ;  /* 0x000000565753723e */ /* 0x000fe400000010ff */
[----:B------:R-:W-:Y:S02]  /*7240*/  LOP3.LUT R94, R175, R94, RZ, 0x3c, !PT ;  /* 0x0000005eaf5e7212 */ /* 0x000fe400078e3cff */
[----:B------:R-:W-:Y:S01]  /*7250*/  MOV R46, R46 ;  /* 0x0000002e002e7202 */ /* 0x000fe20000000f00 */
[----:B------:R1:W-:Y:S01]  /*7260*/  STSM.16.M88.4 [R38], R80 ;  /* 0x0000005026007844 */ /* 0x0003e20000000200 */
[----:B------:R-:W-:Y:S02]  /*7270*/  MOV R6, R98 ;  /* 0x0000006200067202 */ /* 0x000fe40000000f00 */
        /* <DEDUP_REMOVED lines=10> */
[----:B------:R-:W-:Y:S01]  /*7320*/  R2UR UR4, R218 ;  /* 0x00000000da0472ca */ /* 0x000fe200000e0000 */
[----:B------:R-:W-:Y:S01]  /*7330*/  ULDC UR7, c[0x0][0xb88] ;  /* 0x0002e20000077ab9 */ /* 0x000fe20000000800 */
[----:B------:R-:W-:Y:S01]  /*7340*/  F2FP.BF16.F32.PACK_AB R78, R93, R92 ;  /* 0x0000005c5d4e723e */ /* 0x000fe200000010ff */
[----:B0-----:R-:W0:Y:S01]  /*7350*/  LDC R72, c[0x0][0xce8] ;  /* 0x00033a00ff487b82 */ /* 0x001e220000000800 */
[----:B------:R-:W-:Y:S02]  /*7360*/  MOV R54, R54 ;  /* 0x0000003600367202 */ /* 0x000fe40000000f00 */
[----:B------:R-:W-:Y:S01]  /*7370*/  F2FP.BF16.F32.PACK_AB R97, R164, R163 ;  /* 0x000000a3a461723e */ /* 0x000fe200000010ff */
[----:B------:R1:W-:Y:S01]  /*7380*/  STSM.16.M88.4 [R46], R76 ;  /* 0x0000004c2e007844 */ /* 0x0003e20000000200 */
[----:B------:R-:W-:-:S02]  /*7390*/  F2FP.BF16.F32.PACK_AB R98, R101, R100 ;  /* 0x000000646562723e */ /* 0x000fc400000010ff */
[----:B------:R-:W-:Y:S02]  /*73a0*/  F2FP.BF16.F32.PACK_AB R99, R166, R165 ;  /* 0x000000a5a663723e */ /* 0x000fe400000010ff */
[----:B------:R-:W-:Y:S02]  /*73b0*/  F2FP.BF16.F32.PACK_AB R105, R107, R106 ;  /* 0x0000006a6b69723e */ /* 0x000fe400000010ff */
[----:B------:R-:W-:Y:S01]  /*73c0*/  LOP3.LUT R10, R103, R168, RZ, 0x3c, !PT ;  /* 0x000000a8670a7212 */ /* 0x000fe200078e3cff */
[----:B------:R1:W-:Y:S01]  /*73d0*/  STSM.16.M88.4 [R54], R96 ;  /* 0x0000006036007844 */ /* 0x0003e20000000200 */
[----:B------:R-:W-:Y:S02]  /*73e0*/  MOV R62, R62 ;  /* 0x0000003e003e7202 */ /* 0x000fe40000000f00 */
[----:B------:R-:W-:Y:S02]  /*73f0*/  F2FP.BF16.F32.PACK_AB R106, R109, R108 ;  /* 0x0000006c6d6a723e */ /* 0x000fe400000010ff */
[----:B------:R-:W-:-:S02]  /*7400*/  F2FP.BF16.F32.PACK_AB R107, R111, R110 ;  /* 0x0000006e6f6b723e */ /* 0x000fc400000010ff */
[----:B------:R-:W-:Y:S02]  /*7410*/  F2FP.BF16.F32.PACK_AB R113, R115, R114 ;  /* 0x000000727371723e */ /* 0x000fe400000010ff */
[----:B------:R-:W-:Y:S01]  /*7420*/  LOP3.LUT R12, R12, R167, RZ, 0x3c, !PT ;  /* 0x000000a70c0c7212 */ /* 0x000fe200078e3cff */
[----:B------:R1:W-:Y:S01]  /*7430*/  STSM.16.M88.4 [R62], R104 ;  /* 0x000000683e007844 */ /* 0x0003e20000000200 */
[----:B------:R-:W-:Y:S02]  /*7440*/  MOV R70, R70 ;  /* 0x0000004600467202 */ /* 0x000fe40000000f00 */
[----:B------:R-:W-:Y:S02]  /*7450*/  F2FP.BF16.F32.PACK_AB R114, R117, R116 ;  /* 0x000000747572723e */ /* 0x000fe400000010ff */
[----:B------:R-:W-:Y:S02]  /*7460*/  F2FP.BF16.F32.PACK_AB R115, R119, R118 ;  /* 0x000000767773723e */ /* 0x000fe400000010ff */
[----:B------:R-:W-:-:S02]  /*7470*/  F2FP.BF16.F32.PACK_AB R121, R123, R122 ;  /* 0x0000007a7b79723e */ /* 0x000fc400000010ff */
[----:B------:R-:W-:Y:S01]  /*7480*/  MOV R94, R94 ;  /* 0x0000005e005e7202 */ /* 0x000fe20000000f00 */
        /* <DEDUP_REMOVED lines=8> */
[----:B------:R-:W-:Y:S01]  /*7510*/  MOV R14, R10 ;  /* 0x0000000a000e7202 */ /* 0x000fe20000000f00 */
[----:B------:R1:W-:Y:S01]  /*7520*/  STSM.16.M88.4 [R6], R128 ;  /* 0x0000008006007844 */ /* 0x0003e20000000200 */
[----:B------:R-:W-:Y:S01]  /*7530*/  F2FP.BF16.F32.PACK_AB R138, R141, R140 ;  /* 0x0000008c8d8a723e */ /* 0x000fe200000010ff */
[----:B------:R-:W-:Y:S01]  /*7540*/  IMAD.U32 R10, RZ, RZ, UR8 ;  /* 0x00000008ff0a7e24 */ /* 0x000fe2000f8e00ff */
[----:B------:R-:W-:Y:S01]  /*7550*/  F2FP.BF16.F32.PACK_AB R139, R143, R142 ;  /* 0x0000008e8f8b723e */ /* 0x000fe200000010ff */
[----:B------:R-:W-:Y:S01]  /*7560*/  IMAD.U32 R11, RZ, RZ, UR9 ;  /* 0x00000009ff0b7e24 */ /* 0x000fe2000f8e00ff */
[----:B------:R-:W-:Y:S01]  /*7570*/  F2FP.BF16.F32.PACK_AB R145, R147, R146 ;  /* 0x000000929391723e */ /* 0x000fe200000010ff */
[----:B------:R-:W-:Y:S01]  /*7580*/  ULDC.64 UR8, c[0x0][0xd08] ;  /* 0x0003420000087ab9 */ /* 0x000fe20000000a00 */
[----:B------:R-:W-:Y:S01]  /*7590*/  MOV R12, R12 ;  /* 0x0000000c000c7202 */ /* 0x000fe20000000f00 */
[----:B------:R1:W-:Y:S01]  /*75a0*/  STSM.16.M88.4 [R14], R136 ;  /* 0x000000880e007844 */ /* 0x0003e20000000200 */
[----:B------:R-:W-:-:S02]  /*75b0*/  F2FP.BF16.F32.PACK_AB R146, R149, R148 ;  /* 0x000000949592723e */ /* 0x000fc400000010ff */
[----:B------:R-:W-:Y:S02]  /*75c0*/  F2FP.BF16.F32.PACK_AB R147, R151, R150 ;  /* 0x000000969793723e */ /* 0x000fe400000010ff */
[----:B------:R-:W-:Y:S02]  /*75d0*/  PLOP3.LUT P0, PT, PT, PT, UP0, 0x80, 0x0 ;  /* 0x000000000000781c */ /* 0x000fe40003f0f008 */
[----:B------:R-:W-:Y:S01]  /*75e0*/  R2UR UR10, R215 ;  /* 0x00000000d70a72ca */ /* 0x000fe200000e0000 */
[----:B------:R1:W-:Y:S01]  /*75f0*/  STSM.16.M88.4 [R12], R144 ;  /* 0x000000900c007844 */ /* 0x0003e20000000200 */
[----:B------:R-:W-:Y:S09]  /*7600*/  BAR.SYNC.DEFER_BLOCKING 0x1, 0x100 ;  /* 0x0044000000007b1d */ /* 0x000ff20000010000 */
[----:B------:R-:W2:Y:S01]  /*7610*/  @P0 LDG.E R3, desc[UR36][R10.64] ;  /* 0x000000240a030981 */ /* 0x000ea2000c1e1900 */
[----:B------:R-:W-:Y:S01]  /*7620*/  UISETP.NE.U32.AND UP1, UPT, UR8, URZ, UPT ;  /* 0x0000003f0800728c */ /* 0x000fe2000bf25070 */
[----:B0-----:R-:W-:Y:S01]  /*7630*/  ISETP.NE.AND P1, PT, R72, 0x1, PT ;  /* 0x000000014800780c */ /* 0x001fe20003f25270 */
[----:B------:R-:W-:-:S02]  /*7640*/  IMAD.U32 R15, RZ, RZ, UR10 ;  /* 0x0000000aff0f7e24 */ /* 0x000fc4000f8e00ff */
[----:B------:R-:W-:-:S06]  /*7650*/  UISETP.NE.AND.EX UP1, UPT, UR9, URZ, UPT, UP1 ;  /* 0x0000003f0900728c */ /* 0x000fcc000bf25310 */
[----:B------:R-:W-:-:S04]  /*7660*/  PLOP3.LUT P2, PT, PT, PT, UP1, 0x80, 0x0 ;  /* 0x000000000000781c */ /* 0x000fc80003f4f018 */
[----:B------:R-:W0:Y:S01]  /*7670*/  @P1 LDC R9, c[0x0][0xcec] ;  /* 0x00033b00ff091b82 */ /* 0x000e220000000800 */
[----:B------:R-:W-:-:S04]  /*7680*/  @UP1 ULEA UR8, UP2, UR61, UR8, 0x2 ;  /* 0x000000083d081291 */ /* 0x000fc8000f84103f */
[----:B------:R-:W-:Y:S02]  /*7690*/  @UP1 ULEA.HI.X UR9, UR61, UR9, UR4, 0x2, UP2 ;  /* 0x000000093d091291 */ /* 0x000fe400090f1404 */
[----:B------:R-:W-:Y:S01]  /*76a0*/  IMAD.U32 R16, RZ, RZ, UR8 ;  /* 0x00000008ff107e24 */ /* 0x000fe2000f8e00ff */
[----:B------:R-:W-:Y:S01]  /*76b0*/  UMOV UR4, URZ ;  /* 0x0000003f00047c82 */ /* 0x000fe20008000000 */
[----:B------:R-:W3:Y:S02]  /*76c0*/  @P1 LDC R13, c[0x0][0xcf0] ;  /* 0x00033c00ff0d1b82 */ /* 0x000ee40000000800 */
[----:B------:R-:W-:Y:S01]  /*76d0*/  IMAD.U32 R17, RZ, RZ, UR9 ;  /* 0x00000009ff117e24 */ /* 0x000fe2000f8e00ff */
[----:B--2---:R-:W-:Y:S01]  /*76e0*/  @P0 R2UR UR4, R3 ;  /* 0x00000000030402ca */ /* 0x004fe200000e0000 */
[----:B------:R-:W-:-:S06]  /*76f0*/  IMAD.U32 R3, RZ, RZ, UR7 ;  /* 0x00000007ff037e24 */ /* 0x000fcc000f8e00ff */
[----:B------:R1:W5:Y:S01]  /*7700*/  @P2 LDG.E R3, desc[UR36][R16.64] ;  /* 0x0000002410032981 */ /* 0x000362000c1e1900 */
[----:B0--3--:R-:W-:Y:S07]  /*7710*/  @P2 BRA `(.L_x_10165) ;  /* 0x0000000000102947 */ /* 0x009fee0003800000 */
[----:B------:R-:W-:Y:S05]  /*7720*/  @!P0 BRA `(.L_x_10165) ;  /* 0x00000000000c8947 */ /* 0x000fea0003800000 */
[----:B-1----:R-:W2:Y:S04]  /*7730*/  LDG.E R6, desc[UR36][R10.64] ;  /* 0x000000240a067981 */ /* 0x002ea8000c1e1900 */
[----:B-----5:R-:W2:Y:S02]  /*7740*/  LDG.E R3, desc[UR36][R10.64+0x4] ;  /* 0x000004240a037981 */ /* 0x020ea4000c1e1900 */
[----:B--2---:R-:W-:-:S07]  /*7750*/  IMAD.IADD R3, R3, 0x1, -R6 ;  /* 0x0000000103037824 */ /* 0x004fce00078e0a06 */
.L_x_10165:
[----:B------:R-:W-:Y:S01]  /*7760*/  R2UR UR17, R216 ;  /* 0x00000000d81172ca */ /* 0x000fe200000e0000 */
[----:B------:R-:W-:Y:S01]  /*7770*/  ULDC.64 UR12, c[0x0][0xc90] ;  /* 0x00032400000c7ab9 */ /* 0x000fe20000000a00 */
[----:B------:R-:W-:Y:S01]  /*7780*/  R2UR UR15, R218 ;  /* 0x00000000da0f72ca */ /* 0x000fe200000e0000 */
[----:B------:R-:W-:Y:S01]  /*7790*/  USHF.R.S32.HI UR11, URZ, 0x1f, UR4 ;  /* 0x0000001f3f0b7899 */ /* 0x000fe20008011404 */
[----:B-1----:R-:W-:Y:S01]  /*77a0*/  IMAD R12, R15, 0x80, R224 ;  /* 0x000000800f0c7824 */ /* 0x002fe200078e02e0 */
[----:B------:R-:W-:Y:S01]  /*77b0*/  UMOV UR10, UR4 ;  /* 0x00000004000a7c82 */ /* 0x000fe20008000000 */
[----:B------:R-:W-:Y:S01]  /*77c0*/  USEL UR61, UR61, URZ, !UP0 ;  /* 0x0000003f3d3d7287 */ /* 0x000fe2000c000000 */
[----:B------:R-:W-:Y:S01]  /*77d0*/  R2UR UR16, R215 ;  /* 0x00000000d71072ca */ /* 0x000fe200000e0000 */
[----:B------:R-:W-:Y:S01]  /*77e0*/  @P1 IMAD.HI.U32 R6, R12, R9, RZ ;  /* 0x000000090c061227 */ /* 0x000fe200078e00ff */
[----:B------:R-:W0:Y:S03]  /*77f0*/  @P1 LDC R73, c[0x0][0xcf0] ;  /* 0x00033c00ff491b82 */ /* 0x000e260000000800 */
[----:B------:R-:W-:Y:S01]  /*7800*/  IMAD.MOV.U32 R10, RZ, RZ, R12 ;  /* 0x000000ffff0a7224 */ /* 0x000fe200078e000c */
[----:B------:R-:W-:Y:S01]  /*7810*/  USHF.R.S32.HI UR14, URZ, 0x1f, UR17 ;  /* 0x0000001f3f0e7899 */ /* 0x000fe20008011411 */
[----:B------:R-:W-:Y:S01]  /*7820*/  @P1 SHF.R.U32.HI R10, RZ, R13, R6 ;  /* 0x0000000dff0a1219 */ /* 0x000fe20000011606 */
[----:B------:R-:W-:Y:S01]  /*7830*/  UIMAD.WIDE.U32 UR8, UR17, UR12, UR10 ;  /* 0x0000000c110872a5 */ /* 0x000fe2000f8e000a */
[----:B------:R-:W-:Y:S01]  /*7840*/  IMAD R9, R217, 0x40, R2 ;  /* 0x00000040d9097824 */ /* 0x000fe200078e0202 */
[----:B------:R-:W-:Y:S01]  /*7850*/  UIMAD UR7, UR14, UR12, URZ ;  /* 0x0000000c0e0772a4 */ /* 0x000fe2000f8e023f */
[--C-:B------:R-:W-:Y:S01]  /*7860*/  SHF.R.S32.HI R6, RZ, 0x1f, R10.reuse ;  /* 0x0000001fff067819 */ /* 0x100fe2000001140a */
[----:B------:R-:W-:Y:S01]  /*7870*/  USEL UR15, UR15, URZ, !UP0 ;  /* 0x0000003f0f0f7287 */ /* 0x000fe2000c000000 */
[----:B------:R-:W-:Y:S01]  /*7880*/  IMAD.MOV R11, RZ, RZ, -R10 ;  /* 0x000000ffff0b7224 */ /* 0x000fe200078e0a0a */
[----:B------:R-:W-:Y:S01]  /*7890*/  UIMAD UR7, UR17, UR13, UR7 ;  /* 0x0000000d110772a4 */ /* 0x000fe2000f8e0207 */
[----:B------:R-:W-:-:S02]  /*78a0*/  IMAD.WIDE R4, R9, 0x2, R4 ;  /* 0x0000000209047825 */ /* 0x000fc400078e0204 */
[----:B------:R-:W-:Y:S01]  /*78b0*/  ULDC.64 UR12, c[0x0][0xc98] ;  /* 0x00032600000c7ab9 */ /* 0x000fe20000000a00 */
[----:B------:R-:W-:Y:S01]  /*78c0*/  UIADD3 UR9, UR9, UR7, URZ ;  /* 0x0000000709097290 */ /* 0x000fe2000fffe03f */
[----:B------:R-:W-:Y:S01]  /*78d0*/  IMAD R9, R72, R11, R12 ;  /* 0x0000000b48097224 */ /* 0x000fe200078e020c */
[----:B------:R-:W-:Y:S01]  /*78e0*/  UIMAD UR7, UR15, UR12, URZ ;  /* 0x0000000c0f0772a4 */ /* 0x000fe2000f8e023f */
[C---:B------:R-:W-:Y:S01]  /*78f0*/  IADD3 R33, P2, R4.reuse, 0x5000, RZ ;  /* 0x0000500004217810 */ /* 0x040fe20007f5e0ff */
[----:B------:R-:W-:Y:S01]  /*7900*/  UIMAD.WIDE.U32 UR8, UR61, UR12, UR8 ;  /* 0x0000000c3d0872a5 */ /* 0x000fe2000f8e0008 */
[C---:B------:R-:W-:Y:S01]  /*7910*/  IADD3 R17, P5, R4.reuse, 0x1000, RZ ;  /* 0x0000100004117810 */ /* 0x040fe20007fbe0ff */
[----:B------:R-:W-:Y:S01]  /*7920*/  UIMAD UR7, UR61, UR13, UR7 ;  /* 0x0000000d3d0772a4 */ /* 0x000fe2000f8e0207 */
[C---:B------:R-:W-:Y:S01]  /*7930*/  IADD3 R21, P4, R4.reuse, 0x2000, RZ ;  /* 0x0000200004157810 */ /* 0x040fe20007f9e0ff */
[----:B-----5:R-:W-:Y:S01]  /*7940*/  IMAD R79, R3, R72, RZ ;  /* 0x00000048034f7224 */ /* 0x020fe200078e02ff */
[----:B------:R-:W-:Y:S01]  /*7950*/  IADD3 R29, P3, R4, 0x4000, RZ ;  /* 0x00004000041d7810 */ /* 0x000fe20007f7e0ff */
[----:B------:R-:W-:Y:S01]  /*7960*/  ULDC.64 UR12, c[0x0][0xba0] ;  /* 0x0002e800000c7ab9 */ /* 0x000fe20000000a00 */
[----:B------:R-:W-:Y:S01]  /*7970*/  IADD3 R10, P0, R10, UR8, RZ ;  /* 0x000000080a0a7c10 */ /* 0x000fe2000ff1e0ff */
[----:B------:R-:W-:Y:S01]  /*7980*/  IMAD.U32 R11, RZ, RZ, UR7 ;  /* 0x00000007ff0b7e24 */ /* 0x000fe2000f8e00ff */
[----:B------:R-:W-:-:S02]  /*7990*/  LOP3.LUT R32, R33, 0x380, RZ, 0xc0, !PT ;  /* 0x0000038021207812 */ /* 0x000fc400078ec0ff */
[----:B------:R-:W-:Y:S02]  /*79a0*/  LOP3.LUT R16, R17, 0x380, RZ, 0xc0, !PT ;  /* 0x0000038011107812 */ /* 0x000fe400078ec0ff */
        /* <DEDUP_REMOVED lines=11> */
[----:B------:R-:W-:Y:S01]  /*7a60*/  ULDC.64 UR8, c[0x0][0xc50] ;  /* 0x0003140000087ab9 */ /* 0x000fe20000000a00 */
[----:B------:R-:W-:Y:S02]  /*7a70*/  SHF.R.U64 R32, R32, 0x3, RZ ;  /* 0x0000000320207819 */ /* 0x000fe400000012ff */
[----:B------:R-:W-:Y:S01]  /*7a80*/  IMAD.IADD R9, R11, 0x1, R13 ;  /* 0x000000010b097824 */ /* 0x000fe200078e020d */
[----:B------:R-:W-:Y:S02]  /*7a90*/  LEA R13, P6, R10, UR8, 0x2 ;  /* 0x000000080a0d7c11 */ /* 0x000fe4000f8c10ff */
[----:B------:R-:W-:Y:S01]  /*7aa0*/  LOP3.LUT R24, R24, R25, RZ, 0x3c, !PT ;  /* 0x0000001918187212 */ /* 0x000fe200078e3cff */
[----:B------:R-:W-:Y:S01]  /*7ab0*/  IMAD.X R25, RZ, RZ, R5, P0 ;  /* 0x000000ffff197224 */ /* 0x000fe200000e0605 */
[----:B------:R-:W-:Y:S01]  /*7ac0*/  SHF.R.U64 R16, R16, 0x3, RZ ;  /* 0x0000000310107819 */ /* 0x000fe200000012ff */
[----:B------:R-:W-:Y:S01]  /*7ad0*/  SHFL.IDX PT, R46, R13, RZ, 0x1c1f ;  /* 0x001c1fff0d2e7589 */ /* 0x000fe200000e0000 */
[----:B------:R-:W-:-:S02]  /*7ae0*/  SHF.R.U64 R20, R20, 0x3, RZ ;  /* 0x0000000314147819 */ /* 0x000fc400000012ff */
[----:B------:R-:W-:Y:S01]  /*7af0*/  SHF.R.U64 R28, R28, 0x3, RZ ;  /* 0x000000031c1c7819 */ /* 0x000fe200000012ff */
[----:B------:R-:W-:Y:S01]  /*7b00*/  SHFL.IDX PT, R50, R13, 0x1, 0x1c1f ;  /* 0x003c1f000d327f89 */ /* 0x000fe200000e0000 */
[----:B------:R-:W-:Y:S02]  /*7b10*/  IADD3 R11, P0, R4, 0x9000, RZ ;  /* 0x00009000040b7810 */ /* 0x000fe40007f1e0ff */
[----:B------:R-:W-:Y:S01]  /*7b20*/  LEA.HI.X R14, R10, UR9, R9, 0x2, P6 ;  /* 0x000000090a0e7c11 */ /* 0x000fe2000b0f1409 */
[----:B------:R-:W-:Y:S01]  /*7b30*/  IMAD.U32 R9, RZ, RZ, UR16 ;  /* 0x00000010ff097e24 */ /* 0x000fe2000f8e00ff */
[----:B------:R-:W-:Y:S01]  /*7b40*/  LOP3.LUT R32, R32, R33, RZ, 0x3c, !PT ;  /* 0x0000002120207212 */ /* 0x000fe200078e3cff */
[--C-:B------:R-:W-:Y:S01]  /*7b50*/  IMAD.X R33, RZ, RZ, R5.reuse, P2 ;  /* 0x000000ffff217224 */ /* 0x100fe200010e0605 */
[----:B------:R-:W-:Y:S01]  /*7b60*/  LOP3.LUT R16, R16, R17, RZ, 0x3c, !PT ;  /* 0x0000001110107212 */ /* 0x000fe200078e3cff */
[----:B------:R-:W1:Y:S01]  /*7b70*/  SHFL.IDX PT, R47, R14, RZ, 0x1c1f ;  /* 0x001c1fff0e2f7589 */ /* 0x000e6200000e0000 */
[----:B------:R-:W-:Y:S01]  /*7b80*/  LOP3.LUT R20, R20, R21, RZ, 0x3c, !PT ;  /* 0x0000001514147212 */ /* 0x000fe200078e3cff */
[--C-:B------:R-:W-:Y:S01]  /*7b90*/  IMAD.X R21, RZ, RZ, R5.reuse, P4 ;  /* 0x000000ffff157224 */ /* 0x100fe200020e0605 */
[----:B------:R-:W-:Y:S01]  /*7ba0*/  LOP3.LUT R28, R28, R29, RZ, 0x3c, !PT ;  /* 0x0000001d1c1c7212 */ /* 0x000fe200078e3cff */
[----:B------:R-:W-:Y:S01]  /*7bb0*/  IMAD.X R29, RZ, RZ, R5, P3 ;  /* 0x000000ffff1d7224 */ /* 0x000fe200018e0605 */
[----:B------:R-:W-:Y:S01]  /*7bc0*/  LOP3.LUT R10, R11, 0x380, RZ, 0xc0, !PT ;  /* 0x000003800b0a7812 */ /* 0x000fe200078ec0ff */
[----:B------:R-:W2:Y:S01]  /*7bd0*/  SHFL.IDX PT, R51, R14, 0x1, 0x1c1f ;  /* 0x003c1f000e337f89 */ /* 0x000ea200000e0000 */
[----:B------:R-:W-:Y:S01]  /*7be0*/  IADD3 R49, P2, R4, 0xb000, RZ ;  /* 0x0000b00004317810 */ /* 0x000fe20007f5e0ff */
[----:B------:R-:W-:Y:S01]  /*7bf0*/  IMAD R18, R9, 0x80, R222 ;  /* 0x0000008009127824 */ /* 0x000fe200078e02de */
[----:B------:R-:W-:-:S02]  /*7c00*/  IADD3.X R17, RZ, R5, RZ, P5, !PT ;  /* 0x00000005ff117210 */ /* 0x000fc40002ffe4ff */
[----:B------:R-:W-:Y:S01]  /*7c10*/  IADD3 R37, P6, R4, 0x6000, RZ ;  /* 0x0000600004257810 */ /* 0x000fe20007fde0ff */
[----:B------:R-:W-:Y:S01]  /*7c20*/  VIADD R6, R18, 0x8 ;  /* 0x0000000812067836 */ /* 0x000fe20000000000 */
[C---:B------:R-:W-:Y:S02]  /*7c30*/  IADD3 R41, P5, R4.reuse, 0x7000, RZ ;  /* 0x0000700004297810 */ /* 0x040fe40007fbe0ff */
[C---:B------:R-:W-:Y:S02]  /*7c40*/  IADD3 R61, P4, R4.reuse, 0x8000, RZ ;  /* 0x00008000043d7810 */ /* 0x040fe40007f9e0ff */
        /* <DEDUP_REMOVED lines=32> */
[----:B-1----:R-:W-:Y:S01]  /*7e50*/  @!P2 ST.E desc[UR36][R46.64], R8 ;  /* 0x000000082e00a985 */ /* 0x002fe2000c101924 */
[----:B------:R-:W-:-:S02]  /*7e60*/  LOP3.LUT R68, R69, 0x380, RZ, 0xc0, !PT ;  /* 0x0000038045447812 */ /* 0x000fc400078ec0ff */
[----:B------:R-:W-:Y:S01]  /*7e70*/  LOP3.LUT R64, R65, 0x380, RZ, 0xc0, !PT ;  /* 0x0000038041407812 */ /* 0x000fe200078ec0ff */
[----:B--2---:R1:W-:Y:S01]  /*7e80*/  @!P0 ST.E desc[UR36][R50.64], R0 ;  /* 0x0000000032008985 */ /* 0x0043e2000c101924 */
[----:B------:R-:W-:Y:S02]  /*7e90*/  LOP3.LUT R52, R53, 0x380, RZ, 0xc0, !PT ;  /* 0x0000038035347812 */ /* 0x000fe400078ec0ff */
[----:B------:R-:W-:Y:S01]  /*7ea0*/  SHF.R.U64 R9, R9, 0x3, RZ ;  /* 0x0000000309097819 */ /* 0x000fe200000012ff */
[----:B------:R-:W-:Y:S01]  /*7eb0*/  UIMAD UR7, UR11, UR12, URZ ;  /* 0x0000000c0b0772a4 */ /* 0x000fe2000f8e023f */
[----:B------:R-:W-:Y:S01]  /*7ec0*/  LOP3.LUT R3, R12, 0x380, RZ, 0xc0, !PT ;  /* 0x000003800c037812 */ /* 0x000fe200078ec0ff */
[----:B------:R-:W-:Y:S01]  /*7ed0*/  UIMAD.WIDE.U32 UR8, UR4, UR12, URZ ;  /* 0x0000000c040872a5 */ /* 0x000fe2000f8e003f */
[----:B------:R-:W-:Y:S01]  /*7ee0*/  SHF.R.U64 R68, R68, 0x3, RZ ;  /* 0x0000000344447819 */ /* 0x000fe200000012ff */
[----:B------:R-:W-:Y:S01]  /*7ef0*/  ULDC.64 UR10, c[0x0][0xbe8] ;  /* 0x0002fa00000a7ab9 */ /* 0x000fe20000000a00 */
[----:B------:R-:W-:Y:S01]  /*7f00*/  SHF.R.U64 R64, R64, 0x3, RZ ;  /* 0x0000000340407819 */ /* 0x000fe200000012ff */
[----:B------:R-:W5:Y:S01]  /*7f10*/  LD.E.128 R16, desc[UR36][R16.64] ;  /* 0x0000002410107980 */ /* 0x000f62000c101d00 */
[----:B------:R-:W-:-:S02]  /*7f20*/  SHF.R.U64 R52, R52, 0x3, RZ ;  /* 0x0000000334347819 */ /* 0x000fc400000012ff */
[----:B------:R-:W-:Y:S02]  /*7f30*/  LOP3.LUT R4, R9, R4, RZ, 0x3c, !PT ;  /* 0x0000000409047212 */ /* 0x000fe400078e3cff */
[----:B------:R-:W-:Y:S01]  /*7f40*/  IADD3.X R57, RZ, R5, RZ, P3, !PT ;  /* 0x00000005ff397210 */ /* 0x000fe20001ffe4ff */
[----:B------:R-:W-:Y:S01]  /*7f50*/  UIMAD UR7, UR4, UR13, UR7 ;  /* 0x0000000d040772a4 */ /* 0x000fe2000f8e0207 */
[----:B------:R-:W-:Y:S01]  /*7f60*/  SHF.R.U64 R3, R3, 0x3, RZ ;  /* 0x0000000303037819 */ /* 0x000fe200000012ff */
[----:B-1----:R-:W-:Y:S01]  /*7f70*/  IMAD R0, R214, 0x20, R217 ;  /* 0x00000020d6007824 */ /* 0x002fe200078e02d9 */
[----:B------:R-:W-:Y:S01]  /*7f80*/  LOP3.LUT R68, R68, R69, RZ, 0x3c, !PT ;  /* 0x0000004544447212 */ /* 0x000fe200078e3cff */
[--C-:B------:R-:W-:Y:S01]  /*7f90*/  IMAD.X R69, RZ, RZ, R5.reuse, P6 ;  /* 0x000000ffff457224 */ /* 0x100fe200030e0605 */
[----:B------:R-:W-:Y:S01]  /*7fa0*/  LOP3.LUT R64, R64, R65, RZ, 0x3c, !PT ;  /* 0x0000004140407212 */ /* 0x000fe200078e3cff */
[--C-:B------:R-:W-:Y:S01]  /*7fb0*/  IMAD.X R65, RZ, RZ, R5.reuse, P5 ;  /* 0x000000ffff417224 */ /* 0x100fe200028e0605 */
[----:B------:R-:W-:Y:S01]  /*7fc0*/  LOP3.LUT R52, R52, R53, RZ, 0x3c, !PT ;  /* 0x0000003534347212 */ /* 0x000fe200078e3cff */
[----:B------:R-:W-:Y:S01]  /*7fd0*/  IMAD.X R53, RZ, RZ, R5, P4 ;  /* 0x000000ffff357224 */ /* 0x000fe200020e0605 */
[----:B------:R-:W-:Y:S01]  /*7fe0*/  LOP3.LUT R56, R3, R12, RZ, 0x3c, !PT ;  /* 0x0000000c03387212 */ /* 0x000fe200078e3cff */
[----:B------:R-:W-:Y:S01]  /*7ff0*/  UIADD3 UR9, UR9, UR7, URZ ;  /* 0x0000000709097290 */ /* 0x000fe2000fffe03f */
[----:B------:R1:W5:Y:S01]  /*8000*/  LD.E.128 R12, desc[UR36][R4.64] ;  /* 0x00000024040c7980 */ /* 0x000362000c101d00 */
[----:B------:R-:W-:Y:S01]  /*8010*/  IMAD.U32 R3, RZ, RZ, UR16 ;  /* 0x00000010ff037e24 */ /* 0x000fe2000f8e00ff */
[----:B------:R-:W-:-:S02]  /*8020*/  UIMAD UR4, UR14, UR10, URZ ;  /* 0x0000000a0e0472a4 */ /* 0x000fc4000f8e023f */
[----:B------:R-:W5:Y:S04]  /*8030*/  LD.E.128 R20, desc[UR36][R20.64] ;  /* 0x0000002414147980 */ /* 0x000f68000c101d00 */
[----:B------:R-:W5:Y:S01]  /*8040*/  LD.E.128 R24, desc[UR36][R24.64] ;  /* 0x0000002418187980 */ /* 0x000f62000c101d00 */
[----:B-1----:R-:W1:Y:S01]  /*8050*/  @P1 LDC R5, c[0x0][0xcec] ;  /* 0x00033b00ff051b82 */ /* 0x002e620000000800 */
[----:B------:R-:W-:Y:S01]  /*8060*/  IMAD R6, R3, 0x80, R0 ;  /* 0x0000008003067824 */ /* 0x000fe200078e0200 */
[----:B------:R-:W-:Y:S01]  /*8070*/  UIMAD UR4, UR17, UR11, UR4 ;  /* 0x0000000b110472a4 */ /* 0x000fe2000f8e0204 */
[----:B------:R-:W5:Y:S01]  /*8080*/  LD.E.128 R28, desc[UR36][R28.64] ;  /* 0x000000241c1c7980 */ /* 0x000f62000c101d00 */
[----:B------:R-:W-:-:S03]  /*8090*/  UIMAD.WIDE.U32 UR8, UR17, UR10, UR8 ;  /* 0x0000000a110872a5 */ /* 0x000fc6000f8e0008 */
        /* <DEDUP_REMOVED lines=8> */
[----:B------:R-:W5:Y:S04]  /*8120*/  LD.E.128 R40, desc[UR36][R40.64] ;  /* 0x0000002428287980 */ /* 0x000f68000c101d00 */
[----:B------:R-:W5:Y:S01]  /*8130*/  LD.E.128 R60, desc[UR36][R60.64] ;  /* 0x000000243c3c7980 */ /* 0x000f62000c101d00 */
[----:B-1----:R-:W-:-:S03]  /*8140*/  @P1 IMAD.HI.U32 R0, R6, R5, RZ ;  /* 0x0000000506001227 */ /* 0x002fc600078e00ff */
[----:B------:R-:W5:Y:S02]  /*8150*/  LD.E.128 R8, desc[UR36][R10.64] ;  /* 0x000000240a087980 */ /* 0x000f64000c101d00 */
        /* <DEDUP_REMOVED lines=13> */
[C---:B------:R-:W-:Y:S01]  /*8230*/  IMAD R75, R3.reuse, UR9, R0 ;  /* 0x00000009034b7c24 */ /* 0x040fe2000f8e0200 */
[----:B------:R-:W-:Y:S02]  /*8240*/  SHF.R.S32.HI R0, RZ, 0x1f, R73 ;  /* 0x0000001fff007819 */ /* 0x000fe40000011449 */
[----:B------:R-:W5:Y:S01]  /*8250*/  LD.E.128 R64, desc[UR36][R64.64] ;  /* 0x0000002440407980 */ /* 0x000f62000c101d00 */
[----:B------:R-:W-:Y:S01]  /*8260*/  IMAD.WIDE.U32 R4, R3, UR8, R4 ;  /* 0x0000000803047c25 */ /* 0x000fe2000f8e0004 */
[----:B------:R-:W-:Y:S02]  /*8270*/  ULDC.64 UR8, c[0x0][0xbd8] ;  /* 0x0002f60000087ab9 */ /* 0x000fe40000000a00 */
[----:B------:R-:W5:Y:S04]  /*8280*/  LD.E.128 R52, desc[UR36][R52.64] ;  /* 0x0000002434347980 */ /* 0x000f68000c101d00 */
[----:B------:R-:W5:Y:S01]  /*8290*/  LD.E.128 R56, desc[UR36][R56.64] ;  /* 0x0000002438387980 */ /* 0x000f62000c101d00 */
[----:B------:R-:W-:Y:S01]  /*82a0*/  IMAD.U32 R78, RZ, RZ, UR16 ;  /* 0x00000010ff4e7e24 */ /* 0x000fe2000f8e00ff */
        /* <DEDUP_REMOVED lines=11> */
[C---:B------:R-:W-:Y:S01]  /*8360*/  ISETP.GE.AND P2, PT, R78.reuse, R79, PT ;  /* 0x0000004f4e00720c */ /* 0x040fe20003f46270 */
[----:B------:R-:W-:Y:S02]  /*8370*/  ULDC.64 UR8, c[0x0][0xb80] ;  /* 0x0002e00000087ab9 */ /* 0x000fe40000000a00 */
[----:B------:R-:W-:Y:S01]  /*8380*/  VIADD R0, R78, 0x20 ;  /* 0x000000204e007836 */ /* 0x000fe20000000000 */
[----:B------:R-:W-:Y:S01]  /*8390*/  LEA R6, P3, R4, UR8, 0x1 ;  /* 0x0000000804067c11 */ /* 0x000fe2000f8608ff */
[----:B------:R-:W-:-:S02]  /*83a0*/  IMAD.IADD R3, R5, 0x1, R3 ;  /* 0x0000000105037824 */ /* 0x000fc400078e0203 */
[----:B------:R-:W-:Y:S01]  /*83b0*/  VIADD R156, R156, 0x32420 ;  /* 0x000324209c9c7836 */ /* 0x000fe20000000000 */
[-C--:B------:R-:W-:Y:S01]  /*83c0*/  ISETP.GE.AND P1, PT, R0, R79.reuse, PT ;  /* 0x0000004f0000720c */ /* 0x080fe20003f26270 */
[----:B------:R-:W-:Y:S01]  /*83d0*/  VIADD R0, R78, 0x40 ;  /* 0x000000404e007836 */ /* 0x000fe20000000000 */
[----:B------:R-:W-:Y:S02]  /*83e0*/  LEA.HI.X R3, R4, UR9, R3, 0x1, P3 ;  /* 0x0000000904037c11 */ /* 0x000fe400098f0c03 */
[----:B------:R-:W-:Y:S01]  /*83f0*/  PRMT R156, RZ, 0x654, R156 ;  /* 0x00000654ff9c7816 */ /* 0x000fe2000000009c */
[----:B0-----:R0:W1:Y:S01]  /*8400*/  SHFL.IDX PT, R76, R6, RZ, 0x181f ;  /* 0x00181fff064c7589 */ /* 0x00106200000e0000 */
[----:B------:R-:W-:Y:S01]  /*8410*/  ISETP.GE.AND P0, PT, R0, R79, PT ;  /* 0x0000004f0000720c */ /* 0x000fe20003f06270 */
[----:B------:R-:W-:Y:S01]  /*8420*/  BSSY B1, `(.L_x_10166) ;  /* 0x0000016000017945 */ /* 0x000fe20003800000 */
[----:B------:R0:W-:Y:S01]  /*8430*/  SYNCS.ARRIVE.TRANS64.RED.A1T0 RZ, [R156+URZ], RZ ;  /* 0x000000ff9cff79a7 */ /* 0x0001e2000810043f */
[----:B------:R0:W2:Y:S01]  /*8440*/  SHFL.IDX PT, R0, R3, RZ, 0x181f ;  /* 0x00181fff03007589 */ /* 0x0000a200000e0000 */
[----:B------:R-:W-:Y:S01]  /*8450*/  SHF.R.S32.HI R80, RZ, 0x1f, R2 ;  /* 0x0000001fff507819 */ /* 0x000fe20000011402 */
[----:B------:R-:W-:Y:S08]  /*8460*/  @P2 BRA `(.L_x_10167) ;  /* 0x0000000000442947 */ /* 0x000ff00003800000 */
        /* <DEDUP_REMOVED lines=17> */
.L_x_10167:
[----:B------:R-:W-:Y:S05]  /*8580*/  BSYNC B1 ;  /* 0x0000000000017941 */ /* 0x000fea0003800000 */
.L_x_10166:
[----:B--2---:R2:W4:Y:S01]  /*8590*/  SHFL.IDX PT, R0, R3, 0x1, 0x181f ;  /* 0x00381f0003007f89 */ /* 0x00452200000e0000 */
[----:B------:R-:W-:Y:S03]  /*85a0*/  BSSY B1, `(.L_x_10168) ;  /* 0x0000014000017945 */ /* 0x000fe60003800000 */
[----:B---3-5:R2:W3:Y:S01]  /*85b0*/  SHFL.IDX PT, R28, R6, 0x1, 0x181f ;  /* 0x00381f00061c7f89 */ /* 0x0284e200000e0000 */
[----:B------:R-:W-:Y:S05]  /*85c0*/  @P1 BRA `(.L_x_10169) ;  /* 0x0000000000441947 */ /* 0x000fea0003800000 */
[----:B------:R-:W-:Y:S02]  /*85d0*/  ULDC UR4, c[0x0][0xbc8] ;  /* 0x0002f20000047ab9 */ /* 0x000fe40000000800 */
[----:B------:R-:W-:Y:S02]  /*85e0*/  ISETP.GE.AND P4, PT, R2, UR4, PT ;  /* 0x0000000402007c0c */ /* 0x000fe4000bf86270 */
[----:B------:R-:W-:Y:S02]  /*85f0*/  ISETP.GE.AND P3, PT, R212, UR4, PT ;  /* 0x00000004d4007c0c */ /* 0x000fe4000bf66270 */
[----:B------:R-:W-:Y:S02]  /*8600*/  ISETP.GE.AND P2, PT, R211, UR4, PT ;  /* 0x00000004d3007c0c */ /* 0x000fe4000bf46270 */
[----:B------:R-:W-:-:S07]  /*8610*/  ISETP.GE.AND P1, PT, R213, UR4, PT ;  /* 0x00000004d5007c0c */ /* 0x000fce000bf26270 */
[-C--:B---3--:R-:W-:Y:S02]  /*8620*/  @!P4 LEA R4, P6, R2, R28.reuse, 0x1 ;  /* 0x0000001c0204c211 */ /* 0x088fe400078c08ff */
[----:B------:R-:W-:Y:S02]  /*8630*/  @!P3 LEA R12, P5, R212, R28, 0x1 ;  /* 0x0000001cd40cb211 */ /* 0x000fe400078a08ff */
        /* <DEDUP_REMOVED lines=10> */
.L_x_10169:
[----:B------:R-:W-:Y:S05]  /*86e0*/  BSYNC B1 ;  /* 0x0000000000017941 */ /* 0x000fea0003800000 */
.L_x_10168:
        /* <DEDUP_REMOVED lines=10> */
[-C--:B------:R-:W-:Y:S02]  /*8790*/  @!P2 LEA R8, P5, R212, R12.reuse, 0x1 ;  /* 0x0000000cd408a211 */ /* 0x080fe400078a08ff */
        /* <DEDUP_REMOVED lines=10> */
.L_x_10171:
[----:B------:R-:W-:Y:S05]  /*8840*/  BSYNC B1 ;  /* 0x0000000000017941 */ /* 0x000fea0003800000 */
.L_x_10170:
[----:B0-----:R-:W-:Y:S01]  /*8850*/  VIADD R0, R78, 0x60 ;  /* 0x000000604e007836 */ /* 0x001fe20000000000 */
[----:B---3--:R0:W3:Y:S04]  /*8860*/  SHFL.IDX PT, R12, R3, 0x3, 0x181f ;  /* 0x00781f00030c7f89 */ /* 0x0080e800000e0000 */
[----:B------:R-:W-:Y:S01]  /*8870*/  ISETP.GE.AND P0, PT, R0, R79, PT ;  /* 0x0000004f0000720c */ /* 0x000fe20003f06270 */
[----:B--2-4-:R-:W2:-:S12]  /*8880*/  SHFL.IDX PT, R6, R6, 0x3, 0x181f ;  /* 0x00781f0006067f89 */ /* 0x014e9800000e0000 */
[----:B0-----:R-:W-:Y:S05]  /*8890*/  @P0 BRA `(.L_x_10172) ;  /* 0x0000000c00e40947 */ /* 0x001fea0003800000 */
[----:B------:R-:W-:Y:S02]  /*88a0*/  ULDC UR4, c[0x0][0xbc8] ;  /* 0x0002f20000047ab9 */ /* 0x000fe40000000800 */
[----:B------:R-:W-:Y:S02]  /*88b0*/  ISETP.GE.AND P3, PT, R2, UR4, PT ;  /* 0x0000000402007c0c */ /* 0x000fe4000bf66270 */
[----:B------:R-:W-:Y:S02]  /*88c0*/  ISETP.GE.AND P4, PT, R212, UR4, PT ;  /* 0x00000004d4007c0c */ /* 0x000fe4000bf86270 */
[----:B------:R-:W-:-:S09]  /*88d0*/  ISETP.GE.AND P5, PT, R211, UR4, PT ;  /* 0x00000004d3007c0c */ /* 0x000fd2000bfa6270 */
[-C--:B--2---:R-:W-:Y:S02]  /*88e0*/  @!P3 LEA R4, P0, R2, R6.reuse, 0x1 ;  /* 0x000000060204b211 */ /* 0x084fe400078008ff */
[-C--:B------:R-:W-:Y:S02]  /*88f0*/  @!P4 LEA R8, P1, R212, R6.reuse, 0x1 ;  /* 0x00000006d408c211 */ /* 0x080fe400078208ff */
[C---:B------:R-:W-:Y:S02]  /*8900*/  @!P5 LEA R10, P2, R211.reuse, R6, 0x1 ;  /* 0x00000006d30ad211 */ /* 0x040fe400078408ff */
        /* <DEDUP_REMOVED lines=12> */
.L_x_10164:
[----:B------:R-:W-:Y:S01]  /*89d0*/  R2UR UR4, R218 ;  /* 0x00000000da0472ca */ /* 0x000fe200000e0000 */
[----:B------:R-:W-:Y:S01]  /*89e0*/  ULDC.64 UR10, c[0x0][0xd00] ;  /* 0x00034000000a7ab9 */ /* 0x000fe20000000a00 */
[----:B------:R-:W-:Y:S01]  /*89f0*/  USHF.L.U32 UR8, UR61, 0x2, URZ ;  /* 0x000000023d087899 */ /* 0x000fe2000800063f */
[----:B------:R-:W0:Y:S01]  /*8a00*/  LDC R13, c[0x0][0xce8] ;  /* 0x00033a00ff0d7b82 */ /* 0x000e220000000800 */
[----:B------:R-:W-:Y:S01]  /*8a10*/  UISETP.NE.U32.AND UP0, UPT, UR10, URZ, UPT ;  /* 0x0000003f0a00728c */ /* 0x000fe2000bf05070 */
[----:B------:R-:W-:-:S03]  /*8a20*/  R2UR UR12, R216 ;  /* 0x00000000d80c72ca */ /* 0x000fc600000e0000 */
[----:B------:R-:W-:-:S05]  /*8a30*/  UISETP.NE.AND.EX UP0, UPT, UR11, URZ, UPT, UP0 ;  /* 0x0000003f0b00728c */ /* 0x000fca000bf05300 */
[----:B------:R-:W-:Y:S01]  /*8a40*/  USHF.L.U64.HI UR9, UR61, 0x2, UR4 ;  /* 0x000000023d097899 */ /* 0x000fe20008010204 */
[----:B------:R-:W-:Y:S01]  /*8a50*/  PLOP3.LUT P2, PT, PT, PT, UP0, 0x80, 0x0 ;  /* 0x000000000000781c */ /* 0x000fe20003f4f008 */
[----:B------:R-:W-:-:S04]  /*8a60*/  UIADD3 UR4, UP1, UR8, UR10, URZ ;  /* 0x0000000a08047290 */ /* 0x000fc8000ff3e03f */
[----:B------:R-:W-:Y:S02]  /*8a70*/  UIADD3.X UR7, UR9, UR11, URZ, UP1, !UPT ;  /* 0x0000000b09077290 */ /* 0x000fe40008ffe43f */
[----:B------:R-:W-:Y:S01]  /*8a80*/  MOV R4, UR4 ;  /* 0x0000000400047c02 */ /* 0x000fe20008000f00 */
[----:B------:R-:W-:Y:S02]  /*8a90*/  ULDC.64 UR10, c[0x0][0xd08] ;  /* 0x00034200000a7ab9 */ /* 0x000fe40000000a00 */
[----:B------:R-:W-:Y:S01]  /*8aa0*/  UISETP.NE.U32.AND UP1, UPT, UR10, URZ, UPT ;  /* 0x0000003f0a00728c */ /* 0x000fe2000bf25070 */
[----:B------:R-:W-:-:S03]  /*8ab0*/  IMAD.U32 R5, RZ, RZ, UR7 ;  /* 0x00000007ff057e24 */ /* 0x000fc6000f8e00ff */
[----:B------:R-:W-:Y:S02]  /*8ac0*/  UISETP.NE.AND.EX UP1, UPT, UR11, URZ, UPT, UP1 ;  /* 0x0000003f0b00728c */ /* 0x000fe4000bf25310 */
[----:B------:R-:W2:Y:S01]  /*8ad0*/  @P2 LDG.E R3, desc[UR36][R4.64] ;  /* 0x0000002404032981 */ /* 0x000ea2000c1e1900 */
[----:B------:R-:W-:Y:S02]  /*8ae0*/  ULDC UR4, c[0x0][0xb88] ;  /* 0x0002e20000047ab9 */ /* 0x000fe40000000800 */
[----:B------:R-:W-:Y:S01]  /*8af0*/  IMAD.U32 R0, RZ, RZ, UR4 ;  /* 0x00000004ff007e24 */ /* 0x000fe2000f8e00ff */
[----:B------:R-:W-:-:S05]  /*8b00*/  PLOP3.LUT P3, PT, PT, PT, UP1, 0x80, 0x0 ;  /* 0x000000000000781c */ /* 0x000fca0003f6f018 */
        /* <DEDUP_REMOVED lines=8> */
[----:B------:R-:W0:Y:S10]  /*8b90*/  S2R R6, SR_TID.X ;  /* 0x0000000000067919 */ /* 0x000e340000002100 */
[----:B------:R-:W3:Y:S01]  /*8ba0*/  @P0 LDC R11, c[0x0][0xcec] ;  /* 0x00033b00ff0b0b82 */ /* 0x000ee20000000800 */
[----:B0-----:R-:W-:-:S05]  /*8bb0*/  VIADD R6, R6, 0xffffff80 ;  /* 0xffffff8006067836 */ /* 0x001fca0000000000 */
[----:B------:R-:W-:Y:S02]  /*8bc0*/  ISETP.GE.AND P1, PT, R6, 0x80, PT ;  /* 0x000000800600780c */ /* 0x000fe40003f26270 */
[----:B--2---:R-:W-:-:S13]  /*8bd0*/  @P2 R2UR UR4, R3 ;  /* 0x00000000030422ca */ /* 0x004fda00000e0000 */
[----:B------:R-:W-:Y:S01]  /*8be0*/  USHF.R.S32.HI UR10, URZ, 0x1f, UR4 ;  /* 0x0000001f3f0a7899 */ /* 0x000fe20008011404 */
[----:B-1-3--:R-:W-:Y:S11]  /*8bf0*/  @P3 BRA `(.L_x_10173) ;  /* 0x0000000000103947 */ /* 0x00aff60003800000 */
[----:B------:R-:W-:Y:S05]  /*8c00*/  @!P2 BRA `(.L_x_10173) ;  /* 0x00000000000ca947 */ /* 0x000fea0003800000 */
[----:B------:R-:W2:Y:S04]  /*8c10*/  LDG.E R3, desc[UR36][R4.64] ;  /* 0x0000002404037981 */ /* 0x000ea8000c1e1900 */
[----:B-----5:R-:W2:Y:S02]  /*8c20*/  LDG.E R0, desc[UR36][R4.64+0x4] ;  /* 0x0000042404007981 */ /* 0x020ea4000c1e1900 */
[----:B--2---:R-:W-:-:S07]  /*8c30*/  IMAD.IADD R0, R0, 0x1, -R3 ;  /* 0x0000000100007824 */ /* 0x004fce00078e0a03 */
.L_x_10173:
[----:B------:R-:W-:Y:S01]  /*8c40*/  R2UR UR7, R218 ;  /* 0x00000000da0772ca */ /* 0x000fe200000e0000 */
[----:B------:R-:W-:Y:S01]  /*8c50*/  USEL UR61, UR61, URZ, !UP0 ;  /* 0x0000003f3d3d7287 */ /* 0x000fe2000c000000 */
[----:B------:R-:W-:Y:S11]  /*8c60*/  BSSY B1, `(.L_x_10174) ;  /* 0x000002f000017945 */ /* 0x000ff60003800000 */
[----:B------:R-:W-:Y:S01]  /*8c70*/  USEL UR12, UR7, URZ, !UP0 ;  /* 0x0000003f070c7287 */ /* 0x000fe2000c000000 */
[----:B------:R-:W-:Y:S11]  /*8c80*/  @P1 BRA `(.L_x_10175) ;  /* 0x0000000000b01947 */ /* 0x000ff60003800000 */
[----:B------:R-:W0:Y:S01]  /*8c90*/  S2R R4, SR_TID.X ;  /* 0x0000000000047919 */ /* 0x000e220000002100 */
[----:B------:R-:W1:Y:S01]  /*8ca0*/  LDC R6, c[0x0][0xce8] ;  /* 0x00033a00ff067b82 */ /* 0x000e620000000800 */
[----:B------:R-:W-:-:S13]  /*8cb0*/  R2UR UR7, R215 ;  /* 0x00000000d70772ca */ /* 0x000fda00000e0000 */
        /* <DEDUP_REMOVED lines=8> */
[----:B------:R-:W-:Y:S01]  /*8d40*/  R2UR UR13, R216 ;  /* 0x00000000d80d72ca */ /* 0x000fe200000e0000 */
[----:B------:R-:W-:Y:S01]  /*8d50*/  UIMAD UR7, UR11, UR14, URZ ;  /* 0x0000000e0b0772a4 */ /* 0x000fe2000f8e023f */
[----:B------:R-:W-:Y:S01]  /*8d60*/  UMOV UR8, UR4 ;  /* 0x0000000400087c82 */ /* 0x000fe20008000000 */
[----:B------:R-:W-:-:S08]  /*8d70*/  UMOV UR9, UR10 ;  /* 0x0000000a00097c82 */ /* 0x000fd00008000000 */
[----:B------:R-:W0:Y:S02]  /*8d80*/  @P1 LDC R4, c[0x0][0xcec] ;  /* 0x00033b00ff041b82 */ /* 0x000e240000000800 */
[----:B------:R-:W-:Y:S02]  /*8d90*/  UIMAD.WIDE.U32 UR8, UR13, UR14, UR8 ;  /* 0x0000000e0d0872a5 */ /* 0x000fe4000f8e0008 */
[----:B------:R-:W-:-:S03]  /*8da0*/  UIMAD UR7, UR13, UR15, UR7 ;  /* 0x0000000f0d0772a4 */ /* 0x000fc6000f8e0207 */
[----:B------:R-:W-:Y:S01]  /*8db0*/  ULDC.64 UR14, c[0x0][0xc98] ;  /* 0x00032600000e7ab9 */ /* 0x000fe20000000a00 */
[----:B------:R-:W1:Y:S01]  /*8dc0*/  @P1 LDC R8, c[0x0][0xcf0] ;  /* 0x00033c00ff081b82 */ /* 0x000e620000000800 */
[----:B------:R-:W-:Y:S02]  /*8dd0*/  UIADD3 UR9, UR9, UR7, URZ ;  /* 0x0000000709097290 */ /* 0x000fe4000fffe03f */
[----:B------:R-:W-:Y:S02]  /*8de0*/  UIMAD UR7, UR12, UR14, URZ ;  /* 0x0000000e0c0772a4 */ /* 0x000fe4000f8e023f */
[----:B------:R-:W-:Y:S02]  /*8df0*/  UIMAD.WIDE.U32 UR8, UR61, UR14, UR8 ;  /* 0x0000000e3d0872a5 */ /* 0x000fe4000f8e0008 */
[----:B------:R-:W-:-:S03]  /*8e00*/  UIMAD UR7, UR61, UR15, UR7 ;  /* 0x0000000f3d0772a4 */ /* 0x000fc6000f8e0207 */
        /* <DEDUP_REMOVED lines=20> */
.L_x_10175:
[----:B------:R-:W-:Y:S05]  /*8f50*/  BSYNC B1 ;  /* 0x0000000000017941 */ /* 0x000fea0003800000 */
.L_x_10174:
[----:B------:R-:W-:Y:S01]  /*8f60*/  R2UR UR13, R215 ;  /* 0x00000000d70d72ca */ /* 0x000fe200000e0000 */
[----:B------:R-:W1:Y:S01]  /*8f70*/  @P0 LDC R5, c[0x0][0xcf0] ;  /* 0x00033c00ff050b82 */ /* 0x000e620000000800 */
[----:B------:R-:W-:Y:S01]  /*8f80*/  ULDC.64 UR14, c[0x0][0xba0] ;  /* 0x0002e800000e7ab9 */ /* 0x000fe20000000a00 */
[----:B------:R-:W-:Y:S01]  /*8f90*/  R2UR UR16, R216 ;  /* 0x00000000d81072ca */ /* 0x000fe200000e0000 */
[----:B------:R-:W-:Y:S01]  /*8fa0*/  UIMAD UR7, UR10, UR14, URZ ;  /* 0x0000000e0a0772a4 */ /* 0x000fe2000f8e023f */
[----:B0-----:R-:W-:Y:S01]  /*8fb0*/  IMAD R3, R214, 0x20, R217 ;  /* 0x00000020d6037824 */ /* 0x001fe200078e02d9 */
[----:B------:R-:W-:Y:S01]  /*8fc0*/  UIMAD.WIDE.U32 UR8, UR4, UR14, URZ ;  /* 0x0000000e040872a5 */ /* 0x000fe2000f8e003f */
[----:B------:R-:W-:Y:S01]  /*8fd0*/  BSSY B1, `(.L_x_10176) ;  /* 0x0000043000017945 */ /* 0x000fe20003800000 */
[----:B------:R-:W-:Y:S01]  /*8fe0*/  UIMAD UR7, UR4, UR15, UR7 ;  /* 0x0000000f040772a4 */ /* 0x000fe2000f8e0207 */
[----:B------:R-:W-:Y:S02]  /*8ff0*/  SHF.R.S32.HI R18, RZ, 0x1f, R2 ;  /* 0x0000001fff127819 */ /* 0x000fe40000011402 */
[----:B------:R-:W-:Y:S01]  /*9000*/  ULDC.64 UR14, c[0x0][0xbe8] ;  /* 0x0002fa00000e7ab9 */ /* 0x000fe20000000a00 */
[----:B------:R-:W-:Y:S01]  /*9010*/  UIADD3 UR9, UR9, UR7, URZ ;  /* 0x0000000709097290 */ /* 0x000fe2000fffe03f */
[----:B------:R-:W-:Y:S01]  /*9020*/  IMAD.U32 R8, RZ, RZ, UR13 ;  /* 0x0000000dff087e24 */ /* 0x000fe2000f8e00ff */
[----:B------:R-:W-:Y:S01]  /*9030*/  UIMAD UR4, UR11, UR14, URZ ;  /* 0x0000000e0b0472a4 */ /* 0x000fe2000f8e023f */
[----:B------:R-:W-:Y:S01]  /*9040*/  IMAD.U32 R10, RZ, RZ, UR13 ;  /* 0x0000000dff0a7e24 */ /* 0x000fe2000f8e00ff */
[----:B------:R-:W-:-:S02]  /*9050*/  UIMAD.WIDE.U32 UR8, UR16, UR14, UR8 ;  /* 0x0000000e100872a5 */ /* 0x000fc4000f8e0008 */
[----:B------:R-:W-:Y:S01]  /*9060*/  LEA R8, R8, R3, 0x7 ;  /* 0x0000000308087211 */ /* 0x000fe200078e38ff */
[----:B------:R-:W-:Y:S01]  /*9070*/  UIMAD UR4, UR16, UR15, UR4 ;  /* 0x0000000f100472a4 */ /* 0x000fe2000f8e0204 */
[----:B------:R-:W-:Y:S01]  /*9080*/  IMAD R10, R10, 0x80, R217 ;  /* 0x000000800a0a7824 */ /* 0x000fe200078e02d9 */
[----:B------:R-:W-:Y:S02]  /*9090*/  ULDC.64 UR10, c[0x0][0xbf0] ;  /* 0x0002fc00000a7ab9 */ /* 0x000fe40000000a00 */
[----:B------:R-:W-:Y:S01]  /*90a0*/  @P0 IMAD.HI.U32 R4, R8, R11, RZ ;  /* 0x0000000b08040227 */ /* 0x000fe200078e00ff */
[----:B------:R-:W-:Y:S02]  /*90b0*/  UIADD3 UR9, UR9, UR4, URZ ;  /* 0x0000000409097290 */ /* 0x000fe4000fffe03f */
[----:B------:R-:W-:Y:S01]  /*90c0*/  UIMAD UR4, UR12, UR10, URZ ;  /* 0x0000000a0c0472a4 */ /* 0x000fe2000f8e023f */
[----:B------:R-:W-:Y:S01]  /*90d0*/  IMAD.MOV.U32 R3, RZ, RZ, R8 ;  /* 0x000000ffff037224 */ /* 0x000fe200078e0008 */
[----:B-1----:R-:W-:Y:S01]  /*90e0*/  @P0 SHF.R.U32.HI R3, RZ, R5, R4 ;  /* 0x00000005ff030219 */ /* 0x002fe20000011604 */
[----:B------:R-:W-:-:S02]  /*90f0*/  UIMAD.WIDE.U32 UR8, UR61, UR10, UR8 ;  /* 0x0000000a3d0872a5 */ /* 0x000fc4000f8e0008 */
[----:B------:R-:W-:Y:S01]  /*9100*/  UIMAD UR4, UR61, UR11, UR4 ;  /* 0x0000000b3d0472a4 */ /* 0x000fe2000f8e0204 */
[--C-:B------:R-:W-:Y:S01]  /*9110*/  SHF.R.S32.HI R4, RZ, 0x1f, R3.reuse ;  /* 0x0000001fff047819 */ /* 0x100fe20000011403 */
[----:B------:R-:W-:Y:S01]  /*9120*/  IMAD.MOV R9, RZ, RZ, -R3 ;  /* 0x000000ffff097224 */ /* 0x000fe200078e0a03 */
[----:B------:R-:W-:Y:S01]  /*9130*/  ULDC.64 UR10, c[0x0][0xbe0] ;  /* 0x0002f800000a7ab9 */ /* 0x000fe20000000a00 */
[----:B------:R-:W-:Y:S02]  /*9140*/  UIADD3 UR4, UR9, UR4, URZ ;  /* 0x0000000409047290 */ /* 0x000fe4000fffe03f */
[----:B------:R-:W-:Y:S02]  /*9150*/  IMAD.U32 R5, RZ, RZ, UR9 ;  /* 0x00000009ff057e24 */ /* 0x000fe4000f8e00ff */
[----:B------:R-:W-:Y:S02]  /*9160*/  IMAD R6, R4, UR10, RZ ;  /* 0x0000000a04067c24 */ /* 0x000fe4000f8e02ff */
[----:B------:R-:W-:Y:S01]  /*9170*/  IMAD.U32 R4, RZ, RZ, UR8 ;  /* 0x00000008ff047e24 */ /* 0x000fe2000f8e00ff */
[----:B------:R-:W-:Y:S01]  /*9180*/  ULDC.64 UR8, c[0x0][0xbd8] ;  /* 0x0002f60000087ab9 */ /* 0x000fe20000000a00 */
[----:B------:R-:W-:-:S02]  /*9190*/  IMAD.U32 R5, RZ, RZ, UR4 ;  /* 0x00000004ff057e24 */ /* 0x000fc4000f8e00ff */
[----:B------:R-:W-:Y:S02]  /*91a0*/  IMAD R9, R13, R9, R8 ;  /* 0x000000090d097224 */ /* 0x000fe400078e0208 */
[C---:B------:R-:W-:Y:S02]  /*91b0*/  IMAD R11, R3.reuse, UR11, R6 ;  /* 0x0000000b030b7c24 */ /* 0x040fe4000f8e0206 */
[----:B------:R-:W-:Y:S01]  /*91c0*/  IMAD.WIDE.U32 R4, R3, UR10, R4 ;  /* 0x0000000a03047c25 */ /* 0x000fe2000f8e0004 */
[----:B------:R-:W-:-:S03]  /*91d0*/  SHF.R.S32.HI R3, RZ, 0x1f, R9 ;  /* 0x0000001fff037819 */ /* 0x000fc60000011409 */
[----:B------:R-:W-:Y:S02]  /*91e0*/  IMAD.IADD R5, R5, 0x1, R11 ;  /* 0x0000000105057824 */ /* 0x000fe400078e020b */
[----:B------:R-:W-:Y:S02]  /*91f0*/  IMAD R6, R3, UR8, RZ ;  /* 0x0000000803067c24 */ /* 0x000fe4000f8e02ff */
[----:B-----5:R-:W-:Y:S02]  /*9200*/  IMAD R13, R0, R13, RZ ;  /* 0x0000000d000d7224 */ /* 0x020fe400078e02ff */
        /* <DEDUP_REMOVED lines=10> */
[----:B------:R0:W1:Y:S02]  /*92b0*/  SHFL.IDX PT, R4, R6, RZ, 0x181f ;  /* 0x00181fff06047589 */ /* 0x00006400000e0000 */
[----:B------:R-:W-:Y:S02]  /*92c0*/  ISETP.GE.AND P0, PT, R0, R13, PT ;  /* 0x0000000d0000720c */ /* 0x000fe40003f06270 */
[----:B------:R0:W2:Y:S01]  /*92d0*/  SHFL.IDX PT, R0, R3, RZ, 0x181f ;  /* 0x00181fff03007589 */ /* 0x0000a200000e0000 */
[----:B------:R-:W-:Y:S10]  /*92e0*/  @P2 BRA `(.L_x_10177) ;  /* 0x0000000000442947 */ /* 0x000ff40003800000 */
        /* <DEDUP_REMOVED lines=17> */
.L_x_10177:
[----:B------:R-:W-:Y:S05]  /*9400*/  BSYNC B1 ;  /* 0x0000000000017941 */ /* 0x000fea0003800000 */
.L_x_10176:
[----:B--2---:R2:W4:Y:S01]  /*9410*/  SHFL.IDX PT, R0, R3, 0x1, 0x181f ;  /* 0x00381f0003007f89 */ /* 0x00452200000e0000 */
[----:B------:R-:W-:Y:S03]  /*9420*/  BSSY B1, `(.L_x_10178) ;  /* 0x0000014000017945 */ /* 0x000fe60003800000 */
[----:B-1-3--:R2:W1:Y:S01]  /*9430*/  SHFL.IDX PT, R4, R6, 0x1, 0x181f ;  /* 0x00381f0006047f89 */ /* 0x00a46200000e0000 */
[----:B------:R-:W-:Y:S05]  /*9440*/  @P1 BRA `(.L_x_10179) ;  /* 0x0000000000441947 */ /* 0x000fea0003800000 */
[----:B------:R-:W-:Y:S02]  /*9450*/  ULDC UR4, c[0x0][0xbc8] ;  /* 0x0002f20000047ab9 */ /* 0x000fe40000000800 */
[----:B------:R-:W-:Y:S02]  /*9460*/  ISETP.GE.AND P4, PT, R2, UR4, PT ;  /* 0x0000000402007c0c */ /* 0x000fe4000bf86270 */
[----:B------:R-:W-:Y:S02]  /*9470*/  ISETP.GE.AND P3, PT, R212, UR4, PT ;  /* 0x00000004d4007c0c */ /* 0x000fe4000bf66270 */
[----:B------:R-:W-:Y:S02]  /*9480*/  ISETP.GE.AND P2, PT, R211, UR4, PT ;  /* 0x00000004d3007c0c */ /* 0x000fe4000bf46270 */
[----:B------:R-:W-:-:S07]  /*9490*/  ISETP.GE.AND P1, PT, R213, UR4, PT ;  /* 0x00000004d5007c0c */ /* 0x000fce000bf26270 */
[-C--:B-1----:R-:W-:Y:S02]  /*94a0*/  @!P4 LEA R8, P6, R2, R4.reuse, 0x1 ;  /* 0x000000040208c211 */ /* 0x082fe400078c08ff */
[----:B------:R-:W-:Y:S02]  /*94b0*/  @!P3 LEA R14, P5, R212, R4, 0x1 ;  /* 0x00000004d40eb211 */ /* 0x000fe400078a08ff */
[----:B----4-:R-:W-:Y:S02]  /*94c0*/  @!P4 LEA.HI.X R9, R2, R0, R18, 0x1, P6 ;  /* 0x000000000209c211 */ /* 0x010fe400030f0c12 */
        /* <DEDUP_REMOVED lines=9> */
.L_x_10179:
[----:B------:R-:W-:Y:S05]  /*9560*/  BSYNC B1 ;  /* 0x0000000000017941 */ /* 0x000fea0003800000 */
.L_x_10178:
[----:B----4-:R4:W0:Y:S01]  /*9570*/  SHFL.IDX PT, R0, R3, 0x2, 0x181f ;  /* 0x00581f0003007f89 */ /* 0x01082200000e0000 */
        /* <DEDUP_REMOVED lines=9> */
[-C--:B------:R-:W-:Y:S02]  /*9610*/  @!P2 LEA R14, P5, R212, R4.reuse, 0x1 ;  /* 0x00000004d40ea211 */ /* 0x080fe400078a08ff */
        /* <DEDUP_REMOVED lines=10> */
.L_x_10181:
[----:B------:R-:W-:Y:S05]  /*96c0*/  BSYNC B1 ;  /* 0x0000000000017941 */ /* 0x000fea0003800000 */
.L_x_10180:
[----:B0-----:R-:W-:Y:S01]  /*96d0*/  VIADD R0, R10, 0x60 ;  /* 0x000000600a007836 */ /* 0x001fe20000000000 */
[----:B---3--:R0:W3:Y:S04]  /*96e0*/  SHFL.IDX PT, R8, R3, 0x3, 0x181f ;  /* 0x00781f0003087f89 */ /* 0x0080e800000e0000 */
[----:B------:R-:W-:Y:S01]  /*96f0*/  ISETP.GE.AND P0, PT, R0, R13, PT ;  /* 0x0000000d0000720c */ /* 0x000fe20003f06270 */
[----:B-1----:R0:W1:-:S12]  /*9700*/  SHFL.IDX PT, R4, R6, 0x3, 0x181f ;  /* 0x00781f0006047f89 */ /* 0x00205800000e0000 */
[----:B0-----:R-:W-:Y:S05]  /*9710*/  @P0 BRA `(.L_x_10172) ;  /* 0x0000000000440947 */ /* 0x001fea0003800000 */
        /* <DEDUP_REMOVED lines=8> */
[----:B---3--:R-:W-:Y:S02]  /*97a0*/  @!P3 LEA.HI.X R11, R2, R8, R18, 0x1, P6 ;  /* 0x00000008020bb211 */ /* 0x008fe400030f0c12 */
        /* <DEDUP_REMOVED lines=8> */
.L_x_10172:
[----:B------:R-:W-:Y:S05]  /*9830*/  BSYNC B0 ;  /* 0x0000000000007941 */ /* 0x000fea0003800000 */
.L_x_10163:
[----:B------:R-:W-:Y:S02]  /*9840*/  ULDC UR4, c[0x0][0xd3c] ;  /* 0x00034f0000047ab9 */ /* 0x000fe40000000800 */
[----:B------:R-:W-:-:S13]  /*9850*/  ISETP.GE.AND P0, PT, R7, UR4, PT ;  /* 0x0000000407007c0c */ /* 0x000fda000bf06270 */
[----:B------:R-:W-:Y:S05]  /*9860*/  @!P0 BRA `(.L_x_10182) ;  /* 0xffffff7400688947 */ /* 0x000fea000383ffff */
[----:B------:R-:W-:Y:S05]  /*9870*/  EXIT ;  /* 0x000000000000794d */ /* 0x000fea0003800000 */
.L_x_10134:
        /* <DEDUP_REMOVED lines=16> */
.L_x_10183:
        /* <DEDUP_REMOVED lines=40> */
.L_x_10189:
        /* <DEDUP_REMOVED lines=12> */
.L_x_10188:
[----:B------:R-:W-:Y:S05]  /*9cc0*/  BSYNC B0 ;  /* 0x0000000000007941 */ /* 0x000fea0003800000 */
.L_x_10187:
        /* <DEDUP_REMOVED lines=21> */
.L_x_10185:
        /* <DEDUP_REMOVED lines=15> */
.L_x_10190:
[----:B---3--:R-:W-:Y:S01]  /*9f10*/  IMAD R16, R16, UR5, R8 ;  /* 0x0000000510107c24 */ /* 0x008fe2000f8e0208 */
[----:B0-----:R-:W-:Y:S01]  /*9f20*/  IABS R2, R10 ;  /* 0x0000000a00027213 */ /* 0x001fe20000000000 */
[----:B------:R-:W-:Y:S01]  /*9f30*/  VIADD R19, R19, UR4 ;  /* 0x0000000413137c36 */ /* 0x000fe20008000000 */
[----:B-1----:R-:W-:Y:S02]  /*9f40*/  IADD3 R0, RZ, -R3, RZ ;  /* 0x80000003ff007210 */ /* 0x002fe40007ffe0ff */
        /* <DEDUP_REMOVED lines=24> */
.L_x_10186:
[----:B------:R-:W-:Y:S01]  /*a0d0*/  ULDC UR4, c[0x0][0xd3c] ;  /* 0x00034f0000047ab9 */ /* 0x000fe20000000800 */
[----:B------:R-:W-:Y:S02]  /*a0e0*/  IMAD.MOV.U32 R17, RZ, RZ, RZ ;  /* 0x000000ffff117224 */ /* 0x000fe400078e00ff */
[----:B------:R-:W-:Y:S02]  /*a0f0*/  IMAD.U32 R16, RZ, RZ, UR6 ;  /* 0x00000006ff107e24 */ /* 0x000fe4000f8e00ff */
[----:B------:R-:W-:Y:S02]  /*a100*/  IMAD.MOV.U32 R18, RZ, RZ, RZ ;  /* 0x000000ffff127224 */ /* 0x000fe400078e00ff */
[----:B------:R-:W-:-:S07]  /*a110*/  IMAD.U32 R19, RZ, RZ, UR4 ;  /* 0x00000004ff137e24 */ /* 0x000fce000f8e00ff */
.L_x_10191:
[----:B------:R-:W-:-:S13]  /*a120*/  ISETP.NE.AND P0, PT, R5, RZ, PT ;  /* 0x000000ff0500720c */ /* 0x000fda0003f05270 */
[----:B------:R-:W0:Y:S01]  /*a130*/  @!P0 S2R R3, SR_CgaCtaId ;  /* 0x0000000000038919 */ /* 0x000e220000008800 */
[----:B------:R-:W-:-:S04]  /*a140*/  @!P0 MOV R0, 0x400 ;  /* 0x0000040000008802 */ /* 0x000fc80000000f00 */
[----:B0-----:R-:W-:-:S05]  /*a150*/  @!P0 LEA R0, R3, R0, 0x18 ;  /* 0x0000000003008211 */ /* 0x001fca00078ec0ff */
[----:B------:R1:W-:Y:S01]  /*a160*/  @!P0 STS.128 [R0+0x324d0], R16 ;  /* 0x0324d01000008388 */ /* 0x0003e20000000c00 */
[----:B------:R-:W-:Y:S06]  /*a170*/  BAR.ARV 0x5, 0x180 ;  /* 0x0146000000007b1d */ /* 0x000fec0000002000 */
.L_x_10184:
[----:B------:R2:W-:Y:S01]  /*a180*/  STL [R1+0x18], RZ ;  /* 0x000018ff01007387 */ /* 0x0005e20000100800 */
[----:B------:R-:W-:Y:S01]  /*a190*/  ULDC UR4, c[0x0][0xd3c] ;  /* 0x00034f0000047ab9 */ /* 0x000fe20000000800 */
[----:B------:R-:W-:Y:S01]  /*a1a0*/  IMAD.MOV.U32 R27, RZ, RZ, 0x1 ;  /* 0x00000001ff1b7424 */ /* 0x000fe200078e00ff */
[----:B0-----:R-:W-:Y:S02]  /*a1b0*/  ISETP.GE.AND P0, PT, R19, UR4, PT ;  /* 0x0000000413007c0c */ /* 0x001fe4000bf06270 */
[----:B------:R-:W-:-:S11]  /*a1c0*/  MOV R24, RZ ;  /* 0x000000ff00187202 */ /* 0x000fd60000000f00 */
        /* <DEDUP_REMOVED lines=9> */
[C---:B-1----:R-:W-:Y:S02]  /*a260*/  LOP3.LUT R4, R5.reuse, 0x7f, RZ, 0xc0, !PT ;  /* 0x0000007f05047812 */ /* 0x042fe400078ec0ff */
[----:B--2---:R-:W-:Y:S01]  /*a270*/  R2UR UR4, R0 ;  /* 0x00000000000472ca */ /* 0x004fe200000e0000 */
[----:B------:R-:W-:-:S05]  /*a280*/  IMAD.SHL.U32 R0, R5, 0x8, RZ ;  /* 0x0000000805007824 */ /* 0x000fca00078e00ff */
        /* <DEDUP_REMOVED lines=11> */
[C---:B------:R-:W-:Y:S01]  /*a340*/  LOP3.LUT R2, R4.reuse, 0x80, RZ, 0xfc, !PT ;  /* 0x0000008004027812 */ /* 0x040fe200078efcff */
[----:B------:R-:W-:Y:S01]  /*a350*/  IMAD.U32 R22, RZ, RZ, UR4 ;  /* 0x00000004ff167e24 */ /* 0x000fe2000f8e00ff */
[----:B------:R-:W-:-:S03]  /*a360*/  LOP3.LUT R0, R4, 0xc0, RZ, 0xfc, !PT ;  /* 0x000000c004007812 */ /* 0x000fc600078efcff */
[----:B---3--:R-:W-:-:S07]  /*a370*/  IMAD R26, R30, 0x2, R22 ;  /* 0x000000021e1a7824 */ /* 0x008fce00078e0216 */
.L_x_10259:
[----:B0-----:R-:W0:Y:S02]  /*a380*/  LDC.64 R34, c[0x0][0xd88] ;  /* 0x00036200ff227b82 */ /* 0x001e240000000a00 */
[----:B0-----:R-:W-:-:S06]  /*a390*/  IMAD.WIDE R34, R19, 0x4, R34 ;  /* 0x0000000413227825 */ /* 0x001fcc00078e0222 */
[----:B--2---:R0:W2:Y:S01]  /*a3a0*/  LDG.E R34, desc[UR36][R34.64] ;  /* 0x0000002422227981 */ /* 0x0040a2000c1e1900 */
[----:B------:R-:W-:Y:S05]  /*a3b0*/  YIELD ;  /* 0x0000000000007946 */ /* 0x000fea0003800000 */
[----:B------:R-:W-:Y:S01]  /*a3c0*/  ULDC.64 UR4, c[0x0][0xb20] ;  /* 0x0002c80000047ab9 */ /* 0x000fe20000000a00 */
[----:B------:R-:W-:Y:S01]  /*a3d0*/  IMAD.MOV.U32 R32, RZ, RZ, RZ ;  /* 0x000000ffff207224 */ /* 0x000fe200078e00ff */
[----:B------:R-:W-:Y:S01]  /*a3e0*/  ISETP.NE.U32.AND P0, PT, RZ, UR4, PT ;  /* 0x00000004ff007c0c */ /* 0x000fe2000bf05070 */
[----:B------:R-:W-:-:S03]  /*a3f0*/  ULDC.64 UR6, c[0x0][0xb10] ;  /* 0x0002c40000067ab9 */ /* 0x000fc60000000a00 */
[----:B------:R-:W-:Y:S01]  /*a400*/  ISETP.NE.AND.EX P0, PT, RZ, UR5, PT, P0 ;  /* 0x00000005ff007c0c */ /* 0x000fe2000bf05300 */
[----:B0-----:R-:W-:Y:S01]  /*a410*/  IMAD.MOV.U32 R35, RZ, RZ, RZ ;  /* 0x000000ffff237224 */ /* 0x001fe200078e00ff */
        /* <DEDUP_REMOVED lines=38> */
.L_x_10193:
        /* <DEDUP_REMOVED lines=9> */
.L_x_10194:
        /* <DEDUP_REMOVED lines=9> */
.L_x_10195:
[----:B-----5:R-:W-:Y:S01]  /*a7a0*/  IMAD.IADD R33, R7, 0x1, -R32 ;  /* 0x0000000107217824 */ /* 0x020fe200078e0a20 */
[----:B------:R-:W-:Y:S03]  /*a7b0*/  BSSY B7, `(.L_x_10196) ;  /* 0x000040f000077945 */ /* 0x000fe60003800000 */
[C---:B012---:R-:W-:Y:S01]  /*a7c0*/  VIADD R0, R33.reuse, 0x5f ;  /* 0x0000005f21007836 */ /* 0x047fe20000000000 */
[----:B------:R0:W-:Y:S01]  /*a7d0*/  STL [R1], R33 ;  /* 0x0000002101007387 */ /* 0x0001e20000100800 */
[----:B------:R-:W-:Y:S02]  /*a7e0*/  ISETP.GT.AND P0, PT, R33, RZ, PT ;  /* 0x000000ff2100720c */ /* 0x000fe40003f04270 */
[----:B------:R-:W-:-:S05]  /*a7f0*/  IMAD.HI R0, R0, 0x2aaaaaab, RZ ;  /* 0x2aaaaaab00007827 */ /* 0x000fca00078e02ff */
[----:B------:R-:W-:-:S04]  /*a800*/  SHF.R.U32.HI R3, RZ, 0x1f, R0 ;  /* 0x0000001fff037819 */ /* 0x000fc80000011600 */
        /* <DEDUP_REMOVED lines=20> */
.L_x_10197:
[----:B0-----:R-:W-:Y:S01]  /*a950*/  IADD3 R0, R22, 0x1c400, RZ ;  /* 0x0001c40016007810 */ /* 0x001fe20007ffe0ff */
        /* <DEDUP_REMOVED lines=19> */
.L_x_10200:
[----:B------:R-:W-:Y:S05]  /*aa90*/  BSYNC B6 ;  /* 0x0000000000067941 */ /* 0x000fea0003800000 */
.L_x_10199:
        /* <DEDUP_REMOVED lines=10> */
[----:B------:R-:W-:Y:S01]  /*ab40*/  MOV R8, 0x70 ;  /* 0x0000007000087802 */ /* 0x000fe20000000f00 */
[----:B------:R-:W-:Y:S02]  /*ab50*/  IMAD.U32 R5, RZ, RZ, UR7 ;  /* 0x00000007ff057e24 */ /* 0x000fe4000f8e00ff */
[----:B------:R-:W-:Y:S02]  /*ab60*/  IMAD.U32 R6, RZ, RZ, UR8 ;  /* 0x00000008ff067e24 */ /* 0x000fe4000f8e00ff */
[----:B------:R-:W-:-:S02]  /*ab70*/  IMAD.U32 R7, RZ, RZ, UR9 ;  /* 0x00000009ff077e24 */ /* 0x000fc4000f8e00ff */
[----:B------:R-:W-:Y:S02]  /*ab80*/  IMAD.U32 R10, RZ, RZ, UR4 ;  /* 0x00000004ff0a7e24 */ /* 0x000fe4000f8e00ff */
[----:B------:R-:W-:Y:S02]  /*ab90*/  IMAD.U32 R11, RZ, RZ, UR5 ;  /* 0x00000005ff0b7e24 */ /* 0x000fe4000f8e00ff */
[----:B------:R-:W-:Y:S02]  /*aba0*/  IMAD.MOV.U32 R12, RZ, RZ, 0x1 ;  /* 0x00000001ff0c7424 */ /* 0x000fe400078e00ff */
[----:B0-----:R-:W-:-:S07]  /*abb0*/  IMAD.MOV.U32 R13, RZ, RZ, RZ ;  /* 0x000000ffff0d7224 */ /* 0x001fce00078e00ff */
[----:B------:R-:W-:-:S07]  /*abc0*/  LEPC R20, `(.L_x_10203) ;  /* 0x000000001014794e */ /* 0x000fce0000000000 */
[----:B-1----:R-:W-:Y:S05]  /*abd0*/  CALL.ABS.NOINC R2 ;  /* 0x0000000002007343 */ /* 0x002fea0003c00000 */
.L_x_10203:
        /* <DEDUP_REMOVED lines=15> */
.L_x_10202:
[----:B------:R-:W-:Y:S05]  /*acd0*/  BSYNC B6 ;  /* 0x0000000000067941 */ /* 0x000fea0003800000 */
.L_x_10201:
[----:B------:R-:W2:Y:S01]  /*ace0*/  LDL R31, [R1+0x1c] ;  /* 0x00001c00011f7983 */ /* 0x000ea20000100800 */
[----:B------:R-:W-:Y:S01]  /*acf0*/  ULDC.64 UR4, c[0x0][0xaf0] ;  /* 0x0002bc0000047ab9 */ /* 0x000fe20000000a00 */
[----:B------:R-:W0:Y:S01]  /*ad00*/  LDC R9, c[0x0][0x430] ;  /* 0x00010c00ff097b82 */ /* 0x000e220000000800 */
[----:B------:R-:W-:Y:S01]  /*ad10*/  ISETP.NE.U32.AND P0, PT, RZ, UR4, PT ;  /* 0x00000004ff007c0c */ /* 0x000fe2000bf05070 */
[----:B------:R-:W1:Y:S03]  /*ad20*/  S2R R20, SR_TID.X ;  /* 0x0000000000147919 */ /* 0x000e660000002100 */
[----:B------:R-:W-:-:S13]  /*ad30*/  ISETP.NE.AND.EX P0, PT, RZ, UR5, PT, P0 ;  /* 0x00000005ff007c0c */ /* 0x000fda000bf05300 */
[----:B------:R-:W-:Y:S01]  /*ad40*/  @P0 IADD3 R2, P1, R25, UR4, RZ ;  /* 0x0000000419020c10 */ /* 0x000fe2000ff3e0ff */
[----:B------:R-:W3:Y:S01]  /*ad50*/  S2R R21, SR_TID.X ;  /* 0x0000000000157919 */ /* 0x000ee20000002100 */
[----:B------:R-:W-:Y:S02]  /*ad60*/  ULDC UR4, c[0x0][0x320] ;  /* 0x0000c80000047ab9 */ /* 0x000fe40000000800 */
[----:B------:R-:W-:-:S05]  /*ad70*/  @P0 IADD3.X R3, R28, UR5, RZ, P1, !PT ;  /* 0x000000051c030c10 */ /* 0x000fca0008ffe4ff */
[----:B------:R4:W4:Y:S01]  /*ad80*/  @P0 LDG.E R29, desc[UR36][R2.64] ;  /* 0x00000024021d0981 */ /* 0x000922000c1e1900 */
[----:B0-----:R-:W-:Y:S01]  /*ad90*/  ISETP.NE.AND P2, PT, R9, 0x1, PT ;  /* 0x000000010900780c */ /* 0x001fe20003f45270 */
[----:B------:R-:W-:Y:S01]  /*ada0*/  IMAD.MOV.U32 R36, RZ, RZ, RZ ;  /* 0x000000ffff247224 */ /* 0x000fe200078e00ff */
[----:B------:R-:W-:Y:S02]  /*adb0*/  LOP3.LUT R23, R23, 0xffff7fff, RZ, 0xc0, !PT ;  /* 0xffff7fff17177812 */ /* 0x000fe400078ec0ff */
[----:B-1----:R-:W-:-:S04]  /*adc0*/  LOP3.LUT R20, R20, 0x7f, RZ, 0xc0, !PT ;  /* 0x0000007f14147812 */ /* 0x002fc800078ec0ff */
[----:B------:R-:W-:-:S05]  /*add0*/  SHF.R.U32.HI R0, RZ, 0x3, R20 ;  /* 0x00000003ff007819 */ /* 0x000fca0000011614 */
[----:B------:R-:W0:Y:S01]  /*ade0*/  @P2 LDC R4, c[0x0][0x434] ;  /* 0x00010d00ff042b82 */ /* 0x000e220000000800 */
[----:B------:R-:W-:-:S07]  /*adf0*/  @P2 LOP3.LUT R23, R23, 0x8000, RZ, 0xfc, !PT ;  /* 0x0000800017172812 */ /* 0x000fce00078efcff */
[----:B------:R-:W1:Y:S01]  /*ae00*/  @P2 LDC R5, c[0x0][0x438] ;  /* 0x00010e00ff052b82 */ /* 0x000e620000000800 */
[----:B---3--:R-:W-:-:S05]  /*ae10*/  IMAD.SHL.U32 R20, R21, 0x10, RZ ;  /* 0x0000001015147824 */ /* 0x008fca00078e00ff */
[----:B------:R-:W-:Y:S02]  /*ae20*/  LOP3.LUT R20, R0, 0x70, R20, 0xf8, !PT ;  /* 0x0000007000147812 */ /* 0x000fe400078ef814 */
[----:B------:R-:W-:Y:S01]  /*ae30*/  LOP3.LUT R23, R23, 0xffffffef, RZ, 0xc0, !PT ;  /* 0xffffffef17177812 */ /* 0x000fe200078ec0ff */
[----:B------:R-:W-:Y:S01]  /*ae40*/  UMOV UR5, 0xffffffff ;  /* 0xffffffff00057882 */ /* 0x000fe20000000000 */
[----:B--2---:R-:W-:Y:S02]  /*ae50*/  VIADD R8, R31, 0xffffffff ;  /* 0xffffffff1f087836 */ /* 0x004fe40000000000 */
[----:B------:R-:W2:Y:S02]  /*ae60*/  S2R R31, SR_TID.X ;  /* 0x00000000001f7919 */ /* 0x000ea40000002100 */
[----:B------:R-:W-:-:S05]  /*ae70*/  IMAD R37, R8, 0x60, R20 ;  /* 0x0000006008257824 */ /* 0x000fca00078e0214 */
[C---:B------:R-:W-:Y:S01]  /*ae80*/  ISETP.GE.AND P0, PT, R37.reuse, R33, PT ;  /* 0x000000212500720c */ /* 0x040fe20003f06270 */
[----:B------:R-:W-:-:S03]  /*ae90*/  IMAD.IADD R37, R37, 0x1, R32 ;  /* 0x0000000125257824 */ /* 0x000fc600078e0220 */
[----:B------:R-:W-:Y:S01]  /*aea0*/  ISETP.GT.U32.OR P0, PT, R20, 0x5f, P0 ;  /* 0x0000005f1400780c */ /* 0x000fe20000704470 */
[----:B0-----:R-:W-:-:S04]  /*aeb0*/  @P2 IMAD.HI.U32 R4, R37, R4, RZ ;  /* 0x0000000425042227 */ /* 0x001fc800078e00ff */
[----:B------:R-:W-:Y:S01]  /*aec0*/  IMAD.MOV.U32 R0, RZ, RZ, R37 ;  /* 0x000000ffff007224 */ /* 0x000fe200078e0025 */
[----:B-1----:R-:W-:-:S07]  /*aed0*/  @P2 SHF.R.U32.HI R0, RZ, R5, R4 ;  /* 0x00000005ff002219 */ /* 0x002fce0000011604 */
[----:B------:R-:W0:Y:S01]  /*aee0*/  @!P0 LDC.64 R4, c[0x0][0x428] ;  /* 0x00010a00ff048b82 */ /* 0x000e220000000a00 */
[--C-:B----4-:R-:W-:Y:S01]  /*aef0*/  @!P0 SHF.R.S32.HI R3, RZ, 0x1f, R0.reuse ;  /* 0x0000001fff038819 */ /* 0x110fe20000011400 */
[----:B------:R-:W-:Y:S01]  /*af00*/  @!P0 IMAD.MOV.U32 R2, RZ, RZ, R0 ;  /* 0x000000ffff028224 */ /* 0x000fe200078e0000 */
[----:B------:R-:W-:-:S05]  /*af10*/  SHF.R.S32.HI R33, RZ, 0x1f, R29 ;  /* 0x0000001fff217819 */ /* 0x000fca000001141d */
[----:B------:R-:W1:Y:S01]  /*af20*/  @!P0 LDC.64 R6, c[0x0][0x418] ;  /* 0x00010600ff068b82 */ /* 0x000e620000000a00 */
[----:B--2---:R-:W-:-:S05]  /*af30*/  IMAD.SHL.U32 R31, R31, 0x8, RZ ;  /* 0x000000081f1f7824 */ /* 0x004fca00078e00ff */
[----:B------:R-:W-:-:S04]  /*af40*/  LOP3.LUT R31, R31, 0x38, RZ, 0xc0, !PT ;  /* 0x000000381f1f7812 */ /* 0x000fc800078ec0ff */
[----:B------:R-:W-:Y:S01]  /*af50*/  LOP3.LUT R11, R31, 0x40, RZ, 0xfc, !PT ;  /* 0x000000401f0b7812 */ /* 0x000fe200078efcff */
[----:B0-----:R-:W-:-:S03]  /*af60*/  @!P0 IMAD.WIDE.U32 R2, R29, R4, R2 ;  /* 0x000000041d028225 */ /* 0x001fc600078e0002 */
[----:B------:R-:W-:Y:S01]  /*af70*/  ISETP.GE.AND P3, PT, R11, UR4, PT ;  /* 0x000000040b007c0c */ /* 0x000fe2000bf66270 */
[----:B------:R-:W-:-:S04]  /*af80*/  @!P0 IMAD R4, R33, R4, RZ ;  /* 0x0000000421048224 */ /* 0x000fc800078e02ff */
[----:B------:R-:W-:Y:S01]  /*af90*/  @!P0 IMAD R5, R29, R5, R4 ;  /* 0x000000051d058224 */ /* 0x000fe200078e0204 */
[----:B-1----:R-:W-:Y:S02]  /*afa0*/  @!P0 LEA R6, P1, R2, R6, 0x2 ;  /* 0x0000000602068211 */ /* 0x002fe400078210ff */
[----:B------:R-:W-:Y:S02]  /*afb0*/  LOP3.LUT R10, R31, 0x80, RZ, 0xfc, !PT ;  /* 0x000000801f0a7812 */ /* 0x000fe400078efcff */
[----:B------:R-:W-:-:S03]  /*afc0*/  @!P0 IADD3 R5, R3, R5, RZ ;  /* 0x0000000503058210 */ /* 0x000fc60007ffe0ff */
[----:B------:R-:W-:Y:S02]  /*afd0*/  @P3 LOP3.LUT R23, R23, 0x10, RZ, 0xfc, !PT ;  /* 0x0000001017173812 */ /* 0x000fe400078efcff */
[----:B------:R-:W-:Y:S02]  /*afe0*/  @!P0 LEA.HI.X R7, R2, R7, R5, 0x2, P1 ;  /* 0x0000000702078211 */ /* 0x000fe400008f1405 */
[----:B------:R-:W-:Y:S01]  /*aff0*/  ISETP.GE.AND P1, PT, R10, UR4, PT ;  /* 0x000000040a007c0c */ /* 0x000fe2000bf26270 */
[----:B------:R-:W-:Y:S01]  /*b000*/  IMAD.MOV R0, RZ, RZ, -R0 ;  /* 0x000000ffff007224 */ /* 0x000fe200078e0a00 */
[----:B------:R-:W-:Y:S01]  /*b010*/  ISETP.GE.AND P2, PT, R31, UR4, PT ;  /* 0x000000041f007c0c */ /* 0x000fe2000bf46270 */
[----:B------:R0:W5:Y:S01]  /*b020*/  @!P0 LDG.E R36, desc[UR36][R6.64] ;  /* 0x0000002406248981 */ /* 0x000162000c1e1900 */
[----:B------:R-:W-:Y:S01]  /*b030*/  LOP3.LUT R23, R23, 0xfffffffe, RZ, 0xc0, !PT ;  /* 0xfffffffe17177812 */ /* 0x000fe200078ec0ff */
[----:B------:R-:W-:Y:S01]  /*b040*/  IMAD R37, R9, R0, R37 ;  /* 0x0000000009257224 */ /* 0x000fe200078e0225 */
[----:B------:R-:W-:-:S02]  /*b050*/  LOP3.LUT R9, R31, 0xc0, RZ, 0xfc, !PT ;  /* 0x000000c01f097812 */ /* 0x000fc400078efcff */
[----:B------:R-:W-:Y:S02]  /*b060*/  LOP3.LUT R23, R23, 0xfffffff7, RZ, 0xc0, !PT ;  /* 0xfffffff717177812 */ /* 0x000fe400078ec0ff */
[----:B------:R-:W-:-:S03]  /*b070*/  ISETP.GE.AND P0, PT, R9, UR4, PT ;  /* 0x0000000409007c0c */ /* 0x000fc6000bf06270 */
[----:B------:R-:W-:-:S04]  /*b080*/  @P1 LOP3.LUT R23, R23, 0x8, RZ, 0xfc, !PT ;  /* 0x0000000817171812 */ /* 0x000fc800078efcff */
[----:B------:R-:W-:-:S04]  /*b090*/  @P2 LOP3.LUT R23, R23, 0x1, RZ, 0xfc, !PT ;  /* 0x0000000117172812 */ /* 0x000fc800078efcff */
[----:B------:R-:W-:-:S04]  /*b0a0*/  LOP3.LUT R23, R23, 0xfffffffb, RZ, 0xc0, !PT ;  /* 0xfffffffb17177812 */ /* 0x000fc800078ec0ff */
[----:B------:R-:W-:Y:S01]  /*b0b0*/  @P0 LOP3.LUT R23, R23, 0x4, RZ, 0xfc, !PT ;  /* 0x0000000417170812 */ /* 0x000fe200078efcff */
[----:B0-----:R-:W-:Y:S06]  /*b0c0*/  BRA.DIV UR5, `(.L_x_10204) ;  /* 0x0000004605f47947 */ /* 0x001fec000b800000 */
.L_x_10277:
[----:B------:R-:W-:Y:S01]  /*b0d0*/  IMAD.U32 R0, RZ, RZ, UR38 ;  /* 0x00000026ff007e24 */ /* 0x000fe2000f8e00ff */
[----:B------:R-:W-:Y:S02]  /*b0e0*/  SEL R2, RZ, 0x1, P2 ;  /* 0x00000001ff027807 */ /* 0x000fe40001000000 */
        /* <DEDUP_REMOVED lines=10> */
.L_x_10205:
[----:B------:R-:W-:Y:S01]  /*b190*/  IMAD R25, R24, 0x8, R22 ;  /* 0x0000000818197824 */ /* 0x000fe200078e0216 */
[----:B------:R-:W-:Y:S01]  /*b1a0*/  SHF.L.U32 R0, R27, 0x1f, RZ ;  /* 0x0000001f1b007819 */ /* 0x000fe200000006ff */
[----:B------:R-:W-:Y:S03]  /*b1b0*/  BSSY B0, `(.L_x_10206) ;  /* 0x0000003000007945 */ /* 0x000fe60003800000 */
[----:B------:R-:W0:Y:S02]  /*b1c0*/  SYNCS.PHASECHK.TRANS64.TRYWAIT P0, [R25+URZ+0x32440], R0 ;  /* 0x03244000190075a7 */ /* 0x000e24000800017f */
[----:B0-----:R-:W-:Y:S05]  /*b1d0*/  @!P0 BRA `(.L_x_10207) ;  /* 0x0000004400e08947 */ /* 0x001fea0003800000 */
.L_x_10278:
[----:B------:R-:W-:Y:S05]  /*b1e0*/  BSYNC B0 ;  /* 0x0000000000007941 */ /* 0x000fea0003800000 */
.L_x_10206:
[----:B------:R-:W2:Y:S01]  /*b1f0*/  LDL R7, [R1] ;  /* 0x0000000001077983 */ /* 0x000ea20000100800 */
        /* <DEDUP_REMOVED lines=29> */
[----:B--2---:R-:W-:-:S02]  /*b3d0*/  IMAD R31, R8, -0x60, R7 ;  /* 0xffffffa0081f7824 */ /* 0x004fc400078e0207 */
[----:B0-----:R-:W-:Y:S02]  /*b3e0*/  IMAD.SHL.U32 R7, R5, 0x8, RZ ;  /* 0x0000000805077824 */ /* 0x001fe400078e00ff */
[----:B------:R-:W-:Y:S02]  /*b3f0*/  IMAD.IADD R31, R31, 0x1, -R6 ;  /* 0x000000011f1f7824 */ /* 0x000fe400078e0a06 */
[----:B------:R-:W-:Y:S01]  /*b400*/  IMAD R5, R24, 0x1800, R30 ;  /* 0x0000180018057824 */ /* 0x000fe200078e021e */
[----:B------:R-:W-:Y:S02]  /*b410*/  LOP3.LUT R7, R7, 0x38, RZ, 0xc0, !PT ;  /* 0x0000003807077812 */ /* 0x000fe400078ec0ff */
[----:B------:R-:W-:Y:S02]  /*b420*/  ISETP.GE.AND P0, PT, R31, 0x1, PT ;  /* 0x000000011f00780c */ /* 0x000fe40003f06270 */
        /* <DEDUP_REMOVED lines=55> */
.L_x_10292:
        /* <DEDUP_REMOVED lines=10> */
.L_x_10209:
        /* <DEDUP_REMOVED lines=10> */
.L_x_10210:
[----:B------:R1:W5:Y:S01]  /*b8e0*/  LDL.LU R0, [R1+0x4] ;  /* 0x0000040001007983 */ /* 0x0003620000300800 */
[----:B------:R-:W-:Y:S01]  /*b8f0*/  LOP3.LUT P0, RZ, R23, 0x40, RZ, 0xc0, !PT ;  /* 0x0000004017ff7812 */ /* 0x000fe2000780c0ff */
[----:B------:R1:W-:-:S12]  /*b900*/  SYNCS.ARRIVE.TRANS64.A1T0 RZ, [R25+URZ+0x32430], RZ ;  /* 0x032430ff19ff79a7 */ /* 0x0003d8000810003f */
[----:B------:R-:W-:Y:S05]  /*b910*/  WARPSYNC.ALL ;  /* 0x0000000000007948 */ /* 0x000fea0003800000 */
[----:B------:R-:W-:Y:S01]  /*b920*/  SEL R34, R34, RZ, !P0 ;  /* 0x000000ff22227207 */ /* 0x000fe20004000000 */
[----:B------:R-:W-:Y:S01]  /*b930*/  BSSY B6, `(.L_x_10211) ;  /* 0x0000019000067945 */ /* 0x000fe20003800000 */
[----:B------:R-:W-:Y:S01]  /*b940*/  BAR.SYNC.DEFER_BLOCKING 0x8, 0x180 ;  /* 0x0206000000007b1d */ /* 0x000fe20000010000 */
[----:B-----5:R-:W-:-:S05]  /*b950*/  SEL R0, R0, RZ, !P0 ;  /* 0x000000ff00007207 */ /* 0x020fca0004000000 */
[----:B------:R2:W-:Y:S02]  /*b960*/  STL [R1+0xc], R0 ;  /* 0x00000c0001007387 */ /* 0x0005e40000100800 */
[----:B--2---:R-:W-:-:S05]  /*b970*/  VIADD R0, R22, 0x18400 ;  /* 0x0001840016007836 */ /* 0x004fca0000000000 */
        /* <DEDUP_REMOVED lines=20> */
.L_x_10212:
[----:B------:R-:W-:Y:S05]  /*bac0*/  BSYNC B6 ;  /* 0x0000000000067941 */ /* 0x000fea0003800000 */
.L_x_10211:
[----:B------:R-:W3:Y:S01]  /*bad0*/  LDL R21, [R1+0x4] ;  /* 0x0000040001157983 */ /* 0x000ee20000100800 */
[----:B------:R-:W4:Y:S03]  /*bae0*/  LDC R7, c[0x0][0x448] ;  /* 0x00011200ff077b82 */ /* 0x000f260000000800 */
[----:B------:R-:W5:Y:S01]  /*baf0*/  LDL R20, [R1+0xc] ;  /* 0x00000c0001147983 */ /* 0x000f620000100800 */
[----:B------:R-:W-:Y:S01]  /*bb00*/  SHF.L.U32 R4, R17, 0x7, RZ ;  /* 0x0000000711047819 */ /* 0x000fe200000006ff */
[----:B------:R-:W-:Y:S01]  /*bb10*/  ULDC.64 UR4, c[0x0][0x298] ;  /* 0x0000a60000047ab9 */ /* 0x000fe20000000a00 */
[----:B------:R-:W-:Y:S01]  /*bb20*/  LOP3.LUT R23, R23, 0xfffeffff, RZ, 0xc0, !PT ;  /* 0xfffeffff17177812 */ /* 0x000fe200078ec0ff */
[----:B0-----:R-:W0:Y:S01]  /*bb30*/  S2R R2, SR_TID.X ;  /* 0x0000000000027919 */ /* 0x001e220000002100 */
[----:B--2---:R-:W2:Y:S01]  /*bb40*/  S2R R0, SR_TID.X ;  /* 0x0000000000007919 */ /* 0x004ea20000002100 */
[----:B------:R-:W1:Y:S01]  /*bb50*/  S2R R6, SR_TID.X ;  /* 0x0000000000067919 */ /* 0x000e620000002100 */
[----:B----4-:R-:W-:-:S13]  /*bb60*/  ISETP.NE.AND P0, PT, R7, 0x1, PT ;  /* 0x000000010700780c */ /* 0x010fda0003f05270 */
[----:B------:R-:W-:Y:S02]  /*bb70*/  @P0 LOP3.LUT R23, R23, 0x10000, RZ, 0xfc, !PT ;  /* 0x0001000017170812 */ /* 0x000fe400078efcff */
[----:B0-----:R-:W-:-:S04]  /*bb80*/  LOP3.LUT R2, R2, 0x7f, RZ, 0xc0, !PT ;  /* 0x0000007f02027812 */ /* 0x001fc800078ec0ff */
[----:B------:R-:W-:Y:S01]  /*bb90*/  SHF.R.U32.HI R2, RZ, 0x3, R2 ;  /* 0x00000003ff027819 */ /* 0x000fe20000011602 */
[----:B--2---:R-:W-:Y:S02]  /*bba0*/  IMAD.SHL.U32 R3, R0, 0x10, RZ ;  /* 0x0000001000037824 */ /* 0x004fe400078e00ff */
[----:B------:R-:W0:Y:S03]  /*bbb0*/  @P0 LDC R0, c[0x0][0x44c] ;  /* 0x00011300ff000b82 */ /* 0x000e260000000800 */
[----:B------:R-:W-:-:S04]  /*bbc0*/  LOP3.LUT R3, R2, 0x70, R3, 0xf8, !PT ;  /* 0x0000007002037812 */ /* 0x000fc800078ef803 */
[----:B------:R-:W-:Y:S01]  /*bbd0*/  LOP3.LUT R17, R3, R4, RZ, 0xfc, !PT ;  /* 0x0000000403117212 */ /* 0x000fe200078efcff */
[----:B------:R-:W2:Y:S04]  /*bbe0*/  @P0 LDC R2, c[0x0][0x450] ;  /* 0x00011400ff020b82 */ /* 0x000ea80000000800 */
[----:B0-----:R-:W-:-:S04]  /*bbf0*/  @P0 IMAD.HI.U32 R3, R17, R0, RZ ;  /* 0x0000000011030227 */ /* 0x001fc800078e00ff */
[----:B------:R-:W-:Y:S01]  /*bc00*/  IMAD.MOV.U32 R0, RZ, RZ, R17 ;  /* 0x000000ffff007224 */ /* 0x000fe200078e0011 */
[----:B--2---:R-:W-:Y:S01]  /*bc10*/  @P0 SHF.R.U32.HI R0, RZ, R2, R3 ;  /* 0x00000002ff000219 */ /* 0x004fe20000011603 */
[----:B------:R-:W-:-:S04]  /*bc20*/  IMAD.WIDE.U32 R2, R35, UR4, RZ ;  /* 0x0000000423027c25 */ /* 0x000fc8000f8e00ff */
[----:B---3--:R-:W-:Y:S01]  /*bc30*/  IMAD R5, R21, UR4, RZ ;  /* 0x0000000415057c24 */ /* 0x008fe2000f8e02ff */
[----:B-1----:R-:W-:-:S03]  /*bc40*/  LOP3.LUT R21, R6, 0x7f, RZ, 0xc0, !PT ;  /* 0x0000007f06157812 */ /* 0x002fc600078ec0ff */
[----:B------:R-:W-:Y:S01]  /*bc50*/  IMAD R5, R35, UR5, R5 ;  /* 0x0000000523057c24 */ /* 0x000fe2000f8e0205 */
[----:B------:R-:W-:Y:S01]  /*bc60*/  ULDC.64 UR4, c[0x0][0x2d8] ;  /* 0x0000b60000047ab9 */ /* 0x000fe20000000a00 */
[----:B------:R-:W-:Y:S02]  /*bc70*/  SHF.R.U32.HI R21, RZ, 0x3, R21 ;  /* 0x00000003ff157819 */ /* 0x000fe40000011615 */
[----:B------:R-:W-:Y:S02]  /*bc80*/  IMAD.IADD R3, R3, 0x1, R5 ;  /* 0x0000000103037824 */ /* 0x000fe400078e0205 */
[----:B------:R-:W-:Y:S02]  /*bc90*/  IMAD R5, R28, UR4, RZ ;  /* 0x000000041c057c24 */ /* 0x000fe4000f8e02ff */
[----:B------:R-:W-:-:S04]  /*bca0*/  IMAD.WIDE.U32 R2, R18, UR4, R2 ;  /* 0x0000000412027c25 */ /* 0x000fc8000f8e0002 */
[----:B------:R-:W-:Y:S01]  /*bcb0*/  IMAD R5, R18, UR5, R5 ;  /* 0x0000000512057c24 */ /* 0x000fe2000f8e0205 */
[----:B------:R-:W-:-:S03]  /*bcc0*/  ULDC.64 UR4, c[0x0][0x2e0] ;  /* 0x0000b80000047ab9 */ /* 0x000fc60000000a00 */
[----:B------:R-:W-:Y:S02]  /*bcd0*/  IMAD.IADD R3, R3, 0x1, R5 ;  /* 0x0000000103037824 */ /* 0x000fe400078e0205 */
[----:B-----5:R-:W-:Y:S02]  /*bce0*/  IMAD R5, R20, UR4, RZ ;  /* 0x0000000414057c24 */ /* 0x020fe4000f8e02ff */
[----:B------:R-:W-:-:S04]  /*bcf0*/  IMAD.WIDE.U32 R2, R34, UR4, R2 ;  /* 0x0000000422027c25 */ /* 0x000fc8000f8e0002 */
[----:B------:R-:W-:Y:S01]  /*bd00*/  IMAD R5, R34, UR5, R5 ;  /* 0x0000000522057c24 */ /* 0x000fe2000f8e0205 */
[----:B------:R-:W-:Y:S01]  /*bd10*/  ULDC.64 UR4, c[0x0][0x2d0] ;  /* 0x0000b40000047ab9 */ /* 0x000fe20000000a00 */
[----:B------:R-:W-:Y:S02]  /*bd20*/  IMAD.SHL.U32 R20, R6, 0x8, RZ ;  /* 0x0000000806147824 */ /* 0x000fe400078e00ff */
[----:B------:R-:W-:Y:S01]  /*bd30*/  IMAD.IADD R3, R3, 0x1, R5 ;  /* 0x0000000103037824 */ /* 0x000fe200078e0205 */
[----:B------:R-:W-:Y:S02]  /*bd40*/  SHF.R.S32.HI R5, RZ, 0x1f, R0 ;  /* 0x0000001fff057819 */ /* 0x000fe40000011400 */
[----:B------:R-:W-:Y:S01]  /*bd50*/  LOP3.LUT R20, R20, 0x38, RZ, 0xc0, !PT ;  /* 0x0000003814147812 */ /* 0x000fe200078ec0ff */
[----:B------:R-:W-:-:S04]  /*bd60*/  IMAD.WIDE.U32 R2, R0, UR4, R2 ;  /* 0x0000000400027c25 */ /* 0x000fc8000f8e0002 */
[----:B------:R-:W-:-:S04]  /*bd70*/  IMAD R5, R5, UR4, RZ ;  /* 0x0000000405057c24 */ /* 0x000fc8000f8e02ff */
[----:B------:R-:W-:Y:S01]  /*bd80*/  IMAD R5, R0, UR5, R5 ;  /* 0x0000000500057c24 */ /* 0x000fe2000f8e0205 */
[----:B------:R-:W-:Y:S01]  /*bd90*/  ULDC.64 UR4, c[0x0][0x2c8] ;  /* 0x0000b20000047ab9 */ /* 0x000fe20000000a00 */
[----:B------:R-:W-:Y:S02]  /*bda0*/  IMAD.MOV R0, RZ, RZ, -R0 ;  /* 0x000000ffff007224 */ /* 0x000fe400078e0a00 */
[----:B------:R-:W-:Y:S02]  /*bdb0*/  IMAD.IADD R3, R3, 0x1, R5 ;  /* 0x0000000103037824 */ /* 0x000fe400078e0205 */
[----:B------:R-:W-:-:S04]  /*bdc0*/  IMAD R0, R7, R0, R17 ;  /* 0x0000000007007224 */ /* 0x000fc800078e0211 */
[----:B------:R-:W-:Y:S01]  /*bdd0*/  IMAD.WIDE.U32 R2, R0, UR4, R2 ;  /* 0x0000000400027c25 */ /* 0x000fe2000f8e0002 */
[----:B------:R-:W-:-:S05]  /*bde0*/  SHF.R.S32.HI R5, RZ, 0x1f, R0 ;  /* 0x0000001fff057819 */ /* 0x000fca0000011400 */
[----:B------:R-:W-:-:S04]  /*bdf0*/  IMAD R5, R5, UR4, RZ ;  /* 0x0000000405057c24 */ /* 0x000fc8000f8e02ff */
        /* <DEDUP_REMOVED lines=9> */
[----:B------:R-:W2:Y:S01]  /*be90*/  LDL.LU R2, [R1+0x8] ;  /* 0x0000080001027983 */ /* 0x000ea20000300800 */
[----:B------:R-:W2:Y:S03]  /*bea0*/  LDC R3, c[0x0][0x448] ;  /* 0x00011200ff037b82 */ /* 0x000ea60000000800 */
[----:B------:R-:W0:Y:S01]  /*beb0*/  SHFL.IDX PT, R10, R0, RZ, 0x181f ;  /* 0x00181fff000a7589 */ /* 0x000e2200000e0000 */
[----:B------:R-:W-:-:S03]  /*bec0*/  IMAD.IADD R4, R21, 0x1, R4 ;  /* 0x0000000115047824 */ /* 0x000fc600078e0204 */
[----:B------:R-:W-:Y:S01]  /*bed0*/  SHFL.IDX PT, R7, R0, 0x1, 0x181f ;  /* 0x00381f0000077f89 */ /* 0x000fe200000e0000 */
[----:B------:R-:W-:-:S03]  /*bee0*/  VIADD R8, R4, 0x10 ;  /* 0x0000001004087836 */ /* 0x000fc60000000000 */
[----:B------:R-:W-:Y:S04]  /*bef0*/  SHFL.IDX PT, R11, R0, 0x2, 0x181f ;  /* 0x00581f00000b7f89 */ /* 0x000fe800000e0000 */
[----:B------:R-:W-:Y:S01]  /*bf00*/  SHFL.IDX PT, R12, R0, 0x3, 0x181f ;  /* 0x00781f00000c7f89 */ /* 0x000fe200000e0000 */
[----:B------:R-:W-:Y:S01]  /*bf10*/  LOP3.LUT R23, R23, 0xffffdfff, RZ, 0xc0, !PT ;  /* 0xffffdfff17177812 */ /* 0x000fe200078ec0ff */
[----:B--2---:R-:W-:Y:S02]  /*bf20*/  IMAD R6, R2, R3, RZ ;  /* 0x0000000302067224 */ /* 0x004fe400078e02ff */
[----:B------:R-:W1:Y:S03]  /*bf30*/  SHFL.IDX PT, R3, R5, RZ, 0x181f ;  /* 0x00181fff05037589 */ /* 0x000e6600000e0000 */
[-C--:B------:R-:W-:Y:S01]  /*bf40*/  ISETP.GE.AND P6, PT, R4, R6.reuse, PT ;  /* 0x000000060400720c */ /* 0x080fe20003fc6270 */
[----:B------:R-:W2:Y:S01]  /*bf50*/  SHFL.IDX PT, R2, R5, 0x1, 0x181f ;  /* 0x00381f0005027f89 */ /* 0x000ea200000e0000 */
[----:B------:R-:W-:-:S11]  /*bf60*/  ISETP.GE.AND P5, PT, R8, R6, PT ;  /* 0x000000060800720c */ /* 0x000fd60003fa6270 */
[----:B0-----:R-:W-:-:S05]  /*bf70*/  @!P6 LEA R10, P1, R20, R10, 0x1 ;  /* 0x0000000a140ae211 */ /* 0x001fca00078208ff */
[----:B-1----:R-:W-:Y:S01]  /*bf80*/  @!P6 IMAD.X R3, RZ, RZ, R3, P1 ;  /* 0x000000ffff03e224 */ /* 0x002fe200008e0603 */
[----:B------:R-:W-:Y:S01]  /*bf90*/  @!P5 LEA R7, P1, R20, R7, 0x1 ;  /* 0x000000071407d211 */ /* 0x000fe200078208ff */
[----:B------:R-:W-:-:S04]  /*bfa0*/  VIADD R8, R4, 0x20 ;  /* 0x0000002004087836 */ /* 0x000fc80000000000 */
[----:B--2---:R-:W-:Y:S02]  /*bfb0*/  @!P5 IMAD.X R9, RZ, RZ, R2, P1 ;  /* 0x000000ffff09d224 */ /* 0x004fe400008e0602 */
[----:B------:R-:W0:Y:S01]  /*bfc0*/  SHFL.IDX PT, R2, R5, 0x2, 0x181f ;  /* 0x00581f0005027f89 */ /* 0x000e2200000e0000 */
[----:B------:R-:W-:-:S13]  /*bfd0*/  ISETP.GE.AND P3, PT, R8, R6, PT ;  /* 0x000000060800720c */ /* 0x000fda0003f66270 */
[----:B------:R-:W-:-:S05]  /*bfe0*/  @!P3 LEA R11, P1, R20, R11, 0x1 ;  /* 0x0000000b140bb211 */ /* 0x000fca00078208ff */
[----:B0-----:R-:W-:Y:S02]  /*bff0*/  @!P3 IMAD.X R8, RZ, RZ, R2, P1 ;  /* 0x000000ffff08b224 */ /* 0x001fe400008e0602 */
[----:B------:R-:W-:-:S05]  /*c000*/  VIADD R2, R4, 0x30 ;  /* 0x0000003004027836 */ /* 0x000fca0000000000 */
[----:B------:R-:W-:Y:S01]  /*c010*/  ISETP.GE.AND P2, PT, R2, R6, PT ;  /* 0x000000060200720c */ /* 0x000fe20003f46270 */
[----:B------:R-:W-:-:S05]  /*c020*/  VIADD R2, R4, 0x40 ;  /* 0x0000004004027836 */ /* 0x000fca0000000000 */
[----:B------:R-:W-:Y:S02]  /*c030*/  ISETP.GE.AND P4, PT, R2, R6, PT ;  /* 0x000000060200720c */ /* 0x000fe40003f86270 */
[----:B------:R-:W0:Y:S05]  /*c040*/  SHFL.IDX PT, R2, R5, 0x3, 0x181f ;  /* 0x00781f0005027f89 */ /* 0x000e2a00000e0000 */
[----:B------:R-:W-:Y:S02]  /*c050*/  @!P2 LEA R14, P1, R20, R12, 0x1 ;  /* 0x0000000c140ea211 */ /* 0x000fe400078208ff */
[----:B------:R-:W1:Y:S02]  /*c060*/  SHFL.IDX PT, R12, R0, 0x4, 0x181f ;  /* 0x00981f00000c7f89 */ /* 0x000e6400000e0000 */
[----:B0-----:R-:W-:-:S02]  /*c070*/  @!P2 IADD3.X R13, RZ, R2, RZ, P1, !PT ;  /* 0x00000002ff0da210 */ /* 0x001fc40000ffe4ff */
[----:B------:R-:W0:Y:S01]  /*c080*/  SHFL.IDX PT, R2, R5, 0x4, 0x181f ;  /* 0x00981f0005027f89 */ /* 0x000e2200000e0000 */
[----:B-1----:R-:W-:Y:S02]  /*c090*/  @!P4 LEA R15, P1, R20, R12, 0x1 ;  /* 0x0000000c140fc211 */ /* 0x002fe400078208ff */
[----:B------:R-:W-:-:S04]  /*c0a0*/  @P6 LOP3.LUT R23, R23, 0x2000, RZ, 0xfc, !PT ;  /* 0x0000200017176812 */ /* 0x000fc800078efcff */
[----:B------:R-:W-:Y:S01]  /*c0b0*/  LOP3.LUT R23, R23, 0xffffefff, RZ, 0xc0, !PT ;  /* 0xffffefff17177812 */ /* 0x000fe200078ec0ff */
[----:B0-----:R-:W-:Y:S02]  /*c0c0*/  @!P4 IMAD.X R12, RZ, RZ, R2, P1 ;  /* 0x000000ffff0cc224 */ /* 0x001fe400008e0602 */
[----:B------:R-:W-:-:S05]  /*c0d0*/  @!P6 IMAD.MOV.U32 R2, RZ, RZ, R10 ;  /* 0x000000ffff02e224 */ /* 0x000fca00078e000a */
[----:B------:R0:W-:Y:S01]  /*c0e0*/  @!P6 LDGSTS.E.BYPASS.LTC128B.128 [R26+0x18400], desc[UR36][R2.64], !P0 ;  /* 0x18400000021aefae */ /* 0x0001e2000c101d64 */
[----:B------:R-:W-:Y:S01]  /*c0f0*/  @P5 LOP3.LUT R23, R23, 0x1000, RZ, 0xfc, !PT ;  /* 0x0000100017175812 */ /* 0x000fe200078efcff */
[----:B0-----:R-:W-:Y:S02]  /*c100*/  @!P5 IMAD.MOV.U32 R2, RZ, RZ, R7 ;  /* 0x000000ffff02d224 */ /* 0x001fe400078e0007 */
[----:B------:R-:W-:-:S05]  /*c110*/  @!P5 IMAD.MOV.U32 R3, RZ, RZ, R9 ;  /* 0x000000ffff03d224 */ /* 0x000fca00078e0009 */
[----:B------:R0:W-:Y:S01]  /*c120*/  @!P5 LDGSTS.E.BYPASS.LTC128B.128 [R26+0x18c00], desc[UR36][R2.64], !P0 ;  /* 0x18c00000021adfae */ /* 0x0001e2000c101d64 */
[----:B------:R-:W-:-:S03]  /*c130*/  LOP3.LUT R23, R23, 0xfffff7ff, RZ, 0xc0, !PT ;  /* 0xfffff7ff17177812 */ /* 0x000fc600078ec0ff */
[----:B------:R-:W1:Y:S01]  /*c140*/  SHFL.IDX PT, R9, R0, 0x5, 0x181f ;  /* 0x00b81f0000097f89 */ /* 0x000e6200000e0000 */
[----:B0-----:R-:W-:Y:S02]  /*c150*/  @!P3 IMAD.MOV.U32 R2, RZ, RZ, R11 ;  /* 0x000000ffff02b224 */ /* 0x001fe400078e000b */
[----:B------:R-:W-:-:S05]  /*c160*/  @!P3 IMAD.MOV.U32 R3, RZ, RZ, R8 ;  /* 0x000000ffff03b224 */ /* 0x000fca00078e0008 */
[----:B------:R0:W-:Y:S01]  /*c170*/  @!P3 LDGSTS.E.BYPASS.LTC128B.128 [R26+0x19400], desc[UR36][R2.64], !P0 ;  /* 0x19400000021abfae */ /* 0x0001e2000c101d64 */
[----:B------:R-:W-:-:S03]  /*c180*/  @P3 LOP3.LUT R23, R23, 0x800, RZ, 0xfc, !PT ;  /* 0x0000080017173812 */ /* 0x000fc600078efcff */
[----:B------:R-:W2:Y:S01]  /*c190*/  SHFL.IDX PT, R8, R5, 0x5, 0x181f ;  /* 0x00b81f0005087f89 */ /* 0x000ea200000e0000 */
[----:B0-----:R-:W-:-:S03]  /*c1a0*/  VIADD R2, R4, 0x50 ;  /* 0x0000005004027836 */ /* 0x001fc60000000000 */
[----:B------:R-:W0:Y:S01]  /*c1b0*/  SHFL.IDX PT, R7, R0, 0x6, 0x181f ;  /* 0x00d81f0000077f89 */ /* 0x000e2200000e0000 */
[----:B------:R-:W-:Y:S01]  /*c1c0*/  @!P2 IMAD.MOV.U32 R3, RZ, RZ, R13 ;  /* 0x000000ffff03a224 */ /* 0x000fe200078e000d */
[----:B------:R-:W-:Y:S01]  /*c1d0*/  ISETP.GE.AND P3, PT, R2, R6, PT ;  /* 0x000000060200720c */ /* 0x000fe20003f66270 */
[----:B------:R-:W-:Y:S01]  /*c1e0*/  @!P2 IMAD.MOV.U32 R2, RZ, RZ, R14 ;  /* 0x000000ffff02a224 */ /* 0x000fe200078e000e */
[----:B------:R-:W-:-:S04]  /*c1f0*/  LOP3.LUT R23, R23, 0xfffffdff, RZ, 0xc0, !PT ;  /* 0xfffffdff17177812 */ /* 0x000fc800078ec0ff */
[----:B------:R3:W-:Y:S01]  /*c200*/  @!P2 LDGSTS.E.BYPASS.LTC128B.128 [R26+0x19c00], desc[UR36][R2.64], !P0 ;  /* 0x19c00000021aafae */ /* 0x0007e2000c101d64 */
[----:B------:R-:W-:-:S03]  /*c210*/  @P2 LOP3.LUT R23, R23, 0x200, RZ, 0xfc, !PT ;  /* 0x0000020017172812 */ /* 0x000fc600078efcff */
[----:B---3--:R-:W3:Y:S01]  /*c220*/  SHFL.IDX PT, R2, R5, 0x6, 0x181f ;  /* 0x00d81f0005027f89 */ /* 0x008ee200000e0000 */
[----:B------:R-:W-:-:S05]  /*c230*/  VIADD R3, R4, 0x60 ;  /* 0x0000006004037836 */ /* 0x000fca0000000000 */
[----:B------:R-:W-:Y:S02]  /*c240*/  ISETP.GE.AND P2, PT, R3, R6, PT ;  /* 0x000000060300720c */ /* 0x000fe40003f46270 */
[----:B-1----:R-:W-:-:S05]  /*c250*/  @!P3 LEA R9, P1, R20, R9, 0x1 ;  /* 0x000000091409b211 */ /* 0x002fca00078208ff */
[----:B--2---:R-:W-:-:S06]  /*c260*/  @!P3 IMAD.X R8, RZ, RZ, R8, P1 ;  /* 0x000000ffff08b224 */ /* 0x004fcc00008e0608 */
[----:B0-----:R-:W-:Y:S01]  /*c270*/  @!P2 LEA R7, P1, R20, R7, 0x1 ;  /* 0x000000071407a211 */ /* 0x001fe200078208ff */
[----:B------:R-:W-:-:S04]  /*c280*/  @!P4 IMAD.MOV.U32 R3, RZ, RZ, R12 ;  /* 0x000000ffff03c224 */ /* 0x000fc800078e000c */
[----:B---3--:R-:W-:Y:S02]  /*c290*/  @!P2 IMAD.X R10, RZ, RZ, R2, P1 ;  /* 0x000000ffff0aa224 */ /* 0x008fe400008e0602 */
[----:B------:R-:W-:-:S05]  /*c2a0*/  @!P4 IMAD.MOV.U32 R2, RZ, RZ, R15 ;  /* 0x000000ffff02c224 */ /* 0x000fca00078e000f */
[----:B------:R0:W-:Y:S01]  /*c2b0*/  @!P4 LDGSTS.E.BYPASS.LTC128B.128 [R26+0x1a400], desc[UR36][R2.64], !P0 ;  /* 0x1a400000021acfae */ /* 0x0001e2000c101d64 */
[----:B------:R-:W-:Y:S01]  /*c2c0*/  LOP3.LUT R23, R23, 0xfffffeff, RZ, 0xc0, !PT ;  /* 0xfffffeff17177812 */ /* 0x000fe200078ec0ff */
[----:B0-----:R-:W-:Y:S02]  /*c2d0*/  @!P3 IMAD.MOV.U32 R2, RZ, RZ, R9 ;  /* 0x000000ffff02b224 */ /* 0x001fe400078e0009 */
[----:B------:R-:W-:-:S05]  /*c2e0*/  @!P3 IMAD.MOV.U32 R3, RZ, RZ, R8 ;  /* 0x000000ffff03b224 */ /* 0x000fca00078e0008 */
[----:B------:R0:W-:Y:S04]  /*c2f0*/  @!P3 LDGSTS.E.BYPASS.LTC128B.128 [R26+0x1ac00], desc[UR36][R2.64], !P0 ;  /* 0x1ac00000021abfae */ /* 0x0001e8000c101d64 */
[----:B------:R-:W1:Y:S01]  /*c300*/  SHFL.IDX PT, R5, R5, 0x7, 0x181f ;  /* 0x00f81f0005057f89 */ /* 0x000e6200000e0000 */
[----:B0-----:R-:W-:Y:S01]  /*c310*/  @!P2 MOV R2, R7 ;  /* 0x000000070002a202 */ /* 0x001fe20000000f00 */
[----:B------:R-:W-:Y:S02]  /*c320*/  @!P2 IMAD.MOV.U32 R3, RZ, RZ, R10 ;  /* 0x000000ffff03a224 */ /* 0x000fe400078e000a */
[----:B------:R-:W0:Y:S04]  /*c330*/  SHFL.IDX PT, R0, R0, 0x7, 0x181f ;  /* 0x00f81f0000007f89 */ /* 0x000e2800000e0000 */
[----:B------:R2:W-:Y:S01]  /*c340*/  @!P2 LDGSTS.E.BYPASS.LTC128B.128 [R26+0x1b400], desc[UR36][R2.64], !P0 ;  /* 0x1b400000021aafae */ /* 0x0005e2000c101d64 */
[----:B------:R-:W-:-:S04]  /*c350*/  @P4 LOP3.LUT R23, R23, 0x100, RZ, 0xfc, !PT ;  /* 0x0000010017174812 */ /* 0x000fc800078efcff */
[----:B------:R-:W-:-:S04]  /*c360*/  LOP3.LUT R23, R23, 0xffffff7f, RZ, 0xc0, !PT ;  /* 0xffffff7f17177812 */ /* 0x000fc800078ec0ff */
[----:B------:R-:W-:-:S04]  /*c370*/  @P3 LOP3.LUT R23, R23, 0x80, RZ, 0xfc, !PT ;  /* 0x0000008017173812 */ /* 0x000fc800078efcff */
[----:B------:R-:W-:-:S04]  /*c380*/  LOP3.LUT R23, R23, 0xffffffbf, RZ, 0xc0, !PT ;  /* 0xffffffbf17177812 */ /* 0x000fc800078ec0ff */
[----:B-12---:R-:W-:-:S07]  /*c390*/  @P2 LOP3.LUT R23, R23, 0x40, RZ, 0xfc, !PT ;  /* 0x0000004017172812 */ /* 0x006fce00078efcff */
.L_x_10309:
[----:B------:R-:W-:Y:S01]  /*c3a0*/  VIADD R4, R4, 0x70 ;  /* 0x0000007004047836 */ /* 0x000fe20000000000 */
[----:B------:R-:W-:-:S04]  /*c3b0*/  LOP3.LUT R23, R23, 0xffffbfff, RZ, 0xc0, !PT ;  /* 0xffffbfff17177812 */ /* 0x000fc800078ec0ff */
[----:B------:R-:W-:-:S13]  /*c3c0*/  ISETP.GE.AND P2, PT, R4, R6, PT ;  /* 0x000000060400720c */ /* 0x000fda0003f46270 */
[----:B0-----:R-:W-:Y:S02]  /*c3d0*/  @!P2 LEA R2, P1, R20, R0, 0x1 ;  /* 0x000000001402a211 */ /* 0x001fe400078208ff */
[----:B------:R-:W-:-:S03]  /*c3e0*/  @P2 LOP3.LUT R23, R23, 0x4000, RZ, 0xfc, !PT ;  /* 0x0000400017172812 */ /* 0x000fc600078efcff */
[----:B------:R-:W-:-:S05]  /*c3f0*/  @!P2 IMAD.X R3, RZ, RZ, R5, P1 ;  /* 0x000000ffff03a224 */ /* 0x000fca00008e0605 */
[----:B------:R-:W-:Y:S01]  /*c400*/  @!PT LDS RZ, [RZ] ;  /* 0x00000000fffff984 */ /* 0x000fe20000000800 */
[----:B------:R-:W-:Y:S01]  /*c410*/  @!PT LDS RZ, [RZ] ;  /* 0x00000000fffff984 */ /* 0x000fe20000000800 */
[----:B------:R-:W-:Y:S01]  /*c420*/  @!PT LDS RZ, [RZ] ;  /* 0x00000000fffff984 */ /* 0x000fe20000000800 */
[----:B------:R0:W-:Y:S01]  /*c430*/  @!P2 LDGSTS.E.BYPASS.LTC128B.128 [R26+0x1bc00], desc[UR36][R2.64], !P0 ;  /* 0x1bc00000021aafae */ /* 0x0001e2000c101d64 */
[----:B------:R-:W-:Y:S01]  /*c440*/  PLOP3.LUT P0, PT, PT, PT, PT, 0x80, 0x0 ;  /* 0x000000000000781c */ /* 0x000fe20003f0f070 */
[----:B------:R-:W-:-:S12]  /*c450*/  NOP ;  /* 0x0000000000007918 */ /* 0x000fd80000000000 */
.L_x_10214:
        /* <DEDUP_REMOVED lines=28> */
.L_x_10216:
[----:B------:R-:W-:Y:S05]  /*c620*/  BSYNC B6 ;  /* 0x0000000000067941 */ /* 0x000fea0003800000 */
.L_x_10215:
[----:B------:R-:W2:Y:S01]  /*c630*/  LDL.LU R21, [R1+0x4] ;  /* 0x0000040001157983 */ /* 0x000ea20000300800 */
[----:B0-----:R-:W0:Y:S01]  /*c640*/  LDC R2, c[0x0][0x448] ;  /* 0x00011200ff027b82 */ /* 0x001e220000000800 */
[----:B------:R-:W-:Y:S02]  /*c650*/  ULDC.64 UR4, c[0x0][0x398] ;  /* 0x0000e60000047ab9 */ /* 0x000fe40000000a00 */
[----:B------:R-:W3:Y:S01]  /*c660*/  LDL.LU R20, [R1+0xc] ;  /* 0x00000c0001147983 */ /* 0x000ee20000300800 */
[----:B0-----:R-:W-:-:S13]  /*c670*/  ISETP.NE.AND P6, PT, R2, 0x1, PT ;  /* 0x000000010200780c */ /* 0x001fda0003fc5270 */
[----:B------:R-:W0:Y:S08]  /*c680*/  @P6 LDC R3, c[0x0][0x44c] ;  /* 0x00011300ff036b82 */ /* 0x000e300000000800 */
[----:B------:R-:W1:Y:S01]  /*c690*/  @P6 LDC R2, c[0x0][0x450] ;  /* 0x00011400ff026b82 */ /* 0x000e620000000800 */
[----:B------:R-:W-:Y:S02]  /*c6a0*/  IMAD.MOV.U32 R0, RZ, RZ, R17 ;  /* 0x000000ffff007224 */ /* 0x000fe400078e0011 */
[----:B0-----:R-:W-:-:S05]  /*c6b0*/  @P6 IMAD.HI.U32 R3, R17, R3, RZ ;  /* 0x0000000311036227 */ /* 0x001fca00078e00ff */
[----:B-1----:R-:W-:Y:S01]  /*c6c0*/  @P6 SHF.R.U32.HI R0, RZ, R2, R3 ;  /* 0x00000002ff006219 */ /* 0x002fe20000011603 */
[----:B------:R-:W-:Y:S01]  /*c6d0*/  IMAD.WIDE.U32 R2, R35, UR4, RZ ;  /* 0x0000000423027c25 */ /* 0x000fe2000f8e00ff */
[----:B------:R-:W0:Y:S02]  /*c6e0*/  S2R R7, SR_TID.X ;  /* 0x0000000000077919 */ /* 0x000e240000002100 */
[----:B------:R-:W-:Y:S01]  /*c6f0*/  SHF.R.S32.HI R5, RZ, 0x1f, R0 ;  /* 0x0000001fff057819 */ /* 0x000fe20000011400 */
        /* <DEDUP_REMOVED lines=12> */
[----:B------:R-:W-:Y:S01]  /*c7c0*/  IMAD.WIDE.U32 R2, R34, UR4, R2 ;  /* 0x0000000422027c25 */ /* 0x000fe2000f8e0002 */
[----:B------:R-:W-:-:S03]  /*c7d0*/  ULDC UR4, c[0x0][0x448] ;  /* 0x0001120000047ab9 */ /* 0x000fc60000000800 */
[----:B------:R-:W-:-:S05]  /*c7e0*/  IMAD R4, R34, UR5, R4 ;  /* 0x0000000522047c24 */ /* 0x000fca000f8e0204 */
[----:B------:R-:W-:Y:S01]  /*c7f0*/  IADD3 R3, R3, R4, RZ ;  /* 0x0000000403037210 */ /* 0x000fe20007ffe0ff */
        /* <DEDUP_REMOVED lines=18> */
[C---:B------:R-:W-:Y:S02]  /*c920*/  LOP3.LUT R9, R20.reuse, 0x40, RZ, 0xfc, !PT ;  /* 0x0000004014097812 */ /* 0x040fe400078efcff */
[C---:B------:R-:W-:Y:S02]  /*c930*/  LOP3.LUT R8, R20.reuse, 0x80, RZ, 0xfc, !PT ;  /* 0x0000008014087812 */ /* 0x040fe400078efcff */
[----:B------:R-:W-:-:S02]  /*c940*/  LOP3.LUT R7, R20, 0xc0, RZ, 0xfc, !PT ;  /* 0x000000c014077812 */ /* 0x000fc400078efcff */
[----:B------:R-:W-:Y:S01]  /*c950*/  LEA.HI.X R4, R2, UR5, R4, 0x1, P0 ;  /* 0x0000000502047c11 */ /* 0x000fe200080f0c04 */
[----:B------:R-:W-:Y:S01]  /*c960*/  UMOV UR5, 0xffffffff ;  /* 0xffffffff00057882 */ /* 0x000fe20000000000 */
[----:B------:R-:W-:Y:S02]  /*c970*/  ISETP.GE.AND P4, PT, R6, UR4, PT ;  /* 0x0000000406007c0c */ /* 0x000fe4000bf86270 */
[----:B------:R-:W-:Y:S02]  /*c980*/  ISETP.GE.AND P3, PT, R9, UR4, PT ;  /* 0x0000000409007c0c */ /* 0x000fe4000bf66270 */
[----:B------:R-:W-:Y:S02]  /*c990*/  ISETP.GE.AND P2, PT, R8, UR4, PT ;  /* 0x0000000408007c0c */ /* 0x000fe4000bf46270 */
[----:B------:R-:W-:Y:S01]  /*c9a0*/  ISETP.GE.AND P1, PT, R7, UR4, PT ;  /* 0x0000000407007c0c */ /* 0x000fe2000bf26270 */
[----:B------:R-:W-:-:S12]  /*c9b0*/  BRA.DIV UR5, `(.L_x_10217) ;  /* 0x0000004205c47947 */ /* 0x000fd8000b800000 */
[----:B------:R-:W0:Y:S01]  /*c9c0*/  SHFL.IDX PT, R3, R0, RZ, 0x181f ;  /* 0x00181fff00037589 */ /* 0x000e2200000e0000 */
[C---:B------:R-:W-:Y:S02]  /*c9d0*/  LOP3.LUT P6, RZ, R23.reuse, 0x2000, RZ, 0xc0, !PT ;  /* 0x0000200017ff7812 */ /* 0x040fe400078cc0ff */
[----:B------:R-:W-:Y:S01]  /*c9e0*/  LOP3.LUT P5, RZ, R23, 0x1000, RZ, 0xc0, !PT ;  /* 0x0000100017ff7812 */ /* 0x000fe200078ac0ff */
[----:B------:R-:W1:Y:S04]  /*c9f0*/  SHFL.IDX PT, R2, R4, RZ, 0x181f ;  /* 0x00181fff04027589 */ /* 0x000e6800000e0000 */
[----:B------:R-:W-:Y:S04]  /*ca00*/  SHFL.IDX PT, R5, R4, 0x1, 0x181f ;  /* 0x00381f0004057f89 */ /* 0x000fe800000e0000 */
[----:B------:R-:W-:Y:S02]  /*ca10*/  SHFL.IDX PT, R14, R0, 0x7, 0x181f ;  /* 0x00f81f00000e7f89 */ /* 0x000fe400000e0000 */
[----:B0-----:R-:W-:-:S05]  /*ca20*/  @!P6 LEA R3, P0, R6, R3, 0x1 ;  /* 0x000000030603e211 */ /* 0x001fca00078008ff */
[----:B-1----:R-:W-:-:S05]  /*ca30*/  @!P6 IMAD.X R2, RZ, RZ, R2, P0 ;  /* 0x000000ffff02e224 */ /* 0x002fca00000e0602 */
[----:B------:R-:W-:-:S04]  /*ca40*/  @!P6 LOP3.LUT R3, R3, R2, RZ, 0x3c, !PT ;  /* 0x000000020303e212 */ /* 0x000fc800078e3cff */
[----:B------:R-:W-:-:S04]  /*ca50*/  @!P6 LOP3.LUT R2, R3, R2, RZ, 0x3c, !PT ;  /* 0x000000020302e212 */ /* 0x000fc800078e3cff */
[----:B------:R-:W-:-:S05]  /*ca60*/  @!P6 LOP3.LUT R3, R3, R2, RZ, 0x3c, !PT ;  /* 0x000000020303e212 */ /* 0x000fca00078e3cff */
[----:B------:R-:W-:Y:S04]  /*ca70*/  @!P6 LDGSTS.E.BYPASS.LTC128B.128 [R26+0x22400], desc[UR36][R2.64], !P4 ;  /* 0x22400000021aefae */ /* 0x000fe8000e101d64 */
[----:B------:R-:W-:Y:S04]  /*ca80*/  @!P6 LDGSTS.E.BYPASS.LTC128B.128 [R26+0x26400], desc[UR36][R2.64+0x80], !P3 ;  /* 0x26400080021aefae */ /* 0x000fe8000d901d64 */
[----:B------:R-:W-:Y:S04]  /*ca90*/  @!P6 LDGSTS.E.BYPASS.LTC128B.128 [R26+0x2a400], desc[UR36][R2.64+0x100], !P2 ;  /* 0x2a400100021aefae */ /* 0x000fe8000d101d64 */
[----:B------:R0:W-:Y:S01]  /*caa0*/  @!P6 LDGSTS.E.BYPASS.LTC128B.128 [R26+0x2e400], desc[UR36][R2.64+0x180], !P1 ;  /* 0x2e400180021aefae */ /* 0x0001e2000c901d64 */
[----:B------:R-:W-:-:S02]  /*cab0*/  LOP3.LUT P6, RZ, R23, 0x80, RZ, 0xc0, !PT ;  /* 0x0000008017ff7812 */ /* 0x000fc400078cc0ff */
[----:B------:R-:W-:Y:S01]  /*cac0*/  LOP3.LUT R23, R23, 0xfff7ffff, RZ, 0xc0, !PT ;  /* 0xfff7ffff17177812 */ /* 0x000fe200078ec0ff */
[----:B0-----:R-:W0:Y:S10]  /*cad0*/  SHFL.IDX PT, R2, R0, 0x1, 0x181f ;  /* 0x00381f0000027f89 */ /* 0x001e3400000e0000 */
[----:B------:R-:W-:-:S04]  /*cae0*/  @P6 LOP3.LUT R23, R23, 0x80000, RZ, 0xfc, !PT ;  /* 0x0008000017176812 */ /* 0x000fc800078efcff */
[----:B------:R-:W-:Y:S02]  /*caf0*/  LOP3.LUT P6, RZ, R23, 0x200, RZ, 0xc0, !PT ;  /* 0x0000020017ff7812 */ /* 0x000fe400078cc0ff */
[----:B0-----:R-:W-:-:S05]  /*cb00*/  @!P5 LEA R2, P0, R6, R2, 0x1 ;  /* 0x000000020602d211 */ /* 0x001fca00078008ff */
[----:B------:R-:W-:Y:S02]  /*cb10*/  @!P5 IMAD.X R3, RZ, RZ, R5, P0 ;  /* 0x000000ffff03d224 */ /* 0x000fe400000e0605 */
[----:B------:R-:W-:Y:S04]  /*cb20*/  SHFL.IDX PT, R5, R4, 0x2, 0x181f ;  /* 0x00581f0004057f89 */ /* 0x000fe800000e0000 */
        /* <DEDUP_REMOVED lines=8> */
[C---:B------:R-:W-:Y:S02]  /*cbb0*/  LOP3.LUT P5, RZ, R23.reuse, 0x100, RZ, 0xc0, !PT ;  /* 0x0000010017ff7812 */ /* 0x040fe400078ac0ff */
[----:B------:R-:W-:-:S11]  /*cbc0*/  LOP3.LUT R23, R23, 0xffefffff, RZ, 0xc0, !PT ;  /* 0xffefffff17177812 */ /* 0x000fd600078ec0ff */
[----:B------:R-:W-:-:S04]  /*cbd0*/  @P5 LOP3.LUT R23, R23, 0x100000, RZ, 0xfc, !PT ;  /* 0x0010000017175812 */ /* 0x000fc800078efcff */
[----:B------:R-:W-:-:S13]  /*cbe0*/  LOP3.LUT P5, RZ, R23, 0x800, RZ, 0xc0, !PT ;  /* 0x0000080017ff7812 */ /* 0x000fda00078ac0ff */
[----:B0-----:R-:W-:-:S05]  /*cbf0*/  @!P5 LEA R2, P0, R6, R2, 0x1 ;  /* 0x000000020602d211 */ /* 0x001fca00078008ff */
[----:B------:R-:W-:Y:S02]  /*cc00*/  @!P5 IMAD.X R3, RZ, RZ, R5, P0 ;  /* 0x000000ffff03d224 */ /* 0x000fe400000e0605 */
[----:B------:R-:W-:Y:S04]  /*cc10*/  SHFL.IDX PT, R5, R4, 0x3, 0x181f ;  /* 0x00781f0004057f89 */ /* 0x000fe800000e0000 */
[----:B------:R-:W-:Y:S04]  /*cc20*/  @!P5 LDGSTS.E.BYPASS.LTC128B.128 [R26+0x23400], desc[UR36][R2.64], !P4 ;  /* 0x23400000021adfae */ /* 0x000fe8000e101d64 */
[----:B------:R-:W-:Y:S04]  /*cc30*/  @!P5 LDGSTS.E.BYPASS.LTC128B.128 [R26+0x27400], desc[UR36][R2.64+0x80], !P3 ;  /* 0x27400080021adfae */ /* 0x000fe8000d901d64 */
[----:B------:R-:W-:Y:S04]  /*cc40*/  @!P5 LDGSTS.E.BYPASS.LTC128B.128 [R26+0x2b400], desc[UR36][R2.64+0x100], !P2 ;  /* 0x2b400100021adfae */ /* 0x000fe8000d101d64 */
[----:B------:R0:W-:Y:S01]  /*cc50*/  @!P5 LDGSTS.E.BYPASS.LTC128B.128 [R26+0x2f400], desc[UR36][R2.64+0x180], !P1 ;  /* 0x2f400180021adfae */ /* 0x0001e2000c901d64 */
[----:B------:R-:W-:-:S03]  /*cc60*/  LOP3.LUT P5, RZ, R23, 0x100000, RZ, 0xc0, !PT ;  /* 0x0010000017ff7812 */ /* 0x000fc600078ac0ff */
[----:B0-----:R-:W0:Y:S02]  /*cc70*/  SHFL.IDX PT, R2, R0, 0x3, 0x181f ;  /* 0x00781f0000027f89 */ /* 0x001e2400000e0000 */
        /* <DEDUP_REMOVED lines=24> */
[----:B------:R0:W-:Y:S04]  /*ce00*/  @!P6 LDGSTS.E.BYPASS.LTC128B.128 [R26+0x30c00], desc[UR36][R2.64+0x180], !P1 ;  /* 0x30c00180021aefae */ /* 0x0001e8000c901d64 */
[----:B0-----:R-:W0:Y:S02]  /*ce10*/  SHFL.IDX PT, R2, R0, 0x6, 0x181f ;  /* 0x00d81f0000027f89 */ /* 0x001e2400000e0000 */
[----:B0-----:R-:W-:-:S05]  /*ce20*/  @!P5 LEA R2, P0, R6, R2, 0x1 ;  /* 0x000000020602d211 */ /* 0x001fca00078008ff */
[----:B------:R-:W-:Y:S02]  /*ce30*/  @!P5 IMAD.X R3, RZ, RZ, R5, P0 ;  /* 0x000000ffff03d224 */ /* 0x000fe400000e0605 */
[----:B------:R0:W1:Y:S04]  /*ce40*/  SHFL.IDX PT, R5, R4, 0x7, 0x181f ;  /* 0x00f81f0004057f89 */ /* 0x00006800000e0000 */
[----:B------:R0:W-:Y:S04]  /*ce50*/  @!P5 LDGSTS.E.BYPASS.LTC128B.128 [R26+0x25400], desc[UR36][R2.64], !P4 ;  /* 0x25400000021adfae */ /* 0x0001e8000e101d64 */
[----:B------:R0:W-:Y:S04]  /*ce60*/  @!P5 LDGSTS.E.BYPASS.LTC128B.128 [R26+0x29400], desc[UR36][R2.64+0x80], !P3 ;  /* 0x29400080021adfae */ /* 0x0001e8000d901d64 */
[----:B------:R0:W-:Y:S04]  /*ce70*/  @!P5 LDGSTS.E.BYPASS.LTC128B.128 [R26+0x2d400], desc[UR36][R2.64+0x100], !P2 ;  /* 0x2d400100021adfae */ /* 0x0001e8000d101d64 */
[----:B------:R0:W-:Y:S02]  /*ce80*/  @!P5 LDGSTS.E.BYPASS.LTC128B.128 [R26+0x31400], desc[UR36][R2.64+0x180], !P1 ;  /* 0x31400180021adfae */ /* 0x0001e4000c901d64 */
.L_x_10327:
[----:B------:R-:W-:Y:S01]  /*ce90*/  LOP3.LUT P0, RZ, R23, 0x4000, RZ, 0xc0, !PT ;  /* 0x0000400017ff7812 */ /* 0x000fe2000780c0ff */
[----:B------:R-:W-:-:S12]  /*cea0*/  BSSY B0, `(.L_x_10218) ;  /* 0x000000b000007945 */ /* 0x000fd80003800000 */
[----:B------:R-:W-:Y:S05]  /*ceb0*/  @P0 BRA `(.L_x_10219) ;  /* 0x0000000000240947 */ /* 0x000fea0003800000 */
[----:B0-----:R-:W-:-:S05]  /*cec0*/  LEA R2, P0, R6, R14, 0x1 ;  /* 0x0000000e06027211 */ /* 0x001fca00078008ff */
[----:B-1----:R-:W-:-:S05]  /*ced0*/  IMAD.X R3, RZ, RZ, R5, P0 ;  /* 0x000000ffff037224 */ /* 0x002fca00000e0605 */
[----:B------:R-:W-:Y:S01]  /*cee0*/  @!PT LDS RZ, [RZ] ;  /* 0x00000000fffff984 */ /* 0x000fe20000000800 */
[----:B------:R-:W-:Y:S01]  /*cef0*/  @!PT LDS RZ, [RZ] ;  /* 0x00000000fffff984 */ /* 0x000fe20000000800 */
[----:B------:R-:W-:Y:S01]  /*cf00*/  @!PT LDS RZ, [RZ] ;  /* 0x00000000fffff984 */ /* 0x000fe20000000800 */
[----:B------:R2:W-:Y:S04]  /*cf10*/  LDGSTS.E.BYPASS.LTC128B.128 [R26+0x25c00], desc[UR36][R2.64], !P4 ;  /* 0x25c00000021a7fae */ /* 0x0005e8000e101d64 */
[----:B------:R2:W-:Y:S04]  /*cf20*/  LDGSTS.E.BYPASS.LTC128B.128 [R26+0x29c00], desc[UR36][R2.64+0x80], !P3 ;  /* 0x29c00080021a7fae */ /* 0x0005e8000d901d64 */
[----:B------:R2:W-:Y:S04]  /*cf30*/  LDGSTS.E.BYPASS.LTC128B.128 [R26+0x2dc00], desc[UR36][R2.64+0x100], !P2 ;  /* 0x2dc00100021a7fae */ /* 0x0005e8000d101d64 */
[----:B------:R2:W-:Y:S02]  /*cf40*/  LDGSTS.E.BYPASS.LTC128B.128 [R26+0x31c00], desc[UR36][R2.64+0x180], !P1 ;  /* 0x31c00180021a7fae */ /* 0x0005e4000c901d64 */
.L_x_10219:
[----:B------:R-:W-:Y:S05]  /*cf50*/  BSYNC B0 ;  /* 0x0000000000007941 */ /* 0x000fea0003800000 */
.L_x_10218:
[----:B------:R-:W-:Y:S01]  /*cf60*/  NOP ;  /* 0x0000000000007918 */ /* 0x000fe20000000000 */
[----:B------:R-:W-:-:S13]  /*cf70*/  PLOP3.LUT P0, PT, PT, PT, PT, 0x80, 0x0 ;  /* 0x000000000000781c */ /* 0x000fda0003f0f070 */
.L_x_10220:
[----:B------:R-:W-:Y:S02]  /*cf80*/  PLOP3.LUT P1, PT, P1, P0, PT, 0xa2, 0x0 ;  /* 0x000000000000781c */ /* 0x000fe40000f21472 */
[----:B------:R-:W-:-:S08]  /*cf90*/  @P0 R2UR P1, UR4, R22 ;  /* 0x00000000160402ca */ /* 0x000fd00000020000 */
[----:B------:R-:W-:-:S05]  /*cfa0*/  @P0 PLOP3.LUT P0, PT, P1, PT, PT, 0x80, 0x0 ;  /* 0x000000000000081c */ /* 0x000fca0000f0f070 */
[----:B------:R-:W-:Y:S01]  /*cfb0*/  @!P1 SYNCS.ARRIVE.TRANS64.RED.A0T1 RZ, [UR4+0x32410], RZ ;  /* 0x032410ffffff99a7 */ /* 0x000fe20008200404 */
[----:B------:R-:W-:Y:S07]  /*cfc0*/  @!P1 ARRIVES.LDGSTSBAR.64.TRANSCNT [UR4+0x32410] ;  /* 0x03241000ff0099b0 */ /* 0x000fee0008000a84 */
[----:B------:R-:W-:Y:S05]  /*cfd0*/  @P0 BRA.U.ANY `(.L_x_10220) ;  /* 0xfffffffd00e80947 */ /* 0x000fea000393ffff */
[----:B0-2---:R-:W2:Y:S02]  /*cfe0*/  LDL.LU R2, [R1+0x18] ;  /* 0x0000180001027983 */ /* 0x005ea40000300800 */
        /* <DEDUP_REMOVED lines=11> */
.L_x_10328:
[----:B------:R-:W-:Y:S05]  /*d0a0*/  BSYNC B0 ;  /* 0x0000000000007941 */ /* 0x000fea0003800000 */
.L_x_10221:
[----:B------:R-:W-:-:S13]  /*d0b0*/  LOP3.LUT P0, RZ, R23, 0x400, RZ, 0xc0, !PT ;  /* 0x0000040017ff7812 */ /* 0x000fda000780c0ff */
[----:B------:R-:W-:Y:S05]  /*d0c0*/  @!P0 BRA `(.L_x_10223) ;  /* 0x0000000000048947 */ /* 0x000fea0003800000 */
[----:B------:R-:W-:Y:S01]  /*d0d0*/  BPT.TRAP 0x1 ;  /* 0x000000040000795c */ /* 0x000fe20000300000 */
.L_x_10223:
[----:B------:R-:W-:Y:S01]  /*d0e0*/  SHF.L.U32 R0, R27, 0x1f, RZ ;  /* 0x0000001f1b007819 */ /* 0x000fe200000006ff */
[----:B------:R-:W-:Y:S03]  /*d0f0*/  BSSY B0, `(.L_x_10224) ;  /* 0x0000003000007945 */ /* 0x000fe60003800000 */
[----:B------:R-:W2:Y:S02]  /*d100*/  SYNCS.PHASECHK.TRANS64.TRYWAIT P0, [R25+URZ+0x32460], R0 ;  /* 0x03246000190075a7 */ /* 0x000ea4000800017f */
[----:B--2---:R-:W-:Y:S05]  /*d110*/  @!P0 BRA `(.L_x_10225) ;  /* 0x0000004400948947 */ /* 0x004fea0003800000 */
.L_x_10329:
[----:B------:R-:W-:Y:S05]  /*d120*/  BSYNC B0 ;  /* 0x0000000000007941 */ /* 0x000fea0003800000 */
.L_x_10224:
[----:B------:R-:W2:Y:S01]  /*d130*/  LDL.LU R2, [R1+0x10] ;  /* 0x0000100001027983 */ /* 0x000ea20000300800 */
[----:B------:R-:W-:-:S03]  /*d140*/  ULDC.64 UR4, c[0x0][0x328] ;  /* 0x0000ca0000047ab9 */ /* 0x000fc60000000a00 */
[----:B------:R-:W3:Y:S04]  /*d150*/  LDL.LU R6, [R1+0x14] ;  /* 0x0000140001067983 */ /* 0x000ee80000300800 */
[----:B------:R-:W4:Y:S01]  /*d160*/  LDL.LU R4, [R1+0x20] ;  /* 0x0000200001047983 */ /* 0x000f220000300800 */
[C---:B------:R-:W-:Y:S02]  /*d170*/  LOP3.LUT P3, RZ, R23.reuse, 0x10, RZ, 0xc0, !PT ;  /* 0x0000001017ff7812 */ /* 0x040fe4000786c0ff */
[C---:B------:R-:W-:Y:S02]  /*d180*/  LOP3.LUT P2, RZ, R23.reuse, 0x8, RZ, 0xc0, !PT ;  /* 0x0000000817ff7812 */ /* 0x040fe4000784c0ff */
[C---:B------:R-:W-:Y:S02]  /*d190*/  LOP3.LUT P1, RZ, R23.reuse, 0x4, RZ, 0xc0, !PT ;  /* 0x0000000417ff7812 */ /* 0x040fe4000782c0ff */
[----:B------:R-:W-:-:S02]  /*d1a0*/  LOP3.LUT P4, RZ, R23, 0x1, RZ, 0xc0, !PT ;  /* 0x0000000117ff7812 */ /* 0x000fc4000788c0ff */
[----:B------:R-:W-:Y:S01]  /*d1b0*/  SEL R7, RZ, 0x8, P1 ;  /* 0x00000008ff077807 */ /* 0x000fe20000800000 */
[----:B--2---:R-:W-:Y:S02]  /*d1c0*/  IMAD R0, R2, UR4, RZ ;  /* 0x0000000402007c24 */ /* 0x004fe4000f8e02ff */
[----:B0-----:R-:W-:-:S04]  /*d1d0*/  IMAD.WIDE.U32 R2, R37, UR4, RZ ;  /* 0x0000000425027c25 */ /* 0x001fc8000f8e00ff */
[----:B-1----:R-:W-:Y:S01]  /*d1e0*/  IMAD R5, R37, UR5, R0 ;  /* 0x0000000525057c24 */ /* 0x002fe2000f8e0200 */
[----:B------:R-:W-:Y:S01]  /*d1f0*/  ULDC.64 UR4, c[0x0][0x338] ;  /* 0x0000ce0000047ab9 */ /* 0x000fe20000000a00 */
[----:B------:R-:W-:Y:S02]  /*d200*/  SEL R0, RZ, 0x2, P3 ;  /* 0x00000002ff007807 */ /* 0x000fe40001800000 */
[----:B------:R-:W-:Y:S02]  /*d210*/  IMAD.IADD R3, R3, 0x1, R5 ;  /* 0x0000000103037824 */ /* 0x000fe400078e0205 */
[----:B---3--:R-:W-:Y:S02]  /*d220*/  IMAD R5, R6, UR4, RZ ;  /* 0x0000000406057c24 */ /* 0x008fe4000f8e02ff */
        /* <DEDUP_REMOVED lines=10> */
[----:B------:R-:W-:-:S03]  /*d2d0*/  UMOV UR4, 0xffffffff ;  /* 0xffffffff00047882 */ /* 0x000fc60000000000 */
[----:B------:R-:W-:Y:S02]  /*d2e0*/  LEA.HI.X R6, R2, UR5, R3, 0x1, P0 ;  /* 0x0000000502067c11 */ /* 0x000fe400080f0c03 */
[----:B------:R-:W-:-:S04]  /*d2f0*/  SEL R3, RZ, 0x4, P2 ;  /* 0x00000004ff037807 */ /* 0x000fc80001000000 */
[----:B----4-:R-:W-:Y:S01]  /*d300*/  IADD3 R0, R3, R0, R4 ;  /* 0x0000000003007210 */ /* 0x010fe20007ffe004 */
[----:B------:R-:W-:-:S04]  /*d310*/  IMAD R4, R24, 0x6000, R30 ;  /* 0x0000600018047824 */ /* 0x000fc800078e021e */
[----:B------:R-:W-:Y:S01]  /*d320*/  IMAD.IADD R7, R0, 0x1, R7 ;  /* 0x0000000100077824 */ /* 0x000fe200078e0207 */
[----:B------:R-:W-:Y:S06]  /*d330*/  BRA.DIV UR4, `(.L_x_10226) ;  /* 0x0000004604207947 */ /* 0x000fec000b800000 */
[----:B------:R-:W0:Y:S01]  /*d340*/  S2R R2, SR_TID.X ;  /* 0x0000000000027919 */ /* 0x000e220000002100 */
[----:B------:R-:W-:Y:S01]  /*d350*/  IMAD R4, R4, 0x2, R22 ;  /* 0x0000000204047824 */ /* 0x000fe200078e0216 */
[C---:B------:R-:W-:Y:S01]  /*d360*/  LOP3.LUT P2, RZ, R7.reuse, 0x2, RZ, 0xc0, !PT ;  /* 0x0000000207ff7812 */ /* 0x040fe2000784c0ff */
[----:B------:R-:W1:Y:S01]  /*d370*/  SHFL.IDX PT, R14, R5, RZ, 0x181f ;  /* 0x00181fff050e7589 */ /* 0x000e6200000e0000 */
[----:B------:R-:W-:-:S03]  /*d380*/  LOP3.LUT P1, RZ, R7, 0x4, RZ, 0xc0, !PT ;  /* 0x0000000407ff7812 */ /* 0x000fc6000782c0ff */
[----:B------:R-:W2:Y:S01]  /*d390*/  SHFL.IDX PT, R3, R6, RZ, 0x181f ;  /* 0x00181fff06037589 */ /* 0x000ea200000e0000 */
[----:B0-----:R-:W-:-:S05]  /*d3a0*/  IMAD.SHL.U32 R2, R2, 0x8, RZ ;  /* 0x0000000802027824 */ /* 0x001fca00078e00ff */
[----:B------:R-:W-:-:S05]  /*d3b0*/  LOP3.LUT R2, R2, 0x38, RZ, 0xc0, !PT ;  /* 0x0000003802027812 */ /* 0x000fca00078ec0ff */
[----:B------:R-:W-:-:S05]  /*d3c0*/  IMAD.SHL.U32 R0, R2, 0x2, RZ ;  /* 0x0000000202007824 */ /* 0x000fca00078e00ff */
[----:B-1----:R-:W-:Y:S02]  /*d3d0*/  IADD3 R2, P0, R14, R0, RZ ;  /* 0x000000000e027210 */ /* 0x002fe40007f1e0ff */
[----:B------:R-:W0:Y:S03]  /*d3e0*/  SHFL.IDX PT, R14, R5, 0x1, 0x181f ;  /* 0x00381f00050e7f89 */ /* 0x000e2600000e0000 */
[----:B--2---:R-:W-:Y:S01]  /*d3f0*/  IMAD.X R3, RZ, RZ, R3, P0 ;  /* 0x000000ffff037224 */ /* 0x004fe200000e0603 */
        /* <DEDUP_REMOVED lines=8> */
[----:B------:R1:W-:Y:S01]  /*d480*/  LDGSTS.E.BYPASS.LTC128B.128 [R4+0x9400], desc[UR36][R2.64+0x180], !P3 ;  /* 0x0940018002047fae */ /* 0x0003e2000d901d64 */
[----:B0-----:R-:W-:-:S03]  /*d490*/  IADD3 R8, P3, R14, R0, RZ ;  /* 0x000000000e087210 */ /* 0x001fc60007f7e0ff */
[----:B------:R-:W-:Y:S04]  /*d4a0*/  SHFL.IDX PT, R14, R5, 0x2, 0x181f ;  /* 0x00581f00050e7f89 */ /* 0x000fe800000e0000 */
[----:B-1----:R-:W0:Y:S02]  /*d4b0*/  SHFL.IDX PT, R3, R6, 0x1, 0x181f ;  /* 0x00381f0006037f89 */ /* 0x002e2400000e0000 */
        /* <DEDUP_REMOVED lines=46> */
.L_x_10343:
[----:B0-2---:R-:W-:Y:S02]  /*d7a0*/  IADD3 R2, P3, R14, R0, RZ ;  /* 0x000000000e027210 */ /* 0x005fe40007f7e0ff */
[C---:B------:R-:W-:Y:S02]  /*d7b0*/  ISETP.LT.OR P2, PT, R31.reuse, 0x51, !P2 ;  /* 0x000000511f00780c */ /* 0x040fe40005741670 */
[C---:B------:R-:W-:Y:S01]  /*d7c0*/  ISETP.LT.OR P1, PT, R31.reuse, 0x51, !P1 ;  /* 0x000000511f00780c */ /* 0x040fe20004f21670 */
[----:B------:R-:W-:Y:S01]  /*d7d0*/  IMAD.X R3, RZ, RZ, R6, P3 ;  /* 0x000000ffff037224 */ /* 0x000fe200018e0606 */
[C---:B------:R-:W-:Y:S02]  /*d7e0*/  ISETP.LT.OR P3, PT, R31.reuse, 0x51, P4 ;  /* 0x000000511f00780c */ /* 0x040fe40002761670 */
[----:B------:R-:W-:-:S11]  /*d7f0*/  ISETP.LT.OR P0, PT, R31, 0x51, !P0 ;  /* 0x000000511f00780c */ /* 0x000fd60004701670 */
        /* <DEDUP_REMOVED lines=9> */
.L_x_10227:
        /* <DEDUP_REMOVED lines=10> */
.L_x_10228:
[----:B0-----:R-:W2:Y:S01]  /*d930*/  LDL.LU R2, [R1] ;  /* 0x0000000001027983 */ /* 0x001ea20000300800 */
[----:B------:R0:W-:Y:S01]  /*d940*/  SYNCS.ARRIVE.TRANS64.A1T0 RZ, [R25+URZ+0x32450], RZ ;  /* 0x032450ff19ff79a7 */ /* 0x0001e2000810003f */
[----:B------:R-:W-:Y:S01]  /*d950*/  BSSY B0, `(.L_x_10229) ;  /* 0x00000dd000007945 */ /* 0x000fe20003800000 */
[----:B--2---:R-:W-:-:S13]  /*d960*/  ISETP.GE.AND P0, PT, R2, 0x61, PT ;  /* 0x000000610200780c */ /* 0x004fda0003f06270 */
[----:B0-----:R-:W-:Y:S05]  /*d970*/  @!P0 BRA `(.L_x_10230) ;  /* 0x0000000c00688947 */ /* 0x001fea0003800000 */
[----:B------:R-:W2:Y:S02]  /*d980*/  LDL.LU R2, [R1+0x1c] ;  /* 0x00001c0001027983 */ /* 0x000ea40000300800 */
[----:B--2---:R-:W-:-:S07]  /*d990*/  VIADD R21, R2, 0xfffffffe ;  /* 0xfffffffe02157836 */ /* 0x004fce0000000000 */
.L_x_10243:
[----:B0-----:R-:W0:Y:S01]  /*d9a0*/  S2R R2, SR_TID.X ;  /* 0x0000000000027919 */ /* 0x001e220000002100 */
[----:B------:R-:W-:Y:S01]  /*d9b0*/  IMAD R8, R21, 0x60, R32 ;  /* 0x0000006015087824 */ /* 0x000fe200078e0220 */
        /* <DEDUP_REMOVED lines=10> */
[----:B-1----:R-:W1:Y:S01]  /*da60*/  @!P2 LDC.64 R4, c[0x0][0x428] ;  /* 0x00010a00ff04ab82 */ /* 0x002e620000000a00 */
[----:B0-----:R-:W-:-:S13]  /*da70*/  ISETP.NE.AND P0, PT, R3, 0x1, PT ;  /* 0x000000010300780c */ /* 0x001fda0003f05270 */
[----:B------:R-:W0:Y:S08]  /*da80*/  @P0 LDC R3, c[0x0][0x434] ;  /* 0x00010d00ff030b82 */ /* 0x000e300000000800 */
[----:B--2---:R-:W2:Y:S01]  /*da90*/  @P0 LDC R7, c[0x0][0x438] ;  /* 0x00010e00ff070b82 */ /* 0x004ea20000000800 */
[----:B0-----:R-:W-:-:S05]  /*daa0*/  @P0 IMAD.HI.U32 R2, R8, R3, RZ ;  /* 0x0000000308020227 */ /* 0x001fca00078e00ff */
[----:B--2---:R-:W-:Y:S01]  /*dab0*/  @P0 SHF.R.U32.HI R9, RZ, R7, R2 ;  /* 0x00000007ff090219 */ /* 0x004fe20000011602 */
[----:B-1----:R-:W-:Y:S01]  /*dac0*/  @!P2 IMAD R2, R33, R4, RZ ;  /* 0x000000042102a224 */ /* 0x002fe200078e02ff */
[----:B------:R-:W0:Y:S02]  /*dad0*/  @!P2 LDC.64 R6, c[0x0][0x418] ;  /* 0x00010600ff06ab82 */ /* 0x000e240000000a00 */
[--C-:B------:R-:W-:Y:S01]  /*dae0*/  @!P2 SHF.R.S32.HI R3, RZ, 0x1f, R9.reuse ;  /* 0x0000001fff03a819 */ /* 0x100fe20000011409 */
[----:B------:R-:W-:Y:S02]  /*daf0*/  @!P2 IMAD R5, R29, R5, R2 ;  /* 0x000000051d05a224 */ /* 0x000fe400078e0202 */
[----:B------:R-:W-:-:S04]  /*db00*/  @!P2 IMAD.MOV.U32 R2, RZ, RZ, R9 ;  /* 0x000000ffff02a224 */ /* 0x000fc800078e0009 */
[----:B------:R-:W-:Y:S01]  /*db10*/  @!P2 IMAD.WIDE.U32 R2, R29, R4, R2 ;  /* 0x000000041d02a225 */ /* 0x000fe200078e0002 */
[----:B------:R-:W-:Y:S05]  /*db20*/  YIELD ;  /* 0x0000000000007946 */ /* 0x000fea0003800000 */
[----:B------:R-:W-:Y:S01]  /*db30*/  @!P2 IADD3 R3, R5, R3, RZ ;  /* 0x000000030503a210 */ /* 0x000fe20007ffe0ff */
[----:B------:R-:W-:Y:S01]  /*db40*/  IMAD.MOV.U32 R4, RZ, RZ, RZ ;  /* 0x000000ffff047224 */ /* 0x000fe200078e00ff */
[----:B------:R-:W-:Y:S01]  /*db50*/  ULDC UR4, c[0x0][0x430] ;  /* 0x00010c0000047ab9 */ /* 0x000fe20000000800 */
[----:B0-----:R-:W-:-:S04]  /*db60*/  @!P2 LEA R6, P0, R2, R6, 0x2 ;  /* 0x000000060206a211 */ /* 0x001fc800078010ff */
[----:B------:R-:W-:Y:S02]  /*db70*/  @!P2 LEA.HI.X R7, R2, R7, R3, 0x2, P0 ;  /* 0x000000070207a211 */ /* 0x000fe400000f1403 */
[C---:B------:R-:W-:Y:S01]  /*db80*/  ISETP.NE.AND P0, PT, R24.reuse, 0x2, PT ;  /* 0x000000021800780c */ /* 0x040fe20003f05270 */
[----:B------:R-:W-:Y:S02]  /*db90*/  IMAD.MOV R5, RZ, RZ, -R9 ;  /* 0x000000ffff057224 */ /* 0x000fe400078e0a09 */
[----:B------:R0:W5:Y:S01]  /*dba0*/  @!P2 LDG.E R4, desc[UR36][R6.64] ;  /* 0x000000240604a981 */ /* 0x000162000c1e1900 */
[----:B------:R-:W-:Y:S01]  /*dbb0*/  SEL R2, RZ, 0x1, P0 ;  /* 0x00000001ff027807 */ /* 0x000fe20000000000 */
[----:B------:R-:W-:Y:S01]  /*dbc0*/  IMAD R5, R5, UR4, R8 ;  /* 0x0000000405057c24 */ /* 0x000fe2000f8e0208 */
[----:B------:R-:W-:Y:S02]  /*dbd0*/  SEL R24, R24, RZ, P0 ;  /* 0x000000ff18187207 */ /* 0x000fe40000000000 */
[----:B------:R-:W-:Y:S01]  /*dbe0*/  LOP3.LUT R27, R27, R2, RZ, 0x3c, !PT ;  /* 0x000000021b1b7212 */ /* 0x000fe200078e3cff */
[----:B------:R-:W-:-:S02]  /*dbf0*/  IMAD.MOV.U32 R2, RZ, RZ, R21 ;  /* 0x000000ffff027224 */ /* 0x000fc400078e0015 */
[----:B------:R-:W-:-:S03]  /*dc00*/  VIADD R21, R21, 0xffffffff ;  /* 0xffffffff15157836 */ /* 0x000fc60000000000 */
[----:B------:R-:W-:Y:S01]  /*dc10*/  ISETP.GT.AND P2, PT, R2, RZ, PT ;  /* 0x000000ff0200720c */ /* 0x000fe20003f44270 */
[----:B0-----:R-:W-:-:S12]  /*dc20*/  @!P1 BRA `(.L_x_10231) ;  /* 0x0000000000049947 */ /* 0x001fd80003800000 */
[----:B------:R-:W-:Y:S01]  /*dc30*/  BPT.TRAP 0x1 ;  /* 0x000000040000795c */ /* 0x000fe20000300000 */
.L_x_10231:
[----:B------:R-:W-:Y:S01]  /*dc40*/  IMAD R10, R24, 0x8, R22 ;  /* 0x00000008180a7824 */ /* 0x000fe200078e0216 */
[----:B------:R-:W-:Y:S01]  /*dc50*/  SHF.L.U32 R20, R27, 0x1f, RZ ;  /* 0x0000001f1b147819 */ /* 0x000fe200000006ff */
[----:B------:R-:W-:Y:S01]  /*dc60*/  BSSY B1, `(.L_x_10232) ;  /* 0x0000004000017945 */ /* 0x000fe20003800000 */
[----:B------:R-:W-:Y:S02]  /*dc70*/  SHF.R.S32.HI R9, RZ, 0x1f, R5 ;  /* 0x0000001fff097819 */ /* 0x000fe40000011405 */
[----:B------:R-:W0:Y:S02]  /*dc80*/  SYNCS.PHASECHK.TRANS64.TRYWAIT P0, [R10+URZ+0x32440], R20 ;  /* 0x032440140a0075a7 */ /* 0x000e24000800017f */
[----:B0-----:R-:W-:Y:S05]  /*dc90*/  @!P0 BRA `(.L_x_10233) ;  /* 0x0000004400088947 */ /* 0x001fea0003800000 */
.L_x_10344:
[----:B------:R-:W-:Y:S05]  /*dca0*/  BSYNC B1 ;  /* 0x0000000000017941 */ /* 0x000fea0003800000 */
.L_x_10232:
        /* <DEDUP_REMOVED lines=25> */
[----:B------:R-:W2:Y:S04]  /*de40*/  SHFL.IDX PT, R3, R8, RZ, 0x181f ;  /* 0x00181fff08037589 */ /* 0x000ea800000e0000 */
[----:B------:R-:W-:Y:S01]  /*de50*/  SHFL.IDX PT, R14, R6, 0x5, 0x181f ;  /* 0x00b81f00060e7f89 */ /* 0x000fe200000e0000 */
        /* <DEDUP_REMOVED lines=24> */
.L_x_10358:
        /* <DEDUP_REMOVED lines=8> */
.L_x_10235:
        /* <DEDUP_REMOVED lines=10> */
.L_x_10236:
[----:B------:R2:W-:Y:S01]  /*e100*/  SYNCS.ARRIVE.TRANS64.A1T0 RZ, [R10+URZ+0x32430], RZ ;  /* 0x032430ff0aff79a7 */ /* 0x0005e2000810003f */
[----:B------:R-:W-:Y:S05]  /*e110*/  @!P3 BRA `(.L_x_10237) ;  /* 0x000000000004b947 */ /* 0x000fea0003800000 */
[----:B------:R-:W-:Y:S01]  /*e120*/  BPT.TRAP 0x1 ;  /* 0x000000040000795c */ /* 0x000fe20000300000 */
.L_x_10237:
[----:B------:R-:W3:Y:S01]  /*e130*/  SYNCS.PHASECHK.TRANS64.TRYWAIT P0, [R10+URZ+0x32460], R20 ;  /* 0x032460140a0075a7 */ /* 0x000ee2000800017f */
[----:B------:R-:W-:Y:S04]  /*e140*/  BSSY B1, `(.L_x_10238) ;  /* 0x0000002000017945 */ /* 0x000fe80003800000 */
[----:B---3--:R-:W-:Y:S05]  /*e150*/  @!P0 BRA `(.L_x_10239) ;  /* 0x00000044008c8947 */ /* 0x008fea0003800000 */
.L_x_10359:
[----:B------:R-:W-:Y:S05]  /*e160*/  BSYNC B1 ;  /* 0x0000000000017941 */ /* 0x000fea0003800000 */
.L_x_10238:
[----:B------:R-:W-:Y:S01]  /*e170*/  ULDC.64 UR4, c[0x0][0x328] ;  /* 0x0000ca0000047ab9 */ /* 0x000fe20000000a00 */
[----:B------:R-:W-:Y:S01]  /*e180*/  LOP3.LUT P5, RZ, R23, 0x1, RZ, 0xc0, !PT ;  /* 0x0000000117ff7812 */ /* 0x000fe200078ac0ff */
[----:B-1----:R-:W-:Y:S01]  /*e190*/  IMAD R2, R9, UR4, RZ ;  /* 0x0000000409027c24 */ /* 0x002fe2000f8e02ff */
[C---:B------:R-:W-:Y:S01]  /*e1a0*/  LOP3.LUT P4, RZ, R23.reuse, 0x10, RZ, 0xc0, !PT ;  /* 0x0000001017ff7812 */ /* 0x040fe2000788c0ff */
[----:B0--3--:R-:W-:Y:S01]  /*e1b0*/  IMAD R20, R24, 0x6000, R30 ;  /* 0x0000600018147824 */ /* 0x009fe200078e021e */
[----:B------:R-:W-:Y:S01]  /*e1c0*/  LOP3.LUT P3, RZ, R23, 0x8, RZ, 0xc0, !PT ;  /* 0x0000000817ff7812 */ /* 0x000fe2000786c0ff */
[----:B------:R-:W-:Y:S01]  /*e1d0*/  IMAD R7, R5, UR5, R2 ;  /* 0x0000000505077c24 */ /* 0x000fe2000f8e0202 */
[----:B------:R-:W-:Y:S01]  /*e1e0*/  LOP3.LUT P1, RZ, R23, 0x4, RZ, 0xc0, !PT ;  /* 0x0000000417ff7812 */ /* 0x000fe2000782c0ff */
        /* <DEDUP_REMOVED lines=19> */
[----:B------:R-:W1:Y:S04]  /*e320*/  SHFL.IDX PT, R3, R25, RZ, 0x181f ;  /* 0x00181fff19037589 */ /* 0x000e6800000e0000 */
[----:B------:R-:W-:Y:S04]  /*e330*/  SHFL.IDX PT, R4, R25, 0x1, 0x181f ;  /* 0x00381f0019047f89 */ /* 0x000fe800000e0000 */
[----:B------:R-:W-:Y:S04]  /*e340*/  SHFL.IDX PT, R8, R17, 0x2, 0x181f ;  /* 0x00581f0011087f89 */ /* 0x000fe800000e0000 */
[----:B------:R-:W-:Y:S01]  /*e350*/  SHFL.IDX PT, R5, R25, 0x3, 0x181f ;  /* 0x00781f0019057f89 */ /* 0x000fe200000e0000 */
[----:B0-----:R-:W-:-:S03]  /*e360*/  IADD3 R2, P0, R14, R0, RZ ;  /* 0x000000000e027210 */ /* 0x001fc60007f1e0ff */
[----:B------:R-:W0:Y:S02]  /*e370*/  SHFL.IDX PT, R14, R17, 0x1, 0x181f ;  /* 0x00381f00110e7f89 */ /* 0x000e2400000e0000 */
[----:B-1----:R-:W-:-:S05]  /*e380*/  IMAD.X R3, RZ, RZ, R3, P0 ;  /* 0x000000ffff037224 */ /* 0x002fca00000e0603 */
        /* <DEDUP_REMOVED lines=9> */
[----:B-1----:R-:W-:Y:S04]  /*e420*/  SHFL.IDX PT, R3, R25, 0x4, 0x181f ;  /* 0x00981f0019037f89 */ /* 0x002fe800000e0000 */
        /* <DEDUP_REMOVED lines=24> */
.L_x_10373:
[----:B01----:R-:W-:-:S05]  /*e5b0*/  IADD3 R2, P0, R14, R0, RZ ;  /* 0x000000000e027210 */ /* 0x003fca0007f1e0ff */
        /* <DEDUP_REMOVED lines=10> */
.L_x_10241:
        /* <DEDUP_REMOVED lines=10> */
.L_x_10242:
[----:B------:R1:W-:Y:S01]  /*e700*/  SYNCS.ARRIVE.TRANS64.A1T0 RZ, [R10+URZ+0x32450], RZ ;  /* 0x032450ff0aff79a7 */ /* 0x0003e2000810003f */
[----:B------:R-:W-:Y:S05]  /*e710*/  @P2 BRA `(.L_x_10243) ;  /* 0xfffffff000a02947 */ /* 0x000fea000383ffff */
.L_x_10230:
[----:B------:R-:W-:Y:S05]  /*e720*/  BSYNC B0 ;  /* 0x0000000000007941 */ /* 0x000fea0003800000 */
.L_x_10229:
[----:B0-----:R-:W0:Y:S01]  /*e730*/  S2R R2, SR_TID.X ;  /* 0x0000000000027919 */ /* 0x001e220000002100 */
[----:B------:R-:W-:Y:S01]  /*e740*/  VIADD R24, R24, 0x1 ;  /* 0x0000000118187836 */ /* 0x000fe20000000000 */
[----:B------:R-:W-:Y:S04]  /*e750*/  BSSY B0, `(.L_x_10244) ;  /* 0x0000012000007945 */ /* 0x000fe80003800000 */
[----:B------:R-:W-:-:S04]  /*e760*/  ISETP.NE.AND P0, PT, R24, 0x2, PT ;  /* 0x000000021800780c */ /* 0x000fc80003f05270 */
[----:B------:R-:W-:Y:S02]  /*e770*/  SEL R0, RZ, 0x1, P0 ;  /* 0x00000001ff007807 */ /* 0x000fe40000000000 */
[----:B0-----:R-:W-:-:S04]  /*e780*/  LOP3.LUT R2, R2, 0x7f, RZ, 0xc0, !PT ;  /* 0x0000007f02027812 */ /* 0x001fc800078ec0ff */
[----:B------:R-:W-:-:S13]  /*e790*/  ISETP.NE.AND P1, PT, R2, RZ, PT ;  /* 0x000000ff0200720c */ /* 0x000fda0003f25270 */
[----:B------:R-:W-:Y:S05]  /*e7a0*/  @P1 BRA `(.L_x_10245) ;  /* 0x0000000000301947 */ /* 0x000fea0003800000 */
[----:B------:R-:W0:Y:S01]  /*e7b0*/  S2R R5, SR_LANEID ;  /* 0x0000000000057919 */ /* 0x000e220000000000 */
[----:B------:R-:W-:Y:S01]  /*e7c0*/  VOTEU.ANY UR4, UPT, PT ;  /* 0x0000000000047886 */ /* 0x000fe200038e0100 */
[----:B------:R-:W3:Y:S01]  /*e7d0*/  LDC.64 R2, c[0x0][0xd60] ;  /* 0x00035800ff027b82 */ /* 0x000ee20000000a00 */
[----:B------:R-:W0:Y:S02]  /*e7e0*/  FLO.U32 R4, UR4 ;  /* 0x0000000400047d00 */ /* 0x000e2400080e0000 */
[----:B0-----:R-:W-:-:S06]  /*e7f0*/  ISETP.EQ.U32.AND P1, PT, R4, R5, PT ;  /* 0x000000050400720c */ /* 0x001fcc0003f22070 */
[----:B------:R-:W3:Y:S07]  /*e800*/  POPC R5, UR4 ;  /* 0x0000000400057d09 */ /* 0x000eee0008000000 */
[----:B---3--:R-:W3:Y:S01]  /*e810*/  @P1 ATOMG.E.ADD.STRONG.GPU PT, R3, desc[UR36][R2.64], R5 ;  /* 0x00000005020319a8 */ /* 0x008ee200081ee1e4 */
[----:B------:R-:W0:Y:S02]  /*e820*/  S2R R6, SR_LTMASK ;  /* 0x0000000000067919 */ /* 0x000e240000003900 */
[----:B0-----:R-:W-:-:S04]  /*e830*/  LOP3.LUT R6, R6, UR4, RZ, 0xc0, !PT ;  /* 0x0000000406067c12 */ /* 0x001fc8000f8ec0ff */
[----:B------:R-:W0:Y:S01]  /*e840*/  POPC R7, R6 ;  /* 0x0000000600077309 */ /* 0x000e220000000000 */
[----:B---3--:R-:W0:Y:S02]  /*e850*/  SHFL.IDX PT, R4, R3, R4, 0x1f ;  /* 0x00001f0403047589 */ /* 0x008e2400000e0000 */
[----:B0-----:R-:W-:-:S07]  /*e860*/  IADD3 R16, R4, UR39, R7 ;  /* 0x0000002704107c10 */ /* 0x001fce000fffe007 */
.L_x_10245:
[----:B------:R-:W-:Y:S05]  /*e870*/  BSYNC B0 ;  /* 0x0000000000007941 */ /* 0x000fea0003800000 */
.L_x_10244:
[----:B------:R-:W-:Y:S02]  /*e880*/  SEL R24, R24, RZ, P0 ;  /* 0x000000ff18187207 */ /* 0x000fe40000000000 */
[----:B------:R-:W-:-:S07]  /*e890*/  LOP3.LUT R27, R27, R0, RZ, 0x3c, !PT ;  /* 0x000000001b1b7212 */ /* 0x000fce00078e3cff */
.L_x_10198:
[----:B------:R-:W-:Y:S05]  /*e8a0*/  BSYNC B7 ;  /* 0x0000000000077941 */ /* 0x000fea0003800000 */
.L_x_10196:
        /* <DEDUP_REMOVED lines=11> */
.L_x_10246:
        /* <DEDUP_REMOVED lines=35> */
[----:B------:R0:W3:Y:S02]  /*eb90*/  SHFL.IDX PT, R14, R6, 0x1f, 0x1f ;  /* 0x03e01f00060e7f89 */ /* 0x0000e400000e0000 */
.L_x_10383:
[----:B------:R-:W-:Y:S02]  /*eba0*/  ULDC UR4, c[0x0][0xd38] ;  /* 0x00034e0000047ab9 */ /* 0x000fe40000000800 */
[----:B------:R-:W-:-:S04]  /*ebb0*/  IMAD.U32 R7, RZ, RZ, UR4 ;  /* 0x00000004ff077e24 */ /* 0x000fc8000f8e00ff */
[----:B---3--:R-:W-:-:S04]  /*ebc0*/  IMAD R3, R14, R7, RZ ;  /* 0x000000070e037224 */ /* 0x008fc800078e02ff */
[----:B------:R-:W-:-:S05]  /*ebd0*/  IMAD.IADD R8, R0, 0x1, R3 ;  /* 0x0000000100087824 */ /* 0x000fca00078e0203 */
[----:B------:R-:W-:-:S13]  /*ebe0*/  ISETP.GT.AND P6, PT, R8, R5, PT ;  /* 0x000000050800720c */ /* 0x000fda0003fc4270 */
[----:B------:R-:W-:Y:S05]  /*ebf0*/  @P6 BRA `(.L_x_10249) ;  /* 0x00000000009c6947 */ /* 0x000fea0003800000 */
.L_x_10254:
[----:B------:R-:W3:Y:S01]  /*ec00*/  LDC R0, c[0x0][0xd3c] ;  /* 0x00034f00ff007b82 */ /* 0x000ee20000000800 */
[----:B------:R-:W-:-:S05]  /*ec10*/  VIADD R19, R19, 0x1f ;  /* 0x0000001f13137836 */ /* 0x000fca0000000000 */
[----:B---3--:R-:W-:-:S13]  /*ec20*/  ISETP.GE.AND P6, PT, R19, R0, PT ;  /* 0x000000001300720c */ /* 0x008fda0003fc6270 */
[----:B------:R-:W-:Y:S05]  /*ec30*/  @P6 BRA `(.L_x_10250) ;  /* 0x0000000400446947 */ /* 0x000fea0003800000 */
[----:B------:R-:W3:Y:S01]  /*ec40*/  S2R R2, SR_TID.X ;  /* 0x0000000000027919 */ /* 0x000ee20000002100 */
[----:B------:R-:W-:Y:S01]  /*ec50*/  BSSY B0, `(.L_x_10251) ;  /* 0x0000009000007945 */ /* 0x000fe20003800000 */
[----:B------:R-:W-:Y:S01]  /*ec60*/  IMAD.MOV.U32 R4, RZ, RZ, RZ ;  /* 0x000000ffff047224 */ /* 0x000fe200078e00ff */
[----:B---3--:R-:W-:-:S05]  /*ec70*/  LOP3.LUT R2, R2, 0x1f, RZ, 0xc0, !PT ;  /* 0x0000001f02027812 */ /* 0x008fca00078ec0ff */
[----:B------:R-:W-:-:S05]  /*ec80*/  IMAD.IADD R7, R19, 0x1, R2 ;  /* 0x0000000113077824 */ /* 0x000fca00078e0202 */
[----:B------:R-:W-:-:S13]  /*ec90*/  ISETP.GE.OR P6, PT, R7, R0, !P0 ;  /* 0x000000000700720c */ /* 0x000fda00047c6670 */
[----:B------:R-:W-:Y:S05]  /*eca0*/  @P6 BRA `(.L_x_10252) ;  /* 0x00000000000c6947 */ /* 0x000fea0003800000 */
[----:B------:R-:W3:Y:S02]  /*ecb0*/  LDC.64 R2, c[0x0][0xd80] ;  /* 0x00036000ff027b82 */ /* 0x000ee40000000a00 */
[----:B---3--:R-:W-:-:S05]  /*ecc0*/  IMAD.WIDE R2, R7, 0x4, R2 ;  /* 0x0000000407027825 */ /* 0x008fca00078e0202 */
[----:B------:R3:W5:Y:S02]  /*ecd0*/  LDG.E R4, desc[UR36][R2.64] ;  /* 0x0000002402047981 */ /* 0x000764000c1e1900 */
.L_x_10252:
[----:B------:R-:W-:Y:S05]  /*ece0*/  BSYNC B0 ;  /* 0x0000000000007941 */ /* 0x000fea0003800000 */
.L_x_10251:
[----:B------:R-:W-:-:S03]  /*ecf0*/  UMOV UR4, 0xffffffff ;  /* 0xffffffff00047882 */ /* 0x000fc60000000000 */
[----:B------:R-:W-:Y:S05]  /*ed00*/  BRA.DIV UR4, `(.L_x_10253) ;  /* 0x0000004604a47947 */ /* 0x000fea000b800000 */
[----:B-----5:R-:W4:Y:S02]  /*ed10*/  SHFL.UP PT, R14, R4, 0x1, RZ ;  /* 0x04200000040e7989 */ /* 0x020f2400000e00ff */
[----:B----4-:R-:W-:-:S05]  /*ed20*/  SEL R13, R14, RZ, P1 ;  /* 0x000000ff0e0d7207 */ /* 0x010fca0000800000 */
[----:B------:R-:W-:-:S05]  /*ed30*/  IMAD.IADD R13, R4, 0x1, R13 ;  /* 0x00000001040d7824 */ /* 0x000fca00078e020d */
[----:B------:R-:W4:Y:S02]  /*ed40*/  SHFL.UP PT, R14, R13, 0x2, RZ ;  /* 0x044000000d0e7989 */ /* 0x000f2400000e00ff */
[----:B----4-:R-:W-:-:S05]  /*ed50*/  SEL R0, R14, RZ, P2 ;  /* 0x000000ff0e007207 */ /* 0x010fca0001000000 */
[----:B------:R-:W-:-:S05]  /*ed60*/  IMAD.IADD R0, R13, 0x1, R0 ;  /* 0x000000010d007824 */ /* 0x000fca00078e0200 */
[----:B------:R-:W3:Y:S02]  /*ed70*/  SHFL.UP PT, R14, R0, 0x4, RZ ;  /* 0x04800000000e7989 */ /* 0x000ee400000e00ff */
[----:B---3--:R-:W-:-:S05]  /*ed80*/  SEL R3, R14, RZ, P3 ;  /* 0x000000ff0e037207 */ /* 0x008fca0001800000 */
[----:B------:R-:W-:-:S05]  /*ed90*/  IMAD.IADD R2, R0, 0x1, R3 ;  /* 0x0000000100027824 */ /* 0x000fca00078e0203 */
[----:B------:R-:W3:Y:S02]  /*eda0*/  SHFL.UP PT, R14, R2, 0x8, RZ ;  /* 0x05000000020e7989 */ /* 0x000ee400000e00ff */
[----:B---3--:R-:W-:-:S05]  /*edb0*/  SEL R3, R14, RZ, P4 ;  /* 0x000000ff0e037207 */ /* 0x008fca0002000000 */
[----:B------:R-:W-:-:S05]  /*edc0*/  IMAD.IADD R3, R2, 0x1, R3 ;  /* 0x0000000102037824 */ /* 0x000fca00078e0203 */
[----:B------:R-:W0:Y:S02]  /*edd0*/  SHFL.UP PT, R14, R3, 0x10, RZ ;  /* 0x06000000030e7989 */ /* 0x000e2400000e00ff */
[----:B0-----:R-:W-:-:S05]  /*ede0*/  SEL R6, R14, RZ, P5 ;  /* 0x000000ff0e067207 */ /* 0x001fca0002800000 */
[----:B------:R-:W-:-:S05]  /*edf0*/  IMAD.IADD R6, R3, 0x1, R6 ;  /* 0x0000000103067824 */ /* 0x000fca00078e0206 */
[----:B------:R0:W3:Y:S02]  /*ee00*/  SHFL.IDX PT, R14, R6, 0x1f, 0x1f ;  /* 0x03e01f00060e7f89 */ /* 0x0000e400000e0000 */
.L_x_10391:
[----:B------:R-:W-:Y:S02]  /*ee10*/  ULDC UR4, c[0x0][0xd38] ;  /* 0x00034e0000047ab9 */ /* 0x000fe40000000800 */
[----:B------:R-:W-:-:S04]  /*ee20*/  IMAD.U32 R7, RZ, RZ, UR4 ;  /* 0x00000004ff077e24 */ /* 0x000fc8000f8e00ff */
[----:B---3--:R-:W-:-:S04]  /*ee30*/  IMAD R3, R14, R7, RZ ;  /* 0x000000070e037224 */ /* 0x008fc800078e02ff */
[----:B------:R-:W-:-:S05]  /*ee40*/  IMAD.IADD R8, R3, 0x1, R8 ;  /* 0x0000000103087824 */ /* 0x000fca00078e0208 */
[----:B------:R-:W-:-:S13]  /*ee50*/  ISETP.GT.AND P6, PT, R8, R5, PT ;  /* 0x000000050800720c */ /* 0x000fda0003fc4270 */
[----:B------:R-:W-:Y:S05]  /*ee60*/  @!P6 BRA `(.L_x_10254) ;  /* 0xfffffffc0064e947 */ /* 0x000fea000383ffff */
.L_x_10249:
[----:B------:R-:W-:Y:S01]  /*ee70*/  IMAD.IADD R8, R8, 0x1, -R3 ;  /* 0x0000000108087824 */ /* 0x000fe200078e0a03 */
[----:B------:R-:W-:-:S03]  /*ee80*/  UMOV UR4, 0xffffffff ;  /* 0xffffffff00047882 */ /* 0x000fc60000000000 */
[----:B------:R-:W-:-:S05]  /*ee90*/  IMAD R0, R6, R7, R8 ;  /* 0x0000000706007224 */ /* 0x000fca00078e0208 */
[----:B------:R-:W-:Y:S01]  /*eea0*/  ISETP.GT.AND P6, PT, R0, R5, PT ;  /* 0x000000050000720c */ /* 0x000fe20003fc4270 */
[----:B------:R-:W-:-:S12]  /*eeb0*/  BRA.DIV UR4, `(.L_x_10255) ;  /* 0x0000004604f47947 */ /* 0x000fd8000b800000 */
[----:B------:R-:W-:-:S04]  /*eec0*/  VOTE.ANY R2, PT, !P6 ;  /* 0x0000000000027806 */ /* 0x000fc800070e0100 */
[----:B------:R-:W3:Y:S02]  /*eed0*/  POPC R0, R2 ;  /* 0x0000000200007309 */ /* 0x000ee40000000000 */
[----:B---3--:R3:W4:Y:S02]  /*eee0*/  SHFL.IDX PT, R4, R4, R0, 0x1f ;  /* 0x00001f0004047589 */ /* 0x00872400000e0000 */
.L_x_10395:
[----:B------:R-:W-:Y:S01]  /*eef0*/  ISETP.NE.AND P0, PT, R2, RZ, PT ;  /* 0x000000ff0200720c */ /* 0x000fe20003f05270 */
[----:B------:R-:W-:-:S12]  /*ef00*/  IMAD.MOV.U32 R14, RZ, RZ, RZ ;  /* 0x000000ffff0e7224 */ /* 0x000fd800078e00ff */
[----:B------:R-:W-:Y:S05]  /*ef10*/  @!P0 BRA `(.L_x_10256) ;  /* 0x0000000000108947 */ /* 0x000fea0003800000 */
[----:B------:R-:W-:Y:S01]  /*ef20*/  UMOV UR4, 0xffffffff ;  /* 0xffffffff00047882 */ /* 0x000fe20000000000 */
[----:B------:R-:W-:Y:S02]  /*ef30*/  IADD3 R12, R0, -0x1, RZ ;  /* 0xffffffff000c7810 */ /* 0x000fe40007ffe0ff */
[----:B------:R-:W-:Y:S05]  /*ef40*/  BRA.DIV UR4, `(.L_x_10257) ;  /* 0x0000004a04187947 */ /* 0x000fea000b800000 */
[----:B------:R0:W0:Y:S02]  /*ef50*/  SHFL.IDX PT, R14, R6, R12, 0x1f ;  /* 0x00001f0c060e7589 */ /* 0x00002400000e0000 */
.L_x_10256:
[----:B0---4-:R-:W-:Y:S01]  /*ef60*/  IABS R6, R4 ;  /* 0x0000000400067213 */ /* 0x011fe20000000000 */
[----:B------:R-:W-:Y:S02]  /*ef70*/  IMAD R16, R14, R7, R8 ;  /* 0x000000070e107224 */ /* 0x000fe400078e0208 */
[----:B------:R-:W-:Y:S01]  /*ef80*/  IMAD.IADD R19, R0, 0x1, R19 ;  /* 0x0000000100137824 */ /* 0x000fe200078e0213 */
[----:B------:R-:W0:Y:S08]  /*ef90*/  I2F.RP R9, R6 ;  /* 0x0000000600097306 */ /* 0x000e300000209400 */
[----:B0-----:R-:W0:Y:S02]  /*efa0*/  MUFU.RCP R9, R9 ;  /* 0x0000000900097308 */ /* 0x001e240000001000 */
[----:B0-----:R-:W-:-:S06]  /*efb0*/  VIADD R2, R9, 0xffffffe ;  /* 0x0ffffffe09027836 */ /* 0x001fcc0000000000 */
[----:B------:R0:W4:Y:S02]  /*efc0*/  F2I.FTZ.U32.TRUNC.NTZ R3, R2 ;  /* 0x0000000200037305 */ /* 0x000124000021f000 */
[----:B0-----:R-:W-:Y:S02]  /*efd0*/  IMAD.MOV.U32 R2, RZ, RZ, RZ ;  /* 0x000000ffff027224 */ /* 0x001fe400078e00ff */
[----:B----4-:R-:W-:-:S04]  /*efe0*/  IMAD.MOV R7, RZ, RZ, -R3 ;  /* 0x000000ffff077224 */ /* 0x010fc800078e0a03 */
        /* <DEDUP_REMOVED lines=22> */
.L_x_10250:
[----:B------:R-:W-:Y:S01]  /*f150*/  UMOV UR4, URZ ;  /* 0x0000003f00047c82 */ /* 0x000fe20008000000 */
[----:B------:R-:W-:Y:S01]  /*f160*/  UMOV UR5, URZ ;  /* 0x0000003f00057c82 */ /* 0x000fe20008000000 */
[----:B------:R-:W-:Y:S01]  /*f170*/  ULDC UR6, c[0x0][0xd3c] ;  /* 0x00034f0000067ab9 */ /* 0x000fe20000000800 */
[----:B------:R-:W-:Y:S02]  /*f180*/  IMAD.MOV.U32 R16, RZ, RZ, R5 ;  /* 0x000000ffff107224 */ /* 0x000fe400078e0005 */
[----:B------:R-:W-:Y:S02]  /*f190*/  IMAD.U32 R17, RZ, RZ, UR4 ;  /* 0x00000004ff117e24 */ /* 0x000fe4000f8e00ff */
[----:B------:R-:W-:Y:S02]  /*f1a0*/  IMAD.U32 R18, RZ, RZ, UR5 ;  /* 0x00000005ff127e24 */ /* 0x000fe4000f8e00ff */
[----:B------:R-:W-:-:S07]  /*f1b0*/  IMAD.U32 R19, RZ, RZ, UR6 ;  /* 0x00000006ff137e24 */ /* 0x000fce000f8e00ff */
.L_x_10258:
[----:B---3--:R-:W3:Y:S01]  /*f1c0*/  S2R R0, SR_TID.X ;  /* 0x0000000000007919 */ /* 0x008ee20000002100 */
[----:B------:R-:W-:Y:S05]  /*f1d0*/  WARPSYNC.ALL ;  /* 0x0000000000007948 */ /* 0x000fea0003800000 */
[----:B------:R-:W-:Y:S01]  /*f1e0*/  BAR.SYNC.DEFER_BLOCKING 0x4, 0x180 ;  /* 0x0106000000007b1d */ /* 0x000fe20000010000 */
[----:B---3--:R-:W-:-:S04]  /*f1f0*/  LOP3.LUT R0, R0, 0x1f, RZ, 0xc0, !PT ;  /* 0x0000001f00007812 */ /* 0x008fc800078ec0ff */
[----:B------:R-:W-:-:S13]  /*f200*/  ISETP.NE.AND P0, PT, R0, RZ, PT ;  /* 0x000000ff0000720c */ /* 0x000fda0003f05270 */
[----:B------:R-:W3:Y:S01]  /*f210*/  @!P0 S2R R3, SR_CgaCtaId ;  /* 0x0000000000038919 */ /* 0x000ee20000008800 */
[----:B------:R-:W-:-:S04]  /*f220*/  @!P0 MOV R0, 0x400 ;  /* 0x0000040000008802 */ /* 0x000fc80000000f00 */
[----:B---3--:R-:W-:-:S05]  /*f230*/  @!P0 LEA R22, R3, R0, 0x18 ;  /* 0x0000000003168211 */ /* 0x008fca00078ec0ff */
[----:B------:R3:W-:Y:S01]  /*f240*/  @!P0 STS.128 [R22+0x324d0], R16 ;  /* 0x0324d01016008388 */ /* 0x0007e20000000c00 */
[----:B------:R-:W-:Y:S06]  /*f250*/  BAR.ARV 0x5, 0x180 ;  /* 0x0146000000007b1d */ /* 0x000fec0000002000 */
.L_x_10247:
[----:B------:R-:W-:Y:S02]  /*f260*/  ULDC UR4, c[0x0][0xd3c] ;  /* 0x00034f0000047ab9 */ /* 0x000fe40000000800 */
[----:B----4-:R-:W-:-:S13]  /*f270*/  ISETP.GE.AND P0, PT, R19, UR4, PT ;  /* 0x0000000413007c0c */ /* 0x010fda000bf06270 */
[----:B------:R-:W-:Y:S05]  /*f280*/  @!P0 BRA `(.L_x_10259) ;  /* 0xffffffb0003c8947 */ /* 0x000fea000383ffff */
[----:B------:R-:W-:Y:S05]  /*f290*/  BSYNC B8 ;  /* 0x0000000000087941 */ /* 0x000fea0003800000 */
.L_x_10192:
[----:B01----:R-:W4:Y:S01]  /*f2a0*/  LDL.LU R0, [R1+0x18] ;  /* 0x0000180001007983 */ /* 0x003f220000300800 */
        /* <DEDUP_REMOVED lines=11> */
.L_x_10398:
[----:B------:R-:W-:Y:S05]  /*f360*/  BSYNC B0 ;  /* 0x0000000000007941 */ /* 0x000fea0003800000 */
.L_x_10260:
[----:B------:R-:W-:-:S03]  /*f370*/  UMOV UR4, 0xffffffff ;  /* 0xffffffff00047882 */ /* 0x000fc60000000000 */
[----:B------:R-:W-:Y:S05]  /*f380*/  BRA.DIV UR4, `(.L_x_10262) ;  /* 0x0000004604407947 */ /* 0x000fea000b800000 */
[----:B0-----:R-:W0:Y:S02]  /*f390*/  S2R R0, SR_TID.X ;  /* 0x0000000000007919 */ /* 0x001e240000002100 */
[----:B0-----:R-:W-:-:S04]  /*f3a0*/  SHF.R.U32.HI R0, RZ, 0x5, R0 ;  /* 0x00000005ff007819 */ /* 0x001fc80000011600 */
[----:B------:R-:W-:-:S05]  /*f3b0*/  LOP3.LUT R0, R0, 0x3, RZ, 0xc0, !PT ;  /* 0x0000000300007812 */ /* 0x000fca00078ec0ff */
[----:B------:R0:W1:Y:S02]  /*f3c0*/  SHFL.IDX PT, R14, R0, RZ, 0x1f ;  /* 0x00001fff000e7589 */ /* 0x00006400000e0000 */
.L_x_10401:
[----:B-1----:R-:W-:Y:S01]  /*f3d0*/  ISETP.NE.AND P0, PT, R14, RZ, PT ;  /* 0x000000ff0e00720c */ /* 0x002fe20003f05270 */
[----:B------:R-:W-:-:S12]  /*f3e0*/  BSSY B0, `(.L_x_10263) ;  /* 0x0000026000007945 */ /* 0x000fd80003800000 */
[----:B------:R-:W-:Y:S05]  /*f3f0*/  @P0 BRA `(.L_x_10264) ;  /* 0x0000000000900947 */ /* 0x000fea0003800000 */
[----:B------:R-:W-:-:S03]  /*f400*/  UMOV UR4, 0xffffffff ;  /* 0xffffffff00047882 */ /* 0x000fc60000000000 */
[----:B------:R-:W-:Y:S05]  /*f410*/  BRA.DIV UR4, `(.L_x_10265) ;  /* 0x0000004604507947 */ /* 0x000fea000b800000 */
[----:B------:R-:W-:-:S13]  /*f420*/  ELECT P6, URZ, PT ;  /* 0x00000000003f782f */ /* 0x000fda00038c0000 */
.L_x_10404:
[----:B------:R-:W-:Y:S05]  /*f430*/  @!P6 BRA `(.L_x_10264) ;  /* 0x000000000080e947 */ /* 0x000fea0003800000 */
[----:B0-----:R-:W4:Y:S02]  /*f440*/  LDL R0, [R1+0x24] ;  /* 0x0000240001007983 */ /* 0x001f240000100800 */
[----:B----4-:R-:W-:-:S13]  /*f450*/  R2UR UR4, R0 ;  /* 0x00000000000472ca */ /* 0x010fda00000e0000 */
[----:B------:R-:W-:-:S06]  /*f460*/  ULOP3.LUT UR4, UR4, 0x2, URZ, 0xfc, !UPT ;  /* 0x0000000204047892 */ /* 0x000fcc000f8efc3f */
[----:B------:R-:W-:-:S05]  /*f470*/  IMAD.U32 R0, RZ, RZ, UR4 ;  /* 0x00000004ff007e24 */ /* 0x000fca000f8e00ff */
[----:B------:R-:W-:-:S13]  /*f480*/  ISETP.NE.AND P0, PT, R0, 0x3, PT ;  /* 0x000000030000780c */ /* 0x000fda0003f05270 */
[----:B------:R-:W-:Y:S05]  /*f490*/  @!P0 BRA `(.L_x_10266) ;  /* 0x0000000000048947 */ /* 0x000fea0003800000 */
[----:B------:R-:W-:Y:S01]  /*f4a0*/  BPT.TRAP 0x1 ;  /* 0x000000040000795c */ /* 0x000fe20000300000 */
.L_x_10266:
[C---:B------:R-:W-:Y:S01]  /*f4b0*/  IMAD R3, R24.reuse, 0x8, R5 ;  /* 0x0000000818037824 */ /* 0x040fe200078e0205 */
[----:B------:R-:W-:Y:S01]  /*f4c0*/  SHF.L.U32 R2, R27, 0x1f, RZ ;  /* 0x0000001f1b027819 */ /* 0x000fe200000006ff */
[----:B------:R-:W-:-:S03]  /*f4d0*/  VIADD R24, R24, 0x1 ;  /* 0x0000000118187836 */ /* 0x000fc60000000000 */
[----:B------:R-:W0:Y:S02]  /*f4e0*/  SYNCS.PHASECHK.TRANS64.TRYWAIT P1, [R3+URZ+0x32440], R2 ;  /* 0x03244002030075a7 */ /* 0x000e24000802017f */
[----:B------:R-:W-:-:S04]  /*f4f0*/  ISETP.NE.AND P2, PT, R24, 0x2, PT ;  /* 0x000000021800780c */ /* 0x000fc80003f45270 */
[----:B------:R-:W-:Y:S01]  /*f500*/  SEL R0, RZ, 0x1, P2 ;  /* 0x00000001ff007807 */ /* 0x000fe20001000000 */
[----:B0-----:R-:W-:Y:S08]  /*f510*/  @!P1 BRA `(.L_x_10267) ;  /* 0x0000004400309947 */ /* 0x001ff00003800000 */
.L_x_10405:
[----:B------:R-:W-:Y:S02]  /*f520*/  SEL R24, R24, RZ, P2 ;  /* 0x000000ff18187207 */ /* 0x000fe40001000000 */
[----:B------:R-:W-:Y:S01]  /*f530*/  LOP3.LUT R0, R27, R0, RZ, 0x3c, !PT ;  /* 0x000000001b007212 */ /* 0x000fe200078e3cff */
[----:B------:R-:W-:Y:S06]  /*f540*/  @!P0 BRA `(.L_x_10268) ;  /* 0x0000000000048947 */ /* 0x000fec0003800000 */
[----:B------:R-:W-:Y:S01]  /*f550*/  BPT.TRAP 0x1 ;  /* 0x000000040000795c */ /* 0x000fe20000300000 */
.L_x_10268:
[----:B------:R-:W-:Y:S01]  /*f560*/  IMAD R5, R24, 0x8, R5 ;  /* 0x0000000818057824 */ /* 0x000fe200078e0205 */
[----:B------:R-:W-:-:S04]  /*f570*/  SHF.L.U32 R0, R0, 0x1f, RZ ;  /* 0x0000001f00007819 */ /* 0x000fc800000006ff */
[----:B------:R-:W1:Y:S02]  /*f580*/  SYNCS.PHASECHK.TRANS64.TRYWAIT P1, [R5+URZ+0x32440], R0 ;  /* 0x03244000050075a7 */ /* 0x000e64000802017f */
[----:B-1----:R-:W-:Y:S05]  /*f590*/  @!P1 BRA `(.L_x_10269) ;  /* 0x0000004400249947 */ /* 0x002fea0003800000 */
.L_x_10406:
[----:B------:R-:W-:Y:S05]  /*f5a0*/  @!P0 BRA `(.L_x_10270) ;  /* 0x0000000000048947 */ /* 0x000fea0003800000 */
[----:B------:R-:W-:Y:S01]  /*f5b0*/  BPT.TRAP 0x1 ;  /* 0x000000040000795c */ /* 0x000fe20000300000 */
.L_x_10270:
[----:B------:R-:W4:Y:S02]  /*f5c0*/  SYNCS.PHASECHK.TRANS64.TRYWAIT P1, [R3+URZ+0x32460], R2 ;  /* 0x03246002030075a7 */ /* 0x000f24000802017f */
[----:B----4-:R-:W-:Y:S05]  /*f5d0*/  @!P1 BRA `(.L_x_10271) ;  /* 0x0000004400289947 */ /* 0x010fea0003800000 */
.L_x_10407:
[----:B------:R-:W-:Y:S05]  /*f5e0*/  @!P0 BRA `(.L_x_10272) ;  /* 0x0000000000048947 */ /* 0x000fea0003800000 */
[----:B------:R-:W-:Y:S01]  /*f5f0*/  BPT.TRAP 0x1 ;  /* 0x000000040000795c */ /* 0x000fe20000300000 */
.L_x_10272:
[----:B------:R0:W0:Y:S02]  /*f600*/  SYNCS.PHASECHK.TRANS64.TRYWAIT P0, [R5+URZ+0x32460], R0 ;  /* 0x03246000050075a7 */ /* 0x000024000800017f */
[----:B0-----:R-:W-:Y:S05]  /*f610*/  @!P0 NANOSLEEP.SYNCS 0x989680 ;  /* 0x009896800000895d */ /* 0x001fea0003900000 */
[----:B------:R-:W0:Y:S02]  /*f620*/  @!P0 SYNCS.PHASECHK.TRANS64 P0, [R5+URZ+0x32460], R0 ;  /* 0x03246000050085a7 */ /* 0x000e24000800007f */
[----:B0-----:R-:W-:Y:S05]  /*f630*/  @!P0 BRA `(.L_x_10272) ;  /* 0xfffffffc00f08947 */ /* 0x001fea000383ffff */
.L_x_10264:
[----:B------:R-:W-:Y:S05]  /*f640*/  BSYNC B0 ;  /* 0x0000000000007941 */ /* 0x000fea0003800000 */
.L_x_10263:
[----:B------:R-:W-:Y:S05]  /*f650*/  EXIT ;  /* 0x000000000000794d */ /* 0x000fea0003800000 */
.L_x_10139:
[----:B-1----:R-:W-:-:S04]  /*f660*/  IMAD.U32 R3, RZ, RZ, UR40 ;  /* 0x00000028ff037e24 */ /* 0x002fc8000f8e00ff */
[----:B------:R1:W2:Y:S03]  /*f670*/  SYNCS.PHASECHK.TRANS64.TRYWAIT P0, [R3+URZ+0x32400], R0 ;  /* 0x03240000030075a7 */ /* 0x0002a6000800017f */
[----:B--2---:R-:W-:Y:S05]  /*f680*/  @!P0 NANOSLEEP.SYNCS 0x989680 ;  /* 0x009896800000895d */ /* 0x004fea0003900000 */
[----:B------:R-:W2:Y:S02]  /*f690*/  @!P0 SYNCS.PHASECHK.TRANS64 P0, [R3+URZ+0x32400], R0 ;  /* 0x03240000030085a7 */ /* 0x000ea4000800007f */
[----:B--2---:R-:W-:Y:S05]  /*f6a0*/  @!P0 BRA `(.L_x_10139) ;  /* 0xfffffffc00ec8947 */ /* 0x004fea000383ffff */
[----:B------:R-:W-:Y:S05]  /*f6b0*/  BRA `(.L_x_10273) ;  /* 0xffffff20005c7947 */ /* 0x000fea000383ffff */
.L_x_10143:
[----:B0-----:R-:W-:-:S04]  /*f6c0*/  IMAD.U32 R4, RZ, RZ, UR52 ;  /* 0x00000034ff047e24 */ /* 0x001fc8000f8e00ff */
[----:B------:R0:W2:Y:S03]  /*f6d0*/  SYNCS.PHASECHK.TRANS64.TRYWAIT P1, [R4+URZ+0x32430], R3 ;  /* 0x03243003040075a7 */ /* 0x0000a6000802017f */
[----:B--2---:R-:W-:Y:S05]  /*f6e0*/  @!P1 NANOSLEEP.SYNCS 0x989680 ;  /* 0x009896800000995d */ /* 0x004fea0003900000 */
[----:B------:R-:W2:Y:S02]  /*f6f0*/  @!P1 SYNCS.PHASECHK.TRANS64 P1, [R4+URZ+0x32430], R3 ;  /* 0x03243003040095a7 */ /* 0x000ea4000802007f */
[----:B--2---:R-:W-:Y:S05]  /*f700*/  @!P1 BRA `(.L_x_10143) ;  /* 0xfffffffc00ec9947 */ /* 0x004fea000383ffff */
[----:B------:R-:W-:Y:S05]  /*f710*/  BRA `(.L_x_10142) ;  /* 0xffffff2000847947 */ /* 0x000fea000383ffff */
.L_x_10144:
[----:B0-----:R-:W-:-:S04]  /*f720*/  IMAD.U32 R5, RZ, RZ, UR40 ;  /* 0x00000028ff057e24 */ /* 0x001fc8000f8e00ff */
[----:B------:R0:W2:Y:S03]  /*f730*/  SYNCS.PHASECHK.TRANS64.TRYWAIT P1, [R5+URZ+0x32410], R0 ;  /* 0x03241000050075a7 */ /* 0x0000a6000802017f */
[----:B--2---:R-:W-:Y:S05]  /*f740*/  @!P1 NANOSLEEP.SYNCS 0x989680 ;  /* 0x009896800000995d */ /* 0x004fea0003900000 */
[----:B------:R-:W2:Y:S02]  /*f750*/  @!P1 SYNCS.PHASECHK.TRANS64 P1, [R5+URZ+0x32410], R0 ;  /* 0x03241000050095a7 */ /* 0x000ea4000802007f */
[----:B--2---:R-:W-:Y:S05]  /*f760*/  @!P1 BRA `(.L_x_10144) ;  /* 0xfffffffc00ec9947 */ /* 0x004fea000383ffff */
[----:B------:R-:W-:Y:S05]  /*f770*/  BRA `(.L_x_10274) ;  /* 0xffffff2400447947 */ /* 0x000fea000383ffff */
.L_x_10148:
[----:B0-----:R-:W-:-:S04]  /*f780*/  IMAD.U32 R0, RZ, RZ, UR52 ;  /* 0x00000034ff007e24 */ /* 0x001fc8000f8e00ff */
[----:B------:R0:W3:Y:S03]  /*f790*/  SYNCS.PHASECHK.TRANS64.TRYWAIT P1, [R0+URZ+0x32450], R3 ;  /* 0x03245003000075a7 */ /* 0x0000e6000802017f */
[----:B---3--:R-:W-:Y:S05]  /*f7a0*/  @!P1 NANOSLEEP.SYNCS 0x989680 ;  /* 0x009896800000995d */ /* 0x008fea0003900000 */
[----:B------:R-:W3:Y:S02]  /*f7b0*/  @!P1 SYNCS.PHASECHK.TRANS64 P1, [R0+URZ+0x32450], R3 ;  /* 0x03245003000095a7 */ /* 0x000ee4000802007f */
[----:B---3--:R-:W-:Y:S05]  /*f7c0*/  @!P1 BRA `(.L_x_10148) ;  /* 0xfffffffc00ec9947 */ /* 0x008fea000383ffff */
[----:B------:R-:W-:Y:S05]  /*f7d0*/  BRA `(.L_x_10147) ;  /* 0xffffff24004c7947 */ /* 0x000fea000383ffff */
.L_x_10155:
[----:B-1----:R-:W-:-:S04]  /*f7e0*/  IMAD.U32 R3, RZ, RZ, UR4 ;  /* 0x00000004ff037e24 */ /* 0x002fc8000f8e00ff */
[----:B------:R1:W2:Y:S03]  /*f7f0*/  SYNCS.PHASECHK.TRANS64.TRYWAIT P2, [R3+URZ+0x32430], R0 ;  /* 0x03243000030075a7 */ /* 0x0002a6000804017f */
[----:B--2---:R-:W-:Y:S05]  /*f800*/  @!P2 NANOSLEEP.SYNCS 0x989680 ;  /* 0x009896800000a95d */ /* 0x004fea0003900000 */
[----:B------:R-:W2:Y:S02]  /*f810*/  @!P2 SYNCS.PHASECHK.TRANS64 P2, [R3+URZ+0x32430], R0 ;  /* 0x032430000300a5a7 */ /* 0x000ea4000804007f */
[----:B--2---:R-:W-:Y:S05]  /*f820*/  @!P2 BRA `(.L_x_10155) ;  /* 0xfffffffc00eca947 */ /* 0x004fea000383ffff */
[----:B------:R-:W-:Y:S05]  /*f830*/  BRA `(.L_x_10154) ;  /* 0xffffff4400407947 */ /* 0x000fea000383ffff */
.L_x_10159:
[----:B-1----:R-:W-:-:S04]  /*f840*/  IMAD.U32 R3, RZ, RZ, UR4 ;  /* 0x00000004ff037e24 */ /* 0x002fc8000f8e00ff */
[----:B------:R1:W3:Y:S03]  /*f850*/  SYNCS.PHASECHK.TRANS64.TRYWAIT P2, [R3+URZ+0x32450], R0 ;  /* 0x03245000030075a7 */ /* 0x0002e6000804017f */
[----:B---3--:R-:W-:Y:S05]  /*f860*/  @!P2 NANOSLEEP.SYNCS 0x989680 ;  /* 0x009896800000a95d */ /* 0x008fea0003900000 */
[----:B------:R-:W3:Y:S02]  /*f870*/  @!P2 SYNCS.PHASECHK.TRANS64 P2, [R3+URZ+0x32450], R0 ;  /* 0x032450000300a5a7 */ /* 0x000ee4000804007f */
[----:B---3--:R-:W-:Y:S05]  /*f880*/  @!P2 BRA `(.L_x_10159) ;  /* 0xfffffffc00eca947 */ /* 0x008fea000383ffff */
[----:B------:R-:W-:Y:S05]  /*f890*/  BRA `(.L_x_10158) ;  /* 0xffffff4400bc7947 */ /* 0x000fea000383ffff */
.L_x_10204:
        /* <DEDUP_REMOVED lines=10> */
.L_x_10276:
[----:B------:R-:W-:Y:S05]  /*f940*/  BSYNC B0 ;  /* 0x0000000000007941 */ /* 0x000fea0003800000 */
.L_x_10275:
[----:B------:R-:W-:Y:S05]  /*f950*/  BRA `(.L_x_10277) ;  /* 0xffffffb400dc7947 */ /* 0x000fea000383ffff */
.L_x_10207:
[----:B0-----:R0:W1:Y:S02]  /*f960*/  SYNCS.PHASECHK.TRANS64.TRYWAIT P0, [R25+URZ+0x32440], R0 ;  /* 0x03244000190075a7 */ /* 0x001064000800017f */
[----:B-1----:R-:W-:Y:S05]  /*f970*/  @!P0 NANOSLEEP.SYNCS 0x989680 ;  /* 0x009896800000895d */ /* 0x002fea0003900000 */
[----:B------:R-:W1:Y:S02]  /*f980*/  @!P0 SYNCS.PHASECHK.TRANS64 P0, [R25+URZ+0x32440], R0 ;  /* 0x03244000190085a7 */ /* 0x000e64000800007f */
[----:B-1----:R-:W-:Y:S05]  /*f990*/  @!P0 BRA `(.L_x_10207) ;  /* 0xfffffffc00f08947 */ /* 0x002fea000383ffff */
[----:B------:R-:W-:Y:S05]  /*f9a0*/  BRA `(.L_x_10278) ;  /* 0xffffffb8000c7947 */ /* 0x000fea000383ffff */
.L_x_10208:
        /* <DEDUP_REMOVED lines=8> */
.L_x_10280:
[----:B------:R-:W-:Y:S05]  /*fa30*/  BSYNC B0 ;  /* 0x0000000000007941 */ /* 0x000fea0003800000 */
.L_x_10279:
        /* <DEDUP_REMOVED lines=9> */
.L_x_10281:
[----:B------:R-:W-:Y:S02]  /*fad0*/  IMAD.MOV.U32 R13, RZ, RZ, R4 ;  /* 0x000000ffff0d7224 */ /* 0x000fe400078e0004 */
[----:B------:R-:W-:Y:S02]  /*fae0*/  IMAD.MOV.U32 R12, RZ, RZ, 0x1 ;  /* 0x00000001ff0c7424 */ /* 0x000fe400078e00ff */
[----:B------:R-:W-:-:S07]  /*faf0*/  IMAD.MOV.U32 R3, RZ, RZ, R14 ;  /* 0x000000ffff037224 */ /* 0x000fce00078e000e */
[----:B------:R-:W-:Y:S05]  /*fb00*/  WARPSYNC.COLLECTIVE R15, `(.L_x_10282) ;  /* 0x000000000f087348 */ /* 0x000fea0003c00000 */
[----:B------:R0:W1:Y:S02]  /*fb10*/  SHFL.IDX P6, R14, R13, R12, R11 ;  /* 0x0000000c0d0e7389 */ /* 0x00006400000c000b */
[----:B01----:R-:W-:Y:S01]  /*fb20*/  ENDCOLLECTIVE ;  /* 0x000000000000791b */ /* 0x003fe20003800000 */
.L_x_10282:
        /* <DEDUP_REMOVED lines=15> */
.L_x_10283:
[----:B------:R-:W-:Y:S01]  /*fc20*/  @P0 LEA R6, R5, R22, 0x1 ;  /* 0x0000001605060211 */ /* 0x000fe200078e08ff */
[----:B------:R-:W-:Y:S02]  /*fc30*/  IMAD.MOV.U32 R13, RZ, RZ, R4 ;  /* 0x000000ffff0d7224 */ /* 0x000fe400078e0004 */
[----:B------:R-:W-:Y:S02]  /*fc40*/  IMAD.MOV.U32 R12, RZ, RZ, 0x2 ;  /* 0x00000002ff0c7424 */ /* 0x000fe400078e00ff */
[----:B------:R-:W-:-:S07]  /*fc50*/  IMAD.MOV.U32 R3, RZ, RZ, R14 ;  /* 0x000000ffff037224 */ /* 0x000fce00078e000e */
[----:B------:R-:W-:Y:S05]  /*fc60*/  WARPSYNC.COLLECTIVE R15, `(.L_x_10284) ;  /* 0x000000000f087348 */ /* 0x000fea0003c00000 */
[----:B------:R0:W1:Y:S02]  /*fc70*/  SHFL.IDX P6, R14, R13, R12, R11 ;  /* 0x0000000c0d0e7389 */ /* 0x00006400000c000b */
[----:B01----:R-:W-:Y:S01]  /*fc80*/  ENDCOLLECTIVE ;  /* 0x000000000000791b */ /* 0x003fe20003800000 */
.L_x_10284:
        /* <DEDUP_REMOVED lines=15> */
.L_x_10285:
[----:B------:R-:W-:Y:S02]  /*fd80*/  @P0 IMAD R6, R5, 0x2, R22 ;  /* 0x0000000205060824 */ /* 0x000fe400078e0216 */
[----:B------:R-:W-:Y:S02]  /*fd90*/  IMAD.MOV.U32 R13, RZ, RZ, R4 ;  /* 0x000000ffff0d7224 */ /* 0x000fe400078e0004 */
[----:B------:R-:W-:Y:S02]  /*fda0*/  IMAD.MOV.U32 R12, RZ, RZ, 0x3 ;  /* 0x00000003ff0c7424 */ /* 0x000fe400078e00ff */
[----:B------:R-:W-:-:S07]  /*fdb0*/  IMAD.MOV.U32 R3, RZ, RZ, R14 ;  /* 0x000000ffff037224 */ /* 0x000fce00078e000e */
[----:B------:R-:W-:Y:S05]  /*fdc0*/  WARPSYNC.COLLECTIVE R15, `(.L_x_10286) ;  /* 0x000000000f087348 */ /* 0x000fea0003c00000 */
[----:B------:R0:W1:Y:S02]  /*fdd0*/  SHFL.IDX P6, R14, R13, R12, R11 ;  /* 0x0000000c0d0e7389 */ /* 0x00006400000c000b */
[----:B01----:R-:W-:Y:S01]  /*fde0*/  ENDCOLLECTIVE ;  /* 0x000000000000791b */ /* 0x003fe20003800000 */
.L_x_10286:
        /* <DEDUP_REMOVED lines=15> */
.L_x_10287:
[----:B------:R-:W-:Y:S02]  /*fee0*/  @P0 IMAD R6, R5, 0x2, R22 ;  /* 0x0000000205060824 */ /* 0x000fe400078e0216 */
[----:B------:R-:W-:Y:S02]  /*fef0*/  IMAD.MOV.U32 R13, RZ, RZ, R4 ;  /* 0x000000ffff0d7224 */ /* 0x000fe400078e0004 */
[----:B------:R-:W-:Y:S02]  /*ff00*/  IMAD.MOV.U32 R12, RZ, RZ, 0x4 ;  /* 0x00000004ff0c7424 */ /* 0x000fe400078e00ff */
[----:B------:R-:W-:-:S07]  /*ff10*/  IMAD.MOV.U32 R3, RZ, RZ, R14 ;  /* 0x000000ffff037224 */ /* 0x000fce00078e000e */
[----:B------:R-:W-:Y:S05]  /*ff20*/  WARPSYNC.COLLECTIVE R15, `(.L_x_10288) ;  /* 0x000000000f087348 */ /* 0x000fea0003c00000 */
[----:B------:R0:W1:Y:S02]  /*ff30*/  SHFL.IDX P6, R14, R13, R12, R11 ;  /* 0x0000000c0d0e7389 */ /* 0x00006400000c000b */
[----:B01----:R-:W-:Y:S01]  /*ff40*/  ENDCOLLECTIVE ;  /* 0x000000000000791b */ /* 0x003fe20003800000 */
.L_x_10288:
        /* <DEDUP_REMOVED lines=10> */
[----:B------:R-:W-:Y:S02]  /*fff0*/  ISETP.GE.AND P0, PT, R31, 0x41, PT ;  /* 0x000000411f00780c */ /* 0x000fe40003f06270 */
[----:B0-----:R-:W-:-:S11]  /*10000*/  MOV R2, R14 ;  /* 0x0000000e00027202 */ /* 0x001fd60000000f00 */
[----:B------:R-:W-:Y:S05]  /*10010*/  WARPSYNC.COLLECTIVE R15, `(.L_x_10289) ;  /* 0x000000000f087348 */ /* 0x000fea0003c00000 */
[----:B------:R0:W1:Y:S02]  /*10020*/  SHFL.IDX P6, R14, R13, R12, R11 ;  /* 0x0000000c0d0e7389 */ /* 0x00006400000c000b */
[----:B01----:R-:W-:Y:S01]  /*10030*/  ENDCOLLECTIVE ;  /* 0x000000000000791b */ /* 0x003fe20003800000 */
.L_x_10289:
[----:B------:R-:W-:Y:S02]  /*10040*/  @P0 IMAD R6, R5, 0x2, R22 ;  /* 0x0000000205060824 */ /* 0x000fe400078e0216 */
[----:B------:R-:W-:Y:S02]  /*10050*/  IMAD.MOV.U32 R13, RZ, RZ, R4 ;  /* 0x000000ffff0d7224 */ /* 0x000fe400078e0004 */
[----:B------:R-:W-:Y:S02]  /*10060*/  IMAD.MOV.U32 R12, RZ, RZ, 0x5 ;  /* 0x00000005ff0c7424 */ /* 0x000fe400078e00ff */
[----:B------:R-:W-:-:S07]  /*10070*/  IMAD.MOV.U32 R3, RZ, RZ, R14 ;  /* 0x000000ffff037224 */ /* 0x000fce00078e000e */
[----:B------:R-:W-:Y:S05]  /*10080*/  WARPSYNC.COLLECTIVE R15, `(.L_x_10290) ;  /* 0x000000000f087348 */ /* 0x000fea0003c00000 */
[----:B------:R0:W1:Y:S02]  /*10090*/  SHFL.IDX P6, R14, R13, R12, R11 ;  /* 0x0000000c0d0e7389 */ /* 0x00006400000c000b */
[----:B01----:R-:W-:Y:S01]  /*100a0*/  ENDCOLLECTIVE ;  /* 0x000000000000791b */ /* 0x003fe20003800000 */
.L_x_10290:
        /* <DEDUP_REMOVED lines=10> */
.L_x_10291:
[----:B------:R-:W-:Y:S01]  /*10150*/  @!PT LDS RZ, [RZ] ;  /* 0x00000000fffff984 */ /* 0x000fe20000000800 */
[----:B------:R-:W-:Y:S01]  /*10160*/  @!PT LDS RZ, [RZ] ;  /* 0x00000000fffff984 */ /* 0x000fe20000000800 */
[----:B------:R-:W-:Y:S01]  /*10170*/  @!PT LDS RZ, [RZ] ;  /* 0x00000000fffff984 */ /* 0x000fe20000000800 */
[----:B------:R0:W-:Y:S01]  /*10180*/  @P0 LDGSTS.E.BYPASS.LTC128B.128 [R6+0x1e400], desc[UR36][R2.64], !P2 ;  /* 0x1e40000002060fae */ /* 0x0001e2000d101d64 */
[----:B------:R-:W-:Y:S01]  /*10190*/  IMAD.MOV.U32 R0, RZ, RZ, R14 ;  /* 0x000000ffff007224 */ /* 0x000fe200078e000e */
[----:B------:R-:W-:Y:S06]  /*101a0*/  BRA `(.L_x_10292) ;  /* 0xffffffb4007c7947 */ /* 0x000fec000383ffff */
.L_x_10213:
[----:B------:R0:W5:Y:S01]  /*101b0*/  LDL.LU R6, [R1+0x8] ;  /* 0x0000080001067983 */ /* 0x0001620000300800 */
[----:B------:R-:W-:Y:S01]  /*101c0*/  IMAD.MOV.U32 R13, RZ, RZ, R5 ;  /* 0x000000ffff0d7224 */ /* 0x000fe200078e0005 */
[----:B------:R-:W-:Y:S01]  /*101d0*/  IADD3 R4, R21, R4, RZ ;  /* 0x0000000415047210 */ /* 0x000fe20007ffe0ff */
[----:B------:R-:W-:Y:S01]  /*101e0*/  IMAD.MOV.U32 R12, RZ, RZ, RZ ;  /* 0x000000ffff0c7224 */ /* 0x000fe200078e00ff */
[----:B------:R-:W-:Y:S01]  /*101f0*/  LOP3.LUT R23, R23, 0xffffdfff, RZ, 0xc0, !PT ;  /* 0xffffdfff17177812 */ /* 0x000fe200078ec0ff */
[----:B------:R-:W-:Y:S02]  /*10200*/  IMAD.MOV.U32 R11, RZ, RZ, 0x181f ;  /* 0x0000181fff0b7424 */ /* 0x000fe400078e00ff */
[----:B------:R-:W-:-:S07]  /*10210*/  IMAD.MOV.U32 R15, RZ, RZ, -0x1 ;  /* 0xffffffffff0f7424 */ /* 0x000fce00078e00ff */
[----:B0----5:R-:W-:Y:S05]  /*10220*/  WARPSYNC.COLLECTIVE R15, `(.L_x_10293) ;  /* 0x000000000f087348 */ /* 0x021fea0003c00000 */
[----:B------:R1:W2:Y:S02]  /*10230*/  SHFL.IDX P6, R14, R13, R12, R11 ;  /* 0x0000000c0d0e7389 */ /* 0x0002a400000c000b */
[----:B012--5:R-:W-:Y:S01]  /*10240*/  ENDCOLLECTIVE ;  /* 0x000000000000791b */ /* 0x027fe20003800000 */
.L_x_10293:
[----:B------:R-:W-:Y:S02]  /*10250*/  IMAD.MOV.U32 R13, RZ, RZ, R0 ;  /* 0x000000ffff0d7224 */ /* 0x000fe400078e0000 */
[----:B------:R-:W-:-:S07]  /*10260*/  IMAD.MOV.U32 R3, RZ, RZ, R14 ;  /* 0x000000ffff037224 */ /* 0x000fce00078e000e */
[----:B------:R-:W-:Y:S05]  /*10270*/  WARPSYNC.COLLECTIVE R15, `(.L_x_10294) ;  /* 0x000000000f087348 */ /* 0x000fea0003c00000 */
[----:B------:R0:W1:Y:S02]  /*10280*/  SHFL.IDX P6, R14, R13, R12, R11 ;  /* 0x0000000c0d0e7389 */ /* 0x00006400000c000b */
[----:B01----:R-:W-:Y:S01]  /*10290*/  ENDCOLLECTIVE ;  /* 0x000000000000791b */ /* 0x003fe20003800000 */
.L_x_10294:
[----:B------:R-:W-:Y:S02]  /*102a0*/  IMAD.MOV.U32 R13, RZ, RZ, R5 ;  /* 0x000000ffff0d7224 */ /* 0x000fe400078e0005 */
[----:B------:R-:W-:Y:S02]  /*102b0*/  IMAD.MOV.U32 R12, RZ, RZ, 0x1 ;  /* 0x00000001ff0c7424 */ /* 0x000fe400078e00ff */
[----:B------:R-:W-:-:S07]  /*102c0*/  IMAD.MOV.U32 R10, RZ, RZ, R14 ;  /* 0x000000ffff0a7224 */ /* 0x000fce00078e000e */
[----:B------:R-:W-:Y:S05]  /*102d0*/  WARPSYNC.COLLECTIVE R15, `(.L_x_10295) ;  /* 0x000000000f087348 */ /* 0x000fea0003c00000 */
[----:B------:R0:W1:Y:S02]  /*102e0*/  SHFL.IDX P6, R14, R13, R12, R11 ;  /* 0x0000000c0d0e7389 */ /* 0x00006400000c000b */
[----:B01----:R-:W-:Y:S01]  /*102f0*/  ENDCOLLECTIVE ;  /* 0x000000000000791b */ /* 0x003fe20003800000 */
.L_x_10295:
[----:B------:R-:W-:Y:S02]  /*10300*/  IMAD.MOV.U32 R13, RZ, RZ, R0 ;  /* 0x000000ffff0d7224 */ /* 0x000fe400078e0000 */
[----:B------:R-:W-:-:S05]  /*10310*/  IMAD R6, R6, R7, RZ ;  /* 0x0000000706067224 */ /* 0x000fca00078e02ff */
[----:B------:R-:W-:-:S13]  /*10320*/  ISETP.GE.AND P2, PT, R4, R6, PT ;  /* 0x000000060400720c */ /* 0x000fda0003f46270 */
[----:B------:R-:W-:Y:S02]  /*10330*/  @!P2 LEA R10, P1, R20, R10, 0x1 ;  /* 0x0000000a140aa211 */ /* 0x000fe400078208ff */
[----:B------:R-:W-:-:S03]  /*10340*/  @P2 LOP3.LUT R23, R23, 0x2000, RZ, 0xfc, !PT ;  /* 0x0000200017172812 */ /* 0x000fc600078efcff */
[----:B------:R-:W-:Y:S01]  /*10350*/  @!P2 IMAD.X R3, RZ, RZ, R3, P1 ;  /* 0x000000ffff03a224 */ /* 0x000fe200008e0603 */
[----:B------:R-:W-:Y:S01]  /*10360*/  LOP3.LUT R23, R23, 0xffffefff, RZ, 0xc0, !PT ;  /* 0xffffefff17177812 */ /* 0x000fe200078ec0ff */
[----:B------:R-:W-:-:S05]  /*10370*/  @!P2 IMAD.MOV.U32 R2, RZ, RZ, R10 ;  /* 0x000000ffff02a224 */ /* 0x000fca00078e000a */
        /* <DEDUP_REMOVED lines=10> */
.L_x_10296:
[----:B------:R-:W-:Y:S01]  /*10420*/  @P2 LOP3.LUT R23, R23, 0x1000, RZ, 0xfc, !PT ;  /* 0x0000100017172812 */ /* 0x000fe200078efcff */
[----:B------:R-:W-:-:S03]  /*10430*/  IMAD.MOV.U32 R13, RZ, RZ, R5 ;  /* 0x000000ffff0d7224 */ /* 0x000fc600078e0005 */
[----:B------:R-:W-:Y:S01]  /*10440*/  LOP3.LUT R23, R23, 0xfffff7ff, RZ, 0xc0, !PT ;  /* 0xfffff7ff17177812 */ /* 0x000fe200078ec0ff */
[----:B------:R-:W-:Y:S02]  /*10450*/  IMAD.MOV.U32 R12, RZ, RZ, 0x2 ;  /* 0x00000002ff0c7424 */ /* 0x000fe400078e00ff */
[----:B------:R-:W-:-:S07]  /*10460*/  IMAD.MOV.U32 R7, RZ, RZ, R14 ;  /* 0x000000ffff077224 */ /* 0x000fce00078e000e */
[----:B------:R-:W-:Y:S05]  /*10470*/  WARPSYNC.COLLECTIVE R15, `(.L_x_10297) ;  /* 0x000000000f087348 */ /* 0x000fea0003c00000 */
[----:B------:R0:W1:Y:S02]  /*10480*/  SHFL.IDX P6, R14, R13, R12, R11 ;  /* 0x0000000c0d0e7389 */ /* 0x00006400000c000b */
[----:B01----:R-:W-:Y:S01]  /*10490*/  ENDCOLLECTIVE ;  /* 0x000000000000791b */ /* 0x003fe20003800000 */
.L_x_10297:
        /* <DEDUP_REMOVED lines=15> */
.L_x_10298:
[----:B------:R-:W-:Y:S01]  /*10590*/  @P2 LOP3.LUT R23, R23, 0x800, RZ, 0xfc, !PT ;  /* 0x0000080017172812 */ /* 0x000fe200078efcff */
[----:B------:R-:W-:-:S03]  /*105a0*/  IMAD.MOV.U32 R13, RZ, RZ, R5 ;  /* 0x000000ffff0d7224 */ /* 0x000fc600078e0005 */
[----:B------:R-:W-:Y:S01]  /*105b0*/  LOP3.LUT R23, R23, 0xfffffdff, RZ, 0xc0, !PT ;  /* 0xfffffdff17177812 */ /* 0x000fe200078ec0ff */
[----:B------:R-:W-:Y:S01]  /*105c0*/  IMAD.MOV.U32 R12, RZ, RZ, 0x3 ;  /* 0x00000003ff0c7424 */ /* 0x000fe200078e00ff */
[----:B------:R-:W-:-:S04]  /*105d0*/  MOV R11, R14 ;  /* 0x0000000e000b7202 */ /* 0x000fc80000000f00 */
[----:B------:R-:W-:-:S05]  /*105e0*/  @!P2 LEA R11, P1, R20, R11, 0x1 ;  /* 0x0000000b140ba211 */ /* 0x000fca00078208ff */
[----:B------:R-:W-:Y:S02]  /*105f0*/  @!P2 IMAD.X R8, RZ, RZ, R2, P1 ;  /* 0x000000ffff08a224 */ /* 0x000fe400008e0602 */
[----:B------:R-:W-:Y:S02]  /*10600*/  @!P2 IMAD.MOV.U32 R2, RZ, RZ, R11 ;  /* 0x000000ffff02a224 */ /* 0x000fe400078e000b */
[----:B------:R-:W-:Y:S02]  /*10610*/  IMAD.MOV.U32 R11, RZ, RZ, 0x181f ;  /* 0x0000181fff0b7424 */ /* 0x000fe400078e00ff */
[----:B------:R-:W-:-:S07]  /*10620*/  @!P2 IMAD.MOV.U32 R3, RZ, RZ, R8 ;  /* 0x000000ffff03a224 */ /* 0x000fce00078e0008 */
[----:B------:R-:W-:Y:S05]  /*10630*/  WARPSYNC.COLLECTIVE R15, `(.L_x_10299) ;  /* 0x000000000f087348 */ /* 0x000fea0003c00000 */
[----:B------:R0:W1:Y:S02]  /*10640*/  SHFL.IDX P6, R14, R13, R12, R11 ;  /* 0x0000000c0d0e7389 */ /* 0x00006400000c000b */
[----:B01----:R-:W-:Y:S01]  /*10650*/  ENDCOLLECTIVE ;  /* 0x000000000000791b */ /* 0x003fe20003800000 */
.L_x_10299:
[----:B------:R-:W-:Y:S01]  /*10660*/  @!PT LDS RZ, [RZ] ;  /* 0x00000000fffff984 */ /* 0x000fe20000000800 */
[----:B------:R-:W-:Y:S01]  /*10670*/  @!PT LDS RZ, [RZ] ;  /* 0x00000000fffff984 */ /* 0x000fe20000000800 */
[----:B------:R-:W-:Y:S01]  /*10680*/  @!PT LDS RZ, [RZ] ;  /* 0x00000000fffff984 */ /* 0x000fe20000000800 */
[----:B------:R0:W-:Y:S01]  /*10690*/  @!P2 LDGSTS.E.BYPASS.LTC128B.128 [R26+0x19400], desc[UR36][R2.64], !P0 ;  /* 0x19400000021aafae */ /* 0x0001e2000c101d64 */
[----:B------:R-:W-:Y:S02]  /*106a0*/  IMAD.MOV.U32 R13, RZ, RZ, R0 ;  /* 0x000000ffff0d7224 */ /* 0x000fe400078e0000 */
[----:B0-----:R-:W-:-:S05]  /*106b0*/  VIADD R2, R4, 0x30 ;  /* 0x0000003004027836 */ /* 0x001fca0000000000 */
[----:B------:R-:W-:Y:S01]  /*106c0*/  ISETP.GE.AND P2, PT, R2, R6, PT ;  /* 0x000000060200720c */ /* 0x000fe20003f46270 */
[----:B------:R-:W-:-:S12]  /*106d0*/  IMAD.MOV.U32 R2, RZ, RZ, R14 ;  /* 0x000000ffff027224 */ /* 0x000fd800078e000e */
[----:B------:R-:W-:Y:S05]  /*106e0*/  WARPSYNC.COLLECTIVE R15, `(.L_x_10300) ;  /* 0x000000000f087348 */ /* 0x000fea0003c00000 */
[----:B------:R0:W1:Y:S02]  /*106f0*/  SHFL.IDX P6, R14, R13, R12, R11 ;  /* 0x0000000c0d0e7389 */ /* 0x00006400000c000b */
[----:B01----:R-:W-:Y:S01]  /*10700*/  ENDCOLLECTIVE ;  /* 0x000000000000791b */ /* 0x003fe20003800000 */
.L_x_10300:
[----:B------:R-:W-:-:S04]  /*10710*/  @P2 LOP3.LUT R23, R23, 0x200, RZ, 0xfc, !PT ;  /* 0x0000020017172812 */ /* 0x000fc800078efcff */
[----:B------:R-:W-:Y:S01]  /*10720*/  LOP3.LUT R23, R23, 0xfffffeff, RZ, 0xc0, !PT ;  /* 0xfffffeff17177812 */ /* 0x000fe200078ec0ff */
[----:B------:R-:W-:-:S05]  /*10730*/  IMAD.MOV.U32 R12, RZ, RZ, R14 ;  /* 0x000000ffff0c7224 */ /* 0x000fca00078e000e */
[----:B------:R-:W-:Y:S01]  /*10740*/  @!P2 LEA R14, P1, R20, R12, 0x1 ;  /* 0x0000000c140ea211 */ /* 0x000fe200078208ff */
[----:B------:R-:W-:-:S04]  /*10750*/  IMAD.MOV.U32 R12, RZ, RZ, 0x4 ;  /* 0x00000004ff0c7424 */ /* 0x000fc800078e00ff */
        /* <DEDUP_REMOVED lines=8> */
[----:B0-----:R-:W-:Y:S05]  /*107e0*/  WARPSYNC.COLLECTIVE R15, `(.L_x_10301) ;  /* 0x000000000f087348 */ /* 0x001fea0003c00000 */
[----:B------:R1:W2:Y:S02]  /*107f0*/  SHFL.IDX P6, R14, R13, R12, R11 ;  /* 0x0000000c0d0e7389 */ /* 0x0002a400000c000b */
[----:B012---:R-:W-:Y:S01]  /*10800*/  ENDCOLLECTIVE ;  /* 0x000000000000791b */ /* 0x007fe20003800000 */
.L_x_10301:
[----:B------:R-:W-:-:S05]  /*10810*/  VIADD R2, R4, 0x40 ;  /* 0x0000004004027836 */ /* 0x000fca0000000000 */
[----:B------:R-:W-:Y:S01]  /*10820*/  ISETP.GE.AND P2, PT, R2, R6, PT ;  /* 0x000000060200720c */ /* 0x000fe20003f46270 */
[----:B------:R-:W-:Y:S01]  /*10830*/  IMAD.MOV.U32 R13, RZ, RZ, R0 ;  /* 0x000000ffff0d7224 */ /* 0x000fe200078e0000 */
[----:B------:R-:W-:-:S11]  /*10840*/  MOV R2, R14 ;  /* 0x0000000e00027202 */ /* 0x000fd60000000f00 */
[----:B------:R-:W-:Y:S05]  /*10850*/  WARPSYNC.COLLECTIVE R15, `(.L_x_10302) ;  /* 0x000000000f087348 */ /* 0x000fea0003c00000 */
[----:B------:R0:W1:Y:S02]  /*10860*/  SHFL.IDX P6, R14, R13, R12, R11 ;  /* 0x0000000c0d0e7389 */ /* 0x00006400000c000b */
[----:B01----:R-:W-:Y:S01]  /*10870*/  ENDCOLLECTIVE ;  /* 0x000000000000791b */ /* 0x003fe20003800000 */
.L_x_10302:
[----:B------:R-:W-:-:S04]  /*10880*/  @P2 LOP3.LUT R23, R23, 0x100, RZ, 0xfc, !PT ;  /* 0x0000010017172812 */ /* 0x000fc800078efcff */
[----:B------:R-:W-:Y:S01]  /*10890*/  LOP3.LUT R23, R23, 0xffffff7f, RZ, 0xc0, !PT ;  /* 0xffffff7f17177812 */ /* 0x000fe200078ec0ff */
[----:B------:R-:W-:Y:S02]  /*108a0*/  IMAD.MOV.U32 R13, RZ, RZ, R5 ;  /* 0x000000ffff0d7224 */ /* 0x000fe400078e0005 */
[----:B------:R-:W-:-:S05]  /*108b0*/  IMAD.MOV.U32 R12, RZ, RZ, R14 ;  /* 0x000000ffff0c7224 */ /* 0x000fca00078e000e */
[----:B------:R-:W-:-:S05]  /*108c0*/  @!P2 LEA R15, P1, R20, R12, 0x1 ;  /* 0x0000000c140fa211 */ /* 0x000fca00078208ff */
[----:B------:R-:W-:Y:S02]  /*108d0*/  @!P2 IMAD.X R12, RZ, RZ, R2, P1 ;  /* 0x000000ffff0ca224 */ /* 0x000fe400008e0602 */
[----:B------:R-:W-:Y:S02]  /*108e0*/  @!P2 IMAD.MOV.U32 R2, RZ, RZ, R15 ;  /* 0x000000ffff02a224 */ /* 0x000fe400078e000f */
[----:B------:R-:W-:Y:S02]  /*108f0*/  @!P2 IMAD.MOV.U32 R3, RZ, RZ, R12 ;  /* 0x000000ffff03a224 */ /* 0x000fe400078e000c */
[----:B------:R-:W-:Y:S02]  /*10900*/  IMAD.MOV.U32 R12, RZ, RZ, 0x5 ;  /* 0x00000005ff0c7424 */ /* 0x000fe400078e00ff */
[----:B------:R-:W-:Y:S01]  /*10910*/  IMAD.MOV.U32 R15, RZ, RZ, -0x1 ;  /* 0xffffffffff0f7424 */ /* 0x000fe200078e00ff */
[----:B------:R-:W-:Y:S01]  /*10920*/  @!PT LDS RZ, [RZ] ;  /* 0x00000000fffff984 */ /* 0x000fe20000000800 */
[----:B------:R-:W-:Y:S01]  /*10930*/  @!PT LDS RZ, [RZ] ;  /* 0x00000000fffff984 */ /* 0x000fe20000000800 */
[----:B------:R-:W-:Y:S01]  /*10940*/  @!PT LDS RZ, [RZ] ;  /* 0x00000000fffff984 */ /* 0x000fe20000000800 */
[----:B------:R0:W-:Y:S06]  /*10950*/  @!P2 LDGSTS.E.BYPASS.LTC128B.128 [R26+0x1a400], desc[UR36][R2.64], !P0 ;  /* 0x1a400000021aafae */ /* 0x0001ec000c101d64 */
[----:B0-----:R-:W-:Y:S05]  /*10960*/  WARPSYNC.COLLECTIVE R15, `(.L_x_10303) ;  /* 0x000000000f087348 */ /* 0x001fea0003c00000 */
[----:B------:R1:W2:Y:S02]  /*10970*/  SHFL.IDX P6, R14, R13, R12, R11 ;  /* 0x0000000c0d0e7389 */ /* 0x0002a400000c000b */
[----:B012---:R-:W-:Y:S01]  /*10980*/  ENDCOLLECTIVE ;  /* 0x000000000000791b */ /* 0x007fe20003800000 */
.L_x_10303:
[----:B------:R-:W-:-:S05]  /*10990*/  VIADD R2, R4, 0x50 ;  /* 0x0000005004027836 */ /* 0x000fca0000000000 */
[----:B------:R-:W-:Y:S01]  /*109a0*/  ISETP.GE.AND P2, PT, R2, R6, PT ;  /* 0x000000060200720c */ /* 0x000fe20003f46270 */
[----:B------:R-:W-:Y:S02]  /*109b0*/  IMAD.MOV.U32 R13, RZ, RZ, R0 ;  /* 0x000000ffff0d7224 */ /* 0x000fe400078e0000 */
[----:B------:R-:W-:-:S10]  /*109c0*/  IMAD.MOV.U32 R8, RZ, RZ, R14 ;  /* 0x000000ffff087224 */ /* 0x000fd400078e000e */
[----:B------:R-:W-:Y:S05]  /*109d0*/  WARPSYNC.COLLECTIVE R15, `(.L_x_10304) ;  /* 0x000000000f087348 */ /* 0x000fea0003c00000 */
[----:B------:R0:W1:Y:S02]  /*109e0*/  SHFL.IDX P6, R14, R13, R12, R11 ;  /* 0x0000000c0d0e7389 */ /* 0x00006400000c000b */
[----:B01----:R-:W-:Y:S01]  /*109f0*/  ENDCOLLECTIVE ;  /* 0x000000000000791b */ /* 0x003fe20003800000 */
.L_x_10304:
[----:B------:R-:W-:-:S04]  /*10a00*/  @P2 LOP3.LUT R23, R23, 0x80, RZ, 0xfc, !PT ;  /* 0x0000008017172812 */ /* 0x000fc800078efcff */
[----:B------:R-:W-:Y:S01]  /*10a10*/  LOP3.LUT R23, R23, 0xffffffbf, RZ, 0xc0, !PT ;  /* 0xffffffbf17177812 */ /* 0x000fe200078ec0ff */
[----:B------:R-:W-:Y:S01]  /*10a20*/  IMAD.MOV.U32 R13, RZ, RZ, R5 ;  /* 0x000000ffff0d7224 */ /* 0x000fe200078e0005 */
[----:B------:R-:W-:Y:S01]  /*10a30*/  MOV R12, 0x6 ;  /* 0x00000006000c7802 */ /* 0x000fe20000000f00 */
[----:B------:R-:W-:-:S07]  /*10a40*/  IMAD.MOV.U32 R9, RZ, RZ, R14 ;  /* 0x000000ffff097224 */ /* 0x000fce00078e000e */
[----:B------:R-:W-:Y:S05]  /*10a50*/  WARPSYNC.COLLECTIVE R15, `(.L_x_10305) ;  /* 0x000000000f087348 */ /* 0x000fea0003c00000 */
[----:B------:R0:W1:Y:S02]  /*10a60*/  SHFL.IDX P6, R14, R13, R12, R11 ;  /* 0x0000000c0d0e7389 */ /* 0x00006400000c000b */
[----:B01----:R-:W-:Y:S01]  /*10a70*/  ENDCOLLECTIVE ;  /* 0x000000000000791b */ /* 0x003fe20003800000 */
.L_x_10305:
        /* <DEDUP_REMOVED lines=13> */
.L_x_10306:
[----:B------:R-:W-:-:S05]  /*10b50*/  VIADD R3, R4, 0x60 ;  /* 0x0000006004037836 */ /* 0x000fca0000000000 */
[----:B------:R-:W-:Y:S01]  /*10b60*/  ISETP.GE.AND P2, PT, R3, R6, PT ;  /* 0x000000060300720c */ /* 0x000fe20003f46270 */
[----:B------:R-:W-:Y:S02]  /*10b70*/  IMAD.MOV.U32 R13, RZ, RZ, R5 ;  /* 0x000000ffff0d7224 */ /* 0x000fe400078e0005 */
[----:B------:R-:W-:-:S10]  /*10b80*/  IMAD.MOV.U32 R12, RZ, RZ, 0x7 ;  /* 0x00000007ff0c7424 */ /* 0x000fd400078e00ff */
[----:B------:R-:W-:Y:S01]  /*10b90*/  @P2 LOP3.LUT R23, R23, 0x40, RZ, 0xfc, !PT ;  /* 0x0000004017172812 */ /* 0x000fe200078efcff */
[----:B------:R-:W-:-:S07]  /*10ba0*/  IMAD.MOV.U32 R7, RZ, RZ, R14 ;  /* 0x000000ffff077224 */ /* 0x000fce00078e000e */
[----:B------:R-:W-:Y:S05]  /*10bb0*/  WARPSYNC.COLLECTIVE R15, `(.L_x_10307) ;  /* 0x000000000f087348 */ /* 0x000fea0003c00000 */
[----:B------:R0:W1:Y:S02]  /*10bc0*/  SHFL.IDX P6, R14, R13, R12, R11 ;  /* 0x0000000c0d0e7389 */ /* 0x00006400000c000b */
[----:B01----:R-:W-:Y:S01]  /*10bd0*/  ENDCOLLECTIVE ;  /* 0x000000000000791b */ /* 0x003fe20003800000 */
.L_x_10307:
        /* <DEDUP_REMOVED lines=13> */
.L_x_10308:
[----:B------:R-:W-:Y:S01]  /*10cb0*/  IMAD.MOV.U32 R0, RZ, RZ, R14 ;  /* 0x000000ffff007224 */ /* 0x000fe200078e000e */
[----:B------:R-:W-:Y:S06]  /*10cc0*/  BRA `(.L_x_10309) ;  /* 0xffffffb400b47947 */ /* 0x000fec000383ffff */
.L_x_10217:
        /* <DEDUP_REMOVED lines=8> */
.L_x_10311:
[----:B------:R-:W-:Y:S05]  /*10d50*/  BSYNC B0 ;  /* 0x0000000000007941 */ /* 0x000fea0003800000 */
.L_x_10310:
[----:B------:R-:W-:Y:S01]  /*10d60*/  IMAD.MOV.U32 R13, RZ, RZ, R0 ;  /* 0x000000ffff0d7224 */ /* 0x000fe200078e0000 */
[----:B------:R-:W-:Y:S01]  /*10d70*/  MOV R2, R14 ;  /* 0x0000000e00027202 */ /* 0x000fe20000000f00 */
[----:B------:R-:W-:Y:S01]  /*10d80*/  IMAD.MOV.U32 R12, RZ, RZ, RZ ;  /* 0x000000ffff0c7224 */ /* 0x000fe200078e00ff */
[----:B------:R-:W-:Y:S01]  /*10d90*/  LOP3.LUT P5, RZ, R23, 0x2000, RZ, 0xc0, !PT ;  /* 0x0000200017ff7812 */ /* 0x000fe200078ac0ff */
[----:B------:R-:W-:Y:S02]  /*10da0*/  IMAD.MOV.U32 R11, RZ, RZ, 0x181f ;  /* 0x0000181fff0b7424 */ /* 0x000fe400078e00ff */
[----:B------:R-:W-:-:S10]  /*10db0*/  IMAD.MOV.U32 R15, RZ, RZ, -0x1 ;  /* 0xffffffffff0f7424 */ /* 0x000fd400078e00ff */
[----:B------:R-:W-:Y:S05]  /*10dc0*/  WARPSYNC.COLLECTIVE R15, `(.L_x_10312) ;  /* 0x000000000f087348 */ /* 0x000fea0003c00000 */
[----:B------:R0:W1:Y:S02]  /*10dd0*/  SHFL.IDX P6, R14, R13, R12, R11 ;  /* 0x0000000c0d0e7389 */ /* 0x00006400000c000b */
[----:B01----:R-:W-:Y:S01]  /*10de0*/  ENDCOLLECTIVE ;  /* 0x000000000000791b */ /* 0x003fe20003800000 */
.L_x_10312:
[----:B------:R-:W-:Y:S02]  /*10df0*/  IMAD.MOV.U32 R13, RZ, RZ, R4 ;  /* 0x000000ffff0d7224 */ /* 0x000fe400078e0004 */
[----:B------:R-:W-:Y:S02]  /*10e00*/  IMAD.MOV.U32 R12, RZ, RZ, 0x1 ;  /* 0x00000001ff0c7424 */ /* 0x000fe400078e00ff */
[----:B------:R-:W-:-:S07]  /*10e10*/  IMAD.MOV.U32 R3, RZ, RZ, R14 ;  /* 0x000000ffff037224 */ /* 0x000fce00078e000e */
[----:B------:R-:W-:Y:S05]  /*10e20*/  WARPSYNC.COLLECTIVE R15, `(.L_x_10313) ;  /* 0x000000000f087348 */ /* 0x000fea0003c00000 */
[----:B------:R0:W1:Y:S02]  /*10e30*/  SHFL.IDX P6, R14, R13, R12, R11 ;  /* 0x0000000c0d0e7389 */ /* 0x00006400000c000b */
[----:B01----:R-:W-:Y:S01]  /*10e40*/  ENDCOLLECTIVE ;  /* 0x000000000000791b */ /* 0x003fe20003800000 */
.L_x_10313:
        /* <DEDUP_REMOVED lines=10> */
.L_x_10314:
[----:B------:R-:W-:Y:S01]  /*10ef0*/  @!PT LDS RZ, [RZ] ;  /* 0x00000000fffff984 */ /* 0x000fe20000000800 */
[----:B------:R-:W-:Y:S01]  /*10f00*/  @!PT LDS RZ, [RZ] ;  /* 0x00000000fffff984 */ /* 0x000fe20000000800 */
[----:B------:R-:W-:Y:S01]  /*10f10*/  @!PT LDS RZ, [RZ] ;  /* 0x00000000fffff984 */ /* 0x000fe20000000800 */
[----:B------:R-:W-:Y:S04]  /*10f20*/  @!P5 LDGSTS.E.BYPASS.LTC128B.128 [R26+0x22400], desc[UR36][R2.64], !P4 ;  /* 0x22400000021adfae */ /* 0x000fe8000e101d64 */
[----:B------:R-:W-:Y:S04]  /*10f30*/  @!P5 LDGSTS.E.BYPASS.LTC128B.128 [R26+0x26400], desc[UR36][R2.64+0x80], !P3 ;  /* 0x26400080021adfae */ /* 0x000fe8000d901d64 */
[----:B------:R-:W-:Y:S01]  /*10f40*/  @!P5 LDGSTS.E.BYPASS.LTC128B.128 [R26+0x2a400], desc[UR36][R2.64+0x100], !P2 ;  /* 0x2a400100021adfae */ /* 0x000fe2000d101d64 */
[----:B------:R-:W-:-:S03]  /*10f50*/  IMAD.MOV.U32 R13, RZ, RZ, R4 ;  /* 0x000000ffff0d7224 */ /* 0x000fc600078e0004 */
[----:B------:R0:W-:Y:S01]  /*10f60*/  @!P5 LDGSTS.E.BYPASS.LTC128B.128 [R26+0x2e400], desc[UR36][R2.64+0x180], !P1 ;  /* 0x2e400180021adfae */ /* 0x0001e2000c901d64 */
[----:B------:R-:W-:Y:S01]  /*10f70*/  IMAD.MOV.U32 R12, RZ, RZ, 0x2 ;  /* 0x00000002ff0c7424 */ /* 0x000fe200078e00ff */
[C---:B------:R-:W-:Y:S02]  /*10f80*/  LOP3.LUT P5, RZ, R23.reuse, 0x800, RZ, 0xc0, !PT ;  /* 0x0000080017ff7812 */ /* 0x040fe400078ac0ff */
[----:B------:R-:W-:Y:S01]  /*10f90*/  LOP3.LUT P6, RZ, R23, 0x1000, RZ, 0xc0, !PT ;  /* 0x0000100017ff7812 */ /* 0x000fe200078cc0ff */
[----:B0-----:R-:W-:-:S12]  /*10fa0*/  IMAD.MOV.U32 R2, RZ, RZ, R14 ;  /* 0x000000ffff027224 */ /* 0x001fd800078e000e */
[----:B------:R-:W-:-:S05]  /*10fb0*/  @!P6 LEA R2, P0, R6, R2, 0x1 ;  /* 0x000000020602e211 */ /* 0x000fca00078008ff */
[----:B------:R-:W-:-:S05]  /*10fc0*/  @!P6 IMAD.X R3, RZ, RZ, R5, P0 ;  /* 0x000000ffff03e224 */ /* 0x000fca00000e0605 */
[----:B------:R0:W-:Y:S04]  /*10fd0*/  @!P6 LDGSTS.E.BYPASS.LTC128B.128 [R26+0x22c00], desc[UR36][R2.64], !P4 ;  /* 0x22c00000021aefae */ /* 0x0001e8000e101d64 */
[----:B------:R0:W-:Y:S04]  /*10fe0*/  @!P6 LDGSTS.E.BYPASS.LTC128B.128 [R26+0x26c00], desc[UR36][R2.64+0x80], !P3 ;  /* 0x26c00080021aefae */ /* 0x0001e8000d901d64 */
[----:B------:R0:W-:Y:S04]  /*10ff0*/  @!P6 LDGSTS.E.BYPASS.LTC128B.128 [R26+0x2ac00], desc[UR36][R2.64+0x100], !P2 ;  /* 0x2ac00100021aefae */ /* 0x0001e8000d101d64 */
[----:B------:R0:W-:Y:S02]  /*11000*/  @!P6 LDGSTS.E.BYPASS.LTC128B.128 [R26+0x2ec00], desc[UR36][R2.64+0x180], !P1 ;  /* 0x2ec00180021aefae */ /* 0x0001e4000c901d64 */
[----:B0-----:R-:W-:Y:S05]  /*11010*/  WARPSYNC.COLLECTIVE R15, `(.L_x_10315) ;  /* 0x000000000f087348 */ /* 0x001fea0003c00000 */
[----:B------:R1:W2:Y:S02]  /*11020*/  SHFL.IDX P6, R14, R13, R12, R11 ;  /* 0x0000000c0d0e7389 */ /* 0x0002a400000c000b */
[----:B012---:R-:W-:Y:S01]  /*11030*/  ENDCOLLECTIVE ;  /* 0x000000000000791b */ /* 0x007fe20003800000 */
.L_x_10315:
[----:B------:R-:W-:Y:S02]  /*11040*/  IMAD.MOV.U32 R13, RZ, RZ, R0 ;  /* 0x000000ffff0d7224 */ /* 0x000fe400078e0000 */
[----:B------:R-:W-:-:S07]  /*11050*/  IMAD.MOV.U32 R5, RZ, RZ, R14 ;  /* 0x000000ffff057224 */ /* 0x000fce00078e000e */
[----:B------:R-:W-:Y:S05]  /*11060*/  WARPSYNC.COLLECTIVE R15, `(.L_x_10316) ;  /* 0x000000000f087348 */ /* 0x000fea0003c00000 */
[----:B------:R0:W1:Y:S02]  /*11070*/  SHFL.IDX P6, R14, R13, R12, R11 ;  /* 0x0000000c0d0e7389 */ /* 0x00006400000c000b */
[----:B01----:R-:W-:Y:S01]  /*11080*/  ENDCOLLECTIVE ;  /* 0x000000000000791b */ /* 0x003fe20003800000 */
.L_x_10316:
[----:B------:R-:W-:Y:S02]  /*11090*/  IMAD.MOV.U32 R13, RZ, RZ, R4 ;  /* 0x000000ffff0d7224 */ /* 0x000fe400078e0004 */
[----:B------:R-:W-:Y:S01]  /*110a0*/  IMAD.MOV.U32 R12, RZ, RZ, 0x3 ;  /* 0x00000003ff0c7424 */ /* 0x000fe200078e00ff */
[----:B------:R-:W-:-:S07]  /*110b0*/  MOV R2, R14 ;  /* 0x0000000e00027202 */ /* 0x000fce0000000f00 */
[----:B------:R-:W-:Y:S05]  /*110c0*/  WARPSYNC.COLLECTIVE R15, `(.L_x_10317) ;  /* 0x000000000f087348 */ /* 0x000fea0003c00000 */
[----:B------:R0:W1:Y:S02]  /*110d0*/  SHFL.IDX P6, R14, R13, R12, R11 ;  /* 0x0000000c0d0e7389 */ /* 0x00006400000c000b */
[----:B01----:R-:W-:Y:S01]  /*110e0*/  ENDCOLLECTIVE ;  /* 0x000000000000791b */ /* 0x003fe20003800000 */
.L_x_10317:
[----:B------:R-:W-:-:S05]  /*110f0*/  @!P5 LEA R2, P0, R6, R2, 0x1 ;  /* 0x000000020602d211 */ /* 0x000fca00078008ff */
[----:B------:R-:W-:-:S05]  /*11100*/  @!P5 IMAD.X R3, RZ, RZ, R5, P0 ;  /* 0x000000ffff03d224 */ /* 0x000fca00000e0605 */
[----:B------:R-:W-:Y:S01]  /*11110*/  @!PT LDS RZ, [RZ] ;  /* 0x00000000fffff984 */ /* 0x000fe20000000800 */
[----:B------:R-:W-:Y:S01]  /*11120*/  @!PT LDS RZ, [RZ] ;  /* 0x00000000fffff984 */ /* 0x000fe20000000800 */
[----:B------:R-:W-:Y:S01]  /*11130*/  @!PT LDS RZ, [RZ] ;  /* 0x00000000fffff984 */ /* 0x000fe20000000800 */
[----:B------:R0:W-:Y:S01]  /*11140*/  @!P5 LDGSTS.E.BYPASS.LTC128B.128 [R26+0x23400], desc[UR36][R2.64], !P4 ;  /* 0x23400000021adfae */ /* 0x0001e2000e101d64 */
[----:B------:R-:W-:-:S03]  /*11150*/  IMAD.MOV.U32 R13, RZ, RZ, R0 ;  /* 0x000000ffff0d7224 */ /* 0x000fc600078e0000 */
[----:B------:R0:W-:Y:S04]  /*11160*/  @!P5 LDGSTS.E.BYPASS.LTC128B.128 [R26+0x27400], desc[UR36][R2.64+0x80], !P3 ;  /* 0x27400080021adfae */ /* 0x0001e8000d901d64 */
[----:B------:R0:W-:Y:S01]  /*11170*/  @!P5 LDGSTS.E.BYPASS.LTC128B.128 [R26+0x2b400], desc[UR36][R2.64+0x100], !P2 ;  /* 0x2b400100021adfae */ /* 0x0001e2000d101d64 */
[----:B------:R-:W-:-:S03]  /*11180*/  IMAD.MOV.U32 R5, RZ, RZ, R14 ;  /* 0x000000ffff057224 */ /* 0x000fc600078e000e */
[----:B------:R0:W-:Y:S01]  /*11190*/  @!P5 LDGSTS.E.BYPASS.LTC128B.128 [R26+0x2f400], desc[UR36][R2.64+0x180], !P1 ;  /* 0x2f400180021adfae */ /* 0x0001e2000c901d64 */
[----:B------:R-:W-:-:S13]  /*111a0*/  LOP3.LUT P5, RZ, R23, 0x100, RZ, 0xc0, !PT ;  /* 0x0000010017ff7812 */ /* 0x000fda00078ac0ff */
[----:B0-----:R-:W-:Y:S05]  /*111b0*/  WARPSYNC.COLLECTIVE R15, `(.L_x_10318) ;  /* 0x000000000f087348 */ /* 0x001fea0003c00000 */
[----:B------:R1:W2:Y:S02]  /*111c0*/  SHFL.IDX P6, R14, R13, R12, R11 ;  /* 0x0000000c0d0e7389 */ /* 0x0002a400000c000b */
[----:B012---:R-:W-:Y:S01]  /*111d0*/  ENDCOLLECTIVE ;  /* 0x000000000000791b */ /* 0x007fe20003800000 */
.L_x_10318:
[----:B------:R-:W-:Y:S02]  /*111e0*/  IMAD.MOV.U32 R13, RZ, RZ, R4 ;  /* 0x000000ffff0d7224 */ /* 0x000fe400078e0004 */
[----:B------:R-:W-:Y:S01]  /*111f0*/  IMAD.MOV.U32 R12, RZ, RZ, 0x4 ;  /* 0x00000004ff0c7424 */ /* 0x000fe200078e00ff */
[----:B------:R-:W-:Y:S01]  /*11200*/  LOP3.LUT P6, RZ, R23, 0x200, RZ, 0xc0, !PT ;  /* 0x0000020017ff7812 */ /* 0x000fe200078cc0ff */
[----:B------:R-:W-:-:S12]  /*11210*/  IMAD.MOV.U32 R2, RZ, RZ, R14 ;  /* 0x000000ffff027224 */ /* 0x000fd800078e000e */
[----:B------:R-:W-:-:S05]  /*11220*/  @!P6 LEA R2, P0, R6, R2, 0x1 ;  /* 0x000000020602e211 */ /* 0x000fca00078008ff */
[----:B------:R-:W-:-:S05]  /*11230*/  @!P6 IMAD.X R3, RZ, RZ, R5, P0 ;  /* 0x000000ffff03e224 */ /* 0x000fca00000e0605 */
        /* <DEDUP_REMOVED lines=10> */
.L_x_10319:
[----:B------:R-:W-:Y:S02]  /*112e0*/  IMAD.MOV.U32 R13, RZ, RZ, R0 ;  /* 0x000000ffff0d7224 */ /* 0x000fe400078e0000 */
[----:B------:R-:W-:-:S07]  /*112f0*/  IMAD.MOV.U32 R5, RZ, RZ, R14 ;  /* 0x000000ffff057224 */ /* 0x000fce00078e000e */
[----:B------:R-:W-:Y:S05]  /*11300*/  WARPSYNC.COLLECTIVE R15, `(.L_x_10320) ;  /* 0x000000000f087348 */ /* 0x000fea0003c00000 */
[----:B------:R0:W1:Y:S02]  /*11310*/  SHFL.IDX P6, R14, R13, R12, R11 ;  /* 0x0000000c0d0e7389 */ /* 0x00006400000c000b */
[----:B01----:R-:W-:Y:S01]  /*11320*/  ENDCOLLECTIVE ;  /* 0x000000000000791b */ /* 0x003fe20003800000 */
.L_x_10320:
[----:B------:R-:W-:Y:S02]  /*11330*/  IMAD.MOV.U32 R13, RZ, RZ, R4 ;  /* 0x000000ffff0d7224 */ /* 0x000fe400078e0004 */
[----:B------:R-:W-:Y:S02]  /*11340*/  IMAD.MOV.U32 R12, RZ, RZ, 0x5 ;  /* 0x00000005ff0c7424 */ /* 0x000fe400078e00ff */
[----:B------:R-:W-:-:S07]  /*11350*/  IMAD.MOV.U32 R2, RZ, RZ, R14 ;  /* 0x000000ffff027224 */ /* 0x000fce00078e000e */
[----:B------:R-:W-:Y:S05]  /*11360*/  WARPSYNC.COLLECTIVE R15, `(.L_x_10321) ;  /* 0x000000000f087348 */ /* 0x000fea0003c00000 */
[----:B------:R0:W1:Y:S02]  /*11370*/  SHFL.IDX P6, R14, R13, R12, R11 ;  /* 0x0000000c0d0e7389 */ /* 0x00006400000c000b */
[----:B01----:R-:W-:Y:S01]  /*11380*/  ENDCOLLECTIVE ;  /* 0x000000000000791b */ /* 0x003fe20003800000 */
.L_x_10321:
[----:B------:R-:W-:-:S05]  /*11390*/  @!P5 LEA R2, P0, R6, R2, 0x1 ;  /* 0x000000020602d211 */ /* 0x000fca00078008ff */
[----:B------:R-:W-:-:S05]  /*113a0*/  @!P5 IMAD.X R3, RZ, RZ, R5, P0 ;  /* 0x000000ffff03d224 */ /* 0x000fca00000e0605 */
[----:B------:R-:W-:Y:S01]  /*113b0*/  @!PT LDS RZ, [RZ] ;  /* 0x00000000fffff984 */ /* 0x000fe20000000800 */
[----:B------:R-:W-:Y:S01]  /*113c0*/  @!PT LDS RZ, [RZ] ;  /* 0x00000000fffff984 */ /* 0x000fe20000000800 */
[----:B------:R-:W-:Y:S01]  /*113d0*/  @!PT LDS RZ, [RZ] ;  /* 0x00000000fffff984 */ /* 0x000fe20000000800 */
[----:B------:R0:W-:Y:S01]  /*113e0*/  @!P5 LDGSTS.E.BYPASS.LTC128B.128 [R26+0x24400], desc[UR36][R2.64], !P4 ;  /* 0x24400000021adfae */ /* 0x0001e2000e101d64 */
[----:B------:R-:W-:-:S03]  /*113f0*/  MOV R13, R0 ;  /* 0x00000000000d7202 */ /* 0x000fc60000000f00 */
        /* <DEDUP_REMOVED lines=8> */
.L_x_10322:
        /* <DEDUP_REMOVED lines=16> */
.L_x_10323:
[----:B------:R-:W-:Y:S02]  /*11580*/  IMAD.MOV.U32 R13, RZ, RZ, R0 ;  /* 0x000000ffff0d7224 */ /* 0x000fe400078e0000 */
[----:B------:R-:W-:-:S07]  /*11590*/  IMAD.MOV.U32 R5, RZ, RZ, R14 ;  /* 0x000000ffff057224 */ /* 0x000fce00078e000e */
[----:B------:R-:W-:Y:S05]  /*115a0*/  WARPSYNC.COLLECTIVE R15, `(.L_x_10324) ;  /* 0x000000000f087348 */ /* 0x000fea0003c00000 */
[----:B------:R0:W1:Y:S02]  /*115b0*/  SHFL.IDX P6, R14, R13, R12, R11 ;  /* 0x0000000c0d0e7389 */ /* 0x00006400000c000b */
[----:B01----:R-:W-:Y:S01]  /*115c0*/  ENDCOLLECTIVE ;  /* 0x000000000000791b */ /* 0x003fe20003800000 */
.L_x_10324:
[----:B------:R-:W-:Y:S02]  /*115d0*/  IMAD.MOV.U32 R13, RZ, RZ, R4 ;  /* 0x000000ffff0d7224 */ /* 0x000fe400078e0004 */
[----:B------:R-:W-:Y:S02]  /*115e0*/  IMAD.MOV.U32 R12, RZ, RZ, 0x7 ;  /* 0x00000007ff0c7424 */ /* 0x000fe400078e00ff */
[----:B------:R-:W-:-:S07]  /*115f0*/  IMAD.MOV.U32 R2, RZ, RZ, R14 ;  /* 0x000000ffff027224 */ /* 0x000fce00078e000e */
[----:B------:R-:W-:Y:S05]  /*11600*/  WARPSYNC.COLLECTIVE R15, `(.L_x_10325) ;  /* 0x000000000f087348 */ /* 0x000fea0003c00000 */
[----:B------:R0:W1:Y:S02]  /*11610*/  SHFL.IDX P6, R14, R13, R12, R11 ;  /* 0x0000000c0d0e7389 */ /* 0x00006400000c000b */
[----:B01----:R-:W-:Y:S01]  /*11620*/  ENDCOLLECTIVE ;  /* 0x000000000000791b */ /* 0x003fe20003800000 */
.L_x_10325:
        /* <DEDUP_REMOVED lines=10> */
[----:B------:R0:W-:Y:S04]  /*116d0*/  @!P5 LDGSTS.E.BYPASS.LTC128B.128 [R26+0x31400], desc[UR36][R2.64+0x180], !P1 ;  /* 0x31400180021adfae */ /* 0x0001e8000c901d64 */
[----:B0-----:R-:W-:Y:S05]  /*116e0*/  WARPSYNC.COLLECTIVE R15, `(.L_x_10326) ;  /* 0x000000000f087348 */ /* 0x001fea0003c00000 */
[----:B------:R1:W2:Y:S02]  /*116f0*/  SHFL.IDX P6, R14, R13, R12, R11 ;  /* 0x0000000c0d0e7389 */ /* 0x0002a400000c000b */
[----:B012---:R-:W-:Y:S01]  /*11700*/  ENDCOLLECTIVE ;  /* 0x000000000000791b */ /* 0x007fe20003800000 */
.L_x_10326:
[----:B------:R-:W-:Y:S05]  /*11710*/  BRA `(.L_x_10327) ;  /* 0xffffffb400dc7947 */ /* 0x000fea000383ffff */
.L_x_10222:
[----:B0-----:R0:W2:Y:S02]  /*11720*/  SYNCS.PHASECHK.TRANS64.TRYWAIT P0, [R22+URZ+0x32420], R3 ;  /* 0x03242003160075a7 */ /* 0x0010a4000800017f */
[----:B--2---:R-:W-:Y:S05]  /*11730*/  @!P0 NANOSLEEP.SYNCS 0x989680 ;  /* 0x009896800000895d */ /* 0x004fea0003900000 */
[----:B------:R-:W2:Y:S02]  /*11740*/  @!P0 SYNCS.PHASECHK.TRANS64 P0, [R22+URZ+0x32420], R3 ;  /* 0x03242003160085a7 */ /* 0x000ea4000800007f */
[----:B--2---:R-:W-:Y:S05]  /*11750*/  @!P0 BRA `(.L_x_10222) ;  /* 0xfffffffc00f08947 */ /* 0x004fea000383ffff */
[----:B------:R-:W-:Y:S05]  /*11760*/  BRA `(.L_x_10328) ;  /* 0xffffffb8004c7947 */ /* 0x000fea000383ffff */
.L_x_10225:
[----:B--2---:R2:W3:Y:S02]  /*11770*/  SYNCS.PHASECHK.TRANS64.TRYWAIT P0, [R25+URZ+0x32460], R0 ;  /* 0x03246000190075a7 */ /* 0x0044e4000800017f */
[----:B---3--:R-:W-:Y:S05]  /*11780*/  @!P0 NANOSLEEP.SYNCS 0x989680 ;  /* 0x009896800000895d */ /* 0x008fea0003900000 */
[----:B------:R-:W3:Y:S02]  /*11790*/  @!P0 SYNCS.PHASECHK.TRANS64 P0, [R25+URZ+0x32460], R0 ;  /* 0x03246000190085a7 */ /* 0x000ee4000800007f */
[----:B---3--:R-:W-:Y:S05]  /*117a0*/  @!P0 BRA `(.L_x_10225) ;  /* 0xfffffffc00f08947 */ /* 0x008fea000383ffff */
[----:B------:R-:W-:Y:S05]  /*117b0*/  BRA `(.L_x_10329) ;  /* 0xffffffb800587947 */ /* 0x000fea000383ffff */
.L_x_10226:
        /* <DEDUP_REMOVED lines=8> */
.L_x_10331:
[----:B------:R-:W-:Y:S05]  /*11840*/  BSYNC B0 ;  /* 0x0000000000007941 */ /* 0x000fea0003800000 */
.L_x_10330:
[----:B------:R-:W0:Y:S01]  /*11850*/  S2R R8, SR_TID.X ;  /* 0x0000000000087919 */ /* 0x000e220000002100 */
[----:B------:R-:W-:Y:S01]  /*11860*/  IMAD.MOV.U32 R13, RZ, RZ, R5 ;  /* 0x000000ffff0d7224 */ /* 0x000fe200078e0005 */
[----:B------:R-:W-:Y:S01]  /*11870*/  MOV R3, R14 ;  /* 0x0000000e00037202 */ /* 0x000fe20000000f00 */
[----:B------:R-:W-:Y:S01]  /*11880*/  IMAD.MOV.U32 R12, RZ, RZ, RZ ;  /* 0x000000ffff0c7224 */ /* 0x000fe200078e00ff */
[C---:B------:R-:W-:Y:S01]  /*11890*/  LOP3.LUT P2, RZ, R7.reuse, 0x2, RZ, 0xc0, !PT ;  /* 0x0000000207ff7812 */ /* 0x040fe2000784c0ff */
[----:B------:R-:W-:Y:S01]  /*118a0*/  IMAD.MOV.U32 R11, RZ, RZ, 0x181f ;  /* 0x0000181fff0b7424 */ /* 0x000fe200078e00ff */
[----:B------:R-:W-:Y:S01]  /*118b0*/  LOP3.LUT P1, RZ, R7, 0x4, RZ, 0xc0, !PT ;  /* 0x0000000407ff7812 */ /* 0x000fe2000782c0ff */
[----:B------:R-:W-:Y:S02]  /*118c0*/  IMAD.MOV.U32 R15, RZ, RZ, -0x1 ;  /* 0xffffffffff0f7424 */ /* 0x000fe400078e00ff */
[----:B------:R-:W-:Y:S01]  /*118d0*/  IMAD R4, R4, 0x2, R22 ;  /* 0x0000000204047824 */ /* 0x000fe200078e0216 */
[----:B------:R-:W-:-:S13]  /*118e0*/  ISETP.LT.OR P3, PT, R31, 0x1, !P1 ;  /* 0x000000011f00780c */ /* 0x000fda0004f61670 */
[----:B0-----:R-:W-:Y:S05]  /*118f0*/  WARPSYNC.COLLECTIVE R15, `(.L_x_10332) ;  /* 0x000000000f087348 */ /* 0x001fea0003c00000 */
[----:B------:R1:W2:Y:S02]  /*11900*/  SHFL.IDX P6, R14, R13, R12, R11 ;  /* 0x0000000c0d0e7389 */ /* 0x0002a400000c000b */
[----:B012---:R-:W-:Y:S01]  /*11910*/  ENDCOLLECTIVE ;  /* 0x000000000000791b */ /* 0x007fe20003800000 */
.L_x_10332:
        /* <DEDUP_REMOVED lines=9> */
.L_x_10333:
        /* <DEDUP_REMOVED lines=17> */
.L_x_10334:
[----:B------:R-:W-:Y:S02]  /*11ac0*/  IMAD.MOV.U32 R13, RZ, RZ, R6 ;  /* 0x000000ffff0d7224 */ /* 0x000fe400078e0006 */
[----:B------:R-:W-:Y:S01]  /*11ad0*/  IMAD.MOV.U32 R12, RZ, RZ, 0x2 ;  /* 0x00000002ff0c7424 */ /* 0x000fe200078e00ff */
[----:B------:R-:W-:-:S13]  /*11ae0*/  IADD3 R2, P3, R14, R0, RZ ;  /* 0x000000000e027210 */ /* 0x000fda0007f7e0ff */
[----:B------:R-:W-:Y:S05]  /*11af0*/  WARPSYNC.COLLECTIVE R15, `(.L_x_10335) ;  /* 0x000000000f087348 */ /* 0x000fea0003c00000 */
[----:B------:R0:W1:Y:S02]  /*11b00*/  SHFL.IDX P6, R14, R13, R12, R11 ;  /* 0x0000000c0d0e7389 */ /* 0x00006400000c000b */
[----:B01----:R-:W-:Y:S01]  /*11b10*/  ENDCOLLECTIVE ;  /* 0x000000000000791b */ /* 0x003fe20003800000 */
.L_x_10335:
        /* <DEDUP_REMOVED lines=17> */
.L_x_10336:
[----:B------:R-:W-:Y:S02]  /*11c30*/  IMAD.MOV.U32 R13, RZ, RZ, R6 ;  /* 0x000000ffff0d7224 */ /* 0x000fe400078e0006 */
[----:B------:R-:W-:Y:S01]  /*11c40*/  IMAD.MOV.U32 R12, RZ, RZ, 0x3 ;  /* 0x00000003ff0c7424 */ /* 0x000fe200078e00ff */
[----:B------:R-:W-:-:S13]  /*11c50*/  IADD3 R2, P3, R14, R0, RZ ;  /* 0x000000000e027210 */ /* 0x000fda0007f7e0ff */
[----:B------:R-:W-:Y:S05]  /*11c60*/  WARPSYNC.COLLECTIVE R15, `(.L_x_10337) ;  /* 0x000000000f087348 */ /* 0x000fea0003c00000 */
[----:B------:R0:W1:Y:S02]  /*11c70*/  SHFL.IDX P6, R14, R13, R12, R11 ;  /* 0x0000000c0d0e7389 */ /* 0x00006400000c000b */
[----:B01----:R-:W-:Y:S01]  /*11c80*/  ENDCOLLECTIVE ;  /* 0x000000000000791b */ /* 0x003fe20003800000 */
.L_x_10337:
        /* <DEDUP_REMOVED lines=17> */
.L_x_10338:
[----:B------:R-:W-:Y:S02]  /*11da0*/  IMAD.MOV.U32 R13, RZ, RZ, R6 ;  /* 0x000000ffff0d7224 */ /* 0x000fe400078e0006 */
[----:B------:R-:W-:Y:S01]  /*11db0*/  IMAD.MOV.U32 R12, RZ, RZ, 0x4 ;  /* 0x00000004ff0c7424 */ /* 0x000fe200078e00ff */
[----:B------:R-:W-:-:S13]  /*11dc0*/  IADD3 R2, P3, R14, R0, RZ ;  /* 0x000000000e027210 */ /* 0x000fda0007f7e0ff */
[----:B------:R-:W-:Y:S05]  /*11dd0*/  WARPSYNC.COLLECTIVE R15, `(.L_x_10339) ;  /* 0x000000000f087348 */ /* 0x000fea0003c00000 */
[----:B------:R0:W1:Y:S02]  /*11de0*/  SHFL.IDX P6, R14, R13, R12, R11 ;  /* 0x0000000c0d0e7389 */ /* 0x00006400000c000b */
[----:B01----:R-:W-:Y:S01]  /*11df0*/  ENDCOLLECTIVE ;  /* 0x000000000000791b */ /* 0x003fe20003800000 */
.L_x_10339:
        /* <DEDUP_REMOVED lines=17> */
.L_x_10340:
[----:B------:R-:W-:Y:S02]  /*11f10*/  IMAD.MOV.U32 R13, RZ, RZ, R6 ;  /* 0x000000ffff0d7224 */ /* 0x000fe400078e0006 */
[----:B------:R-:W-:Y:S01]  /*11f20*/  IMAD.MOV.U32 R12, RZ, RZ, 0x5 ;  /* 0x00000005ff0c7424 */ /* 0x000fe200078e00ff */
[----:B------:R-:W-:-:S13]  /*11f30*/  IADD3 R2, P3, R14, R0, RZ ;  /* 0x000000000e027210 */ /* 0x000fda0007f7e0ff */
[----:B------:R-:W-:Y:S05]  /*11f40*/  WARPSYNC.COLLECTIVE R15, `(.L_x_10341) ;  /* 0x000000000f087348 */ /* 0x000fea0003c00000 */
[----:B------:R0:W1:Y:S02]  /*11f50*/  SHFL.IDX P6, R14, R13, R12, R11 ;  /* 0x0000000c0d0e7389 */ /* 0x00006400000c000b */
[----:B01----:R-:W-:Y:S01]  /*11f60*/  ENDCOLLECTIVE ;  /* 0x000000000000791b */ /* 0x003fe20003800000 */
.L_x_10341:
        /* <DEDUP_REMOVED lines=12> */
.L_x_10342:
        /* <DEDUP_REMOVED lines=9> */
.L_x_10233:
[----:B0-----:R0:W1:Y:S02]  /*120c0*/  SYNCS.PHASECHK.TRANS64.TRYWAIT P0, [R10+URZ+0x32440], R20 ;  /* 0x032440140a0075a7 */ /* 0x001064000800017f */
[----:B-1----:R-:W-:Y:S05]  /*120d0*/  @!P0 NANOSLEEP.SYNCS 0x989680 ;  /* 0x009896800000895d */ /* 0x002fea0003900000 */
[----:B------:R-:W1:Y:S02]  /*120e0*/  @!P0 SYNCS.PHASECHK.TRANS64 P0, [R10+URZ+0x32440], R20 ;  /* 0x032440140a0085a7 */ /* 0x000e64000800007f */
[----:B-1----:R-:W-:Y:S05]  /*120f0*/  @!P0 BRA `(.L_x_10233) ;  /* 0xfffffffc00f08947 */ /* 0x002fea000383ffff */
[----:B------:R-:W-:Y:S05]  /*12100*/  BRA `(.L_x_10344) ;  /* 0xffffffb800e47947 */ /* 0x000fea000383ffff */
.L_x_10234:
        /* <DEDUP_REMOVED lines=8> */
.L_x_10346:
[----:B------:R-:W-:Y:S05]  /*12190*/  BSYNC B1 ;  /* 0x0000000000017941 */ /* 0x000fea0003800000 */
.L_x_10345:
        /* <DEDUP_REMOVED lines=9> */
.L_x_10347:
[----:B------:R-:W-:Y:S02]  /*12230*/  IMAD.MOV.U32 R13, RZ, RZ, R8 ;  /* 0x000000ffff0d7224 */ /* 0x000fe400078e0008 */
[----:B------:R-:W-:Y:S02]  /*12240*/  IMAD.MOV.U32 R12, RZ, RZ, 0x1 ;  /* 0x00000001ff0c7424 */ /* 0x000fe400078e00ff */
[----:B------:R-:W-:-:S07]  /*12250*/  IMAD.MOV.U32 R2, RZ, RZ, R14 ;  /* 0x000000ffff027224 */ /* 0x000fce00078e000e */
[----:B------:R-:W-:Y:S05]  /*12260*/  WARPSYNC.COLLECTIVE R15, `(.L_x_10348) ;  /* 0x000000000f087348 */ /* 0x000fea0003c00000 */
[----:B------:R0:W1:Y:S02]  /*12270*/  SHFL.IDX P6, R14, R13, R12, R11 ;  /* 0x0000000c0d0e7389 */ /* 0x00006400000c000b */
[----:B01----:R-:W-:Y:S01]  /*12280*/  ENDCOLLECTIVE ;  /* 0x000000000000791b */ /* 0x003fe20003800000 */
.L_x_10348:
        /* <DEDUP_REMOVED lines=11> */
.L_x_10349:
[----:B------:R-:W-:Y:S02]  /*12340*/  IMAD.MOV.U32 R13, RZ, RZ, R8 ;  /* 0x000000ffff0d7224 */ /* 0x000fe400078e0008 */
[----:B------:R-:W-:Y:S01]  /*12350*/  IMAD.MOV.U32 R12, RZ, RZ, 0x2 ;  /* 0x00000002ff0c7424 */ /* 0x000fe200078e00ff */
[----:B------:R-:W-:-:S07]  /*12360*/  MOV R2, R14 ;  /* 0x0000000e00027202 */ /* 0x000fce0000000f00 */
[----:B------:R-:W-:Y:S05]  /*12370*/  WARPSYNC.COLLECTIVE R15, `(.L_x_10350) ;  /* 0x000000000f087348 */ /* 0x000fea0003c00000 */
[----:B------:R0:W1:Y:S02]  /*12380*/  SHFL.IDX P6, R14, R13, R12, R11 ;  /* 0x0000000c0d0e7389 */ /* 0x00006400000c000b */
[----:B01----:R-:W-:Y:S01]  /*12390*/  ENDCOLLECTIVE ;  /* 0x000000000000791b */ /* 0x003fe20003800000 */
.L_x_10350:
        /* <DEDUP_REMOVED lines=11> */
.L_x_10351:
[----:B------:R-:W-:Y:S02]  /*12450*/  IMAD.MOV.U32 R13, RZ, RZ, R8 ;  /* 0x000000ffff0d7224 */ /* 0x000fe400078e0008 */
[----:B------:R-:W-:Y:S02]  /*12460*/  IMAD.MOV.U32 R12, RZ, RZ, 0x3 ;  /* 0x00000003ff0c7424 */ /* 0x000fe400078e00ff */
[----:B------:R-:W-:-:S07]  /*12470*/  IMAD.MOV.U32 R2, RZ, RZ, R14 ;  /* 0x000000ffff027224 */ /* 0x000fce00078e000e */
[----:B------:R-:W-:Y:S05]  /*12480*/  WARPSYNC.COLLECTIVE R15, `(.L_x_10352) ;  /* 0x000000000f087348 */ /* 0x000fea0003c00000 */
[----:B------:R0:W1:Y:S02]  /*12490*/  SHFL.IDX P6, R14, R13, R12, R11 ;  /* 0x0000000c0d0e7389 */ /* 0x00006400000c000b */
[----:B01----:R-:W-:Y:S01]  /*124a0*/  ENDCOLLECTIVE ;  /* 0x000000000000791b */ /* 0x003fe20003800000 */
.L_x_10352:
        /* <DEDUP_REMOVED lines=11> */
.L_x_10353:
[----:B------:R-:W-:Y:S02]  /*12560*/  IMAD.MOV.U32 R13, RZ, RZ, R8 ;  /* 0x000000ffff0d7224 */ /* 0x000fe400078e0008 */
[----:B------:R-:W-:Y:S02]  /*12570*/  IMAD.MOV.U32 R12, RZ, RZ, 0x4 ;  /* 0x00000004ff0c7424 */ /* 0x000fe400078e00ff */
[----:B------:R-:W-:-:S07]  /*12580*/  IMAD.MOV.U32 R2, RZ, RZ, R14 ;  /* 0x000000ffff027224 */ /* 0x000fce00078e000e */
[----:B------:R-:W-:Y:S05]  /*12590*/  WARPSYNC.COLLECTIVE R15, `(.L_x_10354) ;  /* 0x000000000f087348 */ /* 0x000fea0003c00000 */
[----:B------:R0:W1:Y:S02]  /*125a0*/  SHFL.IDX P6, R14, R13, R12, R11 ;  /* 0x0000000c0d0e7389 */ /* 0x00006400000c000b */
[----:B01----:R-:W-:Y:S01]  /*125b0*/  ENDCOLLECTIVE ;  /* 0x000000000000791b */ /* 0x003fe20003800000 */
.L_x_10354:
[----:B------:R-:W-:-:S05]  /*125c0*/  IADD3 R2, P0, R2, R0, RZ ;  /* 0x0000000002027210 */ /* 0x000fca0007f1e0ff */
[----:B------:R-:W-:-:S05]  /*125d0*/  IMAD.X R3, RZ, RZ, R3, P0 ;  /* 0x000000ffff037224 */ /* 0x000fca00000e0603 */
[----:B------:R-:W-:Y:S01]  /*125e0*/  @!PT LDS RZ, [RZ] ;  /* 0x00000000fffff984 */ /* 0x000fe20000000800 */
[----:B------:R-:W-:Y:S01]  /*125f0*/  @!PT LDS RZ, [RZ] ;  /* 0x00000000fffff984 */ /* 0x000fe20000000800 */
[----:B------:R-:W-:Y:S01]  /*12600*/  @!PT LDS RZ, [RZ] ;  /* 0x00000000fffff984 */ /* 0x000fe20000000800 */
[----:B------:R0:W-:Y:S01]  /*12610*/  LDGSTS.E.BYPASS.LTC128B.128 [R7+0x1dc00], desc[UR36][R2.64], !P1 ;  /* 0x1dc0000002077fae */ /* 0x0001e2000c901d64 */
[----:B------:R-:W-:Y:S01]  /*12620*/  IMAD.MOV.U32 R13, RZ, RZ, R6 ;  /* 0x000000ffff0d7224 */ /* 0x000fe200078e0006 */
[----:B0-----:R-:W-:-:S07]  /*12630*/  MOV R3, R14 ;  /* 0x0000000e00037202 */ /* 0x001fce0000000f00 */
[----:B------:R-:W-:Y:S05]  /*12640*/  WARPSYNC.COLLECTIVE R15, `(.L_x_10355) ;  /* 0x000000000f087348 */ /* 0x000fea0003c00000 */
[----:B------:R0:W1:Y:S02]  /*12650*/  SHFL.IDX P6, R14, R13, R12, R11 ;  /* 0x0000000c0d0e7389 */ /* 0x00006400000c000b */
[----:B01----:R-:W-:Y:S01]  /*12660*/  ENDCOLLECTIVE ;  /* 0x000000000000791b */ /* 0x003fe20003800000 */
.L_x_10355:
[----:B------:R-:W-:Y:S02]  /*12670*/  IMAD.MOV.U32 R13, RZ, RZ, R8 ;  /* 0x000000ffff0d7224 */ /* 0x000fe400078e0008 */
[----:B------:R-:W-:Y:S02]  /*12680*/  IMAD.MOV.U32 R12, RZ, RZ, 0x5 ;  /* 0x00000005ff0c7424 */ /* 0x000fe400078e00ff */
[----:B------:R-:W-:-:S07]  /*12690*/  IMAD.MOV.U32 R2, RZ, RZ, R14 ;  /* 0x000000ffff027224 */ /* 0x000fce00078e000e */
[----:B------:R-:W-:Y:S05]  /*126a0*/  WARPSYNC.COLLECTIVE R15, `(.L_x_10356) ;  /* 0x000000000f087348 */ /* 0x000fea0003c00000 */
[----:B------:R0:W1:Y:S02]  /*126b0*/  SHFL.IDX P6, R14, R13, R12, R11 ;  /* 0x0000000c0d0e7389 */ /* 0x00006400000c000b */
[----:B01----:R-:W-:Y:S01]  /*126c0*/  ENDCOLLECTIVE ;  /* 0x000000000000791b */ /* 0x003fe20003800000 */
.L_x_10356:
        /* <DEDUP_REMOVED lines=11> */
.L_x_10357:
[----:B------:R-:W-:Y:S05]  /*12780*/  BRA `(.L_x_10358) ;  /* 0xffffffb800147947 */ /* 0x000fea000383ffff */
.L_x_10239:
[----:B---3--:R3:W4:Y:S02]  /*12790*/  SYNCS.PHASECHK.TRANS64.TRYWAIT P0, [R10+URZ+0x32460], R20 ;  /* 0x032460140a0075a7 */ /* 0x008724000800017f */
[----:B----4-:R-:W-:Y:S05]  /*127a0*/  @!P0 NANOSLEEP.SYNCS 0x989680 ;  /* 0x009896800000895d */ /* 0x010fea0003900000 */
[----:B------:R-:W4:Y:S02]  /*127b0*/  @!P0 SYNCS.PHASECHK.TRANS64 P0, [R10+URZ+0x32460], R20 ;  /* 0x032460140a0085a7 */ /* 0x000f24000800007f */
[----:B----4-:R-:W-:Y:S05]  /*127c0*/  @!P0 BRA `(.L_x_10239) ;  /* 0xfffffffc00f08947 */ /* 0x010fea000383ffff */
[----:B------:R-:W-:Y:S05]  /*127d0*/  BRA `(.L_x_10359) ;  /* 0xffffffb800607947 */ /* 0x000fea000383ffff */
.L_x_10240:
        /* <DEDUP_REMOVED lines=8> */
.L_x_10361:
[----:B------:R-:W-:Y:S05]  /*12860*/  BSYNC B1 ;  /* 0x0000000000017941 */ /* 0x000fea0003800000 */
.L_x_10360:
        /* <DEDUP_REMOVED lines=9> */
.L_x_10362:
[----:B------:R-:W-:Y:S02]  /*12900*/  IMAD.MOV.U32 R13, RZ, RZ, R25 ;  /* 0x000000ffff0d7224 */ /* 0x000fe400078e0019 */
[----:B------:R-:W-:Y:S01]  /*12910*/  IMAD.MOV.U32 R12, RZ, RZ, 0x1 ;  /* 0x00000001ff0c7424 */ /* 0x000fe200078e00ff */
[----:B------:R-:W-:-:S13]  /*12920*/  IADD3 R2, P0, R14, R0, RZ ;  /* 0x000000000e027210 */ /* 0x000fda0007f1e0ff */
[----:B------:R-:W-:Y:S05]  /*12930*/  WARPSYNC.COLLECTIVE R15, `(.L_x_10363) ;  /* 0x000000000f087348 */ /* 0x000fea0003c00000 */
[----:B------:R0:W1:Y:S02]  /*12940*/  SHFL.IDX P6, R14, R13, R12, R11 ;  /* 0x0000000c0d0e7389 */ /* 0x00006400000c000b */
[----:B01----:R-:W-:Y:S01]  /*12950*/  ENDCOLLECTIVE ;  /* 0x000000000000791b */ /* 0x003fe20003800000 */
.L_x_10363:
        /* <DEDUP_REMOVED lines=13> */
.L_x_10364:
[----:B------:R-:W-:Y:S02]  /*12a30*/  IMAD.MOV.U32 R13, RZ, RZ, R25 ;  /* 0x000000ffff0d7224 */ /* 0x000fe400078e0019 */
[----:B------:R-:W-:Y:S01]  /*12a40*/  IMAD.MOV.U32 R12, RZ, RZ, 0x2 ;  /* 0x00000002ff0c7424 */ /* 0x000fe200078e00ff */
[----:B------:R-:W-:-:S13]  /*12a50*/  IADD3 R2, P0, R14, R0, RZ ;  /* 0x000000000e027210 */ /* 0x000fda0007f1e0ff */
[----:B------:R-:W-:Y:S05]  /*12a60*/  WARPSYNC.COLLECTIVE R15, `(.L_x_10365) ;  /* 0x000000000f087348 */ /* 0x000fea0003c00000 */
[----:B------:R0:W1:Y:S02]  /*12a70*/  SHFL.IDX P6, R14, R13, R12, R11 ;  /* 0x0000000c0d0e7389 */ /* 0x00006400000c000b */
[----:B01----:R-:W-:Y:S01]  /*12a80*/  ENDCOLLECTIVE ;  /* 0x000000000000791b */ /* 0x003fe20003800000 */
.L_x_10365:
        /* <DEDUP_REMOVED lines=13> */
.L_x_10366:
[----:B------:R-:W-:Y:S02]  /*12b60*/  IMAD.MOV.U32 R13, RZ, RZ, R25 ;  /* 0x000000ffff0d7224 */ /* 0x000fe400078e0019 */
[----:B------:R-:W-:Y:S02]  /*12b70*/  IMAD.MOV.U32 R12, RZ, RZ, 0x3 ;  /* 0x00000003ff0c7424 */ /* 0x000fe400078e00ff */
[----:B------:R-:W-:-:S07]  /*12b80*/  IMAD.MOV.U32 R8, RZ, RZ, R14 ;  /* 0x000000ffff087224 */ /* 0x000fce00078e000e */
[----:B------:R-:W-:Y:S05]  /*12b90*/  WARPSYNC.COLLECTIVE R15, `(.L_x_10367) ;  /* 0x000000000f087348 */ /* 0x000fea0003c00000 */
[----:B------:R0:W1:Y:S02]  /*12ba0*/  SHFL.IDX P6, R14, R13, R12, R11 ;  /* 0x0000000c0d0e7389 */ /* 0x00006400000c000b */
[----:B01----:R-:W-:Y:S01]  /*12bb0*/  ENDCOLLECTIVE ;  /* 0x000000000000791b */ /* 0x003fe20003800000 */
.L_x_10367:
        /* <DEDUP_REMOVED lines=9> */
[----:B------:R-:W-:-:S03]  /*12c50*/  MOV R5, R14 ;  /* 0x0000000e00057202 */ /* 0x000fc60000000f00 */
[----:B------:R0:W-:Y:S04]  /*12c60*/  LDGSTS.E.BYPASS.LTC128B.128 [R20+0xa400], desc[UR36][R2.64+0x180], !P1 ;  /* 0x0a40018002147fae */ /* 0x0001e8000c901d64 */
[----:B0-----:R-:W-:Y:S05]  /*12c70*/  WARPSYNC.COLLECTIVE R15, `(.L_x_10368) ;  /* 0x000000000f087348 */ /* 0x001fea0003c00000 */
[----:B------:R1:W2:Y:S02]  /*12c80*/  SHFL.IDX P6, R14, R13, R12, R11 ;  /* 0x0000000c0d0e7389 */ /* 0x0002a400000c000b */
[----:B012---:R-:W-:Y:S01]  /*12c90*/  ENDCOLLECTIVE ;  /* 0x000000000000791b */ /* 0x007fe20003800000 */
.L_x_10368:
[----:B------:R-:W-:Y:S02]  /*12ca0*/  IMAD.MOV.U32 R13, RZ, RZ, R25 ;  /* 0x000000ffff0d7224 */ /* 0x000fe400078e0019 */
[----:B------:R-:W-:Y:S01]  /*12cb0*/  IMAD.MOV.U32 R12, RZ, RZ, 0x4 ;  /* 0x00000004ff0c7424 */ /* 0x000fe200078e00ff */
[----:B------:R-:W-:-:S13]  /*12cc0*/  IADD3 R2, P0, R14, R0, RZ ;  /* 0x000000000e027210 */ /* 0x000fda0007f1e0ff */
[----:B------:R-:W-:Y:S05]  /*12cd0*/  WARPSYNC.COLLECTIVE R15, `(.L_x_10369) ;  /* 0x000000000f087348 */ /* 0x000fea0003c00000 */
[----:B------:R0:W1:Y:S02]  /*12ce0*/  SHFL.IDX P6, R14, R13, R12, R11 ;  /* 0x0000000c0d0e7389 */ /* 0x00006400000c000b */
[----:B01----:R-:W-:Y:S01]  /*12cf0*/  ENDCOLLECTIVE ;  /* 0x000000000000791b */ /* 0x003fe20003800000 */
.L_x_10369:
        /* <DEDUP_REMOVED lines=13> */
.L_x_10370:
[----:B------:R-:W-:Y:S02]  /*12dd0*/  IMAD.MOV.U32 R13, RZ, RZ, R25 ;  /* 0x000000ffff0d7224 */ /* 0x000fe400078e0019 */
[----:B------:R-:W-:Y:S01]  /*12de0*/  IMAD.MOV.U32 R12, RZ, RZ, 0x5 ;  /* 0x00000005ff0c7424 */ /* 0x000fe200078e00ff */
[----:B------:R-:W-:-:S13]  /*12df0*/  IADD3 R2, P0, R14, R0, RZ ;  /* 0x000000000e027210 */ /* 0x000fda0007f1e0ff */
[----:B------:R-:W-:Y:S05]  /*12e00*/  WARPSYNC.COLLECTIVE R15, `(.L_x_10371) ;  /* 0x000000000f087348 */ /* 0x000fea0003c00000 */
[----:B------:R0:W1:Y:S02]  /*12e10*/  SHFL.IDX P6, R14, R13, R12, R11 ;  /* 0x0000000c0d0e7389 */ /* 0x00006400000c000b */
[----:B01----:R-:W-:Y:S01]  /*12e20*/  ENDCOLLECTIVE ;  /* 0x000000000000791b */ /* 0x003fe20003800000 */
.L_x_10371:
        /* <DEDUP_REMOVED lines=13> */
.L_x_10372:
[----:B------:R-:W-:Y:S05]  /*12f00*/  BRA `(.L_x_10373) ;  /* 0xffffffb400a87947 */ /* 0x000fea000383ffff */
.L_x_10248:
        /* <DEDUP_REMOVED lines=8> */
.L_x_10375:
[----:B------:R-:W-:Y:S05]  /*12f90*/  BSYNC B0 ;  /* 0x0000000000007941 */ /* 0x000fea0003800000 */
.L_x_10374:
        /* <DEDUP_REMOVED lines=9> */
.L_x_10376:
        /* <DEDUP_REMOVED lines=18> */
.L_x_10377:
[----:B------:R-:W-:Y:S01]  /*13150*/  IMAD.MOV.U32 R12, RZ, RZ, 0x2 ;  /* 0x00000002ff0c7424 */ /* 0x000fe200078e00ff */
[----:B------:R-:W-:-:S05]  /*13160*/  SEL R7, R14, RZ, P1 ;  /* 0x000000ff0e077207 */ /* 0x000fca0000800000 */
[----:B------:R-:W-:-:S04]  /*13170*/  IMAD.IADD R6, R4, 0x1, R7 ;  /* 0x0000000104067824 */ /* 0x000fc800078e0207 */
[----:B------:R-:W-:-:S07]  /*13180*/  IMAD.MOV.U32 R13, RZ, RZ, R6 ;  /* 0x000000ffff0d7224 */ /* 0x000fce00078e0006 */
[----:B------:R-:W-:Y:S05]  /*13190*/  WARPSYNC.COLLECTIVE R15, `(.L_x_10378) ;  /* 0x000000000f087348 */ /* 0x000fea0003c00000 */
[----:B------:R0:W1:Y:S02]  /*131a0*/  SHFL.UP P6, R14, R13, R12, R11 ;  /* 0x0400000c0d0e7389 */ /* 0x00006400000c000b */
[----:B01----:R-:W-:Y:S01]  /*131b0*/  ENDCOLLECTIVE ;  /* 0x000000000000791b */ /* 0x003fe20003800000 */
.L_x_10378:
[----:B------:R-:W-:Y:S02]  /*131c0*/  MOV R12, 0x4 ;  /* 0x00000004000c7802 */ /* 0x000fe40000000f00 */
[----:B------:R-:W-:-:S05]  /*131d0*/  SEL R7, R14, RZ, P2 ;  /* 0x000000ff0e077207 */ /* 0x000fca0001000000 */
[----:B------:R-:W-:-:S04]  /*131e0*/  IMAD.IADD R7, R6, 0x1, R7 ;  /* 0x0000000106077824 */ /* 0x000fc800078e0207 */
[----:B------:R-:W-:-:S07]  /*131f0*/  IMAD.MOV.U32 R13, RZ, RZ, R7 ;  /* 0x000000ffff0d7224 */ /* 0x000fce00078e0007 */
[----:B------:R-:W-:Y:S05]  /*13200*/  WARPSYNC.COLLECTIVE R15, `(.L_x_10379) ;  /* 0x000000000f087348 */ /* 0x000fea0003c00000 */
[----:B------:R0:W1:Y:S02]  /*13210*/  SHFL.UP P6, R14, R13, R12, R11 ;  /* 0x0400000c0d0e7389 */ /* 0x00006400000c000b */
[----:B01----:R-:W-:Y:S01]  /*13220*/  ENDCOLLECTIVE ;  /* 0x000000000000791b */ /* 0x003fe20003800000 */
.L_x_10379:
[----:B------:R-:W-:Y:S01]  /*13230*/  IMAD.MOV.U32 R12, RZ, RZ, 0x8 ;  /* 0x00000008ff0c7424 */ /* 0x000fe200078e00ff */
[----:B------:R-:W-:-:S05]  /*13240*/  SEL R2, R14, RZ, P3 ;  /* 0x000000ff0e027207 */ /* 0x000fca0001800000 */
[----:B------:R-:W-:-:S04]  /*13250*/  IMAD.IADD R2, R7, 0x1, R2 ;  /* 0x0000000107027824 */ /* 0x000fc800078e0202 */
[----:B------:R-:W-:-:S07]  /*13260*/  IMAD.MOV.U32 R13, RZ, RZ, R2 ;  /* 0x000000ffff0d7224 */ /* 0x000fce00078e0002 */
[----:B------:R-:W-:Y:S05]  /*13270*/  WARPSYNC.COLLECTIVE R15, `(.L_x_10380) ;  /* 0x000000000f087348 */ /* 0x000fea0003c00000 */
[----:B------:R0:W1:Y:S02]  /*13280*/  SHFL.UP P6, R14, R13, R12, R11 ;  /* 0x0400000c0d0e7389 */ /* 0x00006400000c000b */
[----:B01----:R-:W-:Y:S01]  /*13290*/  ENDCOLLECTIVE ;  /* 0x000000000000791b */ /* 0x003fe20003800000 */
.L_x_10380:
[----:B------:R-:W-:Y:S01]  /*132a0*/  IMAD.MOV.U32 R12, RZ, RZ, 0x10 ;  /* 0x00000010ff0c7424 */ /* 0x000fe200078e00ff */
[----:B------:R-:W-:-:S05]  /*132b0*/  SEL R3, R14, RZ, P4 ;  /* 0x000000ff0e037207 */ /* 0x000fca0002000000 */
[----:B------:R-:W-:-:S04]  /*132c0*/  IMAD.IADD R3, R2, 0x1, R3 ;  /* 0x0000000102037824 */ /* 0x000fc800078e0203 */
[----:B------:R-:W-:-:S07]  /*132d0*/  IMAD.MOV.U32 R13, RZ, RZ, R3 ;  /* 0x000000ffff0d7224 */ /* 0x000fce00078e0003 */
[----:B------:R-:W-:Y:S05]  /*132e0*/  WARPSYNC.COLLECTIVE R15, `(.L_x_10381) ;  /* 0x000000000f087348 */ /* 0x000fea0003c00000 */
[----:B------:R0:W1:Y:S02]  /*132f0*/  SHFL.UP P6, R14, R13, R12, R11 ;  /* 0x0400000c0d0e7389 */ /* 0x00006400000c000b */
[----:B01----:R-:W-:Y:S01]  /*13300*/  ENDCOLLECTIVE ;  /* 0x000000000000791b */ /* 0x003fe20003800000 */
.L_x_10381:
        /* <DEDUP_REMOVED lines=8> */
.L_x_10382:
[----:B------:R-:W-:Y:S05]  /*13390*/  BRA `(.L_x_10383) ;  /* 0xffffffb800007947 */ /* 0x000fea000383ffff */
.L_x_10253:
[----:B------:R-:W-:Y:S01]  /*133a0*/  BSSY B0, `(.L_x_10384) ;  /* 0x0000008000007945 */ /* 0x000fe20003800000 */
[----:B-----5:R-:W-:Y:S02]  /*133b0*/  IMAD.MOV.U32 R13, RZ, RZ, R4 ;  /* 0x000000ffff0d7224 */ /* 0x020fe400078e0004 */
[----:B------:R-:W-:Y:S02]  /*133c0*/  IMAD.MOV.U32 R12, RZ, RZ, 0x1 ;  /* 0x00000001ff0c7424 */ /* 0x000fe400078e00ff */
[----:B------:R-:W-:Y:S02]  /*133d0*/  IMAD.MOV.U32 R11, RZ, RZ, RZ ;  /* 0x000000ffff0b7224 */ /* 0x000fe400078e00ff */
[----:B------:R-:W-:-:S07]  /*133e0*/  IMAD.MOV.U32 R15, RZ, RZ, -0x1 ;  /* 0xffffffffff0f7424 */ /* 0x000fce00078e00ff */
[----:B0123--:R-:W-:Y:S05]  /*133f0*/  WARPSYNC.COLLECTIVE R15, `(.L_x_10385) ;  /* 0x000000000f087348 */ /* 0x00ffea0003c00000 */
[----:B------:R4:W0:Y:S02]  /*13400*/  SHFL.UP P6, R14, R13, R12, R11 ;  /* 0x0400000c0d0e7389 */ /* 0x00082400000c000b */
[----:B01234-:R-:W-:Y:S01]  /*13410*/  ENDCOLLECTIVE ;  /* 0x000000000000791b */ /* 0x01ffe20003800000 */
.L_x_10385:
[----:B------:R-:W-:Y:S05]  /*13420*/  BSYNC B0 ;  /* 0x0000000000007941 */ /* 0x000fea0003800000 */
.L_x_10384:
        /* <DEDUP_REMOVED lines=8> */
.L_x_10386:
[----:B------:R-:W-:Y:S01]  /*134b0*/  IMAD.MOV.U32 R12, RZ, RZ, 0x4 ;  /* 0x00000004ff0c7424 */ /* 0x000fe200078e00ff */
[----:B------:R-:W-:-:S05]  /*134c0*/  SEL R0, R14, RZ, P2 ;  /* 0x000000ff0e007207 */ /* 0x000fca0001000000 */
[----:B------:R-:W-:-:S04]  /*134d0*/  IMAD.IADD R0, R13, 0x1, R0 ;  /* 0x000000010d007824 */ /* 0x000fc800078e0200 */
[----:B------:R-:W-:-:S07]  /*134e0*/  IMAD.MOV.U32 R13, RZ, RZ, R0 ;  /* 0x000000ffff0d7224 */ /* 0x000fce00078e0000 */
[----:B------:R-:W-:Y:S05]  /*134f0*/  WARPSYNC.COLLECTIVE R15, `(.L_x_10387) ;  /* 0x000000000f087348 */ /* 0x000fea0003c00000 */
[----:B------:R0:W1:Y:S02]  /*13500*/  SHFL.UP P6, R14, R13, R12, R11 ;  /* 0x0400000c0d0e7389 */ /* 0x00006400000c000b */
[----:B01----:R-:W-:Y:S01]  /*13510*/  ENDCOLLECTIVE ;  /* 0x000000000000791b */ /* 0x003fe20003800000 */
.L_x_10387:
[----:B------:R-:W-:Y:S01]  /*13520*/  IMAD.MOV.U32 R12, RZ, RZ, 0x8 ;  /* 0x00000008ff0c7424 */ /* 0x000fe200078e00ff */
[----:B------:R-:W-:-:S05]  /*13530*/  SEL R3, R14, RZ, P3 ;  /* 0x000000ff0e037207 */ /* 0x000fca0001800000 */
[----:B------:R-:W-:-:S04]  /*13540*/  IMAD.IADD R2, R0, 0x1, R3 ;  /* 0x0000000100027824 */ /* 0x000fc800078e0203 */
[----:B------:R-:W-:-:S07]  /*13550*/  IMAD.MOV.U32 R13, RZ, RZ, R2 ;  /* 0x000000ffff0d7224 */ /* 0x000fce00078e0002 */
[----:B------:R-:W-:Y:S05]  /*13560*/  WARPSYNC.COLLECTIVE R15, `(.L_x_10388) ;  /* 0x000000000f087348 */ /* 0x000fea0003c00000 */
[----:B------:R0:W1:Y:S02]  /*13570*/  SHFL.UP P6, R14, R13, R12, R11 ;  /* 0x0400000c0d0e7389 */ /* 0x00006400000c000b */
[----:B01----:R-:W-:Y:S01]  /*13580*/  ENDCOLLECTIVE ;  /* 0x000000000000791b */ /* 0x003fe20003800000 */
.L_x_10388:
[----:B------:R-:W-:Y:S01]  /*13590*/  IMAD.MOV.U32 R12, RZ, RZ, 0x10 ;  /* 0x00000010ff0c7424 */ /* 0x000fe200078e00ff */
[----:B------:R-:W-:-:S05]  /*135a0*/  SEL R3, R14, RZ, P4 ;  /* 0x000000ff0e037207 */ /* 0x000fca0002000000 */
[----:B------:R-:W-:-:S04]  /*135b0*/  IMAD.IADD R3, R2, 0x1, R3 ;  /* 0x0000000102037824 */ /* 0x000fc800078e0203 */
[----:B------:R-:W-:-:S07]  /*135c0*/  IMAD.MOV.U32 R13, RZ, RZ, R3 ;  /* 0x000000ffff0d7224 */ /* 0x000fce00078e0003 */
[----:B------:R-:W-:Y:S05]  /*135d0*/  WARPSYNC.COLLECTIVE R15, `(.L_x_10389) ;  /* 0x000000000f087348 */ /* 0x000fea0003c00000 */
[----:B------:R0:W1:Y:S02]  /*135e0*/  SHFL.UP P6, R14, R13, R12, R11 ;  /* 0x0400000c0d0e7389 */ /* 0x00006400000c000b */
[----:B01----:R-:W-:Y:S01]  /*135f0*/  ENDCOLLECTIVE ;  /* 0x000000000000791b */ /* 0x003fe20003800000 */
.L_x_10389:
        /* <DEDUP_REMOVED lines=8> */
.L_x_10390:
[----:B------:R-:W-:Y:S05]  /*13680*/  BRA `(.L_x_10391) ;  /* 0xffffffb400e07947 */ /* 0x000fea000383ffff */
.L_x_10255:
[----:B------:R-:W-:Y:S01]  /*13690*/  BSSY B0, `(.L_x_10392) ;  /* 0x0000006000007945 */ /* 0x000fe20003800000 */
[----:B------:R-:W-:Y:S02]  /*136a0*/  PLOP3.LUT P6, PT, P6, PT, PT, 0x8, 0x0 ;  /* 0x000000000000781c */ /* 0x000fe400037ce170 */
[----:B------:R-:W-:-:S11]  /*136b0*/  MOV R15, 0xffffffff ;  /* 0xffffffff000f7802 */ /* 0x000fd60000000f00 */
[----:B012---:R-:W-:Y:S05]  /*136c0*/  WARPSYNC.COLLECTIVE R15, `(.L_x_10393) ;  /* 0x000000000f087348 */ /* 0x007fea0003c00000 */
[----:B------:R-:W-:Y:S01]  /*136d0*/  VOTE.ANY R14, PT, P6 ;  /* 0x00000000000e7806 */ /* 0x000fe200030e0100 */
[----:B012---:R-:W-:Y:S06]  /*136e0*/  ENDCOLLECTIVE ;  /* 0x000000000000791b */ /* 0x007fec0003800000 */
.L_x_10393:
[----:B------:R-:W-:Y:S05]  /*136f0*/  BSYNC B0 ;  /* 0x0000000000007941 */ /* 0x000fea0003800000 */
.L_x_10392:
        /* <DEDUP_REMOVED lines=9> */
.L_x_10394:
[----:B------:R-:W-:Y:S01]  /*13790*/  IMAD.MOV.U32 R4, RZ, RZ, R14 ;  /* 0x000000ffff047224 */ /* 0x000fe200078e000e */
[----:B------:R-:W-:Y:S06]  /*137a0*/  BRA `(.L_x_10395) ;  /* 0xffffffb400d07947 */ /* 0x000fec000383ffff */
.L_x_10257:
[----:B------:R-:W-:Y:S01]  /*137b0*/  BSSY B0, `(.L_x_10396) ;  /* 0x0000007000007945 */ /* 0x000fe20003800000 */
[----:B------:R-:W-:Y:S02]  /*137c0*/  IMAD.MOV.U32 R13, RZ, RZ, R6 ;  /* 0x000000ffff0d7224 */ /* 0x000fe400078e0006 */
[----:B------:R-:W-:Y:S02]  /*137d0*/  IMAD.MOV.U32 R11, RZ, RZ, 0x1f ;  /* 0x0000001fff0b7424 */ /* 0x000fe400078e00ff */
[----:B------:R-:W-:-:S07]  /*137e0*/  IMAD.MOV.U32 R15, RZ, RZ, -0x1 ;  /* 0xffffffffff0f7424 */ /* 0x000fce00078e00ff */
[----:B01234-:R-:W-:Y:S05]  /*137f0*/  WARPSYNC.COLLECTIVE R15, `(.L_x_10397) ;  /* 0x000000000f087348 */ /* 0x01ffea0003c00000 */
[----:B------:R0:W0:Y:S02]  /*13800*/  SHFL.IDX P6, R14, R13, R12, R11 ;  /* 0x0000000c0d0e7389 */ /* 0x00002400000c000b */
[----:B01234-:R-:W-:Y:S01]  /*13810*/  ENDCOLLECTIVE ;  /* 0x000000000000791b */ /* 0x01ffe20003800000 */
.L_x_10397:
[----:B------:R-:W-:Y:S05]  /*13820*/  BSYNC B0 ;  /* 0x0000000000007941 */ /* 0x000fea0003800000 */
.L_x_10396:
[----:B------:R-:W-:Y:S05]  /*13830*/  BRA `(.L_x_10256) ;  /* 0xffffffb400c87947 */ /* 0x000fea000383ffff */
.L_x_10261:
[----:B0-----:R0:W1:Y:S02]  /*13840*/  SYNCS.PHASECHK.TRANS64.TRYWAIT P0, [R5+URZ+0x32420], R0 ;  /* 0x03242000050075a7 */ /* 0x001064000800017f */
[----:B-1----:R-:W-:Y:S05]  /*13850*/  @!P0 NANOSLEEP.SYNCS 0x989680 ;  /* 0x009896800000895d */ /* 0x002fea0003900000 */
[----:B------:R-:W1:Y:S02]  /*13860*/  @!P0 SYNCS.PHASECHK.TRANS64 P0, [R5+URZ+0x32420], R0 ;  /* 0x03242000050085a7 */ /* 0x000e64000800007f */
[----:B-1----:R-:W-:Y:S05]  /*13870*/  @!P0 BRA `(.L_x_10261) ;  /* 0xfffffffc00f08947 */ /* 0x002fea000383ffff */
[----:B------:R-:W-:Y:S05]  /*13880*/  BRA `(.L_x_10398) ;  /* 0xffffffb800b47947 */ /* 0x000fea000383ffff */
.L_x_10262:
        /* <DEDUP_REMOVED lines=11> */
.L_x_10400:
[----:B------:R-:W-:Y:S05]  /*13940*/  BSYNC B0 ;  /* 0x0000000000007941 */ /* 0x000fea0003800000 */
.L_x_10399:
[----:B------:R-:W-:Y:S05]  /*13950*/  BRA `(.L_x_10401) ;  /* 0xffffffb8009c7947 */ /* 0x000fea000383ffff */
.L_x_10265:
[----:B------:R-:W-:Y:S01]  /*13960*/  BSSY B1, `(.L_x_10402) ;  /* 0x0000006000017945 */ /* 0x000fe20003800000 */
[----:B------:R-:W-:-:S07]  /*13970*/  IMAD.MOV.U32 R15, RZ, RZ, -0x1 ;  /* 0xffffffffff0f7424 */ /* 0x000fce00078e00ff */
[----:B0-23--:R-:W-:Y:S05]  /*13980*/  WARPSYNC.COLLECTIVE R15, `(.L_x_10403) ;  /* 0x000000000f0c7348 */ /* 0x00dfea0003c00000 */
[----:B------:R-:W-:Y:S02]  /*13990*/  ELECT P6, UR62, PT ;  /* 0x00000000003e782f */ /* 0x000fe400038c0000 */
[----:B------:R-:W-:Y:S01]  /*139a0*/  MOV R14, UR62 ;  /* 0x0000003e000e7c02 */ /* 0x000fe20008000f00 */
[----:B0-23--:R-:W-:Y:S10]  /*139b0*/  ENDCOLLECTIVE ;  /* 0x000000000000791b */ /* 0x00dff40003800000 */
.L_x_10403:
[----:B------:R-:W-:Y:S05]  /*139c0*/  BSYNC B1 ;  /* 0x0000000000017941 */ /* 0x000fea0003800000 */
.L_x_10402:
[----:B------:R-:W-:Y:S05]  /*139d0*/  BRA `(.L_x_10404) ;  /* 0xffffffb800947947 */ /* 0x000fea000383ffff */
.L_x_10267:
[----:B0-----:R0:W1:Y:S02]  /*139e0*/  SYNCS.PHASECHK.TRANS64.TRYWAIT P1, [R3+URZ+0x32440], R2 ;  /* 0x03244002030075a7 */ /* 0x001064000802017f */
[----:B-1----:R-:W-:Y:S05]  /*139f0*/  @!P1 NANOSLEEP.SYNCS 0x989680 ;  /* 0x009896800000995d */ /* 0x002fea0003900000 */
[----:B------:R-:W1:Y:S02]  /*13a00*/  @!P1 SYNCS.PHASECHK.TRANS64 P1, [R3+URZ+0x32440], R2 ;  /* 0x03244002030095a7 */ /* 0x000e64000802007f */
[----:B-1----:R-:W-:Y:S05]  /*13a10*/  @!P1 BRA `(.L_x_10267) ;  /* 0xfffffffc00f09947 */ /* 0x002fea000383ffff */
[----:B------:R-:W-:Y:S05]  /*13a20*/  BRA `(.L_x_10405) ;  /* 0xffffffb800bc7947 */ /* 0x000fea000383ffff */
.L_x_10269:
[----:B-1----:R1:W4:Y:S02]  /*13a30*/  SYNCS.PHASECHK.TRANS64.TRYWAIT P1, [R5+URZ+0x32440], R0 ;  /* 0x03244000050075a7 */ /* 0x002324000802017f */
[----:B----4-:R-:W-:Y:S05]  /*13a40*/  @!P1 NANOSLEEP.SYNCS 0x989680 ;  /* 0x009896800000995d */ /* 0x010fea0003900000 */
[----:B------:R-:W4:Y:S02]  /*13a50*/  @!P1 SYNCS.PHASECHK.TRANS64 P1, [R5+URZ+0x32440], R0 ;  /* 0x03244000050095a7 */ /* 0x000f24000802007f */
[----:B----4-:R-:W-:Y:S05]  /*13a60*/  @!P1 BRA `(.L_x_10269) ;  /* 0xfffffffc00f09947 */ /* 0x010fea000383ffff */
[----:B------:R-:W-:Y:S05]  /*13a70*/  BRA `(.L_x_10406) ;  /* 0xffffffb800c87947 */ /* 0x000fea000383ffff */
.L_x_10271:
[----:B----4-:R4:W0:Y:S02]  /*13a80*/  SYNCS.PHASECHK.TRANS64.TRYWAIT P1, [R3+URZ+0x32460], R2 ;  /* 0x03246002030075a7 */ /* 0x010824000802017f */
[----:B0-----:R-:W-:Y:S05]  /*13a90*/  @!P1 NANOSLEEP.SYNCS 0x989680 ;  /* 0x009896800000995d */ /* 0x001fea0003900000 */
[----:B------:R-:W0:Y:S02]  /*13aa0*/  @!P1 SYNCS.PHASECHK.TRANS64 P1, [R3+URZ+0x32460], R2 ;  /* 0x03246002030095a7 */ /* 0x000e24000802007f */
[----:B0-----:R-:W-:Y:S05]  /*13ab0*/  @!P1 BRA `(.L_x_10271) ;  /* 0xfffffffc00f09947 */ /* 0x001fea000383ffff */
[----:B------:R-:W-:Y:S05]  /*13ac0*/  BRA `(.L_x_10407) ;  /* 0xffffffb800c47947 */ /* 0x000fea000383ffff */
.L_x_10408:
        /* <DEDUP_REMOVED lines=11> */
.L_x_15555:


//--------------------- .text._ZN7cutlass13device_kernelIN5flash11enable_sm90INS1_16FlashAttnFwdSm90INS1_25CollectiveMainloopFwdSm90ILi2EN4cute5tupleIJNS5_1CILi1EEES8_S8_EEENS6_IJNS7_ILi128EEENS7_ILi96EEENS7_ILi64EEEEEELi256ENS_10bfloat16_tEfNS_4arch4Sm90ELb0ELb0ELb0ELb1ELb1ELb1ELb1ELb1ELb0ELb1ELb0ELb0EEENS1_21CollectiveEpilogueFwdINS6_IJSA_NS7_ILi256EEESB_EEES9_SE_SG_Li256ELb1ELb1ELb0ELb0EEENS1_36VarlenDynamicPersistentTileSchedulerILi128ELi96ELi256ELi128ELb0ELb1ELb1ELb0ELb1ELb1EEEEEEEEEvNT_6ParamsE --------------------------
	.section	.text._ZN7cutlass13device_kernelIN5flash11enable_sm90INS1_16FlashAttnFwdSm90INS1_25CollectiveMainloopFwdSm90ILi2EN4cute5tupleIJNS5_1CILi1EEES8_S8_EEENS6_IJNS7_ILi128EEENS7_ILi96EEENS7_ILi64EEEEEELi256ENS_10bfloat16_tEfNS_4arch4Sm90ELb0ELb0ELb0ELb1ELb1ELb1ELb1ELb1ELb0ELb1ELb0ELb0EEENS1_21CollectiveEpilogueFwdINS6_IJSA_NS7_ILi256EEESB_EEES9_SE_SG_Li256ELb1ELb1ELb0ELb0EEENS1_36VarlenDynamicPersistentTileSchedulerILi128ELi96ELi256ELi128ELb0ELb1ELb1ELb0ELb1ELb1EEEEEEEEEvNT_6ParamsE,"ax",@progbits
	.align	128
.text._ZN7cutlass13device_kernelIN5flash11enable_sm90INS1_16FlashAttnFwdSm90INS1_25CollectiveMainloopFwdSm90ILi2EN4cute5tupleIJNS5_1CILi1EEES8_S8_EEENS6_IJNS7_ILi128EEENS7_ILi96EEENS7_ILi64EEEEEELi256ENS_10bfloat16_tEfNS_4arch4Sm90ELb0ELb0ELb0ELb1ELb1ELb1ELb1ELb1ELb0ELb1ELb0ELb0EEENS1_21CollectiveEpilogueFwdINS6_IJSA_NS7_ILi256EEESB_EEES9_SE_SG_Li256ELb1ELb1ELb0ELb0EEENS1_36VarlenDynamicPersistentTileSchedulerILi128ELi96ELi256ELi128ELb0ELb1ELb1ELb0ELb1ELb1EEEEEEEEEvNT_6ParamsE:
        .type           _ZN7cutlass13device_kernelIN5flash11enable_sm90INS1_16FlashAttnFwdSm90INS1_25CollectiveMainloopFwdSm90ILi2EN4cute5tupleIJNS5_1CILi1EEES8_S8_EEENS6_IJNS7_ILi128EEENS7_ILi96EEENS7_ILi64EEEEEELi256ENS_10bfloat16_tEfNS_4arch4Sm90ELb0ELb0ELb0ELb1ELb1ELb1ELb1ELb1ELb0ELb1ELb0ELb0EEENS1_21CollectiveEpilogueFwdINS6_IJSA_NS7_ILi256EEESB_EEES9_SE_SG_Li256ELb1ELb1ELb0ELb0EEENS1_36VarlenDynamicPersistentTileSchedulerILi128ELi96ELi256ELi128ELb0ELb1ELb1ELb0ELb1ELb1EEEEEEEEEvNT_6ParamsE,@function
        .size           _ZN7cutlass13device_kernelIN5flash11enable_sm90INS1_16FlashAttnFwdSm90INS1_25CollectiveMainloopFwdSm90ILi2EN4cute5tupleIJNS5_1CILi1EEES8_S8_EEENS6_IJNS7_ILi128EEENS7_ILi96EEENS7_ILi64EEEEEELi256ENS_10bfloat16_tEfNS_4arch4Sm90ELb0ELb0ELb0ELb1ELb1ELb1ELb1ELb1ELb0ELb1ELb0ELb0EEENS1_21CollectiveEpilogueFwdINS6_IJSA_NS7_ILi256EEESB_EEES9_SE_SG_Li256ELb1ELb1ELb0ELb0EEENS1_36VarlenDynamicPersistentTileSchedulerILi128ELi96ELi256ELi128ELb0ELb1ELb1ELb0ELb1ELb1EEEEEEEEEvNT_6ParamsE,(.L_x_15556 - _ZN7cutlass13device_kernelIN5flash11enable_sm90INS1_16FlashAttnFwdSm90INS1_25CollectiveMainloopFwdSm90ILi2EN4cute5tupleIJNS5_1CILi1EEES8_S8_EEENS6_IJNS7_ILi128EEENS7_ILi96EEENS7_ILi64EEEEEELi256ENS_10bfloat16_tEfNS_4arch4Sm90ELb0ELb0ELb0ELb1ELb1ELb1ELb1ELb1ELb0ELb1ELb0ELb0EEENS1_21CollectiveEpilogueFwdINS6_IJSA_NS7_ILi256EEESB_EEES9_SE_SG_Li256ELb1ELb1ELb0ELb0EEENS1_36VarlenDynamicPersistentTileSchedulerILi128ELi96ELi256ELi128ELb0ELb1ELb1ELb0ELb1ELb1EEEEEEEEEvNT_6ParamsE)
        .other          _ZN7cutlass13device_kernelIN5flash11enable_sm90INS1_16FlashAttnFwdSm90INS1_25CollectiveMainloopFwdSm90ILi2EN4cute5tupleIJNS5_1CILi1EEES8_S8_EEENS6_IJNS7_ILi128EEENS7_ILi96EEENS7_ILi64EEEEEELi256ENS_10bfloat16_tEfNS_4arch4Sm90ELb0ELb0ELb0ELb1ELb1ELb1ELb1ELb1ELb0ELb1ELb0ELb0EEENS1_21CollectiveEpilogueFwdINS6_IJSA_NS7_ILi256EEESB_EEES9_SE_SG_Li256ELb1ELb1ELb0ELb0EEENS1_36VarlenDynamicPersistentTileSchedulerILi128ELi96ELi256ELi128ELb0ELb1ELb1ELb0ELb1ELb1EEEEEEEEEvNT_6ParamsE,@"STO_CUDA_ENTRY STV_DEFAULT"
_ZN7cutlass13device_kernelIN5flash11enable_sm90INS1_16FlashAttnFwdSm90INS1_25CollectiveMainloopFwdSm90ILi2EN4cute5tupleIJNS5_1CILi1EEES8_S8_EEENS6_IJNS7_ILi128EEENS7_ILi96EEENS7_ILi64EEEEEELi256ENS_10bfloat16_tEfNS_4arch4Sm90ELb0ELb0ELb0ELb1ELb1ELb1ELb1ELb1ELb0ELb1ELb0ELb0EEENS1_21CollectiveEpilogueFwdINS6_IJSA_NS7_ILi256EEESB_EEES9_SE_SG_Li256ELb1ELb1ELb0ELb0EEENS1_36VarlenDynamicPersistentTileSchedulerILi128ELi96ELi256ELi128ELb0ELb1ELb1ELb0ELb1ELb1EEEEEEEEEvNT_6ParamsE:
        /* <DEDUP_REMOVED lines=17> */
.L_x_10410:
[----:B------:R-:W-:Y:S05]  /*0110*/  BSYNC B0 ;  /* 0x0000000000007941 */ /* 0x000fea0003800000 */
.L_x_10409:
[----:B------:R-:W-:Y:S01]  /*0120*/  VOTEU.ANY UP0, P0 ;  /* 0x00000000003f7886 */ /* 0x000fe20000000100 */
[----:B------:R-:W0:Y:S01]  /*0130*/  SHFL.IDX PT, R2, R0, RZ, 0x1f ;  /* 0x00001fff00027589 */ /* 0x000e2200000e0000 */
[----:B------:R-:W-:Y:S01]  /*0140*/  UMOV UR4, 0x80 ;  /* 0x0000008000047882 */ /* 0x000fe20000000000 */
[----:B------:R-:W-:Y:S01]  /*0150*/  UMOV UR7, 0x100 ;  /* 0x0000010000077882 */ /* 0x000fe20000000000 */
[----:B------:R-:W-:Y:S01]  /*0160*/  VOTEU.ANY UP1, P0 ;  /* 0x00000000003f7886 */ /* 0x000fe20000020100 */
[----:B------:R-:W1:Y:S01]  /*0170*/  @UP0 S2UR UR8, SR_CgaCtaId ;  /* 0x00000000000809c3 */ /* 0x000e620000008800 */
[----:B------:R-:W-:Y:S01]  /*0180*/  @UP0 UMOV UR6, 0x400 ;  /* 0x0000040000060882 */ /* 0x000fe20000000000 */
[----:B------:R-:W-:-:S04]  /*0190*/  @UP0 UIADD3 UR4, -UR4, 0x100000, URZ ;  /* 0x0010000004040890 */ /* 0x000fc8000fffe13f */
[----:B------:R-:W-:Y:S02]  /*01a0*/  @UP0 USHF.L.U32 UR5, UR4, 0xb, URZ ;  /* 0x0000000b04050899 */ /* 0x000fe4000800063f */
[----:B------:R-:W-:Y:S01]  /*01b0*/  @UP0 USHF.L.U32 UR4, UR4, 0x1, URZ ;  /* 0x0000000104040899 */ /* 0x000fe2000800063f */
[----:B------:R-:W-:Y:S01]  /*01c0*/  SHF.R.U32.HI R3, RZ, 0x7, R3 ;  /* 0x00000007ff037819 */ /* 0x000fe20000011603 */
[----:B------:R-:W-:Y:S01]  /*01d0*/  VOTEU.ANY UP2, P0 ;  /* 0x00000000003f7886 */ /* 0x000fe20000040100 */
[----:B0-----:R-:W-:-:S03]  /*01e0*/  ISETP.NE.AND P1, PT, R2, RZ, PT ;  /* 0x000000ff0200720c */ /* 0x001fc60003f25270 */
[----:B------:R0:W2:Y:S01]  /*01f0*/  SHFL.IDX PT, R2, R3, RZ, 0x1f ;  /* 0x00001fff03027589 */ /* 0x0000a200000e0000 */
[----:B-1----:R-:W-:Y:S02]  /*0200*/  @UP0 ULEA UR8, UR8, UR6, 0x18 ;  /* 0x0000000608080291 */ /* 0x002fe4000f8ec03f */
[----:B------:R-:W-:-:S04]  /*0210*/  @UP0 UIADD3 UR6, -UR7, 0x100000, URZ ;  /* 0x0010000007060890 */ /* 0x000fc8000fffe13f */
[----:B------:R-:W-:Y:S02]  /*0220*/  @UP0 USHF.L.U32 UR7, UR6, 0xb, URZ ;  /* 0x0000000b06070899 */ /* 0x000fe4000800063f */
[----:B------:R-:W-:Y:S01]  /*0230*/  @UP0 USHF.L.U32 UR6, UR6, 0x1, URZ ;  /* 0x0000000106060899 */ /* 0x000fe2000800063f */
[----:B------:R-:W-:Y:S01]  /*0240*/  VOTEU.ANY UP0, P0 ;  /* 0x00000000003f7886 */ /* 0x000fe20000000100 */
[----:B------:R-:W1:Y:S04]  /*0250*/  FENCE.VIEW.ASYNC.S ;  /* 0x00000000000073c6 */ /* 0x000e680000000000 */
[----:B-1----:R0:W1:Y:S01]  /*0260*/  @UP0 SYNCS.EXCH.64 URZ, [UR8+0x32400], UR4 ;  /* 0x03240004083f05b2 */ /* 0x0020620008000100 */
[----:B------:R0:W3:Y:S05]  /*0270*/  @UP1 SYNCS.EXCH.64 URZ, [UR8+0x32410], UR4 ;  /* 0x03241004083f15b2 */ /* 0x0000ea0008000100 */
[----:B------:R0:W4:Y:S02]  /*0280*/  @UP2 SYNCS.EXCH.64 URZ, [UR8+0x32420], UR6 ;  /* 0x03242006083f25b2 */ /* 0x0001240008000100 */
        /* <DEDUP_REMOVED lines=19> */
.L_x_10411:
        /* <DEDUP_REMOVED lines=22> */
.L_x_10412:
        /* <DEDUP_REMOVED lines=18> */
.L_x_10413:
        /* <DEDUP_REMOVED lines=22> */
.L_x_10414:
        /* <DEDUP_REMOVED lines=22> */
.L_x_10415:
[----:B--2---:R-:W-:Y:S01]  /*0900*/  ISETP.NE.AND P0, PT, R2, RZ, PT ;  /* 0x000000ff0200720c */ /* 0x004fe20003f05270 */
[----:B------:R-:W-:Y:S01]  /*0910*/  IMAD.MOV.U32 R2, RZ, RZ, 0x1 ;  /* 0x00000001ff027424 */ /* 0x000fe200078e00ff */
[----:B------:R-:W-:Y:S01]  /*0920*/  NOP ;  /* 0x0000000000007918 */ /* 0x000fe20000000000 */
[----:B------:R-:W-:Y:S01]  /*0930*/  ULDC.64 UR60, c[0x0][0x208] ;  /* 0x00008200003c7ab9 */ /* 0x000fe20000000a00 */
[----:B------:R-:W-:Y:S02]  /*0940*/  BSSY B9, `(.L_x_10416) ;  /* 0x00017e7000097945 */ /* 0x000fe40003800000 */
[----:B------:R-:W-:-:S05]  /*0950*/  SEL R2, R2, 0x2, !P0 ;  /* 0x0000000202027807 */ /* 0x000fca0004000000 */
[----:B------:R2:W-:Y:S01]  /*0960*/  STL [R1+0x8], R2 ;  /* 0x0000080201007387 */ /* 0x0005e20000100800 */
[----:B01-34-:R-:W-:Y:S06]  /*0970*/  BAR.SYNC.DEFER_BLOCKING 0x0 ;  /* 0x0000000000007b1d */ /* 0x01bfec0000010000 */
[----:B------:R-:W-:Y:S05]  /*0980*/  @!P0 BRA `(.L_x_10417) ;  /* 0x0000010800dc8947 */ /* 0x000fea0003800000 */
.L_x_10418:
[----:B------:R-:W-:-:S08]  /*0990*/  NOP ;  /* 0x0000000000007918 */ /* 0x000fd00000000000 */
[----:B------:R-:W0:Y:S02]  /*09a0*/  USETMAXREG.TRY_ALLOC.CTAPOOL UP0, 0xe8 ;  /* 0x000000e8000079c8 */ /* 0x000e240008000600 */
[----:B0-----:R-:W-:-:S13]  /*09b0*/  PLOP3.LUT P0, PT, PT, PT, UP0, 0x80, 0x0 ;  /* 0x000000000000781c */ /* 0x001fda0003f0f008 */
[----:B------:R-:W-:Y:S05]  /*09c0*/  @!P0 BRA `(.L_x_10418) ;  /* 0xfffffffc00f08947 */ /* 0x000fea000383ffff */
[----:B------:R-:W2:Y:S01]  /*09d0*/  S2R R0, SR_TID.X ;  /* 0x0000000000007919 */ /* 0x000ea20000002100 */
[----:B------:R-:W-:Y:S01]  /*09e0*/  MOV R19, 0x400 ;  /* 0x0000040000137802 */ /* 0x000fe20000000f00 */
[----:B------:R-:W-:Y:S01]  /*09f0*/  ULDC UR4, c[0x0][0xd3c] ;  /* 0x00034f0000047ab9 */ /* 0x000fe20000000800 */
[----:B--2---:R-:W-:Y:S02]  /*0a00*/  SHF.R.U32.HI R2, RZ, 0x7, R0 ;  /* 0x00000007ff027819 */ /* 0x004fe40000011600 */
[----:B------:R-:W0:Y:S01]  /*0a10*/  S2R R0, SR_CgaCtaId ;  /* 0x0000000000007919 */ /* 0x000e220000008800 */
        /* <DEDUP_REMOVED lines=9> */
[----:B------:R-:W2:Y:S01]  /*0ab0*/  LDL.LU R13, [R1+0x8] ;  /* 0x00000800010d7983 */ /* 0x000ea20000300800 */
[----:B------:R-:W0:Y:S02]  /*0ac0*/  S2R R0, SR_TID.X ;  /* 0x0000000000007919 */ /* 0x000e240000002100 */
[----:B0-----:R-:W-:-:S05]  /*0ad0*/  VIADD R12, R0, 0xffffff80 ;  /* 0xffffff80000c7836 */ /* 0x001fca0000000000 */
[----:B------:R-:W-:-:S04]  /*0ae0*/  SHF.R.S32.HI R0, RZ, 0x1f, R12 ;  /* 0x0000001fff007819 */ /* 0x000fc8000001140c */
[----:B------:R-:W-:-:S04]  /*0af0*/  LEA.HI R2, R0, R12, RZ, 0x7 ;  /* 0x0000000c00027211 */ /* 0x000fc800078f38ff */
[----:B------:R-:W-:-:S05]  /*0b00*/  LOP3.LUT R3, R2, 0xffffff80, RZ, 0xc0, !PT ;  /* 0xffffff8002037812 */ /* 0x000fca00078ec0ff */
[----:B------:R-:W-:-:S05]  /*0b10*/  IMAD.IADD R11, R12, 0x1, -R3 ;  /* 0x000000010c0b7824 */ /* 0x000fca00078e0a03 */
[----:B------:R-:W-:-:S04]  /*0b20*/  SHF.R.S32.HI R7, RZ, 0x1f, R11 ;  /* 0x0000001fff077819 */ /* 0x000fc8000001140b */
[----:B------:R-:W-:-:S04]  /*0b30*/  LEA.HI R8, R7, R11, RZ, 0x2 ;  /* 0x0000000b07087211 */ /* 0x000fc800078f10ff */
[--C-:B------:R-:W-:Y:S02]  /*0b40*/  SHF.R.S32.HI R4, RZ, 0x2, R8.reuse ;  /* 0x00000002ff047819 */ /* 0x100fe40000011408 */
[----:B------:R-:W-:-:S04]  /*0b50*/  SHF.R.S32.HI R3, RZ, 0x1f, R8 ;  /* 0x0000001fff037819 */ /* 0x000fc80000011408 */
[----:B------:R-:W-:Y:S02]  /*0b60*/  LEA.HI R5, R3, R4, RZ, 0x3 ;  /* 0x0000000403057211 */ /* 0x000fe400078f18ff */
[----:B------:R-:W-:Y:S02]  /*0b70*/  LEA.HI R3, R0, R12, RZ, 0x4 ;  /* 0x0000000c00037211 */ /* 0x000fe400078f20ff */
[----:B------:R-:W-:Y:S02]  /*0b80*/  LOP3.LUT R9, R5, 0xfffffff8, RZ, 0xc0, !PT ;  /* 0xfffffff805097812 */ /* 0x000fe400078ec0ff */
[----:B------:R-:W-:Y:S02]  /*0b90*/  SHF.R.S32.HI R14, RZ, 0x7, R2 ;  /* 0x00000007ff0e7819 */ /* 0x000fe40000011402 */
[----:B------:R-:W-:Y:S01]  /*0ba0*/  SHF.R.S32.HI R6, RZ, 0x4, R3 ;  /* 0x00000004ff067819 */ /* 0x000fe20000011403 */
[----:B------:R-:W-:Y:S01]  /*0bb0*/  IMAD.IADD R10, R4, 0x1, -R9 ;  /* 0x00000001040a7824 */ /* 0x000fe200078e0a09 */
[----:B------:R-:W-:-:S02]  /*0bc0*/  LEA.HI R7, R7, R11, RZ, 0x5 ;  /* 0x0000000b07077211 */ /* 0x000fc400078f28ff */
[----:B------:R-:W-:Y:S02]  /*0bd0*/  LEA.HI R2, R2, R14, RZ, 0x1 ;  /* 0x0000000e02027211 */ /* 0x000fe400078f08ff */
[C---:B------:R-:W-:Y:S02]  /*0be0*/  LOP3.LUT R4, R3.reuse, 0x3fffff0, RZ, 0xc0, !PT ;  /* 0x03fffff003047812 */ /* 0x040fe400078ec0ff */
[----:B------:R-:W-:Y:S02]  /*0bf0*/  LEA.HI R3, R3, R6, RZ, 0x1 ;  /* 0x0000000603037211 */ /* 0x000fe400078f08ff */
[----:B------:R-:W-:Y:S02]  /*0c00*/  SHF.R.S32.HI R7, RZ, 0x5, R7 ;  /* 0x00000005ff077819 */ /* 0x000fe40000011407 */
[----:B------:R-:W-:Y:S02]  /*0c10*/  LOP3.LUT R2, R2, 0x3fffffe, RZ, 0xc0, !PT ;  /* 0x03fffffe02027812 */ /* 0x000fe400078ec0ff */
[----:B------:R-:W-:Y:S01]  /*0c20*/  LOP3.LUT R3, R3, 0x1ffffffe, RZ, 0xc0, !PT ;  /* 0x1ffffffe03037812 */ /* 0x000fe200078ec0ff */
[----:B------:R-:W-:Y:S01]  /*0c30*/  IMAD R7, R7, 0x10, R10 ;  /* 0x0000001007077824 */ /* 0x000fe200078e020a */
[----:B------:R-:W-:Y:S01]  /*0c40*/  LEA.HI R5, R0, R12, RZ, 0x5 ;  /* 0x0000000c00057211 */ /* 0x000fe200078f28ff */
[----:B------:R-:W-:-:S02]  /*0c50*/  IMAD.IADD R2, R14, 0x1, -R2 ;  /* 0x000000010e027824 */ /* 0x000fc400078e0a02 */
[----:B------:R-:W-:Y:S01]  /*0c60*/  IMAD.IADD R3, R6, 0x1, -R3 ;  /* 0x0000000106037824 */ /* 0x000fe200078e0a03 */
[----:B------:R-:W-:Y:S01]  /*0c70*/  SHF.R.S32.HI R15, RZ, 0x5, R5 ;  /* 0x00000005ff0f7819 */ /* 0x000fe20000011405 */
[----:B------:R-:W-:Y:S02]  /*0c80*/  IMAD.IADD R4, R12, 0x1, -R4 ;  /* 0x000000010c047824 */ /* 0x000fe400078e0a04 */
[----:B------:R-:W-:Y:S01]  /*0c90*/  IMAD R6, R2, 0x40, R7 ;  /* 0x0000004002067824 */ /* 0x000fe200078e0207 */
[----:B------:R-:W-:Y:S01]  /*0ca0*/  LEA.HI R2, R0, R12, RZ, 0x2 ;  /* 0x0000000c00027211 */ /* 0x000fe200078f10ff */
[----:B------:R-:W-:-:S03]  /*0cb0*/  IMAD R4, R15, 0x10, R4 ;  /* 0x000000100f047824 */ /* 0x000fc600078e0204 */
[--C-:B------:R-:W-:Y:S01]  /*0cc0*/  SHF.R.S32.HI R204, RZ, 0x2, R2.reuse ;  /* 0x00000002ffcc7819 */ /* 0x100fe20000011402 */
[----:B------:R-:W-:Y:S01]  /*0cd0*/  IMAD R5, R4, 0x8, R3 ;  /* 0x0000000804057824 */ /* 0x000fe200078e0203 */
[----:B------:R-:W-:Y:S02]  /*0ce0*/  LEA.HI R0, R0, R12, RZ, 0x3 ;  /* 0x0000000c00007211 */ /* 0x000fe400078f18ff */
[----:B------:R-:W-:Y:S01]  /*0cf0*/  SHF.R.S32.HI R3, RZ, 0x1f, R2 ;  /* 0x0000001fff037819 */ /* 0x000fe20000011402 */
[----:B------:R-:W-:Y:S01]  /*0d00*/  VIADD R9, R204, 0x40 ;  /* 0x00000040cc097836 */ /* 0x000fe20000000000 */
[----:B------:R-:W-:Y:S02]  /*0d10*/  LOP3.LUT R2, R2, 0xfffffffc, RZ, 0xc0, !PT ;  /* 0xfffffffc02027812 */ /* 0x000fe400078ec0ff */
[----:B------:R-:W-:Y:S02]  /*0d20*/  SHF.R.S32.HI R4, RZ, 0x3, R0 ;  /* 0x00000003ff047819 */ /* 0x000fe40000011400 */
[----:B------:R-:W-:Y:S01]  /*0d30*/  LOP3.LUT R0, R0, 0xfffffff8, RZ, 0xc0, !PT ;  /* 0xfffffff800007812 */ /* 0x000fe200078ec0ff */
[----:B------:R-:W-:Y:S01]  /*0d40*/  IMAD.IADD R7, R12, 0x1, -R2 ;  /* 0x000000010c077824 */ /* 0x000fe200078e0a02 */
[----:B------:R-:W-:-:S02]  /*0d50*/  SHF.R.S32.HI R4, RZ, 0x1f, R9 ;  /* 0x0000001fff047819 */ /* 0x000fc40000011409 */
[----:B------:R-:W-:Y:S01]  /*0d60*/  LEA.HI R3, R3, R204, RZ, 0x3 ;  /* 0x000000cc03037211 */ /* 0x000fe200078f18ff */
[----:B------:R-:W-:Y:S01]  /*0d70*/  IMAD.IADD R0, R12, 0x1, -R0 ;  /* 0x000000010c007824 */ /* 0x000fe200078e0a00 */
[----:B------:R-:W-:Y:S01]  /*0d80*/  LEA.HI R4, R4, R9, RZ, 0x3 ;  /* 0x0000000904047211 */ /* 0x000fe200078f18ff */
[----:B------:R-:W-:Y:S01]  /*0d90*/  IMAD.SHL.U32 R2, R9, 0x40, RZ ;  /* 0x0000004009027824 */ /* 0x000fe200078e00ff */
[----:B------:R-:W-:Y:S02]  /*0da0*/  LOP3.LUT R3, R3, 0xfffffff8, RZ, 0xc0, !PT ;  /* 0xfffffff803037812 */ /* 0x000fe400078ec0ff */
[C---:B------:R-:W-:Y:S01]  /*0db0*/  LEA.HI R0, R7.reuse, R7, RZ, 0x1 ;  /* 0x0000000707007211 */ /* 0x040fe200078f08ff */
[----:B------:R-:W-:Y:S02]  /*0dc0*/  IMAD.SHL.U32 R4, R4, 0x40, RZ ;  /* 0x0000004004047824 */ /* 0x000fe400078e00ff */
[----:B------:R-:W-:Y:S01]  /*0dd0*/  IMAD.IADD R10, R204, 0x1, -R3 ;  /* 0x00000001cc0a7824 */ /* 0x000fe200078e0a03 */
[----:B------:R-:W-:Y:S01]  /*0de0*/  LOP3.LUT R0, R0, 0x1ffffffe, RZ, 0xc0, !PT ;  /* 0x1ffffffe00007812 */ /* 0x000fe200078ec0ff */
[C---:B------:R-:W-:Y:S01]  /*0df0*/  IMAD.SHL.U32 R16, R7.reuse, 0x8, RZ ;  /* 0x0000000807107824 */ /* 0x040fe200078e00ff */
[----:B------:R-:W-:Y:S01]  /*0e00*/  LOP3.LUT R3, R2, 0x1c0, RZ, 0xc0, !PT ;  /* 0x000001c002037812 */ /* 0x000fe200078ec0ff */
[C---:B------:R-:W-:Y:S01]  /*0e10*/  IMAD.SHL.U32 R22, R7.reuse, 0x4, RZ ;  /* 0x0000000407167824 */ /* 0x040fe200078e00ff */
[----:B------:R-:W-:Y:S01]  /*0e20*/  LOP3.LUT R4, R4, 0xfffffe00, RZ, 0xc0, !PT ;  /* 0xfffffe0004047812 */ /* 0x000fe200078ec0ff */
[----:B------:R-:W-:Y:S01]  /*0e30*/  IMAD.IADD R0, R7, 0x1, -R0 ;  /* 0x0000000107007824 */ /* 0x000fe200078e0a00 */
[----:B------:R-:W-:Y:S01]  /*0e40*/  SHF.R.U32.HI R7, RZ, 0x3, R3 ;  /* 0x00000003ff077819 */ /* 0x000fe20000011603 */
[----:B------:R-:W-:Y:S01]  /*0e50*/  STL [R1+0x78], R6 ;  /* 0x0000780601007387 */ /* 0x000fe20000100800 */
[----:B------:R-:W-:-:S02]  /*0e60*/  LOP3.LUT R3, R3, 0x38, R16, 0xf8, !PT ;  /* 0x0000003803037812 */ /* 0x000fc400078ef810 */
[----:B------:R-:W-:Y:S01]  /*0e70*/  LOP3.LUT R8, R8, 0x7ffffffc, RZ, 0xc0, !PT ;  /* 0x7ffffffc08087812 */ /* 0x000fe200078ec0ff */
[----:B------:R-:W-:Y:S04]  /*0e80*/  STL [R1+0x68], RZ ;  /* 0x000068ff01007387 */ /* 0x000fe80000100800 */
[----:B------:R-:W-:Y:S04]  /*0e90*/  STL [R1+0x70], R10 ;  /* 0x0000700a01007387 */ /* 0x000fe80000100800 */
[----:B------:R0:W-:Y:S01]  /*0ea0*/  STL [R1+0x58], R4 ;  /* 0x0000580401007387 */ /* 0x0001e20000100800 */
[----:B------:R-:W-:-:S02]  /*0eb0*/  IMAD.SHL.U32 R5, R5, 0x8, RZ ;  /* 0x0000000805057824 */ /* 0x000fc400078e00ff */
[----:B------:R-:W-:Y:S01]  /*0ec0*/  IMAD R0, R0, 0x8, R6 ;  /* 0x0000000800007824 */ /* 0x000fe200078e0206 */
[----:B0-----:R-:W-:Y:S01]  /*0ed0*/  LOP3.LUT R4, R4, R3, R7, 0xf6, !PT ;  /* 0x0000000304047212 */ /* 0x001fe200078ef607 */
[----:B------:R-:W-:-:S04]  /*0ee0*/  IMAD.IADD R7, R11, 0x1, -R8 ;  /* 0x000000010b077824 */ /* 0x000fc800078e0a08 */
[----:B------:R-:W-:Y:S01]  /*0ef0*/  IMAD R3, R4, 0x2, R19 ;  /* 0x0000000204037824 */ /* 0x000fe200078e0213 */
[----:B------:R0:W-:Y:S04]  /*0f00*/  STL [R1+0x7c], R7 ;  /* 0x00007c0701007387 */ /* 0x0001e80000100800 */
[----:B------:R0:W-:Y:S04]  /*0f10*/  STL [R1+0x84], R5 ;  /* 0x0000840501007387 */ /* 0x0001e80000100800 */
[----:B------:R0:W-:Y:S04]  /*0f20*/  STL [R1+0x80], R0 ;  /* 0x0000800001007387 */ /* 0x0001e80000100800 */
[----:B------:R0:W-:Y:S01]  /*0f30*/  STL [R1+0x74], R3 ;  /* 0x0000740301007387 */ /* 0x0001e20000100800 */
[----:B------:R-:W-:-:S02]  /*0f40*/  VIADD R2, R16, 0x20 ;  /* 0x0000002010027836 */ /* 0x000fc40000000000 */
[C---:B------:R-:W-:Y:S02]  /*0f50*/  VIADD R213, R16.reuse, 0x40 ;  /* 0x0000004010d57836 */ /* 0x040fe40000000000 */
[C---:B------:R-:W-:Y:S02]  /*0f60*/  VIADD R212, R16.reuse, 0x60 ;  /* 0x0000006010d47836 */ /* 0x040fe40000000000 */
[C---:B------:R-:W-:Y:S02]  /*0f70*/  VIADD R211, R16.reuse, 0x80 ;  /* 0x0000008010d37836 */ /* 0x040fe40000000000 */
[C---:B------:R-:W-:Y:S02]  /*0f80*/  VIADD R210, R16.reuse, 0xa0 ;  /* 0x000000a010d27836 */ /* 0x040fe40000000000 */
[C---:B------:R-:W-:Y:S02]  /*0f90*/  VIADD R215, R16.reuse, 0xc0 ;  /* 0x000000c010d77836 */ /* 0x040fe40000000000 */
[----:B------:R-:W-:Y:S01]  /*0fa0*/  VIADD R214, R16, 0xe0 ;  /* 0x000000e010d67836 */ /* 0x000fe20000000000 */
[----:B------:R-:W-:Y:S01]  /*0fb0*/  SHF.R.S32.HI R17, RZ, 0x1f, R16 ;  /* 0x0000001fff117819 */ /* 0x000fe20000011410 */
[----:B------:R-:W-:Y:S01]  /*0fc0*/  IMAD.MOV.U32 R18, RZ, RZ, RZ ;  /* 0x000000ffff127224 */ /* 0x000fe200078e00ff */
[----:B------:R-:W-:Y:S01]  /*0fd0*/  SHF.R.S32.HI R206, RZ, 0x1f, R2 ;  /* 0x0000001fffce7819 */ /* 0x000fe20000011402 */
[----:B------:R-:W-:Y:S01]  /*0fe0*/  IMAD.MOV.U32 R207, RZ, RZ, RZ ;  /* 0x000000ffffcf7224 */ /* 0x000fe200078e00ff */
[----:B------:R-:W-:Y:S01]  /*0ff0*/  SHF.R.S32.HI R222, RZ, 0x1f, R213 ;  /* 0x0000001fffde7819 */ /* 0x000fe200000114d5 */
[----:B------:R-:W-:Y:S01]  /*1000*/  IMAD.MOV.U32 R216, RZ, RZ, RZ ;  /* 0x000000ffffd87224 */ /* 0x000fe200078e00ff */
[----:B------:R-:W-:Y:S01]  /*1010*/  SHF.R.S32.HI R221, RZ, 0x1f, R212 ;  /* 0x0000001fffdd7819 */ /* 0x000fe200000114d4 */
[----:B------:R-:W-:Y:S01]  /*1020*/  IMAD.MOV.U32 R205, RZ, RZ, RZ ;  /* 0x000000ffffcd7224 */ /* 0x000fe200078e00ff */
[----:B------:R-:W-:Y:S01]  /*1030*/  SHF.R.S32.HI R220, RZ, 0x1f, R211 ;  /* 0x0000001fffdc7819 */ /* 0x000fe200000114d3 */
[----:B------:R-:W-:Y:S01]  /*1040*/  VIADD R208, R22, 0x10 ;  /* 0x0000001016d07836 */ /* 0x000fe20000000000 */
[----:B------:R-:W-:-:S02]  /*1050*/  SHF.R.S32.HI R219, RZ, 0x1f, R210 ;  /* 0x0000001fffdb7819 */ /* 0x000fc400000114d2 */
[----:B------:R-:W-:Y:S02]  /*1060*/  SHF.R.S32.HI R218, RZ, 0x1f, R215 ;  /* 0x0000001fffda7819 */ /* 0x000fe400000114d7 */
[----:B------:R-:W-:Y:S02]  /*1070*/  SHF.R.S32.HI R217, RZ, 0x1f, R214 ;  /* 0x0000001fffd97819 */ /* 0x000fe400000114d6 */
[----:B0-2---:R-:W-:-:S07]  /*1080*/  LOP3.LUT R209, R13, 0x1, RZ, 0xfc, !PT ;  /* 0x000000010dd17812 */ /* 0x005fce00078efcff */
.L_x_10562:
[----:B0-----:R-:W0:Y:S02]  /*1090*/  LDC.64 R4, c[0x0][0xd88] ;  /* 0x00036200ff047b82 */ /* 0x001e240000000a00 */
[----:B0-----:R-:W-:-:S05]  /*10a0*/  IMAD.WIDE R4, R35, 0x4, R4 ;  /* 0x0000000423047825 */ /* 0x001fca00078e0204 */
[----:B--2---:R-:W2:Y:S01]  /*10b0*/  LDG.E R3, desc[UR60][R4.64] ;  /* 0x0000003c04037981 */ /* 0x004ea2000c1e1900 */
        /* <DEDUP_REMOVED lines=10> */
[----:B---3--:R-:W-:-:S08]  /*1160*/  IMAD.SHL.U32 R32, R3, 0x4, RZ ;  /* 0x0000000403207824 */ /* 0x008fd000078e00ff */
[C---:B------:R-:W-:Y:S01]  /*1170*/  @P1 LEA R6, P2, R3.reuse, UR4, 0x2 ;  /* 0x0000000403061c11 */ /* 0x040fe2000f8410ff */
[----:B------:R0:W-:Y:S01]  /*1180*/  STL [R1+0x5c], R3 ;  /* 0x00005c0301007387 */ /* 0x0001e20000100800 */
[C-C-:B------:R-:W-:Y:S02]  /*1190*/  SHF.L.U64.HI R35, R3.reuse, 0x2, R0.reuse ;  /* 0x0000000203237819 */ /* 0x140fe40000010200 */
[----:B------:R-:W-:Y:S01]  /*11a0*/  @P1 LEA.HI.X R7, R3, UR5, R0, 0x2, P2 ;  /* 0x0000000503071c11 */ /* 0x000fe200090f1400 */
[----:B------:R-:W-:Y:S01]  /*11b0*/  IMAD.MOV.U32 R0, RZ, RZ, RZ ;  /* 0x000000ffff007224 */ /* 0x000fe200078e00ff */
[----:B------:R-:W-:Y:S02]  /*11c0*/  ISETP.NE.U32.AND P2, PT, RZ, UR8, PT ;  /* 0x00000008ff007c0c */ /* 0x000fe4000bf45070 */
[----:B------:R-:W-:Y:S02]  /*11d0*/  IADD3 R8, P3, R32, UR6, RZ ;  /* 0x0000000620087c10 */ /* 0x000fe4000ff7e0ff */
[----:B------:R-:W-:Y:S01]  /*11e0*/  ISETP.NE.AND.EX P2, PT, RZ, UR9, PT, P2 ;  /* 0x00000009ff007c0c */ /* 0x000fe2000bf45320 */
[----:B------:R0:W5:Y:S01]  /*11f0*/  @P1 LDG.E R0, desc[UR60][R6.64] ;  /* 0x0000003c06001981 */ /* 0x000162000c1e1900 */
[----:B------:R-:W-:Y:S01]  /*1200*/  ULDC UR4, c[0x0][0x288] ;  /* 0x0000a20000047ab9 */ /* 0x000fe20000000800 */
[----:B------:R-:W-:Y:S01]  /*1210*/  IADD3.X R9, R35, UR7, RZ, P3, !PT ;  /* 0x0000000723097c10 */ /* 0x000fe20009ffe4ff */
[----:B------:R-:W-:Y:S01]  /*1220*/  IMAD.U32 R90, RZ, RZ, UR4 ;  /* 0x00000004ff5a7e24 */ /* 0x000fe2000f8e00ff */
[----:B------:R-:W-:-:S03]  /*1230*/  ULDC.64 UR4, c[0x0][0x418] ;  /* 0x0001060000047ab9 */ /* 0x000fc60000000a00 */
[----:B------:R0:W5:Y:S05]  /*1240*/  @P0 LDG.E R88, desc[UR60][R8.64] ;  /* 0x0000003c08580981 */ /* 0x00016a000c1e1900 */
[----:B------:R-:W-:-:S04]  /*1250*/  @P2 IADD3 R4, P1, R32, UR8, RZ ;  /* 0x0000000820042c10 */ /* 0x000fc8000ff3e0ff */
[----:B------:R-:W-:-:S05]  /*1260*/  @P2 IADD3.X R5, R35, UR9, RZ, P1, !PT ;  /* 0x0000000923052c10 */ /* 0x000fca0008ffe4ff */
[----:B------:R0:W5:Y:S01]  /*1270*/  @P2 LDG.E R90, desc[UR60][R4.64] ;  /* 0x0000003c045a2981 */ /* 0x000162000c1e1900 */
[----:B------:R-:W-:-:S03]  /*1280*/  UISETP.NE.U32.AND UP0, UPT, UR4, URZ, UPT ;  /* 0x0000003f0400728c */ /* 0x000fc6000bf05070 */
[----:B------:R-:W-:Y:S01]  /*1290*/  ULDC UR4, c[0x0][0x424] ;  /* 0x0001090000047ab9 */ /* 0x000fe20000000800 */
[----:B------:R-:W-:-:S03]  /*12a0*/  UISETP.NE.AND.EX UP0, UPT, UR5, URZ, UPT, UP0 ;  /* 0x0000003f0500728c */ /* 0x000fc6000bf05300 */
[----:B------:R-:W-:Y:S01]  /*12b0*/  ULDC UR5, c[0x0][0x2f0] ;  /* 0x0000bc0000057ab9 */ /* 0x000fe20000000800 */
[----:B------:R-:W-:-:S04]  /*12c0*/  USEL UR4, UR4, 0x1, UP0 ;  /* 0x0000000104047887 */ /* 0x000fc80008000000 */
[----:B------:R-:W-:-:S03]  /*12d0*/  UIMAD UR4, UR4, UR5, URZ ;  /* 0x00000005040472a4 */ /* 0x000fc6000f8e023f */
[----:B------:R-:W-:Y:S02]  /*12e0*/  ULDC UR5, c[0x0][0x348] ;  /* 0x0000d20000057ab9 */ /* 0x000fe40000000800 */
[----:B----4-:R-:W-:Y:S02]  /*12f0*/  IMAD.U32 R30, RZ, RZ, UR5 ;  /* 0x00000005ff1e7e24 */ /* 0x010fe4000f8e00ff */
[----:B------:R-:W-:Y:S02]  /*1300*/  IMAD.U32 R31, RZ, RZ, UR4 ;  /* 0x00000004ff1f7e24 */ /* 0x000fe4000f8e00ff */
[----:B------:R-:W-:Y:S01]  /*1310*/  IMAD.MOV.U32 R29, RZ, RZ, R3 ;  /* 0x000000ffff1d7224 */ /* 0x000fe200078e0003 */
[----:B01----:R-:W-:Y:S06]  /*1320*/  @P2 BRA `(.L_x_10420) ;  /* 0x0000000000242947 */ /* 0x003fec0003800000 */
        /* <DEDUP_REMOVED lines=9> */
.L_x_10420:
        /* <DEDUP_REMOVED lines=10> */
.L_x_10421:
[----:B------:R-:W-:Y:S05]  /*1460*/  @!P0 BRA `(.L_x_10422) ;  /* 0x00000000000c8947 */ /* 0x000fea0003800000 */
[----:B------:R-:W2:Y:S04]  /*1470*/  LDG.E R4, desc[UR60][R8.64] ;  /* 0x0000003c08047981 */ /* 0x000ea8000c1e1900 */
[----:B------:R-:W2:Y:S02]  /*1480*/  LDG.E R31, desc[UR60][R8.64+0x4] ;  /* 0x0000043c081f7981 */ /* 0x000ea4000c1e1900 */
[----:B--2---:R-:W-:-:S07]  /*1490*/  IMAD.IADD R31, R31, 0x1, -R4 ;  /* 0x000000011f1f7824 */ /* 0x004fce00078e0a04 */
.L_x_10422:
        /* <DEDUP_REMOVED lines=56> */
.L_x_10425:
[----:B------:R-:W-:Y:S05]  /*1820*/  BSYNC B6 ;  /* 0x0000000000067941 */ /* 0x000fea0003800000 */
.L_x_10424:
        /* <DEDUP_REMOVED lines=20> */
.L_x_10427:
[----:B------:R-:W-:Y:S05]  /*1970*/  BSYNC B6 ;  /* 0x0000000000067941 */ /* 0x000fea0003800000 */
.L_x_10426:
[----:B------:R-:W-:Y:S01]  /*1980*/  ULDC.64 UR4, c[0x0][0xaf0] ;  /* 0x0002bc0000047ab9 */ /* 0x000fe20000000a00 */
[----:B------:R-:W2:Y:S01]  /*1990*/  LDL R36, [R1+0x70] ;  /* 0x0000700001247983 */ /* 0x000ea20000100800 */
[----:B------:R-:W-:Y:S01]  /*19a0*/  ISETP.NE.U32.AND P0, PT, RZ, UR4, PT ;  /* 0x00000004ff007c0c */ /* 0x000fe2000bf05070 */
[----:B------:R-:W0:Y:S03]  /*19b0*/  LDC.64 R66, c[0x0][0x408] ;  /* 0x00010200ff427b82 */ /* 0x000e260000000a00 */
[----:B------:R-:W-:-:S05]  /*19c0*/  ISETP.NE.AND.EX P0, PT, RZ, UR5, PT, P0 ;  /* 0x00000005ff007c0c */ /* 0x000fca000bf05300 */
[----:B------:R-:W1:Y:S08]  /*19d0*/  LDC.64 R60, c[0x0][0x3f8] ;  /* 0x0000fe00ff3c7b82 */ /* 0x000e700000000a00 */
[----:B------:R-:W-:Y:S01]  /*19e0*/  @P0 IADD3 R4, P1, R32, UR4, RZ ;  /* 0x0000000420040c10 */ /* 0x000fe2000ff3e0ff */
[----:B------:R-:W-:Y:S01]  /*19f0*/  ULDC UR4, c[0x0][0x320] ;  /* 0x0000c80000047ab9 */ /* 0x000fe20000000800 */
[----:B------:R-:W3:Y:S02]  /*1a00*/  LDC R89, c[0x0][0x3f4] ;  /* 0x0000fd00ff597b82 */ /* 0x000ee40000000800 */
[----:B------:R-:W-:-:S02]  /*1a10*/  @P0 IADD3.X R5, R35, UR5, RZ, P1, !PT ;  /* 0x0000000523050c10 */ /* 0x000fc40008ffe4ff */
[----:B------:R-:W-:-:S03]  /*1a20*/  ISETP.GE.AND P1, PT, R2, UR4, PT ;  /* 0x0000000402007c0c */ /* 0x000fc6000bf26270 */
[----:B------:R4:W2:Y:S01]  /*1a30*/  @P0 LDG.E R29, desc[UR60][R4.64] ;  /* 0x0000003c041d0981 */ /* 0x0008a2000c1e1900 */
[----:B------:R-:W-:Y:S01]  /*1a40*/  SEL R3, RZ, 0xffffffff, P1 ;  /* 0xffffffffff037807 */ /* 0x000fe20000800000 */
[--C-:B0-----:R-:W-:Y:S01]  /*1a50*/  IMAD.WIDE.U32 R10, R204, R66, R16.reuse ;  /* 0x00000042cc0a7225 */ /* 0x101fe200078e0010 */
[----:B------:R-:W-:Y:S01]  /*1a60*/  ISETP.GE.AND P0, PT, R16, UR4, PT ;  /* 0x0000000410007c0c */ /* 0x000fe2000bf06270 */
[----:B------:R-:W0:Y:S01]  /*1a70*/  S2R R21, SR_TID.X ;  /* 0x0000000000157919 */ /* 0x000e220000002100 */
[----:B------:R-:W-:Y:S01]  /*1a80*/  ISETP.GE.AND P1, PT, R212, UR4, PT ;  /* 0x00000004d4007c0c */ /* 0x000fe2000bf26270 */
[----:B------:R-:W-:Y:S01]  /*1a90*/  IMAD.SHL.U32 R3, R3, 0x2, RZ ;  /* 0x0000000203037824 */ /* 0x000fe200078e00ff */
[----:B------:R-:W-:Y:S01]  /*1aa0*/  SEL R0, RZ, 0x1, P0 ;  /* 0x00000001ff007807 */ /* 0x000fe20000000000 */
[----:B------:R-:W3:Y:S01]  /*1ab0*/  S2R R20, SR_TID.X ;  /* 0x0000000000147919 */ /* 0x000ee20000002100 */
[----:B------:R-:W-:Y:S01]  /*1ac0*/  ISETP.GE.AND P0, PT, R213, UR4, PT ;  /* 0x00000004d5007c0c */ /* 0x000fe2000bf06270 */
[----:B-1----:R-:W-:Y:S01]  /*1ad0*/  IMAD.WIDE.U32 R8, R204, R60, R16 ;  /* 0x0000003ccc087225 */ /* 0x002fe200078e0010 */
[----:B------:R-:W-:-:S02]  /*1ae0*/  LOP3.LUT R0, R3, 0x2, R0, 0xe2, !PT ;  /* 0x0000000203007812 */ /* 0x000fc400078ee200 */
[----:B------:R-:W-:Y:S02]  /*1af0*/  SEL R3, RZ, 0x4, P0 ;  /* 0x00000004ff037807 */ /* 0x000fe40000000000 */
[----:B------:R-:W-:Y:S02]  /*1b00*/  SHF.R.S32.HI R7, RZ, 0x1f, R204 ;  /* 0x0000001fff077819 */ /* 0x000fe400000114cc */
[----:B------:R-:W-:Y:S01]  /*1b10*/  SHF.R.S32.HI R23, RZ, 0x1f, R22 ;  /* 0x0000001fff177819 */ /* 0x000fe20000011416 */
[----:B------:R-:W-:Y:S01]  /*1b20*/  IMAD.MOV.U32 R78, RZ, RZ, 0x20 ;  /* 0x00000020ff4e7424 */ /* 0x000fe200078e00ff */
[----:B----4-:R-:W-:Y:S01]  /*1b30*/  SEL R4, RZ, 0x8, P1 ;  /* 0x00000008ff047807 */ /* 0x010fe20000800000 */
[----:B------:R-:W-:Y:S01]  /*1b40*/  IMAD.IADD R88, R88, 0x1, R31 ;  /* 0x0000000158587824 */ /* 0x000fe200078e021f */
[----:B------:R-:W-:Y:S01]  /*1b50*/  ISETP.GE.AND P0, PT, R211, UR4, PT ;  /* 0x00000004d3007c0c */ /* 0x000fe2000bf06270 */
[----:B------:R-:W-:Y:S01]  /*1b60*/  IMAD.SHL.U32 R83, R66, 0x40, RZ ;  /* 0x0000004042537824 */ /* 0x000fe200078e00ff */
[----:B------:R-:W-:Y:S01]  /*1b70*/  ISETP.GE.AND P1, PT, R210, UR4, PT ;  /* 0x00000004d2007c0c */ /* 0x000fe2000bf26270 */
[----:B------:R-:W-:Y:S01]  /*1b80*/  IMAD R77, R61, 0x60, RZ ;  /* 0x000000603d4d7824 */ /* 0x000fe200078e02ff */
[----:B------:R-:W-:Y:S01]  /*1b90*/  LOP3.LUT R0, R4, R0, R3, 0xfe, !PT ;  /* 0x0000000004007212 */ /* 0x000fe200078efe03 */
[----:B------:R-:W-:Y:S01]  /*1ba0*/  IMAD.SHL.U32 R85, R60, 0x40, RZ ;  /* 0x000000403c557824 */ /* 0x000fe200078e00ff */
[----:B------:R-:W-:-:S02]  /*1bb0*/  SEL R3, RZ, 0x10, P0 ;  /* 0x00000010ff037807 */ /* 0x000fc40000000000 */
[----:B------:R-:W-:Y:S02]  /*1bc0*/  SEL R4, RZ, 0x20, P1 ;  /* 0x00000020ff047807 */ /* 0x000fe40000800000 */
[----:B------:R-:W-:Y:S02]  /*1bd0*/  ISETP.GE.AND P0, PT, R215, UR4, PT ;  /* 0x00000004d7007c0c */ /* 0x000fe4000bf06270 */
[----:B------:R-:W-:Y:S02]  /*1be0*/  ISETP.GE.AND P1, PT, R214, UR4, PT ;  /* 0x00000004d6007c0c */ /* 0x000fe4000bf26270 */
[----:B------:R-:W-:Y:S01]  /*1bf0*/  LOP3.LUT R0, R4, R0, R3, 0xfe, !PT ;  /* 0x0000000004007212 */ /* 0x000fe200078efe03 */
[----:B------:R-:W-:Y:S01]  /*1c00*/  IMAD R4, R7, R60, RZ ;  /* 0x0000003c07047224 */ /* 0x000fe200078e02ff */
[----:B------:R-:W-:Y:S02]  /*1c10*/  SEL R87, RZ, 0x40, P0 ;  /* 0x00000040ff577807 */ /* 0x000fe40000000000 */
[----:B------:R-:W-:Y:S01]  /*1c20*/  SEL R3, RZ, 0x7fff80, P1 ;  /* 0x007fff80ff037807 */ /* 0x000fe20000800000 */
[----:B0-----:R-:W-:Y:S01]  /*1c30*/  VIADD R37, R21, 0xffffff80 ;  /* 0xffffff8015257836 */ /* 0x001fe20000000000 */
[----:B---3--:R-:W-:Y:S01]  /*1c40*/  ISETP.GE.AND P0, PT, R16, R89, PT ;  /* 0x000000591000720c */ /* 0x008fe20003f06270 */
[C---:B------:R-:W-:Y:S01]  /*1c50*/  IMAD R13, R204.reuse, R61, R4 ;  /* 0x0000003dcc0d7224 */ /* 0x040fe200078e0204 */
[----:B------:R-:W-:Y:S01]  /*1c60*/  LOP3.LUT R87, R3, R0, R87, 0xfe, !PT ;  /* 0x0000000003577212 */ /* 0x000fe200078efe57 */
[-C--:B------:R-:W-:Y:S01]  /*1c70*/  IMAD R0, R7, R66.reuse, RZ ;  /* 0x0000004207007224 */ /* 0x080fe200078e02ff */
[----:B------:R-:W-:Y:S01]  /*1c80*/  SHF.R.U32.HI R21, RZ, 0x7, R20 ;  /* 0x00000007ff157819 */ /* 0x000fe20000011614 */
[----:B------:R-:W-:Y:S01]  /*1c90*/  IMAD.WIDE.U32 R6, R204, R66, R22 ;  /* 0x00000042cc067225 */ /* 0x000fe200078e0016 */
[----:B------:R-:W-:-:S02]  /*1ca0*/  SEL R3, R89, RZ, P0 ;  /* 0x000000ff59037207 */ /* 0x000fc40000000000 */
[----:B------:R-:W-:Y:S01]  /*1cb0*/  SHF.L.U64.HI R84, R66, 0x6, R67 ;  /* 0x0000000642547819 */ /* 0x000fe20000010243 */
[C---:B------:R-:W-:Y:S01]  /*1cc0*/  IMAD R15, R204.reuse, R67, R0 ;  /* 0x00000043cc0f7224 */ /* 0x040fe200078e0200 */
[----:B------:R-:W-:Y:S01]  /*1cd0*/  ISETP.NE.AND P6, PT, R21, 0x1, PT ;  /* 0x000000011500780c */ /* 0x000fe20003fc5270 */
[----:B------:R-:W-:Y:S01]  /*1ce0*/  IMAD.WIDE.U32 R4, R204, R60, R22 ;  /* 0x0000003ccc047225 */ /* 0x000fe200078e0016 */
[----:B------:R-:W-:-:S03]  /*1cf0*/  SHF.L.U64.HI R86, R60, 0x6, R61 ;  /* 0x000000063c567819 */ /* 0x000fc6000001023d */
[----:B------:R-:W-:Y:S02]  /*1d00*/  IMAD.IADD R7, R7, 0x1, R15 ;  /* 0x0000000107077824 */ /* 0x000fe400078e020f */
[----:B------:R-:W-:Y:S02]  /*1d10*/  IMAD.IADD R5, R5, 0x1, R13 ;  /* 0x0000000105057824 */ /* 0x000fe400078e020d */
[----:B-----5:R-:W-:Y:S02]  /*1d20*/  IMAD.WIDE.U32 R62, R28, R66, R6 ;  /* 0x000000421c3e7225 */ /* 0x020fe400078e0006 */
[----:B------:R-:W3:Y:S02]  /*1d30*/  LDL R6, [R1+0x58] ;  /* 0x0000580001067983 */ /* 0x000ee40000100800 */
[----:B------:R-:W-:Y:S02]  /*1d40*/  VIADD R91, R21, 0x8 ;  /* 0x00000008155b7836 */ /* 0x000fe40000000000 */
[----:B------:R-:W-:-:S02]  /*1d50*/  IMAD.IADD R3, R16, 0x1, R3 ;  /* 0x0000000110037824 */ /* 0x000fc400078e0203 */
[C---:B------:R-:W-:Y:S02]  /*1d60*/  VIADD R21, R204.reuse, 0x40 ;  /* 0x00000040cc157836 */ /* 0x040fe40000000000 */
[----:B------:R-:W-:Y:S01]  /*1d70*/  VIADD R7, R204, 0x40 ;  /* 0x00000040cc077836 */ /* 0x000fe20000000000 */
[----:B------:R-:W-:Y:S05]  /*1d80*/  @!P6 WARPSYNC.ALL ;  /* 0x000000000000e948 */ /* 0x000fea0003800000 */
[----:B------:R-:W-:Y:S01]  /*1d90*/  IMAD.WIDE.U32 R52, R28, R60, R4 ;  /* 0x0000003c1c347225 */ /* 0x000fe200078e0004 */
[----:B------:R-:W-:Y:S01]  /*1da0*/  SHF.R.S32.HI R0, RZ, 0x1f, R3 ;  /* 0x0000001fff007819 */ /* 0x000fe20000011403 */
[----:B------:R-:W-:-:S02]  /*1db0*/  ULDC UR4, c[0x0][0x2f4] ;  /* 0x0000bd0000047ab9 */ /* 0x000fc40000000800 */
[----:B------:R-:W-:Y:S01]  /*1dc0*/  IMAD.SHL.U32 R21, R21, 0x40, RZ ;  /* 0x0000004015157824 */ /* 0x000fe200078e00ff */
[----:B------:R-:W-:Y:S01]  /*1dd0*/  LEA.HI R3, R0, R3, RZ, 0x3 ;  /* 0x0000000300037211 */ /* 0x000fe200078f18ff */
[----:B------:R-:W-:Y:S02]  /*1de0*/  IMAD.SHL.U32 R7, R7, 0x40, RZ ;  /* 0x0000004007077824 */ /* 0x000fe400078e00ff */
[----:B------:R-:W-:Y:S01]  /*1df0*/  IMAD.IADD R9, R13, 0x1, R9 ;  /* 0x000000010d097824 */ /* 0x000fe200078e0209 */
[----:B------:R-:W-:Y:S01]  /*1e00*/  SHF.R.S32.HI R13, RZ, 0x1f, R28 ;  /* 0x0000001fff0d7819 */ /* 0x000fe2000001141c */
[----:B------:R-:W-:Y:S01]  /*1e10*/  IMAD.IADD R11, R15, 0x1, R11 ;  /* 0x000000010f0b7824 */ /* 0x000fe200078e020b */
[----:B------:R-:W-:Y:S01]  /*1e20*/  LOP3.LUT R21, R21, 0x1c0, RZ, 0xc0, !PT ;  /* 0x000001c015157812 */ /* 0x000fe200078ec0ff */
[-C--:B------:R-:W-:Y:S01]  /*1e30*/  IMAD.WIDE.U32 R54, R28, R60.reuse, R8 ;  /* 0x0000003c1c367225 */ /* 0x080fe200078e0008 */
[----:B------:R-:W-:Y:S02]  /*1e40*/  LOP3.LUT R7, R7, 0x1c0, RZ, 0xc0, !PT ;  /* 0x000001c007077812 */ /* 0x000fe400078ec0ff */
[----:B------:R-:W-:Y:S01]  /*1e50*/  LOP3.LUT R0, R21, 0x38, R3, 0xf8, !PT ;  /* 0x0000003815007812 */ /* 0x000fe200078ef803 */
[C---:B------:R-:W-:Y:S01]  /*1e60*/  IMAD R12, R13.reuse, R60, RZ ;  /* 0x0000003c0d0c7224 */ /* 0x040fe200078e02ff */
[----:B------:R-:W-:Y:S01]  /*1e70*/  SHF.R.U32.HI R7, RZ, 0x3, R7 ;  /* 0x00000003ff077819 */ /* 0x000fe20000011607 */
[----:B------:R-:W-:Y:S01]  /*1e80*/  IMAD R13, R13, R66, RZ ;  /* 0x000000420d0d7224 */ /* 0x000fe200078e02ff */
[----:B------:R-:W-:Y:S01]  /*1e90*/  PRMT R4, R87, 0x8880, RZ ;  /* 0x0000888057047816 */ /* 0x000fe200000000ff */
[----:B------:R-:W-:Y:S01]  /*1ea0*/  IMAD R9, R67, 0x60, RZ ;  /* 0x0000006043097824 */ /* 0x000fe200078e02ff */
[----:B------:R-:W-:Y:S01]  /*1eb0*/  LOP3.LUT R0, R0, R7, RZ, 0x3c, !PT ;  /* 0x0000000700007212 */ /* 0x000fe200078e3cff */
[----:B------:R-:W-:-:S02]  /*1ec0*/  IMAD R13, R28, R67, R13 ;  /* 0x000000431c0d7224 */ /* 0x000fc400078e020d */
[----:B------:R-:W-:Y:S01]  /*1ed0*/  IMAD.WIDE.U32 R64, R28, R66, R10 ;  /* 0x000000421c407225 */ /* 0x000fe200078e000a */
[----:B------:R-:W-:-:S03]  /*1ee0*/  LOP3.LUT R68, R3, 0xfffffff8, RZ, 0xc0, !PT ;  /* 0xfffffff803447812 */ /* 0x000fc600078ec0ff */
[----:B------:R-:W-:Y:S01]  /*1ef0*/  IMAD.WIDE.U32 R66, R66, 0x60, RZ ;  /* 0x0000006042427825 */ /* 0x000fe200078e00ff */
[----:B------:R-:W-:-:S03]  /*1f00*/  ISETP.GE.AND P2, PT, R2, UR4, PT ;  /* 0x0000000402007c0c */ /* 0x000fc6000bf46270 */
[----:B------:R-:W-:Y:S02]  /*1f10*/  IMAD R15, R28, R61, R12 ;  /* 0x0000003d1c0f7224 */ /* 0x000fe400078e020c */
[----:B------:R-:W-:Y:S01]  /*1f20*/  IMAD.WIDE.U32 R60, R60, 0x60, RZ ;  /* 0x000000603c3c7825 */ /* 0x000fe200078e00ff */
[----:B------:R-:W-:-:S03]  /*1f30*/  SHF.R.S32.HI R69, RZ, 0x3, R3 ;  /* 0x00000003ff457819 */ /* 0x000fc60000011403 */
[----:B------:R-:W-:Y:S01]  /*1f40*/  IMAD.IADD R76, R67, 0x1, R9 ;  /* 0x00000001434c7824 */ /* 0x000fe200078e0209 */
[----:B------:R-:W-:Y:S01]  /*1f50*/  SHF.R.S32.HI R81, RZ, 0x1f, R34 ;  /* 0x0000001fff517819 */ /* 0x000fe20000011422 */
[----:B------:R-:W-:Y:S01]  /*1f60*/  IMAD.SHL.U32 R89, R89, 0x2, RZ ;  /* 0x0000000259597824 */ /* 0x000fe200078e00ff */
[----:B------:R-:W-:Y:S01]  /*1f70*/  SHF.R.S32.HI R32, RZ, 0x1f, R68 ;  /* 0x0000001fff207819 */ /* 0x000fe20000011444 */
[----:B------:R-:W-:Y:S02]  /*1f80*/  IMAD.IADD R77, R61, 0x1, R77 ;  /* 0x000000013d4d7824 */ /* 0x000fe400078e024d */
[----:B------:R-:W-:Y:S02]  /*1f90*/  IMAD.IADD R73, R53, 0x1, R15 ;  /* 0x0000000135497824 */ /* 0x000fe400078e020f */
[----:B------:R-:W-:Y:S02]  /*1fa0*/  IMAD.IADD R72, R15, 0x1, R55 ;  /* 0x000000010f487824 */ /* 0x000fe400078e0237 */
[----:B------:R-:W-:-:S02]  /*1fb0*/  IMAD.IADD R71, R63, 0x1, R13 ;  /* 0x000000013f477824 */ /* 0x000fc400078e020d */
[----:B------:R-:W-:Y:S02]  /*1fc0*/  IMAD.IADD R70, R13, 0x1, R65 ;  /* 0x000000010d467824 */ /* 0x000fe400078e0241 */
[C---:B--2---:R-:W-:Y:S01]  /*1fd0*/  IMAD.SHL.U32 R82, R36.reuse, 0x40, RZ ;  /* 0x0000004024527824 */ /* 0x044fe200078e00ff */
[----:B------:R-:W-:Y:S01]  /*1fe0*/  @!P6 BAR.SYNC.DEFER_BLOCKING 0x9, 0x100 ;  /* 0x024400000000eb1d */ /* 0x000fe20000010000 */
[----:B------:R-:W-:Y:S02]  /*1ff0*/  LOP3.LUT P1, RZ, R36, 0x4, RZ, 0xc0, !PT ;  /* 0x0000000424ff7812 */ /* 0x000fe4000782c0ff */
[----:B------:R-:W-:Y:S02]  /*2000*/  SHF.R.S32.HI R36, RZ, 0x1f, R37 ;  /* 0x0000001fff247819 */ /* 0x000fe40000011425 */
[----:B------:R-:W-:Y:S02]  /*2010*/  LOP3.LUT R82, R82, 0x1c0, RZ, 0xc0, !PT ;  /* 0x000001c052527812 */ /* 0x000fe400078ec0ff */
[----:B------:R-:W-:-:S04]  /*2020*/  LEA.HI R36, R36, R37, RZ, 0x2 ;  /* 0x0000002524247211 */ /* 0x000fc800078f10ff */
[----:B------:R-:W-:-:S05]  /*2030*/  LOP3.LUT R36, R36, 0xfffffffc, RZ, 0xc0, !PT ;  /* 0xfffffffc24247812 */ /* 0x000fca00078ec0ff */
[----:B------:R-:W-:-:S04]  /*2040*/  IMAD.IADD R36, R37, 0x1, -R36 ;  /* 0x0000000125247824 */ /* 0x000fc800078e0a24 */
[----:B------:R-:W-:Y:S02]  /*2050*/  IMAD R79, R36, 0x40, R204 ;  /* 0x00000040244f7824 */ /* 0x000fe400078e02cc */
[----:B------:R-:W-:Y:S01]  /*2060*/  VIADD R36, R20, 0xffffff80 ;  /* 0xffffff8014247836 */ /* 0x000fe20000000000 */
[----:B------:R-:W-:-:S04]  /*2070*/  SHF.R.U32.HI R80, RZ, 0x3, R82 ;  /* 0x00000003ff507819 */ /* 0x000fc80000011652 */
[----:B------:R-:W-:Y:S02]  /*2080*/  SHF.R.S32.HI R20, RZ, 0x1f, R36 ;  /* 0x0000001fff147819 */ /* 0x000fe40000011424 */
[----:B------:R-:W-:Y:S02]  /*2090*/  LOP3.LUT R5, R82, 0x18, R16, 0xf8, !PT ;  /* 0x0000001852057812 */ /* 0x000fe400078ef810 */
[----:B------:R-:W-:Y:S02]  /*20a0*/  LEA.HI R20, R20, R36, RZ, 0x5 ;  /* 0x0000002414147211 */ /* 0x000fe400078f28ff */
[----:B------:R-:W-:Y:S02]  /*20b0*/  LOP3.LUT R5, R5, R80, RZ, 0x3c, !PT ;  /* 0x0000005005057212 */ /* 0x000fe400078e3cff */
[----:B------:R-:W-:-:S05]  /*20c0*/  SHF.R.S32.HI R20, RZ, 0x5, R20 ;  /* 0x00000005ff147819 */ /* 0x000fca0000011414 */
[----:B------:R-:W-:Y:S01]  /*20d0*/  IMAD R75, R20, 0x200, R5 ;  /* 0x00000200144b7824 */ /* 0x000fe200078e0205 */
[----:B------:R-:W-:Y:S02]  /*20e0*/  LOP3.LUT R5, R82, 0x38, R3, 0xf8, !PT ;  /* 0x0000003852057812 */ /* 0x000fe400078ef803 */
[----:B------:R-:W-:Y:S02]  /*20f0*/  SEL R78, R78, 0xffffffe0, !P1 ;  /* 0xffffffe04e4e7807 */ /* 0x000fe40004800000 */
[----:B------:R-:W-:Y:S02]  /*2100*/  LOP3.LUT R31, R5, R80, RZ, 0x3c, !PT ;  /* 0x00000050051f7212 */ /* 0x000fe400078e3cff */
[----:B------:R-:W-:Y:S01]  /*2110*/  PRMT R5, R4, 0x7710, RZ ;  /* 0x0000771004057816 */ /* 0x000fe200000000ff */
[----:B------:R-:W-:Y:S02]  /*2120*/  IMAD.IADD R74, R78, 0x1, R75 ;  /* 0x000000014e4a7824 */ /* 0x000fe400078e024b */
[----:B------:R-:W-:Y:S01]  /*2130*/  IMAD R31, R20, 0x200, R31 ;  /* 0x00000200141f7824 */ /* 0x000fe200078e021f */
[----:B------:R-:W-:-:S02]  /*2140*/  LOP3.LUT R20, R5, 0x1, RZ, 0xc0, !PT ;  /* 0x0000000105147812 */ /* 0x000fc400078ec0ff */
[C---:B------:R-:W-:Y:S02]  /*2150*/  LOP3.LUT R10, R5.reuse, 0x2, RZ, 0xc0, !PT ;  /* 0x00000002050a7812 */ /* 0x040fe400078ec0ff */
[C---:B------:R-:W-:Y:S02]  /*2160*/  LOP3.LUT R9, R5.reuse, 0x4, RZ, 0xc0, !PT ;  /* 0x0000000405097812 */ /* 0x040fe400078ec0ff */
[C---:B------:R-:W-:Y:S02]  /*2170*/  LOP3.LUT R8, R5.reuse, 0x8, RZ, 0xc0, !PT ;  /* 0x0000000805087812 */ /* 0x040fe400078ec0ff */
[----:B------:R-:W-:Y:S02]  /*2180*/  LOP3.LUT R7, R5, 0x10, RZ, 0xc0, !PT ;  /* 0x0000001005077812 */ /* 0x000fe400078ec0ff */
[----:B------:R-:W-:Y:S02]  /*2190*/  ISETP.GE.AND P1, PT, R16, UR4, PT ;  /* 0x0000000410007c0c */ /* 0x000fe4000bf26270 */
[----:B------:R-:W-:-:S02]  /*21a0*/  SHF.R.S32.HI R35, RZ, 0x1f, R29 ;  /* 0x0000001fff237819 */ /* 0x000fc4000001141d */
[----:B------:R-:W-:Y:S01]  /*21b0*/  P2R R3, PR, RZ, 0x4 ;  /* 0x00000004ff037803 */ /* 0x000fe20000000000 */
[----:B---3--:R-:W-:Y:S01]  /*21c0*/  IMAD.IADD R21, R6, 0x1, R0 ;  /* 0x0000000106157824 */ /* 0x008fe200078e0200 */
[C---:B------:R-:W-:Y:S02]  /*21d0*/  LOP3.LUT R6, R5.reuse, 0x20, RZ, 0xc0, !PT ;  /* 0x0000002005067812 */ /* 0x040fe400078ec0ff */
[----:B------:R-:W-:-:S07]  /*21e0*/  LOP3.LUT R5, R5, 0x40, RZ, 0xc0, !PT ;  /* 0x0000004005057812 */ /* 0x000fce00078ec0ff */
.L_x_10481:
        /* <DEDUP_REMOVED lines=58> */
[----:B------:R-:W-:Y:S01]  /*2590*/  IMAD R39, R11, R60, R4 ;  /* 0x0000003c0b277224 */ /* 0x000fe200078e0204 */
[----:B------:R-:W-:Y:S01]  /*25a0*/  LEA R102, P3, R36, UR4, 0x1 ;  /* 0x0000000424667c11 */ /* 0x000fe2000f8608ff */
[----:B------:R-:W-:Y:S02]  /*25b0*/  IMAD.IADD R103, R37, 0x1, R15 ;  /* 0x0000000125677824 */ /* 0x000fe400078e020f */
        /* <DEDUP_REMOVED lines=20> */
[----:B------:R-:W-:Y:S02]  /*2700*/  CS2R R50, SRZ ;  /* 0x0000000000327805 */ /* 0x000fe4000001ff00 */
[----:B------:R-:W-:Y:S02]  /*2710*/  IADD3.X R11, R57, R73, RZ, P3, !PT ;  /* 0x00000049390b7210 */ /* 0x000fe40001ffe4ff */
        /* <DEDUP_REMOVED lines=15> */
.L_x_10432:
[----:B------:R-:W-:Y:S05]  /*2810*/  BSYNC B1 ;  /* 0x0000000000017941 */ /* 0x000fea0003800000 */
.L_x_10431:
        /* <DEDUP_REMOVED lines=29> */
.L_x_10434:
[----:B------:R-:W-:Y:S05]  /*29f0*/  BSYNC B1 ;  /* 0x0000000000017941 */ /* 0x000fea0003800000 */
.L_x_10433:
[----:B------:R-:W-:Y:S01]  /*2a00*/  IMAD.MOV.U32 R4, RZ, RZ, R48 ;  /* 0x000000ffff047224 */ /* 0x000fe200078e0030 */
[----:B------:R-:W-:Y:S01]  /*2a10*/  PRMT R121, R11, 0x7610, R121 ;  /* 0x000076100b797816 */ /* 0x000fe20000000079 */
[----:B0-----:R-:W-:Y:S01]  /*2a20*/  IMAD.MOV.U32 R12, RZ, RZ, R49 ;  /* 0x000000ffff0c7224 */ /* 0x001fe200078e0031 */
[----:B------:R-:W-:Y:S01]  /*2a30*/  ISETP.NE.AND P3, PT, R209, 0x3, PT ;  /* 0x00000003d100780c */ /* 0x000fe20003f65270 */
        /* <DEDUP_REMOVED lines=29> */
.L_x_10435:
[----:B------:R-:W-:Y:S01]  /*2c10*/  IMAD R4, R18, 0x8, R19 ;  /* 0x0000000812047824 */ /* 0x000fe200078e0213 */
[----:B------:R-:W-:Y:S01]  /*2c20*/  SHF.L.U32 R101, R207, 0x1f, RZ ;  /* 0x0000001fcf657819 */ /* 0x000fe200000006ff */
[----:B------:R-:W-:Y:S03]  /*2c30*/  BSSY B1, `(.L_x_10436) ;  /* 0x0000003000017945 */ /* 0x000fe60003800000 */
[----:B------:R-:W0:Y:S02]  /*2c40*/  SYNCS.PHASECHK.TRANS64.TRYWAIT P5, [R4+URZ+0x32490], R101 ;  /* 0x03249065040075a7 */ /* 0x000e2400080a017f */
[----:B0-----:R-:W-:Y:S05]  /*2c50*/  @!P5 BRA `(.L_x_10437) ;  /* 0x0000015800dcd947 */ /* 0x001fea0003800000 */
.L_x_10689:
[----:B------:R-:W-:Y:S05]  /*2c60*/  BSYNC B1 ;  /* 0x0000000000017941 */ /* 0x000fea0003800000 */
.L_x_10436:
[----:B------:R-:W-:-:S03]  /*2c70*/  UMOV UR4, 0xffffffff ;  /* 0xffffffff00047882 */ /* 0x000fc60000000000 */
[----:B------:R-:W-:Y:S05]  /*2c80*/  BRA.DIV UR4, `(.L_x_10438) ;  /* 0x0000015a04e47947 */ /* 0x000fea000b800000 */
[----:B------:R1:W2:Y:S04]  /*2c90*/  SHFL.IDX PT, R93, R103, RZ, 0x1c1f ;  /* 0x001c1fff675d7589 */ /* 0x0002a800000e0000 */
[----:B------:R1:W3:Y:S02]  /*2ca0*/  SHFL.IDX PT, R95, R102, RZ, 0x1c1f ;  /* 0x001c1fff665f7589 */ /* 0x0002e400000e0000 */
.L_x_10693:
        /* <DEDUP_REMOVED lines=20> */
[C---:B------:R-:W-:Y:S01]  /*2df0*/  IMAD.U32 R14, R13.reuse, 0x10000, RZ ;  /* 0x000100000d0e7824 */ /* 0x040fe200078e00ff */
        /* <DEDUP_REMOVED lines=35> */
.L_x_10444:
[----:B------:R-:W-:Y:S05]  /*3030*/  BSYNC B3 ;  /* 0x0000000000037941 */ /* 0x000fea0003800000 */
.L_x_10443:
[----:B0-----:R4:W-:Y:S02]  /*3040*/  ST.E.128 desc[UR60][R56.64], R12 ;  /* 0x0000000c38007985 */ /* 0x0019e4000c101d3c */
.L_x_10442:
[----:B------:R-:W-:Y:S05]  /*3050*/  BSYNC B2 ;  /* 0x0000000000027941 */ /* 0x000fea0003800000 */
.L_x_10441:
        /* <DEDUP_REMOVED lines=54> */
.L_x_10446:
[----:B------:R-:W-:Y:S05]  /*33c0*/  BSYNC B2 ;  /* 0x0000000000027941 */ /* 0x000fea0003800000 */
.L_x_10445:
[----:B0-----:R0:W-:Y:S02]  /*33d0*/  ST.E.128 desc[UR60][R48.64], R12 ;  /* 0x0000000c30007985 */ /* 0x0011e4000c101d3c */
.L_x_10440:
[----:B------:R-:W-:Y:S05]  /*33e0*/  BSYNC B1 ;  /* 0x0000000000017941 */ /* 0x000fea0003800000 */
.L_x_10439:
[----:B------:R-:W-:-:S03]  /*33f0*/  UMOV UR4, 0xffffffff ;  /* 0xffffffff00047882 */ /* 0x000fc60000000000 */
[----:B------:R-:W-:Y:S05]  /*3400*/  BRA.DIV UR4, `(.L_x_10447) ;  /* 0x0000015604507947 */ /* 0x000fea000b800000 */
[----:B-1----:R-:W1:Y:S04]  /*3410*/  SHFL.IDX PT, R103, R103, 0x1, 0x1c1f ;  /* 0x003c1f0067677f89 */ /* 0x002e6800000e0000 */
[----:B------:R0:W0:Y:S02]  /*3420*/  SHFL.IDX PT, R47, R102, 0x1, 0x1c1f ;  /* 0x003c1f00662f7f89 */ /* 0x00002400000e0000 */
.L_x_10697:
        /* <DEDUP_REMOVED lines=55> */
.L_x_10452:
[----:B------:R-:W-:Y:S05]  /*37a0*/  BSYNC B2 ;  /* 0x0000000000027941 */ /* 0x000fea0003800000 */
.L_x_10451:
[----:B----4-:R0:W-:Y:S02]  /*37b0*/  ST.E.128 desc[UR60][R44.64], R12 ;  /* 0x0000000c2c007985 */ /* 0x0101e4000c101d3c */
.L_x_10450:
[----:B------:R-:W-:Y:S05]  /*37c0*/  BSYNC B1 ;  /* 0x0000000000017941 */ /* 0x000fea0003800000 */
.L_x_10449:
        /* <DEDUP_REMOVED lines=22> */
[C---:B------:R-:W-:Y:S01]  /*3930*/  LOP3.LUT R43, R105.reuse, 0xffff0000, RZ, 0xc0, !PT ;  /* 0xffff0000692b7812 */ /* 0x040fe200078ec0ff */
        /* <DEDUP_REMOVED lines=31> */
.L_x_10454:
[----:B------:R-:W-:Y:S05]  /*3b30*/  BSYNC B1 ;  /* 0x0000000000017941 */ /* 0x000fea0003800000 */
.L_x_10453:
[----:B----4-:R0:W-:Y:S01]  /*3b40*/  ST.E.128 desc[UR60][R40.64], R12 ;  /* 0x0000000c28007985 */ /* 0x0101e2000c101d3c */
[----:B------:R-:W-:Y:S05]  /*3b50*/  BRA `(.L_x_10448) ;  /* 0x0000001800687947 */ /* 0x000fea0003800000 */
.L_x_10430:
[----:B------:R-:W-:Y:S01]  /*3b60*/  VIADD R11, R204, 0x40 ;  /* 0x00000040cc0b7836 */ /* 0x000fe20000000000 */
[----:B------:R-:W-:Y:S02]  /*3b70*/  CS2R R38, SRZ ;  /* 0x0000000000267805 */ /* 0x000fe4000001ff00 */
[----:B------:R-:W-:Y:S02]  /*3b80*/  CS2R R36, SRZ ;  /* 0x0000000000247805 */ /* 0x000fe4000001ff00 */
[----:B------:R-:W-:Y:S02]  /*3b90*/  CS2R R42, SRZ ;  /* 0x00000000002a7805 */ /* 0x000fe4000001ff00 */
[----:B------:R-:W-:Y:S02]  /*3ba0*/  CS2R R40, SRZ ;  /* 0x0000000000287805 */ /* 0x000fe4000001ff00 */
[----:B------:R-:W-:-:S04]  /*3bb0*/  ISETP.GE.AND P2, PT, R11, R100, PT ;  /* 0x000000640b00720c */ /* 0x000fc80003f46270 */
[----:B------:R-:W-:-:S13]  /*3bc0*/  ISETP.GE.OR P2, PT, R16, R58, P2 ;  /* 0x0000003a1000720c */ /* 0x000fda0001746670 */
[----:B------:R-:W-:-:S04]  /*3bd0*/  @!P2 IADD3 R48, P3, P4, R54, R12, R85 ;  /* 0x0000000c3630a210 */ /* 0x000fc80007c7e055 */
[----:B------:R-:W-:Y:S02]  /*3be0*/  @!P2 IADD3.X R49, R72, R57, R86, P3, P4 ;  /* 0x000000394831a210 */ /* 0x000fe40001fe8456 */
[----:B------:R-:W-:-:S04]  /*3bf0*/  @!P2 IADD3 R4, P3, P4, R64, R14, R83 ;  /* 0x0000000e4004a210 */ /* 0x000fc80007c7e053 */
[----:B------:R-:W-:Y:S02]  /*3c00*/  @!P2 IADD3.X R11, R70, R93, R84, P3, P4 ;  /* 0x0000005d460ba210 */ /* 0x000fe40001fe8454 */
[----:B------:R-:W-:-:S04]  /*3c10*/  ISETP.GE.AND P3, PT, R204, R100, PT ;  /* 0x00000064cc00720c */ /* 0x000fc80003f66270 */
[----:B------:R-:W-:-:S13]  /*3c20*/  ISETP.GE.OR P3, PT, R16, R58, P3 ;  /* 0x0000003a1000720c */ /* 0x000fda0001f66670 */
[----:B------:R-:W0:Y:S01]  /*3c30*/  @!P3 LDC.64 R44, c[0x0][0x3e8] ;  /* 0x0000fa00ff2cbb82 */ /* 0x000e220000000a00 */
[----:B------:R-:W-:-:S05]  /*3c40*/  @!P3 IADD3 R12, P4, R54, R12, RZ ;  /* 0x0000000c360cb210 */ /* 0x000fca0007f9e0ff */
[----:B------:R-:W-:Y:S02]  /*3c50*/  @!P3 IMAD.X R13, R57, 0x1, R72, P4 ;  /* 0x00000001390db824 */ /* 0x000fe400020e0648 */
[----:B------:R-:W1:Y:S01]  /*3c60*/  @!P3 LDC.64 R46, c[0x0][0x400] ;  /* 0x00010000ff2ebb82 */ /* 0x000e620000000a00 */
[----:B0-----:R-:W-:-:S04]  /*3c70*/  @!P3 LEA R44, P4, R12, R44, 0x1 ;  /* 0x0000002c0c2cb211 */ /* 0x001fc800078808ff */
[----:B------:R-:W-:Y:S02]  /*3c80*/  @!P3 LEA.HI.X R45, R12, R45, R13, 0x1, P4 ;  /* 0x0000002d0c2db211 */ /* 0x000fe400020f0c0d */
[----:B------:R-:W-:-:S03]  /*3c90*/  @!P3 IADD3 R14, P4, R64, R14, RZ ;  /* 0x0000000e400eb210 */ /* 0x000fc60007f9e0ff */
[----:B------:R0:W2:Y:S02]  /*3ca0*/  @!P3 LDG.E.128 R36, desc[UR60][R44.64] ;  /* 0x0000003c2c24b981 */ /* 0x0000a4000c1e1d00 */
[----:B------:R-:W-:Y:S01]  /*3cb0*/  @!P3 IMAD.X R12, R93, 0x1, R70, P4 ;  /* 0x000000015d0cb824 */ /* 0x000fe200020e0646 */
[----:B-1----:R-:W-:-:S04]  /*3cc0*/  @!P3 LEA R46, P4, R14, R46, 0x1 ;  /* 0x0000002e0e2eb211 */ /* 0x002fc800078808ff */
[----:B------:R-:W-:Y:S02]  /*3cd0*/  @!P3 LEA.HI.X R47, R14, R47, R12, 0x1, P4 ;  /* 0x0000002f0e2fb211 */ /* 0x000fe400020f0c0c */
[----:B------:R-:W1:Y:S03]  /*3ce0*/  @!P2 LDC.64 R14, c[0x0][0x3e8] ;  /* 0x0000fa00ff0eab82 */ /* 0x000e660000000a00 */
[----:B------:R3:W4:Y:S05]  /*3cf0*/  @!P3 LDG.E.128 R40, desc[UR60][R46.64] ;  /* 0x0000003c2e28b981 */ /* 0x00072a000c1e1d00 */
[----:B------:R-:W5:Y:S01]  /*3d00*/  @!P2 LDC.64 R12, c[0x0][0x400] ;  /* 0x00010000ff0cab82 */ /* 0x000f620000000a00 */
[----:B0-----:R-:W-:-:S02]  /*3d10*/  CS2R R44, SRZ ;  /* 0x00000000002c7805 */ /* 0x001fc4000001ff00 */
[----:B---3--:R-:W-:Y:S02]  /*3d20*/  CS2R R46, SRZ ;  /* 0x00000000002e7805 */ /* 0x008fe4000001ff00 */
[----:B------:R-:W-:Y:S02]  /*3d30*/  CS2R R50, SRZ ;  /* 0x0000000000327805 */ /* 0x000fe4000001ff00 */
[----:B-1----:R-:W-:-:S04]  /*3d40*/  @!P2 LEA R14, P3, R48, R14, 0x1 ;  /* 0x0000000e300ea211 */ /* 0x002fc800078608ff */
[----:B------:R-:W-:Y:S02]  /*3d50*/  @!P2 LEA.HI.X R15, R48, R15, R49, 0x1, P3 ;  /* 0x0000000f300fa211 */ /* 0x000fe400018f0c31 */
[----:B------:R-:W-:Y:S02]  /*3d60*/  CS2R R48, SRZ ;  /* 0x0000000000307805 */ /* 0x000fe4000001ff00 */
[C---:B-----5:R-:W-:Y:S01]  /*3d70*/  @!P2 LEA R12, P3, R4.reuse, R12, 0x1 ;  /* 0x0000000c040ca211 */ /* 0x060fe200078608ff */
[----:B------:R-:W3:Y:S03]  /*3d80*/  @!P2 LDG.E.128 R44, desc[UR60][R14.64] ;  /* 0x0000003c0e2ca981 */ /* 0x000ee6000c1e1d00 */
[----:B------:R-:W-:-:S05]  /*3d90*/  @!P2 LEA.HI.X R13, R4, R13, R11, 0x1, P3 ;  /* 0x0000000d040da211 */ /* 0x000fca00018f0c0b */
[----:B------:R0:W5:Y:S01]  /*3da0*/  @!P2 LDG.E.128 R48, desc[UR60][R12.64] ;  /* 0x0000003c0c30a981 */ /* 0x000162000c1e1d00 */
[----:B------:R-:W-:Y:S02]  /*3db0*/  ISETP.NE.AND P3, PT, R209, 0x3, PT ;  /* 0x00000003d100780c */ /* 0x000fe40003f65270 */
[----:B------:R-:W-:Y:S01]  /*3dc0*/  ISETP.GE.AND P2, PT, R16, R58, PT ;  /* 0x0000003a1000720c */ /* 0x000fe20003f46270 */
[----:B--2---:R-:W-:Y:S02]  /*3dd0*/  IMAD.MOV.U32 R4, RZ, RZ, R38 ;  /* 0x000000ffff047224 */ /* 0x004fe400078e0026 */
[----:B------:R-:W-:-:S03]  /*3de0*/  IMAD.MOV.U32 R11, RZ, RZ, R39 ;  /* 0x000000ffff0b7224 */ /* 0x000fc600078e0027 */
[----:B------:R-:W-:Y:S02]  /*3df0*/  PRMT R105, R105, 0x5410, R4 ;  /* 0x0000541069697816 */ /* 0x000fe40000000004 */
[----:B------:R-:W-:Y:S01]  /*3e00*/  PRMT R107, R107, 0x5410, R11 ;  /* 0x000054106b6b7816 */ /* 0x000fe2000000000b */
[----:B------:R-:W-:Y:S02]  /*3e10*/  IMAD.MOV.U32 R57, RZ, RZ, R37 ;  /* 0x000000ffff397224 */ /* 0x000fe400078e0025 */
[----:B----4-:R-:W-:Y:S02]  /*3e20*/  IMAD.MOV.U32 R4, RZ, RZ, R42 ;  /* 0x000000ffff047224 */ /* 0x010fe400078e002a */
[----:B------:R-:W-:Y:S02]  /*3e30*/  IMAD.MOV.U32 R11, RZ, RZ, R43 ;  /* 0x000000ffff0b7224 */ /* 0x000fe400078e002b */
[----:B0-----:R-:W-:Y:S02]  /*3e40*/  IMAD.MOV.U32 R12, RZ, RZ, R40 ;  /* 0x000000ffff0c7224 */ /* 0x001fe400078e0028 */
[----:B------:R-:W-:Y:S01]  /*3e50*/  IMAD.MOV.U32 R13, RZ, RZ, R41 ;  /* 0x000000ffff0d7224 */ /* 0x000fe200078e0029 */
[----:B------:R-:W-:-:S02]  /*3e60*/  PRMT R126, R4, 0x7610, R126 ;  /* 0x00007610047e7816 */ /* 0x000fc4000000007e */
[----:B------:R-:W-:Y:S02]  /*3e70*/  PRMT R109, R109, 0x5410, R11 ;  /* 0x000054106d6d7816 */ /* 0x000fe4000000000b */
[----:B------:R-:W-:Y:S02]  /*3e80*/  PRMT R127, R12, 0x7610, R127 ;  /* 0x000076100c7f7816 */ /* 0x000fe4000000007f */
[----:B------:R-:W-:Y:S02]  /*3e90*/  PRMT R128, R13, 0x7610, R128 ;  /* 0x000076100d807816 */ /* 0x000fe40000000080 */
[----:B------:R-:W-:Y:S01]  /*3ea0*/  PRMT R108, R108, 0x5410, R57 ;  /* 0x000054106c6c7816 */ /* 0x000fe20000000039 */
[----:B------:R-:W-:Y:S02]  /*3eb0*/  IMAD.MOV.U32 R56, RZ, RZ, R36 ;  /* 0x000000ffff387224 */ /* 0x000fe400078e0024 */
[----:B---3--:R-:W-:Y:S02]  /*3ec0*/  IMAD.MOV.U32 R4, RZ, RZ, R46 ;  /* 0x000000ffff047224 */ /* 0x008fe400078e002e */
[----:B------:R-:W-:-:S02]  /*3ed0*/  IMAD.MOV.U32 R11, RZ, RZ, R47 ;  /* 0x000000ffff0b7224 */ /* 0x000fc400078e002f */
[----:B------:R-:W-:Y:S02]  /*3ee0*/  IMAD.MOV.U32 R12, RZ, RZ, R44 ;  /* 0x000000ffff0c7224 */ /* 0x000fe400078e002c */
        /* <DEDUP_REMOVED lines=12> */
[----:B------:R-:W-:Y:S02]  /*3fb0*/  PRMT R112, R12, 0x7610, R112 ;  /* 0x000076100c707816 */ /* 0x000fe40000000070 */
[----:B------:R-:W-:Y:S01]  /*3fc0*/  PRMT R113, R13, 0x7610, R113 ;  /* 0x000076100d717816 */ /* 0x000fe20000000071 */
[----:B------:R-:W-:Y:S06]  /*3fd0*/  @!P3 BRA `(.L_x_10455) ;  /* 0x000000000004b947 */ /* 0x000fec0003800000 */
[----:B------:R-:W-:Y:S01]  /*3fe0*/  BPT.TRAP 0x1 ;  /* 0x000000040000795c */ /* 0x000fe20000300000 */
.L_x_10455:
[----:B------:R-:W-:Y:S01]  /*3ff0*/  IMAD R4, R18, 0x8, R19 ;  /* 0x0000000812047824 */ /* 0x000fe200078e0213 */
[----:B------:R-:W-:Y:S01]  /*4000*/  SHF.L.U32 R101, R207, 0x1f, RZ ;  /* 0x0000001fcf657819 */ /* 0x000fe200000006ff */
[----:B------:R-:W0:Y:S01]  /*4010*/  LDC R104, c[0x0][0x2f4] ;  /* 0x0000bd00ff687b82 */ /* 0x000e220000000800 */
[----:B------:R-:W-:Y:S02]  /*4020*/  BSSY B1, `(.L_x_10456) ;  /* 0x0000003000017945 */ /* 0x000fe40003800000 */
[----:B------:R-:W1:Y:S02]  /*4030*/  SYNCS.PHASECHK.TRANS64.TRYWAIT P4, [R4+URZ+0x32490], R101 ;  /* 0x03249065040075a7 */ /* 0x000e64000808017f */
[----:B-1----:R-:W-:Y:S05]  /*4040*/  @!P4 BRA `(.L_x_10457) ;  /* 0x00000148008cc947 */ /* 0x002fea0003800000 */
.L_x_10698:
[----:B------:R-:W-:Y:S05]  /*4050*/  BSYNC B1 ;  /* 0x0000000000017941 */ /* 0x000fea0003800000 */
.L_x_10456:
[----:B------:R-:W-:Y:S01]  /*4060*/  UMOV UR4, 0xffffffff ;  /* 0xffffffff00047882 */ /* 0x000fe20000000000 */
[----:B0-----:R-:W-:Y:S02]  /*4070*/  IMAD.IADD R106, R104, 0x1, -R89 ;  /* 0x00000001686a7824 */ /* 0x001fe400078e0a59 */
[----:B------:R-:W-:Y:S05]  /*4080*/  BRA.DIV UR4, `(.L_x_10458) ;  /* 0x0000014a04907947 */ /* 0x000fea000b800000 */
[----:B------:R0:W2:Y:S04]  /*4090*/  SHFL.IDX PT, R95, R103, RZ, 0x1c1f ;  /* 0x001c1fff675f7589 */ /* 0x0000a800000e0000 */
[----:B------:R0:W3:Y:S02]  /*40a0*/  SHFL.IDX PT, R94, R102, RZ, 0x1c1f ;  /* 0x001c1fff665e7589 */ /* 0x0000e400000e0000 */
.L_x_10702:
[----:B------:R-:W-:Y:S01]  /*40b0*/  ISETP.GE.OR P4, PT, R204, R100, P1 ;  /* 0x00000064cc00720c */ /* 0x000fe20000f86670 */
[----:B------:R-:W-:-:S12]  /*40c0*/  BSSY B1, `(.L_x_10459) ;  /* 0x000007a000017945 */ /* 0x000fd80003800000 */
[----:B------:R-:W-:Y:S05]  /*40d0*/  @P4 BRA `(.L_x_10460) ;  /* 0x0000000400e04947 */ /* 0x000fea0003800000 */
[----:B------:R-:W4:Y:S01]  /*40e0*/  S2R R12, SR_TID.X ;  /* 0x00000000000c7919 */ /* 0x000f220000002100 */
[----:B------:R-:W-:Y:S01]  /*40f0*/  SEL R11, R89, R106, !P0 ;  /* 0x0000006a590b7207 */ /* 0x000fe20004000000 */
[----:B------:R-:W-:Y:S01]  /*4100*/  BSSY B2, `(.L_x_10461) ;  /* 0x0000071000027945 */ /* 0x000fe20003800000 */
[----:B---3--:R-:W-:-:S04]  /*4110*/  LEA R92, P4, R68, R94, 0x1 ;  /* 0x0000005e445c7211 */ /* 0x008fc800078808ff */
[----:B--2---:R-:W-:Y:S01]  /*4120*/  LEA.HI.X R93, R68, R95, R32, 0x1, P4 ;  /* 0x0000005f445d7211 */ /* 0x004fe200020f0c20 */
[----:B----4-:R-:W-:Y:S01]  /*4130*/  VIADD R13, R12, 0xffffff80 ;  /* 0xffffff800c0d7836 */ /* 0x010fe20000000000 */
[----:B------:R-:W-:-:S04]  /*4140*/  SHF.R.S32.HI R12, RZ, 0x1f, R11 ;  /* 0x0000001fff0c7819 */ /* 0x000fc8000001140b */
[----:B------:R-:W-:Y:S02]  /*4150*/  LEA.HI R12, R12, R11, RZ, 0x4 ;  /* 0x0000000b0c0c7211 */ /* 0x000fe400078f20ff */
[----:B------:R-:W-:Y:S02]  /*4160*/  SHF.R.S32.HI R14, RZ, 0x1f, R13 ;  /* 0x0000001fff0e7819 */ /* 0x000fe4000001140d */
[----:B------:R-:W-:Y:S01]  /*4170*/  LEA.HI.SX32 R11, R12, R69, 0x1c ;  /* 0x000000450c0b7211 */ /* 0x000fe200078fe2ff */
[----:B------:R-:W-:Y:S01]  /*4180*/  IMAD R12, R18, 0x1800, R31 ;  /* 0x00001800120c7824 */ /* 0x000fe200078e021f */
[----:B------:R-:W-:-:S03]  /*4190*/  LEA.HI R14, R14, R13, RZ, 0x5 ;  /* 0x0000000d0e0e7211 */ /* 0x000fc600078f28ff */
[----:B------:R-:W-:Y:S01]  /*41a0*/  IMAD.SHL.U32 R11, R11, 0x8, RZ ;  /* 0x000000080b0b7824 */ /* 0x000fe200078e00ff */
[----:B------:R-:W-:Y:S01]  /*41b0*/  SHF.R.S32.HI R14, RZ, 0x5, R14 ;  /* 0x00000005ff0e7819 */ /* 0x000fe2000001140e */
[----:B------:R-:W-:-:S03]  /*41c0*/  IMAD R12, R12, 0x2, R19 ;  /* 0x000000020c0c7824 */ /* 0x000fc600078e0213 */
[----:B------:R-:W-:-:S04]  /*41d0*/  LOP3.LUT R13, R82, 0x38, R11, 0xf8, !PT ;  /* 0x00000038520d7812 */ /* 0x000fc800078ef80b */
[----:B------:R-:W-:-:S05]  /*41e0*/  LOP3.LUT R13, R13, R80, RZ, 0x3c, !PT ;  /* 0x000000500d0d7212 */ /* 0x000fca00078e3cff */
[----:B------:R-:W-:-:S04]  /*41f0*/  IMAD R13, R14, 0x200, R13 ;  /* 0x000002000e0d7824 */ /* 0x000fc800078e020d */
[----:B------:R-:W-:-:S04]  /*4200*/  IMAD R14, R18, 0x1800, R13 ;  /* 0x00001800120e7824 */ /* 0x000fc800078e020d */
[----:B------:R-:W-:Y:S02]  /*4210*/  IMAD R56, R14, 0x2, R19 ;  /* 0x000000020e387824 */ /* 0x000fe400078e0213 */
[----:B------:R-:W2:Y:S04]  /*4220*/  LDS.128 R12, [R12+0x1c400] ;  /* 0x01c400000c0c7984 */ /* 0x000ea80000000c00 */
[----:B------:R-:W3:Y:S01]  /*4230*/  LDS.128 R56, [R56+0x1c400] ;  /* 0x01c4000038387984 */ /* 0x000ee20000000c00 */
[----:B------:R-:W-:Y:S05]  /*4240*/  @P2 BRA `(.L_x_10462) ;  /* 0x0000000400702947 */ /* 0x000fea0003800000 */
[----:B------:R-:W-:Y:S01]  /*4250*/  SHF.R.U32.HI R119, RZ, 0x10, R41 ;  /* 0x00000010ff777819 */ /* 0x000fe20000011629 */
[----:B--2---:R-:W-:Y:S01]  /*4260*/  IMAD.U32 R115, R15, 0x10000, RZ ;  /* 0x000100000f737824 */ /* 0x004fe200078e00ff */
[----:B------:R-:W-:Y:S01]  /*4270*/  SHF.R.U32.HI R118, RZ, 0x10, R37 ;  /* 0x00000010ff767819 */ /* 0x000fe20000011625 */
[----:B---3--:R-:W-:Y:S01]  /*4280*/  IMAD.U32 R117, R59, 0x10000, RZ ;  /* 0x000100003b757824 */ /* 0x008fe200078e00ff */
[----:B------:R-:W-:Y:S01]  /*4290*/  SHF.R.U64 R122, R38, 0x10, R39 ;  /* 0x00000010267a7819 */ /* 0x000fe20000001227 */
[----:B------:R-:W-:Y:S01]  /*42a0*/  IMAD.U32 R38, R12, 0x10000, RZ ;  /* 0x000100000c267824 */ /* 0x000fe200078e00ff */
[----:B------:R-:W-:Y:S02]  /*42b0*/  PRMT R119, R128, 0x5410, R119 ;  /* 0x0000541080777816 */ /* 0x000fe40000000077 */
[----:B------:R-:W-:Y:S02]  /*42c0*/  SHF.R.U32.HI R120, RZ, 0x10, R39 ;  /* 0x00000010ff787819 */ /* 0x000fe40000011627 */
[----:B------:R-:W-:Y:S01]  /*42d0*/  SHF.R.U64 R121, R40, 0x10, R41 ;  /* 0x0000001028797819 */ /* 0x000fe20000001229 */
[----:B------:R-:W-:Y:S01]  /*42e0*/  IMAD.U32 R40, R57, 0x10000, RZ ;  /* 0x0001000039287824 */ /* 0x000fe200078e00ff */
[----:B------:R-:W-:-:S02]  /*42f0*/  PRMT R118, R108, 0x5432, R118 ;  /* 0x000054326c767816 */ /* 0x000fc40000000076 */
[--C-:B------:R-:W-:Y:S01]  /*4300*/  SHF.R.U64 R41, R42, 0x10, R43.reuse ;  /* 0x000000102a297819 */ /* 0x100fe2000000122b */
[----:B------:R-:W-:Y:S01]  /*4310*/  IMAD.U32 R42, R56, 0x10000, RZ ;  /* 0x00010000382a7824 */ /* 0x000fe200078e00ff */
[----:B------:R-:W-:Y:S01]  /*4320*/  PRMT R39, R105, 0x5432, R122 ;  /* 0x0000543269277816 */ /* 0x000fe2000000007a */
[----:B------:R-:W-:Y:S01]  /*4330*/  IMAD.U32 R122, R119, 0x10000, RZ ;  /* 0x00010000777a7824 */ /* 0x000fe200078e00ff */
[----:B------:R-:W-:Y:S02]  /*4340*/  SHF.R.U32.HI R124, RZ, 0x10, R43 ;  /* 0x00000010ff7c7819 */ /* 0x000fe4000001162b */
[----:B------:R-:W-:Y:S01]  /*4350*/  SHF.R.U64 R123, R36, 0x10, R37 ;  /* 0x00000010247b7819 */ /* 0x000fe20000001225 */
[----:B------:R-:W-:Y:S01]  /*4360*/  IMAD.U32 R37, R13, 0x10000, RZ ;  /* 0x000100000d257824 */ /* 0x000fe200078e00ff */
[----:B------:R-:W-:Y:S01]  /*4370*/  LOP3.LUT R43, R15, 0xffff0000, RZ, 0xc0, !PT ;  /* 0xffff00000f2b7812 */ /* 0x000fe200078ec0ff */
[----:B------:R-:W-:Y:S01]  /*4380*/  IMAD.U32 R15, R118, 0x10000, RZ ;  /* 0x00010000760f7824 */ /* 0x000fe200078e00ff */
[----:B------:R-:W-:Y:S01]  /*4390*/  LOP3.LUT R116, R57, 0xffff0000, RZ, 0xc0, !PT ;  /* 0xffff000039747812 */ /* 0x000fe200078ec0ff */
[----:B------:R-:W-:Y:S01]  /*43a0*/  IMAD.U32 R36, R58, 0x10000, RZ ;  /* 0x000100003a247824 */ /* 0x000fe200078e00ff */
[----:B------:R-:W-:Y:S01]  /*43b0*/  PRMT R41, R126, 0x5410, R41 ;  /* 0x000054107e297816 */ /* 0x000fe20000000029 */
[CC--:B------:R-:W-:Y:S01]  /*43c0*/  FMUL.FTZ R126, R40.reuse, R122.reuse ;  /* 0x0000007a287e7220 */ /* 0x0c0fe20000410000 */
[----:B------:R-:W-:Y:S01]  /*43d0*/  LOP3.LUT R57, R59, 0xffff0000, RZ, 0xc0, !PT ;  /* 0xffff00003b397812 */ /* 0x000fe200078ec0ff */
[-C--:B------:R-:W-:Y:S01]  /*43e0*/  FMUL.FTZ R40, R40, R15.reuse ;  /* 0x0000000f28287220 */ /* 0x080fe20000410000 */
[----:B------:R-:W-:Y:S01]  /*43f0*/  PRMT R124, R109, 0x5432, R124 ;  /* 0x000054326d7c7816 */ /* 0x000fe2000000007c */
[----:B------:R-:W-:Y:S01]  /*4400*/  FFMA.FTZ R15, R37, R15, -R126 ;  /* 0x0000000f250f7223 */ /* 0x000fe2000001087e */
[----:B------:R-:W-:Y:S01]  /*4410*/  PRMT R59, R125, 0x5410, R123 ;  /* 0x000054107d3b7816 */ /* 0x000fe2000000007b */
[----:B------:R-:W-:Y:S01]  /*4420*/  FFMA.FTZ R37, R37, R122, R40 ;  /* 0x0000007a25257223 */ /* 0x000fe20000010028 */
[----:B------:R-:W-:Y:S01]  /*4430*/  PRMT R120, R107, 0x5432, R120 ;  /* 0x000054326b787816 */ /* 0x000fe20000000078 */
[----:B------:R-:W-:Y:S01]  /*4440*/  IMAD.U32 R126, R124, 0x10000, RZ ;  /* 0x000100007c7e7824 */ /* 0x000fe200078e00ff */
[----:B------:R-:W-:-:S02]  /*4450*/  LOP3.LUT R123, R119, 0xffff0000, RZ, 0xc0, !PT ;  /* 0xffff0000777b7812 */ /* 0x000fc400078ec0ff */
[----:B------:R-:W-:Y:S01]  /*4460*/  LOP3.LUT R119, R118, 0xffff0000, RZ, 0xc0, !PT ;  /* 0xffff000076777812 */ /* 0x000fe200078ec0ff */
[----:B------:R-:W-:Y:S01]  /*4470*/  IMAD.U32 R118, R120, 0x10000, RZ ;  /* 0x0001000078767824 */ /* 0x000fe200078e00ff */
[----:B------:R-:W-:Y:S01]  /*4480*/  PRMT R121, R127, 0x5410, R121 ;  /* 0x000054107f797816 */ /* 0x000fe20000000079 */
[----:B------:R-:W-:Y:S01]  /*4490*/  FMUL.FTZ R125, R116, R123 ;  /* 0x0000007b747d7220 */ /* 0x000fe20000410000 */
[----:B------:R-:W-:Y:S01]  /*44a0*/  LOP3.LUT R124, R124, 0xffff0000, RZ, 0xc0, !PT ;  /* 0xffff00007c7c7812 */ /* 0x000fe200078ec0ff */
[----:B------:R-:W-:Y:S01]  /*44b0*/  FMUL.FTZ R127, R116, R119 ;  /* 0x00000077747f7220 */ /* 0x000fe20000410000 */
[C---:B------:R-:W-:Y:S01]  /*44c0*/  FMUL.FTZ R116, R117.reuse, R126 ;  /* 0x0000007e75747220 */ /* 0x040fe20000410000 */
[-C--:B------:R-:W-:Y:S01]  /*44d0*/  FMUL.FTZ R117, R117, R118.reuse ;  /* 0x0000007675757220 */ /* 0x080fe20000410000 */
[----:B------:R-:W-:Y:S02]  /*44e0*/  LOP3.LUT R120, R120, 0xffff0000, RZ, 0xc0, !PT ;  /* 0xffff000078787812 */ /* 0x000fe400078ec0ff */
[C---:B------:R-:W-:Y:S01]  /*44f0*/  FFMA.FTZ R118, R115.reuse, R118, -R116 ;  /* 0x0000007673767223 */ /* 0x040fe20000010874 */
[----:B------:R-:W-:Y:S01]  /*4500*/  FFMA.FTZ R126, R115, R126, R117 ;  /* 0x0000007e737e7223 */ /* 0x000fe20000010075 */
[----:B------:R-:W-:Y:S01]  /*4510*/  IMAD.U32 R117, R121, 0x10000, RZ ;  /* 0x0001000079757824 */ /* 0x000fe200078e00ff */
[----:B------:R-:W-:Y:S01]  /*4520*/  LOP3.LUT R114, R13, 0xffff0000, RZ, 0xc0, !PT ;  /* 0xffff00000d727812 */ /* 0x000fe200078ec0ff */
[----:B------:R-:W-:-:S02]  /*4530*/  IMAD.U32 R115, R59, 0x10000, RZ ;  /* 0x000100003b737824 */ /* 0x000fc400078e00ff */
[C---:B------:R-:W-:Y:S01]  /*4540*/  FMUL.FTZ R116, R57.reuse, R124 ;  /* 0x0000007c39747220 */ /* 0x040fe20000410000 */
[-C--:B------:R-:W-:Y:S01]  /*4550*/  FMUL.FTZ R122, R57, R120.reuse ;  /* 0x00000078397a7220 */ /* 0x080fe20000410000 */
[C---:B------:R-:W-:Y:S01]  /*4560*/  FMUL.FTZ R57, R42.reuse, R117 ;  /* 0x000000752a397220 */ /* 0x040fe20000410000 */
[----:B------:R-:W-:Y:S01]  /*4570*/  FMUL.FTZ R42, R42, R115 ;  /* 0x000000732a2a7220 */ /* 0x000fe20000410000 */
[----:B------:R-:W-:Y:S01]  /*4580*/  LOP3.LUT R56, R56, 0xffff0000, RZ, 0xc0, !PT ;  /* 0xffff000038387812 */ /* 0x000fe200078ec0ff */
[C---:B------:R-:W-:Y:S01]  /*4590*/  FFMA.FTZ R40, R114.reuse, R119, -R125 ;  /* 0x0000007772287223 */ /* 0x040fe2000001087d */
[----:B------:R-:W-:Y:S01]  /*45a0*/  LOP3.LUT R121, R121, 0xffff0000, RZ, 0xc0, !PT ;  /* 0xffff000079797812 */ /* 0x000fe200078ec0ff */
[----:B------:R-:W-:Y:S01]  /*45b0*/  FFMA.FTZ R114, R114, R123, R127 ;  /* 0x0000007b72727223 */ /* 0x000fe2000001007f */
[----:B------:R-:W-:Y:S01]  /*45c0*/  LOP3.LUT R59, R59, 0xffff0000, RZ, 0xc0, !PT ;  /* 0xffff00003b3b7812 */ /* 0x000fe200078ec0ff */
[----:B------:R-:W-:Y:S01]  /*45d0*/  FFMA.FTZ R117, R38, R117, R42 ;  /* 0x0000007526757223 */ /* 0x000fe2000001002a */
[----:B------:R-:W-:Y:S01]  /*45e0*/  LOP3.LUT R12, R12, 0xffff0000, RZ, 0xc0, !PT ;  /* 0xffff00000c0c7812 */ /* 0x000fe200078ec0ff */
[C---:B------:R-:W-:Y:S01]  /*45f0*/  FFMA.FTZ R119, R43.reuse, R120, -R116 ;  /* 0x000000782b777223 */ /* 0x040fe20000010874 */
[----:B------:R-:W-:Y:S01]  /*4600*/  FFMA.FTZ R123, R43, R124, R122 ;  /* 0x0000007c2b7b7223 */ /* 0x000fe2000001007a */
[----:B------:R-:W-:Y:S01]  /*4610*/  FFMA.FTZ R57, R38, R115, -R57 ;  /* 0x0000007326397223 */ /* 0x000fe20000010839 */
[----:B------:R-:W-:Y:S01]  /*4620*/  IMAD.U32 R42, R41, 0x10000, RZ ;  /* 0x00010000292a7824 */ /* 0x000fe200078e00ff */
[----:B------:R-:W-:Y:S01]  /*4630*/  LOP3.LUT R58, R58, 0xffff0000, RZ, 0xc0, !PT ;  /* 0xffff00003a3a7812 */ /* 0x000fe200078ec0ff */
[C---:B------:R-:W-:Y:S01]  /*4640*/  FMUL.FTZ R43, R56.reuse, R121 ;  /* 0x00000079382b7220 */ /* 0x040fe20000410000 */
[----:B------:R-:W-:Y:S01]  /*4650*/  IMAD.U32 R38, R39, 0x10000, RZ ;  /* 0x0001000027267824 */ /* 0x000fe200078e00ff */
[----:B------:R-:W-:Y:S01]  /*4660*/  LOP3.LUT R41, R41, 0xffff0000, RZ, 0xc0, !PT ;  /* 0xffff000029297812 */ /* 0x000fe200078ec0ff */
[-C--:B------:R-:W-:Y:S01]  /*4670*/  FMUL.FTZ R115, R56, R59.reuse ;  /* 0x0000003b38737220 */ /* 0x080fe20000410000 */
[----:B------:R-:W-:Y:S01]  /*4680*/  LOP3.LUT R39, R39, 0xffff0000, RZ, 0xc0, !PT ;  /* 0xffff000027277812 */ /* 0x000fe200078ec0ff */
[C---:B------:R-:W-:Y:S01]  /*4690*/  IMAD.U32 R13, R14.reuse, 0x10000, RZ ;  /* 0x000100000e0d7824 */ /* 0x040fe200078e00ff */
[----:B------:R-:W-:Y:S01]  /*46a0*/  LOP3.LUT R14, R14, 0xffff0000, RZ, 0xc0, !PT ;  /* 0xffff00000e0e7812 */ /* 0x000fe200078ec0ff */
[C---:B------:R-:W-:Y:S01]  /*46b0*/  FFMA.FTZ R56, R12.reuse, R59, -R43 ;  /* 0x0000003b0c387223 */ /* 0x040fe2000001082b */
[----:B------:R-:W-:Y:S01]  /*46c0*/  FFMA.FTZ R12, R12, R121, R115 ;  /* 0x000000790c0c7223 */ /* 0x000fe20000010073 */
[----:B------:R-:W-:Y:S01]  /*46d0*/  FMUL.FTZ R116, R36, R42 ;  /* 0x0000002a24747220 */ /* 0x000fe20000410000 */
[----:B------:R-:W-:Y:S01]  /*46e0*/  FMUL.FTZ R59, R58, R41 ;  /* 0x000000293a3b7220 */ /* 0x000fe20000410000 */
[-C--:B------:R-:W-:Y:S01]  /*46f0*/  FMUL.FTZ R43, R36, R38.reuse ;  /* 0x00000026242b7220 */ /* 0x080fe20000410000 */
[-C--:B------:R-:W-:Y:S01]  /*4700*/  FMUL.FTZ R58, R58, R39.reuse ;  /* 0x000000273a3a7220 */ /* 0x080fe20000410000 */
[C---:B------:R-:W-:Y:S01]  /*4710*/  FFMA.FTZ R116, R13.reuse, R38, -R116 ;  /* 0x000000260d747223 */ /* 0x040fe20000010874 */
[----:B------:R-:W-:Y:S01]  /*4720*/  FFMA.FTZ R59, R14, R39, -R59 ;  /* 0x000000270e3b7223 */ /* 0x000fe2000001083b */
        /* <DEDUP_REMOVED lines=14> */
.L_x_10462:
[----:B------:R-:W-:Y:S05]  /*4810*/  BSYNC B2 ;  /* 0x0000000000027941 */ /* 0x000fea0003800000 */
.L_x_10461:
[----:B------:R-:W-:Y:S01]  /*4820*/  ISETP.GE.AND P4, PT, R11, R104, PT ;  /* 0x000000680b00720c */ /* 0x000fe20003f86270 */
[----:B--2---:R4:W-:-:S12]  /*4830*/  ST.E.128 desc[UR60][R92.64], R12 ;  /* 0x0000000c5c007985 */ /* 0x0049d8000c101d3c */
[----:B------:R-:W-:-:S05]  /*4840*/  @!P4 IMAD.WIDE R94, R11, 0x2, R94 ;  /* 0x000000020b5ec825 */ /* 0x000fca00078e025e */
[----:B---3--:R4:W-:Y:S02]  /*4850*/  @!P4 ST.E.128 desc[UR60][R94.64], R56 ;  /* 0x000000385e00c985 */ /* 0x0089e4000c101d3c */
.L_x_10460:
[----:B------:R-:W-:Y:S05]  /*4860*/  BSYNC B1 ;  /* 0x0000000000017941 */ /* 0x000fea0003800000 */
.L_x_10459:
[----:B------:R-:W-:-:S03]  /*4870*/  UMOV UR4, 0xffffffff ;  /* 0xffffffff00047882 */ /* 0x000fc60000000000 */
[----:B------:R-:W-:Y:S05]  /*4880*/  BRA.DIV UR4, `(.L_x_10463) ;  /* 0x0000014204dc7947 */ /* 0x000fea000b800000 */
[----:B0-----:R-:W0:Y:S04]  /*4890*/  SHFL.IDX PT, R103, R103, 0x1, 0x1c1f ;  /* 0x003c1f0067677f89 */ /* 0x001e2800000e0000 */
[----:B------:R-:W0:Y:S02]  /*48a0*/  SHFL.IDX PT, R102, R102, 0x1, 0x1c1f ;  /* 0x003c1f0066667f89 */ /* 0x000e2400000e0000 */
.L_x_10706:
[----:B------:R-:W-:-:S05]  /*48b0*/  VIADD R11, R204, 0x40 ;  /* 0x00000040cc0b7836 */ /* 0x000fca0000000000 */
[----:B------:R-:W-:-:S13]  /*48c0*/  ISETP.GE.OR P4, PT, R11, R100, P1 ;  /* 0x000000640b00720c */ /* 0x000fda0000f86670 */
[----:B------:R-:W-:Y:S05]  /*48d0*/  @P4 BRA `(.L_x_10448) ;  /* 0x0000000c00084947 */ /* 0x000fea0003800000 */
[----:B----4-:R-:W4:Y:S01]  /*48e0*/  LDL R13, [R1+0x58] ;  /* 0x00005800010d7983 */ /* 0x010f220000100800 */
[----:B------:R-:W-:Y:S01]  /*48f0*/  SEL R106, R89, R106, !P0 ;  /* 0x0000006a596a7207 */ /* 0x000fe20004000000 */
[----:B------:R-:W-:Y:S01]  /*4900*/  VIADD R14, R204, 0x40 ;  /* 0x00000040cc0e7836 */ /* 0x000fe20000000000 */
[----:B0-----:R-:W-:Y:S01]  /*4910*/  LEA R40, P4, R68, R102, 0x1 ;  /* 0x0000006644287211 */ /* 0x001fe200078808ff */
[----:B------:R-:W-:Y:S01]  /*4920*/  VIADD R12, R204, 0x40 ;  /* 0x00000040cc0c7836 */ /* 0x000fe20000000000 */
[----:B------:R-:W-:Y:S01]  /*4930*/  SHF.R.S32.HI R11, RZ, 0x1f, R106 ;  /* 0x0000001fff0b7819 */ /* 0x000fe2000001146a */
[----:B------:R-:W-:Y:S01]  /*4940*/  IMAD.SHL.U32 R14, R14, 0x40, RZ ;  /* 0x000000400e0e7824 */ /* 0x000fe200078e00ff */
[----:B------:R-:W-:Y:S01]  /*4950*/  BSSY B1, `(.L_x_10464) ;  /* 0x000006e000017945 */ /* 0x000fe20003800000 */
[----:B------:R-:W-:Y:S01]  /*4960*/  IMAD.SHL.U32 R12, R12, 0x40, RZ ;  /* 0x000000400c0c7824 */ /* 0x000fe200078e00ff */
[----:B------:R-:W-:Y:S02]  /*4970*/  LEA.HI R106, R11, R106, RZ, 0x4 ;  /* 0x0000006a0b6a7211 */ /* 0x000fe400078f20ff */
[----:B------:R-:W-:-:S02]  /*4980*/  LOP3.LUT R14, R14, 0x1c0, RZ, 0xc0, !PT ;  /* 0x000001c00e0e7812 */ /* 0x000fc400078ec0ff */
[----:B------:R-:W-:Y:S02]  /*4990*/  LEA.HI.SX32 R11, R106, R69, 0x1c ;  /* 0x000000456a0b7211 */ /* 0x000fe400078fe2ff */
[----:B------:R-:W-:Y:S02]  /*49a0*/  LOP3.LUT R12, R12, 0x1c0, RZ, 0xc0, !PT ;  /* 0x000001c00c0c7812 */ /* 0x000fe400078ec0ff */
[----:B------:R-:W-:Y:S01]  /*49b0*/  SHF.R.U32.HI R14, RZ, 0x3, R14 ;  /* 0x00000003ff0e7819 */ /* 0x000fe2000001160e */
[----:B------:R-:W-:Y:S01]  /*49c0*/  IMAD.SHL.U32 R11, R11, 0x8, RZ ;  /* 0x000000080b0b7824 */ /* 0x000fe200078e00ff */
[----:B------:R-:W-:-:S04]  /*49d0*/  LEA.HI.X R41, R68, R103, R32, 0x1, P4 ;  /* 0x0000006744297211 */ /* 0x000fc800020f0c20 */
        /* <DEDUP_REMOVED lines=8> */
[----:B------:R-:W4:Y:S01]  /*4a60*/  LDS.128 R36, [R36+0x1c400] ;  /* 0x01c4000024247984 */ /* 0x000f220000000c00 */
[----:B------:R-:W-:Y:S05]  /*4a70*/  @P2 BRA `(.L_x_10465) ;  /* 0x00000004006c2947 */ /* 0x000fea0003800000 */
[----:B------:R-:W-:Y:S01]  /*4a80*/  SHF.R.U32.HI R106, RZ, 0x10, R45 ;  /* 0x00000010ff6a7819 */ /* 0x000fe2000001162d */
[----:B0-----:R-:W-:Y:S01]  /*4a90*/  IMAD.U32 R43, R13, 0x10000, RZ ;  /* 0x000100000d2b7824 */ /* 0x001fe200078e00ff */
[----:B------:R-:W-:Y:S02]  /*4aa0*/  SHF.R.U32.HI R56, RZ, 0x10, R49 ;  /* 0x00000010ff387819 */ /* 0x000fe40000011631 */
[----:B------:R-:W-:Y:S02]  /*4ab0*/  PRMT R109, R109, 0x5410, R106 ;  /* 0x000054106d6d7816 */ /* 0x000fe4000000006a */
[----:B------:R-:W-:Y:S02]  /*4ac0*/  PRMT R113, R113, 0x5410, R56 ;  /* 0x0000541071717816 */ /* 0x000fe40000000038 */
[----:B------:R-:W-:Y:S02]  /*4ad0*/  SHF.R.U32.HI R92, RZ, 0x10, R51 ;  /* 0x00000010ff5c7819 */ /* 0x000fe40000011633 */
[--C-:B---3--:R-:W-:Y:S01]  /*4ae0*/  SHF.R.U64 R94, R46, 0x10, R47.reuse ;  /* 0x000000102e5e7819 */ /* 0x108fe2000000122f */
[----:B------:R-:W-:Y:S01]  /*4af0*/  IMAD.U32 R56, R113, 0x10000, RZ ;  /* 0x0001000071387824 */ /* 0x000fe200078e00ff */
[----:B------:R-:W-:Y:S01]  /*4b00*/  SHF.R.U32.HI R58, RZ, 0x10, R47 ;  /* 0x00000010ff3a7819 */ /* 0x000fe2000001162f */
[----:B----4-:R-:W-:Y:S01]  /*4b10*/  IMAD.U32 R47, R37, 0x10000, RZ ;  /* 0x00010000252f7824 */ /* 0x010fe200078e00ff */
[----:B------:R-:W-:Y:S01]  /*4b20*/  SHF.R.U64 R57, R50, 0x10, R51 ;  /* 0x0000001032397819 */ /* 0x000fe20000001233 */
[----:B------:R-:W-:Y:S01]  /*4b30*/  IMAD.U32 R50, R109, 0x10000, RZ ;  /* 0x000100006d327824 */ /* 0x000fe200078e00ff */
[----:B------:R-:W-:-:S02]  /*4b40*/  PRMT R111, R111, 0x5410, R92 ;  /* 0x000054106f6f7816 */ /* 0x000fc4000000005c */
[----:B------:R-:W-:Y:S01]  /*4b50*/  SHF.R.U64 R59, R48, 0x10, R49 ;  /* 0x00000010303b7819 */ /* 0x000fe20000001231 */
[----:B------:R-:W-:Y:S01]  /*4b60*/  FMUL.FTZ R92, R47, R50 ;  /* 0x000000322f5c7220 */ /* 0x000fe20000410000 */
[----:B------:R-:W-:Y:S01]  /*4b70*/  LOP3.LUT R48, R37, 0xffff0000, RZ, 0xc0, !PT ;  /* 0xffff000025307812 */ /* 0x000fe200078ec0ff */
[----:B------:R-:W-:Y:S01]  /*4b80*/  IMAD.U32 R49, R39, 0x10000, RZ ;  /* 0x0001000027317824 */ /* 0x000fe200078e00ff */
[----:B------:R-:W-:Y:S01]  /*4b90*/  PRMT R107, R107, 0x5410, R58 ;  /* 0x000054106b6b7816 */ /* 0x000fe2000000003a */
[----:B------:R-:W-:Y:S01]  /*4ba0*/  FMUL.FTZ R58, R47, R56 ;  /* 0x000000382f3a7220 */ /* 0x000fe20000410000 */
[----:B------:R-:W-:Y:S01]  /*4bb0*/  LOP3.LUT R113, R113, 0xffff0000, RZ, 0xc0, !PT ;  /* 0xffff000071717812 */ /* 0x000fe200078ec0ff */
[----:B------:R-:W-:Y:S01]  /*4bc0*/  IMAD.U32 R47, R111, 0x10000, RZ ;  /* 0x000100006f2f7824 */ /* 0x000fe200078e00ff */
[----:B------:R-:W-:Y:S01]  /*4bd0*/  LOP3.LUT R109, R109, 0xffff0000, RZ, 0xc0, !PT ;  /* 0xffff00006d6d7812 */ /* 0x000fe200078ec0ff */
[----:B------:R-:W-:Y:S01]  /*4be0*/  FFMA.FTZ R58, R43, R50, -R58 ;  /* 0x000000322b3a7223 */ /* 0x000fe2000001083a */
[----:B------:R-:W-:Y:S01]  /*4bf0*/  SHF.R.U64 R93, R44, 0x10, R45 ;  /* 0x000000102c5d7819 */ /* 0x000fe2000000122d */
[----:B------:R-:W-:Y:S01]  /*4c00*/  FMUL.FTZ R51, R48, R113 ;  /* 0x0000007130337220 */ /* 0x000fe20000410000 */
[----:B------:R-:W-:Y:S01]  /*4c10*/  LOP3.LUT R44, R13, 0xffff0000, RZ, 0xc0, !PT ;  /* 0xffff00000d2c7812 */ /* 0x000fe200078ec0ff */
[----:B------:R-:W-:Y:S01]  /*4c20*/  FFMA.FTZ R92, R43, R56, R92 ;  /* 0x000000382b5c7223 */ /* 0x000fe2000001005c */
[----:B------:R-:W-:Y:S01]  /*4c30*/  PRMT R110, R110, 0x5410, R57 ;  /* 0x000054106e6e7816 */ /* 0x000fe20000000039 */
[----:B------:R-:W-:Y:S01]  /*4c40*/  FMUL.FTZ R57, R48, R109 ;  /* 0x0000006d30397220 */ /* 0x000fe20000410000 */
[C---:B------:R-:W-:Y:S01]  /*4c50*/  IMAD.U32 R45, R36.reuse, 0x10000, RZ ;  /* 0x00010000242d7824 */ /* 0x040fe200078e00ff */
[----:B------:R-:W-:Y:S01]  /*4c60*/  LOP3.LUT R46, R36, 0xffff0000, RZ, 0xc0, !PT ;  /* 0xffff0000242e7812 */ /* 0x000fe200078ec0ff */
[----:B------:R-:W-:Y:S01]  /*4c70*/  IMAD.U32 R43, R107, 0x10000, RZ ;  /* 0x000100006b2b7824 */ /* 0x000fe200078e00ff */
[----:B------:R-:W-:Y:S01]  /*4c80*/  PRMT R112, R112, 0x5410, R59 ;  /* 0x0000541070707816 */ /* 0x000fe2000000003b */
[----:B------:R-:W-:-:S02]  /*4c90*/  IMAD.U32 R36, R15, 0x10000, RZ ;  /* 0x000100000f247824 */ /* 0x000fc400078e00ff */
[----:B------:R-:W-:Y:S01]  /*4ca0*/  FMUL.FTZ R59, R49, R47 ;  /* 0x0000002f313b7220 */ /* 0x000fe20000410000 */
        /* <DEDUP_REMOVED lines=8> */
[----:B------:R-:W-:Y:S01]  /*4d30*/  PRMT R108, R108, 0x5410, R93 ;  /* 0x000054106c6c7816 */ /* 0x000fe2000000005d */
[----:B------:R-:W-:Y:S01]  /*4d40*/  FFMA.FTZ R47, R36, R47, R50 ;  /* 0x0000002f242f7223 */ /* 0x000fe20000010032 */
[----:B------:R-:W-:Y:S01]  /*4d50*/  LOP3.LUT R37, R15, 0xffff0000, RZ, 0xc0, !PT ;  /* 0xffff00000f257812 */ /* 0x000fe200078ec0ff */
[----:B------:R-:W-:Y:S01]  /*4d60*/  FMUL.FTZ R50, R39, R48 ;  /* 0x0000003027327220 */ /* 0x000fe20000410000 */
[----:B------:R-:W-:Y:S01]  /*4d70*/  PRMT R105, R105, 0x5410, R94 ;  /* 0x0000541069697816 */ /* 0x000fe2000000005e */
[----:B------:R-:W-:Y:S01]  /*4d80*/  FMUL.FTZ R94, R39, R44 ;  /* 0x0000002c275e7220 */ /* 0x000fe20000410000 */
[----:B------:R-:W-:Y:S01]  /*4d90*/  SHF.L.U32 R42, R12, 0x10, RZ ;  /* 0x000000100c2a7819 */ /* 0x000fe200000006ff */
[----:B------:R-:W-:-:S02]  /*4da0*/  IMAD.U32 R36, R108, 0x10000, RZ ;  /* 0x000100006c247824 */ /* 0x000fc400078e00ff */
[-C--:B------:R-:W-:Y:S01]  /*4db0*/  FMUL.FTZ R39, R45, R43.reuse ;  /* 0x0000002b2d277220 */ /* 0x080fe20000410000 */
[----:B------:R-:W-:Y:S01]  /*4dc0*/  LOP3.LUT R112, R112, 0xffff0000, RZ, 0xc0, !PT ;  /* 0xffff000070707812 */ /* 0x000fe200078ec0ff */
[----:B------:R-:W-:Y:S01]  /*4dd0*/  FFMA.FTZ R56, R37, R44, -R50 ;  /* 0x0000002c25387223 */ /* 0x000fe20000010832 */
[----:B------:R-:W-:Y:S02]  /*4de0*/  IMAD.U32 R15, R38, 0x10000, RZ ;  /* 0x00010000260f7824 */ /* 0x000fe400078e00ff */
[----:B------:R-:W-:Y:S01]  /*4df0*/  FMUL.FTZ R50, R45, R36 ;  /* 0x000000242d327220 */ /* 0x000fe20000410000 */
[----:B------:R-:W-:Y:S01]  /*4e00*/  FFMA.FTZ R94, R37, R48, R94 ;  /* 0x00000030255e7223 */ /* 0x000fe2000001005e */
[----:B------:R-:W-:Y:S01]  /*4e10*/  FFMA.FTZ R44, R42, R36, -R39 ;  /* 0x000000242a2c7223 */ /* 0x000fe20000010827 */
[----:B------:R-:W-:Y:S01]  /*4e20*/  LOP3.LUT R38, R38, 0xffff0000, RZ, 0xc0, !PT ;  /* 0xffff000026267812 */ /* 0x000fe200078ec0ff */
[C---:B------:R-:W-:Y:S01]  /*4e30*/  IMAD.U32 R37, R110.reuse, 0x10000, RZ ;  /* 0x000100006e257824 */ /* 0x040fe200078e00ff */
[----:B------:R-:W-:Y:S01]  /*4e40*/  LOP3.LUT R39, R110, 0xffff0000, RZ, 0xc0, !PT ;  /* 0xffff00006e277812 */ /* 0x000fe200078ec0ff */
[C---:B------:R-:W-:Y:S01]  /*4e50*/  IMAD.U32 R36, R105.reuse, 0x10000, RZ ;  /* 0x0001000069247824 */ /* 0x040fe200078e00ff */
[----:B------:R-:W-:Y:S01]  /*4e60*/  LOP3.LUT R13, R12, 0xffff0000, RZ, 0xc0, !PT ;  /* 0xffff00000c0d7812 */ /* 0x000fe200078ec0ff */
[----:B------:R-:W-:Y:S01]  /*4e70*/  FMUL.FTZ R48, R46, R112 ;  /* 0x000000702e307220 */ /* 0x000fe20000410000 */
[----:B------:R-:W-:Y:S01]  /*4e80*/  LOP3.LUT R108, R108, 0xffff0000, RZ, 0xc0, !PT ;  /* 0xffff00006c6c7812 */ /* 0x000fe200078ec0ff */
[----:B------:R-:W-:Y:S01]  /*4e90*/  FFMA.FTZ R50, R42, R43, R50 ;  /* 0x0000002b2a327223 */ /* 0x000fe20000010032 */
[----:B------:R-:W-:Y:S01]  /*4ea0*/  LOP3.LUT R105, R105, 0xffff0000, RZ, 0xc0, !PT ;  /* 0xffff000069697812 */ /* 0x000fe200078ec0ff */
[----:B------:R-:W-:-:S02]  /*4eb0*/  IMAD.U32 R12, R14, 0x10000, RZ ;  /* 0x000100000e0c7824 */ /* 0x000fc400078e00ff */
[C---:B------:R-:W-:Y:S01]  /*4ec0*/  FMUL.FTZ R45, R15.reuse, R37 ;  /* 0x000000250f2d7220 */ /* 0x040fe20000410000 */
[----:B------:R-:W-:Y:S01]  /*4ed0*/  FMUL.FTZ R42, R15, R36 ;  /* 0x000000240f2a7220 */ /* 0x000fe20000410000 */
[----:B------:R-:W-:Y:S01]  /*4ee0*/  LOP3.LUT R14, R14, 0xffff0000, RZ, 0xc0, !PT ;  /* 0xffff00000e0e7812 */ /* 0x000fe200078ec0ff */
[----:B------:R-:W-:Y:S01]  /*4ef0*/  FMUL.FTZ R15, R38, R39 ;  /* 0x00000027260f7220 */ /* 0x000fe20000410000 */
[-C--:B------:R-:W-:Y:S01]  /*4f00*/  FMUL.FTZ R46, R46, R108.reuse ;  /* 0x0000006c2e2e7220 */ /* 0x080fe20000410000 */
[C---:B------:R-:W-:Y:S01]  /*4f10*/  FFMA.FTZ R43, R13.reuse, R108, -R48 ;  /* 0x0000006c0d2b7223 */ /* 0x040fe20000010830 */
[----:B------:R-:W-:Y:S01]  /*4f20*/  FMUL.FTZ R38, R38, R105 ;  /* 0x0000006926267220 */ /* 0x000fe20000410000 */
[C---:B------:R-:W-:Y:S01]  /*4f30*/  FFMA.FTZ R45, R12.reuse, R36, -R45 ;  /* 0x000000240c2d7223 */ /* 0x040fe2000001082d */
[----:B------:R-:W-:Y:S01]  /*4f40*/  FFMA.FTZ R42, R12, R37, R42 ;  /* 0x000000250c2a7223 */ /* 0x000fe2000001002a */
[----:B------:R-:W-:Y:S01]  /*4f50*/  FFMA.FTZ R13, R13, R112, R46 ;  /* 0x000000700d0d7223 */ /* 0x000fe2000001002e */
[C---:B------:R-:W-:Y:S01]  /*4f60*/  FFMA.FTZ R12, R14.reuse, R105, -R15 ;  /* 0x000000690e0c7223 */ /* 0x040fe2000001080f */
        /* <DEDUP_REMOVED lines=12> */
.L_x_10465:
[----:B------:R-:W-:Y:S05]  /*5030*/  BSYNC B1 ;  /* 0x0000000000017941 */ /* 0x000fea0003800000 */
.L_x_10464:
[----:B------:R-:W-:Y:S01]  /*5040*/  ISETP.GE.AND P2, PT, R11, R104, PT ;  /* 0x000000680b00720c */ /* 0x000fe20003f46270 */
[----:B0-----:R0:W-:Y:S02]  /*5050*/  ST.E.128 desc[UR60][R40.64], R12 ;  /* 0x0000000c28007985 */ /* 0x0011e4000c101d3c */
[----:B0-----:R-:W-:Y:S02]  /*5060*/  IMAD.MOV.U32 R12, RZ, RZ, R102 ;  /* 0x000000ffff0c7224 */ /* 0x001fe400078e0066 */
[----:B------:R-:W-:-:S08]  /*5070*/  IMAD.MOV.U32 R13, RZ, RZ, R103 ;  /* 0x000000ffff0d7224 */ /* 0x000fd000078e0067 */
[----:B------:R-:W-:Y:S05]  /*5080*/  @P2 BRA `(.L_x_10448) ;  /* 0x00000004001c2947 */ /* 0x000fea0003800000 */
[----:B------:R-:W-:-:S05]  /*5090*/  IMAD.WIDE R12, R11, 0x2, R12 ;  /* 0x000000020b0c7825 */ /* 0x000fca00078e020c */
[----:B----4-:R0:W-:Y:S01]  /*50a0*/  ST.E.128 desc[UR60][R12.64], R36 ;  /* 0x000000240c007985 */ /* 0x0101e2000c101d3c */
[----:B------:R-:W-:Y:S05]  /*50b0*/  BRA `(.L_x_10448) ;  /* 0x0000000400107947 */ /* 0x000fea0003800000 */
.L_x_10429:
[----:B------:R-:W-:-:S13]  /*50c0*/  ISETP.NE.AND P3, PT, R209, 0x3, PT ;  /* 0x00000003d100780c */ /* 0x000fda0003f65270 */
[----:B------:R-:W-:Y:S05]  /*50d0*/  @!P3 BRA `(.L_x_10466) ;  /* 0x000000000004b947 */ /* 0x000fea0003800000 */
[----:B------:R-:W-:Y:S01]  /*50e0*/  BPT.TRAP 0x1 ;  /* 0x000000040000795c */ /* 0x000fe20000300000 */
.L_x_10466:
[----:B------:R-:W-:Y:S01]  /*50f0*/  IMAD R4, R18, 0x8, R19 ;  /* 0x0000000812047824 */ /* 0x000fe200078e0213 */
[----:B------:R-:W-:Y:S01]  /*5100*/  SHF.L.U32 R101, R207, 0x1f, RZ ;  /* 0x0000001fcf657819 */ /* 0x000fe200000006ff */
[----:B------:R-:W-:Y:S01]  /*5110*/  BSSY B1, `(.L_x_10467) ;  /* 0x0000004000017945 */ /* 0x000fe20003800000 */
[----:B------:R-:W-:Y:S02]  /*5120*/  SHF.R.S32.HI R98, RZ, 0x1f, R97 ;  /* 0x0000001fff627819 */ /* 0x000fe40000011461 */
[----:B------:R-:W0:Y:S02]  /*5130*/  SYNCS.PHASECHK.TRANS64.TRYWAIT P2, [R4+URZ+0x32490], R101 ;  /* 0x03249065040075a7 */ /* 0x000e24000804017f */
[----:B0-----:R-:W-:Y:S05]  /*5140*/  @!P2 BRA `(.L_x_10468) ;  /* 0x0000013800f8a947 */ /* 0x001fea0003800000 */
.L_x_10707:
[----:B------:R-:W-:Y:S05]  /*5150*/  BSYNC B1 ;  /* 0x0000000000017941 */ /* 0x000fea0003800000 */
.L_x_10467:
        /* <DEDUP_REMOVED lines=27> */
.L_x_10711:
        /* <DEDUP_REMOVED lines=13> */
.L_x_10471:
[----:B------:R-:W-:Y:S05]  /*53e0*/  BSYNC B1 ;  /* 0x0000000000017941 */ /* 0x000fea0003800000 */
.L_x_10470:
[----:B------:R-:W-:-:S03]  /*53f0*/  UMOV UR4, 0xffffffff ;  /* 0xffffffff00047882 */ /* 0x000fc60000000000 */
[----:B------:R-:W-:Y:S05]  /*5400*/  BRA.DIV UR4, `(.L_x_10472) ;  /* 0x0000013a04a47947 */ /* 0x000fea000b800000 */
[----:B--2-4-:R2:W4:Y:S04]  /*5410*/  SHFL.IDX PT, R37, R41, 0x1, 0x1c1f ;  /* 0x003c1f0029257f89 */ /* 0x01452800000e0000 */
[----:B---3--:R2:W3:Y:S02]  /*5420*/  SHFL.IDX PT, R14, R40, 0x1, 0x1c1f ;  /* 0x003c1f00280e7f89 */ /* 0x0084e400000e0000 */
.L_x_10715:
        /* <DEDUP_REMOVED lines=13> */
.L_x_10448:
[----:B------:R-:W-:Y:S05]  /*5500*/  BSYNC B0 ;  /* 0x0000000000007941 */ /* 0x000fea0003800000 */
.L_x_10428:
        /* <DEDUP_REMOVED lines=9> */
[----:B--2---:R2:W-:Y:S01]  /*55a0*/  BAR.SYNC.DEFER_BLOCKING R91, 0x80 ;  /* 0x0002005b0000751d */ /* 0x0045e20000010000 */
[----:B-----5:R-:W-:-:S13]  /*55b0*/  LOP3.LUT P2, RZ, R11, 0x7f, RZ, 0xc0, !PT ;  /* 0x0000007f0bff7812 */ /* 0x020fda000784c0ff */
[----:B------:R-:W-:-:S05]  /*55c0*/  @!P2 VIADD R11, R4, 0x324a0 ;  /* 0x000324a0040ba836 */ /* 0x000fca0000000000 */
[----:B------:R-:W-:-:S04]  /*55d0*/  @!P2 PRMT R11, RZ, 0x654, R11 ;  /* 0x00000654ff0ba816 */ /* 0x000fc8000000000b */
[----:B------:R2:W-:Y:S01]  /*55e0*/  @!P2 SYNCS.ARRIVE.TRANS64.RED.A1T0 RZ, [R11+URZ], RZ ;  /* 0x000000ff0bffa9a7 */ /* 0x0005e2000810043f */
[----:B------:R-:W-:Y:S05]  /*55f0*/  @!P3 BRA `(.L_x_10474) ;  /* 0x000000000004b947 */ /* 0x000fea0003800000 */
[----:B------:R-:W-:Y:S01]  /*5600*/  BPT.TRAP 0x1 ;  /* 0x000000040000795c */ /* 0x000fe20000300000 */
.L_x_10474:
[----:B------:R-:W-:Y:S05]  /*5610*/  BSYNC B0 ;  /* 0x0000000000007941 */ /* 0x000fea0003800000 */
.L_x_10473:
[----:B------:R-:W5:Y:S01]  /*5620*/  SYNCS.PHASECHK.TRANS64.TRYWAIT P3, [R4+URZ+0x324b0], R101 ;  /* 0x0324b065040075a7 */ /* 0x000f62000806017f */
[----:B------:R-:W-:Y:S04]  /*5630*/  BSSY B0, `(.L_x_10475) ;  /* 0x0000002000007945 */ /* 0x000fe80003800000 */
[----:B-----5:R-:W-:Y:S05]  /*5640*/  @!P3 BRA `(.L_x_10476) ;  /* 0x00000138005cb947 */ /* 0x020fea0003800000 */
.L_x_10716:
[----:B------:R-:W-:Y:S05]  /*5650*/  BSYNC B0 ;  /* 0x0000000000007941 */ /* 0x000fea0003800000 */
.L_x_10475:
        /* <DEDUP_REMOVED lines=18> */
[----:B------:R-:W-:Y:S01]  /*5780*/  LEA R44, P3, R12, UR4, 0x1 ;  /* 0x000000040c2c7c11 */ /* 0x000fe2000f8608ff */
[----:B------:R-:W-:-:S03]  /*5790*/  IMAD R11, R18, 0x6000, R75 ;  /* 0x00006000120b7824 */ /* 0x000fc600078e024b */
[----:B------:R-:W-:Y:S01]  /*57a0*/  LEA.HI.X R45, R12, UR5, R13, 0x1, P3 ;  /* 0x000000050c2d7c11 */ /* 0x000fe200098f0c0d */
[----:B------:R-:W-:Y:S01]  /*57b0*/  IMAD.IADD R13, R78, 0x1, R11 ;  /* 0x000000014e0d7824 */ /* 0x000fe200078e020b */
[----:B------:R-:W-:Y:S01]  /*57c0*/  ISETP.GE.AND P3, PT, R100, 0x1, PT ;  /* 0x000000016400780c */ /* 0x000fe20003f66270 */
[----:B------:R0:W2:Y:S01]  /*57d0*/  SHFL.IDX PT, R49, R44, RZ, 0x1c1f ;  /* 0x001c1fff2c317589 */ /* 0x0000a200000e0000 */
[--C-:B------:R-:W-:Y:S02]  /*57e0*/  IMAD R42, R11, 0x2, R24.reuse ;  /* 0x000000020b2a7824 */ /* 0x100fe400078e0218 */
[----:B------:R-:W-:Y:S01]  /*57f0*/  IMAD R11, R13, 0x2, R24 ;  /* 0x000000020d0b7824 */ /* 0x000fe200078e0218 */
[----:B------:R0:W3:Y:S08]  /*5800*/  SHFL.IDX PT, R47, R45, RZ, 0x1c1f ;  /* 0x001c1fff2d2f7589 */ /* 0x0000f000000e0000 */
[----:B0-----:R-:W-:Y:S05]  /*5810*/  @!P3 BRA `(.L_x_10478) ;  /* 0x0000000000a4b947 */ /* 0x001fea0003800000 */
[----:B------:R-:W-:Y:S02]  /*5820*/  ISETP.NE.AND P5, PT, R20, RZ, PT ;  /* 0x000000ff1400720c */ /* 0x000fe40003fa5270 */
[----:B------:R-:W-:Y:S02]  /*5830*/  ISETP.NE.AND P4, PT, R10, RZ, PT ;  /* 0x000000ff0a00720c */ /* 0x000fe40003f85270 */
[----:B------:R-:W-:-:S09]  /*5840*/  PRMT R43, R87, 0x8880, RZ ;  /* 0x00008880572b7816 */ /* 0x000fd200000000ff */
[----:B------:R-:W0:Y:S01]  /*5850*/  @P5 LDS.128 R12, [R42] ;  /* 0x000000002a0c5984 */ /* 0x000e220000000c00 */
[----:B-12---:R-:W-:-:S04]  /*5860*/  @P5 LEA R40, P3, R16, R49, 0x1 ;  /* 0x0000003110285211 */ /* 0x006fc800078608ff */
        /* <DEDUP_REMOVED lines=36> */
.L_x_10478:
[----:B------:R-:W-:Y:S05]  /*5ab0*/  BSYNC B0 ;  /* 0x0000000000007941 */ /* 0x000fea0003800000 */
.L_x_10477:
[----:B------:R-:W-:Y:S01]  /*5ac0*/  ISETP.GE.AND P3, PT, R100, 0x41, PT ;  /* 0x000000416400780c */ /* 0x000fe20003f66270 */
[----:B------:R-:W4:Y:S01]  /*5ad0*/  SHFL.IDX PT, R45, R45, 0x1, 0x1c1f ;  /* 0x003c1f002d2d7f89 */ /* 0x000f2200000e0000 */
[----:B------:R-:W-:Y:S03]  /*5ae0*/  BSSY B0, `(.L_x_10479) ;  /* 0x000002c000007945 */ /* 0x000fe60003800000 */
[----:B------:R0:W0:Y:S08]  /*5af0*/  SHFL.IDX PT, R43, R44, 0x1, 0x1c1f ;  /* 0x003c1f002c2b7f89 */ /* 0x00003000000e0000 */
[----:B------:R-:W-:Y:S05]  /*5b00*/  @!P3 BRA `(.L_x_10480) ;  /* 0x0000000000a4b947 */ /* 0x000fea0003800000 */
[----:B------:R-:W-:Y:S02]  /*5b10*/  ISETP.NE.AND P5, PT, R20, RZ, PT ;  /* 0x000000ff1400720c */ /* 0x000fe40003fa5270 */
[----:B------:R-:W-:Y:S02]  /*5b20*/  ISETP.NE.AND P4, PT, R10, RZ, PT ;  /* 0x000000ff0a00720c */ /* 0x000fe40003f85270 */
[----:B0-----:R-:W-:-:S09]  /*5b30*/  PRMT R44, R87, 0x8880, RZ ;  /* 0x00008880572c7816 */ /* 0x001fd200000000ff */
[----:B------:R-:W0:Y:S01]  /*5b40*/  @P5 LDS.128 R12, [R42+0x2000] ;  /* 0x002000002a0c5984 */ /* 0x000e220000000c00 */
[----:B-1----:R-:W-:-:S04]  /*5b50*/  @P5 LEA R40, P3, R16, R43, 0x1 ;  /* 0x0000002b10285211 */ /* 0x002fc800078608ff */
[----:B----4-:R-:W-:Y:S02]  /*5b60*/  @P5 LEA.HI.X R41, R16, R45, R17, 0x1, P3 ;  /* 0x0000002d10295211 */ /* 0x010fe400018f0c11 */
[----:B------:R-:W-:-:S04]  /*5b70*/  @P4 LEA R38, P3, R2, R43, 0x1 ;  /* 0x0000002b02264211 */ /* 0x000fc800078608ff */
[----:B------:R-:W-:Y:S02]  /*5b80*/  @P4 LEA.HI.X R39, R2, R45, R206, 0x1, P3 ;  /* 0x0000002d02274211 */ /* 0x000fe400018f0cce */
[----:B------:R-:W-:-:S13]  /*5b90*/  ISETP.NE.AND P3, PT, R9, RZ, PT ;  /* 0x000000ff0900720c */ /* 0x000fda0003f65270 */
[----:B------:R-:W-:-:S04]  /*5ba0*/  @P3 LEA R36, P6, R213, R43, 0x1 ;  /* 0x0000002bd5243211 */ /* 0x000fc800078c08ff */
[----:B------:R-:W-:Y:S01]  /*5bb0*/  @P3 LEA.HI.X R37, R213, R45, R222, 0x1, P6 ;  /* 0x0000002dd5253211 */ /* 0x000fe200030f0cde */
[----:B0-----:R0:W-:Y:S01]  /*5bc0*/  @P5 ST.E.128 desc[UR60][R40.64], R12 ;  /* 0x0000000c28005985 */ /* 0x0011e2000c101d3c */
        /* <DEDUP_REMOVED lines=29> */
.L_x_10480:
[----:B------:R-:W-:Y:S05]  /*5da0*/  BSYNC B0 ;  /* 0x0000000000007941 */ /* 0x000fea0003800000 */
.L_x_10479:
[----:B------:R-:W-:Y:S01]  /*5db0*/  @!PT LDS RZ, [RZ] ;  /* 0x00000000fffff984 */ /* 0x000fe20000000800 */
[----:B------:R-:W-:Y:S01]  /*5dc0*/  @!PT LDS RZ, [RZ] ;  /* 0x00000000fffff984 */ /* 0x000fe20000000800 */
[----:B------:R-:W-:Y:S01]  /*5dd0*/  @!PT LDS RZ, [RZ] ;  /* 0x00000000fffff984 */ /* 0x000fe20000000800 */
[----:B------:R-:W-:Y:S01]  /*5de0*/  @!PT LDS RZ, [RZ] ;  /* 0x00000000fffff984 */ /* 0x000fe20000000800 */
[----:B------:R5:W-:Y:S06]  /*5df0*/  MEMBAR.ALL.CTA ;  /* 0x0000000000007992 */ /* 0x000bec0000008000 */
[----:B-----5:R-:W5:Y:S01]  /*5e00*/  FENCE.VIEW.ASYNC.S ;  /* 0x00000000000073c6 */ /* 0x020f620000000000 */
[----:B-1----:R-:W-:Y:S01]  /*5e10*/  @!P2 VIADD R4, R4, 0x324c0 ;  /* 0x000324c00404a836 */ /* 0x002fe20000000000 */
[----:B-----5:R1:W-:Y:S01]  /*5e20*/  BAR.SYNC.DEFER_BLOCKING R91, 0x80 ;  /* 0x0002005b0000751d */ /* 0x0203e20000010000 */
[----:B------:R-:W-:Y:S01]  /*5e30*/  ISETP.NE.AND P3, PT, R0, RZ, PT ;  /* 0x000000ff0000720c */ /* 0x000fe20003f65270 */
[----:B------:R-:W-:-:S02]  /*5e40*/  VIADD R18, R18, 0x1 ;  /* 0x0000000112127836 */ /* 0x000fc40000000000 */
[----:B------:R-:W-:-:S04]  /*5e50*/  @!P2 PRMT R4, RZ, 0x654, R4 ;  /* 0x00000654ff04a816 */ /* 0x000fc80000000004 */
[----:B------:R1:W-:Y:S01]  /*5e60*/  @!P2 SYNCS.ARRIVE.TRANS64.RED.A1T0 RZ, [R4+URZ], RZ ;  /* 0x000000ff04ffa9a7 */ /* 0x0003e2000810043f */
[----:B------:R-:W-:-:S04]  /*5e70*/  ISETP.NE.AND P2, PT, R18, 0x2, PT ;  /* 0x000000021200780c */ /* 0x000fc80003f45270 */
[----:B------:R-:W-:Y:S02]  /*5e80*/  SEL R0, RZ, 0x1, P2 ;  /* 0x00000001ff007807 */ /* 0x000fe40001000000 */
[----:B------:R-:W-:Y:S02]  /*5e90*/  SEL R18, R18, RZ, P2 ;  /* 0x000000ff12127207 */ /* 0x000fe40001000000 */
[----:B------:R-:W-:Y:S01]  /*5ea0*/  LOP3.LUT R207, R207, R0, RZ, 0x3c, !PT ;  /* 0x00000000cfcf7212 */ /* 0x000fe200078e3cff */
[----:B-1----:R-:W-:Y:S06]  /*5eb0*/  @P3 BRA `(.L_x_10481) ;  /* 0xffffffc000cc3947 */ /* 0x002fec000383ffff */
[----:B------:R-:W1:Y:S01]  /*5ec0*/  S2R R11, SR_TID.X ;  /* 0x00000000000b7919 */ /* 0x000e620000002100 */
[----:B------:R-:W-:Y:S02]  /*5ed0*/  PLOP3.LUT P0, PT, PT, PT, PT, 0x8, 0x0 ;  /* 0x000000000000781c */ /* 0x000fe40003f0e170 */
[----:B-1----:R-:W-:-:S04]  /*5ee0*/  SHF.R.U32.HI R11, RZ, 0x7, R11 ;  /* 0x00000007ff0b7819 */ /* 0x002fc8000001160b */
[----:B------:R-:W-:-:S13]  /*5ef0*/  ISETP.NE.AND P3, PT, R11, 0x1, PT ;  /* 0x000000010b00780c */ /* 0x000fda0003f65270 */
[----:B------:R-:W-:Y:S06]  /*5f00*/  @!P3 BAR.ARV 0x9, 0x100 ;  /* 0x024400000000bb1d */ /* 0x000fec0000002000 */
.L_x_10423:
[----:B------:R-:W-:Y:S02]  /*5f10*/  ISETP.GE.AND P2, PT, R188, 0x1, PT ;  /* 0x00000001bc00780c */ /* 0x000fe40003f46270 */
[----:B------:R-:W-:Y:S02]  /*5f20*/  CS2R R4, SRZ ;  /* 0x0000000000047805 */ /* 0x000fe4000001ff00 */
[----:B------:R-:W-:Y:S01]  /*5f30*/  PLOP3.LUT P1, PT, PT, PT, PT, 0x80, 0x0 ;  /* 0x000000000000781c */ /* 0x000fe20003f2f070 */
        /* <DEDUP_REMOVED lines=61> */
[----:B0-----:R-:W-:Y:S01]  /*6310*/  CS2R R14, SRZ ;  /* 0x00000000000e7805 */ /* 0x001fe2000001ff00 */
[----:B------:R-:W-:Y:S01]  /*6320*/  IMAD.MOV.U32 R46, RZ, RZ, RZ ;  /* 0x000000ffff2e7224 */ /* 0x000fe200078e00ff */
        /* <DEDUP_REMOVED lines=8> */
[----:B------:R-:W-:Y:S06]  /*63b0*/  @P0 BRA `(.L_x_10482) ;  /* 0x00000000000c0947 */ /* 0x000fec0003800000 */
[----:B------:R-:W0:Y:S01]  /*63c0*/  FENCE.VIEW.ASYNC.G ;  /* 0x00000000000073c6 */ /* 0x000e220000000100 */
[----:B------:R-:W-:Y:S05]  /*63d0*/  WARPSYNC.ALL ;  /* 0x0000000000007948 */ /* 0x000fea0003800000 */
[----:B0-----:R-:W-:Y:S06]  /*63e0*/  BAR.ARV 0xc, 0x180 ;  /* 0x0306000000007b1d */ /* 0x001fec0000002000 */
.L_x_10482:
[----:B------:R-:W-:Y:S02]  /*63f0*/  IMAD.MOV.U32 R24, RZ, RZ, RZ ;  /* 0x000000ffff187224 */ /* 0x000fe400078e00ff */
[----:B------:R-:W-:Y:S01]  /*6400*/  IMAD.MOV.U32 R169, RZ, RZ, RZ ;  /* 0x000000ffffa97224 */ /* 0x000fe200078e00ff */
        /* <DEDUP_REMOVED lines=9> */
.L_x_10719:
[----:B------:R-:W-:Y:S01]  /*64a0*/  VIADD R24, R19, 0x18400 ;  /* 0x0001840013187836 */ /* 0x000fe20000000000 */
[----:B01----:R-:W-:Y:S01]  /*64b0*/  LEA.HI R0, R14, R14, RZ, 0x1 ;  /* 0x0000000e0e007211 */ /* 0x003fe200078f08ff */
[----:B------:R-:W-:Y:S03]  /*64c0*/  BSSY B6, `(.L_x_10485) ;  /* 0x0000015000067945 */ /* 0x000fe60003800000 */
[----:B------:R-:W-:Y:S02]  /*64d0*/  LOP3.LUT P0, RZ, R24, 0x1bf, RZ, 0xc0, !PT ;  /* 0x000001bf18ff7812 */ /* 0x000fe4000780c0ff */
[----:B------:R-:W-:-:S05]  /*64e0*/  LOP3.LUT R3, R0, 0xffffe, RZ, 0xc0, !PT ;  /* 0x000ffffe00037812 */ /* 0x000fca00078ec0ff */
[----:B------:R-:W-:-:S06]  /*64f0*/  IMAD.IADD R30, R14, 0x1, -R3 ;  /* 0x000000010e1e7824 */ /* 0x000fcc00078e0a03 */
        /* <DEDUP_REMOVED lines=16> */
[----:B-12345:R-:W-:Y:S05]  /*6600*/  CALL.ABS.NOINC R14 ;  /* 0x000000000e007343 */ /* 0x03efea0003c00000 */
.L_x_10486:
[----:B------:R-:W-:Y:S05]  /*6610*/  BSYNC B6 ;  /* 0x0000000000067941 */ /* 0x000fea0003800000 */
.L_x_10485:
        /* <DEDUP_REMOVED lines=13> */
.L_x_10490:
[----:B-1----:R1:W2:Y:S02]  /*66f0*/  SYNCS.PHASECHK.TRANS64.TRYWAIT P0, [R19+URZ+0x32400], R0 ;  /* 0x03240000130075a7 */ /* 0x0022a4000800017f */
[----:B--2---:R-:W-:Y:S05]  /*6700*/  @!P0 NANOSLEEP.SYNCS 0x989680 ;  /* 0x009896800000895d */ /* 0x004fea0003900000 */
[----:B------:R-:W2:Y:S02]  /*6710*/  @!P0 SYNCS.PHASECHK.TRANS64 P0, [R19+URZ+0x32400], R0 ;  /* 0x03240000130085a7 */ /* 0x000ea4000800007f */
[----:B--2---:R-:W-:Y:S05]  /*6720*/  @!P0 BRA `(.L_x_10490) ;  /* 0xfffffffc00f08947 */ /* 0x004fea000383ffff */
.L_x_10489:
[----:B------:R-:W-:Y:S05]  /*6730*/  BSYNC B0 ;  /* 0x0000000000007941 */ /* 0x000fea0003800000 */
.L_x_10488:
[----:B------:R-:W-:Y:S05]  /*6740*/  BRA `(.L_x_10491) ;  /* 0x0000002000e87947 */ /* 0x000fea0003800000 */
.L_x_10487:
        /* <DEDUP_REMOVED lines=35> */
[----:B-1234-:R-:W-:Y:S05]  /*6980*/  CALL.ABS.NOINC R14 ;  /* 0x000000000e007343 */ /* 0x01efea0003c00000 */
.L_x_10493:
[----:B------:R-:W-:Y:S05]  /*6990*/  BSYNC B6 ;  /* 0x0000000000067941 */ /* 0x000fea0003800000 */
.L_x_10492:
        /* <DEDUP_REMOVED lines=8> */
[----:B------:R0:W0:Y:S04]  /*6a20*/  SHFL.IDX PT, R0, R24, RZ, 0x1c1f ;  /* 0x001c1fff18007589 */ /* 0x00002800000e0000 */
[----:B------:R0:W0:Y:S04]  /*6a30*/  SHFL.IDX PT, R5, R27, RZ, 0x1c1f ;  /* 0x001c1fff1b057589 */ /* 0x00002800000e0000 */
[----:B------:R0:W0:Y:S02]  /*6a40*/  SHFL.IDX PT, R14, R26, RZ, 0x1c1f ;  /* 0x001c1fff1a0e7589 */ /* 0x00002400000e0000 */
.L_x_10725:
[----:B------:R-:W5:Y:S01]  /*6a50*/  LDL R10, [R1+0x68] ;  /* 0x00006800010a7983 */ /* 0x000f620000100800 */
[----:B------:R-:W-:-:S03]  /*6a60*/  ULDC UR4, c[0x0][0x448] ;  /* 0x0001120000047ab9 */ /* 0x000fc60000000800 */
[----:B------:R-:W2:Y:S01]  /*6a70*/  LDL R31, [R1+0x70] ;  /* 0x00007000011f7983 */ /* 0x000ea20000100800 */
[----:B------:R-:W-:Y:S01]  /*6a80*/  IMAD R90, R90, UR4, RZ ;  /* 0x000000045a5a7c24 */ /* 0x000fe2000f8e02ff */
[----:B------:R-:W-:Y:S01]  /*6a90*/  BSSY B1, `(.L_x_10497) ;  /* 0x0000022000017945 */ /* 0x000fe20003800000 */
[----:B------:R-:W-:Y:S02]  /*6aa0*/  CS2R R8, SRZ ;  /* 0x0000000000087805 */ /* 0x000fe4000001ff00 */
[----:B------:R-:W-:Y:S02]  /*6ab0*/  CS2R R12, SRZ ;  /* 0x00000000000c7805 */ /* 0x000fe4000001ff00 */
[----:B------:R-:W-:Y:S02]  /*6ac0*/  CS2R R20, SRZ ;  /* 0x0000000000147805 */ /* 0x000fe4000001ff00 */
[----:B------:R-:W-:Y:S02]  /*6ad0*/  ISETP.GE.AND P0, PT, R6, R90, PT ;  /* 0x0000005a0600720c */ /* 0x000fe40003f06270 */
[----:B-----5:R-:W-:-:S04]  /*6ae0*/  LEA.HI R4, R10, R10, RZ, 0x1 ;  /* 0x0000000a0a047211 */ /* 0x020fc800078f08ff */
[----:B------:R-:W-:Y:S01]  /*6af0*/  LOP3.LUT R4, R4, 0xfffffffe, RZ, 0xc0, !PT ;  /* 0xfffffffe04047812 */ /* 0x000fe200078ec0ff */
[----:B--2---:R-:W-:-:S04]  /*6b00*/  IMAD.SHL.U32 R7, R31, 0x40, RZ ;  /* 0x000000401f077824 */ /* 0x004fc800078e00ff */
[----:B------:R-:W-:Y:S01]  /*6b10*/  IMAD.IADD R6, R10, 0x1, -R4 ;  /* 0x000000010a067824 */ /* 0x000fe200078e0a04 */
[----:B------:R-:W-:Y:S02]  /*6b20*/  CS2R R10, SRZ ;  /* 0x00000000000a7805 */ /* 0x000fe4000001ff00 */
[----:B------:R-:W-:Y:S02]  /*6b30*/  LOP3.LUT R7, R7, 0x1c0, RZ, 0xc0, !PT ;  /* 0x000001c007077812 */ /* 0x000fe400078ec0ff */
[----:B------:R-:W-:Y:S01]  /*6b40*/  SHF.L.U32 R28, R6, 0x1f, RZ ;  /* 0x0000001f061c7819 */ /* 0x000fe200000006ff */
[----:B------:R-:W-:Y:S06]  /*6b50*/  @P0 BRA `(.L_x_10498) ;  /* 0x0000000000540947 */ /* 0x000fec0003800000 */
[----:B------:R-:W-:Y:S01]  /*6b60*/  ULDC UR4, c[0x0][0x3f4] ;  /* 0x0000fd0000047ab9 */ /* 0x000fe20000000800 */
[C---:B------:R-:W-:Y:S01]  /*6b70*/  IMAD.SHL.U32 R13, R208.reuse, 0x2, RZ ;  /* 0x00000002d00d7824 */ /* 0x040fe200078e00ff */
[----:B------:R-:W-:Y:S01]  /*6b80*/  ISETP.GE.AND P3, PT, R208, UR4, PT ;  /* 0x00000004d0007c0c */ /* 0x000fe2000bf66270 */
[----:B0-----:R-:W-:Y:S01]  /*6b90*/  IMAD.MOV.U32 R8, RZ, RZ, R0 ;  /* 0x000000ffff087224 */ /* 0x001fe200078e0000 */
[----:B------:R-:W-:Y:S01]  /*6ba0*/  ISETP.GE.AND P2, PT, R22, UR4, PT ;  /* 0x0000000416007c0c */ /* 0x000fe2000bf46270 */
[----:B-1----:R-:W-:Y:S01]  /*6bb0*/  IMAD.MOV.U32 R9, RZ, RZ, R3 ;  /* 0x000000ffff097224 */ /* 0x002fe200078e0003 */
[----:B------:R-:W-:-:S04]  /*6bc0*/  SHF.R.S32.HI R15, RZ, 0x1f, R208 ;  /* 0x0000001fff0f7819 */ /* 0x000fc800000114d0 */
[----:B------:R-:W-:Y:S01]  /*6bd0*/  SHF.L.U64.HI R12, R208, 0x1, R15 ;  /* 0x00000001d00c7819 */ /* 0x000fe2000001020f */
[----:B------:R-:W-:-:S04]  /*6be0*/  IMAD.MOV.U32 R15, RZ, RZ, R5 ;  /* 0x000000ffff0f7224 */ /* 0x000fc800078e0005 */
[-C--:B------:R-:W-:Y:S02]  /*6bf0*/  @!P3 IADD3 R26, P0, R0, R13.reuse, RZ ;  /* 0x0000000d001ab210 */ /* 0x080fe40007f1e0ff */
[----:B------:R-:W-:Y:S01]  /*6c00*/  @!P3 IADD3 R4, P1, R14, R13, RZ ;  /* 0x0000000d0e04b210 */ /* 0x000fe20007f3e0ff */
[----:B------:R-:W-:Y:S01]  /*6c10*/  @!P2 IMAD.WIDE R24, R22, 0x2, R8 ;  /* 0x000000021618a825 */ /* 0x000fe200078e0208 */
[----:B------:R-:W-:-:S03]  /*6c20*/  CS2R R8, SRZ ;  /* 0x0000000000087805 */ /* 0x000fc6000001ff00 */
[--C-:B------:R-:W-:Y:S01]  /*6c30*/  @!P3 IMAD.X R27, R3, 0x1, R12.reuse, P0 ;  /* 0x00000001031bb824 */ /* 0x100fe200000e060c */
[----:B------:R2:W5:Y:S01]  /*6c40*/  @!P2 LD.E.64 R10, desc[UR60][R24.64] ;  /* 0x0000003c180aa980 */ /* 0x000562000c101b00 */
[----:B------:R-:W-:Y:S01]  /*6c50*/  @!P3 IMAD.X R5, R5, 0x1, R12, P1 ;  /* 0x000000010505b824 */ /* 0x000fe200008e060c */
[----:B------:R-:W-:Y:S01]  /*6c60*/  CS2R R12, SRZ ;  /* 0x00000000000c7805 */ /* 0x000fe2000001ff00 */
[----:B------:R-:W-:Y:S01]  /*6c70*/  @!P2 IMAD.WIDE R14, R22, 0x2, R14 ;  /* 0x00000002160ea825 */ /* 0x000fe200078e020e */
[----:B------:R2:W5:Y:S04]  /*6c80*/  @!P3 LD.E.64 R8, desc[UR60][R26.64] ;  /* 0x0000003c1a08b980 */ /* 0x000568000c101b00 */
[----:B------:R2:W5:Y:S04]  /*6c90*/  @!P2 LD.E.64 R20, desc[UR60][R14.64] ;  /* 0x0000003c0e14a980 */ /* 0x000568000c101b00 */
[----:B------:R2:W5:Y:S02]  /*6ca0*/  @!P3 LD.E.64 R12, desc[UR60][R4.64] ;  /* 0x0000003c040cb980 */ /* 0x000564000c101b00 */
.L_x_10498:
[----:B------:R-:W-:Y:S05]  /*6cb0*/  BSYNC B1 ;  /* 0x0000000000017941 */ /* 0x000fea0003800000 */
.L_x_10497:
[----:B0-2---:R-:W0:Y:S01]  /*6cc0*/  S2R R14, SR_TID.X ;  /* 0x00000000000e7919 */ /* 0x005e220000002100 */
[----:B------:R-:W2:Y:S01]  /*6cd0*/  SYNCS.PHASECHK.TRANS64.TRYWAIT P0, [R19+URZ+0x32400], R28 ;  /* 0x0324001c130075a7 */ /* 0x000ea2000800017f */
[----:B-1----:R-:W-:Y:S01]  /*6ce0*/  LOP3.LUT R3, R7, 0x18, R16, 0xf8, !PT ;  /* 0x0000001807037812 */ /* 0x002fe200078ef810 */
[----:B------:R-:W-:Y:S01]  /*6cf0*/  IMAD R0, R33, -0x80, R90 ;  /* 0xffffff8021007824 */ /* 0x000fe200078e025a */
[----:B------:R-:W-:Y:S01]  /*6d00*/  SHF.R.U32.HI R4, RZ, 0x3, R7 ;  /* 0x00000003ff047819 */ /* 0x000fe20000011607 */
[--C-:B-----5:R-:W-:Y:S01]  /*6d10*/  IMAD.MOV.U32 R7, RZ, RZ, R11.reuse ;  /* 0x000000ffff077224 */ /* 0x120fe200078e000b */
[----:B------:R-:W-:Y:S01]  /*6d20*/  SHF.R.U64 R32, R10, 0x10, R11 ;  /* 0x000000100a207819 */ /* 0x000fe2000000120b */
[--C-:B------:R-:W-:Y:S01]  /*6d30*/  IMAD.MOV.U32 R5, RZ, RZ, R9.reuse ;  /* 0x000000ffff057224 */ /* 0x100fe200078e0009 */
[----:B------:R-:W-:Y:S01]  /*6d40*/  LOP3.LUT R29, R3, R4, RZ, 0x3c, !PT ;  /* 0x00000004031d7212 */ /* 0x000fe200078e3cff */
[----:B------:R-:W-:Y:S01]  /*6d50*/  IMAD.MOV.U32 R3, RZ, RZ, R10 ;  /* 0x000000ffff037224 */ /* 0x000fe200078e000a */
[----:B------:R-:W-:Y:S01]  /*6d60*/  VIMNMX R37, R0, 0x80, PT ;  /* 0x0000008000257848 */ /* 0x000fe20003fe0100 */
[----:B------:R-:W-:Y:S01]  /*6d70*/  IMAD.MOV.U32 R4, RZ, RZ, R8 ;  /* 0x000000ffff047224 */ /* 0x000fe200078e0008 */
[----:B------:R-:W-:Y:S01]  /*6d80*/  SHF.R.U64 R27, R8, 0x10, R9 ;  /* 0x00000010081b7819 */ /* 0x000fe20000001209 */
[----:B------:R-:W-:Y:S01]  /*6d90*/  IMAD.MOV.U32 R10, RZ, RZ, R20 ;  /* 0x000000ffff0a7224 */ /* 0x000fe200078e0014 */
[----:B------:R-:W-:Y:S01]  /*6da0*/  PRMT R32, R3, 0x5410, R32 ;  /* 0x0000541003207816 */ /* 0x000fe20000000020 */
[----:B------:R-:W-:Y:S01]  /*6db0*/  BSSY B1, `(.L_x_10499) ;  /* 0x0000019000017945 */ /* 0x000fe20003800000 */
[----:B------:R-:W-:Y:S01]  /*6dc0*/  SHF.R.U32.HI R26, RZ, 0x10, R11 ;  /* 0x00000010ff1a7819 */ /* 0x000fe2000001160b */
[----:B------:R-:W-:Y:S01]  /*6dd0*/  IMAD.MOV.U32 R8, RZ, RZ, R12 ;  /* 0x000000ffff087224 */ /* 0x000fe200078e000c */
[----:B------:R-:W-:Y:S01]  /*6de0*/  SHF.R.U32.HI R24, RZ, 0x10, R9 ;  /* 0x00000010ff187819 */ /* 0x000fe20000011609 */
[--C-:B------:R-:W-:Y:S01]  /*6df0*/  IMAD.MOV.U32 R11, RZ, RZ, R21.reuse ;  /* 0x000000ffff0b7224 */ /* 0x100fe200078e0015 */
[----:B------:R-:W-:Y:S01]  /*6e00*/  SHF.R.U64 R25, R20, 0x10, R21 ;  /* 0x0000001014197819 */ /* 0x000fe20000001215 */
[--C-:B------:R-:W-:Y:S01]  /*6e10*/  IMAD.MOV.U32 R9, RZ, RZ, R13.reuse ;  /* 0x000000ffff097224 */ /* 0x100fe200078e000d */
[----:B------:R-:W-:-:S02]  /*6e20*/  SHF.R.U64 R15, R12, 0x10, R13 ;  /* 0x000000100c0f7819 */ /* 0x000fc4000000120d */
[----:B------:R-:W-:Y:S02]  /*6e30*/  LOP3.LUT P2, RZ, R31, 0x4, RZ, 0xc0, !PT ;  /* 0x000000041fff7812 */ /* 0x000fe4000784c0ff */
[----:B------:R-:W-:Y:S02]  /*6e40*/  PRMT R27, R4, 0x5410, R27 ;  /* 0x00005410041b7816 */ /* 0x000fe4000000001b */
[----:B------:R-:W-:Y:S02]  /*6e50*/  SHF.R.U32.HI R12, RZ, 0x10, R13 ;  /* 0x00000010ff0c7819 */ /* 0x000fe4000001160d */
[----:B------:R-:W-:Y:S01]  /*6e60*/  ISETP.GE.AND P1, PT, R204, R37, PT ;  /* 0x00000025cc00720c */ /* 0x000fe20003f26270 */
[----:B0-----:R-:W-:Y:S01]  /*6e70*/  VIADD R35, R14, 0xffffff80 ;  /* 0xffffff800e237836 */ /* 0x001fe20000000000 */
[----:B------:R-:W-:Y:S02]  /*6e80*/  SHF.R.U32.HI R14, RZ, 0x10, R21 ;  /* 0x00000010ff0e7819 */ /* 0x000fe40000011615 */
[----:B------:R-:W-:-:S02]  /*6e90*/  PRMT R31, R5, 0x5410, R24 ;  /* 0x00005410051f7816 */ /* 0x000fc40000000018 */
[----:B------:R-:W-:Y:S02]  /*6ea0*/  SHF.R.S32.HI R34, RZ, 0x1f, R35 ;  /* 0x0000001fff227819 */ /* 0x000fe40000011423 */
[----:B------:R-:W-:Y:S02]  /*6eb0*/  PRMT R33, R10, 0x5410, R25 ;  /* 0x000054100a217816 */ /* 0x000fe40000000019 */
[----:B------:R-:W-:-:S04]  /*6ec0*/  LEA.HI R34, R34, R35, RZ, 0x5 ;  /* 0x0000002322227211 */ /* 0x000fc800078f28ff */
[----:B------:R-:W-:-:S05]  /*6ed0*/  SHF.R.S32.HI R34, RZ, 0x5, R34 ;  /* 0x00000005ff227819 */ /* 0x000fca0000011422 */
[----:B------:R-:W-:Y:S01]  /*6ee0*/  IMAD R0, R34, 0x200, R29 ;  /* 0x0000020022007824 */ /* 0x000fe200078e021d */
[----:B------:R-:W-:-:S03]  /*6ef0*/  PRMT R29, R7, 0x5410, R26 ;  /* 0x00005410071d7816 */ /* 0x000fc6000000001a */
[----:B------:R-:W-:-:S04]  /*6f00*/  IMAD R3, R0, 0x2, R19 ;  /* 0x0000000200037824 */ /* 0x000fc800078e0213 */
[C---:B------:R-:W-:Y:S02]  /*6f10*/  VIADD R4, R3.reuse, 0x18400 ;  /* 0x0001840003047836 */ /* 0x040fe40000000000 */
[----:B------:R-:W-:Y:S01]  /*6f20*/  VIADD R0, R3, 0x18440 ;  /* 0x0001844003007836 */ /* 0x000fe20000000000 */
[----:B--2---:R-:W-:Y:S06]  /*6f30*/  @!P0 BRA `(.L_x_10500) ;  /* 0x0000012000e08947 */ /* 0x004fec0003800000 */
.L_x_10726:
[----:B------:R-:W-:Y:S05]  /*6f40*/  BSYNC B1 ;  /* 0x0000000000017941 */ /* 0x000fea0003800000 */
.L_x_10499:
        /* <DEDUP_REMOVED lines=15> */
[----:B------:R-:W-:Y:S02]  /*7040*/  LOP3.LUT R14, R32, 0xffff0000, RZ, 0xc0, !PT ;  /* 0xffff0000200e7812 */ /* 0x000fe400078ec0ff */
[C---:B-1----:R-:W-:Y:S01]  /*7050*/  LOP3.LUT R5, R8.reuse, 0xffff0000, RZ, 0xc0, !PT ;  /* 0xffff000008057812 */ /* 0x042fe200078ec0ff */
[----:B------:R-:W-:Y:S01]  /*7060*/  IMAD.U32 R4, R8, 0x10000, RZ ;  /* 0x0001000008047824 */ /* 0x000fe200078e00ff */
[C---:B------:R-:W-:Y:S01]  /*7070*/  LOP3.LUT R8, R9.reuse, 0xffff0000, RZ, 0xc0, !PT ;  /* 0xffff000009087812 */ /* 0x040fe200078ec0ff */
[----:B------:R-:W-:Y:S02]  /*7080*/  IMAD.U32 R7, R9, 0x10000, RZ ;  /* 0x0001000009077824 */ /* 0x000fe400078e00ff */
[C---:B------:R-:W-:Y:S01]  /*7090*/  FMUL.FTZ R21, R5.reuse, R15 ;  /* 0x0000000f05157220 */ /* 0x040fe20000410000 */
[----:B------:R-:W-:Y:S01]  /*70a0*/  FMUL.FTZ R24, R5, R13 ;  /* 0x0000000d05187220 */ /* 0x000fe20000410000 */
[----:B------:R-:W-:-:S02]  /*70b0*/  IMAD.U32 R9, R10, 0x10000, RZ ;  /* 0x000100000a097824 */ /* 0x000fc400078e00ff */
[----:B------:R-:W-:Y:S01]  /*70c0*/  FMUL.FTZ R26, R8, R20 ;  /* 0x00000014081a7220 */ /* 0x000fe20000410000 */
[C---:B------:R-:W-:Y:S02]  /*70d0*/  IMAD.U32 R12, R11.reuse, 0x10000, RZ ;  /* 0x000100000b0c7824 */ /* 0x040fe400078e00ff */
[----:B------:R-:W-:Y:S01]  /*70e0*/  FFMA.FTZ R21, R4, R13, -R21 ;  /* 0x0000000d04157223 */ /* 0x000fe20000010815 */
[----:B------:R-:W-:Y:S01]  /*70f0*/  LOP3.LUT R10, R10, 0xffff0000, RZ, 0xc0, !PT ;  /* 0xffff00000a0a7812 */ /* 0x000fe200078ec0ff */
[----:B------:R-:W-:Y:S01]  /*7100*/  FFMA.FTZ R24, R4, R15, R24 ;  /* 0x0000000f04187223 */ /* 0x000fe20000010018 */
[----:B------:R-:W-:Y:S01]  /*7110*/  LOP3.LUT R11, R11, 0xffff0000, RZ, 0xc0, !PT ;  /* 0xffff00000b0b7812 */ /* 0x000fe200078ec0ff */
[----:B0-----:R-:W-:Y:S01]  /*7120*/  FMUL.FTZ R28, R8, R14 ;  /* 0x0000000e081c7220 */ /* 0x001fe20000410000 */
        /* <DEDUP_REMOVED lines=19> */
.L_x_10504:
[----:B------:R-:W-:Y:S05]  /*7260*/  BSYNC B2 ;  /* 0x0000000000027941 */ /* 0x000fea0003800000 */
.L_x_10503:
[----:B------:R-:W-:Y:S05]  /*7270*/  @P1 BRA `(.L_x_10502) ;  /* 0x0000000000981947 */ /* 0x000fea0003800000 */
[----:B-1----:R-:W1:Y:S01]  /*7280*/  LDS.128 R8, [R0] ;  /* 0x0000000000087984 */ /* 0x002e620000000c00 */
        /* <DEDUP_REMOVED lines=37> */
.L_x_10502:
[----:B------:R-:W-:Y:S05]  /*74e0*/  BSYNC B1 ;  /* 0x0000000000017941 */ /* 0x000fea0003800000 */
.L_x_10501:
[----:B------:R-:W-:-:S04]  /*74f0*/  IADD3 R4, R204, 0x40, RZ ;  /* 0x00000040cc047810 */ /* 0x000fc80007ffe0ff */
[----:B------:R-:W-:-:S13]  /*7500*/  ISETP.GE.AND P0, PT, R4, R37, PT ;  /* 0x000000250400720c */ /* 0x000fda0003f06270 */
[----:B------:R-:W-:Y:S05]  /*7510*/  @P0 BRA `(.L_x_10505) ;  /* 0x0000001400500947 */ /* 0x000fea0003800000 */
[----:B------:R-:W5:Y:S01]  /*7520*/  LDC R5, c[0x0][0x3f4] ;  /* 0x0000fd00ff057b82 */ /* 0x000f620000000800 */
[----:B------:R-:W-:Y:S01]  /*7530*/  BSSY B1, `(.L_x_10506) ;  /* 0x000002a000017945 */ /* 0x000fe20003800000 */
[-C--:B-----5:R-:W-:Y:S02]  /*7540*/  ISETP.GE.AND P0, PT, R22, R5.reuse, PT ;  /* 0x000000051600720c */ /* 0x0a0fe40003f06270 */
[----:B------:R-:W-:-:S11]  /*7550*/  ISETP.GE.AND P1, PT, R208, R5, PT ;  /* 0x00000005d000720c */ /* 0x000fd60003f26270 */
[----:B------:R-:W-:Y:S05]  /*7560*/  @P0 BRA `(.L_x_10507) ;  /* 0x0000000000980947 */ /* 0x000fea0003800000 */
[----:B-12---:R-:W1:Y:S01]  /*7570*/  LDS.128 R8, [R3+0x1a400] ;  /* 0x01a4000003087984 */ /* 0x006e620000000c00 */
[C---:B------:R-:W-:Y:S01]  /*7580*/  IMAD.U32 R24, R33.reuse, 0x10000, RZ ;  /* 0x0001000021187824 */ /* 0x040fe200078e00ff */
[----:B------:R-:W-:Y:S01]  /*7590*/  LOP3.LUT R33, R33, 0xffff0000, RZ, 0xc0, !PT ;  /* 0xffff000021217812 */ /* 0x000fe200078ec0ff */
[C---:B------:R-:W-:Y:S01]  /*75a0*/  IMAD.U32 R20, R32.reuse, 0x10000, RZ ;  /* 0x0001000020147824 */ /* 0x040fe200078e00ff */
[----:B------:R-:W-:Y:S01]  /*75b0*/  LOP3.LUT R15, R32, 0xffff0000, RZ, 0xc0, !PT ;  /* 0xffff0000200f7812 */ /* 0x000fe200078ec0ff */
[C---:B------:R-:W-:Y:S01]  /*75c0*/  IMAD.U32 R25, R34.reuse, 0x10000, RZ ;  /* 0x0001000022197824 */ /* 0x040fe200078e00ff */
[----:B------:R-:W-:Y:S02]  /*75d0*/  LOP3.LUT R34, R34, 0xffff0000, RZ, 0xc0, !PT ;  /* 0xffff000022227812 */ /* 0x000fe400078ec0ff */
[C---:B-1----:R-:W-:Y:S01]  /*75e0*/  LOP3.LUT R5, R8.reuse, 0xffff0000, RZ, 0xc0, !PT ;  /* 0xffff000008057812 */ /* 0x042fe200078ec0ff */
[----:B------:R-:W-:Y:S01]  /*75f0*/  IMAD.U32 R4, R8, 0x10000, RZ ;  /* 0x0001000008047824 */ /* 0x000fe200078e00ff */
[C---:B------:R-:W-:Y:S01]  /*7600*/  LOP3.LUT R8, R9.reuse, 0xffff0000, RZ, 0xc0, !PT ;  /* 0xffff000009087812 */ /* 0x040fe200078ec0ff */
[----:B------:R-:W-:-:S02]  /*7610*/  IMAD.U32 R7, R9, 0x10000, RZ ;  /* 0x0001000009077824 */ /* 0x000fc400078e00ff */
[-C--:B------:R-:W-:Y:S01]  /*7620*/  FMUL.FTZ R13, R24, R5.reuse ;  /* 0x00000005180d7220 */ /* 0x080fe20000410000 */
[----:B------:R-:W-:Y:S01]  /*7630*/  FMUL.FTZ R5, R20, R5 ;  /* 0x0000000514057220 */ /* 0x000fe20000410000 */
[----:B------:R-:W-:Y:S02]  /*7640*/  IMAD.U32 R9, R10, 0x10000, RZ ;  /* 0x000100000a097824 */ /* 0x000fe400078e00ff */
[----:B------:R-:W-:Y:S01]  /*7650*/  FMUL.FTZ R14, R33, R8 ;  /* 0x00000008210e7220 */ /* 0x000fe20000410000 */
[C---:B------:R-:W-:Y:S02]  /*7660*/  IMAD.U32 R12, R11.reuse, 0x10000, RZ ;  /* 0x000100000b0c7824 */ /* 0x040fe400078e00ff */
[-C--:B------:R-:W-:Y:S01]  /*7670*/  FFMA.FTZ R13, R20, R4.reuse, -R13 ;  /* 0x00000004140d7223 */ /* 0x080fe2000001080d */
[----:B------:R-:W-:Y:S01]  /*7680*/  LOP3.LUT R10, R10, 0xffff0000, RZ, 0xc0, !PT ;  /* 0xffff00000a0a7812 */ /* 0x000fe200078ec0ff */
[----:B------:R-:W-:Y:S01]  /*7690*/  FFMA.FTZ R4, R24, R4, R5 ;  /* 0x0000000418047223 */ /* 0x000fe20000010005 */
[----:B------:R-:W-:Y:S01]  /*76a0*/  LOP3.LUT R11, R11, 0xffff0000, RZ, 0xc0, !PT ;  /* 0xffff00000b0b7812 */ /* 0x000fe200078ec0ff */
[----:B------:R-:W-:Y:S01]  /*76b0*/  FMUL.FTZ R8, R15, R8 ;  /* 0x000000080f087220 */ /* 0x000fe20000410000 */
[C---:B------:R-:W-:Y:S01]  /*76c0*/  LOP3.LUT R24, R29.reuse, 0xffff0000, RZ, 0xc0, !PT ;  /* 0xffff00001d187812 */ /* 0x040fe200078ec0ff */
[----:B------:R-:W-:-:S02]  /*76d0*/  IMAD.U32 R5, R29, 0x10000, RZ ;  /* 0x000100001d057824 */ /* 0x000fc400078e00ff */
[-C--:B------:R-:W-:Y:S01]  /*76e0*/  FFMA.FTZ R14, R15, R7.reuse, -R14 ;  /* 0x000000070f0e7223 */ /* 0x080fe2000001080e */
[----:B------:R-:W-:Y:S01]  /*76f0*/  FFMA.FTZ R7, R33, R7, R8 ;  /* 0x0000000721077223 */ /* 0x000fe20000010008 */
        /* <DEDUP_REMOVED lines=13> */
.L_x_10507:
[----:B------:R-:W-:Y:S05]  /*77d0*/  BSYNC B1 ;  /* 0x0000000000017941 */ /* 0x000fea0003800000 */
.L_x_10506:
        /* <DEDUP_REMOVED lines=8> */
[----:B------:R-:W-:Y:S02]  /*7860*/  LOP3.LUT R20, R31, 0xffff0000, RZ, 0xc0, !PT ;  /* 0xffff00001f147812 */ /* 0x000fe400078ec0ff */
[C---:B-1----:R-:W-:Y:S01]  /*7870*/  LOP3.LUT R4, R8.reuse, 0xffff0000, RZ, 0xc0, !PT ;  /* 0xffff000008047812 */ /* 0x042fe200078ec0ff */
[----:B------:R-:W-:Y:S01]  /*7880*/  IMAD.U32 R3, R8, 0x10000, RZ ;  /* 0x0001000008037824 */ /* 0x000fe200078e00ff */
[C---:B------:R-:W-:Y:S01]  /*7890*/  LOP3.LUT R8, R9.reuse, 0xffff0000, RZ, 0xc0, !PT ;  /* 0xffff000009087812 */ /* 0x040fe200078ec0ff */
[----:B------:R-:W-:Y:S01]  /*78a0*/  IMAD.U32 R5, R9, 0x10000, RZ ;  /* 0x0001000009057824 */ /* 0x000fe200078e00ff */
[C---:B------:R-:W-:Y:S01]  /*78b0*/  LOP3.LUT R9, R10.reuse, 0xffff0000, RZ, 0xc0, !PT ;  /* 0xffff00000a097812 */ /* 0x040fe200078ec0ff */
[-C--:B------:R-:W-:Y:S01]  /*78c0*/  FMUL.FTZ R12, R15, R4.reuse ;  /* 0x000000040f0c7220 */ /* 0x080fe20000410000 */
[----:B------:R-:W-:Y:S01]  /*78d0*/  FMUL.FTZ R4, R13, R4 ;  /* 0x000000040d047220 */ /* 0x000fe20000410000 */
[----:B------:R-:W-:-:S02]  /*78e0*/  IMAD.U32 R7, R10, 0x10000, RZ ;  /* 0x000100000a077824 */ /* 0x000fc400078e00ff */
[-C--:B------:R-:W-:Y:S01]  /*78f0*/  FMUL.FTZ R14, R35, R8.reuse ;  /* 0x00000008230e7220 */ /* 0x080fe20000410000 */
[-C--:B------:R-:W-:Y:S01]  /*7900*/  FFMA.FTZ R12, R13, R3.reuse, -R12 ;  /* 0x000000030d0c7223 */ /* 0x080fe2000001080c */
[----:B------:R-:W-:Y:S02]  /*7910*/  IMAD.U32 R10, R11, 0x10000, RZ ;  /* 0x000100000b0a7824 */ /* 0x000fe400078e00ff */
[----:B------:R-:W-:Y:S01]  /*7920*/  FFMA.FTZ R3, R15, R3, R4 ;  /* 0x000000030f037223 */ /* 0x000fe20000010004 */
[----:B------:R-:W-:Y:S01]  /*7930*/  FMUL.FTZ R8, R27, R8 ;  /* 0x000000081b087220 */ /* 0x000fe20000410000 */
[----:B------:R-:W-:Y:S01]  /*7940*/  LOP3.LUT R11, R11, 0xffff0000, RZ, 0xc0, !PT ;  /* 0xffff00000b0b7812 */ /* 0x000fe200078ec0ff */
[----:B------:R-:W-:Y:S02]  /*7950*/  IMAD.U32 R15, R31, 0x10000, RZ ;  /* 0x000100001f0f7824 */ /* 0x000fe400078e00ff */
[-C--:B------:R-:W-:Y:S01]  /*7960*/  FFMA.FTZ R14, R27, R5.reuse, -R14 ;  /* 0x000000051b0e7223 */ /* 0x080fe2000001080e */
[----:B------:R-:W-:Y:S01]  /*7970*/  FFMA.FTZ R5, R35, R5, R8 ;  /* 0x0000000523057223 */ /* 0x000fe20000010008 */
[-C--:B------:R-:W-:Y:S01]  /*7980*/  FMUL.FTZ R4, R21, R9.reuse ;  /* 0x0000000915047220 */ /* 0x080fe20000410000 */
[C---:B------:R-:W-:Y:S01]  /*7990*/  FMUL.FTZ R8, R15.reuse, R9 ;  /* 0x000000090f087220 */ /* 0x040fe20000410000 */
[-C--:B------:R-:W-:Y:S01]  /*79a0*/  FMUL.FTZ R9, R36, R11.reuse ;  /* 0x0000000b24097220 */ /* 0x080fe20000410000 */
[C---:B------:R-:W-:Y:S01]  /*79b0*/  FMUL.FTZ R13, R20.reuse, R11 ;  /* 0x0000000b140d7220 */ /* 0x040fe20000410000 */
        /* <DEDUP_REMOVED lines=10> */
.L_x_10495:
[----:B------:R-:W-:-:S03]  /*7a60*/  UMOV UR4, 0xffffffff ;  /* 0xffffffff00047882 */ /* 0x000fc60000000000 */
[----:B------:R-:W-:Y:S05]  /*7a70*/  BRA.DIV UR4, `(.L_x_10508) ;  /* 0x0000011a04247947 */ /* 0x000fea000b800000 */
[----:B------:R0:W1:Y:S04]  /*7a80*/  SHFL.IDX PT, R0, R25, RZ, 0x1c1f ;  /* 0x001c1fff19007589 */ /* 0x00006800000e0000 */
[----:B------:R0:W0:Y:S04]  /*7a90*/  SHFL.IDX PT, R3, R24, RZ, 0x1c1f ;  /* 0x001c1fff18037589 */ /* 0x00002800000e0000 */
[----:B------:R0:W0:Y:S04]  /*7aa0*/  SHFL.IDX PT, R4, R27, RZ, 0x1c1f ;  /* 0x001c1fff1b047589 */ /* 0x00002800000e0000 */
[----:B------:R0:W0:Y:S02]  /*7ab0*/  SHFL.IDX PT, R5, R26, RZ, 0x1c1f ;  /* 0x001c1fff1a057589 */ /* 0x00002400000e0000 */
.L_x_10732:
[----:B------:R-:W5:Y:S01]  /*7ac0*/  LDL R8, [R1+0x68] ;  /* 0x0000680001087983 */ /* 0x000f620000100800 */
[----:B------:R-:W-:Y:S01]  /*7ad0*/  ULDC UR4, c[0x0][0x448] ;  /* 0x0001120000047ab9 */ /* 0x000fe20000000800 */
[----:B----4-:R-:W4:Y:S01]  /*7ae0*/  LDC R45, c[0x0][0x3f4] ;  /* 0x0000fd00ff2d7b82 */ /* 0x010f220000000800 */
[----:B------:R-:W-:Y:S01]  /*7af0*/  IMAD R90, R90, UR4, RZ ;  /* 0x000000045a5a7c24 */ /* 0x000fe2000f8e02ff */
[----:B------:R-:W-:Y:S01]  /*7b00*/  BSSY B1, `(.L_x_10509) ;  /* 0x0000017000017945 */ /* 0x000fe20003800000 */
[----:B------:R-:W-:Y:S02]  /*7b10*/  CS2R R10, SRZ ;  /* 0x00000000000a7805 */ /* 0x000fe4000001ff00 */
[----:B------:R-:W-:Y:S02]  /*7b20*/  CS2R R12, SRZ ;  /* 0x00000000000c7805 */ /* 0x000fe4000001ff00 */
[----:B------:R-:W-:Y:S02]  /*7b30*/  CS2R R14, SRZ ;  /* 0x00000000000e7805 */ /* 0x000fe4000001ff00 */
[----:B------:R-:W-:-:S02]  /*7b40*/  ISETP.GE.AND P0, PT, R6, R90, PT ;  /* 0x0000005a0600720c */ /* 0x000fc40003f06270 */
[----:B-----5:R-:W-:-:S04]  /*7b50*/  LEA.HI R7, R8, R8, RZ, 0x1 ;  /* 0x0000000808077211 */ /* 0x020fc800078f08ff */
[----:B------:R-:W-:-:S05]  /*7b60*/  LOP3.LUT R7, R7, 0xfffffffe, RZ, 0xc0, !PT ;  /* 0xfffffffe07077812 */ /* 0x000fca00078ec0ff */
[----:B------:R-:W-:Y:S01]  /*7b70*/  IMAD.IADD R6, R8, 0x1, -R7 ;  /* 0x0000000108067824 */ /* 0x000fe200078e0a07 */
[----:B------:R-:W-:-:S04]  /*7b80*/  CS2R R8, SRZ ;  /* 0x0000000000087805 */ /* 0x000fc8000001ff00 */
[----:B0-----:R-:W-:Y:S01]  /*7b90*/  SHF.L.U32 R26, R6, 0x1f, RZ ;  /* 0x0000001f061a7819 */ /* 0x001fe200000006ff */
[----:B----4-:R-:W-:Y:S06]  /*7ba0*/  @P0 BRA `(.L_x_10510) ;  /* 0x0000000000300947 */ /* 0x010fec0003800000 */
[----:B------:R-:W-:Y:S01]  /*7bb0*/  ULDC UR4, c[0x0][0x3f4] ;  /* 0x0000fd0000047ab9 */ /* 0x000fe20000000800 */
[C---:B------:R-:W-:Y:S01]  /*7bc0*/  IMAD.SHL.U32 R24, R16.reuse, 0x2, RZ ;  /* 0x0000000210187824 */ /* 0x040fe200078e00ff */
[C---:B------:R-:W-:Y:S02]  /*7bd0*/  ISETP.GE.AND P2, PT, R16.reuse, UR4, PT ;  /* 0x0000000410007c0c */ /* 0x040fe4000bf46270 */
[----:B------:R-:W-:Y:S02]  /*7be0*/  CS2R R8, SRZ ;  /* 0x0000000000087805 */ /* 0x000fe4000001ff00 */
[----:B------:R-:W-:Y:S02]  /*7bf0*/  SHF.L.U64.HI R7, R16, 0x1, R17 ;  /* 0x0000000110077819 */ /* 0x000fe40000010211 */
[-C--:B------:R-:W-:Y:S02]  /*7c00*/  IADD3 R20, P0, R3, R24.reuse, RZ ;  /* 0x0000001803147210 */ /* 0x080fe40007f1e0ff */
[----:B------:R-:W-:-:S03]  /*7c10*/  IADD3 R24, P1, R5, R24, RZ ;  /* 0x0000001805187210 */ /* 0x000fc60007f3e0ff */
[--C-:B-1----:R-:W-:Y:S02]  /*7c20*/  IMAD.X R21, R0, 0x1, R7.reuse, P0 ;  /* 0x0000000100157824 */ /* 0x102fe400000e0607 */
[----:B------:R-:W-:Y:S01]  /*7c30*/  IMAD.X R25, R4, 0x1, R7, P1 ;  /* 0x0000000104197824 */ /* 0x000fe200008e0607 */
[----:B------:R-:W-:Y:S07]  /*7c40*/  @P2 BRA `(.L_x_10510) ;  /* 0x0000000000082947 */ /* 0x000fee0003800000 */
[----:B------:R0:W5:Y:S04]  /*7c50*/  LD.E.128 R8, desc[UR60][R20.64] ;  /* 0x0000003c14087980 */ /* 0x000168000c101d00 */
[----:B------:R0:W5:Y:S02]  /*7c60*/  LD.E.128 R12, desc[UR60][R24.64] ;  /* 0x0000003c180c7980 */ /* 0x000164000c101d00 */
.L_x_10510:
[----:B------:R-:W-:Y:S05]  /*7c70*/  BSYNC B1 ;  /* 0x0000000000017941 */ /* 0x000fea0003800000 */
.L_x_10509:
[----:B------:R-:W4:Y:S01]  /*7c80*/  SYNCS.PHASECHK.TRANS64.TRYWAIT P1, [R19+URZ+0x32400], R26 ;  /* 0x0324001a130075a7 */ /* 0x000f22000802017f */
[----:B-1----:R-:W-:Y:S01]  /*7c90*/  IMAD R0, R33, -0x80, R90 ;  /* 0xffffff8021007824 */ /* 0x002fe200078e025a */
[--C-:B-----5:R-:W-:Y:S01]  /*7ca0*/  SHF.R.U64 R32, R8, 0x10, R9.reuse ;  /* 0x0000001008207819 */ /* 0x120fe20000001209 */
[----:B------:R-:W-:Y:S01]  /*7cb0*/  IMAD.MOV.U32 R3, RZ, RZ, R8 ;  /* 0x000000ffff037224 */ /* 0x000fe200078e0008 */
[--C-:B0-----:R-:W-:Y:S01]  /*7cc0*/  SHF.R.U32.HI R25, RZ, 0x10, R9.reuse ;  /* 0x00000010ff197819 */ /* 0x101fe20000011609 */
[----:B------:R-:W-:Y:S01]  /*7cd0*/  IMAD.MOV.U32 R4, RZ, RZ, R9 ;  /* 0x000000ffff047224 */ /* 0x000fe200078e0009 */
[--C-:B------:R-:W-:Y:S01]  /*7ce0*/  SHF.R.U64 R28, R10, 0x10, R11.reuse ;  /* 0x000000100a1c7819 */ /* 0x100fe2000000120b */
[----:B------:R-:W-:Y:S01]  /*7cf0*/  IMAD.MOV.U32 R5, RZ, RZ, R10 ;  /* 0x000000ffff057224 */ /* 0x000fe200078e000a */
[--C-:B------:R-:W-:Y:S01]  /*7d00*/  SHF.R.U32.HI R24, RZ, 0x10, R11.reuse ;  /* 0x00000010ff187819 */ /* 0x100fe2000001160b */
[----:B------:R-:W-:Y:S01]  /*7d10*/  IMAD.MOV.U32 R7, RZ, RZ, R11 ;  /* 0x000000ffff077224 */ /* 0x000fe200078e000b */
[--C-:B------:R-:W-:Y:S01]  /*7d20*/  SHF.R.U64 R21, R12, 0x10, R13.reuse ;  /* 0x000000100c157819 */ /* 0x100fe2000000120d */
[----:B------:R-:W-:Y:S01]  /*7d30*/  IMAD.MOV.U32 R8, RZ, RZ, R12 ;  /* 0x000000ffff087224 */ /* 0x000fe200078e000c */
[--C-:B------:R-:W-:Y:S01]  /*7d40*/  SHF.R.U32.HI R20, RZ, 0x10, R13.reuse ;  /* 0x00000010ff147819 */ /* 0x100fe2000001160d */
        /* <DEDUP_REMOVED lines=19> */
[----:B----4-:R-:W-:Y:S06]  /*7e80*/  @!P1 BRA `(.L_x_10512) ;  /* 0x0000011400949947 */ /* 0x010fec0003800000 */
.L_x_10733:
[----:B------:R-:W-:Y:S05]  /*7e90*/  BSYNC B1 ;  /* 0x0000000000017941 */ /* 0x000fea0003800000 */
.L_x_10511:
[----:B------:R-:W-:Y:S04]  /*7ea0*/  BSSY B1, `(.L_x_10513) ;  /* 0x0000060000017945 */ /* 0x000fe80003800000 */
[----:B------:R-:W-:Y:S05]  /*7eb0*/  @P2 BRA `(.L_x_10514) ;  /* 0x0000000400782947 */ /* 0x000fea0003800000 */
[----:B------:R-:W4:Y:S01]  /*7ec0*/  LDL R4, [R1+0x70] ;  /* 0x0000700001047983 */ /* 0x000f220000100800 */
[C---:B------:R-:W-:Y:S01]  /*7ed0*/  IMAD.U32 R28, R41.reuse, 0x10000, RZ ;  /* 0x00010000291c7824 */ /* 0x040fe200078e00ff */
[----:B------:R-:W-:Y:S01]  /*7ee0*/  LOP3.LUT R29, R41, 0xffff0000, RZ, 0xc0, !PT ;  /* 0xffff0000291d7812 */ /* 0x000fe200078ec0ff */
[----:B------:R-:W-:Y:S01]  /*7ef0*/  IMAD.U32 R27, R39, 0x10000, RZ ;  /* 0x00010000271b7824 */ /* 0x000fe200078e00ff */
[----:B------:R-:W1:Y:S01]  /*7f00*/  S2R R5, SR_TID.X ;  /* 0x0000000000057919 */ /* 0x000e620000002100 */
[----:B------:R-:W-:Y:S02]  /*7f10*/  IMAD.U32 R32, R43, 0x10000, RZ ;  /* 0x000100002b207824 */ /* 0x000fe400078e00ff */
[----:B-1----:R-:W-:-:S05]  /*7f20*/  VIADD R5, R5, 0xffffff80 ;  /* 0xffffff8005057836 */ /* 0x002fca0000000000 */
[----:B------:R-:W-:-:S04]  /*7f30*/  SHF.R.S32.HI R9, RZ, 0x1f, R5 ;  /* 0x0000001fff097819 */ /* 0x000fc80000011405 */
[----:B------:R-:W-:Y:S01]  /*7f40*/  LEA.HI R9, R9, R5, RZ, 0x5 ;  /* 0x0000000509097211 */ /* 0x000fe200078f28ff */
[----:B------:R-:W-:-:S03]  /*7f50*/  IMAD.IADD R5, R16, 0x1, R45 ;  /* 0x0000000110057824 */ /* 0x000fc600078e022d */
[----:B------:R-:W-:Y:S01]  /*7f60*/  SHF.R.S32.HI R9, RZ, 0x5, R9 ;  /* 0x00000005ff097819 */ /* 0x000fe20000011409 */
[----:B----4-:R-:W-:-:S05]  /*7f70*/  IMAD.SHL.U32 R4, R4, 0x40, RZ ;  /* 0x0000004004047824 */ /* 0x010fca00078e00ff */
[----:B------:R-:W-:-:S04]  /*7f80*/  LOP3.LUT R7, R4, 0x1c0, RZ, 0xc0, !PT ;  /* 0x000001c004077812 */ /* 0x000fc800078ec0ff */
[C---:B------:R-:W-:Y:S02]  /*7f90*/  LOP3.LUT R4, R7.reuse, 0x38, R16, 0xf8, !PT ;  /* 0x0000003807047812 */ /* 0x040fe400078ef810 */
[----:B------:R-:W-:Y:S02]  /*7fa0*/  SHF.R.U32.HI R8, RZ, 0x3, R7 ;  /* 0x00000003ff087819 */ /* 0x000fe40000011607 */
[----:B------:R-:W-:Y:S02]  /*7fb0*/  LOP3.LUT R5, R7, 0x38, R5, 0xf8, !PT ;  /* 0x0000003807057812 */ /* 0x000fe400078ef805 */
[-C--:B------:R-:W-:Y:S02]  /*7fc0*/  LOP3.LUT R4, R4, R8.reuse, RZ, 0x3c, !PT ;  /* 0x0000000804047212 */ /* 0x080fe400078e3cff */
[----:B------:R-:W-:-:S03]  /*7fd0*/  LOP3.LUT R5, R5, R8, RZ, 0x3c, !PT ;  /* 0x0000000805057212 */ /* 0x000fc600078e3cff */
[----:B------:R-:W-:-:S04]  /*7fe0*/  IMAD R4, R9, 0x200, R4 ;  /* 0x0000020009047824 */ /* 0x000fc800078e0204 */
[----:B------:R-:W-:Y:S02]  /*7ff0*/  IMAD R37, R4, 0x2, R19 ;  /* 0x0000000204257824 */ /* 0x000fe400078e0213 */
[----:B------:R-:W-:-:S03]  /*8000*/  IMAD R4, R9, 0x200, R5 ;  /* 0x0000020009047824 */ /* 0x000fc600078e0205 */
[----:B------:R-:W1:Y:S01]  /*8010*/  LDS.128 R8, [R37+0x18400] ;  /* 0x0184000025087984 */ /* 0x000e620000000c00 */
[----:B------:R-:W-:-:S05]  /*8020*/  IMAD R38, R4, 0x2, R19 ;  /* 0x0000000204267824 */ /* 0x000fca00078e0213 */
[----:B------:R-:W4:Y:S01]  /*8030*/  LDS.128 R12, [R38+0x18400] ;  /* 0x01840000260c7984 */ /* 0x000f220000000c00 */
[C---:B-1----:R-:W-:Y:S01]  /*8040*/  IMAD.U32 R4, R8.reuse, 0x10000, RZ ;  /* 0x0001000008047824 */ /* 0x042fe200078e00ff */
[----:B------:R-:W-:Y:S01]  /*8050*/  LOP3.LUT R5, R8, 0xffff0000, RZ, 0xc0, !PT ;  /* 0xffff000008057812 */ /* 0x000fe200078ec0ff */
[C---:B------:R-:W-:Y:S01]  /*8060*/  IMAD.U32 R7, R9.reuse, 0x10000, RZ ;  /* 0x0001000009077824 */ /* 0x040fe200078e00ff */
[----:B------:R-:W-:Y:S01]  /*8070*/  LOP3.LUT R8, R9, 0xffff0000, RZ, 0xc0, !PT ;  /* 0xffff000009087812 */ /* 0x000fe200078ec0ff */
[C---:B------:R-:W-:Y:S01]  /*8080*/  IMAD.U32 R9, R10.reuse, 0x10000, RZ ;  /* 0x000100000a097824 */ /* 0x040fe200078e00ff */
[----:B------:R-:W-:Y:S01]  /*8090*/  LOP3.LUT R10, R10, 0xffff0000, RZ, 0xc0, !PT ;  /* 0xffff00000a0a7812 */ /* 0x000fe200078ec0ff */
[C---:B----4-:R-:W-:Y:S01]  /*80a0*/  IMAD.U32 R21, R12.reuse, 0x10000, RZ ;  /* 0x000100000c157824 */ /* 0x050fe200078e00ff */
[----:B------:R-:W-:Y:S01]  /*80b0*/  LOP3.LUT R12, R12, 0xffff0000, RZ, 0xc0, !PT ;  /* 0xffff00000c0c7812 */ /* 0x000fe200078ec0ff */
[C---:B------:R-:W-:Y:S01]  /*80c0*/  IMAD.U32 R25, R14.reuse, 0x10000, RZ ;  /* 0x000100000e197824 */ /* 0x040fe200078e00ff */
[----:B------:R-:W-:Y:S01]  /*80d0*/  LOP3.LUT R14, R14, 0xffff0000, RZ, 0xc0, !PT ;  /* 0xffff00000e0e7812 */ /* 0x000fe200078ec0ff */
[CC--:B------:R-:W-:Y:S01]  /*80e0*/  FMUL.FTZ R31, R21.reuse, R28.reuse ;  /* 0x0000001c151f7220 */ /* 0x0c0fe20000410000 */
[----:B------:R-:W-:Y:S01]  /*80f0*/  FMUL.FTZ R33, R21, R27 ;  /* 0x0000001b15217220 */ /* 0x000fe20000410000 */
        /* <DEDUP_REMOVED lines=8> */
[----:B------:R-:W-:Y:S01]  /*8180*/  LOP3.LUT R21, R43, 0xffff0000, RZ, 0xc0, !PT ;  /* 0xffff00002b157812 */ /* 0x000fe200078ec0ff */
[-C--:B------:R-:W-:Y:S01]  /*8190*/  FMUL.FTZ R25, R25, R4.reuse ;  /* 0x0000000419197220 */ /* 0x080fe20000410000 */
[----:B------:R-:W-:Y:S01]  /*81a0*/  FFMA.FTZ R28, R5, R29, R12 ;  /* 0x0000001d051c7223 */ /* 0x000fe2000001000c */
[----:B------:R-:W-:Y:S01]  /*81b0*/  LOP3.LUT R5, R40, 0xffff0000, RZ, 0xc0, !PT ;  /* 0xffff000028057812 */ /* 0x000fe200078ec0ff */
[C---:B------:R-:W-:Y:S01]  /*81c0*/  FFMA.FTZ R36, R9.reuse, R4, -R36 ;  /* 0x0000000409247223 */ /* 0x040fe20000010824 */
[----:B------:R-:W-:Y:S01]  /*81d0*/  FFMA.FTZ R32, R9, R32, R25 ;  /* 0x0000002009207223 */ /* 0x000fe20000010019 */
[----:B------:R-:W-:Y:S01]  /*81e0*/  FMUL.FTZ R25, R14, R21 ;  /* 0x000000150e197220 */ /* 0x000fe20000410000 */
[----:B------:R-:W-:-:S02]  /*81f0*/  IMAD.U32 R24, R13, 0x10000, RZ ;  /* 0x000100000d187824 */ /* 0x000fc400078e00ff */
[-C--:B------:R-:W-:Y:S01]  /*8200*/  FMUL.FTZ R29, R14, R5.reuse ;  /* 0x000000050e1d7220 */ /* 0x080fe20000410000 */
[----:B------:R-:W-:Y:S02]  /*8210*/  IMAD.U32 R9, R42, 0x10000, RZ ;  /* 0x000100002a097824 */ /* 0x000fe400078e00ff */
[----:B------:R-:W-:Y:S01]  /*8220*/  FFMA.FTZ R27, R10, R5, -R25 ;  /* 0x000000050a1b7223 */ /* 0x000fe20000010819 */
[----:B------:R-:W-:Y:S02]  /*8230*/  IMAD.U32 R4, R0, 0x10000, RZ ;  /* 0x0001000000047824 */ /* 0x000fe400078e00ff */
[----:B------:R-:W-:Y:S01]  /*8240*/  FFMA.FTZ R29, R10, R21, R29 ;  /* 0x000000150a1d7223 */ /* 0x000fe2000001001d */
[----:B0-----:R-:W-:Y:S02]  /*8250*/  IMAD.U32 R26, R15, 0x10000, RZ ;  /* 0x000100000f1a7824 */ /* 0x001fe400078e00ff */
[----:B------:R-:W-:Y:S01]  /*8260*/  FMUL.FTZ R12, R24, R9 ;  /* 0x00000009180c7220 */ /* 0x000fe20000410000 */
[----:B------:R-:W-:-:S02]  /*8270*/  IMAD.U32 R25, R44, 0x10000, RZ ;  /* 0x000100002c197824 */ /* 0x000fc400078e00ff */
[-C--:B------:R-:W-:Y:S01]  /*8280*/  FMUL.FTZ R24, R24, R4.reuse ;  /* 0x0000000418187220 */ /* 0x080fe20000410000 */
[----:B------:R-:W-:Y:S02]  /*8290*/  IMAD.U32 R20, R11, 0x10000, RZ ;  /* 0x000100000b147824 */ /* 0x000fe400078e00ff */
[----:B------:R-:W-:Y:S01]  /*82a0*/  FFMA.FTZ R21, R7, R4, -R12 ;  /* 0x0000000407157223 */ /* 0x000fe2000001080c */
[----:B------:R-:W-:Y:S02]  /*82b0*/  IMAD.U32 R5, R3, 0x10000, RZ ;  /* 0x0001000003057824 */ /* 0x000fe400078e00ff */
[C---:B------:R-:W-:Y:S01]  /*82c0*/  FMUL.FTZ R35, R26.reuse, R25 ;  /* 0x000000191a237220 */ /* 0x040fe20000410000 */
[----:B------:R-:W-:Y:S01]  /*82d0*/  FFMA.FTZ R24, R7, R9, R24 ;  /* 0x0000000907187223 */ /* 0x000fe20000010018 */
[----:B------:R-:W-:Y:S01]  /*82e0*/  LOP3.LUT R13, R13, 0xffff0000, RZ, 0xc0, !PT ;  /* 0xffff00000d0d7812 */ /* 0x000fe200078ec0ff */
[-C--:B------:R-:W-:Y:S01]  /*82f0*/  FMUL.FTZ R7, R26, R5.reuse ;  /* 0x000000051a077220 */ /* 0x080fe20000410000 */
[----:B------:R-:W-:Y:S01]  /*8300*/  FFMA.FTZ R35, R20, R5, -R35 ;  /* 0x0000000514237223 */ /* 0x000fe20000010823 */
[----:B------:R-:W-:-:S02]  /*8310*/  LOP3.LUT R15, R15, 0xffff0000, RZ, 0xc0, !PT ;  /* 0xffff00000f0f7812 */ /* 0x000fc400078ec0ff */
[----:B------:R-:W-:Y:S01]  /*8320*/  LOP3.LUT R5, R42, 0xffff0000, RZ, 0xc0, !PT ;  /* 0xffff00002a057812 */ /* 0x000fe200078ec0ff */
[----:B------:R-:W-:Y:S01]  /*8330*/  FFMA.FTZ R20, R20, R25, R7 ;  /* 0x0000001914147223 */ /* 0x000fe20000010007 */
[----:B------:R-:W-:Y:S02]  /*8340*/  LOP3.LUT R12, R44, 0xffff0000, RZ, 0xc0, !PT ;  /* 0xffff00002c0c7812 */ /* 0x000fe400078ec0ff */
[----:B------:R-:W-:Y:S01]  /*8350*/  LOP3.LUT R4, R0, 0xffff0000, RZ, 0xc0, !PT ;  /* 0xffff000000047812 */ /* 0x000fe200078ec0ff */
[----:B------:R-:W-:Y:S01]  /*8360*/  FMUL.FTZ R7, R13, R5 ;  /* 0x000000050d077220 */ /* 0x000fe20000410000 */
[----:B------:R-:W-:Y:S01]  /*8370*/  LOP3.LUT R10, R3, 0xffff0000, RZ, 0xc0, !PT ;  /* 0xffff0000030a7812 */ /* 0x000fe200078ec0ff */
[----:B------:R-:W-:Y:S01]  /*8380*/  FMUL.FTZ R26, R15, R12 ;  /* 0x0000000c0f1a7220 */ /* 0x000fe20000410000 */
[----:B------:R-:W-:Y:S01]  /*8390*/  LOP3.LUT R11, R11, 0xffff0000, RZ, 0xc0, !PT ;  /* 0xffff00000b0b7812 */ /* 0x000fe200078ec0ff */
[-C--:B------:R-:W-:Y:S01]  /*83a0*/  FMUL.FTZ R14, R13, R4.reuse ;  /* 0x000000040d0e7220 */ /* 0x080fe20000410000 */
[----:B------:R-:W-:Y:S01]  /*83b0*/  FFMA.FTZ R4, R8, R4, -R7 ;  /* 0x0000000408047223 */ /* 0x000fe20000010807 */
[----:B------:R-:W-:-:S02]  /*83c0*/  FMUL.FTZ R15, R15, R10 ;  /* 0x0000000a0f0f7220 */ /* 0x000fc40000410000 */
[C---:B------:R-:W-:Y:S01]  /*83d0*/  FFMA.FTZ R26, R11.reuse, R10, -R26 ;  /* 0x0000000a0b1a7223 */ /* 0x040fe2000001081a */
[----:B------:R-:W-:Y:S01]  /*83e0*/  FFMA.FTZ R13, R8, R5, R14 ;  /* 0x00000005080d7223 */ /* 0x000fe2000001000e */
[----:B------:R-:W-:Y:S01]  /*83f0*/  FFMA.FTZ R15, R11, R12, R15 ;  /* 0x0000000c0b0f7223 */ /* 0x000fe2000001000f */
[----:B------:R-:W-:Y:S02]  /*8400*/  F2FP.BF16.F32.PACK_AB R8, R34, R31 ;  /* 0x0000001f2208723e */ /* 0x000fe400000010ff */
[----:B------:R-:W-:Y:S02]  /*8410*/  F2FP.BF16.F32.PACK_AB R10, R27, R36 ;  /* 0x000000241b0a723e */ /* 0x000fe400000010ff */
[----:B------:R-:W-:Y:S02]  /*8420*/  F2FP.BF16.F32.PACK_AB R9, R4, R21 ;  /* 0x000000150409723e */ /* 0x000fe400000010ff */
[----:B------:R-:W-:Y:S02]  /*8430*/  F2FP.BF16.F32.PACK_AB R11, R26, R35 ;  /* 0x000000231a0b723e */ /* 0x000fe400000010ff */
[----:B------:R-:W-:-:S02]  /*8440*/  F2FP.BF16.F32.PACK_AB R12, R28, R33 ;  /* 0x000000211c0c723e */ /* 0x000fc400000010ff */
[----:B------:R-:W-:Y:S01]  /*8450*/  F2FP.BF16.F32.PACK_AB R14, R29, R32 ;  /* 0x000000201d0e723e */ /* 0x000fe200000010ff */
[----:B------:R1:W-:Y:S01]  /*8460*/  STS.128 [R37+0x18400], R8 ;  /* 0x0184000825007388 */ /* 0x0003e20000000c00 */
[----:B------:R-:W-:Y:S02]  /*8470*/  F2FP.BF16.F32.PACK_AB R13, R13, R24 ;  /* 0x000000180d0d723e */ /* 0x000fe400000010ff */
[----:B------:R-:W-:-:S05]  /*8480*/  F2FP.BF16.F32.PACK_AB R15, R15, R20 ;  /* 0x000000140f0f723e */ /* 0x000fca00000010ff */
[----:B------:R1:W-:Y:S02]  /*8490*/  STS.128 [R38+0x18400], R12 ;  /* 0x0184000c26007388 */ /* 0x0003e40000000c00 */
.L_x_10514:
[----:B------:R-:W-:Y:S05]  /*84a0*/  BSYNC B1 ;  /* 0x0000000000017941 */ /* 0x000fea0003800000 */
.L_x_10513:
[----:B------:R-:W-:Y:S05]  /*84b0*/  @P0 BRA `(.L_x_10505) ;  /* 0x0000000400680947 */ /* 0x000fea0003800000 */
[----:B------:R-:W4:Y:S01]  /*84c0*/  LDL R5, [R1+0x58] ;  /* 0x0000580001057983 */ /* 0x000f220000100800 */
[C---:B------:R-:W-:Y:S02]  /*84d0*/  VIADD R7, R204.reuse, 0x40 ;  /* 0x00000040cc077836 */ /* 0x040fe40000000000 */
[----:B-1----:R-:W-:Y:S01]  /*84e0*/  VIADD R8, R204, 0x40 ;  /* 0x00000040cc087836 */ /* 0x002fe20000000000 */
[----:B------:R-:W5:Y:S01]  /*84f0*/  LDL R38, [R1+0x74] ;  /* 0x0000740001267983 */ /* 0x000f620000100800 */
        /* <DEDUP_REMOVED lines=12> */
[----:B------:R-:W-:Y:S02]  /*85c0*/  IMAD.U32 R36, R42, 0x10000, RZ ;  /* 0x000100002a247824 */ /* 0x000fe400078e00ff */
[----:B------:R-:W-:Y:S01]  /*85d0*/  IMAD.U32 R34, R0, 0x10000, RZ ;  /* 0x0001000000227824 */ /* 0x000fe200078e00ff */
[----:B----4-:R-:W-:Y:S01]  /*85e0*/  IADD3 R4, R5, R4, RZ ;  /* 0x0000000405047210 */ /* 0x010fe20007ffe0ff */
[----:B-----5:R-:W1:Y:S04]  /*85f0*/  LDS.128 R8, [R38+0x18400] ;  /* 0x0184000026087984 */ /* 0x020e680000000c00 */
[----:B------:R-:W-:-:S05]  /*8600*/  IMAD R4, R4, 0x2, R19 ;  /* 0x0000000204047824 */ /* 0x000fca00078e0213 */
[----:B------:R-:W4:Y:S01]  /*8610*/  LDS.128 R12, [R4+0x18400] ;  /* 0x01840000040c7984 */ /* 0x000f220000000c00 */
[----:B-1----:R-:W-:Y:S02]  /*8620*/  IMAD.U32 R5, R8, 0x10000, RZ ;  /* 0x0001000008057824 */ /* 0x002fe400078e00ff */
[C---:B----4-:R-:W-:Y:S01]  /*8630*/  IMAD.U32 R24, R12.reuse, 0x10000, RZ ;  /* 0x000100000c187824 */ /* 0x050fe200078e00ff */
[----:B------:R-:W-:Y:S01]  /*8640*/  LOP3.LUT R12, R12, 0xffff0000, RZ, 0xc0, !PT ;  /* 0xffff00000c0c7812 */ /* 0x000fe200078ec0ff */
[----:B------:R-:W-:Y:S02]  /*8650*/  IMAD.U32 R25, R13, 0x10000, RZ ;  /* 0x000100000d197824 */ /* 0x000fe400078e00ff */
[-C--:B------:R-:W-:Y:S01]  /*8660*/  FMUL.FTZ R28, R31, R24.reuse ;  /* 0x000000181f1c7220 */ /* 0x080fe20000410000 */
[----:B------:R-:W-:Y:S01]  /*8670*/  LOP3.LUT R7, R8, 0xffff0000, RZ, 0xc0, !PT ;  /* 0xffff000008077812 */ /* 0x000fe200078ec0ff */
[----:B------:R-:W-:Y:S01]  /*8680*/  FMUL.FTZ R24, R29, R24 ;  /* 0x000000181d187220 */ /* 0x000fe20000410000 */
[-C--:B------:R-:W-:Y:S01]  /*8690*/  FMUL.FTZ R32, R41, R12.reuse ;  /* 0x0000000c29207220 */ /* 0x080fe20000410000 */
[----:B------:R-:W-:Y:S01]  /*86a0*/  FFMA.FTZ R28, R29, R5, -R28 ;  /* 0x000000051d1c7223 */ /* 0x000fe2000001081c */
[----:B------:R-:W-:Y:S01]  /*86b0*/  FMUL.FTZ R12, R39, R12 ;  /* 0x0000000c270c7220 */ /* 0x000fe20000410000 */
[----:B------:R-:W-:-:S02]  /*86c0*/  IMAD.U32 R8, R9, 0x10000, RZ ;  /* 0x0001000009087824 */ /* 0x000fc400078e00ff */
[----:B------:R-:W-:Y:S01]  /*86d0*/  FMUL.FTZ R29, R36, R25 ;  /* 0x00000019241d7220 */ /* 0x000fe20000410000 */
[----:B------:R-:W-:Y:S01]  /*86e0*/  FFMA.FTZ R24, R31, R5, R24 ;  /* 0x000000051f187223 */ /* 0x000fe20000010018 */
[-C--:B------:R-:W-:Y:S01]  /*86f0*/  FFMA.FTZ R5, R39, R7.reuse, -R32 ;  /* 0x0000000727057223 */ /* 0x080fe20000010820 */
[----:B------:R-:W-:Y:S01]  /*8700*/  FFMA.FTZ R7, R41, R7, R12 ;  /* 0x0000000729077223 */ /* 0x000fe2000001000c */
[----:B0-----:R-:W-:Y:S02]  /*8710*/  IMAD.U32 R26, R14, 0x10000, RZ ;  /* 0x000100000e1a7824 */ /* 0x001fe400078e00ff */
[C---:B------:R-:W-:Y:S01]  /*8720*/  FMUL.FTZ R25, R34.reuse, R25 ;  /* 0x0000001922197220 */ /* 0x040fe20000410000 */
[----:B------:R-:W-:Y:S01]  /*8730*/  FFMA.FTZ R29, R34, R8, -R29 ;  /* 0x00000008221d7223 */ /* 0x000fe2000001081d */
[----:B------:R-:W-:Y:S01]  /*8740*/  IMAD.U32 R12, R40, 0x10000, RZ ;  /* 0x00010000280c7824 */ /* 0x000fe200078e00ff */
[----:B------:R-:W-:Y:S01]  /*8750*/  LOP3.LUT R14, R14, 0xffff0000, RZ, 0xc0, !PT ;  /* 0xffff00000e0e7812 */ /* 0x000fe200078ec0ff */
[----:B------:R-:W-:Y:S01]  /*8760*/  IMAD.U32 R32, R43, 0x10000, RZ ;  /* 0x000100002b207824 */ /* 0x000fe200078e00ff */
[----:B------:R-:W-:-:S02]  /*8770*/  LOP3.LUT R40, R40, 0xffff0000, RZ, 0xc0, !PT ;  /* 0xffff000028287812 */ /* 0x000fc400078ec0ff */
[----:B------:R-:W-:Y:S01]  /*8780*/  LOP3.LUT R34, R43, 0xffff0000, RZ, 0xc0, !PT ;  /* 0xffff00002b227812 */ /* 0x000fe200078ec0ff */
[C---:B------:R-:W-:Y:S01]  /*8790*/  IMAD.U32 R20, R10.reuse, 0x10000, RZ ;  /* 0x000100000a147824 */ /* 0x040fe200078e00ff */
[----:B------:R-:W-:Y:S01]  /*87a0*/  LOP3.LUT R10, R10, 0xffff0000, RZ, 0xc0, !PT ;  /* 0xffff00000a0a7812 */ /* 0x000fe200078ec0ff */
[-C--:B------:R-:W-:Y:S01]  /*87b0*/  FMUL.FTZ R31, R32, R26.reuse ;  /* 0x0000001a201f7220 */ /* 0x080fe20000410000 */
[----:B------:R-:W-:Y:S02]  /*87c0*/  IMAD.U32 R27, R15, 0x10000, RZ ;  /* 0x000100000f1b7824 */ /* 0x000fe400078e00ff */
[----:B------:R-:W-:Y:S01]  /*87d0*/  FMUL.FTZ R33, R12, R26 ;  /* 0x0000001a0c217220 */ /* 0x000fe20000410000 */
[----:B------:R-:W-:Y:S02]  /*87e0*/  IMAD.U32 R41, R44, 0x10000, RZ ;  /* 0x000100002c297824 */ /* 0x000fe400078e00ff */
[-C--:B------:R-:W-:Y:S01]  /*87f0*/  FMUL.FTZ R35, R34, R14.reuse ;  /* 0x0000000e22237220 */ /* 0x080fe20000410000 */
[----:B------:R-:W-:Y:S01]  /*8800*/  FMUL.FTZ R37, R40, R14 ;  /* 0x0000000e28257220 */ /* 0x000fe20000410000 */
[----:B------:R-:W-:-:S02]  /*8810*/  IMAD.U32 R39, R3, 0x10000, RZ ;  /* 0x0001000003277824 */ /* 0x000fc400078e00ff */
[----:B------:R-:W-:Y:S01]  /*8820*/  FFMA.FTZ R25, R36, R8, R25 ;  /* 0x0000000824197223 */ /* 0x000fe20000010019 */
[-C--:B------:R-:W-:Y:S01]  /*8830*/  FFMA.FTZ R31, R12, R20.reuse, -R31 ;  /* 0x000000140c1f7223 */ /* 0x080fe2000001081f */
[----:B------:R-:W-:Y:S02]  /*8840*/  IMAD.U32 R21, R11, 0x10000, RZ ;  /* 0x000100000b157824 */ /* 0x000fe400078e00ff */
[----:B------:R-:W-:Y:S01]  /*8850*/  FFMA.FTZ R14, R32, R20, R33 ;  /* 0x00000014200e7223 */ /* 0x000fe20000010021 */
[-C--:B------:R-:W-:Y:S01]  /*8860*/  FMUL.FTZ R8, R41, R27.reuse ;  /* 0x0000001b29087220 */ /* 0x080fe20000410000 */
[-C--:B------:R-:W-:Y:S01]  /*8870*/  FFMA.FTZ R12, R40, R10.reuse, -R35 ;  /* 0x0000000a280c7223 */ /* 0x080fe20000010823 */
[----:B------:R-:W-:Y:S01]  /*8880*/  FFMA.FTZ R37, R34, R10, R37 ;  /* 0x0000000a22257223 */ /* 0x000fe20000010025 */
[----:B------:R-:W-:Y:S01]  /*8890*/  LOP3.LUT R13, R13, 0xffff0000, RZ, 0xc0, !PT ;  /* 0xffff00000d0d7812 */ /* 0x000fe200078ec0ff */
[----:B------:R-:W-:Y:S01]  /*88a0*/  FMUL.FTZ R10, R39, R27 ;  /* 0x0000001b270a7220 */ /* 0x000fe20000410000 */
[----:B------:R-:W-:-:S02]  /*88b0*/  LOP3.LUT R15, R15, 0xffff0000, RZ, 0xc0, !PT ;  /* 0xffff00000f0f7812 */ /* 0x000fc400078ec0ff */
[----:B------:R-:W-:Y:S02]  /*88c0*/  LOP3.LUT R33, R42, 0xffff0000, RZ, 0xc0, !PT ;  /* 0xffff00002a217812 */ /* 0x000fe400078ec0ff */
[----:B------:R-:W-:Y:S02]  /*88d0*/  LOP3.LUT R35, R44, 0xffff0000, RZ, 0xc0, !PT ;  /* 0xffff00002c237812 */ /* 0x000fe400078ec0ff */
[----:B------:R-:W-:Y:S02]  /*88e0*/  LOP3.LUT R27, R0, 0xffff0000, RZ, 0xc0, !PT ;  /* 0xffff0000001b7812 */ /* 0x000fe400078ec0ff */
        /* <DEDUP_REMOVED lines=23> */
.L_x_10505:
[----:B------:R-:W-:Y:S05]  /*8a60*/  BSYNC B0 ;  /* 0x0000000000007941 */ /* 0x000fea0003800000 */
.L_x_10494:
        /* <DEDUP_REMOVED lines=8> */
.L_x_10491:
[----:B012---:R-:W0:Y:S01]  /*8af0*/  S2R R0, SR_TID.X ;  /* 0x0000000000007919 */ /* 0x007e220000002100 */
[----:B------:R-:W-:Y:S01]  /*8b00*/  ISETP.NE.AND P0, PT, R209, 0x3, PT ;  /* 0x00000003d100780c */ /* 0x000fe20003f05270 */
[----:B------:R-:W-:Y:S05]  /*8b10*/  WARPSYNC.ALL ;  /* 0x0000000000007948 */ /* 0x000fea0003800000 */
[----:B0-----:R-:W-:-:S05]  /*8b20*/  SHF.R.U32.HI R0, RZ, 0x7, R0 ;  /* 0x00000007ff007819 */ /* 0x001fca0000011600 */
[----:B------:R-:W-:-:S05]  /*8b30*/  VIADD R72, R0, 0x8 ;  /* 0x0000000800487836 */ /* 0x000fca0000000000 */
[----:B------:R0:W-:Y:S06]  /*8b40*/  BAR.SYNC.DEFER_BLOCKING R72, 0x100 ;  /* 0x000400480000751d */ /* 0x0001ec0000010000 */
[----:B------:R-:W-:Y:S05]  /*8b50*/  @!P0 BRA `(.L_x_10515) ;  /* 0x0000000000048947 */ /* 0x000fea0003800000 */
[----:B------:R-:W-:Y:S01]  /*8b60*/  BPT.TRAP 0x1 ;  /* 0x000000040000795c */ /* 0x000fe20000300000 */
.L_x_10515:
[----:B------:R-:W-:Y:S01]  /*8b70*/  IMAD R3, R205, 0x8, R19 ;  /* 0x00000008cd037824 */ /* 0x000fe200078e0213 */
[----:B------:R-:W-:-:S04]  /*8b80*/  SHF.L.U32 R8, R216, 0x1f, RZ ;  /* 0x0000001fd8087819 */ /* 0x000fc800000006ff */
[----:B------:R1:W2:Y:S01]  /*8b90*/  SYNCS.PHASECHK.TRANS64.TRYWAIT P1, [R3+URZ+0x32430], R8 ;  /* 0x03243008030075a7 */ /* 0x0002a2000802017f */
[----:B------:R-:W-:Y:S05]  /*8ba0*/  @!P0 BRA `(.L_x_10516) ;  /* 0x0000000000048947 */ /* 0x000fea0003800000 */
[----:B------:R-:W-:Y:S01]  /*8bb0*/  BPT.TRAP 0x1 ;  /* 0x000000040000795c */ /* 0x000fe20000300000 */
.L_x_10516:
[----:B------:R-:W-:-:S05]  /*8bc0*/  VIADD R0, R19, 0x1c400 ;  /* 0x0001c40013007836 */ /* 0x000fca0000000000 */
[----:B------:R-:W-:-:S04]  /*8bd0*/  SHF.R.U32.HI R0, RZ, 0x4, R0 ;  /* 0x00000004ff007819 */ /* 0x000fc80000011600 */
[----:B------:R-:W-:Y:S01]  /*8be0*/  LOP3.LUT R0, R0, 0x3fff, RZ, 0xc0, !PT ;  /* 0x00003fff00007812 */ /* 0x000fe200078ec0ff */
[----:B--2---:R-:W-:Y:S06]  /*8bf0*/  @P1 BRA `(.L_x_10517) ;  /* 0x0000000000081947 */ /* 0x004fec0003800000 */
[----:B------:R-:W2:Y:S02]  /*8c00*/  SYNCS.PHASECHK.TRANS64.TRYWAIT P1, [R3+URZ+0x32430], R8 ;  /* 0x03243008030075a7 */ /* 0x000ea4000802017f */
[----:B--2---:R-:W-:Y:S05]  /*8c10*/  @!P1 BRA `(.L_x_10518) ;  /* 0x0000010800449947 */ /* 0x004fea0003800000 */
.L_x_10517:
[----:B------:R-:W-:Y:S05]  /*8c20*/  WARPSYNC.ALL ;  /* 0x0000000000007948 */ /* 0x000fea0003800000 */
[----:B------:R-:W-:Y:S01]  /*8c30*/  LOP3.LUT R21, R0, 0x10000, RZ, 0xfc, !PT ;  /* 0x0001000000157812 */ /* 0x000fe200078efcff */
[----:B------:R-:W-:Y:S01]  /*8c40*/  IMAD R30, R30, 0x2000, R19 ;  /* 0x000020001e1e7824 */ /* 0x000fe200078e0213 */
[----:B------:R-:W-:-:S03]  /*8c50*/  UMOV UR9, 0x40000040 ;  /* 0x4000004000097882 */ /* 0x000fc60000000000 */
[----:B------:R-:W-:Y:S01]  /*8c60*/  IMAD R4, R205, 0x300, R21 ;  /* 0x00000300cd047824 */ /* 0x000fe200078e0215 */
[----:B------:R-:W-:Y:S01]  /*8c70*/  SHF.L.U32 R6, R6, 0x1f, RZ ;  /* 0x0000001f06067819 */ /* 0x000fe200000006ff */
[----:B------:R-:W-:Y:S01]  /*8c80*/  IMAD.MOV.U32 R5, RZ, RZ, 0x40000040 ;  /* 0x40000040ff057424 */ /* 0x000fe200078e00ff */
[----:B------:R-:W-:Y:S01]  /*8c90*/  R2UR UR4, R30 ;  /* 0x000000001e0472ca */ /* 0x000fe200000e0000 */
[C---:B------:R-:W-:Y:S01]  /*8ca0*/  VIADD R10, R4.reuse, 0x2 ;  /* 0x00000002040a7836 */ /* 0x040fe20000000000 */
[----:B------:R-:W-:Y:S01]  /*8cb0*/  R2UR UR10, R4 ;  /* 0x00000000040a72ca */ /* 0x000fe200000e0000 */
[----:B---345:R-:W-:Y:S01]  /*8cc0*/  WARPGROUP.ARRIVE ;  /* 0x00000000000079c5 */ /* 0x038fe20000000000 */
[----:B------:R-:W-:Y:S01]  /*8cd0*/  R2UR UR11, R5 ;  /* 0x00000000050b72ca */ /* 0x000fe200000e0000 */
[----:B------:R-:W-:Y:S01]  /*8ce0*/  IMAD.MOV.U32 R11, RZ, RZ, 0x40000040 ;  /* 0x40000040ff0b7424 */ /* 0x000fe200078e00ff */
[----:B------:R-:W-:Y:S01]  /*8cf0*/  BSSY B0, `(.L_x_10519) ;  /* 0x0000032000007945 */ /* 0x000fe20003800000 */
[----:B------:R-:W-:-:S02]  /*8d00*/  IMAD.U32 R13, RZ, RZ, UR9 ;  /* 0x00000009ff0d7e24 */ /* 0x000fc4000f8e00ff */
[----:B------:R-:W-:-:S04]  /*8d10*/  IMAD.MOV.U32 R5, RZ, RZ, 0x40000040 ;  /* 0x40000040ff057424 */ /* 0x000fc800078e00ff */
[----:B------:R-:W-:-:S04]  /*8d20*/  UIADD3 UR5, UR4, 0x18400, URZ ;  /* 0x0001840004057890 */ /* 0x000fc8000fffe03f */
[----:B------:R-:W-:-:S04]  /*8d30*/  USHF.R.U32.HI UR5, URZ, 0x4, UR5 ;  /* 0x000000043f057899 */ /* 0x000fc80008011605 */
[----:B------:R-:W-:-:S04]  /*8d40*/  ULOP3.LUT UR5, UR5, 0x3fff, URZ, 0xc0, !UPT ;  /* 0x00003fff05057892 */ /* 0x000fc8000f8ec03f */
[----:B------:R-:W-:-:S04]  /*8d50*/  ULOP3.LUT UR6, UR5, 0x10000, URZ, 0xfc, !UPT ;  /* 0x0001000005067892 */ /* 0x000fc8000f8efc3f */
[----:B------:R-:W-:-:S03]  /*8d60*/  UIADD3 UR5, UR6, 0x2, URZ ;  /* 0x0000000206057890 */ /* 0x000fc6000fffe03f */
[----:B------:R-:W-:Y:S02]  /*8d70*/  UMOV UR8, UR6 ;  /* 0x0000000600087c82 */ /* 0x000fe40008000000 */
[----:B------:R-:W-:Y:S01]  /*8d80*/  HGMMA.64x96x16.F32.BF16 R24, gdesc[UR8], RZ, !UPT, gsb0 ;  /* 0x01600000081879f0 */ /* 0x000fe2000c0018ff */
[----:B------:R-:W-:Y:S01]  /*8d90*/  R2UR UR10, R10 ;  /* 0x000000000a0a72ca */ /* 0x000fe200000e0000 */
[----:B------:R-:W-:Y:S01]  /*8da0*/  IMAD.U32 R12, RZ, RZ, UR8 ;  /* 0x00000008ff0c7e24 */ /* 0x000fe2000f8e00ff */
[----:B------:R-:W-:Y:S01]  /*8db0*/  R2UR UR11, R11 ;  /* 0x000000000b0b72ca */ /* 0x000fe200000e0000 */
[----:B------:R-:W-:Y:S01]  /*8dc0*/  UMOV UR8, UR5 ;  /* 0x0000000500087c82 */ /* 0x000fe20008000000 */
[----:B------:R-:W-:Y:S01]  /*8dd0*/  UMOV UR9, 0x40000040 ;  /* 0x4000004000097882 */ /* 0x000fe20000000000 */
[C---:B------:R-:W-:Y:S01]  /*8de0*/  VIADD R10, R4.reuse, 0x4 ;  /* 0x00000004040a7836 */ /* 0x040fe20000000000 */
[----:B------:R-:W-:Y:S01]  /*8df0*/  UIADD3 UR5, UR6, 0x4, URZ ;  /* 0x0000000406057890 */ /* 0x000fe2000fffe03f */
[----:B------:R-:W-:Y:S01]  /*8e00*/  IMAD.MOV.U32 R11, RZ, RZ, 0x40000040 ;  /* 0x40000040ff0b7424 */ /* 0x000fe200078e00ff */
[----:B------:R3:W-:Y:S01]  /*8e10*/  STL.64 [R1+0x50], R12 ;  /* 0x0000500c01007387 */ /* 0x0007e20000100a00 */
[----:B------:R-:W-:-:S02]  /*8e20*/  VIADD R4, R4, 0x6 ;  /* 0x0000000604047836 */ /* 0x000fc40000000000 */
[----:B---3--:R-:W-:Y:S02]  /*8e30*/  IMAD.U32 R12, RZ, RZ, UR8 ;  /* 0x00000008ff0c7e24 */ /* 0x008fe4000f8e00ff */
        /* <DEDUP_REMOVED lines=9> */
[----:B------:R-:W-:Y:S01]  /*8ed0*/  UIADD3 UR5, UR6, 0x6, URZ ;  /* 0x0000000606057890 */ /* 0x000fe2000fffe03f */
[----:B------:R-:W-:Y:S02]  /*8ee0*/  IMAD.U32 R10, RZ, RZ, UR8 ;  /* 0x00000008ff0a7e24 */ /* 0x000fe4000f8e00ff */
        /* <DEDUP_REMOVED lines=9> */
[----:B------:R-:W-:Y:S02]  /*8f80*/  IMAD.U32 R4, RZ, RZ, UR8 ;  /* 0x00000008ff047e24 */ /* 0x000fe4000f8e00ff */
[----:B------:R-:W-:-:S05]  /*8f90*/  IMAD.U32 R5, RZ, RZ, UR9 ;  /* 0x00000009ff057e24 */ /* 0x000fca000f8e00ff */
[----:B------:R3:W-:Y:S01]  /*8fa0*/  STL.64 [R1+0x38], R4 ;  /* 0x0000380401007387 */ /* 0x0007e20000100a00 */
[----:B------:R-:W-:Y:S02]  /*8fb0*/  WARPGROUP.DEPBAR.LE gsb0, 0x0 ;  /* 0x00008000000079c5 */ /* 0x000fe40000010000 */
[----:B------:R-:W-:-:S06]  /*8fc0*/  WARPGROUP.ARRIVE ;  /* 0x00000000000079c5 */ /* 0x000fcc0000000000 */
[----:B------:R-:W-:Y:S03]  /*8fd0*/  HGMMA.64x96x16.F32.BF16 R24, gdesc[UR8], R24, gsb0 ;  /* 0x01600000081879f0 */ /* 0x000fe60008001818 */
[----:B------:R-:W-:Y:S02]  /*8fe0*/  WARPGROUP.DEPBAR.LE gsb0, 0x0 ;  /* 0x00008000000079c5 */ /* 0x000fe40000010000 */
[----:B------:R-:W4:Y:S02]  /*8ff0*/  SYNCS.PHASECHK.TRANS64.TRYWAIT P1, [R19+URZ+0x32410], R6 ;  /* 0x03241006130075a7 */ /* 0x000f24000802017f */
[----:B---34-:R-:W-:Y:S05]  /*9000*/  @!P1 BRA `(.L_x_10520) ;  /* 0x00000104005c9947 */ /* 0x018fea0003800000 */
.L_x_10734:
[----:B------:R-:W-:Y:S05]  /*9010*/  BSYNC B0 ;  /* 0x0000000000007941 */ /* 0x000fea0003800000 */
.L_x_10519:
[----:B------:R-:W-:Y:S05]  /*9020*/  @!P0 BRA `(.L_x_10521) ;  /* 0x0000000000048947 */ /* 0x000fea0003800000 */
[----:B------:R-:W-:Y:S01]  /*9030*/  BPT.TRAP 0x1 ;  /* 0x000000040000795c */ /* 0x000fe20000300000 */
.L_x_10521:
[----:B------:R4:W0:Y:S01]  /*9040*/  SYNCS.PHASECHK.TRANS64.TRYWAIT P1, [R3+URZ+0x32450], R8 ;  /* 0x03245008030075a7 */ /* 0x000822000802017f */
[----:B------:R-:W-:Y:S05]  /*9050*/  @!P0 BRA `(.L_x_10522) ;  /* 0x0000000000048947 */ /* 0x000fea0003800000 */
[----:B------:R-:W-:Y:S01]  /*9060*/  BPT.TRAP 0x1 ;  /* 0x000000040000795c */ /* 0x000fe20000300000 */
.L_x_10522:
[----:B0-----:R-:W-:Y:S05]  /*9070*/  @P1 BRA `(.L_x_10523) ;  /* 0x0000000000081947 */ /* 0x001fea0003800000 */
[----:B------:R-:W0:Y:S02]  /*9080*/  SYNCS.PHASECHK.TRANS64.TRYWAIT P1, [R3+URZ+0x32450], R8 ;  /* 0x03245008030075a7 */ /* 0x000e24000802017f */
[----:B0-----:R-:W-:Y:S05]  /*9090*/  @!P1 BRA `(.L_x_10524) ;  /* 0x00000104004c9947 */ /* 0x001fea0003800000 */
.L_x_10523:
[----:B------:R-:W-:Y:S05]  /*90a0*/  WARPSYNC.ALL ;  /* 0x0000000000007948 */ /* 0x000fea0003800000 */
[----:B------:R-:W-:Y:S01]  /*90b0*/  VIADD R20, R19, 0x400 ;  /* 0x0000040013147836 */ /* 0x000fe20000000000 */
[----:B------:R-:W-:Y:S01]  /*90c0*/  UIADD3 UR4, UR4, 0x22400, URZ ;  /* 0x0002240004047890 */ /* 0x000fe2000fffe03f */
[----:B------:R-:W-:Y:S01]  /*90d0*/  IMAD.MOV.U32 R5, RZ, RZ, 0x40000040 ;  /* 0x40000040ff057424 */ /* 0x000fe200078e00ff */
[----:B------:R-:W-:Y:S01]  /*90e0*/  WARPGROUP.ARRIVE ;  /* 0x00000000000079c5 */ /* 0x000fe20000000000 */
[----:B------:R-:W-:Y:S01]  /*90f0*/  UMOV UR9, 0x40000040 ;  /* 0x4000004000097882 */ /* 0x000fe20000000000 */
[----:B------:R-:W-:Y:S01]  /*9100*/  SHF.R.U32.HI R20, RZ, 0x4, R20 ;  /* 0x00000004ff147819 */ /* 0x000fe20000011614 */
[----:B------:R-:W-:Y:S01]  /*9110*/  USHF.R.U32.HI UR4, URZ, 0x4, UR4 ;  /* 0x000000043f047899 */ /* 0x000fe20008011604 */
[----:B------:R-:W-:Y:S01]  /*9120*/  R2UR UR11, R5 ;  /* 0x00000000050b72ca */ /* 0x000fe200000e0000 */
[----:B------:R-:W-:Y:S01]  /*9130*/  IMAD.MOV.U32 R7, RZ, RZ, 0x40000040 ;  /* 0x40000040ff077424 */ /* 0x000fe200078e00ff */
[----:B------:R-:W-:Y:S01]  /*9140*/  LOP3.LUT R20, R20, 0x3fff, RZ, 0xc0, !PT ;  /* 0x00003fff14147812 */ /* 0x000fe200078ec0ff */
[----:B------:R-:W-:Y:S01]  /*9150*/  ULOP3.LUT UR4, UR4, 0x3fff, URZ, 0xc0, !UPT ;  /* 0x00003fff04047892 */ /* 0x000fe2000f8ec03f */
[----:B------:R-:W-:Y:S01]  /*9160*/  IMAD.U32 R9, RZ, RZ, UR9 ;  /* 0x00000009ff097e24 */ /* 0x000fe2000f8e00ff */
        /* <DEDUP_REMOVED lines=10> */
[C---:B---3--:R-:W-:Y:S01]  /*9210*/  VIADD R6, R4.reuse, 0x2 ;  /* 0x0000000204067836 */ /* 0x048fe20000000000 */
[----:B------:R-:W-:Y:S01]  /*9220*/  R2UR UR10, R4 ;  /* 0x00000000040a72ca */ /* 0x000fe200000e0000 */
[----:B-12-4-:R-:W-:Y:S01]  /*9230*/  IMAD.U32 R8, RZ, RZ, UR8 ;  /* 0x00000008ff087e24 */ /* 0x016fe2000f8e00ff */
[----:B------:R-:W-:Y:S01]  /*9240*/  UIADD3 UR56, UR4, 0x804, URZ ;  /* 0x0000080404387890 */ /* 0x000fe2000fffe03f */
[----:B------:R-:W0:Y:S01]  /*9250*/  S2R R0, SR_TID.X ;  /* 0x0000000000007919 */ /* 0x000e220000002100 */
[----:B------:R-:W-:-:S02]  /*9260*/  UIADD3 UR52, UR4, 0x806, URZ ;  /* 0x0000080604347890 */ /* 0x000fc4000fffe03f */
[----:B------:R-:W-:Y:S01]  /*9270*/  UIADD3 UR48, UR4, 0xc00, URZ ;  /* 0x00000c0004307890 */ /* 0x000fe2000fffe03f */
[----:B------:R1:W-:Y:S01]  /*9280*/  STL.64 [R1+0x30], R8 ;  /* 0x0000300801007387 */ /* 0x0003e20000100a00 */
[----:B------:R-:W-:Y:S01]  /*9290*/  UIADD3 UR44, UR4, 0xc02, URZ ;  /* 0x00000c02042c7890 */ /* 0x000fe2000fffe03f */
[----:B------:R-:W-:Y:S01]  /*92a0*/  UMOV UR45, 0x40000040 ;  /* 0x40000040002d7882 */ /* 0x000fe20000000000 */
[----:B------:R-:W-:-:S03]  /*92b0*/  UIADD3 UR40, UR4, 0xc04, URZ ;  /* 0x00000c0404287890 */ /* 0x000fc6000fffe03f */
[----:B------:R-:W-:Y:S01]  /*92c0*/  HGMMA.64x96x16.F32.BF16 R24, gdesc[UR8], R24, gsb0 ;  /* 0x01600000081879f0 */ /* 0x000fe20008001818 */
[----:B------:R-:W-:Y:S01]  /*92d0*/  R2UR UR10, R6 ;  /* 0x00000000060a72ca */ /* 0x000fe200000e0000 */
[----:B------:R-:W-:Y:S01]  /*92e0*/  UMOV UR8, UR5 ;  /* 0x0000000500087c82 */ /* 0x000fe20008000000 */
[----:B------:R-:W-:Y:S01]  /*92f0*/  R2UR UR11, R7 ;  /* 0x00000000070b72ca */ /* 0x000fe200000e0000 */
[----:B------:R-:W-:Y:S01]  /*9300*/  UMOV UR9, 0x40000040 ;  /* 0x4000004000097882 */ /* 0x000fe20000000000 */
[----:B------:R-:W-:Y:S01]  /*9310*/  VIADD R6, R4, 0x4 ;  /* 0x0000000404067836 */ /* 0x000fe20000000000 */
[----:B------:R-:W-:Y:S01]  /*9320*/  UIADD3 UR5, UR4, 0x4, URZ ;  /* 0x0000000404057890 */ /* 0x000fe2000fffe03f */
[----:B------:R-:W-:Y:S01]  /*9330*/  IMAD.MOV.U32 R7, RZ, RZ, 0x40000040 ;  /* 0x40000040ff077424 */ /* 0x000fe200078e00ff */
[----:B------:R-:W-:Y:S01]  /*9340*/  UMOV UR41, 0x40000040 ;  /* 0x4000004000297882 */ /* 0x000fe20000000000 */
[----:B-1----:R-:W-:Y:S01]  /*9350*/  IMAD.U32 R8, RZ, RZ, UR8 ;  /* 0x00000008ff087e24 */ /* 0x002fe2000f8e00ff */
[----:B------:R-:W-:Y:S01]  /*9360*/  UIADD3 UR36, UR4, 0xc06, URZ ;  /* 0x00000c0604247890 */ /* 0x000fe2000fffe03f */
[----:B------:R-:W-:Y:S01]  /*9370*/  IMAD.U32 R9, RZ, RZ, UR9 ;  /* 0x00000009ff097e24 */ /* 0x000fe2000f8e00ff */
[----:B------:R-:W-:-:S04]  /*9380*/  UMOV UR37, 0x40000040 ;  /* 0x4000004000257882 */ /* 0x000fc80000000000 */
[----:B------:R1:W-:Y:S01]  /*9390*/  STL.64 [R1+0x28], R8 ;  /* 0x0000280801007387 */ /* 0x0003e20000100a00 */
[----:B0-----:R-:W-:-:S04]  /*93a0*/  SHF.R.U32.HI R0, RZ, 0x7, R0 ;  /* 0x00000007ff007819 */ /* 0x001fc80000011600 */
[----:B------:R-:W-:Y:S01]  /*93b0*/  IADD3 R0, -R0, 0xb, RZ ;  /* 0x0000000b00007810 */ /* 0x000fe20007ffe1ff */
        /* <DEDUP_REMOVED lines=10> */
[----:B-1----:R-:W-:Y:S02]  /*9460*/  IMAD.U32 R8, RZ, RZ, UR8 ;  /* 0x00000008ff087e24 */ /* 0x002fe4000f8e00ff */
        /* <DEDUP_REMOVED lines=53> */
[----:B------:R0:W-:Y:S01]  /*97c0*/  STL.64 [R1], R8 ;  /* 0x0000000801007387 */ /* 0x0001e20000100a00 */
        /* <DEDUP_REMOVED lines=10> */
[----:B------:R-:W-:Y:S02]  /*9870*/  IMAD.U32 R228, RZ, RZ, UR8 ;  /* 0x00000008ffe47e24 */ /* 0x000fe4000f8e00ff */
[----:B------:R-:W-:Y:S01]  /*9880*/  IMAD.U32 R229, RZ, RZ, UR9 ;  /* 0x00000009ffe57e24 */ /* 0x000fe2000f8e00ff */
[----:B------:R-:W-:-:S02]  /*9890*/  WARPGROUP.DEPBAR.LE gsb0, 0x0 ;  /* 0x00008000000079c5 */ /* 0x000fc40000010000 */
        /* <DEDUP_REMOVED lines=20> */
[----:B------:R-:W-:Y:S01]  /*99e0*/  IMAD.U32 R224, RZ, RZ, UR8 ;  /* 0x00000008ffe07e24 */ /* 0x000fe2000f8e00ff */
        /* <DEDUP_REMOVED lines=8> */
[----:B------:R-:W-:-:S03]  /*9a70*/  IMAD.MOV.U32 R7, RZ, RZ, 0x40000040 ;  /* 0x40000040ff077424 */ /* 0x000fc600078e00ff */
        /* <DEDUP_REMOVED lines=37> */
.L_x_10525:
[----:B------:R-:W2:Y:S01]  /*9cd0*/  LDL R5, [R1+0x7c] ;  /* 0x00007c0001057983 */ /* 0x000ea20000100800 */
[----:B------:R-:W-:Y:S01]  /*9ce0*/  IMAD R4, R189, -0x60, R188 ;  /* 0xffffffa0bd047824 */ /* 0x000fe200078e02bc */
[----:B------:R-:W-:Y:S01]  /*9cf0*/  ULDC UR4, c[0x0][0xa80] ;  /* 0x0002a00000047ab9 */ /* 0x000fe20000000800 */
[----:B------:R-:W-:Y:S01]  /*9d00*/  LOP3.LUT R20, R20, 0x3000000, RZ, 0xfc, !PT ;  /* 0x0300000014147812 */ /* 0x000fe200078efcff */
[----:B------:R-:W1:Y:S01]  /*9d10*/  S2R R190, SR_CgaCtaId ;  /* 0x0000000000be7919 */ /* 0x000e620000008800 */
[----:B------:R-:W-:-:S04]  /*9d20*/  VIADD R4, R4, 0x60 ;  /* 0x0000006004047836 */ /* 0x000fc80000000000 */
[----:B--2---:R-:W-:-:S05]  /*9d30*/  IMAD R5, R5, -0x2, R4 ;  /* 0xfffffffe05057824 */ /* 0x004fca00078e0204 */
[C---:B------:R-:W-:Y:S02]  /*9d40*/  ISETP.GT.AND P2, PT, R5.reuse, RZ, PT ;  /* 0x000000ff0500720c */ /* 0x040fe40003f44270 */
[C---:B------:R-:W-:Y:S02]  /*9d50*/  ISETP.GT.AND P3, PT, R5.reuse, 0x1, PT ;  /* 0x000000010500780c */ /* 0x040fe40003f64270 */
[----:B------:R-:W-:Y:S02]  /*9d60*/  ISETP.GT.AND P4, PT, R5, 0x8, PT ;  /* 0x000000080500780c */ /* 0x000fe40003f84270 */
[----:B------:R-:W-:Y:S02]  /*9d70*/  FSEL R24, R24, -INF , P2 ;  /* 0xff80000018187808 */ /* 0x000fe40001000000 */
[----:B0-----:R-:W-:Y:S02]  /*9d80*/  FSEL R8, R25, -INF , P3 ;  /* 0xff80000019087808 */ /* 0x001fe40001800000 */
[----:B------:R-:W-:-:S02]  /*9d90*/  ISETP.GT.AND P5, PT, R5, 0x9, PT ;  /* 0x000000090500780c */ /* 0x000fc40003fa4270 */
[----:B------:R-:W-:Y:S02]  /*9da0*/  FSEL R28, R28, -INF , P4 ;  /* 0xff8000001c1c7808 */ /* 0x000fe40002000000 */
[----:B------:R-:W-:Y:S02]  /*9db0*/  FMNMX.FTZ R7, R24, R8, !PT ;  /* 0x0000000818077209 */ /* 0x000fe40007810000 */
[----:B------:R-:W-:Y:S02]  /*9dc0*/  FSEL R9, R26, -INF , P2 ;  /* 0xff8000001a097808 */ /* 0x000fe40001000000 */
[----:B------:R-:W-:Y:S02]  /*9dd0*/  ISETP.GT.AND P1, PT, R5, 0x10, PT ;  /* 0x000000100500780c */ /* 0x000fe40003f24270 */
[----:B------:R-:W-:Y:S02]  /*9de0*/  FSEL R26, R29, -INF , P5 ;  /* 0xff8000001d1a7808 */ /* 0x000fe40002800000 */
[----:B------:R-:W-:-:S02]  /*9df0*/  FMNMX.FTZ R7, R28, R7, !PT ;  /* 0x000000071c077209 */ /* 0x000fc40007810000 */
[----:B------:R-:W-:Y:S02]  /*9e00*/  ISETP.GT.AND P2, PT, R5, 0x11, PT ;  /* 0x000000110500780c */ /* 0x000fe40003f44270 */
[----:B------:R-:W-:Y:S02]  /*9e10*/  FSEL R32, R32, -INF , P1 ;  /* 0xff80000020207808 */ /* 0x000fe40000800000 */
[----:B------:R-:W-:Y:S02]  /*9e20*/  FMNMX.FTZ R7, R26, R7, !PT ;  /* 0x000000071a077209 */ /* 0x000fe40007810000 */
        /* <DEDUP_REMOVED lines=9> */
[----:B------:R-:W-:Y:S02]  /*9ec0*/  FSEL R31, R34, -INF , P1 ;  /* 0xff800000221f7808 */ /* 0x000fe40000800000 */
[----:B------:R-:W-:Y:S02]  /*9ed0*/  ISETP.GT.AND P5, PT, R5, 0x20, PT ;  /* 0x000000200500780c */ /* 0x000fe40003fa4270 */
[----:B------:R-:W-:Y:S02]  /*9ee0*/  FSEL R34, R37, -INF , P4 ;  /* 0xff80000025227808 */ /* 0x000fe40002000000 */
[----:B------:R-:W-:Y:S02]  /*9ef0*/  FMNMX.FTZ R7, R36, R7, !PT ;  /* 0x0000000724077209 */ /* 0x000fe40007810000 */
        /* <DEDUP_REMOVED lines=11> */
[----:B------:R-:W-:Y:S02]  /*9fb0*/  FMNMX.FTZ R6, R9, R27, !PT ;  /* 0x0000001b09067209 */ /* 0x000fe40007810000 */
[----:B------:R-:W-:Y:S02]  /*9fc0*/  FSEL R39, R39, -INF , P4 ;  /* 0xff80000027277808 */ /* 0x000fe40002000000 */
[----:B------:R-:W-:-:S02]  /*9fd0*/  ISETP.GT.AND P4, PT, R5, 0x30, PT ;  /* 0x000000300500780c */ /* 0x000fc40003f84270 */
[----:B------:R-:W-:Y:S02]  /*9fe0*/  FSEL R10, R45, -INF , P3 ;  /* 0xff8000002d0a7808 */ /* 0x000fe40001800000 */
[----:B------:R-:W-:Y:S02]  /*9ff0*/  FMNMX.FTZ R7, R15, R4, !PT ;  /* 0x000000040f077209 */ /* 0x000fe40007810000 */
[----:B------:R-:W-:Y:S02]  /*a000*/  FMNMX.FTZ R6, R25, R6, !PT ;  /* 0x0000000619067209 */ /* 0x000fe40007810000 */
[----:B------:R-:W-:Y:S02]  /*a010*/  FSEL R166, R42, -INF , P5 ;  /* 0xff8000002aa67808 */ /* 0x000fe40002800000 */
[----:B------:R-:W-:Y:S02]  /*a020*/  ISETP.GT.AND P5, PT, R5, 0x31, PT ;  /* 0x000000310500780c */ /* 0x000fe40003fa4270 */
[----:B------:R-:W-:-:S02]  /*a030*/  FSEL R14, R48, -INF , P4 ;  /* 0xff800000300e7808 */ /* 0x000fc40002000000 */
[----:B------:R-:W-:Y:S02]  /*a040*/  FMNMX.FTZ R7, R10, R7, !PT ;  /* 0x000000070a077209 */ /* 0x000fe40007810000 */
[----:B------:R-:W-:Y:S02]  /*a050*/  FMNMX.FTZ R6, R73, R6, !PT ;  /* 0x0000000649067209 */ /* 0x000fe40007810000 */
[----:B------:R-:W-:Y:S02]  /*a060*/  FSEL R158, R43, -INF , P1 ;  /* 0xff8000002b9e7808 */ /* 0x000fe40000800000 */
[----:B------:R-:W-:Y:S02]  /*a070*/  ISETP.GT.AND P1, PT, R5, 0x38, PT ;  /* 0x000000380500780c */ /* 0x000fe40003f24270 */
[----:B------:R-:W-:Y:S02]  /*a080*/  FSEL R4, R49, -INF , P5 ;  /* 0xff80000031047808 */ /* 0x000fe40002800000 */
[----:B------:R-:W-:-:S02]  /*a090*/  FMNMX.FTZ R11, R14, R7, !PT ;  /* 0x000000070e0b7209 */ /* 0x000fc40007810000 */
[----:B------:R-:W-:Y:S02]  /*a0a0*/  FMNMX.FTZ R6, R31, R6, !PT ;  /* 0x000000061f067209 */ /* 0x000fe40007810000 */
[----:B------:R-:W-:Y:S02]  /*a0b0*/  FSEL R156, R46, -INF , P2 ;  /* 0xff8000002e9c7808 */ /* 0x000fe40001000000 */
[----:B------:R-:W-:Y:S02]  /*a0c0*/  ISETP.GT.AND P2, PT, R5, 0x39, PT ;  /* 0x000000390500780c */ /* 0x000fe40003f44270 */
[----:B------:R-:W-:Y:S02]  /*a0d0*/  FSEL R7, R52, -INF , P1 ;  /* 0xff80000034077808 */ /* 0x000fe40000800000 */
[----:B------:R-:W-:Y:S02]  /*a0e0*/  FMNMX.FTZ R38, R4, R11, !PT ;  /* 0x0000000b04267209 */ /* 0x000fe40007810000 */
[----:B------:R-:W-:-:S02]  /*a0f0*/  FMNMX.FTZ R6, R35, R6, !PT ;  /* 0x0000000623067209 */ /* 0x000fc40007810000 */
[----:B------:R-:W-:Y:S02]  /*a100*/  FSEL R12, R53, -INF , P2 ;  /* 0xff800000350c7808 */ /* 0x000fe40001000000 */
[----:B------:R-:W-:Y:S02]  /*a110*/  FMNMX.FTZ R11, R7, R38, !PT ;  /* 0x00000026070b7209 */ /* 0x000fe40007810000 */
[----:B------:R-:W-:Y:S02]  /*a120*/  FMNMX.FTZ R6, R29, R6, !PT ;  /* 0x000000061d067209 */ /* 0x000fe40007810000 */
[----:B------:R-:W-:Y:S02]  /*a130*/  FSEL R13, R47, -INF , P3 ;  /* 0xff8000002f0d7808 */ /* 0x000fe40001800000 */
[----:B------:R-:W-:Y:S02]  /*a140*/  ISETP.GT.AND P3, PT, R5, 0x40, PT ;  /* 0x000000400500780c */ /* 0x000fe40003f64270 */
[----:B------:R-:W-:-:S02]  /*a150*/  FMNMX.FTZ R38, R12, R11, !PT ;  /* 0x0000000b0c267209 */ /* 0x000fc40007810000 */
        /* <DEDUP_REMOVED lines=16> */
[----:B------:R-:W-:Y:S02]  /*a260*/  FSEL R171, R55, -INF , P2 ;  /* 0xff80000037ab7808 */ /* 0x000fe40001000000 */
[----:B------:R-:W-:-:S02]  /*a270*/  ISETP.GT.AND P3, PT, R5, 0x50, PT ;  /* 0x000000500500780c */ /* 0x000fc40003f64270 */
[----:B------:R-:W-:Y:S02]  /*a280*/  FSEL R183, R59, -INF , P4 ;  /* 0xff8000003bb77808 */ /* 0x000fe40002000000 */
[----:B------:R-:W-:Y:S02]  /*a290*/  FSEL R172, R61, -INF , P1 ;  /* 0xff8000003dac7808 */ /* 0x000fe40000800000 */
[----:B------:R-:W-:Y:S02]  /*a2a0*/  FMNMX.FTZ R33, R178, R33, !PT ;  /* 0x00000021b2217209 */ /* 0x000fe40007810000 */
[----:B------:R-:W-:Y:S02]  /*a2b0*/  FSEL R179, R62, -INF , P5 ;  /* 0xff8000003eb37808 */ /* 0x000fe40002800000 */
[C---:B------:R-:W-:Y:S02]  /*a2c0*/  ISETP.GT.AND P2, PT, R5.reuse, 0x51, PT ;  /* 0x000000510500780c */ /* 0x040fe40003f44270 */
[----:B------:R-:W-:-:S02]  /*a2d0*/  ISETP.GT.AND P4, PT, R5, 0x58, PT ;  /* 0x000000580500780c */ /* 0x000fc40003f84270 */
[----:B------:R-:W-:Y:S02]  /*a2e0*/  ISETP.GT.AND P5, PT, R5, 0x59, PT ;  /* 0x000000590500780c */ /* 0x000fe40003fa4270 */
[----:B------:R-:W-:Y:S02]  /*a2f0*/  FMNMX.FTZ R5, R13, R6, !PT ;  /* 0x000000060d057209 */ /* 0x000fe40007810000 */
[----:B------:R-:W-:Y:S02]  /*a300*/  FSEL R184, R64, -INF , P3 ;  /* 0xff80000040b87808 */ /* 0x000fe40001800000 */
[----:B------:R-:W-:Y:S02]  /*a310*/  FMNMX.FTZ R33, R172, R33, !PT ;  /* 0x00000021ac217209 */ /* 0x000fe40007810000 */
[----:B------:R-:W-:Y:S02]  /*a320*/  FMNMX.FTZ R6, R170, R5, !PT ;  /* 0x00000005aa067209 */ /* 0x000fe40007810000 */
[----:B------:R-:W-:-:S02]  /*a330*/  FSEL R182, R65, -INF , P2 ;  /* 0xff80000041b67808 */ /* 0x000fc40001000000 */
[----:B------:R-:W-:Y:S02]  /*a340*/  FMNMX.FTZ R33, R184, R33, !PT ;  /* 0x00000021b8217209 */ /* 0x000fe40007810000 */
[----:B------:R-:W-:Y:S02]  /*a350*/  FMNMX.FTZ R5, R169, R6, !PT ;  /* 0x00000006a9057209 */ /* 0x000fe40007810000 */
[----:B------:R-:W-:Y:S02]  /*a360*/  FSEL R177, R68, -INF , P4 ;  /* 0xff80000044b17808 */ /* 0x000fe40002000000 */
[----:B------:R-:W-:Y:S02]  /*a370*/  FMNMX.FTZ R38, R182, R33, !PT ;  /* 0x00000021b6267209 */ /* 0x000fe40007810000 */
        /* <DEDUP_REMOVED lines=16> */
[----:B------:R-:W-:-:S04]  /*a480*/  FMNMX.FTZ R6, R173, R6, !PT ;  /* 0x00000006ad067209 */ /* 0x000fc80007810000 */
[----:B------:R-:W-:Y:S02]  /*a490*/  FMNMX.FTZ R5, R159, R6, !PT ;  /* 0x000000069f057209 */ /* 0x000fe40007810000 */
[----:B0-----:R-:W-:Y:S02]  /*a4a0*/  FMNMX.FTZ R38, R11, R38, !PT ;  /* 0x000000260b267209 */ /* 0x001fe40007810000 */
[----:B------:R-:W-:Y:S01]  /*a4b0*/  FMNMX.FTZ R11, R160, R5, !PT ;  /* 0x00000005a00b7209 */ /* 0x000fe20007810000 */
[----:B------:R-:W-:Y:S02]  /*a4c0*/  IMAD.U32 R5, RZ, RZ, UR4 ;  /* 0x00000004ff057e24 */ /* 0x000fe4000f8e00ff */
[----:B------:R-:W0:Y:S04]  /*a4d0*/  SHFL.BFLY PT, R33, R38, 0x1, 0x1f ;  /* 0x0c201f0026217f89 */ /* 0x000e2800000e0000 */
[----:B------:R-:W2:Y:S01]  /*a4e0*/  SHFL.BFLY PT, R40, R11, 0x2, 0x1f ;  /* 0x0c401f000b287f89 */ /* 0x000ea200000e0000 */
[----:B0-----:R-:W-:-:S02]  /*a4f0*/  FMNMX.FTZ R6, R38, R33, !PT ;  /* 0x0000002126067209 */ /* 0x001fc40007810000 */
[----:B--2---:R-:W-:-:S03]  /*a500*/  FMNMX.FTZ R40, R11, R40, !PT ;  /* 0x000000280b287209 */ /* 0x004fc60007810000 */
[C---:B------:R-:W-:Y:S01]  /*a510*/  FMUL.FTZ R161, R6.reuse, R5 ;  /* 0x0000000506a17220 */ /* 0x040fe20000410000 */
[----:B------:R-:W-:Y:S01]  /*a520*/  FSETP.NEU.FTZ.AND P1, PT, R6, -INF , PT ;  /* 0xff8000000600780b */ /* 0x000fe20003f3d000 */
[----:B------:R-:W0:Y:S03]  /*a530*/  SHFL.BFLY PT, R33, R40, 0x1, 0x1f ;  /* 0x0c201f0028217f89 */ /* 0x000e2600000e0000 */
[----:B------:R-:W-:-:S05]  /*a540*/  FSEL R161, R161, RZ, P1 ;  /* 0x000000ffa1a17208 */ /* 0x000fca0000800000 */
        /* <DEDUP_REMOVED lines=12> */
[----:B------:R2:W3:Y:S01]  /*a610*/  MUFU.EX2 R37, R8 ;  /* 0x0000000800257308 */ /* 0x0004e20000000800 */
[-CC-:B------:R-:W-:Y:S01]  /*a620*/  FFMA.FTZ R15, R15, R5.reuse, -R161.reuse ;  /* 0x000000050f0f7223 */ /* 0x180fe200000108a1 */
[-CC-:B------:R-:W-:Y:S01]  /*a630*/  FFMA.FTZ R7, R7, R5.reuse, -R161.reuse ;  /* 0x0000000507077223 */ /* 0x180fe200000108a1 */
[-CC-:B------:R-:W-:Y:S01]  /*a640*/  FFMA.FTZ R12, R12, R5.reuse, -R161.reuse ;  /* 0x000000050c0c7223 */ /* 0x180fe200000108a1 */
[-CC-:B------:R-:W-:Y:S01]  /*a650*/  FFMA.FTZ R184, R184, R5.reuse, -R161.reuse ;  /* 0x00000005b8b87223 */ /* 0x180fe200000108a1 */
[--C-:B------:R-:W-:Y:S01]  /*a660*/  FFMA.FTZ R182, R182, R5, -R161.reuse ;  /* 0x00000005b6b67223 */ /* 0x100fe200000108a1 */
[----:B0-----:R-:W-:Y:S01]  /*a670*/  FMNMX.FTZ R11, R40, R33, !PT ;  /* 0x00000021280b7209 */ /* 0x001fe20007810000 */
[-C--:B------:R-:W-:Y:S01]  /*a680*/  FFMA.FTZ R177, R177, R5.reuse, -R161 ;  /* 0x00000005b1b17223 */ /* 0x080fe200000108a1 */
[----:B------:R-:W-:Y:S01]  /*a690*/  MUFU.EX2 R33, R30 ;  /* 0x0000001e00217308 */ /* 0x000fe20000000800 */
[----:B--2---:R-:W-:Y:S01]  /*a6a0*/  VIADD R8, R3, 0x32440 ;  /* 0x0003244003087836 */ /* 0x004fe20000000000 */
[C---:B------:R-:W-:Y:S01]  /*a6b0*/  FSETP.NEU.FTZ.AND P1, PT, R11.reuse, -INF , PT ;  /* 0xff8000000b00780b */ /* 0x040fe20003f3d000 */
[----:B------:R-:W-:-:S05]  /*a6c0*/  FMUL.FTZ R162, R11, R5 ;  /* 0x000000050ba27220 */ /* 0x000fca0000410000 */
[----:B------:R-:W-:Y:S01]  /*a6d0*/  FSEL R162, R162, RZ, P1 ;  /* 0x000000ffa2a27208 */ /* 0x000fe20000800000 */
[----:B------:R-:W0:Y:S04]  /*a6e0*/  MUFU.EX2 R28, R28 ;  /* 0x0000001c001c7308 */ /* 0x000e280000000800 */
[-CC-:B------:R-:W-:Y:S01]  /*a6f0*/  FFMA.FTZ R24, R9, R5.reuse, -R162.reuse ;  /* 0x0000000509187223 */ /* 0x180fe200000108a2 */
[-CC-:B------:R-:W-:Y:S01]  /*a700*/  FFMA.FTZ R27, R27, R5.reuse, -R162.reuse ;  /* 0x000000051b1b7223 */ /* 0x180fe200000108a2 */
[-CC-:B------:R-:W-:Y:S01]  /*a710*/  FFMA.FTZ R25, R25, R5.reuse, -R162.reuse ;  /* 0x0000000519197223 */ /* 0x180fe200000108a2 */
[-C--:B------:R-:W-:Y:S01]  /*a720*/  FFMA.FTZ R73, R73, R5.reuse, -R162 ;  /* 0x0000000549497223 */ /* 0x080fe200000108a2 */
[----:B------:R2:W-:Y:S01]  /*a730*/  MUFU.EX2 R201, R24 ;  /* 0x0000001800c97308 */ /* 0x0005e20000000800 */
[----:B-1----:R-:W-:Y:S01]  /*a740*/  PRMT R9, R190, 0x654, R8 ;  /* 0x00000654be097816 */ /* 0x002fe20000000008 */
[----:B------:R-:W-:Y:S01]  /*a750*/  FFMA.FTZ R31, R31, R5, -R162 ;  /* 0x000000051f1f7223 */ /* 0x000fe200000108a2 */
[----:B------:R-:W-:-:S02]  /*a760*/  IMAD R8, R205, 0xc00, R20 ;  /* 0x00000c00cd087824 */ /* 0x000fc400078e0214 */
[-CC-:B------:R-:W-:Y:S01]  /*a770*/  FFMA.FTZ R35, R35, R5.reuse, -R162.reuse ;  /* 0x0000000523237223 */ /* 0x180fe200000108a2 */
[----:B------:R1:W-:Y:S01]  /*a780*/  SYNCS.ARRIVE.TRANS64.RED.A1T0 RZ, [R9+URZ], RZ ;  /* 0x000000ff09ff79a7 */ /* 0x0003e2000810043f */
[-CC-:B------:R-:W-:Y:S01]  /*a790*/  FFMA.FTZ R29, R29, R5.reuse, -R162.reuse ;  /* 0x000000051d1d7223 */ /* 0x180fe200000108a2 */
[-CC-:B------:R-:W-:Y:S01]  /*a7a0*/  FFMA.FTZ R164, R39, R5.reuse, -R162.reuse ;  /* 0x0000000527a47223 */ /* 0x180fe200000108a2 */
[----:B------:R4:W5:Y:S01]  /*a7b0*/  MUFU.EX2 R30, R27 ;  /* 0x0000001b001e7308 */ /* 0x0009620000000800 */
[C---:B--2---:R-:W-:Y:S01]  /*a7c0*/  VIADD R24, R8.reuse, 0x100 ;  /* 0x0000010008187836 */ /* 0x044fe20000000000 */
[----:B------:R-:W-:Y:S01]  /*a7d0*/  R2UR UR6, R8 ;  /* 0x00000000080672ca */ /* 0x000fe200000e0000 */
[-CC-:B------:R-:W-:Y:S01]  /*a7e0*/  FFMA.FTZ R166, R166, R5.reuse, -R162.reuse ;  /* 0x00000005a6a67223 */ /* 0x180fe200000108a2 */
[-CC-:B------:R-:W-:Y:S01]  /*a7f0*/  FFMA.FTZ R158, R158, R5.reuse, -R162.reuse ;  /* 0x000000059e9e7223 */ /* 0x180fe200000108a2 */
[----:B-1----:R-:W-:Y:S01]  /*a800*/  IMAD.MOV.U32 R9, RZ, RZ, 0x40000040 ;  /* 0x40000040ff097424 */ /* 0x002fe200078e00ff */
[----:B------:R-:W-:Y:S01]  /*a810*/  R2UR UR14, R24 ;  /* 0x00000000180e72ca */ /* 0x000fe200000e0000 */
[----:B------:R-:W-:Y:S01]  /*a820*/  VIADD R24, R8, 0x200 ;  /* 0x0000020008187836 */ /* 0x000fe20000000000 */
[----:B------:R1:W2:Y:S01]  /*a830*/  MUFU.EX2 R203, R25 ;  /* 0x0000001900cb7308 */ /* 0x0002a20000000800 */
[----:B----4-:R-:W-:Y:S01]  /*a840*/  IMAD.MOV.U32 R27, RZ, RZ, 0x40000040 ;  /* 0x40000040ff1b7424 */ /* 0x010fe200078e00ff */
[----:B------:R-:W-:Y:S01]  /*a850*/  R2UR UR7, R9 ;  /* 0x00000000090772ca */ /* 0x000fe200000e0000 */
[----:B---3--:R-:W-:Y:S01]  /*a860*/  FADD.FTZ R9, R200, R37 ;  /* 0x00000025c8097221 */ /* 0x008fe20000010000 */
[----:B------:R-:W-:Y:S01]  /*a870*/  R2UR UR22, R24 ;  /* 0x00000000181672ca */ /* 0x000fe200000e0000 */
[-C--:B------:R-:W-:Y:S01]  /*a880*/  FFMA.FTZ R156, R156, R5.reuse, -R162 ;  /* 0x000000059c9c7223 */ /* 0x080fe200000108a2 */
[----:B------:R-:W-:Y:S01]  /*a890*/  R2UR UR11, R27 ;  /* 0x000000001b0b72ca */ /* 0x000fe200000e0000 */
[----:B0-----:R-:W-:Y:S01]  /*a8a0*/  FADD.FTZ R42, R28, R9 ;  /* 0x000000091c2a7221 */ /* 0x001fe20000010000 */
[----:B------:R0:W3:Y:S01]  /*a8b0*/  MUFU.EX2 R41, R26 ;  /* 0x0000001a00297308 */ /* 0x0000e20000000800 */
[----:B-----5:R-:W-:Y:S01]  /*a8c0*/  FADD.FTZ R40, R201, R30 ;  /* 0x0000001ec9287221 */ /* 0x020fe20000010000 */
[----:B------:R-:W-:Y:S01]  /*a8d0*/  R2UR UR19, R27 ;  /* 0x000000001b1372ca */ /* 0x000fe200000e0000 */
[----:B-1----:R-:W-:Y:S01]  /*a8e0*/  IMAD.MOV.U32 R25, RZ, RZ, 0x40000040 ;  /* 0x40000040ff197424 */ /* 0x002fe200078e00ff */
[----:B------:R-:W-:Y:S01]  /*a8f0*/  F2FP.BF16.F32.PACK_AB R200, R37, R200 ;  /* 0x000000c825c8723e */ /* 0x000fe200000010ff */
[----:B------:R-:W-:Y:S01]  /*a900*/  FFMA.FTZ R10, R13, R5, -R162 ;  /* 0x000000050d0a7223 */ /* 0x000fe200000108a2 */
[----:B------:R-:W-:Y:S01]  /*a910*/  F2FP.BF16.F32.PACK_AB R201, R30, R201 ;  /* 0x000000c91ec9723e */ /* 0x000fe200000010ff */
[----:B------:R-:W-:Y:S01]  /*a920*/  FFMA.FTZ R13, R14, R5, -R161 ;  /* 0x000000050e0d7223 */ /* 0x000fe200000108a1 */
[----:B------:R-:W1:Y:S01]  /*a930*/  MUFU.EX2 R34, R73 ;  /* 0x0000004900227308 */ /* 0x000e620000000800 */
[----:B0-----:R-:W-:-:S02]  /*a940*/  VIADD R26, R8, 0x80 ;  /* 0x00000080081a7836 */ /* 0x001fc40000000000 */
[----:B--2---:R-:W-:Y:S01]  /*a950*/  FADD.FTZ R9, R203, R40 ;  /* 0x00000028cb097221 */ /* 0x004fe20000010000 */
[C---:B------:R-:W-:Y:S01]  /*a960*/  R2UR UR15, R25.reuse ;  /* 0x00000000190f72ca */ /* 0x040fe200000e0000 */
[-C--:B------:R-:W-:Y:S01]  /*a970*/  FFMA.FTZ R14, R4, R5.reuse, -R161 ;  /* 0x00000005040e7223 */ /* 0x080fe200000108a1 */
[----:B------:R-:W-:Y:S01]  /*a980*/  R2UR UR23, R25 ;  /* 0x00000000191772ca */ /* 0x000fe200000e0000 */
[-C--:B------:R-:W-:Y:S01]  /*a990*/  FFMA.FTZ R170, R170, R5.reuse, -R162 ;  /* 0x00000005aaaa7223 */ /* 0x080fe200000108a2 */
[----:B------:R-:W-:Y:S01]  /*a9a0*/  R2UR UR10, R26 ;  /* 0x000000001a0a72ca */ /* 0x000fe200000e0000 */
[----:B------:R-:W0:Y:S01]  /*a9b0*/  MUFU.EX2 R32, R32 ;  /* 0x0000002000207308 */ /* 0x000e220000000800 */
[----:B------:R-:W-:Y:S02]  /*a9c0*/  VIADD R26, R8, 0x180 ;  /* 0x00000180081a7836 */ /* 0x000fe40000000000 */
[C---:B---3--:R-:W-:Y:S01]  /*a9d0*/  FADD.FTZ R27, R41.reuse, R42 ;  /* 0x0000002a291b7221 */ /* 0x048fe20000010000 */
[----:B------:R-:W-:Y:S01]  /*a9e0*/  F2FP.BF16.F32.PACK_AB R202, R41, R28 ;  /* 0x0000001c29ca723e */ /* 0x000fe200000010ff */
[-CC-:B------:R-:W-:Y:S01]  /*a9f0*/  FFMA.FTZ R169, R169, R5.reuse, -R162.reuse ;  /* 0x00000005a9a97223 */ /* 0x180fe200000108a2 */
[-CC-:B------:R-:W-:Y:S01]  /*aa00*/  FFMA.FTZ R168, R168, R5.reuse, -R162.reuse ;  /* 0x00000005a8a87223 */ /* 0x180fe200000108a2 */
[----:B------:R-:W-:Y:S01]  /*aa10*/  R2UR UR18, R26 ;  /* 0x000000001a1272ca */ /* 0x000fe200000e0000 */
[----:B------:R-:W-:Y:S01]  /*aa20*/  FFMA.FTZ R4, R171, R5, -R162 ;  /* 0x00000005ab047223 */ /* 0x000fe200000108a2 */
[----:B------:R-:W2:Y:S01]  /*aa30*/  MUFU.EX2 R31, R31 ;  /* 0x0000001f001f7308 */ /* 0x000ea20000000800 */
[C---:B-1----:R-:W-:Y:S01]  /*aa40*/  FADD.FTZ R24, R34.reuse, R9 ;  /* 0x0000000922187221 */ /* 0x042fe20000010000 */
[----:B------:R-:W-:Y:S01]  /*aa50*/  F2FP.BF16.F32.PACK_AB R203, R34, R203 ;  /* 0x000000cb22cb723e */ /* 0x000fe200000010ff */
[----:B------:R-:W-:-:S02]  /*aa60*/  VIADD R8, R8, 0x280 ;  /* 0x0000028008087836 */ /* 0x000fc40000000000 */
[-CC-:B------:R-:W-:Y:S01]  /*aa70*/  FFMA.FTZ R171, R183, R5.reuse, -R162.reuse ;  /* 0x00000005b7ab7223 */ /* 0x180fe200000108a2 */
[-CC-:B------:R-:W-:Y:S01]  /*aa80*/  FFMA.FTZ R175, R175, R5.reuse, -R162.reuse ;  /* 0x00000005afaf7223 */ /* 0x180fe200000108a2 */
[-CC-:B------:R-:W-:Y:S01]  /*aa90*/  FFMA.FTZ R174, R174, R5.reuse, -R162.reuse ;  /* 0x00000005aeae7223 */ /* 0x180fe200000108a2 */
[-CC-:B------:R-:W-:Y:S01]  /*aaa0*/  FFMA.FTZ R173, R173, R5.reuse, -R162.reuse ;  /* 0x00000005adad7223 */ /* 0x180fe200000108a2 */
[----:B------:R-:W1:Y:S01]  /*aab0*/  MUFU.EX2 R38, R35 ;  /* 0x0000002300267308 */ /* 0x000e620000000800 */
[----:B0-----:R-:W-:Y:S01]  /*aac0*/  FADD.FTZ R26, R32, R27 ;  /* 0x0000001b201a7221 */ /* 0x001fe20000010000 */
[----:B------:R-:W-:Y:S01]  /*aad0*/  F2FP.BF16.F32.PACK_AB R152, R33, R32 ;  /* 0x000000202198723e */ /* 0x000fe200000010ff */
[-CC-:B------:R-:W-:Y:S01]  /*aae0*/  FFMA.FTZ R159, R159, R5.reuse, -R162.reuse ;  /* 0x000000059f9f7223 */ /* 0x180fe200000108a2 */
[----:B------:R-:W-:Y:S01]  /*aaf0*/  FFMA.FTZ R160, R160, R5, -R162 ;  /* 0x00000005a0a07223 */ /* 0x000fe200000108a2 */
[----:B------:R-:W-:-:S03]  /*ab00*/  FADD.FTZ R25, R33, R26 ;  /* 0x0000001a21197221 */ /* 0x000fc60000010000 */
[----:B------:R-:W0:Y:S01]  /*ab10*/  MUFU.EX2 R36, R36 ;  /* 0x0000002400247308 */ /* 0x000e220000000800 */
[----:B--2---:R-:W-:-:S07]  /*ab20*/  FADD.FTZ R9, R31, R24 ;  /* 0x000000181f097221 */ /* 0x004fce0000010000 */
[----:B------:R-:W2:Y:S01]  /*ab30*/  MUFU.EX2 R165, R165 ;  /* 0x000000a500a57308 */ /* 0x000ea20000000800 */
[C---:B-1----:R-:W-:Y:S01]  /*ab40*/  FADD.FTZ R24, R38.reuse, R9 ;  /* 0x0000000926187221 */ /* 0x042fe20000010000 */
[----:B------:R-:W-:-:S06]  /*ab50*/  F2FP.BF16.F32.PACK_AB R153, R38, R31 ;  /* 0x0000001f2699723e */ /* 0x000fcc00000010ff */
[----:B------:R-:W1:Y:S01]  /*ab60*/  MUFU.EX2 R29, R29 ;  /* 0x0000001d001d7308 */ /* 0x000e620000000800 */
[----:B0-----:R-:W-:-:S07]  /*ab70*/  FADD.FTZ R9, R36, R25 ;  /* 0x0000001924097221 */ /* 0x001fce0000010000 */
[----:B------:R-:W0:Y:S01]  /*ab80*/  MUFU.EX2 R164, R164 ;  /* 0x000000a400a47308 */ /* 0x000e220000000800 */
[C---:B--2---:R-:W-:Y:S01]  /*ab90*/  F2FP.BF16.F32.PACK_AB R154, R165.reuse, R36 ;  /* 0x00000024a59a723e */ /* 0x044fe200000010ff */
[----:B------:R-:W-:Y:S01]  /*aba0*/  FADD.FTZ R165, R165, R9 ;  /* 0x00000009a5a57221 */ /* 0x000fe20000010000 */
[----:B------:R-:W-:-:S05]  /*abb0*/  IMAD.MOV.U32 R9, RZ, RZ, 0x40000040 ;  /* 0x40000040ff097424 */ /* 0x000fca00078e00ff */
[----:B------:R-:W2:Y:S01]  /*abc0*/  MUFU.EX2 R167, R167 ;  /* 0x000000a700a77308 */ /* 0x000ea20000000800 */
[----:B-1----:R-:W-:-:S07]  /*abd0*/  FADD.FTZ R187, R29, R24 ;  /* 0x000000181dbb7221 */ /* 0x002fce0000010000 */
[----:B------:R-:W1:Y:S01]  /*abe0*/  MUFU.EX2 R157, R157 ;  /* 0x0000009d009d7308 */ /* 0x000e620000000800 */
[C---:B0-----:R-:W-:Y:S01]  /*abf0*/  F2FP.BF16.F32.PACK_AB R155, R164.reuse, R29 ;  /* 0x0000001da49b723e */ /* 0x041fe200000010ff */
[----:B------:R-:W-:Y:S01]  /*ac00*/  FADD.FTZ R187, R164, R187 ;  /* 0x000000bba4bb7221 */ /* 0x000fe20000010000 */
[----:B------:R-:W-:-:S05]  /*ac10*/  FFMA.FTZ R164, R178, R5, -R161 ;  /* 0x00000005b2a47223 */ /* 0x000fca00000108a1 */
[----:B------:R-:W-:Y:S01]  /*ac20*/  MUFU.EX2 R15, R15 ;  /* 0x0000000f000f7308 */ /* 0x000fe20000000800 */
[----:B--2---:R-:W-:Y:S01]  /*ac30*/  FADD.FTZ R186, R167, R165 ;  /* 0x000000a5a7ba7221 */ /* 0x004fe20000010000 */
[-C--:B------:R-:W-:Y:S01]  /*ac40*/  FFMA.FTZ R165, R172, R5.reuse, -R161 ;  /* 0x00000005aca57223 */ /* 0x080fe200000108a1 */
[----:B------:R-:W-:-:S05]  /*ac50*/  FFMA.FTZ R172, R179, R5, -R162 ;  /* 0x00000005b3ac7223 */ /* 0x000fca00000108a2 */
[----:B------:R-:W-:Y:S08]  /*ac60*/  MUFU.EX2 R163, R163 ;  /* 0x000000a300a37308 */ /* 0x000ff00000000800 */
[----:B------:R-:W-:Y:S08]  /*ac70*/  MUFU.EX2 R166, R166 ;  /* 0x000000a600a67308 */ /* 0x000ff00000000800 */
[----:B------:R-:W0:Y:S08]  /*ac80*/  MUFU.EX2 R158, R158 ;  /* 0x0000009e009e7308 */ /* 0x000e300000000800 */
[----:B------:R-:W-:Y:S08]  /*ac90*/  MUFU.EX2 R156, R156 ;  /* 0x0000009c009c7308 */ /* 0x000ff00000000800 */
[----:B------:R-:W2:Y:S08]  /*aca0*/  MUFU.EX2 R10, R10 ;  /* 0x0000000a000a7308 */ /* 0x000eb00000000800 */
[----:B------:R-:W-:Y:S08]  /*acb0*/  MUFU.EX2 R13, R13 ;  /* 0x0000000d000d7308 */ /* 0x000ff00000000800 */
[----:B------:R-:W-:Y:S08]  /*acc0*/  MUFU.EX2 R14, R14 ;  /* 0x0000000e000e7308 */ /* 0x000ff00000000800 */
[----:B------:R-:W-:Y:S08]  /*acd0*/  MUFU.EX2 R7, R7 ;  /* 0x0000000700077308 */ /* 0x000ff00000000800 */
[----:B------:R-:W-:Y:S08]  /*ace0*/  MUFU.EX2 R12, R12 ;  /* 0x0000000c000c7308 */ /* 0x000ff00000000800 */
[----:B------:R-:W3:Y:S08]  /*acf0*/  MUFU.EX2 R170, R170 ;  /* 0x000000aa00aa7308 */ /* 0x000ef00000000800 */
[----:B------:R-:W4:Y:S08]  /*ad00*/  MUFU.EX2 R169, R169 ;  /* 0x000000a900a97308 */ /* 0x000f300000000800 */
[----:B------:R-:W-:Y:S08]  /*ad10*/  MUFU.EX2 R168, R168 ;  /* 0x000000a800a87308 */ /* 0x000ff00000000800 */
[----:B------:R-:W5:Y:S08]  /*ad20*/  MUFU.EX2 R4, R4 ;  /* 0x0000000400047308 */ /* 0x000f700000000800 */
[----:B------:R-:W-:Y:S08]  /*ad30*/  MUFU.EX2 R164, R164 ;  /* 0x000000a400a47308 */ /* 0x000ff00000000800 */
        /* <DEDUP_REMOVED lines=9> */
[----:B------:R-:W-:Y:S01]  /*add0*/  MUFU.EX2 R160, R160 ;  /* 0x000000a000a07308 */ /* 0x000fe20000000800 */
[----:B------:R1:W-:Y:S06]  /*ade0*/  BAR.SYNC.DEFER_BLOCKING R72, 0x100 ;  /* 0x000400480000751d */ /* 0x0003ec0000010000 */
[----:B-1----:R-:W-:-:S06]  /*adf0*/  WARPGROUP.ARRIVE ;  /* 0x00000000000079c5 */ /* 0x002fcc0000000000 */
[----:B------:R-:W-:Y:S01]  /*ae00*/  HGMMA.64x256x16.F32.BF16 R24, R200, gdesc[UR4].tnspB, RZ, !UPT, gsb0 ;  /* 0x43e00004c8187df0 */ /* 0x000fe2000c0018ff */
[----:B------:R-:W-:Y:S01]  /*ae10*/  R2UR UR6, R8 ;  /* 0x00000000080672ca */ /* 0x000fe200000e0000 */
[-CC-:B------:R-:W-:Y:S01]  /*ae20*/  FFMA.FTZ R8, R181, R5.reuse, -R161.reuse ;  /* 0x00000005b5087223 */ /* 0x180fe200000108a1 */
[----:B------:R-:W-:Y:S01]  /*ae30*/  R2UR UR7, R9 ;  /* 0x00000000090772ca */ /* 0x000fe200000e0000 */
[-CC-:B------:R-:W-:Y:S01]  /*ae40*/  FFMA.FTZ R9, R180, R5.reuse, -R161.reuse ;  /* 0x00000005b4097223 */ /* 0x180fe200000108a1 */
[----:B------:R-:W-:-:S03]  /*ae50*/  FFMA.FTZ R161, R176, R5, -R161 ;  /* 0x00000005b0a17223 */ /* 0x000fc600000108a1 */
[----:B------:R-:W-:Y:S08]  /*ae60*/  MUFU.EX2 R8, R8 ;  /* 0x0000000800087308 */ /* 0x000ff00000000800 */
[----:B------:R-:W-:Y:S08]  /*ae70*/  MUFU.EX2 R9, R9 ;  /* 0x0000000900097308 */ /* 0x000ff00000000800 */
[----:B------:R-:W-:Y:S01]  /*ae80*/  MUFU.EX2 R161, R161 ;  /* 0x000000a100a17308 */ /* 0x000fe20000000800 */
[----:B------:R-:W-:-:S02]  /*ae90*/  WARPGROUP.DEPBAR.LE gsb0, 0x0 ;  /* 0x00008000000079c5 */ /* 0x000fc40000010000 */
[----:B------:R-:W-:-:S06]  /*aea0*/  WARPGROUP.ARRIVE ;  /* 0x00000000000079c5 */ /* 0x000fcc0000000000 */
[----:B------:R-:W-:Y:S03]  /*aeb0*/  HGMMA.64x256x16.F32.BF16 R24, R152, gdesc[UR8].tnspB, R24, gsb0 ;  /* 0x43e0000898187df0 */ /* 0x000fe60008001818 */
[----:B------:R-:W-:Y:S02]  /*aec0*/  WARPGROUP.DEPBAR.LE gsb0, 0x0 ;  /* 0x00008000000079c5 */ /* 0x000fe40000010000 */
[----:B------:R-:W-:Y:S01]  /*aed0*/  F2FP.BF16.F32.PACK_AB R152, R157, R167 ;  /* 0x000000a79d98723e */ /* 0x000fe200000010ff */
[----:B------:R-:W-:Y:S01]  /*aee0*/  FFMA.FTZ R167, R185, R5, -R162 ;  /* 0x00000005b9a77223 */ /* 0x000fe200000108a2 */
[----:B0-----:R-:W-:Y:S01]  /*aef0*/  F2FP.BF16.F32.PACK_AB R153, R158, R166 ;  /* 0x000000a69e99723e */ /* 0x001fe200000010ff */
[----:B------:R-:W-:Y:S01]  /*af00*/  FADD.FTZ R166, R166, R187 ;  /* 0x000000bba6a67221 */ /* 0x000fe20000010000 */
[----:B------:R-:W-:Y:S02]  /*af10*/  F2FP.BF16.F32.PACK_AB R154, R163, R15 ;  /* 0x0000000fa39a723e */ /* 0x000fe400000010ff */
[----:B--2---:R-:W-:Y:S01]  /*af20*/  F2FP.BF16.F32.PACK_AB R155, R10, R156 ;  /* 0x0000009c0a9b723e */ /* 0x004fe200000010ff */
[----:B------:R-:W0:Y:S01]  /*af30*/  MUFU.EX2 R167, R167 ;  /* 0x000000a700a77308 */ /* 0x000e220000000800 */
[----:B------:R-:W-:-:S02]  /*af40*/  FADD.FTZ R166, R158, R166 ;  /* 0x000000a69ea67221 */ /* 0x000fc40000010000 */
[----:B------:R-:W-:Y:S02]  /*af50*/  WARPGROUP.ARRIVE ;  /* 0x00000000000079c5 */ /* 0x000fe40000000000 */
[----:B------:R-:W-:-:S11]  /*af60*/  FADD.FTZ R166, R156, R166 ;  /* 0x000000a69ca67221 */ /* 0x000fd60000010000 */
[----:B------:R-:W-:Y:S01]  /*af70*/  HGMMA.64x256x16.F32.BF16 R24, R152, gdesc[UR12].tnspB, R24, gsb0 ;  /* 0x43e0000c98187df0 */ /* 0x000fe20008001818 */
[----:B------:R-:W-:-:S04]  /*af80*/  FADD.FTZ R166, R10, R166 ;  /* 0x000000a60aa67221 */ /* 0x000fc80000010000 */
[----:B---3--:R-:W-:-:S04]  /*af90*/  FADD.FTZ R166, R170, R166 ;  /* 0x000000a6aaa67221 */ /* 0x008fc80000010000 */
[C---:B----4-:R-:W-:Y:S01]  /*afa0*/  FADD.FTZ R166, R169.reuse, R166 ;  /* 0x000000a6a9a67221 */ /* 0x050fe20000010000 */
[----:B------:R-:W-:Y:S02]  /*afb0*/  WARPGROUP.DEPBAR.LE gsb0, 0x0 ;  /* 0x00008000000079c5 */ /* 0x000fe40000010000 */
[----:B------:R-:W-:Y:S02]  /*afc0*/  F2FP.BF16.F32.PACK_AB R152, R14, R13 ;  /* 0x0000000d0e98723e */ /* 0x000fe400000010ff */
[----:B------:R-:W-:Y:S02]  /*afd0*/  F2FP.BF16.F32.PACK_AB R153, R169, R170 ;  /* 0x000000aaa999723e */ /* 0x000fe400000010ff */
[----:B------:R-:W-:Y:S02]  /*afe0*/  F2FP.BF16.F32.PACK_AB R154, R12, R7 ;  /* 0x000000070c9a723e */ /* 0x000fe400000010ff */
[----:B-----5:R-:W-:Y:S01]  /*aff0*/  F2FP.BF16.F32.PACK_AB R155, R4, R168 ;  /* 0x000000a8049b723e */ /* 0x020fe200000010ff */
[----:B------:R-:W-:-:S03]  /*b000*/  FADD.FTZ R168, R168, R166 ;  /* 0x000000a6a8a87221 */ /* 0x000fc60000010000 */
[----:B------:R-:W-:Y:S01]  /*b010*/  WARPGROUP.ARRIVE ;  /* 0x00000000000079c5 */ /* 0x000fe20000000000 */
[----:B------:R-:W-:-:S04]  /*b020*/  FADD.FTZ R168, R4, R168 ;  /* 0x000000a804a87221 */ /* 0x000fc80000010000 */
[----:B0-----:R-:W-:Y:S01]  /*b030*/  FADD.FTZ R168, R167, R168 ;  /* 0x000000a8a7a87221 */ /* 0x001fe20000010000 */
[----:B------:R-:W-:Y:S03]  /*b040*/  HGMMA.64x256x16.F32.BF16 R24, R152, gdesc[UR16].tnspB, R24, gsb0 ;  /* 0x43e0001098187df0 */ /* 0x000fe60008001818 */
[----:B------:R-:W-:-:S04]  /*b050*/  FADD.FTZ R168, R171, R168 ;  /* 0x000000a8aba87221 */ /* 0x000fc80000010000 */
[----:B------:R-:W-:Y:S01]  /*b060*/  FADD.FTZ R168, R172, R168 ;  /* 0x000000a8aca87221 */ /* 0x000fe20000010000 */
[----:B------:R-:W-:Y:S02]  /*b070*/  WARPGROUP.DEPBAR.LE gsb0, 0x0 ;  /* 0x00008000000079c5 */ /* 0x000fe40000010000 */
[----:B------:R-:W-:Y:S01]  /*b080*/  FADD.FTZ R152, R157, R186 ;  /* 0x000000ba9d987221 */ /* 0x000fe20000010000 */
[----:B------:R-:W-:Y:S01]  /*b090*/  F2FP.BF16.F32.PACK_AB R153, R171, R167 ;  /* 0x000000a7ab99723e */ /* 0x000fe200000010ff */
[----:B------:R-:W0:Y:S01]  /*b0a0*/  MUFU.EX2 R157, R175 ;  /* 0x000000af009d7308 */ /* 0x000e220000000800 */
[----:B------:R-:W-:Y:S01]  /*b0b0*/  F2FP.BF16.F32.PACK_AB R154, R165, R164 ;  /* 0x000000a4a59a723e */ /* 0x000fe200000010ff */
[----:B------:R-:W-:-:S04]  /*b0c0*/  FADD.FTZ R152, R15, R152 ;  /* 0x000000980f987221 */ /* 0x000fc80000010000 */
[----:B------:R-:W-:Y:S01]  /*b0d0*/  FADD.FTZ R163, R163, R152 ;  /* 0x00000098a3a37221 */ /* 0x000fe20000010000 */
[----:B------:R-:W-:-:S03]  /*b0e0*/  F2FP.BF16.F32.PACK_AB R152, R9, R8 ;  /* 0x000000080998723e */ /* 0x000fc600000010ff */
[----:B------:R-:W-:-:S04]  /*b0f0*/  FADD.FTZ R163, R13, R163 ;  /* 0x000000a30da37221 */ /* 0x000fc80000010000 */
[----:B------:R-:W-:Y:S01]  /*b100*/  FADD.FTZ R163, R14, R163 ;  /* 0x000000a30ea37221 */ /* 0x000fe20000010000 */
[----:B0-----:R-:W-:-:S03]  /*b110*/  F2FP.BF16.F32.PACK_AB R155, R157, R172 ;  /* 0x000000ac9d9b723e */ /* 0x001fc600000010ff */
[----:B------:R-:W-:Y:S01]  /*b120*/  FADD.FTZ R163, R7, R163 ;  /* 0x000000a307a37221 */ /* 0x000fe20000010000 */
[----:B------:R-:W-:Y:S01]  /*b130*/  FADD.FTZ R157, R157, R168 ;  /* 0x000000a89d9d7221 */ /* 0x000fe20000010000 */
[----:B------:R-:W-:Y:S02]  /*b140*/  WARPGROUP.ARRIVE ;  /* 0x00000000000079c5 */ /* 0x000fe40000000000 */
[----:B------:R-:W-:-:S04]  /*b150*/  FADD.FTZ R12, R12, R163 ;  /* 0x000000a30c0c7221 */ /* 0x000fc80000010000 */
[----:B------:R-:W-:Y:S01]  /*b160*/  FADD.FTZ R12, R8, R12 ;  /* 0x0000000c080c7221 */ /* 0x000fe20000010000 */
[----:B------:R-:W-:Y:S03]  /*b170*/  HGMMA.64x256x16.F32.BF16 R24, R152, gdesc[UR20].tnspB, R24, gsb0 ;  /* 0x43e0001498187df0 */ /* 0x000fe60008001818 */
[----:B------:R-:W-:-:S04]  /*b180*/  FADD.FTZ R12, R9, R12 ;  /* 0x0000000c090c7221 */ /* 0x000fc80000010000 */
[----:B------:R-:W-:-:S04]  /*b190*/  FADD.FTZ R12, R164, R12 ;  /* 0x0000000ca40c7221 */ /* 0x000fc80000010000 */
[----:B------:R-:W-:-:S04]  /*b1a0*/  FADD.FTZ R165, R165, R12 ;  /* 0x0000000ca5a57221 */ /* 0x000fc80000010000 */
[----:B------:R-:W-:Y:S01]  /*b1b0*/  FADD.FTZ R165, R184, R165 ;  /* 0x000000a5b8a57221 */ /* 0x000fe20000010000 */
[----:B------:R-:W-:Y:S02]  /*b1c0*/  WARPGROUP.DEPBAR.LE gsb0, 0x0 ;  /* 0x00008000000079c5 */ /* 0x000fe40000010000 */
[C---:B------:R-:W-:Y:S01]  /*b1d0*/  F2FP.BF16.F32.PACK_AB R152, R182.reuse, R184 ;  /* 0x000000b8b698723e */ /* 0x040fe200000010ff */
        /* <DEDUP_REMOVED lines=9> */
[----:B------:R-:W-:-:S04]  /*b270*/  FADD.FTZ R159, R159, R174 ;  /* 0x000000ae9f9f7221 */ /* 0x000fc80000010000 */
[----:B------:R-:W-:Y:S01]  /*b280*/  FADD.FTZ R8, R160, R159 ;  /* 0x0000009fa0087221 */ /* 0x000fe20000010000 */
[----:B------:R-:W-:Y:S03]  /*b290*/  HGMMA.64x256x16.F32.BF16 R24, R152, gdesc[UR4].tnspB, R24, gsb0 ;  /* 0x43e0000498187df0 */ /* 0x000fe60008001818 */
[----:B------:R-:W-:Y:S02]  /*b2a0*/  WARPGROUP.DEPBAR.LE gsb0, 0x0 ;  /* 0x00008000000079c5 */ /* 0x000fe40000010000 */
[----:B------:R-:W-:Y:S05]  /*b2b0*/  @!P0 BRA `(.L_x_10526) ;  /* 0x0000000000048947 */ /* 0x000fea0003800000 */
[----:B------:R-:W-:Y:S01]  /*b2c0*/  BPT.TRAP 0x1 ;  /* 0x000000040000795c */ /* 0x000fe20000300000 */
.L_x_10526:
[----:B------:R-:W-:Y:S01]  /*b2d0*/  ISETP.GE.AND P1, PT, R188, 0x61, PT ;  /* 0x00000061bc00780c */ /* 0x000fe20003f26270 */
[----:B------:R-:W-:-:S05]  /*b2e0*/  VIADD R3, R3, 0x32460 ;  /* 0x0003246003037836 */ /* 0x000fca0000000000 */
[----:B------:R-:W-:-:S04]  /*b2f0*/  PRMT R3, R190, 0x654, R3 ;  /* 0x00000654be037816 */ /* 0x000fc80000000003 */
[----:B------:R0:W-:Y:S03]  /*b300*/  SYNCS.ARRIVE.TRANS64.RED.A1T0 RZ, [R3+URZ], RZ ;  /* 0x000000ff03ff79a7 */ /* 0x0001e6000810043f */
[----:B------:R-:W-:Y:S05]  /*b310*/  @!P1 BRA `(.L_x_10527) ;  /* 0x0000002400ec9947 */ /* 0x000fea0003800000 */
[----:B------:R-:W-:Y:S02]  /*b320*/  VIADD R4, R189, 0xfffffffe ;  /* 0xfffffffebd047836 */ /* 0x000fe40000000000 */
[----:B------:R-:W-:Y:S02]  /*b330*/  IMAD.MOV.U32 R9, RZ, RZ, R11 ;  /* 0x000000ffff097224 */ /* 0x000fe400078e000b */
[----:B------:R-:W-:-:S07]  /*b340*/  IMAD.MOV.U32 R10, RZ, RZ, R6 ;  /* 0x000000ffff0a7224 */ /* 0x000fce00078e0006 */
.L_x_10538:
[----:B------:R-:W-:Y:S01]  /*b350*/  VIADD R205, R205, 0x1 ;  /* 0x00000001cdcd7836 */ /* 0x000fe20000000000 */
[----:B------:R-:W-:Y:S05]  /*b360*/  YIELD ;  /* 0x0000000000007946 */ /* 0x000fea0003800000 */
[----:B------:R-:W-:Y:S02]  /*b370*/  ISETP.NE.AND P2, PT, R205, 0x2, PT ;  /* 0x00000002cd00780c */ /* 0x000fe40003f45270 */
[C---:B------:R-:W-:Y:S01]  /*b380*/  ISETP.GT.AND P1, PT, R4.reuse, RZ, PT ;  /* 0x000000ff0400720c */ /* 0x040fe20003f24270 */
[----:B------:R-:W-:Y:S01]  /*b390*/  VIADD R4, R4, 0xffffffff ;  /* 0xffffffff04047836 */ /* 0x000fe20000000000 */
[----:B01----:R-:W-:-:S02]  /*b3a0*/  SEL R3, RZ, 0x1, P2 ;  /* 0x00000001ff037807 */ /* 0x003fc40001000000 */
[----:B------:R-:W-:Y:S02]  /*b3b0*/  SEL R205, R205, RZ, P2 ;  /* 0x000000ffcdcd7207 */ /* 0x000fe40001000000 */
[----:B------:R-:W-:Y:S01]  /*b3c0*/  LOP3.LUT R216, R216, R3, RZ, 0x3c, !PT ;  /* 0x00000003d8d87212 */ /* 0x000fe200078e3cff */
[----:B------:R-:W-:Y:S06]  /*b3d0*/  @!P0 BRA `(.L_x_10528) ;  /* 0x0000000000048947 */ /* 0x000fec0003800000 */
[----:B------:R-:W-:Y:S01]  /*b3e0*/  BPT.TRAP 0x1 ;  /* 0x000000040000795c */ /* 0x000fe20000300000 */
.L_x_10528:
[----:B------:R-:W-:Y:S01]  /*b3f0*/  IMAD R3, R205, 0x8, R19 ;  /* 0x00000008cd037824 */ /* 0x000fe200078e0213 */
[----:B------:R-:W-:-:S04]  /*b400*/  SHF.L.U32 R0, R216, 0x1f, RZ ;  /* 0x0000001fd8007819 */ /* 0x000fc800000006ff */
[----:B------:R0:W1:Y:S01]  /*b410*/  SYNCS.PHASECHK.TRANS64.TRYWAIT P2, [R3+URZ+0x32430], R0 ;  /* 0x03243000030075a7 */ /* 0x000062000804017f */
[----:B------:R-:W-:Y:S05]  /*b420*/  @!P0 BRA `(.L_x_10529) ;  /* 0x0000000000048947 */ /* 0x000fea0003800000 */
[----:B------:R-:W-:Y:S01]  /*b430*/  BPT.TRAP 0x1 ;  /* 0x000000040000795c */ /* 0x000fe20000300000 */
.L_x_10529:
[----:B------:R-:W-:Y:S02]  /*b440*/  IMAD R152, R205, 0x300, R21 ;  /* 0x00000300cd987824 */ /* 0x000fe400078e0215 */
[----:B------:R-:W-:Y:S01]  /*b450*/  IMAD.MOV.U32 R153, RZ, RZ, 0x40000040 ;  /* 0x40000040ff997424 */ /* 0x000fe200078e00ff */
[----:B-1----:R-:W-:Y:S06]  /*b460*/  @P2 BRA `(.L_x_10530) ;  /* 0x0000000000082947 */ /* 0x002fec0003800000 */
[----:B------:R-:W1:Y:S02]  /*b470*/  SYNCS.PHASECHK.TRANS64.TRYWAIT P2, [R3+URZ+0x32430], R0 ;  /* 0x03243000030075a7 */ /* 0x000e64000804017f */
[----:B-1----:R-:W-:Y:S05]  /*b480*/  @!P2 BRA `(.L_x_10531) ;  /* 0x000000e00064a947 */ /* 0x002fea0003800000 */
.L_x_10530:
[----:B------:R-:W2:Y:S01]  /*b490*/  LDL.64 R154, [R1+0x50] ;  /* 0x00005000019a7983 */ /* 0x000ea20000100a00 */
[----:B------:R-:W-:Y:S02]  /*b4a0*/  VIADD R14, R152, 0x2 ;  /* 0x00000002980e7836 */ /* 0x000fe40000000000 */
[----:B------:R-:W-:Y:S01]  /*b4b0*/  IMAD.MOV.U32 R15, RZ, RZ, 0x40000040 ;  /* 0x40000040ff0f7424 */ /* 0x000fe200078e00ff */
[----:B------:R-:W-:Y:S05]  /*b4c0*/  WARPSYNC.ALL ;  /* 0x0000000000007948 */ /* 0x000fea0003800000 */
[----:B------:R-:W-:Y:S01]  /*b4d0*/  R2UR UR14, R14 ;  /* 0x000000000e0e72ca */ /* 0x000fe200000e0000 */
[----:B------:R-:W3:Y:S01]  /*b4e0*/  LDL.64 R202, [R1+0x40] ;  /* 0x0000400001ca7983 */ /* 0x000ee20000100a00 */
[----:B------:R-:W-:-:S03]  /*b4f0*/  R2UR UR15, R15 ;  /* 0x000000000f0f72ca */ /* 0x000fc600000e0000 */
[----:B------:R-:W4:Y:S01]  /*b500*/  LDL.64 R14, [R1+0x48] ;  /* 0x00004800010e7983 */ /* 0x000f220000100a00 */
[----:B------:R-:W-:-:S03]  /*b510*/  R2UR UR18, R152 ;  /* 0x00000000981272ca */ /* 0x000fc600000e0000 */
[----:B------:R-:W5:Y:S01]  /*b520*/  LDL.64 R200, [R1+0x38] ;  /* 0x0000380001c87983 */ /* 0x000f620000100a00 */
[----:B------:R-:W-:Y:S01]  /*b530*/  R2UR UR19, R153 ;  /* 0x00000000991372ca */ /* 0x000fe200000e0000 */
[C---:B------:R-:W-:Y:S02]  /*b540*/  VIADD R12, R152.reuse, 0x4 ;  /* 0x00000004980c7836 */ /* 0x040fe40000000000 */
[----:B------:R-:W-:Y:S02]  /*b550*/  VIADD R152, R152, 0x6 ;  /* 0x0000000698987836 */ /* 0x000fe40000000000 */
[----:B------:R-:W-:-:S03]  /*b560*/  IMAD.MOV.U32 R153, RZ, RZ, 0x40000040 ;  /* 0x40000040ff997424 */ /* 0x000fc600078e00ff */
[----:B------:R-:W-:Y:S02]  /*b570*/  R2UR UR6, R152 ;  /* 0x00000000980672ca */ /* 0x000fe400000e0000 */
[----:B------:R-:W-:Y:S01]  /*b580*/  R2UR UR7, R153 ;  /* 0x00000000990772ca */ /* 0x000fe200000e0000 */
[----:B------:R-:W-:Y:S01]  /*b590*/  IMAD.MOV.U32 R13, RZ, RZ, 0x40000040 ;  /* 0x40000040ff0d7424 */ /* 0x000fe200078e00ff */
[----:B------:R-:W-:-:S04]  /*b5a0*/  R2UR UR10, R12 ;  /* 0x000000000c0a72ca */ /* 0x000fc800000e0000 */
[----:B------:R-:W-:Y:S02]  /*b5b0*/  R2UR UR11, R13 ;  /* 0x000000000d0b72ca */ /* 0x000fe400000e0000 */
[----:B--2---:R-:W-:Y:S02]  /*b5c0*/  R2UR UR16, R154 ;  /* 0x000000009a1072ca */ /* 0x004fe400000e0000 */
[----:B------:R-:W-:Y:S02]  /*b5d0*/  R2UR UR17, R155 ;  /* 0x000000009b1172ca */ /* 0x000fe400000e0000 */
[----:B------:R-:W-:-:S11]  /*b5e0*/  WARPGROUP.ARRIVE ;  /* 0x00000000000079c5 */ /* 0x000fd60000000000 */
[----:B------:R-:W-:Y:S01]  /*b5f0*/  HGMMA.64x96x16.F32.BF16 R152, gdesc[UR16], RZ, !UPT, gsb0 ;  /* 0x01600000109879f0 */ /* 0x000fe2000c0018ff */
[----:B----4-:R-:W-:Y:S02]  /*b600*/  R2UR UR12, R14 ;  /* 0x000000000e0c72ca */ /* 0x010fe400000e0000 */
[----:B------:R-:W-:Y:S02]  /*b610*/  R2UR UR13, R15 ;  /* 0x000000000f0d72ca */ /* 0x000fe400000e0000 */
[----:B---3--:R-:W-:Y:S02]  /*b620*/  R2UR UR8, R202 ;  /* 0x00000000ca0872ca */ /* 0x008fe400000e0000 */
[----:B------:R-:W-:Y:S01]  /*b630*/  R2UR UR9, R203 ;  /* 0x00000000cb0972ca */ /* 0x000fe200000e0000 */
[----:B------:R-:W-:Y:S02]  /*b640*/  WARPGROUP.DEPBAR.LE gsb0, 0x0 ;  /* 0x00008000000079c5 */ /* 0x000fe40000010000 */
[----:B------:R-:W-:-:S06]  /*b650*/  WARPGROUP.ARRIVE ;  /* 0x00000000000079c5 */ /* 0x000fcc0000000000 */
[----:B------:R-:W-:Y:S01]  /*b660*/  HGMMA.64x96x16.F32.BF16 R152, gdesc[UR12], R152, gsb0 ;  /* 0x016000000c9879f0 */ /* 0x000fe20008001898 */
[----:B-----5:R-:W-:Y:S02]  /*b670*/  R2UR UR4, R200 ;  /* 0x00000000c80472ca */ /* 0x020fe400000e0000 */
[----:B------:R-:W-:Y:S01]  /*b680*/  R2UR UR5, R201 ;  /* 0x00000000c90572ca */ /* 0x000fe200000e0000 */
        /* <DEDUP_REMOVED lines=9> */
.L_x_10532:
[----:B------:R2:W3:Y:S01]  /*b720*/  SYNCS.PHASECHK.TRANS64.TRYWAIT P2, [R3+URZ+0x32450], R0 ;  /* 0x03245000030075a7 */ /* 0x0004e2000804017f */
[----:B------:R-:W-:Y:S05]  /*b730*/  @!P0 BRA `(.L_x_10533) ;  /* 0x0000000000048947 */ /* 0x000fea0003800000 */
[----:B------:R-:W-:Y:S01]  /*b740*/  BPT.TRAP 0x1 ;  /* 0x000000040000795c */ /* 0x000fe20000300000 */
.L_x_10533:
[----:B---3--:R-:W-:Y:S05]  /*b750*/  @P2 BRA `(.L_x_10534) ;  /* 0x0000000000082947 */ /* 0x008fea0003800000 */
[----:B------:R-:W3:Y:S02]  /*b760*/  SYNCS.PHASECHK.TRANS64.TRYWAIT P2, [R3+URZ+0x32450], R0 ;  /* 0x03245000030075a7 */ /* 0x000ee4000804017f */
[----:B---3--:R-:W-:Y:S05]  /*b770*/  @!P2 BRA `(.L_x_10535) ;  /* 0x000000dc00bca947 */ /* 0x008fea0003800000 */
.L_x_10534:
[----:B------:R-:W4:Y:S04]  /*b780*/  LDL.64 R200, [R1+0x30] ;  /* 0x0000300001c87983 */ /* 0x000f280000100a00 */
[----:B------:R-:W4:Y:S04]  /*b790*/  LDL.64 R202, [R1+0x20] ;  /* 0x0000200001ca7983 */ /* 0x000f280000100a00 */
[----:B------:R0:W-:Y:S04]  /*b7a0*/  STL.64 [R1+0x88], R2 ;  /* 0x0000880201007387 */ /* 0x0001e80000100a00 */
[----:B0123--:R-:W2:Y:S01]  /*b7b0*/  LDL.64 R2, [R1+0x28] ;  /* 0x0000280001027983 */ /* 0x00fea20000100a00 */
[----:B------:R-:W-:Y:S05]  /*b7c0*/  WARPSYNC.ALL ;  /* 0x0000000000007948 */ /* 0x000fea0003800000 */
[----:B------:R-:W-:-:S02]  /*b7d0*/  IMAD R12, R205, 0xc00, R223 ;  /* 0x00000c00cd0c7824 */ /* 0x000fc400078e02df */
[----:B------:R-:W-:-:S03]  /*b7e0*/  IMAD.MOV.U32 R13, RZ, RZ, 0x40000040 ;  /* 0x40000040ff0d7424 */ /* 0x000fc600078e00ff */
[C---:B------:R-:W-:Y:S02]  /*b7f0*/  R2UR UR6, R12.reuse ;  /* 0x000000000c0672ca */ /* 0x040fe400000e0000 */
[----:B------:R-:W-:Y:S01]  /*b800*/  R2UR UR7, R13 ;  /* 0x000000000d0772ca */ /* 0x000fe200000e0000 */
[----:B------:R-:W-:Y:S01]  /*b810*/  WARPGROUP.ARRIVE ;  /* 0x00000000000079c5 */ /* 0x000fe20000000000 */
[----:B------:R-:W-:Y:S01]  /*b820*/  IMAD.MOV.U32 R15, RZ, RZ, 0x40000040 ;  /* 0x40000040ff0f7424 */ /* 0x000fe200078e00ff */
[----:B------:R-:W-:Y:S02]  /*b830*/  IADD3 R14, R12, 0x2, RZ ;  /* 0x000000020c0e7810 */ /* 0x000fe40007ffe0ff */
[----:B----4-:R-:W-:Y:S02]  /*b840*/  R2UR UR4, R200 ;  /* 0x00000000c80472ca */ /* 0x010fe400000e0000 */
[----:B------:R-:W-:Y:S02]  /*b850*/  R2UR UR5, R201 ;  /* 0x00000000c90572ca */ /* 0x000fe400000e0000 */
[----:B------:R-:W3:Y:S11]  /*b860*/  LDL.64 R200, [R1+0x18] ;  /* 0x0000180001c87983 */ /* 0x000ef60000100a00 */
[----:B------:R-:W-:Y:S01]  /*b870*/  HGMMA.64x96x16.F32.BF16 R152, gdesc[UR4], R152, gsb0 ;  /* 0x01600000049879f0 */ /* 0x000fe20008001898 */
[----:B------:R-:W-:-:S02]  /*b880*/  R2UR UR6, R14 ;  /* 0x000000000e0672ca */ /* 0x000fc400000e0000 */
[----:B------:R-:W-:Y:S02]  /*b890*/  R2UR UR7, R15 ;  /* 0x000000000f0772ca */ /* 0x000fe400000e0000 */
[----:B--2---:R-:W-:Y:S02]  /*b8a0*/  R2UR UR4, R2 ;  /* 0x00000000020472ca */ /* 0x004fe400000e0000 */
[----:B------:R-:W-:Y:S02]  /*b8b0*/  R2UR UR5, R3 ;  /* 0x00000000030572ca */ /* 0x000fe400000e0000 */
[----:B------:R-:W2:Y:S01]  /*b8c0*/  LDL.64 R2, [R1+0x10] ;  /* 0x0000100001027983 */ /* 0x000ea20000100a00 */
[----:B------:R-:W-:Y:S02]  /*b8d0*/  VIADD R14, R12, 0x4 ;  /* 0x000000040c0e7836 */ /* 0x000fe40000000000 */
[----:B------:R-:W-:Y:S01]  /*b8e0*/  IMAD.MOV.U32 R15, RZ, RZ, 0x40000040 ;  /* 0x40000040ff0f7424 */ /* 0x000fe200078e00ff */
[----:B------:R-:W-:-:S02]  /*b8f0*/  WARPGROUP.DEPBAR.LE gsb0, 0x0 ;  /* 0x00008000000079c5 */ /* 0x000fc40000010000 */
[----:B------:R-:W-:-:S06]  /*b900*/  WARPGROUP.ARRIVE ;  /* 0x00000000000079c5 */ /* 0x000fcc0000000000 */
[----:B------:R-:W-:Y:S01]  /*b910*/  HGMMA.64x96x16.F32.BF16 R152, gdesc[UR4], R152, gsb0 ;  /* 0x01600000049879f0 */ /* 0x000fe20008001898 */
[----:B------:R-:W-:Y:S02]  /*b920*/  R2UR UR4, R202 ;  /* 0x00000000ca0472ca */ /* 0x000fe400000e0000 */
[----:B------:R-:W-:Y:S02]  /*b930*/  R2UR UR5, R203 ;  /* 0x00000000cb0572ca */ /* 0x000fe400000e0000 */
[----:B------:R-:W4:Y:S01]  /*b940*/  LDL.64 R202, [R1+0x8] ;  /* 0x0000080001ca7983 */ /* 0x000f220000100a00 */
        /* <DEDUP_REMOVED lines=10> */
[----:B------:R-:W-:Y:S02]  /*b9f0*/  R2UR UR5, R201 ;  /* 0x00000000c90572ca */ /* 0x000fe400000e0000 */
[----:B------:R-:W3:Y:S01]  /*ba00*/  LDL.64 R200, [R1] ;  /* 0x0000000001c87983 */ /* 0x000ee20000100a00 */
[----:B------:R-:W-:-:S02]  /*ba10*/  WARPGROUP.DEPBAR.LE gsb0, 0x0 ;  /* 0x00008000000079c5 */ /* 0x000fc40000010000 */
[----:B------:R-:W-:-:S08]  /*ba20*/  WARPGROUP.ARRIVE ;  /* 0x00000000000079c5 */ /* 0x000fd00000000000 */
[----:B------:R-:W-:Y:S01]  /*ba30*/  HGMMA.64x96x16.F32.BF16 R152, gdesc[UR4], R152, gsb0 ;  /* 0x01600000049879f0 */ /* 0x000fe20008001898 */
[----:B------:R-:W-:Y:S02]  /*ba40*/  VIADD R14, R12, 0x300 ;  /* 0x000003000c0e7836 */ /* 0x000fe40000000000 */
[----:B------:R-:W-:Y:S01]  /*ba50*/  IMAD.MOV.U32 R15, RZ, RZ, 0x40000040 ;  /* 0x40000040ff0f7424 */ /* 0x000fe200078e00ff */
[----:B--2---:R-:W-:Y:S02]  /*ba60*/  R2UR UR4, R2 ;  /* 0x00000000020472ca */ /* 0x004fe400000e0000 */
        /* <DEDUP_REMOVED lines=22> */
[----:B------:R-:W-:Y:S02]  /*bbd0*/  WARPGROUP.DEPBAR.LE gsb0, 0x0 ;  /* 0x00008000000079c5 */ /* 0x000fe40000010000 */
[----:B------:R-:W-:-:S10]  /*bbe0*/  WARPGROUP.ARRIVE ;  /* 0x00000000000079c5 */ /* 0x000fd40000000000 */
[----:B------:R-:W-:Y:S01]  /*bbf0*/  HGMMA.64x96x16.F32.BF16 R152, gdesc[UR4], R152, gsb0 ;  /* 0x01600000049879f0 */ /* 0x000fe20008001898 */
[----:B------:R-:W-:Y:S02]  /*bc00*/  VIADD R14, R12, 0x306 ;  /* 0x000003060c0e7836 */ /* 0x000fe40000000000 */
[----:B------:R-:W-:Y:S01]  /*bc10*/  IMAD.MOV.U32 R15, RZ, RZ, 0x40000040 ;  /* 0x40000040ff0f7424 */ /* 0x000fe200078e00ff */
[----:B------:R-:W-:Y:S02]  /*bc20*/  R2UR UR4, R228 ;  /* 0x00000000e40472ca */ /* 0x000fe400000e0000 */
[----:B------:R-:W-:Y:S02]  /*bc30*/  R2UR UR6, R14 ;  /* 0x000000000e0672ca */ /* 0x000fe400000e0000 */
[----:B------:R-:W-:Y:S02]  /*bc40*/  R2UR UR7, R15 ;  /* 0x000000000f0772ca */ /* 0x000fe400000e0000 */
[----:B------:R-:W-:Y:S01]  /*bc50*/  R2UR UR5, R229 ;  /* 0x00000000e50572ca */ /* 0x000fe200000e0000 */
[----:B------:R-:W-:-:S02]  /*bc60*/  VIADD R14, R12, 0x600 ;  /* 0x000006000c0e7836 */ /* 0x000fc40000000000 */
[----:B------:R-:W-:Y:S01]  /*bc70*/  IMAD.MOV.U32 R15, RZ, RZ, 0x40000040 ;  /* 0x40000040ff0f7424 */ /* 0x000fe200078e00ff */
[----:B------:R-:W-:Y:S02]  /*bc80*/  WARPGROUP.DEPBAR.LE gsb0, 0x0 ;  /* 0x00008000000079c5 */ /* 0x000fe40000010000 */
        /* <DEDUP_REMOVED lines=22> */
[----:B------:R-:W-:Y:S02]  /*bdf0*/  VIADD R14, R12, 0x606 ;  /* 0x000006060c0e7836 */ /* 0x000fe40000000000 */
[----:B------:R-:W-:-:S03]  /*be00*/  IMAD.MOV.U32 R15, RZ, RZ, 0x40000040 ;  /* 0x40000040ff0f7424 */ /* 0x000fc600078e00ff */
[----:B------:R-:W-:Y:S01]  /*be10*/  R2UR UR54, R14 ;  /* 0x000000000e3672ca */ /* 0x000fe200000e0000 */
[----:B------:R-:W-:Y:S02]  /*be20*/  WARPGROUP.DEPBAR.LE gsb0, 0x0 ;  /* 0x00008000000079c5 */ /* 0x000fe40000010000 */
[----:B------:R-:W-:-:S06]  /*be30*/  WARPGROUP.ARRIVE ;  /* 0x00000000000079c5 */ /* 0x000fcc0000000000 */
[----:B------:R-:W-:Y:S01]  /*be40*/  HGMMA.64x96x16.F32.BF16 R152, gdesc[UR56], R152, gsb0 ;  /* 0x01600000389879f0 */ /* 0x000fe20008001898 */
[----:B------:R-:W-:Y:S01]  /*be50*/  R2UR UR55, R15 ;  /* 0x000000000f3772ca */ /* 0x000fe200000e0000 */
[----:B------:R-:W-:Y:S02]  /*be60*/  VIADD R14, R12, 0x900 ;  /* 0x000009000c0e7836 */ /* 0x000fe40000000000 */
[----:B------:R-:W-:-:S03]  /*be70*/  IMAD.MOV.U32 R15, RZ, RZ, 0x40000040 ;  /* 0x40000040ff0f7424 */ /* 0x000fc600078e00ff */
[----:B------:R-:W-:Y:S02]  /*be80*/  R2UR UR50, R14 ;  /* 0x000000000e3272ca */ /* 0x000fe400000e0000 */
[----:B------:R-:W-:Y:S01]  /*be90*/  R2UR UR51, R15 ;  /* 0x000000000f3372ca */ /* 0x000fe200000e0000 */
[----:B------:R-:W-:Y:S02]  /*bea0*/  WARPGROUP.DEPBAR.LE gsb0, 0x0 ;  /* 0x00008000000079c5 */ /* 0x000fe40000010000 */
[----:B------:R-:W-:-:S06]  /*beb0*/  WARPGROUP.ARRIVE ;  /* 0x00000000000079c5 */ /* 0x000fcc0000000000 */
[----:B------:R-:W-:Y:S01]  /*bec0*/  HGMMA.64x96x16.F32.BF16 R152, gdesc[UR52], R152, gsb0 ;  /* 0x01600000349879f0 */ /* 0x000fe20008001898 */
        /* <DEDUP_REMOVED lines=20> */
[----:B------:R-:W-:Y:S03]  /*c010*/  HGMMA.64x96x16.F32.BF16 R152, gdesc[UR40], R152, gsb0 ;  /* 0x01600000289879f0 */ /* 0x000fe60008001898 */
[----:B------:R-:W1:Y:S01]  /*c020*/  S2R R5, SR_TID.X ;  /* 0x0000000000057919 */ /* 0x000e620000002100 */
[----:B------:R-:W-:Y:S02]  /*c030*/  WARPGROUP.DEPBAR.LE gsb0, 0x0 ;  /* 0x00008000000079c5 */ /* 0x000fe40000010000 */
[----:B------:R-:W-:-:S06]  /*c040*/  WARPGROUP.ARRIVE ;  /* 0x00000000000079c5 */ /* 0x000fcc0000000000 */
[----:B------:R-:W-:Y:S01]  /*c050*/  HGMMA.64x96x16.F32.BF16 R152, gdesc[UR36], R152, gsb0 ;  /* 0x01600000249879f0 */ /* 0x000fe20008001898 */
[----:B-1----:R-:W-:-:S04]  /*c060*/  SHF.R.U32.HI R203, RZ, 0x7, R5 ;  /* 0x00000007ffcb7819 */ /* 0x002fc80000011605 */
[----:B------:R-:W-:Y:S01]  /*c070*/  IADD3 R0, -R203, 0xb, RZ ;  /* 0x0000000bcb007810 */ /* 0x000fe20007ffe1ff */
[----:B------:R-:W-:-:S04]  /*c080*/  WARPGROUP.DEPBAR.LE gsb0, 0x0 ;  /* 0x00008000000079c5 */ /* 0x000fc80000010000 */
[----:B------:R0:W-:Y:S06]  /*c090*/  BAR.ARV R0, 0x100 ;  /* 0x000400000000751d */ /* 0x0001ec0000002000 */
[----:B------:R-:W-:Y:S05]  /*c0a0*/  @!P0 BRA `(.L_x_10536) ;  /* 0x0000000000048947 */ /* 0x000fea0003800000 */
[----:B------:R-:W-:Y:S01]  /*c0b0*/  BPT.TRAP 0x1 ;  /* 0x000000040000795c */ /* 0x000fe20000300000 */
.L_x_10536:
[----:B------:R-:W-:Y:S01]  /*c0c0*/  FMNMX.FTZ R5, R152, R10, !PT ;  /* 0x0000000a98057209 */ /* 0x000fe20007810000 */
[----:B------:R-:W-:Y:S01]  /*c0d0*/  IMAD.MOV.U32 R15, RZ, RZ, 0x40000040 ;  /* 0x40000040ff0f7424 */ /* 0x000fe200078e00ff */
        /* <DEDUP_REMOVED lines=54> */
[----:B------:R-:W1:Y:S01]  /*c440*/  LDC R5, c[0x0][0xa80] ;  /* 0x0002a000ff057b82 */ /* 0x000e620000000800 */
[----:B--2---:R-:W-:Y:S02]  /*c450*/  FMNMX.FTZ R11, R11, R13, !PT ;  /* 0x0000000d0b0b7209 */ /* 0x004fe40007810000 */
[----:B------:R-:W-:-:S03]  /*c460*/  FADD.FTZ R10, -R6, R10 ;  /* 0x0000000a060a7221 */ /* 0x000fc60000010100 */
[----:B------:R-:W-:Y:S01]  /*c470*/  FADD.FTZ R9, -R11, R9 ;  /* 0x000000090b097221 */ /* 0x000fe20000010100 */
[----:B-1----:R-:W-:-:S03]  /*c480*/  FMUL.FTZ R12, R6, R5 ;  /* 0x00000005060c7220 */ /* 0x002fc60000410000 */
        /* <DEDUP_REMOVED lines=27> */
[----:B------:R1:W-:Y:S01]  /*c640*/  MUFU.EX2 R13, R9 ;  /* 0x00000009000d7308 */ /* 0x0003e20000000800 */
[----:B------:R-:W2:Y:S01]  /*c650*/  S2R R197, SR_CgaCtaId ;  /* 0x0000000000c57919 */ /* 0x000ea20000008800 */
[-CC-:B------:R-:W-:Y:S01]  /*c660*/  FFMA.FTZ R154, R154, R5.reuse, -R14.reuse ;  /* 0x000000059a9a7223 */ /* 0x180fe2000001080e */
[-CC-:B------:R-:W-:Y:S01]  /*c670*/  FFMA.FTZ R155, R155, R5.reuse, -R14.reuse ;  /* 0x000000059b9b7223 */ /* 0x180fe2000001080e */
[-CC-:B------:R-:W-:Y:S01]  /*c680*/  FFMA.FTZ R158, R158, R5.reuse, -R14.reuse ;  /* 0x000000059e9e7223 */ /* 0x180fe2000001080e */
[-CC-:B------:R-:W-:Y:S01]  /*c690*/  FFMA.FTZ R159, R159, R5.reuse, -R14.reuse ;  /* 0x000000059f9f7223 */ /* 0x180fe2000001080e */
[-CC-:B------:R-:W-:Y:S01]  /*c6a0*/  FFMA.FTZ R162, R162, R5.reuse, -R14.reuse ;  /* 0x00000005a2a27223 */ /* 0x180fe2000001080e */
[----:B------:R-:W-:Y:S01]  /*c6b0*/  FFMA.FTZ R163, R163, R5, -R14 ;  /* 0x00000005a3a37223 */ /* 0x000fe2000001080e */
[----:B------:R-:W3:Y:S01]  /*c6c0*/  MUFU.EX2 R154, R154 ;  /* 0x0000009a009a7308 */ /* 0x000ee20000000800 */
[----:B-1----:R-:W-:-:S02]  /*c6d0*/  IMAD.MOV.U32 R9, RZ, RZ, 0x40000040 ;  /* 0x40000040ff097424 */ /* 0x002fc400078e00ff */
[-CC-:B------:R-:W-:Y:S01]  /*c6e0*/  FFMA.FTZ R166, R166, R5.reuse, -R14.reuse ;  /* 0x00000005a6a67223 */ /* 0x180fe2000001080e */
[-CC-:B------:R-:W-:Y:S01]  /*c6f0*/  FFMA.FTZ R167, R167, R5.reuse, -R14.reuse ;  /* 0x00000005a7a77223 */ /* 0x180fe2000001080e */
[-CC-:B------:R-:W-:Y:S01]  /*c700*/  FFMA.FTZ R170, R170, R5.reuse, -R14.reuse ;  /* 0x00000005aaaa7223 */ /* 0x180fe2000001080e */
[-CC-:B------:R-:W-:Y:S01]  /*c710*/  FFMA.FTZ R171, R171, R5.reuse, -R14.reuse ;  /* 0x00000005abab7223 */ /* 0x180fe2000001080e */
[----:B------:R-:W-:Y:S01]  /*c720*/  R2UR UR7, R9 ;  /* 0x00000000090772ca */ /* 0x000fe200000e0000 */
[----:B-----5:R-:W-:Y:S01]  /*c730*/  VIADD R9, R3, 0x32440 ;  /* 0x0003244003097836 */ /* 0x020fe20000000000 */
        /* <DEDUP_REMOVED lines=16> */
[----:B------:R-:W4:Y:S01]  /*c840*/  MUFU.EX2 R153, R153 ;  /* 0x0000009900997308 */ /* 0x000f220000000800 */
[----:B--2---:R-:W-:Y:S01]  /*c850*/  PRMT R9, R197, 0x654, R9 ;  /* 0x00000654c5097816 */ /* 0x004fe20000000009 */
[----:B---3--:R-:W-:Y:S01]  /*c860*/  FFMA.FTZ R14, R13, R8, R154 ;  /* 0x000000080d0e7223 */ /* 0x008fe2000001009a */
[----:B------:R-:W-:-:S02]  /*c870*/  IMAD R8, R205, 0xc00, R20 ;  /* 0x00000c00cd087824 */ /* 0x000fc400078e0214 */
[-C--:B-1----:R-:W-:Y:S01]  /*c880*/  FMUL.FTZ R24, R24, R10.reuse ;  /* 0x0000000a18187220 */ /* 0x082fe20000410000 */
[----:B------:R1:W-:Y:S01]  /*c890*/  SYNCS.ARRIVE.TRANS64.RED.A1T0 RZ, [R9+URZ], RZ ;  /* 0x000000ff09ff79a7 */ /* 0x0003e2000810043f */
[-C--:B------:R-:W-:Y:S01]  /*c8a0*/  FMUL.FTZ R25, R25, R10.reuse ;  /* 0x0000000a19197220 */ /* 0x080fe20000410000 */
[-C--:B------:R-:W-:Y:S01]  /*c8b0*/  FMUL.FTZ R28, R28, R10.reuse ;  /* 0x0000000a1c1c7220 */ /* 0x080fe20000410000 */
[----:B------:R-:W-:Y:S01]  /*c8c0*/  MUFU.EX2 R156, R156 ;  /* 0x0000009c009c7308 */ /* 0x000fe20000000800 */
[----:B------:R-:W-:Y:S01]  /*c8d0*/  R2UR UR6, R8 ;  /* 0x00000000080672ca */ /* 0x000fe200000e0000 */
[-C--:B------:R-:W-:Y:S01]  /*c8e0*/  FMUL.FTZ R29, R29, R10.reuse ;  /* 0x0000000a1d1d7220 */ /* 0x080fe20000410000 */
[-C--:B------:R-:W-:Y:S01]  /*c8f0*/  FMUL.FTZ R32, R32, R10.reuse ;  /* 0x0000000a20207220 */ /* 0x080fe20000410000 */
[-C--:B------:R-:W-:Y:S01]  /*c900*/  FMUL.FTZ R33, R33, R10.reuse ;  /* 0x0000000a21217220 */ /* 0x080fe20000410000 */
[----:B-1----:R-:W-:Y:S02]  /*c910*/  VIADD R9, R203, 0x8 ;  /* 0x00000008cb097836 */ /* 0x002fe40000000000 */
        /* <DEDUP_REMOVED lines=126> */
[----:B----4-:R-:W-:Y:S01]  /*d100*/  F2FP.BF16.F32.PACK_AB R200, R153, R152 ;  /* 0x0000009899c8723e */ /* 0x010fe200000010ff */
[----:B------:R-:W-:Y:S01]  /*d110*/  FFMA.FTZ R7, R10, R7, R152 ;  /* 0x000000070a077223 */ /* 0x000fe20000010098 */
[----:B-1----:R-:W-:Y:S01]  /*d120*/  F2FP.BF16.F32.PACK_AB R202, R157, R156 ;  /* 0x0000009c9dca723e */ /* 0x002fe200000010ff */
[----:B------:R-:W1:Y:S01]  /*d130*/  MUFU.EX2 R152, R160 ;  /* 0x000000a000987308 */ /* 0x000e620000000800 */
[----:B--2---:R-:W-:Y:S01]  /*d140*/  F2FP.BF16.F32.PACK_AB R201, R155, R154 ;  /* 0x0000009a9bc9723e */ /* 0x004fe200000010ff */
[----:B------:R-:W-:Y:S01]  /*d150*/  FADD.FTZ R7, R153, R7 ;  /* 0x0000000799077221 */ /* 0x000fe20000010000 */
[----:B---3--:R-:W-:Y:S01]  /*d160*/  F2FP.BF16.F32.PACK_AB R203, R159, R158 ;  /* 0x0000009e9fcb723e */ /* 0x008fe200000010ff */
[----:B------:R2:W-:Y:S01]  /*d170*/  BAR.SYNC.DEFER_BLOCKING R9, 0x100 ;  /* 0x000400090000751d */ /* 0x0005e20000010000 */
[----:B------:R-:W-:Y:S01]  /*d180*/  FADD.FTZ R14, R155, R14 ;  /* 0x0000000e9b0e7221 */ /* 0x000fe20000010000 */
[----:B------:R-:W-:Y:S01]  /*d190*/  FADD.FTZ R7, R156, R7 ;  /* 0x000000079c077221 */ /* 0x000fe20000010000 */
[----:B------:R-:W-:-:S03]  /*d1a0*/  IMAD.MOV.U32 R13, RZ, RZ, 0x40000040 ;  /* 0x40000040ff0d7424 */ /* 0x000fc600078e00ff */
[----:B------:R-:W3:Y:S01]  /*d1b0*/  MUFU.EX2 R161, R161 ;  /* 0x000000a100a17308 */ /* 0x000ee20000000800 */
[----:B------:R-:W-:Y:S01]  /*d1c0*/  FADD.FTZ R7, R157, R7 ;  /* 0x000000079d077221 */ /* 0x000fe20000010000 */
[----:B--2---:R-:W-:Y:S01]  /*d1d0*/  FADD.FTZ R9, R158, R14 ;  /* 0x0000000e9e097221 */ /* 0x004fe20000010000 */
[----:B------:R-:W-:-:S03]  /*d1e0*/  VIADD R14, R8, 0x80 ;  /* 0x00000080080e7836 */ /* 0x000fc60000000000 */
[----:B------:R-:W-:Y:S01]  /*d1f0*/  FADD.FTZ R9, R159, R9 ;  /* 0x000000099f097221 */ /* 0x000fe20000010000 */
[----:B-1----:R-:W-:Y:S01]  /*d200*/  FADD.FTZ R7, R152, R7 ;  /* 0x0000000798077221 */ /* 0x002fe20000010000 */
[----:B------:R-:W1:Y:S08]  /*d210*/  MUFU.EX2 R154, R164 ;  /* 0x000000a4009a7308 */ /* 0x000e700000000800 */
[----:B------:R-:W2:Y:S01]  /*d220*/  MUFU.EX2 R165, R165 ;  /* 0x000000a500a57308 */ /* 0x000ea20000000800 */
[C---:B---3--:R-:W-:Y:S01]  /*d230*/  FADD.FTZ R7, R161.reuse, R7 ;  /* 0x00000007a1077221 */ /* 0x048fe20000010000 */
[----:B------:R-:W-:Y:S01]  /*d240*/  WARPGROUP.ARRIVE ;  /* 0x00000000000079c5 */ /* 0x000fe20000000000 */
[----:B------:R-:W-:-:S05]  /*d250*/  F2FP.BF16.F32.PACK_AB R152, R161, R152 ;  /* 0x00000098a198723e */ /* 0x000fca00000010ff */
[----:B------:R-:W-:Y:S01]  /*d260*/  HGMMA.64x256x16.F32.BF16 R24, R200, gdesc[UR4].tnspB, R24, gsb0 ;  /* 0x43e00004c8187df0 */ /* 0x000fe20008001818 */
[----:B------:R-:W3:Y:S01]  /*d270*/  MUFU.EX2 R162, R162 ;  /* 0x000000a200a27308 */ /* 0x000ee20000000800 */
[----:B------:R-:W-:Y:S01]  /*d280*/  R2UR UR6, R14 ;  /* 0x000000000e0672ca */ /* 0x000fe200000e0000 */
[----:B-1----:R-:W-:Y:S01]  /*d290*/  FADD.FTZ R7, R154, R7 ;  /* 0x000000079a077221 */ /* 0x002fe20000010000 */
[----:B------:R-:W-:Y:S01]  /*d2a0*/  R2UR UR7, R15 ;  /* 0x000000000f0772ca */ /* 0x000fe200000e0000 */
[----:B------:R-:W-:Y:S02]  /*d2b0*/  VIADD R14, R8, 0x100 ;  /* 0x00000100080e7836 */ /* 0x000fe40000000000 */
[----:B------:R-:W-:Y:S02]  /*d2c0*/  IMAD.MOV.U32 R15, RZ, RZ, 0x40000040 ;  /* 0x40000040ff0f7424 */ /* 0x000fe400078e00ff */
[----:B------:R-:W1:Y:S01]  /*d2d0*/  MUFU.EX2 R163, R163 ;  /* 0x000000a300a37308 */ /* 0x000e620000000800 */
[C---:B--2---:R-:W-:Y:S01]  /*d2e0*/  F2FP.BF16.F32.PACK_AB R154, R165.reuse, R154 ;  /* 0x0000009aa59a723e */ /* 0x044fe200000010ff */
[----:B------:R-:W-:-:S06]  /*d2f0*/  FADD.FTZ R7, R165, R7 ;  /* 0x00000007a5077221 */ /* 0x000fcc0000010000 */
[----:B------:R-:W2:Y:S01]  /*d300*/  MUFU.EX2 R166, R166 ;  /* 0x000000a600a67308 */ /* 0x000ea20000000800 */
[----:B---3--:R-:W-:-:S07]  /*d310*/  FADD.FTZ R9, R162, R9 ;  /* 0x00000009a2097221 */ /* 0x008fce0000010000 */
[----:B------:R-:W3:Y:S01]  /*d320*/  MUFU.EX2 R167, R167 ;  /* 0x000000a700a77308 */ /* 0x000ee20000000800 */
[C---:B-1----:R-:W-:Y:S01]  /*d330*/  F2FP.BF16.F32.PACK_AB R153, R163.reuse, R162 ;  /* 0x000000a2a399723e */ /* 0x042fe200000010ff */
[----:B------:R-:W-:-:S06]  /*d340*/  FADD.FTZ R9, R163, R9 ;  /* 0x00000009a3097221 */ /* 0x000fcc0000010000 */
[----:B------:R-:W-:Y:S01]  /*d350*/  MUFU.EX2 R169, R169 ;  /* 0x000000a900a97308 */ /* 0x000fe20000000800 */
[----:B--2---:R-:W-:-:S07]  /*d360*/  FADD.FTZ R9, R166, R9 ;  /* 0x00000009a6097221 */ /* 0x004fce0000010000 */
[----:B------:R-:W-:Y:S01]  /*d370*/  MUFU.EX2 R173, R173 ;  /* 0x000000ad00ad7308 */ /* 0x000fe20000000800 */
[C---:B---3--:R-:W-:Y:S01]  /*d380*/  F2FP.BF16.F32.PACK_AB R155, R167.reuse, R166 ;  /* 0x000000a6a79b723e */ /* 0x048fe200000010ff */
[----:B------:R-:W-:-:S06]  /*d390*/  FADD.FTZ R9, R167, R9 ;  /* 0x00000009a7097221 */ /* 0x000fcc0000010000 */
[----:B------:R-:W1:Y:S08]  /*d3a0*/  MUFU.EX2 R170, R170 ;  /* 0x000000aa00aa7308 */ /* 0x000e700000000800 */
[----:B------:R-:W2:Y:S08]  /*d3b0*/  MUFU.EX2 R171, R171 ;  /* 0x000000ab00ab7308 */ /* 0x000eb00000000800 */
[----:B------:R-:W3:Y:S01]  /*d3c0*/  MUFU.EX2 R174, R174 ;  /* 0x000000ae00ae7308 */ /* 0x000ee20000000800 */
[----:B-1----:R-:W-:-:S07]  /*d3d0*/  FADD.FTZ R9, R170, R9 ;  /* 0x00000009aa097221 */ /* 0x002fce0000010000 */
[----:B------:R-:W1:Y:S01]  /*d3e0*/  MUFU.EX2 R175, R175 ;  /* 0x000000af00af7308 */ /* 0x000e620000000800 */
[----:B--2---:R-:W-:-:S07]  /*d3f0*/  FADD.FTZ R9, R171, R9 ;  /* 0x00000009ab097221 */ /* 0x004fce0000010000 */
[----:B------:R-:W-:Y:S01]  /*d400*/  MUFU.EX2 R177, R177 ;  /* 0x000000b100b17308 */ /* 0x000fe20000000800 */
[----:B---3--:R-:W-:-:S07]  /*d410*/  FADD.FTZ R9, R174, R9 ;  /* 0x00000009ae097221 */ /* 0x008fce0000010000 */
[----:B------:R-:W-:Y:S01]  /*d420*/  MUFU.EX2 R181, R181 ;  /* 0x000000b500b57308 */ /* 0x000fe20000000800 */
[----:B-1----:R-:W-:-:S07]  /*d430*/  FADD.FTZ R9, R175, R9 ;  /* 0x00000009af097221 */ /* 0x002fce0000010000 */
        /* <DEDUP_REMOVED lines=11> */
[----:B------:R1:W-:Y:S08]  /*d4f0*/  MUFU.EX2 R10, R12 ;  /* 0x0000000c000a7308 */ /* 0x0003f00000000800 */
[----:B------:R-:W-:Y:S01]  /*d500*/  MUFU.EX2 R194, R194 ;  /* 0x000000c200c27308 */ /* 0x000fe20000000800 */
[----:B-1----:R-:W-:-:S07]  /*d510*/  VIADD R12, R8, 0x280 ;  /* 0x00000280080c7836 */ /* 0x002fce0000000000 */
[----:B------:R-:W-:Y:S08]  /*d520*/  MUFU.EX2 R195, R195 ;  /* 0x000000c300c37308 */ /* 0x000ff00000000800 */
[----:B------:R-:W-:Y:S08]  /*d530*/  MUFU.EX2 R198, R198 ;  /* 0x000000c600c67308 */ /* 0x000ff00000000800 */
[----:B------:R-:W-:Y:S01]  /*d540*/  MUFU.EX2 R199, R199 ;  /* 0x000000c700c77308 */ /* 0x000fe20000000800 */
[----:B------:R-:W-:-:S02]  /*d550*/  WARPGROUP.DEPBAR.LE gsb0, 0x0 ;  /* 0x00008000000079c5 */ /* 0x000fc40000010000 */
[----:B------:R-:W-:-:S06]  /*d560*/  WARPGROUP.ARRIVE ;  /* 0x00000000000079c5 */ /* 0x000fcc0000000000 */
[----:B------:R-:W-:Y:S01]  /*d570*/  HGMMA.64x256x16.F32.BF16 R24, R152, gdesc[UR4].tnspB, R24, gsb0 ;  /* 0x43e0000498187df0 */ /* 0x000fe20008001818 */
[----:B------:R-:W-:Y:S01]  /*d580*/  R2UR UR6, R14 ;  /* 0x000000000e0672ca */ /* 0x000fe200000e0000 */
[----:B------:R-:W-:Y:S01]  /*d590*/  VIADD R14, R8, 0x180 ;  /* 0x00000180080e7836 */ /* 0x000fe20000000000 */
[----:B------:R-:W-:Y:S01]  /*d5a0*/  R2UR UR7, R15 ;  /* 0x000000000f0772ca */ /* 0x000fe200000e0000 */
[----:B------:R-:W-:Y:S01]  /*d5b0*/  IMAD.MOV.U32 R15, RZ, RZ, 0x40000040 ;  /* 0x40000040ff0f7424 */ /* 0x000fe200078e00ff */
[----:B------:R-:W-:Y:S02]  /*d5c0*/  WARPGROUP.DEPBAR.LE gsb0, 0x0 ;  /* 0x00008000000079c5 */ /* 0x000fe40000010000 */
[----:B------:R-:W1:Y:S01]  /*d5d0*/  MUFU.EX2 R152, R168 ;  /* 0x000000a800987308 */ /* 0x000e620000000800 */
[----:B------:R-:W-:Y:S02]  /*d5e0*/  F2FP.BF16.F32.PACK_AB R153, R171, R170 ;  /* 0x000000aaab99723e */ /* 0x000fe400000010ff */
[----:B------:R-:W-:-:S05]  /*d5f0*/  F2FP.BF16.F32.PACK_AB R155, R175, R174 ;  /* 0x000000aeaf9b723e */ /* 0x000fca00000010ff */
[----:B------:R-:W2:Y:S01]  /*d600*/  MUFU.EX2 R154, R172 ;  /* 0x000000ac009a7308 */ /* 0x000ea20000000800 */
[----:B-1----:R-:W-:Y:S01]  /*d610*/  FADD.FTZ R7, R152, R7 ;  /* 0x0000000798077221 */ /* 0x002fe20000010000 */
[----:B------:R-:W-:-:S03]  /*d620*/  F2FP.BF16.F32.PACK_AB R152, R169, R152 ;  /* 0x00000098a998723e */ /* 0x000fc600000010ff */
[----:B------:R-:W-:-:S04]  /*d630*/  FADD.FTZ R7, R169, R7 ;  /* 0x00000007a9077221 */ /* 0x000fc80000010000 */
[----:B--2---:R-:W-:Y:S01]  /*d640*/  FADD.FTZ R7, R154, R7 ;  /* 0x000000079a077221 */ /* 0x004fe20000010000 */
[----:B------:R-:W-:-:S03]  /*d650*/  F2FP.BF16.F32.PACK_AB R154, R173, R154 ;  /* 0x0000009aad9a723e */ /* 0x000fc600000010ff */
[----:B------:R-:W-:Y:S01]  /*d660*/  FADD.FTZ R7, R173, R7 ;  /* 0x00000007ad077221 */ /* 0x000fe20000010000 */
        /* <DEDUP_REMOVED lines=8> */
[----:B------:R-:W-:Y:S01]  /*d6f0*/  F2FP.BF16.F32.PACK_AB R153, R179, R178 ;  /* 0x000000b2b399723e */ /* 0x000fe200000010ff */
[----:B------:R-:W-:Y:S01]  /*d700*/  FADD.FTZ R178, R178, R9 ;  /* 0x00000009b2b27221 */ /* 0x000fe20000010000 */
[----:B------:R-:W-:-:S03]  /*d710*/  F2FP.BF16.F32.PACK_AB R155, R183, R182 ;  /* 0x000000b6b79b723e */ /* 0x000fc600000010ff */
[----:B------:R-:W-:Y:S02]  /*d720*/  FADD.FTZ R179, R179, R178 ;  /* 0x000000b2b3b37221 */ /* 0x000fe40000010000 */
[----:B------:R-:W2:Y:S02]  /*d730*/  MUFU.EX2 R154, R180 ;  /* 0x000000b4009a7308 */ /* 0x000ea40000000800 */
[----:B------:R-:W-:-:S04]  /*d740*/  FADD.FTZ R182, R182, R179 ;  /* 0x000000b3b6b67221 */ /* 0x000fc80000010000 */
[----:B------:R-:W-:Y:S01]  /*d750*/  FADD.FTZ R183, R183, R182 ;  /* 0x000000b6b7b77221 */ /* 0x000fe20000010000 */
        /* <DEDUP_REMOVED lines=8> */
[----:B------:R-:W-:Y:S02]  /*d7e0*/  R2UR UR6, R14 ;  /* 0x000000000e0672ca */ /* 0x000fe400000e0000 */
[----:B------:R-:W-:Y:S01]  /*d7f0*/  R2UR UR7, R15 ;  /* 0x000000000f0772ca */ /* 0x000fe200000e0000 */
        /* <DEDUP_REMOVED lines=35> */
[----:B------:R-:W-:Y:S03]  /*da30*/  HGMMA.64x256x16.F32.BF16 R24, R152, gdesc[UR4].tnspB, R24, gsb0 ;  /* 0x43e0000498187df0 */ /* 0x000fe60008001818 */
[----:B------:R-:W-:Y:S02]  /*da40*/  WARPGROUP.DEPBAR.LE gsb0, 0x0 ;  /* 0x00008000000079c5 */ /* 0x000fe40000010000 */
[----:B------:R-:W-:Y:S05]  /*da50*/  @!P0 BRA `(.L_x_10537) ;  /* 0x0000000000048947 */ /* 0x000fea0003800000 */
[----:B------:R-:W-:Y:S01]  /*da60*/  BPT.TRAP 0x1 ;  /* 0x000000040000795c */ /* 0x000fe20000300000 */
.L_x_10537:
[----:B------:R-:W-:Y:S02]  /*da70*/  VIADD R3, R3, 0x32460 ;  /* 0x0003246003037836 */ /* 0x000fe40000000000 */
[----:B------:R-:W-:Y:S02]  /*da80*/  IMAD.MOV.U32 R9, RZ, RZ, R11 ;  /* 0x000000ffff097224 */ /* 0x000fe400078e000b */
[----:B------:R-:W-:Y:S01]  /*da90*/  IMAD.MOV.U32 R10, RZ, RZ, R6 ;  /* 0x000000ffff0a7224 */ /* 0x000fe200078e0006 */
[----:B------:R-:W-:-:S04]  /*daa0*/  PRMT R3, R197, 0x654, R3 ;  /* 0x00000654c5037816 */ /* 0x000fc80000000003 */
[----:B------:R1:W-:Y:S01]  /*dab0*/  SYNCS.ARRIVE.TRANS64.RED.A1T0 RZ, [R3+URZ], RZ ;  /* 0x000000ff03ff79a7 */ /* 0x0003e2000810043f */
[----:B------:R-:W-:Y:S05]  /*dac0*/  @P1 BRA `(.L_x_10538) ;  /* 0xffffffd800201947 */ /* 0x000fea000383ffff */
.L_x_10527:
[----:B------:R-:W2:Y:S01]  /*dad0*/  LDL.LU R187, [R1+0x68] ;  /* 0x0000680001bb7983 */ /* 0x000ea20000300800 */
[----:B------:R-:W-:Y:S05]  /*dae0*/  WARPSYNC.ALL ;  /* 0x0000000000007948 */ /* 0x000fea0003800000 */
[----:B------:R-:W3:Y:S01]  /*daf0*/  SHFL.BFLY PT, R9, R8, 0x2, 0x1f ;  /* 0x0c401f0008097f89 */ /* 0x000ee200000e0000 */
[----:B------:R-:W-:Y:S01]  /*db00*/  VIADD R205, R205, 0x1 ;  /* 0x00000001cdcd7836 */ /* 0x000fe20000000000 */
[----:B------:R0:W-:Y:S08]  /*db10*/  BAR.ARV R0, 0x100 ;  /* 0x000400000000751d */ /* 0x0001f00000002000 */
[----:B------:R-:W-:Y:S06]  /*db20*/  BAR.ARV 0x8, 0x180 ;  /* 0x0206000000007b1d */ /* 0x000fec0000002000 */
[----:B------:R-:W-:Y:S01]  /*db30*/  ISETP.NE.AND P0, PT, R205, 0x2, PT ;  /* 0x00000002cd00780c */ /* 0x000fe20003f05270 */
[----:B0-----:R-:W-:Y:S01]  /*db40*/  IMAD.MOV.U32 R0, RZ, RZ, -0x800000 ;  /* 0xff800000ff007424 */ /* 0x001fe200078e00ff */
[----:B------:R-:W1:Y:S01]  /*db50*/  SHFL.BFLY PT, R4, R7, 0x2, 0x1f ;  /* 0x0c401f0007047f89 */ /* 0x000e6200000e0000 */
[----:B------:R-:W-:-:S02]  /*db60*/  PLOP3.LUT P1, PT, PT, PT, PT, 0x8, 0x0 ;  /* 0x000000000000781c */ /* 0x000fc40003f2e170 */
[----:B------:R-:W-:Y:S01]  /*db70*/  SEL R13, RZ, 0x1, P0 ;  /* 0x00000001ff0d7807 */ /* 0x000fe20000000000 */
[----:B---3--:R-:W-:Y:S01]  /*db80*/  FADD.FTZ R9, R9, R8 ;  /* 0x0000000809097221 */ /* 0x008fe20000010000 */
[----:B------:R-:W-:Y:S02]  /*db90*/  SEL R205, R205, RZ, P0 ;  /* 0x000000ffcdcd7207 */ /* 0x000fe40000000000 */
[----:B------:R-:W-:Y:S02]  /*dba0*/  LOP3.LUT R216, R216, R13, RZ, 0x3c, !PT ;  /* 0x0000000dd8d87212 */ /* 0x000fe400078e3cff */
[----:B------:R-:W0:Y:S01]  /*dbb0*/  SHFL.BFLY PT, R10, R9, 0x1, 0x1f ;  /* 0x0c201f00090a7f89 */ /* 0x000e2200000e0000 */
[----:B-1----:R-:W-:-:S05]  /*dbc0*/  FADD.FTZ R3, R4, R7 ;  /* 0x0000000704037221 */ /* 0x002fca0000010000 */
[----:B------:R-:W1:Y:S01]  /*dbd0*/  SHFL.BFLY PT, R4, R3, 0x1, 0x1f ;  /* 0x0c201f0003047f89 */ /* 0x000e6200000e0000 */
[----:B0-----:R-:W-:-:S05]  /*dbe0*/  FADD.FTZ R8, R9, R10 ;  /* 0x0000000a09087221 */ /* 0x001fca0000010000 */
[----:B------:R-:W-:-:S13]  /*dbf0*/  FSETP.NE.FTZ.AND P3, PT, R8, RZ, PT ;  /* 0x000000ff0800720b */ /* 0x000fda0003f75000 */
[----:B------:R-:W-:Y:S01]  /*dc00*/  @P3 FMUL.FTZ R19, R5, 0.69314718246459960938 ;  /* 0x3f31721805133820 */ /* 0x000fe20000410000 */
[----:B-1----:R-:W-:Y:S01]  /*dc10*/  FADD.FTZ R7, R3, R4 ;  /* 0x0000000403077221 */ /* 0x002fe20000010000 */
[----:B------:R-:W-:Y:S02]  /*dc20*/  IMAD.MOV.U32 R3, RZ, RZ, RZ ;  /* 0x000000ffff037224 */ /* 0x000fe400078e00ff */
[----:B------:R-:W-:Y:S02]  /*dc30*/  IMAD.MOV.U32 R4, RZ, RZ, RZ ;  /* 0x000000ffff047224 */ /* 0x000fe400078e00ff */
[----:B------:R-:W-:Y:S02]  /*dc40*/  FSETP.NE.FTZ.AND P2, PT, R7, RZ, PT ;  /* 0x000000ff0700720b */ /* 0x000fe40003f55000 */
[----:B------:R-:W0:Y:S08]  /*dc50*/  @P3 MUFU.RCP R3, R8 ;  /* 0x0000000800033308 */ /* 0x000e300000001000 */
[----:B------:R-:W1:Y:S03]  /*dc60*/  @P3 MUFU.LG2 R8, R8 ;  /* 0x0000000800083308 */ /* 0x000e660000000c00 */
[----:B------:R-:W-:-:S05]  /*dc70*/  @P2 FMUL.FTZ R20, R5, 0.69314718246459960938 ;  /* 0x3f31721805142820 */ /* 0x000fca0000410000 */
        /* <DEDUP_REMOVED lines=8> */
[----:B------:R-:W0:Y:S01]  /*dd00*/  @P2 MUFU.RCP R4, R7 ;  /* 0x0000000700042308 */ /* 0x000e220000001000 */
        /* <DEDUP_REMOVED lines=126> */
[----:B--2---:R-:W-:-:S05]  /*e4f0*/  VIADD R187, R187, 0x1 ;  /* 0x00000001bbbb7836 */ /* 0x004fca0000000000 */
[----:B------:R0:W-:Y:S02]  /*e500*/  STL [R1+0x68], R187 ;  /* 0x000068bb01007387 */ /* 0x0001e40000100800 */
.L_x_10483:
[----:B------:R-:W-:Y:S05]  /*e510*/  WARPSYNC.ALL ;  /* 0x0000000000007948 */ /* 0x000fea0003800000 */
[----:B------:R-:W1:Y:S01]  /*e520*/  S2R R6, SR_CgaCtaId ;  /* 0x0000000000067919 */ /* 0x000e620000008800 */
[----:B------:R-:W-:Y:S01]  /*e530*/  MOV R19, 0x400 ;  /* 0x0000040000137802 */ /* 0x000fe20000000f00 */
[----:B------:R-:W-:Y:S01]  /*e540*/  BSSY B0, `(.L_x_10539) ;  /* 0x00002f7000007945 */ /* 0x000fe20003800000 */
[----:B------:R-:W-:Y:S02]  /*e550*/  BAR.SYNC.DEFER_BLOCKING 0x5, 0x180 ;  /* 0x0146000000007b1d */ /* 0x000fe40000010000 */
[----:B-1----:R-:W-:-:S05]  /*e560*/  LEA R19, R6, R19, 0x18 ;  /* 0x0000001306137211 */ /* 0x002fca00078ec0ff */
[----:B------:R1:W0:Y:S01]  /*e570*/  LDS.128 R32, [R19+0x324d0] ;  /* 0x0324d00013207984 */ /* 0x0002220000000c00 */
[----:B------:R-:W-:Y:S06]  /*e580*/  BAR.ARV 0x4, 0x180 ;  /* 0x0106000000007b1d */ /* 0x000fec0000002000 */
[----:B------:R-:W-:Y:S05]  /*e590*/  @P1 BRA `(.L_x_10540) ;  /* 0x00000020001c1947 */ /* 0x000fea0003800000 */
[----:B------:R-:W2:Y:S04]  /*e5a0*/  LDL R8, [R1+0x84] ;  /* 0x0000840001087983 */ /* 0x000ea80000100800 */
[----:B------:R-:W4:Y:S01]  /*e5b0*/  LDL R51, [R1+0x5c] ;  /* 0x00005c0001337983 */ /* 0x000f220000100800 */
[----:B------:R-:W3:Y:S01]  /*e5c0*/  S2R R6, SR_SWINHI ;  /* 0x0000000000067919 */ /* 0x000ee20000002f00 */
[----:B------:R-:W-:Y:S05]  /*e5d0*/  WARPSYNC.ALL ;  /* 0x0000000000007948 */ /* 0x000fea0003800000 */
[----:B------:R-:W-:Y:S01]  /*e5e0*/  F2FP.BF16.F32.PACK_AB R11, R14, R30 ;  /* 0x0000001e0e0b723e */ /* 0x000fe200000010ff */
[----:B------:R-:W-:Y:S01]  /*e5f0*/  ULDC.64 UR4, c[0x0][0xd00] ;  /* 0x0003400000047ab9 */ /* 0x000fe20000000a00 */
[----:B------:R-:W-:Y:S01]  /*e600*/  F2FP.BF16.F32.PACK_AB R13, R13, R42 ;  /* 0x0000002a0d0d723e */ /* 0x000fe200000010ff */
[----:B------:R-:W4:Y:S01]  /*e610*/  LDL R55, [R1+0x80] ;  /* 0x0000800001377983 */ /* 0x000f220000100800 */
[----:B------:R-:W-:Y:S01]  /*e620*/  F2FP.BF16.F32.PACK_AB R15, R15, R46 ;  /* 0x0000002e0f0f723e */ /* 0x000fe200000010ff */
[----:B0-----:R-:W0:Y:S02]  /*e630*/  LDC R32, c[0x0][0xce8] ;  /* 0x00033a00ff207b82 */ /* 0x001e240000000800 */
[----:B------:R-:W4:Y:S01]  /*e640*/  LDL R90, [R1+0x6c] ;  /* 0x00006c00015a7983 */ /* 0x000f220000100800 */
[----:B------:R-:W-:-:S02]  /*e650*/  MOV R20, R19 ;  /* 0x0000001300147202 */ /* 0x000fc40000000f00 */
[----:B---3--:R-:W-:Y:S02]  /*e660*/  MOV R21, R6 ;  /* 0x0000000600157202 */ /* 0x008fe40000000f00 */
[----:B------:R-:W-:Y:S02]  /*e670*/  F2FP.BF16.F32.PACK_AB R14, R156, R174 ;  /* 0x000000ae9c0e723e */ /* 0x000fe400000010ff */
[----:B------:R-:W-:Y:S02]  /*e680*/  F2FP.BF16.F32.PACK_AB R25, R25, R50 ;  /* 0x000000321919723e */ /* 0x000fe400000010ff */
[----:B------:R-:W-:Y:S02]  /*e690*/  F2FP.BF16.F32.PACK_AB R27, R27, R54 ;  /* 0x000000361b1b723e */ /* 0x000fe400000010ff */
[----:B-----5:R-:W-:Y:S02]  /*e6a0*/  F2FP.BF16.F32.PACK_AB R28, R159, R177 ;  /* 0x000000b19f1c723e */ /* 0x020fe400000010ff */
[----:B------:R-:W-:-:S02]  /*e6b0*/  F2FP.BF16.F32.PACK_AB R29, R29, R58 ;  /* 0x0000003a1d1d723e */ /* 0x000fc400000010ff */
[----:B------:R-:W-:Y:S02]  /*e6c0*/  F2FP.BF16.F32.PACK_AB R30, R160, R178 ;  /* 0x000000b2a01e723e */ /* 0x000fe400000010ff */
[----:B------:R-:W-:Y:S02]  /*e6d0*/  F2FP.BF16.F32.PACK_AB R31, R31, R62 ;  /* 0x0000003e1f1f723e */ /* 0x000fe400000010ff */
[----:B------:R-:W-:Y:S02]  /*e6e0*/  F2FP.BF16.F32.PACK_AB R42, R168, R186 ;  /* 0x000000baa82a723e */ /* 0x000fe400000010ff */
[----:B------:R-:W-:Y:S02]  /*e6f0*/  F2FP.BF16.F32.PACK_AB R43, R95, R94 ;  /* 0x0000005e5f2b723e */ /* 0x000fe400000010ff */
[----:B------:R-:W-:Y:S02]  /*e700*/  F2FP.BF16.F32.PACK_AB R46, R101, R100 ;  /* 0x00000064652e723e */ /* 0x000fe400000010ff */
[----:B------:R-:W-:Y:S01]  /*e710*/  F2FP.BF16.F32.PACK_AB R47, R103, R102 ;  /* 0x00000066672f723e */ /* 0x000fe200000010ff */
[----:B------:R-:W-:Y:S01]  /*e720*/  BAR.SYNC.DEFER_BLOCKING 0x1, 0x100 ;  /* 0x0044000000007b1d */ /* 0x000fe20000010000 */
[----:B--2---:R-:W-:-:S03]  /*e730*/  IMAD.WIDE R40, R8, 0x2, R20 ;  /* 0x0000000208287825 */ /* 0x004fc600078e0214 */
[----:B------:R-:W-:-:S04]  /*e740*/  IADD3 R52, P3, R40, 0x60, RZ ;  /* 0x0000006028347810 */ /* 0x000fc80007f7e0ff */
[----:B------:R-:W-:Y:S02]  /*e750*/  LOP3.LUT R53, R52, 0x380, RZ, 0xc0, !PT ;  /* 0x0000038034357812 */ /* 0x000fe400078ec0ff */
[C---:B----4-:R-:W-:Y:S02]  /*e760*/  IADD3 R45, P1, R40.reuse, 0x20, RZ ;  /* 0x00000020282d7810 */ /* 0x050fe40007f3e0ff */
[----:B------:R-:W-:Y:S02]  /*e770*/  IADD3 R48, P2, R40, 0x40, RZ ;  /* 0x0000004028307810 */ /* 0x000fe40007f5e0ff */
[----:B------:R-:W-:Y:S02]  /*e780*/  SHF.R.U64 R53, R53, 0x3, RZ ;  /* 0x0000000335357819 */ /* 0x000fe400000012ff */
[----:B------:R-:W-:Y:S02]  /*e790*/  LOP3.LUT R44, R45, 0x380, RZ, 0xc0, !PT ;  /* 0x000003802d2c7812 */ /* 0x000fe400078ec0ff */
[----:B------:R-:W-:-:S02]  /*e7a0*/  LOP3.LUT R49, R48, 0x380, RZ, 0xc0, !PT ;  /* 0x0000038030317812 */ /* 0x000fc400078ec0ff */
[----:B------:R-:W-:Y:S01]  /*e7b0*/  LOP3.LUT R52, R53, R52, RZ, 0x3c, !PT ;  /* 0x0000003435347212 */ /* 0x000fe200078e3cff */
[--C-:B------:R-:W-:Y:S01]  /*e7c0*/  IMAD.X R53, RZ, RZ, R41.reuse, P3 ;  /* 0x000000ffff357224 */ /* 0x100fe200018e0629 */
[----:B------:R-:W-:Y:S02]  /*e7d0*/  IADD3 R76, P3, R40, 0x8020, RZ ;  /* 0x00008020284c7810 */ /* 0x000fe40007f7e0ff */
[----:B------:R-:W-:Y:S02]  /*e7e0*/  SHF.R.U64 R44, R44, 0x3, RZ ;  /* 0x000000032c2c7819 */ /* 0x000fe400000012ff */
[----:B------:R-:W-:Y:S02]  /*e7f0*/  SHF.R.U64 R49, R49, 0x3, RZ ;  /* 0x0000000331317819 */ /* 0x000fe400000012ff */
[----:B------:R-:W-:Y:S02]  /*e800*/  LOP3.LUT R77, R76, 0x380, RZ, 0xc0, !PT ;  /* 0x000003804c4d7812 */ /* 0x000fe400078ec0ff */
        /* <DEDUP_REMOVED lines=17> */
[----:B------:R-:W-:-:S02]  /*e920*/  LOP3.LUT R8, R40, 0x380, RZ, 0xc0, !PT ;  /* 0x0000038028087812 */ /* 0x000fc400078ec0ff */
[----:B------:R-:W-:Y:S02]  /*e930*/  IADD3 R6, P3, R40, 0xc060, RZ ;  /* 0x0000c06028067810 */ /* 0x000fe40007f7e0ff */
[----:B------:R-:W-:Y:S02]  /*e940*/  SHF.R.U64 R57, R57, 0x3, RZ ;  /* 0x0000000339397819 */ /* 0x000fe400000012ff */
[----:B------:R-:W-:Y:S02]  /*e950*/  SHF.R.U64 R61, R61, 0x3, RZ ;  /* 0x000000033d3d7819 */ /* 0x000fe400000012ff */
[----:B------:R-:W-:Y:S02]  /*e960*/  SHF.R.U64 R65, R65, 0x3, RZ ;  /* 0x0000000341417819 */ /* 0x000fe400000012ff */
[----:B------:R-:W-:Y:S02]  /*e970*/  SHF.R.U64 R69, R69, 0x3, RZ ;  /* 0x0000000345457819 */ /* 0x000fe400000012ff */
[----:B------:R-:W-:-:S02]  /*e980*/  SHF.R.U64 R73, R73, 0x3, RZ ;  /* 0x0000000349497819 */ /* 0x000fc400000012ff */
[----:B------:R-:W-:Y:S02]  /*e990*/  SHF.R.U64 R8, R8, 0x3, RZ ;  /* 0x0000000308087819 */ /* 0x000fe400000012ff */
[----:B------:R-:W-:Y:S02]  /*e9a0*/  LOP3.LUT R9, R6, 0x380, RZ, 0xc0, !PT ;  /* 0x0000038006097812 */ /* 0x000fe400078ec0ff */
        /* <DEDUP_REMOVED lines=8> */
[----:B------:R-:W-:Y:S01]  /*ea30*/  IMAD.X R73, RZ, RZ, R41, P2 ;  /* 0x000000ffff497224 */ /* 0x000fe200010e0629 */
[----:B------:R-:W-:Y:S02]  /*ea40*/  IADD3.X R69, RZ, R41, RZ, P1, !PT ;  /* 0x00000029ff457210 */ /* 0x000fe40000ffe4ff */
[C---:B------:R-:W-:Y:S02]  /*ea50*/  IADD3 R80, P4, R40.reuse, 0x8040, RZ ;  /* 0x0000804028507810 */ /* 0x040fe40007f9e0ff */
[C---:B------:R-:W-:Y:S02]  /*ea60*/  IADD3 R84, P5, R40.reuse, 0x8060, RZ ;  /* 0x0000806028547810 */ /* 0x040fe40007fbe0ff */
[C---:B------:R-:W-:Y:S02]  /*ea70*/  IADD3 R88, P0, R40.reuse, 0xc000, RZ ;  /* 0x0000c00028587810 */ /* 0x040fe40007f1e0ff */
[----:B------:R-:W-:-:S02]  /*ea80*/  IADD3 R92, P1, R40, 0xc020, RZ ;  /* 0x0000c020285c7810 */ /* 0x000fc40007f3e0ff */
[----:B------:R-:W-:Y:S02]  /*ea90*/  IADD3 R36, P2, R40, 0xc040, RZ ;  /* 0x0000c04028247810 */ /* 0x000fe40007f5e0ff */
[----:B------:R-:W-:Y:S02]  /*eaa0*/  LOP3.LUT R8, R8, R40, RZ, 0x3c, !PT ;  /* 0x0000002808087212 */ /* 0x000fe400078e3cff */
[----:B------:R-:W-:Y:S01]  /*eab0*/  SHF.R.U64 R40, R9, 0x3, RZ ;  /* 0x0000000309287819 */ /* 0x000fe200000012ff */
[----:B------:R-:W-:-:S03]  /*eac0*/  IMAD.MOV.U32 R9, RZ, RZ, R41 ;  /* 0x000000ffff097224 */ /* 0x000fc600078e0029 */
[----:B------:R-:W-:Y:S02]  /*ead0*/  LOP3.LUT R40, R40, R6, RZ, 0x3c, !PT ;  /* 0x0000000628287212 */ /* 0x000fe400078e3cff */
[----:B------:R-:W-:Y:S02]  /*eae0*/  MOV R6, R8 ;  /* 0x0000000800067202 */ /* 0x000fe40000000f00 */
[----:B------:R-:W-:Y:S02]  /*eaf0*/  F2FP.BF16.F32.PACK_AB R9, R10, R26 ;  /* 0x0000001a0a09723e */ /* 0x000fe400000010ff */
        /* <DEDUP_REMOVED lines=13> */
[----:B------:R-:W-:Y:S02]  /*ebd0*/  MOV R44, R44 ;  /* 0x0000002c002c7202 */ /* 0x000fe40000000f00 */
[----:B------:R-:W-:Y:S02]  /*ebe0*/  MOV R48, R48 ;  /* 0x0000003000307202 */ /* 0x000fe40000000f00 */
[----:B------:R-:W-:Y:S01]  /*ebf0*/  LOP3.LUT R80, R81, R80, RZ, 0x3c, !PT ;  /* 0x0000005051507212 */ /* 0x000fe200078e3cff */
[----:B------:R-:W-:Y:S01]  /*ec00*/  IMAD.X R81, RZ, RZ, R41, P4 ;  /* 0x000000ffff517224 */ /* 0x000fe200020e0629 */
[----:B------:R-:W-:-:S02]  /*ec10*/  LOP3.LUT R84, R85, R84, RZ, 0x3c, !PT ;  /* 0x0000005455547212 */ /* 0x000fc400078e3cff */
[----:B--2---:R-:W-:Y:S02]  /*ec20*/  F2FP.BF16.F32.PACK_AB R8, R153, R171 ;  /* 0x000000ab9908723e */ /* 0x004fe400000010ff */
[----:B------:R-:W-:Y:S02]  /*ec30*/  F2FP.BF16.F32.PACK_AB R9, R12, R5 ;  /* 0x000000050c09723e */ /* 0x000fe400000010ff */
[----:B------:R-:W-:Y:S02]  /*ec40*/  F2FP.BF16.F32.PACK_AB R10, R154, R172 ;  /* 0x000000ac9a0a723e */ /* 0x000fe400000010ff */
[----:B------:R-:W-:Y:S02]  /*ec50*/  F2FP.BF16.F32.PACK_AB R11, R39, R38 ;  /* 0x00000026270b723e */ /* 0x000fe400000010ff */
[----:B------:R-:W-:Y:S01]  /*ec60*/  F2FP.BF16.F32.PACK_AB R12, R155, R173 ;  /* 0x000000ad9b0c723e */ /* 0x000fe200000010ff */
[--C-:B------:R-:W-:Y:S01]  /*ec70*/  IMAD.X R85, RZ, RZ, R41.reuse, P5 ;  /* 0x000000ffff557224 */ /* 0x100fe200028e0629 */
[----:B------:R-:W-:Y:S01]  /*ec80*/  LOP3.LUT R88, R89, R88, RZ, 0x3c, !PT ;  /* 0x0000005859587212 */ /* 0x000fe200078e3cff */
[--C-:B------:R-:W-:Y:S01]  /*ec90*/  IMAD.X R89, RZ, RZ, R41.reuse, P0 ;  /* 0x000000ffff597224 */ /* 0x100fe200000e0629 */
[----:B------:R-:W-:Y:S01]  /*eca0*/  LOP3.LUT R92, R93, R92, RZ, 0x3c, !PT ;  /* 0x0000005c5d5c7212 */ /* 0x000fe200078e3cff */
[--C-:B------:R-:W-:Y:S01]  /*ecb0*/  IMAD.X R93, RZ, RZ, R41.reuse, P1 ;  /* 0x000000ffff5d7224 */ /* 0x100fe200008e0629 */
[----:B------:R-:W-:Y:S01]  /*ecc0*/  LOP3.LUT R36, R37, R36, RZ, 0x3c, !PT ;  /* 0x0000002425247212 */ /* 0x000fe200078e3cff */
[--C-:B------:R-:W-:Y:S01]  /*ecd0*/  IMAD.X R37, RZ, RZ, R41.reuse, P2 ;  /* 0x000000ffff257224 */ /* 0x100fe200010e0629 */
[----:B------:R-:W-:Y:S01]  /*ece0*/  MOV R52, R52 ;  /* 0x0000003400347202 */ /* 0x000fe20000000f00 */
[----:B------:R-:W-:Y:S01]  /*ecf0*/  IMAD.X R41, RZ, RZ, R41, P3 ;  /* 0x000000ffff297224 */ /* 0x000fe200018e0629 */
[----:B------:R-:W-:Y:S01]  /*ed00*/  F2FP.BF16.F32.PACK_AB R24, R157, R175 ;  /* 0x000000af9d18723e */ /* 0x000fe200000010ff */
[----:B------:R2:W-:Y:S01]  /*ed10*/  STSM.16.M88.4 [R44], R8 ;  /* 0x000000082c007844 */ /* 0x0005e20000000200 */
[----:B------:R-:W-:-:S02]  /*ed20*/  F2FP.BF16.F32.PACK_AB R26, R158, R176 ;  /* 0x000000b09e1a723e */ /* 0x000fc400000010ff */
[----:B------:R-:W-:Y:S01]  /*ed30*/  MOV R56, R56 ;  /* 0x0000003800387202 */ /* 0x000fe20000000f00 */
[----:B------:R3:W-:Y:S01]  /*ed40*/  STSM.16.M88.4 [R48], R12 ;  /* 0x0000000c30007844 */ /* 0x0007e20000000200 */
[----:B------:R-:W-:Y:S02]  /*ed50*/  MOV R60, R60 ;  /* 0x0000003c003c7202 */ /* 0x000fe40000000f00 */
[----:B------:R-:W-:Y:S01]  /*ed60*/  MOV R64, R64 ;  /* 0x0000004000407202 */ /* 0x000fe20000000f00 */
[----:B------:R-:W-:Y:S01]  /*ed70*/  STSM.16.M88.4 [R52], R24 ;  /* 0x0000001834007844 */ /* 0x000fe20000000200 */
[----:B------:R-:W-:Y:S02]  /*ed80*/  MOV R5, R36 ;  /* 0x0000002400057202 */ /* 0x000fe40000000f00 */
[----:B------:R-:W-:Y:S01]  /*ed90*/  MOV R68, R68 ;  /* 0x0000004400447202 */ /* 0x000fe20000000f00 */
[----:B------:R-:W-:Y:S01]  /*eda0*/  STSM.16.M88.4 [R56], R28 ;  /* 0x0000001c38007844 */ /* 0x000fe20000000200 */
[----:B------:R-:W-:-:S02]  /*edb0*/  MOV R6, R40 ;  /* 0x0000002800067202 */ /* 0x000fc40000000f00 */
[----:B--2---:R-:W-:Y:S02]  /*edc0*/  F2FP.BF16.F32.PACK_AB R8, R161, R179 ;  /* 0x000000b3a108723e */ /* 0x004fe400000010ff */
[----:B------:R-:W-:Y:S02]  /*edd0*/  F2FP.BF16.F32.PACK_AB R9, R67, R66 ;  /* 0x000000424309723e */ /* 0x000fe400000010ff */
[----:B------:R-:W-:Y:S02]  /*ede0*/  F2FP.BF16.F32.PACK_AB R10, R162, R180 ;  /* 0x000000b4a20a723e */ /* 0x000fe400000010ff */
[----:B------:R-:W-:Y:S02]  /*edf0*/  F2FP.BF16.F32.PACK_AB R11, R71, R70 ;  /* 0x00000046470b723e */ /* 0x000fe400000010ff */
[----:B---3--:R-:W-:Y:S02]  /*ee00*/  F2FP.BF16.F32.PACK_AB R12, R163, R181 ;  /* 0x000000b5a30c723e */ /* 0x008fe400000010ff */
[----:B------:R-:W-:-:S02]  /*ee10*/  F2FP.BF16.F32.PACK_AB R13, R75, R74 ;  /* 0x0000004a4b0d723e */ /* 0x000fc400000010ff */
[----:B------:R-:W-:Y:S02]  /*ee20*/  F2FP.BF16.F32.PACK_AB R14, R164, R182 ;  /* 0x000000b6a40e723e */ /* 0x000fe400000010ff */
[----:B------:R-:W-:Y:S02]  /*ee30*/  F2FP.BF16.F32.PACK_AB R15, R79, R78 ;  /* 0x0000004e4f0f723e */ /* 0x000fe400000010ff */
[----:B------:R-:W-:Y:S02]  /*ee40*/  F2FP.BF16.F32.PACK_AB R36, R165, R183 ;  /* 0x000000b7a524723e */ /* 0x000fe400000010ff */
[----:B------:R-:W-:Y:S02]  /*ee50*/  F2FP.BF16.F32.PACK_AB R37, R83, R82 ;  /* 0x000000525325723e */ /* 0x000fe400000010ff */
[----:B------:R-:W-:Y:S02]  /*ee60*/  F2FP.BF16.F32.PACK_AB R38, R166, R184 ;  /* 0x000000b8a626723e */ /* 0x000fe400000010ff */
[----:B------:R-:W-:Y:S01]  /*ee70*/  F2FP.BF16.F32.PACK_AB R39, R87, R86 ;  /* 0x000000565727723e */ /* 0x000fe200000010ff */
[----:B------:R2:W-:Y:S01]  /*ee80*/  STSM.16.M88.4 [R60], R8 ;  /* 0x000000083c007844 */ /* 0x0005e20000000200 */
[----:B------:R-:W-:-:S02]  /*ee90*/  MOV R72, R72 ;  /* 0x0000004800487202 */ /* 0x000fc40000000f00 */
[----:B------:R-:W-:Y:S02]  /*eea0*/  F2FP.BF16.F32.PACK_AB R40, R167, R185 ;  /* 0x000000b9a728723e */ /* 0x000fe400000010ff */
[----:B------:R-:W-:Y:S01]  /*eeb0*/  F2FP.BF16.F32.PACK_AB R41, R91, R7 ;  /* 0x000000075b29723e */ /* 0x000fe200000010ff */
[----:B------:R3:W-:Y:S01]  /*eec0*/  STSM.16.M88.4 [R64], R12 ;  /* 0x0000000c40007844 */ /* 0x0007e20000000200 */
[----:B------:R-:W-:Y:S02]  /*eed0*/  MOV R76, R76 ;  /* 0x0000004c004c7202 */ /* 0x000fe40000000f00 */
[----:B------:R-:W-:Y:S02]  /*eee0*/  F2FP.BF16.F32.PACK_AB R44, R97, R96 ;  /* 0x00000060612c723e */ /* 0x000fe400000010ff */
[----:B------:R-:W-:Y:S02]  /*eef0*/  F2FP.BF16.F32.PACK_AB R45, R99, R98 ;  /* 0x00000062632d723e */ /* 0x000fe400000010ff */
        /* <DEDUP_REMOVED lines=10> */
[----:B------:R-:W-:Y:S01]  /*efa0*/  F2FP.BF16.F32.PACK_AB R15, R119, R118 ;  /* 0x00000076770f723e */ /* 0x000fe200000010ff */
[----:B------:R-:W-:Y:S04]  /*efb0*/  STSM.16.M88.4 [R72], R40 ;  /* 0x0000002848007844 */ /* 0x000fe80000000200 */
[----:B------:R-:W-:Y:S01]  /*efc0*/  STSM.16.M88.4 [R76], R44 ;  /* 0x0000002c4c007844 */ /* 0x000fe20000000200 */
[----:B------:R-:W-:-:S03]  /*efd0*/  SHF.R.S32.HI R82, RZ, 0x1f, R51 ;  /* 0x0000001fff527819 */ /* 0x000fc60000011433 */
[----:B------:R-:W-:Y:S04]  /*efe0*/  STSM.16.M88.4 [R80], R8 ;  /* 0x0000000850007844 */ /* 0x000fe80000000200 */
[----:B------:R2:W-:Y:S01]  /*eff0*/  STSM.16.M88.4 [R84], R12 ;  /* 0x0000000c54007844 */ /* 0x0005e20000000200 */
[----:B------:R-:W-:Y:S02]  /*f000*/  MOV R88, R88 ;  /* 0x0000005800587202 */ /* 0x000fe40000000f00 */
[----:B------:R-:W-:Y:S02]  /*f010*/  F2FP.BF16.F32.PACK_AB R24, R121, R120 ;  /* 0x000000787918723e */ /* 0x000fe400000010ff */
[----:B------:R-:W-:Y:S02]  /*f020*/  F2FP.BF16.F32.PACK_AB R25, R123, R122 ;  /* 0x0000007a7b19723e */ /* 0x000fe400000010ff */
[----:B------:R-:W-:-:S02]  /*f030*/  F2FP.BF16.F32.PACK_AB R26, R125, R124 ;  /* 0x0000007c7d1a723e */ /* 0x000fc400000010ff */
[----:B------:R-:W-:Y:S02]  /*f040*/  F2FP.BF16.F32.PACK_AB R27, R127, R126 ;  /* 0x0000007e7f1b723e */ /* 0x000fe400000010ff */
[----:B------:R-:W-:Y:S01]  /*f050*/  ISETP.NE.U32.AND P0, PT, RZ, UR4, PT ;  /* 0x00000004ff007c0c */ /* 0x000fe2000bf05070 */
[C---:B--2---:R-:W-:Y:S01]  /*f060*/  IMAD.SHL.U32 R12, R51.reuse, 0x4, RZ ;  /* 0x00000004330c7824 */ /* 0x044fe200078e00ff */
[----:B------:R-:W-:Y:S02]  /*f070*/  SHF.L.U64.HI R7, R51, 0x2, R82 ;  /* 0x0000000233077819 */ /* 0x000fe40000010252 */
[----:B------:R-:W-:Y:S02]  /*f080*/  MOV R92, R92 ;  /* 0x0000005c005c7202 */ /* 0x000fe40000000f00 */
[----:B------:R-:W-:Y:S02]  /*f090*/  IADD3 R14, P1, R12, UR4, RZ ;  /* 0x000000040c0e7c10 */ /* 0x000fe4000ff3e0ff */
        /* <DEDUP_REMOVED lines=18> */
[----:B------:R2:W-:Y:S01]  /*f1c0*/  STSM.16.M88.4 [R5], R36 ;  /* 0x0000002405007844 */ /* 0x0005e20000000200 */
[----:B------:R-:W-:-:S03]  /*f1d0*/  ISETP.NE.AND.EX P2, PT, RZ, UR5, PT, P2 ;  /* 0x00000005ff007c0c */ /* 0x000fc6000bf45320 */
[----:B------:R3:W-:Y:S01]  /*f1e0*/  STSM.16.M88.4 [R6], R8 ;  /* 0x0000000806007844 */ /* 0x0007e20000000200 */
[----:B------:R-:W-:Y:S01]  /*f1f0*/  IMAD.MOV.U32 R80, RZ, RZ, RZ ;  /* 0x000000ffff507224 */ /* 0x000fe200078e00ff */
[----:B------:R-:W-:Y:S08]  /*f200*/  BAR.SYNC.DEFER_BLOCKING 0x1, 0x100 ;  /* 0x0044000000007b1d */ /* 0x000ff00000010000 */
[----:B------:R-:W-:Y:S01]  /*f210*/  @P2 IADD3 R12, P3, R12, UR4, RZ ;  /* 0x000000040c0c2c10 */ /* 0x000fe2000ff7e0ff */
[----:B------:R-:W-:-:S02]  /*f220*/  ULDC UR4, c[0x0][0xb88] ;  /* 0x0002e20000047ab9 */ /* 0x000fc40000000800 */
[----:B--2---:R-:W-:Y:S01]  /*f230*/  IMAD.U32 R5, RZ, RZ, UR4 ;  /* 0x00000004ff057e24 */ /* 0x004fe2000f8e00ff */
[----:B------:R-:W-:Y:S01]  /*f240*/  @P2 IADD3.X R13, R7, UR5, RZ, P3, !PT ;  /* 0x00000005070d2c10 */ /* 0x000fe20009ffe4ff */
[----:B------:R2:W5:Y:S04]  /*f250*/  @P0 LDG.E R80, desc[UR60][R14.64] ;  /* 0x0000003c0e500981 */ /* 0x000568000c1e1900 */
[----:B------:R2:W5:Y:S01]  /*f260*/  @P2 LDG.E R5, desc[UR60][R12.64] ;  /* 0x0000003c0c052981 */ /* 0x000562000c1e1900 */
[----:B0-----:R-:W-:-:S13]  /*f270*/  ISETP.NE.AND P1, PT, R32, 0x1, PT ;  /* 0x000000012000780c */ /* 0x001fda0003f25270 */
[----:B------:R-:W0:Y:S08]  /*f280*/  @P1 LDC R3, c[0x0][0xcec] ;  /* 0x00033b00ff031b82 */ /* 0x000e300000000800 */
[----:B------:R-:W4:Y:S01]  /*f290*/  @P1 LDC R24, c[0x0][0xcf0] ;  /* 0x00033c00ff181b82 */ /* 0x000f220000000800 */
[----:B---3--:R-:W-:Y:S01]  /*f2a0*/  IMAD R8, R90, 0x80, R55 ;  /* 0x000000805a087824 */ /* 0x008fe200078e0237 */
[----:B--2---:R-:W-:Y:S06]  /*f2b0*/  @P2 BRA `(.L_x_10541) ;  /* 0x0000000000102947 */ /* 0x004fec0003800000 */
[----:B------:R-:W-:Y:S05]  /*f2c0*/  @!P0 BRA `(.L_x_10541) ;  /* 0x00000000000c8947 */ /* 0x000fea0003800000 */
[----:B------:R-:W2:Y:S04]  /*f2d0*/  LDG.E R6, desc[UR60][R14.64] ;  /* 0x0000003c0e067981 */ /* 0x000ea8000c1e1900 */
[----:B-----5:R-:W2:Y:S02]  /*f2e0*/  LDG.E R5, desc[UR60][R14.64+0x4] ;  /* 0x0000043c0e057981 */ /* 0x020ea4000c1e1900 */
[----:B--2---:R-:W-:-:S07]  /*f2f0*/  IMAD.IADD R5, R5, 0x1, -R6 ;  /* 0x0000000105057824 */ /* 0x004fce00078e0a06 */
.L_x_10541:
[----:B------:R-:W2:Y:S01]  /*f300*/  LDL.LU R89, [R1+0x64] ;  /* 0x0000640001597983 */ /* 0x000ea20000300800 */
[----:B------:R-:W3:Y:S01]  /*f310*/  S2R R6, SR_TID.X ;  /* 0x0000000000067919 */ /* 0x000ee20000002100 */
[----:B0-----:R-:W-:Y:S01]  /*f320*/  @P1 IMAD.HI.U32 R3, R8, R3, RZ ;  /* 0x0000000308031227 */ /* 0x001fe200078e00ff */
[----:B------:R-:W-:Y:S01]  /*f330*/  ULDC.64 UR4, c[0x0][0xc90] ;  /* 0x0003240000047ab9 */ /* 0x000fe20000000a00 */
[----:B-----5:R-:W-:Y:S01]  /*f340*/  SHF.R.S32.HI R81, RZ, 0x1f, R80 ;  /* 0x0000001fff517819 */ /* 0x020fe20000011450 */
[----:B------:R-:W2:Y:S01]  /*f350*/  LDL R26, [R1+0x78] ;  /* 0x00007800011a7983 */ /* 0x000ea20000100800 */
[----:B------:R-:W-:Y:S01]  /*f360*/  IMAD.MOV.U32 R11, RZ, RZ, R8 ;  /* 0x000000ffff0b7224 */ /* 0x000fe200078e0008 */
[----:B----4-:R-:W-:Y:S01]  /*f370*/  @P1 SHF.R.U32.HI R11, RZ, R24, R3 ;  /* 0x00000018ff0b1219 */ /* 0x010fe20000011603 */
[----:B------:R-:W0:Y:S01]  /*f380*/  @P1 LDC R85, c[0x0][0xcec] ;  /* 0x00033b00ff551b82 */ /* 0x000e220000000800 */
[----:B------:R-:W-:Y:S02]  /*f390*/  SEL R82, R82, RZ, !P0 ;  /* 0x000000ff52527207 */ /* 0x000fe40004000000 */
[----:B------:R-:W-:Y:S01]  /*f3a0*/  SEL R83, R51, RZ, !P0 ;  /* 0x000000ff33537207 */ /* 0x000fe20004000000 */
[----:B------:R-:W-:-:S04]  /*f3b0*/  IMAD.MOV R13, RZ, RZ, -R11 ;  /* 0x000000ffff0d7224 */ /* 0x000fc800078e0a0b */
[----:B------:R-:W4:Y:S01]  /*f3c0*/  @P1 LDC R87, c[0x0][0xcf0] ;  /* 0x00033c00ff571b82 */ /* 0x000f220000000800 */
[----:B---3--:R-:W-:-:S05]  /*f3d0*/  VIADD R30, R6, 0xffffff80 ;  /* 0xffffff80061e7836 */ /* 0x008fca0000000000 */
[----:B------:R-:W-:-:S04]  /*f3e0*/  SHF.R.S32.HI R86, RZ, 0x1f, R30 ;  /* 0x0000001fff567819 */ /* 0x000fc8000001141e */
[-C--:B------:R-:W-:Y:S02]  /*f3f0*/  LEA.HI R86, R86, R30.reuse, RZ, 0x3 ;  /* 0x0000001e56567211 */ /* 0x080fe400078f18ff */
[----:B------:R-:W-:Y:S02]  /*f400*/  SHF.R.S32.HI R88, RZ, 0x1f, R30 ;  /* 0x0000001fff587819 */ /* 0x000fe4000001141e */
[----:B------:R-:W-:Y:S02]  /*f410*/  LOP3.LUT R86, R86, 0xfffffff8, RZ, 0xc0, !PT ;  /* 0xfffffff856567812 */ /* 0x000fe400078ec0ff */
[----:B------:R-:W-:-:S03]  /*f420*/  LEA.HI R88, R88, R30, RZ, 0x3 ;  /* 0x0000001e58587211 */ /* 0x000fc600078f18ff */
[----:B------:R-:W-:Y:S01]  /*f430*/  IMAD.IADD R86, R30, 0x1, -R86 ;  /* 0x000000011e567824 */ /* 0x000fe200078e0a56 */
[----:B------:R-:W-:-:S03]  /*f440*/  SHF.R.S32.HI R88, RZ, 0x3, R88 ;  /* 0x00000003ff587819 */ /* 0x000fc60000011458 */
[----:B------:R-:W-:Y:S02]  /*f450*/  IMAD.SHL.U32 R3, R86, 0x8, RZ ;  /* 0x0000000856037824 */ /* 0x000fe400078e00ff */
[----:B------:R-:W-:Y:S02]  /*f460*/  IMAD R13, R32, R13, R8 ;  /* 0x0000000d200d7224 */ /* 0x000fe400078e0208 */
[----:B------:R-:W-:-:S03]  /*f470*/  IMAD R15, R88, 0x40, R3 ;  /* 0x00000040580f7824 */ /* 0x000fc600078e0203 */
[----:B------:R-:W-:Y:S02]  /*f480*/  SHF.R.S32.HI R12, RZ, 0x1f, R13 ;  /* 0x0000001fff0c7819 */ /* 0x000fe4000001140d */
[----:B------:R-:W-:-:S04]  /*f490*/  SHF.R.S32.HI R27, RZ, 0x1f, R30 ;  /* 0x0000001fff1b7819 */ /* 0x000fc8000001141e */
[----:B------:R-:W-:-:S04]  /*f4a0*/  LEA.HI R27, R27, R30, RZ, 0x7 ;  /* 0x0000001e1b1b7211 */ /* 0x000fc800078f38ff */
[----:B------:R-:W-:-:S05]  /*f4b0*/  LOP3.LUT R27, R27, 0xffffff80, RZ, 0xc0, !PT ;  /* 0xffffff801b1b7812 */ /* 0x000fca00078ec0ff */
[----:B------:R-:W-:Y:S02]  /*f4c0*/  IMAD.IADD R27, R30, 0x1, -R27 ;  /* 0x000000011e1b7824 */ /* 0x000fe400078e0a1b */
[C---:B------:R-:W-:Y:S02]  /*f4d0*/  VIADD R95, R3.reuse, 0x40 ;  /* 0x00000040035f7836 */ /* 0x040fe40000000000 */
[C---:B------:R-:W-:Y:S02]  /*f4e0*/  VIADD R91, R3.reuse, 0x80 ;  /* 0x00000080035b7836 */ /* 0x040fe40000000000 */
[----:B------:R-:W-:Y:S01]  /*f4f0*/  VIADD R93, R3, 0xc0 ;  /* 0x000000c0035d7836 */ /* 0x000fe20000000000 */
[----:B------:R-:W-:Y:S02]  /*f500*/  BSSY B1, `(.L_x_10542) ;  /* 0x00000cc000017945 */ /* 0x000fe40003800000 */
[----:B------:R-:W-:Y:S02]  /*f510*/  SHF.R.S32.HI R92, RZ, 0x1f, R91 ;  /* 0x0000001fff5c7819 */ /* 0x000fe4000001145b */
[----:B------:R-:W-:-:S02]  /*f520*/  SHF.R.S32.HI R94, RZ, 0x1f, R93 ;  /* 0x0000001fff5e7819 */ /* 0x000fc4000001145d */
[----:B--2---:R-:W-:-:S05]  /*f530*/  SHF.R.S32.HI R84, RZ, 0x1f, R89 ;  /* 0x0000001fff547819 */ /* 0x004fca0000011459 */
[----:B------:R-:W-:-:S04]  /*f540*/  IMAD R6, R84, UR4, RZ ;  /* 0x0000000454067c24 */ /* 0x000fc8000f8e02ff */
[C---:B------:R-:W-:Y:S02]  /*f550*/  IMAD R9, R89.reuse, UR5, R6 ;  /* 0x0000000559097c24 */ /* 0x040fe4000f8e0206 */
[----:B------:R-:W-:Y:S01]  /*f560*/  IMAD.WIDE.U32 R6, R89, UR4, R80 ;  /* 0x0000000459067c25 */ /* 0x000fe2000f8e0050 */
[----:B------:R-:W-:-:S03]  /*f570*/  ULDC.64 UR4, c[0x0][0xc98] ;  /* 0x0003260000047ab9 */ /* 0x000fc60000000a00 */
[----:B------:R-:W-:Y:S02]  /*f580*/  IMAD.IADD R7, R7, 0x1, R9 ;  /* 0x0000000107077824 */ /* 0x000fe400078e0209 */
[----:B------:R-:W-:Y:S02]  /*f590*/  IMAD R10, R82, UR4, RZ ;  /* 0x00000004520a7c24 */ /* 0x000fe4000f8e02ff */
[----:B------:R-:W-:-:S04]  /*f5a0*/  IMAD.WIDE.U32 R8, R83, UR4, R6 ;  /* 0x0000000453087c25 */ /* 0x000fc8000f8e0006 */
[----:B------:R-:W-:Y:S01]  /*f5b0*/  IMAD.WIDE R6, R15, 0x2, R20 ;  /* 0x000000020f067825 */ /* 0x000fe200078e0214 */
[----:B------:R-:W-:-:S03]  /*f5c0*/  SHF.R.S32.HI R15, RZ, 0x1f, R11 ;  /* 0x0000001fff0f7819 */ /* 0x000fc6000001140b */
[----:B------:R-:W-:Y:S01]  /*f5d0*/  IMAD R14, R83, UR5, R10 ;  /* 0x00000005530e7c24 */ /* 0x000fe2000f8e020a */
[----:B------:R-:W-:Y:S01]  /*f5e0*/  IADD3 R10, P0, R11, R8, RZ ;  /* 0x000000080b0a7210 */ /* 0x000fe20007f1e0ff */
[----:B------:R-:W-:Y:S02]  /*f5f0*/  ULDC.64 UR4, c[0x0][0xc88] ;  /* 0x0003220000047ab9 */ /* 0x000fe40000000a00 */
[----:B------:R-:W-:Y:S01]  /*f600*/  IMAD R12, R12, UR4, RZ ;  /* 0x000000040c0c7c24 */ /* 0x000fe2000f8e02ff */
[----:B------:R-:W-:-:S03]  /*f610*/  IADD3.X R11, R15, R9, R14, P0, !PT ;  /* 0x000000090f0b7210 */ /* 0x000fc600007fe40e */
[C---:B------:R-:W-:Y:S02]  /*f620*/  IMAD R9, R13.reuse, UR5, R12 ;  /* 0x000000050d097c24 */ /* 0x040fe4000f8e020c */
[----:B------:R-:W-:Y:S01]  /*f630*/  IMAD.WIDE.U32 R10, R13, UR4, R10 ;  /* 0x000000040d0a7c25 */ /* 0x000fe2000f8e000a */
[----:B------:R-:W-:-:S03]  /*f640*/  ULDC.64 UR4, c[0x0][0xc50] ;  /* 0x0003140000047ab9 */ /* 0x000fc60000000a00 */
[----:B------:R-:W-:Y:S01]  /*f650*/  IMAD.IADD R9, R11, 0x1, R9 ;  /* 0x000000010b097824 */ /* 0x000fe200078e0209 */
[----:B------:R-:W-:Y:S02]  /*f660*/  LEA R14, P0, R10, UR4, 0x2 ;  /* 0x000000040a0e7c11 */ /* 0x000fe4000f8010ff */
[----:B------:R-:W-:Y:S02]  /*f670*/  IADD3 R21, P2, R6, 0x1000, RZ ;  /* 0x0000100006157810 */ /* 0x000fe40007f5e0ff */
[----:B------:R-:W-:Y:S02]  /*f680*/  LEA.HI.X R15, R10, UR5, R9, 0x2, P0 ;  /* 0x000000050a0f7c11 */ /* 0x000fe400080f1409 */
[C---:B------:R-:W-:Y:S01]  /*f690*/  IADD3 R13, P3, R6.reuse, 0x2000, RZ ;  /* 0x00002000060d7810 */ /* 0x040fe20007f7e0ff */
[----:B------:R-:W-:Y:S01]  /*f6a0*/  SHFL.IDX PT, R54, R14, RZ, 0x1c1f ;  /* 0x001c1fff0e367589 */ /* 0x000fe200000e0000 */
[C---:B------:R-:W-:Y:S01]  /*f6b0*/  IADD3 R29, P0, R6.reuse, 0x4000, RZ ;  /* 0x00004000061d7810 */ /* 0x040fe20007f1e0ff */
[----:B------:R-:W-:Y:S01]  /*f6c0*/  IMAD.X R9, RZ, RZ, R7, P2 ;  /* 0x000000ffff097224 */ /* 0x000fe200010e0607 */
[----:B------:R-:W-:Y:S01]  /*f6d0*/  IADD3 R41, P2, R6, 0x6000, RZ ;  /* 0x0000600006297810 */ /* 0x000fe20007f5e0ff */
[----:B------:R-:W-:Y:S01]  /*f6e0*/  IMAD R11, R90, 0x80, R26 ;  /* 0x000000805a0b7824 */ /* 0x000fe200078e021a */
[----:B------:R-:W-:Y:S01]  /*f6f0*/  LOP3.LUT R28, R29, 0x380, RZ, 0xc0, !PT ;  /* 0x000003801d1c7812 */ /* 0x000fe200078ec0ff */
[----:B------:R-:W-:Y:S01]  /*f700*/  IMAD R20, R5, R32, RZ ;  /* 0x0000002005147224 */ /* 0x000fe200078e02ff */
[----:B------:R-:W-:Y:S01]  /*f710*/  LOP3.LUT R40, R41, 0x380, RZ, 0xc0, !PT ;  /* 0x0000038029287812 */ /* 0x000fe200078ec0ff */
[----:B------:R-:W-:Y:S01]  /*f720*/  ULDC.64 UR4, c[0x0][0xba0] ;  /* 0x0002e80000047ab9 */ /* 0x000fe20000000a00 */
[----:B------:R-:W-:-:S02]  /*f730*/  SHF.R.U64 R28, R28, 0x3, RZ ;  /* 0x000000031c1c7819 */ /* 0x000fc400000012ff */
[----:B------:R-:W-:Y:S02]  /*f740*/  SHF.R.U64 R40, R40, 0x3, RZ ;  /* 0x0000000328287819 */ /* 0x000fe400000012ff */
[----:B------:R-:W-:Y:S01]  /*f750*/  LOP3.LUT R28, R28, R29, RZ, 0x3c, !PT ;  /* 0x0000001d1c1c7212 */ /* 0x000fe200078e3cff */
[--C-:B------:R-:W-:Y:S01]  /*f760*/  IMAD.X R29, RZ, RZ, R7.reuse, P0 ;  /* 0x000000ffff1d7224 */ /* 0x100fe200000e0607 */
[----:B------:R-:W-:Y:S02]  /*f770*/  IADD3 R53, P0, R6, 0x9000, RZ ;  /* 0x0000900006357810 */ /* 0x000fe40007f1e0ff */
[----:B------:R-:W-:Y:S01]  /*f780*/  LOP3.LUT R40, R40, R41, RZ, 0x3c, !PT ;  /* 0x0000002928287212 */ /* 0x000fe200078e3cff */
[----:B------:R-:W-:Y:S01]  /*f790*/  IMAD.X R41, RZ, RZ, R7, P2 ;  /* 0x000000ffff297224 */ /* 0x000fe200010e0607 */
[----:B------:R-:W-:Y:S02]  /*f7a0*/  LOP3.LUT R52, R53, 0x380, RZ, 0xc0, !PT ;  /* 0x0000038035347812 */ /* 0x000fe400078ec0ff */
[----:B------:R-:W-:Y:S01]  /*f7b0*/  IADD3 R61, P2, R6, 0xb000, RZ ;  /* 0x0000b000063d7810 */ /* 0x000fe20007f5e0ff */
[----:B------:R-:W2:Y:S01]  /*f7c0*/  SHFL.IDX PT, R55, R15, RZ, 0x1c1f ;  /* 0x001c1fff0f377589 */ /* 0x000ea200000e0000 */
[----:B------:R-:W-:-:S02]  /*f7d0*/  LOP3.LUT R12, R13, 0x380, RZ, 0xc0, !PT ;  /* 0x000003800d0c7812 */ /* 0x000fc400078ec0ff */
[----:B------:R-:W-:Y:S02]  /*f7e0*/  SHF.R.U64 R52, R52, 0x3, RZ ;  /* 0x0000000334347819 */ /* 0x000fe400000012ff */
[----:B------:R-:W-:Y:S02]  /*f7f0*/  LOP3.LUT R60, R61, 0x380, RZ, 0xc0, !PT ;  /* 0x000003803d3c7812 */ /* 0x000fe400078ec0ff */
[----:B------:R-:W-:Y:S02]  /*f800*/  SHF.R.U64 R12, R12, 0x3, RZ ;  /* 0x000000030c0c7819 */ /* 0x000fe400000012ff */
[----:B------:R-:W-:Y:S01]  /*f810*/  LOP3.LUT R52, R52, R53, RZ, 0x3c, !PT ;  /* 0x0000003534347212 */ /* 0x000fe200078e3cff */
[----:B------:R-:W-:Y:S01]  /*f820*/  IMAD.X R53, RZ, RZ, R7, P0 ;  /* 0x000000ffff357224 */ /* 0x000fe200000e0607 */
[----:B------:R-:W-:Y:S02]  /*f830*/  SHF.R.U64 R60, R60, 0x3, RZ ;  /* 0x000000033c3c7819 */ /* 0x000fe400000012ff */
[----:B------:R-:W-:-:S02]  /*f840*/  LOP3.LUT P0, RZ, R27, 0x3, RZ, 0xc0, !PT ;  /* 0x000000031bff7812 */ /* 0x000fc4000780c0ff */
[----:B------:R-:W-:Y:S01]  /*f850*/  LOP3.LUT R12, R12, R13, RZ, 0x3c, !PT ;  /* 0x0000000d0c0c7212 */ /* 0x000fe200078e3cff */
[--C-:B------:R-:W-:Y:S01]  /*f860*/  IMAD.X R13, RZ, RZ, R7.reuse, P3 ;  /* 0x000000ffff0d7224 */ /* 0x100fe200018e0607 */
[----:B------:R-:W-:Y:S01]  /*f870*/  LOP3.LUT R60, R60, R61, RZ, 0x3c, !PT ;  /* 0x0000003d3c3c7212 */ /* 0x000fe200078e3cff */
[----:B------:R-:W-:Y:S01]  /*f880*/  IMAD.X R61, RZ, RZ, R7, P2 ;  /* 0x000000ffff3d7224 */ /* 0x000fe200010e0607 */
[----:B------:R-:W-:Y:S02]  /*f890*/  LOP3.LUT R8, R21, 0x380, RZ, 0xc0, !PT ;  /* 0x0000038015087812 */ /* 0x000fe400078ec0ff */
[C---:B------:R-:W-:Y:S02]  /*f8a0*/  IADD3 R25, P5, R6.reuse, 0x3000, RZ ;  /* 0x0000300006197810 */ /* 0x040fe40007fbe0ff */
[C---:B------:R-:W-:Y:S02]  /*f8b0*/  IADD3 R37, P4, R6.reuse, 0x5000, RZ ;  /* 0x0000500006257810 */ /* 0x040fe40007f9e0ff */
[----:B------:R-:W-:-:S02]  /*f8c0*/  IADD3 R45, P3, R6, 0x7000, RZ ;  /* 0x00007000062d7810 */ /* 0x000fc40007f7e0ff */
[----:B------:R-:W-:Y:S02]  /*f8d0*/  ISETP.GE.OR P2, PT, R11, R20, P0 ;  /* 0x000000140b00720c */ /* 0x000fe40000746670 */
[----:B------:R-:W-:Y:S02]  /*f8e0*/  SHF.R.U64 R8, R8, 0x3, RZ ;  /* 0x0000000308087819 */ /* 0x000fe400000012ff */
[----:B------:R-:W-:Y:S02]  /*f8f0*/  LOP3.LUT R24, R25, 0x380, RZ, 0xc0, !PT ;  /* 0x0000038019187812 */ /* 0x000fe400078ec0ff */
[----:B------:R-:W-:Y:S02]  /*f900*/  LOP3.LUT R36, R37, 0x380, RZ, 0xc0, !PT ;  /* 0x0000038025247812 */ /* 0x000fe400078ec0ff */
[----:B------:R-:W-:Y:S02]  /*f910*/  LOP3.LUT R44, R45, 0x380, RZ, 0xc0, !PT ;  /* 0x000003802d2c7812 */ /* 0x000fe400078ec0ff */
[----:B------:R-:W-:Y:S01]  /*f920*/  LOP3.LUT R8, R8, R21, RZ, 0x3c, !PT ;  /* 0x0000001508087212 */ /* 0x000fe200078e3cff */
[----:B------:R-:W-:Y:S01]  /*f930*/  IMAD R21, R81, UR4, RZ ;  /* 0x0000000451157c24 */ /* 0x000fe2000f8e02ff */
[----:B------:R-:W-:-:S02]  /*f940*/  SHF.R.U64 R24, R24, 0x3, RZ ;  /* 0x0000000318187819 */ /* 0x000fc400000012ff */
[----:B------:R-:W-:Y:S02]  /*f950*/  SHF.R.U64 R36, R36, 0x3, RZ ;  /* 0x0000000324247819 */ /* 0x000fe400000012ff */
[----:B------:R-:W-:Y:S01]  /*f960*/  SHF.R.U64 R44, R44, 0x3, RZ ;  /* 0x000000032c2c7819 */ /* 0x000fe200000012ff */
[----:B------:R-:W-:Y:S01]  /*f970*/  IMAD R21, R80, UR5, R21 ;  /* 0x0000000550157c24 */ /* 0x000fe2000f8e0215 */
[----:B------:R-:W-:Y:S01]  /*f980*/  LOP3.LUT R24, R24, R25, RZ, 0x3c, !PT ;  /* 0x0000001918187212 */ /* 0x000fe200078e3cff */
[--C-:B------:R-:W-:Y:S01]  /*f990*/  IMAD.X R25, RZ, RZ, R7.reuse, P5 ;  /* 0x000000ffff197224 */ /* 0x100fe200028e0607 */
[----:B------:R-:W-:Y:S01]  /*f9a0*/  LOP3.LUT R36, R36, R37, RZ, 0x3c, !PT ;  /* 0x0000002524247212 */ /* 0x000fe200078e3cff */
[--C-:B------:R-:W-:Y:S01]  /*f9b0*/  IMAD.X R37, RZ, RZ, R7.reuse, P4 ;  /* 0x000000ffff257224 */ /* 0x100fe200020e0607 */
[----:B------:R-:W-:Y:S01]  /*f9c0*/  LOP3.LUT R44, R44, R45, RZ, 0x3c, !PT ;  /* 0x0000002d2c2c7212 */ /* 0x000fe200078e3cff */
[----:B------:R-:W-:Y:S01]  /*f9d0*/  IMAD.X R45, RZ, RZ, R7, P3 ;  /* 0x000000ffff2d7224 */ /* 0x000fe200018e0607 */
[C---:B------:R-:W-:Y:S01]  /*f9e0*/  IADD3 R49, P5, R6.reuse, 0x8000, RZ ;  /* 0x0000800006317810 */ /* 0x040fe20007fbe0ff */
[----:B--2---:R2:W-:Y:S01]  /*f9f0*/  @!P2 ST.E desc[UR60][R54.64], R0 ;  /* 0x000000003600a985 */ /* 0x0045e2000c10193c */
[----:B------:R-:W-:Y:S01]  /*fa00*/  IADD3 R57, P4, R6, 0xa000, RZ ;  /* 0x0000a00006397810 */ /* 0x000fe20007f9e0ff */
[----:B------:R-:W-:Y:S01]  /*fa10*/  IMAD.WIDE.U32 R80, R80, UR4, RZ ;  /* 0x0000000450507c25 */ /* 0x000fe2000f8e00ff */
[----:B------:R-:W-:Y:S01]  /*fa20*/  IADD3 R65, P3, R6, 0xc000, RZ ;  /* 0x0000c00006417810 */ /* 0x000fe20007f7e0ff */
[----:B------:R-:W-:Y:S01]  /*fa30*/  ULDC.64 UR4, c[0x0][0xbe8] ;  /* 0x0002fa0000047ab9 */ /* 0x000fe20000000a00 */
[----:B------:R-:W-:Y:S01]  /*fa40*/  LOP3.LUT R48, R49, 0x380, RZ, 0xc0, !PT ;  /* 0x0000038031307812 */ /* 0x000fe200078ec0ff */
[----:B------:R-:W-:Y:S01]  /*fa50*/  IMAD.IADD R81, R81, 0x1, R21 ;  /* 0x0000000151517824 */ /* 0x000fe200078e0215 */
[----:B------:R-:W-:Y:S01]  /*fa60*/  LOP3.LUT R56, R57, 0x380, RZ, 0xc0, !PT ;  /* 0x0000038039387812 */ /* 0x000fe200078ec0ff */
[----:B------:R-:W-:-:S02]  /*fa70*/  IMAD R84, R84, UR4, RZ ;  /* 0x0000000454547c24 */ /* 0x000fc4000f8e02ff */
[----:B--2---:R-:W-:Y:S01]  /*fa80*/  IMAD R0, R86, 0x20, R88 ;  /* 0x0000002056007824 */ /* 0x004fe200078e0258 */
[----:B------:R-:W-:-:S03]  /*fa90*/  LOP3.LUT R64, R65, 0x380, RZ, 0xc0, !PT ;  /* 0x0000038041407812 */ /* 0x000fc600078ec0ff */
[----:B------:R-:W-:Y:S01]  /*faa0*/  IMAD R86, R90, 0x80, R0 ;  /* 0x000000805a567824 */ /* 0x000fe200078e0200 */
[----:B------:R-:W-:Y:S01]  /*fab0*/  SHF.R.U64 R48, R48, 0x3, RZ ;  /* 0x0000000330307819 */ /* 0x000fe200000012ff */
[----:B------:R-:W-:Y:S01]  /*fac0*/  SHFL.IDX PT, R58, R14, 0x1, 0x1c1f ;  /* 0x003c1f000e3a7f89 */ /* 0x000fe200000e0000 */
[----:B------:R-:W-:Y:S01]  /*fad0*/  SHF.R.U64 R56, R56, 0x3, RZ ;  /* 0x0000000338387819 */ /* 0x000fe200000012ff */
[C---:B------:R-:W-:Y:S01]  /*fae0*/  IMAD R21, R89.reuse, UR5, R84 ;  /* 0x0000000559157c24 */ /* 0x040fe2000f8e0254 */
[----:B------:R-:W-:Y:S01]  /*faf0*/  SHF.R.U64 R64, R64, 0x3, RZ ;  /* 0x0000000340407819 */ /* 0x000fe200000012ff */
[----:B------:R-:W2:Y:S01]  /*fb00*/  SHFL.IDX PT, R59, R15, 0x1, 0x1c1f ;  /* 0x003c1f000f3b7f89 */ /* 0x000ea200000e0000 */
[----:B------:R-:W-:Y:S01]  /*fb10*/  IMAD.WIDE.U32 R80, R89, UR4, R80 ;  /* 0x0000000459507c25 */ /* 0x000fe2000f8e0050 */
[----:B------:R-:W-:Y:S01]  /*fb20*/  LOP3.LUT R48, R48, R49, RZ, 0x3c, !PT ;  /* 0x0000003130307212 */ /* 0x000fe200078e3cff */
[----:B------:R-:W-:Y:S02]  /*fb30*/  ULDC.64 UR4, c[0x0][0xbf0] ;  /* 0x0002fc0000047ab9 */ /* 0x000fe40000000a00 */
[----:B0-----:R-:W-:Y:S01]  /*fb40*/  @P1 IMAD.HI.U32 R0, R86, R85, RZ ;  /* 0x0000005556001227 */ /* 0x001fe200078e00ff */
[----:B------:R-:W-:-:S02]  /*fb50*/  LOP3.LUT R56, R56, R57, RZ, 0x3c, !PT ;  /* 0x0000003938387212 */ /* 0x000fc400078e3cff */
[----:B------:R-:W-:Y:S01]  /*fb60*/  LOP3.LUT R64, R64, R65, RZ, 0x3c, !PT ;  /* 0x0000004140407212 */ /* 0x000fe200078e3cff */
[----:B------:R-:W-:Y:S02]  /*fb70*/  IMAD.IADD R81, R81, 0x1, R21 ;  /* 0x0000000151517824 */ /* 0x000fe400078e0215 */
[--C-:B------:R-:W-:Y:S01]  /*fb80*/  IMAD.X R49, RZ, RZ, R7.reuse, P5 ;  /* 0x000000ffff317224 */ /* 0x100fe200028e0607 */
[C---:B------:R-:W-:Y:S01]  /*fb90*/  IADD3 R69, P5, R6.reuse, 0xd000, RZ ;  /* 0x0000d00006457810 */ /* 0x040fe20007fbe0ff */
[--C-:B------:R-:W-:Y:S01]  /*fba0*/  IMAD.X R57, RZ, RZ, R7.reuse, P4 ;  /* 0x000000ffff397224 */ /* 0x100fe200020e0607 */
[C---:B------:R-:W-:Y:S01]  /*fbb0*/  IADD3 R73, P4, R6.reuse, 0xe000, RZ ;  /* 0x0000e00006497810 */ /* 0x040fe20007f9e0ff */
[----:B------:R-:W-:Y:S02]  /*fbc0*/  VIADD R5, R11, 0x8 ;  /* 0x000000080b057836 */ /* 0x000fe40000000000 */
[----:B------:R-:W-:Y:S01]  /*fbd0*/  IMAD.MOV.U32 R21, RZ, RZ, R86 ;  /* 0x000000ffff157224 */ /* 0x000fe200078e0056 */
[----:B----4-:R-:W-:Y:S01]  /*fbe0*/  @P1 SHF.R.U32.HI R21, RZ, R87, R0 ;  /* 0x00000057ff151219 */ /* 0x010fe20000011600 */
[----:B------:R-:W-:Y:S01]  /*fbf0*/  IMAD.X R65, RZ, RZ, R7, P3 ;  /* 0x000000ffff417224 */ /* 0x000fe200018e0607 */
[----:B------:R-:W-:Y:S01]  /*fc00*/  IADD3 R10, P3, R6, 0xf000, RZ ;  /* 0x0000f000060a7810 */ /* 0x000fe20007f7e0ff */
[----:B------:R-:W-:Y:S01]  /*fc10*/  IMAD R82, R82, UR4, RZ ;  /* 0x0000000452527c24 */ /* 0x000fe2000f8e02ff */
[----:B------:R-:W-:Y:S01]  /*fc20*/  LOP3.LUT R68, R69, 0x380, RZ, 0xc0, !PT ;  /* 0x0000038045447812 */ /* 0x000fe200078ec0ff */
[----:B------:R-:W-:Y:S01]  /*fc30*/  IMAD.WIDE.U32 R80, R83, UR4, R80 ;  /* 0x0000000453507c25 */ /* 0x000fe2000f8e0050 */
[----:B------:R-:W-:-:S02]  /*fc40*/  LOP3.LUT R72, R73, 0x380, RZ, 0xc0, !PT ;  /* 0x0000038049487812 */ /* 0x000fc400078ec0ff */
[----:B------:R-:W-:Y:S01]  /*fc50*/  ISETP.GE.OR P0, PT, R5, R20, P0 ;  /* 0x000000140500720c */ /* 0x000fe20000706670 */
[----:B------:R-:W-:Y:S01]  /*fc60*/  IMAD R85, R83, UR5, R82 ;  /* 0x0000000553557c24 */ /* 0x000fe2000f8e0252 */
[--C-:B------:R-:W-:Y:S01]  /*fc70*/  SHF.R.S32.HI R0, RZ, 0x1f, R21.reuse ;  /* 0x0000001fff007819 */ /* 0x100fe20000011415 */
[----:B------:R-:W-:Y:S01]  /*fc80*/  IMAD.MOV R83, RZ, RZ, -R21 ;  /* 0x000000ffff537224 */ /* 0x000fe200078e0a15 */
[----:B------:R-:W-:Y:S01]  /*fc90*/  LOP3.LUT R11, R6, 0x380, RZ, 0xc0, !PT ;  /* 0x00000380060b7812 */ /* 0x000fe200078ec0ff */
[----:B------:R-:W-:Y:S01]  /*fca0*/  ULDC.64 UR4, c[0x0][0xbe0] ;  /* 0x0002f80000047ab9 */ /* 0x000fe20000000a00 */
[----:B------:R-:W-:Y:S01]  /*fcb0*/  LOP3.LUT R5, R10, 0x380, RZ, 0xc0, !PT ;  /* 0x000003800a057812 */ /* 0x000fe200078ec0ff */
[----:B------:R-:W-:Y:S01]  /*fcc0*/  IMAD R0, R0, UR4, RZ ;  /* 0x0000000400007c24 */ /* 0x000fe2000f8e02ff */
[----:B------:R-:W-:Y:S01]  /*fcd0*/  SHF.R.U64 R68, R68, 0x3, RZ ;  /* 0x0000000344447819 */ /* 0x000fe200000012ff */
[----:B------:R-:W-:Y:S01]  /*fce0*/  IMAD R83, R32, R83, R86 ;  /* 0x0000005320537224 */ /* 0x000fe200078e0256 */
[----:B------:R-:W-:-:S02]  /*fcf0*/  SHF.R.U64 R72, R72, 0x3, RZ ;  /* 0x0000000348487819 */ /* 0x000fc400000012ff */
[----:B------:R-:W-:Y:S02]  /*fd00*/  SHF.R.U64 R11, R11, 0x3, RZ ;  /* 0x000000030b0b7819 */ /* 0x000fe400000012ff */
[----:B------:R-:W-:Y:S01]  /*fd10*/  SHF.R.U64 R5, R5, 0x3, RZ ;  /* 0x0000000305057819 */ /* 0x000fe200000012ff */
[----:B------:R-:W-:Y:S01]  /*fd20*/  IMAD.IADD R81, R81, 0x1, R85 ;  /* 0x0000000151517824 */ /* 0x000fe200078e0255 */
[----:B------:R-:W-:Y:S01]  /*fd30*/  LOP3.LUT R68, R68, R69, RZ, 0x3c, !PT ;  /* 0x0000004544447212 */ /* 0x000fe200078e3cff */
[--C-:B------:R-:W-:Y:S01]  /*fd40*/  IMAD.X R69, RZ, RZ, R7.reuse, P5 ;  /* 0x000000ffff457224 */ /* 0x100fe200028e0607 */
[----:B------:R-:W-:Y:S01]  /*fd50*/  LOP3.LUT R72, R72, R73, RZ, 0x3c, !PT ;  /* 0x0000004948487212 */ /* 0x000fe200078e3cff */
[--C-:B------:R-:W-:Y:S01]  /*fd60*/  IMAD.X R73, RZ, RZ, R7.reuse, P4 ;  /* 0x000000ffff497224 */ /* 0x100fe200020e0607 */
[----:B------:R-:W-:Y:S01]  /*fd70*/  LOP3.LUT R6, R11, R6, RZ, 0x3c, !PT ;  /* 0x000000060b067212 */ /* 0x000fe200078e3cff */
[----:B------:R-:W-:Y:S01]  /*fd80*/  IMAD.X R77, RZ, RZ, R7, P3 ;  /* 0x000000ffff4d7224 */ /* 0x000fe200018e0607 */
[----:B------:R-:W-:Y:S01]  /*fd90*/  LOP3.LUT R76, R5, R10, RZ, 0x3c, !PT ;  /* 0x0000000a054c7212 */ /* 0x000fe200078e3cff */
[C---:B------:R-:W-:Y:S01]  /*fda0*/  IMAD R85, R21.reuse, UR5, R0 ;  /* 0x0000000515557c24 */ /* 0x040fe2000f8e0200 */
[----:B------:R-:W-:Y:S01]  /*fdb0*/  SHF.R.S32.HI R0, RZ, 0x1f, R83 ;  /* 0x0000001fff007819 */ /* 0x000fe20000011453 */
[----:B------:R-:W-:Y:S01]  /*fdc0*/  IMAD.WIDE.U32 R80, R21, UR4, R80 ;  /* 0x0000000415507c25 */ /* 0x000fe2000f8e0050 */
[----:B------:R-:W-:Y:S01]  /*fdd0*/  ULDC.64 UR4, c[0x0][0xbd8] ;  /* 0x0002f60000047ab9 */ /* 0x000fe20000000a00 */
[----:B--2---:R0:W-:Y:S02]  /*fde0*/  @!P0 ST.E desc[UR60][R58.64], R4 ;  /* 0x000000043a008985 */ /* 0x0041e4000c10193c */
[----:B------:R-:W-:-:S02]  /*fdf0*/  IMAD.IADD R81, R81, 0x1, R85 ;  /* 0x0000000151517824 */ /* 0x000fc400078e0255 */
[----:B------:R-:W5:Y:S01]  /*fe00*/  LD.E.128 R8, desc[UR60][R8.64] ;  /* 0x0000003c08087980 */ /* 0x000f62000c101d00 */
[----:B------:R-:W-:-:S03]  /*fe10*/  IMAD R0, R0, UR4, RZ ;  /* 0x0000000400007c24 */ /* 0x000fc6000f8e02ff */
[----:B------:R-:W5:Y:S01]  /*fe20*/  LD.E.128 R12, desc[UR60][R12.64] ;  /* 0x0000003c0c0c7980 */ /* 0x000f62000c101d00 */
[----:B------:R-:W-:-:S03]  /*fe30*/  IMAD R89, R90, 0x80, R88 ;  /* 0x000000805a597824 */ /* 0x000fc600078e0258 */
[----:B0-----:R-:W5:Y:S04]  /*fe40*/  LD.E.128 R4, desc[UR60][R6.64] ;  /* 0x0000003c06047980 */ /* 0x001f68000c101d00 */
[----:B------:R-:W5:Y:S04]  /*fe50*/  LD.E.128 R24, desc[UR60][R24.64] ;  /* 0x0000003c18187980 */ /* 0x000f68000c101d00 */
        /* <DEDUP_REMOVED lines=11> */
[----:B------:R-:W5:Y:S01]  /*ff10*/  LD.E.128 R76, desc[UR60][R76.64] ;  /* 0x0000003c4c4c7980 */ /* 0x000f62000c101d00 */
[C---:B------:R-:W-:Y:S01]  /*ff20*/  IMAD R85, R83.reuse, UR5, R0 ;  /* 0x0000000553557c24 */ /* 0x040fe2000f8e0200 */
[----:B------:R-:W-:Y:S01]  /*ff30*/  @!PT LDS RZ, [RZ] ;  /* 0x00000000fffff984 */ /* 0x000fe20000000800 */
[----:B------:R-:W-:Y:S01]  /*ff40*/  @!PT LDS RZ, [RZ] ;  /* 0x00000000fffff984 */ /* 0x000fe20000000800 */
[----:B------:R-:W-:Y:S01]  /*ff50*/  @!PT LDS RZ, [RZ] ;  /* 0x00000000fffff984 */ /* 0x000fe20000000800 */
[----:B------:R-:W-:Y:S01]  /*ff60*/  @!PT LDS RZ, [RZ] ;  /* 0x00000000fffff984 */ /* 0x000fe20000000800 */
[----:B------:R0:W-:Y:S06]  /*ff70*/  MEMBAR.ALL.CTA ;  /* 0x0000000000007992 */ /* 0x0001ec0000008000 */
[----:B0-----:R-:W0:Y:S01]  /*ff80*/  FENCE.VIEW.ASYNC.S ;  /* 0x00000000000073c6 */ /* 0x001e220000000000 */
[----:B------:R-:W-:Y:S01]  /*ff90*/  IMAD.WIDE.U32 R80, R83, UR4, R80 ;  /* 0x0000000453507c25 */ /* 0x000fe2000f8e0050 */
[----:B------:R-:W-:-:S03]  /*ffa0*/  ULDC.64 UR4, c[0x0][0xb80] ;  /* 0x0002e00000047ab9 */ /* 0x000fc60000000a00 */
[----:B------:R-:W-:Y:S01]  /*ffb0*/  VIADD R21, R89, 0x20 ;  /* 0x0000002059157836 */ /* 0x000fe20000000000 */
[----:B------:R-:W-:Y:S01]  /*ffc0*/  LEA R32, P2, R80, UR4, 0x1 ;  /* 0x0000000450207c11 */ /* 0x000fe2000f8408ff */
[----:B------:R-:W-:-:S03]  /*ffd0*/  IMAD.IADD R81, R81, 0x1, R85 ;  /* 0x0000000151517824 */ /* 0x000fc600078e0255 */
[-C--:B------:R-:W-:Y:S02]  /*ffe0*/  ISETP.GE.AND P1, PT, R21, R20.reuse, PT ;  /* 0x000000141500720c */ /* 0x080fe40003f26270 */
[----:B------:R-:W-:Y:S01]  /*fff0*/  LEA.HI.X R21, R80, UR5, R81, 0x1, P2 ;  /* 0x0000000550157c11 */ /* 0x000fe200090f0c51 */
[----:B------:R-:W-:Y:S01]  /*10000*/  VIADD R0, R19, 0x32420 ;  /* 0x0003242013007836 */ /* 0x000fe20000000000 */
[----:B------:R-:W-:-:S04]  /*10010*/  ISETP.GE.AND P2, PT, R89, R20, PT ;  /* 0x000000145900720c */ /* 0x000fc80003f46270 */
[----:B------:R-:W-:Y:S01]  /*10020*/  PRMT R0, RZ, 0x654, R0 ;  /* 0x00000654ff007816 */ /* 0x000fe20000000000 */
[----:B------:R-:W-:Y:S01]  /*10030*/  VIADD R83, R89, 0x40 ;  /* 0x0000004059537836 */ /* 0x000fe20000000000 */
[----:B0-----:R0:W2:Y:S02]  /*10040*/  SHFL.IDX PT, R86, R32, RZ, 0x181f ;  /* 0x00181fff20567589 */ /* 0x0010a400000e0000 */
[----:B------:R3:W-:Y:S02]  /*10050*/  SYNCS.ARRIVE.TRANS64.RED.A1T0 RZ, [R0+URZ], RZ ;  /* 0x000000ff00ff79a7 */ /* 0x0007e4000810043f */
[----:B------:R-:W-:Y:S02]  /*10060*/  ISETP.GE.AND P0, PT, R83, R20, PT ;  /* 0x000000145300720c */ /* 0x000fe40003f06270 */
[----:B------:R-:W-:Y:S02]  /*10070*/  SHF.R.S32.HI R88, RZ, 0x1f, R3 ;  /* 0x0000001fff587819 */ /* 0x000fe40000011403 */
[----:B------:R-:W-:Y:S01]  /*10080*/  SHF.R.S32.HI R90, RZ, 0x1f, R95 ;  /* 0x0000001fff5a7819 */ /* 0x000fe2000001145f */
[----:B---3--:R0:W3:Y:S01]  /*10090*/  SHFL.IDX PT, R0, R21, RZ, 0x181f ;  /* 0x00181fff15007589 */ /* 0x0080e200000e0000 */
[----:B------:R-:W-:Y:S07]  /*100a0*/  @P2 BRA `(.L_x_10543) ;  /* 0x0000000000442947 */ /* 0x000fee0003800000 */
[----:B------:R-:W-:Y:S02]  /*100b0*/  ULDC UR4, c[0x0][0xbc8] ;  /* 0x0002f20000047ab9 */ /* 0x000fe40000000800 */
[----:B------:R-:W-:Y:S02]  /*100c0*/  ISETP.GE.AND P2, PT, R3, UR4, PT ;  /* 0x0000000403007c0c */ /* 0x000fe4000bf46270 */
[----:B------:R-:W-:Y:S02]  /*100d0*/  ISETP.GE.AND P3, PT, R95, UR4, PT ;  /* 0x000000045f007c0c */ /* 0x000fe4000bf66270 */
[----:B------:R-:W-:-:S09]  /*100e0*/  ISETP.GE.AND P4, PT, R91, UR4, PT ;  /* 0x000000045b007c0c */ /* 0x000fd2000bf86270 */
[----:B--2---:R-:W-:-:S04]  /*100f0*/  @!P2 LEA R80, P5, R3, R86, 0x1 ;  /* 0x000000560350a211 */ /* 0x004fc800078a08ff */
[----:B---3--:R-:W-:Y:S02]  /*10100*/  @!P2 LEA.HI.X R81, R3, R0, R88, 0x1, P5 ;  /* 0x000000000351a211 */ /* 0x008fe400028f0c58 */
        /* <DEDUP_REMOVED lines=11> */
.L_x_10543:
[----:B------:R-:W-:Y:S05]  /*101c0*/  BSYNC B1 ;  /* 0x0000000000017941 */ /* 0x000fea0003800000 */
.L_x_10542:
[----:B---3--:R3:W0:Y:S01]  /*101d0*/  SHFL.IDX PT, R0, R21, 0x1, 0x181f ;  /* 0x00381f0015007f89 */ /* 0x00862200000e0000 */
[----:B------:R-:W-:Y:S03]  /*101e0*/  BSSY B1, `(.L_x_10544) ;  /* 0x0000014000017945 */ /* 0x000fe60003800000 */
[----:B----45:R3:W4:Y:S01]  /*101f0*/  SHFL.IDX PT, R30, R32, 0x1, 0x181f ;  /* 0x00381f00201e7f89 */ /* 0x03072200000e0000 */
[----:B------:R-:W-:Y:S05]  /*10200*/  @P1 BRA `(.L_x_10545) ;  /* 0x0000000000441947 */ /* 0x000fea0003800000 */
[----:B------:R-:W-:Y:S02]  /*10210*/  ULDC UR4, c[0x0][0xbc8] ;  /* 0x0002f20000047ab9 */ /* 0x000fe40000000800 */
[----:B------:R-:W-:Y:S02]  /*10220*/  ISETP.GE.AND P4, PT, R3, UR4, PT ;  /* 0x0000000403007c0c */ /* 0x000fe4000bf86270 */
[----:B------:R-:W-:Y:S02]  /*10230*/  ISETP.GE.AND P3, PT, R95, UR4, PT ;  /* 0x000000045f007c0c */ /* 0x000fe4000bf66270 */
[----:B------:R-:W-:Y:S02]  /*10240*/  ISETP.GE.AND P2, PT, R91, UR4, PT ;  /* 0x000000045b007c0c */ /* 0x000fe4000bf46270 */
[----:B------:R-:W-:-:S07]  /*10250*/  ISETP.GE.AND P1, PT, R93, UR4, PT ;  /* 0x000000045d007c0c */ /* 0x000fce000bf26270 */
[----:B----4-:R-:W-:-:S04]  /*10260*/  @!P4 LEA R4, P5, R3, R30, 0x1 ;  /* 0x0000001e0304c211 */ /* 0x010fc800078a08ff */
[----:B0-----:R-:W-:Y:S02]  /*10270*/  @!P4 LEA.HI.X R5, R3, R0, R88, 0x1, P5 ;  /* 0x000000000305c211 */ /* 0x001fe400028f0c58 */
        /* <DEDUP_REMOVED lines=10> */
.L_x_10545:
[----:B------:R-:W-:Y:S05]  /*10320*/  BSYNC B1 ;  /* 0x0000000000017941 */ /* 0x000fea0003800000 */
.L_x_10544:
        /* <DEDUP_REMOVED lines=21> */
.L_x_10547:
[----:B------:R-:W-:Y:S05]  /*10480*/  BSYNC B1 ;  /* 0x0000000000017941 */ /* 0x000fea0003800000 */
.L_x_10546:
[----:B0-----:R-:W-:Y:S01]  /*10490*/  VIADD R5, R89, 0x60 ;  /* 0x0000006059057836 */ /* 0x001fe20000000000 */
[----:B------:R0:W0:Y:S04]  /*104a0*/  SHFL.IDX PT, R0, R21, 0x3, 0x181f ;  /* 0x00781f0015007f89 */ /* 0x00002800000e0000 */
[----:B------:R-:W-:Y:S01]  /*104b0*/  ISETP.GE.AND P0, PT, R5, R20, PT ;  /* 0x000000140500720c */ /* 0x000fe20003f06270 */
[----:B---3--:R-:W3:-:S12]  /*104c0*/  SHFL.IDX PT, R32, R32, 0x3, 0x181f ;  /* 0x00781f0020207f89 */ /* 0x008ed800000e0000 */
[----:B------:R-:W-:Y:S05]  /*104d0*/  @P0 BRA `(.L_x_10548) ;  /* 0x0000000c00f40947 */ /* 0x000fea0003800000 */
[----:B------:R-:W-:Y:S02]  /*104e0*/  ULDC UR4, c[0x0][0xbc8] ;  /* 0x0002f20000047ab9 */ /* 0x000fe40000000800 */
[----:B------:R-:W-:Y:S02]  /*104f0*/  ISETP.GE.AND P3, PT, R3, UR4, PT ;  /* 0x0000000403007c0c */ /* 0x000fe4000bf66270 */
[----:B------:R-:W-:Y:S02]  /*10500*/  ISETP.GE.AND P4, PT, R95, UR4, PT ;  /* 0x000000045f007c0c */ /* 0x000fe4000bf86270 */
[----:B------:R-:W-:-:S09]  /*10510*/  ISETP.GE.AND P5, PT, R91, UR4, PT ;  /* 0x000000045b007c0c */ /* 0x000fd2000bfa6270 */
[-C--:B---3--:R-:W-:Y:S02]  /*10520*/  @!P3 LEA R4, P0, R3, R32.reuse, 0x1 ;  /* 0x000000200304b211 */ /* 0x088fe400078008ff */
[-C--:B------:R-:W-:Y:S02]  /*10530*/  @!P4 LEA R6, P1, R95, R32.reuse, 0x1 ;  /* 0x000000205f06c211 */ /* 0x080fe400078208ff */
[----:B------:R-:W-:Y:S02]  /*10540*/  @!P5 LEA R8, P2, R91, R32, 0x1 ;  /* 0x000000205b08d211 */ /* 0x000fe400078408ff */
[-C--:B0-----:R-:W-:Y:S02]  /*10550*/  @!P3 LEA.HI.X R5, R3, R0.reuse, R88, 0x1, P0 ;  /* 0x000000000305b211 */ /* 0x081fe400000f0c58 */
        /* <DEDUP_REMOVED lines=11> */
.L_x_10540:
[----:B------:R-:W2:Y:S01]  /*10610*/  LDL R11, [R1+0x5c] ;  /* 0x00005c00010b7983 */ /* 0x000ea20000100800 */
[----:B------:R-:W-:Y:S01]  /*10620*/  ULDC.64 UR4, c[0x0][0xd00] ;  /* 0x0003400000047ab9 */ /* 0x000fe20000000a00 */
[----:B------:R-:W-:Y:S01]  /*10630*/  IMAD.MOV.U32 R0, RZ, RZ, RZ ;  /* 0x000000ffff007224 */ /* 0x000fe200078e00ff */
[----:B------:R-:W-:Y:S01]  /*10640*/  ISETP.NE.U32.AND P0, PT, RZ, UR4, PT ;  /* 0x00000004ff007c0c */ /* 0x000fe2000bf05070 */
[----:B------:R-:W3:Y:S03]  /*10650*/  LDC R21, c[0x0][0xce8] ;  /* 0x00033a00ff157b82 */ /* 0x000ee60000000800 */
[----:B------:R-:W-:Y:S02]  /*10660*/  ISETP.NE.AND.EX P0, PT, RZ, UR5, PT, P0 ;  /* 0x00000005ff007c0c */ /* 0x000fe4000bf05300 */
[----:B--2---:R-:W-:Y:S02]  /*10670*/  SHF.L.U32 R6, R11, 0x2, RZ ;  /* 0x000000020b067819 */ /* 0x004fe400000006ff */
[----:B------:R-:W-:-:S02]  /*10680*/  SHF.R.S32.HI R12, RZ, 0x1f, R11 ;  /* 0x0000001fff0c7819 */ /* 0x000fc4000001140b */
[----:B------:R-:W-:Y:S02]  /*10690*/  IADD3 R4, P1, R6, UR4, RZ ;  /* 0x0000000406047c10 */ /* 0x000fe4000ff3e0ff */
[----:B------:R-:W-:-:S04]  /*106a0*/  SHF.L.U64.HI R3, R11, 0x2, R12 ;  /* 0x000000020b037819 */ /* 0x000fc8000001020c */
[----:B------:R-:W-:Y:S01]  /*106b0*/  IADD3.X R5, R3, UR5, RZ, P1, !PT ;  /* 0x0000000503057c10 */ /* 0x000fe20008ffe4ff */
[----:B------:R-:W-:Y:S02]  /*106c0*/  ULDC.64 UR4, c[0x0][0xd08] ;  /* 0x0003420000047ab9 */ /* 0x000fe40000000a00 */
[----:B------:R-:W-:Y:S02]  /*106d0*/  ISETP.NE.U32.AND P1, PT, RZ, UR4, PT ;  /* 0x00000004ff007c0c */ /* 0x000fe4000bf25070 */
[----:B------:R2:W5:Y:S02]  /*106e0*/  @P0 LDG.E R0, desc[UR60][R4.64] ;  /* 0x0000003c04000981 */ /* 0x000564000c1e1900 */
[----:B------:R-:W-:Y:S01]  /*106f0*/  ISETP.NE.AND.EX P1, PT, RZ, UR5, PT, P1 ;  /* 0x00000005ff007c0c */ /* 0x000fe2000bf25310 */
[----:B------:R-:W4:-:S12]  /*10700*/  S2R R9, SR_TID.X ;  /* 0x0000000000097919 */ /* 0x000f180000002100 */
[----:B------:R-:W-:Y:S01]  /*10710*/  @P1 IADD3 R6, P2, R6, UR4, RZ ;  /* 0x0000000406061c10 */ /* 0x000fe2000ff5e0ff */
[----:B------:R-:W-:Y:S02]  /*10720*/  ULDC UR4, c[0x0][0xb88] ;  /* 0x0002e20000047ab9 */ /* 0x000fe40000000800 */
[----:B------:R-:W-:Y:S01]  /*10730*/  IMAD.U32 R8, RZ, RZ, UR4 ;  /* 0x00000004ff087e24 */ /* 0x000fe2000f8e00ff */
[----:B------:R-:W-:-:S05]  /*10740*/  @P1 IADD3.X R7, R3, UR5, RZ, P2, !PT ;  /* 0x0000000503071c10 */ /* 0x000fca00097fe4ff */
[----:B------:R2:W5:Y:S01]  /*10750*/  @P1 LDG.E R8, desc[UR60][R6.64] ;  /* 0x0000003c06081981 */ /* 0x000562000c1e1900 */
[----:B---3--:R-:W-:Y:S01]  /*10760*/  ISETP.NE.AND P2, PT, R21, 0x1, PT ;  /* 0x000000011500780c */ /* 0x008fe20003f45270 */
[----:B----4-:R-:W-:-:S12]  /*10770*/  VIADD R24, R9, 0xffffff80 ;  /* 0xffffff8009187836 */ /* 0x010fd80000000000 */
[----:B------:R-:W3:Y:S01]  /*10780*/  @P2 LDC R25, c[0x0][0xcec] ;  /* 0x00033b00ff192b82 */ /* 0x000ee20000000800 */
[----:B------:R-:W-:Y:S01]  /*10790*/  ISETP.GE.AND P3, PT, R24, 0x80, PT ;  /* 0x000000801800780c */ /* 0x000fe20003f66270 */
[----:B--2---:R-:W-:-:S12]  /*107a0*/  @P1 BRA `(.L_x_10549) ;  /* 0x0000000000101947 */ /* 0x004fd80003800000 */
[----:B------:R-:W-:Y:S05]  /*107b0*/  @!P0 BRA `(.L_x_10549) ;  /* 0x00000000000c8947 */ /* 0x000fea0003800000 */
[----:B------:R-:W2:Y:S04]  /*107c0*/  LDG.E R3, desc[UR60][R4.64] ;  /* 0x0000003c04037981 */ /* 0x000ea8000c1e1900 */
[----:B-----5:R-:W2:Y:S02]  /*107d0*/  LDG.E R8, desc[UR60][R4.64+0x4] ;  /* 0x0000043c04087981 */ /* 0x020ea4000c1e1900 */
[----:B--2---:R-:W-:-:S07]  /*107e0*/  IMAD.IADD R8, R8, 0x1, -R3 ;  /* 0x0000000108087824 */ /* 0x004fce00078e0a03 */
.L_x_10549:
[----:B------:R-:W2:Y:S04]  /*107f0*/  LDL R20, [R1+0x64] ;  /* 0x0000640001147983 */ /* 0x000ea80000100800 */
[----:B------:R4:W5:Y:S01]  /*10800*/  LDL R26, [R1+0x6c] ;  /* 0x00006c00011a7983 */ /* 0x0009620000100800 */
[----:B------:R-:W-:Y:S01]  /*10810*/  BSSY B1, `(.L_x_10550) ;  /* 0x000002d000017945 */ /* 0x000fe20003800000 */
[----:B------:R-:W-:Y:S02]  /*10820*/  SEL R13, R11, RZ, !P0 ;  /* 0x000000ff0b0d7207 */ /* 0x000fe40004000000 */
[----:B------:R-:W-:Y:S02]  /*10830*/  SEL R12, R12, RZ, !P0 ;  /* 0x000000ff0c0c7207 */ /* 0x000fe40004000000 */
[----:B-----5:R-:W-:-:S02]  /*10840*/  SHF.R.S32.HI R11, RZ, 0x1f, R0 ;  /* 0x0000001fff0b7819 */ /* 0x020fc40000011400 */
[----:B--2---:R-:W-:Y:S01]  /*10850*/  SHF.R.S32.HI R10, RZ, 0x1f, R20 ;  /* 0x0000001fff0a7819 */ /* 0x004fe20000011414 */
[----:B----4-:R-:W-:Y:S06]  /*10860*/  @P3 BRA `(.L_x_10551) ;  /* 0x00000000009c3947 */ /* 0x010fec0003800000 */
[----:B------:R-:W2:Y:S01]  /*10870*/  LDC R14, c[0x0][0xce8] ;  /* 0x00033a00ff0e7b82 */ /* 0x000ea20000000800 */
[----:B------:R-:W-:-:S04]  /*10880*/  IMAD R3, R26, 0x80, R9 ;  /* 0x000000801a037824 */ /* 0x000fc800078e0209 */
[----:B------:R-:W-:Y:S02]  /*10890*/  VIADD R9, R3, 0xffffff80 ;  /* 0xffffff8003097836 */ /* 0x000fe40000000000 */
        /* <DEDUP_REMOVED lines=36> */
.L_x_10551:
[----:B------:R-:W-:Y:S05]  /*10ae0*/  BSYNC B1 ;  /* 0x0000000000017941 */ /* 0x000fea0003800000 */
.L_x_10550:
[--C-:B------:R-:W-:Y:S01]  /*10af0*/  SHF.R.S32.HI R14, RZ, 0x1f, R24.reuse ;  /* 0x0000001fff0e7819 */ /* 0x100fe20000011418 */
[----:B------:R-:W4:Y:S01]  /*10b00*/  @P2 LDC R9, c[0x0][0xcf0] ;  /* 0x00033c00ff092b82 */ /* 0x000f220000000800 */
[----:B------:R-:W-:Y:S01]  /*10b10*/  SHF.R.S32.HI R28, RZ, 0x1f, R24 ;  /* 0x0000001fff1c7819 */ /* 0x000fe20000011418 */
[----:B------:R-:W-:Y:S01]  /*10b20*/  ULDC.64 UR4, c[0x0][0xba0] ;  /* 0x0002e80000047ab9 */ /* 0x000fe20000000a00 */
[-C--:B------:R-:W-:Y:S01]  /*10b30*/  LEA.HI R14, R14, R24.reuse, RZ, 0x3 ;  /* 0x000000180e0e7211 */ /* 0x080fe200078f18ff */
[----:B--2---:R-:W-:Y:S01]  /*10b40*/  IMAD R3, R11, UR4, RZ ;  /* 0x000000040b037c24 */ /* 0x004fe2000f8e02ff */
[----:B------:R-:W-:Y:S01]  /*10b50*/  LEA.HI R28, R28, R24, RZ, 0x3 ;  /* 0x000000181c1c7211 */ /* 0x000fe200078f18ff */
[----:B------:R-:W-:Y:S01]  /*10b60*/  IMAD.WIDE.U32 R4, R0, UR4, RZ ;  /* 0x0000000400047c25 */ /* 0x000fe2000f8e00ff */
[----:B------:R-:W-:Y:S02]  /*10b70*/  LOP3.LUT R14, R14, 0xfffffff8, RZ, 0xc0, !PT ;  /* 0xfffffff80e0e7812 */ /* 0x000fe400078ec0ff */
[----:B------:R-:W-:Y:S01]  /*10b80*/  SHF.R.S32.HI R28, RZ, 0x3, R28 ;  /* 0x00000003ff1c7819 */ /* 0x000fe2000001141c */
[----:B------:R-:W-:Y:S01]  /*10b90*/  IMAD R3, R0, UR5, R3 ;  /* 0x0000000500037c24 */ /* 0x000fe2000f8e0203 */
[----:B------:R-:W-:Y:S01]  /*10ba0*/  ULDC.64 UR4, c[0x0][0xbe8] ;  /* 0x0002fa0000047ab9 */ /* 0x000fe20000000a00 */
[----:B------:R-:W-:-:S02]  /*10bb0*/  IMAD.IADD R14, R24, 0x1, -R14 ;  /* 0x00000001180e7824 */ /* 0x000fc400078e0a0e */
[----:B------:R-:W-:Y:S02]  /*10bc0*/  IMAD R0, R10, UR4, RZ ;  /* 0x000000040a007c24 */ /* 0x000fe4000f8e02ff */
[----:B------:R-:W-:Y:S02]  /*10bd0*/  IMAD R6, R14, 0x20, R28 ;  /* 0x000000200e067824 */ /* 0x000fe400078e021c */
[----:B------:R-:W-:Y:S02]  /*10be0*/  IMAD R7, R20, UR5, R0 ;  /* 0x0000000514077c24 */ /* 0x000fe4000f8e0200 */
[----:B------:R-:W-:Y:S02]  /*10bf0*/  IMAD R10, R26, 0x80, R6 ;  /* 0x000000801a0a7824 */ /* 0x000fe400078e0206 */
[----:B------:R-:W-:Y:S02]  /*10c00*/  IMAD.IADD R5, R5, 0x1, R3 ;  /* 0x0000000105057824 */ /* 0x000fe400078e0203 */
[----:B---3--:R-:W-:-:S04]  /*10c10*/  @P2 IMAD.HI.U32 R0, R10, R25, RZ ;  /* 0x000000190a002227 */ /* 0x008fc800078e00ff */
[----:B------:R-:W-:Y:S01]  /*10c20*/  IMAD.WIDE.U32 R4, R20, UR4, R4 ;  /* 0x0000000414047c25 */ /* 0x000fe2000f8e0004 */
[----:B------:R-:W-:-:S03]  /*10c30*/  ULDC.64 UR4, c[0x0][0xbf0] ;  /* 0x0002fc0000047ab9 */ /* 0x000fc60000000a00 */
[----:B------:R-:W-:Y:S01]  /*10c40*/  IMAD.MOV.U32 R3, RZ, RZ, R10 ;  /* 0x000000ffff037224 */ /* 0x000fe200078e000a */
[----:B----4-:R-:W-:Y:S01]  /*10c50*/  @P2 SHF.R.U32.HI R3, RZ, R9, R0 ;  /* 0x00000009ff032219 */ /* 0x010fe20000011600 */
[----:B------:R-:W-:Y:S02]  /*10c60*/  IMAD.IADD R5, R5, 0x1, R7 ;  /* 0x0000000105057824 */ /* 0x000fe400078e0207 */
[----:B------:R-:W-:Y:S01]  /*10c70*/  IMAD R6, R12, UR4, RZ ;  /* 0x000000040c067c24 */ /* 0x000fe2000f8e02ff */
[--C-:B------:R-:W-:Y:S01]  /*10c80*/  SHF.R.S32.HI R0, RZ, 0x1f, R3.reuse ;  /* 0x0000001fff007819 */ /* 0x100fe20000011403 */
[----:B------:R-:W-:Y:S02]  /*10c90*/  IMAD.MOV R7, RZ, RZ, -R3 ;  /* 0x000000ffff077224 */ /* 0x000fe400078e0a03 */
[C---:B------:R-:W-:Y:S02]  /*10ca0*/  IMAD R9, R13.reuse, UR5, R6 ;  /* 0x000000050d097c24 */ /* 0x040fe4000f8e0206 */
[----:B------:R-:W-:Y:S01]  /*10cb0*/  IMAD.WIDE.U32 R4, R13, UR4, R4 ;  /* 0x000000040d047c25 */ /* 0x000fe2000f8e0004 */
[----:B------:R-:W-:-:S03]  /*10cc0*/  ULDC.64 UR4, c[0x0][0xbe0] ;  /* 0x0002f80000047ab9 */ /* 0x000fc60000000a00 */
[----:B------:R-:W-:Y:S02]  /*10cd0*/  IMAD R7, R21, R7, R10 ;  /* 0x0000000715077224 */ /* 0x000fe400078e020a */
[----:B------:R-:W-:Y:S02]  /*10ce0*/  IMAD R6, R0, UR4, RZ ;  /* 0x0000000400067c24 */ /* 0x000fe4000f8e02ff */
[----:B------:R-:W-:Y:S01]  /*10cf0*/  IMAD.IADD R5, R5, 0x1, R9 ;  /* 0x0000000105057824 */ /* 0x000fe200078e0209 */
[----:B------:R-:W-:Y:S01]  /*10d00*/  SHF.R.S32.HI R0, RZ, 0x1f, R7 ;  /* 0x0000001fff007819 */ /* 0x000fe20000011407 */
        /* <DEDUP_REMOVED lines=8> */
[----:B------:R-:W-:Y:S02]  /*10d90*/  IMAD.SHL.U32 R9, R14, 0x8, RZ ;  /* 0x000000080e097824 */ /* 0x000fe400078e00ff */
[----:B------:R-:W-:Y:S01]  /*10da0*/  IMAD.IADD R5, R5, 0x1, R3 ;  /* 0x0000000105057824 */ /* 0x000fe200078e0203 */
[C---:B------:R-:W-:Y:S01]  /*10db0*/  LEA R3, P0, R4.reuse, UR4, 0x1 ;  /* 0x0000000404037c11 */ /* 0x040fe2000f8008ff */
[C---:B------:R-:W-:Y:S01]  /*10dc0*/  VIADD R25, R9.reuse, 0x80 ;  /* 0x0000008009197836 */ /* 0x040fe20000000000 */
[----:B------:R-:W-:Y:S01]  /*10dd0*/  UMOV UR4, 0xffffffff ;  /* 0xffffffff00047882 */ /* 0x000fe20000000000 */
[C---:B------:R-:W-:Y:S01]  /*10de0*/  VIADD R27, R9.reuse, 0x40 ;  /* 0x00000040091b7836 */ /* 0x040fe20000000000 */
[----:B------:R-:W-:Y:S01]  /*10df0*/  LEA.HI.X R4, R4, UR5, R5, 0x1, P0 ;  /* 0x0000000504047c11 */ /* 0x000fe200080f0c05 */
[----:B------:R-:W-:Y:S01]  /*10e00*/  VIADD R29, R9, 0xc0 ;  /* 0x000000c0091d7836 */ /* 0x000fe20000000000 */
[----:B------:R-:W-:Y:S02]  /*10e10*/  SHF.R.S32.HI R10, RZ, 0x1f, R9 ;  /* 0x0000001fff0a7819 */ /* 0x000fe40000011409 */
[----:B------:R-:W-:-:S02]  /*10e20*/  SHF.R.S32.HI R6, RZ, 0x1f, R25 ;  /* 0x0000001fff067819 */ /* 0x000fc40000011419 */
[----:B------:R-:W-:Y:S02]  /*10e30*/  SHF.R.S32.HI R20, RZ, 0x1f, R27 ;  /* 0x0000001fff147819 */ /* 0x000fe4000001141b */
[----:B------:R-:W-:Y:S01]  /*10e40*/  SHF.R.S32.HI R24, RZ, 0x1f, R29 ;  /* 0x0000001fff187819 */ /* 0x000fe2000001141d */
[----:B------:R-:W-:Y:S06]  /*10e50*/  BRA.DIV UR4, `(.L_x_10552) ;  /* 0x0000008a04187947 */ /* 0x000fec000b800000 */
[----:B------:R2:W3:Y:S04]  /*10e60*/  SHFL.IDX PT, R0, R4, RZ, 0x181f ;  /* 0x00181fff04007589 */ /* 0x0004e800000e0000 */
[----:B------:R2:W4:Y:S02]  /*10e70*/  SHFL.IDX PT, R14, R3, RZ, 0x181f ;  /* 0x00181fff030e7589 */ /* 0x00052400000e0000 */
.L_x_10737:
[----:B------:R-:W-:Y:S01]  /*10e80*/  IMAD R8, R8, R21, RZ ;  /* 0x0000001508087224 */ /* 0x000fe200078e02ff */
[----:B------:R-:W-:Y:S01]  /*10e90*/  BSSY B1, `(.L_x_10553) ;  /* 0x0000015000017945 */ /* 0x000fe20003800000 */
[----:B------:R-:W-:-:S05]  /*10ea0*/  IMAD R7, R26, 0x80, R28 ;  /* 0x000000801a077824 */ /* 0x000fca00078e021c */
[----:B------:R-:W-:-:S13]  /*10eb0*/  ISETP.GE.AND P0, PT, R7, R8, PT ;  /* 0x000000080700720c */ /* 0x000fda0003f06270 */
[----:B------:R-:W-:Y:S05]  /*10ec0*/  @P0 BRA `(.L_x_10554) ;  /* 0x0000000000440947 */ /* 0x000fea0003800000 */
[----:B------:R-:W-:Y:S02]  /*10ed0*/  ULDC UR4, c[0x0][0xbc8] ;  /* 0x0002f20000047ab9 */ /* 0x000fe40000000800 */
[----:B------:R-:W-:Y:S02]  /*10ee0*/  ISETP.GE.AND P3, PT, R9, UR4, PT ;  /* 0x0000000409007c0c */ /* 0x000fe4000bf66270 */
[----:B------:R-:W-:Y:S02]  /*10ef0*/  ISETP.GE.AND P2, PT, R27, UR4, PT ;  /* 0x000000041b007c0c */ /* 0x000fe4000bf46270 */
[----:B------:R-:W-:Y:S02]  /*10f00*/  ISETP.GE.AND P1, PT, R25, UR4, PT ;  /* 0x0000000419007c0c */ /* 0x000fe4000bf26270 */
[----:B------:R-:W-:-:S07]  /*10f10*/  ISETP.GE.AND P0, PT, R29, UR4, PT ;  /* 0x000000041d007c0c */ /* 0x000fce000bf06270 */
[-C--:B----4-:R-:W-:Y:S02]  /*10f20*/  @!P3 LEA R12, P5, R9, R14.reuse, 0x1 ;  /* 0x0000000e090cb211 */ /* 0x090fe400078a08ff */
[----:B------:R-:W-:Y:S02]  /*10f30*/  @!P2 LEA R30, P4, R27, R14, 0x1 ;  /* 0x0000000e1b1ea211 */ /* 0x000fe400078808ff */
        /* <DEDUP_REMOVED lines=10> */
.L_x_10554:
[----:B------:R-:W-:Y:S05]  /*10fe0*/  BSYNC B1 ;  /* 0x0000000000017941 */ /* 0x000fea0003800000 */
.L_x_10553:
[----:B------:R-:W-:-:S03]  /*10ff0*/  UMOV UR4, 0xffffffff ;  /* 0xffffffff00047882 */ /* 0x000fc60000000000 */
[----:B------:R-:W-:Y:S05]  /*11000*/  BRA.DIV UR4, `(.L_x_10555) ;  /* 0x0000008604e07947 */ /* 0x000fea000b800000 */
[----:B---3--:R3:W0:Y:S04]  /*11010*/  SHFL.IDX PT, R0, R4, 0x1, 0x181f ;  /* 0x00381f0004007f89 */ /* 0x00862800000e0000 */
[----:B----4-:R3:W4:Y:S02]  /*11020*/  SHFL.IDX PT, R14, R3, 0x1, 0x181f ;  /* 0x00381f00030e7f89 */ /* 0x01072400000e0000 */
.L_x_10741:
[----:B------:R-:W-:Y:S01]  /*11030*/  VIADD R5, R7, 0x20 ;  /* 0x0000002007057836 */ /* 0x000fe20000000000 */
[----:B------:R-:W-:Y:S04]  /*11040*/  BSSY B1, `(.L_x_10556) ;  /* 0x0000014000017945 */ /* 0x000fe80003800000 */
        /* <DEDUP_REMOVED lines=9> */
[----:B0-----:R-:W-:Y:S02]  /*110e0*/  @!P3 LEA.HI.X R13, R9, R0, R10, 0x1, P5 ;  /* 0x00000000090db211 */ /* 0x001fe400028f0c0a */
        /* <DEDUP_REMOVED lines=9> */
.L_x_10557:
[----:B------:R-:W-:Y:S05]  /*11180*/  BSYNC B1 ;  /* 0x0000000000017941 */ /* 0x000fea0003800000 */
.L_x_10556:
[----:B------:R-:W-:-:S03]  /*11190*/  UMOV UR4, 0xffffffff ;  /* 0xffffffff00047882 */ /* 0x000fc60000000000 */
[----:B------:R-:W-:Y:S05]  /*111a0*/  BRA.DIV UR4, `(.L_x_10558) ;  /* 0x0000008604c07947 */ /* 0x000fea000b800000 */
[----:B0-----:R0:W0:Y:S04]  /*111b0*/  SHFL.IDX PT, R0, R4, 0x2, 0x181f ;  /* 0x00581f0004007f89 */ /* 0x00102800000e0000 */
[----:B----4-:R4:W0:Y:S02]  /*111c0*/  SHFL.IDX PT, R14, R3, 0x2, 0x181f ;  /* 0x00581f00030e7f89 */ /* 0x01082400000e0000 */
.L_x_10745:
        /* <DEDUP_REMOVED lines=21> */
.L_x_10560:
[----:B------:R-:W-:Y:S05]  /*11320*/  BSYNC B1 ;  /* 0x0000000000017941 */ /* 0x000fea0003800000 */
.L_x_10559:
[----:B------:R-:W-:-:S03]  /*11330*/  UMOV UR4, 0xffffffff ;  /* 0xffffffff00047882 */ /* 0x000fc60000000000 */
[----:B------:R-:W-:Y:S05]  /*11340*/  BRA.DIV UR4, `(.L_x_10561) ;  /* 0x0000008604a07947 */ /* 0x000fea000b800000 */
[----:B0-----:R0:W0:Y:S04]  /*11350*/  SHFL.IDX PT, R0, R4, 0x3, 0x181f ;  /* 0x00781f0004007f89 */ /* 0x00102800000e0000 */
[----:B------:R0:W0:Y:S02]  /*11360*/  SHFL.IDX PT, R14, R3, 0x3, 0x181f ;  /* 0x00781f00030e7f89 */ /* 0x00002400000e0000 */
.L_x_10749:
[----:B0-234-:R-:W-:-:S05]  /*11370*/  VIADD R3, R7, 0x60 ;  /* 0x0000006007037836 */ /* 0x01dfca0000000000 */
[----:B------:R-:W-:-:S13]  /*11380*/  ISETP.GE.AND P0, PT, R3, R8, PT ;  /* 0x000000080300720c */ /* 0x000fda0003f06270 */
[----:B------:R-:W-:Y:S05]  /*11390*/  @P0 BRA `(.L_x_10548) ;  /* 0x0000000000440947 */ /* 0x000fea0003800000 */
[----:B------:R-:W-:Y:S02]  /*113a0*/  ULDC UR4, c[0x0][0xbc8] ;  /* 0x0002f20000047ab9 */ /* 0x000fe40000000800 */
[----:B------:R-:W-:Y:S02]  /*113b0*/  ISETP.GE.AND P3, PT, R9, UR4, PT ;  /* 0x0000000409007c0c */ /* 0x000fe4000bf66270 */
[----:B------:R-:W-:Y:S02]  /*113c0*/  ISETP.GE.AND P2, PT, R27, UR4, PT ;  /* 0x000000041b007c0c */ /* 0x000fe4000bf46270 */
[----:B------:R-:W-:Y:S02]  /*113d0*/  ISETP.GE.AND P1, PT, R25, UR4, PT ;  /* 0x0000000419007c0c */ /* 0x000fe4000bf26270 */
[----:B------:R-:W-:-:S07]  /*113e0*/  ISETP.GE.AND P0, PT, R29, UR4, PT ;  /* 0x000000041d007c0c */ /* 0x000fce000bf06270 */
[-C--:B------:R-:W-:Y:S02]  /*113f0*/  @!P3 LEA R4, P4, R9, R14.reuse, 0x1 ;  /* 0x0000000e0904b211 */ /* 0x080fe400078808ff */
[----:B------:R-:W-:Y:S02]  /*11400*/  @!P2 LEA R8, P5, R27, R14, 0x1 ;  /* 0x0000000e1b08a211 */ /* 0x000fe400078a08ff */
[-C--:B------:R-:W-:Y:S02]  /*11410*/  @!P3 LEA.HI.X R5, R9, R0.reuse, R10, 0x1, P4 ;  /* 0x000000000905b211 */ /* 0x080fe400020f0c0a */
[----:B------:R-:W-:Y:S02]  /*11420*/  @!P2 LEA.HI.X R9, R27, R0, R20, 0x1, P5 ;  /* 0x000000001b09a211 */ /* 0x000fe400028f0c14 */
[-C--:B------:R-:W-:Y:S01]  /*11430*/  @!P1 LEA R10, P4, R25, R14.reuse, 0x1 ;  /* 0x0000000e190a9211 */ /* 0x080fe200078808ff */
[----:B------:R0:W-:Y:S01]  /*11440*/  @!P3 ST.E.128 desc[UR60][R4.64], RZ ;  /* 0x000000ff0400b985 */ /* 0x0001e2000c101d3c */
[----:B------:R-:W-:-:S02]  /*11450*/  @!P0 LEA R14, P5, R29, R14, 0x1 ;  /* 0x0000000e1d0e8211 */ /* 0x000fc400078a08ff */
[-C--:B------:R-:W-:Y:S01]  /*11460*/  @!P1 LEA.HI.X R11, R25, R0.reuse, R6, 0x1, P4 ;  /* 0x00000000190b9211 */ /* 0x080fe200020f0c06 */
[----:B------:R0:W-:Y:S01]  /*11470*/  @!P2 ST.E.128 desc[UR60][R8.64], RZ ;  /* 0x000000ff0800a985 */ /* 0x0001e2000c101d3c */
[----:B------:R-:W-:-:S03]  /*11480*/  @!P0 LEA.HI.X R15, R29, R0, R24, 0x1, P5 ;  /* 0x000000001d0f8211 */ /* 0x000fc600028f0c18 */
[----:B------:R0:W-:Y:S04]  /*11490*/  @!P1 ST.E.128 desc[UR60][R10.64], RZ ;  /* 0x000000ff0a009985 */ /* 0x0001e8000c101d3c */
[----:B------:R0:W-:Y:S02]  /*114a0*/  @!P0 ST.E.128 desc[UR60][R14.64], RZ ;  /* 0x000000ff0e008985 */ /* 0x0001e4000c101d3c */
.L_x_10548:
[----:B------:R-:W-:Y:S05]  /*114b0*/  BSYNC B0 ;  /* 0x0000000000007941 */ /* 0x000fea0003800000 */
.L_x_10539:
[----:B------:R-:W-:Y:S02]  /*114c0*/  ULDC UR4, c[0x0][0xd3c] ;  /* 0x00034f0000047ab9 */ /* 0x000fe40000000800 */
[----:B------:R-:W-:-:S13]  /*114d0*/  ISETP.GE.AND P0, PT, R35, UR4, PT ;  /* 0x0000000423007c0c */ /* 0x000fda000bf06270 */
[----:B------:R-:W-:Y:S05]  /*114e0*/  @!P0 BRA `(.L_x_10562) ;  /* 0xfffffef800e88947 */ /* 0x000fea000383ffff */
[----:B------:R-:W-:Y:S05]  /*114f0*/  BRA `(.L_x_10419) ;  /* 0x0000007000ac7947 */ /* 0x000fea0003800000 */
.L_x_10417:
[----:B------:R-:W-:-:S08]  /*11500*/  NOP ;  /* 0x0000000000007918 */ /* 0x000fd00000000000 */
[----:B--2---:R-:W0:-:S00]  /*11510*/  USETMAXREG.DEALLOC.CTAPOOL 0x28 ;  /* 0x00000028000079c8 */ /* 0x004e0000080e0500 */
        /* <DEDUP_REMOVED lines=14> */
.L_x_10563:
        /* <DEDUP_REMOVED lines=42> */
.L_x_10569:
        /* <DEDUP_REMOVED lines=12> */
.L_x_10568:
[----:B------:R-:W-:Y:S05]  /*11960*/  BSYNC B0 ;  /* 0x0000000000007941 */ /* 0x000fea0003800000 */
.L_x_10567:
        /* <DEDUP_REMOVED lines=21> */
.L_x_10565:
        /* <DEDUP_REMOVED lines=15> */
.L_x_10570:
        /* <DEDUP_REMOVED lines=28> */
.L_x_10566:
[----:B------:R-:W-:Y:S02]  /*11d70*/  IMAD.MOV.U32 R17, RZ, RZ, RZ ;  /* 0x000000ffff117224 */ /* 0x000fe400078e00ff */
[----:B------:R-:W-:Y:S02]  /*11d80*/  IMAD.U32 R16, RZ, RZ, UR6 ;  /* 0x00000006ff107e24 */ /* 0x000fe4000f8e00ff */
[----:B------:R-:W-:-:S07]  /*11d90*/  IMAD.MOV.U32 R18, RZ, RZ, RZ ;  /* 0x000000ffff127224 */ /* 0x000fce00078e00ff */
.L_x_10571:
[----:B------:R-:W-:-:S13]  /*11da0*/  ISETP.NE.AND P0, PT, R5, RZ, PT ;  /* 0x000000ff0500720c */ /* 0x000fda0003f05270 */
[----:B------:R-:W0:Y:S01]  /*11db0*/  @!P0 S2R R3, SR_CgaCtaId ;  /* 0x0000000000038919 */ /* 0x000e220000008800 */
[----:B------:R-:W-:-:S04]  /*11dc0*/  @!P0 MOV R0, 0x400 ;  /* 0x0000040000008802 */ /* 0x000fc80000000f00 */
[----:B0-----:R-:W-:-:S05]  /*11dd0*/  @!P0 LEA R0, R3, R0, 0x18 ;  /* 0x0000000003008211 */ /* 0x001fca00078ec0ff */
[----:B------:R1:W-:Y:S01]  /*11de0*/  @!P0 STS.128 [R0+0x324d0], R16 ;  /* 0x0324d01000008388 */ /* 0x0003e20000000c00 */
[----:B------:R-:W-:Y:S06]  /*11df0*/  BAR.ARV 0x5, 0x180 ;  /* 0x0146000000007b1d */ /* 0x000fec0000002000 */
.L_x_10564:
[----:B------:R2:W-:Y:S01]  /*11e00*/  STL [R1+0x40], RZ ;  /* 0x000040ff01007387 */ /* 0x0005e20000100800 */
[----:B------:R-:W-:Y:S01]  /*11e10*/  ULDC UR4, c[0x0][0xd3c] ;  /* 0x00034f0000047ab9 */ /* 0x000fe20000000800 */
[----:B------:R-:W-:Y:S01]  /*11e20*/  IMAD.MOV.U32 R27, RZ, RZ, 0x1 ;  /* 0x00000001ff1b7424 */ /* 0x000fe200078e00ff */
[----:B0-----:R-:W-:Y:S01]  /*11e30*/  ISETP.GE.AND P0, PT, R19, UR4, PT ;  /* 0x0000000413007c0c */ /* 0x001fe2000bf06270 */
[----:B------:R-:W-:-:S12]  /*11e40*/  IMAD.MOV.U32 R25, RZ, RZ, RZ ;  /* 0x000000ffff197224 */ /* 0x000fd800078e00ff */
[----:B--2---:R-:W-:Y:S05]  /*11e50*/  @P0 BRA `(.L_x_10572) ;  /* 0x0000006400780947 */ /* 0x004fea0003800000 */
[----:B------:R-:W2:Y:S01]  /*11e60*/  LDL R4, [R1+0x8] ;  /* 0x0000080001047983 */ /* 0x000ea20000100800 */
[----:B------:R-:W1:Y:S01]  /*11e70*/  S2R R5, SR_TID.X ;  /* 0x0000000000057919 */ /* 0x000e620000002100 */
[----:B------:R-:W0:Y:S01]  /*11e80*/  S2UR UR5, SR_CgaCtaId ;  /* 0x00000000000579c3 */ /* 0x000e220000008800 */
[----:B------:R-:W-:Y:S01]  /*11e90*/  UMOV UR4, 0x400 ;  /* 0x0000040000047882 */ /* 0x000fe20000000000 */
[----:B------:R-:W-:Y:S01]  /*11ea0*/  BSSY B8, `(.L_x_10572) ;  /* 0x0000659000087945 */ /* 0x000fe20003800000 */
[----:B------:R-:W-:Y:S01]  /*11eb0*/  IMAD.MOV.U32 R28, RZ, RZ, 0x1 ;  /* 0x00000001ff1c7424 */ /* 0x000fe200078e00ff */
[----:B------:R-:W-:Y:S01]  /*11ec0*/  CS2R R24, SRZ ;  /* 0x0000000000187805 */ /* 0x000fe2000001ff00 */
[----:B------:R-:W-:Y:S01]  /*11ed0*/  IMAD.MOV.U32 R27, RZ, RZ, 0x1 ;  /* 0x00000001ff1b7424 */ /* 0x000fe200078e00ff */
[----:B------:R-:W-:Y:S01]  /*11ee0*/  ULDC.64 UR38, c[0x0][0x198] ;  /* 0x0000660000267ab9 */ /* 0x000fe20000000a00 */
[----:B------:R-:W-:Y:S01]  /*11ef0*/  ULDC UR36, c[0x0][0xc] ;  /* 0x0000030000247ab9 */ /* 0x000fe20000000800 */
[C---:B-1----:R-:W-:Y:S01]  /*11f00*/  IMAD.SHL.U32 R0, R5.reuse, 0x8, RZ ;  /* 0x0000000805007824 */ /* 0x042fe200078e00ff */
[----:B------:R-:W-:-:S04]  /*11f10*/  LOP3.LUT R3, R5, 0x7f, RZ, 0xc0, !PT ;  /* 0x0000007f05037812 */ /* 0x000fc800078ec0ff */
[----:B------:R-:W-:Y:S01]  /*11f20*/  LOP3.LUT R2, R0, 0x1f8, RZ, 0xc0, !PT ;  /* 0x000001f800027812 */ /* 0x000fe200078ec0ff */
[----:B------:R-:W-:Y:S01]  /*11f30*/  IMAD.SHL.U32 R33, R3, 0x8, RZ ;  /* 0x0000000803217824 */ /* 0x000fe200078e00ff */
[----:B0-----:R-:W-:Y:S02]  /*11f40*/  ULEA UR4, UR5, UR4, 0x18 ;  /* 0x0000000405047291 */ /* 0x001fe4000f8ec03f */
[----:B------:R-:W-:Y:S02]  /*11f50*/  LOP3.LUT R2, R2, 0x38, R5, 0x78, !PT ;  /* 0x0000003802027812 */ /* 0x000fe400078e7805 */
[----:B------:R-:W-:Y:S02]  /*11f60*/  SHF.R.U32.HI R3, RZ, 0x3, R3 ;  /* 0x00000003ff037819 */ /* 0x000fe40000011603 */
[----:B------:R-:W-:Y:S01]  /*11f70*/  LOP3.LUT R33, R2, 0x200, R33, 0xf8, !PT ;  /* 0x0000020002217812 */ /* 0x000fe200078ef821 */
[----:B------:R-:W-:Y:S01]  /*11f80*/  IMAD.SHL.U32 R2, R5, 0x10, RZ ;  /* 0x0000001005027824 */ /* 0x000fe200078e00ff */
[----:B------:R-:W-:Y:S01]  /*11f90*/  LOP3.LUT R0, R0, 0x38, RZ, 0xc0, !PT ;  /* 0x0000003800007812 */ /* 0x000fe200078ec0ff */
[----:B------:R-:W-:-:S03]  /*11fa0*/  IMAD.U32 R23, RZ, RZ, UR4 ;  /* 0x00000004ff177e24 */ /* 0x000fc6000f8e00ff */
[----:B------:R-:W-:Y:S01]  /*11fb0*/  LOP3.LUT R2, R3, 0x70, R2, 0xf8, !PT ;  /* 0x0000007003027812 */ /* 0x000fe200078ef802 */
[----:B------:R-:W-:Y:S01]  /*11fc0*/  IMAD R26, R33, 0x2, R23 ;  /* 0x00000002211a7824 */ /* 0x000fe200078e0217 */
[C---:B------:R-:W-:Y:S02]  /*11fd0*/  LOP3.LUT R3, R0.reuse, 0x40, RZ, 0xfc, !PT ;  /* 0x0000004000037812 */ /* 0x040fe400078efcff */
[C---:B------:R-:W-:Y:S02]  /*11fe0*/  LOP3.LUT R2, R0.reuse, 0x80, RZ, 0xfc, !PT ;  /* 0x0000008000027812 */ /* 0x040fe400078efcff */
[----:B------:R-:W-:Y:S02]  /*11ff0*/  LOP3.LUT R0, R0, 0xc0, RZ, 0xfc, !PT ;  /* 0x000000c000007812 */ /* 0x000fe400078efcff */
[----:B--2---:R-:W-:-:S05]  /*12000*/  LOP3.LUT R4, R4, 0x2, RZ, 0xfc, !PT ;  /* 0x0000000204047812 */ /* 0x004fca00078efcff */
[----:B------:R0:W-:Y:S04]  /*12010*/  STL [R1+0x64], R4 ;  /* 0x0000640401007387 */ /* 0x0001e80000100800 */
[----:B------:R0:W-:Y:S02]  /*12020*/  STL [R1+0x40], RZ ;  /* 0x000040ff01007387 */ /* 0x0001e40000100800 */
.L_x_10677:
[----:B------:R-:W1:Y:S02]  /*12030*/  LDC.64 R36, c[0x0][0xd88] ;  /* 0x00036200ff247b82 */ /* 0x000e640000000a00 */
[----:B-1----:R-:W-:-:S06]  /*12040*/  IMAD.WIDE R36, R19, 0x4, R36 ;  /* 0x0000000413247825 */ /* 0x002fcc00078e0224 */
[----:B--2---:R1:W2:Y:S01]  /*12050*/  LDG.E R36, desc[UR60][R36.64] ;  /* 0x0000003c24247981 */ /* 0x0042a2000c1e1900 */
        /* <DEDUP_REMOVED lines=9> */
[----:B-1----:R-:W-:Y:S01]  /*120f0*/  IMAD.MOV.U32 R37, RZ, RZ, RZ ;  /* 0x000000ffff257224 */ /* 0x002fe200078e00ff */
[----:B--2---:R-:W-:-:S05]  /*12100*/  SHF.R.S32.HI R0, RZ, 0x1f, R36 ;  /* 0x0000001fff007819 */ /* 0x004fca0000011424 */
        /* <DEDUP_REMOVED lines=9> */
[----:B-1----:R-:W-:Y:S01]  /*121a0*/  IMAD.MOV.U32 R0, RZ, RZ, RZ ;  /* 0x000000ffff007224 */ /* 0x002fe200078e00ff */
[----:B------:R-:W-:Y:S02]  /*121b0*/  ISETP.NE.AND.EX P0, PT, RZ, UR5, PT, P0 ;  /* 0x00000005ff007c0c */ /* 0x000fe4000bf05300 */
[----:B------:R-:W-:Y:S02]  /*121c0*/  ISETP.NE.AND.EX P1, PT, RZ, UR7, PT, P1 ;  /* 0x00000007ff007c0c */ /* 0x000fe4000bf25310 */
[C---:B0--3--:R-:W-:Y:S02]  /*121d0*/  IADD3 R4, P4, R29.reuse, UR6, RZ ;  /* 0x000000061d047c10 */ /* 0x049fe4000ff9e0ff */
[----:B--2---:R-:W-:Y:S01]  /*121e0*/  IADD3 R2, P3, R29, UR4, RZ ;  /* 0x000000041d027c10 */ /* 0x004fe2000ff7e0ff */
        /* <DEDUP_REMOVED lines=26> */
.L_x_10573:
        /* <DEDUP_REMOVED lines=9> */
.L_x_10574:
        /* <DEDUP_REMOVED lines=9> */
.L_x_10575:
        /* <DEDUP_REMOVED lines=34> */
.L_x_10752:
[----:B-1----:R-:W-:Y:S02]  /*126d0*/  ISETP.NE.AND P0, PT, R14, RZ, PT ;  /* 0x000000ff0e00720c */ /* 0x002fe40003f05270 */
[----:B------:R-:W-:-:S11]  /*126e0*/  PLOP3.LUT P6, PT, PT, PT, PT, 0x8, 0x0 ;  /* 0x000000000000781c */ /* 0x000fd60003fce170 */
[----:B------:R-:W-:Y:S05]  /*126f0*/  @P0 BRA `(.L_x_10579) ;  /* 0x00000000000c0947 */ /* 0x000fea0003800000 */
[----:B------:R-:W-:-:S03]  /*12700*/  UMOV UR4, 0xffffffff ;  /* 0xffffffff00047882 */ /* 0x000fc60000000000 */
[----:B------:R-:W-:Y:S05]  /*12710*/  BRA.DIV UR4, `(.L_x_10580) ;  /* 0x0000007604287947 */ /* 0x000fea000b800000 */
[----:B------:R-:W-:-:S13]  /*12720*/  ELECT P6, URZ, PT ;  /* 0x00000000003f782f */ /* 0x000fda00038c0000 */
.L_x_10579:
        /* <DEDUP_REMOVED lines=9> */
.L_x_10755:
[----:B------:R-:W-:Y:S05]  /*127c0*/  BSYNC B1 ;  /* 0x0000000000017941 */ /* 0x000fea0003800000 */
.L_x_10581:
        /* <DEDUP_REMOVED lines=10> */
.L_x_10756:
[----:B------:R-:W-:Y:S05]  /*12870*/  BSYNC B2 ;  /* 0x0000000000027941 */ /* 0x000fea0003800000 */
.L_x_10585:
        /* <DEDUP_REMOVED lines=9> */
.L_x_10588:
[----:B------:R-:W-:Y:S05]  /*12910*/  BSYNC B2 ;  /* 0x0000000000027941 */ /* 0x000fea0003800000 */
.L_x_10587:
        /* <DEDUP_REMOVED lines=12> */
.L_x_10589:
        /* <DEDUP_REMOVED lines=13> */
.L_x_10757:
[----:B------:R-:W-:Y:S05]  /*12ab0*/  BSYNC B2 ;  /* 0x0000000000027941 */ /* 0x000fea0003800000 */
.L_x_10590:
        /* <DEDUP_REMOVED lines=11> */
.L_x_10593:
[----:B------:R-:W-:Y:S05]  /*12b70*/  BSYNC B2 ;  /* 0x0000000000027941 */ /* 0x000fea0003800000 */
.L_x_10592:
        /* <DEDUP_REMOVED lines=9> */
.L_x_10594:
        /* <DEDUP_REMOVED lines=15> */
.L_x_10595:
        /* <DEDUP_REMOVED lines=15> */
.L_x_10596:
        /* <DEDUP_REMOVED lines=15> */
.L_x_10597:
        /* <DEDUP_REMOVED lines=10> */
.L_x_10584:
[----:B------:R-:W-:Y:S05]  /*12f80*/  BSYNC B1 ;  /* 0x0000000000017941 */ /* 0x000fea0003800000 */
.L_x_10583:
        /* <DEDUP_REMOVED lines=9> */
.L_x_10613:
        /* <DEDUP_REMOVED lines=11> */
.L_x_10758:
[----:B------:R-:W-:Y:S05]  /*130d0*/  BSYNC B2 ;  /* 0x0000000000027941 */ /* 0x000fea0003800000 */
.L_x_10600:
        /* <DEDUP_REMOVED lines=9> */
.L_x_10603:
[----:B------:R-:W-:Y:S05]  /*13170*/  BSYNC B2 ;  /* 0x0000000000027941 */ /* 0x000fea0003800000 */
.L_x_10602:
[----:B------:R-:W-:Y:S01]  /*13180*/  IMAD.MOV.U32 R10, RZ, RZ, RZ ;  /* 0x000000ffff0a7224 */ /* 0x000fe200078e00ff */
[----:B------:R-:W-:Y:S01]  /*13190*/  UIADD3 UR4, UP0, UR38, 0x570, URZ ;  /* 0x0000057026047890 */ /* 0x000fe2000ff1e03f */
[----:B------:R-:W-:Y:S01]  /*131a0*/  IMAD R3, R24, 0x3000, R23 ;  /* 0x0000300018037824 */ /* 0x000fe200078e0217 */
[----:B------:R-:W-:Y:S01]  /*131b0*/  PLOP3.LUT P1, PT, PT, PT, PT, 0x80, 0x0 ;  /* 0x000000000000781c */ /* 0x000fe20003f2f070 */
[----:B------:R-:W-:Y:S01]  /*131c0*/  IMAD R8, R9, 0x60, R0 ;  /* 0x0000006009087824 */ /* 0x000fe200078e0200 */
[----:B------:R-:W-:Y:S01]  /*131d0*/  R2UR UR10, R10 ;  /* 0x000000000a0a72ca */ /* 0x000fe200000e0000 */
[----:B------:R-:W-:Y:S01]  /*131e0*/  VIADD R7, R6, 0x32490 ;  /* 0x0003249006077836 */ /* 0x000fe20000000000 */
[----:B------:R-:W-:Y:S01]  /*131f0*/  IADD3 R3, R3, 0x1c400, RZ ;  /* 0x0001c40003037810 */ /* 0x000fe20007ffe0ff */
[----:B------:R-:W-:Y:S01]  /*13200*/  UIADD3.X UR5, URZ, UR39, URZ, UP0, !UPT ;  /* 0x000000273f057290 */ /* 0x000fe200087fe43f */
[----:B------:R-:W-:Y:S01]  /*13210*/  UMOV UR6, 0x0 ;  /* 0x0000000000067882 */ /* 0x000fe20000000000 */
[----:B------:R-:W-:-:S10]  /*13220*/  UMOV UR7, 0x12f00000 ;  /* 0x12f0000000077882 */ /* 0x000fd40000000000 */
.L_x_10604:
        /* <DEDUP_REMOVED lines=13> */
.L_x_10759:
[----:B------:R-:W-:Y:S05]  /*13300*/  BSYNC B2 ;  /* 0x0000000000027941 */ /* 0x000fea0003800000 */
.L_x_10605:
        /* <DEDUP_REMOVED lines=11> */
.L_x_10608:
[----:B------:R-:W-:Y:S05]  /*133c0*/  BSYNC B2 ;  /* 0x0000000000027941 */ /* 0x000fea0003800000 */
.L_x_10607:
        /* <DEDUP_REMOVED lines=9> */
.L_x_10609:
        /* <DEDUP_REMOVED lines=15> */
.L_x_10610:
        /* <DEDUP_REMOVED lines=15> */
.L_x_10611:
        /* <DEDUP_REMOVED lines=15> */
.L_x_10612:
        /* <DEDUP_REMOVED lines=10> */
.L_x_10599:
[----:B------:R-:W-:Y:S05]  /*137d0*/  BSYNC B1 ;  /* 0x0000000000017941 */ /* 0x000fea0003800000 */
.L_x_10598:
        /* <DEDUP_REMOVED lines=8> */
.L_x_10577:
[----:B------:R-:W-:Y:S05]  /*13860*/  BSYNC B0 ;  /* 0x0000000000007941 */ /* 0x000fea0003800000 */
.L_x_10576:
        /* <DEDUP_REMOVED lines=23> */
.L_x_10615:
        /* <DEDUP_REMOVED lines=20> */
.L_x_10618:
[----:B------:R-:W-:Y:S05]  /*13b20*/  BSYNC B6 ;  /* 0x0000000000067941 */ /* 0x000fea0003800000 */
.L_x_10617:
        /* <DEDUP_REMOVED lines=20> */
.L_x_10621:
        /* <DEDUP_REMOVED lines=15> */
.L_x_10620:
[----:B------:R-:W-:Y:S05]  /*13d60*/  BSYNC B6 ;  /* 0x0000000000067941 */ /* 0x000fea0003800000 */
.L_x_10619:
        /* <DEDUP_REMOVED lines=8> */
[----:B------:R-:W-:Y:S02]  /*13df0*/  ULDC UR4, c[0x0][0x2f4] ;  /* 0x0000bd0000047ab9 */ /* 0x000fe40000000800 */
[----:B0-----:R-:W-:Y:S01]  /*13e00*/  @P0 IADD3.X R3, R30, UR5, RZ, P1, !PT ;  /* 0x000000051e030c10 */ /* 0x001fe20008ffe4ff */
[----:B------:R-:W-:-:S04]  /*13e10*/  ULDC UR5, c[0x0][0x320] ;  /* 0x0000c80000057ab9 */ /* 0x000fc80000000800 */
[----:B------:R0:W4:Y:S01]  /*13e20*/  @P0 LDG.E R32, desc[UR60][R2.64] ;  /* 0x0000003c02200981 */ /* 0x000122000c1e1900 */
[----:B-1----:R-:W-:Y:S02]  /*13e30*/  ISETP.NE.AND P1, PT, R10, 0x1, PT ;  /* 0x000000010a00780c */ /* 0x002fe40003f25270 */
[C---:B---3--:R-:W-:Y:S01]  /*13e40*/  LOP3.LUT R31, R21.reuse, 0x7f, RZ, 0xc0, !PT ;  /* 0x0000007f151f7812 */ /* 0x048fe200078ec0ff */
[----:B------:R-:W-:-:S03]  /*13e50*/  IMAD.SHL.U32 R21, R21, 0x10, RZ ;  /* 0x0000001015157824 */ /* 0x000fc600078e00ff */
[----:B------:R-:W-:-:S07]  /*13e60*/  SHF.R.U32.HI R31, RZ, 0x3, R31 ;  /* 0x00000003ff1f7819 */ /* 0x000fce000001161f */
[----:B------:R-:W1:Y:S01]  /*13e70*/  @P1 LDC R5, c[0x0][0x434] ;  /* 0x00010d00ff051b82 */ /* 0x000e620000000800 */
[----:B------:R-:W-:-:S07]  /*13e80*/  LOP3.LUT R21, R31, 0x70, R21, 0xf8, !PT ;  /* 0x000000701f157812 */ /* 0x000fce00078ef815 */
[----:B0-----:R-:W0:Y:S01]  /*13e90*/  @P1 LDC R2, c[0x0][0x438] ;  /* 0x00010e00ff021b82 */ /* 0x001e220000000800 */
[----:B--2---:R-:W-:-:S04]  /*13ea0*/  VIADD R8, R20, 0xffffffff ;  /* 0xffffffff14087836 */ /* 0x004fc80000000000 */
[----:B------:R-:W-:-:S05]  /*13eb0*/  IMAD R7, R8, 0x60, R21 ;  /* 0x0000006008077824 */ /* 0x000fca00078e0215 */
[C---:B------:R-:W-:Y:S01]  /*13ec0*/  ISETP.GE.AND P0, PT, R7.reuse, R35, PT ;  /* 0x000000230700720c */ /* 0x040fe20003f06270 */
[----:B------:R-:W-:-:S03]  /*13ed0*/  IMAD.IADD R0, R7, 0x1, R34 ;  /* 0x0000000107007824 */ /* 0x000fc600078e0222 */
[----:B------:R-:W-:Y:S01]  /*13ee0*/  ISETP.GT.U32.OR P0, PT, R21, 0x5f, P0 ;  /* 0x0000005f1500780c */ /* 0x000fe20000704470 */
[----:B-1----:R-:W-:-:S04]  /*13ef0*/  @P1 IMAD.HI.U32 R3, R0, R5, RZ ;  /* 0x0000000500031227 */ /* 0x002fc800078e00ff */
[----:B------:R-:W-:Y:S01]  /*13f00*/  IMAD.MOV.U32 R9, RZ, RZ, R0 ;  /* 0x000000ffff097224 */ /* 0x000fe200078e0000 */
[----:B0-----:R-:W-:-:S07]  /*13f10*/  @P1 SHF.R.U32.HI R9, RZ, R2, R3 ;  /* 0x00000002ff091219 */ /* 0x001fce0000011603 */
[----:B------:R-:W0:Y:S08]  /*13f20*/  @!P0 LDC.64 R2, c[0x0][0x428] ;  /* 0x00010a00ff028b82 */ /* 0x000e300000000a00 */
[----:B------:R-:W1:Y:S01]  /*13f30*/  @!P0 LDC.64 R4, c[0x0][0x418] ;  /* 0x00010600ff048b82 */ /* 0x000e620000000a00 */
[--C-:B------:R-:W-:Y:S01]  /*13f40*/  @!P0 SHF.R.S32.HI R7, RZ, 0x1f, R9.reuse ;  /* 0x0000001fff078819 */ /* 0x100fe20000011409 */
[----:B------:R-:W-:Y:S01]  /*13f50*/  @!P0 IMAD.MOV.U32 R6, RZ, RZ, R9 ;  /* 0x000000ffff068224 */ /* 0x000fe200078e0009 */
[----:B----4-:R-:W-:-:S03]  /*13f60*/  SHF.R.S32.HI R35, RZ, 0x1f, R32 ;  /* 0x0000001fff237819 */ /* 0x010fc60000011420 */
[----:B0-----:R-:W-:-:S04]  /*13f70*/  @!P0 IMAD.WIDE.U32 R6, R32, R2, R6 ;  /* 0x0000000220068225 */ /* 0x001fc800078e0006 */
[----:B------:R-:W-:-:S04]  /*13f80*/  @!P0 IMAD R2, R35, R2, RZ ;  /* 0x0000000223028224 */ /* 0x000fc800078e02ff */
[----:B------:R-:W-:Y:S01]  /*13f90*/  @!P0 IMAD R3, R32, R3, R2 ;  /* 0x0000000320038224 */ /* 0x000fe200078e0202 */
[----:B-1----:R-:W-:-:S03]  /*13fa0*/  @!P0 LEA R4, P1, R6, R4, 0x2 ;  /* 0x0000000406048211 */ /* 0x002fc600078210ff */
[----:B------:R-:W-:-:S05]  /*13fb0*/  @!P0 IMAD.IADD R3, R7, 0x1, R3 ;  /* 0x0000000107038824 */ /* 0x000fca00078e0203 */
[----:B------:R-:W-:-:S05]  /*13fc0*/  @!P0 LEA.HI.X R5, R6, R5, R3, 0x2, P1 ;  /* 0x0000000506058211 */ /* 0x000fca00008f1403 */
[----:B------:R-:W2:Y:S01]  /*13fd0*/  @!P0 LDG.E R11, desc[UR60][R4.64] ;  /* 0x0000003c040b8981 */ /* 0x000ea2000c1e1900 */
[----:B------:R-:W0:Y:S01]  /*13fe0*/  S2R R20, SR_TID.X ;  /* 0x0000000000147919 */ /* 0x000e220000002100 */
[----:B------:R-:W-:-:S04]  /*13ff0*/  IMAD.MOV R2, RZ, RZ, -R9 ;  /* 0x000000ffff027224 */ /* 0x000fc800078e0a09 */
[----:B------:R-:W-:Y:S01]  /*14000*/  IMAD R0, R10, R2, R0 ;  /* 0x000000020a007224 */ /* 0x000fe200078e0200 */
[----:B------:R-:W-:-:S04]  /*14010*/  ISETP.GT.U32.AND P0, PT, R21, 0x5f, PT ;  /* 0x0000005f1500780c */ /* 0x000fc80003f04070 */
[----:B------:R-:W-:Y:S01]  /*14020*/  STL [R1+0x4], R0 ;  /* 0x0000040001007387 */ /* 0x000fe20000100800 */
[----:B------:R-:W-:-:S08]  /*14030*/  LOP3.LUT R22, R22, 0xffffffdf, RZ, 0xc0, !PT ;  /* 0xffffffdf16167812 */ /* 0x000fd000078ec0ff */
[----:B------:R-:W-:-:S04]  /*14040*/  @P0 LOP3.LUT R22, R22, 0x20, RZ, 0xfc, !PT ;  /* 0x0000002016160812 */ /* 0x000fc800078efcff */
[----:B------:R-:W-:Y:S01]  /*14050*/  LOP3.LUT R22, R22, 0xfffffffd, RZ, 0xc0, !PT ;  /* 0xfffffffd16167812 */ /* 0x000fe200078ec0ff */
[----:B------:R-:W-:Y:S01]  /*14060*/  UMOV UR6, 0xffffffff ;  /* 0xffffffff00067882 */ /* 0x000fe20000000000 */
[----:B--2---:R0:W-:Y:S02]  /*14070*/  STL [R1], R11 ;  /* 0x0000000b01007387 */ /* 0x0041e40000100800 */
[C---:B0-----:R-:W-:Y:S02]  /*14080*/  IMAD.SHL.U32 R11, R20.reuse, 0x8, RZ ;  /* 0x00000008140b7824 */ /* 0x041fe400078e00ff */
[----:B------:R-:W-:-:S03]  /*14090*/  IMAD.SHL.U32 R20, R20, 0x8, RZ ;  /* 0x0000000814147824 */ /* 0x000fc600078e00ff */
[----:B------:R-:W-:Y:S02]  /*140a0*/  LOP3.LUT R11, R11, 0x38, RZ, 0xc0, !PT ;  /* 0x000000380b0b7812 */ /* 0x000fe400078ec0ff */
[----:B------:R-:W-:Y:S02]  /*140b0*/  LOP3.LUT R20, R20, 0x38, RZ, 0xc0, !PT ;  /* 0x0000003814147812 */ /* 0x000fe400078ec0ff */
[----:B------:R-:W-:Y:S02]  /*140c0*/  ISETP.GE.AND P1, PT, R11, UR4, PT ;  /* 0x000000040b007c0c */ /* 0x000fe4000bf26270 */
[----:B------:R-:W-:-:S04]  /*140d0*/  LOP3.LUT R12, R20, 0x40, RZ, 0xfc, !PT ;  /* 0x00000040140c7812 */ /* 0x000fc800078efcff */
[----:B------:R-:W-:Y:S02]  /*140e0*/  ISETP.GE.AND P3, PT, R12, UR5, PT ;  /* 0x000000050c007c0c */ /* 0x000fe4000bf66270 */
[----:B------:R-:W-:-:S05]  /*140f0*/  LOP3.LUT R12, R11, 0x80, RZ, 0xfc, !PT ;  /* 0x000000800b0c7812 */ /* 0x000fca00078efcff */
[----:B------:R-:W-:-:S04]  /*14100*/  @P1 LOP3.LUT R22, R22, 0x2, RZ, 0xfc, !PT ;  /* 0x0000000216161812 */ /* 0x000fc800078efcff */
[----:B------:R-:W-:Y:S02]  /*14110*/  LOP3.LUT R22, R22, 0xffffffef, RZ, 0xc0, !PT ;  /* 0xffffffef16167812 */ /* 0x000fe400078ec0ff */
[----:B------:R-:W-:Y:S02]  /*14120*/  ISETP.GE.AND P2, PT, R12, UR5, PT ;  /* 0x000000050c007c0c */ /* 0x000fe4000bf46270 */
[----:B------:R-:W-:Y:S02]  /*14130*/  @P3 LOP3.LUT R22, R22, 0x10, RZ, 0xfc, !PT ;  /* 0x0000001016163812 */ /* 0x000fe400078efcff */
[C---:B------:R-:W-:Y:S02]  /*14140*/  ISETP.GE.AND P0, PT, R11.reuse, UR5, PT ;  /* 0x000000050b007c0c */ /* 0x040fe4000bf06270 */
[----:B------:R-:W-:Y:S02]  /*14150*/  LOP3.LUT R22, R22, 0xfffffffe, RZ, 0xc0, !PT ;  /* 0xfffffffe16167812 */ /* 0x000fe400078ec0ff */
[----:B------:R-:W-:-:S02]  /*14160*/  LOP3.LUT R11, R11, 0xc0, RZ, 0xfc, !PT ;  /* 0x000000c00b0b7812 */ /* 0x000fc400078efcff */
[----:B------:R-:W-:Y:S02]  /*14170*/  LOP3.LUT R22, R22, 0xfffffff7, RZ, 0xc0, !PT ;  /* 0xfffffff716167812 */ /* 0x000fe400078ec0ff */
[----:B------:R-:W-:Y:S02]  /*14180*/  ISETP.GE.AND P1, PT, R11, UR5, PT ;  /* 0x000000050b007c0c */ /* 0x000fe4000bf26270 */
[----:B------:R-:W-:-:S04]  /*14190*/  @P2 LOP3.LUT R22, R22, 0x8, RZ, 0xfc, !PT ;  /* 0x0000000816162812 */ /* 0x000fc800078efcff */
[----:B------:R-:W-:-:S04]  /*141a0*/  @P0 LOP3.LUT R22, R22, 0x1, RZ, 0xfc, !PT ;  /* 0x0000000116160812 */ /* 0x000fc800078efcff */
[----:B------:R-:W-:-:S04]  /*141b0*/  LOP3.LUT R22, R22, 0xfffffffb, RZ, 0xc0, !PT ;  /* 0xfffffffb16167812 */ /* 0x000fc800078ec0ff */
[----:B------:R-:W-:Y:S01]  /*141c0*/  @P1 LOP3.LUT R22, R22, 0x4, RZ, 0xfc, !PT ;  /* 0x0000000416161812 */ /* 0x000fe200078efcff */
[----:B------:R-:W-:Y:S06]  /*141d0*/  BRA.DIV UR6, `(.L_x_10622) ;  /* 0x0000005a06fc7947 */ /* 0x000fec000b800000 */
.L_x_10762:
[----:B------:R-:W2:Y:S01]  /*141e0*/  LDL R0, [R1+0x64] ;  /* 0x0000640001007983 */ /* 0x000ea20000100800 */
[----:B------:R-:W-:Y:S02]  /*141f0*/  SEL R2, RZ, 0x1, P0 ;  /* 0x00000001ff027807 */ /* 0x000fe40000000000 */
[----:B------:R-:W-:Y:S02]  /*14200*/  LOP3.LUT R22, R22, 0xffffffbf, RZ, 0xc0, !PT ;  /* 0xffffffbf16167812 */ /* 0x000fe400078ec0ff */
[----:B------:R-:W-:Y:S01]  /*14210*/  SHF.R.S32.HI R29, RZ, 0x1f, R18 ;  /* 0x0000001fff1d7819 */ /* 0x000fe20000011412 */
[----:B------:R0:W-:Y:S01]  /*14220*/  STL [R1+0x60], R2 ;  /* 0x0000600201007387 */ /* 0x0001e20000100800 */
[----:B--2---:R-:W-:-:S13]  /*14230*/  ISETP.NE.AND P0, PT, R0, 0x3, PT ;  /* 0x000000030000780c */ /* 0x004fda0003f05270 */
[----:B------:R-:W-:Y:S01]  /*14240*/  @P0 LOP3.LUT R22, R22, 0x40, RZ, 0xfc, !PT ;  /* 0x0000004016160812 */ /* 0x000fe200078efcff */
[----:B0-----:R-:W-:Y:S06]  /*14250*/  @!P0 BRA `(.L_x_10623) ;  /* 0x0000000000048947 */ /* 0x001fec0003800000 */
[----:B------:R-:W-:Y:S01]  /*14260*/  BPT.TRAP 0x1 ;  /* 0x000000040000795c */ /* 0x000fe20000300000 */
.L_x_10623:
[----:B------:R-:W-:Y:S01]  /*14270*/  IMAD R30, R25, 0x8, R23 ;  /* 0x00000008191e7824 */ /* 0x000fe200078e0217 */
[----:B------:R-:W-:Y:S01]  /*14280*/  SHF.L.U32 R0, R27, 0x1f, RZ ;  /* 0x0000001f1b007819 */ /* 0x000fe200000006ff */
[----:B------:R-:W-:Y:S03]  /*14290*/  BSSY B0, `(.L_x_10624) ;  /* 0x0000003000007945 */ /* 0x000fe60003800000 */
[----:B------:R-:W0:Y:S02]  /*142a0*/  SYNCS.PHASECHK.TRANS64.TRYWAIT P0, [R30+URZ+0x32440], R0 ;  /* 0x032440001e0075a7 */ /* 0x000e24000800017f */
[----:B0-----:R-:W-:Y:S05]  /*142b0*/  @!P0 BRA `(.L_x_10625) ;  /* 0x0000005800f88947 */ /* 0x001fea0003800000 */
.L_x_10763:
[----:B------:R-:W-:Y:S05]  /*142c0*/  BSYNC B0 ;  /* 0x0000000000007941 */ /* 0x000fea0003800000 */
.L_x_10624:
[----:B------:R-:W0:Y:S01]  /*142d0*/  LDL R2, [R1+0x4] ;  /* 0x0000040001027983 */ /* 0x000e220000100800 */
[----:B------:R-:W-:-:S03]  /*142e0*/  ULDC.64 UR4, c[0x0][0x300] ;  /* 0x0000c00000047ab9 */ /* 0x000fc60000000a00 */
[----:B------:R-:W2:Y:S04]  /*142f0*/  LDL R4, [R1] ;  /* 0x0000000001047983 */ /* 0x000ea80000100800 */
[----:B------:R-:W3:Y:S01]  /*14300*/  LDL R6, [R1+0x14] ;  /* 0x0000140001067983 */ /* 0x000ee20000100800 */
[----:B------:R-:W-:Y:S02]  /*14310*/  LOP3.LUT P2, RZ, R22, 0x2, RZ, 0xc0, !PT ;  /* 0x0000000216ff7812 */ /* 0x000fe4000784c0ff */
[----:B0-----:R-:W-:Y:S02]  /*14320*/  SHF.R.S32.HI R0, RZ, 0x1f, R2 ;  /* 0x0000001fff007819 */ /* 0x001fe40000011402 */
[----:B--2---:R-:W-:-:S03]  /*14330*/  SHF.R.S32.HI R5, RZ, 0x1f, R4 ;  /* 0x0000001fff057819 */ /* 0x004fc60000011404 */
[----:B------:R0:W-:Y:S01]  /*14340*/  STL [R1+0x4c], R0 ;  /* 0x00004c0001007387 */ /* 0x0001e20000100800 */
[----:B---3--:R-:W-:-:S03]  /*14350*/  IMAD R31, R8, -0x60, R6 ;  /* 0xffffffa0081f7824 */ /* 0x008fc600078e0206 */
[----:B------:R1:W-:Y:S01]  /*14360*/  STL [R1+0x54], R5 ;  /* 0x0000540501007387 */ /* 0x0003e20000100800 */
[----:B------:R-:W2:Y:S01]  /*14370*/  S2R R6, SR_TID.X ;  /* 0x0000000000067919 */ /* 0x000ea20000002100 */
        /* <DEDUP_REMOVED lines=9> */
[----:B------:R-:W1:Y:S02]  /*14410*/  S2R R4, SR_TID.X ;  /* 0x0000000000047919 */ /* 0x000e640000002100 */
[----:B------:R-:W-:Y:S02]  /*14420*/  IMAD.IADD R3, R3, 0x1, R0 ;  /* 0x0000000103037824 */ /* 0x000fe400078e0200 */
[----:B------:R-:W-:Y:S02]  /*14430*/  IMAD R0, R29, UR4, RZ ;  /* 0x000000041d007c24 */ /* 0x000fe4000f8e02ff */
[----:B------:R-:W-:-:S04]  /*14440*/  IMAD.WIDE.U32 R2, R18, UR4, R2 ;  /* 0x0000000412027c25 */ /* 0x000fc8000f8e0002 */
[----:B------:R-:W-:Y:S01]  /*14450*/  IMAD R0, R18, UR5, R0 ;  /* 0x0000000512007c24 */ /* 0x000fe2000f8e0200 */
[----:B------:R-:W-:Y:S01]  /*14460*/  ULDC.64 UR4, c[0x0][0x2e8] ;  /* 0x0000ba0000047ab9 */ /* 0x000fe20000000a00 */
[----:B--2---:R-:W-:-:S05]  /*14470*/  IMAD.SHL.U32 R7, R6, 0x8, RZ ;  /* 0x0000000806077824 */ /* 0x004fca00078e00ff */
[----:B------:R-:W-:Y:S02]  /*14480*/  LOP3.LUT R7, R7, 0x38, RZ, 0xc0, !PT ;  /* 0x0000003807077812 */ /* 0x000fe400078ec0ff */
[----:B-1----:R-:W-:Y:S01]  /*14490*/  LOP3.LUT R5, R4, 0x7f, RZ, 0xc0, !PT ;  /* 0x0000007f04057812 */ /* 0x002fe200078ec0ff */
[----:B------:R-:W-:Y:S01]  /*144a0*/  IMAD.IADD R4, R3, 0x1, R0 ;  /* 0x0000000103047824 */ /* 0x000fe200078e0200 */
[C---:B------:R-:W-:Y:S01]  /*144b0*/  LEA R0, P0, R2.reuse, UR4, 0x1 ;  /* 0x0000000402007c11 */ /* 0x040fe2000f8008ff */
[----:B------:R-:W-:Y:S01]  /*144c0*/  UMOV UR4, 0xffffffff ;  /* 0xffffffff00047882 */ /* 0x000fe20000000000 */
[----:B------:R-:W-:Y:S02]  /*144d0*/  SHF.R.U32.HI R5, RZ, 0x3, R5 ;  /* 0x00000003ff057819 */ /* 0x000fe40000011605 */
[----:B------:R-:W-:-:S03]  /*144e0*/  LEA.HI.X R4, R2, UR5, R4, 0x1, P0 ;  /* 0x0000000502047c11 */ /* 0x000fc600080f0c04 */
[----:B------:R-:W-:Y:S02]  /*144f0*/  IMAD.IADD R31, R31, 0x1, -R5 ;  /* 0x000000011f1f7824 */ /* 0x000fe400078e0a05 */
[----:B------:R-:W-:-:S03]  /*14500*/  IMAD R5, R25, 0x1800, R33 ;  /* 0x0000180019057824 */ /* 0x000fc600078e0221 */
[----:B------:R-:W-:Y:S01]  /*14510*/  ISETP.GE.AND P0, PT, R31, 0x1, PT ;  /* 0x000000011f00780c */ /* 0x000fe20003f06270 */
[----:B------:R-:W-:-:S12]  /*14520*/  BRA.DIV UR4, `(.L_x_10626) ;  /* 0x0000005a04707947 */ /* 0x000fd8000b800000 */
[----:B------:R-:W0:Y:S01]  /*14530*/  SHFL.IDX PT, R3, R0, RZ, 0x181f ;  /* 0x00181fff00037589 */ /* 0x000e2200000e0000 */
[----:B------:R-:W-:-:S03]  /*14540*/  @P0 LEA R6, R5, R23, 0x1 ;  /* 0x0000001705060211 */ /* 0x000fc600078e08ff */
        /* <DEDUP_REMOVED lines=50> */
.L_x_10777:
        /* <DEDUP_REMOVED lines=10> */
.L_x_10627:
        /* <DEDUP_REMOVED lines=11> */
.L_x_10628:
[----:B------:R1:W5:Y:S01]  /*149c0*/  LDL.LU R0, [R1+0x20] ;  /* 0x0000200001007983 */ /* 0x0003620000300800 */
[----:B------:R1:W-:Y:S02]  /*149d0*/  SYNCS.ARRIVE.TRANS64.A1T0 RZ, [R30+URZ+0x32430], RZ ;  /* 0x032430ff1eff79a7 */ /* 0x0003e4000810003f */
[----:B------:R-:W-:Y:S05]  /*149e0*/  WARPSYNC.ALL ;  /* 0x0000000000007948 */ /* 0x000fea0003800000 */
[----:B------:R-:W-:Y:S01]  /*149f0*/  ULDC.64 UR4, c[0x0][0xaf8] ;  /* 0x0002be0000047ab9 */ /* 0x000fe20000000a00 */
[----:B------:R-:W-:Y:S01]  /*14a00*/  BSSY B6, `(.L_x_10629) ;  /* 0x000001d000067945 */ /* 0x000fe20003800000 */
[----:B------:R-:W-:Y:S01]  /*14a10*/  BAR.SYNC.DEFER_BLOCKING 0x8, 0x180 ;  /* 0x0206000000007b1d */ /* 0x000fe20000010000 */
[----:B------:R-:W-:-:S04]  /*14a20*/  ISETP.NE.U32.AND P0, PT, RZ, UR4, PT ;  /* 0x00000004ff007c0c */ /* 0x000fc8000bf05070 */
[----:B------:R-:W-:-:S04]  /*14a30*/  ISETP.NE.AND.EX P0, PT, RZ, UR5, PT, P0 ;  /* 0x00000005ff007c0c */ /* 0x000fc8000bf05300 */
[----:B0-----:R-:W-:-:S05]  /*14a40*/  SEL R3, R36, RZ, !P0 ;  /* 0x000000ff24037207 */ /* 0x001fca0004000000 */
        /* <DEDUP_REMOVED lines=24> */
.L_x_10630:
[----:B------:R-:W-:Y:S05]  /*14bd0*/  BSYNC B6 ;  /* 0x0000000000067941 */ /* 0x000fea0003800000 */
.L_x_10629:
[----:B0-----:R-:W2:Y:S01]  /*14be0*/  LDL R0, [R1+0x34] ;  /* 0x0000340001007983 */ /* 0x001ea20000100800 */
[----:B------:R-:W0:Y:S03]  /*14bf0*/  LDC R6, c[0x0][0x448] ;  /* 0x00011200ff067b82 */ /* 0x000e260000000800 */
[----:B------:R-:W3:Y:S04]  /*14c00*/  LDL R21, [R1+0x3c] ;  /* 0x00003c0001157983 */ /* 0x000ee80000100800 */
[----:B------:R-:W4:Y:S01]  /*14c10*/  LDL R20, [R1+0x10] ;  /* 0x0000100001147983 */ /* 0x000f220000100800 */
[----:B------:R-:W1:Y:S01]  /*14c20*/  S2R R2, SR_TID.X ;  /* 0x0000000000027919 */ /* 0x000e620000002100 */
[----:B------:R-:W-:Y:S01]  /*14c30*/  IMAD.SHL.U32 R17, R17, 0x80, RZ ;  /* 0x0000008011117824 */ /* 0x000fe200078e00ff */
[----:B------:R-:W-:Y:S01]  /*14c40*/  ULDC.64 UR4, c[0x0][0x298] ;  /* 0x0000a60000047ab9 */ /* 0x000fe20000000a00 */
[----:B------:R0:W5:Y:S02]  /*14c50*/  LDL R9, [R1+0x18] ;  /* 0x0000180001097983 */ /* 0x0001640000100800 */
[----:B0-----:R-:W-:-:S13]  /*14c60*/  ISETP.NE.AND P0, PT, R6, 0x1, PT ;  /* 0x000000010600780c */ /* 0x001fda0003f05270 */
[----:B------:R-:W0:Y:S01]  /*14c70*/  @P0 LDC R3, c[0x0][0x450] ;  /* 0x00011400ff030b82 */ /* 0x000e220000000800 */
[----:B-1----:R-:W-:-:S04]  /*14c80*/  LOP3.LUT R2, R2, 0x7f, RZ, 0xc0, !PT ;  /* 0x0000007f02027812 */ /* 0x002fc800078ec0ff */
[----:B------:R-:W-:Y:S01]  /*14c90*/  SHF.R.U32.HI R2, RZ, 0x3, R2 ;  /* 0x00000003ff027819 */ /* 0x000fe20000011602 */
[----:B------:R-:W1:Y:S02]  /*14ca0*/  S2R R5, SR_TID.X ;  /* 0x0000000000057919 */ /* 0x000e640000002100 */
[----:B-1----:R-:W-:-:S05]  /*14cb0*/  IMAD.SHL.U32 R7, R5, 0x8, RZ ;  /* 0x0000000805077824 */ /* 0x002fca00078e00ff */
[----:B------:R-:W-:Y:S01]  /*14cc0*/  LOP3.LUT R7, R7, 0x38, RZ, 0xc0, !PT ;  /* 0x0000003807077812 */ /* 0x000fe200078ec0ff */
[----:B--2---:R-:W-:Y:S02]  /*14cd0*/  IMAD.MOV.U32 R4, RZ, RZ, R0 ;  /* 0x000000ffff047224 */ /* 0x004fe400078e0000 */
[----:B------:R-:W1:Y:S02]  /*14ce0*/  S2R R0, SR_TID.X ;  /* 0x0000000000007919 */ /* 0x000e640000002100 */
[----:B-1----:R-:W-:-:S05]  /*14cf0*/  IMAD.SHL.U32 R0, R0, 0x10, RZ ;  /* 0x0000001000007824 */ /* 0x002fca00078e00ff */
[----:B------:R-:W-:Y:S02]  /*14d00*/  LOP3.LUT R0, R2, 0x70, R0, 0xf8, !PT ;  /* 0x0000007002007812 */ /* 0x000fe400078ef800 */
[----:B------:R-:W1:Y:S02]  /*14d10*/  @P0 LDC R2, c[0x0][0x44c] ;  /* 0x00011300ff020b82 */ /* 0x000e640000000800 */
[----:B------:R-:W-:Y:S01]  /*14d20*/  LOP3.LUT R36, R0, R17, RZ, 0xfc, !PT ;  /* 0x0000001100247212 */ /* 0x000fe200078efcff */
[----:B------:R-:W-:-:S04]  /*14d30*/  IMAD R4, R4, UR4, RZ ;  /* 0x0000000404047c24 */ /* 0x000fc8000f8e02ff */
[----:B------:R-:W-:Y:S02]  /*14d40*/  IMAD.MOV.U32 R0, RZ, RZ, R36 ;  /* 0x000000ffff007224 */ /* 0x000fe400078e0024 */
[----:B------:R-:W-:Y:S02]  /*14d50*/  IMAD R4, R37, UR5, R4 ;  /* 0x0000000525047c24 */ /* 0x000fe4000f8e0204 */
[----:B-1----:R-:W-:-:S05]  /*14d60*/  @P0 IMAD.HI.U32 R2, R36, R2, RZ ;  /* 0x0000000224020227 */ /* 0x002fca00078e00ff */
[----:B0-----:R-:W-:Y:S01]  /*14d70*/  @P0 SHF.R.U32.HI R0, RZ, R3, R2 ;  /* 0x00000003ff000219 */ /* 0x001fe20000011602 */
        /* <DEDUP_REMOVED lines=42> */
[----:B------:R2:W-:Y:S09]  /*15020*/  STL [R1+0x20], R6 ;  /* 0x0000200601007387 */ /* 0x0005f20000100800 */
        /* <DEDUP_REMOVED lines=8> */
[----:B--2---:R-:W-:-:S05]  /*150b0*/  VIADD R6, R17, 0x20 ;  /* 0x0000002011067836 */ /* 0x004fca0000000000 */
[----:B------:R-:W-:Y:S04]  /*150c0*/  STL [R1+0x24], R6 ;  /* 0x0000240601007387 */ /* 0x000fe80000100800 */
[----:B------:R-:W-:Y:S04]  /*150d0*/  STL [R1+0x28], R8 ;  /* 0x0000280801007387 */ /* 0x000fe80000100800 */
[----:B0-----:R-:W0:Y:S04]  /*150e0*/  SHFL.IDX PT, R5, R0, 0x1, 0x181f ;  /* 0x00381f0000057f89 */ /* 0x001e2800000e0000 */
[----:B------:R-:W1:Y:S01]  /*150f0*/  SHFL.IDX PT, R4, R3, 0x1, 0x181f ;  /* 0x00381f0003047f89 */ /* 0x000e6200000e0000 */
[----:B0-----:R-:W-:-:S05]  /*15100*/  @!P0 LEA R5, P2, R7, R5, 0x1 ;  /* 0x0000000507058211 */ /* 0x001fca00078408ff */
[----:B-1----:R-:W-:-:S05]  /*15110*/  @!P0 IMAD.X R4, RZ, RZ, R4, P2 ;  /* 0x000000ffff048224 */ /* 0x002fca00010e0604 */
[----:B------:R-:W-:-:S04]  /*15120*/  @!P0 LOP3.LUT R5, R5, R4, RZ, 0x3c, !PT ;  /* 0x0000000405058212 */ /* 0x000fc800078e3cff */
[----:B------:R-:W-:-:S04]  /*15130*/  @!P0 LOP3.LUT R4, R5, R4, RZ, 0x3c, !PT ;  /* 0x0000000405048212 */ /* 0x000fc800078e3cff */
[----:B------:R-:W-:-:S05]  /*15140*/  @!P0 LOP3.LUT R5, R5, R4, RZ, 0x3c, !PT ;  /* 0x0000000405058212 */ /* 0x000fca00078e3cff */
[----:B------:R0:W-:Y:S01]  /*15150*/  @!P0 LDGSTS.E.BYPASS.LTC128B.128 [R26+0x18c00], desc[UR60][R4.64], !P1 ;  /* 0x18c00000041a8fae */ /* 0x0001e2000c901d7c */
[----:B------:R-:W-:-:S03]  /*15160*/  ISETP.GE.AND P0, PT, R6, R2, PT ;  /* 0x000000020600720c */ /* 0x000fc60003f06270 */
[----:B------:R-:W-:Y:S04]  /*15170*/  SHFL.IDX PT, R6, R3, 0x3, 0x181f ;  /* 0x00781f0003067f89 */ /* 0x000fe800000e0000 */
[----:B0-----:R-:W0:Y:S04]  /*15180*/  SHFL.IDX PT, R5, R0, 0x2, 0x181f ;  /* 0x00581f0000057f89 */ /* 0x001e2800000e0000 */
[----:B------:R-:W1:Y:S02]  /*15190*/  SHFL.IDX PT, R4, R3, 0x2, 0x181f ;  /* 0x00581f0003047f89 */ /* 0x000e6400000e0000 */
[----:B0-----:R-:W-:-:S05]  /*151a0*/  @!P0 LEA R5, P2, R7, R5, 0x1 ;  /* 0x0000000507058211 */ /* 0x001fca00078408ff */
[----:B-1----:R-:W-:-:S05]  /*151b0*/  @!P0 IMAD.X R4, RZ, RZ, R4, P2 ;  /* 0x000000ffff048224 */ /* 0x002fca00010e0604 */
[----:B------:R-:W-:-:S04]  /*151c0*/  @!P0 LOP3.LUT R5, R5, R4, RZ, 0x3c, !PT ;  /* 0x0000000405058212 */ /* 0x000fc800078e3cff */
[----:B------:R-:W-:-:S04]  /*151d0*/  @!P0 LOP3.LUT R4, R5, R4, RZ, 0x3c, !PT ;  /* 0x0000000405048212 */ /* 0x000fc800078e3cff */
[----:B------:R-:W-:-:S05]  /*151e0*/  @!P0 LOP3.LUT R5, R5, R4, RZ, 0x3c, !PT ;  /* 0x0000000405058212 */ /* 0x000fca00078e3cff */
[----:B------:R0:W-:Y:S01]  /*151f0*/  @!P0 LDGSTS.E.BYPASS.LTC128B.128 [R26+0x19400], desc[UR60][R4.64], !P1 ;  /* 0x19400000041a8fae */ /* 0x0001e2000c901d7c */
[----:B------:R-:W-:Y:S01]  /*15200*/  ISETP.GE.AND P0, PT, R8, R2, PT ;  /* 0x000000020800720c */ /* 0x000fe20003f06270 */
[----:B------:R-:W-:-:S05]  /*15210*/  VIADD R8, R17, 0x40 ;  /* 0x0000004011087836 */ /* 0x000fca0000000000 */
[----:B------:R-:W-:Y:S04]  /*15220*/  STL [R1+0x2c], R8 ;  /* 0x00002c0801007387 */ /* 0x000fe80000100800 */
[----:B0-----:R-:W0:Y:S03]  /*15230*/  SHFL.IDX PT, R4, R0, 0x3, 0x181f ;  /* 0x00781f0000047f89 */ /* 0x001e2600000e0000 */
[----:B0-----:R-:W-:-:S05]  /*15240*/  @!P0 LEA R5, P2, R7, R4, 0x1 ;  /* 0x0000000407058211 */ /* 0x001fca00078408ff */
[----:B------:R-:W-:Y:S02]  /*15250*/  @!P0 IMAD.X R4, RZ, RZ, R6, P2 ;  /* 0x000000ffff048224 */ /* 0x000fe400010e0606 */
[----:B------:R-:W-:Y:S03]  /*15260*/  SHFL.IDX PT, R6, R3, 0x4, 0x181f ;  /* 0x00981f0003067f89 */ /* 0x000fe600000e0000 */
        /* <DEDUP_REMOVED lines=22> */
[-C--:B------:R-:W-:Y:S01]  /*153d0*/  @!P0 LOP3.LUT R5, R5, R4.reuse, RZ, 0x3c, !PT ;  /* 0x0000000405058212 */ /* 0x080fe200078e3cff */
[----:B------:R-:W-:Y:S03]  /*153e0*/  SHFL.IDX PT, R3, R3, 0x7, 0x181f ;  /* 0x00f81f0003037f89 */ /* 0x000fe600000e0000 */
        /* <DEDUP_REMOVED lines=12> */
.L_x_10794:
        /* <DEDUP_REMOVED lines=11> */
.L_x_10632:
        /* <DEDUP_REMOVED lines=28> */
.L_x_10634:
[----:B------:R-:W-:Y:S05]  /*15720*/  BSYNC B6 ;  /* 0x0000000000067941 */ /* 0x000fea0003800000 */
.L_x_10633:
[----:B0-----:R-:W2:Y:S01]  /*15730*/  LDL.LU R2, [R1+0x34] ;  /* 0x0000340001027983 */ /* 0x001ea20000300800 */
[----:B------:R-:W0:Y:S01]  /*15740*/  LDC R6, c[0x0][0x448] ;  /* 0x00011200ff067b82 */ /* 0x000e220000000800 */
[----:B------:R-:W-:Y:S02]  /*15750*/  ULDC.64 UR4, c[0x0][0x398] ;  /* 0x0000e60000047ab9 */ /* 0x000fe40000000a00 */
[----:B------:R-:W3:Y:S04]  /*15760*/  LDL.LU R21, [R1+0x3c] ;  /* 0x00003c0001157983 */ /* 0x000ee80000300800 */
[----:B------:R-:W4:Y:S01]  /*15770*/  LDL.LU R20, [R1+0x10] ;  /* 0x0000100001147983 */ /* 0x000f220000300800 */
[----:B------:R-:W-:Y:S01]  /*15780*/  IMAD.MOV.U32 R4, RZ, RZ, R36 ;  /* 0x000000ffff047224 */ /* 0x000fe200078e0024 */
[----:B------:R-:W1:Y:S01]  /*15790*/  S2R R8, SR_TID.X ;  /* 0x0000000000087919 */ /* 0x000e620000002100 */
[----:B0-----:R-:W-:-:S13]  /*157a0*/  ISETP.NE.AND P0, PT, R6, 0x1, PT ;  /* 0x000000010600780c */ /* 0x001fda0003f05270 */
[----:B------:R-:W0:Y:S01]  /*157b0*/  @P0 LDC R5, c[0x0][0x450] ;  /* 0x00011400ff050b82 */ /* 0x000e220000000800 */
[----:B-1----:R-:W-:-:S05]  /*157c0*/  IMAD.SHL.U32 R7, R8, 0x8, RZ ;  /* 0x0000000808077824 */ /* 0x002fca00078e00ff */
[----:B------:R-:W-:Y:S01]  /*157d0*/  LOP3.LUT R7, R7, 0x38, RZ, 0xc0, !PT ;  /* 0x0000003807077812 */ /* 0x000fe200078ec0ff */
[----:B--2---:R-:W-:Y:S02]  /*157e0*/  IMAD R0, R2, UR4, RZ ;  /* 0x0000000402007c24 */ /* 0x004fe4000f8e02ff */
        /* <DEDUP_REMOVED lines=9> */
[----:B---3--:R-:W-:Y:S02]  /*15880*/  IMAD R0, R21, UR4, RZ ;  /* 0x0000000415007c24 */ /* 0x008fe4000f8e02ff */
[----:B----4-:R-:W-:-:S04]  /*15890*/  IMAD.WIDE.U32 R2, R20, UR4, R2 ;  /* 0x0000000414027c25 */ /* 0x010fc8000f8e0002 */
[----:B------:R-:W-:Y:S01]  /*158a0*/  IMAD R0, R20, UR5, R0 ;  /* 0x0000000514007c24 */ /* 0x000fe2000f8e0200 */
[----:B------:R-:W-:Y:S01]  /*158b0*/  ULDC.64 UR4, c[0x0][0x3d0] ;  /* 0x0000f40000047ab9 */ /* 0x000fe20000000a00 */
[----:B------:R-:W-:Y:S02]  /*158c0*/  IMAD.SHL.U32 R20, R8, 0x8, RZ ;  /* 0x0000000808147824 */ /* 0x000fe400078e00ff */
[----:B------:R-:W-:Y:S02]  /*158d0*/  IMAD.IADD R3, R3, 0x1, R0 ;  /* 0x0000000103037824 */ /* 0x000fe400078e0200 */
[----:B------:R-:W1:Y:S01]  /*158e0*/  @P0 LDC R0, c[0x0][0x44c] ;  /* 0x00011300ff000b82 */ /* 0x000e620000000800 */
[----:B------:R-:W-:-:S04]  /*158f0*/  LOP3.LUT R20, R20, 0x38, RZ, 0xc0, !PT ;  /* 0x0000003814147812 */ /* 0x000fc800078ec0ff */
[C---:B------:R-:W-:Y:S02]  /*15900*/  LOP3.LUT R10, R20.reuse, 0x40, RZ, 0xfc, !PT ;  /* 0x00000040140a7812 */ /* 0x040fe400078efcff */
[C---:B------:R-:W-:Y:S02]  /*15910*/  LOP3.LUT R9, R20.reuse, 0x80, RZ, 0xfc, !PT ;  /* 0x0000008014097812 */ /* 0x040fe400078efcff */
[----:B------:R-:W-:Y:S01]  /*15920*/  LOP3.LUT R8, R20, 0xc0, RZ, 0xfc, !PT ;  /* 0x000000c014087812 */ /* 0x000fe200078efcff */
[----:B-1----:R-:W-:-:S05]  /*15930*/  @P0 IMAD.HI.U32 R0, R36, R0, RZ ;  /* 0x0000000024000227 */ /* 0x002fca00078e00ff */
[----:B0-----:R-:W-:-:S04]  /*15940*/  @P0 SHF.R.U32.HI R4, RZ, R5, R0 ;  /* 0x00000005ff040219 */ /* 0x001fc80000011600 */
[--C-:B------:R-:W-:Y:S01]  /*15950*/  SHF.R.S32.HI R5, RZ, 0x1f, R4.reuse ;  /* 0x0000001fff057819 */ /* 0x100fe20000011404 */
[----:B------:R-:W-:Y:S02]  /*15960*/  IMAD.MOV R0, RZ, RZ, -R4 ;  /* 0x000000ffff007224 */ /* 0x000fe400078e0a04 */
[----:B------:R-:W-:-:S04]  /*15970*/  IMAD.WIDE.U32 R2, R4, UR4, R2 ;  /* 0x0000000404027c25 */ /* 0x000fc8000f8e0002 */
        /* <DEDUP_REMOVED lines=18> */
[----:B------:R-:W-:Y:S01]  /*15aa0*/  ISETP.GE.AND P1, PT, R8, UR4, PT ;  /* 0x0000000408007c0c */ /* 0x000fe2000bf26270 */
[----:B------:R-:W-:-:S12]  /*15ab0*/  BRA.DIV UR5, `(.L_x_10635) ;  /* 0x0000005605c87947 */ /* 0x000fd8000b800000 */
[----:B------:R-:W2:Y:S04]  /*15ac0*/  LDL.LU R3, [R1+0x28] ;  /* 0x0000280001037983 */ /* 0x000ea80000300800 */
[----:B------:R-:W3:Y:S04]  /*15ad0*/  LDL.LU R10, [R1+0x20] ;  /* 0x00002000010a7983 */ /* 0x000ee80000300800 */
[----:B------:R-:W4:Y:S04]  /*15ae0*/  LDL.LU R9, [R1+0x2c] ;  /* 0x00002c0001097983 */ /* 0x000f280000300800 */
[----:B------:R-:W5:Y:S04]  /*15af0*/  LDL.LU R8, [R1+0x24] ;  /* 0x0000240001087983 */ /* 0x000f680000300800 */
[----:B------:R-:W2:Y:S04]  /*15b00*/  LDL.LU R11, [R1+0x18] ;  /* 0x00001800010b7983 */ /* 0x000ea80000300800 */
[----:B------:R-:W-:Y:S01]  /*15b10*/  SHFL.IDX PT, R2, R0, RZ, 0x181f ;  /* 0x00181fff00027589 */ /* 0x000fe200000e0000 */
[----:B--2---:R-:W-:-:S02]  /*15b20*/  IMAD R5, R11, R6, RZ ;  /* 0x000000060b057224 */ /* 0x004fc400078e02ff */
[----:B------:R-:W-:Y:S01]  /*15b30*/  IMAD.MOV.U32 R11, RZ, RZ, R3 ;  /* 0x000000ffff0b7224 */ /* 0x000fe200078e0003 */
[----:B------:R-:W-:Y:S02]  /*15b40*/  SHFL.IDX PT, R6, R0, 0x1, 0x181f ;  /* 0x00381f0000067f89 */ /* 0x000fe400000e0000 */
[----:B------:R-:W-:Y:S02]  /*15b50*/  ISETP.GE.AND P0, PT, R17, R5, PT ;  /* 0x000000051100720c */ /* 0x000fe40003f06270 */
[----:B------:R-:W0:Y:S11]  /*15b60*/  SHFL.IDX PT, R3, R4, RZ, 0x181f ;  /* 0x00181fff04037589 */ /* 0x000e3600000e0000 */
[----:B0-----:R-:W-:-:S05]  /*15b70*/  @!P0 LEA R3, P6, R7, R3, 0x1 ;  /* 0x0000000307038211 */ /* 0x001fca00078c08ff */
[----:B------:R-:W-:-:S05]  /*15b80*/  @!P0 IMAD.X R2, RZ, RZ, R2, P6 ;  /* 0x000000ffff028224 */ /* 0x000fca00030e0602 */
[----:B------:R-:W-:-:S04]  /*15b90*/  @!P0 LOP3.LUT R3, R3, R2, RZ, 0x3c, !PT ;  /* 0x0000000203038212 */ /* 0x000fc800078e3cff */
[----:B------:R-:W-:-:S04]  /*15ba0*/  @!P0 LOP3.LUT R2, R3, R2, RZ, 0x3c, !PT ;  /* 0x0000000203028212 */ /* 0x000fc800078e3cff */
[----:B------:R-:W-:-:S05]  /*15bb0*/  @!P0 LOP3.LUT R3, R3, R2, RZ, 0x3c, !PT ;  /* 0x0000000203038212 */ /* 0x000fca00078e3cff */
[----:B------:R-:W-:Y:S04]  /*15bc0*/  @!P0 LDGSTS.E.BYPASS.LTC128B.128 [R26+0x22400], desc[UR60][R2.64], !P4 ;  /* 0x22400000021a8fae */ /* 0x000fe8000e101d7c */
[----:B------:R-:W-:Y:S04]  /*15bd0*/  @!P0 LDGSTS.E.BYPASS.LTC128B.128 [R26+0x26400], desc[UR60][R2.64+0x80], !P3 ;  /* 0x26400080021a8fae */ /* 0x000fe8000d901d7c */
[----:B------:R-:W-:Y:S04]  /*15be0*/  @!P0 LDGSTS.E.BYPASS.LTC128B.128 [R26+0x2a400], desc[UR60][R2.64+0x100], !P2 ;  /* 0x2a400100021a8fae */ /* 0x000fe8000d101d7c */
[----:B------:R0:W-:Y:S01]  /*15bf0*/  @!P0 LDGSTS.E.BYPASS.LTC128B.128 [R26+0x2e400], desc[UR60][R2.64+0x180], !P1 ;  /* 0x2e400180021a8fae */ /* 0x0001e2000c901d7c */
[----:B---3--:R-:W-:Y:S01]  /*15c00*/  ISETP.GE.AND P0, PT, R10, R5, PT ;  /* 0x000000050a00720c */ /* 0x008fe20003f06270 */
[----:B----4-:R-:W-:-:S02]  /*15c10*/  IMAD.MOV.U32 R10, RZ, RZ, R9 ;  /* 0x000000ffff0a7224 */ /* 0x010fc400078e0009 */
[----:B------:R-:W2:Y:S04]  /*15c20*/  LDL.LU R9, [R1+0x30] ;  /* 0x0000300001097983 */ /* 0x000ea80000300800 */
[----:B0-----:R-:W0:Y:S06]  /*15c30*/  SHFL.IDX PT, R2, R4, 0x1, 0x181f ;  /* 0x00381f0004027f89 */ /* 0x001e2c00000e0000 */
[----:B0-----:R-:W-:-:S05]  /*15c40*/  @!P0 LEA R2, P6, R7, R2, 0x1 ;  /* 0x0000000207028211 */ /* 0x001fca00078c08ff */
[----:B------:R-:W-:Y:S02]  /*15c50*/  @!P0 IMAD.X R3, RZ, RZ, R6, P6 ;  /* 0x000000ffff038224 */ /* 0x000fe400030e0606 */
[----:B------:R-:W-:Y:S04]  /*15c60*/  SHFL.IDX PT, R6, R0, 0x2, 0x181f ;  /* 0x00581f0000067f89 */ /* 0x000fe800000e0000 */
[----:B------:R-:W-:Y:S04]  /*15c70*/  @!P0 LDGSTS.E.BYPASS.LTC128B.128 [R26+0x22c00], desc[UR60][R2.64], !P4 ;  /* 0x22c00000021a8fae */ /* 0x000fe8000e101d7c */
[----:B------:R-:W-:Y:S04]  /*15c80*/  @!P0 LDGSTS.E.BYPASS.LTC128B.128 [R26+0x26c00], desc[UR60][R2.64+0x80], !P3 ;  /* 0x26c00080021a8fae */ /* 0x000fe8000d901d7c */
[----:B------:R-:W-:Y:S04]  /*15c90*/  @!P0 LDGSTS.E.BYPASS.LTC128B.128 [R26+0x2ac00], desc[UR60][R2.64+0x100], !P2 ;  /* 0x2ac00100021a8fae */ /* 0x000fe8000d101d7c */
[----:B------:R0:W-:Y:S01]  /*15ca0*/  @!P0 LDGSTS.E.BYPASS.LTC128B.128 [R26+0x2ec00], desc[UR60][R2.64+0x180], !P1 ;  /* 0x2ec00180021a8fae */ /* 0x0001e2000c901d7c */
[----:B-----5:R-:W-:-:S03]  /*15cb0*/  ISETP.GE.AND P0, PT, R8, R5, PT ;  /* 0x000000050800720c */ /* 0x020fc60003f06270 */
[----:B------:R-:W3:Y:S04]  /*15cc0*/  LDL.LU R8, [R1+0x38] ;  /* 0x0000380001087983 */ /* 0x000ee80000300800 */
[----:B0-----:R-:W0:Y:S06]  /*15cd0*/  SHFL.IDX PT, R2, R4, 0x2, 0x181f ;  /* 0x00581f0004027f89 */ /* 0x001e2c00000e0000 */
[----:B0-----:R-:W-:-:S05]  /*15ce0*/  @!P0 LEA R2, P6, R7, R2, 0x1 ;  /* 0x0000000207028211 */ /* 0x001fca00078c08ff */
[----:B------:R-:W-:-:S05]  /*15cf0*/  @!P0 IMAD.X R3, RZ, RZ, R6, P6 ;  /* 0x000000ffff038224 */ /* 0x000fca00030e0606 */
[----:B------:R-:W-:Y:S04]  /*15d00*/  @!P0 LDGSTS.E.BYPASS.LTC128B.128 [R26+0x23400], desc[UR60][R2.64], !P4 ;  /* 0x23400000021a8fae */ /* 0x000fe8000e101d7c */
[----:B------:R-:W-:Y:S04]  /*15d10*/  @!P0 LDGSTS.E.BYPASS.LTC128B.128 [R26+0x27400], desc[UR60][R2.64+0x80], !P3 ;  /* 0x27400080021a8fae */ /* 0x000fe8000d901d7c */
[----:B------:R-:W-:Y:S04]  /*15d20*/  @!P0 LDGSTS.E.BYPASS.LTC128B.128 [R26+0x2b400], desc[UR60][R2.64+0x100], !P2 ;  /* 0x2b400100021a8fae */ /* 0x000fe8000d101d7c */
[----:B------:R0:W-:Y:S04]  /*15d30*/  @!P0 LDGSTS.E.BYPASS.LTC128B.128 [R26+0x2f400], desc[UR60][R2.64+0x180], !P1 ;  /* 0x2f400180021a8fae */ /* 0x0001e8000c901d7c */
[----:B------:R-:W-:Y:S04]  /*15d40*/  SHFL.IDX PT, R6, R0, 0x3, 0x181f ;  /* 0x00781f0000067f89 */ /* 0x000fe800000e0000 */
[----:B0-----:R-:W0:Y:S01]  /*15d50*/  SHFL.IDX PT, R2, R4, 0x3, 0x181f ;  /* 0x00781f0004027f89 */ /* 0x001e2200000e0000 */
[----:B------:R-:W-:-:S13]  /*15d60*/  ISETP.GE.AND P0, PT, R11, R5, PT ;  /* 0x000000050b00720c */ /* 0x000fda0003f06270 */
        /* <DEDUP_REMOVED lines=17> */
[----:B--2---:R-:W-:-:S13]  /*15e80*/  ISETP.GE.AND P0, PT, R9, R5, PT ;  /* 0x000000050900720c */ /* 0x004fda0003f06270 */
        /* <DEDUP_REMOVED lines=8> */
[----:B---3--:R-:W-:-:S13]  /*15f10*/  ISETP.GE.AND P0, PT, R8, R5, PT ;  /* 0x000000050800720c */ /* 0x008fda0003f06270 */
[----:B0-----:R-:W-:-:S05]  /*15f20*/  @!P0 LEA R2, P5, R7, R2, 0x1 ;  /* 0x0000000207028211 */ /* 0x001fca00078a08ff */
[----:B------:R-:W-:-:S05]  /*15f30*/  @!P0 IMAD.X R3, RZ, RZ, R6, P5 ;  /* 0x000000ffff038224 */ /* 0x000fca00028e0606 */
[----:B------:R-:W-:Y:S04]  /*15f40*/  @!P0 LDGSTS.E.BYPASS.LTC128B.128 [R26+0x25400], desc[UR60][R2.64], !P4 ;  /* 0x25400000021a8fae */ /* 0x000fe8000e101d7c */
[----:B------:R-:W-:Y:S04]  /*15f50*/  @!P0 LDGSTS.E.BYPASS.LTC128B.128 [R26+0x29400], desc[UR60][R2.64+0x80], !P3 ;  /* 0x29400080021a8fae */ /* 0x000fe8000d901d7c */
[----:B------:R-:W-:Y:S04]  /*15f60*/  @!P0 LDGSTS.E.BYPASS.LTC128B.128 [R26+0x2d400], desc[UR60][R2.64+0x100], !P2 ;  /* 0x2d400100021a8fae */ /* 0x000fe8000d101d7c */
[----:B------:R0:W-:Y:S04]  /*15f70*/  @!P0 LDGSTS.E.BYPASS.LTC128B.128 [R26+0x31400], desc[UR60][R2.64+0x180], !P1 ;  /* 0x31400180021a8fae */ /* 0x0001e8000c901d7c */
[----:B------:R1:W2:Y:S04]  /*15f80*/  SHFL.IDX PT, R6, R0, 0x7, 0x181f ;  /* 0x00f81f0000067f89 */ /* 0x0002a800000e0000 */
[----:B0-----:R1:W0:Y:S02]  /*15f90*/  SHFL.IDX PT, R2, R4, 0x7, 0x181f ;  /* 0x00f81f0004027f89 */ /* 0x00122400000e0000 */
.L_x_10812:
[----:B-1----:R-:W3:Y:S01]  /*15fa0*/  LDL.LU R0, [R1+0x44] ;  /* 0x0000440001007983 */ /* 0x002ee20000300800 */
[----:B------:R-:W-:Y:S01]  /*15fb0*/  BSSY B0, `(.L_x_10636) ;  /* 0x000000c000007945 */ /* 0x000fe20003800000 */
[----:B---3--:R-:W-:-:S13]  /*15fc0*/  ISETP.GE.AND P0, PT, R0, R5, PT ;  /* 0x000000050000720c */ /* 0x008fda0003f06270 */
[----:B------:R-:W-:Y:S05]  /*15fd0*/  @P0 BRA `(.L_x_10637) ;  /* 0x0000000000240947 */ /* 0x000fea0003800000 */
[----:B0-----:R-:W-:-:S05]  /*15fe0*/  LEA R2, P0, R7, R2, 0x1 ;  /* 0x0000000207027211 */ /* 0x001fca00078008ff */
[----:B--2---:R-:W-:-:S05]  /*15ff0*/  IMAD.X R3, RZ, RZ, R6, P0 ;  /* 0x000000ffff037224 */ /* 0x004fca00000e0606 */
[----:B------:R-:W-:Y:S01]  /*16000*/  @!PT LDS RZ, [RZ] ;  /* 0x00000000fffff984 */ /* 0x000fe20000000800 */
[----:B------:R-:W-:Y:S01]  /*16010*/  @!PT LDS RZ, [RZ] ;  /* 0x00000000fffff984 */ /* 0x000fe20000000800 */
[----:B------:R-:W-:Y:S01]  /*16020*/  @!PT LDS RZ, [RZ] ;  /* 0x00000000fffff984 */ /* 0x000fe20000000800 */
[----:B------:R1:W-:Y:S04]  /*16030*/  LDGSTS.E.BYPASS.LTC128B.128 [R26+0x25c00], desc[UR60][R2.64], !P4 ;  /* 0x25c00000021a7fae */ /* 0x0003e8000e101d7c */
[----:B------:R1:W-:Y:S04]  /*16040*/  LDGSTS.E.BYPASS.LTC128B.128 [R26+0x29c00], desc[UR60][R2.64+0x80], !P3 ;  /* 0x29c00080021a7fae */ /* 0x0003e8000d901d7c */
[----:B------:R1:W-:Y:S04]  /*16050*/  LDGSTS.E.BYPASS.LTC128B.128 [R26+0x2dc00], desc[UR60][R2.64+0x100], !P2 ;  /* 0x2dc00100021a7fae */ /* 0x0003e8000d101d7c */
[----:B------:R1:W-:Y:S02]  /*16060*/  LDGSTS.E.BYPASS.LTC128B.128 [R26+0x31c00], desc[UR60][R2.64+0x180], !P1 ;  /* 0x31c00180021a7fae */ /* 0x0003e4000c901d7c */
.L_x_10637:
[----:B------:R-:W-:Y:S05]  /*16070*/  BSYNC B0 ;  /* 0x0000000000007941 */ /* 0x000fea0003800000 */
.L_x_10636:
[----:B------:R-:W-:Y:S01]  /*16080*/  NOP ;  /* 0x0000000000007918 */ /* 0x000fe20000000000 */
[----:B------:R-:W-:-:S13]  /*16090*/  PLOP3.LUT P0, PT, PT, PT, PT, 0x80, 0x0 ;  /* 0x000000000000781c */ /* 0x000fda0003f0f070 */
.L_x_10638:
[----:B------:R-:W-:Y:S02]  /*160a0*/  PLOP3.LUT P1, PT, P1, P0, PT, 0xa2, 0x0 ;  /* 0x000000000000781c */ /* 0x000fe40000f21472 */
[----:B------:R-:W-:-:S08]  /*160b0*/  @P0 R2UR P1, UR4, R23 ;  /* 0x00000000170402ca */ /* 0x000fd00000020000 */
[----:B------:R-:W-:-:S05]  /*160c0*/  @P0 PLOP3.LUT P0, PT, P1, PT, PT, 0x80, 0x0 ;  /* 0x000000000000081c */ /* 0x000fca0000f0f070 */
[----:B------:R-:W-:Y:S01]  /*160d0*/  @!P1 SYNCS.ARRIVE.TRANS64.RED.A0T1 RZ, [UR4+0x32410], RZ ;  /* 0x032410ffffff99a7 */ /* 0x000fe20008200404 */
[----:B------:R-:W-:Y:S07]  /*160e0*/  @!P1 ARRIVES.LDGSTSBAR.64.TRANSCNT [UR4+0x32410] ;  /* 0x03241000ff0099b0 */ /* 0x000fee0008000a84 */
[----:B------:R-:W-:Y:S05]  /*160f0*/  @P0 BRA.U.ANY `(.L_x_10638) ;  /* 0xfffffffd00e80947 */ /* 0x000fea000393ffff */
[----:B01----:R-:W3:Y:S02]  /*16100*/  LDL.LU R2, [R1+0x40] ;  /* 0x0000400001027983 */ /* 0x003ee40000300800 */
        /* <DEDUP_REMOVED lines=11> */
.L_x_10813:
[----:B------:R-:W-:Y:S05]  /*161c0*/  BSYNC B0 ;  /* 0x0000000000007941 */ /* 0x000fea0003800000 */
.L_x_10639:
[----:B------:R-:W3:Y:S02]  /*161d0*/  LDL R2, [R1+0x64] ;  /* 0x0000640001027983 */ /* 0x000ee40000100800 */
[----:B---3--:R-:W-:-:S13]  /*161e0*/  ISETP.NE.AND P0, PT, R2, 0x3, PT ;  /* 0x000000030200780c */ /* 0x008fda0003f05270 */
[----:B------:R-:W-:Y:S05]  /*161f0*/  @!P0 BRA `(.L_x_10641) ;  /* 0x0000000000048947 */ /* 0x000fea0003800000 */
[----:B------:R-:W-:Y:S01]  /*16200*/  BPT.TRAP 0x1 ;  /* 0x000000040000795c */ /* 0x000fe20000300000 */
.L_x_10641:
[----:B------:R-:W3:Y:S01]  /*16210*/  LDL.LU R2, [R1+0x60] ;  /* 0x0000600001027983 */ /* 0x000ee20000300800 */
[C---:B------:R-:W-:Y:S01]  /*16220*/  LOP3.LUT P0, RZ, R22.reuse, 0x8, RZ, 0xc0, !PT ;  /* 0x0000000816ff7812 */ /* 0x040fe2000780c0ff */
[----:B------:R-:W-:Y:S01]  /*16230*/  BSSY B0, `(.L_x_10642) ;  /* 0x0000008000007945 */ /* 0x000fe20003800000 */
[----:B------:R-:W-:Y:S02]  /*16240*/  SHF.L.U32 R3, R27, 0x1f, RZ ;  /* 0x0000001f1b037819 */ /* 0x000fe400000006ff */
[----:B0-----:R-:W-:Y:S02]  /*16250*/  SEL R0, RZ, 0x4, P0 ;  /* 0x00000004ff007807 */ /* 0x001fe40000000000 */
[----:B------:R-:W-:-:S04]  /*16260*/  LOP3.LUT P1, RZ, R22, 0x10, RZ, 0xc0, !PT ;  /* 0x0000001016ff7812 */ /* 0x000fc8000782c0ff */
[----:B------:R-:W-:Y:S02]  /*16270*/  SEL R7, RZ, 0x2, P1 ;  /* 0x00000002ff077807 */ /* 0x000fe40000800000 */
[----:B------:R-:W0:Y:S02]  /*16280*/  SYNCS.PHASECHK.TRANS64.TRYWAIT P0, [R30+URZ+0x32460], R3 ;  /* 0x032460031e0075a7 */ /* 0x000e24000800017f */
[----:B---3--:R-:W-:Y:S01]  /*16290*/  IADD3 R7, R0, R7, R2 ;  /* 0x0000000700077210 */ /* 0x008fe20007ffe002 */
[----:B0-----:R-:W-:Y:S06]  /*162a0*/  @!P0 BRA `(.L_x_10643) ;  /* 0x0000005c00348947 */ /* 0x001fec0003800000 */
.L_x_10814:
[----:B------:R-:W-:Y:S05]  /*162b0*/  BSYNC B0 ;  /* 0x0000000000007941 */ /* 0x000fea0003800000 */
.L_x_10642:
[----:B------:R-:W3:Y:S01]  /*162c0*/  LDL.LU R0, [R1+0x4c] ;  /* 0x00004c0001007983 */ /* 0x000ee20000300800 */
[----:B------:R-:W-:-:S03]  /*162d0*/  ULDC.64 UR4, c[0x0][0x328] ;  /* 0x0000ca0000047ab9 */ /* 0x000fc60000000a00 */
[----:B------:R-:W4:Y:S04]  /*162e0*/  LDL.LU R2, [R1+0x4] ;  /* 0x0000040001027983 */ /* 0x000f280000300800 */
[----:B------:R-:W5:Y:S04]  /*162f0*/  LDL.LU R5, [R1+0x54] ;  /* 0x0000540001057983 */ /* 0x000f680000300800 */
[----:B------:R-:W2:Y:S01]  /*16300*/  LDL.LU R4, [R1] ;  /* 0x0000000001047983 */ /* 0x000ea20000300800 */
[C---:B------:R-:W-:Y:S02]  /*16310*/  LOP3.LUT P1, RZ, R22.reuse, 0x4, RZ, 0xc0, !PT ;  /* 0x0000000416ff7812 */ /* 0x040fe4000782c0ff */
[----:B------:R-:W-:Y:S01]  /*16320*/  LOP3.LUT P4, RZ, R22, 0x1, RZ, 0xc0, !PT ;  /* 0x0000000116ff7812 */ /* 0x000fe2000788c0ff */
[----:B---3--:R-:W-:-:S04]  /*16330*/  IMAD R0, R0, UR4, RZ ;  /* 0x0000000400007c24 */ /* 0x008fc8000f8e02ff */
[C---:B----4-:R-:W-:Y:S02]  /*16340*/  IMAD R0, R2.reuse, UR5, R0 ;  /* 0x0000000502007c24 */ /* 0x050fe4000f8e0200 */
[----:B0-----:R-:W-:Y:S01]  /*16350*/  IMAD.WIDE.U32 R2, R2, UR4, RZ ;  /* 0x0000000402027c25 */ /* 0x001fe2000f8e00ff */
[----:B------:R-:W-:-:S03]  /*16360*/  ULDC.64 UR4, c[0x0][0x338] ;  /* 0x0000ce0000047ab9 */ /* 0x000fc60000000a00 */
[----:B------:R-:W-:Y:S02]  /*16370*/  IMAD.IADD R3, R3, 0x1, R0 ;  /* 0x0000000103037824 */ /* 0x000fe400078e0200 */
[----:B-----5:R-:W-:Y:S02]  /*16380*/  IMAD R0, R5, UR4, RZ ;  /* 0x0000000405007c24 */ /* 0x020fe4000f8e02ff */
[----:B--2---:R-:W-:-:S04]  /*16390*/  IMAD.WIDE.U32 R2, R4, UR4, R2 ;  /* 0x0000000404027c25 */ /* 0x004fc8000f8e0002 */
[----:B------:R-:W-:Y:S01]  /*163a0*/  IMAD R5, R4, UR5, R0 ;  /* 0x0000000504057c24 */ /* 0x000fe2000f8e0200 */
[----:B------:R-:W-:Y:S01]  /*163b0*/  ULDC.64 UR4, c[0x0][0x330] ;  /* 0x0000cc0000047ab9 */ /* 0x000fe20000000a00 */
[----:B------:R-:W-:Y:S01]  /*163c0*/  SEL R0, RZ, 0x8, P1 ;  /* 0x00000008ff007807 */ /* 0x000fe20000800000 */
[----:B------:R-:W-:Y:S02]  /*163d0*/  IMAD R4, R25, 0x6000, R33 ;  /* 0x0000600019047824 */ /* 0x000fe400078e0221 */
[----:B------:R-:W-:Y:S02]  /*163e0*/  IMAD.IADD R3, R3, 0x1, R5 ;  /* 0x0000000103037824 */ /* 0x000fe400078e0205 */
[----:B------:R-:W-:Y:S02]  /*163f0*/  IMAD R5, R29, UR4, RZ ;  /* 0x000000041d057c24 */ /* 0x000fe4000f8e02ff */
[----:B------:R-:W-:-:S04]  /*16400*/  IMAD.WIDE.U32 R2, R18, UR4, R2 ;  /* 0x0000000412027c25 */ /* 0x000fc8000f8e0002 */
[----:B------:R-:W-:Y:S01]  /*16410*/  IMAD R5, R18, UR5, R5 ;  /* 0x0000000512057c24 */ /* 0x000fe2000f8e0205 */
[----:B------:R-:W-:Y:S01]  /*16420*/  ULDC.64 UR4, c[0x0][0x318] ;  /* 0x0000c60000047ab9 */ /* 0x000fe20000000a00 */
[----:B------:R-:W-:Y:S02]  /*16430*/  IMAD.IADD R7, R7, 0x1, R0 ;  /* 0x0000000107077824 */ /* 0x000fe400078e0200 */
        /* <DEDUP_REMOVED lines=8> */
[----:B------:R-:W-:Y:S01]  /*164c0*/  SHFL.IDX PT, R3, R6, RZ, 0x181f ;  /* 0x00181fff06037589 */ /* 0x000fe200000e0000 */
[----:B------:R-:W-:-:S03]  /*164d0*/  LOP3.LUT P1, RZ, R7, 0x4, RZ, 0xc0, !PT ;  /* 0x0000000407ff7812 */ /* 0x000fc6000782c0ff */
[----:B------:R-:W-:Y:S01]  /*164e0*/  SHFL.IDX PT, R14, R5, 0x1, 0x181f ;  /* 0x00381f00050e7f89 */ /* 0x000fe200000e0000 */
[----:B------:R-:W-:Y:S01]  /*164f0*/  ISETP.LT.OR P3, PT, R31, 0x1, !P1 ;  /* 0x000000011f00780c */ /* 0x000fe20004f61670 */
[----:B0-----:R-:W-:Y:S02]  /*16500*/  IMAD.SHL.U32 R8, R2, 0x8, RZ ;  /* 0x0000000802087824 */ /* 0x001fe400078e00ff */
[----:B------:R-:W0:Y:S03]  /*16510*/  SHFL.IDX PT, R2, R5, RZ, 0x181f ;  /* 0x00181fff05027589 */ /* 0x000e2600000e0000 */
[----:B------:R-:W-:-:S05]  /*16520*/  LOP3.LUT R8, R8, 0x38, RZ, 0xc0, !PT ;  /* 0x0000003808087812 */ /* 0x000fca00078ec0ff */
[----:B------:R-:W-:-:S05]  /*16530*/  IMAD.SHL.U32 R0, R8, 0x2, RZ ;  /* 0x0000000208007824 */ /* 0x000fca00078e00ff */
[----:B0-----:R-:W-:-:S05]  /*16540*/  IADD3 R2, P0, R2, R0, RZ ;  /* 0x0000000002027210 */ /* 0x001fca0007f1e0ff */
[----:B------:R-:W-:Y:S01]  /*16550*/  IMAD.X R3, RZ, RZ, R3, P0 ;  /* 0x000000ffff037224 */ /* 0x000fe200000e0603 */
        /* <DEDUP_REMOVED lines=8> */
[----:B------:R-:W-:-:S03]  /*165e0*/  IADD3 R8, P3, R14, R0, RZ ;  /* 0x000000000e087210 */ /* 0x000fc60007f7e0ff */
        /* <DEDUP_REMOVED lines=48> */
.L_x_10828:
        /* <DEDUP_REMOVED lines=15> */
.L_x_10645:
        /* <DEDUP_REMOVED lines=11> */
.L_x_10646:
[----:B------:R-:W2:Y:S01]  /*16a90*/  LDL.LU R2, [R1+0x14] ;  /* 0x0000140001027983 */ /* 0x000ea20000300800 */
[----:B------:R0:W-:Y:S01]  /*16aa0*/  SYNCS.ARRIVE.TRANS64.A1T0 RZ, [R30+URZ+0x32450], RZ ;  /* 0x032450ff1eff79a7 */ /* 0x0001e2000810003f */
[----:B------:R-:W-:Y:S01]  /*16ab0*/  BSSY B0, `(.L_x_10647) ;  /* 0x00000e1000007945 */ /* 0x000fe20003800000 */
[----:B--2---:R-:W-:-:S13]  /*16ac0*/  ISETP.GE.AND P0, PT, R2, 0x61, PT ;  /* 0x000000610200780c */ /* 0x004fda0003f06270 */
[----:B0-----:R-:W-:Y:S05]  /*16ad0*/  @!P0 BRA `(.L_x_10648) ;  /* 0x0000000c00788947 */ /* 0x001fea0003800000 */
[----:B------:R-:W2:Y:S02]  /*16ae0*/  LDL.LU R2, [R1+0x48] ;  /* 0x0000480001027983 */ /* 0x000ea40000300800 */
[----:B--2---:R-:W-:-:S07]  /*16af0*/  VIADD R10, R2, 0xfffffffe ;  /* 0xfffffffe020a7836 */ /* 0x004fce0000000000 */
.L_x_10661:
[----:B--2---:R-:W2:Y:S01]  /*16b00*/  LDL R12, [R1+0x64] ;  /* 0x00006400010c7983 */ /* 0x004ea20000100800 */
[----:B0-----:R-:W0:Y:S01]  /*16b10*/  LDC R6, c[0x0][0x430] ;  /* 0x00010c00ff067b82 */ /* 0x001e220000000800 */
[----:B------:R-:W1:Y:S01]  /*16b20*/  S2R R2, SR_TID.X ;  /* 0x0000000000027919 */ /* 0x000e620000002100 */
[----:B---3--:R-:W3:Y:S01]  /*16b30*/  S2R R3, SR_TID.X ;  /* 0x0000000000037919 */ /* 0x008ee20000002100 */
[----:B0-----:R-:W-:Y:S02]  /*16b40*/  ISETP.NE.AND P0, PT, R6, 0x1, PT ;  /* 0x000000010600780c */ /* 0x001fe40003f05270 */
[----:B-1----:R-:W-:Y:S01]  /*16b50*/  LOP3.LUT R2, R2, 0x7f, RZ, 0xc0, !PT ;  /* 0x0000007f02027812 */ /* 0x002fe200078ec0ff */
[----:B---3--:R-:W-:-:S03]  /*16b60*/  IMAD.SHL.U32 R4, R3, 0x10, RZ ;  /* 0x0000001003047824 */ /* 0x008fc600078e00ff */
[----:B------:R-:W-:-:S07]  /*16b70*/  SHF.R.U32.HI R2, RZ, 0x3, R2 ;  /* 0x00000003ff027819 */ /* 0x000fce0000011602 */
[----:B------:R-:W0:Y:S01]  /*16b80*/  @P0 LDC R3, c[0x0][0x438] ;  /* 0x00010e00ff030b82 */ /* 0x000e220000000800 */
[----:B------:R-:W-:-:S04]  /*16b90*/  LOP3.LUT R4, R2, 0x70, R4, 0xf8, !PT ;  /* 0x0000007002047812 */ /* 0x000fc800078ef804 */
[----:B------:R-:W-:-:S03]  /*16ba0*/  ISETP.GT.U32.AND P1, PT, R4, 0x5f, PT ;  /* 0x0000005f0400780c */ /* 0x000fc60003f24070 */
[----:B------:R-:W1:Y:S01]  /*16bb0*/  @P0 LDC R2, c[0x0][0x434] ;  /* 0x00010d00ff020b82 */ /* 0x000e620000000800 */
[----:B------:R-:W-:-:S04]  /*16bc0*/  IMAD R7, R10, 0x60, R34 ;  /* 0x000000600a077824 */ /* 0x000fc800078e0222 */
[----:B------:R-:W-:-:S05]  /*16bd0*/  IMAD.IADD R7, R4, 0x1, R7 ;  /* 0x0000000104077824 */ /* 0x000fca00078e0207 */
        /* <DEDUP_REMOVED lines=16> */
[----:B------:R-:W-:-:S04]  /*16ce0*/  ISETP.NE.AND P0, PT, R25, 0x2, PT ;  /* 0x000000021900780c */ /* 0x000fc80003f05270 */
[----:B------:R-:W-:Y:S01]  /*16cf0*/  SEL R2, RZ, 0x1, P0 ;  /* 0x00000001ff027807 */ /* 0x000fe20000000000 */
[----:B------:R-:W-:-:S03]  /*16d00*/  IMAD.MOV R3, RZ, RZ, -R11 ;  /* 0x000000ffff037224 */ /* 0x000fc600078e0a0b */
[----:B------:R-:W-:Y:S01]  /*16d10*/  LOP3.LUT R27, R27, R2, RZ, 0x3c, !PT ;  /* 0x000000021b1b7212 */ /* 0x000fe200078e3cff */
[----:B------:R-:W-:Y:S01]  /*16d20*/  IMAD.MOV.U32 R2, RZ, RZ, R10 ;  /* 0x000000ffff027224 */ /* 0x000fe200078e000a */
[----:B------:R-:W-:Y:S05]  /*16d30*/  YIELD ;  /* 0x0000000000007946 */ /* 0x000fea0003800000 */
[----:B------:R-:W-:Y:S01]  /*16d40*/  SEL R25, R25, RZ, P0 ;  /* 0x000000ff19197207 */ /* 0x000fe20000000000 */
[----:B------:R-:W-:Y:S01]  /*16d50*/  IMAD R6, R6, R3, R7 ;  /* 0x0000000306067224 */ /* 0x000fe200078e0207 */
[----:B------:R-:W-:Y:S01]  /*16d60*/  ISETP.GT.AND P2, PT, R2, RZ, PT ;  /* 0x000000ff0200720c */ /* 0x000fe20003f44270 */
[----:B------:R-:W-:Y:S01]  /*16d70*/  VIADD R10, R10, 0xffffffff ;  /* 0xffffffff0a0a7836 */ /* 0x000fe20000000000 */
[----:B--2---:R-:W-:-:S13]  /*16d80*/  ISETP.NE.AND P1, PT, R12, 0x3, PT ;  /* 0x000000030c00780c */ /* 0x004fda0003f25270 */
[----:B0-----:R-:W-:Y:S05]  /*16d90*/  @!P1 BRA `(.L_x_10649) ;  /* 0x0000000000049947 */ /* 0x001fea0003800000 */
[----:B------:R-:W-:Y:S01]  /*16da0*/  BPT.TRAP 0x1 ;  /* 0x000000040000795c */ /* 0x000fe20000300000 */
.L_x_10649:
[----:B------:R-:W-:Y:S01]  /*16db0*/  IMAD R4, R25, 0x8, R23 ;  /* 0x0000000819047824 */ /* 0x000fe200078e0217 */
[----:B------:R-:W-:Y:S01]  /*16dc0*/  SHF.L.U32 R21, R27, 0x1f, RZ ;  /* 0x0000001f1b157819 */ /* 0x000fe200000006ff */
[----:B------:R-:W-:Y:S01]  /*16dd0*/  BSSY B1, `(.L_x_10650) ;  /* 0x0000004000017945 */ /* 0x000fe20003800000 */
[----:B------:R-:W-:Y:S02]  /*16de0*/  SHF.R.S32.HI R17, RZ, 0x1f, R6 ;  /* 0x0000001fff117819 */ /* 0x000fe40000011406 */
[----:B------:R-:W0:Y:S02]  /*16df0*/  SYNCS.PHASECHK.TRANS64.TRYWAIT P0, [R4+URZ+0x32440], R21 ;  /* 0x03244015040075a7 */ /* 0x000e24000800017f */
[----:B0-----:R-:W-:Y:S05]  /*16e00*/  @!P0 BRA `(.L_x_10651) ;  /* 0x0000005800b48947 */ /* 0x001fea0003800000 */
.L_x_10829:
[----:B------:R-:W-:Y:S05]  /*16e10*/  BSYNC B1 ;  /* 0x0000000000017941 */ /* 0x000fea0003800000 */
.L_x_10650:
        /* <DEDUP_REMOVED lines=52> */
.L_x_10843:
        /* <DEDUP_REMOVED lines=8> */
.L_x_10653:
        /* <DEDUP_REMOVED lines=11> */
.L_x_10654:
[----:B------:R2:W-:Y:S01]  /*17290*/  SYNCS.ARRIVE.TRANS64.A1T0 RZ, [R4+URZ+0x32430], RZ ;  /* 0x032430ff04ff79a7 */ /* 0x0005e2000810003f */
[----:B------:R-:W-:Y:S05]  /*172a0*/  @!P3 BRA `(.L_x_10655) ;  /* 0x000000000004b947 */ /* 0x000fea0003800000 */
[----:B------:R-:W-:Y:S01]  /*172b0*/  BPT.TRAP 0x1 ;  /* 0x000000040000795c */ /* 0x000fe20000300000 */
.L_x_10655:
[----:B------:R-:W3:Y:S01]  /*172c0*/  SYNCS.PHASECHK.TRANS64.TRYWAIT P0, [R4+URZ+0x32460], R21 ;  /* 0x03246015040075a7 */ /* 0x000ee2000800017f */
[----:B------:R-:W-:Y:S04]  /*172d0*/  BSSY B1, `(.L_x_10656) ;  /* 0x0000002000017945 */ /* 0x000fe80003800000 */
[----:B---3--:R-:W-:Y:S05]  /*172e0*/  @!P0 BRA `(.L_x_10657) ;  /* 0x0000005c00348947 */ /* 0x008fea0003800000 */
.L_x_10844:
[----:B------:R-:W-:Y:S05]  /*172f0*/  BSYNC B1 ;  /* 0x0000000000017941 */ /* 0x000fea0003800000 */
.L_x_10656:
[----:B------:R-:W-:Y:S01]  /*17300*/  ULDC.64 UR4, c[0x0][0x328] ;  /* 0x0000ca0000047ab9 */ /* 0x000fe20000000a00 */
[C---:B------:R-:W-:Y:S01]  /*17310*/  LOP3.LUT P5, RZ, R22.reuse, 0x1, RZ, 0xc0, !PT ;  /* 0x0000000116ff7812 */ /* 0x040fe200078ac0ff */
[----:B------:R-:W-:Y:S01]  /*17320*/  IMAD R17, R17, UR4, RZ ;  /* 0x0000000411117c24 */ /* 0x000fe2000f8e02ff */
[----:B------:R-:W-:Y:S01]  /*17330*/  LOP3.LUT P4, RZ, R22, 0x10, RZ, 0xc0, !PT ;  /* 0x0000001016ff7812 */ /* 0x000fe2000788c0ff */
[----:B------:R-:W-:Y:S01]  /*17340*/  IMAD.WIDE.U32 R2, R6, UR4, RZ ;  /* 0x0000000406027c25 */ /* 0x000fe2000f8e00ff */
[C---:B------:R-:W-:Y:S02]  /*17350*/  LOP3.LUT P3, RZ, R22.reuse, 0x8, RZ, 0xc0, !PT ;  /* 0x0000000816ff7812 */ /* 0x040fe4000786c0ff */
[----:B------:R-:W-:Y:S01]  /*17360*/  LOP3.LUT P1, RZ, R22, 0x4, RZ, 0xc0, !PT ;  /* 0x0000000416ff7812 */ /* 0x000fe2000782c0ff */
[----:B------:R-:W-:Y:S01]  /*17370*/  IMAD R17, R6, UR5, R17 ;  /* 0x0000000506117c24 */ /* 0x000fe2000f8e0211 */
[----:B------:R-:W-:Y:S01]  /*17380*/  ULDC.64 UR4, c[0x0][0x338] ;  /* 0x0000ce0000047ab9 */ /* 0x000fe20000000a00 */
[----:B------:R-:W-:-:S02]  /*17390*/  IMAD R6, R25, 0x6000, R33 ;  /* 0x0000600019067824 */ /* 0x000fc400078e0221 */
        /* <DEDUP_REMOVED lines=10> */
[----:B------:R-:W-:Y:S02]  /*17440*/  IADD3 R7, R5, R3, RZ ;  /* 0x0000000305077210 */ /* 0x000fe40007ffe0ff */
[----:B------:R-:W-:Y:S01]  /*17450*/  LEA R5, P0, R2, UR4, 0x1 ;  /* 0x0000000402057c11 */ /* 0x000fe2000f8008ff */
[----:B------:R-:W-:-:S03]  /*17460*/  UMOV UR4, 0xffffffff ;  /* 0xffffffff00047882 */ /* 0x000fc60000000000 */
[----:B------:R-:W-:Y:S01]  /*17470*/  LEA.HI.X R7, R2, UR5, R7, 0x1, P0 ;  /* 0x0000000502077c11 */ /* 0x000fe200080f0c07 */
[----:B------:R-:W-:Y:S08]  /*17480*/  BRA.DIV UR4, `(.L_x_10658) ;  /* 0x0000005a04e07947 */ /* 0x000ff0000b800000 */
        /* <DEDUP_REMOVED lines=43> */
.L_x_10858:
        /* <DEDUP_REMOVED lines=11> */
.L_x_10659:
        /* <DEDUP_REMOVED lines=11> */
.L_x_10660:
[----:B------:R0:W-:Y:S01]  /*178a0*/  SYNCS.ARRIVE.TRANS64.A1T0 RZ, [R4+URZ+0x32450], RZ ;  /* 0x032450ff04ff79a7 */ /* 0x0001e2000810003f */
[----:B------:R-:W-:Y:S05]  /*178b0*/  @P2 BRA `(.L_x_10661) ;  /* 0xfffffff000902947 */ /* 0x000fea000383ffff */
.L_x_10648:
[----:B------:R-:W-:Y:S05]  /*178c0*/  BSYNC B0 ;  /* 0x0000000000007941 */ /* 0x000fea0003800000 */
.L_x_10647:
        /* <DEDUP_REMOVED lines=21> */
.L_x_10663:
[----:B------:R-:W-:Y:S05]  /*17a20*/  BSYNC B0 ;  /* 0x0000000000007941 */ /* 0x000fea0003800000 */
.L_x_10662:
[----:B------:R-:W-:-:S07]  /*17a30*/  SEL R25, R25, RZ, P0 ;  /* 0x000000ff19197207 */ /* 0x000fce0000000000 */
.L_x_10616:
[----:B------:R-:W-:Y:S05]  /*17a40*/  BSYNC B7 ;  /* 0x0000000000077941 */ /* 0x000fea0003800000 */
.L_x_10614:
        /* <DEDUP_REMOVED lines=8> */
[----:B------:R0:W1:Y:S01]  /*17ad0*/  LDS.128 R16, [R23+0x324d0] ;  /* 0x0324d00017107984 */ /* 0x0000620000000c00 */
[----:B------:R-:W-:Y:S06]  /*17ae0*/  BAR.ARV 0x4, 0x180 ;  /* 0x0106000000007b1d */ /* 0x000fec0000002000 */
[----:B------:R-:W-:Y:S05]  /*17af0*/  BRA `(.L_x_10665) ;  /* 0x0000000800407947 */ /* 0x000fea0003800000 */
.L_x_10664:
        /* <DEDUP_REMOVED lines=36> */
.L_x_10868:
[----:B------:R-:W-:Y:S02]  /*17d40*/  ULDC UR4, c[0x0][0xd38] ;  /* 0x00034e0000047ab9 */ /* 0x000fe40000000800 */
[----:B------:R-:W-:-:S04]  /*17d50*/  IMAD.U32 R7, RZ, RZ, UR4 ;  /* 0x00000004ff077e24 */ /* 0x000fc8000f8e00ff */
[----:B-1----:R-:W-:-:S04]  /*17d60*/  IMAD R14, R14, R7, RZ ;  /* 0x000000070e0e7224 */ /* 0x002fc800078e02ff */
[----:B------:R-:W-:-:S05]  /*17d70*/  IMAD.IADD R9, R4, 0x1, R14 ;  /* 0x0000000104097824 */ /* 0x000fca00078e020e */
[----:B------:R-:W-:-:S13]  /*17d80*/  ISETP.GT.AND P6, PT, R9, R0, PT ;  /* 0x000000000900720c */ /* 0x000fda0003fc4270 */
[----:B------:R-:W-:Y:S05]  /*17d90*/  @P6 BRA `(.L_x_10667) ;  /* 0x00000000009c6947 */ /* 0x000fea0003800000 */
.L_x_10672:
        /* <DEDUP_REMOVED lines=14> */
.L_x_10670:
[----:B------:R-:W-:Y:S05]  /*17e80*/  BSYNC B0 ;  /* 0x0000000000007941 */ /* 0x000fea0003800000 */
.L_x_10669:
        /* <DEDUP_REMOVED lines=18> */
.L_x_10876:
[----:B------:R-:W-:Y:S02]  /*17fb0*/  ULDC UR4, c[0x0][0xd38] ;  /* 0x00034e0000047ab9 */ /* 0x000fe40000000800 */
[----:B------:R-:W-:-:S04]  /*17fc0*/  IMAD.U32 R7, RZ, RZ, UR4 ;  /* 0x00000004ff077e24 */ /* 0x000fc8000f8e00ff */
[----:B-1----:R-:W-:-:S04]  /*17fd0*/  IMAD R14, R14, R7, RZ ;  /* 0x000000070e0e7224 */ /* 0x002fc800078e02ff */
[----:B------:R-:W-:-:S05]  /*17fe0*/  IMAD.IADD R9, R14, 0x1, R9 ;  /* 0x000000010e097824 */ /* 0x000fca00078e0209 */
[----:B------:R-:W-:-:S13]  /*17ff0*/  ISETP.GT.AND P6, PT, R9, R0, PT ;  /* 0x000000000900720c */ /* 0x000fda0003fc4270 */
[----:B------:R-:W-:Y:S05]  /*18000*/  @!P6 BRA `(.L_x_10672) ;  /* 0xfffffffc0064e947 */ /* 0x000fea000383ffff */
.L_x_10667:
        /* <DEDUP_REMOVED lines=8> */
.L_x_10880:
[----:B------:R-:W-:Y:S01]  /*18090*/  ISETP.NE.AND P0, PT, R3, RZ, PT ;  /* 0x000000ff0300720c */ /* 0x000fe20003f05270 */
[----:B------:R-:W-:-:S12]  /*180a0*/  IMAD.MOV.U32 R14, RZ, RZ, RZ ;  /* 0x000000ffff0e7224 */ /* 0x000fd800078e00ff */
[----:B------:R-:W-:Y:S05]  /*180b0*/  @!P0 BRA `(.L_x_10674) ;  /* 0x0000000000108947 */ /* 0x000fea0003800000 */
[----:B------:R-:W-:Y:S01]  /*180c0*/  UMOV UR4, 0xffffffff ;  /* 0xffffffff00047882 */ /* 0x000fe20000000000 */
[----:B------:R-:W-:Y:S02]  /*180d0*/  VIADD R12, R4, 0xffffffff ;  /* 0xffffffff040c7836 */ /* 0x000fe40000000000 */
[----:B------:R-:W-:Y:S05]  /*180e0*/  BRA.DIV UR4, `(.L_x_10675) ;  /* 0x0000005e04b87947 */ /* 0x000fea000b800000 */
[----:B------:R3:W4:Y:S02]  /*180f0*/  SHFL.IDX PT, R14, R2, R12, 0x1f ;  /* 0x00001f0c020e7589 */ /* 0x00072400000e0000 */
.L_x_10674:
        /* <DEDUP_REMOVED lines=31> */
.L_x_10668:
[----:B------:R-:W-:Y:S01]  /*182f0*/  UMOV UR4, URZ ;  /* 0x0000003f00047c82 */ /* 0x000fe20008000000 */
[----:B------:R-:W-:Y:S01]  /*18300*/  UMOV UR5, URZ ;  /* 0x0000003f00057c82 */ /* 0x000fe20008000000 */
[----:B------:R-:W-:Y:S01]  /*18310*/  ULDC UR6, c[0x0][0xd3c] ;  /* 0x00034f0000067ab9 */ /* 0x000fe20000000800 */
[----:B------:R-:W-:Y:S02]  /*18320*/  IMAD.MOV.U32 R16, RZ, RZ, R0 ;  /* 0x000000ffff107224 */ /* 0x000fe400078e0000 */
[----:B------:R-:W-:Y:S02]  /*18330*/  IMAD.U32 R17, RZ, RZ, UR4 ;  /* 0x00000004ff117e24 */ /* 0x000fe4000f8e00ff */
[----:B------:R-:W-:Y:S02]  /*18340*/  IMAD.U32 R18, RZ, RZ, UR5 ;  /* 0x00000005ff127e24 */ /* 0x000fe4000f8e00ff */
[----:B------:R-:W-:-:S07]  /*18350*/  IMAD.U32 R19, RZ, RZ, UR6 ;  /* 0x00000006ff137e24 */ /* 0x000fce000f8e00ff */
.L_x_10676:
        /* <DEDUP_REMOVED lines=10> */
.L_x_10665:
[----:B------:R-:W-:Y:S02]  /*18400*/  ULDC UR4, c[0x0][0xd3c] ;  /* 0x00034f0000047ab9 */ /* 0x000fe40000000800 */
[----:B-1----:R-:W-:-:S13]  /*18410*/  ISETP.GE.AND P0, PT, R19, UR4, PT ;  /* 0x0000000413007c0c */ /* 0x002fda000bf06270 */
[----:B------:R-:W-:Y:S05]  /*18420*/  @!P0 BRA `(.L_x_10677) ;  /* 0xffffff9c00008947 */ /* 0x000fea000383ffff */
[----:B------:R-:W-:Y:S05]  /*18430*/  BSYNC B8 ;  /* 0x0000000000087941 */ /* 0x000fea0003800000 */
.L_x_10572:
[----:B-1----:R-:W5:Y:S01]  /*18440*/  LDL.LU R0, [R1+0x40] ;  /* 0x0000400001007983 */ /* 0x002f620000300800 */
[----:B------:R-:W-:Y:S01]  /*18450*/  BSSY B0, `(.L_x_10678) ;  /* 0x000000b000007945 */ /* 0x000fe20003800000 */
[----:B------:R-:W1:Y:S01]  /*18460*/  S2R R5, SR_CgaCtaId ;  /* 0x0000000000057919 */ /* 0x000e620000008800 */
[----:B-----5:R-:W-:-:S05]  /*18470*/  VIADD R0, R0, 0x1 ;  /* 0x0000000100007836 */ /* 0x020fca0000000000 */
        /* <DEDUP_REMOVED lines=8> */
.L_x_10883:
[----:B------:R-:W-:Y:S05]  /*18500*/  BSYNC B0 ;  /* 0x0000000000007941 */ /* 0x000fea0003800000 */
.L_x_10678:
[----:B------:R-:W-:-:S03]  /*18510*/  UMOV UR4, 0xffffffff ;  /* 0xffffffff00047882 */ /* 0x000fc60000000000 */
[----:B------:R-:W-:Y:S05]  /*18520*/  BRA.DIV UR4, `(.L_x_10680) ;  /* 0x0000005a04e07947 */ /* 0x000fea000b800000 */
[----:B-1----:R-:W1:Y:S02]  /*18530*/  S2R R0, SR_TID.X ;  /* 0x0000000000007919 */ /* 0x002e640000002100 */
[----:B-1----:R-:W-:-:S04]  /*18540*/  SHF.R.U32.HI R0, RZ, 0x5, R0 ;  /* 0x00000005ff007819 */ /* 0x002fc80000011600 */
[----:B------:R-:W-:-:S05]  /*18550*/  LOP3.LUT R0, R0, 0x3, RZ, 0xc0, !PT ;  /* 0x0000000300007812 */ /* 0x000fca00078ec0ff */
[----:B------:R1:W0:Y:S02]  /*18560*/  SHFL.IDX PT, R14, R0, RZ, 0x1f ;  /* 0x00001fff000e7589 */ /* 0x00022400000e0000 */
.L_x_10886:
[----:B0-----:R-:W-:-:S13]  /*18570*/  ISETP.NE.AND P0, PT, R14, RZ, PT ;  /* 0x000000ff0e00720c */ /* 0x001fda0003f05270 */
[----:B------:R-:W-:Y:S05]  /*18580*/  @P0 BRA `(.L_x_10419) ;  /* 0x0000000000880947 */ /* 0x000fea0003800000 */
[----:B------:R-:W-:-:S03]  /*18590*/  UMOV UR4, 0xffffffff ;  /* 0xffffffff00047882 */ /* 0x000fc60000000000 */
[----:B------:R-:W-:Y:S05]  /*185a0*/  BRA.DIV UR4, `(.L_x_10681) ;  /* 0x0000005a04f47947 */ /* 0x000fea000b800000 */
[----:B------:R-:W-:-:S13]  /*185b0*/  ELECT P6, URZ, PT ;  /* 0x00000000003f782f */ /* 0x000fda00038c0000 */
.L_x_10889:
[----:B------:R-:W-:Y:S05]  /*185c0*/  @!P6 BRA `(.L_x_10419) ;  /* 0x000000000078e947 */ /* 0x000fea0003800000 */
[----:B-1----:R-:W5:Y:S02]  /*185d0*/  LDL.LU R0, [R1+0x8] ;  /* 0x0000080001007983 */ /* 0x002f640000300800 */
[----:B-----5:R-:W-:-:S04]  /*185e0*/  LOP3.LUT R0, R0, 0x2, RZ, 0xfc, !PT ;  /* 0x0000000200007812 */ /* 0x020fc800078efcff */
[----:B------:R-:W-:-:S13]  /*185f0*/  ISETP.NE.AND P0, PT, R0, 0x3, PT ;  /* 0x000000030000780c */ /* 0x000fda0003f05270 */
[----:B------:R-:W-:Y:S05]  /*18600*/  @!P0 BRA `(.L_x_10682) ;  /* 0x0000000000048947 */ /* 0x000fea0003800000 */
[----:B------:R-:W-:Y:S01]  /*18610*/  BPT.TRAP 0x1 ;  /* 0x000000040000795c */ /* 0x000fe20000300000 */
.L_x_10682:
[----:B------:R-:W-:Y:S01]  /*18620*/  IMAD R3, R25, 0x8, R5 ;  /* 0x0000000819037824 */ /* 0x000fe200078e0205 */
[----:B------:R-:W-:Y:S01]  /*18630*/  SHF.L.U32 R2, R27, 0x1f, RZ ;  /* 0x0000001f1b027819 */ /* 0x000fe200000006ff */
[----:B------:R-:W-:-:S03]  /*18640*/  VIADD R25, R25, 0x1 ;  /* 0x0000000119197836 */ /* 0x000fc60000000000 */
[----:B------:R-:W0:Y:S02]  /*18650*/  SYNCS.PHASECHK.TRANS64.TRYWAIT P1, [R3+URZ+0x32440], R2 ;  /* 0x03244002030075a7 */ /* 0x000e24000802017f */
[----:B------:R-:W-:-:S04]  /*18660*/  ISETP.NE.AND P2, PT, R25, 0x2, PT ;  /* 0x000000021900780c */ /* 0x000fc80003f45270 */
[----:B------:R-:W-:Y:S01]  /*18670*/  SEL R0, RZ, 0x1, P2 ;  /* 0x00000001ff007807 */ /* 0x000fe20001000000 */
[----:B0-----:R-:W-:Y:S08]  /*18680*/  @!P1 BRA `(.L_x_10683) ;  /* 0x0000005800dc9947 */ /* 0x001ff00003800000 */
.L_x_10890:
[----:B------:R-:W-:Y:S02]  /*18690*/  SEL R25, R25, RZ, P2 ;  /* 0x000000ff19197207 */ /* 0x000fe40001000000 */
[----:B------:R-:W-:Y:S01]  /*186a0*/  LOP3.LUT R0, R27, R0, RZ, 0x3c, !PT ;  /* 0x000000001b007212 */ /* 0x000fe200078e3cff */
[----:B------:R-:W-:Y:S06]  /*186b0*/  @!P0 BRA `(.L_x_10684) ;  /* 0x0000000000048947 */ /* 0x000fec0003800000 */
[----:B------:R-:W-:Y:S01]  /*186c0*/  BPT.TRAP 0x1 ;  /* 0x000000040000795c */ /* 0x000fe20000300000 */
.L_x_10684:
[----:B------:R-:W-:Y:S01]  /*186d0*/  IMAD R25, R25, 0x8, R5 ;  /* 0x0000000819197824 */ /* 0x000fe200078e0205 */
[----:B------:R-:W-:-:S04]  /*186e0*/  SHF.L.U32 R0, R0, 0x1f, RZ ;  /* 0x0000001f00007819 */ /* 0x000fc800000006ff */
[----:B------:R-:W1:Y:S02]  /*186f0*/  SYNCS.PHASECHK.TRANS64.TRYWAIT P1, [R25+URZ+0x32440], R0 ;  /* 0x03244000190075a7 */ /* 0x000e64000802017f */
[----:B-1----:R-:W-:Y:S05]  /*18700*/  @!P1 BRA `(.L_x_10685) ;  /* 0x0000005800d09947 */ /* 0x002fea0003800000 */
.L_x_10891:
[----:B------:R-:W-:Y:S05]  /*18710*/  @!P0 BRA `(.L_x_10686) ;  /* 0x0000000000048947 */ /* 0x000fea0003800000 */
[----:B------:R-:W-:Y:S01]  /*18720*/  BPT.TRAP 0x1 ;  /* 0x000000040000795c */ /* 0x000fe20000300000 */
.L_x_10686:
[----:B------:R-:W5:Y:S02]  /*18730*/  SYNCS.PHASECHK.TRANS64.TRYWAIT P1, [R3+URZ+0x32460], R2 ;  /* 0x03246002030075a7 */ /* 0x000f64000802017f */
[----:B-----5:R-:W-:Y:S05]  /*18740*/  @!P1 BRA `(.L_x_10687) ;  /* 0x0000005800d49947 */ /* 0x020fea0003800000 */
.L_x_10892:
[----:B------:R-:W-:Y:S05]  /*18750*/  @!P0 BRA `(.L_x_10688) ;  /* 0x0000000000048947 */ /* 0x000fea0003800000 */
[----:B------:R-:W-:Y:S01]  /*18760*/  BPT.TRAP 0x1 ;  /* 0x000000040000795c */ /* 0x000fe20000300000 */
.L_x_10688:
[----:B------:R0:W0:Y:S02]  /*18770*/  SYNCS.PHASECHK.TRANS64.TRYWAIT P0, [R25+URZ+0x32460], R0 ;  /* 0x03246000190075a7 */ /* 0x000024000800017f */
[----:B0-----:R-:W-:Y:S05]  /*18780*/  @!P0 NANOSLEEP.SYNCS 0x989680 ;  /* 0x009896800000895d */ /* 0x001fea0003900000 */
[----:B------:R-:W0:Y:S02]  /*18790*/  @!P0 SYNCS.PHASECHK.TRANS64 P0, [R25+URZ+0x32460], R0 ;  /* 0x03246000190085a7 */ /* 0x000e24000800007f */
[----:B0-----:R-:W-:Y:S05]  /*187a0*/  @!P0 BRA `(.L_x_10688) ;  /* 0xfffffffc00f08947 */ /* 0x001fea000383ffff */
.L_x_10419:
[----:B------:R-:W-:Y:S05]  /*187b0*/  BSYNC B9 ;  /* 0x0000000000097941 */ /* 0x000fea0003800000 */
.L_x_10416:
[----:B------:R-:W-:Y:S05]  /*187c0*/  EXIT ;  /* 0x000000000000794d */ /* 0x000fea0003800000 */
.L_x_10437:
[----:B0-----:R0:W1:Y:S02]  /*187d0*/  SYNCS.PHASECHK.TRANS64.TRYWAIT P5, [R4+URZ+0x32490], R101 ;  /* 0x03249065040075a7 */ /* 0x00106400080a017f */
[----:B-1----:R-:W-:Y:S05]  /*187e0*/  @!P5 NANOSLEEP.SYNCS 0x989680 ;  /* 0x009896800000d95d */ /* 0x002fea0003900000 */
[----:B------:R-:W1:Y:S02]  /*187f0*/  @!P5 SYNCS.PHASECHK.TRANS64 P5, [R4+URZ+0x32490], R101 ;  /* 0x032490650400d5a7 */ /* 0x000e6400080a007f */
[----:B-1----:R-:W-:Y:S05]  /*18800*/  @!P5 BRA `(.L_x_10437) ;  /* 0xfffffffc00f0d947 */ /* 0x002fea000383ffff */
[----:B------:R-:W-:Y:S05]  /*18810*/  BRA `(.L_x_10689) ;  /* 0xfffffea400107947 */ /* 0x000fea000383ffff */
.L_x_10438:
        /* <DEDUP_REMOVED lines=8> */
.L_x_10691:
[----:B------:R-:W-:Y:S05]  /*188a0*/  BSYNC B1 ;  /* 0x0000000000017941 */ /* 0x000fea0003800000 */
.L_x_10690:
[----:B------:R-:W-:Y:S01]  /*188b0*/  IMAD.MOV.U32 R13, RZ, RZ, R102 ;  /* 0x000000ffff0d7224 */ /* 0x000fe200078e0066 */
[----:B------:R-:W-:Y:S01]  /*188c0*/  MOV R93, R14 ;  /* 0x0000000e005d7202 */ /* 0x000fe20000000f00 */
[----:B------:R-:W-:Y:S02]  /*188d0*/  IMAD.MOV.U32 R12, RZ, RZ, RZ ;  /* 0x000000ffff0c7224 */ /* 0x000fe400078e00ff */
[----:B------:R-:W-:Y:S02]  /*188e0*/  IMAD.MOV.U32 R11, RZ, RZ, 0x1c1f ;  /* 0x00001c1fff0b7424 */ /* 0x000fe400078e00ff */
[----:B------:R-:W-:-:S07]  /*188f0*/  IMAD.MOV.U32 R15, RZ, RZ, -0x1 ;  /* 0xffffffffff0f7424 */ /* 0x000fce00078e00ff */
[----:B------:R-:W-:Y:S05]  /*18900*/  WARPSYNC.COLLECTIVE R15, `(.L_x_10692) ;  /* 0x000000000f087348 */ /* 0x000fea0003c00000 */
[----:B------:R0:W1:Y:S02]  /*18910*/  SHFL.IDX P6, R14, R13, R12, R11 ;  /* 0x0000000c0d0e7389 */ /* 0x00006400000c000b */
[----:B01----:R-:W-:Y:S01]  /*18920*/  ENDCOLLECTIVE ;  /* 0x000000000000791b */ /* 0x003fe20003800000 */
.L_x_10692:
[----:B------:R-:W-:Y:S01]  /*18930*/  IMAD.MOV.U32 R95, RZ, RZ, R14 ;  /* 0x000000ffff5f7224 */ /* 0x000fe200078e000e */
[----:B------:R-:W-:Y:S06]  /*18940*/  BRA `(.L_x_10693) ;  /* 0xfffffea000d87947 */ /* 0x000fec000383ffff */
.L_x_10447:
        /* <DEDUP_REMOVED lines=8> */
.L_x_10695:
[----:B------:R-:W-:Y:S05]  /*189d0*/  BSYNC B1 ;  /* 0x0000000000017941 */ /* 0x000fea0003800000 */
.L_x_10694:
        /* <DEDUP_REMOVED lines=8> */
.L_x_10696:
[----:B------:R-:W-:Y:S01]  /*18a60*/  IMAD.MOV.U32 R47, RZ, RZ, R14 ;  /* 0x000000ffff2f7224 */ /* 0x000fe200078e000e */
[----:B------:R-:W-:Y:S06]  /*18a70*/  BRA `(.L_x_10697) ;  /* 0xfffffea8006c7947 */ /* 0x000fec000383ffff */
.L_x_10457:
[----:B-1----:R1:W2:Y:S02]  /*18a80*/  SYNCS.PHASECHK.TRANS64.TRYWAIT P4, [R4+URZ+0x32490], R101 ;  /* 0x03249065040075a7 */ /* 0x0022a4000808017f */
[----:B--2---:R-:W-:Y:S05]  /*18a90*/  @!P4 NANOSLEEP.SYNCS 0x989680 ;  /* 0x009896800000c95d */ /* 0x004fea0003900000 */
[----:B------:R-:W2:Y:S02]  /*18aa0*/  @!P4 SYNCS.PHASECHK.TRANS64 P4, [R4+URZ+0x32490], R101 ;  /* 0x032490650400c5a7 */ /* 0x000ea4000808007f */
[----:B--2---:R-:W-:Y:S05]  /*18ab0*/  @!P4 BRA `(.L_x_10457) ;  /* 0xfffffffc00f0c947 */ /* 0x004fea000383ffff */
[----:B------:R-:W-:Y:S05]  /*18ac0*/  BRA `(.L_x_10698) ;  /* 0xfffffeb400607947 */ /* 0x000fea000383ffff */
.L_x_10458:
        /* <DEDUP_REMOVED lines=8> */
.L_x_10700:
[----:B------:R-:W-:Y:S05]  /*18b50*/  BSYNC B1 ;  /* 0x0000000000017941 */ /* 0x000fea0003800000 */
.L_x_10699:
        /* <DEDUP_REMOVED lines=8> */
.L_x_10701:
[----:B------:R-:W-:Y:S01]  /*18be0*/  IMAD.MOV.U32 R94, RZ, RZ, R14 ;  /* 0x000000ffff5e7224 */ /* 0x000fe200078e000e */
[----:B------:R-:W-:Y:S06]  /*18bf0*/  BRA `(.L_x_10702) ;  /* 0xfffffeb4002c7947 */ /* 0x000fec000383ffff */
.L_x_10463:
        /* <DEDUP_REMOVED lines=8> */
.L_x_10704:
[----:B------:R-:W-:Y:S05]  /*18c80*/  BSYNC B1 ;  /* 0x0000000000017941 */ /* 0x000fea0003800000 */
.L_x_10703:
        /* <DEDUP_REMOVED lines=8> */
.L_x_10705:
[----:B------:R-:W-:Y:S01]  /*18d10*/  IMAD.MOV.U32 R102, RZ, RZ, R14 ;  /* 0x000000ffff667224 */ /* 0x000fe200078e000e */
[----:B------:R-:W-:Y:S06]  /*18d20*/  BRA `(.L_x_10706) ;  /* 0xfffffeb800e07947 */ /* 0x000fec000383ffff */
.L_x_10468:
[----:B0-----:R0:W1:Y:S02]  /*18d30*/  SYNCS.PHASECHK.TRANS64.TRYWAIT P2, [R4+URZ+0x32490], R101 ;  /* 0x03249065040075a7 */ /* 0x001064000804017f */
[----:B-1----:R-:W-:Y:S05]  /*18d40*/  @!P2 NANOSLEEP.SYNCS 0x989680 ;  /* 0x009896800000a95d */ /* 0x002fea0003900000 */
[----:B------:R-:W1:Y:S02]  /*18d50*/  @!P2 SYNCS.PHASECHK.TRANS64 P2, [R4+URZ+0x32490], R101 ;  /* 0x032490650400a5a7 */ /* 0x000e64000804007f */
[----:B-1----:R-:W-:Y:S05]  /*18d60*/  @!P2 BRA `(.L_x_10468) ;  /* 0xfffffffc00f0a947 */ /* 0x002fea000383ffff */
[----:B------:R-:W-:Y:S05]  /*18d70*/  BRA `(.L_x_10707) ;  /* 0xfffffec000f47947 */ /* 0x000fea000383ffff */
.L_x_10469:
        /* <DEDUP_REMOVED lines=8> */
.L_x_10709:
[----:B------:R-:W-:Y:S05]  /*18e00*/  BSYNC B1 ;  /* 0x0000000000017941 */ /* 0x000fea0003800000 */
.L_x_10708:
        /* <DEDUP_REMOVED lines=8> */
.L_x_10710:
[----:B------:R-:W-:Y:S05]  /*18e90*/  BRA `(.L_x_10711) ;  /* 0xfffffec4001c7947 */ /* 0x000fea000383ffff */
.L_x_10472:
        /* <DEDUP_REMOVED lines=8> */
.L_x_10713:
[----:B------:R-:W-:Y:S05]  /*18f20*/  BSYNC B1 ;  /* 0x0000000000017941 */ /* 0x000fea0003800000 */
.L_x_10712:
        /* <DEDUP_REMOVED lines=8> */
.L_x_10714:
[----:B------:R-:W-:Y:S05]  /*18fb0*/  BRA `(.L_x_10715) ;  /* 0xfffffec4001c7947 */ /* 0x000fea000383ffff */
.L_x_10476:
[----:B------:R0:W0:Y:S02]  /*18fc0*/  SYNCS.PHASECHK.TRANS64.TRYWAIT P3, [R4+URZ+0x324b0], R101 ;  /* 0x0324b065040075a7 */ /* 0x000024000806017f */
[----:B0-----:R-:W-:Y:S05]  /*18fd0*/  @!P3 NANOSLEEP.SYNCS 0x989680 ;  /* 0x009896800000b95d */ /* 0x001fea0003900000 */
[----:B------:R-:W0:Y:S02]  /*18fe0*/  @!P3 SYNCS.PHASECHK.TRANS64 P3, [R4+URZ+0x324b0], R101 ;  /* 0x0324b0650400b5a7 */ /* 0x000e24000806007f */
[----:B0-----:R-:W-:Y:S05]  /*18ff0*/  @!P3 BRA `(.L_x_10476) ;  /* 0xfffffffc00f0b947 */ /* 0x001fea000383ffff */
[----:B------:R-:W-:Y:S05]  /*19000*/  BRA `(.L_x_10716) ;  /* 0xfffffec400907947 */ /* 0x000fea000383ffff */
.L_x_10484:
[----:B------:R-:W0:Y:S01]  /*19010*/  S2R R6, SR_TID.X ;  /* 0x0000000000067919 */ /* 0x000e220000002100 */
[----:B------:R-:W-:Y:S01]  /*19020*/  BSSY B0, `(.L_x_10717) ;  /* 0x000000c000007945 */ /* 0x000fe20003800000 */
[----:B------:R-:W-:Y:S01]  /*19030*/  IMAD.MOV.U32 R12, RZ, RZ, RZ ;  /* 0x000000ffff0c7224 */ /* 0x000fe200078e00ff */
[----:B------:R-:W-:Y:S01]  /*19040*/  MOV R15, 0xffffffff ;  /* 0xffffffff000f7802 */ /* 0x000fe20000000f00 */
[----:B------:R-:W-:Y:S02]  /*19050*/  IMAD.MOV.U32 R11, RZ, RZ, 0x1f ;  /* 0x0000001fff0b7424 */ /* 0x000fe400078e00ff */
[----:B0-----:R-:W-:-:S05]  /*19060*/  VIADD R8, R6, 0xffffff80 ;  /* 0xffffff8006087836 */ /* 0x001fca0000000000 */
[----:B------:R-:W-:-:S04]  /*19070*/  SHF.R.S32.HI R6, RZ, 0x1f, R8 ;  /* 0x0000001fff067819 */ /* 0x000fc80000011408 */
[----:B------:R-:W-:-:S04]  /*19080*/  LEA.HI R6, R6, R8, RZ, 0x7 ;  /* 0x0000000806067211 */ /* 0x000fc800078f38ff */
[----:B------:R-:W-:-:S05]  /*19090*/  SHF.R.S32.HI R6, RZ, 0x7, R6 ;  /* 0x00000007ff067819 */ /* 0x000fca0000011406 */
[----:B------:R-:W-:-:S07]  /*190a0*/  IMAD.MOV.U32 R13, RZ, RZ, R6 ;  /* 0x000000ffff0d7224 */ /* 0x000fce00078e0006 */
[----:B--2345:R-:W-:Y:S05]  /*190b0*/  WARPSYNC.COLLECTIVE R15, `(.L_x_10718) ;  /* 0x000000000f087348 */ /* 0x03cfea0003c00000 */
[----:B------:R0:W1:Y:S02]  /*190c0*/  SHFL.IDX P6, R14, R13, R12, R11 ;  /* 0x0000000c0d0e7389 */ /* 0x00006400000c000b */
[----:B012345:R-:W-:Y:S01]  /*190d0*/  ENDCOLLECTIVE ;  /* 0x000000000000791b */ /* 0x03ffe20003800000 */
.L_x_10718:
[----:B------:R-:W-:Y:S05]  /*190e0*/  BSYNC B0 ;  /* 0x0000000000007941 */ /* 0x000fea0003800000 */
.L_x_10717:
[----:B------:R-:W-:Y:S05]  /*190f0*/  BRA `(.L_x_10719) ;  /* 0xfffffed000e87947 */ /* 0x000fea000383ffff */
.L_x_10496:
[----:B------:R-:W-:Y:S01]  /*19100*/  BSSY B1, `(.L_x_10720) ;  /* 0x0000008000017945 */ /* 0x000fe20003800000 */
[----:B------:R-:W-:Y:S02]  /*19110*/  IMAD.MOV.U32 R13, RZ, RZ, R25 ;  /* 0x000000ffff0d7224 */ /* 0x000fe400078e0019 */
[----:B------:R-:W-:Y:S02]  /*19120*/  IMAD.MOV.U32 R12, RZ, RZ, RZ ;  /* 0x000000ffff0c7224 */ /* 0x000fe400078e00ff */
[----:B------:R-:W-:Y:S02]  /*19130*/  IMAD.MOV.U32 R11, RZ, RZ, 0x1c1f ;  /* 0x00001c1fff0b7424 */ /* 0x000fe400078e00ff */
[----:B------:R-:W-:-:S07]  /*19140*/  IMAD.MOV.U32 R15, RZ, RZ, -0x1 ;  /* 0xffffffffff0f7424 */ /* 0x000fce00078e00ff */
[----:B--234-:R-:W-:Y:S05]  /*19150*/  WARPSYNC.COLLECTIVE R15, `(.L_x_10721) ;  /* 0x000000000f087348 */ /* 0x01cfea0003c00000 */
[----:B------:R0:W1:Y:S02]  /*19160*/  SHFL.IDX P6, R14, R13, R12, R11 ;  /* 0x0000000c0d0e7389 */ /* 0x00006400000c000b */
[----:B01234-:R-:W-:Y:S01]  /*19170*/  ENDCOLLECTIVE ;  /* 0x000000000000791b */ /* 0x01ffe20003800000 */
.L_x_10721:
[----:B------:R-:W-:Y:S05]  /*19180*/  BSYNC B1 ;  /* 0x0000000000017941 */ /* 0x000fea0003800000 */
.L_x_10720:
        /* <DEDUP_REMOVED lines=8> */
.L_x_10722:
[----:B------:R-:W-:Y:S02]  /*19210*/  IMAD.MOV.U32 R13, RZ, RZ, R27 ;  /* 0x000000ffff0d7224 */ /* 0x000fe400078e001b */
[----:B------:R-:W-:-:S07]  /*19220*/  IMAD.MOV.U32 R0, RZ, RZ, R14 ;  /* 0x000000ffff007224 */ /* 0x000fce00078e000e */
[----:B------:R-:W-:Y:S05]  /*19230*/  WARPSYNC.COLLECTIVE R15, `(.L_x_10723) ;  /* 0x000000000f087348 */ /* 0x000fea0003c00000 */
[----:B------:R0:W1:Y:S02]  /*19240*/  SHFL.IDX P6, R14, R13, R12, R11 ;  /* 0x0000000c0d0e7389 */ /* 0x00006400000c000b */
[----:B01----:R-:W-:Y:S01]  /*19250*/  ENDCOLLECTIVE ;  /* 0x000000000000791b */ /* 0x003fe20003800000 */
.L_x_10723:
[----:B------:R-:W-:Y:S02]  /*19260*/  IMAD.MOV.U32 R13, RZ, RZ, R26 ;  /* 0x000000ffff0d7224 */ /* 0x000fe400078e001a */
[----:B------:R-:W-:-:S07]  /*19270*/  IMAD.MOV.U32 R5, RZ, RZ, R14 ;  /* 0x000000ffff057224 */ /* 0x000fce00078e000e */
[----:B------:R-:W-:Y:S05]  /*19280*/  WARPSYNC.COLLECTIVE R15, `(.L_x_10724) ;  /* 0x000000000f087348 */ /* 0x000fea0003c00000 */
[----:B------:R0:W1:Y:S02]  /*19290*/  SHFL.IDX P6, R14, R13, R12, R11 ;  /* 0x0000000c0d0e7389 */ /* 0x00006400000c000b */
[----:B01----:R-:W-:Y:S01]  /*192a0*/  ENDCOLLECTIVE ;  /* 0x000000000000791b */ /* 0x003fe20003800000 */
.L_x_10724:
[----:B------:R-:W-:Y:S05]  /*192b0*/  BRA `(.L_x_10725) ;  /* 0xfffffed400e47947 */ /* 0x000fea000383ffff */
.L_x_10500:
[----:B0-----:R0:W1:Y:S02]  /*192c0*/  SYNCS.PHASECHK.TRANS64.TRYWAIT P0, [R19+URZ+0x32400], R28 ;  /* 0x0324001c130075a7 */ /* 0x001064000800017f */
[----:B-1----:R-:W-:Y:S05]  /*192d0*/  @!P0 NANOSLEEP.SYNCS 0x989680 ;  /* 0x009896800000895d */ /* 0x002fea0003900000 */
[----:B------:R-:W1:Y:S02]  /*192e0*/  @!P0 SYNCS.PHASECHK.TRANS64 P0, [R19+URZ+0x32400], R28 ;  /* 0x0324001c130085a7 */ /* 0x000e64000800007f */
[----:B-1----:R-:W-:Y:S05]  /*192f0*/  @!P0 BRA `(.L_x_10500) ;  /* 0xfffffffc00f08947 */ /* 0x002fea000383ffff */
[----:B------:R-:W-:Y:S05]  /*19300*/  BRA `(.L_x_10726) ;  /* 0xfffffedc000c7947 */ /* 0x000fea000383ffff */
.L_x_10508:
        /* <DEDUP_REMOVED lines=8> */
.L_x_10728:
[----:B------:R-:W-:Y:S05]  /*19390*/  BSYNC B1 ;  /* 0x0000000000017941 */ /* 0x000fea0003800000 */
.L_x_10727:
        /* <DEDUP_REMOVED lines=8> */
.L_x_10729:
[----:B------:R-:W-:Y:S02]  /*19420*/  IMAD.MOV.U32 R13, RZ, RZ, R27 ;  /* 0x000000ffff0d7224 */ /* 0x000fe400078e001b */
[----:B------:R-:W-:-:S07]  /*19430*/  IMAD.MOV.U32 R3, RZ, RZ, R14 ;  /* 0x000000ffff037224 */ /* 0x000fce00078e000e */
[----:B------:R-:W-:Y:S05]  /*19440*/  WARPSYNC.COLLECTIVE R15, `(.L_x_10730) ;  /* 0x000000000f087348 */ /* 0x000fea0003c00000 */
[----:B------:R0:W1:Y:S02]  /*19450*/  SHFL.IDX P6, R14, R13, R12, R11 ;  /* 0x0000000c0d0e7389 */ /* 0x00006400000c000b */
[----:B01----:R-:W-:Y:S01]  /*19460*/  ENDCOLLECTIVE ;  /* 0x000000000000791b */ /* 0x003fe20003800000 */
.L_x_10730:
[----:B------:R-:W-:Y:S02]  /*19470*/  IMAD.MOV.U32 R13, RZ, RZ, R26 ;  /* 0x000000ffff0d7224 */ /* 0x000fe400078e001a */
[----:B------:R-:W-:-:S07]  /*19480*/  IMAD.MOV.U32 R4, RZ, RZ, R14 ;  /* 0x000000ffff047224 */ /* 0x000fce00078e000e */
[----:B------:R-:W-:Y:S05]  /*19490*/  WARPSYNC.COLLECTIVE R15, `(.L_x_10731) ;  /* 0x000000000f087348 */ /* 0x000fea0003c00000 */
[----:B------:R0:W1:Y:S02]  /*194a0*/  SHFL.IDX P6, R14, R13, R12, R11 ;  /* 0x0000000c0d0e7389 */ /* 0x00006400000c000b */
[----:B01----:R-:W-:Y:S01]  /*194b0*/  ENDCOLLECTIVE ;  /* 0x000000000000791b */ /* 0x003fe20003800000 */
.L_x_10731:
[----:B------:R-:W-:Y:S01]  /*194c0*/  IMAD.MOV.U32 R5, RZ, RZ, R14 ;  /* 0x000000ffff057224 */ /* 0x000fe200078e000e */
[----:B------:R-:W-:Y:S06]  /*194d0*/  BRA `(.L_x_10732) ;  /* 0xfffffee400787947 */ /* 0x000fec000383ffff */
.L_x_10512:
[----:B0-----:R0:W1:Y:S02]  /*194e0*/  SYNCS.PHASECHK.TRANS64.TRYWAIT P1, [R19+URZ+0x32400], R26 ;  /* 0x0324001a130075a7 */ /* 0x001064000802017f */
[----:B-1----:R-:W-:Y:S05]  /*194f0*/  @!P1 NANOSLEEP.SYNCS 0x989680 ;  /* 0x009896800000995d */ /* 0x002fea0003900000 */
[----:B------:R-:W1:Y:S02]  /*19500*/  @!P1 SYNCS.PHASECHK.TRANS64 P1, [R19+URZ+0x32400], R26 ;  /* 0x0324001a130095a7 */ /* 0x000e64000802007f */
[----:B-1----:R-:W-:Y:S05]  /*19510*/  @!P1 BRA `(.L_x_10512) ;  /* 0xfffffffc00f09947 */ /* 0x002fea000383ffff */
[----:B------:R-:W-:Y:S05]  /*19520*/  BRA `(.L_x_10733) ;  /* 0xfffffee800587947 */ /* 0x000fea000383ffff */
.L_x_10518:
[----:B--2---:R2:W0:Y:S02]  /*19530*/  SYNCS.PHASECHK.TRANS64.TRYWAIT P1, [R3+URZ+0x32430], R8 ;  /* 0x03243008030075a7 */ /* 0x004424000802017f */
[----:B0-----:R-:W-:Y:S05]  /*19540*/  @!P1 NANOSLEEP.SYNCS 0x989680 ;  /* 0x009896800000995d */ /* 0x001fea0003900000 */
[----:B------:R-:W0:Y:S02]  /*19550*/  @!P1 SYNCS.PHASECHK.TRANS64 P1, [R3+URZ+0x32430], R8 ;  /* 0x03243008030095a7 */ /* 0x000e24000802007f */
[----:B0-----:R-:W-:Y:S05]  /*19560*/  @!P1 BRA `(.L_x_10518) ;  /* 0xfffffffc00f09947 */ /* 0x001fea000383ffff */
[----:B------:R-:W-:Y:S05]  /*19570*/  BRA `(.L_x_10517) ;  /* 0xfffffef400a87947 */ /* 0x000fea000383ffff */
.L_x_10520:
[----:B---3--:R3:W4:Y:S02]  /*19580*/  SYNCS.PHASECHK.TRANS64.TRYWAIT P1, [R19+URZ+0x32410], R6 ;  /* 0x03241006130075a7 */ /* 0x008724000802017f */
[----:B----4-:R-:W-:Y:S05]  /*19590*/  @!P1 NANOSLEEP.SYNCS 0x989680 ;  /* 0x009896800000995d */ /* 0x010fea0003900000 */
[----:B------:R-:W4:Y:S02]  /*195a0*/  @!P1 SYNCS.PHASECHK.TRANS64 P1, [R19+URZ+0x32410], R6 ;  /* 0x03241006130095a7 */ /* 0x000f24000802007f */
[----:B----4-:R-:W-:Y:S05]  /*195b0*/  @!P1 BRA `(.L_x_10520) ;  /* 0xfffffffc00f09947 */ /* 0x010fea000383ffff */
[----:B------:R-:W-:Y:S05]  /*195c0*/  BRA `(.L_x_10734) ;  /* 0xfffffef800907947 */ /* 0x000fea000383ffff */
.L_x_10524:
[----:B------:R0:W0:Y:S02]  /*195d0*/  SYNCS.PHASECHK.TRANS64.TRYWAIT P1, [R3+URZ+0x32450], R8 ;  /* 0x03245008030075a7 */ /* 0x000024000802017f */
[----:B0-----:R-:W-:Y:S05]  /*195e0*/  @!P1 NANOSLEEP.SYNCS 0x989680 ;  /* 0x009896800000995d */ /* 0x001fea0003900000 */
[----:B------:R-:W0:Y:S02]  /*195f0*/  @!P1 SYNCS.PHASECHK.TRANS64 P1, [R3+URZ+0x32450], R8 ;  /* 0x03245008030095a7 */ /* 0x000e24000802007f */
[----:B0-----:R-:W-:Y:S05]  /*19600*/  @!P1 BRA `(.L_x_10524) ;  /* 0xfffffffc00f09947 */ /* 0x001fea000383ffff */
[----:B------:R-:W-:Y:S05]  /*19610*/  BRA `(.L_x_10523) ;  /* 0xfffffef800a07947 */ /* 0x000fea000383ffff */
.L_x_10531:
[----:B-1----:R1:W2:Y:S02]  /*19620*/  SYNCS.PHASECHK.TRANS64.TRYWAIT P2, [R3+URZ+0x32430], R0 ;  /* 0x03243000030075a7 */ /* 0x0022a4000804017f */
[----:B--2---:R-:W-:Y:S05]  /*19630*/  @!P2 NANOSLEEP.SYNCS 0x989680 ;  /* 0x009896800000a95d */ /* 0x004fea0003900000 */
[----:B------:R-:W2:Y:S02]  /*19640*/  @!P2 SYNCS.PHASECHK.TRANS64 P2, [R3+URZ+0x32430], R0 ;  /* 0x032430000300a5a7 */ /* 0x000ea4000804007f */
[----:B--2---:R-:W-:Y:S05]  /*19650*/  @!P2 BRA `(.L_x_10531) ;  /* 0xfffffffc00f0a947 */ /* 0x004fea000383ffff */
[----:B------:R-:W-:Y:S05]  /*19660*/  BRA `(.L_x_10530) ;  /* 0xffffff1c00887947 */ /* 0x000fea000383ffff */
.L_x_10535:
[----:B---3--:R3:W4:Y:S02]  /*19670*/  SYNCS.PHASECHK.TRANS64.TRYWAIT P2, [R3+URZ+0x32450], R0 ;  /* 0x03245000030075a7 */ /* 0x008724000804017f */
[----:B----4-:R-:W-:Y:S05]  /*19680*/  @!P2 NANOSLEEP.SYNCS 0x989680 ;  /* 0x009896800000a95d */ /* 0x010fea0003900000 */
[----:B------:R-:W4:Y:S02]  /*19690*/  @!P2 SYNCS.PHASECHK.TRANS64 P2, [R3+URZ+0x32450], R0 ;  /* 0x032450000300a5a7 */ /* 0x000f24000804007f */
[----:B----4-:R-:W-:Y:S05]  /*196a0*/  @!P2 BRA `(.L_x_10535) ;  /* 0xfffffffc00f0a947 */ /* 0x010fea000383ffff */
[----:B------:R-:W-:Y:S05]  /*196b0*/  BRA `(.L_x_10534) ;  /* 0xffffff2000307947 */ /* 0x000fea000383ffff */
.L_x_10552:
[----:B------:R-:W-:Y:S02]  /*196c0*/  IMAD.MOV.U32 R13, RZ, RZ, R4 ;  /* 0x000000ffff0d7224 */ /* 0x000fe400078e0004 */
[----:B------:R-:W-:Y:S02]  /*196d0*/  IMAD.MOV.U32 R12, RZ, RZ, RZ ;  /* 0x000000ffff0c7224 */ /* 0x000fe400078e00ff */
[----:B------:R-:W-:Y:S02]  /*196e0*/  IMAD.MOV.U32 R11, RZ, RZ, 0x181f ;  /* 0x0000181fff0b7424 */ /* 0x000fe400078e00ff */
[----:B------:R-:W-:-:S07]  /*196f0*/  IMAD.MOV.U32 R15, RZ, RZ, -0x1 ;  /* 0xffffffffff0f7424 */ /* 0x000fce00078e00ff */
[----:B01----:R-:W-:Y:S05]  /*19700*/  WARPSYNC.COLLECTIVE R15, `(.L_x_10735) ;  /* 0x000000000f087348 */ /* 0x003fea0003c00000 */
[----:B------:R2:W3:Y:S02]  /*19710*/  SHFL.IDX P6, R14, R13, R12, R11 ;  /* 0x0000000c0d0e7389 */ /* 0x0004e400000c000b */
[----:B0123--:R-:W-:Y:S01]  /*19720*/  ENDCOLLECTIVE ;  /* 0x000000000000791b */ /* 0x00ffe20003800000 */
.L_x_10735:
[----:B------:R-:W-:Y:S02]  /*19730*/  IMAD.MOV.U32 R13, RZ, RZ, R3 ;  /* 0x000000ffff0d7224 */ /* 0x000fe400078e0003 */
[----:B------:R-:W-:-:S07]  /*19740*/  IMAD.MOV.U32 R0, RZ, RZ, R14 ;  /* 0x000000ffff007224 */ /* 0x000fce00078e000e */
[----:B------:R-:W-:Y:S05]  /*19750*/  WARPSYNC.COLLECTIVE R15, `(.L_x_10736) ;  /* 0x000000000f087348 */ /* 0x000fea0003c00000 */
[----:B------:R0:W1:Y:S02]  /*19760*/  SHFL.IDX P6, R14, R13, R12, R11 ;  /* 0x0000000c0d0e7389 */ /* 0x00006400000c000b */
[----:B01----:R-:W-:Y:S01]  /*19770*/  ENDCOLLECTIVE ;  /* 0x000000000000791b */ /* 0x003fe20003800000 */
.L_x_10736:
[----:B------:R-:W-:Y:S05]  /*19780*/  BRA `(.L_x_10737) ;  /* 0xffffff7400bc7947 */ /* 0x000fea000383ffff */
.L_x_10555:
[----:B------:R-:W-:Y:S01]  /*19790*/  BSSY B1, `(.L_x_10738) ;  /* 0x0000008000017945 */ /* 0x000fe20003800000 */
[----:B---3--:R-:W-:Y:S02]  /*197a0*/  IMAD.MOV.U32 R13, RZ, RZ, R4 ;  /* 0x000000ffff0d7224 */ /* 0x008fe400078e0004 */
[----:B------:R-:W-:Y:S02]  /*197b0*/  IMAD.MOV.U32 R12, RZ, RZ, 0x1 ;  /* 0x00000001ff0c7424 */ /* 0x000fe400078e00ff */
[----:B------:R-:W-:Y:S02]  /*197c0*/  IMAD.MOV.U32 R11, RZ, RZ, 0x181f ;  /* 0x0000181fff0b7424 */ /* 0x000fe400078e00ff */
[----:B------:R-:W-:-:S07]  /*197d0*/  IMAD.MOV.U32 R15, RZ, RZ, -0x1 ;  /* 0xffffffffff0f7424 */ /* 0x000fce00078e00ff */
[----:B012-4-:R-:W-:Y:S05]  /*197e0*/  WARPSYNC.COLLECTIVE R15, `(.L_x_10739) ;  /* 0x000000000f087348 */ /* 0x017fea0003c00000 */
[----:B----4-:R3:W4:Y:S02]  /*197f0*/  SHFL.IDX P6, R14, R13, R12, R11 ;  /* 0x0000000c0d0e7389 */ /* 0x01072400000c000b */
[----:B01234-:R-:W-:Y:S01]  /*19800*/  ENDCOLLECTIVE ;  /* 0x000000000000791b */ /* 0x01ffe20003800000 */
.L_x_10739:
[----:B------:R-:W-:Y:S05]  /*19810*/  BSYNC B1 ;  /* 0x0000000000017941 */ /* 0x000fea0003800000 */
.L_x_10738:
        /* <DEDUP_REMOVED lines=8> */
.L_x_10740:
[----:B------:R-:W-:Y:S05]  /*198a0*/  BRA `(.L_x_10741) ;  /* 0xffffff7400e07947 */ /* 0x000fea000383ffff */
.L_x_10558:
        /* <DEDUP_REMOVED lines=8> */
.L_x_10743:
[----:B------:R-:W-:Y:S05]  /*19930*/  BSYNC B1 ;  /* 0x0000000000017941 */ /* 0x000fea0003800000 */
.L_x_10742:
        /* <DEDUP_REMOVED lines=8> */
.L_x_10744:
[----:B------:R-:W-:Y:S05]  /*199c0*/  BRA `(.L_x_10745) ;  /* 0xffffff7800007947 */ /* 0x000fea000383ffff */
.L_x_10561:
[----:B------:R-:W-:Y:S01]  /*199d0*/  BSSY B1, `(.L_x_10746) ;  /* 0x0000008000017945 */ /* 0x000fe20003800000 */
[----:B0-----:R-:W-:Y:S02]  /*199e0*/  IMAD.MOV.U32 R13, RZ, RZ, R4 ;  /* 0x000000ffff0d7224 */ /* 0x001fe400078e0004 */
[----:B------:R-:W-:Y:S02]  /*199f0*/  IMAD.MOV.U32 R12, RZ, RZ, 0x3 ;  /* 0x00000003ff0c7424 */ /* 0x000fe400078e00ff */
[----:B------:R-:W-:Y:S02]  /*19a00*/  IMAD.MOV.U32 R11, RZ, RZ, 0x181f ;  /* 0x0000181fff0b7424 */ /* 0x000fe400078e00ff */
[----:B------:R-:W-:-:S07]  /*19a10*/  IMAD.MOV.U32 R15, RZ, RZ, -0x1 ;  /* 0xffffffffff0f7424 */ /* 0x000fce00078e00ff */
[----:B-1234-:R-:W-:Y:S05]  /*19a20*/  WARPSYNC.COLLECTIVE R15, `(.L_x_10747) ;  /* 0x000000000f087348 */ /* 0x01efea0003c00000 */
[----:B------:R0:W0:Y:S02]  /*19a30*/  SHFL.IDX P6, R14, R13, R12, R11 ;  /* 0x0000000c0d0e7389 */ /* 0x00002400000c000b */
[----:B01234-:R-:W-:Y:S01]  /*19a40*/  ENDCOLLECTIVE ;  /* 0x000000000000791b */ /* 0x01ffe20003800000 */
.L_x_10747:
[----:B------:R-:W-:Y:S05]  /*19a50*/  BSYNC B1 ;  /* 0x0000000000017941 */ /* 0x000fea0003800000 */
.L_x_10746:
[----:B------:R-:W-:Y:S01]  /*19a60*/  IMAD.MOV.U32 R13, RZ, RZ, R3 ;  /* 0x000000ffff0d7224 */ /* 0x000fe200078e0003 */
[----:B------:R-:W-:Y:S01]  /*19a70*/  MOV R12, 0x3 ;  /* 0x00000003000c7802 */ /* 0x000fe20000000f00 */
[----:B------:R-:W-:Y:S02]  /*19a80*/  IMAD.MOV.U32 R11, RZ, RZ, 0x181f ;  /* 0x0000181fff0b7424 */ /* 0x000fe400078e00ff */
[----:B------:R-:W-:Y:S02]  /*19a90*/  IMAD.MOV.U32 R15, RZ, RZ, -0x1 ;  /* 0xffffffffff0f7424 */ /* 0x000fe400078e00ff */
[----:B------:R-:W-:-:S07]  /*19aa0*/  IMAD.MOV.U32 R0, RZ, RZ, R14 ;  /* 0x000000ffff007224 */ /* 0x000fce00078e000e */
[----:B------:R-:W-:Y:S05]  /*19ab0*/  WARPSYNC.COLLECTIVE R15, `(.L_x_10748) ;  /* 0x000000000f087348 */ /* 0x000fea0003c00000 */
[----:B------:R0:W1:Y:S02]  /*19ac0*/  SHFL.IDX P6, R14, R13, R12, R11 ;  /* 0x0000000c0d0e7389 */ /* 0x00006400000c000b */
[----:B01----:R-:W-:Y:S01]  /*19ad0*/  ENDCOLLECTIVE ;  /* 0x000000000000791b */ /* 0x003fe20003800000 */
.L_x_10748:
[----:B------:R-:W-:Y:S05]  /*19ae0*/  BRA `(.L_x_10749) ;  /* 0xffffff7800207947 */ /* 0x000fea000383ffff */
.L_x_10578:
        /* <DEDUP_REMOVED lines=11> */
.L_x_10751:
[----:B------:R-:W-:Y:S05]  /*19ba0*/  BSYNC B1 ;  /* 0x0000000000017941 */ /* 0x000fea0003800000 */
.L_x_10750:
[----:B------:R-:W-:Y:S05]  /*19bb0*/  BRA `(.L_x_10752) ;  /* 0xffffff8800c47947 */ /* 0x000fea000383ffff */
.L_x_10580:
[----:B------:R-:W-:Y:S01]  /*19bc0*/  BSSY B1, `(.L_x_10753) ;  /* 0x0000006000017945 */ /* 0x000fe20003800000 */
[----:B------:R-:W-:-:S07]  /*19bd0*/  IMAD.MOV.U32 R15, RZ, RZ, -0x1 ;  /* 0xffffffffff0f7424 */ /* 0x000fce00078e00ff */
[----:B0-----:R-:W-:Y:S05]  /*19be0*/  WARPSYNC.COLLECTIVE R15, `(.L_x_10754) ;  /* 0x000000000f0c7348 */ /* 0x001fea0003c00000 */
[----:B------:R-:W-:Y:S02]  /*19bf0*/  ELECT P6, UR62, PT ;  /* 0x00000000003e782f */ /* 0x000fe400038c0000 */
[----:B------:R-:W-:Y:S01]  /*19c00*/  MOV R14, UR62 ;  /* 0x0000003e000e7c02 */ /* 0x000fe20008000f00 */
[----:B0-----:R-:W-:Y:S10]  /*19c10*/  ENDCOLLECTIVE ;  /* 0x000000000000791b */ /* 0x001ff40003800000 */
.L_x_10754:
[----:B------:R-:W-:Y:S05]  /*19c20*/  BSYNC B1 ;  /* 0x0000000000017941 */ /* 0x000fea0003800000 */
.L_x_10753:
[----:B------:R-:W-:Y:S05]  /*19c30*/  BRA `(.L_x_10579) ;  /* 0xffffff8800bc7947 */ /* 0x000fea000383ffff */
.L_x_10582:
[----:B0-----:R0:W1:Y:S02]  /*19c40*/  SYNCS.PHASECHK.TRANS64.TRYWAIT P0, [R23+URZ+0x32420], R3 ;  /* 0x03242003170075a7 */ /* 0x001064000800017f */
[----:B-1----:R-:W-:Y:S05]  /*19c50*/  @!P0 NANOSLEEP.SYNCS 0x989680 ;  /* 0x009896800000895d */ /* 0x002fea0003900000 */
[----:B------:R-:W1:Y:S02]  /*19c60*/  @!P0 SYNCS.PHASECHK.TRANS64 P0, [R23+URZ+0x32420], R3 ;  /* 0x03242003170085a7 */ /* 0x000e64000800007f */
[----:B-1----:R-:W-:Y:S05]  /*19c70*/  @!P0 BRA `(.L_x_10582) ;  /* 0xfffffffc00f08947 */ /* 0x002fea000383ffff */
[----:B------:R-:W-:Y:S05]  /*19c80*/  BRA `(.L_x_10755) ;  /* 0xffffff8800cc7947 */ /* 0x000fea000383ffff */
.L_x_10586:
[----:B0-----:R0:W1:Y:S02]  /*19c90*/  SYNCS.PHASECHK.TRANS64.TRYWAIT P0, [R3+URZ+0x324a0], R6 ;  /* 0x0324a006030075a7 */ /* 0x001064000800017f */
[----:B-1----:R-:W-:Y:S05]  /*19ca0*/  @!P0 NANOSLEEP.SYNCS 0x989680 ;  /* 0x009896800000895d */ /* 0x002fea0003900000 */
[----:B------:R-:W1:Y:S02]  /*19cb0*/  @!P0 SYNCS.PHASECHK.TRANS64 P0, [R3+URZ+0x324a0], R6 ;  /* 0x0324a006030085a7 */ /* 0x000e64000800007f */
[----:B-1----:R-:W-:Y:S05]  /*19cc0*/  @!P0 BRA `(.L_x_10586) ;  /* 0xfffffffc00f08947 */ /* 0x002fea000383ffff */
[----:B------:R-:W-:Y:S05]  /*19cd0*/  BRA `(.L_x_10756) ;  /* 0xffffff8800e47947 */ /* 0x000fea000383ffff */
.L_x_10591:
[----:B-1----:R1:W2:Y:S02]  /*19ce0*/  SYNCS.PHASECHK.TRANS64.TRYWAIT P0, [R3+URZ+0x324c0], R6 ;  /* 0x0324c006030075a7 */ /* 0x0022a4000800017f */
[----:B--2---:R-:W-:Y:S05]  /*19cf0*/  @!P0 NANOSLEEP.SYNCS 0x989680 ;  /* 0x009896800000895d */ /* 0x004fea0003900000 */
[----:B------:R-:W2:Y:S02]  /*19d00*/  @!P0 SYNCS.PHASECHK.TRANS64 P0, [R3+URZ+0x324c0], R6 ;  /* 0x0324c006030085a7 */ /* 0x000ea4000800007f */
[----:B--2---:R-:W-:Y:S05]  /*19d10*/  @!P0 BRA `(.L_x_10591) ;  /* 0xfffffffc00f08947 */ /* 0x004fea000383ffff */
[----:B------:R-:W-:Y:S05]  /*19d20*/  BRA `(.L_x_10757) ;  /* 0xffffff8c00607947 */ /* 0x000fea000383ffff */
.L_x_10601:
[----:B0-----:R0:W1:Y:S02]  /*19d30*/  SYNCS.PHASECHK.TRANS64.TRYWAIT P1, [R6+URZ+0x324a0], R2 ;  /* 0x0324a002060075a7 */ /* 0x001064000802017f */
[----:B-1----:R-:W-:Y:S05]  /*19d40*/  @!P1 NANOSLEEP.SYNCS 0x989680 ;  /* 0x009896800000995d */ /* 0x002fea0003900000 */
[----:B------:R-:W1:Y:S02]  /*19d50*/  @!P1 SYNCS.PHASECHK.TRANS64 P1, [R6+URZ+0x324a0], R2 ;  /* 0x0324a002060095a7 */ /* 0x000e64000802007f */
[----:B-1----:R-:W-:Y:S05]  /*19d60*/  @!P1 BRA `(.L_x_10601) ;  /* 0xfffffffc00f09947 */ /* 0x002fea000383ffff */
[----:B------:R-:W-:Y:S05]  /*19d70*/  BRA `(.L_x_10758) ;  /* 0xffffff9000d47947 */ /* 0x000fea000383ffff */
.L_x_10606:
[----:B-1----:R1:W2:Y:S02]  /*19d80*/  SYNCS.PHASECHK.TRANS64.TRYWAIT P1, [R6+URZ+0x324c0], R2 ;  /* 0x0324c002060075a7 */ /* 0x0022a4000802017f */
[----:B--2---:R-:W-:Y:S05]  /*19d90*/  @!P1 NANOSLEEP.SYNCS 0x989680 ;  /* 0x009896800000995d */ /* 0x004fea0003900000 */
[----:B------:R-:W2:Y:S02]  /*19da0*/  @!P1 SYNCS.PHASECHK.TRANS64 P1, [R6+URZ+0x324c0], R2 ;  /* 0x0324c002060095a7 */ /* 0x000ea4000802007f */
[----:B--2---:R-:W-:Y:S05]  /*19db0*/  @!P1 BRA `(.L_x_10606) ;  /* 0xfffffffc00f09947 */ /* 0x004fea000383ffff */
[----:B------:R-:W-:Y:S05]  /*19dc0*/  BRA `(.L_x_10759) ;  /* 0xffffff94004c7947 */ /* 0x000fea000383ffff */
.L_x_10622:
        /* <DEDUP_REMOVED lines=11> */
.L_x_10761:
[----:B------:R-:W-:Y:S05]  /*19e80*/  BSYNC B0 ;  /* 0x0000000000007941 */ /* 0x000fea0003800000 */
.L_x_10760:
[----:B------:R-:W-:Y:S05]  /*19e90*/  BRA `(.L_x_10762) ;  /* 0xffffffa000d07947 */ /* 0x000fea000383ffff */
.L_x_10625:
[----:B0-----:R0:W1:Y:S02]  /*19ea0*/  SYNCS.PHASECHK.TRANS64.TRYWAIT P0, [R30+URZ+0x32440], R0 ;  /* 0x032440001e0075a7 */ /* 0x001064000800017f */
[----:B-1----:R-:W-:Y:S05]  /*19eb0*/  @!P0 NANOSLEEP.SYNCS 0x989680 ;  /* 0x009896800000895d */ /* 0x002fea0003900000 */
[----:B------:R-:W1:Y:S02]  /*19ec0*/  @!P0 SYNCS.PHASECHK.TRANS64 P0, [R30+URZ+0x32440], R0 ;  /* 0x032440001e0085a7 */ /* 0x000e64000800007f */
[----:B-1----:R-:W-:Y:S05]  /*19ed0*/  @!P0 BRA `(.L_x_10625) ;  /* 0xfffffffc00f08947 */ /* 0x002fea000383ffff */
[----:B------:R-:W-:Y:S05]  /*19ee0*/  BRA `(.L_x_10763) ;  /* 0xffffffa000f47947 */ /* 0x000fea000383ffff */
.L_x_10626:
        /* <DEDUP_REMOVED lines=8> */
.L_x_10765:
[----:B------:R-:W-:Y:S05]  /*19f70*/  BSYNC B0 ;  /* 0x0000000000007941 */ /* 0x000fea0003800000 */
.L_x_10764:
        /* <DEDUP_REMOVED lines=9> */
.L_x_10766:
[----:B------:R-:W-:Y:S02]  /*1a010*/  IMAD.MOV.U32 R13, RZ, RZ, R4 ;  /* 0x000000ffff0d7224 */ /* 0x000fe400078e0004 */
[----:B------:R-:W-:Y:S02]  /*1a020*/  IMAD.MOV.U32 R12, RZ, RZ, 0x1 ;  /* 0x00000001ff0c7424 */ /* 0x000fe400078e00ff */
[----:B------:R-:W-:-:S07]  /*1a030*/  IMAD.MOV.U32 R3, RZ, RZ, R14 ;  /* 0x000000ffff037224 */ /* 0x000fce00078e000e */
[----:B------:R-:W-:Y:S05]  /*1a040*/  WARPSYNC.COLLECTIVE R15, `(.L_x_10767) ;  /* 0x000000000f087348 */ /* 0x000fea0003c00000 */
[----:B------:R0:W1:Y:S02]  /*1a050*/  SHFL.IDX P6, R14, R13, R12, R11 ;  /* 0x0000000c0d0e7389 */ /* 0x00006400000c000b */
[----:B01----:R-:W-:Y:S01]  /*1a060*/  ENDCOLLECTIVE ;  /* 0x000000000000791b */ /* 0x003fe20003800000 */
.L_x_10767:
        /* <DEDUP_REMOVED lines=15> */
.L_x_10768:
[----:B------:R-:W-:Y:S02]  /*1a160*/  @P0 IMAD R6, R5, 0x2, R23 ;  /* 0x0000000205060824 */ /* 0x000fe400078e0217 */
[----:B------:R-:W-:Y:S02]  /*1a170*/  IMAD.MOV.U32 R13, RZ, RZ, R4 ;  /* 0x000000ffff0d7224 */ /* 0x000fe400078e0004 */
[----:B------:R-:W-:Y:S02]  /*1a180*/  IMAD.MOV.U32 R12, RZ, RZ, 0x2 ;  /* 0x00000002ff0c7424 */ /* 0x000fe400078e00ff */
[----:B------:R-:W-:-:S07]  /*1a190*/  IMAD.MOV.U32 R3, RZ, RZ, R14 ;  /* 0x000000ffff037224 */ /* 0x000fce00078e000e */
[----:B------:R-:W-:Y:S05]  /*1a1a0*/  WARPSYNC.COLLECTIVE R15, `(.L_x_10769) ;  /* 0x000000000f087348 */ /* 0x000fea0003c00000 */
[----:B------:R0:W1:Y:S02]  /*1a1b0*/  SHFL.IDX P6, R14, R13, R12, R11 ;  /* 0x0000000c0d0e7389 */ /* 0x00006400000c000b */
[----:B01----:R-:W-:Y:S01]  /*1a1c0*/  ENDCOLLECTIVE ;  /* 0x000000000000791b */ /* 0x003fe20003800000 */
.L_x_10769:
        /* <DEDUP_REMOVED lines=15> */
.L_x_10770:
[----:B------:R-:W-:Y:S02]  /*1a2c0*/  @P0 IMAD R6, R5, 0x2, R23 ;  /* 0x0000000205060824 */ /* 0x000fe400078e0217 */
[----:B------:R-:W-:Y:S02]  /*1a2d0*/  IMAD.MOV.U32 R13, RZ, RZ, R4 ;  /* 0x000000ffff0d7224 */ /* 0x000fe400078e0004 */
[----:B------:R-:W-:Y:S02]  /*1a2e0*/  IMAD.MOV.U32 R12, RZ, RZ, 0x3 ;  /* 0x00000003ff0c7424 */ /* 0x000fe400078e00ff */
[----:B------:R-:W-:-:S07]  /*1a2f0*/  IMAD.MOV.U32 R3, RZ, RZ, R14 ;  /* 0x000000ffff037224 */ /* 0x000fce00078e000e */
[----:B------:R-:W-:Y:S05]  /*1a300*/  WARPSYNC.COLLECTIVE R15, `(.L_x_10771) ;  /* 0x000000000f087348 */ /* 0x000fea0003c00000 */
[----:B------:R0:W1:Y:S02]  /*1a310*/  SHFL.IDX P6, R14, R13, R12, R11 ;  /* 0x0000000c0d0e7389 */ /* 0x00006400000c000b */
[----:B01----:R-:W-:Y:S01]  /*1a320*/  ENDCOLLECTIVE ;  /* 0x000000000000791b */ /* 0x003fe20003800000 */
.L_x_10771:
        /* <DEDUP_REMOVED lines=15> */
.L_x_10772:
[----:B------:R-:W-:Y:S02]  /*1a420*/  @P0 IMAD R6, R5, 0x2, R23 ;  /* 0x0000000205060824 */ /* 0x000fe400078e0217 */
[----:B------:R-:W-:Y:S02]  /*1a430*/  IMAD.MOV.U32 R13, RZ, RZ, R4 ;  /* 0x000000ffff0d7224 */ /* 0x000fe400078e0004 */
[----:B------:R-:W-:Y:S02]  /*1a440*/  IMAD.MOV.U32 R12, RZ, RZ, 0x4 ;  /* 0x00000004ff0c7424 */ /* 0x000fe400078e00ff */
[----:B------:R-:W-:-:S07]  /*1a450*/  IMAD.MOV.U32 R3, RZ, RZ, R14 ;  /* 0x000000ffff037224 */ /* 0x000fce00078e000e */
[----:B------:R-:W-:Y:S05]  /*1a460*/  WARPSYNC.COLLECTIVE R15, `(.L_x_10773) ;  /* 0x000000000f087348 */ /* 0x000fea0003c00000 */
[----:B------:R0:W1:Y:S02]  /*1a470*/  SHFL.IDX P6, R14, R13, R12, R11 ;  /* 0x0000000c0d0e7389 */ /* 0x00006400000c000b */
[----:B01----:R-:W-:Y:S01]  /*1a480*/  ENDCOLLECTIVE ;  /* 0x000000000000791b */ /* 0x003fe20003800000 */
.L_x_10773:
        /* <DEDUP_REMOVED lines=15> */
.L_x_10774:
[----:B------:R-:W-:Y:S02]  /*1a580*/  @P0 IMAD R6, R5, 0x2, R23 ;  /* 0x0000000205060824 */ /* 0x000fe400078e0217 */
[----:B------:R-:W-:Y:S02]  /*1a590*/  IMAD.MOV.U32 R13, RZ, RZ, R4 ;  /* 0x000000ffff0d7224 */ /* 0x000fe400078e0004 */
[----:B------:R-:W-:Y:S02]  /*1a5a0*/  IMAD.MOV.U32 R12, RZ, RZ, 0x5 ;  /* 0x00000005ff0c7424 */ /* 0x000fe400078e00ff */
[----:B------:R-:W-:-:S07]  /*1a5b0*/  IMAD.MOV.U32 R3, RZ, RZ, R14 ;  /* 0x000000ffff037224 */ /* 0x000fce00078e000e */
[----:B------:R-:W-:Y:S05]  /*1a5c0*/  WARPSYNC.COLLECTIVE R15, `(.L_x_10775) ;  /* 0x000000000f087348 */ /* 0x000fea0003c00000 */
[----:B------:R0:W1:Y:S02]  /*1a5d0*/  SHFL.IDX P6, R14, R13, R12, R11 ;  /* 0x0000000c0d0e7389 */ /* 0x00006400000c000b */
[----:B01----:R-:W-:Y:S01]  /*1a5e0*/  ENDCOLLECTIVE ;  /* 0x000000000000791b */ /* 0x003fe20003800000 */
.L_x_10775:
        /* <DEDUP_REMOVED lines=10> */
.L_x_10776:
[----:B------:R-:W-:Y:S01]  /*1a690*/  @!PT LDS RZ, [RZ] ;  /* 0x00000000fffff984 */ /* 0x000fe20000000800 */
[----:B------:R-:W-:Y:S01]  /*1a6a0*/  @!PT LDS RZ, [RZ] ;  /* 0x00000000fffff984 */ /* 0x000fe20000000800 */
[----:B------:R-:W-:Y:S01]  /*1a6b0*/  @!PT LDS RZ, [RZ] ;  /* 0x00000000fffff984 */ /* 0x000fe20000000800 */
[----:B------:R0:W-:Y:S01]  /*1a6c0*/  @P0 LDGSTS.E.BYPASS.LTC128B.128 [R6+0x1e400], desc[UR60][R2.64], !P2 ;  /* 0x1e40000002060fae */ /* 0x0001e2000d101d7c */
[----:B------:R-:W-:Y:S01]  /*1a6d0*/  IMAD.MOV.U32 R0, RZ, RZ, R14 ;  /* 0x000000ffff007224 */ /* 0x000fe200078e000e */
[----:B------:R-:W-:Y:S06]  /*1a6e0*/  BRA `(.L_x_10777) ;  /* 0xffffffa000607947 */ /* 0x000fec000383ffff */
.L_x_10631:
[----:B------:R-:W-:Y:S01]  /*1a6f0*/  IMAD.MOV.U32 R13, RZ, RZ, R3 ;  /* 0x000000ffff0d7224 */ /* 0x000fe200078e0003 */
[----:B------:R-:W-:Y:S01]  /*1a700*/  MOV R12, RZ ;  /* 0x000000ff000c7202 */ /* 0x000fe20000000f00 */
[----:B------:R-:W-:Y:S02]  /*1a710*/  IMAD.MOV.U32 R11, RZ, RZ, 0x181f ;  /* 0x0000181fff0b7424 */ /* 0x000fe400078e00ff */
[----:B------:R-:W-:Y:S02]  /*1a720*/  IMAD.MOV.U32 R15, RZ, RZ, -0x1 ;  /* 0xffffffffff0f7424 */ /* 0x000fe400078e00ff */
[----:B-----5:R-:W-:Y:S02]  /*1a730*/  IMAD R2, R9, R6, RZ ;  /* 0x0000000609027224 */ /* 0x020fe400078e02ff */
[----:B------:R-:W-:-:S07]  /*1a740*/  IMAD.IADD R17, R8, 0x1, R17 ;  /* 0x0000000108117824 */ /* 0x000fce00078e0211 */
[----:B------:R-:W-:Y:S05]  /*1a750*/  WARPSYNC.COLLECTIVE R15, `(.L_x_10778) ;  /* 0x000000000f087348 */ /* 0x000fea0003c00000 */
[----:B------:R0:W1:Y:S02]  /*1a760*/  SHFL.IDX P6, R14, R13, R12, R11 ;  /* 0x0000000c0d0e7389 */ /* 0x00006400000c000b */
[----:B01----:R-:W-:Y:S01]  /*1a770*/  ENDCOLLECTIVE ;  /* 0x000000000000791b */ /* 0x003fe20003800000 */
.L_x_10778:
[C---:B------:R-:W-:Y:S01]  /*1a780*/  VIADD R10, R17.reuse, 0x10 ;  /* 0x00000010110a7836 */ /* 0x040fe20000000000 */
[C---:B------:R-:W-:Y:S01]  /*1a790*/  ISETP.GE.AND P0, PT, R17.reuse, R2, PT ;  /* 0x000000021100720c */ /* 0x040fe20003f06270 */
[C---:B------:R-:W-:Y:S02]  /*1a7a0*/  VIADD R6, R17.reuse, 0x20 ;  /* 0x0000002011067836 */ /* 0x040fe40000000000 */
[----:B------:R-:W-:Y:S01]  /*1a7b0*/  VIADD R8, R17, 0x30 ;  /* 0x0000003011087836 */ /* 0x000fe20000000000 */
[----:B------:R0:W-:Y:S04]  /*1a7c0*/  STL [R1+0x20], R10 ;  /* 0x0000200a01007387 */ /* 0x0001e80000100800 */
[----:B------:R0:W-:Y:S01]  /*1a7d0*/  STL [R1+0x24], R6 ;  /* 0x0000240601007387 */ /* 0x0001e20000100800 */
[----:B------:R-:W-:-:S03]  /*1a7e0*/  IMAD.MOV.U32 R13, RZ, RZ, R0 ;  /* 0x000000ffff0d7224 */ /* 0x000fc600078e0000 */
[----:B------:R0:W-:Y:S01]  /*1a7f0*/  STL [R1+0x28], R8 ;  /* 0x0000280801007387 */ /* 0x0001e20000100800 */
[----:B------:R-:W-:-:S07]  /*1a800*/  IMAD.MOV.U32 R4, RZ, RZ, R14 ;  /* 0x000000ffff047224 */ /* 0x000fce00078e000e */
[----:B0-----:R-:W-:Y:S05]  /*1a810*/  WARPSYNC.COLLECTIVE R15, `(.L_x_10779) ;  /* 0x000000000f087348 */ /* 0x001fea0003c00000 */
[----:B------:R1:W2:Y:S02]  /*1a820*/  SHFL.IDX P6, R14, R13, R12, R11 ;  /* 0x0000000c0d0e7389 */ /* 0x0002a400000c000b */
[----:B012---:R-:W-:Y:S01]  /*1a830*/  ENDCOLLECTIVE ;  /* 0x000000000000791b */ /* 0x007fe20003800000 */
.L_x_10779:
[----:B------:R-:W-:Y:S02]  /*1a840*/  IMAD.MOV.U32 R13, RZ, RZ, R3 ;  /* 0x000000ffff0d7224 */ /* 0x000fe400078e0003 */
[----:B------:R-:W-:Y:S02]  /*1a850*/  IMAD.MOV.U32 R12, RZ, RZ, 0x1 ;  /* 0x00000001ff0c7424 */ /* 0x000fe400078e00ff */
[----:B------:R-:W-:-:S07]  /*1a860*/  IMAD.MOV.U32 R5, RZ, RZ, R14 ;  /* 0x000000ffff057224 */ /* 0x000fce00078e000e */
[----:B------:R-:W-:Y:S05]  /*1a870*/  WARPSYNC.COLLECTIVE R15, `(.L_x_10780) ;  /* 0x000000000f087348 */ /* 0x000fea0003c00000 */
[----:B------:R0:W1:Y:S02]  /*1a880*/  SHFL.IDX P6, R14, R13, R12, R11 ;  /* 0x0000000c0d0e7389 */ /* 0x00006400000c000b */
[----:B01----:R-:W-:Y:S01]  /*1a890*/  ENDCOLLECTIVE ;  /* 0x000000000000791b */ /* 0x003fe20003800000 */
.L_x_10780:
        /* <DEDUP_REMOVED lines=15> */
.L_x_10781:
[----:B------:R-:W-:Y:S02]  /*1a990*/  IMAD.MOV.U32 R13, RZ, RZ, R3 ;  /* 0x000000ffff0d7224 */ /* 0x000fe400078e0003 */
[----:B------:R-:W-:Y:S02]  /*1a9a0*/  IMAD.MOV.U32 R12, RZ, RZ, 0x2 ;  /* 0x00000002ff0c7424 */ /* 0x000fe400078e00ff */
[----:B------:R-:W-:-:S07]  /*1a9b0*/  IMAD.MOV.U32 R5, RZ, RZ, R14 ;  /* 0x000000ffff057224 */ /* 0x000fce00078e000e */
[----:B------:R-:W-:Y:S05]  /*1a9c0*/  WARPSYNC.COLLECTIVE R15, `(.L_x_10782) ;  /* 0x000000000f087348 */ /* 0x000fea0003c00000 */
[----:B------:R0:W1:Y:S02]  /*1a9d0*/  SHFL.IDX P6, R14, R13, R12, R11 ;  /* 0x0000000c0d0e7389 */ /* 0x00006400000c000b */
[----:B01----:R-:W-:Y:S01]  /*1a9e0*/  ENDCOLLECTIVE ;  /* 0x000000000000791b */ /* 0x003fe20003800000 */
.L_x_10782:
        /* <DEDUP_REMOVED lines=15> */
.L_x_10783:
[----:B------:R-:W-:Y:S02]  /*1aae0*/  IMAD.MOV.U32 R13, RZ, RZ, R3 ;  /* 0x000000ffff0d7224 */ /* 0x000fe400078e0003 */
[----:B------:R-:W-:Y:S02]  /*1aaf0*/  IMAD.MOV.U32 R12, RZ, RZ, 0x3 ;  /* 0x00000003ff0c7424 */ /* 0x000fe400078e00ff */
[----:B------:R-:W-:-:S07]  /*1ab00*/  IMAD.MOV.U32 R5, RZ, RZ, R14 ;  /* 0x000000ffff057224 */ /* 0x000fce00078e000e */
[----:B------:R-:W-:Y:S05]  /*1ab10*/  WARPSYNC.COLLECTIVE R15, `(.L_x_10784) ;  /* 0x000000000f087348 */ /* 0x000fea0003c00000 */
[----:B------:R0:W1:Y:S02]  /*1ab20*/  SHFL.IDX P6, R14, R13, R12, R11 ;  /* 0x0000000c0d0e7389 */ /* 0x00006400000c000b */
[----:B01----:R-:W-:Y:S01]  /*1ab30*/  ENDCOLLECTIVE ;  /* 0x000000000000791b */ /* 0x003fe20003800000 */
.L_x_10784:
        /* <DEDUP_REMOVED lines=10> */
.L_x_10785:
[----:B------:R-:W-:Y:S01]  /*1abe0*/  @!PT LDS RZ, [RZ] ;  /* 0x00000000fffff984 */ /* 0x000fe20000000800 */
[----:B------:R-:W-:Y:S01]  /*1abf0*/  @!PT LDS RZ, [RZ] ;  /* 0x00000000fffff984 */ /* 0x000fe20000000800 */
[----:B------:R-:W-:Y:S01]  /*1ac00*/  @!PT LDS RZ, [RZ] ;  /* 0x00000000fffff984 */ /* 0x000fe20000000800 */
[----:B------:R0:W-:Y:S01]  /*1ac10*/  @!P0 LDGSTS.E.BYPASS.LTC128B.128 [R26+0x19400], desc[UR60][R4.64], !P1 ;  /* 0x19400000041a8fae */ /* 0x0001e2000c901d7c */
[----:B------:R-:W-:Y:S01]  /*1ac20*/  ISETP.GE.AND P0, PT, R8, R2, PT ;  /* 0x000000020800720c */ /* 0x000fe20003f06270 */
[----:B------:R-:W-:-:S05]  /*1ac30*/  VIADD R8, R17, 0x40 ;  /* 0x0000004011087836 */ /* 0x000fca0000000000 */
[----:B------:R1:W-:Y:S01]  /*1ac40*/  STL [R1+0x2c], R8 ;  /* 0x00002c0801007387 */ /* 0x0003e20000100800 */
[----:B------:R-:W-:Y:S02]  /*1ac50*/  IMAD.MOV.U32 R13, RZ, RZ, R3 ;  /* 0x000000ffff0d7224 */ /* 0x000fe400078e0003 */
[----:B------:R-:W-:Y:S02]  /*1ac60*/  IMAD.MOV.U32 R12, RZ, RZ, 0x4 ;  /* 0x00000004ff0c7424 */ /* 0x000fe400078e00ff */
[----:B0-----:R-:W-:-:S07]  /*1ac70*/  IMAD.MOV.U32 R4, RZ, RZ, R14 ;  /* 0x000000ffff047224 */ /* 0x001fce00078e000e */
[----:B-1----:R-:W-:Y:S05]  /*1ac80*/  WARPSYNC.COLLECTIVE R15, `(.L_x_10786) ;  /* 0x000000000f087348 */ /* 0x002fea0003c00000 */
[----:B------:R0:W2:Y:S02]  /*1ac90*/  SHFL.IDX P6, R14, R13, R12, R11 ;  /* 0x0000000c0d0e7389 */ /* 0x0000a400000c000b */
[----:B012---:R-:W-:Y:S01]  /*1aca0*/  ENDCOLLECTIVE ;  /* 0x000000000000791b */ /* 0x007fe20003800000 */
.L_x_10786:
        /* <DEDUP_REMOVED lines=10> */
.L_x_10787:
        /* <DEDUP_REMOVED lines=13> */
.L_x_10788:
        /* <DEDUP_REMOVED lines=10> */
.L_x_10789:
        /* <DEDUP_REMOVED lines=13> */
.L_x_10790:
        /* <DEDUP_REMOVED lines=10> */
.L_x_10791:
        /* <DEDUP_REMOVED lines=11> */
.L_x_10792:
        /* <DEDUP_REMOVED lines=10> */
.L_x_10793:
[----:B------:R-:W-:Y:S01]  /*1b180*/  @!PT LDS RZ, [RZ] ;  /* 0x00000000fffff984 */ /* 0x000fe20000000800 */
[----:B------:R-:W-:Y:S01]  /*1b190*/  @!PT LDS RZ, [RZ] ;  /* 0x00000000fffff984 */ /* 0x000fe20000000800 */
[----:B------:R-:W-:Y:S01]  /*1b1a0*/  @!PT LDS RZ, [RZ] ;  /* 0x00000000fffff984 */ /* 0x000fe20000000800 */
[----:B------:R0:W-:Y:S01]  /*1b1b0*/  @!P0 LDGSTS.E.BYPASS.LTC128B.128 [R26+0x1b400], desc[UR60][R4.64], !P1 ;  /* 0x1b400000041a8fae */ /* 0x0001e2000c901d7c */
[----:B------:R-:W-:Y:S01]  /*1b1c0*/  IMAD.MOV.U32 R0, RZ, RZ, R14 ;  /* 0x000000ffff007224 */ /* 0x000fe200078e000e */
[----:B------:R-:W-:Y:S06]  /*1b1d0*/  BRA `(.L_x_10794) ;  /* 0xffffffa000b47947 */ /* 0x000fec000383ffff */
.L_x_10635:
[----:B------:R-:W2:Y:S04]  /*1b1e0*/  LDL.LU R14, [R1+0x18] ;  /* 0x00001800010e7983 */ /* 0x000ea80000300800 */
[----:B------:R-:W3:Y:S04]  /*1b1f0*/  LDL.LU R13, [R1+0x20] ;  /* 0x00002000010d7983 */ /* 0x000ee80000300800 */
[----:B------:R-:W4:Y:S04]  /*1b200*/  LDL.LU R12, [R1+0x24] ;  /* 0x00002400010c7983 */ /* 0x000f280000300800 */
[----:B------:R-:W5:Y:S04]  /*1b210*/  LDL.LU R11, [R1+0x28] ;  /* 0x00002800010b7983 */ /* 0x000f680000300800 */
[----:B------:R-:W5:Y:S04]  /*1b220*/  LDL.LU R10, [R1+0x2c] ;  /* 0x00002c00010a7983 */ /* 0x000f680000300800 */
[----:B------:R-:W5:Y:S04]  /*1b230*/  LDL.LU R9, [R1+0x30] ;  /* 0x0000300001097983 */ /* 0x000f680000300800 */
[----:B------:R-:W5:Y:S01]  /*1b240*/  LDL.LU R8, [R1+0x38] ;  /* 0x0000380001087983 */ /* 0x000f620000300800 */
[----:B------:R-:W-:Y:S01]  /*1b250*/  LOP3.LUT R22, R22, 0xfffff7ff, RZ, 0xc0, !PT ;  /* 0xfffff7ff16167812 */ /* 0x000fe200078ec0ff */
[----:B------:R-:W-:Y:S01]  /*1b260*/  BSSY B0, `(.L_x_10795) ;  /* 0x0000019000007945 */ /* 0x000fe20003800000 */
[----:B------:R-:W-:Y:S01]  /*1b270*/  MOV R15, 0xffffffff ;  /* 0xffffffff000f7802 */ /* 0x000fe20000000f00 */
[----:B--2---:R-:W-:-:S05]  /*1b280*/  IMAD R5, R14, R6, RZ ;  /* 0x000000060e057224 */ /* 0x004fca00078e02ff */
[-C--:B------:R-:W-:Y:S02]  /*1b290*/  ISETP.GE.AND P0, PT, R17, R5.reuse, PT ;  /* 0x000000051100720c */ /* 0x080fe40003f06270 */
[-C--:B---3--:R-:W-:Y:S01]  /*1b2a0*/  ISETP.GE.AND P6, PT, R13, R5.reuse, PT ;  /* 0x000000050d00720c */ /* 0x088fe20003fc6270 */
[----:B------:R-:W-:Y:S01]  /*1b2b0*/  IMAD.MOV.U32 R13, RZ, RZ, R0 ;  /* 0x000000ffff0d7224 */ /* 0x000fe200078e0000 */
[----:B----4-:R-:W-:Y:S01]  /*1b2c0*/  ISETP.GE.AND P5, PT, R12, R5, PT ;  /* 0x000000050c00720c */ /* 0x010fe20003fa6270 */
[----:B------:R-:W-:-:S08]  /*1b2d0*/  IMAD.MOV.U32 R12, RZ, RZ, RZ ;  /* 0x000000ffff0c7224 */ /* 0x000fd000078e00ff */
[----:B------:R-:W-:Y:S02]  /*1b2e0*/  @P0 LOP3.LUT R22, R22, 0x800, RZ, 0xfc, !PT ;  /* 0x0000080016160812 */ /* 0x000fe400078efcff */
[----:B-----5:R-:W-:Y:S01]  /*1b2f0*/  ISETP.GE.AND P0, PT, R11, R5, PT ;  /* 0x000000050b00720c */ /* 0x020fe20003f06270 */
[----:B------:R-:W-:Y:S01]  /*1b300*/  IMAD.MOV.U32 R11, RZ, RZ, 0x181f ;  /* 0x0000181fff0b7424 */ /* 0x000fe200078e00ff */
[----:B------:R-:W-:-:S04]  /*1b310*/  LOP3.LUT R22, R22, 0xfffffbff, RZ, 0xc0, !PT ;  /* 0xfffffbff16167812 */ /* 0x000fc800078ec0ff */
[----:B------:R-:W-:Y:S02]  /*1b320*/  @P6 LOP3.LUT R22, R22, 0x400, RZ, 0xfc, !PT ;  /* 0x0000040016166812 */ /* 0x000fe400078efcff */
[----:B------:R-:W-:Y:S02]  /*1b330*/  ISETP.GE.AND P6, PT, R10, R5, PT ;  /* 0x000000050a00720c */ /* 0x000fe40003fc6270 */
[----:B------:R-:W-:-:S04]  /*1b340*/  LOP3.LUT R22, R22, 0xfffffdff, RZ, 0xc0, !PT ;  /* 0xfffffdff16167812 */ /* 0x000fc800078ec0ff */
[----:B------:R-:W-:Y:S02]  /*1b350*/  @P5 LOP3.LUT R22, R22, 0x200, RZ, 0xfc, !PT ;  /* 0x0000020016165812 */ /* 0x000fe400078efcff */
[----:B------:R-:W-:Y:S02]  /*1b360*/  ISETP.GE.AND P5, PT, R9, R5, PT ;  /* 0x000000050900720c */ /* 0x000fe40003fa6270 */
[----:B------:R-:W-:-:S04]  /*1b370*/  LOP3.LUT R22, R22, 0xfffffeff, RZ, 0xc0, !PT ;  /* 0xfffffeff16167812 */ /* 0x000fc800078ec0ff */
[----:B------:R-:W-:Y:S02]  /*1b380*/  @P0 LOP3.LUT R22, R22, 0x100, RZ, 0xfc, !PT ;  /* 0x0000010016160812 */ /* 0x000fe400078efcff */
[----:B------:R-:W-:Y:S02]  /*1b390*/  ISETP.GE.AND P0, PT, R8, R5, PT ;  /* 0x000000050800720c */ /* 0x000fe40003f06270 */
[----:B------:R-:W-:-:S04]  /*1b3a0*/  LOP3.LUT R22, R22, 0xffffff7f, RZ, 0xc0, !PT ;  /* 0xffffff7f16167812 */ /* 0x000fc800078ec0ff */
[----:B------:R-:W-:-:S07]  /*1b3b0*/  @P6 LOP3.LUT R22, R22, 0x80, RZ, 0xfc, !PT ;  /* 0x0000008016166812 */ /* 0x000fce00078efcff */
[----:B------:R-:W-:Y:S05]  /*1b3c0*/  WARPSYNC.COLLECTIVE R15, `(.L_x_10796) ;  /* 0x000000000f087348 */ /* 0x000fea0003c00000 */
[----:B------:R0:W1:Y:S02]  /*1b3d0*/  SHFL.IDX P6, R14, R13, R12, R11 ;  /* 0x0000000c0d0e7389 */ /* 0x00006400000c000b */
[----:B01----:R-:W-:Y:S01]  /*1b3e0*/  ENDCOLLECTIVE ;  /* 0x000000000000791b */ /* 0x003fe20003800000 */
.L_x_10796:
[----:B------:R-:W-:Y:S05]  /*1b3f0*/  BSYNC B0 ;  /* 0x0000000000007941 */ /* 0x000fea0003800000 */
.L_x_10795:
        /* <DEDUP_REMOVED lines=11> */
.L_x_10797:
[----:B------:R-:W-:-:S04]  /*1b4b0*/  LOP3.LUT R22, R22, 0xffffdfff, RZ, 0xc0, !PT ;  /* 0xffffdfff16167812 */ /* 0x000fc800078ec0ff */
[----:B------:R-:W-:-:S04]  /*1b4c0*/  @P0 LOP3.LUT R22, R22, 0x2000, RZ, 0xfc, !PT ;  /* 0x0000200016160812 */ /* 0x000fc800078efcff */
[----:B------:R-:W-:Y:S01]  /*1b4d0*/  LOP3.LUT P0, RZ, R22, 0x800, RZ, 0xc0, !PT ;  /* 0x0000080016ff7812 */ /* 0x000fe2000780c0ff */
[----:B------:R-:W-:Y:S02]  /*1b4e0*/  IMAD.MOV.U32 R13, RZ, RZ, R0 ;  /* 0x000000ffff0d7224 */ /* 0x000fe400078e0000 */
[----:B------:R-:W-:Y:S02]  /*1b4f0*/  IMAD.MOV.U32 R12, RZ, RZ, 0x1 ;  /* 0x00000001ff0c7424 */ /* 0x000fe400078e00ff */
[----:B------:R-:W-:-:S08]  /*1b500*/  IMAD.MOV.U32 R3, RZ, RZ, R14 ;  /* 0x000000ffff037224 */ /* 0x000fd000078e000e */
[----:B------:R-:W-:-:S05]  /*1b510*/  @!P0 LEA R3, P6, R7, R3, 0x1 ;  /* 0x0000000307038211 */ /* 0x000fca00078c08ff */
[----:B------:R-:W-:-:S05]  /*1b520*/  @!P0 IMAD.X R2, RZ, RZ, R2, P6 ;  /* 0x000000ffff028224 */ /* 0x000fca00030e0602 */
[----:B------:R-:W-:-:S07]  /*1b530*/  @!P0 LOP3.LUT R3, R3, R2, RZ, 0x3c, !PT ;  /* 0x0000000203038212 */ /* 0x000fce00078e3cff */
[----:B------:R-:W-:Y:S05]  /*1b540*/  WARPSYNC.COLLECTIVE R15, `(.L_x_10798) ;  /* 0x000000000f087348 */ /* 0x000fea0003c00000 */
[----:B------:R0:W1:Y:S02]  /*1b550*/  SHFL.IDX P6, R14, R13, R12, R11 ;  /* 0x0000000c0d0e7389 */ /* 0x00006400000c000b */
[----:B01----:R-:W-:Y:S01]  /*1b560*/  ENDCOLLECTIVE ;  /* 0x000000000000791b */ /* 0x003fe20003800000 */
.L_x_10798:
[----:B------:R-:W-:-:S04]  /*1b570*/  @!P0 LOP3.LUT R2, R3, R2, RZ, 0x3c, !PT ;  /* 0x0000000203028212 */ /* 0x000fc800078e3cff */
[----:B------:R-:W-:-:S05]  /*1b580*/  @!P0 LOP3.LUT R3, R3, R2, RZ, 0x3c, !PT ;  /* 0x0000000203038212 */ /* 0x000fca00078e3cff */
        /* <DEDUP_REMOVED lines=13> */
.L_x_10799:
[----:B------:R-:W-:Y:S02]  /*1b660*/  IMAD.MOV.U32 R13, RZ, RZ, R0 ;  /* 0x000000ffff0d7224 */ /* 0x000fe400078e0000 */
[----:B------:R-:W-:Y:S02]  /*1b670*/  IMAD.MOV.U32 R12, RZ, RZ, 0x2 ;  /* 0x00000002ff0c7424 */ /* 0x000fe400078e00ff */
[----:B------:R-:W-:-:S05]  /*1b680*/  IMAD.MOV.U32 R2, RZ, RZ, R14 ;  /* 0x000000ffff027224 */ /* 0x000fca00078e000e */
[----:B------:R-:W-:-:S05]  /*1b690*/  @!P5 LEA R2, P6, R7, R2, 0x1 ;  /* 0x000000020702d211 */ /* 0x000fca00078c08ff */
[----:B------:R-:W-:-:S05]  /*1b6a0*/  @!P5 IMAD.X R3, RZ, RZ, R6, P6 ;  /* 0x000000ffff03d224 */ /* 0x000fca00030e0606 */
[----:B------:R-:W-:Y:S01]  /*1b6b0*/  @!PT LDS RZ, [RZ] ;  /* 0x00000000fffff984 */ /* 0x000fe20000000800 */
[----:B------:R-:W-:Y:S01]  /*1b6c0*/  @!PT LDS RZ, [RZ] ;  /* 0x00000000fffff984 */ /* 0x000fe20000000800 */
[----:B------:R-:W-:Y:S01]  /*1b6d0*/  @!PT LDS RZ, [RZ] ;  /* 0x00000000fffff984 */ /* 0x000fe20000000800 */
[----:B------:R0:W-:Y:S03]  /*1b6e0*/  @!P5 LDGSTS.E.BYPASS.LTC128B.128 [R26+0x22c00], desc[UR60][R2.64], !P4 ;  /* 0x22c00000021adfae */ /* 0x0001e6000e101d7c */
[----:B0-----:R-:W-:Y:S05]  /*1b6f0*/  WARPSYNC.COLLECTIVE R15, `(.L_x_10800) ;  /* 0x000000000f087348 */ /* 0x001fea0003c00000 */
[----:B------:R1:W2:Y:S02]  /*1b700*/  SHFL.IDX P6, R14, R13, R12, R11 ;  /* 0x0000000c0d0e7389 */ /* 0x0002a400000c000b */
[----:B012---:R-:W-:Y:S01]  /*1b710*/  ENDCOLLECTIVE ;  /* 0x000000000000791b */ /* 0x007fe20003800000 */
.L_x_10800:
[----:B------:R-:W-:Y:S01]  /*1b720*/  @!PT LDS RZ, [RZ] ;  /* 0x00000000fffff984 */ /* 0x000fe20000000800 */
[----:B------:R-:W-:Y:S01]  /*1b730*/  @!PT LDS RZ, [RZ] ;  /* 0x00000000fffff984 */ /* 0x000fe20000000800 */
[----:B------:R-:W-:Y:S01]  /*1b740*/  @!PT LDS RZ, [RZ] ;  /* 0x00000000fffff984 */ /* 0x000fe20000000800 */
[----:B------:R0:W-:Y:S04]  /*1b750*/  @!P5 LDGSTS.E.BYPASS.LTC128B.128 [R26+0x26c00], desc[UR60][R2.64+0x80], !P3 ;  /* 0x26c00080021adfae */ /* 0x0001e8000d901d7c */
[----:B------:R0:W-:Y:S04]  /*1b760*/  @!P5 LDGSTS.E.BYPASS.LTC128B.128 [R26+0x2ac00], desc[UR60][R2.64+0x100], !P2 ;  /* 0x2ac00100021adfae */ /* 0x0001e8000d101d7c */
[----:B------:R0:W-:Y:S01]  /*1b770*/  @!P5 LDGSTS.E.BYPASS.LTC128B.128 [R26+0x2ec00], desc[UR60][R2.64+0x180], !P1 ;  /* 0x2ec00180021adfae */ /* 0x0001e2000c901d7c */
[----:B------:R-:W-:Y:S01]  /*1b780*/  LOP3.LUT P5, RZ, R22, 0x100, RZ, 0xc0, !PT ;  /* 0x0000010016ff7812 */ /* 0x000fe200078ac0ff */
[----:B------:R-:W-:-:S02]  /*1b790*/  IMAD.MOV.U32 R13, RZ, RZ, R4 ;  /* 0x000000ffff0d7224 */ /* 0x000fc400078e0004 */
[----:B------:R-:W-:-:S10]  /*1b7a0*/  IMAD.MOV.U32 R6, RZ, RZ, R14 ;  /* 0x000000ffff067224 */ /* 0x000fd400078e000e */
[----:B0-----:R-:W-:Y:S05]  /*1b7b0*/  WARPSYNC.COLLECTIVE R15, `(.L_x_10801) ;  /* 0x000000000f087348 */ /* 0x001fea0003c00000 */
[----:B------:R1:W2:Y:S02]  /*1b7c0*/  SHFL.IDX P6, R14, R13, R12, R11 ;  /* 0x0000000c0d0e7389 */ /* 0x0002a400000c000b */
[----:B012---:R-:W-:Y:S01]  /*1b7d0*/  ENDCOLLECTIVE ;  /* 0x000000000000791b */ /* 0x007fe20003800000 */
.L_x_10801:
        /* <DEDUP_REMOVED lines=12> */
.L_x_10802:
        /* <DEDUP_REMOVED lines=12> */
.L_x_10803:
        /* <DEDUP_REMOVED lines=12> */
.L_x_10804:
        /* <DEDUP_REMOVED lines=12> */
.L_x_10805:
        /* <DEDUP_REMOVED lines=12> */
.L_x_10806:
        /* <DEDUP_REMOVED lines=12> */
.L_x_10807:
        /* <DEDUP_REMOVED lines=12> */
.L_x_10808:
[----:B------:R-:W-:Y:S01]  /*1bd20*/  @!PT LDS RZ, [RZ] ;  /* 0x00000000fffff984 */ /* 0x000fe20000000800 */
[----:B------:R-:W-:Y:S01]  /*1bd30*/  @!PT LDS RZ, [RZ] ;  /* 0x00000000fffff984 */ /* 0x000fe20000000800 */
[----:B------:R-:W-:Y:S01]  /*1bd40*/  @!PT LDS RZ, [RZ] ;  /* 0x00000000fffff984 */ /* 0x000fe20000000800 */
[----:B------:R0:W-:Y:S04]  /*1bd50*/  @!P5 LDGSTS.E.BYPASS.LTC128B.128 [R26+0x28c00], desc[UR60][R2.64+0x80], !P3 ;  /* 0x28c00080021adfae */ /* 0x0001e8000d901d7c */
[----:B------:R0:W-:Y:S04]  /*1bd60*/  @!P5 LDGSTS.E.BYPASS.LTC128B.128 [R26+0x2cc00], desc[UR60][R2.64+0x100], !P2 ;  /* 0x2cc00100021adfae */ /* 0x0001e8000d101d7c */
[----:B------:R0:W-:Y:S01]  /*1bd70*/  @!P5 LDGSTS.E.BYPASS.LTC128B.128 [R26+0x30c00], desc[UR60][R2.64+0x180], !P1 ;  /* 0x30c00180021adfae */ /* 0x0001e2000c901d7c */
[----:B------:R-:W-:Y:S02]  /*1bd80*/  IMAD.MOV.U32 R13, RZ, RZ, R4 ;  /* 0x000000ffff0d7224 */ /* 0x000fe400078e0004 */
[----:B------:R-:W-:-:S07]  /*1bd90*/  IMAD.MOV.U32 R6, RZ, RZ, R14 ;  /* 0x000000ffff067224 */ /* 0x000fce00078e000e */
[----:B0-----:R-:W-:Y:S05]  /*1bda0*/  WARPSYNC.COLLECTIVE R15, `(.L_x_10809) ;  /* 0x000000000f087348 */ /* 0x001fea0003c00000 */
[----:B------:R1:W2:Y:S02]  /*1bdb0*/  SHFL.IDX P6, R14, R13, R12, R11 ;  /* 0x0000000c0d0e7389 */ /* 0x0002a400000c000b */
[----:B012---:R-:W-:Y:S01]  /*1bdc0*/  ENDCOLLECTIVE ;  /* 0x000000000000791b */ /* 0x007fe20003800000 */
.L_x_10809:
[----:B------:R-:W-:Y:S02]  /*1bdd0*/  IMAD.MOV.U32 R13, RZ, RZ, R0 ;  /* 0x000000ffff0d7224 */ /* 0x000fe400078e0000 */
[----:B------:R-:W-:Y:S02]  /*1bde0*/  IMAD.MOV.U32 R12, RZ, RZ, 0x7 ;  /* 0x00000007ff0c7424 */ /* 0x000fe400078e00ff */
[----:B------:R-:W-:-:S07]  /*1bdf0*/  IMAD.MOV.U32 R2, RZ, RZ, R14 ;  /* 0x000000ffff027224 */ /* 0x000fce00078e000e */
[----:B------:R-:W-:Y:S05]  /*1be00*/  WARPSYNC.COLLECTIVE R15, `(.L_x_10810) ;  /* 0x000000000f087348 */ /* 0x000fea0003c00000 */
[----:B------:R0:W1:Y:S02]  /*1be10*/  SHFL.IDX P6, R14, R13, R12, R11 ;  /* 0x0000000c0d0e7389 */ /* 0x00006400000c000b */
[----:B01----:R-:W-:Y:S01]  /*1be20*/  ENDCOLLECTIVE ;  /* 0x000000000000791b */ /* 0x003fe20003800000 */
.L_x_10810:
        /* <DEDUP_REMOVED lines=14> */
.L_x_10811:
[----:B------:R-:W-:Y:S01]  /*1bf10*/  IMAD.MOV.U32 R2, RZ, RZ, R14 ;  /* 0x000000ffff027224 */ /* 0x000fe200078e000e */
[----:B------:R-:W-:Y:S06]  /*1bf20*/  BRA `(.L_x_10812) ;  /* 0xffffffa0001c7947 */ /* 0x000fec000383ffff */
.L_x_10640:
[----:B0-----:R0:W1:Y:S02]  /*1bf30*/  SYNCS.PHASECHK.TRANS64.TRYWAIT P0, [R23+URZ+0x32420], R0 ;  /* 0x03242000170075a7 */ /* 0x001064000800017f */
[----:B-1----:R-:W-:Y:S05]  /*1bf40*/  @!P0 NANOSLEEP.SYNCS 0x989680 ;  /* 0x009896800000895d */ /* 0x002fea0003900000 */
[----:B------:R-:W1:Y:S02]  /*1bf50*/  @!P0 SYNCS.PHASECHK.TRANS64 P0, [R23+URZ+0x32420], R0 ;  /* 0x03242000170085a7 */ /* 0x000e64000800007f */
[----:B-1----:R-:W-:Y:S05]  /*1bf60*/  @!P0 BRA `(.L_x_10640) ;  /* 0xfffffffc00f08947 */ /* 0x002fea000383ffff */
[----:B------:R-:W-:Y:S05]  /*1bf70*/  BRA `(.L_x_10813) ;  /* 0xffffffa000907947 */ /* 0x000fea000383ffff */
.L_x_10643:
[----:B0-----:R0:W1:Y:S02]  /*1bf80*/  SYNCS.PHASECHK.TRANS64.TRYWAIT P0, [R30+URZ+0x32460], R3 ;  /* 0x032460031e0075a7 */ /* 0x001064000800017f */
[----:B-1----:R-:W-:Y:S05]  /*1bf90*/  @!P0 NANOSLEEP.SYNCS 0x989680 ;  /* 0x009896800000895d */ /* 0x002fea0003900000 */
[----:B------:R-:W1:Y:S02]  /*1bfa0*/  @!P0 SYNCS.PHASECHK.TRANS64 P0, [R30+URZ+0x32460], R3 ;  /* 0x032460031e0085a7 */ /* 0x000e64000800007f */
[----:B-1----:R-:W-:Y:S05]  /*1bfb0*/  @!P0 BRA `(.L_x_10643) ;  /* 0xfffffffc00f08947 */ /* 0x002fea000383ffff */
[----:B------:R-:W-:Y:S05]  /*1bfc0*/  BRA `(.L_x_10814) ;  /* 0xffffffa000b87947 */ /* 0x000fea000383ffff */
.L_x_10644:
        /* <DEDUP_REMOVED lines=8> */
.L_x_10816:
[----:B------:R-:W-:Y:S05]  /*1c050*/  BSYNC B0 ;  /* 0x0000000000007941 */ /* 0x000fea0003800000 */
.L_x_10815:
[----:B------:R-:W0:Y:S01]  /*1c060*/  S2R R8, SR_TID.X ;  /* 0x0000000000087919 */ /* 0x000e220000002100 */
[----:B------:R-:W-:Y:S01]  /*1c070*/  IMAD.MOV.U32 R13, RZ, RZ, R5 ;  /* 0x000000ffff0d7224 */ /* 0x000fe200078e0005 */
[----:B------:R-:W-:Y:S01]  /*1c080*/  MOV R15, 0xffffffff ;  /* 0xffffffff000f7802 */ /* 0x000fe20000000f00 */
[----:B------:R-:W-:Y:S01]  /*1c090*/  IMAD.MOV.U32 R12, RZ, RZ, RZ ;  /* 0x000000ffff0c7224 */ /* 0x000fe200078e00ff */
[C---:B------:R-:W-:Y:S01]  /*1c0a0*/  LOP3.LUT P2, RZ, R7.reuse, 0x2, RZ, 0xc0, !PT ;  /* 0x0000000207ff7812 */ /* 0x040fe2000784c0ff */
[----:B------:R-:W-:Y:S01]  /*1c0b0*/  IMAD.MOV.U32 R11, RZ, RZ, 0x181f ;  /* 0x0000181fff0b7424 */ /* 0x000fe200078e00ff */
[----:B------:R-:W-:Y:S01]  /*1c0c0*/  LOP3.LUT P1, RZ, R7, 0x4, RZ, 0xc0, !PT ;  /* 0x0000000407ff7812 */ /* 0x000fe2000782c0ff */
[----:B------:R-:W-:Y:S02]  /*1c0d0*/  IMAD.MOV.U32 R3, RZ, RZ, R14 ;  /* 0x000000ffff037224 */ /* 0x000fe400078e000e */
[----:B------:R-:W-:-:S10]  /*1c0e0*/  IMAD R4, R4, 0x2, R23 ;  /* 0x0000000204047824 */ /* 0x000fd400078e0217 */
[----:B0-----:R-:W-:Y:S05]  /*1c0f0*/  WARPSYNC.COLLECTIVE R15, `(.L_x_10817) ;  /* 0x000000000f087348 */ /* 0x001fea0003c00000 */
[----:B------:R1:W2:Y:S02]  /*1c100*/  SHFL.IDX P6, R14, R13, R12, R11 ;  /* 0x0000000c0d0e7389 */ /* 0x0002a400000c000b */
[----:B012---:R-:W-:Y:S01]  /*1c110*/  ENDCOLLECTIVE ;  /* 0x000000000000791b */ /* 0x007fe20003800000 */
.L_x_10817:
[----:B------:R-:W-:Y:S01]  /*1c120*/  ISETP.LT.OR P3, PT, R31, 0x1, !P1 ;  /* 0x000000011f00780c */ /* 0x000fe20004f61670 */
[----:B------:R-:W-:Y:S02]  /*1c130*/  IMAD.MOV.U32 R13, RZ, RZ, R6 ;  /* 0x000000ffff0d7224 */ /* 0x000fe400078e0006 */
[----:B------:R-:W-:Y:S02]  /*1c140*/  IMAD.MOV.U32 R12, RZ, RZ, 0x1 ;  /* 0x00000001ff0c7424 */ /* 0x000fe400078e00ff */
[----:B------:R-:W-:Y:S02]  /*1c150*/  IMAD.SHL.U32 R8, R8, 0x8, RZ ;  /* 0x0000000808087824 */ /* 0x000fe400078e00ff */
[----:B------:R-:W-:-:S07]  /*1c160*/  IMAD.MOV.U32 R2, RZ, RZ, R14 ;  /* 0x000000ffff027224 */ /* 0x000fce00078e000e */
[----:B------:R-:W-:Y:S05]  /*1c170*/  WARPSYNC.COLLECTIVE R15, `(.L_x_10818) ;  /* 0x000000000f087348 */ /* 0x000fea0003c00000 */
[----:B------:R0:W1:Y:S02]  /*1c180*/  SHFL.IDX P6, R14, R13, R12, R11 ;  /* 0x0000000c0d0e7389 */ /* 0x00006400000c000b */
[----:B01----:R-:W-:Y:S01]  /*1c190*/  ENDCOLLECTIVE ;  /* 0x000000000000791b */ /* 0x003fe20003800000 */
.L_x_10818:
[----:B------:R-:W-:-:S05]  /*1c1a0*/  LOP3.LUT R8, R8, 0x38, RZ, 0xc0, !PT ;  /* 0x0000003808087812 */ /* 0x000fca00078ec0ff */
[----:B------:R-:W-:-:S05]  /*1c1b0*/  IMAD.SHL.U32 R0, R8, 0x2, RZ ;  /* 0x0000000208007824 */ /* 0x000fca00078e00ff */
[----:B------:R-:W-:Y:S01]  /*1c1c0*/  IADD3 R2, P0, R2, R0, RZ ;  /* 0x0000000002027210 */ /* 0x000fe20007f1e0ff */
[----:B------:R-:W-:-:S04]  /*1c1d0*/  IMAD.MOV.U32 R13, RZ, RZ, R5 ;  /* 0x000000ffff0d7224 */ /* 0x000fc800078e0005 */
[----:B------:R-:W-:Y:S01]  /*1c1e0*/  IMAD.X R3, RZ, RZ, R3, P0 ;  /* 0x000000ffff037224 */ /* 0x000fe200000e0603 */
[----:B------:R-:W-:-:S13]  /*1c1f0*/  ISETP.LT.OR P0, PT, R31, 0x1, P4 ;  /* 0x000000011f00780c */ /* 0x000fda0002701670 */
        /* <DEDUP_REMOVED lines=14> */
.L_x_10819:
[----:B------:R-:W-:Y:S02]  /*1c2e0*/  IMAD.MOV.U32 R13, RZ, RZ, R6 ;  /* 0x000000ffff0d7224 */ /* 0x000fe400078e0006 */
[----:B------:R-:W-:Y:S01]  /*1c2f0*/  IMAD.MOV.U32 R12, RZ, RZ, 0x2 ;  /* 0x00000002ff0c7424 */ /* 0x000fe200078e00ff */
[----:B------:R-:W-:-:S13]  /*1c300*/  IADD3 R2, P3, R14, R0, RZ ;  /* 0x000000000e027210 */ /* 0x000fda0007f7e0ff */
[----:B------:R-:W-:Y:S05]  /*1c310*/  WARPSYNC.COLLECTIVE R15, `(.L_x_10820) ;  /* 0x000000000f087348 */ /* 0x000fea0003c00000 */
[----:B------:R0:W1:Y:S02]  /*1c320*/  SHFL.IDX P6, R14, R13, R12, R11 ;  /* 0x0000000c0d0e7389 */ /* 0x00006400000c000b */
[----:B01----:R-:W-:Y:S01]  /*1c330*/  ENDCOLLECTIVE ;  /* 0x000000000000791b */ /* 0x003fe20003800000 */
.L_x_10820:
        /* <DEDUP_REMOVED lines=17> */
.L_x_10821:
[----:B------:R-:W-:Y:S02]  /*1c450*/  IMAD.MOV.U32 R13, RZ, RZ, R6 ;  /* 0x000000ffff0d7224 */ /* 0x000fe400078e0006 */
[----:B------:R-:W-:Y:S01]  /*1c460*/  IMAD.MOV.U32 R12, RZ, RZ, 0x3 ;  /* 0x00000003ff0c7424 */ /* 0x000fe200078e00ff */
[----:B------:R-:W-:-:S13]  /*1c470*/  IADD3 R2, P3, R14, R0, RZ ;  /* 0x000000000e027210 */ /* 0x000fda0007f7e0ff */
[----:B------:R-:W-:Y:S05]  /*1c480*/  WARPSYNC.COLLECTIVE R15, `(.L_x_10822) ;  /* 0x000000000f087348 */ /* 0x000fea0003c00000 */
[----:B------:R0:W1:Y:S02]  /*1c490*/  SHFL.IDX P6, R14, R13, R12, R11 ;  /* 0x0000000c0d0e7389 */ /* 0x00006400000c000b */
[----:B01----:R-:W-:Y:S01]  /*1c4a0*/  ENDCOLLECTIVE ;  /* 0x000000000000791b */ /* 0x003fe20003800000 */
.L_x_10822:
        /* <DEDUP_REMOVED lines=17> */
.L_x_10823:
[----:B------:R-:W-:Y:S02]  /*1c5c0*/  IMAD.MOV.U32 R13, RZ, RZ, R6 ;  /* 0x000000ffff0d7224 */ /* 0x000fe400078e0006 */
[----:B------:R-:W-:Y:S01]  /*1c5d0*/  IMAD.MOV.U32 R12, RZ, RZ, 0x4 ;  /* 0x00000004ff0c7424 */ /* 0x000fe200078e00ff */
[----:B------:R-:W-:-:S13]  /*1c5e0*/  IADD3 R2, P3, R14, R0, RZ ;  /* 0x000000000e027210 */ /* 0x000fda0007f7e0ff */
[----:B------:R-:W-:Y:S05]  /*1c5f0*/  WARPSYNC.COLLECTIVE R15, `(.L_x_10824) ;  /* 0x000000000f087348 */ /* 0x000fea0003c00000 */
[----:B------:R0:W1:Y:S02]  /*1c600*/  SHFL.IDX P6, R14, R13, R12, R11 ;  /* 0x0000000c0d0e7389 */ /* 0x00006400000c000b */
[----:B01----:R-:W-:Y:S01]  /*1c610*/  ENDCOLLECTIVE ;  /* 0x000000000000791b */ /* 0x003fe20003800000 */
.L_x_10824:
        /* <DEDUP_REMOVED lines=17> */
.L_x_10825:
[----:B------:R-:W-:Y:S02]  /*1c730*/  IMAD.MOV.U32 R13, RZ, RZ, R6 ;  /* 0x000000ffff0d7224 */ /* 0x000fe400078e0006 */
[----:B------:R-:W-:Y:S01]  /*1c740*/  IMAD.MOV.U32 R12, RZ, RZ, 0x5 ;  /* 0x00000005ff0c7424 */ /* 0x000fe200078e00ff */
[----:B------:R-:W-:-:S13]  /*1c750*/  IADD3 R2, P3, R14, R0, RZ ;  /* 0x000000000e027210 */ /* 0x000fda0007f7e0ff */
[----:B------:R-:W-:Y:S05]  /*1c760*/  WARPSYNC.COLLECTIVE R15, `(.L_x_10826) ;  /* 0x000000000f087348 */ /* 0x000fea0003c00000 */
[----:B------:R0:W1:Y:S02]  /*1c770*/  SHFL.IDX P6, R14, R13, R12, R11 ;  /* 0x0000000c0d0e7389 */ /* 0x00006400000c000b */
[----:B01----:R-:W-:Y:S01]  /*1c780*/  ENDCOLLECTIVE ;  /* 0x000000000000791b */ /* 0x003fe20003800000 */
.L_x_10826:
        /* <DEDUP_REMOVED lines=12> */
.L_x_10827:
        /* <DEDUP_REMOVED lines=9> */
.L_x_10651:
[----:B0-----:R0:W1:Y:S02]  /*1c8e0*/  SYNCS.PHASECHK.TRANS64.TRYWAIT P0, [R4+URZ+0x32440], R21 ;  /* 0x03244015040075a7 */ /* 0x001064000800017f */
[----:B-1----:R-:W-:Y:S05]  /*1c8f0*/  @!P0 NANOSLEEP.SYNCS 0x989680 ;  /* 0x009896800000895d */ /* 0x002fea0003900000 */
[----:B------:R-:W1:Y:S02]  /*1c900*/  @!P0 SYNCS.PHASECHK.TRANS64 P0, [R4+URZ+0x32440], R21 ;  /* 0x03244015040085a7 */ /* 0x000e64000800007f */
[----:B-1----:R-:W-:Y:S05]  /*1c910*/  @!P0 BRA `(.L_x_10651) ;  /* 0xfffffffc00f08947 */ /* 0x002fea000383ffff */
[----:B------:R-:W-:Y:S05]  /*1c920*/  BRA `(.L_x_10829) ;  /* 0xffffffa400387947 */ /* 0x000fea000383ffff */
.L_x_10652:
        /* <DEDUP_REMOVED lines=8> */
.L_x_10831:
[----:B------:R-:W-:Y:S05]  /*1c9b0*/  BSYNC B1 ;  /* 0x0000000000017941 */ /* 0x000fea0003800000 */
.L_x_10830:
        /* <DEDUP_REMOVED lines=9> */
.L_x_10832:
[----:B------:R-:W-:Y:S02]  /*1ca50*/  IMAD.MOV.U32 R13, RZ, RZ, R9 ;  /* 0x000000ffff0d7224 */ /* 0x000fe400078e0009 */
[----:B------:R-:W-:Y:S02]  /*1ca60*/  IMAD.MOV.U32 R12, RZ, RZ, 0x1 ;  /* 0x00000001ff0c7424 */ /* 0x000fe400078e00ff */
[----:B------:R-:W-:-:S07]  /*1ca70*/  IMAD.MOV.U32 R2, RZ, RZ, R14 ;  /* 0x000000ffff027224 */ /* 0x000fce00078e000e */
[----:B------:R-:W-:Y:S05]  /*1ca80*/  WARPSYNC.COLLECTIVE R15, `(.L_x_10833) ;  /* 0x000000000f087348 */ /* 0x000fea0003c00000 */
[----:B------:R0:W1:Y:S02]  /*1ca90*/  SHFL.IDX P6, R14, R13, R12, R11 ;  /* 0x0000000c0d0e7389 */ /* 0x00006400000c000b */
[----:B01----:R-:W-:Y:S01]  /*1caa0*/  ENDCOLLECTIVE ;  /* 0x000000000000791b */ /* 0x003fe20003800000 */
.L_x_10833:
        /* <DEDUP_REMOVED lines=11> */
.L_x_10834:
[----:B------:R-:W-:Y:S02]  /*1cb60*/  IMAD.MOV.U32 R13, RZ, RZ, R9 ;  /* 0x000000ffff0d7224 */ /* 0x000fe400078e0009 */
[----:B------:R-:W-:Y:S02]  /*1cb70*/  IMAD.MOV.U32 R12, RZ, RZ, 0x2 ;  /* 0x00000002ff0c7424 */ /* 0x000fe400078e00ff */
[----:B------:R-:W-:-:S07]  /*1cb80*/  IMAD.MOV.U32 R2, RZ, RZ, R14 ;  /* 0x000000ffff027224 */ /* 0x000fce00078e000e */
[----:B------:R-:W-:Y:S05]  /*1cb90*/  WARPSYNC.COLLECTIVE R15, `(.L_x_10835) ;  /* 0x000000000f087348 */ /* 0x000fea0003c00000 */
[----:B------:R0:W1:Y:S02]  /*1cba0*/  SHFL.IDX P6, R14, R13, R12, R11 ;  /* 0x0000000c0d0e7389 */ /* 0x00006400000c000b */
[----:B01----:R-:W-:Y:S01]  /*1cbb0*/  ENDCOLLECTIVE ;  /* 0x000000000000791b */ /* 0x003fe20003800000 */
.L_x_10835:
        /* <DEDUP_REMOVED lines=11> */
.L_x_10836:
[----:B------:R-:W-:Y:S02]  /*1cc70*/  IMAD.MOV.U32 R13, RZ, RZ, R9 ;  /* 0x000000ffff0d7224 */ /* 0x000fe400078e0009 */
[----:B------:R-:W-:Y:S02]  /*1cc80*/  IMAD.MOV.U32 R12, RZ, RZ, 0x3 ;  /* 0x00000003ff0c7424 */ /* 0x000fe400078e00ff */
[----:B------:R-:W-:-:S07]  /*1cc90*/  IMAD.MOV.U32 R2, RZ, RZ, R14 ;  /* 0x000000ffff027224 */ /* 0x000fce00078e000e */
[----:B------:R-:W-:Y:S05]  /*1cca0*/  WARPSYNC.COLLECTIVE R15, `(.L_x_10837) ;  /* 0x000000000f087348 */ /* 0x000fea0003c00000 */
[----:B------:R0:W1:Y:S02]  /*1ccb0*/  SHFL.IDX P6, R14, R13, R12, R11 ;  /* 0x0000000c0d0e7389 */ /* 0x00006400000c000b */
[----:B01----:R-:W-:Y:S01]  /*1ccc0*/  ENDCOLLECTIVE ;  /* 0x000000000000791b */ /* 0x003fe20003800000 */
.L_x_10837:
        /* <DEDUP_REMOVED lines=11> */
.L_x_10838:
[----:B------:R-:W-:Y:S02]  /*1cd80*/  IMAD.MOV.U32 R13, RZ, RZ, R9 ;  /* 0x000000ffff0d7224 */ /* 0x000fe400078e0009 */
[----:B------:R-:W-:Y:S02]  /*1cd90*/  IMAD.MOV.U32 R12, RZ, RZ, 0x4 ;  /* 0x00000004ff0c7424 */ /* 0x000fe400078e00ff */
[----:B------:R-:W-:-:S07]  /*1cda0*/  IMAD.MOV.U32 R2, RZ, RZ, R14 ;  /* 0x000000ffff027224 */ /* 0x000fce00078e000e */
[----:B------:R-:W-:Y:S05]  /*1cdb0*/  WARPSYNC.COLLECTIVE R15, `(.L_x_10839) ;  /* 0x000000000f087348 */ /* 0x000fea0003c00000 */
[----:B------:R0:W1:Y:S02]  /*1cdc0*/  SHFL.IDX P6, R14, R13, R12, R11 ;  /* 0x0000000c0d0e7389 */ /* 0x00006400000c000b */
[----:B01----:R-:W-:Y:S01]  /*1cdd0*/  ENDCOLLECTIVE ;  /* 0x000000000000791b */ /* 0x003fe20003800000 */
.L_x_10839:
[----:B------:R-:W-:-:S04]  /*1cde0*/  IADD3 R2, P0, R2, R0, RZ ;  /* 0x0000000002027210 */ /* 0x000fc80007f1e0ff */
[----:B------:R-:W-:-:S05]  /*1cdf0*/  IADD3.X R3, RZ, R3, RZ, P0, !PT ;  /* 0x00000003ff037210 */ /* 0x000fca00007fe4ff */
        /* <DEDUP_REMOVED lines=9> */
.L_x_10840:
[----:B------:R-:W-:Y:S02]  /*1ce90*/  IMAD.MOV.U32 R13, RZ, RZ, R9 ;  /* 0x000000ffff0d7224 */ /* 0x000fe400078e0009 */
[----:B------:R-:W-:Y:S02]  /*1cea0*/  IMAD.MOV.U32 R12, RZ, RZ, 0x5 ;  /* 0x00000005ff0c7424 */ /* 0x000fe400078e00ff */
[----:B------:R-:W-:-:S07]  /*1ceb0*/  IMAD.MOV.U32 R2, RZ, RZ, R14 ;  /* 0x000000ffff027224 */ /* 0x000fce00078e000e */
[----:B------:R-:W-:Y:S05]  /*1cec0*/  WARPSYNC.COLLECTIVE R15, `(.L_x_10841) ;  /* 0x000000000f087348 */ /* 0x000fea0003c00000 */
[----:B------:R0:W1:Y:S02]  /*1ced0*/  SHFL.IDX P6, R14, R13, R12, R11 ;  /* 0x0000000c0d0e7389 */ /* 0x00006400000c000b */
[----:B01----:R-:W-:Y:S01]  /*1cee0*/  ENDCOLLECTIVE ;  /* 0x000000000000791b */ /* 0x003fe20003800000 */
.L_x_10841:
        /* <DEDUP_REMOVED lines=11> */
.L_x_10842:
[----:B------:R-:W-:Y:S01]  /*1cfa0*/  IMAD.MOV.U32 R2, RZ, RZ, R14 ;  /* 0x000000ffff027224 */ /* 0x000fe200078e000e */
[----:B------:R-:W-:Y:S06]  /*1cfb0*/  BRA `(.L_x_10843) ;  /* 0xffffffa000687947 */ /* 0x000fec000383ffff */
.L_x_10657:
[----:B---3--:R3:W4:Y:S02]  /*1cfc0*/  SYNCS.PHASECHK.TRANS64.TRYWAIT P0, [R4+URZ+0x32460], R21 ;  /* 0x03246015040075a7 */ /* 0x008724000800017f */
[----:B----4-:R-:W-:Y:S05]  /*1cfd0*/  @!P0 NANOSLEEP.SYNCS 0x989680 ;  /* 0x009896800000895d */ /* 0x010fea0003900000 */
[----:B------:R-:W4:Y:S02]  /*1cfe0*/  @!P0 SYNCS.PHASECHK.TRANS64 P0, [R4+URZ+0x32460], R21 ;  /* 0x03246015040085a7 */ /* 0x000f24000800007f */
[----:B----4-:R-:W-:Y:S05]  /*1cff0*/  @!P0 BRA `(.L_x_10657) ;  /* 0xfffffffc00f08947 */ /* 0x010fea000383ffff */
[----:B------:R-:W-:Y:S05]  /*1d000*/  BRA `(.L_x_10844) ;  /* 0xffffffa000b87947 */ /* 0x000fea000383ffff */
.L_x_10658:
        /* <DEDUP_REMOVED lines=8> */
.L_x_10846:
[----:B------:R-:W-:Y:S05]  /*1d090*/  BSYNC B1 ;  /* 0x0000000000017941 */ /* 0x000fea0003800000 */
.L_x_10845:
        /* <DEDUP_REMOVED lines=9> */
.L_x_10847:
[----:B------:R-:W-:Y:S02]  /*1d130*/  IMAD.MOV.U32 R13, RZ, RZ, R7 ;  /* 0x000000ffff0d7224 */ /* 0x000fe400078e0007 */
[----:B------:R-:W-:Y:S01]  /*1d140*/  IMAD.MOV.U32 R12, RZ, RZ, 0x1 ;  /* 0x00000001ff0c7424 */ /* 0x000fe200078e00ff */
[----:B------:R-:W-:-:S13]  /*1d150*/  IADD3 R2, P0, R14, R0, RZ ;  /* 0x000000000e027210 */ /* 0x000fda0007f1e0ff */
[----:B------:R-:W-:Y:S05]  /*1d160*/  WARPSYNC.COLLECTIVE R15, `(.L_x_10848) ;  /* 0x000000000f087348 */ /* 0x000fea0003c00000 */
[----:B------:R0:W1:Y:S02]  /*1d170*/  SHFL.IDX P6, R14, R13, R12, R11 ;  /* 0x0000000c0d0e7389 */ /* 0x00006400000c000b */
[----:B01----:R-:W-:Y:S01]  /*1d180*/  ENDCOLLECTIVE ;  /* 0x000000000000791b */ /* 0x003fe20003800000 */
.L_x_10848:
        /* <DEDUP_REMOVED lines=13> */
.L_x_10849:
[----:B------:R-:W-:Y:S02]  /*1d260*/  IMAD.MOV.U32 R13, RZ, RZ, R7 ;  /* 0x000000ffff0d7224 */ /* 0x000fe400078e0007 */
[----:B------:R-:W-:Y:S01]  /*1d270*/  IMAD.MOV.U32 R12, RZ, RZ, 0x2 ;  /* 0x00000002ff0c7424 */ /* 0x000fe200078e00ff */
[----:B------:R-:W-:-:S13]  /*1d280*/  IADD3 R2, P0, R14, R0, RZ ;  /* 0x000000000e027210 */ /* 0x000fda0007f1e0ff */
[----:B------:R-:W-:Y:S05]  /*1d290*/  WARPSYNC.COLLECTIVE R15, `(.L_x_10850) ;  /* 0x000000000f087348 */ /* 0x000fea0003c00000 */
[----:B------:R0:W1:Y:S02]  /*1d2a0*/  SHFL.IDX P6, R14, R13, R12, R11 ;  /* 0x0000000c0d0e7389 */ /* 0x00006400000c000b */
[----:B01----:R-:W-:Y:S01]  /*1d2b0*/  ENDCOLLECTIVE ;  /* 0x000000000000791b */ /* 0x003fe20003800000 */
.L_x_10850:
        /* <DEDUP_REMOVED lines=13> */
.L_x_10851:
[----:B------:R-:W-:Y:S02]  /*1d390*/  IMAD.MOV.U32 R13, RZ, RZ, R7 ;  /* 0x000000ffff0d7224 */ /* 0x000fe400078e0007 */
[----:B------:R-:W-:Y:S01]  /*1d3a0*/  IMAD.MOV.U32 R12, RZ, RZ, 0x3 ;  /* 0x00000003ff0c7424 */ /* 0x000fe200078e00ff */
[----:B------:R-:W-:-:S13]  /*1d3b0*/  IADD3 R2, P0, R14, R0, RZ ;  /* 0x000000000e027210 */ /* 0x000fda0007f1e0ff */
[----:B------:R-:W-:Y:S05]  /*1d3c0*/  WARPSYNC.COLLECTIVE R15, `(.L_x_10852) ;  /* 0x000000000f087348 */ /* 0x000fea0003c00000 */
[----:B------:R0:W1:Y:S02]  /*1d3d0*/  SHFL.IDX P6, R14, R13, R12, R11 ;  /* 0x0000000c0d0e7389 */ /* 0x00006400000c000b */
[----:B01----:R-:W-:Y:S01]  /*1d3e0*/  ENDCOLLECTIVE ;  /* 0x000000000000791b */ /* 0x003fe20003800000 */
.L_x_10852:
        /* <DEDUP_REMOVED lines=13> */
.L_x_10853:
[----:B------:R-:W-:Y:S02]  /*1d4c0*/  IMAD.MOV.U32 R13, RZ, RZ, R7 ;  /* 0x000000ffff0d7224 */ /* 0x000fe400078e0007 */
[----:B------:R-:W-:Y:S01]  /*1d4d0*/  IMAD.MOV.U32 R12, RZ, RZ, 0x4 ;  /* 0x00000004ff0c7424 */ /* 0x000fe200078e00ff */
[----:B------:R-:W-:-:S13]  /*1d4e0*/  IADD3 R2, P0, R14, R0, RZ ;  /* 0x000000000e027210 */ /* 0x000fda0007f1e0ff */
[----:B------:R-:W-:Y:S05]  /*1d4f0*/  WARPSYNC.COLLECTIVE R15, `(.L_x_10854) ;  /* 0x000000000f087348 */ /* 0x000fea0003c00000 */
[----:B------:R0:W1:Y:S02]  /*1d500*/  SHFL.IDX P6, R14, R13, R12, R11 ;  /* 0x0000000c0d0e7389 */ /* 0x00006400000c000b */
[----:B01----:R-:W-:Y:S01]  /*1d510*/  ENDCOLLECTIVE ;  /* 0x000000000000791b */ /* 0x003fe20003800000 */
.L_x_10854:
        /* <DEDUP_REMOVED lines=13> */
.L_x_10855:
[----:B------:R-:W-:Y:S02]  /*1d5f0*/  IMAD.MOV.U32 R13, RZ, RZ, R7 ;  /* 0x000000ffff0d7224 */ /* 0x000fe400078e0007 */
[----:B------:R-:W-:Y:S01]  /*1d600*/  IMAD.MOV.U32 R12, RZ, RZ, 0x5 ;  /* 0x00000005ff0c7424 */ /* 0x000fe200078e00ff */
[----:B------:R-:W-:-:S13]  /*1d610*/  IADD3 R2, P0, R14, R0, RZ ;  /* 0x000000000e027210 */ /* 0x000fda0007f1e0ff */
[----:B------:R-:W-:Y:S05]  /*1d620*/  WARPSYNC.COLLECTIVE R15, `(.L_x_10856) ;  /* 0x000000000f087348 */ /* 0x000fea0003c00000 */
[----:B------:R0:W1:Y:S02]  /*1d630*/  SHFL.IDX P6, R14, R13, R12, R11 ;  /* 0x0000000c0d0e7389 */ /* 0x00006400000c000b */
[----:B01----:R-:W-:Y:S01]  /*1d640*/  ENDCOLLECTIVE ;  /* 0x000000000000791b */ /* 0x003fe20003800000 */
.L_x_10856:
        /* <DEDUP_REMOVED lines=13> */
.L_x_10857:
[----:B------:R-:W-:Y:S05]  /*1d720*/  BRA `(.L_x_10858) ;  /* 0xffffffa000047947 */ /* 0x000fea000383ffff */
.L_x_10666:
        /* <DEDUP_REMOVED lines=8> */
.L_x_10860:
[----:B------:R-:W-:Y:S05]  /*1d7b0*/  BSYNC B0 ;  /* 0x0000000000007941 */ /* 0x000fea0003800000 */
.L_x_10859:
        /* <DEDUP_REMOVED lines=9> */
.L_x_10861:
[----:B------:R-:W-:Y:S02]  /*1d850*/  ULDC UR4, c[0x0][0xd3c] ;  /* 0x00034f0000047ab9 */ /* 0x000fe40000000800 */
[----:B------:R-:W-:-:S13]  /*1d860*/  ISETP.GE.OR P1, PT, R5, UR4, !P0 ;  /* 0x0000000405007c0c */ /* 0x000fda000c726670 */
[----:B------:R-:W0:Y:S01]  /*1d870*/  @!P1 LDC.64 R2, c[0x0][0xd80] ;  /* 0x00036000ff029b82 */ /* 0x000e220000000a00 */
[----:B------:R-:W-:Y:S02]  /*1d880*/  IMAD.MOV.U32 R11, RZ, RZ, RZ ;  /* 0x000000ffff0b7224 */ /* 0x000fe400078e00ff */
[----:B------:R-:W-:Y:S02]  /*1d890*/  IMAD.MOV.U32 R4, RZ, RZ, R14 ;  /* 0x000000ffff047224 */ /* 0x000fe400078e000e */
[----:B0-----:R-:W-:-:S06]  /*1d8a0*/  @!P1 IMAD.WIDE R2, R5, 0x4, R2 ;  /* 0x0000000405029825 */ /* 0x001fcc00078e0202 */
[----:B------:R-:W2:Y:S01]  /*1d8b0*/  @!P1 LDG.E R2, desc[UR60][R2.64] ;  /* 0x0000003c02029981 */ /* 0x000ea2000c1e1900 */
[----:B------:R-:W-:Y:S02]  /*1d8c0*/  MOV R5, RZ ;  /* 0x000000ff00057202 */ /* 0x000fe40000000f00 */
        /* <DEDUP_REMOVED lines=10> */
.L_x_10862:
[----:B------:R-:W-:Y:S01]  /*1d970*/  IMAD.MOV.U32 R12, RZ, RZ, 0x2 ;  /* 0x00000002ff0c7424 */ /* 0x000fe200078e00ff */
[----:B------:R-:W-:-:S05]  /*1d980*/  SEL R6, R14, RZ, P1 ;  /* 0x000000ff0e067207 */ /* 0x000fca0000800000 */
[----:B------:R-:W-:-:S04]  /*1d990*/  IMAD.IADD R6, R5, 0x1, R6 ;  /* 0x0000000105067824 */ /* 0x000fc800078e0206 */
[----:B------:R-:W-:-:S07]  /*1d9a0*/  IMAD.MOV.U32 R13, RZ, RZ, R6 ;  /* 0x000000ffff0d7224 */ /* 0x000fce00078e0006 */
[----:B------:R-:W-:Y:S05]  /*1d9b0*/  WARPSYNC.COLLECTIVE R15, `(.L_x_10863) ;  /* 0x000000000f087348 */ /* 0x000fea0003c00000 */
[----:B------:R0:W1:Y:S02]  /*1d9c0*/  SHFL.UP P6, R14, R13, R12, R11 ;  /* 0x0400000c0d0e7389 */ /* 0x00006400000c000b */
[----:B01----:R-:W-:Y:S01]  /*1d9d0*/  ENDCOLLECTIVE ;  /* 0x000000000000791b */ /* 0x003fe20003800000 */
.L_x_10863:
[----:B------:R-:W-:Y:S01]  /*1d9e0*/  IMAD.MOV.U32 R12, RZ, RZ, 0x4 ;  /* 0x00000004ff0c7424 */ /* 0x000fe200078e00ff */
[----:B------:R-:W-:-:S05]  /*1d9f0*/  SEL R7, R14, RZ, P2 ;  /* 0x000000ff0e077207 */ /* 0x000fca0001000000 */
[----:B------:R-:W-:-:S04]  /*1da00*/  IMAD.IADD R7, R6, 0x1, R7 ;  /* 0x0000000106077824 */ /* 0x000fc800078e0207 */
[----:B------:R-:W-:-:S07]  /*1da10*/  IMAD.MOV.U32 R13, RZ, RZ, R7 ;  /* 0x000000ffff0d7224 */ /* 0x000fce00078e0007 */
[----:B------:R-:W-:Y:S05]  /*1da20*/  WARPSYNC.COLLECTIVE R15, `(.L_x_10864) ;  /* 0x000000000f087348 */ /* 0x000fea0003c00000 */
[----:B------:R0:W1:Y:S02]  /*1da30*/  SHFL.UP P6, R14, R13, R12, R11 ;  /* 0x0400000c0d0e7389 */ /* 0x00006400000c000b */
[----:B01----:R-:W-:Y:S01]  /*1da40*/  ENDCOLLECTIVE ;  /* 0x000000000000791b */ /* 0x003fe20003800000 */
.L_x_10864:
[----:B------:R-:W-:Y:S01]  /*1da50*/  IMAD.MOV.U32 R12, RZ, RZ, 0x8 ;  /* 0x00000008ff0c7424 */ /* 0x000fe200078e00ff */
[----:B------:R-:W-:-:S05]  /*1da60*/  SEL R2, R14, RZ, P3 ;  /* 0x000000ff0e027207 */ /* 0x000fca0001800000 */
[----:B------:R-:W-:-:S04]  /*1da70*/  IMAD.IADD R2, R7, 0x1, R2 ;  /* 0x0000000107027824 */ /* 0x000fc800078e0202 */
[----:B------:R-:W-:-:S07]  /*1da80*/  IMAD.MOV.U32 R13, RZ, RZ, R2 ;  /* 0x000000ffff0d7224 */ /* 0x000fce00078e0002 */
[----:B------:R-:W-:Y:S05]  /*1da90*/  WARPSYNC.COLLECTIVE R15, `(.L_x_10865) ;  /* 0x000000000f087348 */ /* 0x000fea0003c00000 */
[----:B------:R0:W1:Y:S02]  /*1daa0*/  SHFL.UP P6, R14, R13, R12, R11 ;  /* 0x0400000c0d0e7389 */ /* 0x00006400000c000b */
[----:B01----:R-:W-:Y:S01]  /*1dab0*/  ENDCOLLECTIVE ;  /* 0x000000000000791b */ /* 0x003fe20003800000 */
.L_x_10865:
[----:B------:R-:W-:Y:S01]  /*1dac0*/  IMAD.MOV.U32 R12, RZ, RZ, 0x10 ;  /* 0x00000010ff0c7424 */ /* 0x000fe200078e00ff */
[----:B------:R-:W-:-:S05]  /*1dad0*/  SEL R3, R14, RZ, P4 ;  /* 0x000000ff0e037207 */ /* 0x000fca0002000000 */
[----:B------:R-:W-:-:S04]  /*1dae0*/  IMAD.IADD R3, R2, 0x1, R3 ;  /* 0x0000000102037824 */ /* 0x000fc800078e0203 */
[----:B------:R-:W-:-:S07]  /*1daf0*/  IMAD.MOV.U32 R13, RZ, RZ, R3 ;  /* 0x000000ffff0d7224 */ /* 0x000fce00078e0003 */
[----:B------:R-:W-:Y:S05]  /*1db00*/  WARPSYNC.COLLECTIVE R15, `(.L_x_10866) ;  /* 0x000000000f087348 */ /* 0x000fea0003c00000 */
[----:B------:R0:W1:Y:S02]  /*1db10*/  SHFL.UP P6, R14, R13, R12, R11 ;  /* 0x0400000c0d0e7389 */ /* 0x00006400000c000b */
[----:B01----:R-:W-:Y:S01]  /*1db20*/  ENDCOLLECTIVE ;  /* 0x000000000000791b */ /* 0x003fe20003800000 */
.L_x_10866:
        /* <DEDUP_REMOVED lines=8> */
.L_x_10867:
[----:B------:R-:W-:Y:S05]  /*1dbb0*/  BRA `(.L_x_10868) ;  /* 0xffffffa000607947 */ /* 0x000fea000383ffff */
.L_x_10671:
        /* <DEDUP_REMOVED lines=8> */
.L_x_10870:
[----:B------:R-:W-:Y:S05]  /*1dc40*/  BSYNC B0 ;  /* 0x0000000000007941 */ /* 0x000fea0003800000 */
.L_x_10869:
        /* <DEDUP_REMOVED lines=8> */
.L_x_10871:
[----:B------:R-:W-:Y:S01]  /*1dcd0*/  IMAD.MOV.U32 R12, RZ, RZ, 0x4 ;  /* 0x00000004ff0c7424 */ /* 0x000fe200078e00ff */
[----:B------:R-:W-:-:S05]  /*1dce0*/  SEL R2, R14, RZ, P2 ;  /* 0x000000ff0e027207 */ /* 0x000fca0001000000 */
[----:B------:R-:W-:-:S04]  /*1dcf0*/  IMAD.IADD R2, R13, 0x1, R2 ;  /* 0x000000010d027824 */ /* 0x000fc800078e0202 */
[----:B------:R-:W-:-:S07]  /*1dd00*/  IMAD.MOV.U32 R13, RZ, RZ, R2 ;  /* 0x000000ffff0d7224 */ /* 0x000fce00078e0002 */
[----:B------:R-:W-:Y:S05]  /*1dd10*/  WARPSYNC.COLLECTIVE R15, `(.L_x_10872) ;  /* 0x000000000f087348 */ /* 0x000fea0003c00000 */
[----:B------:R0:W1:Y:S02]  /*1dd20*/  SHFL.UP P6, R14, R13, R12, R11 ;  /* 0x0400000c0d0e7389 */ /* 0x00006400000c000b */
[----:B01----:R-:W-:Y:S01]  /*1dd30*/  ENDCOLLECTIVE ;  /* 0x000000000000791b */ /* 0x003fe20003800000 */
.L_x_10872:
[----:B------:R-:W-:Y:S01]  /*1dd40*/  IMAD.MOV.U32 R12, RZ, RZ, 0x8 ;  /* 0x00000008ff0c7424 */ /* 0x000fe200078e00ff */
[----:B------:R-:W-:-:S05]  /*1dd50*/  SEL R3, R14, RZ, P3 ;  /* 0x000000ff0e037207 */ /* 0x000fca0001800000 */
[----:B------:R-:W-:-:S04]  /*1dd60*/  IMAD.IADD R3, R2, 0x1, R3 ;  /* 0x0000000102037824 */ /* 0x000fc800078e0203 */
[----:B------:R-:W-:-:S07]  /*1dd70*/  IMAD.MOV.U32 R13, RZ, RZ, R3 ;  /* 0x000000ffff0d7224 */ /* 0x000fce00078e0003 */
[----:B------:R-:W-:Y:S05]  /*1dd80*/  WARPSYNC.COLLECTIVE R15, `(.L_x_10873) ;  /* 0x000000000f087348 */ /* 0x000fea0003c00000 */
[----:B------:R0:W1:Y:S02]  /*1dd90*/  SHFL.UP P6, R14, R13, R12, R11 ;  /* 0x0400000c0d0e7389 */ /* 0x00006400000c000b */
[----:B01----:R-:W-:Y:S01]  /*1dda0*/  ENDCOLLECTIVE ;  /* 0x000000000000791b */ /* 0x003fe20003800000 */
.L_x_10873:
[----:B------:R-:W-:Y:S01]  /*1ddb0*/  IMAD.MOV.U32 R12, RZ, RZ, 0x10 ;  /* 0x00000010ff0c7424 */ /* 0x000fe200078e00ff */
[----:B------:R-:W-:-:S05]  /*1ddc0*/  SEL R4, R14, RZ, P4 ;  /* 0x000000ff0e047207 */ /* 0x000fca0002000000 */
[----:B------:R-:W-:-:S04]  /*1ddd0*/  IMAD.IADD R4, R3, 0x1, R4 ;  /* 0x0000000103047824 */ /* 0x000fc800078e0204 */
[----:B------:R-:W-:-:S07]  /*1dde0*/  IMAD.MOV.U32 R13, RZ, RZ, R4 ;  /* 0x000000ffff0d7224 */ /* 0x000fce00078e0004 */
[----:B------:R-:W-:Y:S05]  /*1ddf0*/  WARPSYNC.COLLECTIVE R15, `(.L_x_10874) ;  /* 0x000000000f087348 */ /* 0x000fea0003c00000 */
[----:B------:R0:W1:Y:S02]  /*1de00*/  SHFL.UP P6, R14, R13, R12, R11 ;  /* 0x0400000c0d0e7389 */ /* 0x00006400000c000b */
[----:B01----:R-:W-:Y:S01]  /*1de10*/  ENDCOLLECTIVE ;  /* 0x000000000000791b */ /* 0x003fe20003800000 */
.L_x_10874:
        /* <DEDUP_REMOVED lines=8> */
.L_x_10875:
[----:B------:R-:W-:Y:S05]  /*1dea0*/  BRA `(.L_x_10876) ;  /* 0xffffffa000407947 */ /* 0x000fea000383ffff */
.L_x_10673:
[----:B------:R-:W-:Y:S01]  /*1deb0*/  BSSY B0, `(.L_x_10877) ;  /* 0x0000006000007945 */ /* 0x000fe20003800000 */
[----:B------:R-:W-:Y:S01]  /*1dec0*/  PLOP3.LUT P6, PT, P6, PT, PT, 0x8, 0x0 ;  /* 0x000000000000781c */ /* 0x000fe200037ce170 */
[----:B------:R-:W-:-:S12]  /*1ded0*/  IMAD.MOV.U32 R15, RZ, RZ, -0x1 ;  /* 0xffffffffff0f7424 */ /* 0x000fd800078e00ff */
[----:B0-----:R-:W-:Y:S05]  /*1dee0*/  WARPSYNC.COLLECTIVE R15, `(.L_x_10878) ;  /* 0x000000000f087348 */ /* 0x001fea0003c00000 */
[----:B------:R-:W-:Y:S01]  /*1def0*/  VOTE.ANY R14, PT, P6 ;  /* 0x00000000000e7806 */ /* 0x000fe200030e0100 */
[----:B0-----:R-:W-:Y:S06]  /*1df00*/  ENDCOLLECTIVE ;  /* 0x000000000000791b */ /* 0x001fec0003800000 */
.L_x_10878:
[----:B------:R-:W-:Y:S05]  /*1df10*/  BSYNC B0 ;  /* 0x0000000000007941 */ /* 0x000fea0003800000 */
.L_x_10877:
        /* <DEDUP_REMOVED lines=9> */
.L_x_10879:
[----:B------:R-:W-:Y:S01]  /*1dfb0*/  IMAD.MOV.U32 R5, RZ, RZ, R14 ;  /* 0x000000ffff057224 */ /* 0x000fe200078e000e */
[----:B------:R-:W-:Y:S06]  /*1dfc0*/  BRA `(.L_x_10880) ;  /* 0xffffffa000307947 */ /* 0x000fec000383ffff */
.L_x_10675:
[----:B------:R-:W-:Y:S01]  /*1dfd0*/  BSSY B0, `(.L_x_10881) ;  /* 0x0000007000007945 */ /* 0x000fe20003800000 */
[----:B------:R-:W-:Y:S02]  /*1dfe0*/  IMAD.MOV.U32 R13, RZ, RZ, R2 ;  /* 0x000000ffff0d7224 */ /* 0x000fe400078e0002 */
[----:B------:R-:W-:Y:S02]  /*1dff0*/  IMAD.MOV.U32 R11, RZ, RZ, 0x1f ;  /* 0x0000001fff0b7424 */ /* 0x000fe400078e00ff */
[----:B------:R-:W-:-:S07]  /*1e000*/  IMAD.MOV.U32 R15, RZ, RZ, -0x1 ;  /* 0xffffffffff0f7424 */ /* 0x000fce00078e00ff */
[----:B012---:R-:W-:Y:S05]  /*1e010*/  WARPSYNC.COLLECTIVE R15, `(.L_x_10882) ;  /* 0x000000000f087348 */ /* 0x007fea0003c00000 */
[----:B------:R3:W4:Y:S02]  /*1e020*/  SHFL.IDX P6, R14, R13, R12, R11 ;  /* 0x0000000c0d0e7389 */ /* 0x00072400000c000b */
[----:B01234-:R-:W-:Y:S01]  /*1e030*/  ENDCOLLECTIVE ;  /* 0x000000000000791b */ /* 0x01ffe20003800000 */
.L_x_10882:
[----:B------:R-:W-:Y:S05]  /*1e040*/  BSYNC B0 ;  /* 0x0000000000007941 */ /* 0x000fea0003800000 */
.L_x_10881:
[----:B------:R-:W-:Y:S05]  /*1e050*/  BRA `(.L_x_10674) ;  /* 0xffffffa000287947 */ /* 0x000fea000383ffff */
.L_x_10679:
[----:B-1----:R1:W0:Y:S02]  /*1e060*/  SYNCS.PHASECHK.TRANS64.TRYWAIT P0, [R5+URZ+0x32420], R0 ;  /* 0x03242000050075a7 */ /* 0x002224000800017f */
[----:B0-----:R-:W-:Y:S05]  /*1e070*/  @!P0 NANOSLEEP.SYNCS 0x989680 ;  /* 0x009896800000895d */ /* 0x001fea0003900000 */
[----:B------:R-:W0:Y:S02]  /*1e080*/  @!P0 SYNCS.PHASECHK.TRANS64 P0, [R5+URZ+0x32420], R0 ;  /* 0x03242000050085a7 */ /* 0x000e24000800007f */
[----:B0-----:R-:W-:Y:S05]  /*1e090*/  @!P0 BRA `(.L_x_10679) ;  /* 0xfffffffc00f08947 */ /* 0x001fea000383ffff */
[----:B------:R-:W-:Y:S05]  /*1e0a0*/  BRA `(.L_x_10883) ;  /* 0xffffffa400147947 */ /* 0x000fea000383ffff */
.L_x_10680:
[----:B------:R-:W5:Y:S01]  /*1e0b0*/  S2R R2, SR_TID.X ;  /* 0x0000000000027919 */ /* 0x000f620000002100 */
[----:B------:R-:W-:Y:S01]  /*1e0c0*/  BSSY B0, `(.L_x_10884) ;  /* 0x000000a000007945 */ /* 0x000fe20003800000 */
[----:B------:R-:W-:Y:S02]  /*1e0d0*/  IMAD.MOV.U32 R12, RZ, RZ, RZ ;  /* 0x000000ffff0c7224 */ /* 0x000fe400078e00ff */
[----:B------:R-:W-:Y:S02]  /*1e0e0*/  IMAD.MOV.U32 R11, RZ, RZ, 0x1f ;  /* 0x0000001fff0b7424 */ /* 0x000fe400078e00ff */
[----:B------:R-:W-:Y:S01]  /*1e0f0*/  IMAD.MOV.U32 R15, RZ, RZ, -0x1 ;  /* 0xffffffffff0f7424 */ /* 0x000fe200078e00ff */
[----:B-----5:R-:W-:-:S04]  /*1e100*/  SHF.R.U32.HI R2, RZ, 0x5, R2 ;  /* 0x00000005ff027819 */ /* 0x020fc80000011602 */
[----:B------:R-:W-:-:S05]  /*1e110*/  LOP3.LUT R2, R2, 0x3, RZ, 0xc0, !PT ;  /* 0x0000000302027812 */ /* 0x000fca00078ec0ff */
[----:B------:R-:W-:-:S07]  /*1e120*/  IMAD.MOV.U32 R13, RZ, RZ, R2 ;  /* 0x000000ffff0d7224 */ /* 0x000fce00078e0002 */
[----:B01234-:R-:W-:Y:S05]  /*1e130*/  WARPSYNC.COLLECTIVE R15, `(.L_x_10885) ;  /* 0x000000000f087348 */ /* 0x01ffea0003c00000 */
[----:B------:R0:W0:Y:S02]  /*1e140*/  SHFL.IDX P6, R14, R13, R12, R11 ;  /* 0x0000000c0d0e7389 */ /* 0x00002400000c000b */
[----:B01234-:R-:W-:Y:S01]  /*1e150*/  ENDCOLLECTIVE ;  /* 0x000000000000791b */ /* 0x01ffe20003800000 */
.L_x_10885:
[----:B------:R-:W-:Y:S05]  /*1e160*/  BSYNC B0 ;  /* 0x0000000000007941 */ /* 0x000fea0003800000 */
.L_x_10884:
[----:B------:R-:W-:Y:S05]  /*1e170*/  BRA `(.L_x_10886) ;  /* 0xffffffa000fc7947 */ /* 0x000fea000383ffff */
.L_x_10681:
[----:B------:R-:W-:Y:S01]  /*1e180*/  BSSY B0, `(.L_x_10887) ;  /* 0x0000006000007945 */ /* 0x000fe20003800000 */
[----:B------:R-:W-:-:S07]  /*1e190*/  IMAD.MOV.U32 R15, RZ, RZ, -0x1 ;  /* 0xffffffffff0f7424 */ /* 0x000fce00078e00ff */
[----:B-1234-:R-:W-:Y:S05]  /*1e1a0*/  WARPSYNC.COLLECTIVE R15, `(.L_x_10888) ;  /* 0x000000000f0c7348 */ /* 0x01efea0003c00000 */
[----:B------:R-:W-:Y:S02]  /*1e1b0*/  ELECT P6, UR62, PT ;  /* 0x00000000003e782f */ /* 0x000fe400038c0000 */
[----:B------:R-:W-:Y:S01]  /*1e1c0*/  MOV R14, UR62 ;  /* 0x0000003e000e7c02 */ /* 0x000fe20008000f00 */
[----:B-1234-:R-:W-:Y:S10]  /*1e1d0*/  ENDCOLLECTIVE ;  /* 0x000000000000791b */ /* 0x01eff40003800000 */
.L_x_10888:
[----:B------:R-:W-:Y:S05]  /*1e1e0*/  BSYNC B0 ;  /* 0x0000000000007941 */ /* 0x000fea0003800000 */
.L_x_10887:
[----:B------:R-:W-:Y:S05]  /*1e1f0*/  BRA `(.L_x_10889) ;  /* 0xffffffa000f07947 */ /* 0x000fea000383ffff */
.L_x_10683:
[----:B0-----:R0:W1:Y:S02]  /*1e200*/  SYNCS.PHASECHK.TRANS64.TRYWAIT P1, [R3+URZ+0x32440], R2 ;  /* 0x03244002030075a7 */ /* 0x001064000802017f */
[----:B-1----:R-:W-:Y:S05]  /*1e210*/  @!P1 NANOSLEEP.SYNCS 0x989680 ;  /* 0x009896800000995d */ /* 0x002fea0003900000 */
[----:B------:R-:W1:Y:S02]  /*1e220*/  @!P1 SYNCS.PHASECHK.TRANS64 P1, [R3+URZ+0x32440], R2 ;  /* 0x03244002030095a7 */ /* 0x000e64000802007f */
[----:B-1----:R-:W-:Y:S05]  /*1e230*/  @!P1 BRA `(.L_x_10683) ;  /* 0xfffffffc00f09947 */ /* 0x002fea000383ffff */
[----:B------:R-:W-:Y:S05]  /*1e240*/  BRA `(.L_x_10890) ;  /* 0xffffffa400107947 */ /* 0x000fea000383ffff */
.L_x_10685:
[----:B-1----:R1:W0:Y:S02]  /*1e250*/  SYNCS.PHASECHK.TRANS64.TRYWAIT P1, [R25+URZ+0x32440], R0 ;  /* 0x03244000190075a7 */ /* 0x002224000802017f */
[----:B0-----:R-:W-:Y:S05]  /*1e260*/  @!P1 NANOSLEEP.SYNCS 0x989680 ;  /* 0x009896800000995d */ /* 0x001fea0003900000 */
[----:B------:R-:W0:Y:S02]  /*1e270*/  @!P1 SYNCS.PHASECHK.TRANS64 P1, [R25+URZ+0x32440], R0 ;  /* 0x03244000190095a7 */ /* 0x000e24000802007f */
[----:B0-----:R-:W-:Y:S05]  /*1e280*/  @!P1 BRA `(.L_x_10685) ;  /* 0xfffffffc00f09947 */ /* 0x001fea000383ffff */
[----:B------:R-:W-:Y:S05]  /*1e290*/  BRA `(.L_x_10891) ;  /* 0xffffffa4001c7947 */ /* 0x000fea000383ffff */
.L_x_10687:
[----:B------:R0:W0:Y:S02]  /*1e2a0*/  SYNCS.PHASECHK.TRANS64.TRYWAIT P1, [R3+URZ+0x32460], R2 ;  /* 0x03246002030075a7 */ /* 0x000024000802017f */
[----:B0-----:R-:W-:Y:S05]  /*1e2b0*/  @!P1 NANOSLEEP.SYNCS 0x989680 ;  /* 0x009896800000995d */ /* 0x001fea0003900000 */
[----:B------:R-:W0:Y:S02]  /*1e2c0*/  @!P1 SYNCS.PHASECHK.TRANS64 P1, [R3+URZ+0x32460], R2 ;  /* 0x03246002030095a7 */ /* 0x000e24000802007f */
[----:B0-----:R-:W-:Y:S05]  /*1e2d0*/  @!P1 BRA `(.L_x_10687) ;  /* 0xfffffffc00f09947 */ /* 0x001fea000383ffff */
[----:B------:R-:W-:Y:S05]  /*1e2e0*/  BRA `(.L_x_10892) ;  /* 0xffffffa400187947 */ /* 0x000fea000383ffff */
.L_x_10893:
        /* <DEDUP_REMOVED lines=9> */
.L_x_15556:


//--------------------- .text._ZN7cutlass13device_kernelIN5flash11enable_sm90INS1_16FlashAttnFwdSm90INS1_25CollectiveMainloopFwdSm90ILi2EN4cute5tupleIJNS5_1CILi1EEES8_S8_EEENS6_IJNS7_ILi128EEENS7_ILi96EEENS7_ILi64EEEEEELi256ENS_10bfloat16_tEfNS_4arch4Sm90ELb0ELb1ELb0ELb0ELb1ELb0ELb0ELb1ELb0ELb1ELb0ELb0EEENS1_21CollectiveEpilogueFwdINS6_IJSA_NS7_ILi256EEESB_EEES9_SE_SG_Li256ELb0ELb1ELb0ELb0EEENS1_30DynamicPersistentTileSchedulerILi256ELi128ELb0ELb1ELb1EEEEEEEEEvNT_6ParamsE --------------------------
	.section	.text._ZN7cutlass13device_kernelIN5flash11enable_sm90INS1_16FlashAttnFwdSm90INS1_25CollectiveMainloopFwdSm90ILi2EN4cute5tupleIJNS5_1CILi1EEES8_S8_EEENS6_IJNS7_ILi128EEENS7_ILi96EEENS7_ILi64EEEEEELi256ENS_10bfloat16_tEfNS_4arch4Sm90ELb0ELb1ELb0ELb0ELb1ELb0ELb0ELb1ELb0ELb1ELb0ELb0EEENS1_21CollectiveEpilogueFwdINS6_IJSA_NS7_ILi256EEESB_EEES9_SE_SG_Li256ELb0ELb1ELb0ELb0EEENS1_30DynamicPersistentTileSchedulerILi256ELi128ELb0ELb1ELb1EEEEEEEEEvNT_6ParamsE,"ax",@progbits
	.align	128
.text._ZN7cutlass13device_kernelIN5flash11enable_sm90INS1_16FlashAttnFwdSm90INS1_25CollectiveMainloopFwdSm90ILi2EN4cute5tupleIJNS5_1CILi1EEES8_S8_EEENS6_IJNS7_ILi128EEENS7_ILi96EEENS7_ILi64EEEEEELi256ENS_10bfloat16_tEfNS_4arch4Sm90ELb0ELb1ELb0ELb0ELb1ELb0ELb0ELb1ELb0ELb1ELb0ELb0EEENS1_21CollectiveEpilogueFwdINS6_IJSA_NS7_ILi256EEESB_EEES9_SE_SG_Li256ELb0ELb1ELb0ELb0EEENS1_30DynamicPersistentTileSchedulerILi256ELi128ELb0ELb1ELb1EEEEEEEEEvNT_6ParamsE:
        .type           _ZN7cutlass13device_kernelIN5flash11enable_sm90INS1_16FlashAttnFwdSm90INS1_25CollectiveMainloopFwdSm90ILi2EN4cute5tupleIJNS5_1CILi1EEES8_S8_EEENS6_IJNS7_ILi128EEENS7_ILi96EEENS7_ILi64EEEEEELi256ENS_10bfloat16_tEfNS_4arch4Sm90ELb0ELb1ELb0ELb0ELb1ELb0ELb0ELb1ELb0ELb1ELb0ELb0EEENS1_21CollectiveEpilogueFwdINS6_IJSA_NS7_ILi256EEESB_EEES9_SE_SG_Li256ELb0ELb1ELb0ELb0EEENS1_30DynamicPersistentTileSchedulerILi256ELi128ELb0ELb1ELb1EEEEEEEEEvNT_6ParamsE,@function
        .size           _ZN7cutlass13device_kernelIN5flash11enable_sm90INS1_16FlashAttnFwdSm90INS1_25CollectiveMainloopFwdSm90ILi2EN4cute5tupleIJNS5_1CILi1EEES8_S8_EEENS6_IJNS7_ILi128EEENS7_ILi96EEENS7_ILi64EEEEEELi256ENS_10bfloat16_tEfNS_4arch4Sm90ELb0ELb1ELb0ELb0ELb1ELb0ELb0ELb1ELb0ELb1ELb0ELb0EEENS1_21CollectiveEpilogueFwdINS6_IJSA_NS7_ILi256EEESB_EEES9_SE_SG_Li256ELb0ELb1ELb0ELb0EEENS1_30DynamicPersistentTileSchedulerILi256ELi128ELb0ELb1ELb1EEEEEEEEEvNT_6ParamsE,(.L_x_15557 - _ZN7cutlass13device_kernelIN5flash11enable_sm90INS1_16FlashAttnFwdSm90INS1_25CollectiveMainloopFwdSm90ILi2EN4cute5tupleIJNS5_1CILi1EEES8_S8_EEENS6_IJNS7_ILi128EEENS7_ILi96EEENS7_ILi64EEEEEELi256ENS_10bfloat16_tEfNS_4arch4Sm90ELb0ELb1ELb0ELb0ELb1ELb0ELb0ELb1ELb0ELb1ELb0ELb0EEENS1_21CollectiveEpilogueFwdINS6_IJSA_NS7_ILi256EEESB_EEES9_SE_SG_Li256ELb0ELb1ELb0ELb0EEENS1_30DynamicPersistentTileSchedulerILi256ELi128ELb0ELb1ELb1EEEEEEEEEvNT_6ParamsE)
        .other          _ZN7cutlass13device_kernelIN5flash11enable_sm90INS1_16FlashAttnFwdSm90INS1_25CollectiveMainloopFwdSm90ILi2EN4cute5tupleIJNS5_1CILi1EEES8_S8_EEENS6_IJNS7_ILi128EEENS7_ILi96EEENS7_ILi64EEEEEELi256ENS_10bfloat16_tEfNS_4arch4Sm90ELb0ELb1ELb0ELb0ELb1ELb0ELb0ELb1ELb0ELb1ELb0ELb0EEENS1_21CollectiveEpilogueFwdINS6_IJSA_NS7_ILi256EEESB_EEES9_SE_SG_Li256ELb0ELb1ELb0ELb0EEENS1_30DynamicPersistentTileSchedulerILi256ELi128ELb0ELb1ELb1EEEEEEEEEvNT_6ParamsE,@"STO_CUDA_ENTRY STV_DEFAULT"
_ZN7cutlass13device_kernelIN5flash11enable_sm90INS1_16FlashAttnFwdSm90INS1_25CollectiveMainloopFwdSm90ILi2EN4cute5tupleIJNS5_1CILi1EEES8_S8_EEENS6_IJNS7_ILi128EEENS7_ILi96EEENS7_ILi64EEEEEELi256ENS_10bfloat16_tEfNS_4arch4Sm90ELb0ELb1ELb0ELb0ELb1ELb0ELb0ELb1ELb0ELb1ELb0ELb0EEENS1_21CollectiveEpilogueFwdINS6_IJSA_NS7_ILi256EEESB_EEES9_SE_SG_Li256ELb0ELb1ELb0ELb0EEENS1_30DynamicPersistentTileSchedulerILi256ELi128ELb0ELb1ELb1EEEEEEEEEvNT_6ParamsE:
        /* <DEDUP_REMOVED lines=45> */
.L_x_10894:
        /* <DEDUP_REMOVED lines=22> */
.L_x_10895:
        /* <DEDUP_REMOVED lines=18> */
.L_x_10896:
        /* <DEDUP_REMOVED lines=22> */
.L_x_10897:
        /* <DEDUP_REMOVED lines=23> */
.L_x_10898:
        /* <DEDUP_REMOVED lines=8> */
.L_x_10900:
[----:B------:R-:W-:-:S08]  /*08a0*/  NOP ;  /* 0x0000000000007918 */ /* 0x000fd00000000000 */
[----:B------:R-:W0:Y:S02]  /*08b0*/  USETMAXREG.TRY_ALLOC.CTAPOOL UP0, 0xe8 ;  /* 0x000000e8000079c8 */ /* 0x000e240008000600 */
[----:B0-----:R-:W-:-:S13]  /*08c0*/  PLOP3.LUT P0, PT, PT, PT, UP0, 0x80, 0x0 ;  /* 0x000000000000781c */ /* 0x001fda0003f0f008 */
[----:B------:R-:W-:Y:S05]  /*08d0*/  @!P0 BRA `(.L_x_10900) ;  /* 0xfffffffc00f08947 */ /* 0x000fea000383ffff */
[----:B------:R-:W-:Y:S01]  /*08e0*/  SHF.R.U32.HI R0, RZ, 0x7, R5 ;  /* 0x00000007ff007819 */ /* 0x000fe20000011605 */
[----:B------:R-:W0:Y:S08]  /*08f0*/  S2UR UR4, SR_CTAID.X ;  /* 0x00000000000479c3 */ /* 0x000e300000002500 */
[----:B------:R-:W-:Y:S08]  /*0900*/  BAR.ARV 0x4, 0x180 ;  /* 0x0106000000007b1d */ /* 0x000ff00000002000 */
        /* <DEDUP_REMOVED lines=15> */
[----:B------:R-:W-:Y:S01]  /*0a00*/  LEA.HI R2, R0, R213, RZ, 0x4 ;  /* 0x000000d500027211 */ /* 0x000fe200078f20ff */
[----:B------:R-:W-:Y:S01]  /*0a10*/  IMAD.SHL.U32 R6, R4, 0x20, RZ ;  /* 0x0000002004067824 */ /* 0x000fe200078e00ff */
[----:B------:R-:W-:Y:S01]  /*0a20*/  SHF.R.S32.HI R206, RZ, 0x7, R3 ;  /* 0x00000007ffce7819 */ /* 0x000fe20000011403 */
[----:B------:R-:W-:Y:S01]  /*0a30*/  IMAD.IADD R204, R213, 0x1, -R204 ;  /* 0x00000001d5cc7824 */ /* 0x000fe200078e0acc */
[----:B------:R-:W-:-:S02]  /*0a40*/  SHF.R.S32.HI R5, RZ, 0x4, R2 ;  /* 0x00000004ff057819 */ /* 0x000fc40000011402 */
[----:B------:R-:W-:Y:S02]  /*0a50*/  LOP3.LUT R7, R6, 0xfffffc00, RZ, 0xc0, !PT ;  /* 0xfffffc0006077812 */ /* 0x000fe400078ec0ff */
[----:B------:R-:W-:Y:S02]  /*0a60*/  SHF.R.S32.HI R9, RZ, 0x1f, R204 ;  /* 0x0000001fff097819 */ /* 0x000fe400000114cc */
[----:B------:R-:W-:Y:S02]  /*0a70*/  LEA.HI R6, R0, R213, RZ, 0x2 ;  /* 0x000000d500067211 */ /* 0x000fe400078f10ff */
[----:B------:R-:W-:Y:S02]  /*0a80*/  LEA.HI R8, R9, R204, RZ, 0x2 ;  /* 0x000000cc09087211 */ /* 0x000fe400078f10ff */
[----:B------:R-:W-:Y:S02]  /*0a90*/  LOP3.LUT R4, R2, 0x3fffff0, RZ, 0xc0, !PT ;  /* 0x03fffff002047812 */ /* 0x000fe400078ec0ff */
[----:B------:R-:W-:-:S02]  /*0aa0*/  SHF.R.S32.HI R10, RZ, 0x2, R8 ;  /* 0x00000002ff0a7819 */ /* 0x000fc40000011408 */
[----:B------:R-:W-:Y:S01]  /*0ab0*/  SHF.R.S32.HI R11, RZ, 0x1f, R8 ;  /* 0x0000001fff0b7819 */ /* 0x000fe20000011408 */
[----:B------:R-:W-:Y:S01]  /*0ac0*/  IMAD.IADD R4, R213, 0x1, -R4 ;  /* 0x00000001d5047824 */ /* 0x000fe200078e0a04 */
[----:B------:R-:W-:Y:S02]  /*0ad0*/  LOP3.LUT R6, R6, 0xfffffffc, RZ, 0xc0, !PT ;  /* 0xfffffffc06067812 */ /* 0x000fe400078ec0ff */
[----:B------:R-:W-:Y:S01]  /*0ae0*/  LEA.HI R11, R11, R10, RZ, 0x3 ;  /* 0x0000000a0b0b7211 */ /* 0x000fe200078f18ff */
[----:B------:R-:W-:Y:S01]  /*0af0*/  IMAD R7, R4, 0x40, R7 ;  /* 0x0000004004077824 */ /* 0x000fe200078e0207 */
[----:B------:R-:W-:Y:S01]  /*0b00*/  LEA.HI R0, R0, R213, RZ, 0x3 ;  /* 0x000000d500007211 */ /* 0x000fe200078f18ff */
[----:B------:R-:W-:Y:S01]  /*0b10*/  IMAD.IADD R6, R213, 0x1, -R6 ;  /* 0x00000001d5067824 */ /* 0x000fe200078e0a06 */
[----:B------:R-:W-:Y:S02]  /*0b20*/  LEA.HI R2, R2, R5, RZ, 0x1 ;  /* 0x0000000502027211 */ /* 0x000fe400078f08ff */
[----:B------:R-:W-:-:S02]  /*0b30*/  LOP3.LUT R11, R11, 0xfffffff8, RZ, 0xc0, !PT ;  /* 0xfffffff80b0b7812 */ /* 0x000fc400078ec0ff */
[----:B------:R-:W-:Y:S02]  /*0b40*/  LEA.HI R9, R9, R204, RZ, 0x5 ;  /* 0x000000cc09097211 */ /* 0x000fe400078f28ff */
[----:B------:R-:W-:Y:S01]  /*0b50*/  LEA.HI R3, R3, R206, RZ, 0x1 ;  /* 0x000000ce03037211 */ /* 0x000fe200078f08ff */
[----:B------:R-:W-:Y:S01]  /*0b60*/  IMAD.IADD R10, R10, 0x1, -R11 ;  /* 0x000000010a0a7824 */ /* 0x000fe200078e0a0b */
[----:B------:R-:W-:Y:S02]  /*0b70*/  LOP3.LUT R202, R0, 0xfffffff8, RZ, 0xc0, !PT ;  /* 0xfffffff800ca7812 */ /* 0x000fe400078ec0ff */
[----:B------:R-:W-:Y:S02]  /*0b80*/  LOP3.LUT R2, R2, 0x1ffffffe, RZ, 0xc0, !PT ;  /* 0x1ffffffe02027812 */ /* 0x000fe400078ec0ff */
[----:B------:R-:W-:Y:S01]  /*0b90*/  SHF.R.S32.HI R9, RZ, 0x5, R9 ;  /* 0x00000005ff097819 */ /* 0x000fe20000011409 */
[----:B------:R-:W-:Y:S01]  /*0ba0*/  IMAD.IADD R202, R213, 0x1, -R202 ;  /* 0x00000001d5ca7824 */ /* 0x000fe200078e0aca */
[----:B------:R-:W-:Y:S01]  /*0bb0*/  LOP3.LUT R3, R3, 0x3fffffe, RZ, 0xc0, !PT ;  /* 0x03fffffe03037812 */ /* 0x000fe200078ec0ff */
[----:B------:R-:W-:Y:S01]  /*0bc0*/  IMAD.IADD R2, R5, 0x1, -R2 ;  /* 0x0000000105027824 */ /* 0x000fe200078e0a02 */
[----:B------:R-:W-:Y:S01]  /*0bd0*/  LEA.HI R4, R6, R6, RZ, 0x1 ;  /* 0x0000000606047211 */ /* 0x000fe200078f08ff */
[----:B------:R-:W-:Y:S01]  /*0be0*/  IMAD R10, R9, 0x10, R10 ;  /* 0x00000010090a7824 */ /* 0x000fe200078e020a */
[----:B------:R-:W-:Y:S01]  /*0bf0*/  SHF.R.S32.HI R203, RZ, 0x3, R0 ;  /* 0x00000003ffcb7819 */ /* 0x000fe20000011400 */
[----:B------:R-:W-:Y:S01]  /*0c00*/  IMAD.IADD R3, R206, 0x1, -R3 ;  /* 0x00000001ce037824 */ /* 0x000fe200078e0a03 */
[----:B------:R-:W-:Y:S01]  /*0c10*/  LOP3.LUT R5, R4, 0x1ffffffe, RZ, 0xc0, !PT ;  /* 0x1ffffffe04057812 */ /* 0x000fe200078ec0ff */
[----:B------:R-:W-:-:S02]  /*0c20*/  IMAD.SHL.U32 R19, R202, 0x8, RZ ;  /* 0x00000008ca137824 */ /* 0x000fc400078e00ff */
[----:B------:R-:W-:Y:S01]  /*0c30*/  IMAD R207, R3, 0x40, R10 ;  /* 0x0000004003cf7824 */ /* 0x000fe200078e020a */
[----:B------:R-:W-:Y:S01]  /*0c40*/  LOP3.LUT R3, R8, 0x7ffffffc, RZ, 0xc0, !PT ;  /* 0x7ffffffc08037812 */ /* 0x000fe200078ec0ff */
[C---:B------:R-:W-:Y:S01]  /*0c50*/  VIADD R200, R19.reuse, 0x40 ;  /* 0x0000004013c87836 */ /* 0x040fe20000000000 */
[----:B------:R-:W-:Y:S01]  /*0c60*/  SHF.R.S32.HI R212, RZ, 0x1f, R19 ;  /* 0x0000001fffd47819 */ /* 0x000fe20000011413 */
[C---:B------:R-:W-:Y:S02]  /*0c70*/  VIADD R23, R19.reuse, 0x80 ;  /* 0x0000008013177836 */ /* 0x040fe40000000000 */
[----:B------:R-:W-:Y:S01]  /*0c80*/  VIADD R201, R19, 0xc0 ;  /* 0x000000c013c97836 */ /* 0x000fe20000000000 */
[----:B------:R-:W-:Y:S01]  /*0c90*/  SHF.R.S32.HI R211, RZ, 0x1f, R200 ;  /* 0x0000001fffd37819 */ /* 0x000fe200000114c8 */
[----:B------:R-:W-:Y:S01]  /*0ca0*/  IMAD.IADD R22, R6, 0x1, -R5 ;  /* 0x0000000106167824 */ /* 0x000fe200078e0a05 */
[----:B------:R-:W-:Y:S01]  /*0cb0*/  SHF.R.S32.HI R210, RZ, 0x1f, R23 ;  /* 0x0000001fffd27819 */ /* 0x000fe20000011417 */
[----:B------:R-:W-:Y:S01]  /*0cc0*/  IMAD R208, R2, 0x8, R7 ;  /* 0x0000000802d07824 */ /* 0x000fe200078e0207 */
[----:B------:R-:W-:Y:S01]  /*0cd0*/  SHF.R.S32.HI R209, RZ, 0x1f, R201 ;  /* 0x0000001fffd17819 */ /* 0x000fe200000114c9 */
[----:B------:R-:W-:-:S02]  /*0ce0*/  IMAD.IADD R18, R204, 0x1, -R3 ;  /* 0x00000001cc127824 */ /* 0x000fc400078e0a03 */
[----:B------:R-:W-:-:S07]  /*0cf0*/  IMAD R22, R22, 0x8, R207 ;  /* 0x0000000816167824 */ /* 0x000fce00078e02cf */
.L_x_11005:
        /* <DEDUP_REMOVED lines=21> */
.L_x_10901:
[----:B------:R-:W-:Y:S01]  /*0e50*/  ULDC UR7, c[0x0][0xc54] ;  /* 0x0003150000077ab9 */ /* 0x000fe20000000800 */
[----:B------:R-:W-:Y:S01]  /*0e60*/  UMOV UR6, UR9 ;  /* 0x0000000900067c82 */ /* 0x000fe20008000000 */
[----:B------:R-:W-:-:S11]  /*0e70*/  UISETP.NE.AND UP0, UPT, UR7, 0x1, UPT ;  /* 0x000000010700788c */ /* 0x000fd6000bf05270 */
[----:B------:R-:W-:Y:S02]  /*0e80*/  @UP0 ULDC.64 UR10, c[0x0][0xc58] ;  /* 0x00031600000a0ab9 */ /* 0x000fe40000000a00 */
[----:B------:R-:W-:-:S04]  /*0e90*/  UIMAD.WIDE.U32 UR4, UR9, UR10, URZ ;  /* 0x0000000a090472a5 */ /* 0x000fc8000f8e003f */
[----:B------:R-:W-:-:S04]  /*0ea0*/  @UP0 USHF.R.U32.HI UR6, URZ, UR11, UR5 ;  /* 0x0000000b3f060299 */ /* 0x000fc80008011605 */
[----:B------:R-:W-:-:S12]  /*0eb0*/  UIMAD UR4, UR6, UR7, URZ ;  /* 0x00000007060472a4 */ /* 0x000fd8000f8e023f */
.L_x_10902:
[----:B------:R-:W0:Y:S01]  /*0ec0*/  LDC R205, c[0x0][0x448] ;  /* 0x00011200ffcd7b82 */ /* 0x000e220000000800 */
[----:B------:R-:W-:Y:S01]  /*0ed0*/  ULOP3.LUT UR6, URZ, UR6, URZ, 0x33, !UPT ;  /* 0x000000063f067292 */ /* 0x000fe2000f8e333f */
[----:B------:R-:W-:Y:S01]  /*0ee0*/  LOP3.LUT R16, R16, 0xffefffff, RZ, 0xc0, !PT ;  /* 0xffefffff10107812 */ /* 0x000fe200078ec0ff */
[----:B------:R-:W-:Y:S01]  /*0ef0*/  ULDC UR43, c[0x0][0xc48] ;  /* 0x00031200002b7ab9 */ /* 0x000fe20000000800 */
[----:B------:R-:W-:Y:S01]  /*0f00*/  ULDC UR5, c[0x0][0xc3c] ;  /* 0x00030f0000057ab9 */ /* 0x000fe20000000800 */
[----:B------:R-:W-:Y:S02]  /*0f10*/  UISETP.NE.AND UP0, UPT, UR43, 0x1, UPT ;  /* 0x000000012b00788c */ /* 0x000fe4000bf05270 */
[----:B------:R-:W-:Y:S01]  /*0f20*/  UIADD3 UR6, UR6, UR5, URZ ;  /* 0x0000000506067290 */ /* 0x000fe2000fffe03f */
[----:B------:R-:W1:Y:S01]  /*0f30*/  LDC.64 R8, c[0x0][0x9e0] ;  /* 0x00027800ff087b82 */ /* 0x000e620000000a00 */
[----:B------:R-:W-:Y:S02]  /*0f40*/  UIADD3 UR4, UR9, -UR4, URZ ;  /* 0x8000000409047290 */ /* 0x000fe4000fffe03f */
[----:B------:R-:W-:Y:S01]  /*0f50*/  USHF.L.U32 UR41, UR6, 0x7, URZ ;  /* 0x0000000706297899 */ /* 0x000fe2000800063f */
[----:B------:R-:W-:Y:S01]  /*0f60*/  ULDC.64 UR10, c[0x0][0x418] ;  /* 0x00010600000a7ab9 */ /* 0x000fe20000000a00 */
[----:B------:R-:W-:Y:S01]  /*0f70*/  ULDC UR7, c[0x0][0xc54] ;  /* 0x0003150000077ab9 */ /* 0x000fe20000000800 */
[----:B------:R-:W-:-:S02]  /*0f80*/  ISETP.NE.U32.AND P0, PT, RZ, UR10, PT ;  /* 0x0000000aff007c0c */ /* 0x000fc4000bf05070 */
[----:B------:R-:W2:Y:S01]  /*0f90*/  LDC R6, c[0x0][0x288] ;  /* 0x0000a200ff067b82 */ /* 0x000ea20000000800 */
[----:B------:R-:W-:Y:S02]  /*0fa0*/  UIADD3 UR6, UR41, 0x7f, URZ ;  /* 0x0000007f29067890 */ /* 0x000fe4000fffe03f */
[----:B------:R-:W-:Y:S01]  /*0fb0*/  UIMAD UR8, UR8, UR7, UR4 ;  /* 0x00000007080872a4 */ /* 0x000fe2000f8e0204 */
[----:B------:R-:W-:Y:S02]  /*0fc0*/  ISETP.NE.AND.EX P0, PT, RZ, UR11, PT, P0 ;  /* 0x0000000bff007c0c */ /* 0x000fe4000bf05300 */
[----:B------:R-:W-:Y:S01]  /*0fd0*/  @UP0 ULDC UR4, c[0x0][0xc4c] ;  /* 0x0003130000040ab9 */ /* 0x000fe20000000800 */
[----:B------:R-:W-:Y:S01]  /*0fe0*/  @UP0 ULDC UR7, c[0x0][0xc50] ;  /* 0x0003140000070ab9 */ /* 0x000fe20000000800 */
[----:B0-----:R-:W-:Y:S01]  /*0ff0*/  ISETP.NE.AND P2, PT, R205, 0x1, PT ;  /* 0x00000001cd00780c */ /* 0x001fe20003f45270 */
[----:B------:R-:W0:Y:S01]  /*1000*/  LDC R0, c[0x0][0x424] ;  /* 0x00010900ff007b82 */ /* 0x000e220000000800 */
[----:B------:R-:W-:Y:S01]  /*1010*/  UIMAD.WIDE.U32 UR4, UR8, UR4, URZ ;  /* 0x00000004080472a5 */ /* 0x000fe2000f8e003f */
[----:B------:R-:W-:Y:S01]  /*1020*/  IMAD.U32 R2, RZ, RZ, UR6 ;  /* 0x00000006ff027e24 */ /* 0x000fe2000f8e00ff */
[----:B------:R-:W-:-:S02]  /*1030*/  UMOV UR42, UR8 ;  /* 0x00000008002a7c82 */ /* 0x000fc40008000000 */
[----:B------:R-:W-:Y:S01]  /*1040*/  @UP0 USHF.R.U32.HI UR42, URZ, UR7, UR5 ;  /* 0x000000073f2a0299 */ /* 0x000fe20008011605 */
[----:B-1----:R-:W-:Y:S02]  /*1050*/  ISETP.GE.AND P1, PT, R9, 0x1, PT ;  /* 0x000000010900780c */ /* 0x002fe40003f26270 */
[----:B------:R-:W1:Y:S01]  /*1060*/  LDC R7, c[0x0][0x2f0] ;  /* 0x0000bc00ff077b82 */ /* 0x000e620000000800 */
[----:B------:R-:W-:-:S03]  /*1070*/  UIADD3 UR4, -UR42, URZ, URZ ;  /* 0x0000003f2a047290 */ /* 0x000fc6000fffe13f */
[----:B------:R-:W-:Y:S01]  /*1080*/  @P2 LOP3.LUT R16, R16, 0x100000, RZ, 0xfc, !PT ;  /* 0x0010000010102812 */ /* 0x000fe200078efcff */
[----:B------:R-:W-:Y:S01]  /*1090*/  UIMAD UR43, UR43, UR4, UR8 ;  /* 0x000000042b2b72a4 */ /* 0x000fe2000f8e0208 */
[----:B--2---:R-:W-:Y:S02]  /*10a0*/  IADD3 R5, -R6, 0x1, RZ ;  /* 0x0000000106057810 */ /* 0x004fe40007ffe1ff */
[----:B------:R-:W2:Y:S01]  /*10b0*/  @P2 LDC R3, c[0x0][0x44c] ;  /* 0x00011300ff032b82 */ /* 0x000ea20000000800 */
[----:B------:R-:W-:-:S04]  /*10c0*/  LOP3.LUT R16, R16, 0xfff7ffff, RZ, 0xc0, !PT ;  /* 0xfff7ffff10107812 */ /* 0x000fc800078ec0ff */
[----:B------:R-:W-:-:S03]  /*10d0*/  @P1 LOP3.LUT R16, R16, 0x80000, RZ, 0xfc, !PT ;  /* 0x0008000010101812 */ /* 0x000fc600078efcff */
[----:B------:R-:W3:Y:S01]  /*10e0*/  @P2 LDC R4, c[0x0][0x450] ;  /* 0x00011400ff042b82 */ /* 0x000ee20000000800 */
[----:B0-----:R-:W-:-:S05]  /*10f0*/  SEL R0, R0, 0x1, P0 ;  /* 0x0000000100007807 */ /* 0x001fca0000000000 */
[CC--:B-1----:R-:W-:Y:S02]  /*1100*/  IMAD R5, R0.reuse, R7.reuse, R5 ;  /* 0x0000000700057224 */ /* 0x0c2fe400078e0205 */
[----:B------:R-:W-:Y:S02]  /*1110*/  IMAD R17, R0, R7, RZ ;  /* 0x0000000700117224 */ /* 0x000fe400078e02ff */
[----:B--2---:R-:W-:-:S05]  /*1120*/  @P2 IMAD.HI.U32 R3, R3, UR6, RZ ;  /* 0x0000000603032c27 */ /* 0x004fca000f8e00ff */
[----:B---3--:R-:W-:-:S05]  /*1130*/  @P2 SHF.R.U32.HI R2, RZ, R4, R3 ;  /* 0x00000004ff022219 */ /* 0x008fca0000011603 */
        /* <DEDUP_REMOVED lines=13> */
.L_x_10904:
[----:B------:R-:W-:-:S13]  /*1210*/  ISETP.NE.AND P0, PT, R9, 0x1, PT ;  /* 0x000000010900780c */ /* 0x000fda0003f05270 */
[----:B------:R-:W0:Y:S02]  /*1220*/  @P0 LDC.64 R4, c[0x0][0x9e8] ;  /* 0x00027a00ff040b82 */ /* 0x000e240000000a00 */
[----:B0-----:R-:W-:-:S05]  /*1230*/  @P0 IMAD.HI.U32 R4, R3, R4, RZ ;  /* 0x0000000403040227 */ /* 0x001fca00078e00ff */
[----:B------:R-:W-:-:S07]  /*1240*/  @P0 SHF.R.U32.HI R3, RZ, R5, R4 ;  /* 0x00000005ff030219 */ /* 0x000fce0000011604 */
.L_x_10905:
[----:B------:R-:W-:-:S05]  /*1250*/  IMAD R3, R3, R9, R9 ;  /* 0x0000000903037224 */ /* 0x000fca00078e0209 */
[----:B------:R-:W-:-:S07]  /*1260*/  VIMNMX R2, R2, R3, PT ;  /* 0x0000000302027248 */ /* 0x000fce0003fe0100 */
.L_x_10903:
[----:B------:R-:W0:Y:S01]  /*1270*/  @P2 LDC R4, c[0x0][0x44c] ;  /* 0x00011300ff042b82 */ /* 0x000e220000000800 */
[----:B------:R-:W-:Y:S01]  /*1280*/  IMAD.U32 R3, RZ, RZ, UR41 ;  /* 0x00000029ff037e24 */ /* 0x000fe2000f8e00ff */
[----:B------:R-:W-:Y:S01]  /*1290*/  ULDC UR4, c[0x0][0x9dc] ;  /* 0x0002770000047ab9 */ /* 0x000fe20000000800 */
[-C--:B------:R-:W-:Y:S02]  /*12a0*/  IMAD R6, R0, R7.reuse, -R6 ;  /* 0x0000000700067224 */ /* 0x080fe400078e0a06 */
[----:B------:R-:W-:Y:S02]  /*12b0*/  VIADD R2, R2, 0x5f ;  /* 0x0000005f02027836 */ /* 0x000fe40000000000 */
[----:B------:R-:W-:Y:S01]  /*12c0*/  IMAD R0, R0, R7, 0x5f ;  /* 0x0000005f00007424 */ /* 0x000fe200078e0207 */
[----:B------:R-:W1:Y:S01]  /*12d0*/  @P2 LDC R5, c[0x0][0x450] ;  /* 0x00011400ff052b82 */ /* 0x000e620000000800 */
[----:B------:R-:W-:-:S04]  /*12e0*/  IMAD.HI R2, R2, 0x2aaaaaab, RZ ;  /* 0x2aaaaaab02027827 */ /* 0x000fc800078e02ff */
[----:B------:R-:W-:-:S04]  /*12f0*/  IMAD.HI R0, R0, 0x2aaaaaab, RZ ;  /* 0x2aaaaaab00007827 */ /* 0x000fc800078e02ff */
[----:B0-----:R-:W-:-:S05]  /*1300*/  @P2 IMAD.HI.U32 R4, R4, UR41, RZ ;  /* 0x0000002904042c27 */ /* 0x001fca000f8e00ff */
[----:B-1----:R-:W-:Y:S02]  /*1310*/  @P2 SHF.R.U32.HI R3, RZ, R5, R4 ;  /* 0x00000005ff032219 */ /* 0x002fe40000011604 */
[----:B------:R-:W-:-:S03]  /*1320*/  SHF.R.U32.HI R5, RZ, 0x1f, R2 ;  /* 0x0000001fff057819 */ /* 0x000fc60000011602 */
[----:B------:R-:W-:Y:S01]  /*1330*/  IMAD.IADD R6, R6, 0x1, R3 ;  /* 0x0000000106067824 */ /* 0x000fe200078e0203 */
[----:B------:R-:W-:Y:S02]  /*1340*/  SHF.R.U32.HI R3, RZ, 0x1f, R0 ;  /* 0x0000001fff037819 */ /* 0x000fe40000011600 */
[----:B------:R-:W-:Y:S01]  /*1350*/  LEA.HI.SX32 R176, R2, R5, 0x1c ;  /* 0x0000000502b07211 */ /* 0x000fe200078fe2ff */
[----:B------:R-:W-:Y:S01]  /*1360*/  VIADD R4, R6, -UR4 ;  /* 0x8000000406047c36 */ /* 0x000fe20008000000 */
[----:B------:R-:W-:-:S04]  /*1370*/  LEA.HI.SX32 R3, R0, R3, 0x1c ;  /* 0x0000000300037211 */ /* 0x000fc800078fe2ff */
[----:B------:R-:W-:Y:S02]  /*1380*/  R2UR UR4, R4 ;  /* 0x00000000040472ca */ /* 0x000fe400000e0000 */
[----:B------:R-:W-:Y:S01]  /*1390*/  VIMNMX R176, R3, R176, PT ;  /* 0x000000b003b07248 */ /* 0x000fe20003fe0100 */
[----:B------:R-:W-:-:S12]  /*13a0*/  @!P1 BRA `(.L_x_10906) ;  /* 0x0000000000449947 */ /* 0x000fd80003800000 */
        /* <DEDUP_REMOVED lines=9> */
.L_x_10907:
[----:B------:R-:W-:-:S13]  /*1440*/  ISETP.NE.AND P0, PT, R9, 0x1, PT ;  /* 0x000000010900780c */ /* 0x000fda0003f05270 */
[----:B------:R-:W0:Y:S02]  /*1450*/  @P0 LDC.64 R2, c[0x0][0x9e8] ;  /* 0x00027a00ff020b82 */ /* 0x000e240000000a00 */
[----:B0-----:R-:W-:-:S05]  /*1460*/  @P0 IMAD.HI.U32 R0, R6, R2, RZ ;  /* 0x0000000206000227 */ /* 0x001fca00078e00ff */
[----:B------:R-:W-:-:S07]  /*1470*/  @P0 SHF.R.U32.HI R6, RZ, R3, R0 ;  /* 0x00000003ff060219 */ /* 0x000fce0000011600 */
.L_x_10908:
[----:B------:R-:W-:-:S05]  /*1480*/  IMAD R6, R6, R9, RZ ;  /* 0x0000000906067224 */ /* 0x000fca00078e02ff */
[----:B------:R-:W-:-:S13]  /*1490*/  R2UR UR5, R6 ;  /* 0x00000000060572ca */ /* 0x000fda00000e0000 */
[----:B------:R-:W-:-:S04]  /*14a0*/  UISETP.LT.AND UP0, UPT, UR4, UR5, UPT ;  /* 0x000000050400728c */ /* 0x000fc8000bf01270 */
[----:B------:R-:W-:-:S12]  /*14b0*/  USEL UR4, UR4, UR5, !UP0 ;  /* 0x0000000504047287 */ /* 0x000fd8000c000000 */
.L_x_10906:
[----:B------:R-:W-:Y:S01]  /*14c0*/  UIMAD.WIDE UR4, UR4, 0x2aaaaaab, URZ ;  /* 0x2aaaaaab040478a5 */ /* 0x000fe2000f8e023f */
[----:B------:R-:W-:Y:S02]  /*14d0*/  PLOP3.LUT P0, PT, PT, PT, PT, 0x80, 0x0 ;  /* 0x000000000000781c */ /* 0x000fe40003f0f070 */
[----:B------:R-:W-:Y:S01]  /*14e0*/  CS2R R2, SRZ ;  /* 0x0000000000027805 */ /* 0x000fe2000001ff00 */
[----:B------:R-:W-:Y:S01]  /*14f0*/  IMAD.MOV.U32 R0, RZ, RZ, RZ ;  /* 0x000000ffff007224 */ /* 0x000fe200078e00ff */
[----:B------:R-:W-:Y:S01]  /*1500*/  USHF.R.U32.HI UR4, URZ, 0x1f, UR5 ;  /* 0x0000001f3f047899 */ /* 0x000fe20008011605 */
[----:B------:R-:W-:Y:S02]  /*1510*/  CS2R R168, SRZ ;  /* 0x0000000000a87805 */ /* 0x000fe4000001ff00 */
[----:B------:R-:W-:Y:S02]  /*1520*/  CS2R R148, SRZ ;  /* 0x0000000000947805 */ /* 0x000fe4000001ff00 */
[----:B------:R-:W-:Y:S01]  /*1530*/  CS2R R166, SRZ ;  /* 0x0000000000a67805 */ /* 0x000fe2000001ff00 */
[----:B------:R-:W-:Y:S01]  /*1540*/  ULEA.HI.SX32 UR4, UR5, UR4, 0x1c ;  /* 0x0000000405047291 */ /* 0x000fe2000f8fe23f */
        /* <DEDUP_REMOVED lines=96> */
.L_x_10910:
[----:B------:R-:W0:Y:S01]  /*1b50*/  S2R R0, SR_CgaCtaId ;  /* 0x0000000000007919 */ /* 0x000e220000008800 */
[----:B------:R-:W-:Y:S01]  /*1b60*/  ULEA.HI UR4, UR36, UR36, URZ, 0x1 ;  /* 0x0000002424047291 */ /* 0x000fe2000f8f083f */
[----:B------:R-:W-:Y:S01]  /*1b70*/  MOV R7, 0x400 ;  /* 0x0000040000077802 */ /* 0x000fe20000000f00 */
[----:B------:R-:W1:Y:S02]  /*1b80*/  S2R R20, SR_TID.X ;  /* 0x0000000000147919 */ /* 0x000e640000002100 */
[----:B------:R-:W-:-:S04]  /*1b90*/  ULOP3.LUT UR4, UR4, 0xfffffffe, URZ, 0xc0, !UPT ;  /* 0xfffffffe04047892 */ /* 0x000fc8000f8ec03f */
[----:B------:R-:W-:-:S06]  /*1ba0*/  UIADD3 UR4, UR36, -UR4, URZ ;  /* 0x8000000424047290 */ /* 0x000fcc000fffe03f */
[----:B------:R-:W-:Y:S01]  /*1bb0*/  IMAD.U32 R2, RZ, RZ, UR4 ;  /* 0x00000004ff027e24 */ /* 0x000fe2000f8e00ff */
[----:B0-----:R-:W-:-:S04]  /*1bc0*/  LEA R7, R0, R7, 0x18 ;  /* 0x0000000700077211 */ /* 0x001fc800078ec0ff */
[----:B------:R-:W-:Y:S02]  /*1bd0*/  SHF.L.U32 R0, R2, 0x1f, RZ ;  /* 0x0000001f02007819 */ /* 0x000fe400000006ff */
[----:B-1----:R-:W-:Y:S02]  /*1be0*/  SHF.R.U32.HI R20, RZ, 0x7, R20 ;  /* 0x00000007ff147819 */ /* 0x002fe40000011614 */
[----:B------:R-:W0:Y:S03]  /*1bf0*/  SYNCS.PHASECHK.TRANS64.TRYWAIT P0, [R7+URZ+0x22800], R0 ;  /* 0x02280000070075a7 */ /* 0x000e26000800017f */
[----:B------:R-:W-:Y:S01]  /*1c00*/  VIADD R8, R20, 0x8 ;  /* 0x0000000814087836 */ /* 0x000fe20000000000 */
[----:B0-----:R-:W-:Y:S06]  /*1c10*/  @!P0 BRA `(.L_x_10911) ;  /* 0x0000011c00d88947 */ /* 0x001fec0003800000 */
.L_x_11075:
[----:B0-----:R-:W-:Y:S01]  /*1c20*/  IMAD.U32 R0, RZ, RZ, UR40 ;  /* 0x00000028ff007e24 */ /* 0x001fe2000f8e00ff */
[----:B------:R-:W-:Y:S05]  /*1c30*/  WARPSYNC.ALL ;  /* 0x0000000000007948 */ /* 0x000fea0003800000 */
[----:B------:R0:W-:Y:S01]  /*1c40*/  BAR.SYNC.DEFER_BLOCKING R8, 0x100 ;  /* 0x000400080000751d */ /* 0x0001e20000010000 */
[----:B------:R-:W-:-:S13]  /*1c50*/  ISETP.NE.AND P0, PT, R0, 0x3, PT ;  /* 0x000000030000780c */ /* 0x000fda0003f05270 */
[----:B0-----:R-:W-:Y:S05]  /*1c60*/  @!P0 BRA `(.L_x_10912) ;  /* 0x0000000000048947 */ /* 0x001fea0003800000 */
[----:B------:R-:W-:Y:S01]  /*1c70*/  BPT.TRAP 0x1 ;  /* 0x000000040000795c */ /* 0x000fe20000300000 */
.L_x_10912:
[----:B------:R-:W-:Y:S01]  /*1c80*/  R2UR UR24, R7 ;  /* 0x00000000071872ca */ /* 0x000fe200000e0000 */
[----:B------:R-:W-:-:S05]  /*1c90*/  IMAD.U32 R9, RZ, RZ, UR37 ;  /* 0x00000025ff097e24 */ /* 0x000fca000f8e00ff */
[----:B------:R-:W-:-:S07]  /*1ca0*/  SHF.L.U32 R9, R9, 0x1f, RZ ;  /* 0x0000001f09097819 */ /* 0x000fce00000006ff */
[----:B------:R-:W-:-:S09]  /*1cb0*/  ULEA UR24, UR38, UR24, 0x3 ;  /* 0x0000001826187291 */ /* 0x000fd2000f8e183f */
[----:B------:R0:W1:Y:S01]  /*1cc0*/  SYNCS.PHASECHK.TRANS64.TRYWAIT P1, [UR24+0x22830], R9 ;  /* 0x02283009ff0075a7 */ /* 0x0000620008020158 */
[----:B------:R-:W-:Y:S05]  /*1cd0*/  @!P0 BRA `(.L_x_10913) ;  /* 0x0000000000048947 */ /* 0x000fea0003800000 */
[----:B------:R-:W-:Y:S01]  /*1ce0*/  BPT.TRAP 0x1 ;  /* 0x000000040000795c */ /* 0x000fe20000300000 */
.L_x_10913:
[----:B-1----:R-:W-:Y:S05]  /*1cf0*/  @P1 BRA `(.L_x_10914) ;  /* 0x0000000000081947 */ /* 0x002fea0003800000 */
[----:B------:R-:W1:Y:S02]  /*1d00*/  SYNCS.PHASECHK.TRANS64.TRYWAIT P1, [UR24+0x22830], R9 ;  /* 0x02283009ff0075a7 */ /* 0x000e640008020158 */
[----:B-1----:R-:W-:Y:S05]  /*1d10*/  @!P1 BRA `(.L_x_10915) ;  /* 0x0000011c00ac9947 */ /* 0x002fea0003800000 */
.L_x_10914:
[----:B------:R-:W-:Y:S01]  /*1d20*/  R2UR UR4, R7 ;  /* 0x00000000070472ca */ /* 0x000fe200000e0000 */
[----:B------:R-:W-:Y:S01]  /*1d30*/  ULOP3.LUT UR20, UR45, 0x10000, URZ, 0xfc, !UPT ;  /* 0x000100002d147892 */ /* 0x000fe2000f8efc3f */
[----:B------:R-:W-:Y:S01]  /*1d40*/  WARPGROUP.ARRIVE ;  /* 0x00000000000079c5 */ /* 0x000fe20000000000 */
[----:B------:R-:W-:Y:S01]  /*1d50*/  UMOV UR21, 0x40000040 ;  /* 0x4000004000157882 */ /* 0x000fe20000000000 */
[----:B------:R-:W-:Y:S01]  /*1d60*/  UMOV UR23, 0x40000040 ;  /* 0x4000004000177882 */ /* 0x000fe20000000000 */
[----:B------:R-:W-:-:S03]  /*1d70*/  UIADD3 UR8, UR20, 0x2, URZ ;  /* 0x0000000214087890 */ /* 0x000fc6000fffe03f */
[----:B-1----:R-:W1:Y:S01]  /*1d80*/  S2R R0, SR_TID.X ;  /* 0x0000000000007919 */ /* 0x002e620000002100 */
[----:B------:R-:W-:Y:S01]  /*1d90*/  UMOV UR9, 0x40000040 ;  /* 0x4000004000097882 */ /* 0x000fe20000000000 */
[----:B------:R-:W-:Y:S01]  /*1da0*/  UMOV UR11, 0x40000040 ;  /* 0x40000040000b7882 */ /* 0x000fe20000000000 */
[----:B------:R-:W-:Y:S01]  /*1db0*/  UIADD3 UR12, UR20, 0x4, URZ ;  /* 0x00000004140c7890 */ /* 0x000fe2000fffe03f */
[----:B------:R-:W-:Y:S01]  /*1dc0*/  UMOV UR13, 0x40000040 ;  /* 0x40000040000d7882 */ /* 0x000fe20000000000 */
[----:B------:R-:W-:Y:S01]  /*1dd0*/  UMOV UR15, 0x40000040 ;  /* 0x40000040000f7882 */ /* 0x000fe20000000000 */
[----:B------:R-:W-:Y:S02]  /*1de0*/  UIADD3 UR4, UR4, 0x1c400, URZ ;  /* 0x0001c40004047890 */ /* 0x000fe4000fffe03f */
[----:B------:R-:W-:Y:S02]  /*1df0*/  UIADD3 UR16, UR20, 0x6, URZ ;  /* 0x0000000614107890 */ /* 0x000fe4000fffe03f */
[----:B------:R-:W-:Y:S01]  /*1e00*/  USHF.R.U32.HI UR4, URZ, 0x4, UR4 ;  /* 0x000000043f047899 */ /* 0x000fe20008011604 */
[----:B------:R-:W-:Y:S01]  /*1e10*/  UMOV UR17, 0x40000040 ;  /* 0x4000004000117882 */ /* 0x000fe20000000000 */
[----:B------:R-:W-:-:S02]  /*1e20*/  UMOV UR19, 0x40000040 ;  /* 0x4000004000137882 */ /* 0x000fc40000000000 */
[----:B------:R-:W-:-:S04]  /*1e30*/  ULOP3.LUT UR4, UR4, 0x3fff, URZ, 0xc0, !UPT ;  /* 0x00003fff04047892 */ /* 0x000fc8000f8ec03f */
[----:B------:R-:W-:-:S04]  /*1e40*/  ULOP3.LUT UR4, UR4, 0x10000, URZ, 0xfc, !UPT ;  /* 0x0001000004047892 */ /* 0x000fc8000f8efc3f */
[----:B------:R-:W-:-:S04]  /*1e50*/  UIMAD UR22, UR38, 0x300, UR4 ;  /* 0x00000300261678a4 */ /* 0x000fc8000f8e0204 */
[----:B------:R-:W-:Y:S02]  /*1e60*/  UIADD3 UR10, UR22, 0x2, URZ ;  /* 0x00000002160a7890 */ /* 0x000fe4000fffe03f */
[----:B------:R-:W-:Y:S02]  /*1e70*/  UIADD3 UR14, UR22, 0x4, URZ ;  /* 0x00000004160e7890 */ /* 0x000fe4000fffe03f */
[----:B------:R-:W-:Y:S02]  /*1e80*/  UIADD3 UR18, UR22, 0x6, URZ ;  /* 0x0000000616127890 */ /* 0x000fe4000fffe03f */
[----:B------:R-:W-:Y:S01]  /*1e90*/  HGMMA.64x96x16.F32.BF16 R24, gdesc[UR20], RZ, !UPT, gsb0 ;  /* 0x01600000141879f0 */ /* 0x000fe2000c0018ff */
[----:B-1----:R-:W-:-:S04]  /*1ea0*/  SHF.R.U32.HI R0, RZ, 0x7, R0 ;  /* 0x00000007ff007819 */ /* 0x002fc80000011600 */
        /* <DEDUP_REMOVED lines=14> */
.L_x_10916:
[----:B------:R-:W-:Y:S01]  /*1f90*/  ISETP.NE.AND P2, PT, R205, 0x1, PT ;  /* 0x00000001cd00780c */ /* 0x000fe20003f45270 */
[----:B------:R-:W2:Y:S01]  /*1fa0*/  S2UR UR6, SR_CgaCtaId ;  /* 0x00000000000679c3 */ /* 0x000ea20000008800 */
[----:B------:R-:W-:Y:S01]  /*1fb0*/  VIADD R0, R22, UR41 ;  /* 0x0000002916007c36 */ /* 0x000fe20008000000 */
[----:B------:R-:W-:Y:S01]  /*1fc0*/  UIADD3 UR5, UR24, 0x22840, URZ ;  /* 0x0002284018057890 */ /* 0x000fe2000fffe03f */
[----:B------:R-:W-:Y:S01]  /*1fd0*/  LOP3.LUT P1, RZ, R16, 0x80000, RZ, 0xc0, !PT ;  /* 0x0008000010ff7812 */ /* 0x000fe2000782c0ff */
[----:B------:R-:W-:Y:S01]  /*1fe0*/  ULDC UR7, c[0x0][0x9dc] ;  /* 0x0002770000077ab9 */ /* 0x000fe20000000800 */
[----:B------:R-:W-:Y:S01]  /*1ff0*/  IMAD.MOV.U32 R2, RZ, RZ, R0 ;  /* 0x000000ffff027224 */ /* 0x000fe200078e0000 */
[----:B------:R-:W-:Y:S01]  /*2000*/  ULDC UR15, c[0x0][0x9e0] ;  /* 0x00027800000f7ab9 */ /* 0x000fe20000000800 */
[----:B------:R-:W-:Y:S01]  /*2010*/  IMAD.MOV.U32 R13, RZ, RZ, -0x60 ;  /* 0xffffffa0ff0d7424 */ /* 0x000fe200078e00ff */
[----:B------:R-:W3:Y:S03]  /*2020*/  LDC R6, c[0x0][0x288] ;  /* 0x0000a200ff067b82 */ /* 0x000ee60000000800 */
[----:B------:R-:W-:-:S04]  /*2030*/  IMAD R15, R176, R13, 0x60 ;  /* 0x00000060b00f7424 */ /* 0x000fc800078e020d */
[----:B------:R-:W-:Y:S01]  /*2040*/  IMAD R14, R18, -0x2, R15 ;  /* 0xfffffffe120e7824 */ /* 0x000fe200078e020f */
[----:B------:R-:W4:Y:S08]  /*2050*/  @P2 LDC R5, c[0x0][0x44c] ;  /* 0x00011300ff052b82 */ /* 0x000f300000000800 */
[----:B------:R-:W5:Y:S01]  /*2060*/  @P2 LDC R11, c[0x0][0x450] ;  /* 0x00011400ff0b2b82 */ /* 0x000f620000000800 */
[----:B--2---:R-:W-:-:S09]  /*2070*/  UPRMT UR5, UR6, 0x654, UR5 ;  /* 0x0000065406057896 */ /* 0x004fd20008000005 */
[----:B------:R-:W-:Y:S01]  /*2080*/  SYNCS.ARRIVE.TRANS64.RED.A1T0 RZ, [UR5], RZ ;  /* 0x000000ffffff79a7 */ /* 0x000fe20008100405 */
[----:B------:R-:W-:Y:S01]  /*2090*/  ULOP3.LUT UR5, URZ, UR7, URZ, 0x33, !UPT ;  /* 0x000000073f057292 */ /* 0x000fe2000f8e333f */
[----:B----4-:R-:W-:-:S04]  /*20a0*/  @P2 IMAD.HI.U32 R4, R0, R5, RZ ;  /* 0x0000000500042227 */ /* 0x010fc800078e00ff */
[----:B------:R-:W-:Y:S01]  /*20b0*/  IMAD R0, R176, -0x60, R17 ;  /* 0xffffffa0b0007824 */ /* 0x000fe200078e0211 */
[----:B-----5:R-:W-:-:S03]  /*20c0*/  @P2 SHF.R.U32.HI R2, RZ, R11, R4 ;  /* 0x0000000bff022219 */ /* 0x020fc60000011604 */
[----:B------:R-:W-:Y:S02]  /*20d0*/  VIADD R5, R0, 0x61 ;  /* 0x0000006100057836 */ /* 0x000fe40000000000 */
[----:B------:R-:W2:Y:S02]  /*20e0*/  SHFL.IDX PT, R10, R2, RZ, 0x1c1f ;  /* 0x001c1fff020a7589 */ /* 0x000ea400000e0000 */
[----:B------:R-:W-:Y:S02]  /*20f0*/  IMAD R11, R18, -0x2, R5 ;  /* 0xfffffffe120b7824 */ /* 0x000fe400078e0205 */
[----:B------:R-:W-:Y:S02]  /*2100*/  VIADD R5, R0, 0x60 ;  /* 0x0000006000057836 */ /* 0x000fe40000000000 */
[----:B---3--:R-:W-:Y:S02]  /*2110*/  IMAD.IADD R11, R11, 0x1, -R6 ;  /* 0x000000010b0b7824 */ /* 0x008fe400078e0a06 */
[----:B------:R-:W-:-:S02]  /*2120*/  IMAD R12, R18, -0x2, R5 ;  /* 0xfffffffe120c7824 */ /* 0x000fc400078e0205 */
[C---:B------:R-:W-:Y:S02]  /*2130*/  VIADD R13, R11.reuse, UR15 ;  /* 0x0000000f0b0d7c36 */ /* 0x040fe40008000000 */
[----:B------:R-:W-:-:S03]  /*2140*/  VIADD R11, R11, UR5 ;  /* 0x000000050b0b7c36 */ /* 0x000fc60008000000 */
[----:B--2---:R-:W-:Y:S01]  /*2150*/  VIADDMNMX R0, R10, R13, R12, PT ;  /* 0x0000000d0a007246 */ /* 0x004fe2000380010c */
        /* <DEDUP_REMOVED lines=10> */
[----:B------:R-:W2:Y:S02]  /*2200*/  @P1 LDC.64 R72, c[0x0][0x9e8] ;  /* 0x00027a00ff481b82 */ /* 0x000ea40000000a00 */
[----:B--2---:R-:W-:-:S05]  /*2210*/  @P1 IMAD.HI.U32 R10, R5, R72, RZ ;  /* 0x00000048050a1227 */ /* 0x004fca00078e00ff */
[----:B------:R-:W-:-:S04]  /*2220*/  @P1 SHF.R.U32.HI R5, RZ, R73, R10 ;  /* 0x00000049ff051219 */ /* 0x000fc8000001160a */
[----:B------:R-:W-:Y:S01]  /*2230*/  LOP3.LUT R5, RZ, R5, RZ, 0x33, !PT ;  /* 0x00000005ff057212 */ /* 0x000fe200078e33ff */
[----:B------:R-:W-:Y:S06]  /*2240*/  BRA `(.L_x_10920) ;  /* 0x0000000000187947 */ /* 0x000fec0003800000 */
.L_x_10919:
[----:B------:R-:W-:Y:S02]  /*2250*/  ULDC UR5, c[0x0][0x9e4] ;  /* 0x0002790000057ab9 */ /* 0x000fe40000000800 */
[----:B------:R-:W-:-:S05]  /*2260*/  IMAD.U32 R20, RZ, RZ, UR5 ;  /* 0x00000005ff147e24 */ /* 0x000fca000f8e00ff */
[----:B------:R-:W-:-:S13]  /*2270*/  ISETP.NE.AND P1, PT, R20, 0x1, PT ;  /* 0x000000011400780c */ /* 0x000fda0003f25270 */
[----:B------:R-:W2:Y:S02]  /*2280*/  @P1 LDC.64 R72, c[0x0][0x9e8] ;  /* 0x00027a00ff481b82 */ /* 0x000ea40000000a00 */
[----:B--2---:R-:W-:-:S05]  /*2290*/  @P1 IMAD.HI.U32 R10, R5, R72, RZ ;  /* 0x00000048050a1227 */ /* 0x004fca00078e00ff */
[----:B------:R-:W-:-:S07]  /*22a0*/  @P1 SHF.R.U32.HI R5, RZ, R73, R10 ;  /* 0x00000049ff051219 */ /* 0x000fce000001160a */
.L_x_10920:
[----:B------:R-:W-:Y:S05]  /*22b0*/  BSYNC B0 ;  /* 0x0000000000007941 */ /* 0x000fea0003800000 */
.L_x_10918:
[----:B------:R-:W-:-:S05]  /*22c0*/  IMAD R5, R5, R20, R14 ;  /* 0x0000001405057224 */ /* 0x000fca00078e020e */
[----:B------:R-:W-:Y:S02]  /*22d0*/  VIADDMNMX R0, R5, R20, R0, PT ;  /* 0x0000001405007246 */ /* 0x000fe40003800100 */
[----:B------:R-:W-:-:S07]  /*22e0*/  VIMNMX R4, R4, R5, !PT ;  /* 0x0000000504047248 */ /* 0x000fce0007fe0100 */
.L_x_10917:
[C---:B------:R-:W-:Y:S01]  /*22f0*/  ISETP.GE.AND P6, PT, R15.reuse, 0x9, PT ;  /* 0x000000090f00780c */ /* 0x040fe20003fc6270 */
[----:B------:R-:W2:Y:S01]  /*2300*/  SHFL.IDX PT, R2, R2, 0x1, 0x1c1f ;  /* 0x003c1f0002027f89 */ /* 0x000ea200000e0000 */
[C---:B------:R-:W-:Y:S02]  /*2310*/  ISETP.GE.AND P1, PT, R15.reuse, 0x2, PT ;  /* 0x000000020f00780c */ /* 0x040fe40003f26270 */
        /* <DEDUP_REMOVED lines=10> */
[----:B------:R-:W-:Y:S01]  /*23c0*/  FSEL R29, R29, -INF , !P2 ;  /* 0xff8000001d1d7808 */ /* 0x000fe20005000000 */
[----:B--2---:R-:W-:Y:S01]  /*23d0*/  IMAD.IADD R5, R11, 0x1, R2 ;  /* 0x000000010b057824 */ /* 0x004fe200078e0202 */
        /* <DEDUP_REMOVED lines=103> */
[----:B------:R-:W-:-:S13]  /*2a50*/  LOP3.LUT P5, RZ, R16, 0x80000, RZ, 0xc0, !PT ;  /* 0x0008000010ff7812 */ /* 0x000fda00078ac0ff */
        /* <DEDUP_REMOVED lines=14> */
.L_x_10923:
[----:B------:R-:W-:Y:S02]  /*2b40*/  ULDC UR5, c[0x0][0x9e4] ;  /* 0x0002790000057ab9 */ /* 0x000fe40000000800 */
[----:B------:R-:W-:-:S05]  /*2b50*/  IMAD.U32 R4, RZ, RZ, UR5 ;  /* 0x00000005ff047e24 */ /* 0x000fca000f8e00ff */
[----:B------:R-:W-:-:S13]  /*2b60*/  ISETP.NE.AND P5, PT, R4, 0x1, PT ;  /* 0x000000010400780c */ /* 0x000fda0003fa5270 */
[----:B------:R-:W2:Y:S02]  /*2b70*/  @P5 LDC.64 R12, c[0x0][0x9e8] ;  /* 0x00027a00ff0c5b82 */ /* 0x000ea40000000a00 */
[----:B--2---:R-:W-:-:S05]  /*2b80*/  @P5 IMAD.HI.U32 R2, R11, R12, RZ ;  /* 0x0000000c0b025227 */ /* 0x004fca00078e00ff */
[----:B------:R-:W-:-:S07]  /*2b90*/  @P5 SHF.R.U32.HI R11, RZ, R13, R2 ;  /* 0x0000000dff0b5219 */ /* 0x000fce0000011602 */
.L_x_10924:
[----:B------:R-:W-:Y:S05]  /*2ba0*/  BSYNC B0 ;  /* 0x0000000000007941 */ /* 0x000fea0003800000 */
.L_x_10922:
[----:B------:R-:W-:-:S05]  /*2bb0*/  IMAD R11, R11, R4, R14 ;  /* 0x000000040b0b7224 */ /* 0x000fca00078e020e */
[----:B------:R-:W-:Y:S02]  /*2bc0*/  VIADDMNMX R0, R11, R4, R0, PT ;  /* 0x000000040b007246 */ /* 0x000fe40003800100 */
[----:B------:R-:W-:-:S07]  /*2bd0*/  VIMNMX R5, R5, R11, !PT ;  /* 0x0000000b05057248 */ /* 0x000fce0007fe0100 */
.L_x_10921:
        /* <DEDUP_REMOVED lines=11> */
[----:B------:R-:W-:Y:S02]  /*2c90*/  FMNMX.FTZ R2, R21, R25, !PT ;  /* 0x0000001915027209 */ /* 0x000fe40007810000 */
[----:B------:R-:W-:-:S02]  /*2ca0*/  FSEL R31, R31, -INF , !P1 ;  /* 0xff8000001f1f7808 */ /* 0x000fc40004800000 */
[----:B------:R-:W-:Y:S02]  /*2cb0*/  ISETP.NE.AND P1, PT, R20, RZ, PT ;  /* 0x000000ff1400720c */ /* 0x000fe40003f25270 */
[----:B------:R-:W-:Y:S02]  /*2cc0*/  ISETP.NE.AND P5, PT, R36, RZ, PT ;  /* 0x000000ff2400720c */ /* 0x000fe40003fa5270 */
        /* <DEDUP_REMOVED lines=53> */
[----:B------:R-:W-:Y:S01]  /*3020*/  ISETP.NE.AND P6, PT, R84, RZ, PT ;  /* 0x000000ff5400720c */ /* 0x000fe20003fc5270 */
[----:B------:R-:W2:Y:S01]  /*3030*/  SHFL.BFLY PT, R11, R2, 0x2, 0x1f ;  /* 0x0c401f00020b7f89 */ /* 0x000ea200000e0000 */
[----:B------:R-:W-:Y:S02]  /*3040*/  ISETP.LT.OR P1, PT, R0, 0x31, P1 ;  /* 0x000000310000780c */ /* 0x000fe40000f21670 */
[----:B------:R-:W-:Y:S02]  /*3050*/  ISETP.NE.AND P5, PT, R85, RZ, PT ;  /* 0x000000ff5500720c */ /* 0x000fe40003fa5270 */
[----:B------:R-:W-:Y:S02]  /*3060*/  FSEL R50, R50, -INF , !P1 ;  /* 0xff80000032327808 */ /* 0x000fe40004800000 */
[----:B------:R-:W-:-:S02]  /*3070*/  ISETP.NE.AND P1, PT, R48, RZ, PT ;  /* 0x000000ff3000720c */ /* 0x000fc40003f25270 */
[C---:B------:R-:W-:Y:S02]  /*3080*/  ISETP.GT.AND P4, PT, R5.reuse, RZ, !P4 ;  /* 0x000000ff0500720c */ /* 0x040fe40006784270 */
[----:B------:R-:W-:Y:S02]  /*3090*/  ISETP.GT.AND P1, PT, R5, 0x31, !P1 ;  /* 0x000000310500780c */ /* 0x000fe40004f24270 */
[C---:B------:R-:W-:Y:S02]  /*30a0*/  ISETP.LT.OR P4, PT, R0.reuse, 0x1, P4 ;  /* 0x000000010000780c */ /* 0x040fe40002781670 */
[----:B------:R-:W-:Y:S02]  /*30b0*/  ISETP.LT.OR P1, PT, R0, 0x32, P1 ;  /* 0x000000320000780c */ /* 0x000fe40000f21670 */
[----:B------:R-:W-:Y:S02]  /*30c0*/  FSEL R26, R26, -INF , !P4 ;  /* 0xff8000001a1a7808 */ /* 0x000fe40006000000 */
[----:B------:R-:W-:-:S02]  /*30d0*/  FSEL R51, R51, -INF , !P1 ;  /* 0xff80000033337808 */ /* 0x000fc40004800000 */
[----:B------:R-:W-:Y:S02]  /*30e0*/  ISETP.NE.AND P1, PT, R78, RZ, PT ;  /* 0x000000ff4e00720c */ /* 0x000fe40003f25270 */
[C---:B------:R-:W-:Y:S02]  /*30f0*/  ISETP.GT.AND P2, PT, R5.reuse, 0x51, !P2 ;  /* 0x000000510500780c */ /* 0x040fe40005744270 */
[C---:B------:R-:W-:Y:S02]  /*3100*/  ISETP.GT.AND P1, PT, R5.reuse, 0x38, !P1 ;  /* 0x000000380500780c */ /* 0x040fe40004f24270 */
[----:B--2---:R-:W-:Y:S02]  /*3110*/  FMNMX.FTZ R10, R2, R11, !PT ;  /* 0x0000000b020a7209 */ /* 0x004fe40007810000 */
[----:B------:R-:W-:Y:S02]  /*3120*/  ISETP.LT.OR P1, PT, R0, 0x39, P1 ;  /* 0x000000390000780c */ /* 0x000fe40000f21670 */
[----:B------:R-:W-:Y:S01]  /*3130*/  ISETP.GT.AND P3, PT, R5, 0x58, !P3 ;  /* 0x000000580500780c */ /* 0x000fe20005f64270 */
[----:B------:R-:W2:Y:S01]  /*3140*/  SHFL.BFLY PT, R11, R10, 0x1, 0x1f ;  /* 0x0c201f000a0b7f89 */ /* 0x000ea200000e0000 */
[----:B------:R-:W-:-:S02]  /*3150*/  FSEL R54, R54, -INF , !P1 ;  /* 0xff80000036367808 */ /* 0x000fc40004800000 */
[----:B------:R-:W-:Y:S02]  /*3160*/  ISETP.NE.AND P1, PT, R80, RZ, PT ;  /* 0x000000ff5000720c */ /* 0x000fe40003f25270 */
[C---:B------:R-:W-:Y:S02]  /*3170*/  ISETP.LT.OR P2, PT, R0.reuse, 0x52, P2 ;  /* 0x000000520000780c */ /* 0x040fe40001741670 */
[----:B------:R-:W-:Y:S02]  /*3180*/  ISETP.GT.AND P1, PT, R5, 0x39, !P1 ;  /* 0x000000390500780c */ /* 0x000fe40004f24270 */
[C---:B------:R-:W-:Y:S02]  /*3190*/  ISETP.LT.OR P3, PT, R0.reuse, 0x59, P3 ;  /* 0x000000590000780c */ /* 0x040fe40001f61670 */
[----:B------:R-:W-:Y:S02]  /*31a0*/  ISETP.LT.OR P1, PT, R0, 0x3a, P1 ;  /* 0x0000003a0000780c */ /* 0x000fe40000f21670 */
[----:B------:R-:W-:-:S02]  /*31b0*/  FSEL R67, R67, -INF , !P2 ;  /* 0xff80000043437808 */ /* 0x000fc40005000000 */
[----:B------:R-:W-:Y:S02]  /*31c0*/  FSEL R55, R55, -INF , !P1 ;  /* 0xff80000037377808 */ /* 0x000fe40004800000 */
[----:B------:R-:W-:Y:S02]  /*31d0*/  ISETP.NE.AND P1, PT, R82, RZ, PT ;  /* 0x000000ff5200720c */ /* 0x000fe40003f25270 */
[----:B------:R-:W-:Y:S02]  /*31e0*/  FSEL R70, R70, -INF , !P3 ;  /* 0xff80000046467808 */ /* 0x000fe40005800000 */
[----:B------:R-:W-:Y:S02]  /*31f0*/  ISETP.GT.AND P1, PT, R5, 0x40, !P1 ;  /* 0x000000400500780c */ /* 0x000fe40004f24270 */
[----:B--2---:R-:W-:Y:S02]  /*3200*/  FMNMX.FTZ R4, R10, R11, !PT ;  /* 0x0000000b0a047209 */ /* 0x004fe40007810000 */
[----:B------:R-:W-:-:S03]  /*3210*/  ISETP.LT.OR P1, PT, R0, 0x41, P1 ;  /* 0x000000410000780c */ /* 0x000fc60000f21670 */
[----:B------:R-:W-:Y:S01]  /*3220*/  FMUL.FTZ R11, R4, UR6 ;  /* 0x00000006040b7c20 */ /* 0x000fe20008410000 */
[----:B------:R-:W-:Y:S02]  /*3230*/  FSEL R58, R58, -INF , !P1 ;  /* 0xff8000003a3a7808 */ /* 0x000fe40004800000 */
[----:B------:R-:W-:Y:S02]  /*3240*/  ISETP.GT.AND P1, PT, R5, 0x41, !P6 ;  /* 0x000000410500780c */ /* 0x000fe40007724270 */
[----:B------:R-:W-:Y:S02]  /*3250*/  ISETP.NE.AND P6, PT, R87, RZ, PT ;  /* 0x000000ff5700720c */ /* 0x000fe40003fc5270 */
[----:B------:R-:W-:-:S04]  /*3260*/  ISETP.LT.OR P1, PT, R0, 0x42, P1 ;  /* 0x000000420000780c */ /* 0x000fc80000f21670 */
[----:B------:R-:W-:Y:S02]  /*3270*/  FSEL R59, R59, -INF , !P1 ;  /* 0xff8000003b3b7808 */ /* 0x000fe40004800000 */
[----:B------:R-:W-:Y:S02]  /*3280*/  ISETP.GT.AND P1, PT, R5, 0x48, !P5 ;  /* 0x000000480500780c */ /* 0x000fe40006f24270 */
[----:B------:R-:W-:Y:S02]  /*3290*/  ISETP.NE.AND P5, PT, R86, RZ, PT ;  /* 0x000000ff5600720c */ /* 0x000fe40003fa5270 */
[----:B------:R-:W-:-:S04]  /*32a0*/  ISETP.LT.OR P1, PT, R0, 0x49, P1 ;  /* 0x000000490000780c */ /* 0x000fc80000f21670 */
[----:B------:R-:W-:Y:S02]  /*32b0*/  FSEL R62, R62, -INF , !P1 ;  /* 0xff8000003e3e7808 */ /* 0x000fe40004800000 */
[----:B------:R-:W-:-:S04]  /*32c0*/  FSETP.NEU.FTZ.AND P1, PT, R4, -INF , PT ;  /* 0xff8000000400780b */ /* 0x000fc80003f3d000 */
[----:B------:R-:W-:Y:S02]  /*32d0*/  FSEL R12, R11, RZ, P1 ;  /* 0x000000ff0b0c7208 */ /* 0x000fe40000800000 */
[----:B------:R-:W-:Y:S02]  /*32e0*/  FMNMX.FTZ R11, R26, R27, !PT ;  /* 0x0000001b1a0b7209 */ /* 0x000fe40007810000 */
[----:B------:R-:W-:Y:S01]  /*32f0*/  ISETP.GT.AND P1, PT, R5, 0x49, !P5 ;  /* 0x000000490500780c */ /* 0x000fe20006f24270 */
[--C-:B------:R-:W-:Y:S01]  /*3300*/  FFMA.FTZ R13, R21, UR6, -R12.reuse ;  /* 0x00000006150d7c23 */ /* 0x100fe2000801080c */
[----:B------:R-:W-:Y:S01]  /*3310*/  FMNMX.FTZ R2, R30, R11, !PT ;  /* 0x0000000b1e027209 */ /* 0x000fe20007810000 */
[--C-:B------:R-:W-:Y:S01]  /*3320*/  FFMA.FTZ R10, R25, UR6, -R12.reuse ;  /* 0x00000006190a7c23 */ /* 0x100fe2000801080c */
[----:B------:R-:W-:Y:S01]  /*3330*/  ISETP.LT.OR P1, PT, R0, 0x4a, P1 ;  /* 0x0000004a0000780c */ /* 0x000fe20000f21670 */
[--C-:B------:R-:W-:Y:S01]  /*3340*/  FFMA.FTZ R14, R73, UR6, -R12.reuse ;  /* 0x00000006490e7c23 */ /* 0x100fe2000801080c */
[----:B------:R-:W-:Y:S01]  /*3350*/  FMNMX.FTZ R11, R31, R2, !PT ;  /* 0x000000021f0b7209 */ /* 0x000fe20007810000 */
[----:B------:R-:W-:Y:S01]  /*3360*/  MUFU.EX2 R13, R13 ;  /* 0x0000000d000d7308 */ /* 0x000fe20000000800 */
[----:B------:R-:W-:Y:S01]  /*3370*/  FSEL R63, R63, -INF , !P1 ;  /* 0xff8000003f3f7808 */ /* 0x000fe20004800000 */
[--C-:B------:R-:W-:Y:S01]  /*3380*/  FFMA.FTZ R20, R75, UR6, -R12.reuse ;  /* 0x000000064b147c23 */ /* 0x100fe2000801080c */
[----:B------:R-:W-:Y:S01]  /*3390*/  FMNMX.FTZ R2, R34, R11, !PT ;  /* 0x0000000b22027209 */ /* 0x000fe20007810000 */
[--C-:B------:R-:W-:Y:S01]  /*33a0*/  FFMA.FTZ R21, R33, UR6, -R12.reuse ;  /* 0x0000000621157c23 */ /* 0x100fe2000801080c */
[----:B------:R-:W-:Y:S01]  /*33b0*/  ISETP.GT.AND P1, PT, R5, 0x50, !P6 ;  /* 0x000000500500780c */ /* 0x000fe20007724270 */
[--C-:B------:R-:W-:Y:S01]  /*33c0*/  FFMA.FTZ R24, R77, UR6, -R12.reuse ;  /* 0x000000064d187c23 */ /* 0x100fe2000801080c */
[----:B------:R-:W-:Y:S01]  /*33d0*/  FMNMX.FTZ R11, R35, R2, !PT ;  /* 0x00000002230b7209 */ /* 0x000fe20007810000 */
[----:B------:R-:W2:Y:S01]  /*33e0*/  MUFU.EX2 R10, R10 ;  /* 0x0000000a000a7308 */ /* 0x000ea20000000800 */
[----:B------:R-:W-:Y:S01]  /*33f0*/  ISETP.NE.AND P5, PT, R15, RZ, PT ;  /* 0x000000ff0f00720c */ /* 0x000fe20003fa5270 */
[--C-:B------:R-:W-:Y:S01]  /*3400*/  FFMA.FTZ R15, R29, UR6, -R12.reuse ;  /* 0x000000061d0f7c23 */ /* 0x100fe2000801080c */
[----:B------:R-:W-:Y:S01]  /*3410*/  FMNMX.FTZ R2, R38, R11, !PT ;  /* 0x0000000b26027209 */ /* 0x000fe20007810000 */
[--C-:B------:R-:W-:Y:S01]  /*3420*/  FFMA.FTZ R25, R37, UR6, -R12.reuse ;  /* 0x0000000625197c23 */ /* 0x100fe2000801080c */
[----:B------:R-:W-:Y:S01]  /*3430*/  ISETP.LT.OR P1, PT, R0, 0x51, P1 ;  /* 0x000000510000780c */ /* 0x000fe20000f21670 */
[--C-:B------:R-:W-:Y:S01]  /*3440*/  FFMA.FTZ R28, R79, UR6, -R12.reuse ;  /* 0x000000064f1c7c23 */ /* 0x100fe2000801080c */
[----:B------:R-:W-:Y:S01]  /*3450*/  FMNMX.FTZ R11, R39, R2, !PT ;  /* 0x00000002270b7209 */ /* 0x000fe20007810000 */
[----:B------:R-:W-:Y:S01]  /*3460*/  MUFU.EX2 R14, R14 ;  /* 0x0000000e000e7308 */ /* 0x000fe20000000800 */
[----:B------:R-:W-:Y:S01]  /*3470*/  ISETP.GT.AND P4, PT, R5, 0x59, !P5 ;  /* 0x000000590500780c */ /* 0x000fe20006f84270 */
[--C-:B------:R-:W-:Y:S01]  /*3480*/  FFMA.FTZ R29, R45, UR6, -R12.reuse ;  /* 0x000000062d1d7c23 */ /* 0x100fe2000801080c */
[----:B------:R-:W-:Y:S01]  /*3490*/  FMNMX.FTZ R2, R42, R11, !PT ;  /* 0x0000000b2a027209 */ /* 0x000fe20007810000 */
[--C-:B------:R-:W-:Y:S01]  /*34a0*/  FFMA.FTZ R32, R83, UR6, -R12.reuse ;  /* 0x0000000653207c23 */ /* 0x100fe2000801080c */
[----:B------:R-:W-:Y:S01]  /*34b0*/  FSEL R66, R66, -INF , !P1 ;  /* 0xff80000042427808 */ /* 0x000fe20004800000 */
[--C-:B------:R-:W-:Y:S01]  /*34c0*/  FFMA.FTZ R33, R49, UR6, -R12.reuse ;  /* 0x0000000631217c23 */ /* 0x100fe2000801080c */
[----:B------:R-:W-:Y:S01]  /*34d0*/  FMNMX.FTZ R11, R43, R2, !PT ;  /* 0x000000022b0b7209 */ /* 0x000fe20007810000 */
[----:B------:R-:W3:Y:S01]  /*34e0*/  MUFU.EX2 R15, R15 ;  /* 0x0000000f000f7308 */ /* 0x000ee20000000800 */
        /* <DEDUP_REMOVED lines=15> */
[----:B------:R-:W4:Y:S01]  /*35e0*/  MUFU.EX2 R21, R21 ;  /* 0x0000001500157308 */ /* 0x000f220000000800 */
[----:B------:R-:W-:Y:S01]  /*35f0*/  FFMA.FTZ R68, R68, UR6, -R12 ;  /* 0x0000000644447c23 */ /* 0x000fe2000801080c */
[----:B--2---:R-:W-:-:S02]  /*3600*/  F2FP.BF16.F32.PACK_AB R152, R10, R13 ;  /* 0x0000000d0a98723e */ /* 0x004fc400000010ff */
[----:B------:R-:W-:Y:S02]  /*3610*/  FMNMX.FTZ R2, R54, R11, !PT ;  /* 0x0000000b36027209 */ /* 0x000fe40007810000 */
[----:B---3--:R-:W-:Y:S02]  /*3620*/  F2FP.BF16.F32.PACK_AB R154, R15, R14 ;  /* 0x0000000e0f9a723e */ /* 0x008fe400000010ff */
[----:B------:R-:W-:Y:S01]  /*3630*/  FMNMX.FTZ R11, R55, R2, !PT ;  /* 0x00000002370b7209 */ /* 0x000fe20007810000 */
[----:B------:R-:W-:Y:S03]  /*3640*/  MUFU.EX2 R24, R24 ;  /* 0x0000001800187308 */ /* 0x000fe60000000800 */
[----:B------:R-:W-:-:S04]  /*3650*/  FMNMX.FTZ R2, R58, R11, !PT ;  /* 0x0000000b3a027209 */ /* 0x000fc80007810000 */
[----:B------:R-:W-:Y:S01]  /*3660*/  FMNMX.FTZ R11, R59, R2, !PT ;  /* 0x000000023b0b7209 */ /* 0x000fe20007810000 */
[----:B------:R-:W2:Y:S01]  /*3670*/  MUFU.EX2 R25, R25 ;  /* 0x0000001900197308 */ /* 0x000ea20000000800 */
[----:B----4-:R-:W-:Y:S02]  /*3680*/  F2FP.BF16.F32.PACK_AB R156, R21, R20 ;  /* 0x00000014159c723e */ /* 0x010fe400000010ff */
[----:B------:R-:W-:Y:S01]  /*3690*/  FMNMX.FTZ R2, R62, R11, !PT ;  /* 0x0000000b3e027209 */ /* 0x000fe20007810000 */
[----:B------:R-:W-:Y:S01]  /*36a0*/  FFMA.FTZ R11, R41, UR6, -R12 ;  /* 0x00000006290b7c23 */ /* 0x000fe2000801080c */
[----:B------:R-:W-:Y:S02]  /*36b0*/  FADD.FTZ R41, R13, R10 ;  /* 0x0000000a0d297221 */ /* 0x000fe40000010000 */
[----:B------:R-:W-:Y:S01]  /*36c0*/  FMNMX.FTZ R5, R63, R2, !PT ;  /* 0x000000023f057209 */ /* 0x000fe20007810000 */
[----:B------:R-:W-:Y:S03]  /*36d0*/  MUFU.EX2 R28, R28 ;  /* 0x0000001c001c7308 */ /* 0x000fe60000000800 */
[----:B------:R-:W-:-:S04]  /*36e0*/  FMNMX.FTZ R2, R66, R5, !PT ;  /* 0x0000000542027209 */ /* 0x000fc80007810000 */
[----:B------:R-:W-:Y:S01]  /*36f0*/  FMNMX.FTZ R5, R67, R2, !PT ;  /* 0x0000000243057209 */ /* 0x000fe20007810000 */
[--C-:B------:R-:W-:Y:S01]  /*3700*/  FFMA.FTZ R2, R81, UR6, -R12.reuse ;  /* 0x0000000651027c23 */ /* 0x100fe2000801080c */
[----:B------:R-:W3:Y:S01]  /*3710*/  MUFU.EX2 R11, R11 ;  /* 0x0000000b000b7308 */ /* 0x000ee20000000800 */
[----:B------:R-:W-:Y:S01]  /*3720*/  FFMA.FTZ R12, R69, UR6, -R12 ;  /* 0x00000006450c7c23 */ /* 0x000fe2000801080c */
[----:B------:R-:W-:Y:S02]  /*3730*/  FMNMX.FTZ R0, R70, R5, !PT ;  /* 0x0000000546007209 */ /* 0x000fe40007810000 */
[----:B--2---:R-:W-:Y:S02]  /*3740*/  F2FP.BF16.F32.PACK_AB R158, R25, R24 ;  /* 0x00000018199e723e */ /* 0x004fe400000010ff */
[----:B------:R-:W-:Y:S02]  /*3750*/  FMNMX.FTZ R0, R71, R0, !PT ;  /* 0x0000000047007209 */ /* 0x000fe40007810000 */
[----:B------:R2:W-:Y:S03]  /*3760*/  MUFU.EX2 R162, R2 ;  /* 0x0000000200a27308 */ /* 0x0005e60000000800 */
[----:B------:R-:W2:Y:S05]  /*3770*/  SHFL.BFLY PT, R5, R0, 0x2, 0x1f ;  /* 0x0c401f0000057f89 */ /* 0x000eaa00000e0000 */
[----:B------:R-:W-:Y:S01]  /*3780*/  MUFU.EX2 R37, R12 ;  /* 0x0000000c00257308 */ /* 0x000fe20000000800 */
[----:B---3--:R-:W-:-:S07]  /*3790*/  F2FP.BF16.F32.PACK_AB R160, R11, R28 ;  /* 0x0000001c0ba0723e */ /* 0x008fce00000010ff */
[----:B------:R-:W-:Y:S08]  /*37a0*/  MUFU.EX2 R29, R29 ;  /* 0x0000001d001d7308 */ /* 0x000ff00000000800 */
[----:B------:R-:W-:Y:S01]  /*37b0*/  MUFU.EX2 R32, R32 ;  /* 0x0000002000207308 */ /* 0x000fe20000000800 */
[----:B--2---:R-:W-:-:S05]  /*37c0*/  FMNMX.FTZ R2, R0, R5, !PT ;  /* 0x0000000500027209 */ /* 0x004fca0007810000 */
[----:B------:R-:W2:Y:S02]  /*37d0*/  SHFL.BFLY PT, R5, R2, 0x1, 0x1f ;  /* 0x0c201f0002057f89 */ /* 0x000ea400000e0000 */
[----:B------:R-:W3:Y:S08]  /*37e0*/  MUFU.EX2 R33, R33 ;  /* 0x0000002100217308 */ /* 0x000ef00000000800 */
[----:B------:R-:W-:Y:S08]  /*37f0*/  MUFU.EX2 R52, R52 ;  /* 0x0000003400347308 */ /* 0x000ff00000000800 */
[----:B------:R-:W4:Y:S01]  /*3800*/  MUFU.EX2 R53, R53 ;  /* 0x0000003500357308 */ /* 0x000f220000000800 */
[----:B---3--:R-:W-:-:S02]  /*3810*/  F2FP.BF16.F32.PACK_AB R164, R33, R32 ;  /* 0x0000002021a4723e */ /* 0x008fc400000010ff */
[----:B--2---:R-:W-:Y:S01]  /*3820*/  FMNMX.FTZ R5, R2, R5, !PT ;  /* 0x0000000502057209 */ /* 0x004fe20007810000 */
[----:B------:R-:W-:-:S04]  /*3830*/  FADD.FTZ R2, R14, R41 ;  /* 0x000000290e027221 */ /* 0x000fc80000010000 */
[----:B------:R-:W-:Y:S01]  /*3840*/  MUFU.EX2 R56, R56 ;  /* 0x0000003800387308 */ /* 0x000fe20000000800 */
[C---:B------:R-:W-:Y:S01]  /*3850*/  FSETP.NEU.FTZ.AND P1, PT, R5.reuse, -INF , PT ;  /* 0xff8000000500780b */ /* 0x040fe20003f3d000 */
[----:B------:R-:W-:Y:S01]  /*3860*/  FMUL.FTZ R0, R5, UR6 ;  /* 0x0000000605007c20 */ /* 0x000fe20008410000 */
[----:B------:R-:W-:-:S04]  /*3870*/  FADD.FTZ R41, R15, R2 ;  /* 0x000000020f297221 */ /* 0x000fc80000010000 */
[----:B------:R-:W-:Y:S01]  /*3880*/  FSEL R0, R0, RZ, P1 ;  /* 0x000000ff00007208 */ /* 0x000fe20000800000 */
[----:B------:R-:W-:Y:S01]  /*3890*/  FADD.FTZ R2, R20, R41 ;  /* 0x0000002914027221 */ /* 0x000fe20000010000 */
[----:B------:R-:W-:Y:S01]  /*38a0*/  MUFU.EX2 R57, R57 ;  /* 0x0000003900397308 */ /* 0x000fe20000000800 */
[----:B----4-:R-:W-:Y:S02]  /*38b0*/  F2FP.BF16.F32.PACK_AB R166, R53, R52 ;  /* 0x0000003435a6723e */ /* 0x010fe400000010ff */
        /* <DEDUP_REMOVED lines=8> */
[----:B------:R-:W-:Y:S01]  /*3940*/  FFMA.FTZ R39, R39, UR6, -R0 ;  /* 0x0000000627277c23 */ /* 0x000fe20008010800 */
[----:B------:R-:W-:Y:S01]  /*3950*/  FADD.FTZ R45, R21, R2 ;  /* 0x00000002152d7221 */ /* 0x000fe20000010000 */
[--C-:B------:R-:W-:Y:S01]  /*3960*/  FFMA.FTZ R42, R42, UR6, -R0.reuse ;  /* 0x000000062a2a7c23 */ /* 0x100fe20008010800 */
[--C-:B------:R-:W-:Y:S01]  /*3970*/  FFMA.FTZ R43, R43, UR6, -R0.reuse ;  /* 0x000000062b2b7c23 */ /* 0x100fe20008010800 */
[--C-:B------:R-:W-:Y:S01]  /*3980*/  FFMA.FTZ R46, R46, UR6, -R0.reuse ;  /* 0x000000062e2e7c23 */ /* 0x100fe20008010800 */
[----:B------:R-:W-:Y:S01]  /*3990*/  FADD.FTZ R12, R24, R45 ;  /* 0x0000002d180c7221 */ /* 0x000fe20000010000 */
[----:B------:R-:W2:Y:S01]  /*39a0*/  MUFU.EX2 R27, R27 ;  /* 0x0000001b001b7308 */ /* 0x000ea20000000800 */
[--C-:B------:R-:W-:Y:S01]  /*39b0*/  FFMA.FTZ R47, R47, UR6, -R0.reuse ;  /* 0x000000062f2f7c23 */ /* 0x100fe20008010800 */
[----:B------:R-:W-:Y:S01]  /*39c0*/  FFMA.FTZ R50, R50, UR6, -R0 ;  /* 0x0000000632327c23 */ /* 0x000fe20008010800 */
[----:B------:R-:W-:Y:S01]  /*39d0*/  FADD.FTZ R45, R25, R12 ;  /* 0x0000000c192d7221 */ /* 0x000fe20000010000 */
        /* <DEDUP_REMOVED lines=9> */
[--C-:B------:R-:W-:Y:S01]  /*3a70*/  FFMA.FTZ R63, R63, UR6, -R0.reuse ;  /* 0x000000063f3f7c23 */ /* 0x100fe20008010800 */
[--C-:B------:R-:W-:Y:S01]  /*3a80*/  FFMA.FTZ R66, R66, UR6, -R0.reuse ;  /* 0x0000000642427c23 */ /* 0x100fe20008010800 */
[----:B------:R-:W-:Y:S01]  /*3a90*/  FADD.FTZ R12, R162, R45 ;  /* 0x0000002da20c7221 */ /* 0x000fe20000010000 */
[----:B------:R-:W4:Y:S01]  /*3aa0*/  MUFU.EX2 R31, R31 ;  /* 0x0000001f001f7308 */ /* 0x000f220000000800 */
[----:B--2---:R-:W-:Y:S01]  /*3ab0*/  FADD.FTZ R41, R26, R27 ;  /* 0x0000001b1a297221 */ /* 0x004fe20000010000 */
[----:B------:R-:W-:Y:S01]  /*3ac0*/  FFMA.FTZ R67, R67, UR6, -R0 ;  /* 0x0000000643437c23 */ /* 0x000fe20008010800 */
[----:B------:R-:W-:Y:S01]  /*3ad0*/  FADD.FTZ R45, R29, R12 ;  /* 0x0000000c1d2d7221 */ /* 0x000fe20000010000 */
[--C-:B------:R-:W-:Y:S01]  /*3ae0*/  FFMA.FTZ R70, R70, UR6, -R0.reuse ;  /* 0x0000000646467c23 */ /* 0x100fe20008010800 */
[----:B------:R-:W-:Y:S01]  /*3af0*/  FFMA.FTZ R0, R71, UR6, -R0 ;  /* 0x0000000647007c23 */ /* 0x000fe20008010800 */
[----:B------:R-:W-:Y:S01]  /*3b00*/  F2FP.BF16.F32.PACK_AB R162, R29, R162 ;  /* 0x000000a21da2723e */ /* 0x000fe200000010ff */
[----:B------:R-:W-:Y:S01]  /*3b10*/  FADD.FTZ R12, R32, R45 ;  /* 0x0000002d200c7221 */ /* 0x000fe20000010000 */
[----:B------:R-:W2:Y:S01]  /*3b20*/  MUFU.EX2 R34, R34 ;  /* 0x0000002200227308 */ /* 0x000ea20000000800 */
[----:B---3--:R-:W-:Y:S01]  /*3b30*/  FADD.FTZ R2, R30, R41 ;  /* 0x000000291e027221 */ /* 0x008fe20000010000 */
[----:B------:R-:W-:Y:S01]  /*3b40*/  F2FP.BF16.F32.PACK_AB R168, R57, R56 ;  /* 0x0000003839a8723e */ /* 0x000fe200000010ff */
[----:B------:R-:W-:Y:S01]  /*3b50*/  FADD.FTZ R45, R33, R12 ;  /* 0x0000000c212d7221 */ /* 0x000fe20000010000 */
[----:B------:R-:W-:-:S03]  /*3b60*/  F2FP.BF16.F32.PACK_AB R153, R27, R26 ;  /* 0x0000001a1b99723e */ /* 0x000fc600000010ff */
[----:B------:R-:W-:Y:S01]  /*3b70*/  FADD.FTZ R12, R52, R45 ;  /* 0x0000002d340c7221 */ /* 0x000fe20000010000 */
[----:B------:R-:W3:Y:S01]  /*3b80*/  MUFU.EX2 R35, R35 ;  /* 0x0000002300237308 */ /* 0x000ee20000000800 */
[C---:B----4-:R-:W-:Y:S01]  /*3b90*/  FADD.FTZ R41, R31.reuse, R2 ;  /* 0x000000021f297221 */ /* 0x050fe20000010000 */
[----:B------:R-:W-:Y:S01]  /*3ba0*/  F2FP.BF16.F32.PACK_AB R155, R31, R30 ;  /* 0x0000001e1f9b723e */ /* 0x000fe200000010ff */
[----:B------:R-:W-:-:S04]  /*3bb0*/  FADD.FTZ R45, R53, R12 ;  /* 0x0000000c352d7221 */ /* 0x000fc80000010000 */
[----:B------:R-:W-:Y:S01]  /*3bc0*/  FADD.FTZ R10, R56, R45 ;  /* 0x0000002d380a7221 */ /* 0x000fe20000010000 */
[----:B------:R-:W4:Y:S01]  /*3bd0*/  MUFU.EX2 R38, R38 ;  /* 0x0000002600267308 */ /* 0x000f220000000800 */
[----:B--2---:R-:W-:Y:S02]  /*3be0*/  FADD.FTZ R2, R34, R41 ;  /* 0x0000002922027221 */ /* 0x004fe40000010000 */
[----:B------:R-:W-:-:S05]  /*3bf0*/  FADD.FTZ R15, R57, R10 ;  /* 0x0000000a390f7221 */ /* 0x000fca0000010000 */
[----:B------:R-:W2:Y:S01]  /*3c00*/  MUFU.EX2 R39, R39 ;  /* 0x0000002700277308 */ /* 0x000ea20000000800 */
[C---:B---3--:R-:W-:Y:S01]  /*3c10*/  FADD.FTZ R41, R35.reuse, R2 ;  /* 0x0000000223297221 */ /* 0x048fe20000010000 */
[----:B------:R-:W-:-:S06]  /*3c20*/  F2FP.BF16.F32.PACK_AB R157, R35, R34 ;  /* 0x00000022239d723e */ /* 0x000fcc00000010ff */
[----:B------:R-:W3:Y:S01]  /*3c30*/  MUFU.EX2 R42, R42 ;  /* 0x0000002a002a7308 */ /* 0x000ee20000000800 */
[----:B----4-:R-:W-:-:S07]  /*3c40*/  FADD.FTZ R2, R38, R41 ;  /* 0x0000002926027221 */ /* 0x010fce0000010000 */
[----:B------:R-:W4:Y:S01]  /*3c50*/  MUFU.EX2 R43, R43 ;  /* 0x0000002b002b7308 */ /* 0x000f220000000800 */
[C---:B--2---:R-:W-:Y:S01]  /*3c60*/  FADD.FTZ R41, R39.reuse, R2 ;  /* 0x0000000227297221 */ /* 0x044fe20000010000 */
[----:B------:R-:W-:-:S06]  /*3c70*/  F2FP.BF16.F32.PACK_AB R159, R39, R38 ;  /* 0x00000026279f723e */ /* 0x000fcc00000010ff */
[----:B------:R-:W2:Y:S01]  /*3c80*/  MUFU.EX2 R46, R46 ;  /* 0x0000002e002e7308 */ /* 0x000ea20000000800 */
[----:B---3--:R-:W-:-:S07]  /*3c90*/  FADD.FTZ R2, R42, R41 ;  /* 0x000000292a027221 */ /* 0x008fce0000010000 */
[----:B------:R-:W3:Y:S01]  /*3ca0*/  MUFU.EX2 R47, R47 ;  /* 0x0000002f002f7308 */ /* 0x000ee20000000800 */
[C---:B----4-:R-:W-:Y:S01]  /*3cb0*/  FADD.FTZ R41, R43.reuse, R2 ;  /* 0x000000022b297221 */ /* 0x050fe20000010000 */
[----:B------:R-:W-:-:S06]  /*3cc0*/  F2FP.BF16.F32.PACK_AB R161, R43, R42 ;  /* 0x0000002a2ba1723e */ /* 0x000fcc00000010ff */
[----:B------:R-:W4:Y:S01]  /*3cd0*/  MUFU.EX2 R50, R50 ;  /* 0x0000003200327308 */ /* 0x000f220000000800 */
[----:B--2---:R-:W-:-:S07]  /*3ce0*/  FADD.FTZ R2, R46, R41 ;  /* 0x000000292e027221 */ /* 0x004fce0000010000 */
        /* <DEDUP_REMOVED lines=11> */
[----:B----4-:R-:W-:-:S07]  /*3da0*/  FADD.FTZ R10, R60, R15 ;  /* 0x0000000f3c0a7221 */ /* 0x010fce0000010000 */
[----:B------:R-:W4:Y:S01]  /*3db0*/  MUFU.EX2 R58, R58 ;  /* 0x0000003a003a7308 */ /* 0x000f220000000800 */
[C---:B--2---:R-:W-:Y:S01]  /*3dc0*/  FADD.FTZ R11, R55.reuse, R2 ;  /* 0x00000002370b7221 */ /* 0x044fe20000010000 */
[----:B------:R-:W-:-:S06]  /*3dd0*/  F2FP.BF16.F32.PACK_AB R167, R55, R54 ;  /* 0x0000003637a7723e */ /* 0x000fcc00000010ff */
[----:B------:R-:W2:Y:S01]  /*3de0*/  MUFU.EX2 R64, R64 ;  /* 0x0000004000407308 */ /* 0x000ea20000000800 */
[C---:B---3--:R-:W-:Y:S01]  /*3df0*/  FADD.FTZ R13, R61.reuse, R10 ;  /* 0x0000000a3d0d7221 */ /* 0x048fe20000010000 */
[----:B------:R-:W-:-:S06]  /*3e00*/  F2FP.BF16.F32.PACK_AB R170, R61, R60 ;  /* 0x0000003c3daa723e */ /* 0x000fcc00000010ff */
[----:B------:R-:W3:Y:S01]  /*3e10*/  MUFU.EX2 R59, R59 ;  /* 0x0000003b003b7308 */ /* 0x000ee20000000800 */
[----:B----4-:R-:W-:-:S07]  /*3e20*/  FADD.FTZ R2, R58, R11 ;  /* 0x0000000b3a027221 */ /* 0x010fce0000010000 */
[----:B------:R-:W4:Y:S01]  /*3e30*/  MUFU.EX2 R65, R65 ;  /* 0x0000004100417308 */ /* 0x000f220000000800 */
[----:B--2---:R-:W-:-:S07]  /*3e40*/  FADD.FTZ R10, R64, R13 ;  /* 0x0000000d400a7221 */ /* 0x004fce0000010000 */
[----:B------:R-:W2:Y:S01]  /*3e50*/  MUFU.EX2 R62, R62 ;  /* 0x0000003e003e7308 */ /* 0x000ea20000000800 */
[C---:B---3--:R-:W-:Y:S01]  /*3e60*/  FADD.FTZ R11, R59.reuse, R2 ;  /* 0x000000023b0b7221 */ /* 0x048fe20000010000 */
[----:B------:R-:W-:-:S06]  /*3e70*/  F2FP.BF16.F32.PACK_AB R169, R59, R58 ;  /* 0x0000003a3ba9723e */ /* 0x000fcc00000010ff */
[----:B------:R-:W3:Y:S01]  /*3e80*/  MUFU.EX2 R68, R68 ;  /* 0x0000004400447308 */ /* 0x000ee20000000800 */
[C---:B----4-:R-:W-:Y:S01]  /*3e90*/  FADD.FTZ R13, R65.reuse, R10 ;  /* 0x0000000a410d7221 */ /* 0x050fe20000010000 */
[----:B------:R-:W-:-:S06]  /*3ea0*/  F2FP.BF16.F32.PACK_AB R172, R65, R64 ;  /* 0x0000004041ac723e */ /* 0x000fcc00000010ff */
[----:B------:R-:W4:Y:S01]  /*3eb0*/  MUFU.EX2 R63, R63 ;  /* 0x0000003f003f7308 */ /* 0x000f220000000800 */
[----:B--2---:R-:W-:-:S07]  /*3ec0*/  FADD.FTZ R2, R62, R11 ;  /* 0x0000000b3e027221 */ /* 0x004fce0000010000 */
[----:B------:R-:W2:Y:S01]  /*3ed0*/  MUFU.EX2 R66, R66 ;  /* 0x0000004200427308 */ /* 0x000ea20000000800 */
[----:B---3--:R-:W-:Y:S01]  /*3ee0*/  FADD.FTZ R10, R68, R13 ;  /* 0x0000000d440a7221 */ /* 0x008fe20000010000 */
[----:B------:R-:W-:-:S06]  /*3ef0*/  F2FP.BF16.F32.PACK_AB R174, R37, R68 ;  /* 0x0000004425ae723e */ /* 0x000fcc00000010ff */
[----:B------:R-:W3:Y:S01]  /*3f00*/  MUFU.EX2 R67, R67 ;  /* 0x0000004300437308 */ /* 0x000ee20000000800 */
[----:B----4-:R-:W-:Y:S01]  /*3f10*/  FADD.FTZ R11, R63, R2 ;  /* 0x000000023f0b7221 */ /* 0x010fe20000010000 */
[----:B------:R-:W-:Y:S01]  /*3f20*/  FADD.FTZ R2, R37, R10 ;  /* 0x0000000a25027221 */ /* 0x000fe20000010000 */
[----:B------:R-:W-:-:S05]  /*3f30*/  F2FP.BF16.F32.PACK_AB R171, R63, R62 ;  /* 0x0000003e3fab723e */ /* 0x000fca00000010ff */
[----:B------:R-:W4:Y:S01]  /*3f40*/  MUFU.EX2 R70, R70 ;  /* 0x0000004600467308 */ /* 0x000f220000000800 */
[----:B--2---:R-:W-:-:S07]  /*3f50*/  FADD.FTZ R10, R66, R11 ;  /* 0x0000000b420a7221 */ /* 0x004fce0000010000 */
[----:B------:R4:W2:Y:S01]  /*3f60*/  MUFU.EX2 R175, R0 ;  /* 0x0000000000af7308 */ /* 0x0008a20000000800 */
[C---:B---3--:R-:W-:Y:S01]  /*3f70*/  FADD.FTZ R11, R67.reuse, R10 ;  /* 0x0000000a430b7221 */ /* 0x048fe20000010000 */
[----:B------:R-:W-:-:S03]  /*3f80*/  F2FP.BF16.F32.PACK_AB R173, R67, R66 ;  /* 0x0000004243ad723e */ /* 0x000fc600000010ff */
[----:B----4-:R-:W-:-:S04]  /*3f90*/  FADD.FTZ R0, R70, R11 ;  /* 0x0000000b46007221 */ /* 0x010fc80000010000 */
[C---:B--2---:R-:W-:Y:S01]  /*3fa0*/  FADD.FTZ R0, R175.reuse, R0 ;  /* 0x00000000af007221 */ /* 0x044fe20000010000 */
[----:B------:R-:W-:Y:S01]  /*3fb0*/  F2FP.BF16.F32.PACK_AB R175, R175, R70 ;  /* 0x00000046afaf723e */ /* 0x000fe200000010ff */
[----:B------:R-:W-:Y:S06]  /*3fc0*/  @!P0 BRA `(.L_x_10925) ;  /* 0x0000000000048947 */ /* 0x000fec0003800000 */
[----:B------:R-:W-:Y:S01]  /*3fd0*/  BPT.TRAP 0x1 ;  /* 0x000000040000795c */ /* 0x000fe20000300000 */
.L_x_10925:
[----:B------:R2:W3:Y:S01]  /*3fe0*/  SYNCS.PHASECHK.TRANS64.TRYWAIT P1, [UR24+0x22850], R9 ;  /* 0x02285009ff0075a7 */ /* 0x0004e20008020158 */
[----:B------:R-:W-:Y:S05]  /*3ff0*/  @!P0 BRA `(.L_x_10926) ;  /* 0x0000000000048947 */ /* 0x000fea0003800000 */
[----:B------:R-:W-:Y:S01]  /*4000*/  BPT.TRAP 0x1 ;  /* 0x000000040000795c */ /* 0x000fe20000300000 */
.L_x_10926:
[----:B---3--:R-:W-:Y:S05]  /*4010*/  @P1 BRA `(.L_x_10927) ;  /* 0x0000000000081947 */ /* 0x008fea0003800000 */
[----:B------:R-:W3:Y:S02]  /*4020*/  SYNCS.PHASECHK.TRANS64.TRYWAIT P1, [UR24+0x22850], R9 ;  /* 0x02285009ff0075a7 */ /* 0x000ee40008020158 */
[----:B---3--:R-:W-:Y:S05]  /*4030*/  @!P1 BRA `(.L_x_10928) ;  /* 0x000000f800fc9947 */ /* 0x008fea0003800000 */
.L_x_10927:
[----:B------:R-:W-:Y:S01]  /*4040*/  R2UR UR5, R7 ;  /* 0x00000000070572ca */ /* 0x000fe200000e0000 */
[----:B------:R4:W-:Y:S06]  /*4050*/  BAR.SYNC.DEFER_BLOCKING R8, 0x100 ;  /* 0x000400080000751d */ /* 0x0009ec0000010000 */
[----:B------:R-:W-:-:S06]  /*4060*/  UMOV UR11, 0x40000040 ;  /* 0x40000040000b7882 */ /* 0x000fcc0000000000 */
[----:B------:R-:W-:-:S04]  /*4070*/  UIADD3 UR5, UR5, 0x400, URZ ;  /* 0x0000040005057890 */ /* 0x000fc8000fffe03f */
[----:B------:R-:W-:-:S04]  /*4080*/  USHF.R.U32.HI UR5, URZ, 0x4, UR5 ;  /* 0x000000043f057899 */ /* 0x000fc80008011605 */
[----:B------:R-:W-:-:S04]  /*4090*/  ULOP3.LUT UR5, UR5, 0x3fff, URZ, 0xc0, !UPT ;  /* 0x00003fff05057892 */ /* 0x000fc8000f8ec03f */
[----:B------:R-:W-:Y:S01]  /*40a0*/  ULOP3.LUT UR5, UR5, 0x3000000, URZ, 0xfc, !UPT ;  /* 0x0300000005057892 */ /* 0x000fe2000f8efc3f */
[----:B------:R-:W-:-:S03]  /*40b0*/  WARPGROUP.ARRIVE ;  /* 0x00000000000079c5 */ /* 0x000fc60000000000 */
[----:B------:R-:W-:-:S07]  /*40c0*/  UIMAD UR14, UR38, 0xc00, UR5 ;  /* 0x00000c00260e78a4 */ /* 0x000fce000f8e0205 */
        /* <DEDUP_REMOVED lines=35> */
.L_x_10929:
[----:B------:R-:W-:Y:S01]  /*4300*/  ISETP.NE.AND P2, PT, R205, 0x1, PT ;  /* 0x00000001cd00780c */ /* 0x000fe20003f45270 */
[----:B------:R-:W4:Y:S01]  /*4310*/  S2UR UR10, SR_CgaCtaId ;  /* 0x00000000000a79c3 */ /* 0x000f220000008800 */
[----:B------:R-:W-:Y:S01]  /*4320*/  UIADD3 UR24, UR24, 0x22860, URZ ;  /* 0x0002286018187890 */ /* 0x000fe2000fffe03f */
[----:B------:R-:W-:-:S10]  /*4330*/  LOP3.LUT P1, RZ, R16, 0x80000, RZ, 0xc0, !PT ;  /* 0x0008000010ff7812 */ /* 0x000fd4000782c0ff */
[----:B------:R-:W5:Y:S08]  /*4340*/  @P2 LDC R7, c[0x0][0x44c] ;  /* 0x00011300ff072b82 */ /* 0x000f700000000800 */
[----:B0-23--:R-:W0:Y:S01]  /*4350*/  @P2 LDC R9, c[0x0][0x450] ;  /* 0x00011400ff092b82 */ /* 0x00de220000000800 */
[----:B----4-:R-:W-:-:S09]  /*4360*/  UPRMT UR24, UR10, 0x654, UR24 ;  /* 0x000006540a187896 */ /* 0x010fd20008000018 */
[----:B------:R-:W-:Y:S01]  /*4370*/  SYNCS.ARRIVE.TRANS64.RED.A1T0 RZ, [UR24], RZ ;  /* 0x000000ffffff79a7 */ /* 0x000fe20008100418 */
[----:B-----5:R-:W-:-:S04]  /*4380*/  @P2 IMAD.HI.U32 R8, R7, UR41, RZ ;  /* 0x0000002907082c27 */ /* 0x020fc8000f8e00ff */
[----:B------:R-:W-:Y:S01]  /*4390*/  IMAD.U32 R7, RZ, RZ, UR41 ;  /* 0x00000029ff077e24 */ /* 0x000fe2000f8e00ff */
[----:B0-----:R-:W-:-:S04]  /*43a0*/  @P2 SHF.R.U32.HI R7, RZ, R9, R8 ;  /* 0x00000009ff072219 */ /* 0x001fc80000011608 */
[----:B------:R-:W-:-:S05]  /*43b0*/  IADD3 R8, R7, -R6, R17 ;  /* 0x8000000607087210 */ /* 0x000fca0007ffe011 */
[----:B------:R-:W-:-:S05]  /*43c0*/  VIADD R7, R8, UR15 ;  /* 0x0000000f08077c36 */ /* 0x000fca0008000000 */
[----:B------:R-:W-:Y:S01]  /*43d0*/  R2UR UR14, R7 ;  /* 0x00000000070e72ca */ /* 0x000fe200000e0000 */
[----:B------:R-:W-:Y:S01]  /*43e0*/  VIADD R7, R176, 0xfffffffe ;  /* 0xfffffffeb0077836 */ /* 0x000fe20000000000 */
[----:B------:R-:W-:-:S13]  /*43f0*/  @!P1 BRA `(.L_x_10930) ;  /* 0x0000000000549947 */ /* 0x000fda0003800000 */
        /* <DEDUP_REMOVED lines=13> */
.L_x_10931:
[----:B------:R-:W-:Y:S02]  /*44d0*/  ULDC UR18, c[0x0][0x9e4] ;  /* 0x0002790000127ab9 */ /* 0x000fe40000000800 */
[----:B------:R-:W-:-:S11]  /*44e0*/  UISETP.NE.AND UP0, UPT, UR18, 0x1, UPT ;  /* 0x000000011200788c */ /* 0x000fd6000bf05270 */
[----:B------:R-:W-:Y:S02]  /*44f0*/  @UP0 ULDC.64 UR22, c[0x0][0x9e8] ;  /* 0x00027a0000160ab9 */ /* 0x000fe40000000a00 */
[----:B------:R-:W-:-:S04]  /*4500*/  UIMAD.WIDE.U32 UR10, UR15, UR22, URZ ;  /* 0x000000160f0a72a5 */ /* 0x000fc8000f8e003f */
[----:B------:R-:W-:-:S12]  /*4510*/  @UP0 USHF.R.U32.HI UR15, URZ, UR23, UR11 ;  /* 0x000000173f0f0299 */ /* 0x000fd8000801160b */
.L_x_10932:
[----:B------:R-:W-:-:S04]  /*4520*/  UIMAD UR15, UR15, UR18, UR18 ;  /* 0x000000120f0f72a4 */ /* 0x000fc8000f8e0212 */
[----:B------:R-:W-:-:S04]  /*4530*/  UISETP.LT.AND UP0, UPT, UR14, UR15, UPT ;  /* 0x0000000f0e00728c */ /* 0x000fc8000bf01270 */
[----:B------:R-:W-:-:S12]  /*4540*/  USEL UR14, UR14, UR15, UP0 ;  /* 0x0000000f0e0e7287 */ /* 0x000fd80008000000 */
.L_x_10930:
[----:B------:R-:W-:-:S04]  /*4550*/  UIMAD.WIDE UR10, UR14, 0x2aaaaaab, URZ ;  /* 0x2aaaaaab0e0a78a5 */ /* 0x000fc8000f8e023f */
[----:B------:R-:W-:-:S04]  /*4560*/  USHF.R.U32.HI UR10, URZ, 0x1f, UR11 ;  /* 0x0000001f3f0a7899 */ /* 0x000fc8000801160b */
[----:B------:R-:W-:-:S04]  /*4570*/  ULEA.HI.SX32 UR10, UR11, UR10, 0x1c ;  /* 0x0000000a0b0a7291 */ /* 0x000fc8000f8fe23f */
[----:B------:R-:W-:-:S04]  /*4580*/  UISETP.LT.AND UP0, UPT, UR44, UR10, UPT ;  /* 0x0000000a2c00728c */ /* 0x000fc8000bf01270 */
[----:B------:R-:W-:-:S06]  /*4590*/  USEL UR24, UR44, UR10, !UP0 ;  /* 0x0000000a2c187287 */ /* 0x000fcc000c000000 */
[----:B------:R-:W-:-:S13]  /*45a0*/  ISETP.GE.AND P1, PT, R7, UR24, PT ;  /* 0x0000001807007c0c */ /* 0x000fda000bf26270 */
[----:B------:R-:W-:Y:S05]  /*45b0*/  @!P1 BRA `(.L_x_10933) ;  /* 0x0000003000049947 */ /* 0x000fea0003800000 */
[----:B------:R-:W-:Y:S01]  /*45c0*/  IMAD.MOV.U32 R10, RZ, RZ, R5 ;  /* 0x000000ffff0a7224 */ /* 0x000fe200078e0005 */
[----:B------:R-:W-:Y:S01]  /*45d0*/  ULDC UR28, c[0x0][0x9e4] ;  /* 0x00027900001c7ab9 */ /* 0x000fe20000000800 */
[----:B------:R-:W-:Y:S01]  /*45e0*/  IMAD.MOV.U32 R9, RZ, RZ, R4 ;  /* 0x000000ffff097224 */ /* 0x000fe200078e0004 */
[----:B------:R-:W-:Y:S01]  /*45f0*/  ULDC UR7, c[0x0][0x9dc] ;  /* 0x0002770000077ab9 */ /* 0x000fe20000000800 */
[----:B------:R-:W-:Y:S01]  /*4600*/  ULDC UR6, c[0x0][0x988] ;  /* 0x0002620000067ab9 */ /* 0x000fe20000000800 */
[----:B------:R-:W-:-:S05]  /*4610*/  ULDC UR27, c[0x0][0x9e0] ;  /* 0x00027800001b7ab9 */ /* 0x000fca0000000800 */
.L_x_10952:
[----:B------:R-:W-:-:S04]  /*4620*/  UIADD3 UR38, UR38, 0x1, URZ ;  /* 0x0000000126267890 */ /* 0x000fc8000fffe03f */
[----:B------:R-:W-:-:S04]  /*4630*/  UISETP.NE.AND UP0, UPT, UR38, 0x2, UPT ;  /* 0x000000022600788c */ /* 0x000fc8000bf05270 */
[----:B------:R-:W-:Y:S02]  /*4640*/  USEL UR10, URZ, 0x1, UP0 ;  /* 0x000000013f0a7887 */ /* 0x000fe40008000000 */
[----:B------:R-:W-:Y:S02]  /*4650*/  USEL UR38, UR38, URZ, UP0 ;  /* 0x0000003f26267287 */ /* 0x000fe40008000000 */
[----:B------:R-:W-:Y:S01]  /*4660*/  ULOP3.LUT UR37, UR37, UR10, URZ, 0x3c, !UPT ;  /* 0x0000000a25257292 */ /* 0x000fe2000f8e3c3f */
[----:B0-2---:R-:W-:Y:S11]  /*4670*/  @!P0 BRA `(.L_x_10934) ;  /* 0x0000000000048947 */ /* 0x005ff60003800000 */
[----:B------:R-:W-:Y:S01]  /*4680*/  BPT.TRAP 0x1 ;  /* 0x000000040000795c */ /* 0x000fe20000300000 */
.L_x_10934:
[----:B------:R-:W0:Y:S01]  /*4690*/  S2UR UR26, SR_CgaCtaId ;  /* 0x00000000001a79c3 */ /* 0x000e220000008800 */
[----:B------:R-:W-:Y:S01]  /*46a0*/  UMOV UR10, 0x400 ;  /* 0x00000400000a7882 */ /* 0x000fe20000000000 */
[----:B------:R-:W-:-:S05]  /*46b0*/  IMAD.U32 R8, RZ, RZ, UR37 ;  /* 0x00000025ff087e24 */ /* 0x000fca000f8e00ff */
[----:B------:R-:W-:Y:S01]  /*46c0*/  SHF.L.U32 R8, R8, 0x1f, RZ ;  /* 0x0000001f08087819 */ /* 0x000fe200000006ff */
[----:B0-----:R-:W-:-:S04]  /*46d0*/  ULEA UR10, UR26, UR10, 0x18 ;  /* 0x0000000a1a0a7291 */ /* 0x001fc8000f8ec03f */
[----:B------:R-:W-:-:S09]  /*46e0*/  ULEA UR25, UR38, UR10, 0x3 ;  /* 0x0000000a26197291 */ /* 0x000fd2000f8e183f */
[----:B------:R0:W2:Y:S01]  /*46f0*/  SYNCS.PHASECHK.TRANS64.TRYWAIT P1, [UR25+0x22830], R8 ;  /* 0x02283008ff0075a7 */ /* 0x0000a20008020159 */
[----:B------:R-:W-:Y:S05]  /*4700*/  @!P0 BRA `(.L_x_10935) ;  /* 0x0000000000048947 */ /* 0x000fea0003800000 */
[----:B------:R-:W-:Y:S01]  /*4710*/  BPT.TRAP 0x1 ;  /* 0x000000040000795c */ /* 0x000fe20000300000 */
.L_x_10935:
[----:B--2---:R-:W-:Y:S05]  /*4720*/  @P1 BRA `(.L_x_10936) ;  /* 0x0000000000081947 */ /* 0x004fea0003800000 */
[----:B------:R-:W2:Y:S02]  /*4730*/  SYNCS.PHASECHK.TRANS64.TRYWAIT P1, [UR25+0x22830], R8 ;  /* 0x02283008ff0075a7 */ /* 0x000ea40008020159 */
[----:B--2---:R-:W-:Y:S05]  /*4740*/  @!P1 BRA `(.L_x_10937) ;  /* 0x000000f400509947 */ /* 0x004fea0003800000 */
.L_x_10936:
        /* <DEDUP_REMOVED lines=12> */
[----:B-1----:R-:W-:Y:S01]  /*4810*/  IADD3 R3, -R215, 0xb, RZ ;  /* 0x0000000bd7037810 */ /* 0x002fe20007ffe1ff */
        /* <DEDUP_REMOVED lines=13> */
.L_x_10938:
[----:B------:R-:W-:Y:S01]  /*48f0*/  ISETP.NE.AND P2, PT, R205, 0x1, PT ;  /* 0x00000001cd00780c */ /* 0x000fe20003f45270 */
[----:B------:R-:W-:Y:S01]  /*4900*/  VIADD R20, R22, UR41 ;  /* 0x0000002916147c36 */ /* 0x000fe20008000000 */
[----:B------:R-:W2:Y:S01]  /*4910*/  LDC R6, c[0x0][0x288] ;  /* 0x0000a200ff067b82 */ /* 0x000ea20000000800 */
[----:B------:R-:W-:Y:S01]  /*4920*/  UIADD3 UR10, UR25, 0x22840, URZ ;  /* 0x00022840190a7890 */ /* 0x000fe2000fffe03f */
[----:B------:R-:W-:Y:S01]  /*4930*/  IMAD R11, R7, -0x60, RZ ;  /* 0xffffffa0070b7824 */ /* 0x000fe200078e02ff */
[----:B------:R-:W-:Y:S02]  /*4940*/  LOP3.LUT P1, RZ, R16, 0x80000, RZ, 0xc0, !PT ;  /* 0x0008000010ff7812 */ /* 0x000fe4000782c0ff */
[----:B------:R-:W-:-:S06]  /*4950*/  UPRMT UR10, UR26, 0x654, UR10 ;  /* 0x000006541a0a7896 */ /* 0x000fcc000800000a */
[----:B------:R-:W3:Y:S08]  /*4960*/  @P2 LDC R5, c[0x0][0x44c] ;  /* 0x00011300ff052b82 */ /* 0x000ef00000000800 */
[----:B------:R-:W4:Y:S01]  /*4970*/  @P2 LDC R4, c[0x0][0x450] ;  /* 0x00011400ff042b82 */ /* 0x000f220000000800 */
[----:B------:R-:W-:Y:S01]  /*4980*/  SYNCS.ARRIVE.TRANS64.RED.A1T0 RZ, [UR10], RZ ;  /* 0x000000ffffff79a7 */ /* 0x000fe2000810040a */
[----:B------:R-:W-:Y:S01]  /*4990*/  ULOP3.LUT UR10, URZ, UR7, URZ, 0x33, !UPT ;  /* 0x000000073f0a7292 */ /* 0x000fe2000f8e333f */
[----:B---3--:R-:W-:-:S05]  /*49a0*/  @P2 IMAD.HI.U32 R5, R20, R5, RZ ;  /* 0x0000000514052227 */ /* 0x008fca00078e00ff */
[----:B----4-:R-:W-:Y:S01]  /*49b0*/  @P2 SHF.R.U32.HI R20, RZ, R4, R5 ;  /* 0x00000004ff142219 */ /* 0x010fe20000011605 */
[----:B------:R-:W-:-:S04]  /*49c0*/  VIADD R5, R11, 0x1 ;  /* 0x000000010b057836 */ /* 0x000fc80000000000 */
[----:B------:R-:W3:Y:S01]  /*49d0*/  SHFL.IDX PT, R21, R20, RZ, 0x1c1f ;  /* 0x001c1fff14157589 */ /* 0x000ee200000e0000 */
[----:B------:R-:W-:-:S05]  /*49e0*/  IMAD R5, R18, -0x2, R5 ;  /* 0xfffffffe12057824 */ /* 0x000fca00078e0205 */
[----:B--2---:R-:W-:-:S05]  /*49f0*/  IADD3 R5, R5, -R6, R17 ;  /* 0x8000000605057210 */ /* 0x004fca0007ffe011 */
[C---:B------:R-:W-:Y:S02]  /*4a00*/  VIADD R15, R5.reuse, UR27 ;  /* 0x0000001b050f7c36 */ /* 0x040fe40008000000 */
[----:B------:R-:W-:Y:S02]  /*4a10*/  VIADD R14, R5, UR10 ;  /* 0x0000000a050e7c36 */ /* 0x000fe40008000000 */
[----:B---3--:R-:W-:Y:S02]  /*4a20*/  IMAD.IADD R13, R15, 0x1, R21 ;  /* 0x000000010f0d7824 */ /* 0x008fe400078e0215 */
        /* <DEDUP_REMOVED lines=14> */
.L_x_10941:
[----:B------:R-:W-:-:S05]  /*4b10*/  IMAD.U32 R214, RZ, RZ, UR28 ;  /* 0x0000001cffd67e24 */ /* 0x000fca000f8e00ff */
[----:B------:R-:W-:-:S13]  /*4b20*/  ISETP.NE.AND P1, PT, R214, 0x1, PT ;  /* 0x00000001d600780c */ /* 0x000fda0003f25270 */
[----:B------:R-:W2:Y:S02]  /*4b30*/  @P1 LDC.64 R4, c[0x0][0x9e8] ;  /* 0x00027a00ff041b82 */ /* 0x000ea40000000a00 */
[----:B--2---:R-:W-:-:S05]  /*4b40*/  @P1 IMAD.HI.U32 R4, R21, R4, RZ ;  /* 0x0000000415041227 */ /* 0x004fca00078e00ff */
[----:B------:R-:W-:-:S07]  /*4b50*/  @P1 SHF.R.U32.HI R21, RZ, R5, R4 ;  /* 0x00000005ff151219 */ /* 0x000fce0000011604 */
.L_x_10942:
[----:B------:R-:W-:Y:S05]  /*4b60*/  BSYNC B0 ;  /* 0x0000000000007941 */ /* 0x000fea0003800000 */
.L_x_10940:
[----:B------:R-:W-:-:S04]  /*4b70*/  IMAD R4, R18, -0x2, R11 ;  /* 0xfffffffe12047824 */ /* 0x000fc800078e020b */
[----:B------:R-:W-:-:S05]  /*4b80*/  IMAD R4, R21, R214, R4 ;  /* 0x000000d615047224 */ /* 0x000fca00078e0204 */
[----:B------:R-:W-:Y:S02]  /*4b90*/  VIADDMNMX R13, R4, R214, R13, PT ;  /* 0x000000d6040d7246 */ /* 0x000fe4000380010d */
[----:B------:R-:W-:-:S07]  /*4ba0*/  VIMNMX R12, R12, R4, !PT ;  /* 0x000000040c0c7248 */ /* 0x000fce0007fe0100 */
.L_x_10939:
[C---:B------:R-:W-:Y:S02]  /*4bb0*/  ISETP.GE.AND P2, PT, R11.reuse, 0x1, PT ;  /* 0x000000010b00780c */ /* 0x040fe40003f46270 */
[----:B------:R-:W-:Y:S02]  /*4bc0*/  LOP3.LUT R16, R16, 0xfffbffff, RZ, 0xc0, !PT ;  /* 0xfffbffff10107812 */ /* 0x000fe400078ec0ff */
[C---:B------:R-:W-:Y:S02]  /*4bd0*/  ISETP.GE.AND P1, PT, R11.reuse, 0x2, PT ;  /* 0x000000020b00780c */ /* 0x040fe40003f26270 */
[----:B------:R-:W-:Y:S02]  /*4be0*/  ISETP.GT.AND P3, PT, R12, RZ, !P2 ;  /* 0x000000ff0c00720c */ /* 0x000fe40005764270 */
[----:B------:R-:W-:Y:S02]  /*4bf0*/  ISETP.GE.AND P4, PT, R11, 0x9, PT ;  /* 0x000000090b00780c */ /* 0x000fe40003f86270 */
[----:B------:R-:W-:-:S03]  /*4c00*/  ISETP.LT.OR P3, PT, R13, 0x1, P3 ;  /* 0x000000010d00780c */ /* 0x000fc60001f61670 */
[----:B------:R-:W-:Y:S02]  /*4c10*/  @P2 LOP3.LUT R16, R16, 0x40000, RZ, 0xfc, !PT ;  /* 0x0004000010102812 */ /* 0x000fe400078efcff */
[----:B------:R-:W-:Y:S02]  /*4c20*/  ISETP.GT.AND P2, PT, R12, 0x1, !P1 ;  /* 0x000000010c00780c */ /* 0x000fe40004f44270 */
[----:B------:R-:W-:Y:S02]  /*4c30*/  FSEL R152, R152, -INF , !P3 ;  /* 0xff80000098987808 */ /* 0x000fe40005800000 */
[----:B------:R-:W-:Y:S02]  /*4c40*/  ISETP.LT.OR P2, PT, R13, 0x2, P2 ;  /* 0x000000020d00780c */ /* 0x000fe40001741670 */
[----:B------:R-:W-:Y:S02]  /*4c50*/  ISETP.GE.AND P3, PT, R11, 0xa, PT ;  /* 0x0000000a0b00780c */ /* 0x000fe40003f66270 */
[----:B------:R-:W-:-:S02]  /*4c60*/  LOP3.LUT R16, R16, 0xfffffffd, RZ, 0xc0, !PT ;  /* 0xfffffffd10107812 */ /* 0x000fc400078ec0ff */
[----:B------:R-:W-:Y:S02]  /*4c70*/  FSEL R153, R153, -INF , !P2 ;  /* 0xff80000099997808 */ /* 0x000fe40005000000 */
[----:B------:R-:W-:Y:S02]  /*4c80*/  ISETP.GT.AND P2, PT, R12, 0x8, !P4 ;  /* 0x000000080c00780c */ /* 0x000fe40006744270 */
[----:B------:R-:W-:Y:S02]  /*4c90*/  @P4 LOP3.LUT R16, R16, 0x2, RZ, 0xfc, !PT ;  /* 0x0000000210104812 */ /* 0x000fe400078efcff */
[----:B------:R-:W-:Y:S02]  /*4ca0*/  ISETP.LT.OR P2, PT, R13, 0x9, P2 ;  /* 0x000000090d00780c */ /* 0x000fe40001741670 */
[----:B------:R-:W-:Y:S02]  /*4cb0*/  LOP3.LUT R16, R16, 0xfffffffb, RZ, 0xc0, !PT ;  /* 0xfffffffb10107812 */ /* 0x000fe400078ec0ff */
[----:B------:R-:W-:-:S02]  /*4cc0*/  FSEL R156, R156, -INF , !P2 ;  /* 0xff8000009c9c7808 */ /* 0x000fc40005000000 */
[----:B------:R-:W-:Y:S02]  /*4cd0*/  @P3 LOP3.LUT R16, R16, 0x4, RZ, 0xfc, !PT ;  /* 0x0000000410103812 */ /* 0x000fe400078efcff */
[----:B------:R-:W-:Y:S02]  /*4ce0*/  ISETP.GT.AND P2, PT, R12, 0x9, !P3 ;  /* 0x000000090c00780c */ /* 0x000fe40005f44270 */
[----:B------:R-:W-:Y:S02]  /*4cf0*/  ISETP.GE.AND P3, PT, R11, 0x11, PT ;  /* 0x000000110b00780c */ /* 0x000fe40003f66270 */
[----:B------:R-:W-:Y:S02]  /*4d00*/  ISETP.LT.OR P2, PT, R13, 0xa, P2 ;  /* 0x0000000a0d00780c */ /* 0x000fe40001741670 */
[----:B------:R-:W-:Y:S02]  /*4d10*/  LOP3.LUT R16, R16, 0xfffffff7, RZ, 0xc0, !PT ;  /* 0xfffffff710107812 */ /* 0x000fe400078ec0ff */
[----:B------:R-:W-:-:S02]  /*4d20*/  FSEL R157, R157, -INF , !P2 ;  /* 0xff8000009d9d7808 */ /* 0x000fc40005000000 */
        /* <DEDUP_REMOVED lines=107> */
[----:B------:R-:W-:-:S04]  /*53e0*/  ISETP.GT.AND P6, PT, R12, 0x59, !P6 ;  /* 0x000000590c00780c */ /* 0x000fc800077c4270 */
[----:B------:R-:W-:Y:S02]  /*53f0*/  ISETP.LT.OR P6, PT, R13, 0x5a, P6 ;  /* 0x0000005a0d00780c */ /* 0x000fe400037c1670 */
[----:B------:R-:W2:Y:S02]  /*5400*/  SHFL.IDX PT, R13, R20, 0x1, 0x1c1f ;  /* 0x003c1f00140d7f89 */ /* 0x000ea400000e0000 */
[----:B------:R-:W-:Y:S02]  /*5410*/  FSEL R197, R197, -INF , !P6 ;  /* 0xff800000c5c57808 */ /* 0x000fe40007000000 */
[----:B------:R-:W-:Y:S01]  /*5420*/  LOP3.LUT P6, RZ, R16, 0x80000, RZ, 0xc0, !PT ;  /* 0x0008000010ff7812 */ /* 0x000fe200078cc0ff */
[--C-:B--2---:R-:W-:Y:S02]  /*5430*/  IMAD.IADD R15, R15, 0x1, R13.reuse ;  /* 0x000000010f0f7824 */ /* 0x104fe400078e020d */
[----:B------:R-:W-:-:S10]  /*5440*/  IMAD.IADD R14, R14, 0x1, R13 ;  /* 0x000000010e0e7824 */ /* 0x000fd400078e020d */
        /* <DEDUP_REMOVED lines=13> */
.L_x_10945:
[----:B------:R-:W-:-:S05]  /*5520*/  IMAD.U32 R12, RZ, RZ, UR28 ;  /* 0x0000001cff0c7e24 */ /* 0x000fca000f8e00ff */
[----:B------:R-:W-:-:S13]  /*5530*/  ISETP.NE.AND P6, PT, R12, 0x1, PT ;  /* 0x000000010c00780c */ /* 0x000fda0003fc5270 */
[----:B------:R-:W2:Y:S02]  /*5540*/  @P6 LDC.64 R4, c[0x0][0x9e8] ;  /* 0x00027a00ff046b82 */ /* 0x000ea40000000a00 */
[----:B--2---:R-:W-:-:S05]  /*5550*/  @P6 IMAD.HI.U32 R4, R13, R4, RZ ;  /* 0x000000040d046227 */ /* 0x004fca00078e00ff */
[----:B------:R-:W-:-:S07]  /*5560*/  @P6 SHF.R.U32.HI R13, RZ, R5, R4 ;  /* 0x00000005ff0d6219 */ /* 0x000fce0000011604 */
.L_x_10946:
[----:B------:R-:W-:Y:S05]  /*5570*/  BSYNC B0 ;  /* 0x0000000000007941 */ /* 0x000fea0003800000 */
.L_x_10944:
[----:B------:R-:W-:-:S04]  /*5580*/  IMAD R11, R18, -0x2, R11 ;  /* 0xfffffffe120b7824 */ /* 0x000fc800078e020b */
[----:B------:R-:W-:-:S05]  /*5590*/  IMAD R13, R13, R12, R11 ;  /* 0x0000000c0d0d7224 */ /* 0x000fca00078e020b */
[----:B------:R-:W-:Y:S02]  /*55a0*/  VIADDMNMX R15, R13, R12, R15, PT ;  /* 0x0000000c0d0f7246 */ /* 0x000fe4000380010f */
[----:B------:R-:W-:-:S07]  /*55b0*/  VIMNMX R14, R14, R13, !PT ;  /* 0x0000000d0e0e7248 */ /* 0x000fce0007fe0100 */
.L_x_10943:
[----:B------:R-:W-:Y:S02]  /*55c0*/  ISETP.GT.AND P1, PT, R14, 0x1, !P1 ;  /* 0x000000010e00780c */ /* 0x000fe40004f24270 */
[----:B------:R-:W-:Y:S02]  /*55d0*/  LOP3.LUT P6, RZ, R16, 0x10000, RZ, 0xc0, !PT ;  /* 0x0001000010ff7812 */ /* 0x000fe400078cc0ff */
[----:B------:R-:W-:Y:S02]  /*55e0*/  ISETP.LT.OR P1, PT, R15, 0x2, P1 ;  /* 0x000000020f00780c */ /* 0x000fe40000f21670 */
[----:B------:R-:W-:Y:S02]  /*55f0*/  FMNMX.FTZ R4, R152, R9, !PT ;  /* 0x0000000998047209 */ /* 0x000fe40007810000 */
[----:B------:R-:W-:Y:S02]  /*5600*/  FSEL R155, R155, -INF , !P1 ;  /* 0xff8000009b9b7808 */ /* 0x000fe40004800000 */
[----:B------:R-:W-:-:S02]  /*5610*/  LOP3.LUT P1, RZ, R16, 0x2, RZ, 0xc0, !PT ;  /* 0x0000000210ff7812 */ /* 0x000fc4000782c0ff */
[----:B------:R-:W-:Y:S02]  /*5620*/  FMNMX.FTZ R5, R153, R4, !PT ;  /* 0x0000000499057209 */ /* 0x000fe40007810000 */
[----:B------:R-:W-:Y:S02]  /*5630*/  ISETP.GT.AND P1, PT, R14, 0x8, !P1 ;  /* 0x000000080e00780c */ /* 0x000fe40004f24270 */
[----:B------:R-:W-:Y:S02]  /*5640*/  FMNMX.FTZ R4, R156, R5, !PT ;  /* 0x000000059c047209 */ /* 0x000fe40007810000 */
[----:B------:R-:W-:Y:S02]  /*5650*/  ISETP.LT.OR P1, PT, R15, 0x9, P1 ;  /* 0x000000090f00780c */ /* 0x000fe40000f21670 */
[----:B------:R-:W-:Y:S02]  /*5660*/  FMNMX.FTZ R5, R157, R4, !PT ;  /* 0x000000049d057209 */ /* 0x000fe40007810000 */
        /* <DEDUP_REMOVED lines=46> */
[----:B------:R-:W-:Y:S02]  /*5950*/  FMNMX.FTZ R5, R197, R4, !PT ;  /* 0x00000004c5057209 */ /* 0x000fe40007810000 */
[----:B------:R-:W-:Y:S02]  /*5960*/  FSEL R171, R171, -INF , !P1 ;  /* 0xff800000abab7808 */ /* 0x000fe40004800000 */
[C---:B------:R-:W-:Y:S01]  /*5970*/  LOP3.LUT P1, RZ, R16.reuse, 0x2000, RZ, 0xc0, !PT ;  /* 0x0000200010ff7812 */ /* 0x040fe2000782c0ff */
[----:B------:R-:W2:Y:S01]  /*5980*/  SHFL.BFLY PT, R4, R5, 0x2, 0x1f ;  /* 0x0c401f0005047f89 */ /* 0x000ea200000e0000 */
[----:B------:R-:W-:-:S02]  /*5990*/  LOP3.LUT P6, RZ, R16, 0x20, RZ, 0xc0, !PT ;  /* 0x0000002010ff7812 */ /* 0x000fc400078cc0ff */
[C---:B------:R-:W-:Y:S02]  /*59a0*/  ISETP.GT.AND P1, PT, R14.reuse, 0x28, !P1 ;  /* 0x000000280e00780c */ /* 0x040fe40004f24270 */
[----:B------:R-:W-:Y:S02]  /*59b0*/  ISETP.GT.AND P2, PT, R14, 0x49, !P2 ;  /* 0x000000490e00780c */ /* 0x000fe40005744270 */
[C---:B------:R-:W-:Y:S02]  /*59c0*/  ISETP.LT.OR P1, PT, R15.reuse, 0x29, P1 ;  /* 0x000000290f00780c */ /* 0x040fe40000f21670 */
[----:B------:R-:W-:Y:S02]  /*59d0*/  ISETP.LT.OR P2, PT, R15, 0x4a, P2 ;  /* 0x0000004a0f00780c */ /* 0x000fe40001741670 */
[----:B------:R-:W-:Y:S02]  /*59e0*/  FSEL R174, R174, -INF , !P1 ;  /* 0xff800000aeae7808 */ /* 0x000fe40004800000 */
[----:B------:R-:W-:-:S02]  /*59f0*/  LOP3.LUT P1, RZ, R16, 0x1000, RZ, 0xc0, !PT ;  /* 0x0000100010ff7812 */ /* 0x000fc4000782c0ff */
[C---:B------:R-:W-:Y:S02]  /*5a00*/  ISETP.GT.AND P3, PT, R14.reuse, 0x50, !P3 ;  /* 0x000000500e00780c */ /* 0x040fe40005f64270 */
[----:B------:R-:W-:Y:S02]  /*5a10*/  ISETP.GT.AND P1, PT, R14, 0x29, !P1 ;  /* 0x000000290e00780c */ /* 0x000fe40004f24270 */
[----:B------:R-:W-:Y:S02]  /*5a20*/  FSEL R191, R191, -INF , !P2 ;  /* 0xff800000bfbf7808 */ /* 0x000fe40005000000 */
[C---:B------:R-:W-:Y:S02]  /*5a30*/  ISETP.LT.OR P1, PT, R15.reuse, 0x2a, P1 ;  /* 0x0000002a0f00780c */ /* 0x040fe40000f21670 */
[----:B------:R-:W-:Y:S02]  /*5a40*/  ISETP.LT.OR P3, PT, R15, 0x51, P3 ;  /* 0x000000510f00780c */ /* 0x000fe40001f61670 */
[----:B------:R-:W-:-:S02]  /*5a50*/  FSEL R175, R175, -INF , !P1 ;  /* 0xff800000afaf7808 */ /* 0x000fc40004800000 */
[----:B------:R-:W-:Y:S02]  /*5a60*/  LOP3.LUT P1, RZ, R16, 0x800, RZ, 0xc0, !PT ;  /* 0x0000080010ff7812 */ /* 0x000fe4000782c0ff */
[----:B--2---:R-:W-:Y:S02]  /*5a70*/  FMNMX.FTZ R20, R5, R4, !PT ;  /* 0x0000000405147209 */ /* 0x004fe40007810000 */
[C---:B------:R-:W-:Y:S02]  /*5a80*/  ISETP.GT.AND P1, PT, R14.reuse, 0x30, !P1 ;  /* 0x000000300e00780c */ /* 0x040fe40004f24270 */
[----:B------:R-:W-:Y:S01]  /*5a90*/  ISETP.GT.AND P4, PT, R14, 0x51, !P4 ;  /* 0x000000510e00780c */ /* 0x000fe20006784270 */
[----:B------:R-:W2:Y:S01]  /*5aa0*/  SHFL.BFLY PT, R11, R20, 0x1, 0x1f ;  /* 0x0c201f00140b7f89 */ /* 0x000ea200000e0000 */
[----:B------:R-:W-:Y:S02]  /*5ab0*/  ISETP.LT.OR P1, PT, R15, 0x31, P1 ;  /* 0x000000310f00780c */ /* 0x000fe40000f21670 */
[----:B------:R-:W-:-:S02]  /*5ac0*/  FSEL R194, R194, -INF , !P3 ;  /* 0xff800000c2c27808 */ /* 0x000fc40005800000 */
[----:B------:R-:W-:Y:S02]  /*5ad0*/  FSEL R178, R178, -INF , !P1 ;  /* 0xff800000b2b27808 */ /* 0x000fe40004800000 */
[----:B------:R-:W-:Y:S02]  /*5ae0*/  LOP3.LUT P1, RZ, R16, 0x400, RZ, 0xc0, !PT ;  /* 0x0000040010ff7812 */ /* 0x000fe4000782c0ff */
        /* <DEDUP_REMOVED lines=8> */
[----:B------:R-:W-:Y:S02]  /*5b70*/  ISETP.GT.AND P1, PT, R14, 0x38, !P1 ;  /* 0x000000380e00780c */ /* 0x000fe40004f24270 */
[----:B--2---:R-:W-:-:S02]  /*5b80*/  FMNMX.FTZ R4, R20, R11, !PT ;  /* 0x0000000b14047209 */ /* 0x004fc40007810000 */
[----:B------:R-:W-:Y:S02]  /*5b90*/  ISETP.LT.OR P1, PT, R15, 0x39, P1 ;  /* 0x000000390f00780c */ /* 0x000fe40000f21670 */
[----:B------:R-:W-:Y:S01]  /*5ba0*/  FSEL R198, R198, -INF , !P5 ;  /* 0xff800000c6c67808 */ /* 0x000fe20006800000 */
[----:B------:R-:W-:Y:S01]  /*5bb0*/  FMUL.FTZ R12, R4, UR6 ;  /* 0x00000006040c7c20 */ /* 0x000fe20008410000 */
[----:B------:R-:W-:Y:S02]  /*5bc0*/  FSEL R182, R182, -INF , !P1 ;  /* 0xff800000b6b67808 */ /* 0x000fe40004800000 */
[----:B------:R-:W-:-:S04]  /*5bd0*/  LOP3.LUT P1, RZ, R16, 0x100, RZ, 0xc0, !PT ;  /* 0x0000010010ff7812 */ /* 0x000fc8000782c0ff */
[----:B------:R-:W-:-:S04]  /*5be0*/  ISETP.GT.AND P1, PT, R14, 0x39, !P1 ;  /* 0x000000390e00780c */ /* 0x000fc80004f24270 */
[----:B------:R-:W-:-:S04]  /*5bf0*/  ISETP.LT.OR P1, PT, R15, 0x3a, P1 ;  /* 0x0000003a0f00780c */ /* 0x000fc80000f21670 */
        /* <DEDUP_REMOVED lines=9> */
[----:B------:R-:W-:Y:S02]  /*5c90*/  ISETP.GT.AND P1, PT, R14, 0x48, !P6 ;  /* 0x000000480e00780c */ /* 0x000fe40007724270 */
[----:B------:R-:W-:Y:S02]  /*5ca0*/  LOP3.LUT P6, RZ, R16, 0x40000, RZ, 0xc0, !PT ;  /* 0x0004000010ff7812 */ /* 0x000fe400078cc0ff */
[----:B------:R-:W-:-:S04]  /*5cb0*/  ISETP.LT.OR P1, PT, R15, 0x49, P1 ;  /* 0x000000490f00780c */ /* 0x000fc80000f21670 */
[----:B------:R-:W-:Y:S02]  /*5cc0*/  FSEL R190, R190, -INF , !P1 ;  /* 0xff800000bebe7808 */ /* 0x000fe40004800000 */
[----:B------:R-:W-:Y:S02]  /*5cd0*/  ISETP.GT.AND P1, PT, R14, RZ, !P6 ;  /* 0x000000ff0e00720c */ /* 0x000fe40007724270 */
        /* <DEDUP_REMOVED lines=17> */
[----:B------:R-:W-:Y:S01]  /*5df0*/  FSEL R199, R199, -INF , !P2 ;  /* 0xff800000c7c77808 */ /* 0x000fe20005000000 */
        /* <DEDUP_REMOVED lines=18> */
[----:B------:R-:W-:-:S03]  /*5f20*/  FFMA.FTZ R196, R196, UR6, -R12 ;  /* 0x00000006c4c47c23 */ /* 0x000fc6000801080c */
        /* <DEDUP_REMOVED lines=19> */
[----:B------:R2:W-:Y:S03]  /*6060*/  MUFU.EX2 R160, R168 ;  /* 0x000000a800a07308 */ /* 0x0005e60000000800 */
[----:B------:R-:W-:-:S04]  /*6070*/  FMNMX.FTZ R164, R198, R5, !PT ;  /* 0x00000005c6a47209 */ /* 0x000fc80007810000 */
[----:B------:R-:W-:Y:S01]  /*6080*/  FMNMX.FTZ R5, R199, R164, !PT ;  /* 0x000000a4c7057209 */ /* 0x000fe20007810000 */
[----:B------:R3:W-:Y:S01]  /*6090*/  MUFU.EX2 R161, R169 ;  /* 0x000000a900a17308 */ /* 0x0007e20000000800 */
[--C-:B--2---:R-:W-:Y:S01]  /*60a0*/  FFMA.FTZ R168, R180, UR6, -R12.reuse ;  /* 0x00000006b4a87c23 */ /* 0x104fe2000801080c */
[--C-:B------:R-:W-:Y:S02]  /*60b0*/  FFMA.FTZ R180, R192, UR6, -R12.reuse ;  /* 0x00000006c0b47c23 */ /* 0x100fe4000801080c */
[----:B------:R-:W2:Y:S04]  /*60c0*/  SHFL.BFLY PT, R176, R5, 0x2, 0x1f ;  /* 0x0c401f0005b07f89 */ /* 0x000ea800000e0000 */
[----:B------:R-:W-:Y:S01]  /*60d0*/  MUFU.EX2 R164, R173 ;  /* 0x000000ad00a47308 */ /* 0x000fe20000000800 */
[--C-:B---3--:R-:W-:Y:S01]  /*60e0*/  FFMA.FTZ R169, R181, UR6, -R12.reuse ;  /* 0x00000006b5a97c23 */ /* 0x108fe2000801080c */
[----:B------:R-:W-:-:S06]  /*60f0*/  FFMA.FTZ R181, R193, UR6, -R12 ;  /* 0x00000006c1b57c23 */ /* 0x000fcc000801080c */
[----:B------:R-:W-:Y:S08]  /*6100*/  MUFU.EX2 R173, R185 ;  /* 0x000000b900ad7308 */ /* 0x000ff00000000800 */
[----:B------:R-:W-:Y:S01]  /*6110*/  MUFU.EX2 R14, R14 ;  /* 0x0000000e000e7308 */ /* 0x000fe20000000800 */
[----:B--2---:R-:W-:Y:S01]  /*6120*/  FMNMX.FTZ R184, R5, R176, !PT ;  /* 0x000000b005b87209 */ /* 0x004fe20007810000 */
[--C-:B------:R-:W-:Y:S01]  /*6130*/  FFMA.FTZ R176, R188, UR6, -R12.reuse ;  /* 0x00000006bcb07c23 */ /* 0x100fe2000801080c */
[----:B------:R-:W-:Y:S01]  /*6140*/  FSEL R188, R4, RZ, P1 ;  /* 0x000000ff04bc7208 */ /* 0x000fe20000800000 */
[----:B------:R-:W-:-:S04]  /*6150*/  FFMA.FTZ R12, R197, UR6, -R12 ;  /* 0x00000006c50c7c23 */ /* 0x000fc8000801080c */
[----:B------:R-:W-:Y:S01]  /*6160*/  MUFU.EX2 R15, R15 ;  /* 0x0000000f000f7308 */ /* 0x000fe20000000800 */
[----:B------:R-:W2:Y:S01]  /*6170*/  SHFL.BFLY PT, R5, R184, 0x1, 0x1f ;  /* 0x0c201f00b8057f89 */ /* 0x000ea200000e0000 */
[----:B------:R-:W-:-:S06]  /*6180*/  FADD.FTZ R188, -R188, R9 ;  /* 0x00000009bcbc7221 */ /* 0x000fcc0000010100 */
[----:B------:R-:W-:Y:S08]  /*6190*/  MUFU.EX2 R165, R165 ;  /* 0x000000a500a57308 */ /* 0x000ff00000000800 */
[----:B------:R-:W-:Y:S08]  /*61a0*/  MUFU.EX2 R168, R168 ;  /* 0x000000a800a87308 */ /* 0x000ff00000000800 */
[----:B------:R-:W-:Y:S01]  /*61b0*/  MUFU.EX2 R169, R169 ;  /* 0x000000a900a97308 */ /* 0x000fe20000000800 */
[----:B--2---:R-:W-:Y:S01]  /*61c0*/  FMNMX.FTZ R5, R184, R5, !PT ;  /* 0x00000005b8057209 */ /* 0x004fe20007810000 */
[----:B------:R-:W-:-:S03]  /*61d0*/  FMUL.FTZ R184, R188, UR6 ;  /* 0x00000006bcb87c20 */ /* 0x000fc60008410000 */
[C---:B------:R-:W-:Y:S01]  /*61e0*/  FSETP.NEU.FTZ.AND P1, PT, R5.reuse, -INF , PT ;  /* 0xff8000000500780b */ /* 0x040fe20003f3d000 */
[----:B------:R-:W-:Y:S02]  /*61f0*/  FMUL.FTZ R214, R5, UR6 ;  /* 0x0000000605d67c20 */ /* 0x000fe40008410000 */
[----:B------:R-:W2:Y:S03]  /*6200*/  MUFU.EX2 R184, R184 ;  /* 0x000000b800b87308 */ /* 0x000ea60000000800 */
[----:B------:R-:W-:-:S05]  /*6210*/  FSEL R214, R214, RZ, P1 ;  /* 0x000000ffd6d67208 */ /* 0x000fca0000800000 */
[--C-:B------:R-:W-:Y:S01]  /*6220*/  FFMA.FTZ R188, R155, UR6, -R214.reuse ;  /* 0x000000069bbc7c23 */ /* 0x100fe200080108d6 */
[--C-:B------:R-:W-:Y:S01]  /*6230*/  FFMA.FTZ R192, R159, UR6, -R214.reuse ;  /* 0x000000069fc07c23 */ /* 0x100fe200080108d6 */
[----:B------:R-:W3:Y:S01]  /*6240*/  MUFU.EX2 R172, R172 ;  /* 0x000000ac00ac7308 */ /* 0x000ee20000000800 */
[--C-:B------:R-:W-:Y:S01]  /*6250*/  FFMA.FTZ R159, R162, UR6, -R214.reuse ;  /* 0x00000006a29f7c23 */ /* 0x100fe200080108d6 */
[--C-:B------:R-:W-:Y:S01]  /*6260*/  FFMA.FTZ R11, R11, UR6, -R214.reuse ;  /* 0x000000060b0b7c23 */ /* 0x100fe200080108d6 */
[--C-:B------:R-:W-:Y:S01]  /*6270*/  FFMA.FTZ R174, R174, UR6, -R214.reuse ;  /* 0x00000006aeae7c23 */ /* 0x100fe200080108d6 */
[--C-:B------:R-:W-:Y:S01]  /*6280*/  FFMA.FTZ R175, R175, UR6, -R214.reuse ;  /* 0x00000006afaf7c23 */ /* 0x100fe200080108d6 */
[--C-:B------:R-:W-:Y:S01]  /*6290*/  FFMA.FTZ R178, R178, UR6, -R214.reuse ;  /* 0x00000006b2b27c23 */ /* 0x100fe200080108d6 */
[--C-:B------:R-:W-:Y:S01]  /*62a0*/  FFMA.FTZ R179, R179, UR6, -R214.reuse ;  /* 0x00000006b3b37c23 */ /* 0x100fe200080108d6 */
[----:B--2---:R-:W-:Y:S01]  /*62b0*/  FFMA.FTZ R155, R184, R2, R13 ;  /* 0x00000002b89b7223 */ /* 0x004fe2000001000d */
[----:B------:R-:W-:Y:S01]  /*62c0*/  MUFU.EX2 R176, R176 ;  /* 0x000000b000b07308 */ /* 0x000fe20000000800 */
[--C-:B------:R-:W-:Y:S01]  /*62d0*/  FFMA.FTZ R182, R182, UR6, -R214.reuse ;  /* 0x00000006b6b67c23 */ /* 0x100fe200080108d6 */
[--C-:B------:R-:W-:Y:S01]  /*62e0*/  FFMA.FTZ R183, R183, UR6, -R214.reuse ;  /* 0x00000006b7b77c23 */ /* 0x100fe200080108d6 */
[----:B------:R-:W-:Y:S01]  /*62f0*/  FADD.FTZ R185, R152, R155 ;  /* 0x0000009b98b97221 */ /* 0x000fe20000010000 */
[--C-:B------:R-:W-:Y:S01]  /*6300*/  FFMA.FTZ R155, R158, UR6, -R214.reuse ;  /* 0x000000069e9b7c23 */ /* 0x100fe200080108d6 */
[--C-:B------:R-:W-:Y:S01]  /*6310*/  FFMA.FTZ R158, R171, UR6, -R214.reuse ;  /* 0x00000006ab9e7c23 */ /* 0x100fe200080108d6 */
[----:B------:R-:W-:Y:S01]  /*6320*/  F2FP.BF16.F32.PACK_AB R152, R152, R13 ;  /* 0x0000000d9898723e */ /* 0x000fe200000010ff */
[----:B------:R-:W-:Y:S01]  /*6330*/  FADD.FTZ R2, R154, R185 ;  /* 0x000000b99a027221 */ /* 0x000fe20000010000 */
[----:B------:R-:W-:Y:S01]  /*6340*/  MUFU.EX2 R177, R177 ;  /* 0x000000b100b17308 */ /* 0x000fe20000000800 */
[C---:B------:R-:W-:Y:S01]  /*6350*/  F2FP.BF16.F32.PACK_AB R154, R21.reuse, R154 ;  /* 0x0000009a159a723e */ /* 0x040fe200000010ff */
[----:B------:R-:W-:Y:S01]  /*6360*/  FFMA.FTZ R186, R186, UR6, -R214 ;  /* 0x00000006baba7c23 */ /* 0x000fe200080108d6 */
[----:B------:R-:W-:Y:S01]  /*6370*/  FADD.FTZ R185, R21, R2 ;  /* 0x0000000215b97221 */ /* 0x000fe20000010000 */
[--C-:B------:R-:W-:Y:S01]  /*6380*/  FFMA.FTZ R187, R187, UR6, -R214.reuse ;  /* 0x00000006bbbb7c23 */ /* 0x100fe200080108d6 */
[--C-:B------:R-:W-:Y:S01]  /*6390*/  FFMA.FTZ R191, R191, UR6, -R214.reuse ;  /* 0x00000006bfbf7c23 */ /* 0x100fe200080108d6 */
[--C-:B------:R-:W-:Y:S01]  /*63a0*/  FFMA.FTZ R194, R194, UR6, -R214.reuse ;  /* 0x00000006c2c27c23 */ /* 0x100fe200080108d6 */
[----:B------:R-:W-:Y:S01]  /*63b0*/  FADD.FTZ R2, R156, R185 ;  /* 0x000000b99c027221 */ /* 0x000fe20000010000 */
[----:B------:R-:W-:Y:S01]  /*63c0*/  MUFU.EX2 R180, R180 ;  /* 0x000000b400b47308 */ /* 0x000fe20000000800 */
[--C-:B------:R-:W-:Y:S01]  /*63d0*/  FFMA.FTZ R195, R195, UR6, -R214.reuse ;  /* 0x00000006c3c37c23 */ /* 0x100fe200080108d6 */
[----:B------:R-:W-:Y:S01]  /*63e0*/  FFMA.FTZ R198, R198, UR6, -R214 ;  /* 0x00000006c6c67c23 */ /* 0x000fe200080108d6 */
[----:B------:R-:W-:Y:S01]  /*63f0*/  FADD.FTZ R185, R153, R2 ;  /* 0x0000000299b97221 */ /* 0x000fe20000010000 */
[----:B------:R-:W-:Y:S01]  /*6400*/  FFMA.FTZ R199, R199, UR6, -R214 ;  /* 0x00000006c7c77c23 */ /* 0x000fe200080108d6 */
[----:B------:R-:W-:Y:S01]  /*6410*/  F2FP.BF16.F32.PACK_AB R156, R153, R156 ;  /* 0x0000009c999c723e */ /* 0x000fe200000010ff */
[-C--:B------:R-:W-:Y:S01]  /*6420*/  FMUL.FTZ R24, R24, R184.reuse ;  /* 0x000000b818187220 */ /* 0x080fe20000410000 */
[----:B------:R-:W-:Y:S01]  /*6430*/  FADD.FTZ R2, R20, R185 ;  /* 0x000000b914027221 */ /* 0x000fe20000010000 */
[----:B------:R-:W2:Y:S01]  /*6440*/  MUFU.EX2 R181, R181 ;  /* 0x000000b500b57308 */ /* 0x000ea20000000800 */
[-C--:B------:R-:W-:Y:S01]  /*6450*/  FMUL.FTZ R25, R25, R184.reuse ;  /* 0x000000b819197220 */ /* 0x080fe20000410000 */
[-C--:B------:R-:W-:Y:S01]  /*6460*/  FMUL.FTZ R28, R28, R184.reuse ;  /* 0x000000b81c1c7220 */ /* 0x080fe20000410000 */
[----:B------:R-:W-:Y:S01]  /*6470*/  FADD.FTZ R185, R157, R2 ;  /* 0x000000029db97221 */ /* 0x000fe20000010000 */
[-C--:B------:R-:W-:Y:S01]  /*6480*/  FMUL.FTZ R29, R29, R184.reuse ;  /* 0x000000b81d1d7220 */ /* 0x080fe20000410000 */
[-C--:B------:R-:W-:Y:S01]  /*6490*/  FMUL.FTZ R32, R32, R184.reuse ;  /* 0x000000b820207220 */ /* 0x080fe20000410000 */
[----:B------:R-:W-:Y:S01]  /*64a0*/  FMUL.FTZ R33, R33, R184 ;  /* 0x000000b821217220 */ /* 0x000fe20000410000 */
[----:B------:R-:W-:Y:S01]  /*64b0*/  FADD.FTZ R2, R160, R185 ;  /* 0x000000b9a0027221 */ /* 0x000fe20000010000 */
[----:B------:R-:W-:Y:S01]  /*64c0*/  FSEL R185, R5, RZ, P1 ;  /* 0x000000ff05b97208 */ /* 0x000fe20000800000 */
[----:B------:R4:W5:Y:S01]  /*64d0*/  MUFU.EX2 R9, R196 ;  /* 0x000000c400097308 */ /* 0x0009620000000800 */
[C---:B------:R-:W-:Y:S01]  /*64e0*/  F2FP.BF16.F32.PACK_AB R160, R161.reuse, R160 ;  /* 0x000000a0a1a0723e */ /* 0x040fe200000010ff */
[----:B------:R-:W-:Y:S01]  /*64f0*/  FADD.FTZ R189, R161, R2 ;  /* 0x00000002a1bd7221 */ /* 0x000fe20000010000 */
[-C--:B------:R-:W-:Y:S01]  /*6500*/  FMUL.FTZ R36, R36, R184.reuse ;  /* 0x000000b824247220 */ /* 0x080fe20000410000 */
[-C--:B------:R-:W-:Y:S01]  /*6510*/  FMUL.FTZ R37, R37, R184.reuse ;  /* 0x000000b825257220 */ /* 0x080fe20000410000 */
[-C--:B------:R-:W-:Y:S01]  /*6520*/  FMUL.FTZ R40, R40, R184.reuse ;  /* 0x000000b828287220 */ /* 0x080fe20000410000 */
[----:B------:R-:W-:Y:S01]  /*6530*/  FADD.FTZ R2, R14, R189 ;  /* 0x000000bd0e027221 */ /* 0x000fe20000010000 */
[----:B------:R-:W-:Y:S01]  /*6540*/  FMUL.FTZ R41, R41, R184 ;  /* 0x000000b829297220 */ /* 0x000fe20000410000 */
[----:B------:R-:W0:Y:S01]  /*6550*/  MUFU.EX2 R12, R12 ;  /* 0x0000000c000c7308 */ /* 0x000e220000000800 */
[----:B----4-:R-:W-:Y:S01]  /*6560*/  FFMA.FTZ R196, R163, UR6, -R214 ;  /* 0x00000006a3c47c23 */ /* 0x010fe200080108d6 */
[----:B------:R-:W-:Y:S01]  /*6570*/  FADD.FTZ R189, R15, R2 ;  /* 0x000000020fbd7221 */ /* 0x000fe20000010000 */
[----:B------:R-:W-:Y:S01]  /*6580*/  FADD.FTZ R2, -R185, R10 ;  /* 0x0000000ab9027221 */ /* 0x000fe20000010100 */
[--C-:B------:R-:W-:Y:S01]  /*6590*/  FFMA.FTZ R10, R167, UR6, -R214.reuse ;  /* 0x00000006a70a7c23 */ /* 0x100fe200080108d6 */
[--C-:B------:R-:W-:Y:S01]  /*65a0*/  FFMA.FTZ R167, R170, UR6, -R214.reuse ;  /* 0x00000006aaa77c23 */ /* 0x100fe200080108d6 */
[----:B------:R-:W-:Y:S01]  /*65b0*/  FADD.FTZ R162, R164, R189 ;  /* 0x000000bda4a27221 */ /* 0x000fe20000010000 */
[----:B------:R-:W-:Y:S01]  /*65c0*/  FFMA.FTZ R163, R166, UR6, -R214 ;  /* 0x00000006a6a37c23 */ /* 0x000fe200080108d6 */
[----:B------:R-:W-:Y:S01]  /*65d0*/  MUFU.EX2 R11, R11 ;  /* 0x0000000b000b7308 */ /* 0x000fe20000000800 */
[C---:B------:R-:W-:Y:S01]  /*65e0*/  F2FP.BF16.F32.PACK_AB R164, R165.reuse, R164 ;  /* 0x000000a4a5a4723e */ /* 0x040fe200000010ff */
[----:B------:R-:W-:Y:S01]  /*65f0*/  FADD.FTZ R171, R165, R162 ;  /* 0x000000a2a5ab7221 */ /* 0x000fe20000010000 */
[----:B------:R-:W-:Y:S01]  /*6600*/  F2FP.BF16.F32.PACK_AB R166, R169, R168 ;  /* 0x000000a8a9a6723e */ /* 0x000fe200000010ff */
[-C--:B------:R-:W-:Y:S01]  /*6610*/  FMUL.FTZ R44, R44, R184.reuse ;  /* 0x000000b82c2c7220 */ /* 0x080fe20000410000 */
[----:B------:R-:W-:Y:S01]  /*6620*/  FMUL.FTZ R45, R45, R184 ;  /* 0x000000b82d2d7220 */ /* 0x000fe20000410000 */
[----:B------:R-:W-:Y:S01]  /*6630*/  FADD.FTZ R162, R168, R171 ;  /* 0x000000aba8a27221 */ /* 0x000fe20000010000 */
[----:B------:R-:W-:Y:S01]  /*6640*/  FFMA.FTZ R171, R190, UR6, -R214 ;  /* 0x00000006beab7c23 */ /* 0x000fe200080108d6 */
[----:B------:R-:W-:Y:S01]  /*6650*/  MUFU.EX2 R188, R188 ;  /* 0x000000bc00bc7308 */ /* 0x000fe20000000800 */
[----:B---3--:R-:W-:Y:S01]  /*6660*/  F2FP.BF16.F32.PACK_AB R168, R173, R172 ;  /* 0x000000acada8723e */ /* 0x008fe200000010ff */
[----:B------:R-:W-:Y:S01]  /*6670*/  FADD.FTZ R185, R169, R162 ;  /* 0x000000a2a9b97221 */ /* 0x000fe20000010000 */
[-C--:B------:R-:W-:Y:S01]  /*6680*/  FMUL.FTZ R48, R48, R184.reuse ;  /* 0x000000b830307220 */ /* 0x080fe20000410000 */
[-C--:B------:R-:W-:Y:S01]  /*6690*/  FMUL.FTZ R49, R49, R184.reuse ;  /* 0x000000b831317220 */ /* 0x080fe20000410000 */
[----:B------:R-:W-:Y:S01]  /*66a0*/  FMUL.FTZ R52, R52, R184 ;  /* 0x000000b834347220 */ /* 0x000fe20000410000 */
[----:B------:R-:W-:Y:S01]  /*66b0*/  FADD.FTZ R162, R172, R185 ;  /* 0x000000b9aca27221 */ /* 0x000fe20000010000 */
[----:B--2---:R-:W-:Y:S01]  /*66c0*/  F2FP.BF16.F32.PACK_AB R172, R181, R180 ;  /* 0x000000b4b5ac723e */ /* 0x004fe200000010ff */
        /* <DEDUP_REMOVED lines=9> */
[----:B--2---:R-:W-:Y:S01]  /*6760*/  F2FP.BF16.F32.PACK_AB R158, R157, R20 ;  /* 0x000000149d9e723e */ /* 0x004fe200000010ff */
[----:B------:R-:W-:Y:S01]  /*6770*/  FADD.FTZ R21, R177, R162 ;  /* 0x000000a2b1157221 */ /* 0x000fe20000010000 */
[----:B------:R-:W-:Y:S01]  /*6780*/  F2FP.BF16.F32.PACK_AB R162, R15, R14 ;  /* 0x0000000e0fa2723e */ /* 0x000fe200000010ff */
[-C--:B------:R-:W-:Y:S01]  /*6790*/  FMUL.FTZ R64, R64, R184.reuse ;  /* 0x000000b840407220 */ /* 0x080fe20000410000 */
[-C--:B------:R-:W-:Y:S01]  /*67a0*/  FMUL.FTZ R65, R65, R184.reuse ;  /* 0x000000b841417220 */ /* 0x080fe20000410000 */
[----:B------:R-:W-:Y:S01]  /*67b0*/  FADD.FTZ R20, R180, R21 ;  /* 0x00000015b4147221 */ /* 0x000fe20000010000 */
[-C--:B------:R-:W-:Y:S01]  /*67c0*/  FMUL.FTZ R68, R68, R184.reuse ;  /* 0x000000b844447220 */ /* 0x080fe20000410000 */
[----:B------:R-:W-:Y:S01]  /*67d0*/  MUFU.EX2 R192, R192 ;  /* 0x000000c000c07308 */ /* 0x000fe20000000800 */
[-C--:B------:R-:W-:Y:S01]  /*67e0*/  FMUL.FTZ R69, R69, R184.reuse ;  /* 0x000000b845457220 */ /* 0x080fe20000410000 */
[----:B------:R-:W-:Y:S01]  /*67f0*/  FADD.FTZ R170, R181, R20 ;  /* 0x00000014b5aa7221 */ /* 0x000fe20000010000 */
[----:B------:R-:W-:Y:S01]  /*6800*/  FMUL.FTZ R20, R2, UR6 ;  /* 0x0000000602147c20 */ /* 0x000fe20008410000 */
[-C--:B------:R-:W-:Y:S01]  /*6810*/  FMUL.FTZ R72, R72, R184.reuse ;  /* 0x000000b848487220 */ /* 0x080fe20000410000 */
[----:B------:R-:W-:Y:S01]  /*6820*/  FMUL.FTZ R73, R73, R184 ;  /* 0x000000b849497220 */ /* 0x000fe20000410000 */
[----:B-----5:R-:W-:Y:S01]  /*6830*/  FADD.FTZ R15, R9, R170 ;  /* 0x000000aa090f7221 */ /* 0x020fe20000010000 */
[----:B------:R-:W-:Y:S01]  /*6840*/  F2FP.BF16.F32.PACK_AB R170, R177, R176 ;  /* 0x000000b0b1aa723e */ /* 0x000fe200000010ff */
[----:B------:R2:W-:Y:S01]  /*6850*/  MUFU.EX2 R13, R174 ;  /* 0x000000ae000d7308 */ /* 0x0005e20000000800 */
[-C--:B------:R-:W-:Y:S01]  /*6860*/  FMUL.FTZ R76, R76, R184.reuse ;  /* 0x000000b84c4c7220 */ /* 0x080fe20000410000 */
[----:B0-----:R-:W-:Y:S01]  /*6870*/  FADD.FTZ R2, R12, R15 ;  /* 0x0000000f0c027221 */ /* 0x001fe20000010000 */
[-C--:B------:R-:W-:Y:S01]  /*6880*/  FMUL.FTZ R77, R77, R184.reuse ;  /* 0x000000b84d4d7220 */ /* 0x080fe20000410000 */
[-C--:B------:R-:W-:Y:S01]  /*6890*/  FMUL.FTZ R80, R80, R184.reuse ;  /* 0x000000b850507220 */ /* 0x080fe20000410000 */
[-C--:B------:R-:W-:Y:S01]  /*68a0*/  FMUL.FTZ R81, R81, R184.reuse ;  /* 0x000000b851517220 */ /* 0x080fe20000410000 */
[-C--:B------:R-:W-:Y:S01]  /*68b0*/  FMUL.FTZ R84, R84, R184.reuse ;  /* 0x000000b854547220 */ /* 0x080fe20000410000 */
[-C--:B------:R-:W-:Y:S01]  /*68c0*/  FMUL.FTZ R85, R85, R184.reuse ;  /* 0x000000b855557220 */ /* 0x080fe20000410000 */
[----:B------:R-:W0:Y:S01]  /*68d0*/  MUFU.EX2 R20, R20 ;  /* 0x0000001400147308 */ /* 0x000e220000000800 */
[----:B--2---:R-:W-:Y:S01]  /*68e0*/  F2FP.BF16.F32.PACK_AB R174, R12, R9 ;  /* 0x000000090cae723e */ /* 0x004fe200000010ff */
        /* <DEDUP_REMOVED lines=19> */
[----:B------:R-:W-:Y:S01]  /*6a20*/  FADD.FTZ R0, R188, R9 ;  /* 0x00000009bc007221 */ /* 0x000fe20000010000 */
[-C--:B------:R-:W-:Y:S01]  /*6a30*/  FMUL.FTZ R120, R120, R184.reuse ;  /* 0x000000b878787220 */ /* 0x080fe20000410000 */
[-C--:B------:R-:W-:Y:S01]  /*6a40*/  FMUL.FTZ R121, R121, R184.reuse ;  /* 0x000000b879797220 */ /* 0x080fe20000410000 */
[----:B------:R-:W0:Y:S01]  /*6a50*/  MUFU.EX2 R163, R163 ;  /* 0x000000a300a37308 */ /* 0x000e220000000800 */
[----:B------:R-:W-:Y:S01]  /*6a60*/  FADD.FTZ R9, R155, R0 ;  /* 0x000000009b097221 */ /* 0x000fe20000010000 */
[-C--:B------:R-:W-:Y:S01]  /*6a70*/  FMUL.FTZ R124, R124, R184.reuse ;  /* 0x000000b87c7c7220 */ /* 0x080fe20000410000 */
[-C--:B------:R-:W-:Y:S01]  /*6a80*/  FMUL.FTZ R125, R125, R184.reuse ;  /* 0x000000b87d7d7220 */ /* 0x080fe20000410000 */
[-C--:B------:R-:W-:Y:S01]  /*6a90*/  FMUL.FTZ R128, R128, R184.reuse ;  /* 0x000000b880807220 */ /* 0x080fe20000410000 */
[----:B------:R-:W-:Y:S01]  /*6aa0*/  FADD.FTZ R0, R192, R9 ;  /* 0x00000009c0007221 */ /* 0x000fe20000010000 */
[-C--:B------:R-:W-:Y:S01]  /*6ab0*/  FMUL.FTZ R129, R129, R184.reuse ;  /* 0x000000b881817220 */ /* 0x080fe20000410000 */
[-C--:B------:R-:W-:Y:S01]  /*6ac0*/  FMUL.FTZ R132, R132, R184.reuse ;  /* 0x000000b884847220 */ /* 0x080fe20000410000 */
[----:B------:R-:W4:Y:S01]  /*6ad0*/  MUFU.EX2 R10, R10 ;  /* 0x0000000a000a7308 */ /* 0x000f220000000800 */
[----:B--2---:R-:W-:Y:S01]  /*6ae0*/  FADD.FTZ R9, R159, R0 ;  /* 0x000000009f097221 */ /* 0x004fe20000010000 */
[----:B---3--:R-:W-:Y:S01]  /*6af0*/  F2FP.BF16.F32.PACK_AB R157, R196, R159 ;  /* 0x0000009fc49d723e */ /* 0x008fe200000010ff */
[-C--:B------:R-:W-:Y:S01]  /*6b00*/  FMUL.FTZ R133, R133, R184.reuse ;  /* 0x000000b885857220 */ /* 0x080fe20000410000 */
[-C--:B------:R-:W-:Y:S01]  /*6b10*/  FMUL.FTZ R136, R136, R184.reuse ;  /* 0x000000b888887220 */ /* 0x080fe20000410000 */
[----:B------:R-:W-:Y:S01]  /*6b20*/  FADD.FTZ R0, R196, R9 ;  /* 0x00000009c4007221 */ /* 0x000fe20000010000 */
        /* <DEDUP_REMOVED lines=8> */
[----:B------:R-:W-:Y:S01]  /*6bb0*/  FMUL.FTZ R149, R149, R184 ;  /* 0x000000b895957220 */ /* 0x000fe20000410000 */
[----:B------:R-:W-:Y:S01]  /*6bc0*/  F2FP.BF16.F32.PACK_AB R153, R188, R11 ;  /* 0x0000000bbc99723e */ /* 0x000fe200000010ff */
[----:B------:R-:W0:Y:S01]  /*6bd0*/  MUFU.EX2 R14, R175 ;  /* 0x000000af000e7308 */ /* 0x000e220000000800 */
[C---:B----4-:R-:W-:Y:S01]  /*6be0*/  FADD.FTZ R176, R10.reuse, R9 ;  /* 0x000000090ab07221 */ /* 0x050fe20000010000 */
[----:B------:R-:W-:Y:S01]  /*6bf0*/  F2FP.BF16.F32.PACK_AB R159, R10, R163 ;  /* 0x000000a30a9f723e */ /* 0x000fe200000010ff */
[-C--:B------:R-:W-:Y:S01]  /*6c00*/  FMUL.FTZ R26, R26, R20.reuse ;  /* 0x000000141a1a7220 */ /* 0x080fe20000410000 */
[----:B------:R-:W-:Y:S01]  /*6c10*/  F2FP.BF16.F32.PACK_AB R155, R192, R155 ;  /* 0x0000009bc09b723e */ /* 0x000fe200000010ff */
[-C--:B------:R-:W-:Y:S01]  /*6c20*/  FMUL.FTZ R27, R27, R20.reuse ;  /* 0x000000141b1b7220 */ /* 0x080fe20000410000 */
[-C--:B------:R-:W-:Y:S01]  /*6c30*/  FMUL.FTZ R30, R30, R20.reuse ;  /* 0x000000141e1e7220 */ /* 0x080fe20000410000 */
[-C--:B------:R-:W-:Y:S01]  /*6c40*/  FMUL.FTZ R31, R31, R20.reuse ;  /* 0x000000141f1f7220 */ /* 0x080fe20000410000 */
[----:B------:R3:W4:Y:S01]  /*6c50*/  MUFU.EX2 R165, R178 ;  /* 0x000000b200a57308 */ /* 0x0007220000000800 */
[----:B--2---:R-:W-:Y:S01]  /*6c60*/  FADD.FTZ R9, R167, R176 ;  /* 0x000000b0a7097221 */ /* 0x004fe20000010000 */
[----:B------:R-:W-:Y:S01]  /*6c70*/  F2FP.BF16.F32.PACK_AB R161, R190, R167 ;  /* 0x000000a7bea1723e */ /* 0x000fe200000010ff */
[-C--:B------:R-:W-:Y:S01]  /*6c80*/  FMUL.FTZ R34, R34, R20.reuse ;  /* 0x0000001422227220 */ /* 0x080fe20000410000 */
[-C--:B------:R-:W-:Y:S01]  /*6c90*/  FMUL.FTZ R35, R35, R20.reuse ;  /* 0x0000001423237220 */ /* 0x080fe20000410000 */
[----:B------:R-:W-:Y:S01]  /*6ca0*/  FADD.FTZ R176, R190, R9 ;  /* 0x00000009beb07221 */ /* 0x000fe20000010000 */
[-C--:B------:R-:W-:Y:S01]  /*6cb0*/  FMUL.FTZ R38, R38, R20.reuse ;  /* 0x0000001426267220 */ /* 0x080fe20000410000 */
[-C--:B------:R-:W-:Y:S01]  /*6cc0*/  FMUL.FTZ R39, R39, R20.reuse ;  /* 0x0000001427277220 */ /* 0x080fe20000410000 */
[----:B------:R-:W2:Y:S01]  /*6cd0*/  MUFU.EX2 R12, R179 ;  /* 0x000000b3000c7308 */ /* 0x000ea20000000800 */
[----:B------:R-:W-:Y:S01]  /*6ce0*/  FADD.FTZ R9, R13, R176 ;  /* 0x000000b00d097221 */ /* 0x000fe20000010000 */
[----:B0-----:R-:W-:Y:S01]  /*6cf0*/  F2FP.BF16.F32.PACK_AB R163, R14, R13 ;  /* 0x0000000d0ea3723e */ /* 0x001fe200000010ff */
[-C--:B------:R-:W-:Y:S01]  /*6d00*/  FMUL.FTZ R42, R42, R20.reuse ;  /* 0x000000142a2a7220 */ /* 0x080fe20000410000 */
[-C--:B------:R-:W-:Y:S01]  /*6d10*/  FMUL.FTZ R43, R43, R20.reuse ;  /* 0x000000142b2b7220 */ /* 0x080fe20000410000 */
[----:B---3--:R-:W-:Y:S01]  /*6d20*/  FADD.FTZ R178, R14, R9 ;  /* 0x000000090eb27221 */ /* 0x008fe20000010000 */
        /* <DEDUP_REMOVED lines=77> */
[-C--:B------:R-:W-:Y:S01]  /*7200*/  FMUL.FTZ R150, R150, R20.reuse ;  /* 0x0000001496967220 */ /* 0x080fe20000410000 */
[----:B------:R-:W-:Y:S01]  /*7210*/  FMUL.FTZ R151, R151, R20 ;  /* 0x0000001497977220 */ /* 0x000fe20000410000 */
[----:B--2---:R-:W-:-:S04]  /*7220*/  FADD.FTZ R9, R175, R10 ;  /* 0x0000000aaf097221 */ /* 0x004fc80000010000 */
[C---:B0-----:R-:W-:Y:S01]  /*7230*/  FADD.FTZ R0, R180.reuse, R9 ;  /* 0x00000009b4007221 */ /* 0x041fe20000010000 */
[----:B------:R-:W-:Y:S01]  /*7240*/  F2FP.BF16.F32.PACK_AB R175, R180, R175 ;  /* 0x000000afb4af723e */ /* 0x000fe200000010ff */
[----:B------:R-:W-:Y:S06]  /*7250*/  @!P0 BRA `(.L_x_10947) ;  /* 0x0000000000048947 */ /* 0x000fec0003800000 */
[----:B------:R-:W-:Y:S01]  /*7260*/  BPT.TRAP 0x1 ;  /* 0x000000040000795c */ /* 0x000fe20000300000 */
.L_x_10947:
[----:B------:R0:W2:Y:S01]  /*7270*/  SYNCS.PHASECHK.TRANS64.TRYWAIT P1, [UR25+0x22850], R8 ;  /* 0x02285008ff0075a7 */ /* 0x0000a20008020159 */
[----:B------:R-:W-:Y:S05]  /*7280*/  @!P0 BRA `(.L_x_10948) ;  /* 0x0000000000048947 */ /* 0x000fea0003800000 */
[----:B------:R-:W-:Y:S01]  /*7290*/  BPT.TRAP 0x1 ;  /* 0x000000040000795c */ /* 0x000fe20000300000 */
.L_x_10948:
[----:B------:R-:W-:Y:S01]  /*72a0*/  VIADD R9, R215, 0x8 ;  /* 0x00000008d7097836 */ /* 0x000fe20000000000 */
[----:B--2---:R-:W-:Y:S06]  /*72b0*/  @P1 BRA `(.L_x_10949) ;  /* 0x0000000000081947 */ /* 0x004fec0003800000 */
[----:B------:R-:W2:Y:S02]  /*72c0*/  SYNCS.PHASECHK.TRANS64.TRYWAIT P1, [UR25+0x22850], R8 ;  /* 0x02285008ff0075a7 */ /* 0x000ea40008020159 */
[----:B--2---:R-:W-:Y:S05]  /*72d0*/  @!P1 BRA `(.L_x_10950) ;  /* 0x000000c800849947 */ /* 0x004fea0003800000 */
.L_x_10949:
        /* <DEDUP_REMOVED lines=37> */
[----:B---3--:R-:W-:Y:S05]  /*7530*/  @!P0 BRA `(.L_x_10951) ;  /* 0x0000000000048947 */ /* 0x008fea0003800000 */
[----:B------:R-:W-:Y:S01]  /*7540*/  BPT.TRAP 0x1 ;  /* 0x000000040000795c */ /* 0x000fe20000300000 */
.L_x_10951:
[----:B------:R-:W-:Y:S01]  /*7550*/  UIADD3 UR25, UR25, 0x22860, URZ ;  /* 0x0002286019197890 */ /* 0x000fe2000fffe03f */
[C---:B------:R-:W-:Y:S01]  /*7560*/  ISETP.GT.AND P1, PT, R7.reuse, UR24, PT ;  /* 0x0000001807007c0c */ /* 0x040fe2000bf24270 */
[----:B------:R-:W-:Y:S02]  /*7570*/  VIADD R7, R7, 0xffffffff ;  /* 0xffffffff07077836 */ /* 0x000fe40000000000 */
[----:B------:R-:W-:Y:S01]  /*7580*/  UPRMT UR25, UR26, 0x654, UR25 ;  /* 0x000006541a197896 */ /* 0x000fe20008000019 */
[----:B------:R-:W-:Y:S02]  /*7590*/  IMAD.MOV.U32 R10, RZ, RZ, R5 ;  /* 0x000000ffff0a7224 */ /* 0x000fe400078e0005 */
[----:B------:R-:W-:-:S06]  /*75a0*/  IMAD.MOV.U32 R9, RZ, RZ, R4 ;  /* 0x000000ffff097224 */ /* 0x000fcc00078e0004 */
[----:B------:R-:W-:Y:S01]  /*75b0*/  SYNCS.ARRIVE.TRANS64.RED.A1T0 RZ, [UR25], RZ ;  /* 0x000000ffffff79a7 */ /* 0x000fe20008100419 */
[----:B------:R-:W-:Y:S05]  /*75c0*/  @P1 BRA `(.L_x_10952) ;  /* 0xffffffd000141947 */ /* 0x000fea000383ffff */
.L_x_10933:
[----:B------:R-:W-:Y:S01]  /*75d0*/  ISETP.NE.AND P2, PT, R205, 0x1, PT ;  /* 0x00000001cd00780c */ /* 0x000fe20003f45270 */
[----:B------:R-:W-:Y:S01]  /*75e0*/  UIADD3 UR10, UR41, 0x7f, URZ ;  /* 0x0000007f290a7890 */ /* 0x000fe2000fffe03f */
[----:B------:R-:W-:Y:S02]  /*75f0*/  IADD3 R9, R17, 0x1, -R6 ;  /* 0x0000000111097810 */ /* 0x000fe40007ffe806 */
[----:B------:R-:W-:-:S09]  /*7600*/  LOP3.LUT P1, RZ, R16, 0x80000, RZ, 0xc0, !PT ;  /* 0x0008000010ff7812 */ /* 0x000fd2000782c0ff */
[----:B0-2---:R-:W0:Y:S08]  /*7610*/  @P2 LDC R8, c[0x0][0x44c] ;  /* 0x00011300ff082b82 */ /* 0x005e300000000800 */
[----:B------:R-:W2:Y:S01]  /*7620*/  @P2 LDC R11, c[0x0][0x450] ;  /* 0x00011400ff0b2b82 */ /* 0x000ea20000000800 */
[----:B0-----:R-:W-:-:S04]  /*7630*/  @P2 IMAD.HI.U32 R10, R8, UR10, RZ ;  /* 0x0000000a080a2c27 */ /* 0x001fc8000f8e00ff */
[----:B------:R-:W-:Y:S01]  /*7640*/  IMAD.U32 R8, RZ, RZ, UR10 ;  /* 0x0000000aff087e24 */ /* 0x000fe2000f8e00ff */
[----:B--2---:R-:W-:-:S05]  /*7650*/  @P2 SHF.R.U32.HI R8, RZ, R11, R10 ;  /* 0x0000000bff082219 */ /* 0x004fca000001160a */
[----:B------:R-:W-:-:S04]  /*7660*/  IMAD.IADD R8, R9, 0x1, R8 ;  /* 0x0000000109087824 */ /* 0x000fc800078e0208 */
[----:B------:R-:W-:-:S05]  /*7670*/  VIADD R6, R8, -UR7 ;  /* 0x8000000708067c36 */ /* 0x000fca0008000000 */
[----:B------:R-:W-:Y:S01]  /*7680*/  R2UR UR14, R6 ;  /* 0x00000000060e72ca */ /* 0x000fe200000e0000 */
[----:B------:R-:W-:-:S14]  /*7690*/  @!P1 BRA `(.L_x_10953) ;  /* 0x0000000000509947 */ /* 0x000fdc0003800000 */
[----:B------:R-:W-:-:S13]  /*76a0*/  R2UR UR7, R8 ;  /* 0x00000000080772ca */ /* 0x000fda00000e0000 */
        /* <DEDUP_REMOVED lines=11> */
.L_x_10954:
[----:B------:R-:W-:Y:S02]  /*7760*/  ULDC UR15, c[0x0][0x9e4] ;  /* 0x00027900000f7ab9 */ /* 0x000fe40000000800 */
[----:B------:R-:W-:-:S11]  /*7770*/  UISETP.NE.AND UP0, UPT, UR15, 0x1, UPT ;  /* 0x000000010f00788c */ /* 0x000fd6000bf05270 */
[----:B------:R-:W-:Y:S02]  /*7780*/  @UP0 ULDC.64 UR18, c[0x0][0x9e8] ;  /* 0x00027a0000120ab9 */ /* 0x000fe40000000a00 */
[----:B------:R-:W-:-:S04]  /*7790*/  UIMAD.WIDE.U32 UR10, UR7, UR18, URZ ;  /* 0x00000012070a72a5 */ /* 0x000fc8000f8e003f */
[----:B------:R-:W-:-:S12]  /*77a0*/  @UP0 USHF.R.U32.HI UR7, URZ, UR19, UR11 ;  /* 0x000000133f070299 */ /* 0x000fd8000801160b */
.L_x_10955:
[----:B------:R-:W-:-:S04]  /*77b0*/  UIMAD UR7, UR7, UR15, URZ ;  /* 0x0000000f070772a4 */ /* 0x000fc8000f8e023f */
[----:B------:R-:W-:-:S04]  /*77c0*/  UISETP.LT.AND UP0, UPT, UR14, UR7, UPT ;  /* 0x000000070e00728c */ /* 0x000fc8000bf01270 */
[----:B------:R-:W-:-:S12]  /*77d0*/  USEL UR14, UR14, UR7, !UP0 ;  /* 0x000000070e0e7287 */ /* 0x000fd8000c000000 */
.L_x_10953:
[----:B------:R-:W-:-:S04]  /*77e0*/  UIADD3 UR10, UR14, 0x5f, URZ ;  /* 0x0000005f0e0a7890 */ /* 0x000fc8000fffe03f */
        /* <DEDUP_REMOVED lines=9> */
[----:B------:R-:W-:Y:S02]  /*7880*/  IMAD.MOV.U32 R11, RZ, RZ, R4 ;  /* 0x000000ffff0b7224 */ /* 0x000fe400078e0004 */
[----:B------:R-:W-:-:S07]  /*7890*/  IMAD.MOV.U32 R8, RZ, RZ, R7 ;  /* 0x000000ffff087224 */ /* 0x000fce00078e0007 */
.L_x_10967:
[----:B------:R-:W-:Y:S01]  /*78a0*/  UIADD3 UR38, UR38, 0x1, URZ ;  /* 0x0000000126267890 */ /* 0x000fe2000fffe03f */
[C---:B------:R-:W-:Y:S01]  /*78b0*/  ISETP.GT.AND P1, PT, R8.reuse, UR7, PT ;  /* 0x0000000708007c0c */ /* 0x040fe2000bf24270 */
[----:B------:R-:W-:Y:S02]  /*78c0*/  VIADD R8, R8, 0xffffffff ;  /* 0xffffffff08087836 */ /* 0x000fe40000000000 */
[----:B------:R-:W-:-:S04]  /*78d0*/  UISETP.NE.AND UP0, UPT, UR38, 0x2, UPT ;  /* 0x000000022600788c */ /* 0x000fc8000bf05270 */
[----:B------:R-:W-:Y:S02]  /*78e0*/  USEL UR10, URZ, 0x1, UP0 ;  /* 0x000000013f0a7887 */ /* 0x000fe40008000000 */
[----:B------:R-:W-:Y:S02]  /*78f0*/  USEL UR38, UR38, URZ, UP0 ;  /* 0x0000003f26267287 */ /* 0x000fe40008000000 */
[----:B------:R-:W-:Y:S01]  /*7900*/  ULOP3.LUT UR37, UR37, UR10, URZ, 0x3c, !UPT ;  /* 0x0000000a25257292 */ /* 0x000fe2000f8e3c3f */
[----:B0-2---:R-:W-:Y:S11]  /*7910*/  @!P0 BRA `(.L_x_10957) ;  /* 0x0000000000048947 */ /* 0x005ff60003800000 */
[----:B------:R-:W-:Y:S01]  /*7920*/  BPT.TRAP 0x1 ;  /* 0x000000040000795c */ /* 0x000fe20000300000 */
.L_x_10957:
        /* <DEDUP_REMOVED lines=9> */
.L_x_10958:
[----:B--2---:R-:W-:Y:S05]  /*79c0*/  @P2 BRA `(.L_x_10959) ;  /* 0x0000000000082947 */ /* 0x004fea0003800000 */
[----:B------:R-:W2:Y:S02]  /*79d0*/  SYNCS.PHASECHK.TRANS64.TRYWAIT P2, [UR25+0x22830], R6 ;  /* 0x02283006ff0075a7 */ /* 0x000ea40008040159 */
[----:B--2---:R-:W-:Y:S05]  /*79e0*/  @!P2 BRA `(.L_x_10960) ;  /* 0x000000c000d8a947 */ /* 0x004fea0003800000 */
.L_x_10959:
        /* <DEDUP_REMOVED lines=26> */
.L_x_10961:
[----:B------:R-:W-:Y:S01]  /*7b90*/  FMNMX.FTZ R4, R152, R11, !PT ;  /* 0x0000000b98047209 */ /* 0x000fe20007810000 */
[----:B------:R-:W-:Y:S01]  /*7ba0*/  UIADD3 UR10, UR25, 0x22840, URZ ;  /* 0x00022840190a7890 */ /* 0x000fe2000fffe03f */
[----:B------:R-:W-:Y:S02]  /*7bb0*/  FMNMX.FTZ R12, R154, R9, !PT ;  /* 0x000000099a0c7209 */ /* 0x000fe40007810000 */
        /* <DEDUP_REMOVED lines=26> */
[----:B--2---:R-:W-:Y:S02]  /*7d60*/  FMNMX.FTZ R13, R5, R4, !PT ;  /* 0x00000004050d7209 */ /* 0x004fe40007810000 */
[----:B------:R-:W-:-:S03]  /*7d70*/  FMNMX.FTZ R5, R155, R12, !PT ;  /* 0x0000000c9b057209 */ /* 0x000fc60007810000 */
[----:B------:R-:W2:Y:S01]  /*7d80*/  SHFL.BFLY PT, R4, R13, 0x1, 0x1f ;  /* 0x0c201f000d047f89 */ /* 0x000ea200000e0000 */
[----:B------:R-:W-:-:S04]  /*7d90*/  FMNMX.FTZ R12, R158, R5, !PT ;  /* 0x000000059e0c7209 */ /* 0x000fc80007810000 */
[----:B------:R-:W-:-:S04]  /*7da0*/  FMNMX.FTZ R5, R159, R12, !PT ;  /* 0x0000000c9f057209 */ /* 0x000fc80007810000 */
[----:B------:R-:W-:-:S04]  /*7db0*/  FMNMX.FTZ R12, R162, R5, !PT ;  /* 0x00000005a20c7209 */ /* 0x000fc80007810000 */
[----:B------:R-:W-:-:S04]  /*7dc0*/  FMNMX.FTZ R5, R163, R12, !PT ;  /* 0x0000000ca3057209 */ /* 0x000fc80007810000 */
[----:B------:R-:W-:-:S04]  /*7dd0*/  FMNMX.FTZ R12, R166, R5, !PT ;  /* 0x00000005a60c7209 */ /* 0x000fc80007810000 */
[----:B------:R-:W-:Y:S02]  /*7de0*/  FMNMX.FTZ R5, R167, R12, !PT ;  /* 0x0000000ca7057209 */ /* 0x000fe40007810000 */
[----:B--2---:R-:W-:Y:S02]  /*7df0*/  FMNMX.FTZ R4, R13, R4, !PT ;  /* 0x000000040d047209 */ /* 0x004fe40007810000 */
        /* <DEDUP_REMOVED lines=38> */
[----:B------:R-:W4:Y:S01]  /*8060*/  MUFU.EX2 R20, R20 ;  /* 0x0000001400147308 */ /* 0x000f220000000800 */
[----:B--2---:R-:W-:Y:S01]  /*8070*/  FFMA.FTZ R2, R7, R2, R152 ;  /* 0x0000000207027223 */ /* 0x004fe20000010098 */
[--C-:B------:R-:W-:Y:S01]  /*8080*/  FFMA.FTZ R196, R196, UR6, -R10.reuse ;  /* 0x00000006c4c47c23 */ /* 0x100fe2000801080a */
[----:B------:R-:W-:Y:S01]  /*8090*/  FMNMX.FTZ R5, R191, R12, !PT ;  /* 0x0000000cbf057209 */ /* 0x000fe20007810000 */
[-C--:B------:R-:W-:Y:S01]  /*80a0*/  FMUL.FTZ R24, R24, R7.reuse ;  /* 0x0000000718187220 */ /* 0x080fe20000410000 */
[-C--:B------:R-:W-:Y:S01]  /*80b0*/  FMUL.FTZ R25, R25, R7.reuse ;  /* 0x0000000719197220 */ /* 0x080fe20000410000 */
[----:B------:R-:W-:Y:S01]  /*80c0*/  FMUL.FTZ R28, R28, R7 ;  /* 0x000000071c1c7220 */ /* 0x000fe20000410000 */
[----:B------:R-:W-:Y:S01]  /*80d0*/  FMNMX.FTZ R12, R194, R5, !PT ;  /* 0x00000005c20c7209 */ /* 0x000fe20007810000 */
[----:B------:R-:W-:Y:S01]  /*80e0*/  MUFU.EX2 R153, R153 ;  /* 0x0000009900997308 */ /* 0x000fe20000000800 */
[----:B---3--:R-:W-:Y:S01]  /*80f0*/  F2FP.BF16.F32.PACK_AB R152, R21, R152 ;  /* 0x000000981598723e */ /* 0x008fe200000010ff */
        /* <DEDUP_REMOVED lines=14> */
[----:B------:R-:W2:Y:S01]  /*81e0*/  SHFL.BFLY PT, R5, R12, 0x2, 0x1f ;  /* 0x0c401f000c057f89 */ /* 0x000ea200000e0000 */
        /* <DEDUP_REMOVED lines=23> */
[----:B--2---:R-:W-:Y:S01]  /*8360*/  FMNMX.FTZ R11, R12, R5, !PT ;  /* 0x000000050c0b7209 */ /* 0x004fe20007810000 */
[--C-:B------:R-:W-:Y:S01]  /*8370*/  FFMA.FTZ R12, R188, UR6, -R10.reuse ;  /* 0x00000006bc0c7c23 */ /* 0x100fe2000801080a */
[----:B------:R-:W-:Y:S01]  /*8380*/  MUFU.EX2 R160, R160 ;  /* 0x000000a000a07308 */ /* 0x000fe20000000800 */
[----:B------:R-:W-:Y:S01]  /*8390*/  FFMA.FTZ R10, R197, UR6, -R10 ;  /* 0x00000006c50a7c23 */ /* 0x000fe2000801080a */
        /* <DEDUP_REMOVED lines=25> */
[----:B--2---:R-:W-:Y:S01]  /*8530*/  FMNMX.FTZ R5, R11, R180, !PT ;  /* 0x000000b40b057209 */ /* 0x004fe20007810000 */
[-C--:B------:R-:W-:Y:S01]  /*8540*/  FMUL.FTZ R132, R132, R7.reuse ;  /* 0x0000000784847220 */ /* 0x080fe20000410000 */
[-C--:B------:R-:W-:Y:S01]  /*8550*/  FMUL.FTZ R133, R133, R7.reuse ;  /* 0x0000000785857220 */ /* 0x080fe20000410000 */
[-C--:B------:R-:W-:Y:S01]  /*8560*/  FMUL.FTZ R136, R136, R7.reuse ;  /* 0x0000000788887220 */ /* 0x080fe20000410000 */
[-C--:B------:R-:W-:Y:S01]  /*8570*/  FMUL.FTZ R137, R137, R7.reuse ;  /* 0x0000000789897220 */ /* 0x080fe20000410000 */
[C---:B------:R-:W-:Y:S01]  /*8580*/  FADD.FTZ R9, -R5.reuse, R9 ;  /* 0x0000000905097221 */ /* 0x040fe20000010100 */
[----:B------:R-:W-:Y:S01]  /*8590*/  FMUL.FTZ R192, R5, UR6 ;  /* 0x0000000605c07c20 */ /* 0x000fe20008410000 */
[----:B------:R-:W-:Y:S01]  /*85a0*/  MUFU.EX2 R164, R164 ;  /* 0x000000a400a47308 */ /* 0x000fe20000000800 */
[-C--:B------:R-:W-:Y:S01]  /*85b0*/  FMUL.FTZ R140, R140, R7.reuse ;  /* 0x000000078c8c7220 */ /* 0x080fe20000410000 */
[----:B------:R-:W-:Y:S01]  /*85c0*/  FMUL.FTZ R9, R9, UR6 ;  /* 0x0000000609097c20 */ /* 0x000fe20008410000 */
        /* <DEDUP_REMOVED lines=11> */
[----:B------:R-:W-:Y:S01]  /*8680*/  FFMA.FTZ R167, R179, UR6, -R192 ;  /* 0x00000006b3a77c23 */ /* 0x000fe200080108c0 */
[----:B------:R-:W-:Y:S01]  /*8690*/  FADD.FTZ R175, R21, R2 ;  /* 0x0000000215af7221 */ /* 0x000fe20000010000 */
[----:B------:R-:W2:Y:S01]  /*86a0*/  MUFU.EX2 R180, R180 ;  /* 0x000000b400b47308 */ /* 0x000ea20000000800 */
[--C-:B------:R-:W-:Y:S01]  /*86b0*/  FFMA.FTZ R171, R171, UR6, -R192.reuse ;  /* 0x00000006abab7c23 */ /* 0x100fe200080108c0 */
[--C-:B------:R-:W-:Y:S01]  /*86c0*/  FFMA.FTZ R163, R174, UR6, -R192.reuse ;  /* 0x00000006aea37c23 */ /* 0x100fe200080108c0 */
[----:B----4-:R-:W-:Y:S01]  /*86d0*/  FADD.FTZ R2, R20, R175 ;  /* 0x000000af14027221 */ /* 0x010fe20000010000 */
[--C-:B------:R-:W-:Y:S01]  /*86e0*/  FFMA.FTZ R175, R183, UR6, -R192.reuse ;  /* 0x00000006b7af7c23 */ /* 0x100fe200080108c0 */
[--C-:B------:R-:W-:Y:S01]  /*86f0*/  FFMA.FTZ R166, R178, UR6, -R192.reuse ;  /* 0x00000006b2a67c23 */ /* 0x100fe200080108c0 */
[--C-:B------:R-:W-:Y:S01]  /*8700*/  FFMA.FTZ R182, R182, UR6, -R192.reuse ;  /* 0x00000006b6b67c23 */ /* 0x100fe200080108c0 */
[--C-:B------:R-:W-:Y:S01]  /*8710*/  FFMA.FTZ R190, R190, UR6, -R192.reuse ;  /* 0x00000006bebe7c23 */ /* 0x100fe200080108c0 */
[----:B------:R-:W3:Y:S01]  /*8720*/  MUFU.EX2 R155, R155 ;  /* 0x0000009b009b7308 */ /* 0x000ee20000000800 */
[--C-:B------:R-:W-:Y:S01]  /*8730*/  FFMA.FTZ R191, R191, UR6, -R192.reuse ;  /* 0x00000006bfbf7c23 */ /* 0x100fe200080108c0 */
[--C-:B------:R-:W-:Y:S01]  /*8740*/  FFMA.FTZ R194, R194, UR6, -R192.reuse ;  /* 0x00000006c2c27c23 */ /* 0x100fe200080108c0 */
[--C-:B------:R-:W-:Y:S01]  /*8750*/  FFMA.FTZ R195, R195, UR6, -R192.reuse ;  /* 0x00000006c3c37c23 */ /* 0x100fe200080108c0 */
[----:B------:R-:W-:Y:S01]  /*8760*/  FFMA.FTZ R198, R198, UR6, -R192 ;  /* 0x00000006c6c67c23 */ /* 0x000fe200080108c0 */
[-C--:B------:R-:W-:Y:S01]  /*8770*/  FMUL.FTZ R141, R141, R7.reuse ;  /* 0x000000078d8d7220 */ /* 0x080fe20000410000 */
[-C--:B------:R-:W-:Y:S01]  /*8780*/  FMUL.FTZ R144, R144, R7.reuse ;  /* 0x0000000790907220 */ /* 0x080fe20000410000 */
[-C--:B------:R-:W-:Y:S01]  /*8790*/  FMUL.FTZ R145, R145, R7.reuse ;  /* 0x0000000791917220 */ /* 0x080fe20000410000 */
[----:B------:R-:W4:Y:S01]  /*87a0*/  MUFU.EX2 R184, R184 ;  /* 0x000000b800b87308 */ /* 0x000f220000000800 */
[----:B--2---:R-:W-:Y:S01]  /*87b0*/  FFMA.FTZ R154, R9, R0, R180 ;  /* 0x00000000099a7223 */ /* 0x004fe200000100b4 */
[-C--:B------:R-:W-:Y:S01]  /*87c0*/  FMUL.FTZ R148, R148, R7.reuse ;  /* 0x0000000794947220 */ /* 0x080fe20000410000 */
[----:B------:R-:W-:Y:S01]  /*87d0*/  FMUL.FTZ R149, R149, R7 ;  /* 0x0000000795957220 */ /* 0x000fe20000410000 */
        /* <DEDUP_REMOVED lines=14> */
[----:B------:R-:W-:Y:S01]  /*88c0*/  FADD.FTZ R179, R153, R2 ;  /* 0x0000000299b37221 */ /* 0x000fe20000010000 */
[----:B------:R-:W-:Y:S01]  /*88d0*/  FFMA.FTZ R2, R186, UR6, -R192 ;  /* 0x00000006ba027c23 */ /* 0x000fe200080108c0 */
[-C--:B------:R-:W-:Y:S01]  /*88e0*/  FMUL.FTZ R46, R46, R9.reuse ;  /* 0x000000092e2e7220 */ /* 0x080fe20000410000 */
[-C--:B------:R-:W-:Y:S01]  /*88f0*/  FMUL.FTZ R47, R47, R9.reuse ;  /* 0x000000092f2f7220 */ /* 0x080fe20000410000 */
[-C--:B------:R-:W-:Y:S01]  /*8900*/  FMUL.FTZ R50, R50, R9.reuse ;  /* 0x0000000932327220 */ /* 0x080fe20000410000 */
[-C--:B------:R-:W-:Y:S01]  /*8910*/  FMUL.FTZ R51, R51, R9.reuse ;  /* 0x0000000933337220 */ /* 0x080fe20000410000 */
[----:B------:R-:W4:Y:S01]  /*8920*/  MUFU.EX2 R185, R185 ;  /* 0x000000b900b97308 */ /* 0x000f220000000800 */
[----:B--2---:R-:W-:Y:S01]  /*8930*/  FADD.FTZ R183, R189, R154 ;  /* 0x0000009abdb77221 */ /* 0x004fe20000010000 */
[----:B------:R-:W-:Y:S01]  /*8940*/  FADD.FTZ R154, R156, R179 ;  /* 0x000000b39c9a7221 */ /* 0x000fe20000010000 */
[--C-:B------:R-:W-:Y:S01]  /*8950*/  FFMA.FTZ R179, R187, UR6, -R192.reuse ;  /* 0x00000006bbb37c23 */ /* 0x100fe200080108c0 */
[----:B------:R-:W-:Y:S01]  /*8960*/  F2FP.BF16.F32.PACK_AB R156, R157, R156 ;  /* 0x0000009c9d9c723e */ /* 0x000fe200000010ff */
[----:B------:R-:W-:Y:S01]  /*8970*/  FFMA.FTZ R192, R199, UR6, -R192 ;  /* 0x00000006c7c07c23 */ /* 0x000fe200080108c0 */
[----:B------:R-:W-:Y:S01]  /*8980*/  FADD.FTZ R154, R157, R154 ;  /* 0x0000009a9d9a7221 */ /* 0x000fe20000010000 */
[-C--:B------:R-:W-:Y:S01]  /*8990*/  FMUL.FTZ R54, R54, R9.reuse ;  /* 0x0000000936367220 */ /* 0x080fe20000410000 */
[----:B------:R-:W2:Y:S01]  /*89a0*/  MUFU.EX2 R159, R159 ;  /* 0x0000009f009f7308 */ /* 0x000ea20000000800 */
[----:B---3--:R-:W-:Y:S01]  /*89b0*/  FADD.FTZ R174, R158, R183 ;  /* 0x000000b79eae7221 */ /* 0x008fe20000010000 */
[----:B------:R-:W-:Y:S01]  /*89c0*/  FADD.FTZ R183, R15, R154 ;  /* 0x0000009a0fb77221 */ /* 0x000fe20000010000 */
[-C--:B------:R-:W-:Y:S01]  /*89d0*/  FMUL.FTZ R55, R55, R9.reuse ;  /* 0x0000000937377220 */ /* 0x080fe20000410000 */
[-C--:B------:R-:W-:Y:S01]  /*89e0*/  FMUL.FTZ R58, R58, R9.reuse ;  /* 0x000000093a3a7220 */ /* 0x080fe20000410000 */
[-C--:B------:R-:W-:Y:S01]  /*89f0*/  FMUL.FTZ R59, R59, R9.reuse ;  /* 0x000000093b3b7220 */ /* 0x080fe20000410000 */
[----:B------:R-:W-:Y:S01]  /*8a00*/  FADD.FTZ R183, R214, R183 ;  /* 0x000000b7d6b77221 */ /* 0x000fe20000010000 */
[-C--:B------:R-:W-:Y:S01]  /*8a10*/  FMUL.FTZ R62, R62, R9.reuse ;  /* 0x000000093e3e7220 */ /* 0x080fe20000410000 */
[----:B------:R-:W3:Y:S01]  /*8a20*/  MUFU.EX2 R188, R188 ;  /* 0x000000bc00bc7308 */ /* 0x000ee20000000800 */
[C---:B----4-:R-:W-:Y:S01]  /*8a30*/  FADD.FTZ R174, R185.reuse, R174 ;  /* 0x000000aeb9ae7221 */ /* 0x050fe20000010000 */
[----:B------:R-:W-:Y:S01]  /*8a40*/  FADD.FTZ R154, R160, R183 ;  /* 0x000000b7a09a7221 */ /* 0x000fe20000010000 */
[----:B------:R-:W-:Y:S01]  /*8a50*/  F2FP.BF16.F32.PACK_AB R157, R185, R158 ;  /* 0x0000009eb99d723e */ /* 0x000fe200000010ff */
[----:B------:R-:W-:Y:S01]  /*8a60*/  FMUL.FTZ R63, R63, R9 ;  /* 0x000000093f3f7220 */ /* 0x000fe20000410000 */
[----:B------:R-:W-:Y:S01]  /*8a70*/  F2FP.BF16.F32.PACK_AB R158, R214, R15 ;  /* 0x0000000fd69e723e */ /* 0x000fe200000010ff */
[----:B------:R-:W-:Y:S01]  /*8a80*/  FADD.FTZ R183, R161, R154 ;  /* 0x0000009aa1b77221 */ /* 0x000fe20000010000 */
[----:B------:R-:W-:Y:S01]  /*8a90*/  F2FP.BF16.F32.PACK_AB R154, R153, R20 ;  /* 0x00000014999a723e */ /* 0x000fe200000010ff */
[----:B------:R-:W4:Y:S01]  /*8aa0*/  MUFU.EX2 R162, R162 ;  /* 0x000000a200a27308 */ /* 0x000f220000000800 */
[----:B--2---:R-:W-:Y:S01]  /*8ab0*/  FADD.FTZ R187, R159, R174 ;  /* 0x000000ae9fbb7221 */ /* 0x004fe20000010000 */
[----:B------:R-:W-:Y:S01]  /*8ac0*/  FADD.FTZ R20, R14, R183 ;  /* 0x000000b70e147221 */ /* 0x000fe20000010000 */
[----:B------:R-:W-:Y:S01]  /*8ad0*/  F2FP.BF16.F32.PACK_AB R160, R161, R160 ;  /* 0x000000a0a1a0723e */ /* 0x000fe200000010ff */
[-C--:B------:R-:W-:Y:S01]  /*8ae0*/  FMUL.FTZ R66, R66, R9.reuse ;  /* 0x0000000942427220 */ /* 0x080fe20000410000 */
[----:B------:R-:W-:Y:S01]  /*8af0*/  F2FP.BF16.F32.PACK_AB R153, R155, R180 ;  /* 0x000000b49b99723e */ /* 0x000fe200000010ff */
[----:B------:R-:W-:Y:S01]  /*8b00*/  FMUL.FTZ R67, R67, R9 ;  /* 0x0000000943437220 */ /* 0x000fe20000410000 */
[----:B------:R-:W-:Y:S01]  /*8b10*/  F2FP.BF16.F32.PACK_AB R155, R189, R184 ;  /* 0x000000b8bd9b723e */ /* 0x000fe200000010ff */
        /* <DEDUP_REMOVED lines=20> */
[----:B------:R-:W-:Y:S01]  /*8c60*/  F2FP.BF16.F32.PACK_AB R162, R165, R14 ;  /* 0x0000000ea5a2723e */ /* 0x000fe200000010ff */
[-C--:B------:R-:W-:Y:S01]  /*8c70*/  FMUL.FTZ R91, R91, R9.reuse ;  /* 0x000000095b5b7220 */ /* 0x080fe20000410000 */
[-C--:B------:R-:W-:Y:S01]  /*8c80*/  FMUL.FTZ R94, R94, R9.reuse ;  /* 0x000000095e5e7220 */ /* 0x080fe20000410000 */
[-C--:B------:R-:W-:Y:S01]  /*8c90*/  FMUL.FTZ R95, R95, R9.reuse ;  /* 0x000000095f5f7220 */ /* 0x080fe20000410000 */
[----:B------:R-:W2:Y:S01]  /*8ca0*/  MUFU.EX2 R166, R166 ;  /* 0x000000a600a67308 */ /* 0x000ea20000000800 */
[----:B---3--:R-:W-:Y:S01]  /*8cb0*/  FADD.FTZ R183, R163, R174 ;  /* 0x000000aea3b77221 */ /* 0x008fe20000010000 */
[----:B------:R-:W-:Y:S01]  /*8cc0*/  FADD.FTZ R174, R164, R187 ;  /* 0x000000bba4ae7221 */ /* 0x000fe20000010000 */
        /* <DEDUP_REMOVED lines=42> */
[----:B---3--:R-:W-:-:S07]  /*8f70*/  FADD.FTZ R174, R0, R15 ;  /* 0x0000000f00ae7221 */ /* 0x008fce0000010000 */
[----:B------:R-:W3:Y:S01]  /*8f80*/  MUFU.EX2 R168, R168 ;  /* 0x000000a800a87308 */ /* 0x000ee20000000800 */
[C---:B----4-:R-:W-:Y:S01]  /*8f90*/  FADD.FTZ R183, R176.reuse, R183 ;  /* 0x000000b7b0b77221 */ /* 0x050fe20000010000 */
[----:B------:R-:W-:-:S06]  /*8fa0*/  F2FP.BF16.F32.PACK_AB R166, R176, R13 ;  /* 0x0000000db0a6723e */ /* 0x000fcc00000010ff */
        /* <DEDUP_REMOVED lines=36> */
[----:B----4-:R-:W-:-:S04]  /*91f0*/  FADD.FTZ R0, R198, R13 ;  /* 0x0000000dc6007221 */ /* 0x010fc80000010000 */
[C---:B--2---:R-:W-:Y:S01]  /*9200*/  FADD.FTZ R0, R175.reuse, R0 ;  /* 0x00000000af007221 */ /* 0x044fe20000010000 */
[----:B------:R-:W-:Y:S01]  /*9210*/  F2FP.BF16.F32.PACK_AB R175, R175, R198 ;  /* 0x000000c6afaf723e */ /* 0x000fe200000010ff */
[C---:B---3--:R-:W-:Y:S01]  /*9220*/  FADD.FTZ R2, R10.reuse, R15 ;  /* 0x0000000f0a027221 */ /* 0x048fe20000010000 */
[----:B------:R-:W-:Y:S01]  /*9230*/  F2FP.BF16.F32.PACK_AB R174, R10, R11 ;  /* 0x0000000b0aae723e */ /* 0x000fe200000010ff */
[----:B------:R-:W-:Y:S06]  /*9240*/  @!P0 BRA `(.L_x_10962) ;  /* 0x0000000000048947 */ /* 0x000fec0003800000 */
[----:B------:R-:W-:Y:S01]  /*9250*/  BPT.TRAP 0x1 ;  /* 0x000000040000795c */ /* 0x000fe20000300000 */
.L_x_10962:
[----:B------:R2:W3:Y:S01]  /*9260*/  SYNCS.PHASECHK.TRANS64.TRYWAIT P2, [UR25+0x22850], R6 ;  /* 0x02285006ff0075a7 */ /* 0x0004e20008040159 */
[----:B------:R-:W-:Y:S05]  /*9270*/  @!P0 BRA `(.L_x_10963) ;  /* 0x0000000000048947 */ /* 0x000fea0003800000 */
[----:B------:R-:W-:Y:S01]  /*9280*/  BPT.TRAP 0x1 ;  /* 0x000000040000795c */ /* 0x000fe20000300000 */
.L_x_10963:
[----:B------:R-:W-:Y:S01]  /*9290*/  VIADD R7, R215, 0x8 ;  /* 0x00000008d7077836 */ /* 0x000fe20000000000 */
[----:B---3--:R-:W-:Y:S06]  /*92a0*/  @P2 BRA `(.L_x_10964) ;  /* 0x0000000000082947 */ /* 0x008fec0003800000 */
[----:B------:R-:W3:Y:S02]  /*92b0*/  SYNCS.PHASECHK.TRANS64.TRYWAIT P2, [UR25+0x22850], R6 ;  /* 0x02285006ff0075a7 */ /* 0x000ee40008040159 */
[----:B---3--:R-:W-:Y:S05]  /*92c0*/  @!P2 BRA `(.L_x_10965) ;  /* 0x000000a800b8a947 */ /* 0x008fea0003800000 */
.L_x_10964:
        /* <DEDUP_REMOVED lines=39> */
.L_x_10966:
[----:B------:R-:W-:Y:S01]  /*9540*/  UIADD3 UR25, UR25, 0x22860, URZ ;  /* 0x0002286019197890 */ /* 0x000fe2000fffe03f */
[----:B---3--:R-:W-:Y:S02]  /*9550*/  IMAD.MOV.U32 R9, RZ, RZ, R5 ;  /* 0x000000ffff097224 */ /* 0x008fe400078e0005 */
[----:B------:R-:W-:Y:S01]  /*9560*/  IMAD.MOV.U32 R11, RZ, RZ, R4 ;  /* 0x000000ffff0b7224 */ /* 0x000fe200078e0004 */
[----:B------:R-:W-:-:S09]  /*9570*/  UPRMT UR25, UR24, 0x654, UR25 ;  /* 0x0000065418197896 */ /* 0x000fd20008000019 */
[----:B------:R-:W-:Y:S01]  /*9580*/  SYNCS.ARRIVE.TRANS64.RED.A1T0 RZ, [UR25], RZ ;  /* 0x000000ffffff79a7 */ /* 0x000fe20008100419 */
[----:B------:R-:W-:Y:S05]  /*9590*/  @P1 BRA `(.L_x_10967) ;  /* 0xffffffe000c01947 */ /* 0x000fea000383ffff */
[----:B------:R-:W-:-:S07]  /*95a0*/  IMAD.MOV.U32 R7, RZ, RZ, R8 ;  /* 0x000000ffff077224 */ /* 0x000fce00078e0008 */
.L_x_10956:
[----:B------:R-:W-:-:S13]  /*95b0*/  ISETP.GE.AND P1, PT, R7, UR44, PT ;  /* 0x0000002c07007c0c */ /* 0x000fda000bf26270 */
[----:B------:R-:W-:Y:S05]  /*95c0*/  @!P1 BRA `(.L_x_10968) ;  /* 0x0000003000049947 */ /* 0x000fea0003800000 */
[----:B------:R-:W-:Y:S01]  /*95d0*/  IMAD.MOV.U32 R9, RZ, RZ, R5 ;  /* 0x000000ffff097224 */ /* 0x000fe200078e0005 */
[----:B------:R-:W-:Y:S01]  /*95e0*/  ULDC UR25, c[0x0][0x9e4] ;  /* 0x0002790000197ab9 */ /* 0x000fe20000000800 */
[----:B------:R-:W-:Y:S01]  /*95f0*/  IMAD.MOV.U32 R8, RZ, RZ, R4 ;  /* 0x000000ffff087224 */ /* 0x000fe200078e0004 */
[----:B------:R-:W-:Y:S01]  /*9600*/  ULDC UR26, c[0x0][0x9dc] ;  /* 0x00027700001a7ab9 */ /* 0x000fe20000000800 */
[----:B------:R-:W-:Y:S01]  /*9610*/  ULDC UR27, c[0x0][0x288] ;  /* 0x0000a200001b7ab9 */ /* 0x000fe20000000800 */
[----:B------:R-:W-:Y:S01]  /*9620*/  ULDC UR6, c[0x0][0x988] ;  /* 0x0002620000067ab9 */ /* 0x000fe20000000800 */
[----:B------:R-:W-:-:S05]  /*9630*/  ULDC UR28, c[0x0][0x9e0] ;  /* 0x00027800001c7ab9 */ /* 0x000fca0000000800 */
.L_x_10987:
[----:B------:R-:W-:-:S04]  /*9640*/  UIADD3 UR38, UR38, 0x1, URZ ;  /* 0x0000000126267890 */ /* 0x000fc8000fffe03f */
[----:B------:R-:W-:-:S04]  /*9650*/  UISETP.NE.AND UP0, UPT, UR38, 0x2, UPT ;  /* 0x000000022600788c */ /* 0x000fc8000bf05270 */
[----:B------:R-:W-:Y:S02]  /*9660*/  USEL UR7, URZ, 0x1, UP0 ;  /* 0x000000013f077887 */ /* 0x000fe40008000000 */
[----:B------:R-:W-:Y:S02]  /*9670*/  USEL UR38, UR38, URZ, UP0 ;  /* 0x0000003f26267287 */ /* 0x000fe40008000000 */
[----:B------:R-:W-:Y:S01]  /*9680*/  ULOP3.LUT UR37, UR37, UR7, URZ, 0x3c, !UPT ;  /* 0x0000000725257292 */ /* 0x000fe2000f8e3c3f */
[----:B------:R-:W-:Y:S11]  /*9690*/  @!P0 BRA `(.L_x_10969) ;  /* 0x0000000000048947 */ /* 0x000ff60003800000 */
[----:B------:R-:W-:Y:S01]  /*96a0*/  BPT.TRAP 0x1 ;  /* 0x000000040000795c */ /* 0x000fe20000300000 */
.L_x_10969:
[----:B------:R-:W3:Y:S01]  /*96b0*/  S2UR UR7, SR_CgaCtaId ;  /* 0x00000000000779c3 */ /* 0x000ee20000008800 */
[----:B------:R-:W-:Y:S01]  /*96c0*/  UMOV UR10, 0x400 ;  /* 0x00000400000a7882 */ /* 0x000fe20000000000 */
[----:B0-2---:R-:W-:-:S05]  /*96d0*/  IMAD.U32 R6, RZ, RZ, UR37 ;  /* 0x00000025ff067e24 */ /* 0x005fca000f8e00ff */
[----:B------:R-:W-:Y:S01]  /*96e0*/  SHF.L.U32 R6, R6, 0x1f, RZ ;  /* 0x0000001f06067819 */ /* 0x000fe200000006ff */
[----:B---3--:R-:W-:-:S04]  /*96f0*/  ULEA UR10, UR7, UR10, 0x18 ;  /* 0x0000000a070a7291 */ /* 0x008fc8000f8ec03f */
[----:B------:R-:W-:-:S09]  /*9700*/  ULEA UR24, UR38, UR10, 0x3 ;  /* 0x0000000a26187291 */ /* 0x000fd2000f8e183f */
[----:B------:R0:W2:Y:S01]  /*9710*/  SYNCS.PHASECHK.TRANS64.TRYWAIT P1, [UR24+0x22830], R6 ;  /* 0x02283006ff0075a7 */ /* 0x0000a20008020158 */
[----:B------:R-:W-:Y:S05]  /*9720*/  @!P0 BRA `(.L_x_10970) ;  /* 0x0000000000048947 */ /* 0x000fea0003800000 */
[----:B------:R-:W-:Y:S01]  /*9730*/  BPT.TRAP 0x1 ;  /* 0x000000040000795c */ /* 0x000fe20000300000 */
.L_x_10970:
[----:B--2---:R-:W-:Y:S05]  /*9740*/  @P1 BRA `(.L_x_10971) ;  /* 0x0000000000081947 */ /* 0x004fea0003800000 */
[----:B------:R-:W2:Y:S02]  /*9750*/  SYNCS.PHASECHK.TRANS64.TRYWAIT P1, [UR24+0x22830], R6 ;  /* 0x02283006ff0075a7 */ /* 0x000ea40008020158 */
[----:B--2---:R-:W-:Y:S05]  /*9760*/  @!P1 BRA `(.L_x_10972) ;  /* 0x000000a400a89947 */ /* 0x004fea0003800000 */
.L_x_10971:
        /* <DEDUP_REMOVED lines=26> */
.L_x_10973:
[----:B------:R-:W-:Y:S01]  /*9910*/  ISETP.NE.AND P2, PT, R205, 0x1, PT ;  /* 0x00000001cd00780c */ /* 0x000fe20003f45270 */
[----:B------:R-:W-:Y:S01]  /*9920*/  VIADD R20, R22, UR41 ;  /* 0x0000002916147c36 */ /* 0x000fe20008000000 */
[----:B------:R-:W-:Y:S01]  /*9930*/  UIADD3 UR10, UR24, 0x22840, URZ ;  /* 0x00022840180a7890 */ /* 0x000fe2000fffe03f */
[----:B------:R-:W-:Y:S01]  /*9940*/  IMAD R11, R7, -0x60, RZ ;  /* 0xffffffa0070b7824 */ /* 0x000fe200078e02ff */
[----:B------:R-:W-:Y:S02]  /*9950*/  LOP3.LUT P1, RZ, R16, 0x80000, RZ, 0xc0, !PT ;  /* 0x0008000010ff7812 */ /* 0x000fe4000782c0ff */
[----:B------:R-:W-:-:S07]  /*9960*/  UPRMT UR10, UR7, 0x654, UR10 ;  /* 0x00000654070a7896 */ /* 0x000fce000800000a */
[----:B------:R-:W2:Y:S08]  /*9970*/  @P2 LDC R5, c[0x0][0x44c] ;  /* 0x00011300ff052b82 */ /* 0x000eb00000000800 */
[----:B------:R-:W3:Y:S01]  /*9980*/  @P2 LDC R4, c[0x0][0x450] ;  /* 0x00011400ff042b82 */ /* 0x000ee20000000800 */
[----:B------:R-:W-:Y:S01]  /*9990*/  SYNCS.ARRIVE.TRANS64.RED.A1T0 RZ, [UR10], RZ ;  /* 0x000000ffffff79a7 */ /* 0x000fe2000810040a */
[----:B------:R-:W-:Y:S01]  /*99a0*/  ULOP3.LUT UR10, URZ, UR26, URZ, 0x33, !UPT ;  /* 0x0000001a3f0a7292 */ /* 0x000fe2000f8e333f */
[----:B--2---:R-:W-:-:S05]  /*99b0*/  @P2 IMAD.HI.U32 R5, R20, R5, RZ ;  /* 0x0000000514052227 */ /* 0x004fca00078e00ff */
[----:B---3--:R-:W-:Y:S01]  /*99c0*/  @P2 SHF.R.U32.HI R20, RZ, R4, R5 ;  /* 0x00000004ff142219 */ /* 0x008fe20000011605 */
[----:B------:R-:W-:-:S04]  /*99d0*/  VIADD R5, R11, 0x1 ;  /* 0x000000010b057836 */ /* 0x000fc80000000000 */
[----:B------:R-:W2:Y:S01]  /*99e0*/  SHFL.IDX PT, R214, R20, RZ, 0x1c1f ;  /* 0x001c1fff14d67589 */ /* 0x000ea200000e0000 */
[----:B------:R-:W-:-:S05]  /*99f0*/  IMAD R4, R18, -0x2, R5 ;  /* 0xfffffffe12047824 */ /* 0x000fca00078e0205 */
[----:B------:R-:W-:-:S05]  /*9a00*/  IADD3 R4, R4, -UR27, R17 ;  /* 0x8000001b04047c10 */ /* 0x000fca000fffe011 */
[C---:B------:R-:W-:Y:S02]  /*9a10*/  VIADD R15, R4.reuse, UR28 ;  /* 0x0000001c040f7c36 */ /* 0x040fe40008000000 */
[----:B------:R-:W-:Y:S02]  /*9a20*/  VIADD R14, R4, UR10 ;  /* 0x0000000a040e7c36 */ /* 0x000fe40008000000 */
[----:B--2---:R-:W-:Y:S02]  /*9a30*/  IMAD.IADD R12, R15, 0x1, R214 ;  /* 0x000000010f0c7824 */ /* 0x004fe400078e02d6 */
        /* <DEDUP_REMOVED lines=14> */
.L_x_10976:
[----:B------:R-:W-:-:S05]  /*9b20*/  IMAD.U32 R21, RZ, RZ, UR25 ;  /* 0x00000019ff157e24 */ /* 0x000fca000f8e00ff */
[----:B------:R-:W-:-:S13]  /*9b30*/  ISETP.NE.AND P1, PT, R21, 0x1, PT ;  /* 0x000000011500780c */ /* 0x000fda0003f25270 */
[----:B------:R-:W2:Y:S02]  /*9b40*/  @P1 LDC.64 R4, c[0x0][0x9e8] ;  /* 0x00027a00ff041b82 */ /* 0x000ea40000000a00 */
[----:B--2---:R-:W-:-:S05]  /*9b50*/  @P1 IMAD.HI.U32 R4, R13, R4, RZ ;  /* 0x000000040d041227 */ /* 0x004fca00078e00ff */
[----:B------:R-:W-:-:S07]  /*9b60*/  @P1 SHF.R.U32.HI R13, RZ, R5, R4 ;  /* 0x00000005ff0d1219 */ /* 0x000fce0000011604 */
.L_x_10977:
[----:B------:R-:W-:Y:S05]  /*9b70*/  BSYNC B0 ;  /* 0x0000000000007941 */ /* 0x000fea0003800000 */
.L_x_10975:
[----:B------:R-:W-:-:S04]  /*9b80*/  IMAD R4, R18, -0x2, R11 ;  /* 0xfffffffe12047824 */ /* 0x000fc800078e020b */
[----:B------:R-:W-:-:S05]  /*9b90*/  IMAD R13, R13, R21, R4 ;  /* 0x000000150d0d7224 */ /* 0x000fca00078e0204 */
[----:B------:R-:W-:Y:S02]  /*9ba0*/  VIADDMNMX R12, R13, R21, R12, PT ;  /* 0x000000150d0c7246 */ /* 0x000fe4000380010c */
[----:B------:R-:W-:-:S07]  /*9bb0*/  VIMNMX R10, R10, R13, !PT ;  /* 0x0000000d0a0a7248 */ /* 0x000fce0007fe0100 */
.L_x_10974:
[C---:B------:R-:W-:Y:S01]  /*9bc0*/  ISETP.GE.AND P2, PT, R11.reuse, 0x1, PT ;  /* 0x000000010b00780c */ /* 0x040fe20003f46270 */
[----:B------:R-:W2:Y:S01]  /*9bd0*/  SHFL.IDX PT, R20, R20, 0x1, 0x1c1f ;  /* 0x003c1f0014147f89 */ /* 0x000ea200000e0000 */
        /* <DEDUP_REMOVED lines=11> */
[----:B------:R-:W-:Y:S01]  /*9c90*/  FSEL R153, R153, -INF , !P2 ;  /* 0xff80000099997808 */ /* 0x000fe20005000000 */
[--C-:B--2---:R-:W-:Y:S01]  /*9ca0*/  IMAD.IADD R15, R15, 0x1, R20.reuse ;  /* 0x000000010f0f7824 */ /* 0x104fe200078e0214 */
[----:B------:R-:W-:Y:S01]  /*9cb0*/  ISETP.GT.AND P2, PT, R10, 0x8, !P4 ;  /* 0x000000080a00780c */ /* 0x000fe20006744270 */
[----:B------:R-:W-:Y:S01]  /*9cc0*/  IMAD.IADD R14, R14, 0x1, R20 ;  /* 0x000000010e0e7824 */ /* 0x000fe200078e0214 */
        /* <DEDUP_REMOVED lines=134> */
.L_x_10980:
[----:B------:R-:W-:-:S05]  /*a530*/  IMAD.U32 R10, RZ, RZ, UR25 ;  /* 0x00000019ff0a7e24 */ /* 0x000fca000f8e00ff */
[----:B------:R-:W-:-:S13]  /*a540*/  ISETP.NE.AND P6, PT, R10, 0x1, PT ;  /* 0x000000010a00780c */ /* 0x000fda0003fc5270 */
[----:B------:R-:W2:Y:S02]  /*a550*/  @P6 LDC.64 R4, c[0x0][0x9e8] ;  /* 0x00027a00ff046b82 */ /* 0x000ea40000000a00 */
[----:B--2---:R-:W-:-:S05]  /*a560*/  @P6 IMAD.HI.U32 R4, R21, R4, RZ ;  /* 0x0000000415046227 */ /* 0x004fca00078e00ff */
[----:B------:R-:W-:-:S07]  /*a570*/  @P6 SHF.R.U32.HI R21, RZ, R5, R4 ;  /* 0x00000005ff156219 */ /* 0x000fce0000011604 */
.L_x_10981:
[----:B------:R-:W-:Y:S05]  /*a580*/  BSYNC B0 ;  /* 0x0000000000007941 */ /* 0x000fea0003800000 */
.L_x_10979:
[----:B------:R-:W-:-:S04]  /*a590*/  IMAD R11, R18, -0x2, R11 ;  /* 0xfffffffe120b7824 */ /* 0x000fc800078e020b */
[----:B------:R-:W-:-:S05]  /*a5a0*/  IMAD R21, R21, R10, R11 ;  /* 0x0000000a15157224 */ /* 0x000fca00078e020b */
[----:B------:R-:W-:Y:S02]  /*a5b0*/  VIADDMNMX R15, R21, R10, R15, PT ;  /* 0x0000000a150f7246 */ /* 0x000fe4000380010f */
[----:B------:R-:W-:-:S07]  /*a5c0*/  VIMNMX R14, R14, R21, !PT ;  /* 0x000000150e0e7248 */ /* 0x000fce0007fe0100 */
.L_x_10978:
[----:B------:R-:W-:Y:S02]  /*a5d0*/  ISETP.GT.AND P1, PT, R14, 0x1, !P1 ;  /* 0x000000010e00780c */ /* 0x000fe40004f24270 */
[C---:B------:R-:W-:Y:S02]  /*a5e0*/  LOP3.LUT P6, RZ, R16.reuse, 0x10000, RZ, 0xc0, !PT ;  /* 0x0001000010ff7812 */ /* 0x040fe400078cc0ff */
        /* <DEDUP_REMOVED lines=135> */
[--C-:B------:R-:W-:Y:S01]  /*ae60*/  FFMA.FTZ R152, R153, UR6, -R10.reuse ;  /* 0x0000000699987c23 */ /* 0x100fe2000801080a */
[----:B------:R-:W-:Y:S01]  /*ae70*/  MUFU.EX2 R11, R11 ;  /* 0x0000000b000b7308 */ /* 0x000fe20000000800 */
        /* <DEDUP_REMOVED lines=11> */
[----:B------:R-:W-:-:S02]  /*af30*/  FFMA.FTZ R196, R196, UR6, -R10 ;  /* 0x00000006c4c47c23 */ /* 0x000fc4000801080a */
[----:B------:R-:W-:Y:S02]  /*af40*/  FMNMX.FTZ R5, R171, R20, !PT ;  /* 0x00000014ab057209 */ /* 0x000fe40007810000 */
[----:B------:R-:W-:Y:S02]  /*af50*/  MUFU.EX2 R12, R21 ;  /* 0x00000015000c7308 */ /* 0x000fe40000000800 */
[----:B------:R-:W-:-:S04]  /*af60*/  FMNMX.FTZ R20, R174, R5, !PT ;  /* 0x00000005ae147209 */ /* 0x000fc80007810000 */
[----:B------:R-:W-:Y:S02]  /*af70*/  FMNMX.FTZ R5, R175, R20, !PT ;  /* 0x00000014af057209 */ /* 0x000fe40007810000 */
[----:B------:R-:W-:Y:S02]  /*af80*/  MUFU.EX2 R20, R157 ;  /* 0x0000009d00147308 */ /* 0x000fe40000000800 */
[----:B------:R-:W-:-:S04]  /*af90*/  FMNMX.FTZ R160, R178, R5, !PT ;  /* 0x00000005b2a07209 */ /* 0x000fc80007810000 */
[----:B------:R-:W-:Y:S02]  /*afa0*/  FMNMX.FTZ R5, R179, R160, !PT ;  /* 0x000000a0b3057209 */ /* 0x000fe40007810000 */
[----:B------:R2:W-:Y:S02]  /*afb0*/  MUFU.EX2 R157, R169 ;  /* 0x000000a9009d7308 */ /* 0x0005e40000000800 */
[----:B------:R-:W-:-:S04]  /*afc0*/  FMNMX.FTZ R160, R182, R5, !PT ;  /* 0x00000005b6a07209 */ /* 0x000fc80007810000 */
[----:B------:R-:W-:Y:S02]  /*afd0*/  FMNMX.FTZ R5, R183, R160, !PT ;  /* 0x000000a0b7057209 */ /* 0x000fe40007810000 */
[----:B------:R3:W-:Y:S01]  /*afe0*/  MUFU.EX2 R160, R168 ;  /* 0x000000a800a07308 */ /* 0x0007e20000000800 */
[----:B--2---:R-:W-:Y:S01]  /*aff0*/  FFMA.FTZ R169, R184, UR6, -R10 ;  /* 0x00000006b8a97c23 */ /* 0x004fe2000801080a */
[----:B------:R-:W-:-:S04]  /*b000*/  FMNMX.FTZ R164, R186, R5, !PT ;  /* 0x00000005baa47209 */ /* 0x000fc80007810000 */
[----:B------:R-:W-:Y:S02]  /*b010*/  FMNMX.FTZ R5, R187, R164, !PT ;  /* 0x000000a4bb057209 */ /* 0x000fe40007810000 */
[----:B------:R-:W-:Y:S01]  /*b020*/  MUFU.EX2 R13, R13 ;  /* 0x0000000d000d7308 */ /* 0x000fe20000000800 */
[----:B---3--:R-:W-:Y:S01]  /*b030*/  FFMA.FTZ R168, R181, UR6, -R10 ;  /* 0x00000006b5a87c23 */ /* 0x008fe2000801080a */
[----:B------:R-:W-:Y:S02]  /*b040*/  FMNMX.FTZ R164, R190, R5, !PT ;  /* 0x00000005bea47209 */ /* 0x000fe40007810000 */
[----:B------:R-:W-:Y:S02]  /*b050*/  FSEL R181, R4, RZ, P1 ;  /* 0x000000ff04b57208 */ /* 0x000fe40000800000 */
[----:B------:R-:W-:Y:S02]  /*b060*/  FMNMX.FTZ R5, R191, R164, !PT ;  /* 0x000000a4bf057209 */ /* 0x000fe40007810000 */
[----:B------:R-:W-:Y:S01]  /*b070*/  MUFU.EX2 R156, R156 ;  /* 0x0000009c009c7308 */ /* 0x000fe20000000800 */
[----:B------:R-:W-:Y:S01]  /*b080*/  FADD.FTZ R8, -R181, R8 ;  /* 0x00000008b5087221 */ /* 0x000fe20000010100 */
[----:B------:R-:W-:-:S03]  /*b090*/  FMNMX.FTZ R164, R194, R5, !PT ;  /* 0x00000005c2a47209 */ /* 0x000fc60007810000 */
[----:B------:R-:W-:Y:S01]  /*b0a0*/  FMUL.FTZ R8, R8, UR6 ;  /* 0x0000000608087c20 */ /* 0x000fe20008410000 */
[----:B------:R-:W-:Y:S02]  /*b0b0*/  FMNMX.FTZ R5, R195, R164, !PT ;  /* 0x000000a4c3057209 */ /* 0x000fe40007810000 */
[----:B------:R2:W-:Y:S02]  /*b0c0*/  MUFU.EX2 R21, R161 ;  /* 0x000000a100157308 */ /* 0x0005e40000000800 */
[----:B------:R-:W-:-:S04]  /*b0d0*/  FMNMX.FTZ R164, R198, R5, !PT ;  /* 0x00000005c6a47209 */ /* 0x000fc80007810000 */
[----:B------:R-:W-:Y:S02]  /*b0e0*/  FMNMX.FTZ R5, R199, R164, !PT ;  /* 0x000000a4c7057209 */ /* 0x000fe40007810000 */
[----:B------:R-:W3:Y:S01]  /*b0f0*/  MUFU.EX2 R8, R8 ;  /* 0x0000000800087308 */ /* 0x000ee20000000800 */
[--C-:B--2---:R-:W-:Y:S01]  /*b100*/  FFMA.FTZ R161, R177, UR6, -R10.reuse ;  /* 0x00000006b1a17c23 */ /* 0x104fe2000801080a */
[--C-:B------:R-:W-:Y:S01]  /*b110*/  FFMA.FTZ R177, R192, UR6, -R10.reuse ;  /* 0x00000006c0b17c23 */ /* 0x100fe2000801080a */
[----:B------:R-:W2:Y:S05]  /*b120*/  SHFL.BFLY PT, R176, R5, 0x2, 0x1f ;  /* 0x0c401f0005b07f89 */ /* 0x000eaa00000e0000 */
[----:B------:R-:W-:Y:S08]  /*b130*/  MUFU.EX2 R153, R153 ;  /* 0x0000009900997308 */ /* 0x000ff00000000800 */
[----:B------:R-:W-:Y:S01]  /*b140*/  MUFU.EX2 R14, R14 ;  /* 0x0000000e000e7308 */ /* 0x000fe20000000800 */
[-C--:B---3--:R-:W-:Y:S01]  /*b150*/  FMUL.FTZ R24, R24, R8.reuse ;  /* 0x0000000818187220 */ /* 0x088fe20000410000 */
        /* <DEDUP_REMOVED lines=9> */
[----:B--2---:R-:W-:Y:S01]  /*b1f0*/  FMNMX.FTZ R184, R5, R176, !PT ;  /* 0x000000b005b87209 */ /* 0x004fe20007810000 */
[--C-:B------:R-:W-:Y:S01]  /*b200*/  FFMA.FTZ R176, R189, UR6, -R10.reuse ;  /* 0x00000006bdb07c23 */ /* 0x100fe2000801080a */
[----:B------:R-:W-:Y:S01]  /*b210*/  FFMA.FTZ R10, R197, UR6, -R10 ;  /* 0x00000006c50a7c23 */ /* 0x000fe2000801080a */
        /* <DEDUP_REMOVED lines=26> */
[----:B--2---:R-:W-:Y:S01]  /*b3c0*/  FMNMX.FTZ R5, R184, R5, !PT ;  /* 0x00000005b8057209 */ /* 0x004fe20007810000 */
[----:B------:R-:W-:Y:S01]  /*b3d0*/  MUFU.EX2 R165, R165 ;  /* 0x000000a500a57308 */ /* 0x000fe20000000800 */
[-C--:B------:R-:W-:Y:S01]  /*b3e0*/  FMUL.FTZ R85, R85, R8.reuse ;  /* 0x0000000855557220 */ /* 0x080fe20000410000 */
[-C--:B------:R-:W-:Y:S01]  /*b3f0*/  FMUL.FTZ R88, R88, R8.reuse ;  /* 0x0000000858587220 */ /* 0x080fe20000410000 */
[C---:B------:R-:W-:Y:S01]  /*b400*/  FSETP.NEU.FTZ.AND P1, PT, R5.reuse, -INF , PT ;  /* 0xff8000000500780b */ /* 0x040fe20003f3d000 */
[----:B------:R-:W-:Y:S01]  /*b410*/  FMUL.FTZ R189, R5, UR6 ;  /* 0x0000000605bd7c20 */ /* 0x000fe20008410000 */
[-C--:B------:R-:W-:Y:S01]  /*b420*/  FMUL.FTZ R89, R89, R8.reuse ;  /* 0x0000000859597220 */ /* 0x080fe20000410000 */
[-C--:B------:R-:W-:Y:S01]  /*b430*/  FMUL.FTZ R92, R92, R8.reuse ;  /* 0x000000085c5c7220 */ /* 0x080fe20000410000 */
[-C--:B------:R-:W-:Y:S01]  /*b440*/  FMUL.FTZ R93, R93, R8.reuse ;  /* 0x000000085d5d7220 */ /* 0x080fe20000410000 */
[----:B------:R-:W2:Y:S01]  /*b450*/  MUFU.EX2 R168, R168 ;  /* 0x000000a800a87308 */ /* 0x000ea20000000800 */
[----:B------:R-:W-:Y:S01]  /*b460*/  FSEL R189, R189, RZ, P1 ;  /* 0x000000ffbdbd7208 */ /* 0x000fe20000800000 */
[-C--:B------:R-:W-:Y:S01]  /*b470*/  FMUL.FTZ R96, R96, R8.reuse ;  /* 0x0000000860607220 */ /* 0x080fe20000410000 */
[-C--:B------:R-:W-:Y:S01]  /*b480*/  FMUL.FTZ R97, R97, R8.reuse ;  /* 0x0000000861617220 */ /* 0x080fe20000410000 */
[-C--:B------:R-:W-:Y:S01]  /*b490*/  FMUL.FTZ R100, R100, R8.reuse ;  /* 0x0000000864647220 */ /* 0x080fe20000410000 */
[----:B------:R-:W-:Y:S01]  /*b4a0*/  FMUL.FTZ R101, R101, R8 ;  /* 0x0000000865657220 */ /* 0x000fe20000410000 */
[----:B------:R-:W-:Y:S01]  /*b4b0*/  FFMA.FTZ R184, R155, UR6, -R189 ;  /* 0x000000069bb87c23 */ /* 0x000fe200080108bd */
[----:B------:R-:W-:Y:S01]  /*b4c0*/  FFMA.FTZ R155, R8, R2, R11 ;  /* 0x00000002089b7223 */ /* 0x000fe2000001000b */
[--C-:B----4-:R-:W-:Y:S01]  /*b4d0*/  FFMA.FTZ R185, R154, UR6, -R189.reuse ;  /* 0x000000069ab97c23 */ /* 0x110fe200080108bd */
[----:B------:R-:W-:Y:S01]  /*b4e0*/  MUFU.EX2 R169, R169 ;  /* 0x000000a900a97308 */ /* 0x000fe20000000800 */
[----:B------:R-:W-:Y:S01]  /*b4f0*/  FFMA.FTZ R188, R159, UR6, -R189 ;  /* 0x000000069fbc7c23 */ /* 0x000fe200080108bd */
[----:B------:R-:W-:Y:S01]  /*b500*/  FADD.FTZ R193, R152, R155 ;  /* 0x0000009b98c17221 */ /* 0x000fe20000010000 */
[--C-:B------:R-:W-:Y:S01]  /*b510*/  FFMA.FTZ R159, R162, UR6, -R189.reuse ;  /* 0x00000006a29f7c23 */ /* 0x100fe200080108bd */
[----:B---3--:R-:W-:Y:S01]  /*b520*/  F2FP.BF16.F32.PACK_AB R162, R15, R14 ;  /* 0x0000000e0fa2723e */ /* 0x008fe200000010ff */
[----:B------:R-:W-:Y:S01]  /*b530*/  FFMA.FTZ R155, R158, UR6, -R189 ;  /* 0x000000069e9b7c23 */ /* 0x000fe200080108bd */
[----:B------:R-:W-:Y:S01]  /*b540*/  FADD.FTZ R2, R12, R193 ;  /* 0x000000c10c027221 */ /* 0x000fe20000010000 */
[----:B------:R-:W-:Y:S01]  /*b550*/  F2FP.BF16.F32.PACK_AB R158, R153, R20 ;  /* 0x00000014999e723e */ /* 0x000fe200000010ff */
[----:B------:R3:W-:Y:S01]  /*b560*/  MUFU.EX2 R181, R196 ;  /* 0x000000c400b57308 */ /* 0x0007e20000000800 */
[--C-:B------:R-:W-:Y:S01]  /*b570*/  FFMA.FTZ R192, R163, UR6, -R189.reuse ;  /* 0x00000006a3c07c23 */ /* 0x100fe200080108bd */
[----:B------:R-:W-:Y:S01]  /*b580*/  FADD.FTZ R193, R13, R2 ;  /* 0x000000020dc17221 */ /* 0x000fe20000010000 */
[--C-:B------:R-:W-:Y:S01]  /*b590*/  FFMA.FTZ R163, R166, UR6, -R189.reuse ;  /* 0x00000006a6a37c23 */ /* 0x100fe200080108bd */
[--C-:B------:R-:W-:Y:S01]  /*b5a0*/  FFMA.FTZ R171, R171, UR6, -R189.reuse ;  /* 0x00000006abab7c23 */ /* 0x100fe200080108bd */
[----:B------:R-:W-:Y:S01]  /*b5b0*/  FFMA.FTZ R174, R174, UR6, -R189 ;  /* 0x00000006aeae7c23 */ /* 0x000fe200080108bd */
[----:B------:R-:W-:Y:S01]  /*b5c0*/  FADD.FTZ R2, R156, R193 ;  /* 0x000000c19c027221 */ /* 0x000fe20000010000 */
[----:B------:R-:W-:Y:S01]  /*b5d0*/  F2FP.BF16.F32.PACK_AB R152, R152, R11 ;  /* 0x0000000b9898723e */ /* 0x000fe200000010ff */
[----:B------:R-:W-:Y:S01]  /*b5e0*/  MUFU.EX2 R173, R173 ;  /* 0x000000ad00ad7308 */ /* 0x000fe20000000800 */
[--C-:B---3--:R-:W-:Y:S01]  /*b5f0*/  FFMA.FTZ R196, R167, UR6, -R189.reuse ;  /* 0x00000006a7c47c23 */ /* 0x108fe200080108bd */
[----:B------:R-:W-:Y:S01]  /*b600*/  FADD.FTZ R193, R21, R2 ;  /* 0x0000000215c17221 */ /* 0x000fe20000010000 */
[--C-:B------:R-:W-:Y:S01]  /*b610*/  FFMA.FTZ R175, R175, UR6, -R189.reuse ;  /* 0x00000006afaf7c23 */ /* 0x100fe200080108bd */
[----:B------:R-:W-:Y:S01]  /*b620*/  FFMA.FTZ R178, R178, UR6, -R189 ;  /* 0x00000006b2b27c23 */ /* 0x000fe200080108bd */
[----:B--2---:R-:W-:Y:S01]  /*b630*/  F2FP.BF16.F32.PACK_AB R166, R168, R165 ;  /* 0x000000a5a8a6723e */ /* 0x004fe200000010ff */
[----:B------:R-:W-:Y:S01]  /*b640*/  FADD.FTZ R2, R20, R193 ;  /* 0x000000c114027221 */ /* 0x000fe20000010000 */
[--C-:B------:R-:W-:Y:S01]  /*b650*/  FFMA.FTZ R179, R179, UR6, -R189.reuse ;  /* 0x00000006b3b37c23 */ /* 0x100fe200080108bd */
[----:B------:R-:W2:Y:S01]  /*b660*/  MUFU.EX2 R176, R176 ;  /* 0x000000b000b07308 */ /* 0x000ea20000000800 */
[--C-:B------:R-:W-:Y:S01]  /*b670*/  FFMA.FTZ R182, R182, UR6, -R189.reuse ;  /* 0x00000006b6b67c23 */ /* 0x100fe200080108bd */
[----:B------:R-:W-:Y:S01]  /*b680*/  FADD.FTZ R193, R153, R2 ;  /* 0x0000000299c17221 */ /* 0x000fe20000010000 */
[--C-:B------:R-:W-:Y:S01]  /*b690*/  FFMA.FTZ R183, R183, UR6, -R189.reuse ;  /* 0x00000006b7b77c23 */ /* 0x100fe200080108bd */
[--C-:B------:R-:W-:Y:S01]  /*b6a0*/  FFMA.FTZ R187, R187, UR6, -R189.reuse ;  /* 0x00000006bbbb7c23 */ /* 0x100fe200080108bd */
[----:B------:R-:W-:Y:S01]  /*b6b0*/  FFMA.FTZ R190, R190, UR6, -R189 ;  /* 0x00000006bebe7c23 */ /* 0x000fe200080108bd */
[----:B------:R-:W-:Y:S01]  /*b6c0*/  FADD.FTZ R2, R160, R193 ;  /* 0x000000c1a0027221 */ /* 0x000fe20000010000 */
[--C-:B------:R-:W-:Y:S01]  /*b6d0*/  FFMA.FTZ R191, R191, UR6, -R189.reuse ;  /* 0x00000006bfbf7c23 */ /* 0x100fe200080108bd */
[----:B------:R-:W-:Y:S01]  /*b6e0*/  MUFU.EX2 R177, R177 ;  /* 0x000000b100b17308 */ /* 0x000fe20000000800 */
[--C-:B------:R-:W-:Y:S01]  /*b6f0*/  FFMA.FTZ R194, R194, UR6, -R189.reuse ;  /* 0x00000006c2c27c23 */ /* 0x100fe200080108bd */
[----:B------:R-:W-:Y:S01]  /*b700*/  FADD.FTZ R193, R157, R2 ;  /* 0x000000029dc17221 */ /* 0x000fe20000010000 */
[----:B------:R-:W-:Y:S01]  /*b710*/  FSEL R2, R5, RZ, P1 ;  /* 0x000000ff05027208 */ /* 0x000fe20000800000 */
[--C-:B------:R-:W-:Y:S01]  /*b720*/  FFMA.FTZ R195, R195, UR6, -R189.reuse ;  /* 0x00000006c3c37c23 */ /* 0x100fe200080108bd */
[----:B------:R-:W-:Y:S01]  /*b730*/  FFMA.FTZ R198, R198, UR6, -R189 ;  /* 0x00000006c6c67c23 */ /* 0x000fe200080108bd */
[----:B------:R-:W-:Y:S01]  /*b740*/  FADD.FTZ R154, R14, R193 ;  /* 0x000000c10e9a7221 */ /* 0x000fe20000010000 */
[-C--:B------:R-:W-:Y:S01]  /*b750*/  FMUL.FTZ R104, R104, R8.reuse ;  /* 0x0000000868687220 */ /* 0x080fe20000410000 */
[----:B------:R-:W-:Y:S01]  /*b760*/  FADD.FTZ R2, -R2, R9 ;  /* 0x0000000902027221 */ /* 0x000fe20000010100 */
[----:B------:R-:W3:Y:S01]  /*b770*/  MUFU.EX2 R180, R180 ;  /* 0x000000b400b47308 */ /* 0x000ee20000000800 */
[----:B------:R-:W-:Y:S01]  /*b780*/  FADD.FTZ R193, R15, R154 ;  /* 0x0000009a0fc17221 */ /* 0x000fe20000010000 */
[----:B------:R-:W-:Y:S01]  /*b790*/  FFMA.FTZ R9, R170, UR6, -R189 ;  /* 0x00000006aa097c23 */ /* 0x000fe200080108bd */
[----:B------:R-:W-:Y:S01]  /*b7a0*/  FMUL.FTZ R14, R2, UR6 ;  /* 0x00000006020e7c20 */ /* 0x000fe20008410000 */
[----:B--2---:R-:W-:Y:S01]  /*b7b0*/  F2FP.BF16.F32.PACK_AB R170, R176, R173 ;  /* 0x000000adb0aa723e */ /* 0x004fe200000010ff */
[----:B------:R-:W-:Y:S01]  /*b7c0*/  FADD.FTZ R154, R164, R193 ;  /* 0x000000c1a49a7221 */ /* 0x000fe20000010000 */
[-C--:B------:R-:W-:Y:S01]  /*b7d0*/  FMUL.FTZ R105, R105, R8.reuse ;  /* 0x0000000869697220 */ /* 0x080fe20000410000 */
[-C--:B------:R-:W-:Y:S01]  /*b7e0*/  FMUL.FTZ R108, R108, R8.reuse ;  /* 0x000000086c6c7220 */ /* 0x080fe20000410000 */
[----:B------:R-:W2:Y:S01]  /*b7f0*/  MUFU.EX2 R10, R10 ;  /* 0x0000000a000a7308 */ /* 0x000ea20000000800 */
[----:B------:R-:W-:Y:S01]  /*b800*/  FADD.FTZ R154, R161, R154 ;  /* 0x0000009aa19a7221 */ /* 0x000fe20000010000 */
[-C--:B------:R-:W-:Y:S01]  /*b810*/  FMUL.FTZ R109, R109, R8.reuse ;  /* 0x000000086d6d7220 */ /* 0x080fe20000410000 */
[-C--:B------:R-:W-:Y:S01]  /*b820*/  FMUL.FTZ R112, R112, R8.reuse ;  /* 0x0000000870707220 */ /* 0x080fe20000410000 */
[-C--:B------:R-:W-:Y:S01]  /*b830*/  FMUL.FTZ R113, R113, R8.reuse ;  /* 0x0000000871717220 */ /* 0x080fe20000410000 */
[----:B------:R-:W-:Y:S01]  /*b840*/  FADD.FTZ R167, R165, R154 ;  /* 0x0000009aa5a77221 */ /* 0x000fe20000010000 */
[-C--:B------:R-:W-:Y:S01]  /*b850*/  FMUL.FTZ R116, R116, R8.reuse ;  /* 0x0000000874747220 */ /* 0x080fe20000410000 */
[-C--:B------:R-:W-:Y:S01]  /*b860*/  FMUL.FTZ R117, R117, R8.reuse ;  /* 0x0000000875757220 */ /* 0x080fe20000410000 */
[----:B------:R-:W-:Y:S01]  /*b870*/  MUFU.EX2 R185, R185 ;  /* 0x000000b900b97308 */ /* 0x000fe20000000800 */
[----:B------:R-:W-:Y:S01]  /*b880*/  FADD.FTZ R154, R168, R167 ;  /* 0x000000a7a89a7221 */ /* 0x000fe20000010000 */
[--C-:B------:R-:W-:Y:S01]  /*b890*/  FFMA.FTZ R167, R186, UR6, -R189.reuse ;  /* 0x00000006baa77c23 */ /* 0x100fe200080108bd */
[----:B------:R-:W-:Y:S01]  /*b8a0*/  F2FP.BF16.F32.PACK_AB R168, R172, R169 ;  /* 0x000000a9aca8723e */ /* 0x000fe200000010ff */
[----:B------:R-:W-:Y:S01]  /*b8b0*/  FFMA.FTZ R189, R199, UR6, -R189 ;  /* 0x00000006c7bd7c23 */ /* 0x000fe200080108bd */
[----:B------:R-:W-:Y:S01]  /*b8c0*/  FADD.FTZ R193, R169, R154 ;  /* 0x0000009aa9c17221 */ /* 0x000fe20000010000 */
[-C--:B------:R-:W-:Y:S01]  /*b8d0*/  FMUL.FTZ R120, R120, R8.reuse ;  /* 0x0000000878787220 */ /* 0x080fe20000410000 */
[-C--:B------:R-:W-:Y:S01]  /*b8e0*/  FMUL.FTZ R121, R121, R8.reuse ;  /* 0x0000000879797220 */ /* 0x080fe20000410000 */
[----:B------:R-:W4:Y:S01]  /*b8f0*/  MUFU.EX2 R14, R14 ;  /* 0x0000000e000e7308 */ /* 0x000f220000000800 */
[----:B------:R-:W-:Y:S01]  /*b900*/  FADD.FTZ R154, R172, R193 ;  /* 0x000000c1ac9a7221 */ /* 0x000fe20000010000 */
[----:B---3--:R-:W-:Y:S01]  /*b910*/  F2FP.BF16.F32.PACK_AB R172, R180, R177 ;  /* 0x000000b1b4ac723e */ /* 0x008fe200000010ff */
[-C--:B------:R-:W-:Y:S01]  /*b920*/  FMUL.FTZ R124, R124, R8.reuse ;  /* 0x000000087c7c7220 */ /* 0x080fe20000410000 */
[----:B------:R-:W-:Y:S01]  /*b930*/  FMUL.FTZ R125, R125, R8 ;  /* 0x000000087d7d7220 */ /* 0x000fe20000410000 */
[----:B------:R-:W-:Y:S01]  /*b940*/  FADD.FTZ R193, R173, R154 ;  /* 0x0000009aadc17221 */ /* 0x000fe20000010000 */
[----:B------:R-:W-:Y:S01]  /*b950*/  F2FP.BF16.F32.PACK_AB R154, R13, R12 ;  /* 0x0000000c0d9a723e */ /* 0x000fe200000010ff */
[-C--:B------:R-:W-:Y:S01]  /*b960*/  FMUL.FTZ R128, R128, R8.reuse ;  /* 0x0000000880807220 */ /* 0x080fe20000410000 */
[----:B------:R-:W3:Y:S01]  /*b970*/  MUFU.EX2 R184, R184 ;  /* 0x000000b800b87308 */ /* 0x000ee20000000800 */
[----:B------:R-:W-:Y:S01]  /*b980*/  FADD.FTZ R12, R176, R193 ;  /* 0x000000c1b00c7221 */ /* 0x000fe20000010000 */
[-C--:B------:R-:W-:Y:S01]  /*b990*/  FMUL.FTZ R129, R129, R8.reuse ;  /* 0x0000000881817220 */ /* 0x080fe20000410000 */
[-C--:B------:R-:W-:Y:S01]  /*b9a0*/  FMUL.FTZ R132, R132, R8.reuse ;  /* 0x0000000884847220 */ /* 0x080fe20000410000 */
[-C--:B------:R-:W-:Y:S01]  /*b9b0*/  FMUL.FTZ R133, R133, R8.reuse ;  /* 0x0000000885857220 */ /* 0x080fe20000410000 */
[----:B------:R-:W-:Y:S01]  /*b9c0*/  FADD.FTZ R13, R177, R12 ;  /* 0x0000000cb10d7221 */ /* 0x000fe20000010000 */
[-C--:B------:R-:W-:Y:S01]  /*b9d0*/  FMUL.FTZ R136, R136, R8.reuse ;  /* 0x0000000888887220 */ /* 0x080fe20000410000 */
[-C--:B------:R-:W-:Y:S01]  /*b9e0*/  FMUL.FTZ R137, R137, R8.reuse ;  /* 0x0000000889897220 */ /* 0x080fe20000410000 */
[----:B------:R-:W5:Y:S01]  /*b9f0*/  MUFU.EX2 R155, R155 ;  /* 0x0000009b009b7308 */ /* 0x000f620000000800 */
[----:B------:R-:W-:Y:S01]  /*ba00*/  FADD.FTZ R20, R180, R13 ;  /* 0x0000000db4147221 */ /* 0x000fe20000010000 */
[-C--:B------:R-:W-:Y:S01]  /*ba10*/  FMUL.FTZ R140, R140, R8.reuse ;  /* 0x000000088c8c7220 */ /* 0x080fe20000410000 */
[-C--:B------:R-:W-:Y:S01]  /*ba20*/  FMUL.FTZ R141, R141, R8.reuse ;  /* 0x000000088d8d7220 */ /* 0x080fe20000410000 */
[-C--:B------:R-:W-:Y:S01]  /*ba30*/  FMUL.FTZ R144, R144, R8.reuse ;  /* 0x0000000890907220 */ /* 0x080fe20000410000 */
[----:B------:R-:W-:Y:S01]  /*ba40*/  FADD.FTZ R13, R181, R20 ;  /* 0x00000014b50d7221 */ /* 0x000fe20000010000 */
[-C--:B------:R-:W-:Y:S01]  /*ba50*/  FMUL.FTZ R145, R145, R8.reuse ;  /* 0x0000000891917220 */ /* 0x080fe20000410000 */
[----:B------:R-:W-:Y:S01]  /*ba60*/  FMUL.FTZ R148, R148, R8 ;  /* 0x0000000894947220 */ /* 0x000fe20000410000 */
[----:B------:R-:W0:Y:S01]  /*ba70*/  MUFU.EX2 R188, R188 ;  /* 0x000000bc00bc7308 */ /* 0x000e220000000800 */
[----:B--2---:R-:W-:Y:S01]  /*ba80*/  FADD.FTZ R2, R10, R13 ;  /* 0x0000000d0a027221 */ /* 0x004fe20000010000 */
[----:B----4-:R-:W-:Y:S01]  /*ba90*/  FFMA.FTZ R13, R14, R0, R185 ;  /* 0x000000000e0d7223 */ /* 0x010fe200000100b9 */
[----:B------:R-:W-:Y:S01]  /*baa0*/  FMUL.FTZ R149, R149, R8 ;  /* 0x0000000895957220 */ /* 0x000fe20000410000 */
[----:B------:R-:W-:Y:S01]  /*bab0*/  F2FP.BF16.F32.PACK_AB R164, R161, R164 ;  /* 0x000000a4a1a4723e */ /* 0x000fe200000010ff */
[----:B------:R-:W-:Y:S01]  /*bac0*/  FMUL.FTZ R26, R26, R14 ;  /* 0x0000000e1a1a7220 */ /* 0x000fe20000410000 */
[C---:B---3--:R-:W-:Y:S01]  /*bad0*/  FADD.FTZ R0, R184.reuse, R13 ;  /* 0x0000000db8007221 */ /* 0x048fe20000010000 */
[----:B------:R-:W-:Y:S01]  /*bae0*/  F2FP.BF16.F32.PACK_AB R160, R157, R160 ;  /* 0x000000a09da0723e */ /* 0x000fe200000010ff */
[----:B------:R-:W2:Y:S01]  /*baf0*/  MUFU.EX2 R159, R159 ;  /* 0x0000009f009f7308 */ /* 0x000ea20000000800 */
[----:B------:R-:W-:Y:S01]  /*bb00*/  F2FP.BF16.F32.PACK_AB R156, R21, R156 ;  /* 0x0000009c159c723e */ /* 0x000fe200000010ff */
[----:B-----5:R-:W-:Y:S01]  /*bb10*/  FADD.FTZ R13, R155, R0 ;  /* 0x000000009b0d7221 */ /* 0x020fe20000010000 */
[----:B------:R-:W-:Y:S01]  /*bb20*/  F2FP.BF16.F32.PACK_AB R153, R184, R185 ;  /* 0x000000b9b899723e */ /* 0x000fe200000010ff */
        /* <DEDUP_REMOVED lines=37> */
[C---:B--2---:R-:W-:Y:S01]  /*bd80*/  FADD.FTZ R20, R196.reuse, R13 ;  /* 0x0000000dc4147221 */ /* 0x044fe20000010000 */
[----:B------:R-:W-:Y:S01]  /*bd90*/  F2FP.BF16.F32.PACK_AB R159, R196, R163 ;  /* 0x000000a3c49f723e */ /* 0x000fe200000010ff */
[-C--:B------:R-:W-:Y:S01]  /*bda0*/  FMUL.FTZ R79, R79, R14.reuse ;  /* 0x0000000e4f4f7220 */ /* 0x080fe20000410000 */
[-C--:B------:R-:W-:Y:S01]  /*bdb0*/  FMUL.FTZ R82, R82, R14.reuse ;  /* 0x0000000e52527220 */ /* 0x080fe20000410000 */
[-C--:B------:R-:W-:Y:S01]  /*bdc0*/  FMUL.FTZ R83, R83, R14.reuse ;  /* 0x0000000e53537220 */ /* 0x080fe20000410000 */
[-C--:B------:R-:W-:Y:S01]  /*bdd0*/  FMUL.FTZ R86, R86, R14.reuse ;  /* 0x0000000e56567220 */ /* 0x080fe20000410000 */
[-C--:B------:R-:W-:Y:S01]  /*bde0*/  FMUL.FTZ R87, R87, R14.reuse ;  /* 0x0000000e57577220 */ /* 0x080fe20000410000 */
[----:B------:R2:W4:Y:S01]  /*bdf0*/  MUFU.EX2 R11, R174 ;  /* 0x000000ae000b7308 */ /* 0x0005220000000800 */
        /* <DEDUP_REMOVED lines=8> */
[----:B--2---:R-:W-:Y:S01]  /*be80*/  F2FP.BF16.F32.PACK_AB R174, R10, R181 ;  /* 0x000000b50aae723e */ /* 0x004fe200000010ff */
[C---:B0-----:R-:W-:Y:S01]  /*be90*/  FADD.FTZ R20, R186.reuse, R13 ;  /* 0x0000000dba147221 */ /* 0x041fe20000010000 */
[----:B------:R-:W-:Y:S01]  /*bea0*/  F2FP.BF16.F32.PACK_AB R161, R186, R9 ;  /* 0x00000009baa1723e */ /* 0x000fe200000010ff */
        /* <DEDUP_REMOVED lines=35> */
[----:B------:R-:W-:Y:S01]  /*c0e0*/  FMUL.FTZ R151, R151, R14 ;  /* 0x0000000e97977220 */ /* 0x000fe20000410000 */
[----:B------:R2:W4:Y:S01]  /*c0f0*/  MUFU.EX2 R169, R167 ;  /* 0x000000a700a97308 */ /* 0x0005220000000800 */
[----:B---3--:R-:W-:-:S07]  /*c100*/  FADD.FTZ R178, R182, R13 ;  /* 0x0000000db6b27221 */ /* 0x008fce0000010000 */
[----:B------:R-:W3:Y:S01]  /*c110*/  MUFU.EX2 R0, R187 ;  /* 0x000000bb00007308 */ /* 0x000ee20000000800 */
[C---:B0-----:R-:W-:Y:S01]  /*c120*/  FADD.FTZ R178, R183.reuse, R178 ;  /* 0x000000b2b7b27221 */ /* 0x041fe20000010000 */
[----:B--2---:R-:W-:-:S06]  /*c130*/  F2FP.BF16.F32.PACK_AB R167, R183, R182 ;  /* 0x000000b6b7a7723e */ /* 0x004fcc00000010ff */
[----:B------:R-:W0:Y:S01]  /*c140*/  MUFU.EX2 R171, R190 ;  /* 0x000000be00ab7308 */ /* 0x000e220000000800 */
[----:B----4-:R-:W-:-:S07]  /*c150*/  FADD.FTZ R13, R169, R178 ;  /* 0x000000b2a90d7221 */ /* 0x010fce0000010000 */
[----:B------:R-:W2:Y:S01]  /*c160*/  MUFU.EX2 R20, R191 ;  /* 0x000000bf00147308 */ /* 0x000ea20000000800 */
[C---:B---3--:R-:W-:Y:S01]  /*c170*/  FADD.FTZ R178, R0.reuse, R13 ;  /* 0x0000000d00b27221 */ /* 0x048fe20000010000 */
[----:B------:R-:W-:-:S06]  /*c180*/  F2FP.BF16.F32.PACK_AB R169, R0, R169 ;  /* 0x000000a900a9723e */ /* 0x000fcc00000010ff */
[----:B------:R-:W3:Y:S01]  /*c190*/  MUFU.EX2 R173, R194 ;  /* 0x000000c200ad7308 */ /* 0x000ee20000000800 */
[----:B0-----:R-:W-:-:S07]  /*c1a0*/  FADD.FTZ R13, R171, R178 ;  /* 0x000000b2ab0d7221 */ /* 0x001fce0000010000 */
[----:B------:R-:W0:Y:S01]  /*c1b0*/  MUFU.EX2 R176, R195 ;  /* 0x000000c300b07308 */ /* 0x000e220000000800 */
[C---:B--2---:R-:W-:Y:S01]  /*c1c0*/  FADD.FTZ R180, R20.reuse, R13 ;  /* 0x0000000d14b47221 */ /* 0x044fe20000010000 */
[----:B------:R-:W-:-:S06]  /*c1d0*/  F2FP.BF16.F32.PACK_AB R171, R20, R171 ;  /* 0x000000ab14ab723e */ /* 0x000fcc00000010ff */
[----:B------:R-:W2:Y:S01]  /*c1e0*/  MUFU.EX2 R175, R198 ;  /* 0x000000c600af7308 */ /* 0x000ea20000000800 */
[----:B---3--:R-:W-:-:S07]  /*c1f0*/  FADD.FTZ R13, R173, R180 ;  /* 0x000000b4ad0d7221 */ /* 0x008fce0000010000 */
[----:B------:R-:W3:Y:S01]  /*c200*/  MUFU.EX2 R178, R189 ;  /* 0x000000bd00b27308 */ /* 0x000ee20000000800 */
[C---:B0-----:R-:W-:Y:S01]  /*c210*/  FADD.FTZ R8, R176.reuse, R13 ;  /* 0x0000000db0087221 */ /* 0x041fe20000010000 */
[----:B------:R-:W-:-:S03]  /*c220*/  F2FP.BF16.F32.PACK_AB R173, R176, R173 ;  /* 0x000000adb0ad723e */ /* 0x000fc600000010ff */
[----:B--2---:R-:W-:-:S04]  /*c230*/  FADD.FTZ R9, R175, R8 ;  /* 0x00000008af097221 */ /* 0x004fc80000010000 */
[C---:B---3--:R-:W-:Y:S01]  /*c240*/  FADD.FTZ R0, R178.reuse, R9 ;  /* 0x00000009b2007221 */ /* 0x048fe20000010000 */
[----:B------:R-:W-:Y:S01]  /*c250*/  F2FP.BF16.F32.PACK_AB R175, R178, R175 ;  /* 0x000000afb2af723e */ /* 0x000fe200000010ff */
[----:B------:R-:W-:Y:S06]  /*c260*/  @!P0 BRA `(.L_x_10982) ;  /* 0x0000000000048947 */ /* 0x000fec0003800000 */
[----:B------:R-:W-:Y:S01]  /*c270*/  BPT.TRAP 0x1 ;  /* 0x000000040000795c */ /* 0x000fe20000300000 */
.L_x_10982:
[----:B------:R0:W2:Y:S01]  /*c280*/  SYNCS.PHASECHK.TRANS64.TRYWAIT P1, [UR24+0x22850], R6 ;  /* 0x02285006ff0075a7 */ /* 0x0000a20008020158 */
[----:B------:R-:W-:Y:S05]  /*c290*/  @!P0 BRA `(.L_x_10983) ;  /* 0x0000000000048947 */ /* 0x000fea0003800000 */
[----:B------:R-:W-:Y:S01]  /*c2a0*/  BPT.TRAP 0x1 ;  /* 0x000000040000795c */ /* 0x000fe20000300000 */
.L_x_10983:
[----:B------:R-:W-:Y:S01]  /*c2b0*/  VIADD R8, R215, 0x8 ;  /* 0x00000008d7087836 */ /* 0x000fe20000000000 */
[----:B--2---:R-:W-:Y:S06]  /*c2c0*/  @P1 BRA `(.L_x_10984) ;  /* 0x0000000000081947 */ /* 0x004fec0003800000 */
[----:B------:R-:W2:Y:S02]  /*c2d0*/  SYNCS.PHASECHK.TRANS64.TRYWAIT P1, [UR24+0x22850], R6 ;  /* 0x02285006ff0075a7 */ /* 0x000ea40008020158 */
[----:B--2---:R-:W-:Y:S05]  /*c2e0*/  @!P1 BRA `(.L_x_10985) ;  /* 0x0000007800e09947 */ /* 0x004fea0003800000 */
.L_x_10984:
        /* <DEDUP_REMOVED lines=39> */
.L_x_10986:
[----:B------:R-:W-:Y:S01]  /*c560*/  UIADD3 UR24, UR24, 0x22860, URZ ;  /* 0x0002286018187890 */ /* 0x000fe2000fffe03f */
[C---:B------:R-:W-:Y:S01]  /*c570*/  ISETP.GT.AND P1, PT, R7.reuse, UR44, PT ;  /* 0x0000002c07007c0c */ /* 0x040fe2000bf24270 */
[----:B------:R-:W-:Y:S02]  /*c580*/  VIADD R7, R7, 0xffffffff ;  /* 0xffffffff07077836 */ /* 0x000fe40000000000 */
[----:B------:R-:W-:Y:S01]  /*c590*/  UPRMT UR24, UR7, 0x654, UR24 ;  /* 0x0000065407187896 */ /* 0x000fe20008000018 */
[----:B--2---:R-:W-:Y:S02]  /*c5a0*/  IMAD.MOV.U32 R9, RZ, RZ, R5 ;  /* 0x000000ffff097224 */ /* 0x004fe400078e0005 */
[----:B------:R-:W-:-:S06]  /*c5b0*/  IMAD.MOV.U32 R8, RZ, RZ, R4 ;  /* 0x000000ffff087224 */ /* 0x000fcc00078e0004 */
[----:B------:R-:W-:Y:S01]  /*c5c0*/  SYNCS.ARRIVE.TRANS64.RED.A1T0 RZ, [UR24], RZ ;  /* 0x000000ffffff79a7 */ /* 0x000fe20008100418 */
[----:B------:R-:W-:Y:S05]  /*c5d0*/  @P1 BRA `(.L_x_10987) ;  /* 0xffffffd000181947 */ /* 0x000fea000383ffff */
.L_x_10968:
[----:B------:R-:W3:Y:S01]  /*c5e0*/  SHFL.BFLY PT, R7, R2, 0x2, 0x1f ;  /* 0x0c401f0002077f89 */ /* 0x000ee200000e0000 */
[----:B------:R-:W-:Y:S01]  /*c5f0*/  IMAD.MOV.U32 R8, RZ, RZ, RZ ;  /* 0x000000ffff087224 */ /* 0x000fe200078e00ff */
[----:B------:R-:W-:Y:S01]  /*c600*/  UIADD3 UR38, UR38, 0x1, URZ ;  /* 0x0000000126267890 */ /* 0x000fe2000fffe03f */
[----:B------:R1:W-:Y:S06]  /*c610*/  BAR.ARV R3, 0x100 ;  /* 0x000400030000751d */ /* 0x0003ec0000002000 */
[----:B------:R-:W-:Y:S02]  /*c620*/  UISETP.NE.AND UP0, UPT, UR38, 0x2, UPT ;  /* 0x000000022600788c */ /* 0x000fe4000bf05270 */
[----:B------:R-:W-:Y:S06]  /*c630*/  BAR.ARV 0x8, 0x180 ;  /* 0x0206000000007b1d */ /* 0x000fec0000002000 */
[----:B-1----:R-:W-:Y:S01]  /*c640*/  IMAD.MOV.U32 R3, RZ, RZ, -0x800000 ;  /* 0xff800000ff037424 */ /* 0x002fe200078e00ff */
[----:B------:R-:W-:Y:S01]  /*c650*/  USEL UR4, URZ, 0x1, UP0 ;  /* 0x000000013f047887 */ /* 0x000fe20008000000 */
[----:B------:R-:W1:Y:S01]  /*c660*/  SHFL.BFLY PT, R9, R0, 0x2, 0x1f ;  /* 0x0c401f0000097f89 */ /* 0x000e6200000e0000 */
[----:B------:R-:W-:Y:S01]  /*c670*/  PLOP3.LUT P0, PT, PT, PT, PT, 0x8, 0x0 ;  /* 0x000000000000781c */ /* 0x000fe20003f0e170 */
[----:B------:R-:W-:Y:S01]  /*c680*/  UIADD3 UR36, UR36, 0x1, URZ ;  /* 0x0000000124247890 */ /* 0x000fe2000fffe03f */
[----:B---3--:R-:W-:Y:S01]  /*c690*/  FADD.FTZ R7, R7, R2 ;  /* 0x0000000207077221 */ /* 0x008fe20000010000 */
[----:B------:R-:W-:Y:S01]  /*c6a0*/  IMAD.MOV.U32 R2, RZ, RZ, -0x800000 ;  /* 0xff800000ff027424 */ /* 0x000fe200078e00ff */
[----:B------:R-:W-:-:S02]  /*c6b0*/  USEL UR38, UR38, URZ, UP0 ;  /* 0x0000003f26267287 */ /* 0x000fc40008000000 */
[----:B------:R-:W-:Y:S01]  /*c6c0*/  ULOP3.LUT UR37, UR37, UR4, URZ, 0x3c, !UPT ;  /* 0x0000000425257292 */ /* 0x000fe2000f8e3c3f */
[----:B0-2---:R-:W0:Y:S01]  /*c6d0*/  SHFL.BFLY PT, R6, R7, 0x1, 0x1f ;  /* 0x0c201f0007067f89 */ /* 0x005e2200000e0000 */
[----:B-1----:R-:W-:Y:S01]  /*c6e0*/  FADD.FTZ R9, R9, R0 ;  /* 0x0000000009097221 */ /* 0x002fe20000010000 */
[----:B------:R-:W-:Y:S02]  /*c6f0*/  IMAD.MOV.U32 R0, RZ, RZ, RZ ;  /* 0x000000ffff007224 */ /* 0x000fe400078e00ff */
[----:B0-----:R-:W-:Y:S01]  /*c700*/  FADD.FTZ R10, R7, R6 ;  /* 0x00000006070a7221 */ /* 0x001fe20000010000 */
[----:B------:R-:W-:Y:S01]  /*c710*/  IMAD.U32 R7, RZ, RZ, UR6 ;  /* 0x00000006ff077e24 */ /* 0x000fe2000f8e00ff */
[----:B------:R-:W0:Y:S03]  /*c720*/  SHFL.BFLY PT, R6, R9, 0x1, 0x1f ;  /* 0x0c201f0009067f89 */ /* 0x000e2600000e0000 */
[----:B------:R-:W-:-:S13]  /*c730*/  FSETP.NE.FTZ.AND P1, PT, R10, RZ, PT ;  /* 0x000000ff0a00720b */ /* 0x000fda0003f35000 */
[----:B------:R-:W1:Y:S01]  /*c740*/  @P1 MUFU.RCP R8, R10 ;  /* 0x0000000a00081308 */ /* 0x000e620000001000 */
[----:B------:R-:W-:Y:S01]  /*c750*/  @P1 FMUL.FTZ R7, R7, 0.69314718246459960938 ;  /* 0x3f31721807071820 */ /* 0x000fe20000410000 */
[----:B0-----:R-:W-:Y:S01]  /*c760*/  FADD.FTZ R11, R9, R6 ;  /* 0x00000006090b7221 */ /* 0x001fe20000010000 */
[----:B------:R-:W-:-:S05]  /*c770*/  IMAD.U32 R9, RZ, RZ, UR6 ;  /* 0x00000006ff097e24 */ /* 0x000fca000f8e00ff */
[----:B------:R-:W0:Y:S01]  /*c780*/  @P1 MUFU.LG2 R6, R10 ;  /* 0x0000000a00061308 */ /* 0x000e220000000c00 */
[----:B------:R-:W-:Y:S01]  /*c790*/  FSETP.NE.FTZ.AND P2, PT, R11, RZ, PT ;  /* 0x000000ff0b00720b */ /* 0x000fe20003f55000 */
        /* <DEDUP_REMOVED lines=64> */
[----:B------:R-:W1:Y:S01]  /*cba0*/  @P2 MUFU.RCP R0, R11 ;  /* 0x0000000b00002308 */ /* 0x000e620000001000 */
[----:B------:R-:W-:Y:S01]  /*cbb0*/  @P2 FMUL.FTZ R9, R9, 0.69314718246459960938 ;  /* 0x3f31721809092820 */ /* 0x000fe20000410000 */
[----:B0-----:R-:W-:-:S04]  /*cbc0*/  @P1 FMUL.FTZ R6, R6, 0.69314718246459960938 ;  /* 0x3f31721806061820 */ /* 0x001fc80000410000 */
[----:B------:R-:W-:Y:S02]  /*cbd0*/  @P1 FFMA.FTZ R3, R7, R4, R6 ;  /* 0x0000000407031223 */ /* 0x000fe40000010006 */
[----:B------:R-:W0:Y:S01]  /*cbe0*/  @P2 MUFU.LG2 R8, R11 ;  /* 0x0000000b00082308 */ /* 0x000e220000000c00 */
        /* <DEDUP_REMOVED lines=66> */
.L_x_10909:
        /* <DEDUP_REMOVED lines=10> */
[----:B------:R-:W1:Y:S01]  /*d0b0*/  LDC R205, c[0x0][0xbe8] ;  /* 0x0002fa00ffcd7b82 */ /* 0x000e620000000800 */
[----:B------:R-:W-:Y:S01]  /*d0c0*/  F2FP.BF16.F32.PACK_AB R24, R25, R24 ;  /* 0x000000181918723e */ /* 0x000fe200000010ff */
[----:B------:R-:W-:Y:S01]  /*d0d0*/  USHF.R.S32.HI UR10, URZ, 0x1f, UR43 ;  /* 0x0000001f3f0a7899 */ /* 0x000fe2000801142b */
[----:B------:R-:W-:Y:S01]  /*d0e0*/  F2FP.BF16.F32.PACK_AB R25, R27, R26 ;  /* 0x0000001a1b19723e */ /* 0x000fe200000010ff */
[----:B------:R-:W-:Y:S01]  /*d0f0*/  ULDC.64 UR8, c[0x0][0xb90] ;  /* 0x0002e40000087ab9 */ /* 0x000fe20000000a00 */
[----:B------:R-:W-:Y:S01]  /*d100*/  F2FP.BF16.F32.PACK_AB R27, R31, R30 ;  /* 0x0000001e1f1b723e */ /* 0x000fe200000010ff */
[----:B------:R-:W-:Y:S01]  /*d110*/  UIMAD UR5, UR10, UR8, URZ ;  /* 0x000000080a0572a4 */ /* 0x000fe2000f8e023f */
[----:B------:R-:W-:Y:S01]  /*d120*/  F2FP.BF16.F32.PACK_AB R26, R29, R28 ;  /* 0x0000001c1d1a723e */ /* 0x000fe200000010ff */
[----:B------:R-:W-:Y:S01]  /*d130*/  UIMAD.WIDE.U32 UR6, UR43, UR8, URZ ;  /* 0x000000082b0672a5 */ /* 0x000fe2000f8e003f */
[----:B------:R-:W-:Y:S01]  /*d140*/  F2FP.BF16.F32.PACK_AB R136, R137, R136 ;  /* 0x000000888988723e */ /* 0x000fe200000010ff */
[----:B------:R-:W-:Y:S01]  /*d150*/  UIMAD UR5, UR43, UR9, UR5 ;  /* 0x000000092b0572a4 */ /* 0x000fe2000f8e0205 */
[----:B------:R-:W-:Y:S01]  /*d160*/  F2FP.BF16.F32.PACK_AB R137, R128, R124 ;  /* 0x0000007c8089723e */ /* 0x000fe200000010ff */
[----:B------:R-:W-:Y:S01]  /*d170*/  USHF.R.S32.HI UR12, URZ, 0x1f, UR42 ;  /* 0x0000001f3f0c7899 */ /* 0x000fe2000801142a */
[----:B------:R-:W-:Y:S01]  /*d180*/  F2FP.BF16.F32.PACK_AB R144, R145, R144 ;  /* 0x000000909190723e */ /* 0x000fe200000010ff */
[----:B------:R-:W-:Y:S01]  /*d190*/  ULDC.64 UR8, c[0x0][0xb98] ;  /* 0x0002e60000087ab9 */ /* 0x000fe20000000a00 */
[----:B------:R-:W-:Y:S01]  /*d1a0*/  UIADD3 UR7, UR7, UR5, URZ ;  /* 0x0000000507077290 */ /* 0x000fe2000fffe03f */
[----:B------:R-:W-:Y:S01]  /*d1b0*/  F2FP.BF16.F32.PACK_AB R145, R167, R166 ;  /* 0x000000a6a791723e */ /* 0x000fe200000010ff */
[----:B------:R-:W-:-:S02]  /*d1c0*/  UIMAD UR5, UR12, UR8, URZ ;  /* 0x000000080c0572a4 */ /* 0x000fc4000f8e023f */
[----:B------:R-:W-:Y:S02]  /*d1d0*/  UIMAD.WIDE.U32 UR6, UR42, UR8, UR6 ;  /* 0x000000082a0672a5 */ /* 0x000fe4000f8e0006 */
[----:B------:R-:W-:-:S03]  /*d1e0*/  UIMAD UR5, UR42, UR9, UR5 ;  /* 0x000000092a0572a4 */ /* 0x000fc6000f8e0205 */
[----:B------:R-:W-:Y:S01]  /*d1f0*/  ULDC.64 UR8, c[0x0][0xae8] ;  /* 0x0002ba0000087ab9 */ /* 0x000fe20000000a00 */
[----:B------:R-:W-:Y:S02]  /*d200*/  MOV R160, R176 ;  /* 0x000000b000a07202 */ /* 0x000fe40000000f00 */
[----:B0-----:R-:W-:Y:S01]  /*d210*/  MOV R161, R5 ;  /* 0x0000000500a17202 */ /* 0x001fe20000000f00 */
[----:B------:R-:W-:Y:S02]  /*d220*/  IMAD R5, R203, 0x40, R19 ;  /* 0x00000040cb057824 */ /* 0x000fe400078e0213 */
[----:B------:R-:W-:-:S04]  /*d230*/  IMAD.WIDE R20, R208, 0x2, R160 ;  /* 0x00000002d0147825 */ /* 0x000fc800078e02a0 */
[----:B------:R-:W-:Y:S01]  /*d240*/  IMAD.WIDE R160, R5, 0x2, R160 ;  /* 0x0000000205a07825 */ /* 0x000fe200078e02a0 */
[C---:B------:R-:W-:Y:S02]  /*d250*/  IADD3 R109, P0, R20.reuse, 0x8060, RZ ;  /* 0x00008060146d7810 */ /* 0x040fe40007f1e0ff */
[C---:B------:R-:W-:Y:S02]  /*d260*/  IADD3 R113, P5, R20.reuse, 0xc020, RZ ;  /* 0x0000c02014717810 */ /* 0x040fe40007fbe0ff */
[----:B------:R-:W-:Y:S01]  /*d270*/  LOP3.LUT R12, R109, 0x380, RZ, 0xc0, !PT ;  /* 0x000003806d0c7812 */ /* 0x000fe200078ec0ff */
[--C-:B------:R-:W-:Y:S01]  /*d280*/  IMAD.X R13, RZ, RZ, R21.reuse, P0 ;  /* 0x000000ffff0d7224 */ /* 0x100fe200000e0615 */
[C---:B------:R-:W-:Y:S01]  /*d290*/  IADD3 R7, P3, R20.reuse, 0xc060, RZ ;  /* 0x0000c06014077810 */ /* 0x040fe20007f7e0ff */
[--C-:B------:R-:W-:Y:S01]  /*d2a0*/  IMAD.X R9, RZ, RZ, R21.reuse, P5 ;  /* 0x000000ffff097224 */ /* 0x100fe200028e0615 */
[----:B------:R-:W-:Y:S02]  /*d2b0*/  IADD3 R112, P2, R20, 0x8040, RZ ;  /* 0x0000804014707810 */ /* 0x000fe40007f5e0ff */
[----:B------:R-:W-:Y:S01]  /*d2c0*/  SHF.R.U64 R12, R12, 0x3, RZ ;  /* 0x000000030c0c7819 */ /* 0x000fe200000012ff */
[--C-:B------:R-:W-:Y:S01]  /*d2d0*/  IMAD.X R5, RZ, RZ, R21.reuse, P3 ;  /* 0x000000ffff057224 */ /* 0x100fe200018e0615 */
[----:B------:R-:W-:Y:S01]  /*d2e0*/  LOP3.LUT R8, R113, 0x380, RZ, 0xc0, !PT ;  /* 0x0000038071087812 */ /* 0x000fe200078ec0ff */
[----:B------:R-:W-:Y:S01]  /*d2f0*/  IMAD.X R139, RZ, RZ, R21, P2 ;  /* 0x000000ffff8b7224 */ /* 0x000fe200010e0615 */
[----:B------:R-:W-:-:S02]  /*d300*/  LOP3.LUT R4, R7, 0x380, RZ, 0xc0, !PT ;  /* 0x0000038007047812 */ /* 0x000fc400078ec0ff */
[----:B------:R-:W-:Y:S02]  /*d310*/  IADD3 R17, P2, R20, 0x4000, RZ ;  /* 0x0000400014117810 */ /* 0x000fe40007f5e0ff */
[----:B------:R-:W-:Y:S02]  /*d320*/  LOP3.LUT R12, R12, R109, RZ, 0x3c, !PT ;  /* 0x0000006d0c0c7212 */ /* 0x000fe400078e3cff */
[----:B------:R-:W-:Y:S01]  /*d330*/  SHF.R.U64 R8, R8, 0x3, RZ ;  /* 0x0000000308087819 */ /* 0x000fe200000012ff */
[----:B------:R-:W-:Y:S01]  /*d340*/  IMAD.X R135, RZ, RZ, R21, P2 ;  /* 0x000000ffff877224 */ /* 0x000fe200010e0615 */
[----:B------:R-:W-:Y:S02]  /*d350*/  LOP3.LUT R109, R112, 0x380, RZ, 0xc0, !PT ;  /* 0x00000380706d7812 */ /* 0x000fe400078ec0ff */
[----:B------:R-:W-:Y:S02]  /*d360*/  SHF.R.U64 R4, R4, 0x3, RZ ;  /* 0x0000000304047819 */ /* 0x000fe400000012ff */
[----:B------:R-:W-:-:S02]  /*d370*/  IADD3 R115, P4, R20, 0xc040, RZ ;  /* 0x0000c04014737810 */ /* 0x000fc40007f9e0ff */
[C---:B------:R-:W-:Y:S02]  /*d380*/  IADD3 R111, P6, R20.reuse, 0xc000, RZ ;  /* 0x0000c000146f7810 */ /* 0x040fe40007fde0ff */
[C---:B------:R-:W-:Y:S02]  /*d390*/  IADD3 R103, P1, R20.reuse, 0x20, RZ ;  /* 0x0000002014677810 */ /* 0x040fe40007f3e0ff */
[C---:B------:R-:W-:Y:S01]  /*d3a0*/  IADD3 R110, P3, R20.reuse, 0x8020, RZ ;  /* 0x00008020146e7810 */ /* 0x040fe20007f7e0ff */
[--C-:B------:R-:W-:Y:S01]  /*d3b0*/  IMAD.X R11, RZ, RZ, R21.reuse, P6 ;  /* 0x000000ffff0b7224 */ /* 0x100fe200030e0615 */
[----:B------:R-:W-:Y:S01]  /*d3c0*/  LOP3.LUT R163, R20, 0x380, RZ, 0xc0, !PT ;  /* 0x0000038014a37812 */ /* 0x000fe200078ec0ff */
[--C-:B------:R-:W-:Y:S01]  /*d3d0*/  IMAD.X R15, RZ, RZ, R21.reuse, P1 ;  /* 0x000000ffff0f7224 */ /* 0x100fe200008e0615 */
[----:B------:R-:W-:Y:S01]  /*d3e0*/  LOP3.LUT R8, R8, R113, RZ, 0x3c, !PT ;  /* 0x0000007108087212 */ /* 0x000fe200078e3cff */
[----:B------:R-:W-:Y:S01]  /*d3f0*/  IMAD.X R143, RZ, RZ, R21, P3 ;  /* 0x000000ffff8f7224 */ /* 0x000fe200018e0615 */
[----:B------:R-:W-:-:S02]  /*d400*/  SHF.R.U64 R109, R109, 0x3, RZ ;  /* 0x000000036d6d7819 */ /* 0x000fc400000012ff */
[----:B------:R-:W-:Y:S01]  /*d410*/  LOP3.LUT R4, R4, R7, RZ, 0x3c, !PT ;  /* 0x0000000704047212 */ /* 0x000fe200078e3cff */
[--C-:B------:R-:W-:Y:S01]  /*d420*/  IMAD.X R7, RZ, RZ, R21.reuse, P4 ;  /* 0x000000ffff077224 */ /* 0x100fe200020e0615 */
[----:B------:R-:W-:Y:S02]  /*d430*/  IADD3 R113, P2, R160, 0x7000, RZ ;  /* 0x00007000a0717810 */ /* 0x000fe40007f5e0ff */
        /* <DEDUP_REMOVED lines=12> */
[----:B------:R-:W-:Y:S01]  /*d500*/  LOP3.LUT R138, R109, R112, RZ, 0x3c, !PT ;  /* 0x000000706d8a7212 */ /* 0x000fe200078e3cff */
[----:B------:R-:W-:Y:S01]  /*d510*/  IMAD.X R159, RZ, RZ, R21, P3 ;  /* 0x000000ffff9f7224 */ /* 0x000fe200018e0615 */
[----:B------:R-:W-:-:S02]  /*d520*/  LOP3.LUT R112, R113, 0x380, RZ, 0xc0, !PT ;  /* 0x0000038071707812 */ /* 0x000fc400078ec0ff */
[----:B------:R-:W-:Y:S01]  /*d530*/  LOP3.LUT R162, R163, R20, RZ, 0x3c, !PT ;  /* 0x00000014a3a27212 */ /* 0x000fe200078e3cff */
[----:B------:R-:W-:Y:S01]  /*d540*/  IMAD.MOV.U32 R163, RZ, RZ, R21 ;  /* 0x000000ffffa37224 */ /* 0x000fe200078e0015 */
[----:B------:R-:W-:Y:S02]  /*d550*/  LOP3.LUT R21, R110, 0x380, RZ, 0xc0, !PT ;  /* 0x000003806e157812 */ /* 0x000fe400078ec0ff */
[----:B------:R-:W-:Y:S02]  /*d560*/  SHF.R.U64 R112, R112, 0x3, RZ ;  /* 0x0000000370707819 */ /* 0x000fe400000012ff */
[----:B------:R-:W-:Y:S02]  /*d570*/  LOP3.LUT R20, R107, 0x380, RZ, 0xc0, !PT ;  /* 0x000003806b147812 */ /* 0x000fe400078ec0ff */
[----:B------:R-:W-:Y:S02]  /*d580*/  SHF.R.U64 R21, R21, 0x3, RZ ;  /* 0x0000000315157819 */ /* 0x000fe400000012ff */
[----:B------:R-:W-:Y:S01]  /*d590*/  LOP3.LUT R112, R112, R113, RZ, 0x3c, !PT ;  /* 0x0000007170707212 */ /* 0x000fe200078e3cff */
[----:B------:R-:W-:Y:S01]  /*d5a0*/  IMAD.X R113, RZ, RZ, R161, P2 ;  /* 0x000000ffff717224 */ /* 0x000fe200010e06a1 */
[----:B------:R-:W-:-:S02]  /*d5b0*/  IADD3 R131, P2, R160, 0xe000, RZ ;  /* 0x0000e000a0837810 */ /* 0x000fc40007f5e0ff */
[----:B------:R-:W-:Y:S02]  /*d5c0*/  LOP3.LUT R14, R103, 0x380, RZ, 0xc0, !PT ;  /* 0x00000380670e7812 */ /* 0x000fe400078ec0ff */
[----:B------:R-:W-:Y:S02]  /*d5d0*/  SHF.R.U64 R20, R20, 0x3, RZ ;  /* 0x0000000314147819 */ /* 0x000fe400000012ff */
[----:B------:R-:W-:Y:S02]  /*d5e0*/  LOP3.LUT R142, R21, R110, RZ, 0x3c, !PT ;  /* 0x0000006e158e7212 */ /* 0x000fe400078e3cff */
[----:B------:R-:W-:Y:S02]  /*d5f0*/  LOP3.LUT R21, R104, 0x380, RZ, 0xc0, !PT ;  /* 0x0000038068157812 */ /* 0x000fe400078ec0ff */
[----:B------:R-:W-:Y:S02]  /*d600*/  LOP3.LUT R130, R131, 0x380, RZ, 0xc0, !PT ;  /* 0x0000038083827812 */ /* 0x000fe400078ec0ff */
[----:B------:R-:W-:-:S02]  /*d610*/  SHF.R.U64 R14, R14, 0x3, RZ ;  /* 0x000000030e0e7819 */ /* 0x000fc400000012ff */
[----:B------:R-:W-:Y:S02]  /*d620*/  LOP3.LUT R146, R20, R107, RZ, 0x3c, !PT ;  /* 0x0000006b14927212 */ /* 0x000fe400078e3cff */
[----:B------:R-:W-:Y:S02]  /*d630*/  LOP3.LUT R20, R105, 0x380, RZ, 0xc0, !PT ;  /* 0x0000038069147812 */ /* 0x000fe400078ec0ff */
[----:B------:R-:W-:Y:S02]  /*d640*/  SHF.R.U64 R21, R21, 0x3, RZ ;  /* 0x0000000315157819 */ /* 0x000fe400000012ff */
[----:B------:R-:W-:Y:S02]  /*d650*/  SHF.R.U64 R130, R130, 0x3, RZ ;  /* 0x0000000382827819 */ /* 0x000fe400000012ff */
[----:B------:R-:W-:Y:S02]  /*d660*/  LOP3.LUT R14, R14, R103, RZ, 0x3c, !PT ;  /* 0x000000670e0e7212 */ /* 0x000fe400078e3cff */
[----:B------:R-:W-:-:S02]  /*d670*/  LOP3.LUT R103, R106, 0x380, RZ, 0xc0, !PT ;  /* 0x000003806a677812 */ /* 0x000fc400078ec0ff */
[----:B------:R-:W-:Y:S02]  /*d680*/  SHF.R.U64 R20, R20, 0x3, RZ ;  /* 0x0000000314147819 */ /* 0x000fe400000012ff */
[----:B------:R-:W-:Y:S02]  /*d690*/  LOP3.LUT R156, R21, R104, RZ, 0x3c, !PT ;  /* 0x00000068159c7212 */ /* 0x000fe400078e3cff */
[----:B------:R-:W-:Y:S02]  /*d6a0*/  IADD3 R21, P3, R160, 0x1000, RZ ;  /* 0x00001000a0157810 */ /* 0x000fe40007f7e0ff */
[----:B------:R-:W-:Y:S01]  /*d6b0*/  LOP3.LUT R130, R130, R131, RZ, 0x3c, !PT ;  /* 0x0000008382827212 */ /* 0x000fe200078e3cff */
[----:B------:R-:W-:Y:S01]  /*d6c0*/  IMAD.X R131, RZ, RZ, R161, P2 ;  /* 0x000000ffff837224 */ /* 0x000fe200010e06a1 */
[----:B------:R-:W-:Y:S02]  /*d6d0*/  SHF.R.U64 R103, R103, 0x3, RZ ;  /* 0x0000000367677819 */ /* 0x000fe400000012ff */
[----:B------:R-:W-:-:S02]  /*d6e0*/  LOP3.LUT R152, R20, R105, RZ, 0x3c, !PT ;  /* 0x0000006914987212 */ /* 0x000fc400078e3cff */
[----:B-1----:R-:W-:Y:S02]  /*d6f0*/  ISETP.NE.AND P2, PT, R205, 0x1, PT ;  /* 0x00000001cd00780c */ /* 0x002fe40003f45270 */
[----:B------:R-:W-:Y:S02]  /*d700*/  LOP3.LUT R10, R111, 0x380, RZ, 0xc0, !PT ;  /* 0x000003806f0a7812 */ /* 0x000fe400078ec0ff */
[----:B------:R-:W-:Y:S02]  /*d710*/  LOP3.LUT R107, R108, 0x380, RZ, 0xc0, !PT ;  /* 0x000003806c6b7812 */ /* 0x000fe400078ec0ff */
[----:B------:R-:W-:Y:S02]  /*d720*/  IADD3 R104, P4, R160, 0x2000, RZ ;  /* 0x00002000a0687810 */ /* 0x000fe40007f9e0ff */
[----:B------:R-:W-:Y:S02]  /*d730*/  LOP3.LUT R105, R102, 0x380, RZ, 0xc0, !PT ;  /* 0x0000038066697812 */ /* 0x000fe400078ec0ff */
[----:B------:R-:W-:-:S02]  /*d740*/  LOP3.LUT R20, R21, 0x380, RZ, 0xc0, !PT ;  /* 0x0000038015147812 */ /* 0x000fc400078ec0ff */
[----:B------:R-:W-:Y:S02]  /*d750*/  LOP3.LUT R6, R115, 0x380, RZ, 0xc0, !PT ;  /* 0x0000038073067812 */ /* 0x000fe400078ec0ff */
[----:B------:R-:W-:Y:S02]  /*d760*/  LOP3.LUT R154, R103, R106, RZ, 0x3c, !PT ;  /* 0x0000006a679a7212 */ /* 0x000fe400078e3cff */
[----:B------:R-:W-:Y:S02]  /*d770*/  SHF.R.U64 R10, R10, 0x3, RZ ;  /* 0x000000030a0a7819 */ /* 0x000fe400000012ff */
[----:B------:R-:W-:Y:S02]  /*d780*/  SHF.R.U64 R107, R107, 0x3, RZ ;  /* 0x000000036b6b7819 */ /* 0x000fe400000012ff */
[----:B------:R-:W-:Y:S02]  /*d790*/  LOP3.LUT R106, R17, 0x380, RZ, 0xc0, !PT ;  /* 0x00000380116a7812 */ /* 0x000fe400078ec0ff */
[----:B------:R-:W-:-:S02]  /*d7a0*/  LOP3.LUT R103, R104, 0x380, RZ, 0xc0, !PT ;  /* 0x0000038068677812 */ /* 0x000fc400078ec0ff */
[----:B------:R-:W-:Y:S02]  /*d7b0*/  SHF.R.U64 R105, R105, 0x3, RZ ;  /* 0x0000000369697819 */ /* 0x000fe400000012ff */
[----:B------:R-:W-:Y:S02]  /*d7c0*/  SHF.R.U64 R20, R20, 0x3, RZ ;  /* 0x0000000314147819 */ /* 0x000fe400000012ff */
[----:B------:R-:W-:Y:S02]  /*d7d0*/  SHF.R.U64 R6, R6, 0x3, RZ ;  /* 0x0000000306067819 */ /* 0x000fe400000012ff */
[----:B------:R-:W-:Y:S02]  /*d7e0*/  LOP3.LUT R10, R10, R111, RZ, 0x3c, !PT ;  /* 0x0000006f0a0a7212 */ /* 0x000fe400078e3cff */
[----:B------:R-:W-:Y:S02]  /*d7f0*/  LOP3.LUT R150, R107, R108, RZ, 0x3c, !PT ;  /* 0x0000006c6b967212 */ /* 0x000fe400078e3cff */
[----:B------:R-:W-:-:S02]  /*d800*/  SHF.R.U64 R106, R106, 0x3, RZ ;  /* 0x000000036a6a7819 */ /* 0x000fc400000012ff */
[----:B------:R-:W-:Y:S02]  /*d810*/  SHF.R.U64 R103, R103, 0x3, RZ ;  /* 0x0000000367677819 */ /* 0x000fe400000012ff */
[----:B------:R-:W-:Y:S02]  /*d820*/  LOP3.LUT R158, R105, R102, RZ, 0x3c, !PT ;  /* 0x00000066699e7212 */ /* 0x000fe400078e3cff */
[----:B------:R-:W-:Y:S01]  /*d830*/  LOP3.LUT R20, R20, R21, RZ, 0x3c, !PT ;  /* 0x0000001514147212 */ /* 0x000fe200078e3cff */
[----:B------:R-:W-:Y:S01]  /*d840*/  IMAD.X R21, RZ, RZ, R161, P3 ;  /* 0x000000ffff157224 */ /* 0x000fe200018e06a1 */
[C---:B------:R-:W-:Y:S02]  /*d850*/  IADD3 R105, P5, R160.reuse, 0x3000, RZ ;  /* 0x00003000a0697810 */ /* 0x040fe40007fbe0ff */
[C---:B------:R-:W-:Y:S02]  /*d860*/  IADD3 R107, P6, R160.reuse, 0x4000, RZ ;  /* 0x00004000a06b7810 */ /* 0x040fe40007fde0ff */
[----:B------:R-:W-:-:S02]  /*d870*/  IADD3 R109, P0, R160, 0x5000, RZ ;  /* 0x00005000a06d7810 */ /* 0x000fc40007f1e0ff */
[----:B------:R-:W-:Y:S02]  /*d880*/  IADD3 R111, P1, R160, 0x6000, RZ ;  /* 0x00006000a06f7810 */ /* 0x000fe40007f3e0ff */
[----:B------:R-:W-:Y:S01]  /*d890*/  MOV R215, R162 ;  /* 0x000000a200d77202 */ /* 0x000fe20000000f00 */
[----:B------:R-:W-:Y:S01]  /*d8a0*/  BAR.SYNC.DEFER_BLOCKING 0x1, 0x100 ;  /* 0x0044000000007b1d */ /* 0x000fe20000010000 */
[----:B------:R-:W-:Y:S02]  /*d8b0*/  LOP3.LUT R6, R6, R115, RZ, 0x3c, !PT ;  /* 0x0000007306067212 */ /* 0x000fe400078e3cff */
[----:B------:R-:W-:Y:S02]  /*d8c0*/  MOV R163, R4 ;  /* 0x0000000400a37202 */ /* 0x000fe40000000f00 */
[----:B------:R-:W-:Y:S02]  /*d8d0*/  IADD3 R115, P3, R160, 0x8000, RZ ;  /* 0x00008000a0737810 */ /* 0x000fe40007f7e0ff */
[----:B------:R-:W-:-:S02]  /*d8e0*/  F2FP.BF16.F32.PACK_AB R5, R35, R34 ;  /* 0x000000222305723e */ /* 0x000fc400000010ff */
[----:B------:R-:W-:Y:S01]  /*d8f0*/  LOP3.LUT R134, R106, R17, RZ, 0x3c, !PT ;  /* 0x000000116a867212 */ /* 0x000fe200078e3cff */
[----:B------:R-:W0:Y:S01]  /*d900*/  @P2 LDC R34, c[0x0][0xbec] ;  /* 0x0002fb00ff222b82 */ /* 0x000e220000000800 */
[----:B------:R-:W-:Y:S01]  /*d910*/  LOP3.LUT R102, R103, R104, RZ, 0x3c, !PT ;  /* 0x0000006867667212 */ /* 0x000fe200078e3cff */
[----:B------:R-:W-:Y:S01]  /*d920*/  IMAD.X R103, RZ, RZ, R161, P4 ;  /* 0x000000ffff677224 */ /* 0x000fe200020e06a1 */
[----:B------:R-:W-:Y:S02]  /*d930*/  LOP3.LUT R104, R105, 0x380, RZ, 0xc0, !PT ;  /* 0x0000038069687812 */ /* 0x000fe400078ec0ff */
[----:B------:R-:W-:Y:S02]  /*d940*/  LOP3.LUT R106, R107, 0x380, RZ, 0xc0, !PT ;  /* 0x000003806b6a7812 */ /* 0x000fe400078ec0ff */
[----:B------:R-:W-:Y:S01]  /*d950*/  LOP3.LUT R108, R109, 0x380, RZ, 0xc0, !PT ;  /* 0x000003806d6c7812 */ /* 0x000fe200078ec0ff */
[----:B------:R-:W1:Y:S01]  /*d960*/  @P2 LDC R35, c[0x0][0xbf0] ;  /* 0x0002fc00ff232b82 */ /* 0x000e620000000800 */
[----:B------:R-:W-:-:S02]  /*d970*/  LOP3.LUT R110, R111, 0x380, RZ, 0xc0, !PT ;  /* 0x000003806f6e7812 */ /* 0x000fc400078ec0ff */
[----:B------:R-:W-:Y:S02]  /*d980*/  LOP3.LUT R114, R115, 0x380, RZ, 0xc0, !PT ;  /* 0x0000038073727812 */ /* 0x000fe400078ec0ff */
[----:B------:R-:W-:Y:S01]  /*d990*/  SHF.R.U64 R104, R104, 0x3, RZ ;  /* 0x0000000368687819 */ /* 0x000fe200000012ff */
[----:B------:R2:W-:Y:S01]  /*d9a0*/  STSM.16.M88.4 [R215], R24 ;  /* 0x00000018d7007844 */ /* 0x0005e20000000200 */
[----:B------:R-:W-:Y:S02]  /*d9b0*/  SHF.R.U64 R106, R106, 0x3, RZ ;  /* 0x000000036a6a7819 */ /* 0x000fe400000012ff */
[----:B------:R-:W-:Y:S02]  /*d9c0*/  SHF.R.U64 R108, R108, 0x3, RZ ;  /* 0x000000036c6c7819 */ /* 0x000fe400000012ff */
[----:B------:R-:W-:Y:S02]  /*d9d0*/  SHF.R.U64 R110, R110, 0x3, RZ ;  /* 0x000000036e6e7819 */ /* 0x000fe400000012ff */
[----:B------:R-:W-:-:S02]  /*d9e0*/  SHF.R.U64 R114, R114, 0x3, RZ ;  /* 0x0000000372727819 */ /* 0x000fc400000012ff */
        /* <DEDUP_REMOVED lines=8> */
[C---:B------:R-:W-:Y:S02]  /*da70*/  IADD3 R117, P4, R160.reuse, 0x9000, RZ ;  /* 0x00009000a0757810 */ /* 0x040fe40007f9e0ff */
[----:B------:R-:W-:-:S02]  /*da80*/  IADD3 R119, P5, R160, 0xa000, RZ ;  /* 0x0000a000a0777810 */ /* 0x000fc40007fbe0ff */
[----:B------:R-:W-:Y:S01]  /*da90*/  LOP3.LUT R114, R114, R115, RZ, 0x3c, !PT ;  /* 0x0000007372727212 */ /* 0x000fe200078e3cff */
[----:B------:R-:W-:Y:S01]  /*daa0*/  IMAD.X R115, RZ, RZ, R161, P3 ;  /* 0x000000ffff737224 */ /* 0x000fe200018e06a1 */
        /* <DEDUP_REMOVED lines=12> */
[----:B------:R-:W-:Y:S02]  /*db70*/  MOV R162, R6 ;  /* 0x0000000600a27202 */ /* 0x000fe40000000f00 */
[----:B------:R-:W-:Y:S02]  /*db80*/  SHF.R.U64 R116, R116, 0x3, RZ ;  /* 0x0000000374747819 */ /* 0x000fe400000012ff */
[----:B------:R-:W-:Y:S02]  /*db90*/  SHF.R.U64 R118, R118, 0x3, RZ ;  /* 0x0000000376767819 */ /* 0x000fe400000012ff */
[----:B------:R-:W-:Y:S02]  /*dba0*/  SHF.R.U64 R120, R120, 0x3, RZ ;  /* 0x0000000378787819 */ /* 0x000fe400000012ff */
[----:B------:R-:W-:Y:S02]  /*dbb0*/  SHF.R.U64 R122, R122, 0x3, RZ ;  /* 0x000000037a7a7819 */ /* 0x000fe400000012ff */
[----:B------:R-:W-:-:S02]  /*dbc0*/  SHF.R.U64 R126, R126, 0x3, RZ ;  /* 0x000000037e7e7819 */ /* 0x000fc400000012ff */
[----:B------:R-:W-:Y:S02]  /*dbd0*/  SHF.R.U64 R29, R29, 0x3, RZ ;  /* 0x000000031d1d7819 */ /* 0x000fe400000012ff */
[----:B------:R-:W-:Y:S01]  /*dbe0*/  F2FP.BF16.F32.PACK_AB R6, R37, R175 ;  /* 0x000000af2506723e */ /* 0x000fe200000010ff */
[----:B------:R-:W-:Y:S01]  /*dbf0*/  VIADD R37, R22, UR41 ;  /* 0x0000002916257c36 */ /* 0x000fe20008000000 */
        /* <DEDUP_REMOVED lines=14> */
[----:B0-----:R-:W-:Y:S01]  /*dce0*/  @P2 IMAD.HI.U32 R34, R37, R34, RZ ;  /* 0x0000002225222227 */ /* 0x001fe200078e00ff */
[----:B------:R-:W-:-:S02]  /*dcf0*/  MOV R161, R8 ;  /* 0x0000000800a17202 */ /* 0x000fc40000000f00 */
[----:B------:R-:W-:Y:S02]  /*dd00*/  MOV R160, R10 ;  /* 0x0000000a00a07202 */ /* 0x000fe40000000f00 */
[----:B------:R-:W-:Y:S02]  /*dd10*/  MOV R214, R14 ;  /* 0x0000000e00d67202 */ /* 0x000fe40000000f00 */
[----:B------:R-:W-:Y:S01]  /*dd20*/  F2FP.BF16.F32.PACK_AB R4, R33, R174 ;  /* 0x000000ae2104723e */ /* 0x000fe200000010ff */
[----:B------:R-:W-:Y:S01]  /*dd30*/  IMAD.MOV.U32 R33, RZ, RZ, R37 ;  /* 0x000000ffff217224 */ /* 0x000fe200078e0025 */
        /* <DEDUP_REMOVED lines=10> */
[----:B------:R3:W-:Y:S01]  /*dde0*/  STSM.16.M88.4 [R152], R8 ;  /* 0x0000000898007844 */ /* 0x0007e20000000200 */
[----:B------:R-:W-:-:S02]  /*ddf0*/  F2FP.BF16.F32.PACK_AB R13, R51, R50 ;  /* 0x00000032330d723e */ /* 0x000fc400000010ff */
[----:B------:R-:W-:Y:S02]  /*de00*/  F2FP.BF16.F32.PACK_AB R14, R53, R180 ;  /* 0x000000b4350e723e */ /* 0x000fe400000010ff */
[----:B------:R-:W-:Y:S02]  /*de10*/  F2FP.BF16.F32.PACK_AB R15, R55, R54 ;  /* 0x00000036370f723e */ /* 0x000fe400000010ff */
[----:B------:R-:W-:Y:S02]  /*de20*/  MOV R134, R134 ;  /* 0x0000008600867202 */ /* 0x000fe40000000f00 */
[----:B--2---:R-:W-:Y:S01]  /*de30*/  F2FP.BF16.F32.PACK_AB R24, R57, R181 ;  /* 0x000000b53918723e */ /* 0x004fe200000010ff */
[----:B------:R-:W-:Y:S01]  /*de40*/  STSM.16.M88.4 [R158], R12 ;  /* 0x0000000c9e007844 */ /* 0x000fe20000000200 */
[----:B------:R-:W-:Y:S02]  /*de50*/  F2FP.BF16.F32.PACK_AB R25, R59, R58 ;  /* 0x0000003a3b19723e */ /* 0x000fe400000010ff */
[----:B------:R-:W-:-:S02]  /*de60*/  F2FP.BF16.F32.PACK_AB R26, R61, R182 ;  /* 0x000000b63d1a723e */ /* 0x000fc400000010ff */
[----:B------:R-:W-:Y:S02]  /*de70*/  F2FP.BF16.F32.PACK_AB R27, R63, R62 ;  /* 0x0000003e3f1b723e */ /* 0x000fe400000010ff */
[----:B-1----:R-:W-:Y:S02]  /*de80*/  @P2 SHF.R.U32.HI R33, RZ, R35, R34 ;  /* 0x00000023ff212219 */ /* 0x002fe40000011622 */
[----:B------:R-:W-:Y:S01]  /*de90*/  MOV R156, R156 ;  /* 0x0000009c009c7202 */ /* 0x000fe20000000f00 */
[----:B------:R1:W-:Y:S01]  /*dea0*/  STSM.16.M88.4 [R134], R24 ;  /* 0x0000001886007844 */ /* 0x0003e20000000200 */
[----:B0-----:R-:W-:Y:S02]  /*deb0*/  F2FP.BF16.F32.PACK_AB R4, R65, R183 ;  /* 0x000000b74104723e */ /* 0x001fe400000010ff */
[----:B------:R-:W-:Y:S02]  /*dec0*/  F2FP.BF16.F32.PACK_AB R5, R67, R66 ;  /* 0x000000424305723e */ /* 0x000fe400000010ff */
[----:B------:R-:W-:-:S02]  /*ded0*/  F2FP.BF16.F32.PACK_AB R6, R69, R184 ;  /* 0x000000b84506723e */ /* 0x000fc400000010ff */
[----:B------:R-:W-:Y:S02]  /*dee0*/  F2FP.BF16.F32.PACK_AB R7, R71, R70 ;  /* 0x000000464707723e */ /* 0x000fe400000010ff */
[----:B------:R-:W-:Y:S02]  /*def0*/  MOV R154, R154 ;  /* 0x0000009a009a7202 */ /* 0x000fe40000000f00 */
[----:B---3--:R-:W-:Y:S01]  /*df00*/  F2FP.BF16.F32.PACK_AB R8, R73, R185 ;  /* 0x000000b94908723e */ /* 0x008fe200000010ff */
[----:B------:R-:W-:Y:S01]  /*df10*/  STSM.16.M88.4 [R156], R4 ;  /* 0x000000049c007844 */ /* 0x000fe20000000200 */
[----:B------:R-:W-:Y:S02]  /*df20*/  F2FP.BF16.F32.PACK_AB R9, R75, R74 ;  /* 0x0000004a4b09723e */ /* 0x000fe400000010ff */
[----:B------:R-:W-:Y:S01]  /*df30*/  F2FP.BF16.F32.PACK_AB R10, R77, R186 ;  /* 0x000000ba4d0a723e */ /* 0x000fe200000010ff */
[----:B-1----:R-:W-:Y:S01]  /*df40*/  IMAD.MOV R24, RZ, RZ, -R33 ;  /* 0x000000ffff187224 */ /* 0x002fe200078e0a21 */
[----:B------:R-:W-:-:S02]  /*df50*/  F2FP.BF16.F32.PACK_AB R11, R79, R78 ;  /* 0x0000004e4f0b723e */ /* 0x000fc400000010ff */
[----:B------:R-:W-:Y:S01]  /*df60*/  MOV R150, R150 ;  /* 0x0000009600967202 */ /* 0x000fe20000000f00 */
[----:B------:R-:W-:Y:S01]  /*df70*/  IMAD R35, R205, R24, R37 ;  /* 0x00000018cd237224 */ /* 0x000fe200078e0225 */
[----:B------:R-:W-:Y:S01]  /*df80*/  F2FP.BF16.F32.PACK_AB R12, R81, R187 ;  /* 0x000000bb510c723e */ /* 0x000fe200000010ff */
[----:B------:R0:W-:Y:S01]  /*df90*/  STSM.16.M88.4 [R154], R8 ;  /* 0x000000089a007844 */ /* 0x0001e20000000200 */
        /* <DEDUP_REMOVED lines=8> */
[----:B------:R-:W-:Y:S01]  /*e020*/  F2FP.BF16.F32.PACK_AB R27, R95, R94 ;  /* 0x0000005e5f1b723e */ /* 0x000fe200000010ff */
[----:B0-----:R-:W-:Y:S01]  /*e030*/  IMAD.U32 R10, RZ, RZ, UR5 ;  /* 0x00000005ff0a7e24 */ /* 0x001fe2000f8e00ff */
[----:B------:R-:W-:Y:S01]  /*e040*/  SHF.R.S32.HI R9, RZ, 0x1f, R33 ;  /* 0x0000001fff097819 */ /* 0x000fe20000011421 */
[----:B------:R-:W-:Y:S01]  /*e050*/  ULDC UR5, c[0x0][0xa88] ;  /* 0x0002a20000057ab9 */ /* 0x000fe20000000800 */
[----:B------:R-:W-:Y:S01]  /*e060*/  SHF.R.S32.HI R8, RZ, 0x1f, R35 ;  /* 0x0000001fff087819 */ /* 0x000fe20000011423 */
[----:B------:R0:W-:Y:S01]  /*e070*/  STSM.16.M88.4 [R146], R24 ;  /* 0x0000001892007844 */ /* 0x0001e20000000200 */
[----:B------:R-:W-:-:S02]  /*e080*/  MOV R142, R142 ;  /* 0x0000008e008e7202 */ /* 0x000fc40000000f00 */
[----:B------:R-:W-:Y:S02]  /*e090*/  F2FP.BF16.F32.PACK_AB R4, R97, R191 ;  /* 0x000000bf6104723e */ /* 0x000fe400000010ff */
[----:B------:R-:W-:Y:S01]  /*e0a0*/  F2FP.BF16.F32.PACK_AB R5, R99, R98 ;  /* 0x000000626305723e */ /* 0x000fe200000010ff */
[----:B-1----:R-:W-:Y:S01]  /*e0b0*/  VIADD R15, R207, UR41 ;  /* 0x00000029cf0f7c36 */ /* 0x002fe20008000000 */
[----:B------:R-:W-:Y:S02]  /*e0c0*/  IADD3 R12, P0, R33, UR6, RZ ;  /* 0x00000006210c7c10 */ /* 0x000fe4000ff1e0ff */
[----:B------:R-:W-:Y:S02]  /*e0d0*/  F2FP.BF16.F32.PACK_AB R6, R101, R192 ;  /* 0x000000c06506723e */ /* 0x000fe400000010ff */
[----:B------:R-:W-:Y:S01]  /*e0e0*/  IADD3.X R13, R9, UR7, R10, P0, !PT ;  /* 0x00000007090d7c10 */ /* 0x000fe200087fe40a */
[----:B------:R-:W-:Y:S01]  /*e0f0*/  ULDC.64 UR6, c[0x0][0xb88] ;  /* 0x0002e20000067ab9 */ /* 0x000fe20000000a00 */
[----:B------:R-:W-:Y:S01]  /*e100*/  F2FP.BF16.F32.PACK_AB R7, R36, R32 ;  /* 0x000000202407723e */ /* 0x000fe200000010ff */
[----:B------:R-:W-:Y:S01]  /*e110*/  IMAD R8, R8, UR6, RZ ;  /* 0x0000000608087c24 */ /* 0x000fe2000f8e02ff */
[----:B------:R-:W-:Y:S01]  /*e120*/  F2FP.BF16.F32.PACK_AB R11, R52, R48 ;  /* 0x00000030340b723e */ /* 0x000fe200000010ff */
[C---:B------:R-:W-:Y:S01]  /*e130*/  IMAD.WIDE.U32 R12, R35.reuse, UR6, R12 ;  /* 0x00000006230c7c25 */ /* 0x040fe2000f8e000c */
[----:B------:R-:W-:Y:S01]  /*e140*/  LOP3.LUT P0, RZ, R204, 0x3, RZ, 0xc0, !PT ;  /* 0x00000003ccff7812 */ /* 0x000fe2000780c0ff */
[----:B------:R1:W-:Y:S01]  /*e150*/  STSM.16.M88.4 [R142], R4 ;  /* 0x000000048e007844 */ /* 0x0003e20000000200 */
[----:B------:R-:W-:Y:S01]  /*e160*/  MOV R138, R138 ;  /* 0x0000008a008a7202 */ /* 0x000fe20000000f00 */
[----:B------:R-:W-:Y:S01]  /*e170*/  IMAD R35, R35, UR7, R8 ;  /* 0x0000000723237c24 */ /* 0x000fe2000f8e0208 */
[----:B------:R-:W-:Y:S01]  /*e180*/  ULDC.64 UR6, c[0x0][0xb50] ;  /* 0x0002d40000067ab9 */ /* 0x000fe20000000a00 */
[----:B------:R-:W-:Y:S01]  /*e190*/  IMAD R52, R205, UR5, RZ ;  /* 0x00000005cd347c24 */ /* 0x000fe2000f8e02ff */
[----:B------:R-:W-:-:S02]  /*e1a0*/  F2FP.BF16.F32.PACK_AB R8, R169, R193 ;  /* 0x000000c1a908723e */ /* 0x000fc400000010ff */
[----:B------:R-:W-:Y:S02]  /*e1b0*/  F2FP.BF16.F32.PACK_AB R9, R44, R40 ;  /* 0x000000282c09723e */ /* 0x000fe400000010ff */
[----:B------:R-:W-:Y:S02]  /*e1c0*/  F2FP.BF16.F32.PACK_AB R10, R170, R194 ;  /* 0x000000c2aa0a723e */ /* 0x000fe400000010ff */
[----:B0-----:R-:W-:Y:S02]  /*e1d0*/  LEA R24, P3, R12, UR6, 0x2 ;  /* 0x000000060c187c11 */ /* 0x001fe4000f8610ff */
[----:B------:R-:W-:Y:S01]  /*e1e0*/  ISETP.GE.OR P1, PT, R15, R52, P0 ;  /* 0x000000340f00720c */ /* 0x000fe20000726670 */
[----:B------:R0:W-:Y:S01]  /*e1f0*/  STSM.16.M88.4 [R138], R8 ;  /* 0x000000088a007844 */ /* 0x0001e20000000200 */
[----:B------:R-:W-:Y:S01]  /*e200*/  F2FP.BF16.F32.PACK_AB R14, R133, R132 ;  /* 0x00000084850e723e */ /* 0x000fe200000010ff */
[----:B-1----:R-:W-:Y:S01]  /*e210*/  VIADD R5, R15, 0x8 ;  /* 0x000000080f057836 */ /* 0x002fe20000000000 */
[----:B------:R-:W-:Y:S01]  /*e220*/  F2FP.BF16.F32.PACK_AB R4, R171, R195 ;  /* 0x000000c3ab04723e */ /* 0x000fe200000010ff */
[----:B------:R-:W-:Y:S01]  /*e230*/  IMAD.IADD R7, R13, 0x1, R35 ;  /* 0x000000010d077824 */ /* 0x000fe200078e0223 */
[----:B------:R-:W-:Y:S01]  /*e240*/  F2FP.BF16.F32.PACK_AB R6, R172, R196 ;  /* 0x000000c4ac06723e */ /* 0x000fe200000010ff */
[----:B------:R-:W-:Y:S01]  /*e250*/  SHFL.IDX PT, R44, R24, RZ, 0x1c1f ;  /* 0x001c1fff182c7589 */ /* 0x000fe200000e0000 */
[----:B------:R-:W-:-:S02]  /*e260*/  ISETP.GE.OR P0, PT, R5, R52, P0 ;  /* 0x000000340500720c */ /* 0x000fc40000706670 */
[----:B------:R-:W-:Y:S01]  /*e270*/  LEA.HI.X R25, R12, UR7, R7, 0x2, P3 ;  /* 0x000000070c197c11 */ /* 0x000fe200098f1407 */
[----:B------:R-:W-:Y:S01]  /*e280*/  SHFL.IDX PT, R46, R24, 0x1, 0x1c1f ;  /* 0x003c1f00182e7f89 */ /* 0x000fe200000e0000 */
[----:B------:R-:W-:Y:S02]  /*e290*/  F2FP.BF16.F32.PACK_AB R5, R60, R56 ;  /* 0x000000383c05723e */ /* 0x000fe400000010ff */
[----:B------:R-:W-:Y:S01]  /*e2a0*/  F2FP.BF16.F32.PACK_AB R7, R68, R64 ;  /* 0x000000404407723e */ /* 0x000fe200000010ff */
[----:B------:R-:W1:Y:S01]  /*e2b0*/  SHFL.IDX PT, R45, R25, RZ, 0x1c1f ;  /* 0x001c1fff192d7589 */ /* 0x000e6200000e0000 */
[----:B------:R-:W-:Y:S02]  /*e2c0*/  F2FP.BF16.F32.PACK_AB R12, R129, R199 ;  /* 0x000000c7810c723e */ /* 0x000fe400000010ff */
[----:B0-----:R-:W-:Y:S01]  /*e2d0*/  F2FP.BF16.F32.PACK_AB R8, R173, R197 ;  /* 0x000000c5ad08723e */ /* 0x001fe200000010ff */
[----:B------:R-:W-:Y:S01]  /*e2e0*/  STSM.16.M88.4 [R17], R4 ;  /* 0x0000000411007844 */ /* 0x000fe20000000200 */
[----:B------:R-:W-:-:S02]  /*e2f0*/  F2FP.BF16.F32.PACK_AB R9, R76, R72 ;  /* 0x000000484c09723e */ /* 0x000fc400000010ff */
[----:B------:R-:W-:Y:S01]  /*e300*/  F2FP.BF16.F32.PACK_AB R10, R125, R198 ;  /* 0x000000c67d0a723e */ /* 0x000fe200000010ff */
[----:B------:R-:W0:Y:S01]  /*e310*/  SHFL.IDX PT, R47, R25, 0x1, 0x1c1f ;  /* 0x003c1f00192f7f89 */ /* 0x000e2200000e0000 */
[----:B------:R-:W-:Y:S02]  /*e320*/  F2FP.BF16.F32.PACK_AB R11, R84, R80 ;  /* 0x00000050540b723e */ /* 0x000fe400000010ff */
[----:B------:R-:W-:Y:S02]  /*e330*/  F2FP.BF16.F32.PACK_AB R13, R92, R88 ;  /* 0x000000585c0d723e */ /* 0x000fe400000010ff */
[----:B------:R-:W-:Y:S01]  /*e340*/  F2FP.BF16.F32.PACK_AB R15, R100, R96 ;  /* 0x00000060640f723e */ /* 0x000fe200000010ff */
[----:B------:R-:W-:Y:S01]  /*e350*/  STSM.16.M88.4 [R160], R8 ;  /* 0x00000008a0007844 */ /* 0x000fe20000000200 */
[----:B------:R-:W-:Y:S02]  /*e360*/  F2FP.BF16.F32.PACK_AB R138, R141, R140 ;  /* 0x0000008c8d8a723e */ /* 0x000fe400000010ff */
[----:B------:R-:W-:Y:S01]  /*e370*/  F2FP.BF16.F32.PACK_AB R139, R165, R164 ;  /* 0x000000a4a58b723e */ /* 0x000fe200000010ff */
[----:B------:R-:W-:Y:S01]  /*e380*/  STSM.16.M88.4 [R161], R12 ;  /* 0x0000000ca1007844 */ /* 0x000fe20000000200 */
[----:B------:R-:W-:-:S02]  /*e390*/  F2FP.BF16.F32.PACK_AB R146, R149, R148 ;  /* 0x000000949592723e */ /* 0x000fc400000010ff */
[----:B------:R-:W-:Y:S01]  /*e3a0*/  F2FP.BF16.F32.PACK_AB R147, R0, R168 ;  /* 0x000000a80093723e */ /* 0x000fe200000010ff */
[----:B------:R-:W-:Y:S04]  /*e3b0*/  STSM.16.M88.4 [R162], R136 ;  /* 0x00000088a2007844 */ /* 0x000fe80000000200 */
[----:B------:R-:W-:Y:S01]  /*e3c0*/  STSM.16.M88.4 [R163], R144 ;  /* 0x00000090a3007844 */ /* 0x000fe20000000200 */
[----:B------:R-:W-:Y:S01]  /*e3d0*/  BAR.SYNC.DEFER_BLOCKING 0x1, 0x100 ;  /* 0x0044000000007b1d */ /* 0x000fe20000010000 */
[----:B------:R-:W-:Y:S01]  /*e3e0*/  IMAD R0, R202, 0x20, R203 ;  /* 0x00000020ca007824 */ /* 0x000fe200078e02cb */
[----:B------:R-:W-:-:S04]  /*e3f0*/  UIMAD UR5, UR10, UR8, URZ ;  /* 0x000000080a0572a4 */ /* 0x000fc8000f8e023f */
[----:B-1----:R1:W-:Y:S01]  /*e400*/  @!P1 ST.E desc[UR46][R44.64], R3 ;  /* 0x000000032c009985 */ /* 0x0023e2000c10192e */
[----:B------:R-:W-:Y:S01]  /*e410*/  UIMAD.WIDE.U32 UR6, UR43, UR8, URZ ;  /* 0x000000082b0672a5 */ /* 0x000fe2000f8e003f */
[----:B------:R-:W-:Y:S02]  /*e420*/  ULDC.64 UR10, c[0x0][0xaf0] ;  /* 0x0002bc00000a7ab9 */ /* 0x000fe40000000a00 */
[----:B0-----:R0:W-:Y:S01]  /*e430*/  @!P0 ST.E desc[UR46][R46.64], R2 ;  /* 0x000000022e008985 */ /* 0x0011e2000c10192e */
[----:B------:R-:W-:-:S03]  /*e440*/  UIMAD UR5, UR43, UR9, UR5 ;  /* 0x000000092b0572a4 */ /* 0x000fc6000f8e0205 */
[----:B------:R2:W5:Y:S01]  /*e450*/  LD.E.128 R32, desc[UR46][R20.64] ;  /* 0x0000002e14207980 */ /* 0x000562000c101d00 */
[----:B-1----:R-:W1:Y:S01]  /*e460*/  @P2 LDC R3, c[0x0][0xbf0] ;  /* 0x0002fc00ff032b82 */ /* 0x002e620000000800 */
[----:B------:R-:W-:Y:S02]  /*e470*/  UIMAD UR8, UR12, UR10, URZ ;  /* 0x0000000a0c0872a4 */ /* 0x000fe4000f8e023f */
[----:B------:R3:W5:Y:S05]  /*e480*/  LD.E.128 R24, desc[UR46][R28.64] ;  /* 0x0000002e1c187980 */ /* 0x00076a000c101d00 */
[----:B0-----:R-:W0:Y:S01]  /*e490*/  @P2 LDC R2, c[0x0][0xbec] ;  /* 0x0002fb00ff022b82 */ /* 0x001e220000000800 */
[----:B--2---:R-:W-:Y:S01]  /*e4a0*/  VIADD R21, R0, UR41 ;  /* 0x0000002900157c36 */ /* 0x004fe20008000000 */
[----:B------:R-:W-:Y:S01]  /*e4b0*/  UIADD3 UR7, UR7, UR5, URZ ;  /* 0x0000000507077290 */ /* 0x000fe2000fffe03f */
[----:B------:R-:W5:Y:S01]  /*e4c0*/  LD.E.128 R100, desc[UR46][R102.64] ;  /* 0x0000002e66647980 */ /* 0x000f62000c101d00 */
[----:B------:R-:W-:Y:S01]  /*e4d0*/  UIMAD UR5, UR42, UR11, UR8 ;  /* 0x0000000b2a0572a4 */ /* 0x000fe2000f8e0208 */
[----:B------:R-:W-:Y:S01]  /*e4e0*/  IMAD.MOV.U32 R17, RZ, RZ, R21 ;  /* 0x000000ffff117224 */ /* 0x000fe200078e0015 */
[----:B------:R-:W-:Y:S01]  /*e4f0*/  UIMAD.WIDE.U32 UR42, UR42, UR10, UR6 ;  /* 0x0000000a2a2a72a5 */ /* 0x000fe2000f8e0006 */
[----:B------:R3:W5:Y:S02]  /*e500*/  LD.E.128 R4, desc[UR46][R104.64] ;  /* 0x0000002e68047980 */ /* 0x000764000c101d00 */
[----:B------:R-:W-:Y:S01]  /*e510*/  ULDC.64 UR6, c[0x0][0xae0] ;  /* 0x0002b80000067ab9 */ /* 0x000fe20000000a00 */
[----:B------:R-:W-:Y:S01]  /*e520*/  UIADD3 UR5, UR43, UR5, URZ ;  /* 0x000000052b057290 */ /* 0x000fe2000fffe03f */
[----:B------:R3:W5:Y:S04]  /*e530*/  LD.E.128 R8, desc[UR46][R106.64] ;  /* 0x0000002e6a087980 */ /* 0x000768000c101d00 */
[----:B------:R3:W5:Y:S04]  /*e540*/  LD.E.128 R12, desc[UR46][R108.64] ;  /* 0x0000002e6c0c7980 */ /* 0x000768000c101d00 */
[----:B------:R3:W5:Y:S04]  /*e550*/  LD.E.128 R36, desc[UR46][R110.64] ;  /* 0x0000002e6e247980 */ /* 0x000768000c101d00 */
[----:B------:R3:W5:Y:S01]  /*e560*/  LD.E.128 R40, desc[UR46][R112.64] ;  /* 0x0000002e70287980 */ /* 0x000762000c101d00 */
[----:B0-----:R-:W-:-:S03]  /*e570*/  @P2 IMAD.HI.U32 R0, R21, R2, RZ ;  /* 0x0000000215002227 */ /* 0x001fc600078e00ff */
[----:B------:R3:W5:Y:S02]  /*e580*/  LD.E.128 R60, desc[UR46][R114.64] ;  /* 0x0000002e723c7980 */ /* 0x000764000c101d00 */
[----:B-1----:R-:W-:Y:S02]  /*e590*/  @P2 SHF.R.U32.HI R17, RZ, R3, R0 ;  /* 0x00000003ff112219 */ /* 0x002fe40000011600 */
[----:B------:R3:W5:Y:S02]  /*e5a0*/  LD.E.128 R56, desc[UR46][R116.64] ;  /* 0x0000002e74387980 */ /* 0x000764000c101d00 */
[--C-:B------:R-:W-:Y:S01]  /*e5b0*/  SHF.R.S32.HI R0, RZ, 0x1f, R17.reuse ;  /* 0x0000001fff007819 */ /* 0x100fe20000011411 */
[----:B------:R-:W-:Y:S01]  /*e5c0*/  IMAD.MOV R20, RZ, RZ, -R17 ;  /* 0x000000ffff147224 */ /* 0x000fe200078e0a11 */
[----:B------:R3:W5:Y:S01]  /*e5d0*/  LD.E.128 R44, desc[UR46][R118.64] ;  /* 0x0000002e762c7980 */ /* 0x000762000c101d00 */
[----:B------:R-:W-:Y:S02]  /*e5e0*/  IMAD.U32 R3, RZ, RZ, UR43 ;  /* 0x0000002bff037e24 */ /* 0x000fe4000f8e00ff */
[----:B------:R-:W-:Y:S01]  /*e5f0*/  IMAD R0, R0, UR6, RZ ;  /* 0x0000000600007c24 */ /* 0x000fe2000f8e02ff */
[----:B------:R3:W5:Y:S01]  /*e600*/  LD.E.128 R48, desc[UR46][R120.64] ;  /* 0x0000002e78307980 */ /* 0x000762000c101d00 */
[----:B------:R-:W-:-:S02]  /*e610*/  IMAD R205, R205, R20, R21 ;  /* 0x00000014cdcd7224 */ /* 0x000fc400078e0215 */
[----:B------:R-:W-:Y:S01]  /*e620*/  IMAD.U32 R2, RZ, RZ, UR42 ;  /* 0x0000002aff027e24 */ /* 0x000fe2000f8e00ff */
[----:B------:R3:W5:Y:S01]  /*e630*/  LD.E.128 R64, desc[UR46][R122.64] ;  /* 0x0000002e7a407980 */ /* 0x000762000c101d00 */
[----:B------:R-:W-:Y:S02]  /*e640*/  IMAD.U32 R3, RZ, RZ, UR5 ;  /* 0x00000005ff037e24 */ /* 0x000fe4000f8e00ff */
[----:B------:R-:W-:Y:S01]  /*e650*/  IMAD R21, R17, UR7, R0 ;  /* 0x0000000711157c24 */ /* 0x000fe2000f8e0200 */
[----:B------:R-:W5:Y:S01]  /*e660*/  LD.E.128 R124, desc[UR46][R126.64] ;  /* 0x0000002e7e7c7980 */ /* 0x000f62000c101d00 */
[----:B------:R-:W-:-:S03]  /*e670*/  SHF.R.S32.HI R0, RZ, 0x1f, R205 ;  /* 0x0000001fff007819 */ /* 0x000fc600000114cd */
[----:B------:R-:W5:Y:S01]  /*e680*/  LD.E.128 R128, desc[UR46][R130.64] ;  /* 0x0000002e82807980 */ /* 0x000f62000c101d00 */
[----:B------:R-:W-:Y:S01]  /*e690*/  IMAD.WIDE.U32 R2, R17, UR6, R2 ;  /* 0x0000000611027c25 */ /* 0x000fe2000f8e0002 */
[----:B------:R-:W-:Y:S02]  /*e6a0*/  ULDC.64 UR6, c[0x0][0xad8] ;  /* 0x0002b60000067ab9 */ /* 0x000fe40000000a00 */
[----:B------:R-:W5:Y:S01]  /*e6b0*/  LD.E.128 R28, desc[UR46][R30.64] ;  /* 0x0000002e1e1c7980 */ /* 0x000f62000c101d00 */
[----:B------:R-:W-:Y:S01]  /*e6c0*/  VIADD R53, R203, UR41 ;  /* 0x00000029cb357c36 */ /* 0x000fe20008000000 */
        /* <DEDUP_REMOVED lines=8> */
[----:B------:R-:W-:Y:S02]  /*e750*/  VIADD R17, R53, 0x20 ;  /* 0x0000002035117836 */ /* 0x000fe40000000000 */
[C---:B------:R-:W-:Y:S02]  /*e760*/  IMAD R21, R205.reuse, UR7, R0 ;  /* 0x00000007cd157c24 */ /* 0x040fe4000f8e0200 */
[----:B------:R-:W-:Y:S01]  /*e770*/  IMAD.WIDE.U32 R2, R205, UR6, R2 ;  /* 0x00000006cd027c25 */ /* 0x000fe2000f8e0002 */
[-C--:B------:R-:W-:Y:S01]  /*e780*/  ISETP.GE.AND P1, PT, R17, R52.reuse, PT ;  /* 0x000000341100720c */ /* 0x080fe20003f26270 */
[----:B------:R-:W-:Y:S01]  /*e790*/  ULDC.64 UR6, c[0x0][0xa80] ;  /* 0x0002a00000067ab9 */ /* 0x000fe20000000a00 */
[C---:B------:R-:W-:Y:S01]  /*e7a0*/  ISETP.GE.AND P2, PT, R53.reuse, R52, PT ;  /* 0x000000343500720c */ /* 0x040fe20003f46270 */
[----:B------:R-:W-:Y:S01]  /*e7b0*/  VIADD R17, R53, 0x40 ;  /* 0x0000004035117836 */ /* 0x000fe20000000000 */
[----:B------:R-:W-:Y:S01]  /*e7c0*/  LEA R0, P3, R2, UR6, 0x1 ;  /* 0x0000000602007c11 */ /* 0x000fe2000f8608ff */
[----:B------:R-:W-:-:S02]  /*e7d0*/  IMAD.IADD R3, R3, 0x1, R21 ;  /* 0x0000000103037824 */ /* 0x000fc400078e0215 */
[----:B------:R-:W-:Y:S01]  /*e7e0*/  VIADD R176, R176, 0x22820 ;  /* 0x00022820b0b07836 */ /* 0x000fe20000000000 */
[----:B------:R-:W-:Y:S02]  /*e7f0*/  ISETP.GE.AND P0, PT, R17, R52, PT ;  /* 0x000000341100720c */ /* 0x000fe40003f06270 */
[----:B------:R-:W-:Y:S02]  /*e800*/  LEA.HI.X R17, R2, UR7, R3, 0x1, P3 ;  /* 0x0000000702117c11 */ /* 0x000fe400098f0c03 */
[----:B------:R-:W-:Y:S01]  /*e810*/  PRMT R176, RZ, 0x654, R176 ;  /* 0x00000654ffb07816 */ /* 0x000fe200000000b0 */
[----:B0-----:R3:W0:Y:S01]  /*e820*/  SHFL.IDX PT, R68, R0, RZ, 0x181f ;  /* 0x00181fff00447589 */ /* 0x00162200000e0000 */
[----:B------:R-:W-:Y:S02]  /*e830*/  BSSY B1, `(.L_x_10990) ;  /* 0x0000015000017945 */ /* 0x000fe40003800000 */
[----:B------:R3:W-:Y:S01]  /*e840*/  SYNCS.ARRIVE.TRANS64.RED.A1T0 RZ, [R176+URZ], RZ ;  /* 0x000000ffb0ff79a7 */ /* 0x0007e2000810043f */
[----:B------:R3:W1:Y:S01]  /*e850*/  SHFL.IDX PT, R70, R17, RZ, 0x181f ;  /* 0x00181fff11467589 */ /* 0x00066200000e0000 */
[----:B------:R-:W-:Y:S05]  /*e860*/  @P2 BRA `(.L_x_10991) ;  /* 0x0000000000442947 */ /* 0x000fea0003800000 */
[----:B------:R-:W-:Y:S02]  /*e870*/  ULDC UR5, c[0x0][0xac8] ;  /* 0x0002b20000057ab9 */ /* 0x000fe40000000800 */
[----:B------:R-:W-:Y:S02]  /*e880*/  ISETP.GE.AND P5, PT, R19, UR5, PT ;  /* 0x0000000513007c0c */ /* 0x000fe4000bfa6270 */
[----:B------:R-:W-:Y:S02]  /*e890*/  ISETP.GE.AND P4, PT, R200, UR5, PT ;  /* 0x00000005c8007c0c */ /* 0x000fe4000bf86270 */
[----:B------:R-:W-:Y:S02]  /*e8a0*/  ISETP.GE.AND P3, PT, R23, UR5, PT ;  /* 0x0000000517007c0c */ /* 0x000fe4000bf66270 */
[----:B------:R-:W-:-:S07]  /*e8b0*/  ISETP.GE.AND P2, PT, R201, UR5, PT ;  /* 0x00000005c9007c0c */ /* 0x000fce000bf46270 */
[----:B0-----:R-:W-:-:S04]  /*e8c0*/  @!P5 LEA R2, P6, R19, R68, 0x1 ;  /* 0x000000441302d211 */ /* 0x001fc800078c08ff */
[----:B-1----:R-:W-:Y:S02]  /*e8d0*/  @!P5 LEA.HI.X R3, R19, R70, R212, 0x1, P6 ;  /* 0x000000461303d211 */ /* 0x002fe400030f0cd4 */
        /* <DEDUP_REMOVED lines=10> */
.L_x_10991:
[----:B------:R-:W-:Y:S05]  /*e980*/  BSYNC B1 ;  /* 0x0000000000017941 */ /* 0x000fea0003800000 */
.L_x_10990:
[----:B--2--5:R2:W4:Y:S01]  /*e990*/  SHFL.IDX PT, R24, R17, 0x1, 0x181f ;  /* 0x00381f0011187f89 */ /* 0x02452200000e0000 */
        /* <DEDUP_REMOVED lines=9> */
[C---:B------:R-:W-:Y:S02]  /*ea30*/  @!P3 LEA R8, P5, R200.reuse, R20, 0x1 ;  /* 0x00000014c808b211 */ /* 0x040fe400078a08ff */
        /* <DEDUP_REMOVED lines=10> */
.L_x_10993:
[----:B------:R-:W-:Y:S05]  /*eae0*/  BSYNC B1 ;  /* 0x0000000000017941 */ /* 0x000fea0003800000 */
.L_x_10992:
        /* <DEDUP_REMOVED lines=11> */
[----:B------:R-:W-:Y:S02]  /*eba0*/  @!P1 LEA R10, P4, R23, R12, 0x1 ;  /* 0x0000000c170a9211 */ /* 0x000fe400078808ff */
[----:B------:R-:W-:Y:S02]  /*ebb0*/  @!P3 LEA.HI.X R3, R19, R14, R212, 0x1, P6 ;  /* 0x0000000e1303b211 */ /* 0x000fe400030f0cd4 */
        /* <DEDUP_REMOVED lines=8> */
.L_x_10995:
[----:B------:R-:W-:Y:S05]  /*ec40*/  BSYNC B1 ;  /* 0x0000000000017941 */ /* 0x000fea0003800000 */
.L_x_10994:
[----:B0-----:R-:W-:Y:S01]  /*ec50*/  VIADD R3, R53, 0x60 ;  /* 0x0000006035037836 */ /* 0x001fe20000000000 */
[----:B------:R0:W0:Y:S04]  /*ec60*/  SHFL.IDX PT, R12, R17, 0x3, 0x181f ;  /* 0x00781f00110c7f89 */ /* 0x00002800000e0000 */
[----:B------:R-:W-:Y:S01]  /*ec70*/  ISETP.GE.AND P0, PT, R3, R52, PT ;  /* 0x000000340300720c */ /* 0x000fe20003f06270 */
[----:B--23--:R-:W2:-:S12]  /*ec80*/  SHFL.IDX PT, R0, R0, 0x3, 0x181f ;  /* 0x00781f0000007f89 */ /* 0x00ce9800000e0000 */
[----:B------:R-:W-:Y:S05]  /*ec90*/  @P0 BRA `(.L_x_10996) ;  /* 0x0000000c00200947 */ /* 0x000fea0003800000 */
[----:B------:R-:W-:Y:S02]  /*eca0*/  ULDC UR5, c[0x0][0xac8] ;  /* 0x0002b20000057ab9 */ /* 0x000fe40000000800 */
[----:B------:R-:W-:Y:S02]  /*ecb0*/  ISETP.GE.AND P3, PT, R19, UR5, PT ;  /* 0x0000000513007c0c */ /* 0x000fe4000bf66270 */
[----:B------:R-:W-:Y:S02]  /*ecc0*/  ISETP.GE.AND P4, PT, R200, UR5, PT ;  /* 0x00000005c8007c0c */ /* 0x000fe4000bf86270 */
[----:B------:R-:W-:-:S09]  /*ecd0*/  ISETP.GE.AND P5, PT, R23, UR5, PT ;  /* 0x0000000517007c0c */ /* 0x000fd2000bfa6270 */
[-C--:B--2---:R-:W-:Y:S02]  /*ece0*/  @!P3 LEA R2, P0, R19, R0.reuse, 0x1 ;  /* 0x000000001302b211 */ /* 0x084fe400078008ff */
[CC--:B------:R-:W-:Y:S02]  /*ecf0*/  @!P4 LEA R8, P1, R200.reuse, R0.reuse, 0x1 ;  /* 0x00000000c808c211 */ /* 0x0c0fe400078208ff */
        /* <DEDUP_REMOVED lines=9> */
[----:B---3--:R-:W-:-:S04]  /*ed90*/  LEA R2, P0, R201, R0, 0x1 ;  /* 0x00000000c9027211 */ /* 0x008fc800078008ff */
[----:B------:R-:W-:-:S05]  /*eda0*/  LEA.HI.X R3, R201, R12, R209, 0x1, P0 ;  /* 0x0000000cc9037211 */ /* 0x000fca00000f0cd1 */
[----:B------:R0:W-:Y:S01]  /*edb0*/  ST.E.128 desc[UR46][R2.64], R28 ;  /* 0x0000001c02007985 */ /* 0x0001e2000c101d2e */
[----:B------:R-:W-:Y:S05]  /*edc0*/  BRA `(.L_x_10996) ;  /* 0x0000000800d47947 */ /* 0x000fea0003800000 */
.L_x_10989:
[----:B------:R-:W0:Y:S01]  /*edd0*/  LDC R8, c[0x0][0xbe8] ;  /* 0x0002fa00ff087b82 */ /* 0x000e220000000800 */
[----:B------:R-:W-:Y:S01]  /*ede0*/  ISETP.GE.AND P0, PT, R213, 0x80, PT ;  /* 0x00000080d500780c */ /* 0x000fe20003f06270 */
[----:B------:R-:W-:Y:S01]  /*edf0*/  USHF.R.S32.HI UR8, URZ, 0x1f, UR43 ;  /* 0x0000001f3f087899 */ /* 0x000fe2000801142b */
[----:B------:R-:W-:Y:S01]  /*ee00*/  BSSY B1, `(.L_x_10997) ;  /* 0x000002f000017945 */ /* 0x000fe20003800000 */
[----:B------:R-:W-:Y:S01]  /*ee10*/  USHF.R.S32.HI UR9, URZ, 0x1f, UR42 ;  /* 0x0000001f3f097899 */ /* 0x000fe2000801142a */
[----:B------:R-:W-:Y:S01]  /*ee20*/  IMAD R6, R202, 0x20, R203 ;  /* 0x00000020ca067824 */ /* 0x000fe200078e02cb */
        /* <DEDUP_REMOVED lines=44> */
.L_x_10998:
[----:B------:R-:W-:Y:S05]  /*f0f0*/  BSYNC B1 ;  /* 0x0000000000017941 */ /* 0x000fea0003800000 */
.L_x_10997:
[----:B------:R-:W-:Y:S01]  /*f100*/  ULDC.64 UR10, c[0x0][0xae8] ;  /* 0x0002ba00000a7ab9 */ /* 0x000fe20000000a00 */
[----:B------:R-:W-:Y:S01]  /*f110*/  VIADD R6, R6, UR41 ;  /* 0x0000002906067c36 */ /* 0x000fe20008000000 */
[----:B------:R-:W-:Y:S01]  /*f120*/  UIMAD UR5, UR8, UR10, URZ ;  /* 0x0000000a080572a4 */ /* 0x000fe2000f8e023f */
[----:B------:R-:W-:Y:S01]  /*f130*/  BSSY B1, `(.L_x_10999) ;  /* 0x000003c000017945 */ /* 0x000fe20003800000 */
[----:B------:R-:W-:Y:S01]  /*f140*/  UIMAD.WIDE.U32 UR6, UR43, UR10, URZ ;  /* 0x0000000a2b0672a5 */ /* 0x000fe2000f8e003f */
[----:B0-----:R-:W-:Y:S01]  /*f150*/  @P1 IMAD.HI.U32 R0, R6, R9, RZ ;  /* 0x0000000906001227 */ /* 0x001fe200078e00ff */
[----:B------:R-:W-:-:S03]  /*f160*/  UIMAD UR5, UR43, UR11, UR5 ;  /* 0x0000000b2b0572a4 */ /* 0x000fc6000f8e0205 */
[----:B------:R-:W-:Y:S01]  /*f170*/  ULDC.64 UR10, c[0x0][0xaf0] ;  /* 0x0002bc00000a7ab9 */ /* 0x000fe20000000a00 */
[----:B------:R-:W-:Y:S01]  /*f180*/  UIADD3 UR7, UR7, UR5, URZ ;  /* 0x0000000507077290 */ /* 0x000fe2000fffe03f */
[----:B--2---:R-:W-:Y:S01]  /*f190*/  IMAD.MOV.U32 R5, RZ, RZ, R6 ;  /* 0x000000ffff057224 */ /* 0x004fe200078e0006 */
[----:B------:R-:W-:Y:S01]  /*f1a0*/  UIMAD UR5, UR9, UR10, URZ ;  /* 0x0000000a090572a4 */ /* 0x000fe2000f8e023f */
[----:B-1----:R-:W-:-:S03]  /*f1b0*/  @P1 SHF.R.U32.HI R5, RZ, R11, R0 ;  /* 0x0000000bff051219 */ /* 0x002fc60000011600 */
[----:B------:R-:W-:Y:S01]  /*f1c0*/  UIMAD UR5, UR42, UR11, UR5 ;  /* 0x0000000b2a0572a4 */ /* 0x000fe2000f8e0205 */
[--C-:B------:R-:W-:Y:S01]  /*f1d0*/  SHF.R.S32.HI R0, RZ, 0x1f, R5.reuse ;  /* 0x0000001fff007819 */ /* 0x100fe20000011405 */
[----:B------:R-:W-:Y:S01]  /*f1e0*/  UIMAD.WIDE.U32 UR42, UR42, UR10, UR6 ;  /* 0x0000000a2a2a72a5 */ /* 0x000fe2000f8e0006 */
[----:B------:R-:W-:Y:S02]  /*f1f0*/  IMAD.MOV R7, RZ, RZ, -R5 ;  /* 0x000000ffff077224 */ /* 0x000fe400078e0a05 */
[----:B------:R-:W-:Y:S01]  /*f200*/  ULDC.64 UR6, c[0x0][0xae0] ;  /* 0x0002b80000067ab9 */ /* 0x000fe20000000a00 */
[----:B------:R-:W-:Y:S01]  /*f210*/  UIADD3 UR5, UR43, UR5, URZ ;  /* 0x000000052b057290 */ /* 0x000fe2000fffe03f */
[----:B------:R-:W-:Y:S02]  /*f220*/  IMAD R0, R0, UR6, RZ ;  /* 0x0000000600007c24 */ /* 0x000fe4000f8e02ff */
[----:B------:R-:W-:Y:S02]  /*f230*/  IMAD R7, R8, R7, R6 ;  /* 0x0000000708077224 */ /* 0x000fe400078e0206 */
[----:B------:R-:W-:-:S02]  /*f240*/  IMAD.U32 R3, RZ, RZ, UR43 ;  /* 0x0000002bff037e24 */ /* 0x000fc4000f8e00ff */
[----:B------:R-:W-:Y:S02]  /*f250*/  IMAD.U32 R2, RZ, RZ, UR42 ;  /* 0x0000002aff027e24 */ /* 0x000fe4000f8e00ff */
[----:B------:R-:W-:Y:S01]  /*f260*/  IMAD.U32 R3, RZ, RZ, UR5 ;  /* 0x00000005ff037e24 */ /* 0x000fe2000f8e00ff */
[----:B------:R-:W-:Y:S01]  /*f270*/  ULDC UR5, c[0x0][0xa88] ;  /* 0x0002a20000057ab9 */ /* 0x000fe20000000800 */
[C---:B------:R-:W-:Y:S01]  /*f280*/  IMAD R9, R5.reuse, UR7, R0 ;  /* 0x0000000705097c24 */ /* 0x040fe2000f8e0200 */
[----:B------:R-:W-:Y:S01]  /*f290*/  SHF.R.S32.HI R0, RZ, 0x1f, R7 ;  /* 0x0000001fff007819 */ /* 0x000fe20000011407 */
[----:B------:R-:W-:Y:S01]  /*f2a0*/  IMAD.WIDE.U32 R2, R5, UR6, R2 ;  /* 0x0000000605027c25 */ /* 0x000fe2000f8e0002 */
[----:B------:R-:W-:-:S03]  /*f2b0*/  ULDC.64 UR6, c[0x0][0xad8] ;  /* 0x0002b60000067ab9 */ /* 0x000fc60000000a00 */
[----:B------:R-:W-:Y:S02]  /*f2c0*/  IMAD.IADD R3, R3, 0x1, R9 ;  /* 0x0000000103037824 */ /* 0x000fe400078e0209 */
[----:B------:R-:W-:Y:S02]  /*f2d0*/  IMAD R4, R0, UR6, RZ ;  /* 0x0000000600047c24 */ /* 0x000fe4000f8e02ff */
[----:B------:R-:W-:Y:S02]  /*f2e0*/  VIADD R6, R203, UR41 ;  /* 0x00000029cb067c36 */ /* 0x000fe40008000000 */
        /* <DEDUP_REMOVED lines=32> */
.L_x_11000:
[----:B------:R-:W-:Y:S05]  /*f4f0*/  BSYNC B1 ;  /* 0x0000000000017941 */ /* 0x000fea0003800000 */
.L_x_10999:
        /* <DEDUP_REMOVED lines=21> */
.L_x_11002:
[----:B------:R-:W-:Y:S05]  /*f650*/  BSYNC B1 ;  /* 0x0000000000017941 */ /* 0x000fea0003800000 */
.L_x_11001:
        /* <DEDUP_REMOVED lines=21> */
.L_x_11004:
[----:B------:R-:W-:Y:S05]  /*f7b0*/  BSYNC B1 ;  /* 0x0000000000017941 */ /* 0x000fea0003800000 */
.L_x_11003:
[----:B---3--:R-:W-:Y:S01]  /*f7c0*/  VIADD R3, R6, 0x60 ;  /* 0x0000006006037836 */ /* 0x008fe20000000000 */
[----:B0-----:R0:W3:Y:S04]  /*f7d0*/  SHFL.IDX PT, R0, R5, 0x3, 0x181f ;  /* 0x00781f0005007f89 */ /* 0x0010e800000e0000 */
        /* <DEDUP_REMOVED lines=8> */
[-C--:B-12-4-:R-:W-:Y:S02]  /*f860*/  @!P3 LEA R4, P6, R19, R2.reuse, 0x1 ;  /* 0x000000021304b211 */ /* 0x096fe400078c08ff */
[CC--:B------:R-:W-:Y:S02]  /*f870*/  @!P2 LEA R6, P5, R200.reuse, R2.reuse, 0x1 ;  /* 0x00000002c806a211 */ /* 0x0c0fe400078a08ff */
        /* <DEDUP_REMOVED lines=10> */
.L_x_10996:
[----:B------:R-:W-:Y:S05]  /*f920*/  BSYNC B0 ;  /* 0x0000000000007941 */ /* 0x000fea0003800000 */
.L_x_10988:
[----:B------:R-:W-:Y:S02]  /*f930*/  ULDC UR5, c[0x0][0xc38] ;  /* 0x00030e0000057ab9 */ /* 0x000fe40000000800 */
[----:B------:R-:W-:-:S06]  /*f940*/  UISETP.GE.AND UP0, UPT, UR4, UR5, UPT ;  /* 0x000000050400728c */ /* 0x000fcc000bf06270 */
[----:B------:R-:W-:-:S13]  /*f950*/  PLOP3.LUT P0, PT, PT, PT, UP0, 0x80, 0x0 ;  /* 0x000000000000781c */ /* 0x000fda0003f0f008 */
[----:B------:R-:W-:Y:S05]  /*f960*/  @!P0 BRA `(.L_x_11005) ;  /* 0xffffff1000e48947 */ /* 0x000fea000383ffff */
[----:B------:R-:W-:Y:S05]  /*f970*/  EXIT ;  /* 0x000000000000794d */ /* 0x000fea0003800000 */
.L_x_10899:
[----:B------:R-:W-:-:S08]  /*f980*/  NOP ;  /* 0x0000000000007918 */ /* 0x000fd00000000000 */
[----:B------:R-:W0:-:S00]  /*f990*/  USETMAXREG.DEALLOC.CTAPOOL 0x28 ;  /* 0x00000028000079c8 */ /* 0x000e0000080e0500 */
        /* <DEDUP_REMOVED lines=17> */
[----:B------:R-:W-:Y:S01]  /*fab0*/  ULDC.64 UR36, c[0x0][0x2f0] ;  /* 0x0000bc0000247ab9 */ /* 0x000fe20000000a00 */
[C---:B------:R-:W-:Y:S01]  /*fac0*/  LOP3.LUT R0, R28.reuse, 0x1f8, RZ, 0xc0, !PT ;  /* 0x000001f81c007812 */ /* 0x040fe200078ec0ff */
[----:B------:R-:W-:Y:S01]  /*fad0*/  ULDC.64 UR6, c[0x0][0x418] ;  /* 0x0001060000067ab9 */ /* 0x000fe20000000a00 */
[----:B------:R-:W-:Y:S01]  /*fae0*/  LOP3.LUT R7, R28, 0x38, RZ, 0xc0, !PT ;  /* 0x000000381c077812 */ /* 0x000fe200078ec0ff */
[----:B------:R-:W-:Y:S01]  /*faf0*/  UISETP.NE.U32.AND UP0, UPT, UR6, URZ, UPT ;  /* 0x0000003f0600728c */ /* 0x000fe2000bf05070 */
[----:B------:R-:W-:Y:S01]  /*fb00*/  LOP3.LUT R3, R0, 0x38, R5, 0x78, !PT ;  /* 0x0000003800037812 */ /* 0x000fe200078e7805 */
[----:B------:R-:W-:Y:S01]  /*fb10*/  ULDC UR9, c[0x0][0x2b8] ;  /* 0x0000ae0000097ab9 */ /* 0x000fe20000000800 */
[C---:B------:R-:W-:Y:S01]  /*fb20*/  LOP3.LUT R0, R7.reuse, 0x40, RZ, 0xfc, !PT ;  /* 0x0000004007007812 */ /* 0x040fe200078efcff */
[----:B------:R-:W-:Y:S01]  /*fb30*/  UISETP.NE.AND.EX UP0, UPT, UR7, URZ, UPT, UP0 ;  /* 0x0000003f0700728c */ /* 0x000fe2000bf05300 */
[C---:B------:R-:W-:Y:S01]  /*fb40*/  LOP3.LUT R2, R7.reuse, 0x80, RZ, 0xfc, !PT ;  /* 0x0000008007027812 */ /* 0x040fe200078efcff */
[----:B------:R-:W-:Y:S01]  /*fb50*/  IMAD.U32 R31, RZ, RZ, UR5 ;  /* 0x00000005ff1f7e24 */ /* 0x000fe2000f8e00ff */
[----:B------:R-:W-:Y:S01]  /*fb60*/  ISETP.GE.AND P2, PT, R0, UR4, PT ;  /* 0x0000000400007c0c */ /* 0x000fe2000bf46270 */
[----:B------:R-:W-:Y:S01]  /*fb70*/  UMOV UR7, 0x400 ;  /* 0x0000040000077882 */ /* 0x000fe20000000000 */
[----:B------:R-:W-:Y:S01]  /*fb80*/  ISETP.GE.AND P1, PT, R2, UR4, PT ;  /* 0x0000000402007c0c */ /* 0x000fe2000bf26270 */
[----:B------:R-:W-:Y:S01]  /*fb90*/  ULDC UR38, c[0x0][0x288] ;  /* 0x0000a20000267ab9 */ /* 0x000fe20000000800 */
[C---:B------:R-:W-:Y:S01]  /*fba0*/  ISETP.GE.AND P0, PT, R7.reuse, UR4, PT ;  /* 0x0000000407007c0c */ /* 0x040fe2000bf06270 */
[----:B------:R-:W-:Y:S01]  /*fbb0*/  ULDC UR6, c[0x0][0x448] ;  /* 0x0001120000067ab9 */ /* 0x000fe20000000800 */
[----:B------:R-:W-:Y:S01]  /*fbc0*/  SEL R2, RZ, 0xffffffff, P2 ;  /* 0xffffffffff027807 */ /* 0x000fe20001000000 */
[----:B------:R-:W-:Y:S01]  /*fbd0*/  IMAD.MOV.U32 R25, RZ, RZ, 0x1 ;  /* 0x00000001ff197424 */ /* 0x000fe200078e00ff */
[----:B------:R-:W-:Y:S01]  /*fbe0*/  LOP3.LUT R4, R7, 0xc0, RZ, 0xfc, !PT ;  /* 0x000000c007047812 */ /* 0x000fe200078efcff */
[----:B------:R-:W-:Y:S01]  /*fbf0*/  IMAD.MOV.U32 R18, RZ, RZ, RZ ;  /* 0x000000ffff127224 */ /* 0x000fe200078e00ff */
[----:B------:R-:W-:Y:S01]  /*fc00*/  LOP3.LUT R28, R3, 0x200, R28, 0xf8, !PT ;  /* 0x00000200031c7812 */ /* 0x000fe200078ef81c */
[----:B------:R-:W-:Y:S01]  /*fc10*/  IMAD.SHL.U32 R3, R2, 0x2, RZ ;  /* 0x0000000202037824 */ /* 0x000fe200078e00ff */
[----:B------:R-:W-:Y:S01]  /*fc20*/  SEL R0, RZ, 0x1, P0 ;  /* 0x00000001ff007807 */ /* 0x000fe20000000000 */
[----:B0-----:R-:W-:Y:S01]  /*fc30*/  ULEA UR7, UR8, UR7, 0x18 ;  /* 0x0000000708077291 */ /* 0x001fe2000f8ec03f */
[----:B------:R-:W-:Y:S01]  /*fc40*/  @P2 LOP3.LUT R16, R16, 0x10, RZ, 0xfc, !PT ;  /* 0x0000001010102812 */ /* 0x000fe200078efcff */
[----:B------:R-:W-:Y:S01]  /*fc50*/  ULOP3.LUT UR48, UR39, 0x2, URZ, 0xfc, !UPT ;  /* 0x0000000227307892 */ /* 0x000fe2000f8efc3f */
[----:B------:R-:W-:Y:S01]  /*fc60*/  LOP3.LUT R0, R3, 0x2, R0, 0xe2, !PT ;  /* 0x0000000203007812 */ /* 0x000fe200078ee200 */
[----:B------:R-:W-:Y:S01]  /*fc70*/  ULDC UR50, c[0x0][0xc] ;  /* 0x0000030000327ab9 */ /* 0x000fe20000000800 */
[----:B------:R-:W-:Y:S01]  /*fc80*/  LOP3.LUT R16, R16, 0xfffffff7, RZ, 0xc0, !PT ;  /* 0xfffffff710107812 */ /* 0x000fe200078ec0ff */
[----:B------:R-:W-:Y:S01]  /*fc90*/  IMAD.U32 R17, RZ, RZ, UR7 ;  /* 0x00000007ff117e24 */ /* 0x000fe2000f8e00ff */
[----:B------:R-:W-:-:S02]  /*fca0*/  SEL R3, RZ, 0x4, P1 ;  /* 0x00000004ff037807 */ /* 0x000fc40000800000 */
[----:B------:R-:W-:Y:S01]  /*fcb0*/  @P1 LOP3.LUT R16, R16, 0x8, RZ, 0xfc, !PT ;  /* 0x0000000810101812 */ /* 0x000fe200078efcff */
[----:B------:R-:W-:Y:S01]  /*fcc0*/  IMAD R32, R28, 0x2, R17 ;  /* 0x000000021c207824 */ /* 0x000fe200078e0211 */
[----:B------:R-:W-:Y:S01]  /*fcd0*/  ISETP.GE.AND P1, PT, R7, UR37, PT ;  /* 0x0000002507007c0c */ /* 0x000fe2000bf26270 */
[----:B------:R-:W-:Y:S01]  /*fce0*/  UIMAD UR37, UR6, UR38, URZ ;  /* 0x00000026062572a4 */ /* 0x000fe2000f8e023f */
[----:B------:R-:W-:Y:S02]  /*fcf0*/  LOP3.LUT R16, R16, 0xffffffdf, RZ, 0xc0, !PT ;  /* 0xffffffdf10107812 */ /* 0x000fe400078ec0ff */
[----:B------:R-:W-:Y:S01]  /*fd00*/  LOP3.LUT R6, R0, R3, RZ, 0xfc, !PT ;  /* 0x0000000300067212 */ /* 0x000fe200078efcff */
[C---:B------:R-:W-:Y:S01]  /*fd10*/  IMAD.SHL.U32 R0, R5.reuse, 0x10, RZ ;  /* 0x0000001005007824 */ /* 0x040fe200078e00ff */
[----:B------:R-:W-:Y:S02]  /*fd20*/  @P0 LOP3.LUT R16, R16, 0x20, RZ, 0xfc, !PT ;  /* 0x0000002010100812 */ /* 0x000fe400078efcff */
[----:B------:R-:W-:Y:S01]  /*fd30*/  ISETP.GE.AND P0, PT, R4, UR4, PT ;  /* 0x0000000404007c0c */ /* 0x000fe2000bf06270 */
[----:B------:R0:W-:Y:S01]  /*fd40*/  STL [R1+0x4], R6 ;  /* 0x0000040601007387 */ /* 0x0001e20000100800 */
[----:B------:R-:W-:Y:S01]  /*fd50*/  LOP3.LUT R16, R16, 0xfffffffb, RZ, 0xc0, !PT ;  /* 0xfffffffb10107812 */ /* 0x000fe200078ec0ff */
[----:B------:R-:W-:Y:S01]  /*fd60*/  ULDC UR4, c[0x0][0x424] ;  /* 0x0001090000047ab9 */ /* 0x000fe20000000800 */
[----:B------:R-:W-:Y:S01]  /*fd70*/  LOP3.LUT R8, R5, 0x7f, RZ, 0xc0, !PT ;  /* 0x0000007f05087812 */ /* 0x000fe200078ec0ff */
[----:B------:R0:W-:Y:S01]  /*fd80*/  STL [R1], RZ ;  /* 0x000000ff01007387 */ /* 0x0001e20000100800 */
[----:B------:R-:W-:Y:S01]  /*fd90*/  USEL UR4, UR4, 0x1, UP0 ;  /* 0x0000000104047887 */ /* 0x000fe20008000000 */
[----:B------:R-:W-:-:S02]  /*fda0*/  SEL R35, RZ, 0x8, P0 ;  /* 0x00000008ff237807 */ /* 0x000fc40000000000 */
[----:B------:R-:W-:Y:S01]  /*fdb0*/  SHF.R.U32.HI R33, RZ, 0x3, R8 ;  /* 0x00000003ff217819 */ /* 0x000fe20000011608 */
[----:B------:R-:W-:Y:S01]  /*fdc0*/  UIMAD UR36, UR4, UR36, URZ ;  /* 0x00000024042472a4 */ /* 0x000fe2000f8e023f */
[----:B------:R-:W-:Y:S02]  /*fdd0*/  LOP3.LUT R35, R6, R35, RZ, 0xfc, !PT ;  /* 0x0000002306237212 */ /* 0x000fe400078efcff */
[----:B------:R-:W-:Y:S01]  /*fde0*/  @P0 LOP3.LUT R16, R16, 0x4, RZ, 0xfc, !PT ;  /* 0x0000000410100812 */ /* 0x000fe200078efcff */
[----:B------:R-:W-:Y:S01]  /*fdf0*/  UIADD3 UR4, UR36, 0x5f, URZ ;  /* 0x0000005f24047890 */ /* 0x000fe2000fffe03f */
[----:B------:R-:W-:Y:S01]  /*fe00*/  LOP3.LUT R0, R33, 0x70, R0, 0xf8, !PT ;  /* 0x0000007021007812 */ /* 0x000fe200078ef800 */
[----:B------:R-:W-:Y:S01]  /*fe10*/  UIADD3 UR49, UR36, 0x1, -UR38 ;  /* 0x0000000124317890 */ /* 0x000fe2000fffe826 */
[----:B------:R-:W-:Y:S01]  /*fe20*/  LOP3.LUT R16, R16, 0xfffffffe, RZ, 0xc0, !PT ;  /* 0xfffffffe10107812 */ /* 0x000fe200078ec0ff */
[----:B------:R-:W-:Y:S02]  /*fe30*/  UIMAD.WIDE UR4, UR4, 0x2aaaaaab, URZ ;  /* 0x2aaaaaab040478a5 */ /* 0x000fe4000f8e023f */
[----:B------:R-:W-:Y:S01]  /*fe40*/  UIADD3 UR38, UR36, -UR38, URZ ;  /* 0x8000002624267290 */ /* 0x000fe2000fffe03f */
[----:B------:R-:W-:Y:S01]  /*fe50*/  @P1 LOP3.LUT R16, R16, 0x1, RZ, 0xfc, !PT ;  /* 0x0000000110101812 */ /* 0x000fe200078efcff */
[----:B------:R-:W-:Y:S01]  /*fe60*/  USHF.R.U32.HI UR40, URZ, 0x1f, UR5 ;  /* 0x0000001f3f287899 */ /* 0x000fe20008011605 */
[----:B------:R-:W-:-:S02]  /*fe70*/  ISETP.GE.AND P1, PT, R7, UR9, PT ;  /* 0x0000000907007c0c */ /* 0x000fc4000bf26270 */
[----:B------:R-:W-:Y:S01]  /*fe80*/  LOP3.LUT R16, R16, 0xfffffeff, RZ, 0xc0, !PT ;  /* 0xfffffeff10107812 */ /* 0x000fe200078ec0ff */
[----:B------:R-:W-:-:S10]  /*fe90*/  ULEA.HI.SX32 UR40, UR5, UR40, 0x1c ;  /* 0x0000002805287291 */ /* 0x000fd4000f8fe23f */
[----:B0-----:R-:W-:-:S07]  /*fea0*/  @P1 LOP3.LUT R16, R16, 0x100, RZ, 0xfc, !PT ;  /* 0x0000010010101812 */ /* 0x001fce00078efcff */
.L_x_11061:
        /* <DEDUP_REMOVED lines=22> */
.L_x_11007:
[----:B------:R-:W-:Y:S01]  /*10010*/  ULDC UR8, c[0x0][0xc54] ;  /* 0x0003150000087ab9 */ /* 0x000fe20000000800 */
[----:B------:R-:W-:Y:S01]  /*10020*/  UMOV UR6, UR7 ;  /* 0x0000000700067c82 */ /* 0x000fe20008000000 */
[----:B------:R-:W-:-:S11]  /*10030*/  UISETP.NE.AND UP0, UPT, UR8, 0x1, UPT ;  /* 0x000000010800788c */ /* 0x000fd6000bf05270 */
[----:B------:R-:W-:Y:S02]  /*10040*/  @UP0 ULDC.64 UR10, c[0x0][0xc58] ;  /* 0x00031600000a0ab9 */ /* 0x000fe40000000a00 */
[----:B------:R-:W-:-:S04]  /*10050*/  UIMAD.WIDE.U32 UR4, UR7, UR10, URZ ;  /* 0x0000000a070472a5 */ /* 0x000fc8000f8e003f */
[----:B------:R-:W-:-:S04]  /*10060*/  @UP0 USHF.R.U32.HI UR6, URZ, UR11, UR5 ;  /* 0x0000000b3f060299 */ /* 0x000fc80008011605 */
[----:B------:R-:W-:-:S12]  /*10070*/  UIMAD UR4, UR6, UR8, URZ ;  /* 0x00000008060472a4 */ /* 0x000fd8000f8e023f */
.L_x_11008:
        /* <DEDUP_REMOVED lines=48> */
.L_x_11010:
[----:B------:R-:W-:-:S11]  /*10380*/  UISETP.NE.AND UP1, UPT, UR5, 0x1, UPT ;  /* 0x000000010500788c */ /* 0x000fd6000bf25270 */
[----:B------:R-:W-:Y:S02]  /*10390*/  @UP1 ULDC.64 UR10, c[0x0][0x9e8] ;  /* 0x00027a00000a1ab9 */ /* 0x000fe40000000a00 */
[----:B------:R-:W-:-:S04]  /*103a0*/  UIMAD.WIDE.U32 UR6, UR8, UR10, URZ ;  /* 0x0000000a080672a5 */ /* 0x000fc8000f8e003f */
[----:B------:R-:W-:-:S12]  /*103b0*/  @UP1 USHF.R.U32.HI UR8, URZ, UR11, UR7 ;  /* 0x0000000b3f081299 */ /* 0x000fd80008011607 */
.L_x_11011:
[----:B------:R-:W-:-:S04]  /*103c0*/  UIMAD UR8, UR8, UR5, UR5 ;  /* 0x00000005080872a4 */ /* 0x000fc8000f8e0205 */
[----:B------:R-:W-:-:S04]  /*103d0*/  UISETP.LT.AND UP1, UPT, UR4, UR8, UPT ;  /* 0x000000080400728c */ /* 0x000fc8000bf21270 */
[----:B------:R-:W-:-:S12]  /*103e0*/  USEL UR4, UR4, UR8, UP1 ;  /* 0x0000000804047287 */ /* 0x000fd80008800000 */
.L_x_11009:
        /* <DEDUP_REMOVED lines=28> */
.L_x_11013:
[----:B------:R-:W-:-:S11]  /*105b0*/  UISETP.NE.AND UP0, UPT, UR5, 0x1, UPT ;  /* 0x000000010500788c */ /* 0x000fd6000bf05270 */
[----:B------:R-:W-:Y:S02]  /*105c0*/  @UP0 ULDC.64 UR10, c[0x0][0x9e8] ;  /* 0x00027a00000a0ab9 */ /* 0x000fe40000000a00 */
[----:B------:R-:W-:-:S04]  /*105d0*/  UIMAD.WIDE.U32 UR6, UR4, UR10, URZ ;  /* 0x0000000a040672a5 */ /* 0x000fc8000f8e003f */
[----:B------:R-:W-:-:S12]  /*105e0*/  @UP0 USHF.R.U32.HI UR4, URZ, UR11, UR7 ;  /* 0x0000000b3f040299 */ /* 0x000fd80008011607 */
.L_x_11014:
[----:B------:R-:W-:-:S04]  /*105f0*/  UIMAD UR4, UR4, UR5, URZ ;  /* 0x00000005040472a4 */ /* 0x000fc8000f8e023f */
[----:B------:R-:W-:-:S04]  /*10600*/  UISETP.LT.AND UP0, UPT, UR8, UR4, UPT ;  /* 0x000000040800728c */ /* 0x000fc8000bf01270 */
[----:B------:R-:W-:-:S12]  /*10610*/  USEL UR8, UR8, UR4, !UP0 ;  /* 0x0000000408087287 */ /* 0x000fd8000c000000 */
.L_x_11012:
        /* <DEDUP_REMOVED lines=26> */
.L_x_11016:
        /* <DEDUP_REMOVED lines=20> */
.L_x_11019:
[----:B------:R-:W-:Y:S05]  /*10900*/  BSYNC B6 ;  /* 0x0000000000067941 */ /* 0x000fea0003800000 */
.L_x_11018:
        /* <DEDUP_REMOVED lines=20> */
.L_x_11022:
        /* <DEDUP_REMOVED lines=15> */
.L_x_11021:
[----:B------:R-:W-:Y:S05]  /*10b40*/  BSYNC B6 ;  /* 0x0000000000067941 */ /* 0x000fea0003800000 */
.L_x_11020:
        /* <DEDUP_REMOVED lines=14> */
[----:B------:R-:W-:Y:S02]  /*10c30*/  IMAD.U32 R19, RZ, RZ, UR4 ;  /* 0x00000004ff137e24 */ /* 0x000fe4000f8e00ff */
[----:B------:R-:W-:Y:S01]  /*10c40*/  VIADD R0, R0, 0xffffffff ;  /* 0xffffffff00007836 */ /* 0x000fe20000000000 */
[----:B------:R-:W-:Y:S06]  /*10c50*/  BRA.DIV UR5, `(.L_x_11023) ;  /* 0x00000032059c7947 */ /* 0x000fec000b800000 */
.L_x_11077:
[----:B------:R-:W2:Y:S01]  /*10c60*/  S2R R8, SR_TID.X ;  /* 0x0000000000087919 */ /* 0x000ea20000002100 */
[----:B0-----:R-:W-:Y:S01]  /*10c70*/  ISETP.NE.AND P1, PT, R10, 0x1, PT ;  /* 0x000000010a00780c */ /* 0x001fe20003f25270 */
[----:B------:R-:W-:Y:S01]  /*10c80*/  IMAD.MOV.U32 R24, RZ, RZ, RZ ;  /* 0x000000ffff187224 */ /* 0x000fe200078e00ff */
[----:B-----5:R-:W-:Y:S02]  /*10c90*/  SHF.R.S32.HI R29, RZ, 0x1f, R27 ;  /* 0x0000001fff1d7819 */ /* 0x020fe4000001141b */
[----:B------:R-:W-:-:S09]  /*10ca0*/  LOP3.LUT R16, R16, 0xffffff7f, RZ, 0xc0, !PT ;  /* 0xffffff7f10107812 */ /* 0x000fd200078ec0ff */
        /* <DEDUP_REMOVED lines=20> */
[----:B-1----:R-:W-:-:S04]  /*10df0*/  @!P0 LEA R4, P1, R2, R4, 0x2 ;  /* 0x0000000402048211 */ /* 0x002fc800078210ff */
[----:B------:R-:W-:-:S05]  /*10e00*/  @!P0 LEA.HI.X R5, R2, R5, R3, 0x2, P1 ;  /* 0x0000000502058211 */ /* 0x000fca00008f1403 */
[----:B------:R0:W5:Y:S01]  /*10e10*/  @!P0 LDG.E R24, desc[UR46][R4.64] ;  /* 0x0000002e04188981 */ /* 0x000162000c1e1900 */
[----:B------:R-:W-:Y:S01]  /*10e20*/  ISETP.GT.U32.AND P0, PT, R8, 0x5f, PT ;  /* 0x0000005f0800780c */ /* 0x000fe20003f04070 */
[----:B------:R-:W-:Y:S01]  /*10e30*/  IMAD R2, RZ, RZ, -UR42 ;  /* 0x8000002aff027e24 */ /* 0x000fe2000f8e02ff */
[----:B------:R-:W-:Y:S01]  /*10e40*/  LOP3.LUT R16, R16, 0xffffffbf, RZ, 0xc0, !PT ;  /* 0xffffffbf10107812 */ /* 0x000fe200078ec0ff */
[----:B------:R-:W-:Y:S02]  /*10e50*/  IMAD.MOV R3, RZ, RZ, -R9 ;  /* 0x000000ffff037224 */ /* 0x000fe400078e0a09 */
[----:B------:R-:W-:Y:S02]  /*10e60*/  IMAD R19, R19, R2, UR41 ;  /* 0x0000002913137e24 */ /* 0x000fe4000f8e0202 */
[----:B------:R-:W-:Y:S02]  /*10e70*/  IMAD R34, R10, R3, R34 ;  /* 0x000000030a227224 */ /* 0x000fe400078e0222 */
[----:B0-----:R-:W-:Y:S01]  /*10e80*/  IMAD.U32 R4, RZ, RZ, UR48 ;  /* 0x00000030ff047e24 */ /* 0x001fe2000f8e00ff */
[----:B------:R-:W-:-:S04]  /*10e90*/  SHF.R.S32.HI R26, RZ, 0x1f, R19 ;  /* 0x0000001fff1a7819 */ /* 0x000fc80000011413 */
[----:B------:R-:W-:-:S13]  /*10ea0*/  ISETP.NE.AND P2, PT, R4, 0x3, PT ;  /* 0x000000030400780c */ /* 0x000fda0003f45270 */
[----:B------:R-:W-:-:S04]  /*10eb0*/  @P2 LOP3.LUT R16, R16, 0x40, RZ, 0xfc, !PT ;  /* 0x0000004010102812 */ /* 0x000fc800078efcff */
[----:B------:R-:W-:-:S04]  /*10ec0*/  LOP3.LUT R16, R16, 0xfffffffd, RZ, 0xc0, !PT ;  /* 0xfffffffd10107812 */ /* 0x000fc800078ec0ff */
[----:B------:R-:W-:Y:S01]  /*10ed0*/  @P0 LOP3.LUT R16, R16, 0x2, RZ, 0xfc, !PT ;  /* 0x0000000210100812 */ /* 0x000fe200078efcff */
[----:B------:R-:W-:Y:S06]  /*10ee0*/  @!P2 BRA `(.L_x_11024) ;  /* 0x000000000004a947 */ /* 0x000fec0003800000 */
[----:B------:R-:W-:Y:S01]  /*10ef0*/  BPT.TRAP 0x1 ;  /* 0x000000040000795c */ /* 0x000fe20000300000 */
.L_x_11024:
[----:B------:R-:W-:Y:S01]  /*10f00*/  IMAD R22, R18, 0x8, R17 ;  /* 0x0000000812167824 */ /* 0x000fe200078e0211 */
[----:B------:R-:W-:Y:S01]  /*10f10*/  SHF.L.U32 R3, R25, 0x1f, RZ ;  /* 0x0000001f19037819 */ /* 0x000fe200000006ff */
[----:B------:R-:W-:Y:S03]  /*10f20*/  BSSY B0, `(.L_x_11025) ;  /* 0x0000003000007945 */ /* 0x000fe60003800000 */
[----:B------:R-:W0:Y:S02]  /*10f30*/  SYNCS.PHASECHK.TRANS64.TRYWAIT P0, [R22+URZ+0x22840], R3 ;  /* 0x02284003160075a7 */ /* 0x000e24000800017f */
[----:B0-----:R-:W-:Y:S05]  /*10f40*/  @!P0 BRA `(.L_x_11026) ;  /* 0x00000030000c8947 */ /* 0x001fea0003800000 */
.L_x_11078:
[----:B------:R-:W-:Y:S05]  /*10f50*/  BSYNC B0 ;  /* 0x0000000000007941 */ /* 0x000fea0003800000 */
.L_x_11025:
[----:B------:R-:W-:Y:S01]  /*10f60*/  SHF.R.S32.HI R36, RZ, 0x1f, R34 ;  /* 0x0000001fff247819 */ /* 0x000fe20000011422 */
[----:B------:R-:W-:Y:S01]  /*10f70*/  ULDC.64 UR4, c[0x0][0x300] ;  /* 0x0000c00000047ab9 */ /* 0x000fe20000000a00 */
[----:B------:R-:W1:Y:S01]  /*10f80*/  S2R R8, SR_TID.X ;  /* 0x0000000000087919 */ /* 0x000e620000002100 */
[----:B-----5:R-:W-:Y:S02]  /*10f90*/  SHF.R.S32.HI R37, RZ, 0x1f, R24 ;  /* 0x0000001fff257819 */ /* 0x020fe40000011418 */
[----:B0-----:R-:W-:Y:S01]  /*10fa0*/  IMAD R3, R36, UR4, RZ ;  /* 0x0000000424037c24 */ /* 0x001fe2000f8e02ff */
        /* <DEDUP_REMOVED lines=16> */
[----:B------:R-:W-:Y:S01]  /*110b0*/  IMAD.MOV.U32 R3, RZ, RZ, -0x60 ;  /* 0xffffffa0ff037424 */ /* 0x000fe200078e00ff */
[----:B------:R-:W-:Y:S01]  /*110c0*/  UMOV UR4, 0xffffffff ;  /* 0xffffffff00047882 */ /* 0x000fe20000000000 */
[----:B-1----:R-:W-:Y:S01]  /*110d0*/  IMAD.SHL.U32 R8, R8, 0x8, RZ ;  /* 0x0000000808087824 */ /* 0x002fe200078e00ff */
[----:B------:R-:W-:Y:S01]  /*110e0*/  LEA.HI.X R5, R2, UR5, R5, 0x1, P0 ;  /* 0x0000000502057c11 */ /* 0x000fe200080f0c05 */
[----:B------:R-:W-:-:S03]  /*110f0*/  IMAD R0, R0, R3, UR36 ;  /* 0x0000002400007e24 */ /* 0x000fc6000f8e0203 */
[----:B------:R-:W-:Y:S01]  /*11100*/  LOP3.LUT R8, R8, 0x38, RZ, 0xc0, !PT ;  /* 0x0000003808087812 */ /* 0x000fe200078ec0ff */
[----:B------:R-:W-:Y:S02]  /*11110*/  IMAD.IADD R23, R0, 0x1, -R33 ;  /* 0x0000000100177824 */ /* 0x000fe400078e0a21 */
[----:B------:R-:W-:-:S03]  /*11120*/  IMAD R0, R18, 0x1800, R28 ;  /* 0x0000180012007824 */ /* 0x000fc600078e021c */
        /* <DEDUP_REMOVED lines=10> */
[----:B------:R0:W-:Y:S01]  /*111d0*/  @P0 LDGSTS.E.BYPASS.LTC128B.128 [R7+0x1c400], desc[UR46][R2.64], !P2 ;  /* 0x1c40000002070fae */ /* 0x0001e2000d101d6e */
[----:B------:R-:W-:-:S13]  /*111e0*/  ISETP.GE.AND P0, PT, R23, 0x11, PT ;  /* 0x000000111700780c */ /* 0x000fda0003f06270 */
[----:B------:R-:W-:Y:S01]  /*111f0*/  @P0 IMAD R9, R0, 0x2, R17 ;  /* 0x0000000200090824 */ /* 0x000fe200078e0211 */
[----:B0-----:R-:W-:Y:S02]  /*11200*/  @P0 LEA R2, P1, R8, R14, 0x1 ;  /* 0x0000000e08020211 */ /* 0x001fe400078208ff */
[----:B------:R-:W0:Y:S03]  /*11210*/  SHFL.IDX PT, R14, R4, 0x2, 0x181f ;  /* 0x00581f00040e7f89 */ /* 0x000e2600000e0000 */
[----:B------:R-:W-:Y:S02]  /*11220*/  @P0 IMAD.X R3, RZ, RZ, R6, P1 ;  /* 0x000000ffff030224 */ /* 0x000fe400008e0606 */
[----:B------:R-:W1:Y:S04]  /*11230*/  SHFL.IDX PT, R6, R5, 0x2, 0x181f ;  /* 0x00581f0005067f89 */ /* 0x000e6800000e0000 */
[----:B------:R0:W-:Y:S01]  /*11240*/  @P0 LDGSTS.E.BYPASS.LTC128B.128 [R9+0x1cc00], desc[UR46][R2.64], !P2 ;  /* 0x1cc0000002090fae */ /* 0x0001e2000d101d6e */
[----:B------:R-:W-:-:S13]  /*11250*/  ISETP.GE.AND P0, PT, R23, 0x21, PT ;  /* 0x000000211700780c */ /* 0x000fda0003f06270 */
[----:B------:R-:W-:Y:S01]  /*11260*/  @P0 IMAD R7, R0, 0x2, R17 ;  /* 0x0000000200070824 */ /* 0x000fe200078e0211 */
[----:B0-----:R-:W-:Y:S02]  /*11270*/  @P0 LEA R2, P1, R8, R14, 0x1 ;  /* 0x0000000e08020211 */ /* 0x001fe400078208ff */
[----:B------:R-:W0:Y:S03]  /*11280*/  SHFL.IDX PT, R14, R4, 0x3, 0x181f ;  /* 0x00781f00040e7f89 */ /* 0x000e2600000e0000 */
[----:B-1----:R-:W-:Y:S02]  /*11290*/  @P0 IMAD.X R3, RZ, RZ, R6, P1 ;  /* 0x000000ffff030224 */ /* 0x002fe400008e0606 */
        /* <DEDUP_REMOVED lines=9> */
[----:B------:R-:W-:-:S03]  /*11330*/  ISETP.GE.AND P0, PT, R23, 0x41, PT ;  /* 0x000000411700780c */ /* 0x000fc60003f06270 */
[----:B------:R-:W2:Y:S10]  /*11340*/  SHFL.IDX PT, R5, R5, 0x5, 0x181f ;  /* 0x00b81f0005057f89 */ /* 0x000eb400000e0000 */
[----:B------:R-:W-:Y:S01]  /*11350*/  @P0 IMAD R7, R0, 0x2, R17 ;  /* 0x0000000200070824 */ /* 0x000fe200078e0211 */
[----:B0-----:R-:W-:-:S02]  /*11360*/  @P0 LEA R2, P1, R8, R14, 0x1 ;  /* 0x0000000e08020211 */ /* 0x001fc400078208ff */
[----:B------:R0:W3:Y:S03]  /*11370*/  SHFL.IDX PT, R14, R4, 0x5, 0x181f ;  /* 0x00b81f00040e7f89 */ /* 0x0000e600000e0000 */
[----:B-1----:R-:W-:-:S05]  /*11380*/  @P0 IMAD.X R3, RZ, RZ, R6, P1 ;  /* 0x000000ffff030224 */ /* 0x002fca00008e0606 */
[----:B------:R0:W-:Y:S03]  /*11390*/  @P0 LDGSTS.E.BYPASS.LTC128B.128 [R7+0x1e400], desc[UR46][R2.64], !P2 ;  /* 0x1e40000002070fae */ /* 0x0001e6000d101d6e */
.L_x_11092:
[----:B------:R-:W-:-:S13]  /*113a0*/  ISETP.GE.AND P0, PT, R23, 0x51, PT ;  /* 0x000000511700780c */ /* 0x000fda0003f06270 */
[----:B0--3--:R-:W-:-:S05]  /*113b0*/  @P0 LEA R2, P1, R8, R14, 0x1 ;  /* 0x0000000e08020211 */ /* 0x009fca00078208ff */
[----:B--2---:R-:W-:Y:S02]  /*113c0*/  @P0 IMAD.X R3, RZ, RZ, R5, P1 ;  /* 0x000000ffff030224 */ /* 0x004fe400008e0605 */
[----:B------:R-:W-:-:S05]  /*113d0*/  @P0 IMAD R5, R0, 0x2, R17 ;  /* 0x0000000200050824 */ /* 0x000fca00078e0211 */
[----:B------:R-:W-:Y:S01]  /*113e0*/  @!PT LDS RZ, [RZ] ;  /* 0x00000000fffff984 */ /* 0x000fe20000000800 */
[----:B------:R-:W-:Y:S01]  /*113f0*/  @!PT LDS RZ, [RZ] ;  /* 0x00000000fffff984 */ /* 0x000fe20000000800 */
[----:B------:R-:W-:Y:S01]  /*11400*/  @!PT LDS RZ, [RZ] ;  /* 0x00000000fffff984 */ /* 0x000fe20000000800 */
[----:B------:R0:W-:Y:S01]  /*11410*/  @P0 LDGSTS.E.BYPASS.LTC128B.128 [R5+0x1ec00], desc[UR46][R2.64], !P2 ;  /* 0x1ec0000002050fae */ /* 0x0001e2000d101d6e */
[----:B------:R-:W-:Y:S01]  /*11420*/  PLOP3.LUT P0, PT, PT, PT, PT, 0x80, 0x0 ;  /* 0x000000000000781c */ /* 0x000fe20003f0f070 */
[----:B------:R-:W-:-:S12]  /*11430*/  NOP ;  /* 0x0000000000007918 */ /* 0x000fd80000000000 */
.L_x_11028:
        /* <DEDUP_REMOVED lines=11> */
.L_x_11029:
        /* <DEDUP_REMOVED lines=23> */
.L_x_11031:
[----:B------:R-:W-:Y:S05]  /*11660*/  BSYNC B6 ;  /* 0x0000000000067941 */ /* 0x000fea0003800000 */
.L_x_11030:
        /* <DEDUP_REMOVED lines=10> */
[----:B------:R-:W-:Y:S02]  /*11710*/  UIMAD UR7, UR7, UR9, UR6 ;  /* 0x00000009070772a4 */ /* 0x000fe4000f8e0206 */
[----:B------:R-:W-:Y:S01]  /*11720*/  USHF.R.S32.HI UR6, URZ, 0x1f, UR42 ;  /* 0x0000001f3f067899 */ /* 0x000fe2000801142a */
[----:B0-----:R-:W-:-:S05]  /*11730*/  IMAD.SHL.U32 R2, R2, 0x10, RZ ;  /* 0x0000001002027824 */ /* 0x001fca00078e00ff */
[----:B------:R-:W-:Y:S01]  /*11740*/  LOP3.LUT R2, R33, 0x70, R2, 0xf8, !PT ;  /* 0x0000007021027812 */ /* 0x000fe200078ef802 */
[----:B--2---:R-:W-:-:S04]  /*11750*/  IMAD.SHL.U32 R8, R8, 0x8, RZ ;  /* 0x0000000808087824 */ /* 0x004fc800078e00ff */
[----:B------:R-:W-:Y:S01]  /*11760*/  VIADD R0, R2, UR43 ;  /* 0x0000002b02007c36 */ /* 0x000fe20008000000 */
[----:B------:R-:W-:-:S03]  /*11770*/  LOP3.LUT R8, R8, 0x38, RZ, 0xc0, !PT ;  /* 0x0000003808087812 */ /* 0x000fc600078ec0ff */
        /* <DEDUP_REMOVED lines=86> */
.L_x_11109:
        /* <DEDUP_REMOVED lines=8> */
[----:B------:R-:W-:Y:S01]  /*11d60*/  PLOP3.LUT P0, PT, PT, PT, PT, 0x80, 0x0 ;  /* 0x000000000000781c */ /* 0x000fe20003f0f070 */
[----:B------:R-:W-:-:S12]  /*11d70*/  NOP ;  /* 0x0000000000007918 */ /* 0x000fd80000000000 */
.L_x_11033:
        /* <DEDUP_REMOVED lines=18> */
.L_x_11110:
[----:B------:R-:W-:Y:S05]  /*11ea0*/  BSYNC B0 ;  /* 0x0000000000007941 */ /* 0x000fea0003800000 */
.L_x_11034:
[----:B------:R-:W-:-:S05]  /*11eb0*/  IMAD.U32 R2, RZ, RZ, UR48 ;  /* 0x00000030ff027e24 */ /* 0x000fca000f8e00ff */
[----:B------:R-:W-:-:S13]  /*11ec0*/  ISETP.NE.AND P0, PT, R2, 0x3, PT ;  /* 0x000000030200780c */ /* 0x000fda0003f05270 */
[----:B------:R-:W-:Y:S05]  /*11ed0*/  @!P0 BRA `(.L_x_11036) ;  /* 0x0000000000048947 */ /* 0x000fea0003800000 */
[----:B------:R-:W-:Y:S01]  /*11ee0*/  BPT.TRAP 0x1 ;  /* 0x000000040000795c */ /* 0x000fe20000300000 */
.L_x_11036:
[----:B------:R-:W-:Y:S01]  /*11ef0*/  SHF.L.U32 R3, R25, 0x1f, RZ ;  /* 0x0000001f19037819 */ /* 0x000fe200000006ff */
[----:B------:R-:W-:Y:S03]  /*11f00*/  BSSY B0, `(.L_x_11037) ;  /* 0x0000003000007945 */ /* 0x000fe60003800000 */
[----:B------:R-:W2:Y:S02]  /*11f10*/  SYNCS.PHASECHK.TRANS64.TRYWAIT P0, [R22+URZ+0x22860], R3 ;  /* 0x02286003160075a7 */ /* 0x000ea4000800017f */
[----:B--2---:R-:W-:Y:S05]  /*11f20*/  @!P0 BRA `(.L_x_11038) ;  /* 0x00000030001c8947 */ /* 0x004fea0003800000 */
.L_x_11111:
[----:B------:R-:W-:Y:S05]  /*11f30*/  BSYNC B0 ;  /* 0x0000000000007941 */ /* 0x000fea0003800000 */
.L_x_11037:
[----:B------:R-:W-:Y:S01]  /*11f40*/  ULDC.64 UR4, c[0x0][0x328] ;  /* 0x0000ca0000047ab9 */ /* 0x000fe20000000a00 */
[----:B------:R-:W-:Y:S01]  /*11f50*/  IMAD R4, R18, 0x6000, R28 ;  /* 0x0000600012047824 */ /* 0x000fe200078e021c */
[----:B------:R-:W-:Y:S01]  /*11f60*/  LOP3.LUT P4, RZ, R35, 0x8, RZ, 0xc0, !PT ;  /* 0x0000000823ff7812 */ /* 0x000fe2000788c0ff */
[----:B--2---:R-:W-:-:S04]  /*11f70*/  IMAD R3, R36, UR4, RZ ;  /* 0x0000000424037c24 */ /* 0x004fc8000f8e02ff */
        /* <DEDUP_REMOVED lines=8> */
[----:B0-----:R-:W-:Y:S02]  /*12000*/  IMAD R0, R26, UR4, RZ ;  /* 0x000000041a007c24 */ /* 0x001fe4000f8e02ff */
        /* <DEDUP_REMOVED lines=9> */
[----:B------:R-:W2:Y:S01]  /*120a0*/  LDL R3, [R1+0x4] ;  /* 0x0000040001037983 */ /* 0x000ea20000100800 */
[----:B------:R-:W-:Y:S01]  /*120b0*/  IMAD R4, R4, 0x2, R17 ;  /* 0x0000000204047824 */ /* 0x000fe200078e0211 */
[----:B------:R-:W-:Y:S01]  /*120c0*/  LOP3.LUT P1, RZ, R35, 0x2, RZ, 0xc0, !PT ;  /* 0x0000000223ff7812 */ /* 0x000fe2000782c0ff */
[----:B------:R-:W0:Y:S01]  /*120d0*/  S2R R2, SR_TID.X ;  /* 0x0000000000027919 */ /* 0x000e220000002100 */
[----:B------:R-:W3:Y:S01]  /*120e0*/  SHFL.IDX PT, R14, R5, RZ, 0x181f ;  /* 0x00181fff050e7589 */ /* 0x000ee200000e0000 */
[----:B0-----:R-:W-:-:S05]  /*120f0*/  IMAD.SHL.U32 R2, R2, 0x8, RZ ;  /* 0x0000000802027824 */ /* 0x001fca00078e00ff */
[----:B------:R-:W-:-:S05]  /*12100*/  LOP3.LUT R2, R2, 0x38, RZ, 0xc0, !PT ;  /* 0x0000003802027812 */ /* 0x000fca00078ec0ff */
[----:B------:R-:W-:-:S05]  /*12110*/  IMAD.SHL.U32 R0, R2, 0x2, RZ ;  /* 0x0000000202007824 */ /* 0x000fca00078e00ff */
[----:B---3--:R-:W-:Y:S02]  /*12120*/  IADD3 R2, P0, R14, R0, RZ ;  /* 0x000000000e027210 */ /* 0x008fe40007f1e0ff */
[----:B------:R-:W-:Y:S01]  /*12130*/  SHFL.IDX PT, R14, R5, 0x1, 0x181f ;  /* 0x00381f00050e7f89 */ /* 0x000fe200000e0000 */
[----:B--2---:R-:W-:-:S03]  /*12140*/  IMAD.MOV.U32 R7, RZ, RZ, R3 ;  /* 0x000000ffff077224 */ /* 0x004fc600078e0003 */
[----:B------:R-:W0:Y:S02]  /*12150*/  SHFL.IDX PT, R3, R6, RZ, 0x181f ;  /* 0x00181fff06037589 */ /* 0x000e2400000e0000 */
[----:B------:R-:W-:Y:S01]  /*12160*/  LOP3.LUT P2, RZ, R7, 0x1, RZ, 0xc0, !PT ;  /* 0x0000000107ff7812 */ /* 0x000fe2000784c0ff */
[----:B0-----:R-:W-:-:S03]  /*12170*/  IMAD.X R3, RZ, RZ, R3, P0 ;  /* 0x000000ffff037224 */ /* 0x001fc600000e0603 */
[----:B------:R-:W-:-:S13]  /*12180*/  ISETP.LT.OR P0, PT, R23, 0x1, !P2 ;  /* 0x000000011700780c */ /* 0x000fda0005701670 */
[----:B------:R-:W-:Y:S01]  /*12190*/  LDGSTS.E.BYPASS.LTC128B.128 [R4+0x400], desc[UR46][R2.64], !P0 ;  /* 0x0040000002047fae */ /* 0x000fe2000c101d6e */
[----:B------:R-:W-:-:S13]  /*121a0*/  ISETP.LT.OR P0, PT, R23, 0x1, !P1 ;  /* 0x000000011700780c */ /* 0x000fda0004f01670 */
[----:B------:R-:W-:Y:S01]  /*121b0*/  LDGSTS.E.BYPASS.LTC128B.128 [R4+0x3400], desc[UR46][R2.64+0x80], !P0 ;  /* 0x0340008002047fae */ /* 0x000fe2000c101d6e */
[----:B------:R-:W-:-:S04]  /*121c0*/  LOP3.LUT P0, RZ, R35, 0x4, RZ, 0xc0, !PT ;  /* 0x0000000423ff7812 */ /* 0x000fc8000780c0ff */
[----:B------:R-:W-:-:S13]  /*121d0*/  ISETP.LT.OR P3, PT, R23, 0x1, !P0 ;  /* 0x000000011700780c */ /* 0x000fda0004761670 */
[----:B------:R-:W-:Y:S01]  /*121e0*/  LDGSTS.E.BYPASS.LTC128B.128 [R4+0x6400], desc[UR46][R2.64+0x100], !P3 ;  /* 0x0640010002047fae */ /* 0x000fe2000d901d6e */
[----:B------:R-:W-:-:S13]  /*121f0*/  ISETP.LT.OR P3, PT, R23, 0x1, !P4 ;  /* 0x000000011700780c */ /* 0x000fda0006761670 */
[----:B------:R0:W-:Y:S01]  /*12200*/  LDGSTS.E.BYPASS.LTC128B.128 [R4+0x9400], desc[UR46][R2.64+0x180], !P3 ;  /* 0x0940018002047fae */ /* 0x0001e2000d901d6e */
[----:B------:R-:W-:-:S03]  /*12210*/  IADD3 R8, P3, R14, R0, RZ ;  /* 0x000000000e087210 */ /* 0x000fc60007f7e0ff */
[----:B------:R-:W-:Y:S04]  /*12220*/  SHFL.IDX PT, R14, R5, 0x2, 0x181f ;  /* 0x00581f00050e7f89 */ /* 0x000fe800000e0000 */
[----:B0-----:R-:W0:Y:S02]  /*12230*/  SHFL.IDX PT, R3, R6, 0x1, 0x181f ;  /* 0x00381f0006037f89 */ /* 0x001e2400000e0000 */
[----:B0-----:R-:W-:Y:S01]  /*12240*/  IMAD.X R9, RZ, RZ, R3, P3 ;  /* 0x000000ffff097224 */ /* 0x001fe200018e0603 */
[----:B------:R-:W-:Y:S01]  /*12250*/  ISETP.LT.OR P3, PT, R23, 0x11, !P2 ;  /* 0x000000111700780c */ /* 0x000fe20005761670 */
        /* <DEDUP_REMOVED lines=11> */
[----:B------:R-:W-:-:S13]  /*12310*/  ISETP.LT.OR P3, PT, R23, 0x21, !P2 ;  /* 0x000000211700780c */ /* 0x000fda0005761670 */
        /* <DEDUP_REMOVED lines=24> */
[----:B------:R-:W-:-:S13]  /*124a0*/  ISETP.LT.OR P3, PT, R23, 0x41, !P2 ;  /* 0x000000411700780c */ /* 0x000fda0005761670 */
[----:B------:R3:W-:Y:S01]  /*124b0*/  LDGSTS.E.BYPASS.LTC128B.128 [R4+0x2400], desc[UR46][R2.64], !P3 ;  /* 0x0240000002047fae */ /* 0x0007e2000d901d6e */
[----:B------:R-:W-:-:S13]  /*124c0*/  ISETP.LT.OR P3, PT, R23, 0x41, !P1 ;  /* 0x000000411700780c */ /* 0x000fda0004f61670 */
[----:B------:R3:W-:Y:S01]  /*124d0*/  LDGSTS.E.BYPASS.LTC128B.128 [R4+0x5400], desc[UR46][R2.64+0x80], !P3 ;  /* 0x0540008002047fae */ /* 0x0007e2000d901d6e */
[----:B------:R-:W-:-:S13]  /*124e0*/  ISETP.LT.OR P3, PT, R23, 0x41, !P0 ;  /* 0x000000411700780c */ /* 0x000fda0004761670 */
[----:B------:R3:W-:Y:S01]  /*124f0*/  LDGSTS.E.BYPASS.LTC128B.128 [R4+0x8400], desc[UR46][R2.64+0x100], !P3 ;  /* 0x0840010002047fae */ /* 0x0007e2000d901d6e */
[----:B------:R-:W-:-:S13]  /*12500*/  ISETP.LT.OR P3, PT, R23, 0x41, !P4 ;  /* 0x000000411700780c */ /* 0x000fda0006761670 */
[----:B--2-4-:R3:W-:Y:S02]  /*12510*/  LDGSTS.E.BYPASS.LTC128B.128 [R4+0xb400], desc[UR46][R2.64+0x180], !P3 ;  /* 0x0b40018002047fae */ /* 0x0147e4000d901d6e */
.L_x_11125:
[C---:B------:R-:W-:Y:S02]  /*12520*/  ISETP.LT.OR P2, PT, R23.reuse, 0x51, !P2 ;  /* 0x000000511700780c */ /* 0x040fe40005741670 */
[C---:B------:R-:W-:Y:S02]  /*12530*/  ISETP.LT.OR P1, PT, R23.reuse, 0x51, !P1 ;  /* 0x000000511700780c */ /* 0x040fe40004f21670 */
[----:B------:R-:W-:Y:S02]  /*12540*/  ISETP.LT.OR P0, PT, R23, 0x51, !P0 ;  /* 0x000000511700780c */ /* 0x000fe40004701670 */
[----:B0--3--:R-:W-:-:S05]  /*12550*/  IADD3 R2, P3, R14, R0, RZ ;  /* 0x000000000e027210 */ /* 0x009fca0007f7e0ff */
[----:B------:R-:W-:-:S05]  /*12560*/  IMAD.X R3, RZ, RZ, R6, P3 ;  /* 0x000000ffff037224 */ /* 0x000fca00018e0606 */
[----:B------:R-:W-:Y:S01]  /*12570*/  @!PT LDS RZ, [RZ] ;  /* 0x00000000fffff984 */ /* 0x000fe20000000800 */
[----:B------:R-:W-:Y:S01]  /*12580*/  @!PT LDS RZ, [RZ] ;  /* 0x00000000fffff984 */ /* 0x000fe20000000800 */
[----:B------:R-:W-:Y:S01]  /*12590*/  @!PT LDS RZ, [RZ] ;  /* 0x00000000fffff984 */ /* 0x000fe20000000800 */
[----:B------:R0:W-:Y:S04]  /*125a0*/  LDGSTS.E.BYPASS.LTC128B.128 [R4+0x2c00], desc[UR46][R2.64], !P2 ;  /* 0x02c0000002047fae */ /* 0x0001e8000d101d6e */
[----:B------:R0:W-:Y:S04]  /*125b0*/  LDGSTS.E.BYPASS.LTC128B.128 [R4+0x5c00], desc[UR46][R2.64+0x80], !P1 ;  /* 0x05c0008002047fae */ /* 0x0001e8000c901d6e */
[----:B------:R0:W-:Y:S01]  /*125c0*/  LDGSTS.E.BYPASS.LTC128B.128 [R4+0x8c00], desc[UR46][R2.64+0x100], !P0 ;  /* 0x08c0010002047fae */ /* 0x0001e2000c101d6e */
[----:B------:R-:W-:-:S13]  /*125d0*/  ISETP.LT.OR P0, PT, R23, 0x51, !P4 ;  /* 0x000000511700780c */ /* 0x000fda0006701670 */
[----:B------:R0:W-:Y:S01]  /*125e0*/  LDGSTS.E.BYPASS.LTC128B.128 [R4+0xbc00], desc[UR46][R2.64+0x180], !P0 ;  /* 0x0bc0018002047fae */ /* 0x0001e2000c101d6e */
[----:B------:R-:W-:Y:S01]  /*125f0*/  PLOP3.LUT P0, PT, PT, PT, PT, 0x80, 0x0 ;  /* 0x000000000000781c */ /* 0x000fe20003f0f070 */
[----:B------:R-:W-:-:S12]  /*12600*/  NOP ;  /* 0x0000000000007918 */ /* 0x000fd80000000000 */
.L_x_11040:
        /* <DEDUP_REMOVED lines=11> */
.L_x_11041:
[----:B------:R-:W-:Y:S01]  /*126c0*/  UIADD3 UR4, UR44, -0x2, URZ ;  /* 0xfffffffe2c047890 */ /* 0x000fe2000fffe03f */
[----:B------:R0:W-:Y:S03]  /*126d0*/  SYNCS.ARRIVE.TRANS64.A1T0 RZ, [R22+URZ+0x22850], RZ ;  /* 0x022850ff16ff79a7 */ /* 0x0001e6000810003f */
[----:B------:R-:W-:-:S06]  /*126e0*/  UISETP.GE.AND UP0, UPT, UR4, UR45, UPT ;  /* 0x0000002d0400728c */ /* 0x000fcc000bf06270 */
[----:B------:R-:W-:-:S13]  /*126f0*/  PLOP3.LUT P0, PT, PT, PT, UP0, 0x40, 0x0 ;  /* 0x000000000000781c */ /* 0x000fda0003f0e808 */
[----:B0-----:R-:W-:Y:S05]  /*12700*/  @P0 BRA `(.L_x_11042) ;  /* 0x0000000c00700947 */ /* 0x001fea0003800000 */
[----:B------:R-:W-:Y:S01]  /*12710*/  BSSY B0, `(.L_x_11042) ;  /* 0x00000db000007945 */ /* 0x000fe20003800000 */
[----:B------:R-:W-:-:S07]  /*12720*/  IMAD.U32 R20, RZ, RZ, UR4 ;  /* 0x00000004ff147e24 */ /* 0x000fce000f8e00ff */
.L_x_11055:
[----:B0-----:R-:W0:Y:S01]  /*12730*/  S2R R2, SR_TID.X ;  /* 0x0000000000027919 */ /* 0x001e220000002100 */
[----:B------:R-:W2:Y:S01]  /*12740*/  LDC R3, c[0x0][0x430] ;  /* 0x00010c00ff037b82 */ /* 0x000ea20000000800 */
[----:B------:R-:W-:Y:S02]  /*12750*/  IMAD R8, R20, 0x60, R30 ;  /* 0x0000006014087824 */ /* 0x000fe400078e021e */
        /* <DEDUP_REMOVED lines=20> */
[----:B0-----:R-:W-:Y:S01]  /*128a0*/  @!P1 LEA R6, P0, R2, R6, 0x2 ;  /* 0x0000000602069211 */ /* 0x001fe200078010ff */
[----:B-1----:R-:W-:-:S03]  /*128b0*/  IMAD.U32 R10, RZ, RZ, UR48 ;  /* 0x00000030ff0a7e24 */ /* 0x002fc6000f8e00ff */
        /* <DEDUP_REMOVED lines=16> */
.L_x_11043:
[----:B------:R-:W-:Y:S01]  /*129c0*/  IMAD R10, R18, 0x8, R17 ;  /* 0x00000008120a7824 */ /* 0x000fe200078e0211 */
[----:B------:R-:W-:Y:S01]  /*129d0*/  SHF.L.U32 R24, R25, 0x1f, RZ ;  /* 0x0000001f19187819 */ /* 0x000fe200000006ff */
[----:B------:R-:W-:Y:S01]  /*129e0*/  BSSY B1, `(.L_x_11044) ;  /* 0x0000004000017945 */ /* 0x000fe20003800000 */
[----:B-1----:R-:W-:Y:S02]  /*129f0*/  SHF.R.S32.HI R22, RZ, 0x1f, R5 ;  /* 0x0000001fff167819 */ /* 0x002fe40000011405 */
[----:B------:R-:W0:Y:S02]  /*12a00*/  SYNCS.PHASECHK.TRANS64.TRYWAIT P0, [R10+URZ+0x22840], R24 ;  /* 0x022840180a0075a7 */ /* 0x000e24000800017f */
[----:B0-----:R-:W-:Y:S05]  /*12a10*/  @!P0 BRA `(.L_x_11045) ;  /* 0x0000002c00b88947 */ /* 0x001fea0003800000 */
.L_x_11126:
[----:B------:R-:W-:Y:S05]  /*12a20*/  BSYNC B1 ;  /* 0x0000000000017941 */ /* 0x000fea0003800000 */
.L_x_11044:
        /* <DEDUP_REMOVED lines=24> */
[----:B------:R-:W-:-:S03]  /*12bb0*/  IMAD R8, R8, 0x2, R17 ;  /* 0x0000000208087824 */ /* 0x000fc600078e0211 */
[----:B------:R-:W2:Y:S04]  /*12bc0*/  SHFL.IDX PT, R3, R21, RZ, 0x181f ;  /* 0x00181fff15037589 */ /* 0x000ea800000e0000 */
[----:B------:R-:W3:Y:S04]  /*12bd0*/  SHFL.IDX PT, R6, R9, 0x1, 0x181f ;  /* 0x00381f0009067f89 */ /* 0x000ee800000e0000 */
[----:B------:R-:W4:Y:S01]  /*12be0*/  SHFL.IDX PT, R7, R21, 0x1, 0x181f ;  /* 0x00381f0015077f89 */ /* 0x000f2200000e0000 */
[----:B-1----:R-:W-:-:S03]  /*12bf0*/  IADD3 R2, P0, R14, R0, RZ ;  /* 0x000000000e027210 */ /* 0x002fc60007f1e0ff */
[----:B------:R-:W1:Y:S02]  /*12c00*/  SHFL.IDX PT, R14, R9, 0x2, 0x181f ;  /* 0x00581f00090e7f89 */ /* 0x000e6400000e0000 */
[----:B--2---:R-:W-:Y:S01]  /*12c10*/  IMAD.X R3, RZ, RZ, R3, P0 ;  /* 0x000000ffff037224 */ /* 0x004fe200000e0603 */
[----:B---3--:R-:W-:-:S04]  /*12c20*/  IADD3 R6, P0, R6, R0, RZ ;  /* 0x0000000006067210 */ /* 0x008fc80007f1e0ff */
[----:B------:R2:W-:Y:S01]  /*12c30*/  LDGSTS.E.BYPASS.LTC128B.128 [R8+0x1c400], desc[UR46][R2.64], !P1 ;  /* 0x1c40000002087fae */ /* 0x0005e2000c901d6e */
[----:B----4-:R-:W-:-:S05]  /*12c40*/  IMAD.X R7, RZ, RZ, R7, P0 ;  /* 0x000000ffff077224 */ /* 0x010fca00000e0607 */
[----:B------:R3:W-:Y:S04]  /*12c50*/  LDGSTS.E.BYPASS.LTC128B.128 [R8+0x1cc00], desc[UR46][R6.64], !P1 ;  /* 0x1cc0000006087fae */ /* 0x0007e8000c901d6e */
[----:B--2---:R-:W2:Y:S01]  /*12c60*/  SHFL.IDX PT, R3, R21, 0x2, 0x181f ;  /* 0x00581f0015037f89 */ /* 0x004ea200000e0000 */
[----:B-1----:R-:W-:-:S03]  /*12c70*/  IADD3 R2, P0, R14, R0, RZ ;  /* 0x000000000e027210 */ /* 0x002fc60007f1e0ff */
[----:B------:R-:W1:Y:S04]  /*12c80*/  SHFL.IDX PT, R14, R9, 0x3, 0x181f ;  /* 0x00781f00090e7f89 */ /* 0x000e6800000e0000 */
[----:B---3--:R-:W3:Y:S01]  /*12c90*/  SHFL.IDX PT, R7, R21, 0x3, 0x181f ;  /* 0x00781f0015077f89 */ /* 0x008ee200000e0000 */
[----:B--2---:R-:W-:-:S05]  /*12ca0*/  IMAD.X R3, RZ, RZ, R3, P0 ;  /* 0x000000ffff037224 */ /* 0x004fca00000e0603 */
[----:B------:R2:W-:Y:S01]  /*12cb0*/  LDGSTS.E.BYPASS.LTC128B.128 [R8+0x1d400], desc[UR46][R2.64], !P1 ;  /* 0x1d40000002087fae */ /* 0x0005e2000c901d6e */
[----:B-1----:R-:W-:-:S03]  /*12cc0*/  IADD3 R6, P0, R14, R0, RZ ;  /* 0x000000000e067210 */ /* 0x002fc60007f1e0ff */
[----:B------:R-:W1:Y:S02]  /*12cd0*/  SHFL.IDX PT, R14, R9, 0x4, 0x181f ;  /* 0x00981f00090e7f89 */ /* 0x000e6400000e0000 */
[----:B---3--:R-:W-:-:S05]  /*12ce0*/  IMAD.X R7, RZ, RZ, R7, P0 ;  /* 0x000000ffff077224 */ /* 0x008fca00000e0607 */
[----:B------:R3:W-:Y:S04]  /*12cf0*/  LDGSTS.E.BYPASS.LTC128B.128 [R8+0x1dc00], desc[UR46][R6.64], !P1 ;  /* 0x1dc0000006087fae */ /* 0x0007e8000c901d6e */
[----:B--2---:R-:W2:Y:S04]  /*12d00*/  SHFL.IDX PT, R3, R21, 0x4, 0x181f ;  /* 0x00981f0015037f89 */ /* 0x004ea800000e0000 */
[----:B------:R-:W4:Y:S01]  /*12d10*/  SHFL.IDX PT, R21, R21, 0x5, 0x181f ;  /* 0x00b81f0015157f89 */ /* 0x000f2200000e0000 */
[----:B-1----:R-:W-:-:S03]  /*12d20*/  IADD3 R2, P0, R14, R0, RZ ;  /* 0x000000000e027210 */ /* 0x002fc60007f1e0ff */
[----:B------:R3:W1:Y:S02]  /*12d30*/  SHFL.IDX PT, R14, R9, 0x5, 0x181f ;  /* 0x00b81f00090e7f89 */ /* 0x00066400000e0000 */
[----:B--2---:R-:W-:-:S05]  /*12d40*/  IMAD.X R3, RZ, RZ, R3, P0 ;  /* 0x000000ffff037224 */ /* 0x004fca00000e0603 */
[----:B----4-:R3:W-:Y:S03]  /*12d50*/  LDGSTS.E.BYPASS.LTC128B.128 [R8+0x1e400], desc[UR46][R2.64], !P1 ;  /* 0x1e40000002087fae */ /* 0x0107e6000c901d6e */
.L_x_11140:
[----:B-1-3--:R-:W-:-:S05]  /*12d60*/  IADD3 R2, P0, R14, R0, RZ ;  /* 0x000000000e027210 */ /* 0x00afca0007f1e0ff */
[----:B------:R-:W-:Y:S01]  /*12d70*/  IMAD.X R3, RZ, RZ, R21, P0 ;  /* 0x000000ffff037224 */ /* 0x000fe200000e0615 */
[----:B------:R-:W-:-:S04]  /*12d80*/  PLOP3.LUT P0, PT, PT, PT, PT, 0x80, 0x0 ;  /* 0x000000000000781c */ /* 0x000fc80003f0f070 */
[----:B------:R-:W-:Y:S01]  /*12d90*/  @!PT LDS RZ, [RZ] ;  /* 0x00000000fffff984 */ /* 0x000fe20000000800 */
[----:B------:R-:W-:Y:S01]  /*12da0*/  @!PT LDS RZ, [RZ] ;  /* 0x00000000fffff984 */ /* 0x000fe20000000800 */
[----:B------:R-:W-:Y:S01]  /*12db0*/  @!PT LDS RZ, [RZ] ;  /* 0x00000000fffff984 */ /* 0x000fe20000000800 */
[----:B------:R1:W-:Y:S01]  /*12dc0*/  LDGSTS.E.BYPASS.LTC128B.128 [R8+0x1ec00], desc[UR46][R2.64], !P1 ;  /* 0x1ec0000002087fae */ /* 0x0003e2000c901d6e */
[----:B------:R-:W-:-:S08]  /*12dd0*/  NOP ;  /* 0x0000000000007918 */ /* 0x000fd00000000000 */
.L_x_11047:
        /* <DEDUP_REMOVED lines=11> */
.L_x_11048:
[----:B------:R1:W-:Y:S01]  /*12e90*/  SYNCS.ARRIVE.TRANS64.A1T0 RZ, [R10+URZ+0x22830], RZ ;  /* 0x022830ff0aff79a7 */ /* 0x0003e2000810003f */
[----:B------:R-:W-:Y:S05]  /*12ea0*/  @!P3 BRA `(.L_x_11049) ;  /* 0x000000000004b947 */ /* 0x000fea0003800000 */
[----:B------:R-:W-:Y:S01]  /*12eb0*/  BPT.TRAP 0x1 ;  /* 0x000000040000795c */ /* 0x000fe20000300000 */
.L_x_11049:
[----:B------:R-:W2:Y:S01]  /*12ec0*/  SYNCS.PHASECHK.TRANS64.TRYWAIT P0, [R10+URZ+0x22860], R24 ;  /* 0x022860180a0075a7 */ /* 0x000ea2000800017f */
[----:B------:R-:W-:Y:S04]  /*12ed0*/  BSSY B1, `(.L_x_11050) ;  /* 0x0000002000017945 */ /* 0x000fe80003800000 */
[----:B--2---:R-:W-:Y:S05]  /*12ee0*/  @!P0 BRA `(.L_x_11051) ;  /* 0x0000003000288947 */ /* 0x004fea0003800000 */
.L_x_11141:
[----:B------:R-:W-:Y:S05]  /*12ef0*/  BSYNC B1 ;  /* 0x0000000000017941 */ /* 0x000fea0003800000 */
.L_x_11050:
        /* <DEDUP_REMOVED lines=26> */
[----:B------:R-:W-:-:S03]  /*130a0*/  IMAD R22, R22, 0x2, R17 ;  /* 0x0000000216167824 */ /* 0x000fc600078e0211 */
[----:B------:R-:W4:Y:S04]  /*130b0*/  SHFL.IDX PT, R3, R23, RZ, 0x181f ;  /* 0x00181fff17037589 */ /* 0x000f2800000e0000 */
[----:B------:R-:W-:Y:S04]  /*130c0*/  SHFL.IDX PT, R4, R23, 0x1, 0x181f ;  /* 0x00381f0017047f89 */ /* 0x000fe800000e0000 */
[----:B------:R-:W-:Y:S04]  /*130d0*/  SHFL.IDX PT, R5, R23, 0x3, 0x181f ;  /* 0x00781f0017057f89 */ /* 0x000fe800000e0000 */
[----:B0-2---:R-:W-:Y:S01]  /*130e0*/  SHFL.IDX PT, R24, R23, 0x4, 0x181f ;  /* 0x00981f0017187f89 */ /* 0x005fe200000e0000 */
[----:B---3--:R-:W-:-:S03]  /*130f0*/  IADD3 R2, P0, R14, R0, RZ ;  /* 0x000000000e027210 */ /* 0x008fc60007f1e0ff */
[----:B------:R-:W0:Y:S02]  /*13100*/  SHFL.IDX PT, R14, R21, 0x1, 0x181f ;  /* 0x00381f00150e7f89 */ /* 0x000e2400000e0000 */
[----:B----4-:R-:W-:-:S05]  /*13110*/  IMAD.X R3, RZ, RZ, R3, P0 ;  /* 0x000000ffff037224 */ /* 0x010fca00000e0603 */
[----:B------:R-:W-:Y:S04]  /*13120*/  LDGSTS.E.BYPASS.LTC128B.128 [R22+0x400], desc[UR46][R2.64], !P5 ;  /* 0x0040000002167fae */ /* 0x000fe8000e901d6e */
[----:B------:R-:W-:Y:S04]  /*13130*/  LDGSTS.E.BYPASS.LTC128B.128 [R22+0x3400], desc[UR46][R2.64+0x80], !P4 ;  /* 0x0340008002167fae */ /* 0x000fe8000e101d6e */
[----:B------:R-:W-:Y:S04]  /*13140*/  LDGSTS.E.BYPASS.LTC128B.128 [R22+0x6400], desc[UR46][R2.64+0x100], !P3 ;  /* 0x0640010002167fae */ /* 0x000fe8000d901d6e */
[----:B------:R2:W-:Y:S01]  /*13150*/  LDGSTS.E.BYPASS.LTC128B.128 [R22+0x9400], desc[UR46][R2.64+0x180], !P1 ;  /* 0x0940018002167fae */ /* 0x0005e2000c901d6e */
[----:B0-----:R-:W-:-:S03]  /*13160*/  IADD3 R8, P0, R14, R0, RZ ;  /* 0x000000000e087210 */ /* 0x001fc60007f1e0ff */
[----:B------:R-:W0:Y:S02]  /*13170*/  SHFL.IDX PT, R14, R21, 0x2, 0x181f ;  /* 0x00581f00150e7f89 */ /* 0x000e2400000e0000 */
[----:B------:R-:W-:Y:S02]  /*13180*/  IMAD.X R9, RZ, RZ, R4, P0 ;  /* 0x000000ffff097224 */ /* 0x000fe400000e0604 */
[----:B------:R-:W3:Y:S04]  /*13190*/  SHFL.IDX PT, R4, R23, 0x2, 0x181f ;  /* 0x00581f0017047f89 */ /* 0x000ee800000e0000 */
[----:B------:R4:W-:Y:S04]  /*131a0*/  LDGSTS.E.BYPASS.LTC128B.128 [R22+0xc00], desc[UR46][R8.64], !P5 ;  /* 0x00c0000008167fae */ /* 0x0009e8000e901d6e */
[----:B------:R4:W-:Y:S04]  /*131b0*/  LDGSTS.E.BYPASS.LTC128B.128 [R22+0x3c00], desc[UR46][R8.64+0x80], !P4 ;  /* 0x03c0008008167fae */ /* 0x0009e8000e101d6e */
[----:B------:R4:W-:Y:S04]  /*131c0*/  LDGSTS.E.BYPASS.LTC128B.128 [R22+0x6c00], desc[UR46][R8.64+0x100], !P3 ;  /* 0x06c0010008167fae */ /* 0x0009e8000d901d6e */
[----:B------:R4:W-:Y:S01]  /*131d0*/  LDGSTS.E.BYPASS.LTC128B.128 [R22+0x9c00], desc[UR46][R8.64+0x180], !P1 ;  /* 0x09c0018008167fae */ /* 0x0009e2000c901d6e */
[----:B0-----:R-:W-:-:S03]  /*131e0*/  IADD3 R6, P0, R14, R0, RZ ;  /* 0x000000000e067210 */ /* 0x001fc60007f1e0ff */
[----:B------:R-:W-:Y:S04]  /*131f0*/  SHFL.IDX PT, R23, R23, 0x5, 0x181f ;  /* 0x00b81f0017177f89 */ /* 0x000fe800000e0000 */
[----:B------:R-:W0:Y:S01]  /*13200*/  SHFL.IDX PT, R14, R21, 0x3, 0x181f ;  /* 0x00781f00150e7f89 */ /* 0x000e2200000e0000 */
[----:B---3--:R-:W-:-:S05]  /*13210*/  IMAD.X R7, RZ, RZ, R4, P0 ;  /* 0x000000ffff077224 */ /* 0x008fca00000e0604 */
[----:B------:R4:W-:Y:S04]  /*13220*/  LDGSTS.E.BYPASS.LTC128B.128 [R22+0x1400], desc[UR46][R6.64], !P5 ;  /* 0x0140000006167fae */ /* 0x0009e8000e901d6e */
[----:B------:R4:W-:Y:S04]  /*13230*/  LDGSTS.E.BYPASS.LTC128B.128 [R22+0x4400], desc[UR46][R6.64+0x80], !P4 ;  /* 0x0440008006167fae */ /* 0x0009e8000e101d6e */
[----:B------:R4:W-:Y:S04]  /*13240*/  LDGSTS.E.BYPASS.LTC128B.128 [R22+0x7400], desc[UR46][R6.64+0x100], !P3 ;  /* 0x0740010006167fae */ /* 0x0009e8000d901d6e */
[----:B------:R4:W-:Y:S01]  /*13250*/  LDGSTS.E.BYPASS.LTC128B.128 [R22+0xa400], desc[UR46][R6.64+0x180], !P1 ;  /* 0x0a40018006167fae */ /* 0x0009e2000c901d6e */
[----:B0-----:R-:W-:-:S03]  /*13260*/  IADD3 R4, P0, R14, R0, RZ ;  /* 0x000000000e047210 */ /* 0x001fc60007f1e0ff */
[----:B------:R-:W2:Y:S02]  /*13270*/  SHFL.IDX PT, R14, R21, 0x4, 0x181f ;  /* 0x00981f00150e7f89 */ /* 0x000ea400000e0000 */
[----:B------:R-:W-:-:S05]  /*13280*/  IMAD.X R5, RZ, RZ, R5, P0 ;  /* 0x000000ffff057224 */ /* 0x000fca00000e0605 */
[----:B------:R4:W-:Y:S04]  /*13290*/  LDGSTS.E.BYPASS.LTC128B.128 [R22+0x1c00], desc[UR46][R4.64], !P5 ;  /* 0x01c0000004167fae */ /* 0x0009e8000e901d6e */
[----:B------:R4:W-:Y:S04]  /*132a0*/  LDGSTS.E.BYPASS.LTC128B.128 [R22+0x4c00], desc[UR46][R4.64+0x80], !P4 ;  /* 0x04c0008004167fae */ /* 0x0009e8000e101d6e */
[----:B------:R4:W-:Y:S04]  /*132b0*/  LDGSTS.E.BYPASS.LTC128B.128 [R22+0x7c00], desc[UR46][R4.64+0x100], !P3 ;  /* 0x07c0010004167fae */ /* 0x0009e8000d901d6e */
[----:B------:R4:W-:Y:S01]  /*132c0*/  LDGSTS.E.BYPASS.LTC128B.128 [R22+0xac00], desc[UR46][R4.64+0x180], !P1 ;  /* 0x0ac0018004167fae */ /* 0x0009e2000c901d6e */
[----:B--2---:R-:W-:-:S03]  /*132d0*/  IADD3 R2, P0, R14, R0, RZ ;  /* 0x000000000e027210 */ /* 0x004fc60007f1e0ff */
[----:B------:R4:W0:Y:S02]  /*132e0*/  SHFL.IDX PT, R14, R21, 0x5, 0x181f ;  /* 0x00b81f00150e7f89 */ /* 0x00082400000e0000 */
[----:B------:R-:W-:-:S05]  /*132f0*/  IMAD.X R3, RZ, RZ, R24, P0 ;  /* 0x000000ffff037224 */ /* 0x000fca00000e0618 */
[----:B------:R4:W-:Y:S04]  /*13300*/  LDGSTS.E.BYPASS.LTC128B.128 [R22+0x2400], desc[UR46][R2.64], !P5 ;  /* 0x0240000002167fae */ /* 0x0009e8000e901d6e */
[----:B------:R4:W-:Y:S04]  /*13310*/  LDGSTS.E.BYPASS.LTC128B.128 [R22+0x5400], desc[UR46][R2.64+0x80], !P4 ;  /* 0x0540008002167fae */ /* 0x0009e8000e101d6e */
[----:B------:R4:W-:Y:S04]  /*13320*/  LDGSTS.E.BYPASS.LTC128B.128 [R22+0x8400], desc[UR46][R2.64+0x100], !P3 ;  /* 0x0840010002167fae */ /* 0x0009e8000d901d6e */
[----:B------:R4:W-:Y:S02]  /*13330*/  LDGSTS.E.BYPASS.LTC128B.128 [R22+0xb400], desc[UR46][R2.64+0x180], !P1 ;  /* 0x0b40018002167fae */ /* 0x0009e4000c901d6e */
.L_x_11155:
[----:B0---4-:R-:W-:-:S05]  /*13340*/  IADD3 R2, P0, R14, R0, RZ ;  /* 0x000000000e027210 */ /* 0x011fca0007f1e0ff */
        /* <DEDUP_REMOVED lines=10> */
.L_x_11053:
        /* <DEDUP_REMOVED lines=11> */
.L_x_11054:
[----:B------:R0:W-:Y:S01]  /*134a0*/  SYNCS.ARRIVE.TRANS64.A1T0 RZ, [R10+URZ+0x22850], RZ ;  /* 0x022850ff0aff79a7 */ /* 0x0001e2000810003f */
[----:B------:R-:W-:Y:S05]  /*134b0*/  @P2 BRA `(.L_x_11055) ;  /* 0xfffffff0009c2947 */ /* 0x000fea000383ffff */
[----:B------:R-:W-:Y:S05]  /*134c0*/  BSYNC B0 ;  /* 0x0000000000007941 */ /* 0x000fea0003800000 */
.L_x_11042:
        /* <DEDUP_REMOVED lines=21> */
.L_x_11057:
[----:B------:R-:W-:Y:S05]  /*13620*/  BSYNC B0 ;  /* 0x0000000000007941 */ /* 0x000fea0003800000 */
.L_x_11056:
[----:B------:R-:W-:-:S07]  /*13630*/  LOP3.LUT R25, R25, R0, RZ, 0x3c, !PT ;  /* 0x0000000019197212 */ /* 0x000fce00078e3cff */
.L_x_11017:
[----:B------:R-:W-:Y:S05]  /*13640*/  BSYNC B7 ;  /* 0x0000000000077941 */ /* 0x000fea0003800000 */
.L_x_11015:
        /* <DEDUP_REMOVED lines=11> */
.L_x_11058:
[----:B------:R-:W-:-:S03]  /*13700*/  UMOV UR4, 0xffffffff ;  /* 0xffffffff00047882 */ /* 0x000fc60000000000 */
[----:B------:R-:W-:Y:S05]  /*13710*/  BRA.DIV UR4, `(.L_x_11060) ;  /* 0x0000002e04f87947 */ /* 0x000fea000b800000 */
[----:B------:R2:W3:Y:S02]  /*13720*/  SHFL.IDX PT, R14, R31, RZ, 0x1f ;  /* 0x00001fff1f0e7589 */ /* 0x0004e400000e0000 */
.L_x_11158:
        /* <DEDUP_REMOVED lines=8> */
.L_x_11059:
[----:B------:R-:W-:Y:S02]  /*137b0*/  ULDC UR4, c[0x0][0xc38] ;  /* 0x00030e0000047ab9 */ /* 0x000fe40000000800 */
[----:B---3--:R-:W-:-:S13]  /*137c0*/  ISETP.GE.AND P0, PT, R31, UR4, PT ;  /* 0x000000041f007c0c */ /* 0x008fda000bf06270 */
[----:B------:R-:W-:Y:S05]  /*137d0*/  @!P0 BRA `(.L_x_11061) ;  /* 0xffffffc400b48947 */ /* 0x000fea000383ffff */
.L_x_11006:
[----:B------:R-:W3:Y:S01]  /*137e0*/  LDL.LU R0, [R1] ;  /* 0x0000000001007983 */ /* 0x000ee20000300800 */
        /* <DEDUP_REMOVED lines=11> */
.L_x_11159:
[----:B------:R-:W-:Y:S05]  /*138a0*/  BSYNC B0 ;  /* 0x0000000000007941 */ /* 0x000fea0003800000 */
.L_x_11062:
[----:B------:R-:W-:-:S03]  /*138b0*/  UMOV UR4, 0xffffffff ;  /* 0xffffffff00047882 */ /* 0x000fc60000000000 */
[----:B------:R-:W-:Y:S05]  /*138c0*/  BRA.DIV UR4, `(.L_x_11064) ;  /* 0x0000002e04c87947 */ /* 0x000fea000b800000 */
[----:B---3--:R-:W3:Y:S02]  /*138d0*/  S2R R0, SR_TID.X ;  /* 0x0000000000007919 */ /* 0x008ee40000002100 */
[----:B---3--:R-:W-:-:S04]  /*138e0*/  SHF.R.U32.HI R0, RZ, 0x5, R0 ;  /* 0x00000005ff007819 */ /* 0x008fc80000011600 */
[----:B------:R-:W-:-:S05]  /*138f0*/  LOP3.LUT R0, R0, 0x3, RZ, 0xc0, !PT ;  /* 0x0000000300007812 */ /* 0x000fca00078ec0ff */
[----:B------:R3:W4:Y:S02]  /*13900*/  SHFL.IDX PT, R14, R0, RZ, 0x1f ;  /* 0x00001fff000e7589 */ /* 0x00072400000e0000 */
.L_x_11162:
[----:B----4-:R-:W-:Y:S01]  /*13910*/  ISETP.NE.AND P0, PT, R14, RZ, PT ;  /* 0x000000ff0e00720c */ /* 0x010fe20003f05270 */
[----:B------:R-:W-:-:S12]  /*13920*/  BSSY B0, `(.L_x_11065) ;  /* 0x0000024000007945 */ /* 0x000fd80003800000 */
[----:B------:R-:W-:Y:S05]  /*13930*/  @P0 BRA `(.L_x_11066) ;  /* 0x0000000000880947 */ /* 0x000fea0003800000 */
[----:B------:R-:W-:-:S03]  /*13940*/  UMOV UR4, 0xffffffff ;  /* 0xffffffff00047882 */ /* 0x000fc60000000000 */
[----:B------:R-:W-:Y:S05]  /*13950*/  BRA.DIV UR4, `(.L_x_11067) ;  /* 0x0000002e04d87947 */ /* 0x000fea000b800000 */
[----:B------:R-:W-:-:S13]  /*13960*/  ELECT P6, URZ, PT ;  /* 0x00000000003f782f */ /* 0x000fda00038c0000 */
.L_x_11165:
[----:B------:R-:W-:Y:S05]  /*13970*/  @!P6 BRA `(.L_x_11066) ;  /* 0x000000000078e947 */ /* 0x000fea0003800000 */
[----:B------:R-:W-:-:S06]  /*13980*/  ULOP3.LUT UR4, UR39, 0x2, URZ, 0xfc, !UPT ;  /* 0x0000000227047892 */ /* 0x000fcc000f8efc3f */
[----:B---3--:R-:W-:-:S05]  /*13990*/  IMAD.U32 R0, RZ, RZ, UR4 ;  /* 0x00000004ff007e24 */ /* 0x008fca000f8e00ff */
[----:B------:R-:W-:-:S13]  /*139a0*/  ISETP.NE.AND P0, PT, R0, 0x3, PT ;  /* 0x000000030000780c */ /* 0x000fda0003f05270 */
[----:B------:R-:W-:Y:S05]  /*139b0*/  @!P0 BRA `(.L_x_11068) ;  /* 0x0000000000048947 */ /* 0x000fea0003800000 */
[----:B------:R-:W-:Y:S01]  /*139c0*/  BPT.TRAP 0x1 ;  /* 0x000000040000795c */ /* 0x000fe20000300000 */
.L_x_11068:
[C---:B------:R-:W-:Y:S01]  /*139d0*/  IMAD R3, R18.reuse, 0x8, R5 ;  /* 0x0000000812037824 */ /* 0x040fe200078e0205 */
[----:B------:R-:W-:Y:S01]  /*139e0*/  SHF.L.U32 R2, R25, 0x1f, RZ ;  /* 0x0000001f19027819 */ /* 0x000fe200000006ff */
[----:B------:R-:W-:-:S03]  /*139f0*/  VIADD R18, R18, 0x1 ;  /* 0x0000000112127836 */ /* 0x000fc60000000000 */
[----:B------:R-:W3:Y:S02]  /*13a00*/  SYNCS.PHASECHK.TRANS64.TRYWAIT P1, [R3+URZ+0x22840], R2 ;  /* 0x02284002030075a7 */ /* 0x000ee4000802017f */
[----:B------:R-:W-:-:S04]  /*13a10*/  ISETP.NE.AND P2, PT, R18, 0x2, PT ;  /* 0x000000021200780c */ /* 0x000fc80003f45270 */
[----:B------:R-:W-:Y:S01]  /*13a20*/  SEL R0, RZ, 0x1, P2 ;  /* 0x00000001ff007807 */ /* 0x000fe20001000000 */
[----:B---3--:R-:W-:Y:S08]  /*13a30*/  @!P1 BRA `(.L_x_11069) ;  /* 0x0000002c00c09947 */ /* 0x008ff00003800000 */
.L_x_11166:
[----:B------:R-:W-:Y:S02]  /*13a40*/  SEL R18, R18, RZ, P2 ;  /* 0x000000ff12127207 */ /* 0x000fe40001000000 */
[----:B------:R-:W-:Y:S01]  /*13a50*/  LOP3.LUT R0, R25, R0, RZ, 0x3c, !PT ;  /* 0x0000000019007212 */ /* 0x000fe200078e3cff */
[----:B------:R-:W-:Y:S06]  /*13a60*/  @!P0 BRA `(.L_x_11070) ;  /* 0x0000000000048947 */ /* 0x000fec0003800000 */
[----:B------:R-:W-:Y:S01]  /*13a70*/  BPT.TRAP 0x1 ;  /* 0x000000040000795c */ /* 0x000fe20000300000 */
.L_x_11070:
[----:B------:R-:W-:Y:S01]  /*13a80*/  IMAD R5, R18, 0x8, R5 ;  /* 0x0000000812057824 */ /* 0x000fe200078e0205 */
[----:B------:R-:W-:-:S04]  /*13a90*/  SHF.L.U32 R0, R0, 0x1f, RZ ;  /* 0x0000001f00007819 */ /* 0x000fc800000006ff */
[----:B------:R-:W4:Y:S02]  /*13aa0*/  SYNCS.PHASECHK.TRANS64.TRYWAIT P1, [R5+URZ+0x22840], R0 ;  /* 0x02284000050075a7 */ /* 0x000f24000802017f */
[----:B----4-:R-:W-:Y:S05]  /*13ab0*/  @!P1 BRA `(.L_x_11071) ;  /* 0x0000002c00b49947 */ /* 0x010fea0003800000 */
.L_x_11167:
[----:B------:R-:W-:Y:S05]  /*13ac0*/  @!P0 BRA `(.L_x_11072) ;  /* 0x0000000000048947 */ /* 0x000fea0003800000 */
[----:B------:R-:W-:Y:S01]  /*13ad0*/  BPT.TRAP 0x1 ;  /* 0x000000040000795c */ /* 0x000fe20000300000 */
.L_x_11072:
[----:B------:R-:W0:Y:S02]  /*13ae0*/  SYNCS.PHASECHK.TRANS64.TRYWAIT P1, [R3+URZ+0x22860], R2 ;  /* 0x02286002030075a7 */ /* 0x000e24000802017f */
[----:B0-----:R-:W-:Y:S05]  /*13af0*/  @!P1 BRA `(.L_x_11073) ;  /* 0x0000002c00b89947 */ /* 0x001fea0003800000 */
.L_x_11168:
[----:B------:R-:W-:Y:S05]  /*13b00*/  @!P0 BRA `(.L_x_11074) ;  /* 0x0000000000048947 */ /* 0x000fea0003800000 */
[----:B------:R-:W-:Y:S01]  /*13b10*/  BPT.TRAP 0x1 ;  /* 0x000000040000795c */ /* 0x000fe20000300000 */
.L_x_11074:
[----:B------:R0:W0:Y:S02]  /*13b20*/  SYNCS.PHASECHK.TRANS64.TRYWAIT P0, [R5+URZ+0x22860], R0 ;  /* 0x02286000050075a7 */ /* 0x000024000800017f */
[----:B0-----:R-:W-:Y:S05]  /*13b30*/  @!P0 NANOSLEEP.SYNCS 0x989680 ;  /* 0x009896800000895d */ /* 0x001fea0003900000 */
[----:B------:R-:W0:Y:S02]  /*13b40*/  @!P0 SYNCS.PHASECHK.TRANS64 P0, [R5+URZ+0x22860], R0 ;  /* 0x02286000050085a7 */ /* 0x000e24000800007f */
[----:B0-----:R-:W-:Y:S05]  /*13b50*/  @!P0 BRA `(.L_x_11074) ;  /* 0xfffffffc00f08947 */ /* 0x001fea000383ffff */
.L_x_11066:
[----:B------:R-:W-:Y:S05]  /*13b60*/  BSYNC B0 ;  /* 0x0000000000007941 */ /* 0x000fea0003800000 */
.L_x_11065:
[----:B------:R-:W-:Y:S05]  /*13b70*/  EXIT ;  /* 0x000000000000794d */ /* 0x000fea0003800000 */
.L_x_10911:
[----:B0-----:R0:W1:Y:S02]  /*13b80*/  SYNCS.PHASECHK.TRANS64.TRYWAIT P0, [R7+URZ+0x22800], R0 ;  /* 0x02280000070075a7 */ /* 0x001064000800017f */
[----:B-1----:R-:W-:Y:S05]  /*13b90*/  @!P0 NANOSLEEP.SYNCS 0x989680 ;  /* 0x009896800000895d */ /* 0x002fea0003900000 */
[----:B------:R-:W1:Y:S02]  /*13ba0*/  @!P0 SYNCS.PHASECHK.TRANS64 P0, [R7+URZ+0x22800], R0 ;  /* 0x02280000070085a7 */ /* 0x000e64000800007f */
[----:B-1----:R-:W-:Y:S05]  /*13bb0*/  @!P0 BRA `(.L_x_10911) ;  /* 0xfffffffc00f08947 */ /* 0x002fea000383ffff */
[----:B------:R-:W-:Y:S05]  /*13bc0*/  BRA `(.L_x_11075) ;  /* 0xfffffee000147947 */ /* 0x000fea000383ffff */
.L_x_10915:
[----:B-1----:R-:W-:-:S04]  /*13bd0*/  IMAD.U32 R0, RZ, RZ, UR24 ;  /* 0x00000018ff007e24 */ /* 0x002fc8000f8e00ff */
[----:B------:R1:W2:Y:S03]  /*13be0*/  SYNCS.PHASECHK.TRANS64.TRYWAIT P1, [R0+URZ+0x22830], R9 ;  /* 0x02283009000075a7 */ /* 0x0002a6000802017f */
[----:B--2---:R-:W-:Y:S05]  /*13bf0*/  @!P1 NANOSLEEP.SYNCS 0x989680 ;  /* 0x009896800000995d */ /* 0x004fea0003900000 */
[----:B------:R-:W2:Y:S02]  /*13c00*/  @!P1 SYNCS.PHASECHK.TRANS64 P1, [R0+URZ+0x22830], R9 ;  /* 0x02283009000095a7 */ /* 0x000ea4000802007f */
[----:B--2---:R-:W-:Y:S05]  /*13c10*/  @!P1 BRA `(.L_x_10915) ;  /* 0xfffffffc00ec9947 */ /* 0x004fea000383ffff */
[----:B------:R-:W-:Y:S05]  /*13c20*/  BRA `(.L_x_10914) ;  /* 0xfffffee0003c7947 */ /* 0x000fea000383ffff */
.L_x_10928:
[----:B---3--:R-:W-:-:S04]  /*13c30*/  IMAD.U32 R10, RZ, RZ, UR24 ;  /* 0x00000018ff0a7e24 */ /* 0x008fc8000f8e00ff */
[----:B------:R3:W4:Y:S03]  /*13c40*/  SYNCS.PHASECHK.TRANS64.TRYWAIT P1, [R10+URZ+0x22850], R9 ;  /* 0x022850090a0075a7 */ /* 0x000726000802017f */
[----:B----4-:R-:W-:Y:S05]  /*13c50*/  @!P1 NANOSLEEP.SYNCS 0x989680 ;  /* 0x009896800000995d */ /* 0x010fea0003900000 */
[----:B------:R-:W4:Y:S02]  /*13c60*/  @!P1 SYNCS.PHASECHK.TRANS64 P1, [R10+URZ+0x22850], R9 ;  /* 0x022850090a0095a7 */ /* 0x000f24000802007f */
[----:B----4-:R-:W-:Y:S05]  /*13c70*/  @!P1 BRA `(.L_x_10928) ;  /* 0xfffffffc00ec9947 */ /* 0x010fea000383ffff */
[----:B------:R-:W-:Y:S05]  /*13c80*/  BRA `(.L_x_10927) ;  /* 0xffffff0000ec7947 */ /* 0x000fea000383ffff */
.L_x_10937:
[----:B-1----:R-:W-:-:S04]  /*13c90*/  IMAD.U32 R3, RZ, RZ, UR25 ;  /* 0x00000019ff037e24 */ /* 0x002fc8000f8e00ff */
[----:B------:R1:W2:Y:S03]  /*13ca0*/  SYNCS.PHASECHK.TRANS64.TRYWAIT P1, [R3+URZ+0x22830], R8 ;  /* 0x02283008030075a7 */ /* 0x0002a6000802017f */
[----:B--2---:R-:W-:Y:S05]  /*13cb0*/  @!P1 NANOSLEEP.SYNCS 0x989680 ;  /* 0x009896800000995d */ /* 0x004fea0003900000 */
[----:B------:R-:W2:Y:S02]  /*13cc0*/  @!P1 SYNCS.PHASECHK.TRANS64 P1, [R3+URZ+0x22830], R8 ;  /* 0x02283008030095a7 */ /* 0x000ea4000802007f */
[----:B--2---:R-:W-:Y:S05]  /*13cd0*/  @!P1 BRA `(.L_x_10937) ;  /* 0xfffffffc00ec9947 */ /* 0x004fea000383ffff */
[----:B------:R-:W-:Y:S05]  /*13ce0*/  BRA `(.L_x_10936) ;  /* 0xffffff0800987947 */ /* 0x000fea000383ffff */
.L_x_10950:
[----:B--2---:R-:W-:-:S04]  /*13cf0*/  IMAD.U32 R11, RZ, RZ, UR25 ;  /* 0x00000019ff0b7e24 */ /* 0x004fc8000f8e00ff */
[----:B------:R2:W3:Y:S03]  /*13d00*/  SYNCS.PHASECHK.TRANS64.TRYWAIT P1, [R11+URZ+0x22850], R8 ;  /* 0x022850080b0075a7 */ /* 0x0004e6000802017f */
[----:B---3--:R-:W-:Y:S05]  /*13d10*/  @!P1 NANOSLEEP.SYNCS 0x989680 ;  /* 0x009896800000995d */ /* 0x008fea0003900000 */
[----:B------:R-:W3:Y:S02]  /*13d20*/  @!P1 SYNCS.PHASECHK.TRANS64 P1, [R11+URZ+0x22850], R8 ;  /* 0x022850080b0095a7 */ /* 0x000ee4000802007f */
[----:B---3--:R-:W-:Y:S05]  /*13d30*/  @!P1 BRA `(.L_x_10950) ;  /* 0xfffffffc00ec9947 */ /* 0x008fea000383ffff */
[----:B------:R-:W-:Y:S05]  /*13d40*/  BRA `(.L_x_10949) ;  /* 0xffffff3400647947 */ /* 0x000fea000383ffff */
.L_x_10960:
[----:B-1----:R-:W-:-:S04]  /*13d50*/  IMAD.U32 R3, RZ, RZ, UR25 ;  /* 0x00000019ff037e24 */ /* 0x002fc8000f8e00ff */
[----:B------:R1:W2:Y:S03]  /*13d60*/  SYNCS.PHASECHK.TRANS64.TRYWAIT P2, [R3+URZ+0x22830], R6 ;  /* 0x02283006030075a7 */ /* 0x0002a6000804017f */
[----:B--2---:R-:W-:Y:S05]  /*13d70*/  @!P2 NANOSLEEP.SYNCS 0x989680 ;  /* 0x009896800000a95d */ /* 0x004fea0003900000 */
[----:B------:R-:W2:Y:S02]  /*13d80*/  @!P2 SYNCS.PHASECHK.TRANS64 P2, [R3+URZ+0x22830], R6 ;  /* 0x022830060300a5a7 */ /* 0x000ea4000804007f */
[----:B--2---:R-:W-:Y:S05]  /*13d90*/  @!P2 BRA `(.L_x_10960) ;  /* 0xfffffffc00eca947 */ /* 0x004fea000383ffff */
[----:B------:R-:W-:Y:S05]  /*13da0*/  BRA `(.L_x_10959) ;  /* 0xffffff3c00107947 */ /* 0x000fea000383ffff */
.L_x_10965:
[----:B---3--:R-:W-:-:S04]  /*13db0*/  IMAD.U32 R9, RZ, RZ, UR25 ;  /* 0x00000019ff097e24 */ /* 0x008fc8000f8e00ff */
[----:B------:R3:W4:Y:S03]  /*13dc0*/  SYNCS.PHASECHK.TRANS64.TRYWAIT P2, [R9+URZ+0x22850], R6 ;  /* 0x02285006090075a7 */ /* 0x000726000804017f */
[----:B----4-:R-:W-:Y:S05]  /*13dd0*/  @!P2 NANOSLEEP.SYNCS 0x989680 ;  /* 0x009896800000a95d */ /* 0x010fea0003900000 */
[----:B------:R-:W4:Y:S02]  /*13de0*/  @!P2 SYNCS.PHASECHK.TRANS64 P2, [R9+URZ+0x22850], R6 ;  /* 0x022850060900a5a7 */ /* 0x000f24000804007f */
[----:B----4-:R-:W-:Y:S05]  /*13df0*/  @!P2 BRA `(.L_x_10965) ;  /* 0xfffffffc00eca947 */ /* 0x010fea000383ffff */
[----:B------:R-:W-:Y:S05]  /*13e00*/  BRA `(.L_x_10964) ;  /* 0xffffff5400307947 */ /* 0x000fea000383ffff */
.L_x_10972:
[----:B-1----:R-:W-:-:S04]  /*13e10*/  IMAD.U32 R3, RZ, RZ, UR24 ;  /* 0x00000018ff037e24 */ /* 0x002fc8000f8e00ff */
[----:B------:R1:W2:Y:S03]  /*13e20*/  SYNCS.PHASECHK.TRANS64.TRYWAIT P1, [R3+URZ+0x22830], R6 ;  /* 0x02283006030075a7 */ /* 0x0002a6000802017f */
[----:B--2---:R-:W-:Y:S05]  /*13e30*/  @!P1 NANOSLEEP.SYNCS 0x989680 ;  /* 0x009896800000995d */ /* 0x004fea0003900000 */
[----:B------:R-:W2:Y:S02]  /*13e40*/  @!P1 SYNCS.PHASECHK.TRANS64 P1, [R3+URZ+0x22830], R6 ;  /* 0x02283006030095a7 */ /* 0x000ea4000802007f */
[----:B--2---:R-:W-:Y:S05]  /*13e50*/  @!P1 BRA `(.L_x_10972) ;  /* 0xfffffffc00ec9947 */ /* 0x004fea000383ffff */
[----:B------:R-:W-:Y:S05]  /*13e60*/  BRA `(.L_x_10971) ;  /* 0xffffff5800407947 */ /* 0x000fea000383ffff */
.L_x_10985:
[----:B--2---:R-:W-:-:S04]  /*13e70*/  IMAD.U32 R9, RZ, RZ, UR24 ;  /* 0x00000018ff097e24 */ /* 0x004fc8000f8e00ff */
[----:B------:R2:W3:Y:S03]  /*13e80*/  SYNCS.PHASECHK.TRANS64.TRYWAIT P1, [R9+URZ+0x22850], R6 ;  /* 0x02285006090075a7 */ /* 0x0004e6000802017f */
[----:B---3--:R-:W-:Y:S05]  /*13e90*/  @!P1 NANOSLEEP.SYNCS 0x989680 ;  /* 0x009896800000995d */ /* 0x008fea0003900000 */
[----:B------:R-:W3:Y:S02]  /*13ea0*/  @!P1 SYNCS.PHASECHK.TRANS64 P1, [R9+URZ+0x22850], R6 ;  /* 0x02285006090095a7 */ /* 0x000ee4000802007f */
[----:B---3--:R-:W-:Y:S05]  /*13eb0*/  @!P1 BRA `(.L_x_10985) ;  /* 0xfffffffc00ec9947 */ /* 0x008fea000383ffff */
[----:B------:R-:W-:Y:S05]  /*13ec0*/  BRA `(.L_x_10984) ;  /* 0xffffff8400087947 */ /* 0x000fea000383ffff */
.L_x_11023:
        /* <DEDUP_REMOVED lines=10> */
.L_x_11076:
[----:B------:R-:W-:Y:S05]  /*13f70*/  BRA `(.L_x_11077) ;  /* 0xffffffcc00387947 */ /* 0x000fea000383ffff */
.L_x_11026:
[----:B0-----:R0:W1:Y:S02]  /*13f80*/  SYNCS.PHASECHK.TRANS64.TRYWAIT P0, [R22+URZ+0x22840], R3 ;  /* 0x02284003160075a7 */ /* 0x001064000800017f */
[----:B-1----:R-:W-:Y:S05]  /*13f90*/  @!P0 NANOSLEEP.SYNCS 0x989680 ;  /* 0x009896800000895d */ /* 0x002fea0003900000 */
[----:B------:R-:W1:Y:S02]  /*13fa0*/  @!P0 SYNCS.PHASECHK.TRANS64 P0, [R22+URZ+0x22840], R3 ;  /* 0x02284003160085a7 */ /* 0x000e64000800007f */
[----:B-1----:R-:W-:Y:S05]  /*13fb0*/  @!P0 BRA `(.L_x_11026) ;  /* 0xfffffffc00f08947 */ /* 0x002fea000383ffff */
[----:B------:R-:W-:Y:S05]  /*13fc0*/  BRA `(.L_x_11078) ;  /* 0xffffffcc00e07947 */ /* 0x000fea000383ffff */
.L_x_11027:
        /* <DEDUP_REMOVED lines=8> */
.L_x_11080:
[----:B------:R-:W-:Y:S05]  /*14050*/  BSYNC B0 ;  /* 0x0000000000007941 */ /* 0x000fea0003800000 */
.L_x_11079:
        /* <DEDUP_REMOVED lines=9> */
.L_x_11081:
        /* <DEDUP_REMOVED lines=8> */
.L_x_11082:
        /* <DEDUP_REMOVED lines=11> */
.L_x_11083:
[----:B------:R-:W-:Y:S02]  /*14220*/  IMAD.MOV.U32 R13, RZ, RZ, R5 ;  /* 0x000000ffff0d7224 */ /* 0x000fe400078e0005 */
[----:B------:R-:W-:Y:S01]  /*14230*/  IMAD.MOV.U32 R12, RZ, RZ, 0x2 ;  /* 0x00000002ff0c7424 */ /* 0x000fe200078e00ff */
[----:B------:R-:W-:-:S13]  /*14240*/  @P0 LEA R2, P1, R8, R14, 0x1 ;  /* 0x0000000e08020211 */ /* 0x000fda00078208ff */
[----:B------:R-:W-:Y:S05]  /*14250*/  WARPSYNC.COLLECTIVE R15, `(.L_x_11084) ;  /* 0x000000000f087348 */ /* 0x000fea0003c00000 */
[----:B------:R0:W1:Y:S02]  /*14260*/  SHFL.IDX P6, R14, R13, R12, R11 ;  /* 0x0000000c0d0e7389 */ /* 0x00006400000c000b */
[----:B01----:R-:W-:Y:S01]  /*14270*/  ENDCOLLECTIVE ;  /* 0x000000000000791b */ /* 0x003fe20003800000 */
.L_x_11084:
[----:B------:R-:W-:-:S05]  /*14280*/  @P0 IMAD.X R3, RZ, RZ, R6, P1 ;  /* 0x000000ffff030224 */ /* 0x000fca00008e0606 */
        /* <DEDUP_REMOVED lines=11> */
.L_x_11085:
[----:B------:R-:W-:Y:S02]  /*14340*/  IMAD.MOV.U32 R13, RZ, RZ, R5 ;  /* 0x000000ffff0d7224 */ /* 0x000fe400078e0005 */
[----:B------:R-:W-:Y:S01]  /*14350*/  IMAD.MOV.U32 R12, RZ, RZ, 0x3 ;  /* 0x00000003ff0c7424 */ /* 0x000fe200078e00ff */
[----:B------:R-:W-:-:S13]  /*14360*/  @P0 LEA R2, P1, R8, R14, 0x1 ;  /* 0x0000000e08020211 */ /* 0x000fda00078208ff */
[----:B------:R-:W-:Y:S05]  /*14370*/  WARPSYNC.COLLECTIVE R15, `(.L_x_11086) ;  /* 0x000000000f087348 */ /* 0x000fea0003c00000 */
[----:B------:R0:W1:Y:S02]  /*14380*/  SHFL.IDX P6, R14, R13, R12, R11 ;  /* 0x0000000c0d0e7389 */ /* 0x00006400000c000b */
[----:B01----:R-:W-:Y:S01]  /*14390*/  ENDCOLLECTIVE ;  /* 0x000000000000791b */ /* 0x003fe20003800000 */
.L_x_11086:
        /* <DEDUP_REMOVED lines=12> */
.L_x_11087:
[----:B------:R-:W-:Y:S02]  /*14460*/  IMAD.MOV.U32 R13, RZ, RZ, R5 ;  /* 0x000000ffff0d7224 */ /* 0x000fe400078e0005 */
[----:B------:R-:W-:Y:S01]  /*14470*/  IMAD.MOV.U32 R12, RZ, RZ, 0x4 ;  /* 0x00000004ff0c7424 */ /* 0x000fe200078e00ff */
[----:B------:R-:W-:-:S13]  /*14480*/  @P0 LEA R2, P1, R8, R14, 0x1 ;  /* 0x0000000e08020211 */ /* 0x000fda00078208ff */
[----:B------:R-:W-:Y:S05]  /*14490*/  WARPSYNC.COLLECTIVE R15, `(.L_x_11088) ;  /* 0x000000000f087348 */ /* 0x000fea0003c00000 */
[----:B------:R0:W1:Y:S02]  /*144a0*/  SHFL.IDX P6, R14, R13, R12, R11 ;  /* 0x0000000c0d0e7389 */ /* 0x00006400000c000b */
[----:B01----:R-:W-:Y:S01]  /*144b0*/  ENDCOLLECTIVE ;  /* 0x000000000000791b */ /* 0x003fe20003800000 */
.L_x_11088:
        /* <DEDUP_REMOVED lines=12> */
.L_x_11089:
[----:B------:R-:W-:Y:S02]  /*14580*/  IMAD.MOV.U32 R13, RZ, RZ, R5 ;  /* 0x000000ffff0d7224 */ /* 0x000fe400078e0005 */
[----:B------:R-:W-:Y:S01]  /*14590*/  IMAD.MOV.U32 R12, RZ, RZ, 0x5 ;  /* 0x00000005ff0c7424 */ /* 0x000fe200078e00ff */
[----:B------:R-:W-:-:S13]  /*145a0*/  @P0 LEA R2, P1, R8, R14, 0x1 ;  /* 0x0000000e08020211 */ /* 0x000fda00078208ff */
[----:B------:R-:W-:Y:S05]  /*145b0*/  WARPSYNC.COLLECTIVE R15, `(.L_x_11090) ;  /* 0x000000000f087348 */ /* 0x000fea0003c00000 */
[----:B------:R0:W1:Y:S02]  /*145c0*/  SHFL.IDX P6, R14, R13, R12, R11 ;  /* 0x0000000c0d0e7389 */ /* 0x00006400000c000b */
[----:B01----:R-:W-:Y:S01]  /*145d0*/  ENDCOLLECTIVE ;  /* 0x000000000000791b */ /* 0x003fe20003800000 */
.L_x_11090:
[----:B------:R-:W-:-:S05]  /*145e0*/  @P0 IMAD.X R3, RZ, RZ, R6, P1 ;  /* 0x000000ffff030224 */ /* 0x000fca00008e0606 */
        /* <DEDUP_REMOVED lines=9> */
.L_x_11091:
[----:B------:R-:W-:Y:S05]  /*14680*/  BRA `(.L_x_11092) ;  /* 0xffffffcc00447947 */ /* 0x000fea000383ffff */
.L_x_11032:
[----:B------:R-:W-:Y:S02]  /*14690*/  IMAD.MOV.U32 R13, RZ, RZ, R5 ;  /* 0x000000ffff0d7224 */ /* 0x000fe400078e0005 */
[----:B------:R-:W-:Y:S02]  /*146a0*/  IMAD.MOV.U32 R12, RZ, RZ, RZ ;  /* 0x000000ffff0c7224 */ /* 0x000fe400078e00ff */
[----:B------:R-:W-:Y:S02]  /*146b0*/  IMAD.MOV.U32 R11, RZ, RZ, 0x181f ;  /* 0x0000181fff0b7424 */ /* 0x000fe400078e00ff */
[----:B------:R-:W-:Y:S02]  /*146c0*/  IMAD.MOV.U32 R15, RZ, RZ, -0x1 ;  /* 0xffffffffff0f7424 */ /* 0x000fe400078e00ff */
[----:B------:R-:W-:-:S07]  /*146d0*/  VIADD R4, R33, UR43 ;  /* 0x0000002b21047c36 */ /* 0x000fce0008000000 */
[----:B-1----:R-:W-:Y:S05]  /*146e0*/  WARPSYNC.COLLECTIVE R15, `(.L_x_11093) ;  /* 0x000000000f087348 */ /* 0x002fea0003c00000 */
[----:B------:R0:W2:Y:S02]  /*146f0*/  SHFL.IDX P6, R14, R13, R12, R11 ;  /* 0x0000000c0d0e7389 */ /* 0x0000a400000c000b */
[----:B012---:R-:W-:Y:S01]  /*14700*/  ENDCOLLECTIVE ;  /* 0x000000000000791b */ /* 0x007fe20003800000 */
.L_x_11093:
[C---:B------:R-:W-:Y:S01]  /*14710*/  VIADD R6, R4.reuse, 0x10 ;  /* 0x0000001004067836 */ /* 0x040fe20000000000 */
[----:B------:R-:W-:Y:S01]  /*14720*/  ISETP.GE.AND P0, PT, R4, UR37, PT ;  /* 0x0000002504007c0c */ /* 0x000fe2000bf06270 */
[----:B------:R-:W-:Y:S02]  /*14730*/  IMAD.MOV.U32 R13, RZ, RZ, R0 ;  /* 0x000000ffff0d7224 */ /* 0x000fe400078e0000 */
[----:B------:R-:W-:-:S10]  /*14740*/  IMAD.MOV.U32 R2, RZ, RZ, R14 ;  /* 0x000000ffff027224 */ /* 0x000fd400078e000e */
[----:B------:R-:W-:Y:S05]  /*14750*/  WARPSYNC.COLLECTIVE R15, `(.L_x_11094) ;  /* 0x000000000f087348 */ /* 0x000fea0003c00000 */
[----:B------:R0:W1:Y:S02]  /*14760*/  SHFL.IDX P6, R14, R13, R12, R11 ;  /* 0x0000000c0d0e7389 */ /* 0x00006400000c000b */
[----:B01----:R-:W-:Y:S01]  /*14770*/  ENDCOLLECTIVE ;  /* 0x000000000000791b */ /* 0x003fe20003800000 */
.L_x_11094:
        /* <DEDUP_REMOVED lines=8> */
.L_x_11095:
        /* <DEDUP_REMOVED lines=10> */
.L_x_11096:
[----:B------:R-:W-:Y:S02]  /*148a0*/  IMAD.MOV.U32 R13, RZ, RZ, R5 ;  /* 0x000000ffff0d7224 */ /* 0x000fe400078e0005 */
[----:B------:R-:W-:Y:S01]  /*148b0*/  IMAD.MOV.U32 R12, RZ, RZ, 0x2 ;  /* 0x00000002ff0c7424 */ /* 0x000fe200078e00ff */
[----:B------:R-:W-:-:S13]  /*148c0*/  @!P0 LEA R2, P1, R8, R14, 0x1 ;  /* 0x0000000e08028211 */ /* 0x000fda00078208ff */
[----:B------:R-:W-:Y:S05]  /*148d0*/  WARPSYNC.COLLECTIVE R15, `(.L_x_11097) ;  /* 0x000000000f087348 */ /* 0x000fea0003c00000 */
[----:B------:R0:W1:Y:S02]  /*148e0*/  SHFL.IDX P6, R14, R13, R12, R11 ;  /* 0x0000000c0d0e7389 */ /* 0x00006400000c000b */
[----:B01----:R-:W-:Y:S01]  /*148f0*/  ENDCOLLECTIVE ;  /* 0x000000000000791b */ /* 0x003fe20003800000 */
.L_x_11097:
        /* <DEDUP_REMOVED lines=12> */
.L_x_11098:
[----:B------:R-:W-:Y:S02]  /*149c0*/  IMAD.MOV.U32 R13, RZ, RZ, R5 ;  /* 0x000000ffff0d7224 */ /* 0x000fe400078e0005 */
[----:B------:R-:W-:Y:S01]  /*149d0*/  IMAD.MOV.U32 R12, RZ, RZ, 0x3 ;  /* 0x00000003ff0c7424 */ /* 0x000fe200078e00ff */
[----:B------:R-:W-:-:S13]  /*149e0*/  @!P0 LEA R2, P1, R8, R14, 0x1 ;  /* 0x0000000e08028211 */ /* 0x000fda00078208ff */
[----:B------:R-:W-:Y:S05]  /*149f0*/  WARPSYNC.COLLECTIVE R15, `(.L_x_11099) ;  /* 0x000000000f087348 */ /* 0x000fea0003c00000 */
[----:B------:R0:W1:Y:S02]  /*14a00*/  SHFL.IDX P6, R14, R13, R12, R11 ;  /* 0x0000000c0d0e7389 */ /* 0x00006400000c000b */
[----:B01----:R-:W-:Y:S01]  /*14a10*/  ENDCOLLECTIVE ;  /* 0x000000000000791b */ /* 0x003fe20003800000 */
.L_x_11099:
        /* <DEDUP_REMOVED lines=12> */
.L_x_11100:
[----:B------:R-:W-:Y:S02]  /*14ae0*/  IMAD.MOV.U32 R13, RZ, RZ, R5 ;  /* 0x000000ffff0d7224 */ /* 0x000fe400078e0005 */
[----:B------:R-:W-:Y:S01]  /*14af0*/  IMAD.MOV.U32 R12, RZ, RZ, 0x4 ;  /* 0x00000004ff0c7424 */ /* 0x000fe200078e00ff */
[----:B------:R-:W-:-:S13]  /*14b00*/  @!P0 LEA R2, P1, R8, R14, 0x1 ;  /* 0x0000000e08028211 */ /* 0x000fda00078208ff */
[----:B------:R-:W-:Y:S05]  /*14b10*/  WARPSYNC.COLLECTIVE R15, `(.L_x_11101) ;  /* 0x000000000f087348 */ /* 0x000fea0003c00000 */
[----:B------:R0:W1:Y:S02]  /*14b20*/  SHFL.IDX P6, R14, R13, R12, R11 ;  /* 0x0000000c0d0e7389 */ /* 0x00006400000c000b */
[----:B01----:R-:W-:Y:S01]  /*14b30*/  ENDCOLLECTIVE ;  /* 0x000000000000791b */ /* 0x003fe20003800000 */
.L_x_11101:
        /* <DEDUP_REMOVED lines=12> */
.L_x_11102:
[----:B------:R-:W-:Y:S02]  /*14c00*/  IMAD.MOV.U32 R13, RZ, RZ, R5 ;  /* 0x000000ffff0d7224 */ /* 0x000fe400078e0005 */
[----:B------:R-:W-:Y:S01]  /*14c10*/  IMAD.MOV.U32 R12, RZ, RZ, 0x5 ;  /* 0x00000005ff0c7424 */ /* 0x000fe200078e00ff */
[----:B------:R-:W-:-:S13]  /*14c20*/  @!P0 LEA R2, P1, R8, R14, 0x1 ;  /* 0x0000000e08028211 */ /* 0x000fda00078208ff */
[----:B------:R-:W-:Y:S05]  /*14c30*/  WARPSYNC.COLLECTIVE R15, `(.L_x_11103) ;  /* 0x000000000f087348 */ /* 0x000fea0003c00000 */
[----:B------:R0:W1:Y:S02]  /*14c40*/  SHFL.IDX P6, R14, R13, R12, R11 ;  /* 0x0000000c0d0e7389 */ /* 0x00006400000c000b */
[----:B01----:R-:W-:Y:S01]  /*14c50*/  ENDCOLLECTIVE ;  /* 0x000000000000791b */ /* 0x003fe20003800000 */
.L_x_11103:
        /* <DEDUP_REMOVED lines=12> */
.L_x_11104:
[----:B------:R-:W-:Y:S02]  /*14d20*/  IMAD.MOV.U32 R13, RZ, RZ, R5 ;  /* 0x000000ffff0d7224 */ /* 0x000fe400078e0005 */
[----:B------:R-:W-:Y:S01]  /*14d30*/  IMAD.MOV.U32 R12, RZ, RZ, 0x6 ;  /* 0x00000006ff0c7424 */ /* 0x000fe200078e00ff */
[----:B------:R-:W-:-:S13]  /*14d40*/  @!P0 LEA R2, P1, R8, R14, 0x1 ;  /* 0x0000000e08028211 */ /* 0x000fda00078208ff */
[----:B------:R-:W-:Y:S05]  /*14d50*/  WARPSYNC.COLLECTIVE R15, `(.L_x_11105) ;  /* 0x000000000f087348 */ /* 0x000fea0003c00000 */
[----:B------:R0:W1:Y:S02]  /*14d60*/  SHFL.IDX P6, R14, R13, R12, R11 ;  /* 0x0000000c0d0e7389 */ /* 0x00006400000c000b */
[----:B01----:R-:W-:Y:S01]  /*14d70*/  ENDCOLLECTIVE ;  /* 0x000000000000791b */ /* 0x003fe20003800000 */
.L_x_11105:
        /* <DEDUP_REMOVED lines=12> */
.L_x_11106:
[----:B------:R-:W-:Y:S02]  /*14e40*/  IMAD.MOV.U32 R13, RZ, RZ, R5 ;  /* 0x000000ffff0d7224 */ /* 0x000fe400078e0005 */
[----:B------:R-:W-:Y:S01]  /*14e50*/  IMAD.MOV.U32 R12, RZ, RZ, 0x7 ;  /* 0x00000007ff0c7424 */ /* 0x000fe200078e00ff */
[----:B------:R-:W-:-:S13]  /*14e60*/  @!P0 LEA R2, P1, R8, R14, 0x1 ;  /* 0x0000000e08028211 */ /* 0x000fda00078208ff */
[----:B------:R-:W-:Y:S05]  /*14e70*/  WARPSYNC.COLLECTIVE R15, `(.L_x_11107) ;  /* 0x000000000f087348 */ /* 0x000fea0003c00000 */
[----:B------:R0:W1:Y:S02]  /*14e80*/  SHFL.IDX P6, R14, R13, R12, R11 ;  /* 0x0000000c0d0e7389 */ /* 0x00006400000c000b */
[----:B01----:R-:W-:Y:S01]  /*14e90*/  ENDCOLLECTIVE ;  /* 0x000000000000791b */ /* 0x003fe20003800000 */
.L_x_11107:
        /* <DEDUP_REMOVED lines=10> */
.L_x_11108:
[----:B------:R-:W-:Y:S05]  /*14f40*/  BRA `(.L_x_11109) ;  /* 0xffffffcc00647947 */ /* 0x000fea000383ffff */
.L_x_11035:
[----:B0-----:R0:W2:Y:S02]  /*14f50*/  SYNCS.PHASECHK.TRANS64.TRYWAIT P0, [R17+URZ+0x22820], R0 ;  /* 0x02282000110075a7 */ /* 0x0010a4000800017f */
[----:B--2---:R-:W-:Y:S05]  /*14f60*/  @!P0 NANOSLEEP.SYNCS 0x989680 ;  /* 0x009896800000895d */ /* 0x004fea0003900000 */
[----:B------:R-:W2:Y:S02]  /*14f70*/  @!P0 SYNCS.PHASECHK.TRANS64 P0, [R17+URZ+0x22820], R0 ;  /* 0x02282000110085a7 */ /* 0x000ea4000800007f */
[----:B--2---:R-:W-:Y:S05]  /*14f80*/  @!P0 BRA `(.L_x_11035) ;  /* 0xfffffffc00f08947 */ /* 0x004fea000383ffff */
[----:B------:R-:W-:Y:S05]  /*14f90*/  BRA `(.L_x_11110) ;  /* 0xffffffcc00c07947 */ /* 0x000fea000383ffff */
.L_x_11038:
[----:B--2---:R2:W3:Y:S02]  /*14fa0*/  SYNCS.PHASECHK.TRANS64.TRYWAIT P0, [R22+URZ+0x22860], R3 ;  /* 0x02286003160075a7 */ /* 0x0044e4000800017f */
[----:B---3--:R-:W-:Y:S05]  /*14fb0*/  @!P0 NANOSLEEP.SYNCS 0x989680 ;  /* 0x009896800000895d */ /* 0x008fea0003900000 */
[----:B------:R-:W3:Y:S02]  /*14fc0*/  @!P0 SYNCS.PHASECHK.TRANS64 P0, [R22+URZ+0x22860], R3 ;  /* 0x02286003160085a7 */ /* 0x000ee4000800007f */
[----:B---3--:R-:W-:Y:S05]  /*14fd0*/  @!P0 BRA `(.L_x_11038) ;  /* 0xfffffffc00f08947 */ /* 0x008fea000383ffff */
[----:B------:R-:W-:Y:S05]  /*14fe0*/  BRA `(.L_x_11111) ;  /* 0xffffffcc00d07947 */ /* 0x000fea000383ffff */
.L_x_11039:
        /* <DEDUP_REMOVED lines=8> */
.L_x_11113:
[----:B------:R-:W-:Y:S05]  /*15070*/  BSYNC B0 ;  /* 0x0000000000007941 */ /* 0x000fea0003800000 */
.L_x_11112:
[----:B------:R0:W5:Y:S01]  /*15080*/  LDL R7, [R1+0x4] ;  /* 0x0000040001077983 */ /* 0x0001620000100800 */
[----:B------:R-:W-:Y:S01]  /*15090*/  IMAD.MOV.U32 R13, RZ, RZ, R5 ;  /* 0x000000ffff0d7224 */ /* 0x000fe200078e0005 */
[----:B------:R-:W-:Y:S01]  /*150a0*/  LOP3.LUT P1, RZ, R35, 0x2, RZ, 0xc0, !PT ;  /* 0x0000000223ff7812 */ /* 0x000fe2000782c0ff */
[----:B------:R-:W-:Y:S01]  /*150b0*/  IMAD.MOV.U32 R12, RZ, RZ, RZ ;  /* 0x000000ffff0c7224 */ /* 0x000fe200078e00ff */
[----:B------:R-:W1:Y:S01]  /*150c0*/  S2R R8, SR_TID.X ;  /* 0x0000000000087919 */ /* 0x000e620000002100 */
[----:B------:R-:W-:Y:S02]  /*150d0*/  IMAD.MOV.U32 R11, RZ, RZ, 0x181f ;  /* 0x0000181fff0b7424 */ /* 0x000fe400078e00ff */
[----:B------:R-:W-:Y:S02]  /*150e0*/  IMAD.MOV.U32 R15, RZ, RZ, -0x1 ;  /* 0xffffffffff0f7424 */ /* 0x000fe400078e00ff */
[----:B------:R-:W-:Y:S02]  /*150f0*/  IMAD.MOV.U32 R3, RZ, RZ, R14 ;  /* 0x000000ffff037224 */ /* 0x000fe400078e000e */
[----:B0-----:R-:W-:-:S07]  /*15100*/  IMAD R4, R4, 0x2, R17 ;  /* 0x0000000204047824 */ /* 0x001fce00078e0211 */
[----:B-1---5:R-:W-:Y:S05]  /*15110*/  WARPSYNC.COLLECTIVE R15, `(.L_x_11114) ;  /* 0x000000000f087348 */ /* 0x022fea0003c00000 */
[----:B------:R0:W2:Y:S02]  /*15120*/  SHFL.IDX P6, R14, R13, R12, R11 ;  /* 0x0000000c0d0e7389 */ /* 0x0000a400000c000b */
[----:B012--5:R-:W-:Y:S01]  /*15130*/  ENDCOLLECTIVE ;  /* 0x000000000000791b */ /* 0x027fe20003800000 */
.L_x_11114:
        /* <DEDUP_REMOVED lines=9> */
.L_x_11115:
[----:B------:R-:W-:Y:S02]  /*151d0*/  IMAD.X R3, RZ, RZ, R3, P0 ;  /* 0x000000ffff037224 */ /* 0x000fe400000e0603 */
[----:B------:R-:W-:Y:S01]  /*151e0*/  IMAD.MOV.U32 R13, RZ, RZ, R5 ;  /* 0x000000ffff0d7224 */ /* 0x000fe200078e0005 */
[----:B------:R-:W-:-:S04]  /*151f0*/  LOP3.LUT P2, RZ, R7, 0x1, RZ, 0xc0, !PT ;  /* 0x0000000107ff7812 */ /* 0x000fc8000784c0ff */
[----:B------:R-:W-:-:S13]  /*15200*/  ISETP.LT.OR P0, PT, R23, 0x1, !P2 ;  /* 0x000000011700780c */ /* 0x000fda0005701670 */
[----:B------:R-:W-:Y:S01]  /*15210*/  @!PT LDS RZ, [RZ] ;  /* 0x00000000fffff984 */ /* 0x000fe20000000800 */
[----:B------:R-:W-:Y:S01]  /*15220*/  @!PT LDS RZ, [RZ] ;  /* 0x00000000fffff984 */ /* 0x000fe20000000800 */
[----:B------:R-:W-:Y:S01]  /*15230*/  @!PT LDS RZ, [RZ] ;  /* 0x00000000fffff984 */ /* 0x000fe20000000800 */
[----:B------:R-:W-:Y:S01]  /*15240*/  LDGSTS.E.BYPASS.LTC128B.128 [R4+0x400], desc[UR46][R2.64], !P0 ;  /* 0x0040000002047fae */ /* 0x000fe2000c101d6e */
[----:B------:R-:W-:-:S13]  /*15250*/  ISETP.LT.OR P0, PT, R23, 0x1, !P1 ;  /* 0x000000011700780c */ /* 0x000fda0004f01670 */
[----:B------:R-:W-:Y:S01]  /*15260*/  LDGSTS.E.BYPASS.LTC128B.128 [R4+0x3400], desc[UR46][R2.64+0x80], !P0 ;  /* 0x0340008002047fae */ /* 0x000fe2000c101d6e */
[----:B------:R-:W-:-:S04]  /*15270*/  LOP3.LUT P0, RZ, R35, 0x4, RZ, 0xc0, !PT ;  /* 0x0000000423ff7812 */ /* 0x000fc8000780c0ff */
        /* <DEDUP_REMOVED lines=8> */
.L_x_11116:
[----:B------:R-:W-:Y:S02]  /*15300*/  IMAD.MOV.U32 R13, RZ, RZ, R6 ;  /* 0x000000ffff0d7224 */ /* 0x000fe400078e0006 */
[----:B------:R-:W-:Y:S01]  /*15310*/  IMAD.MOV.U32 R12, RZ, RZ, 0x2 ;  /* 0x00000002ff0c7424 */ /* 0x000fe200078e00ff */
[----:B------:R-:W-:-:S13]  /*15320*/  IADD3 R2, P3, R14, R0, RZ ;  /* 0x000000000e027210 */ /* 0x000fda0007f7e0ff */
[----:B------:R-:W-:Y:S05]  /*15330*/  WARPSYNC.COLLECTIVE R15, `(.L_x_11117) ;  /* 0x000000000f087348 */ /* 0x000fea0003c00000 */
[----:B------:R0:W1:Y:S02]  /*15340*/  SHFL.IDX P6, R14, R13, R12, R11 ;  /* 0x0000000c0d0e7389 */ /* 0x00006400000c000b */
[----:B01----:R-:W-:Y:S01]  /*15350*/  ENDCOLLECTIVE ;  /* 0x000000000000791b */ /* 0x003fe20003800000 */
.L_x_11117:
        /* <DEDUP_REMOVED lines=17> */
.L_x_11118:
[----:B------:R-:W-:Y:S02]  /*15470*/  IMAD.MOV.U32 R13, RZ, RZ, R6 ;  /* 0x000000ffff0d7224 */ /* 0x000fe400078e0006 */
[----:B------:R-:W-:Y:S01]  /*15480*/  IMAD.MOV.U32 R12, RZ, RZ, 0x3 ;  /* 0x00000003ff0c7424 */ /* 0x000fe200078e00ff */
[----:B------:R-:W-:-:S13]  /*15490*/  IADD3 R2, P3, R14, R0, RZ ;  /* 0x000000000e027210 */ /* 0x000fda0007f7e0ff */
[----:B------:R-:W-:Y:S05]  /*154a0*/  WARPSYNC.COLLECTIVE R15, `(.L_x_11119) ;  /* 0x000000000f087348 */ /* 0x000fea0003c00000 */
[----:B------:R0:W1:Y:S02]  /*154b0*/  SHFL.IDX P6, R14, R13, R12, R11 ;  /* 0x0000000c0d0e7389 */ /* 0x00006400000c000b */
[----:B01----:R-:W-:Y:S01]  /*154c0*/  ENDCOLLECTIVE ;  /* 0x000000000000791b */ /* 0x003fe20003800000 */
.L_x_11119:
        /* <DEDUP_REMOVED lines=17> */
.L_x_11120:
[----:B------:R-:W-:Y:S02]  /*155e0*/  IMAD.MOV.U32 R13, RZ, RZ, R6 ;  /* 0x000000ffff0d7224 */ /* 0x000fe400078e0006 */
[----:B------:R-:W-:Y:S01]  /*155f0*/  IMAD.MOV.U32 R12, RZ, RZ, 0x4 ;  /* 0x00000004ff0c7424 */ /* 0x000fe200078e00ff */
[----:B------:R-:W-:-:S13]  /*15600*/  IADD3 R2, P3, R14, R0, RZ ;  /* 0x000000000e027210 */ /* 0x000fda0007f7e0ff */
[----:B------:R-:W-:Y:S05]  /*15610*/  WARPSYNC.COLLECTIVE R15, `(.L_x_11121) ;  /* 0x000000000f087348 */ /* 0x000fea0003c00000 */
[----:B------:R0:W1:Y:S02]  /*15620*/  SHFL.IDX P6, R14, R13, R12, R11 ;  /* 0x0000000c0d0e7389 */ /* 0x00006400000c000b */
[----:B01----:R-:W-:Y:S01]  /*15630*/  ENDCOLLECTIVE ;  /* 0x000000000000791b */ /* 0x003fe20003800000 */
.L_x_11121:
        /* <DEDUP_REMOVED lines=17> */
.L_x_11122:
[----:B------:R-:W-:Y:S02]  /*15750*/  IMAD.MOV.U32 R13, RZ, RZ, R6 ;  /* 0x000000ffff0d7224 */ /* 0x000fe400078e0006 */
[----:B------:R-:W-:Y:S01]  /*15760*/  IMAD.MOV.U32 R12, RZ, RZ, 0x5 ;  /* 0x00000005ff0c7424 */ /* 0x000fe200078e00ff */
[----:B------:R-:W-:-:S13]  /*15770*/  IADD3 R2, P3, R14, R0, RZ ;  /* 0x000000000e027210 */ /* 0x000fda0007f7e0ff */
[----:B------:R-:W-:Y:S05]  /*15780*/  WARPSYNC.COLLECTIVE R15, `(.L_x_11123) ;  /* 0x000000000f087348 */ /* 0x000fea0003c00000 */
[----:B------:R0:W1:Y:S02]  /*15790*/  SHFL.IDX P6, R14, R13, R12, R11 ;  /* 0x0000000c0d0e7389 */ /* 0x00006400000c000b */
[----:B01----:R-:W-:Y:S01]  /*157a0*/  ENDCOLLECTIVE ;  /* 0x000000000000791b */ /* 0x003fe20003800000 */
.L_x_11123:
        /* <DEDUP_REMOVED lines=12> */
.L_x_11124:
        /* <DEDUP_REMOVED lines=9> */
.L_x_11045:
[----:B0-----:R0:W1:Y:S02]  /*15900*/  SYNCS.PHASECHK.TRANS64.TRYWAIT P0, [R10+URZ+0x22840], R24 ;  /* 0x022840180a0075a7 */ /* 0x001064000800017f */
[----:B-1----:R-:W-:Y:S05]  /*15910*/  @!P0 NANOSLEEP.SYNCS 0x989680 ;  /* 0x009896800000895d */ /* 0x002fea0003900000 */
[----:B------:R-:W1:Y:S02]  /*15920*/  @!P0 SYNCS.PHASECHK.TRANS64 P0, [R10+URZ+0x22840], R24 ;  /* 0x022840180a0085a7 */ /* 0x000e64000800007f */
[----:B-1----:R-:W-:Y:S05]  /*15930*/  @!P0 BRA `(.L_x_11045) ;  /* 0xfffffffc00f08947 */ /* 0x002fea000383ffff */
[----:B------:R-:W-:Y:S05]  /*15940*/  BRA `(.L_x_11126) ;  /* 0xffffffd000347947 */ /* 0x000fea000383ffff */
.L_x_11046:
        /* <DEDUP_REMOVED lines=8> */
.L_x_11128:
[----:B------:R-:W-:Y:S05]  /*159d0*/  BSYNC B1 ;  /* 0x0000000000017941 */ /* 0x000fea0003800000 */
.L_x_11127:
        /* <DEDUP_REMOVED lines=9> */
.L_x_11129:
[----:B------:R-:W-:Y:S02]  /*15a70*/  IMAD.MOV.U32 R13, RZ, RZ, R21 ;  /* 0x000000ffff0d7224 */ /* 0x000fe400078e0015 */
[----:B------:R-:W-:Y:S01]  /*15a80*/  IMAD.MOV.U32 R12, RZ, RZ, 0x1 ;  /* 0x00000001ff0c7424 */ /* 0x000fe200078e00ff */
[----:B------:R-:W-:-:S13]  /*15a90*/  IADD3 R2, P0, R14, R0, RZ ;  /* 0x000000000e027210 */ /* 0x000fda0007f1e0ff */
[----:B------:R-:W-:Y:S05]  /*15aa0*/  WARPSYNC.COLLECTIVE R15, `(.L_x_11130) ;  /* 0x000000000f087348 */ /* 0x000fea0003c00000 */
[----:B------:R0:W1:Y:S02]  /*15ab0*/  SHFL.IDX P6, R14, R13, R12, R11 ;  /* 0x0000000c0d0e7389 */ /* 0x00006400000c000b */
[----:B01----:R-:W-:Y:S01]  /*15ac0*/  ENDCOLLECTIVE ;  /* 0x000000000000791b */ /* 0x003fe20003800000 */
.L_x_11130:
        /* <DEDUP_REMOVED lines=10> */
.L_x_11131:
[----:B------:R-:W-:Y:S02]  /*15b70*/  IMAD.MOV.U32 R13, RZ, RZ, R21 ;  /* 0x000000ffff0d7224 */ /* 0x000fe400078e0015 */
[----:B------:R-:W-:Y:S02]  /*15b80*/  IMAD.MOV.U32 R12, RZ, RZ, 0x2 ;  /* 0x00000002ff0c7424 */ /* 0x000fe400078e00ff */
[----:B------:R-:W-:-:S07]  /*15b90*/  IMAD.MOV.U32 R6, RZ, RZ, R14 ;  /* 0x000000ffff067224 */ /* 0x000fce00078e000e */
[----:B------:R-:W-:Y:S05]  /*15ba0*/  WARPSYNC.COLLECTIVE R15, `(.L_x_11132) ;  /* 0x000000000f087348 */ /* 0x000fea0003c00000 */
[----:B------:R0:W1:Y:S02]  /*15bb0*/  SHFL.IDX P6, R14, R13, R12, R11 ;  /* 0x0000000c0d0e7389 */ /* 0x00006400000c000b */
[----:B01----:R-:W-:Y:S01]  /*15bc0*/  ENDCOLLECTIVE ;  /* 0x000000000000791b */ /* 0x003fe20003800000 */
.L_x_11132:
        /* <DEDUP_REMOVED lines=11> */
.L_x_11133:
[----:B------:R-:W-:Y:S02]  /*15c80*/  IMAD.MOV.U32 R13, RZ, RZ, R21 ;  /* 0x000000ffff0d7224 */ /* 0x000fe400078e0015 */
[----:B------:R-:W-:Y:S01]  /*15c90*/  IMAD.MOV.U32 R12, RZ, RZ, 0x3 ;  /* 0x00000003ff0c7424 */ /* 0x000fe200078e00ff */
[----:B------:R-:W-:-:S13]  /*15ca0*/  IADD3 R2, P0, R14, R0, RZ ;  /* 0x000000000e027210 */ /* 0x000fda0007f1e0ff */
[----:B------:R-:W-:Y:S05]  /*15cb0*/  WARPSYNC.COLLECTIVE R15, `(.L_x_11134) ;  /* 0x000000000f087348 */ /* 0x000fea0003c00000 */
[----:B------:R0:W1:Y:S02]  /*15cc0*/  SHFL.IDX P6, R14, R13, R12, R11 ;  /* 0x0000000c0d0e7389 */ /* 0x00006400000c000b */
[----:B01----:R-:W-:Y:S01]  /*15cd0*/  ENDCOLLECTIVE ;  /* 0x000000000000791b */ /* 0x003fe20003800000 */
.L_x_11134:
        /* <DEDUP_REMOVED lines=10> */
.L_x_11135:
[----:B------:R-:W-:Y:S02]  /*15d80*/  IMAD.MOV.U32 R13, RZ, RZ, R21 ;  /* 0x000000ffff0d7224 */ /* 0x000fe400078e0015 */
[----:B------:R-:W-:Y:S01]  /*15d90*/  IMAD.MOV.U32 R12, RZ, RZ, 0x4 ;  /* 0x00000004ff0c7424 */ /* 0x000fe200078e00ff */
[----:B------:R-:W-:-:S13]  /*15da0*/  IADD3 R2, P0, R14, R0, RZ ;  /* 0x000000000e027210 */ /* 0x000fda0007f1e0ff */
[----:B------:R-:W-:Y:S05]  /*15db0*/  WARPSYNC.COLLECTIVE R15, `(.L_x_11136) ;  /* 0x000000000f087348 */ /* 0x000fea0003c00000 */
[----:B------:R0:W1:Y:S02]  /*15dc0*/  SHFL.IDX P6, R14, R13, R12, R11 ;  /* 0x0000000c0d0e7389 */ /* 0x00006400000c000b */
[----:B01----:R-:W-:Y:S01]  /*15dd0*/  ENDCOLLECTIVE ;  /* 0x000000000000791b */ /* 0x003fe20003800000 */
.L_x_11136:
        /* <DEDUP_REMOVED lines=10> */
.L_x_11137:
[----:B------:R-:W-:Y:S02]  /*15e80*/  IMAD.MOV.U32 R13, RZ, RZ, R21 ;  /* 0x000000ffff0d7224 */ /* 0x000fe400078e0015 */
[----:B------:R-:W-:Y:S01]  /*15e90*/  IMAD.MOV.U32 R12, RZ, RZ, 0x5 ;  /* 0x00000005ff0c7424 */ /* 0x000fe200078e00ff */
[----:B------:R-:W-:-:S13]  /*15ea0*/  IADD3 R2, P0, R14, R0, RZ ;  /* 0x000000000e027210 */ /* 0x000fda0007f1e0ff */
[----:B------:R-:W-:Y:S05]  /*15eb0*/  WARPSYNC.COLLECTIVE R15, `(.L_x_11138) ;  /* 0x000000000f087348 */ /* 0x000fea0003c00000 */
[----:B------:R0:W1:Y:S02]  /*15ec0*/  SHFL.IDX P6, R14, R13, R12, R11 ;  /* 0x0000000c0d0e7389 */ /* 0x00006400000c000b */
[----:B01----:R-:W-:Y:S01]  /*15ed0*/  ENDCOLLECTIVE ;  /* 0x000000000000791b */ /* 0x003fe20003800000 */
.L_x_11138:
        /* <DEDUP_REMOVED lines=10> */
.L_x_11139:
[----:B------:R-:W-:Y:S05]  /*15f80*/  BRA `(.L_x_11140) ;  /* 0xffffffcc00747947 */ /* 0x000fea000383ffff */
.L_x_11051:
[----:B--2---:R2:W3:Y:S02]  /*15f90*/  SYNCS.PHASECHK.TRANS64.TRYWAIT P0, [R10+URZ+0x22860], R24 ;  /* 0x022860180a0075a7 */ /* 0x0044e4000800017f */
[----:B---3--:R-:W-:Y:S05]  /*15fa0*/  @!P0 NANOSLEEP.SYNCS 0x989680 ;  /* 0x009896800000895d */ /* 0x008fea0003900000 */
[----:B------:R-:W3:Y:S02]  /*15fb0*/  @!P0 SYNCS.PHASECHK.TRANS64 P0, [R10+URZ+0x22860], R24 ;  /* 0x022860180a0085a7 */ /* 0x000ee4000800007f */
[----:B---3--:R-:W-:Y:S05]  /*15fc0*/  @!P0 BRA `(.L_x_11051) ;  /* 0xfffffffc00f08947 */ /* 0x008fea000383ffff */
[----:B------:R-:W-:Y:S05]  /*15fd0*/  BRA `(.L_x_11141) ;  /* 0xffffffcc00c47947 */ /* 0x000fea000383ffff */
.L_x_11052:
        /* <DEDUP_REMOVED lines=8> */
.L_x_11143:
[----:B------:R-:W-:Y:S05]  /*16060*/  BSYNC B1 ;  /* 0x0000000000017941 */ /* 0x000fea0003800000 */
.L_x_11142:
        /* <DEDUP_REMOVED lines=9> */
.L_x_11144:
[----:B------:R-:W-:Y:S02]  /*16100*/  IMAD.MOV.U32 R13, RZ, RZ, R23 ;  /* 0x000000ffff0d7224 */ /* 0x000fe400078e0017 */
[----:B------:R-:W-:Y:S01]  /*16110*/  IMAD.MOV.U32 R12, RZ, RZ, 0x1 ;  /* 0x00000001ff0c7424 */ /* 0x000fe200078e00ff */
[----:B------:R-:W-:-:S13]  /*16120*/  IADD3 R2, P0, R14, R0, RZ ;  /* 0x000000000e027210 */ /* 0x000fda0007f1e0ff */
[----:B------:R-:W-:Y:S05]  /*16130*/  WARPSYNC.COLLECTIVE R15, `(.L_x_11145) ;  /* 0x000000000f087348 */ /* 0x000fea0003c00000 */
[----:B------:R0:W1:Y:S02]  /*16140*/  SHFL.IDX P6, R14, R13, R12, R11 ;  /* 0x0000000c0d0e7389 */ /* 0x00006400000c000b */
[----:B01----:R-:W-:Y:S01]  /*16150*/  ENDCOLLECTIVE ;  /* 0x000000000000791b */ /* 0x003fe20003800000 */
.L_x_11145:
        /* <DEDUP_REMOVED lines=13> */
.L_x_11146:
[----:B------:R-:W-:Y:S02]  /*16230*/  IMAD.MOV.U32 R13, RZ, RZ, R23 ;  /* 0x000000ffff0d7224 */ /* 0x000fe400078e0017 */
[----:B------:R-:W-:Y:S01]  /*16240*/  IMAD.MOV.U32 R12, RZ, RZ, 0x2 ;  /* 0x00000002ff0c7424 */ /* 0x000fe200078e00ff */
[----:B------:R-:W-:-:S13]  /*16250*/  IADD3 R2, P0, R14, R0, RZ ;  /* 0x000000000e027210 */ /* 0x000fda0007f1e0ff */
[----:B------:R-:W-:Y:S05]  /*16260*/  WARPSYNC.COLLECTIVE R15, `(.L_x_11147) ;  /* 0x000000000f087348 */ /* 0x000fea0003c00000 */
[----:B------:R0:W1:Y:S02]  /*16270*/  SHFL.IDX P6, R14, R13, R12, R11 ;  /* 0x0000000c0d0e7389 */ /* 0x00006400000c000b */
[----:B01----:R-:W-:Y:S01]  /*16280*/  ENDCOLLECTIVE ;  /* 0x000000000000791b */ /* 0x003fe20003800000 */
.L_x_11147:
        /* <DEDUP_REMOVED lines=13> */
.L_x_11148:
[----:B------:R-:W-:Y:S02]  /*16360*/  IMAD.MOV.U32 R13, RZ, RZ, R23 ;  /* 0x000000ffff0d7224 */ /* 0x000fe400078e0017 */
[----:B------:R-:W-:Y:S01]  /*16370*/  IMAD.MOV.U32 R12, RZ, RZ, 0x3 ;  /* 0x00000003ff0c7424 */ /* 0x000fe200078e00ff */
[----:B------:R-:W-:-:S13]  /*16380*/  IADD3 R2, P0, R14, R0, RZ ;  /* 0x000000000e027210 */ /* 0x000fda0007f1e0ff */
[----:B------:R-:W-:Y:S05]  /*16390*/  WARPSYNC.COLLECTIVE R15, `(.L_x_11149) ;  /* 0x000000000f087348 */ /* 0x000fea0003c00000 */
[----:B------:R0:W1:Y:S02]  /*163a0*/  SHFL.IDX P6, R14, R13, R12, R11 ;  /* 0x0000000c0d0e7389 */ /* 0x00006400000c000b */
[----:B01----:R-:W-:Y:S01]  /*163b0*/  ENDCOLLECTIVE ;  /* 0x000000000000791b */ /* 0x003fe20003800000 */
.L_x_11149:
        /* <DEDUP_REMOVED lines=13> */
.L_x_11150:
[----:B------:R-:W-:Y:S02]  /*16490*/  IMAD.MOV.U32 R13, RZ, RZ, R23 ;  /* 0x000000ffff0d7224 */ /* 0x000fe400078e0017 */
[----:B------:R-:W-:Y:S01]  /*164a0*/  IMAD.MOV.U32 R12, RZ, RZ, 0x4 ;  /* 0x00000004ff0c7424 */ /* 0x000fe200078e00ff */
[----:B------:R-:W-:-:S13]  /*164b0*/  IADD3 R2, P0, R14, R0, RZ ;  /* 0x000000000e027210 */ /* 0x000fda0007f1e0ff */
[----:B------:R-:W-:Y:S05]  /*164c0*/  WARPSYNC.COLLECTIVE R15, `(.L_x_11151) ;  /* 0x000000000f087348 */ /* 0x000fea0003c00000 */
[----:B------:R0:W1:Y:S02]  /*164d0*/  SHFL.IDX P6, R14, R13, R12, R11 ;  /* 0x0000000c0d0e7389 */ /* 0x00006400000c000b */
[----:B01----:R-:W-:Y:S01]  /*164e0*/  ENDCOLLECTIVE ;  /* 0x000000000000791b */ /* 0x003fe20003800000 */
.L_x_11151:
        /* <DEDUP_REMOVED lines=13> */
.L_x_11152:
[----:B------:R-:W-:Y:S02]  /*165c0*/  IMAD.MOV.U32 R13, RZ, RZ, R23 ;  /* 0x000000ffff0d7224 */ /* 0x000fe400078e0017 */
[----:B------:R-:W-:Y:S01]  /*165d0*/  IMAD.MOV.U32 R12, RZ, RZ, 0x5 ;  /* 0x00000005ff0c7424 */ /* 0x000fe200078e00ff */
[----:B------:R-:W-:-:S13]  /*165e0*/  IADD3 R2, P0, R14, R0, RZ ;  /* 0x000000000e027210 */ /* 0x000fda0007f1e0ff */
[----:B------:R-:W-:Y:S05]  /*165f0*/  WARPSYNC.COLLECTIVE R15, `(.L_x_11153) ;  /* 0x000000000f087348 */ /* 0x000fea0003c00000 */
[----:B------:R0:W1:Y:S02]  /*16600*/  SHFL.IDX P6, R14, R13, R12, R11 ;  /* 0x0000000c0d0e7389 */ /* 0x00006400000c000b */
[----:B01----:R-:W-:Y:S01]  /*16610*/  ENDCOLLECTIVE ;  /* 0x000000000000791b */ /* 0x003fe20003800000 */
.L_x_11153:
        /* <DEDUP_REMOVED lines=13> */
.L_x_11154:
[----:B------:R-:W-:Y:S05]  /*166f0*/  BRA `(.L_x_11155) ;  /* 0xffffffcc00107947 */ /* 0x000fea000383ffff */
.L_x_11060:
        /* <DEDUP_REMOVED lines=8> */
.L_x_11157:
[----:B------:R-:W-:Y:S05]  /*16780*/  BSYNC B0 ;  /* 0x0000000000007941 */ /* 0x000fea0003800000 */
.L_x_11156:
[----:B------:R-:W-:Y:S05]  /*16790*/  BRA `(.L_x_11158) ;  /* 0xffffffcc00e47947 */ /* 0x000fea000383ffff */
.L_x_11063:
[----:B---3--:R3:W4:Y:S02]  /*167a0*/  SYNCS.PHASECHK.TRANS64.TRYWAIT P0, [R5+URZ+0x22820], R0 ;  /* 0x02282000050075a7 */ /* 0x008724000800017f */
[----:B----4-:R-:W-:Y:S05]  /*167b0*/  @!P0 NANOSLEEP.SYNCS 0x989680 ;  /* 0x009896800000895d */ /* 0x010fea0003900000 */
[----:B------:R-:W4:Y:S02]  /*167c0*/  @!P0 SYNCS.PHASECHK.TRANS64 P0, [R5+URZ+0x22820], R0 ;  /* 0x02282000050085a7 */ /* 0x000f24000800007f */
[----:B----4-:R-:W-:Y:S05]  /*167d0*/  @!P0 BRA `(.L_x_11063) ;  /* 0xfffffffc00f08947 */ /* 0x010fea000383ffff */
[----:B------:R-:W-:Y:S05]  /*167e0*/  BRA `(.L_x_11159) ;  /* 0xffffffd0002c7947 */ /* 0x000fea000383ffff */
.L_x_11064:
        /* <DEDUP_REMOVED lines=11> */
.L_x_11161:
[----:B------:R-:W-:Y:S05]  /*168a0*/  BSYNC B0 ;  /* 0x0000000000007941 */ /* 0x000fea0003800000 */
.L_x_11160:
[----:B------:R-:W-:Y:S05]  /*168b0*/  BRA `(.L_x_11162) ;  /* 0xffffffd000147947 */ /* 0x000fea000383ffff */
.L_x_11067:
[----:B------:R-:W-:Y:S01]  /*168c0*/  BSSY B1, `(.L_x_11163) ;  /* 0x0000006000017945 */ /* 0x000fe20003800000 */
[----:B------:R-:W-:-:S07]  /*168d0*/  IMAD.MOV.U32 R15, RZ, RZ, -0x1 ;  /* 0xffffffffff0f7424 */ /* 0x000fce00078e00ff */
[----:B0123-5:R-:W-:Y:S05]  /*168e0*/  WARPSYNC.COLLECTIVE R15, `(.L_x_11164) ;  /* 0x000000000f0c7348 */ /* 0x02ffea0003c00000 */
[----:B------:R-:W-:Y:S02]  /*168f0*/  ELECT P6, UR62, PT ;  /* 0x00000000003e782f */ /* 0x000fe400038c0000 */
[----:B------:R-:W-:Y:S01]  /*16900*/  MOV R14, UR62 ;  /* 0x0000003e000e7c02 */ /* 0x000fe20008000f00 */
[----:B0123-5:R-:W-:Y:S10]  /*16910*/  ENDCOLLECTIVE ;  /* 0x000000000000791b */ /* 0x02fff40003800000 */
.L_x_11164:
[----:B------:R-:W-:Y:S05]  /*16920*/  BSYNC B1 ;  /* 0x0000000000017941 */ /* 0x000fea0003800000 */
.L_x_11163:
[----:B------:R-:W-:Y:S05]  /*16930*/  BRA `(.L_x_11165) ;  /* 0xffffffd0000c7947 */ /* 0x000fea000383ffff */
.L_x_11069:
[----:B---3--:R3:W4:Y:S02]  /*16940*/  SYNCS.PHASECHK.TRANS64.TRYWAIT P1, [R3+URZ+0x22840], R2 ;  /* 0x02284002030075a7 */ /* 0x008724000802017f */
[----:B----4-:R-:W-:Y:S05]  /*16950*/  @!P1 NANOSLEEP.SYNCS 0x989680 ;  /* 0x009896800000995d */ /* 0x010fea0003900000 */
[----:B------:R-:W4:Y:S02]  /*16960*/  @!P1 SYNCS.PHASECHK.TRANS64 P1, [R3+URZ+0x22840], R2 ;  /* 0x02284002030095a7 */ /* 0x000f24000802007f */
[----:B----4-:R-:W-:Y:S05]  /*16970*/  @!P1 BRA `(.L_x_11069) ;  /* 0xfffffffc00f09947 */ /* 0x010fea000383ffff */
[----:B------:R-:W-:Y:S05]  /*16980*/  BRA `(.L_x_11166) ;  /* 0xffffffd0002c7947 */ /* 0x000fea000383ffff */
.L_x_11071:
[----:B----4-:R4:W0:Y:S02]  /*16990*/  SYNCS.PHASECHK.TRANS64.TRYWAIT P1, [R5+URZ+0x22840], R0 ;  /* 0x02284000050075a7 */ /* 0x010824000802017f */
[----:B0-----:R-:W-:Y:S05]  /*169a0*/  @!P1 NANOSLEEP.SYNCS 0x989680 ;  /* 0x009896800000995d */ /* 0x001fea0003900000 */
[----:B------:R-:W0:Y:S02]  /*169b0*/  @!P1 SYNCS.PHASECHK.TRANS64 P1, [R5+URZ+0x22840], R0 ;  /* 0x02284000050095a7 */ /* 0x000e24000802007f */
[----:B0-----:R-:W-:Y:S05]  /*169c0*/  @!P1 BRA `(.L_x_11071) ;  /* 0xfffffffc00f09947 */ /* 0x001fea000383ffff */
[----:B------:R-:W-:Y:S05]  /*169d0*/  BRA `(.L_x_11167) ;  /* 0xffffffd000387947 */ /* 0x000fea000383ffff */
.L_x_11073:
[----:B------:R0:W0:Y:S02]  /*169e0*/  SYNCS.PHASECHK.TRANS64.TRYWAIT P1, [R3+URZ+0x22860], R2 ;  /* 0x02286002030075a7 */ /* 0x000024000802017f */
[----:B0-----:R-:W-:Y:S05]  /*169f0*/  @!P1 NANOSLEEP.SYNCS 0x989680 ;  /* 0x009896800000995d */ /* 0x001fea0003900000 */
[----:B------:R-:W0:Y:S02]  /*16a00*/  @!P1 SYNCS.PHASECHK.TRANS64 P1, [R3+URZ+0x22860], R2 ;  /* 0x02286002030095a7 */ /* 0x000e24000802007f */
[----:B0-----:R-:W-:Y:S05]  /*16a10*/  @!P1 BRA `(.L_x_11073) ;  /* 0xfffffffc00f09947 */ /* 0x001fea000383ffff */
[----:B------:R-:W-:Y:S05]  /*16a20*/  BRA `(.L_x_11168) ;  /* 0xffffffd000347947 */ /* 0x000fea000383ffff */
.L_x_11169:
        /* <DEDUP_REMOVED lines=13> */
.L_x_15557:


//--------------------- .text._ZN7cutlass13device_kernelIN5flash11enable_sm90INS1_16FlashAttnFwdSm90INS1_25CollectiveMainloopFwdSm90ILi2EN4cute5tupleIJNS5_1CILi1EEES8_S8_EEENS6_IJNS7_ILi128EEENS7_ILi96EEENS7_ILi64EEEEEELi256ENS_10bfloat16_tEfNS_4arch4Sm90ELb0ELb1ELb0ELb0ELb1ELb0ELb1ELb1ELb0ELb1ELb0ELb0EEENS1_21CollectiveEpilogueFwdINS6_IJSA_NS7_ILi256EEESB_EEES9_SE_SG_Li256ELb0ELb1ELb0ELb0EEENS1_30DynamicPersistentTileSchedulerILi256ELi128ELb0ELb1ELb1EEEEEEEEEvNT_6ParamsE --------------------------
	.section	.text._ZN7cutlass13device_kernelIN5flash11enable_sm90INS1_16FlashAttnFwdSm90INS1_25CollectiveMainloopFwdSm90ILi2EN4cute5tupleIJNS5_1CILi1EEES8_S8_EEENS6_IJNS7_ILi128EEENS7_ILi96EEENS7_ILi64EEEEEELi256ENS_10bfloat16_tEfNS_4arch4Sm90ELb0ELb1ELb0ELb0ELb1ELb0ELb1ELb1ELb0ELb1ELb0ELb0EEENS1_21CollectiveEpilogueFwdINS6_IJSA_NS7_ILi256EEESB_EEES9_SE_SG_Li256ELb0ELb1ELb0ELb0EEENS1_30DynamicPersistentTileSchedulerILi256ELi128ELb0ELb1ELb1EEEEEEEEEvNT_6ParamsE,"ax",@progbits
	.align	128
.text._ZN7cutlass13device_kernelIN5flash11enable_sm90INS1_16FlashAttnFwdSm90INS1_25CollectiveMainloopFwdSm90ILi2EN4cute5tupleIJNS5_1CILi1EEES8_S8_EEENS6_IJNS7_ILi128EEENS7_ILi96EEENS7_ILi64EEEEEELi256ENS_10bfloat16_tEfNS_4arch4Sm90ELb0ELb1ELb0ELb0ELb1ELb0ELb1ELb1ELb0ELb1ELb0ELb0EEENS1_21CollectiveEpilogueFwdINS6_IJSA_NS7_ILi256EEESB_EEES9_SE_SG_Li256ELb0ELb1ELb0ELb0EEENS1_30DynamicPersistentTileSchedulerILi256ELi128ELb0ELb1ELb1EEEEEEEEEvNT_6ParamsE:
        .type           _ZN7cutlass13device_kernelIN5flash11enable_sm90INS1_16FlashAttnFwdSm90INS1_25CollectiveMainloopFwdSm90ILi2EN4cute5tupleIJNS5_1CILi1EEES8_S8_EEENS6_IJNS7_ILi128EEENS7_ILi96EEENS7_ILi64EEEEEELi256ENS_10bfloat16_tEfNS_4arch4Sm90ELb0ELb1ELb0ELb0ELb1ELb0ELb1ELb1ELb0ELb1ELb0ELb0EEENS1_21CollectiveEpilogueFwdINS6_IJSA_NS7_ILi256EEESB_EEES9_SE_SG_Li256ELb0ELb1ELb0ELb0EEENS1_30DynamicPersistentTileSchedulerILi256ELi128ELb0ELb1ELb1EEEEEEEEEvNT_6ParamsE,@function
        .size           _ZN7cutlass13device_kernelIN5flash11enable_sm90INS1_16FlashAttnFwdSm90INS1_25CollectiveMainloopFwdSm90ILi2EN4cute5tupleIJNS5_1CILi1EEES8_S8_EEENS6_IJNS7_ILi128EEENS7_ILi96EEENS7_ILi64EEEEEELi256ENS_10bfloat16_tEfNS_4arch4Sm90ELb0ELb1ELb0ELb0ELb1ELb0ELb1ELb1ELb0ELb1ELb0ELb0EEENS1_21CollectiveEpilogueFwdINS6_IJSA_NS7_ILi256EEESB_EEES9_SE_SG_Li256ELb0ELb1ELb0ELb0EEENS1_30DynamicPersistentTileSchedulerILi256ELi128ELb0ELb1ELb1EEEEEEEEEvNT_6ParamsE,(.L_x_15558 - _ZN7cutlass13device_kernelIN5flash11enable_sm90INS1_16FlashAttnFwdSm90INS1_25CollectiveMainloopFwdSm90ILi2EN4cute5tupleIJNS5_1CILi1EEES8_S8_EEENS6_IJNS7_ILi128EEENS7_ILi96EEENS7_ILi64EEEEEELi256ENS_10bfloat16_tEfNS_4arch4Sm90ELb0ELb1ELb0ELb0ELb1ELb0ELb1ELb1ELb0ELb1ELb0ELb0EEENS1_21CollectiveEpilogueFwdINS6_IJSA_NS7_ILi256EEESB_EEES9_SE_SG_Li256ELb0ELb1ELb0ELb0EEENS1_30DynamicPersistentTileSchedulerILi256ELi128ELb0ELb1ELb1EEEEEEEEEvNT_6ParamsE)
        .other          _ZN7cutlass13device_kernelIN5flash11enable_sm90INS1_16FlashAttnFwdSm90INS1_25CollectiveMainloopFwdSm90ILi2EN4cute5tupleIJNS5_1CILi1EEES8_S8_EEENS6_IJNS7_ILi128EEENS7_ILi96EEENS7_ILi64EEEEEELi256ENS_10bfloat16_tEfNS_4arch4Sm90ELb0ELb1ELb0ELb0ELb1ELb0ELb1ELb1ELb0ELb1ELb0ELb0EEENS1_21CollectiveEpilogueFwdINS6_IJSA_NS7_ILi256EEESB_EEES9_SE_SG_Li256ELb0ELb1ELb0ELb0EEENS1_30DynamicPersistentTileSchedulerILi256ELi128ELb0ELb1ELb1EEEEEEEEEvNT_6ParamsE,@"STO_CUDA_ENTRY STV_DEFAULT"
_ZN7cutlass13device_kernelIN5flash11enable_sm90INS1_16FlashAttnFwdSm90INS1_25CollectiveMainloopFwdSm90ILi2EN4cute5tupleIJNS5_1CILi1EEES8_S8_EEENS6_IJNS7_ILi128EEENS7_ILi96EEENS7_ILi64EEEEEELi256ENS_10bfloat16_tEfNS_4arch4Sm90ELb0ELb1ELb0ELb0ELb1ELb0ELb1ELb1ELb0ELb1ELb0ELb0EEENS1_21CollectiveEpilogueFwdINS6_IJSA_NS7_ILi256EEESB_EEES9_SE_SG_Li256ELb0ELb1ELb0ELb0EEENS1_30DynamicPersistentTileSchedulerILi256ELi128ELb0ELb1ELb1EEEEEEEEEvNT_6ParamsE:
        /* <DEDUP_REMOVED lines=9> */
[----:B------:R1:W2:Y:S01]  /*0090*/  SHFL.IDX PT, R3, R24, RZ, 0x1f ;  /* 0x00001fff18037589 */ /* 0x0002a200000e0000 */
        /* <DEDUP_REMOVED lines=15> */
[----:B------:R1:W0:Y:S01]  /*0190*/  @!UP0 SYNCS.EXCH.64 URZ, [UR8+0x32400], UR4 ;  /* 0x03240004083f85b2 */ /* 0x0002220008000100 */
[----:B------:R1:W3:Y:S05]  /*01a0*/  @!UP1 SYNCS.EXCH.64 URZ, [UR8+0x32410], UR4 ;  /* 0x03241004083f95b2 */ /* 0x0002ea0008000100 */
[----:B------:R1:W4:Y:S02]  /*01b0*/  @!UP2 SYNCS.EXCH.64 URZ, [UR8+0x32420], UR6 ;  /* 0x03242006083fa5b2 */ /* 0x0003240008000100 */
[----:B-12---:R-:W-:Y:S05]  /*01c0*/  @P1 BRA `(.L_x_11170) ;  /* 0x0000000000481947 */ /* 0x006fea0003800000 */
[----:B------:R-:W1:Y:S01]  /*01d0*/  S2UR UR5, SR_CgaCtaId ;  /* 0x00000000000579c3 */ /* 0x000e620000008800 */
        /* <DEDUP_REMOVED lines=12> */
[----:B-1----:R1:W2:Y:S08]  /*02a0*/  SYNCS.EXCH.64 URZ, [UR8+0x32430], UR4 ;  /* 0x03243004083f75b2 */ /* 0x0022b00008000100 */
[----:B------:R1:W0:Y:S01]  /*02b0*/  SYNCS.EXCH.64 URZ, [UR8+0x32440], UR6 ;  /* 0x03244006083f75b2 */ /* 0x0002220008000100 */
[----:B------:R1:W0:Y:S01]  /*02c0*/  SYNCS.EXCH.64 URZ, [UR8+0x32438], UR4 ;  /* 0x03243804083f75b2 */ /* 0x0002220008000100 */
[----:B------:R1:W0:Y:S01]  /*02d0*/  SYNCS.EXCH.64 URZ, [UR8+0x32448], UR6 ;  /* 0x03244806083f75b2 */ /* 0x0002220008000100 */
[----:B------:R-:W-:Y:S01]  /*02e0*/  NOP ;  /* 0x0000000000007918 */ /* 0x000fe20000000000 */
.L_x_11170:
[----:B------:R-:W5:Y:S01]  /*02f0*/  SHFL.IDX PT, R2, R0, RZ, 0x1f ;  /* 0x00001fff00027589 */ /* 0x000f6200000e0000 */
[----:B------:R-:W-:Y:S01]  /*0300*/  NOP ;  /* 0x0000000000007918 */ /* 0x000fe20000000000 */
[----:B-----5:R-:W-:-:S13]  /*0310*/  ISETP.NE.AND P0, PT, R2, RZ, PT ;  /* 0x000000ff0200720c */ /* 0x020fda0003f05270 */
        /* <DEDUP_REMOVED lines=14> */
[----:B-1----:R1:W0:Y:S08]  /*0400*/  SYNCS.EXCH.64 URZ, [UR8+0x32450], UR4 ;  /* 0x03245004083f75b2 */ /* 0x0022300008000100 */
[----:B------:R1:W0:Y:S01]  /*0410*/  SYNCS.EXCH.64 URZ, [UR8+0x32460], UR6 ;  /* 0x03246006083f75b2 */ /* 0x0002220008000100 */
[----:B------:R1:W0:Y:S01]  /*0420*/  SYNCS.EXCH.64 URZ, [UR8+0x32458], UR4 ;  /* 0x03245804083f75b2 */ /* 0x0002220008000100 */
[----:B------:R1:W0:Y:S01]  /*0430*/  SYNCS.EXCH.64 URZ, [UR8+0x32468], UR6 ;  /* 0x03246806083f75b2 */ /* 0x0002220008000100 */
[----:B------:R-:W-:Y:S01]  /*0440*/  NOP ;  /* 0x0000000000007918 */ /* 0x000fe20000000000 */
.L_x_11171:
[----:B------:R-:W5:Y:S01]  /*0450*/  SHFL.IDX PT, R2, R0, RZ, 0x1f ;  /* 0x00001fff00027589 */ /* 0x000f6200000e0000 */
[----:B------:R-:W-:Y:S01]  /*0460*/  NOP ;  /* 0x0000000000007918 */ /* 0x000fe20000000000 */
[----:B-----5:R-:W-:-:S13]  /*0470*/  ISETP.NE.AND P0, PT, R2, RZ, PT ;  /* 0x000000ff0200720c */ /* 0x020fda0003f05270 */
        /* <DEDUP_REMOVED lines=10> */
[----:B-1----:R1:W0:Y:S01]  /*0520*/  SYNCS.EXCH.64 URZ, [UR6+0x32470], UR4 ;  /* 0x03247004063f75b2 */ /* 0x0022220008000100 */
[----:B------:R1:W0:Y:S01]  /*0530*/  SYNCS.EXCH.64 URZ, [UR6+0x32480], UR4 ;  /* 0x03248004063f75b2 */ /* 0x0002220008000100 */
[----:B------:R1:W0:Y:S01]  /*0540*/  SYNCS.EXCH.64 URZ, [UR6+0x32478], UR4 ;  /* 0x03247804063f75b2 */ /* 0x0002220008000100 */
[----:B------:R1:W0:Y:S01]  /*0550*/  SYNCS.EXCH.64 URZ, [UR6+0x32488], UR4 ;  /* 0x03248804063f75b2 */ /* 0x0002220008000100 */
[----:B------:R-:W-:Y:S01]  /*0560*/  NOP ;  /* 0x0000000000007918 */ /* 0x000fe20000000000 */
.L_x_11172:
        /* <DEDUP_REMOVED lines=22> */
.L_x_11173:
[----:B------:R-:W5:Y:S01]  /*06d0*/  SHFL.IDX PT, R2, R0, RZ, 0x1f ;  /* 0x00001fff00027589 */ /* 0x000f6200000e0000 */
[----:B------:R-:W-:Y:S01]  /*06e0*/  R2UR UR9, R3 ;  /* 0x00000000030972ca */ /* 0x000fe200000e0000 */
        /* <DEDUP_REMOVED lines=21> */
.L_x_11174:
[----:B------:R-:W-:Y:S01]  /*0840*/  UISETP.NE.AND UP0, UPT, UR9, URZ, UPT ;  /* 0x0000003f0900728c */ /* 0x000fe2000bf05270 */
[----:B------:R-:W-:Y:S01]  /*0850*/  NOP ;  /* 0x0000000000007918 */ /* 0x000fe20000000000 */
[----:B-1----:R-:W-:Y:S01]  /*0860*/  UMOV UR4, 0x1 ;  /* 0x0000000100047882 */ /* 0x002fe20000000000 */
[----:B------:R-:W-:Y:S01]  /*0870*/  ULDC UR5, c[0x0][0x20] ;  /* 0x0000080000057ab9 */ /* 0x000fe20000000800 */
[----:B------:R-:W-:Y:S01]  /*0880*/  USEL UR4, UR4, 0x2, !UP0 ;  /* 0x0000000204047887 */ /* 0x000fe2000c000000 */
[----:B0-234-:R-:W-:Y:S01]  /*0890*/  BAR.SYNC.DEFER_BLOCKING 0x0 ;  /* 0x0000000000007b1d */ /* 0x01dfe20000010000 */
[----:B------:R-:W-:Y:S02]  /*08a0*/  PLOP3.LUT P1, PT, PT, PT, UP0, 0x80, 0x0 ;  /* 0x000000000000781c */ /* 0x000fe40003f2f008 */
[----:B------:R-:W-:Y:S02]  /*08b0*/  IADD3 R16, P0, R1, UR5, RZ ;  /* 0x0000000501107c10 */ /* 0x000fe4000ff1e0ff */
[----:B------:R-:W-:Y:S01]  /*08c0*/  IMAD.U32 R2, RZ, RZ, UR4 ;  /* 0x00000004ff027e24 */ /* 0x000fe2000f8e00ff */
[----:B------:R-:W-:Y:S01]  /*08d0*/  ULDC UR6, c[0x0][0x24] ;  /* 0x0000090000067ab9 */ /* 0x000fe20000000800 */
[----:B------:R-:W-:Y:S01]  /*08e0*/  ULDC.64 UR36, c[0x0][0x208] ;  /* 0x0000820000247ab9 */ /* 0x000fe20000000a00 */
[----:B------:R-:W-:-:S02]  /*08f0*/  IMAD.X R17, RZ, RZ, UR6, P0 ;  /* 0x00000006ff117e24 */ /* 0x000fc400080e06ff */
[----:B------:R0:W-:Y:S01]  /*0900*/  STL [R1+0x458], R2 ;  /* 0x0004580201007387 */ /* 0x0001e20000100800 */
[----:B------:R-:W-:Y:S02]  /*0910*/  IMAD.MOV.U32 R22, RZ, RZ, R16 ;  /* 0x000000ffff167224 */ /* 0x000fe400078e0010 */
[----:B------:R-:W-:Y:S01]  /*0920*/  IMAD.MOV.U32 R23, RZ, RZ, R17 ;  /* 0x000000ffff177224 */ /* 0x000fe200078e0011 */
[----:B------:R-:W-:Y:S06]  /*0930*/  @!P1 BRA `(.L_x_11175) ;  /* 0x0000020c00d89947 */ /* 0x000fec0003800000 */
.L_x_11176:
[----:B------:R-:W-:-:S08]  /*0940*/  NOP ;  /* 0x0000000000007918 */ /* 0x000fd00000000000 */
[----:B------:R-:W1:Y:S02]  /*0950*/  USETMAXREG.TRY_ALLOC.CTAPOOL UP0, 0xe8 ;  /* 0x000000e8000079c8 */ /* 0x000e640008000600 */
[----:B-1----:R-:W-:-:S13]  /*0960*/  PLOP3.LUT P0, PT, PT, PT, UP0, 0x80, 0x0 ;  /* 0x000000000000781c */ /* 0x002fda0003f0f008 */
[----:B------:R-:W-:Y:S05]  /*0970*/  @!P0 BRA `(.L_x_11176) ;  /* 0xfffffffc00f08947 */ /* 0x000fea000383ffff */
[----:B------:R-:W1:Y:S08]  /*0980*/  S2UR UR5, SR_CTAID.X ;  /* 0x00000000000579c3 */ /* 0x000e700000002500 */
[----:B------:R-:W-:Y:S08]  /*0990*/  BAR.ARV 0x4, 0x180 ;  /* 0x0106000000007b1d */ /* 0x000ff00000002000 */
[----:B------:R-:W-:Y:S08]  /*09a0*/  BAR.ARV 0x8, 0x180 ;  /* 0x0206000000007b1d */ /* 0x000ff00000002000 */
[----:B------:R-:W1:Y:S01]  /*09b0*/  LDC R0, c[0x0][0xd38] ;  /* 0x00034e00ff007b82 */ /* 0x000e620000000800 */
[----:B------:R-:W-:Y:S01]  /*09c0*/  ISETP.NE.AND P0, PT, R24, 0x1, PT ;  /* 0x000000011800780c */ /* 0x000fe20003f05270 */
[----:B------:R2:W-:-:S12]  /*09d0*/  STL.64 [R1+0x1f0], RZ ;  /* 0x0001f0ff01007387 */ /* 0x0005d80000100a00 */
[----:B------:R-:W-:Y:S06]  /*09e0*/  @!P0 BAR.ARV 0x9, 0x100 ;  /* 0x0244000000008b1d */ /* 0x000fec0000002000 */
[C---:B------:R-:W-:Y:S02]  /*09f0*/  IADD3 R214, P1, R16.reuse, 0x1f0, RZ ;  /* 0x000001f010d67810 */ /* 0x040fe40007f3e0ff */
[----:B------:R-:W-:Y:S01]  /*0a00*/  IADD3 R216, P2, R16, 0x1fc, RZ ;  /* 0x000001fc10d87810 */ /* 0x000fe20007f5e0ff */
[----:B------:R2:W-:Y:S01]  /*0a10*/  STL [R1+0x1f8], RZ ;  /* 0x0001f8ff01007387 */ /* 0x0005e20000100800 */
[----:B-1----:R-:W-:Y:S01]  /*0a20*/  ISETP.LE.AND P0, PT, R0, UR5, PT ;  /* 0x0000000500007c0c */ /* 0x002fe2000bf03270 */
[----:B------:R-:W-:-:S02]  /*0a30*/  IMAD.X R213, RZ, RZ, R17, P1 ;  /* 0x000000ffffd57224 */ /* 0x000fc400008e0611 */
[----:B------:R2:W-:Y:S01]  /*0a40*/  STL [R1+0x1fc], RZ ;  /* 0x0001fcff01007387 */ /* 0x0005e20000100800 */
[----:B------:R-:W-:-:S09]  /*0a50*/  IMAD.X R215, RZ, RZ, R17, P2 ;  /* 0x000000ffffd77224 */ /* 0x000fd200010e0611 */
[----:B--2---:R-:W-:Y:S05]  /*0a60*/  @P0 EXIT ;  /* 0x000000000000094d */ /* 0x004fea0003800000 */
[----:B0-----:R-:W0:Y:S01]  /*0a70*/  S2R R2, SR_TID.X ;  /* 0x0000000000027919 */ /* 0x001e220000002100 */
[----:B------:R-:W1:Y:S01]  /*0a80*/  S2UR UR9, SR_CgaCtaId ;  /* 0x00000000000979c3 */ /* 0x000e620000008800 */
[----:B------:R-:W-:Y:S01]  /*0a90*/  UMOV UR42, 0x400 ;  /* 0x00000400002a7882 */ /* 0x000fe20000000000 */
[----:B------:R-:W-:Y:S01]  /*0aa0*/  IMAD.MOV.U32 R191, RZ, RZ, 0x2 ;  /* 0x00000002ffbf7424 */ /* 0x000fe200078e00ff */
[C---:B------:R-:W-:Y:S01]  /*0ab0*/  IADD3 R208, -R24.reuse, 0xb, RZ ;  /* 0x0000000b18d07810 */ /* 0x040fe20007ffe1ff */
[----:B------:R-:W-:-:S04]  /*0ac0*/  VIADD R209, R24, 0x8 ;  /* 0x0000000818d17836 */ /* 0x000fc80000000000 */
[----:B------:R-:W2:Y:S01]  /*0ad0*/  S2UR UR4, SR_SWINHI ;  /* 0x00000000000479c3 */ /* 0x000ea20000002f00 */
[----:B-1----:R-:W-:Y:S01]  /*0ae0*/  ULEA UR42, UR9, UR42, 0x18 ;  /* 0x0000002a092a7291 */ /* 0x002fe2000f8ec03f */
[----:B0-----:R-:W-:-:S06]  /*0af0*/  VIADD R205, R2, 0xffffff80 ;  /* 0xffffff8002cd7836 */ /* 0x001fcc0000000000 */
[----:B------:R-:W-:Y:S01]  /*0b00*/  UMOV UR58, UR42 ;  /* 0x0000002a003a7c82 */ /* 0x000fe20008000000 */
[----:B--2---:R-:W-:Y:S01]  /*0b10*/  UMOV UR59, UR4 ;  /* 0x00000004003b7c82 */ /* 0x004fe20008000000 */
[----:B------:R-:W-:Y:S01]  /*0b20*/  UMOV UR4, UR5 ;  /* 0x0000000500047c82 */ /* 0x000fe20008000000 */
[----:B------:R-:W-:-:S04]  /*0b30*/  SHF.R.S32.HI R0, RZ, 0x1f, R205 ;  /* 0x0000001fff007819 */ /* 0x000fc800000114cd */
[CC--:B------:R-:W-:Y:S02]  /*0b40*/  LEA.HI R3, R0.reuse, R205.reuse, RZ, 0x5 ;  /* 0x000000cd00037211 */ /* 0x0c0fe400078f28ff */
[CC--:B------:R-:W-:Y:S02]  /*0b50*/  LEA.HI R2, R0.reuse, R205.reuse, RZ, 0x4 ;  /* 0x000000cd00027211 */ /* 0x0c0fe400078f20ff */
[----:B------:R-:W-:Y:S01]  /*0b60*/  LEA.HI R26, R0, R205, RZ, 0x7 ;  /* 0x000000cd001a7211 */ /* 0x000fe200078f38ff */
[----:B------:R-:W-:Y:S01]  /*0b70*/  IMAD.SHL.U32 R5, R3, 0x20, RZ ;  /* 0x0000002003057824 */ /* 0x000fe200078e00ff */
[----:B------:R-:W-:Y:S02]  /*0b80*/  SHF.R.S32.HI R3, RZ, 0x4, R2 ;  /* 0x00000004ff037819 */ /* 0x000fe40000011402 */
[C---:B------:R-:W-:Y:S02]  /*0b90*/  LOP3.LUT R4, R2.reuse, 0x3fffff0, RZ, 0xc0, !PT ;  /* 0x03fffff002047812 */ /* 0x040fe400078ec0ff */
[----:B------:R-:W-:-:S02]  /*0ba0*/  LEA.HI R2, R2, R3, RZ, 0x1 ;  /* 0x0000000302027211 */ /* 0x000fc400078f08ff */
[----:B------:R-:W-:Y:S01]  /*0bb0*/  LOP3.LUT R212, R26, 0xffffff80, RZ, 0xc0, !PT ;  /* 0xffffff801ad47812 */ /* 0x000fe200078ec0ff */
[----:B------:R-:W-:Y:S01]  /*0bc0*/  IMAD.IADD R4, R205, 0x1, -R4 ;  /* 0x00000001cd047824 */ /* 0x000fe200078e0a04 */
[----:B------:R-:W-:Y:S02]  /*0bd0*/  LOP3.LUT R2, R2, 0x1ffffffe, RZ, 0xc0, !PT ;  /* 0x1ffffffe02027812 */ /* 0x000fe400078ec0ff */
[----:B------:R-:W-:Y:S01]  /*0be0*/  LOP3.LUT R5, R5, 0xfffffc00, RZ, 0xc0, !PT ;  /* 0xfffffc0005057812 */ /* 0x000fe200078ec0ff */
[----:B------:R-:W-:Y:S01]  /*0bf0*/  IMAD.IADD R212, R205, 0x1, -R212 ;  /* 0x00000001cdd47824 */ /* 0x000fe200078e0ad4 */
[----:B------:R-:W-:Y:S01]  /*0c00*/  SHF.R.S32.HI R219, RZ, 0x7, R26 ;  /* 0x00000007ffdb7819 */ /* 0x000fe2000001141a */
[----:B------:R-:W-:Y:S02]  /*0c10*/  IMAD.IADD R2, R3, 0x1, -R2 ;  /* 0x0000000103027824 */ /* 0x000fe400078e0a02 */
[----:B------:R-:W-:Y:S01]  /*0c20*/  IMAD R5, R4, 0x40, R5 ;  /* 0x0000004004057824 */ /* 0x000fe200078e0205 */
[----:B------:R-:W-:-:S02]  /*0c30*/  SHF.R.S32.HI R3, RZ, 0x1f, R212 ;  /* 0x0000001fff037819 */ /* 0x000fc400000114d4 */
[----:B------:R-:W-:Y:S01]  /*0c40*/  LEA.HI R4, R0, R205, RZ, 0x2 ;  /* 0x000000cd00047211 */ /* 0x000fe200078f10ff */
[----:B------:R-:W-:Y:S01]  /*0c50*/  IMAD R190, R2, 0x8, R5 ;  /* 0x0000000802be7824 */ /* 0x000fe200078e0205 */
[----:B------:R-:W-:Y:S02]  /*0c60*/  LEA.HI R25, R3, R212, RZ, 0x2 ;  /* 0x000000d403197211 */ /* 0x000fe400078f10ff */
[----:B------:R-:W-:Y:S01]  /*0c70*/  LOP3.LUT R4, R4, 0xfffffffc, RZ, 0xc0, !PT ;  /* 0xfffffffc04047812 */ /* 0x000fe200078ec0ff */
[----:B------:R-:W-:Y:S01]  /*0c80*/  IMAD.WIDE R190, R190, R191, UR58 ;  /* 0x0000003abebe7e25 */ /* 0x000fe2000f8e02bf */
[--C-:B------:R-:W-:Y:S02]  /*0c90*/  SHF.R.S32.HI R2, RZ, 0x2, R25.reuse ;  /* 0x00000002ff027819 */ /* 0x100fe40000011419 */
[----:B------:R-:W-:Y:S01]  /*0ca0*/  SHF.R.S32.HI R5, RZ, 0x1f, R25 ;  /* 0x0000001fff057819 */ /* 0x000fe20000011419 */
[----:B------:R-:W-:Y:S01]  /*0cb0*/  IMAD.IADD R4, R205, 0x1, -R4 ;  /* 0x00000001cd047824 */ /* 0x000fe200078e0a04 */
[----:B------:R-:W-:-:S02]  /*0cc0*/  IADD3 R9, P6, R190, 0x20, RZ ;  /* 0x00000020be097810 */ /* 0x000fc40007fde0ff */
[----:B------:R-:W-:Y:S02]  /*0cd0*/  LEA.HI R5, R5, R2, RZ, 0x3 ;  /* 0x0000000205057211 */ /* 0x000fe400078f18ff */
[----:B------:R-:W-:Y:S02]  /*0ce0*/  LEA.HI R3, R3, R212, RZ, 0x5 ;  /* 0x000000d403037211 */ /* 0x000fe400078f28ff */
[----:B------:R-:W-:Y:S02]  /*0cf0*/  LOP3.LUT R5, R5, 0xfffffff8, RZ, 0xc0, !PT ;  /* 0xfffffff805057812 */ /* 0x000fe400078ec0ff */
[----:B------:R-:W-:Y:S02]  /*0d00*/  LEA.HI R6, R4, R4, RZ, 0x1 ;  /* 0x0000000404067211 */ /* 0x000fe400078f08ff */
[----:B------:R-:W-:Y:S01]  /*0d10*/  LOP3.LUT R7, R9, 0x380, RZ, 0xc0, !PT ;  /* 0x0000038009077812 */ /* 0x000fe200078ec0ff */
[----:B------:R-:W-:Y:S01]  /*0d20*/  IMAD.IADD R2, R2, 0x1, -R5 ;  /* 0x0000000102027824 */ /* 0x000fe200078e0a05 */
[----:B------:R-:W-:-:S02]  /*0d30*/  SHF.R.S32.HI R3, RZ, 0x5, R3 ;  /* 0x00000005ff037819 */ /* 0x000fc40000011403 */
[----:B------:R-:W-:Y:S02]  /*0d40*/  LOP3.LUT R5, R6, 0x1ffffffe, RZ, 0xc0, !PT ;  /* 0x1ffffffe06057812 */ /* 0x000fe400078ec0ff */
[----:B------:R-:W-:Y:S01]  /*0d50*/  SHF.R.U64 R6, R7, 0x3, RZ ;  /* 0x0000000307067819 */ /* 0x000fe200000012ff */
[----:B------:R-:W-:Y:S01]  /*0d60*/  IMAD R27, R3, 0x10, R2 ;  /* 0x00000010031b7824 */ /* 0x000fe200078e0202 */
[----:B------:R-:W-:Y:S01]  /*0d70*/  IADD3 R7, P1, R190, 0x60, RZ ;  /* 0x00000060be077810 */ /* 0x000fe20007f3e0ff */
[----:B------:R-:W-:Y:S01]  /*0d80*/  IMAD.IADD R29, R4, 0x1, -R5 ;  /* 0x00000001041d7824 */ /* 0x000fe200078e0a05 */
[----:B------:R-:W-:Y:S01]  /*0d90*/  LOP3.LUT R2, R6, R9, RZ, 0x3c, !PT ;  /* 0x0000000906027212 */ /* 0x000fe200078e3cff */
[----:B------:R-:W-:Y:S01]  /*0da0*/  IMAD.X R3, RZ, RZ, R191, P6 ;  /* 0x000000ffff037224 */ /* 0x000fe200030e06bf */
[----:B------:R-:W-:Y:S02]  /*0db0*/  LOP3.LUT R6, R7, 0x380, RZ, 0xc0, !PT ;  /* 0x0000038007067812 */ /* 0x000fe400078ec0ff */
[----:B------:R-:W-:-:S02]  /*0dc0*/  IADD3 R11, P3, R190, 0x4020, RZ ;  /* 0x00004020be0b7810 */ /* 0x000fc40007f7e0ff */
[----:B------:R-:W-:Y:S02]  /*0dd0*/  IADD3 R5, P0, R190, 0x40, RZ ;  /* 0x00000040be057810 */ /* 0x000fe40007f1e0ff */
[----:B------:R-:W-:Y:S02]  /*0de0*/  SHF.R.U64 R6, R6, 0x3, RZ ;  /* 0x0000000306067819 */ /* 0x000fe400000012ff */
[----:B------:R-:W-:Y:S02]  /*0df0*/  LOP3.LUT R10, R11, 0x380, RZ, 0xc0, !PT ;  /* 0x000003800b0a7812 */ /* 0x000fe400078ec0ff */
[----:B------:R-:W-:Y:S02]  /*0e00*/  LOP3.LUT R4, R5, 0x380, RZ, 0xc0, !PT ;  /* 0x0000038005047812 */ /* 0x000fe400078ec0ff */
[----:B------:R-:W-:Y:S01]  /*0e10*/  LOP3.LUT R6, R6, R7, RZ, 0x3c, !PT ;  /* 0x0000000706067212 */ /* 0x000fe200078e3cff */
[----:B------:R-:W-:Y:S01]  /*0e20*/  IMAD.X R7, RZ, RZ, R191, P1 ;  /* 0x000000ffff077224 */ /* 0x000fe200008e06bf */
[----:B------:R-:W-:-:S02]  /*0e30*/  MOV R2, R2 ;  /* 0x0000000200027202 */ /* 0x000fc40000000f00 */
[----:B------:R-:W-:Y:S02]  /*0e40*/  IADD3 R9, P2, R190, 0x4000, RZ ;  /* 0x00004000be097810 */ /* 0x000fe40007f5e0ff */
[----:B------:R-:W-:Y:S01]  /*0e50*/  SHF.R.U64 R10, R10, 0x3, RZ ;  /* 0x000000030a0a7819 */ /* 0x000fe200000012ff */
[----:B------:R0:W-:Y:S01]  /*0e60*/  STL [R1+0x450], R2 ;  /* 0x0004500201007387 */ /* 0x0001e20000100800 */
[----:B------:R-:W-:Y:S02]  /*0e70*/  LEA.HI R26, R26, R219, RZ, 0x1 ;  /* 0x000000db1a1a7211 */ /* 0x000fe400078f08ff */
[----:B------:R-:W-:Y:S02]  /*0e80*/  SHF.R.U64 R4, R4, 0x3, RZ ;  /* 0x0000000304047819 */ /* 0x000fe400000012ff */
[----:B------:R-:W-:Y:S02]  /*0e90*/  LOP3.LUT R8, R9, 0x380, RZ, 0xc0, !PT ;  /* 0x0000038009087812 */ /* 0x000fe400078ec0ff */
[----:B------:R-:W-:Y:S01]  /*0ea0*/  LOP3.LUT R10, R10, R11, RZ, 0x3c, !PT ;  /* 0x0000000b0a0a7212 */ /* 0x000fe200078e3cff */
[----:B------:R-:W-:Y:S01]  /*0eb0*/  IMAD.X R11, RZ, RZ, R191, P3 ;  /* 0x000000ffff0b7224 */ /* 0x000fe200018e06bf */
[----:B------:R-:W-:-:S02]  /*0ec0*/  LOP3.LUT R26, R26, 0x3fffffe, RZ, 0xc0, !PT ;  /* 0x03fffffe1a1a7812 */ /* 0x000fc400078ec0ff */
[----:B0-----:R-:W-:Y:S02]  /*0ed0*/  MOV R2, R6 ;  /* 0x0000000600027202 */ /* 0x001fe40000000f00 */
[----:B------:R-:W-:Y:S01]  /*0ee0*/  LOP3.LUT R4, R4, R5, RZ, 0x3c, !PT ;  /* 0x0000000504047212 */ /* 0x000fe200078e3cff */
[--C-:B------:R-:W-:Y:S01]  /*0ef0*/  IMAD.X R5, RZ, RZ, R191.reuse, P0 ;  /* 0x000000ffff057224 */ /* 0x100fe200000e06bf */
[----:B------:R-:W-:Y:S01]  /*0f00*/  SHF.R.U64 R8, R8, 0x3, RZ ;  /* 0x0000000308087819 */ /* 0x000fe200000012ff */
[----:B------:R0:W-:Y:S01]  /*0f10*/  STL [R1+0x448], R2 ;  /* 0x0004480201007387 */ /* 0x0001e20000100800 */
[----:B------:R-:W-:Y:S01]  /*0f20*/  IMAD.IADD R26, R219, 0x1, -R26 ;  /* 0x00000001db1a7824 */ /* 0x000fe200078e0a1a */
[----:B------:R-:W-:Y:S02]  /*0f30*/  LEA.HI R0, R0, R205, RZ, 0x3 ;  /* 0x000000cd00007211 */ /* 0x000fe400078f18ff */
[----:B------:R-:W-:Y:S01]  /*0f40*/  LOP3.LUT R8, R8, R9, RZ, 0x3c, !PT ;  /* 0x0000000908087212 */ /* 0x000fe200078e3cff */
[----:B------:R-:W-:Y:S01]  /*0f50*/  IMAD.X R9, RZ, RZ, R191, P2 ;  /* 0x000000ffff097224 */ /* 0x000fe200010e06bf */
[----:B------:R-:W-:Y:S01]  /*0f60*/  MOV R3, R4 ;  /* 0x0000000400037202 */ /* 0x000fe20000000f00 */
[----:B------:R-:W-:Y:S01]  /*0f70*/  IMAD R206, R26, 0x40, R27 ;  /* 0x000000401ace7824 */ /* 0x000fe200078e021b */
[----:B------:R-:W-:-:S02]  /*0f80*/  SHF.R.S32.HI R210, RZ, 0x3, R0 ;  /* 0x00000003ffd27819 */ /* 0x000fc40000011400 */
[----:B0-----:R-:W-:Y:S01]  /*0f90*/  MOV R2, R10 ;  /* 0x0000000a00027202 */ /* 0x001fe20000000f00 */
[----:B------:R0:W-:Y:S01]  /*0fa0*/  STL [R1+0x44c], R3 ;  /* 0x00044c0301007387 */ /* 0x0001e20000100800 */
[C---:B------:R-:W-:Y:S02]  /*0fb0*/  IADD3 R19, P6, R190.reuse, 0x8000, RZ ;  /* 0x00008000be137810 */ /* 0x040fe40007fde0ff */
[C---:B------:R-:W-:Y:S01]  /*0fc0*/  IADD3 R21, P0, R190.reuse, 0xc060, RZ ;  /* 0x0000c060be157810 */ /* 0x040fe20007f1e0ff */
[----:B------:R1:W-:Y:S01]  /*0fd0*/  STL [R1+0x440], R2 ;  /* 0x0004400201007387 */ /* 0x0003e20000100800 */
[----:B------:R-:W-:Y:S02]  /*0fe0*/  LOP3.LUT R18, R19, 0x380, RZ, 0xc0, !PT ;  /* 0x0000038013127812 */ /* 0x000fe400078ec0ff */
[C---:B------:R-:W-:Y:S02]  /*0ff0*/  IADD3 R13, P4, R190.reuse, 0x4040, RZ ;  /* 0x00004040be0d7810 */ /* 0x040fe40007f9e0ff */
[----:B------:R-:W-:-:S02]  /*1000*/  IADD3 R15, P5, R190, 0x4060, RZ ;  /* 0x00004060be0f7810 */ /* 0x000fc40007fbe0ff */
[----:B0-----:R-:W-:Y:S02]  /*1010*/  MOV R3, R8 ;  /* 0x0000000800037202 */ /* 0x001fe40000000f00 */
[----:B------:R-:W-:Y:S02]  /*1020*/  SHF.R.U64 R18, R18, 0x3, RZ ;  /* 0x0000000312127819 */ /* 0x000fe400000012ff */
[----:B-1----:R-:W-:Y:S01]  /*1030*/  LOP3.LUT R2, R0, 0xfffffff8, RZ, 0xc0, !PT ;  /* 0xfffffff800027812 */ /* 0x002fe200078ec0ff */
[----:B------:R-:W-:Y:S01]  /*1040*/  IMAD R0, R29, 0x8, R206 ;  /* 0x000000081d007824 */ /* 0x000fe200078e02ce */
[----:B------:R0:W-:Y:S01]  /*1050*/  STL [R1+0x444], R3 ;  /* 0x0004440301007387 */ /* 0x0001e20000100800 */
[----:B------:R-:W-:Y:S02]  /*1060*/  LOP3.LUT R20, R21, 0x380, RZ, 0xc0, !PT ;  /* 0x0000038015147812 */ /* 0x000fe400078ec0ff */
[----:B------:R-:W-:Y:S01]  /*1070*/  LOP3.LUT R12, R13, 0x380, RZ, 0xc0, !PT ;  /* 0x000003800d0c7812 */ /* 0x000fe200078ec0ff */
[----:B------:R0:W-:Y:S01]  /*1080*/  STL [R1+0x454], R0 ;  /* 0x0004540001007387 */ /* 0x0001e20000100800 */
[----:B------:R-:W-:Y:S01]  /*1090*/  LOP3.LUT R14, R15, 0x380, RZ, 0xc0, !PT ;  /* 0x000003800f0e7812 */ /* 0x000fe200078ec0ff */
[----:B------:R-:W-:Y:S01]  /*10a0*/  IMAD.IADD R211, R205, 0x1, -R2 ;  /* 0x00000001cdd37824 */ /* 0x000fe200078e0a02 */
[----:B------:R-:W-:Y:S01]  /*10b0*/  LOP3.LUT R18, R18, R19, RZ, 0x3c, !PT ;  /* 0x0000001312127212 */ /* 0x000fe200078e3cff */
[--C-:B------:R-:W-:Y:S01]  /*10c0*/  IMAD.X R19, RZ, RZ, R191.reuse, P6 ;  /* 0x000000ffff137224 */ /* 0x100fe200030e06bf */
[----:B------:R-:W-:Y:S01]  /*10d0*/  SHF.R.U64 R20, R20, 0x3, RZ ;  /* 0x0000000314147819 */ /* 0x000fe200000012ff */
[C---:B------:R-:W-:Y:S01]  /*10e0*/  IMAD.SHL.U32 R193, R211.reuse, 0x8, RZ ;  /* 0x00000008d3c17824 */ /* 0x040fe200078e00ff */
[----:B------:R-:W-:Y:S01]  /*10f0*/  SHF.R.U64 R12, R12, 0x3, RZ ;  /* 0x000000030c0c7819 */ /* 0x000fe200000012ff */
[----:B------:R-:W-:Y:S01]  /*1100*/  IMAD R211, R211, 0x20, R210 ;  /* 0x00000020d3d37824 */ /* 0x000fe200078e02d2 */
[----:B------:R-:W-:Y:S01]  /*1110*/  SHF.R.U64 R14, R14, 0x3, RZ ;  /* 0x000000030e0e7819 */ /* 0x000fe200000012ff */
[----:B------:R-:W-:Y:S01]  /*1120*/  VIADD R195, R193, 0x40 ;  /* 0x00000040c1c37836 */ /* 0x000fe20000000000 */
[----:B------:R-:W-:Y:S01]  /*1130*/  LOP3.LUT R25, R25, 0x7ffffffc, RZ, 0xc0, !PT ;  /* 0x7ffffffc19197812 */ /* 0x000fe200078ec0ff */
[C---:B------:R-:W-:Y:S01]  /*1140*/  VIADD R194, R193.reuse, 0x80 ;  /* 0x00000080c1c27836 */ /* 0x040fe20000000000 */
[----:B------:R-:W-:Y:S01]  /*1150*/  LOP3.LUT R20, R20, R21, RZ, 0x3c, !PT ;  /* 0x0000001514147212 */ /* 0x000fe200078e3cff */
[--C-:B------:R-:W-:Y:S01]  /*1160*/  IMAD.X R21, RZ, RZ, R191.reuse, P0 ;  /* 0x000000ffff157224 */ /* 0x100fe200000e06bf */
[----:B------:R-:W-:Y:S01]  /*1170*/  LOP3.LUT R12, R12, R13, RZ, 0x3c, !PT ;  /* 0x0000000d0c0c7212 */ /* 0x000fe200078e3cff */
[--C-:B------:R-:W-:Y:S01]  /*1180*/  IMAD.X R13, RZ, RZ, R191.reuse, P4 ;  /* 0x000000ffff0d7224 */ /* 0x100fe200020e06bf */
[----:B------:R-:W-:Y:S01]  /*1190*/  LOP3.LUT R14, R14, R15, RZ, 0x3c, !PT ;  /* 0x0000000f0e0e7212 */ /* 0x000fe200078e3cff */
[----:B------:R-:W-:Y:S01]  /*11a0*/  IMAD.X R15, RZ, RZ, R191, P5 ;  /* 0x000000ffff0f7224 */ /* 0x000fe200028e06bf */
[----:B------:R-:W-:Y:S01]  /*11b0*/  MOV R227, R18 ;  /* 0x0000001200e37202 */ /* 0x000fe20000000f00 */
[----:B------:R-:W-:Y:S01]  /*11c0*/  VIADD R196, R193, 0xc0 ;  /* 0x000000c0c1c47836 */ /* 0x000fe20000000000 */
[----:B------:R-:W-:Y:S01]  /*11d0*/  IADD3 R185, P0, R16, 0x50, RZ ;  /* 0x0000005010b97810 */ /* 0x000fe20007f1e0ff */
[----:B------:R-:W-:Y:S01]  /*11e0*/  IMAD.IADD R25, R212, 0x1, -R25 ;  /* 0x00000001d4197824 */ /* 0x000fe200078e0a19 */
[----:B------:R-:W-:-:S02]  /*11f0*/  IADD3 R18, P1, R16, 0x11c, RZ ;  /* 0x0000011c10127810 */ /* 0x000fc40007f3e0ff */
[----:B------:R-:W-:Y:S01]  /*1200*/  IADD3 R218, P2, R16, 0x200, RZ ;  /* 0x0000020010da7810 */ /* 0x000fe20007f5e0ff */
[--C-:B------:R-:W-:Y:S01]  /*1210*/  IMAD.X R199, RZ, RZ, R17.reuse, P0 ;  /* 0x000000ffffc77224 */ /* 0x100fe200000e0611 */
[----:B------:R-:W-:Y:S01]  /*1220*/  MOV R229, R12 ;  /* 0x0000000c00e57202 */ /* 0x000fe20000000f00 */
[--C-:B------:R-:W-:Y:S01]  /*1230*/  IMAD.X R161, RZ, RZ, R17.reuse, P1 ;  /* 0x000000ffffa17224 */ /* 0x100fe200008e0611 */
[----:B------:R-:W-:Y:S01]  /*1240*/  MOV R228, R14 ;  /* 0x0000000e00e47202 */ /* 0x000fe20000000f00 */
[----:B------:R-:W-:Y:S01]  /*1250*/  IMAD.X R217, RZ, RZ, R17, P2 ;  /* 0x000000ffffd97224 */ /* 0x000fe200010e0611 */
[----:B------:R-:W-:Y:S01]  /*1260*/  MOV R226, R20 ;  /* 0x0000001400e27202 */ /* 0x000fe20000000f00 */
[----:B------:R-:W-:Y:S01]  /*1270*/  IMAD.SHL.U32 R207, R25, 0x2, RZ ;  /* 0x0000000219cf7824 */ /* 0x000fe200078e00ff */
[----:B------:R-:W-:Y:S02]  /*1280*/  SHF.R.S32.HI R203, RZ, 0x1f, R193 ;  /* 0x0000001fffcb7819 */ /* 0x000fe400000114c1 */
[----:B------:R-:W-:-:S02]  /*1290*/  SHF.R.S32.HI R202, RZ, 0x1f, R195 ;  /* 0x0000001fffca7819 */ /* 0x000fc400000114c3 */
[----:B------:R-:W-:Y:S02]  /*12a0*/  SHF.R.S32.HI R201, RZ, 0x1f, R194 ;  /* 0x0000001fffc97819 */ /* 0x000fe400000114c2 */
[----:B0-----:R-:W-:-:S07]  /*12b0*/  SHF.R.S32.HI R200, RZ, 0x1f, R196 ;  /* 0x0000001fffc87819 */ /* 0x001fce00000114c4 */
.L_x_11306:
        /* <DEDUP_REMOVED lines=21> */
.L_x_11177:
[----:B------:R-:W-:Y:S01]  /*1410*/  ULDC UR7, c[0x0][0xd54] ;  /* 0x0003550000077ab9 */ /* 0x000fe20000000800 */
[----:B------:R-:W-:Y:S01]  /*1420*/  UMOV UR6, UR12 ;  /* 0x0000000c00067c82 */ /* 0x000fe20008000000 */
[----:B------:R-:W-:-:S11]  /*1430*/  UISETP.NE.AND UP0, UPT, UR7, 0x1, UPT ;  /* 0x000000010700788c */ /* 0x000fd6000bf05270 */
[----:B------:R-:W-:Y:S02]  /*1440*/  @UP0 ULDC.64 UR10, c[0x0][0xd58] ;  /* 0x00035600000a0ab9 */ /* 0x000fe40000000a00 */
[----:B------:R-:W-:-:S04]  /*1450*/  UIMAD.WIDE.U32 UR4, UR12, UR10, URZ ;  /* 0x0000000a0c0472a5 */ /* 0x000fc8000f8e003f */
[----:B------:R-:W-:-:S04]  /*1460*/  @UP0 USHF.R.U32.HI UR6, URZ, UR11, UR5 ;  /* 0x0000000b3f060299 */ /* 0x000fc80008011605 */
[----:B------:R-:W-:-:S12]  /*1470*/  UIMAD UR4, UR6, UR7, URZ ;  /* 0x00000007060472a4 */ /* 0x000fd8000f8e023f */
.L_x_11178:
[----:B------:R-:W2:Y:S01]  /*1480*/  LDL R0, [R1+0x458] ;  /* 0x0004580001007983 */ /* 0x000ea20000100800 */
[----:B------:R-:W-:Y:S01]  /*1490*/  UIADD3 UR10, UP2, UR58, 0x32450, URZ ;  /* 0x000324503a0a7890 */ /* 0x000fe2000ff5e03f */
[----:B------:R-:W-:Y:S01]  /*14a0*/  IMAD.U32 R15, RZ, RZ, UR9 ;  /* 0x00000009ff0f7e24 */ /* 0x000fe2000f8e00ff */
[----:B------:R-:W-:Y:S01]  /*14b0*/  UIADD3 UR5, UP3, UR58, 0x32460, URZ ;  /* 0x000324603a057890 */ /* 0x000fe2000ff7e03f */
[----:B------:R-:W-:Y:S01]  /*14c0*/  IMAD.MOV.U32 R3, RZ, RZ, 0x80 ;  /* 0x00000080ff037424 */ /* 0x000fe200078e00ff */
[----:B------:R-:W-:Y:S01]  /*14d0*/  UIADD3.X UR11, URZ, UR59, URZ, UP2, !UPT ;  /* 0x0000003b3f0b7290 */ /* 0x000fe200097fe43f */
[----:B------:R-:W-:Y:S01]  /*14e0*/  IMAD.MOV.U32 R13, RZ, RZ, 0x80 ;  /* 0x00000080ff0d7424 */ /* 0x000fe200078e00ff */
[----:B------:R-:W-:Y:S01]  /*14f0*/  UIADD3 UR13, UP1, UR58, 0x32440, URZ ;  /* 0x000324403a0d7890 */ /* 0x000fe2000ff3e03f */
[----:B------:R-:W-:Y:S01]  /*1500*/  IMAD.U32 R8, RZ, RZ, UR10 ;  /* 0x0000000aff087e24 */ /* 0x000fe2000f8e00ff */
[----:B------:R-:W-:Y:S01]  /*1510*/  UIADD3 UR14, UP0, UR58, 0x32430, URZ ;  /* 0x000324303a0e7890 */ /* 0x000fe2000ff1e03f */
[----:B------:R-:W-:Y:S01]  /*1520*/  IMAD.U32 R10, RZ, RZ, UR5 ;  /* 0x00000005ff0a7e24 */ /* 0x000fe2000f8e00ff */
[----:B------:R-:W-:Y:S01]  /*1530*/  UIADD3 UR4, UR12, -UR4, URZ ;  /* 0x800000040c047290 */ /* 0x000fe2000fffe03f */
[----:B------:R-:W-:Y:S01]  /*1540*/  IMAD.U32 R9, RZ, RZ, UR11 ;  /* 0x0000000bff097e24 */ /* 0x000fe2000f8e00ff */
[----:B------:R-:W-:Y:S01]  /*1550*/  ULDC UR11, c[0x0][0xd48] ;  /* 0x00035200000b7ab9 */ /* 0x000fe20000000800 */
[----:B------:R-:W-:Y:S01]  /*1560*/  UIADD3.X UR9, URZ, UR59, URZ, UP1, !UPT ;  /* 0x0000003b3f097290 */ /* 0x000fe20008ffe43f */
[----:B------:R-:W-:Y:S01]  /*1570*/  IMAD.U32 R4, RZ, RZ, UR13 ;  /* 0x0000000dff047e24 */ /* 0x000fe2000f8e00ff */
[----:B------:R-:W-:Y:S01]  /*1580*/  ULOP3.LUT UR6, URZ, UR6, URZ, 0x33, !UPT ;  /* 0x000000063f067292 */ /* 0x000fe2000f8e333f */
[----:B------:R-:W-:Y:S01]  /*1590*/  IMAD.MOV.U32 R14, RZ, RZ, 0x100 ;  /* 0x00000100ff0e7424 */ /* 0x000fe200078e00ff */
[----:B------:R-:W-:Y:S01]  /*15a0*/  ULDC UR13, c[0x0][0xd54] ;  /* 0x00035500000d7ab9 */ /* 0x000fe20000000800 */
[----:B------:R-:W-:Y:S01]  /*15b0*/  UISETP.NE.AND UP1, UPT, UR11, 0x1, UPT ;  /* 0x000000010b00788c */ /* 0x000fe2000bf25270 */
[----:B------:R-:W-:Y:S01]  /*15c0*/  IMAD.U32 R5, RZ, RZ, UR9 ;  /* 0x00000009ff057e24 */ /* 0x000fe2000f8e00ff */
[----:B------:R-:W-:Y:S01]  /*15d0*/  UIADD3.X UR15, URZ, UR59, URZ, UP0, !UPT ;  /* 0x0000003b3f0f7290 */ /* 0x000fe200087fe43f */
[----:B------:R-:W-:Y:S01]  /*15e0*/  STL.64 [R1+0x30], R14 ;  /* 0x0000300e01007387 */ /* 0x000fe20000100a00 */
[----:B------:R-:W-:Y:S01]  /*15f0*/  UIMAD UR13, UR8, UR13, UR4 ;  /* 0x0000000d080d72a4 */ /* 0x000fe2000f8e0204 */
[C---:B------:R-:W-:Y:S01]  /*1600*/  IADD3 R47, P0, R16.reuse, 0x410, RZ ;  /* 0x00000410102f7810 */ /* 0x040fe20007f1e0ff */
[----:B------:R-:W-:Y:S01]  /*1610*/  ULDC UR5, c[0x0][0x448] ;  /* 0x0001120000057ab9 */ /* 0x000fe20000000800 */
[----:B------:R-:W-:Y:S01]  /*1620*/  ULDC.64 UR16, c[0x0][0x418] ;  /* 0x0001060000107ab9 */ /* 0x000fe20000000a00 */
[----:B------:R-:W-:Y:S01]  /*1630*/  UISETP.NE.AND UP5, UPT, UR5, 0x1, UPT ;  /* 0x000000010500788c */ /* 0x000fe2000bfa5270 */
[----:B------:R-:W-:Y:S01]  /*1640*/  STL.64 [R1+0x20], R4 ;  /* 0x0000200401007387 */ /* 0x000fe20000100a00 */
[----:B------:R-:W-:Y:S01]  /*1650*/  UISETP.NE.U32.AND UP0, UPT, UR16, URZ, UPT ;  /* 0x0000003f1000728c */ /* 0x000fe2000bf05070 */
[----:B------:R-:W-:Y:S01]  /*1660*/  IADD3 R45, P1, R16, 0x28, RZ ;  /* 0x00000028102d7810 */ /* 0x000fe20007f3e0ff */
[----:B------:R-:W-:Y:S01]  /*1670*/  ULDC UR10, c[0x0][0x20] ;  /* 0x00000800000a7ab9 */ /* 0x000fe20000000800 */
[----:B------:R-:W-:Y:S01]  /*1680*/  ULDC.64 UR4, c[0x0][0xad8] ;  /* 0x0002b60000047ab9 */ /* 0x000fe20000000a00 */
[----:B------:R-:W-:Y:S01]  /*1690*/  VIADD R19, R185, -UR10 ;  /* 0x8000000ab9137c36 */ /* 0x000fe20008000000 */
[----:B------:R-:W-:Y:S01]  /*16a0*/  UISETP.NE.AND.EX UP0, UPT, UR17, URZ, UPT, UP0 ;  /* 0x0000003f1100728c */ /* 0x000fe2000bf05300 */
[----:B------:R-:W-:Y:S01]  /*16b0*/  STL.128 [R1+0x410], RZ ;  /* 0x000410ff01007387 */ /* 0x000fe20000100c00 */
[----:B------:R-:W-:Y:S01]  /*16c0*/  ULDC UR43, c[0x0][0x424] ;  /* 0x00010900002b7ab9 */ /* 0x000fe20000000800 */
[----:B------:R-:W-:Y:S01]  /*16d0*/  UISETP.GE.AND UP4, UPT, UR5, 0x1, UPT ;  /* 0x000000010500788c */ /* 0x000fe2000bf86270 */
[--C-:B------:R-:W-:Y:S01]  /*16e0*/  IMAD.X R48, RZ, RZ, R17.reuse, P0 ;  /* 0x000000ffff307224 */ /* 0x100fe200000e0611 */
[----:B------:R-:W-:Y:S01]  /*16f0*/  STL.128 [R1+0x420], RZ ;  /* 0x000420ff01007387 */ /* 0x000fe20000100c00 */
[----:B------:R-:W-:Y:S01]  /*1700*/  USEL UR43, UR43, 0x1, UP0 ;  /* 0x000000012b2b7887 */ /* 0x000fe20008000000 */
[----:B------:R-:W-:Y:S01]  /*1710*/  IMAD.X R46, RZ, RZ, R17, P1 ;  /* 0x000000ffff2e7224 */ /* 0x000fe200008e0611 */
[----:B------:R-:W-:Y:S01]  /*1720*/  UMOV UR60, UR13 ;  /* 0x0000000d003c7c82 */ /* 0x000fe20008000000 */
[----:B------:R-:W-:Y:S01]  /*1730*/  STL.128 [R1+0x200], RZ ;  /* 0x000200ff01007387 */ /* 0x000fe20000100c00 */
[----:B------:R-:W-:Y:S01]  /*1740*/  ULDC UR12, c[0x0][0x2f0] ;  /* 0x0000bc00000c7ab9 */ /* 0x000fe20000000800 */
[----:B------:R-:W-:Y:S01]  /*1750*/  @UP5 ULDC UR9, c[0x0][0x44c] ;  /* 0x0001130000095ab9 */ /* 0x000fe20000000800 */
[----:B------:R-:W-:Y:S01]  /*1760*/  UIMAD UR43, UR43, UR12, URZ ;  /* 0x0000000c2b2b72a4 */ /* 0x000fe2000f8e023f */
[----:B------:R-:W-:Y:S01]  /*1770*/  STL.128 [R1+0x210], RZ ;  /* 0x000210ff01007387 */ /* 0x000fe20000100c00 */
[----:B------:R-:W-:Y:S01]  /*1780*/  PLOP3.LUT P2, PT, PT, PT, UP4, 0x40, 0x0 ;  /* 0x000000000000781c */ /* 0x000fe20003f4e848 */
[----:B------:R-:W-:Y:S01]  /*1790*/  ULDC UR44, c[0x0][0x288] ;  /* 0x0000a200002c7ab9 */ /* 0x000fe20000000800 */
[----:B------:R-:W-:Y:S01]  /*17a0*/  UP2UR UR39, UPR, URZ, 0x20 ;  /* 0x000000203f277883 */ /* 0x000fe20008000000 */
[----:B------:R-:W-:Y:S01]  /*17b0*/  STL.128 [R1+0x220], RZ ;  /* 0x000220ff01007387 */ /* 0x000fe20000100c00 */
[----:B------:R-:W-:-:S02]  /*17c0*/  UIADD3 UR38, UR43, 0x1, -UR44 ;  /* 0x000000012b267890 */ /* 0x000fc4000fffe82c */
[----:B------:R-:W-:Y:S01]  /*17d0*/  UP2UR UR41, UPR, URZ, 0x10 ;  /* 0x000000103f297883 */ /* 0x000fe20008000000 */
[----:B------:R-:W-:Y:S04]  /*17e0*/  STL.128 [R1+0x230], RZ ;  /* 0x000230ff01007387 */ /* 0x000fe80000100c00 */
        /* <DEDUP_REMOVED lines=28> */
[----:B------:R-:W-:Y:S04]  /*19b0*/  STL [R1+0x10], RZ ;  /* 0x000010ff01007387 */ /* 0x000fe80000100800 */
[----:B------:R-:W-:Y:S01]  /*19c0*/  STL [R1+0x38], RZ ;  /* 0x000038ff01007387 */ /* 0x000fe20000100800 */
[----:B--2---:R-:W-:-:S13]  /*19d0*/  R2UR UR7, R0 ;  /* 0x00000000000772ca */ /* 0x004fda00000e0000 */
[----:B------:R-:W-:Y:S02]  /*19e0*/  IMAD.U32 R0, RZ, RZ, UR7 ;  /* 0x00000007ff007e24 */ /* 0x000fe4000f8e00ff */
[----:B------:R-:W-:Y:S01]  /*19f0*/  IMAD.U32 R2, RZ, RZ, UR7 ;  /* 0x00000007ff027e24 */ /* 0x000fe2000f8e00ff */
[----:B------:R-:W-:Y:S01]  /*1a00*/  UIADD3.X UR7, URZ, UR59, URZ, UP3, !UPT ;  /* 0x0000003b3f077290 */ /* 0x000fe20009ffe43f */
[----:B------:R-:W-:Y:S02]  /*1a10*/  IMAD.MOV.U32 R12, RZ, RZ, R0 ;  /* 0x000000ffff0c7224 */ /* 0x000fe400078e0000 */
[----:B------:R-:W0:Y:S01]  /*1a20*/  LDC R0, c[0x0][0xa80] ;  /* 0x0002a000ff007b82 */ /* 0x000e220000000800 */
[----:B------:R1:W-:Y:S02]  /*1a30*/  STL.64 [R1+0x28], R2 ;  /* 0x0000280201007387 */ /* 0x0003e40000100a00 */
[----:B------:R-:W-:Y:S01]  /*1a40*/  IMAD.U32 R11, RZ, RZ, UR7 ;  /* 0x00000007ff0b7e24 */ /* 0x000fe2000f8e00ff */
[----:B------:R-:W-:Y:S01]  /*1a50*/  ULDC UR7, c[0x0][0xd3c] ;  /* 0x00034f0000077ab9 */ /* 0x000fe20000000800 */
[----:B------:R-:W-:Y:S01]  /*1a60*/  STL.128 [R1], R12 ;  /* 0x0000000c01007387 */ /* 0x000fe20000100c00 */
[----:B------:R-:W-:-:S03]  /*1a70*/  UIADD3 UR8, UR6, UR7, URZ ;  /* 0x0000000706087290 */ /* 0x000fc6000fffe03f */
[----:B------:R-:W-:Y:S01]  /*1a80*/  @UP1 ULDC UR6, c[0x0][0xd4c] ;  /* 0x0003530000061ab9 */ /* 0x000fe20000000800 */
[----:B------:R-:W-:Y:S01]  /*1a90*/  USHF.L.U32 UR61, UR8, 0x7, URZ ;  /* 0x00000007083d7899 */ /* 0x000fe2000800063f */
[----:B------:R-:W-:Y:S01]  /*1aa0*/  STL.128 [R1+0x40], R8 ;  /* 0x0000400801007387 */ /* 0x000fe20000100c00 */
[----:B------:R-:W-:Y:S01]  /*1ab0*/  UIMAD.WIDE.U32 UR6, UR13, UR6, URZ ;  /* 0x000000060d0672a5 */ /* 0x000fe2000f8e003f */
[----:B-1----:R-:W-:Y:S01]  /*1ac0*/  IMAD.U32 R2, RZ, RZ, UR14 ;  /* 0x0000000eff027e24 */ /* 0x002fe2000f8e00ff */
[----:B------:R-:W-:Y:S01]  /*1ad0*/  @UP1 ULDC UR14, c[0x0][0xd50] ;  /* 0x00035400000e1ab9 */ /* 0x000fe20000000800 */
[----:B------:R-:W-:Y:S01]  /*1ae0*/  IMAD.U32 R3, RZ, RZ, UR15 ;  /* 0x0000000fff037e24 */ /* 0x000fe2000f8e00ff */
[----:B------:R-:W-:Y:S02]  /*1af0*/  UIADD3 UR10, UR61, 0x7f, URZ ;  /* 0x0000007f3d0a7890 */ /* 0x000fe4000fffe03f */
[----:B------:R-:W-:Y:S02]  /*1b00*/  @UP1 USHF.R.U32.HI UR60, URZ, UR14, UR7 ;  /* 0x0000000e3f3c1299 */ /* 0x000fe40008011607 */
[----:B------:R-:W-:Y:S01]  /*1b10*/  STL.64 [R1+0x18], R2 ;  /* 0x0000180201007387 */ /* 0x000fe20000100a00 */
[----:B------:R-:W-:Y:S01]  /*1b20*/  @UP5 ULDC UR15, c[0x0][0x450] ;  /* 0x00011400000f5ab9 */ /* 0x000fe20000000800 */
[----:B------:R-:W-:-:S02]  /*1b30*/  UIADD3 UR6, -UR60, URZ, URZ ;  /* 0x0000003f3c067290 */ /* 0x000fc4000fffe13f */
[----:B0-----:R0:W-:Y:S02]  /*1b40*/  STL [R1+0x430], R0 ;  /* 0x0004300001007387 */ /* 0x0011e40000100800 */
[----:B------:R-:W-:-:S06]  /*1b50*/  UIMAD UR6, UR11, UR6, UR13 ;  /* 0x000000060b0672a4 */ /* 0x000fcc000f8e020d */
[----:B------:R-:W-:Y:S02]  /*1b60*/  IMAD.U32 R204, RZ, RZ, UR6 ;  /* 0x00000006ffcc7e24 */ /* 0x000fe4000f8e00ff */
[----:B0-----:R-:W-:Y:S01]  /*1b70*/  IMAD.U32 R0, RZ, RZ, UR8 ;  /* 0x00000008ff007e24 */ /* 0x001fe2000f8e00ff */
[----:B------:R-:W-:-:S04]  /*1b80*/  UIMAD.WIDE.U32 UR8, UR10, UR9, URZ ;  /* 0x000000090a0872a5 */ /* 0x000fc8000f8e003f */
[----:B------:R0:W-:Y:S01]  /*1b90*/  STL [R19], R0 ;  /* 0x0000000013007387 */ /* 0x0001e20000100800 */
[----:B------:R-:W-:-:S04]  /*1ba0*/  @UP5 USHF.R.U32.HI UR10, URZ, UR15, UR9 ;  /* 0x0000000f3f0a5299 */ /* 0x000fc80008011609 */
[----:B------:R-:W-:-:S04]  /*1bb0*/  UIADD3 UR10, UR38, UR10, URZ ;  /* 0x0000000a260a7290 */ /* 0x000fc8000fffe03f */
[----:B------:R-:W-:Y:S01]  /*1bc0*/  UIADD3 UR4, UR10, UR4, URZ ;  /* 0x000000040a047290 */ /* 0x000fe2000fffe03f */
[----:B0-----:R-:W-:Y:S11]  /*1bd0*/  @P2 BRA `(.L_x_11179) ;  /* 0x0000000000442947 */ /* 0x001ff60003800000 */
        /* <DEDUP_REMOVED lines=10> */
.L_x_11180:
[----:B------:R-:W-:-:S11]  /*1c80*/  UISETP.NE.AND UP0, UPT, UR5, 0x1, UPT ;  /* 0x000000010500788c */ /* 0x000fd6000bf05270 */
[----:B------:R-:W-:Y:S02]  /*1c90*/  @UP0 ULDC.64 UR10, c[0x0][0xae0] ;  /* 0x0002b800000a0ab9 */ /* 0x000fe40000000a00 */
[----:B------:R-:W-:-:S04]  /*1ca0*/  UIMAD.WIDE.U32 UR6, UR8, UR10, URZ ;  /* 0x0000000a080672a5 */ /* 0x000fc8000f8e003f */
[----:B------:R-:W-:-:S12]  /*1cb0*/  @UP0 USHF.R.U32.HI UR8, URZ, UR11, UR7 ;  /* 0x0000000b3f080299 */ /* 0x000fd80008011607 */
.L_x_11181:
[----:B------:R-:W-:-:S04]  /*1cc0*/  UIMAD UR8, UR8, UR5, UR5 ;  /* 0x00000005080872a4 */ /* 0x000fc8000f8e0205 */
[----:B------:R-:W-:-:S04]  /*1cd0*/  UISETP.LT.AND UP0, UPT, UR4, UR8, UPT ;  /* 0x000000080400728c */ /* 0x000fc8000bf01270 */
[----:B------:R-:W-:-:S12]  /*1ce0*/  USEL UR4, UR4, UR8, UP0 ;  /* 0x0000000804047287 */ /* 0x000fd80008000000 */
.L_x_11179:
[----:B------:R-:W-:Y:S02]  /*1cf0*/  UISETP.NE.AND UP0, UPT, UR39, URZ, UPT ;  /* 0x0000003f2700728c */ /* 0x000fe4000bf05270 */
[----:B------:R-:W-:Y:S02]  /*1d00*/  UIADD3 UR6, UR43, 0x5f, URZ ;  /* 0x0000005f2b067890 */ /* 0x000fe4000fffe03f */
[----:B------:R-:W-:Y:S02]  /*1d10*/  UIADD3 UR8, UR4, 0x5f, URZ ;  /* 0x0000005f04087890 */ /* 0x000fe4000fffe03f */
[----:B------:R-:W-:Y:S02]  /*1d20*/  UISETP.GE.AND UP1, UPT, UR5, 0x1, UPT ;  /* 0x000000010500788c */ /* 0x000fe4000bf26270 */
[----:B------:R-:W-:Y:S02]  /*1d30*/  UIMAD.WIDE UR6, UR6, 0x2aaaaaab, URZ ;  /* 0x2aaaaaab060678a5 */ /* 0x000fe4000f8e023f */
[----:B------:R-:W-:Y:S01]  /*1d40*/  UIMAD.WIDE UR8, UR8, 0x2aaaaaab, URZ ;  /* 0x2aaaaaab080878a5 */ /* 0x000fe2000f8e023f */
[----:B------:R-:W-:Y:S01]  /*1d50*/  @UP0 ULDC UR10, c[0x0][0x44c] ;  /* 0x00011300000a0ab9 */ /* 0x000fe20000000800 */
[----:B------:R-:W-:Y:S01]  /*1d60*/  USHF.R.U32.HI UR4, URZ, 0x1f, UR7 ;  /* 0x0000001f3f047899 */ /* 0x000fe20008011607 */
[----:B------:R-:W-:Y:S01]  /*1d70*/  PLOP3.LUT P0, PT, PT, PT, UP1, 0x40, 0x0 ;  /* 0x000000000000781c */ /* 0x000fe20003f0e818 */
[----:B------:R-:W-:-:S02]  /*1d80*/  UIMAD.WIDE.U32 UR10, UR61, UR10, URZ ;  /* 0x0000000a3d0a72a5 */ /* 0x000fc4000f8e003f */
[----:B------:R-:W-:Y:S01]  /*1d90*/  USHF.R.U32.HI UR6, URZ, 0x1f, UR9 ;  /* 0x0000001f3f067899 */ /* 0x000fe20008011609 */
[----:B------:R-:W-:Y:S01]  /*1da0*/  @UP0 ULDC UR14, c[0x0][0x450] ;  /* 0x00011400000e0ab9 */ /* 0x000fe20000000800 */
[----:B------:R-:W-:Y:S01]  /*1db0*/  UMOV UR12, UR61 ;  /* 0x0000003d000c7c82 */ /* 0x000fe20008000000 */
[----:B------:R-:W-:Y:S02]  /*1dc0*/  UIADD3 UR44, UR43, -UR44, URZ ;  /* 0x8000002c2b2c7290 */ /* 0x000fe4000fffe03f */
[----:B------:R-:W-:Y:S02]  /*1dd0*/  @UP0 USHF.R.U32.HI UR12, URZ, UR14, UR11 ;  /* 0x0000000e3f0c0299 */ /* 0x000fe4000801160b */
[----:B------:R-:W-:Y:S02]  /*1de0*/  ULEA.HI.SX32 UR4, UR7, UR4, 0x1c ;  /* 0x0000000407047291 */ /* 0x000fe4000f8fe23f */
[----:B------:R-:W-:Y:S02]  /*1df0*/  ULEA.HI.SX32 UR6, UR9, UR6, 0x1c ;  /* 0x0000000609067291 */ /* 0x000fe4000f8fe23f */
[----:B------:R-:W-:-:S02]  /*1e00*/  UIADD3 UR7, UR44, UR12, URZ ;  /* 0x0000000c2c077290 */ /* 0x000fc4000fffe03f */
[----:B------:R-:W-:Y:S01]  /*1e10*/  UISETP.LT.AND UP0, UPT, UR4, UR6, UPT ;  /* 0x000000060400728c */ /* 0x000fe2000bf01270 */
[----:B------:R-:W-:Y:S02]  /*1e20*/  ULDC UR13, c[0x0][0xad4] ;  /* 0x0002b500000d7ab9 */ /* 0x000fe40000000800 */
[----:B------:R-:W-:Y:S02]  /*1e30*/  UIADD3 UR8, UR7, -UR13, URZ ;  /* 0x8000000d07087290 */ /* 0x000fe4000fffe03f */
[----:B------:R-:W-:Y:S01]  /*1e40*/  USEL UR45, UR4, UR6, UP0 ;  /* 0x00000006042d7287 */ /* 0x000fe20008000000 */
        /* <DEDUP_REMOVED lines=12> */
.L_x_11183:
[----:B------:R-:W-:-:S11]  /*1f10*/  UISETP.NE.AND UP0, UPT, UR5, 0x1, UPT ;  /* 0x000000010500788c */ /* 0x000fd6000bf05270 */
[----:B------:R-:W-:Y:S02]  /*1f20*/  @UP0 ULDC.64 UR10, c[0x0][0xae0] ;  /* 0x0002b800000a0ab9 */ /* 0x000fe40000000a00 */
[----:B------:R-:W-:-:S04]  /*1f30*/  UIMAD.WIDE.U32 UR6, UR4, UR10, URZ ;  /* 0x0000000a040672a5 */ /* 0x000fc8000f8e003f */
[----:B------:R-:W-:-:S12]  /*1f40*/  @UP0 USHF.R.U32.HI UR4, URZ, UR11, UR7 ;  /* 0x0000000b3f040299 */ /* 0x000fd80008011607 */
.L_x_11184:
[----:B------:R-:W-:-:S04]  /*1f50*/  UIMAD UR4, UR4, UR5, URZ ;  /* 0x00000005040472a4 */ /* 0x000fc8000f8e023f */
[----:B------:R-:W-:-:S04]  /*1f60*/  UISETP.LT.AND UP0, UPT, UR8, UR4, UPT ;  /* 0x000000040800728c */ /* 0x000fc8000bf01270 */
[----:B------:R-:W-:-:S12]  /*1f70*/  USEL UR8, UR8, UR4, !UP0 ;  /* 0x0000000408087287 */ /* 0x000fd8000c000000 */
.L_x_11182:
[----:B------:R-:W-:Y:S01]  /*1f80*/  UIMAD.WIDE UR4, UR8, 0x2aaaaaab, URZ ;  /* 0x2aaaaaab080478a5 */ /* 0x000fe2000f8e023f */
[----:B------:R-:W-:-:S03]  /*1f90*/  PLOP3.LUT P0, PT, PT, PT, PT, 0x80, 0x0 ;  /* 0x000000000000781c */ /* 0x000fc60003f0f070 */
[----:B------:R-:W-:-:S04]  /*1fa0*/  USHF.R.U32.HI UR4, URZ, 0x1f, UR5 ;  /* 0x0000001f3f047899 */ /* 0x000fc80008011605 */
[----:B------:R-:W-:-:S04]  /*1fb0*/  ULEA.HI.SX32 UR4, UR5, UR4, 0x1c ;  /* 0x0000000405047291 */ /* 0x000fc8000f8fe23f */
        /* <DEDUP_REMOVED lines=9> */
[----:B------:R-:W-:Y:S01]  /*2050*/  IMAD.MOV.U32 R4, RZ, RZ, 0x1 ;  /* 0x00000001ff047424 */ /* 0x000fe200078e00ff */
[----:B------:R-:W-:Y:S01]  /*2060*/  UIADD3 UR4, UR42, 0x1c400, URZ ;  /* 0x0001c4002a047890 */ /* 0x000fe2000fffe03f */
[----:B------:R-:W-:Y:S01]  /*2070*/  IMAD.MOV.U32 R5, RZ, RZ, RZ ;  /* 0x000000ffff057224 */ /* 0x000fe200078e00ff */
[----:B------:R-:W-:Y:S01]  /*2080*/  USHF.R.U32.HI UR5, URZ, 0x4, UR5 ;  /* 0x000000043f057899 */ /* 0x000fe20008011605 */
[----:B------:R-:W-:Y:S01]  /*2090*/  IMAD.MOV.U32 R6, RZ, RZ, 0x1 ;  /* 0x00000001ff067424 */ /* 0x000fe200078e00ff */
[----:B------:R-:W-:Y:S01]  /*20a0*/  USHF.R.U32.HI UR4, URZ, 0x4, UR4 ;  /* 0x000000043f047899 */ /* 0x000fe20008011604 */
[----:B------:R-:W-:Y:S01]  /*20b0*/  IMAD.MOV.U32 R7, RZ, RZ, RZ ;  /* 0x000000ffff077224 */ /* 0x000fe200078e00ff */
[----:B------:R-:W-:Y:S01]  /*20c0*/  ULOP3.LUT UR5, UR5, 0x3fff, URZ, 0xc0, !UPT ;  /* 0x00003fff05057892 */ /* 0x000fe2000f8ec03f */
[----:B------:R-:W-:Y:S01]  /*20d0*/  IMAD.MOV.U32 R13, RZ, RZ, RZ ;  /* 0x000000ffff0d7224 */ /* 0x000fe200078e00ff */
[----:B------:R-:W-:Y:S01]  /*20e0*/  ULOP3.LUT UR4, UR4, 0x3fff, URZ, 0xc0, !UPT ;  /* 0x00003fff04047892 */ /* 0x000fe2000f8ec03f */
[----:B------:R-:W-:Y:S01]  /*20f0*/  IMAD.MOV.U32 R9, RZ, RZ, 0x40000040 ;  /* 0x40000040ff097424 */ /* 0x000fe200078e00ff */
[----:B------:R-:W-:Y:S01]  /*2100*/  ULOP3.LUT UR7, UR5, 0x3000000, URZ, 0xfc, !UPT ;  /* 0x0300000005077892 */ /* 0x000fe2000f8efc3f */
[----:B------:R1:W-:Y:S01]  /*2110*/  STL.128 [R1+0x60], R4 ;  /* 0x0000600401007387 */ /* 0x0003e20000100c00 */
[----:B------:R-:W-:Y:S01]  /*2120*/  ULOP3.LUT UR4, UR4, 0x10000, URZ, 0xfc, !UPT ;  /* 0x0001000004047892 */ /* 0x000fe2000f8efc3f */
[----:B------:R-:W-:Y:S01]  /*2130*/  IMAD.MOV.U32 R11, RZ, RZ, 0x40000040 ;  /* 0x40000040ff0b7424 */ /* 0x000fe200078e00ff */
[----:B------:R-:W-:Y:S01]  /*2140*/  ULOP3.LUT UR5, UR5, 0x10000, URZ, 0xfc, !UPT ;  /* 0x0001000005057892 */ /* 0x000fe2000f8efc3f */
[----:B------:R2:W-:Y:S01]  /*2150*/  STL.64 [R1+0x70], R12 ;  /* 0x0000700c01007387 */ /* 0x0005e20000100a00 */
[----:B------:R-:W-:Y:S01]  /*2160*/  IMAD.U32 R10, RZ, RZ, UR7 ;  /* 0x00000007ff0a7e24 */ /* 0x000fe2000f8e00ff */
[----:B------:R-:W-:Y:S01]  /*2170*/  IADD3 R29, P1, R16, 0x78, RZ ;  /* 0x00000078101d7810 */ /* 0x000fe20007f3e0ff */
[----:B------:R-:W-:Y:S01]  /*2180*/  IMAD.U32 R8, RZ, RZ, UR4 ;  /* 0x00000004ff087e24 */ /* 0x000fe2000f8e00ff */
[----:B0-----:R-:W-:Y:S01]  /*2190*/  LEA.HI R2, R0, R0, RZ, 0x1 ;  /* 0x0000000000027211 */ /* 0x001fe200078f08ff */
[----:B------:R-:W-:Y:S01]  /*21a0*/  IMAD.U32 R14, RZ, RZ, UR5 ;  /* 0x00000005ff0e7e24 */ /* 0x000fe2000f8e00ff */
[----:B------:R-:W-:Y:S01]  /*21b0*/  ULOP3.LUT UP0, URZ, UR6, 0x1bf, URZ, 0xc0, !UPT ;  /* 0x000001bf063f7892 */ /* 0x000fe2000f80c03f */
[----:B------:R-:W-:Y:S01]  /*21c0*/  IMAD.MOV.U32 R15, RZ, RZ, 0x40000040 ;  /* 0x40000040ff0f7424 */ /* 0x000fe200078e00ff */
[----:B------:R-:W-:Y:S01]  /*21d0*/  LOP3.LUT R3, R2, 0x7fffe, RZ, 0xc0, !PT ;  /* 0x0007fffe02037812 */ /* 0x000fe200078ec0ff */
[----:B------:R0:W-:Y:S01]  /*21e0*/  STL.128 [R1+0x80], R8 ;  /* 0x0000800801007387 */ /* 0x0001e20000100c00 */
[----:B------:R-:W-:Y:S01]  /*21f0*/  IMAD.X R42, RZ, RZ, R17, P1 ;  /* 0x000000ffff2a7224 */ /* 0x000fe200008e0611 */
[----:B------:R-:W-:Y:S01]  /*2200*/  IADD3 R32, P5, R16, 0xf8, RZ ;  /* 0x000000f810207810 */ /* 0x000fe20007fbe0ff */
[----:B-1----:R-:W-:Y:S01]  /*2210*/  IMAD.MOV.U32 R5, RZ, RZ, 0x40000040 ;  /* 0x40000040ff057424 */ /* 0x002fe200078e00ff */
[----:B------:R0:W-:Y:S01]  /*2220*/  STL.64 [R1+0x58], RZ ;  /* 0x000058ff01007387 */ /* 0x0001e20000100a00 */
[----:B------:R-:W-:Y:S01]  /*2230*/  IMAD.IADD R3, R0, 0x1, -R3 ;  /* 0x0000000100037824 */ /* 0x000fe200078e0a03 */
[----:B------:R-:W-:Y:S01]  /*2240*/  PLOP3.LUT P1, PT, PT, PT, UP0, 0x80, 0x0 ;  /* 0x000000000000781c */ /* 0x000fe20003f2f008 */
[----:B--2---:R-:W-:Y:S01]  /*2250*/  IMAD.MOV.U32 R13, RZ, RZ, 0x40000040 ;  /* 0x40000040ff0d7424 */ /* 0x004fe200078e00ff */
[----:B------:R0:W-:Y:S01]  /*2260*/  STL.128 [R1+0x90], RZ ;  /* 0x000090ff01007387 */ /* 0x0001e20000100c00 */
[C---:B------:R-:W-:Y:S01]  /*2270*/  IADD3 R31, P6, R16.reuse, 0xf0, RZ ;  /* 0x000000f0101f7810 */ /* 0x040fe20007fde0ff */
[--C-:B------:R-:W-:Y:S01]  /*2280*/  IMAD.X R33, RZ, RZ, R17.reuse, P5 ;  /* 0x000000ffff217224 */ /* 0x100fe200028e0611 */
[----:B------:R-:W-:Y:S01]  /*2290*/  LEA R3, R3, UR6, 0xd ;  /* 0x0000000603037c11 */ /* 0x000fe2000f8e68ff */
[----:B------:R0:W-:Y:S01]  /*22a0*/  STL.128 [R1+0xa0], RZ ;  /* 0x0000a0ff01007387 */ /* 0x0001e20000100c00 */
[----:B------:R-:W-:Y:S01]  /*22b0*/  IADD3 R30, P0, R16, 0x80, RZ ;  /* 0x00000080101e7810 */ /* 0x000fe20007f1e0ff */
[----:B------:R-:W-:Y:S01]  /*22c0*/  IMAD.X R44, RZ, RZ, R17, P6 ;  /* 0x000000ffff2c7224 */ /* 0x000fe200030e0611 */
[----:B------:R-:W-:Y:S01]  /*22d0*/  SHF.R.U32.HI R0, RZ, 0x4, R3 ;  /* 0x00000004ff007819 */ /* 0x000fe20000011603 */
[----:B------:R-:W-:Y:S01]  /*22e0*/  VIADD R2, R3, 0xa000 ;  /* 0x0000a00003027836 */ /* 0x000fe20000000000 */
[----:B------:R0:W-:Y:S01]  /*22f0*/  STL.128 [R1+0xb0], RZ ;  /* 0x0000b0ff01007387 */ /* 0x0001e20000100c00 */
[----:B------:R-:W-:Y:S01]  /*2300*/  IMAD.X R43, RZ, RZ, R17, P0 ;  /* 0x000000ffff2b7224 */ /* 0x000fe200000e0611 */
[----:B------:R-:W-:-:S02]  /*2310*/  LOP3.LUT R0, R0, 0x3fff, RZ, 0xc0, !PT ;  /* 0x00003fff00007812 */ /* 0x000fc400078ec0ff */
[----:B------:R-:W-:Y:S01]  /*2320*/  SHF.R.U32.HI R2, RZ, 0x4, R2 ;  /* 0x00000004ff027819 */ /* 0x000fe20000011602 */
[----:B------:R0:W-:Y:S01]  /*2330*/  STL.128 [R1+0xc0], RZ ;  /* 0x0000c0ff01007387 */ /* 0x0001e20000100c00 */
[----:B------:R-:W-:Y:S02]  /*2340*/  LOP3.LUT R4, R0, 0x10000, RZ, 0xfc, !PT ;  /* 0x0001000000047812 */ /* 0x000fe400078efcff */
[----:B------:R-:W-:Y:S01]  /*2350*/  LOP3.LUT R2, R2, 0x3fff, RZ, 0xc0, !PT ;  /* 0x00003fff02027812 */ /* 0x000fe200078ec0ff */
[----:B------:R0:W-:Y:S01]  /*2360*/  STL.128 [R1+0xd0], RZ ;  /* 0x0000d0ff01007387 */ /* 0x0001e20000100c00 */
[----:B------:R-:W-:Y:S02]  /*2370*/  IADD3 R27, P2, R16, 0x70, RZ ;  /* 0x00000070101b7810 */ /* 0x000fe40007f5e0ff */
[----:B------:R-:W-:Y:S01]  /*2380*/  LOP3.LUT R2, R2, 0x10000, RZ, 0xfc, !PT ;  /* 0x0001000002027812 */ /* 0x000fe200078efcff */
[----:B------:R0:W-:Y:S01]  /*2390*/  STL.64 [R1+0x78], R4 ;  /* 0x0000780401007387 */ /* 0x0001e20000100a00 */
[C---:B------:R-:W-:Y:S01]  /*23a0*/  IADD3 R28, P3, R16.reuse, 0x68, RZ ;  /* 0x00000068101c7810 */ /* 0x040fe20007f7e0ff */
[--C-:B------:R-:W-:Y:S01]  /*23b0*/  IMAD.X R40, RZ, RZ, R17.reuse, P2 ;  /* 0x000000ffff287224 */ /* 0x100fe200010e0611 */
[C---:B------:R-:W-:Y:S01]  /*23c0*/  IADD3 R26, P4, R16.reuse, 0x60, RZ ;  /* 0x00000060101a7810 */ /* 0x040fe20007f9e0ff */
[----:B------:R-:W-:Y:S01]  /*23d0*/  IMAD.MOV.U32 R12, RZ, RZ, R2 ;  /* 0x000000ffff0c7224 */ /* 0x000fe200078e0002 */
[----:B------:R0:W-:Y:S01]  /*23e0*/  STL.128 [R1+0xe0], RZ ;  /* 0x0000e0ff01007387 */ /* 0x0001e20000100c00 */
[C---:B------:R-:W-:Y:S01]  /*23f0*/  IADD3 R24, P5, R16.reuse, 0x58, RZ ;  /* 0x0000005810187810 */ /* 0x040fe20007fbe0ff */
[--C-:B------:R-:W-:Y:S01]  /*2400*/  IMAD.X R41, RZ, RZ, R17.reuse, P3 ;  /* 0x000000ffff297224 */ /* 0x100fe200018e0611 */
[C---:B------:R-:W-:Y:S01]  /*2410*/  IADD3 R37, P6, R16.reuse, 0x88, RZ ;  /* 0x0000008810257810 */ /* 0x040fe20007fde0ff */
[----:B------:R0:W-:Y:S01]  /*2420*/  STL.128 [R1+0xf0], R12 ;  /* 0x0000f00c01007387 */ /* 0x0001e20000100c00 */
[----:B------:R-:W-:Y:S01]  /*2430*/  IADD3 R35, P0, R16, 0x90, RZ ;  /* 0x0000009010237810 */ /* 0x000fe20007f1e0ff */
[----:B------:R-:W-:-:S02]  /*2440*/  IMAD.X R39, RZ, RZ, R17, P4 ;  /* 0x000000ffff277224 */ /* 0x000fc400020e0611 */
[--C-:B------:R-:W-:Y:S02]  /*2450*/  IMAD.X R25, RZ, RZ, R17.reuse, P5 ;  /* 0x000000ffff197224 */ /* 0x100fe400028e0611 */
[--C-:B------:R-:W-:Y:S02]  /*2460*/  IMAD.X R38, RZ, RZ, R17.reuse, P6 ;  /* 0x000000ffff267224 */ /* 0x100fe400030e0611 */
[----:B------:R-:W-:Y:S01]  /*2470*/  IMAD.X R36, RZ, RZ, R17, P0 ;  /* 0x000000ffff247224 */ /* 0x000fe200000e0611 */
[----:B------:R-:W-:Y:S06]  /*2480*/  @!P1 BRA `(.L_x_11186) ;  /* 0x0000000000409947 */ /* 0x000fec0003800000 */
        /* <DEDUP_REMOVED lines=16> */
.L_x_11186:
[----:B------:R-:W1:Y:S01]  /*2590*/  S2R R20, SR_TID.X ;  /* 0x0000000000147919 */ /* 0x000e620000002100 */
[----:B------:R-:W2:Y:S01]  /*25a0*/  LDC R0, c[0x0][0x20] ;  /* 0x00000800ff007b82 */ /* 0x000ea20000000800 */
[----:B0-----:R-:W-:Y:S01]  /*25b0*/  IADD3 R8, P0, R16, 0x100, RZ ;  /* 0x0000010010087810 */ /* 0x001fe20007f1e0ff */
[----:B------:R-:W-:Y:S01]  /*25c0*/  IMAD.U32 R11, RZ, RZ, UR43 ;  /* 0x0000002bff0b7e24 */ /* 0x000fe2000f8e00ff */
[----:B------:R-:W-:Y:S03]  /*25d0*/  STL.64 [R1+0x110], R24 ;  /* 0x0001101801007387 */ /* 0x000fe60000100a00 */
[----:B------:R-:W-:Y:S01]  /*25e0*/  IMAD.X R9, RZ, RZ, R17, P0 ;  /* 0x000000ffff097224 */ /* 0x000fe200000e0611 */
[----:B------:R-:W-:Y:S01]  /*25f0*/  STL.64 [R1+0x100], R206 ;  /* 0x000100ce01007387 */ /* 0x000fe20000100a00 */
[----:B------:R-:W0:Y:S03]  /*2600*/  LDC R13, c[0x0][0x288] ;  /* 0x0000a200ff0d7b82 */ /* 0x000e260000000800 */
[----:B------:R3:W-:Y:S04]  /*2610*/  STL.64 [R1+0x108], R8 ;  /* 0x0001080801007387 */ /* 0x0007e80000100a00 */
[----:B------:R4:W-:Y:S01]  /*2620*/  STL.U8 [R1+0x118], RZ ;  /* 0x000118ff01007387 */ /* 0x0009e20000100000 */
[----:B------:R-:W5:Y:S08]  /*2630*/  LDC R15, c[0x0][0xad4] ;  /* 0x0002b500ff0f7b82 */ /* 0x000f700000000800 */
[----:B------:R-:W3:Y:S01]  /*2640*/  LDC.64 R6, c[0x0][0x448] ;  /* 0x00011200ff067b82 */ /* 0x000ee20000000a00 */
[----:B--2---:R-:W-:-:S05]  /*2650*/  IMAD.IADD R198, R18, 0x1, -R0 ;  /* 0x0000000112c67824 */ /* 0x004fca00078e0a00 */
[----:B------:R4:W-:Y:S01]  /*2660*/  STL [R198+0x8], R11 ;  /* 0x0000080bc6007387 */ /* 0x0009e20000100800 */
[----:B-1----:R-:W-:Y:S01]  /*2670*/  VIADD R205, R20, 0xffffff80 ;  /* 0xffffff8014cd7836 */ /* 0x002fe20000000000 */
[----:B------:R-:W1:Y:S02]  /*2680*/  LDC.64 R4, c[0x0][0xad8] ;  /* 0x0002b600ff047b82 */ /* 0x000e640000000a00 */
[----:B0-----:R4:W-:Y:S04]  /*2690*/  STL [R198+0x4], R13 ;  /* 0x0000040dc6007387 */ /* 0x0019e80000100800 */
[----:B------:R4:W-:Y:S02]  /*26a0*/  STL [R198+0x14], RZ ;  /* 0x000014ffc6007387 */ /* 0x0009e40000100800 */
[----:B------:R-:W0:Y:S02]  /*26b0*/  LDC.64 R2, c[0x0][0xae0] ;  /* 0x0002b800ff027b82 */ /* 0x000e240000000a00 */
[----:B-----5:R4:W-:Y:S04]  /*26c0*/  STL [R198+0xc], R15 ;  /* 0x00000c0fc6007387 */ /* 0x0209e80000100800 */
[----:B------:R4:W-:Y:S02]  /*26d0*/  STL [R198], R205 ;  /* 0x000000cdc6007387 */ /* 0x0009e40000100800 */
[----:B------:R-:W2:Y:S02]  /*26e0*/  LDC R10, c[0x0][0x450] ;  /* 0x00011400ff0a7b82 */ /* 0x000ea40000000800 */
[----:B---3--:R4:W-:Y:S04]  /*26f0*/  STL [R198+0x24], R6 ;  /* 0x00002406c6007387 */ /* 0x0089e80000100800 */
[----:B------:R4:W-:Y:S04]  /*2700*/  STL [R198+0x28], R7 ;  /* 0x00002807c6007387 */ /* 0x0009e80000100800 */
[----:B-1----:R4:W-:Y:S04]  /*2710*/  STL [R198+0x10], R4 ;  /* 0x00001004c6007387 */ /* 0x0029e80000100800 */
[----:B------:R4:W-:Y:S04]  /*2720*/  STL [R198+0x18], R5 ;  /* 0x00001805c6007387 */ /* 0x0009e80000100800 */
[----:B0-----:R4:W-:Y:S04]  /*2730*/  STL [R198+0x1c], R2 ;  /* 0x00001c02c6007387 */ /* 0x0019e80000100800 */
[----:B------:R4:W-:Y:S04]  /*2740*/  STL [R198+0x20], R3 ;  /* 0x00002003c6007387 */ /* 0x0009e80000100800 */
[----:B--2---:R4:W-:Y:S04]  /*2750*/  STL [R198+0x2c], R10 ;  /* 0x00002c0ac6007387 */ /* 0x0049e80000100800 */
[----:B------:R-:W2:Y:S01]  /*2760*/  LDL R9, [R1+0x1fc] ;  /* 0x0001fc0001097983 */ /* 0x000ea20000100800 */
[----:B------:R-:W-:Y:S03]  /*2770*/  BSSY B0, `(.L_x_11187) ;  /* 0x0000008000007945 */ /* 0x000fe60003800000 */
[----:B------:R4:W-:Y:S01]  /*2780*/  STL.U8 [R1+0x14c], RZ ;  /* 0x00014cff01007387 */ /* 0x0009e20000100000 */
[----:B--2---:R-:W-:-:S04]  /*2790*/  LEA.HI R8, R9, R9, RZ, 0x1 ;  /* 0x0000000909087211 */ /* 0x004fc800078f08ff */
[----:B------:R-:W-:-:S05]  /*27a0*/  LOP3.LUT R8, R8, 0xfffffffe, RZ, 0xc0, !PT ;  /* 0xfffffffe08087812 */ /* 0x000fca00078ec0ff */
[----:B------:R-:W-:-:S05]  /*27b0*/  IMAD.IADD R8, R9, 0x1, -R8 ;  /* 0x0000000109087824 */ /* 0x000fca00078e0a08 */
[----:B------:R-:W-:-:S04]  /*27c0*/  SHF.L.U32 R8, R8, 0x1f, RZ ;  /* 0x0000001f08087819 */ /* 0x000fc800000006ff */
[----:B------:R-:W0:Y:S02]  /*27d0*/  SYNCS.PHASECHK.TRANS64.TRYWAIT P0, [UR42+0x32400], R8 ;  /* 0x03240008ff0075a7 */ /* 0x000e24000800016a */
[----:B0---4-:R-:W-:Y:S05]  /*27e0*/  @!P0 BRA `(.L_x_11188) ;  /* 0x0000024000448947 */ /* 0x011fea0003800000 */
.L_x_11380:
[----:B------:R-:W-:Y:S05]  /*27f0*/  BSYNC B0 ;  /* 0x0000000000007941 */ /* 0x000fea0003800000 */
.L_x_11187:
[----:B------:R-:W2:Y:S04]  /*2800*/  LDL R34, [R1] ;  /* 0x0000000001227983 */ /* 0x000ea80000100800 */
[----:B------:R1:W5:Y:S01]  /*2810*/  LDL.64 R24, [R1+0x1f0] ;  /* 0x0001f00001187983 */ /* 0x0003620000100a00 */
[----:B0-----:R-:W-:Y:S01]  /*2820*/  IMAD.U32 R8, RZ, RZ, UR58 ;  /* 0x0000003aff087e24 */ /* 0x001fe2000f8e00ff */
[C---:B------:R-:W-:Y:S01]  /*2830*/  IADD3 R6, P2, R16.reuse, 0x400, RZ ;  /* 0x0000040010067810 */ /* 0x040fe20007f5e0ff */
[----:B------:R-:W-:Y:S01]  /*2840*/  IMAD.U32 R9, RZ, RZ, UR59 ;  /* 0x0000003bff097e24 */ /* 0x000fe2000f8e00ff */
[C---:B------:R-:W-:Y:S01]  /*2850*/  IADD3 R20, P1, R16.reuse, 0x108, RZ ;  /* 0x0000010810147810 */ /* 0x040fe20007f3e0ff */
[----:B------:R-:W-:Y:S01]  /*2860*/  IMAD.MOV.U32 R10, RZ, RZ, R216 ;  /* 0x000000ffff0a7224 */ /* 0x000fe200078e00d8 */
[----:B------:R-:W-:Y:S05]  /*2870*/  WARPSYNC.ALL ;  /* 0x0000000000007948 */ /* 0x000fea0003800000 */
[----:B------:R-:W-:Y:S01]  /*2880*/  IMAD.MOV.U32 R11, RZ, RZ, R215 ;  /* 0x000000ffff0b7224 */ /* 0x000fe200078e00d7 */
[----:B------:R-:W-:Y:S01]  /*2890*/  BSSY B0, `(.L_x_11189) ;  /* 0x0000037000007945 */ /* 0x000fe20003800000 */
[----:B------:R-:W-:Y:S01]  /*28a0*/  IMAD.MOV.U32 R14, RZ, RZ, R26 ;  /* 0x000000ffff0e7224 */ /* 0x000fe200078e001a */
[----:B------:R1:W-:Y:S01]  /*28b0*/  BAR.SYNC.DEFER_BLOCKING R209, 0x100 ;  /* 0x000400d10000751d */ /* 0x0003e20000010000 */
[----:B------:R-:W-:Y:S01]  /*28c0*/  IMAD.MOV.U32 R15, RZ, RZ, R39 ;  /* 0x000000ffff0f7224 */ /* 0x000fe200078e0027 */
[----:B------:R-:W-:Y:S01]  /*28d0*/  IADD3 R26, P0, R16, 0x14c, RZ ;  /* 0x0000014c101a7810 */ /* 0x000fe20007f1e0ff */
[----:B------:R-:W-:-:S02]  /*28e0*/  IMAD.MOV.U32 R12, RZ, RZ, R214 ;  /* 0x000000ffff0c7224 */ /* 0x000fc400078e00d6 */
[----:B------:R-:W-:Y:S02]  /*28f0*/  IMAD.MOV.U32 R13, RZ, RZ, R213 ;  /* 0x000000ffff0d7224 */ /* 0x000fe400078e00d5 */
[----:B------:R-:W-:Y:S01]  /*2900*/  IMAD.X R21, RZ, RZ, R17, P1 ;  /* 0x000000ffff157224 */ /* 0x000fe200008e0611 */
[----:B------:R0:W-:Y:S04]  /*2910*/  STL.128 [R1+0x180], R8 ;  /* 0x0001800801007387 */ /* 0x0001e80000100c00 */
[----:B------:R3:W-:Y:S01]  /*2920*/  STL.128 [R1+0x150], R12 ;  /* 0x0001500c01007387 */ /* 0x0007e20000100c00 */
[----:B0-----:R-:W-:Y:S02]  /*2930*/  IMAD.MOV.U32 R8, RZ, RZ, R45 ;  /* 0x000000ffff087224 */ /* 0x001fe400078e002d */
[----:B------:R-:W-:-:S02]  /*2940*/  IMAD.MOV.U32 R9, RZ, RZ, R46 ;  /* 0x000000ffff097224 */ /* 0x000fc400078e002e */
[----:B------:R-:W-:Y:S02]  /*2950*/  IMAD.MOV.U32 R10, RZ, RZ, R27 ;  /* 0x000000ffff0a7224 */ /* 0x000fe400078e001b */
[----:B------:R-:W-:Y:S02]  /*2960*/  IMAD.MOV.U32 R11, RZ, RZ, R40 ;  /* 0x000000ffff0b7224 */ /* 0x000fe400078e0028 */
[----:B---3--:R-:W-:Y:S02]  /*2970*/  IMAD.MOV.U32 R12, RZ, RZ, R29 ;  /* 0x000000ffff0c7224 */ /* 0x008fe400078e001d */
[----:B------:R-:W-:Y:S01]  /*2980*/  IMAD.MOV.U32 R13, RZ, RZ, R42 ;  /* 0x000000ffff0d7224 */ /* 0x000fe200078e002a */
[----:B------:R0:W-:Y:S01]  /*2990*/  STL.128 [R1+0x190], R8 ;  /* 0x0001900801007387 */ /* 0x0001e20000100c00 */
[----:B------:R-:W-:Y:S02]  /*29a0*/  IMAD.MOV.U32 R14, RZ, RZ, R30 ;  /* 0x000000ffff0e7224 */ /* 0x000fe400078e001e */
[----:B------:R-:W-:-:S02]  /*29b0*/  IMAD.MOV.U32 R15, RZ, RZ, R43 ;  /* 0x000000ffff0f7224 */ /* 0x000fc400078e002b */
[----:B------:R-:W-:-:S03]  /*29c0*/  IMAD.X R27, RZ, RZ, R17, P0 ;  /* 0x000000ffff1b7224 */ /* 0x000fc600000e0611 */
[----:B------:R3:W-:Y:S01]  /*29d0*/  STL.128 [R1+0x170], R12 ;  /* 0x0001700c01007387 */ /* 0x0007e20000100c00 */
[----:B0-----:R-:W-:Y:S02]  /*29e0*/  IMAD.MOV.U32 R8, RZ, RZ, R31 ;  /* 0x000000ffff087224 */ /* 0x001fe400078e001f */
[----:B------:R-:W-:Y:S02]  /*29f0*/  IMAD.MOV.U32 R9, RZ, RZ, R44 ;  /* 0x000000ffff097224 */ /* 0x000fe400078e002c */
[----:B------:R-:W-:Y:S02]  /*2a00*/  IMAD.MOV.U32 R10, RZ, RZ, R32 ;  /* 0x000000ffff0a7224 */ /* 0x000fe400078e0020 */
[----:B------:R-:W-:Y:S02]  /*2a10*/  IMAD.MOV.U32 R11, RZ, RZ, R33 ;  /* 0x000000ffff0b7224 */ /* 0x000fe400078e0021 */
[----:B---3--:R-:W-:-:S03]  /*2a20*/  IMAD.X R13, RZ, RZ, R17, P2 ;  /* 0x000000ffff0d7224 */ /* 0x008fc600010e0611 */
[----:B------:R0:W-:Y:S02]  /*2a30*/  STL.128 [R1+0x1a0], R8 ;  /* 0x0001a00801007387 */ /* 0x0001e40000100c00 */
[----:B0-----:R-:W-:Y:S02]  /*2a40*/  IMAD.MOV.U32 R10, RZ, RZ, R26 ;  /* 0x000000ffff0a7224 */ /* 0x001fe400078e001a */
[----:B------:R-:W-:Y:S02]  /*2a50*/  IMAD.MOV.U32 R11, RZ, RZ, R27 ;  /* 0x000000ffff0b7224 */ /* 0x000fe400078e001b */
[----:B------:R-:W-:Y:S01]  /*2a60*/  IMAD.MOV.U32 R8, RZ, RZ, R6 ;  /* 0x000000ffff087224 */ /* 0x000fe200078e0006 */
[----:B------:R-:W-:Y:S01]  /*2a70*/  IADD3 R6, P0, R16, 0x118, RZ ;  /* 0x0000011810067810 */ /* 0x000fe20007f1e0ff */
[----:B------:R-:W-:-:S05]  /*2a80*/  IMAD.MOV.U32 R9, RZ, RZ, R13 ;  /* 0x000000ffff097224 */ /* 0x000fca00078e000d */
[----:B------:R0:W-:Y:S02]  /*2a90*/  STL.128 [R1+0x1b0], R8 ;  /* 0x0001b00801007387 */ /* 0x0001e40000100c00 */
[----:B0-----:R-:W-:Y:S02]  /*2aa0*/  IMAD.MOV.U32 R8, RZ, RZ, R47 ;  /* 0x000000ffff087224 */ /* 0x001fe400078e002f */
[----:B------:R-:W-:Y:S02]  /*2ab0*/  IMAD.MOV.U32 R9, RZ, RZ, R48 ;  /* 0x000000ffff097224 */ /* 0x000fe400078e0030 */
[----:B------:R-:W-:Y:S02]  /*2ac0*/  IMAD.MOV.U32 R10, RZ, RZ, R20 ;  /* 0x000000ffff0a7224 */ /* 0x000fe400078e0014 */
[----:B------:R-:W-:Y:S02]  /*2ad0*/  IMAD.MOV.U32 R11, RZ, RZ, R21 ;  /* 0x000000ffff0b7224 */ /* 0x000fe400078e0015 */
[----:B------:R-:W-:-:S02]  /*2ae0*/  IMAD.X R21, RZ, RZ, R17, P0 ;  /* 0x000000ffff157224 */ /* 0x000fc400000e0611 */
[----:B------:R-:W-:Y:S01]  /*2af0*/  IMAD.MOV.U32 R20, RZ, RZ, R6 ;  /* 0x000000ffff147224 */ /* 0x000fe200078e0006 */
[----:B------:R0:W-:Y:S04]  /*2b00*/  STL.128 [R1+0x1c0], R8 ;  /* 0x0001c00801007387 */ /* 0x0001e80000100c00 */
[----:B------:R-:W-:Y:S01]  /*2b10*/  STL.128 [R1+0x160], R20 ;  /* 0x0001601401007387 */ /* 0x000fe20000100c00 */
[----:B0-----:R-:W-:Y:S02]  /*2b20*/  IMAD.MOV.U32 R10, RZ, RZ, R28 ;  /* 0x000000ffff0a7224 */ /* 0x001fe400078e001c */
[----:B------:R-:W-:Y:S02]  /*2b30*/  IMAD.MOV.U32 R11, RZ, RZ, R41 ;  /* 0x000000ffff0b7224 */ /* 0x000fe400078e0029 */
[----:B------:R-:W-:-:S02]  /*2b40*/  IMAD.MOV.U32 R8, RZ, RZ, R218 ;  /* 0x000000ffff087224 */ /* 0x000fc400078e00da */
        /* <DEDUP_REMOVED lines=11> */
.L_x_11190:
[----:B------:R-:W-:Y:S05]  /*2c00*/  BSYNC B0 ;  /* 0x0000000000007941 */ /* 0x000fea0003800000 */
.L_x_11189:
        /* <DEDUP_REMOVED lines=8> */
.L_x_11192:
[----:B------:R-:W-:Y:S05]  /*2c90*/  BSYNC B0 ;  /* 0x0000000000007941 */ /* 0x000fea0003800000 */
.L_x_11191:
[----:B------:R-:W-:Y:S04]  /*2ca0*/  BSSY B0, `(.L_x_11193) ;  /* 0x0000004000007945 */ /* 0x000fe80003800000 */
[----:B-1----:R-:W-:Y:S05]  /*2cb0*/  @P0 BRA `(.L_x_11194) ;  /* 0x0000000000080947 */ /* 0x002fea0003800000 */
[----:B------:R-:W1:Y:S02]  /*2cc0*/  SYNCS.PHASECHK.TRANS64.TRYWAIT P0, [R24+URZ], R25 ;  /* 0x00000019180075a7 */ /* 0x000e64000800017f */
[----:B-1----:R-:W-:Y:S05]  /*2cd0*/  @!P0 BRA `(.L_x_11195) ;  /* 0x0000023c00208947 */ /* 0x002fea0003800000 */
.L_x_11194:
[----:B------:R-:W-:Y:S05]  /*2ce0*/  BSYNC B0 ;  /* 0x0000000000007941 */ /* 0x000fea0003800000 */
.L_x_11193:
[----:B------:R-:W2:Y:S04]  /*2cf0*/  LDL R13, [R1+0x1f0] ;  /* 0x0001f000010d7983 */ /* 0x000ea80000100800 */
[----:B------:R-:W2:Y:S01]  /*2d00*/  LDL.64 R8, [R1+0x80] ;  /* 0x0000800001087983 */ /* 0x000ea20000100a00 */
[----:B------:R-:W-:Y:S05]  /*2d10*/  WARPSYNC.ALL ;  /* 0x0000000000007948 */ /* 0x000fea0003800000 */
[----:B01----:R-:W3:Y:S04]  /*2d20*/  LDL.64 R24, [R1+0x78] ;  /* 0x0000780001187983 */ /* 0x003ee80000100a00 */
[----:B------:R-:W4:Y:S04]  /*2d30*/  LDL.64 R10, [R1+0x78] ;  /* 0x00007800010a7983 */ /* 0x000f280000100a00 */
[----:B------:R-:W5:Y:S01]  /*2d40*/  LDL.64 R14, [R1+0x78] ;  /* 0x00007800010e7983 */ /* 0x000f620000100a00 */
[----:B--2---:R-:W-:-:S03]  /*2d50*/  IMAD R8, R13, 0x300, R8 ;  /* 0x000003000d087824 */ /* 0x004fc600078e0208 */
[----:B------:R-:W2:Y:S01]  /*2d60*/  LDL.64 R20, [R1+0x78] ;  /* 0x0000780001147983 */ /* 0x000ea20000100a00 */
[----:B------:R-:W-:Y:S02]  /*2d70*/  R2UR UR7, R9 ;  /* 0x00000000090772ca */ /* 0x000fe400000e0000 */
[C---:B------:R-:W-:Y:S01]  /*2d80*/  R2UR UR6, R8.reuse ;  /* 0x00000000080672ca */ /* 0x040fe200000e0000 */
[----:B------:R-:W2:Y:S01]  /*2d90*/  LDL R72, [R1+0x1fc] ;  /* 0x0001fc0001487983 */ /* 0x000ea20000100800 */
[----:B------:R-:W-:Y:S01]  /*2da0*/  VIADD R12, R8, 0x2 ;  /* 0x00000002080c7836 */ /* 0x000fe20000000000 */
[----:B------:R-:W-:Y:S01]  /*2db0*/  BSSY B0, `(.L_x_11196) ;  /* 0x000002e000007945 */ /* 0x000fe20003800000 */
[----:B------:R-:W-:Y:S01]  /*2dc0*/  IMAD.MOV.U32 R13, RZ, RZ, R9 ;  /* 0x000000ffff0d7224 */ /* 0x000fe200078e0009 */
[----:B------:R0:W-:Y:S01]  /*2dd0*/  STL [R1+0x60], RZ ;  /* 0x000060ff01007387 */ /* 0x0001e20000100800 */
[----:B---3--:R-:W-:Y:S02]  /*2de0*/  R2UR UR4, R24 ;  /* 0x00000000180472ca */ /* 0x008fe400000e0000 */
[----:B------:R-:W-:-:S02]  /*2df0*/  R2UR UR5, R25 ;  /* 0x00000000190572ca */ /* 0x000fc400000e0000 */
[----:B------:R-:W-:Y:S01]  /*2e00*/  WARPGROUP.ARRIVE ;  /* 0x00000000000079c5 */ /* 0x000fe20000000000 */
[----:B----4-:R-:W-:Y:S02]  /*2e10*/  VIADD R10, R10, 0x2 ;  /* 0x000000020a0a7836 */ /* 0x010fe40000000000 */
[----:B-----5:R-:W-:Y:S02]  /*2e20*/  VIADD R14, R14, 0x4 ;  /* 0x000000040e0e7836 */ /* 0x020fe40000000000 */
[----:B--2---:R-:W-:-:S06]  /*2e30*/  VIADD R20, R20, 0x6 ;  /* 0x0000000614147836 */ /* 0x004fcc0000000000 */
[----:B------:R-:W-:Y:S01]  /*2e40*/  HGMMA.64x96x16.F32.BF16 R24, gdesc[UR4], RZ, !UPT, gsb0 ;  /* 0x01600000041879f0 */ /* 0x000fe2000c0018ff */
[----:B------:R-:W-:Y:S02]  /*2e50*/  R2UR UR6, R12 ;  /* 0x000000000c0672ca */ /* 0x000fe400000e0000 */
[----:B------:R-:W-:Y:S02]  /*2e60*/  R2UR UR7, R13 ;  /* 0x000000000d0772ca */ /* 0x000fe400000e0000 */
[----:B------:R-:W-:Y:S01]  /*2e70*/  R2UR UR4, R10 ;  /* 0x000000000a0472ca */ /* 0x000fe200000e0000 */
[----:B------:R-:W-:Y:S01]  /*2e80*/  VIADD R10, R8, 0x4 ;  /* 0x00000004080a7836 */ /* 0x000fe20000000000 */
[----:B------:R-:W-:Y:S01]  /*2e90*/  R2UR UR5, R11 ;  /* 0x000000000b0572ca */ /* 0x000fe200000e0000 */
[----:B------:R-:W-:Y:S01]  /*2ea0*/  IMAD.MOV.U32 R11, RZ, RZ, R9 ;  /* 0x000000ffff0b7224 */ /* 0x000fe200078e0009 */
[----:B------:R-:W-:Y:S01]  /*2eb0*/  LEA.HI R6, R72, R72, RZ, 0x1 ;  /* 0x0000004848067211 */ /* 0x000fe200078f08ff */
[----:B------:R-:W-:Y:S01]  /*2ec0*/  VIADD R8, R8, 0x6 ;  /* 0x0000000608087836 */ /* 0x000fe20000000000 */
[----:B------:R-:W-:-:S02]  /*2ed0*/  WARPGROUP.DEPBAR.LE gsb0, 0x0 ;  /* 0x00008000000079c5 */ /* 0x000fc40000010000 */
[----:B------:R-:W-:-:S07]  /*2ee0*/  WARPGROUP.ARRIVE ;  /* 0x00000000000079c5 */ /* 0x000fce0000000000 */
[----:B------:R-:W-:Y:S01]  /*2ef0*/  HGMMA.64x96x16.F32.BF16 R24, gdesc[UR4], R24, gsb0 ;  /* 0x01600000041879f0 */ /* 0x000fe20008001818 */
[----:B------:R-:W-:Y:S02]  /*2f00*/  R2UR UR6, R10 ;  /* 0x000000000a0672ca */ /* 0x000fe400000e0000 */
[----:B------:R-:W-:Y:S02]  /*2f10*/  R2UR UR7, R11 ;  /* 0x000000000b0772ca */ /* 0x000fe400000e0000 */
[----:B------:R-:W-:Y:S02]  /*2f20*/  R2UR UR4, R14 ;  /* 0x000000000e0472ca */ /* 0x000fe400000e0000 */
[----:B------:R-:W-:Y:S01]  /*2f30*/  R2UR UR5, R15 ;  /* 0x000000000f0572ca */ /* 0x000fe200000e0000 */
[----:B------:R-:W-:Y:S02]  /*2f40*/  WARPGROUP.DEPBAR.LE gsb0, 0x0 ;  /* 0x00008000000079c5 */ /* 0x000fe40000010000 */
[----:B------:R-:W-:-:S10]  /*2f50*/  WARPGROUP.ARRIVE ;  /* 0x00000000000079c5 */ /* 0x000fd40000000000 */
[----:B------:R-:W-:Y:S01]  /*2f60*/  HGMMA.64x96x16.F32.BF16 R24, gdesc[UR4], R24, gsb0 ;  /* 0x01600000041879f0 */ /* 0x000fe20008001818 */
[----:B------:R-:W-:Y:S02]  /*2f70*/  R2UR UR6, R8 ;  /* 0x00000000080672ca */ /* 0x000fe400000e0000 */
[----:B------:R-:W-:Y:S02]  /*2f80*/  R2UR UR7, R9 ;  /* 0x00000000090772ca */ /* 0x000fe400000e0000 */
[----:B------:R-:W-:Y:S02]  /*2f90*/  R2UR UR4, R20 ;  /* 0x00000000140472ca */ /* 0x000fe400000e0000 */
[----:B------:R-:W-:Y:S02]  /*2fa0*/  R2UR UR5, R21 ;  /* 0x00000000150572ca */ /* 0x000fe400000e0000 */
        /* <DEDUP_REMOVED lines=10> */
[----:B------:R-:W-:Y:S03]  /*3050*/  HGMMA.64x96x16.F32.BF16 R24, gdesc[UR4], R24, gsb0 ;  /* 0x01600000041879f0 */ /* 0x000fe60008001818 */
[----:B------:R-:W-:Y:S02]  /*3060*/  WARPGROUP.DEPBAR.LE gsb0, 0x0 ;  /* 0x00008000000079c5 */ /* 0x000fe40000010000 */
[----:B------:R-:W1:Y:S02]  /*3070*/  SYNCS.PHASECHK.TRANS64.TRYWAIT P0, [UR42+0x32410], R8 ;  /* 0x03241008ff0075a7 */ /* 0x000e64000800016a */
[----:B01----:R-:W-:Y:S05]  /*3080*/  @!P0 BRA `(.L_x_11197) ;  /* 0x0000023800488947 */ /* 0x003fea0003800000 */
.L_x_11381:
[----:B------:R-:W-:Y:S05]  /*3090*/  BSYNC B0 ;  /* 0x0000000000007941 */ /* 0x000fea0003800000 */
.L_x_11196:
[----:B------:R-:W2:Y:S04]  /*30a0*/  LDL R10, [R1+0x28] ;  /* 0x00002800010a7983 */ /* 0x000ea80000100800 */
[----:B0-----:R0:W5:Y:S01]  /*30b0*/  LDL.64 R8, [R1+0x1f0] ;  /* 0x0001f00001087983 */ /* 0x0011620000100a00 */
[----:B------:R-:W-:Y:S01]  /*30c0*/  BSSY B0, `(.L_x_11198) ;  /* 0x0000005000007945 */ /* 0x000fe20003800000 */
[----:B--2---:R-:W-:-:S04]  /*30d0*/  LOP3.LUT R10, R10, 0x1, RZ, 0xfc, !PT ;  /* 0x000000010a0a7812 */ /* 0x004fc800078efcff */
[----:B------:R-:W-:-:S13]  /*30e0*/  ISETP.NE.AND P1, PT, R10, 0x3, PT ;  /* 0x000000030a00780c */ /* 0x000fda0003f25270 */
[----:B0-----:R-:W-:Y:S05]  /*30f0*/  @!P1 BRA `(.L_x_11199) ;  /* 0x0000000000049947 */ /* 0x001fea0003800000 */
[----:B------:R-:W-:Y:S01]  /*3100*/  BPT.TRAP 0x1 ;  /* 0x000000040000795c */ /* 0x000fe20000300000 */
.L_x_11199:
[----:B------:R-:W-:Y:S05]  /*3110*/  BSYNC B0 ;  /* 0x0000000000007941 */ /* 0x000fea0003800000 */
.L_x_11198:
        /* <DEDUP_REMOVED lines=8> */
.L_x_11201:
[----:B------:R-:W-:Y:S05]  /*31a0*/  BSYNC B0 ;  /* 0x0000000000007941 */ /* 0x000fea0003800000 */
.L_x_11200:
[----:B------:R-:W-:Y:S04]  /*31b0*/  BSSY B0, `(.L_x_11202) ;  /* 0x0000004000007945 */ /* 0x000fe80003800000 */
[----:B-1----:R-:W-:Y:S05]  /*31c0*/  @P0 BRA `(.L_x_11203) ;  /* 0x0000000000080947 */ /* 0x002fea0003800000 */
[----:B------:R-:W1:Y:S02]  /*31d0*/  SYNCS.PHASECHK.TRANS64.TRYWAIT P0, [R8+URZ], R9 ;  /* 0x00000009080075a7 */ /* 0x000e64000800017f */
[----:B-1----:R-:W-:Y:S05]  /*31e0*/  @!P0 BRA `(.L_x_11204) ;  /* 0x0000023800088947 */ /* 0x002fea0003800000 */
.L_x_11203:
[----:B------:R-:W-:Y:S05]  /*31f0*/  BSYNC B0 ;  /* 0x0000000000007941 */ /* 0x000fea0003800000 */
.L_x_11202:
[----:B------:R-:W2:Y:S04]  /*3200*/  LDL R13, [R1+0x1f0] ;  /* 0x0001f000010d7983 */ /* 0x000ea80000100800 */
[----:B01----:R-:W2:Y:S04]  /*3210*/  LDL.64 R8, [R1+0xf8] ;  /* 0x0000f80001087983 */ /* 0x003ea80000100a00 */
[----:B------:R-:W3:Y:S04]  /*3220*/  LDL R12, [R1+0x70] ;  /* 0x00007000010c7983 */ /* 0x000ee80000100800 */
[----:B------:R-:W4:Y:S04]  /*3230*/  LDL.64 R10, [R1+0xf0] ;  /* 0x0000f000010a7983 */ /* 0x000f280000100a00 */
[----:B------:R-:W4:Y:S04]  /*3240*/  LDL.64 R14, [R1+0xf0] ;  /* 0x0000f000010e7983 */ /* 0x000f280000100a00 */
[----:B------:R-:W4:Y:S04]  /*3250*/  LDL.64 R20, [R1+0xf0] ;  /* 0x0000f00001147983 */ /* 0x000f280000100a00 */
[----:B------:R-:W4:Y:S01]  /*3260*/  LDL.64 R72, [R1+0xf0] ;  /* 0x0000f00001487983 */ /* 0x000f220000100a00 */
[----:B------:R-:W-:Y:S05]  /*3270*/  WARPSYNC.ALL ;  /* 0x0000000000007948 */ /* 0x000fea0003800000 */
[----:B------:R-:W-:Y:S01]  /*3280*/  WARPGROUP.ARRIVE ;  /* 0x00000000000079c5 */ /* 0x000fe20000000000 */
[----:B------:R0:W5:Y:S01]  /*3290*/  LDL R75, [R1+0xc] ;  /* 0x00000c00014b7983 */ /* 0x0001620000100800 */
[----:B--2---:R-:W-:Y:S01]  /*32a0*/  IMAD R8, R13, 0xc00, R8 ;  /* 0x00000c000d087824 */ /* 0x004fe200078e0208 */
[----:B------:R-:W-:-:S02]  /*32b0*/  R2UR UR7, R9 ;  /* 0x00000000090772ca */ /* 0x000fc400000e0000 */
[----:B---3--:R-:W-:Y:S02]  /*32c0*/  ISETP.NE.U32.AND P0, PT, R12, RZ, PT ;  /* 0x000000ff0c00720c */ /* 0x008fe40003f05070 */
[----:B------:R-:W-:Y:S01]  /*32d0*/  R2UR UR6, R8 ;  /* 0x00000000080672ca */ /* 0x000fe200000e0000 */
[----:B------:R-:W2:Y:S01]  /*32e0*/  LDL.64 R12, [R1+0xf0] ;  /* 0x0000f000010c7983 */ /* 0x000ea20000100a00 */
[----:B----4-:R-:W-:Y:S02]  /*32f0*/  R2UR UR4, R10 ;  /* 0x000000000a0472ca */ /* 0x010fe400000e0000 */
[----:B------:R-:W-:-:S07]  /*3300*/  R2UR UR5, R11 ;  /* 0x000000000b0572ca */ /* 0x000fce00000e0000 */
[----:B------:R-:W-:-:S06]  /*3310*/  VOTEU.ANY UP0, P0 ;  /* 0x00000000003f7886 */ /* 0x000fcc0000000100 */
[----:B------:R-:W-:Y:S01]  /*3320*/  HGMMA.64x96x16.F32.BF16 R24, gdesc[UR4], R24, UP0, gsb0 ;  /* 0x01600000041879f0 */ /* 0x000fe2000b801818 */
[----:B------:R-:W-:Y:S02]  /*3330*/  VIADD R14, R14, 0x2 ;  /* 0x000000020e0e7836 */ /* 0x000fe40000000000 */
[----:B------:R-:W-:Y:S02]  /*3340*/  VIADD R10, R8, 0x2 ;  /* 0x00000002080a7836 */ /* 0x000fe40000000000 */
[----:B------:R-:W-:Y:S01]  /*3350*/  IMAD.MOV.U32 R11, RZ, RZ, R9 ;  /* 0x000000ffff0b7224 */ /* 0x000fe200078e0009 */
[----:B------:R-:W-:Y:S02]  /*3360*/  R2UR UR4, R14 ;  /* 0x000000000e0472ca */ /* 0x000fe400000e0000 */
[----:B------:R-:W-:Y:S02]  /*3370*/  R2UR UR6, R10 ;  /* 0x000000000a0672ca */ /* 0x000fe400000e0000 */
[----:B------:R-:W-:-:S02]  /*3380*/  R2UR UR7, R11 ;  /* 0x000000000b0772ca */ /* 0x000fc400000e0000 */
[----:B------:R-:W-:Y:S02]  /*3390*/  R2UR UR5, R15 ;  /* 0x000000000f0572ca */ /* 0x000fe400000e0000 */
[----:B------:R-:W3:Y:S01]  /*33a0*/  LDL.64 R14, [R1+0xf0] ;  /* 0x0000f000010e7983 */ /* 0x000ee20000100a00 */
[----:B------:R-:W-:Y:S02]  /*33b0*/  WARPGROUP.DEPBAR.LE gsb0, 0x0 ;  /* 0x00008000000079c5 */ /* 0x000fe40000010000 */
[----:B------:R-:W-:-:S08]  /*33c0*/  WARPGROUP.ARRIVE ;  /* 0x00000000000079c5 */ /* 0x000fd00000000000 */
[----:B------:R-:W-:Y:S01]  /*33d0*/  HGMMA.64x96x16.F32.BF16 R24, gdesc[UR4], R24, gsb0 ;  /* 0x01600000041879f0 */ /* 0x000fe20008001818 */
[----:B------:R-:W-:Y:S02]  /*33e0*/  VIADD R20, R20, 0x4 ;  /* 0x0000000414147836 */ /* 0x000fe40000000000 */
[----:B------:R-:W-:Y:S02]  /*33f0*/  VIADD R10, R8, 0x4 ;  /* 0x00000004080a7836 */ /* 0x000fe40000000000 */
[----:B------:R-:W-:Y:S01]  /*3400*/  IMAD.MOV.U32 R11, RZ, RZ, R9 ;  /* 0x000000ffff0b7224 */ /* 0x000fe200078e0009 */
[----:B------:R-:W-:Y:S02]  /*3410*/  R2UR UR4, R20 ;  /* 0x00000000140472ca */ /* 0x000fe400000e0000 */
[----:B------:R-:W-:Y:S02]  /*3420*/  R2UR UR6, R10 ;  /* 0x000000000a0672ca */ /* 0x000fe400000e0000 */
[----:B------:R-:W-:-:S02]  /*3430*/  R2UR UR7, R11 ;  /* 0x000000000b0772ca */ /* 0x000fc400000e0000 */
[----:B------:R-:W-:Y:S02]  /*3440*/  R2UR UR5, R21 ;  /* 0x00000000150572ca */ /* 0x000fe400000e0000 */
[----:B------:R-:W4:Y:S01]  /*3450*/  LDL.64 R20, [R1+0xf0] ;  /* 0x0000f00001147983 */ /* 0x000f220000100a00 */
        /* <DEDUP_REMOVED lines=14> */
[----:B--2---:R-:W-:Y:S02]  /*3540*/  VIADD R12, R12, 0x400 ;  /* 0x000004000c0c7836 */ /* 0x004fe40000000000 */
[----:B------:R-:W-:Y:S02]  /*3550*/  VIADD R10, R8, 0x300 ;  /* 0x00000300080a7836 */ /* 0x000fe40000000000 */
[----:B------:R-:W-:Y:S01]  /*3560*/  IMAD.MOV.U32 R11, RZ, RZ, R9 ;  /* 0x000000ffff0b7224 */ /* 0x000fe200078e0009 */
[----:B------:R-:W-:Y:S02]  /*3570*/  R2UR UR4, R12 ;  /* 0x000000000c0472ca */ /* 0x000fe400000e0000 */
[----:B------:R-:W-:Y:S02]  /*3580*/  R2UR UR6, R10 ;  /* 0x000000000a0672ca */ /* 0x000fe400000e0000 */
[----:B------:R-:W-:-:S02]  /*3590*/  R2UR UR7, R11 ;  /* 0x000000000b0772ca */ /* 0x000fc400000e0000 */
[----:B------:R-:W-:Y:S02]  /*35a0*/  R2UR UR5, R13 ;  /* 0x000000000d0572ca */ /* 0x000fe400000e0000 */
[----:B------:R-:W2:Y:S01]  /*35b0*/  LDL.64 R12, [R1+0xf0] ;  /* 0x0000f000010c7983 */ /* 0x000ea20000100a00 */
[----:B------:R-:W-:Y:S02]  /*35c0*/  WARPGROUP.DEPBAR.LE gsb0, 0x0 ;  /* 0x00008000000079c5 */ /* 0x000fe40000010000 */
[----:B------:R-:W-:-:S08]  /*35d0*/  WARPGROUP.ARRIVE ;  /* 0x00000000000079c5 */ /* 0x000fd00000000000 */
[----:B------:R-:W-:Y:S01]  /*35e0*/  HGMMA.64x96x16.F32.BF16 R24, gdesc[UR4], R24, gsb0 ;  /* 0x01600000041879f0 */ /* 0x000fe20008001818 */
[----:B---3--:R-:W-:Y:S02]  /*35f0*/  VIADD R14, R14, 0x402 ;  /* 0x000004020e0e7836 */ /* 0x008fe40000000000 */
        /* <DEDUP_REMOVED lines=10> */
[----:B----4-:R-:W-:Y:S02]  /*36a0*/  VIADD R20, R20, 0x404 ;  /* 0x0000040414147836 */ /* 0x010fe40000000000 */
        /* <DEDUP_REMOVED lines=71> */
[----:B------:R-:W-:Y:S01]  /*3b20*/  R2UR UR5, R13 ;  /* 0x000000000d0572ca */ /* 0x000fe200000e0000 */
[----:B---3--:R-:W-:Y:S01]  /*3b30*/  VIADD R14, R14, 0xc02 ;  /* 0x00000c020e0e7836 */ /* 0x008fe20000000000 */
[----:B------:R-:W2:Y:S01]  /*3b40*/  LDL R13, [R1] ;  /* 0x00000000010d7983 */ /* 0x000ea20000100800 */
[----:B------:R-:W-:Y:S02]  /*3b50*/  WARPGROUP.DEPBAR.LE gsb0, 0x0 ;  /* 0x00008000000079c5 */ /* 0x000fe40000010000 */
[----:B------:R-:W-:Y:S01]  /*3b60*/  WARPGROUP.ARRIVE ;  /* 0x00000000000079c5 */ /* 0x000fe20000000000 */
[----:B------:R0:W5:Y:S07]  /*3b70*/  LDL R12, [R1+0x1f0] ;  /* 0x0001f000010c7983 */ /* 0x00016e0000100800 */
[----:B------:R-:W-:Y:S01]  /*3b80*/  HGMMA.64x96x16.F32.BF16 R24, gdesc[UR4], R24, gsb0 ;  /* 0x01600000041879f0 */ /* 0x000fe20008001818 */
[----:B------:R-:W-:-:S02]  /*3b90*/  VIADD R10, R8, 0x902 ;  /* 0x00000902080a7836 */ /* 0x000fc40000000000 */
[----:B------:R-:W-:Y:S01]  /*3ba0*/  IMAD.MOV.U32 R11, RZ, RZ, R9 ;  /* 0x000000ffff0b7224 */ /* 0x000fe200078e0009 */
[----:B------:R-:W-:Y:S02]  /*3bb0*/  R2UR UR4, R14 ;  /* 0x000000000e0472ca */ /* 0x000fe400000e0000 */
[----:B------:R-:W-:Y:S02]  /*3bc0*/  R2UR UR6, R10 ;  /* 0x000000000a0672ca */ /* 0x000fe400000e0000 */
[----:B------:R-:W-:Y:S02]  /*3bd0*/  R2UR UR7, R11 ;  /* 0x000000000b0772ca */ /* 0x000fe400000e0000 */
[----:B------:R-:W-:Y:S01]  /*3be0*/  R2UR UR5, R15 ;  /* 0x000000000f0572ca */ /* 0x000fe200000e0000 */
[----:B----4-:R-:W-:Y:S02]  /*3bf0*/  VIADD R20, R20, 0xc04 ;  /* 0x00000c0414147836 */ /* 0x010fe40000000000 */
[----:B------:R-:W-:Y:S01]  /*3c00*/  VIADD R10, R8, 0x904 ;  /* 0x00000904080a7836 */ /* 0x000fe20000000000 */
[----:B------:R-:W-:-:S02]  /*3c10*/  WARPGROUP.DEPBAR.LE gsb0, 0x0 ;  /* 0x00008000000079c5 */ /* 0x000fc40000010000 */
[----:B------:R-:W-:-:S07]  /*3c20*/  WARPGROUP.ARRIVE ;  /* 0x00000000000079c5 */ /* 0x000fce0000000000 */
[----:B------:R-:W-:Y:S01]  /*3c30*/  HGMMA.64x96x16.F32.BF16 R24, gdesc[UR4], R24, gsb0 ;  /* 0x01600000041879f0 */ /* 0x000fe20008001818 */
[----:B------:R-:W-:Y:S01]  /*3c40*/  IMAD.MOV.U32 R11, RZ, RZ, R9 ;  /* 0x000000ffff0b7224 */ /* 0x000fe200078e0009 */
[----:B------:R-:W-:Y:S02]  /*3c50*/  R2UR UR6, R10 ;  /* 0x000000000a0672ca */ /* 0x000fe400000e0000 */
[----:B------:R-:W-:Y:S02]  /*3c60*/  R2UR UR4, R20 ;  /* 0x00000000140472ca */ /* 0x000fe400000e0000 */
[----:B------:R-:W-:Y:S02]  /*3c70*/  R2UR UR7, R11 ;  /* 0x000000000b0772ca */ /* 0x000fe400000e0000 */
[----:B------:R-:W-:Y:S01]  /*3c80*/  R2UR UR5, R21 ;  /* 0x00000000150572ca */ /* 0x000fe200000e0000 */
[----:B------:R-:W-:Y:S02]  /*3c90*/  VIADD R8, R8, 0x906 ;  /* 0x0000090608087836 */ /* 0x000fe40000000000 */
        /* <DEDUP_REMOVED lines=12> */
[----:B------:R0:W-:Y:S04]  /*3d60*/  STL [R1+0x70], R6 ;  /* 0x0000700601007387 */ /* 0x0001e80000100800 */
[----:B------:R0:W-:Y:S01]  /*3d70*/  STL [R1+0x70], R6 ;  /* 0x0000700601007387 */ /* 0x0001e20000100800 */
[----:B------:R-:W-:-:S02]  /*3d80*/  WARPGROUP.DEPBAR.LE gsb0, 0x0 ;  /* 0x00008000000079c5 */ /* 0x000fc40000010000 */
[----:B------:R-:W-:-:S06]  /*3d90*/  WARPGROUP.ARRIVE ;  /* 0x00000000000079c5 */ /* 0x000fcc0000000000 */
[----:B------:R-:W-:Y:S01]  /*3da0*/  HGMMA.64x96x16.F32.BF16 R24, gdesc[UR4], R24, gsb0 ;  /* 0x01600000041879f0 */ /* 0x000fe20008001818 */
        /* <DEDUP_REMOVED lines=12> */
[----:B------:R-:W-:Y:S01]  /*3e70*/  BSSY B0, `(.L_x_11205) ;  /* 0x0000005000007945 */ /* 0x000fe20003800000 */
[----:B------:R-:W-:-:S02]  /*3e80*/  WARPGROUP.DEPBAR.LE gsb0, 0x0 ;  /* 0x00008000000079c5 */ /* 0x000fc40000010000 */
[----:B------:R0:W-:Y:S09]  /*3e90*/  BAR.ARV R208, 0x100 ;  /* 0x000400d00000751d */ /* 0x0001f20000002000 */
[----:B0-----:R-:W-:Y:S05]  /*3ea0*/  @!P0 BRA `(.L_x_11206) ;  /* 0x0000000000048947 */ /* 0x001fea0003800000 */
[----:B------:R-:W-:Y:S01]  /*3eb0*/  BPT.TRAP 0x1 ;  /* 0x000000040000795c */ /* 0x000fe20000300000 */
.L_x_11206:
[----:B------:R-:W-:Y:S05]  /*3ec0*/  BSYNC B0 ;  /* 0x0000000000007941 */ /* 0x000fea0003800000 */
.L_x_11205:
[----:B------:R-:W2:Y:S02]  /*3ed0*/  LDL.64 R8, [R1+0x20] ;  /* 0x0000200001087983 */ /* 0x000ea40000100a00 */
[----:B--2---:R-:W-:-:S05]  /*3ee0*/  MOV R9, R8 ;  /* 0x0000000800097202 */ /* 0x004fca0000000f00 */
[----:B-----5:R-:W-:-:S05]  /*3ef0*/  IMAD R12, R12, 0x8, R9 ;  /* 0x000000080c0c7824 */ /* 0x020fca00078e0209 */
[----:B------:R-:W-:-:S04]  /*3f00*/  PRMT R12, R75, 0x654, R12 ;  /* 0x000006544b0c7816 */ /* 0x000fc8000000000c */
[----:B------:R0:W-:Y:S01]  /*3f10*/  SYNCS.ARRIVE.TRANS64.RED.A1T0 RZ, [R12+URZ], RZ ;  /* 0x000000ff0cff79a7 */ /* 0x0001e2000810043f */
[----:B------:R-:W2:Y:S04]  /*3f20*/  LDL R9, [R198+0x24] ;  /* 0x00002400c6097983 */ /* 0x000ea80000100800 */
[----:B------:R-:W3:Y:S04]  /*3f30*/  LDL R8, [R198] ;  /* 0x00000000c6087983 */ /* 0x000ee80000100800 */
[----:B------:R-:W4:Y:S04]  /*3f40*/  LDL R19, [R19] ;  /* 0x0000000013137983 */ /* 0x000f280000100800 */
[----:B------:R-:W4:Y:S04]  /*3f50*/  LDL R72, [R198+0x8] ;  /* 0x00000800c6487983 */ /* 0x000f280000100800 */
[----:B------:R-:W4:Y:S04]  /*3f60*/  LDL R78, [R198+0x18] ;  /* 0x00001800c64e7983 */ /* 0x000f280000100800 */
[----:B------:R-:W4:Y:S04]  /*3f70*/  LDL R75, [R198+0x4] ;  /* 0x00000400c64b7983 */ /* 0x000f280000100800 */
[----:B------:R-:W4:Y:S04]  /*3f80*/  LDL R76, [R198+0xc] ;  /* 0x00000c00c64c7983 */ /* 0x000f280000100800 */
[----:B------:R-:W4:Y:S04]  /*3f90*/  LDL R74, [R198+0x10] ;  /* 0x00001000c64a7983 */ /* 0x000f280000100800 */
[----:B------:R-:W4:Y:S01]  /*3fa0*/  LDL R77, [R198+0x14] ;  /* 0x00001400c64d7983 */ /* 0x000f220000100800 */
[----:B--2---:R-:W-:-:S13]  /*3fb0*/  ISETP.NE.AND P0, PT, R9, 0x1, PT ;  /* 0x000000010900780c */ /* 0x004fda0003f05270 */
[----:B------:R-:W2:Y:S04]  /*3fc0*/  @P0 LDL R9, [R198+0x28] ;  /* 0x00002800c6090983 */ /* 0x000ea80000100800 */
[----:B------:R-:W2:Y:S01]  /*3fd0*/  @P0 LDL R10, [R198+0x2c] ;  /* 0x00002c00c60a0983 */ /* 0x000ea20000100800 */
[----:B---3--:R-:W-:-:S04]  /*3fe0*/  SHF.R.S32.HI R11, RZ, 0x1f, R8 ;  /* 0x0000001fff0b7819 */ /* 0x008fc80000011408 */
[----:B0-----:R-:W-:-:S04]  /*3ff0*/  LEA.HI R12, R11, R8, RZ, 0x7 ;  /* 0x000000080b0c7211 */ /* 0x001fc800078f38ff */
[----:B------:R-:W-:-:S05]  /*4000*/  LOP3.LUT R13, R12, 0xffffff80, RZ, 0xc0, !PT ;  /* 0xffffff800c0d7812 */ /* 0x000fca00078ec0ff */
[----:B------:R-:W-:-:S05]  /*4010*/  IMAD.IADD R13, R8, 0x1, -R13 ;  /* 0x00000001080d7824 */ /* 0x000fca00078e0a0d */
[----:B------:R-:W-:Y:S02]  /*4020*/  SHF.R.S32.HI R14, RZ, 0x1f, R13 ;  /* 0x0000001fff0e7819 */ /* 0x000fe4000001140d */
[----:B------:R-:W-:Y:S02]  /*4030*/  LEA.HI R73, R11, R8, RZ, 0x2 ;  /* 0x000000080b497211 */ /* 0x000fe400078f10ff */
[----:B------:R-:W-:Y:S02]  /*4040*/  LEA.HI R15, R14, R13, RZ, 0x2 ;  /* 0x0000000d0e0f7211 */ /* 0x000fe400078f10ff */
[----:B------:R-:W-:Y:S02]  /*4050*/  LOP3.LUT R73, R73, 0xfffffffc, RZ, 0xc0, !PT ;  /* 0xfffffffc49497812 */ /* 0x000fe400078ec0ff */
[--C-:B------:R-:W-:Y:S02]  /*4060*/  SHF.R.S32.HI R20, RZ, 0x2, R15.reuse ;  /* 0x00000002ff147819 */ /* 0x100fe4000001140f */
[----:B------:R-:W-:-:S02]  /*4070*/  SHF.R.S32.HI R21, RZ, 0x1f, R15 ;  /* 0x0000001fff157819 */ /* 0x000fc4000001140f */
[----:B------:R-:W-:Y:S02]  /*4080*/  LEA.HI R14, R14, R13, RZ, 0x5 ;  /* 0x0000000d0e0e7211 */ /* 0x000fe400078f28ff */
[----:B------:R-:W-:Y:S02]  /*4090*/  SHF.R.S32.HI R11, RZ, 0x7, R12 ;  /* 0x00000007ff0b7819 */ /* 0x000fe4000001140c */
[----:B------:R-:W-:Y:S01]  /*40a0*/  LEA.HI R21, R21, R20, RZ, 0x3 ;  /* 0x0000001415157211 */ /* 0x000fe200078f18ff */
[----:B------:R-:W-:Y:S01]  /*40b0*/  IMAD.IADD R73, R8, 0x1, -R73 ;  /* 0x0000000108497824 */ /* 0x000fe200078e0a49 */
[----:B------:R-:W-:Y:S02]  /*40c0*/  SHF.R.S32.HI R14, RZ, 0x5, R14 ;  /* 0x00000005ff0e7819 */ /* 0x000fe4000001140e */
[----:B------:R-:W-:Y:S02]  /*40d0*/  LEA.HI R12, R12, R11, RZ, 0x1 ;  /* 0x0000000b0c0c7211 */ /* 0x000fe400078f08ff */
[----:B------:R-:W-:Y:S01]  /*40e0*/  LOP3.LUT R21, R21, 0xfffffff8, RZ, 0xc0, !PT ;  /* 0xfffffff815157812 */ /* 0x000fe200078ec0ff */
[----:B----4-:R-:W-:Y:S01]  /*40f0*/  IMAD R14, R19, 0x8, R14 ;  /* 0x00000008130e7824 */ /* 0x010fe200078e020e */
[----:B------:R-:W-:-:S02]  /*4100*/  LOP3.LUT R12, R12, 0x3fffffe, RZ, 0xc0, !PT ;  /* 0x03fffffe0c0c7812 */ /* 0x000fc400078ec0ff */
[----:B------:R-:W-:Y:S01]  /*4110*/  LEA.HI R8, R73, R73, RZ, 0x1 ;  /* 0x0000004949087211 */ /* 0x000fe200078f08ff */
[----:B------:R-:W-:Y:S02]  /*4120*/  IMAD.IADD R21, R20, 0x1, -R21 ;  /* 0x0000000114157824 */ /* 0x000fe400078e0a15 */
[----:B------:R-:W-:Y:S01]  /*4130*/  IMAD.IADD R12, R11, 0x1, -R12 ;  /* 0x000000010b0c7824 */ /* 0x000fe200078e0a0c */
[----:B------:R-:W-:Y:S01]  /*4140*/  LOP3.LUT R8, R8, 0x1ffffffe, RZ, 0xc0, !PT ;  /* 0x1ffffffe08087812 */ /* 0x000fe200078ec0ff */
[----:B------:R-:W-:-:S04]  /*4150*/  IMAD.U32 R21, R14, 0x10, R21 ;  /* 0x000000100e157824 */ /* 0x000fc800078e0015 */
[----:B------:R-:W-:Y:S02]  /*4160*/  IMAD.IADD R8, R73, 0x1, -R8 ;  /* 0x0000000149087824 */ /* 0x000fe400078e0a08 */
[----:B------:R-:W-:-:S04]  /*4170*/  IMAD R21, R12, 0x40, R21 ;  /* 0x000000400c157824 */ /* 0x000fc800078e0215 */
[----:B------:R-:W-:Y:S02]  /*4180*/  IMAD R12, R8, 0x8, R21 ;  /* 0x00000008080c7824 */ /* 0x000fe400078e0215 */
[----:B------:R-:W-:Y:S01]  /*4190*/  IMAD.U32 R11, RZ, RZ, UR45 ;  /* 0x0000002dff0b7e24 */ /* 0x000fe2000f8e00ff */
[----:B------:R-:W-:Y:S02]  /*41a0*/  LOP3.LUT R8, R15, 0x7ffffffc, RZ, 0xc0, !PT ;  /* 0x7ffffffc0f087812 */ /* 0x000fe400078ec0ff */
[----:B------:R-:W-:-:S03]  /*41b0*/  ISETP.GE.AND P1, PT, R78, 0x1, PT ;  /* 0x000000014e00780c */ /* 0x000fc60003f26270 */
[----:B------:R-:W-:Y:S01]  /*41c0*/  IMAD.IADD R8, R13, 0x1, -R8 ;  /* 0x000000010d087824 */ /* 0x000fe200078e0a08 */
[----:B------:R-:W-:Y:S02]  /*41d0*/  UMOV UR4, 0xffffffa0 ;  /* 0xffffffa000047882 */ /* 0x000fe40000000000 */
[----:B------:R-:W-:Y:S01]  /*41e0*/  UIMAD UR4, UR45, UR4, 0x60 ;  /* 0x000000602d0474a4 */ /* 0x000fe2000f8e0204 */
[----:B------:R-:W-:Y:S01]  /*41f0*/  LOP3.LUT R76, RZ, R76, RZ, 0x33, !PT ;  /* 0x0000004cff4c7212 */ /* 0x000fe200078e33ff */
[----:B------:R-:W-:Y:S04]  /*4200*/  BSSY B0, `(.L_x_11207) ;  /* 0x000002b000007945 */ /* 0x000fe80003800000 */
[----:B------:R-:W-:Y:S02]  /*4210*/  IMAD.U32 R19, RZ, RZ, UR4 ;  /* 0x00000004ff137e24 */ /* 0x000fe4000f8e00ff */
[----:B------:R-:W-:-:S02]  /*4220*/  VIADD R77, R77, UR4 ;  /* 0x000000044d4d7c36 */ /* 0x000fc40008000000 */
[----:B------:R-:W-:Y:S02]  /*4230*/  IMAD R19, R8, -0x2, R19 ;  /* 0xfffffffe08137824 */ /* 0x000fe400078e0213 */
[----:B--2---:R-:W-:-:S05]  /*4240*/  @P0 IMAD.HI.U32 R9, R12, R9, RZ ;  /* 0x000000090c090227 */ /* 0x004fca00078e00ff */
[----:B------:R-:W-:Y:S01]  /*4250*/  @P0 SHF.R.U32.HI R12, RZ, R10, R9 ;  /* 0x0000000aff0c0219 */ /* 0x000fe20000011609 */
[----:B------:R-:W-:-:S04]  /*4260*/  IMAD R9, R11, -0x60, R72 ;  /* 0xffffffa00b097824 */ /* 0x000fc800078e0248 */
[----:B------:R-:W0:Y:S01]  /*4270*/  SHFL.IDX PT, R21, R12, RZ, 0x1c1f ;  /* 0x001c1fff0c157589 */ /* 0x000e2200000e0000 */
[----:B------:R-:W-:-:S04]  /*4280*/  VIADD R11, R9, 0x61 ;  /* 0x00000061090b7836 */ /* 0x000fc80000000000 */
[C---:B------:R-:W-:Y:S02]  /*4290*/  IMAD R11, R8.reuse, -0x2, R11 ;  /* 0xfffffffe080b7824 */ /* 0x040fe400078e020b */
[----:B------:R-:W-:Y:S02]  /*42a0*/  VIADD R9, R9, 0x60 ;  /* 0x0000006009097836 */ /* 0x000fe40000000000 */
[----:B------:R-:W-:Y:S02]  /*42b0*/  IMAD.IADD R11, R11, 0x1, -R75 ;  /* 0x000000010b0b7824 */ /* 0x000fe400078e0a4b */
[----:B------:R-:W-:Y:S02]  /*42c0*/  IMAD R14, R8, -0x2, R9 ;  /* 0xfffffffe080e7824 */ /* 0x000fe400078e0209 */
[C---:B------:R-:W-:Y:S02]  /*42d0*/  IMAD.IADD R15, R11.reuse, 0x1, R74 ;  /* 0x000000010b0f7824 */ /* 0x040fe400078e024a */
[----:B------:R-:W-:-:S03]  /*42e0*/  IMAD.IADD R76, R11, 0x1, R76 ;  /* 0x000000010b4c7824 */ /* 0x000fc600078e024c */
        /* <DEDUP_REMOVED lines=11> */
[----:B------:R-:W2:Y:S04]  /*43a0*/  LDL R10, [R198+0x1c] ;  /* 0x00001c00c60a7983 */ /* 0x000ea80000100800 */
[----:B------:R-:W3:Y:S01]  /*43b0*/  LDL R13, [R198+0x20] ;  /* 0x00002000c60d7983 */ /* 0x000ee20000100800 */
[----:B--2---:R-:W-:-:S05]  /*43c0*/  IMAD.HI.U32 R10, R11, R10, RZ ;  /* 0x0000000a0b0a7227 */ /* 0x004fca00078e00ff */
[----:B---3--:R-:W-:-:S07]  /*43d0*/  SHF.R.U32.HI R11, RZ, R13, R10 ;  /* 0x0000000dff0b7219 */ /* 0x008fce000001160a */
.L_x_11212:
[----:B------:R-:W-:Y:S05]  /*43e0*/  BSYNC B2 ;  /* 0x0000000000027941 */ /* 0x000fea0003800000 */
.L_x_11211:
[----:B------:R-:W-:Y:S01]  /*43f0*/  LOP3.LUT R11, RZ, R11, RZ, 0x33, !PT ;  /* 0x0000000bff0b7212 */ /* 0x000fe200078e33ff */
[----:B------:R-:W-:Y:S06]  /*4400*/  BRA `(.L_x_11213) ;  /* 0x0000000000187947 */ /* 0x000fec0003800000 */
.L_x_11210:
[----:B------:R-:W-:-:S13]  /*4410*/  ISETP.NE.AND P0, PT, R78, 0x1, PT ;  /* 0x000000014e00780c */ /* 0x000fda0003f05270 */
[----:B------:R-:W-:Y:S05]  /*4420*/  @!P0 BRA `(.L_x_11213) ;  /* 0x0000000000108947 */ /* 0x000fea0003800000 */
[----:B------:R-:W2:Y:S04]  /*4430*/  LDL R10, [R198+0x1c] ;  /* 0x00001c00c60a7983 */ /* 0x000ea80000100800 */
[----:B------:R-:W3:Y:S01]  /*4440*/  LDL R20, [R198+0x20] ;  /* 0x00002000c6147983 */ /* 0x000ee20000100800 */
[----:B--2---:R-:W-:-:S05]  /*4450*/  IMAD.HI.U32 R11, R11, R10, RZ ;  /* 0x0000000a0b0b7227 */ /* 0x004fca00078e00ff */
[----:B---3--:R-:W-:-:S07]  /*4460*/  SHF.R.U32.HI R11, RZ, R20, R11 ;  /* 0x00000014ff0b7219 */ /* 0x008fce000001160b */
.L_x_11213:
[----:B------:R-:W-:Y:S05]  /*4470*/  BSYNC B1 ;  /* 0x0000000000017941 */ /* 0x000fea0003800000 */
.L_x_11209:
[----:B------:R-:W-:-:S05]  /*4480*/  IMAD R11, R78, R11, R19 ;  /* 0x0000000b4e0b7224 */ /* 0x000fca00078e0213 */
[----:B------:R-:W-:Y:S02]  /*4490*/  VIMNMX R8, R8, R11, !PT ;  /* 0x0000000b08087248 */ /* 0x000fe40007fe0100 */
[----:B------:R-:W-:-:S07]  /*44a0*/  VIADDMNMX R9, R11, R78, R9, PT ;  /* 0x0000004e0b097246 */ /* 0x000fce0003800109 */
.L_x_11208:
[----:B------:R-:W-:Y:S05]  /*44b0*/  BSYNC B0 ;  /* 0x0000000000007941 */ /* 0x000fea0003800000 */
.L_x_11207:
        /* <DEDUP_REMOVED lines=89> */
[----:B------:R-:W-:Y:S02]  /*4a50*/  ISETP.GE.AND P2, PT, R77, 0x4a, PT ;  /* 0x0000004a4d00780c */ /* 0x000fe40003f46270 */
        /* <DEDUP_REMOVED lines=42> */
.L_x_11219:
[----:B------:R-:W-:Y:S05]  /*4d00*/  BSYNC B2 ;  /* 0x0000000000027941 */ /* 0x000fea0003800000 */
.L_x_11218:
[----:B------:R-:W-:Y:S01]  /*4d10*/  LOP3.LUT R75, RZ, R75, RZ, 0x33, !PT ;  /* 0x0000004bff4b7212 */ /* 0x000fe200078e33ff */
[----:B------:R-:W-:Y:S06]  /*4d20*/  BRA `(.L_x_11220) ;  /* 0x0000000000187947 */ /* 0x000fec0003800000 */
.L_x_11217:
[----:B------:R-:W-:-:S13]  /*4d30*/  ISETP.NE.AND P6, PT, R78, 0x1, PT ;  /* 0x000000014e00780c */ /* 0x000fda0003fc5270 */
[----:B------:R-:W-:Y:S05]  /*4d40*/  @!P6 BRA `(.L_x_11220) ;  /* 0x000000000010e947 */ /* 0x000fea0003800000 */
[----:B------:R-:W2:Y:S04]  /*4d50*/  LDL R12, [R198+0x1c] ;  /* 0x00001c00c60c7983 */ /* 0x000ea80000100800 */
[----:B------:R-:W3:Y:S01]  /*4d60*/  LDL R14, [R198+0x20] ;  /* 0x00002000c60e7983 */ /* 0x000ee20000100800 */
[----:B--2---:R-:W-:-:S05]  /*4d70*/  IMAD.HI.U32 R75, R75, R12, RZ ;  /* 0x0000000c4b4b7227 */ /* 0x004fca00078e00ff */
[----:B---3--:R-:W-:-:S07]  /*4d80*/  SHF.R.U32.HI R75, RZ, R14, R75 ;  /* 0x0000000eff4b7219 */ /* 0x008fce000001164b */
.L_x_11220:
[----:B------:R-:W-:Y:S05]  /*4d90*/  BSYNC B1 ;  /* 0x0000000000017941 */ /* 0x000fea0003800000 */
.L_x_11216:
[----:B------:R-:W-:-:S05]  /*4da0*/  IMAD R75, R78, R75, R19 ;  /* 0x0000004b4e4b7224 */ /* 0x000fca00078e0213 */
[----:B------:R-:W-:Y:S02]  /*4db0*/  VIADDMNMX R9, R75, R78, R9, PT ;  /* 0x0000004e4b097246 */ /* 0x000fe40003800109 */
[----:B------:R-:W-:-:S07]  /*4dc0*/  VIMNMX R8, R8, R75, !PT ;  /* 0x0000004b08087248 */ /* 0x000fce0007fe0100 */
.L_x_11215:
[----:B------:R-:W-:Y:S05]  /*4dd0*/  BSYNC B0 ;  /* 0x0000000000007941 */ /* 0x000fea0003800000 */
.L_x_11214:
[C---:B------:R-:W-:Y:S01]  /*4de0*/  ISETP.GT.AND P0, PT, R8.reuse, 0x1, !P0 ;  /* 0x000000010800780c */ /* 0x040fe20004704270 */
[----:B------:R-:W2:Y:S01]  /*4df0*/  LDL R124, [R1+0x1f0] ;  /* 0x0001f000017c7983 */ /* 0x000ea20000100800 */
[----:B------:R-:W-:Y:S02]  /*4e00*/  ISETP.GT.AND P1, PT, R8, 0x8, !P1 ;  /* 0x000000080800780c */ /* 0x000fe40004f24270 */
[C---:B------:R-:W-:Y:S01]  /*4e10*/  ISETP.LT.OR P0, PT, R9.reuse, 0x2, P0 ;  /* 0x000000020900780c */ /* 0x040fe20000701670 */
[----:B------:R-:W3:Y:S01]  /*4e20*/  LDL R105, [R1+0x200] ;  /* 0x0002000001697983 */ /* 0x000ee20000100800 */
[----:B------:R-:W-:Y:S02]  /*4e30*/  ISETP.LT.OR P1, PT, R9, 0x9, P1 ;  /* 0x000000090900780c */ /* 0x000fe40000f21670 */
[----:B------:R-:W-:Y:S01]  /*4e40*/  FSEL R109, R27, -INF , !P0 ;  /* 0xff8000001b6d7808 */ /* 0x000fe20004000000 */
[----:B------:R-:W4:Y:S01]  /*4e50*/  LDL R104, [R1+0x204] ;  /* 0x0002040001687983 */ /* 0x000f220000100800 */
[----:B------:R-:W-:-:S02]  /*4e60*/  ISETP.NE.AND P0, PT, R25, RZ, PT ;  /* 0x000000ff1900720c */ /* 0x000fc40003f05270 */
[----:B------:R-:W-:Y:S01]  /*4e70*/  FSEL R110, R30, -INF , !P1 ;  /* 0xff8000001e6e7808 */ /* 0x000fe20004800000 */
[----:B------:R-:W2:Y:S01]  /*4e80*/  LDL R118, [R1+0x208] ;  /* 0x0002080001767983 */ /* 0x000ea20000100800 */
[----:B------:R-:W-:Y:S02]  /*4e90*/  ISETP.GT.AND P0, PT, R8, 0x9, !P0 ;  /* 0x000000090800780c */ /* 0x000fe40004704270 */
[----:B------:R-:W-:Y:S01]  /*4ea0*/  ISETP.NE.AND P1, PT, R28, RZ, PT ;  /* 0x000000ff1c00720c */ /* 0x000fe20003f25270 */
[----:B------:R-:W2:Y:S01]  /*4eb0*/  LDL R119, [R1+0x20c] ;  /* 0x00020c0001777983 */ /* 0x000ea20000100800 */
[----:B------:R-:W-:Y:S02]  /*4ec0*/  ISETP.LT.OR P0, PT, R9, 0xa, P0 ;  /* 0x0000000a0900780c */ /* 0x000fe40000701670 */
[----:B------:R-:W-:Y:S01]  /*4ed0*/  ISETP.NE.AND P6, PT, R32, RZ, PT ;  /* 0x000000ff2000720c */ /* 0x000fe20003fc5270 */
[----:B------:R-:W2:Y:S01]  /*4ee0*/  LDL R117, [R1+0x210] ;  /* 0x0002100001757983 */ /* 0x000ea20000100800 */
[----:B------:R-:W-:-:S02]  /*4ef0*/  FSEL R111, R31, -INF , !P0 ;  /* 0xff8000001f6f7808 */ /* 0x000fc40004000000 */
[----:B------:R-:W-:Y:S01]  /*4f00*/  ISETP.NE.AND P0, PT, R73, RZ, PT ;  /* 0x000000ff4900720c */ /* 0x000fe20003f05270 */
[----:B------:R-:W2:Y:S01]  /*4f10*/  LDL R30, [R1+0x234] ;  /* 0x00023400011e7983 */ /* 0x000ea20000100800 */
[C---:B------:R-:W-:Y:S02]  /*4f20*/  ISETP.GT.AND P2, PT, R8.reuse, 0x49, !P2 ;  /* 0x000000490800780c */ /* 0x040fe40005744270 */
[C---:B------:R-:W-:Y:S01]  /*4f30*/  ISETP.GT.AND P0, PT, R8.reuse, 0x10, !P0 ;  /* 0x000000100800780c */ /* 0x040fe20004704270 */
[----:B------:R-:W2:Y:S01]  /*4f40*/  LDL R27, [R1+0x330] ;  /* 0x00033000011b7983 */ /* 0x000ea20000100800 */
[C---:B------:R-:W-:Y:S02]  /*4f50*/  ISETP.GT.AND P3, PT, R8.reuse, 0x50, !P3 ;  /* 0x000000500800780c */ /* 0x040fe40005f64270 */
[----:B------:R-:W-:Y:S01]  /*4f60*/  ISETP.LT.OR P0, PT, R9, 0x11, P0 ;  /* 0x000000110900780c */ /* 0x000fe20000701670 */
[----:B------:R-:W2:Y:S01]  /*4f70*/  LDL R152, [R1+0x3f4] ;  /* 0x0003f40001987983 */ /* 0x000ea20000100800 */
[----:B------:R-:W-:-:S02]  /*4f80*/  ISETP.GT.AND P4, PT, R8, 0x51, !P4 ;  /* 0x000000510800780c */ /* 0x000fc40006784270 */
[----:B------:R-:W-:Y:S01]  /*4f90*/  FSEL R14, R34, -INF , !P0 ;  /* 0xff800000220e7808 */ /* 0x000fe20004000000 */
[----:B------:R-:W2:Y:S01]  /*4fa0*/  LDL R107, [R1+0x214] ;  /* 0x00021400016b7983 */ /* 0x000ea20000100800 */
[----:B------:R-:W-:Y:S02]  /*4fb0*/  ISETP.GT.AND P0, PT, R8, 0x11, !P1 ;  /* 0x000000110800780c */ /* 0x000fe40004f04270 */
[----:B------:R-:W-:Y:S01]  /*4fc0*/  ISETP.NE.AND P1, PT, R48, RZ, PT ;  /* 0x000000ff3000720c */ /* 0x000fe20003f25270 */
[----:B------:R-:W2:Y:S01]  /*4fd0*/  LDL R108, [R1+0x218] ;  /* 0x00021800016c7983 */ /* 0x000ea20000100800 */
[----:B------:R-:W-:Y:S02]  /*4fe0*/  ISETP.LT.OR P0, PT, R9, 0x12, P0 ;  /* 0x000000120900780c */ /* 0x000fe40000701670 */
[----:B------:R-:W-:Y:S01]  /*4ff0*/  ISETP.GT.AND P5, PT, R8, 0x58, !P5 ;  /* 0x000000580800780c */ /* 0x000fe20006fa4270 */
[----:B------:R-:W2:Y:S01]  /*5000*/  LDL R106, [R1+0x21c] ;  /* 0x00021c00016a7983 */ /* 0x000ea20000100800 */
[----:B------:R-:W-:-:S02]  /*5010*/  FSEL R15, R35, -INF , !P0 ;  /* 0xff800000230f7808 */ /* 0x000fc40004000000 */
[----:B------:R-:W-:Y:S01]  /*5020*/  ISETP.NE.AND P0, PT, R29, RZ, PT ;  /* 0x000000ff1d00720c */ /* 0x000fe20003f05270 */
[----:B------:R-:W2:Y:S01]  /*5030*/  LDL R115, [R1+0x220] ;  /* 0x0002200001737983 */ /* 0x000ea20000100800 */
[----:B------:R-:W-:Y:S02]  /*5040*/  ISETP.LT.OR P2, PT, R9, 0x4a, P2 ;  /* 0x0000004a0900780c */ /* 0x000fe40001741670 */
[----:B------:R-:W-:Y:S01]  /*5050*/  ISETP.GT.AND P0, PT, R8, 0x18, !P0 ;  /* 0x000000180800780c */ /* 0x000fe20004704270 */
[----:B------:R-:W2:Y:S01]  /*5060*/  LDL R29, [R1+0x23c] ;  /* 0x00023c00011d7983 */ /* 0x000ea20000100800 */
[----:B------:R-:W-:Y:S02]  /*5070*/  FSEL R172, R63, -INF , !P2 ;  /* 0xff8000003fac7808 */ /* 0x000fe40005000000 */
[C---:B------:R-:W-:Y:S01]  /*5080*/  ISETP.LT.OR P0, PT, R9.reuse, 0x19, P0 ;  /* 0x000000190900780c */ /* 0x040fe20000701670 */
[----:B------:R-:W2:Y:S01]  /*5090*/  LDL R116, [R1+0x224] ;  /* 0x0002240001747983 */ /* 0x000ea20000100800 */
[----:B------:R-:W-:-:S02]  /*50a0*/  ISETP.LT.OR P3, PT, R9, 0x51, P3 ;  /* 0x000000510900780c */ /* 0x000fc40001f61670 */
[----:B------:R-:W-:Y:S01]  /*50b0*/  FSEL R19, R38, -INF , !P0 ;  /* 0xff80000026137808 */ /* 0x000fe20004000000 */
[----:B------:R-:W2:Y:S01]  /*50c0*/  LDL R31, [R1+0x238] ;  /* 0x00023800011f7983 */ /* 0x000ea20000100800 */
[----:B------:R-:W-:Y:S02]  /*50d0*/  ISETP.GT.AND P0, PT, R8, 0x19, !P6 ;  /* 0x000000190800780c */ /* 0x000fe40007704270 */
[----:B------:R-:W-:Y:S01]  /*50e0*/  ISETP.NE.AND P6, PT, R49, RZ, PT ;  /* 0x000000ff3100720c */ /* 0x000fe20003fc5270 */
[----:B------:R-:W2:Y:S01]  /*50f0*/  LDL R32, [R1+0x240] ;  /* 0x0002400001207983 */ /* 0x000ea20000100800 */
[C---:B------:R-:W-:Y:S02]  /*5100*/  ISETP.LT.OR P0, PT, R9.reuse, 0x1a, P0 ;  /* 0x0000001a0900780c */ /* 0x040fe40000701670 */
[----:B------:R-:W-:Y:S01]  /*5110*/  ISETP.LT.OR P4, PT, R9, 0x52, P4 ;  /* 0x000000520900780c */ /* 0x000fe20002781670 */
[----:B------:R-:W2:Y:S01]  /*5120*/  LDL R35, [R1+0x24c] ;  /* 0x00024c0001237983 */ /* 0x000ea20000100800 */
[----:B------:R-:W-:-:S02]  /*5130*/  FSEL R157, R39, -INF , !P0 ;  /* 0xff800000279d7808 */ /* 0x000fc40004000000 */
[----:B------:R-:W-:Y:S01]  /*5140*/  ISETP.NE.AND P0, PT, R33, RZ, PT ;  /* 0x000000ff2100720c */ /* 0x000fe20003f05270 */
[----:B------:R-:W2:Y:S01]  /*5150*/  LDL R34, [R1+0x254] ;  /* 0x0002540001227983 */ /* 0x000ea20000100800 */
[C---:B------:R-:W-:Y:S02]  /*5160*/  ISETP.LT.OR P5, PT, R9.reuse, 0x59, P5 ;  /* 0x000000590900780c */ /* 0x040fe40002fa1670 */
[----:B------:R-:W-:Y:S01]  /*5170*/  ISETP.GT.AND P0, PT, R8, 0x20, !P0 ;  /* 0x000000200800780c */ /* 0x000fe20004704270 */
[----:B------:R-:W2:Y:S01]  /*5180*/  LDL R33, [R1+0x244] ;  /* 0x0002440001217983 */ /* 0x000ea20000100800 */
[----:B------:R-:W-:Y:S02]  /*5190*/  FSEL R177, R66, -INF , !P3 ;  /* 0xff80000042b17808 */ /* 0x000fe40005800000 */
[----:B------:R-:W-:Y:S01]  /*51a0*/  ISETP.LT.OR P0, PT, R9, 0x21, P0 ;  /* 0x000000210900780c */ /* 0x000fe20000701670 */
[----:B------:R-:W2:Y:S01]  /*51b0*/  LDL R38, [R1+0x260] ;  /* 0x0002600001267983 */ /* 0x000ea20000100800 */
[----:B------:R-:W-:-:S02]  /*51c0*/  FSEL R178, R67, -INF , !P4 ;  /* 0xff80000043b27808 */ /* 0x000fc40006000000 */
[----:B------:R-:W-:Y:S01]  /*51d0*/  FSEL R162, R42, -INF , !P0 ;  /* 0xff8000002aa27808 */ /* 0x000fe20004000000 */
[----:B------:R-:W2:Y:S01]  /*51e0*/  LDL R39, [R1+0x264] ;  /* 0x0002640001277983 */ /* 0x000ea20000100800 */
[----:B------:R-:W-:Y:S02]  /*51f0*/  ISETP.NE.AND P0, PT, R36, RZ, PT ;  /* 0x000000ff2400720c */ /* 0x000fe40003f05270 */
[----:B------:R-:W-:Y:S01]  /*5200*/  FSEL R179, R70, -INF , !P5 ;  /* 0xff80000046b37808 */ /* 0x000fe20006800000 */
[----:B------:R-:W2:Y:S01]  /*5210*/  LDL R36, [R1+0x250] ;  /* 0x0002500001247983 */ /* 0x000ea20000100800 */
[----:B------:R-:W-:-:S03]  /*5220*/  ISETP.GT.AND P0, PT, R8, 0x21, !P0 ;  /* 0x000000210800780c */ /* 0x000fc60004704270 */
[----:B------:R-:W2:Y:S01]  /*5230*/  LDL R102, [R1+0x270] ;  /* 0x0002700001667983 */ /* 0x000ea20000100800 */
[----:B------:R-:W-:-:S03]  /*5240*/  ISETP.LT.OR P0, PT, R9, 0x22, P0 ;  /* 0x000000220900780c */ /* 0x000fc60000701670 */
[----:B------:R-:W2:Y:S01]  /*5250*/  LDL R101, [R1+0x274] ;  /* 0x0002740001657983 */ /* 0x000ea20000100800 */
[----:B------:R-:W-:Y:S02]  /*5260*/  FSEL R165, R43, -INF , !P0 ;  /* 0xff8000002ba57808 */ /* 0x000fe40004000000 */
[----:B------:R-:W-:Y:S01]  /*5270*/  ISETP.NE.AND P0, PT, R37, RZ, PT ;  /* 0x000000ff2500720c */ /* 0x000fe20003f05270 */
[----:B------:R-:W2:Y:S03]  /*5280*/  LDL R100, [R1+0x278] ;  /* 0x0002780001647983 */ /* 0x000ea60000100800 */
[----:B------:R-:W-:Y:S01]  /*5290*/  ISETP.GT.AND P0, PT, R8, 0x28, !P0 ;  /* 0x000000280800780c */ /* 0x000fe20004704270 */
[----:B------:R-:W2:Y:S03]  /*52a0*/  LDL R37, [R1+0x258] ;  /* 0x0002580001257983 */ /* 0x000ea60000100800 */
[----:B------:R-:W-:Y:S01]  /*52b0*/  ISETP.LT.OR P0, PT, R9, 0x29, P0 ;  /* 0x000000290900780c */ /* 0x000fe20000701670 */
[----:B------:R-:W2:Y:S03]  /*52c0*/  LDL R99, [R1+0x27c] ;  /* 0x00027c0001637983 */ /* 0x000ea60000100800 */
[----:B------:R-:W-:Y:S01]  /*52d0*/  FSEL R168, R46, -INF , !P0 ;  /* 0xff8000002ea87808 */ /* 0x000fe20004000000 */
[----:B------:R-:W2:Y:S01]  /*52e0*/  LDL R98, [R1+0x280] ;  /* 0x0002800001627983 */ /* 0x000ea20000100800 */
[----:B------:R-:W-:-:S03]  /*52f0*/  ISETP.NE.AND P0, PT, R40, RZ, PT ;  /* 0x000000ff2800720c */ /* 0x000fc60003f05270 */
        /* <DEDUP_REMOVED lines=29> */
[----:B------:R-:W-:-:S02]  /*54d0*/  ISETP.GT.AND P0, PT, R8, 0x39, !P1 ;  /* 0x000000390800780c */ /* 0x000fc40004f04270 */
[----:B------:R-:W-:Y:S01]  /*54e0*/  ISETP.NE.AND P1, PT, R53, RZ, PT ;  /* 0x000000ff3500720c */ /* 0x000fe20003f25270 */
[----:B------:R-:W2:Y:S01]  /*54f0*/  LDL R85, [R1+0x2b4] ;  /* 0x0002b40001557983 */ /* 0x000ea20000100800 */
[----:B------:R-:W-:Y:S02]  /*5500*/  ISETP.LT.OR P0, PT, R9, 0x3a, P0 ;  /* 0x0000003a0900780c */ /* 0x000fe40000701670 */
[----:B------:R-:W-:Y:S01]  /*5510*/  ISETP.GT.AND P1, PT, R8, 0x48, !P1 ;  /* 0x000000480800780c */ /* 0x000fe20004f24270 */
[----:B------:R-:W2:Y:S01]  /*5520*/  LDL R84, [R1+0x2b8] ;  /* 0x0002b80001547983 */ /* 0x000ea20000100800 */
[----:B------:R-:W-:Y:S02]  /*5530*/  FSEL R169, R55, -INF , !P0 ;  /* 0xff80000037a97808 */ /* 0x000fe40004000000 */
[----:B------:R-:W-:Y:S01]  /*5540*/  ISETP.NE.AND P0, PT, R21, RZ, PT ;  /* 0x000000ff1500720c */ /* 0x000fe20003f05270 */
[----:B------:R-:W2:Y:S01]  /*5550*/  LDL R83, [R1+0x2bc] ;  /* 0x0002bc0001537983 */ /* 0x000ea20000100800 */
[----:B------:R-:W-:-:S02]  /*5560*/  FMNMX.FTZ R21, R120, R103, !PT ;  /* 0x0000006778157209 */ /* 0x000fc40007810000 */
[----:B------:R-:W-:Y:S01]  /*5570*/  ISETP.GT.AND P0, PT, R8, RZ, !P0 ;  /* 0x000000ff0800720c */ /* 0x000fe20004704270 */
[----:B------:R-:W2:Y:S01]  /*5580*/  LDL R82, [R1+0x2c0] ;  /* 0x0002c00001527983 */ /* 0x000ea20000100800 */
[----:B------:R-:W-:Y:S02]  /*5590*/  FMNMX.FTZ R12, R10, R21, !PT ;  /* 0x000000150a0c7209 */ /* 0x000fe40007810000 */
[C---:B------:R-:W-:Y:S01]  /*55a0*/  ISETP.LT.OR P0, PT, R9.reuse, 0x1, P0 ;  /* 0x000000010900780c */ /* 0x040fe20000701670 */
[----:B------:R-:W2:Y:S01]  /*55b0*/  LDL R81, [R1+0x2c4] ;  /* 0x0002c40001517983 */ /* 0x000ea20000100800 */
[----:B------:R-:W-:Y:S02]  /*55c0*/  ISETP.LT.OR P1, PT, R9, 0x49, P1 ;  /* 0x000000490900780c */ /* 0x000fe40000f21670 */
[----:B------:R-:W-:Y:S01]  /*55d0*/  FSEL R122, R26, -INF , !P0 ;  /* 0xff8000001a7a7808 */ /* 0x000fe20004000000 */
[----:B------:R-:W2:Y:S01]  /*55e0*/  LDL R80, [R1+0x2c8] ;  /* 0x0002c80001507983 */ /* 0x000ea20000100800 */
[----:B------:R-:W-:-:S02]  /*55f0*/  ISETP.GT.AND P0, PT, R8, 0x40, !P6 ;  /* 0x000000400800780c */ /* 0x000fc40007704270 */
[----:B------:R-:W-:Y:S01]  /*5600*/  FMNMX.FTZ R11, R122, R109, !PT ;  /* 0x0000006d7a0b7209 */ /* 0x000fe20007810000 */
[----:B------:R-:W2:Y:S01]  /*5610*/  LDL R79, [R1+0x2cc] ;  /* 0x0002cc00014f7983 */ /* 0x000ea20000100800 */
[----:B------:R-:W-:Y:S02]  /*5620*/  ISETP.NE.AND P6, PT, R24, RZ, PT ;  /* 0x000000ff1800720c */ /* 0x000fe40003fc5270 */
[----:B------:R-:W-:Y:S01]  /*5630*/  FMNMX.FTZ R24, R110, R11, !PT ;  /* 0x0000000b6e187209 */ /* 0x000fe20007810000 */
[----:B------:R-:W2:Y:S01]  /*5640*/  LDL R78, [R1+0x2d0] ;  /* 0x0002d000014e7983 */ /* 0x000ea20000100800 */
[----:B------:R-:W-:Y:S02]  /*5650*/  FMNMX.FTZ R11, R13, R12, !PT ;  /* 0x0000000c0d0b7209 */ /* 0x000fe40007810000 */
[----:B------:R-:W-:Y:S01]  /*5660*/  FMNMX.FTZ R21, R111, R24, !PT ;  /* 0x000000186f157209 */ /* 0x000fe20007810000 */
[----:B------:R-:W2:Y:S01]  /*5670*/  LDL R77, [R1+0x2d4] ;  /* 0x0002d400014d7983 */ /* 0x000ea20000100800 */
[----:B------:R-:W-:-:S02]  /*5680*/  FMNMX.FTZ R11, R20, R11, !PT ;  /* 0x0000000b140b7209 */ /* 0x000fc40007810000 */
[----:B------:R-:W-:Y:S01]  /*5690*/  FMNMX.FTZ R12, R14, R21, !PT ;  /* 0x000000150e0c7209 */ /* 0x000fe20007810000 */
[----:B------:R-:W2:Y:S01]  /*56a0*/  LDL R76, [R1+0x2d8] ;  /* 0x0002d800014c7983 */ /* 0x000ea20000100800 */
[----:B------:R-:W-:Y:S02]  /*56b0*/  FMNMX.FTZ R11, R112, R11, !PT ;  /* 0x0000000b700b7209 */ /* 0x000fe40007810000 */
        /* <DEDUP_REMOVED lines=21> */
[----:B------:R-:W-:Y:S01]  /*5810*/  ISETP.LT.OR P0, PT, R9, 0x41, P0 ;  /* 0x000000410900780c */ /* 0x000fe20000701670 */
[----:B------:R-:W2:Y:S01]  /*5820*/  LDL R67, [R1+0x2fc] ;  /* 0x0002fc0001437983 */ /* 0x000ea20000100800 */
[----:B------:R-:W-:-:S02]  /*5830*/  FMNMX.FTZ R11, R160, R11, !PT ;  /* 0x0000000ba00b7209 */ /* 0x000fc40007810000 */
[----:B------:R-:W-:Y:S01]  /*5840*/  FMNMX.FTZ R21, R188, R21, !PT ;  /* 0x00000015bc157209 */ /* 0x000fe20007810000 */
[----:B------:R-:W2:Y:S01]  /*5850*/  LDL R66, [R1+0x300] ;  /* 0x0003000001427983 */ /* 0x000ea20000100800 */
[----:B------:R-:W-:Y:S02]  /*5860*/  FSEL R163, R58, -INF , !P0 ;  /* 0xff8000003aa37808 */ /* 0x000fe40004000000 */
[----:B------:R-:W-:Y:S01]  /*5870*/  ISETP.NE.AND P0, PT, R52, RZ, PT ;  /* 0x000000ff3400720c */ /* 0x000fe20003f05270 */
[----:B------:R-:W2:Y:S01]  /*5880*/  LDL R65, [R1+0x304] ;  /* 0x0003040001417983 */ /* 0x000ea20000100800 */
[----:B------:R-:W-:Y:S02]  /*5890*/  FMNMX.FTZ R11, R164, R11, !PT ;  /* 0x0000000ba40b7209 */ /* 0x000fe40007810000 */
[----:B------:R-:W-:Y:S01]  /*58a0*/  FMNMX.FTZ R12, R186, R21, !PT ;  /* 0x00000015ba0c7209 */ /* 0x000fe20007810000 */
[----:B------:R-:W2:Y:S01]  /*58b0*/  LDL R64, [R1+0x308] ;  /* 0x0003080001407983 */ /* 0x000ea20000100800 */
[----:B------:R-:W-:-:S02]  /*58c0*/  ISETP.GT.AND P0, PT, R8, 0x41, !P0 ;  /* 0x000000410800780c */ /* 0x000fc40004704270 */
[----:B------:R-:W-:Y:S01]  /*58d0*/  FMNMX.FTZ R24, R166, R11, !PT ;  /* 0x0000000ba6187209 */ /* 0x000fe20007810000 */
[----:B------:R-:W2:Y:S01]  /*58e0*/  LDL R63, [R1+0x30c] ;  /* 0x00030c00013f7983 */ /* 0x000ea20000100800 */
[----:B------:R-:W-:Y:S02]  /*58f0*/  FMNMX.FTZ R12, R187, R12, !PT ;  /* 0x0000000cbb0c7209 */ /* 0x000fe40007810000 */
[----:B------:R-:W-:Y:S01]  /*5900*/  ISETP.LT.OR P0, PT, R9, 0x42, P0 ;  /* 0x000000420900780c */ /* 0x000fe20000701670 */
[----:B------:R-:W2:Y:S01]  /*5910*/  LDL R61, [R1+0x314] ;  /* 0x00031400013d7983 */ /* 0x000ea20000100800 */
[----:B------:R-:W-:Y:S02]  /*5920*/  FMNMX.FTZ R24, R169, R24, !PT ;  /* 0x00000018a9187209 */ /* 0x000fe40007810000 */
[----:B------:R-:W-:Y:S01]  /*5930*/  FMNMX.FTZ R11, R181, R12, !PT ;  /* 0x0000000cb50b7209 */ /* 0x000fe20007810000 */
[----:B------:R-:W2:Y:S01]  /*5940*/  LDL R60, [R1+0x318] ;  /* 0x00031800013c7983 */ /* 0x000ea20000100800 */
[----:B------:R-:W-:-:S02]  /*5950*/  ISETP.GT.AND P6, PT, R8, 0x59, !P6 ;  /* 0x000000590800780c */ /* 0x000fc400077c4270 */
[----:B------:R-:W-:Y:S01]  /*5960*/  FSEL R167, R59, -INF , !P0 ;  /* 0xff8000003ba77808 */ /* 0x000fe20004000000 */
[----:B------:R-:W2:Y:S01]  /*5970*/  LDL R58, [R1+0x320] ;  /* 0x00032000013a7983 */ /* 0x000ea20000100800 */
[----:B------:R-:W-:Y:S02]  /*5980*/  FMNMX.FTZ R24, R163, R24, !PT ;  /* 0x00000018a3187209 */ /* 0x000fe40007810000 */
[----:B------:R-:W-:Y:S01]  /*5990*/  FMNMX.FTZ R8, R182, R11, !PT ;  /* 0x0000000bb6087209 */ /* 0x000fe20007810000 */
[----:B------:R-:W2:Y:S01]  /*59a0*/  LDL R59, [R1+0x31c] ;  /* 0x00031c00013b7983 */ /* 0x000ea20000100800 */
[----:B------:R-:W-:Y:S02]  /*59b0*/  FSEL R170, R62, -INF , !P1 ;  /* 0xff8000003eaa7808 */ /* 0x000fe40004800000 */
        /* <DEDUP_REMOVED lines=18> */
[----:B------:R-:W-:Y:S01]  /*5ae0*/  FSEL R180, R71, -INF , !P6 ;  /* 0xff80000047b47808 */ /* 0x000fe20007000000 */
[----:B------:R-:W2:Y:S01]  /*5af0*/  LDL R21, [R1+0x228] ;  /* 0x0002280001157983 */ /* 0x000ea20000100800 */
[----:B------:R-:W-:-:S03]  /*5b00*/  FMNMX.FTZ R25, R179, R12, !PT ;  /* 0x0000000cb3197209 */ /* 0x000fc60007810000 */
[----:B------:R-:W0:Y:S01]  /*5b10*/  SHFL.BFLY PT, R9, R24, 0x2, 0x1f ;  /* 0x0c401f0018097f89 */ /* 0x000e2200000e0000 */
[----:B------:R-:W-:-:S03]  /*5b20*/  FMNMX.FTZ R25, R180, R25, !PT ;  /* 0x00000019b4197209 */ /* 0x000fc60007810000 */
[----:B---3--:R-:W-:Y:S04]  /*5b30*/  STL [R1+0x200], R105 ;  /* 0x0002006901007387 */ /* 0x008fe80000100800 */
[----:B------:R1:W-:Y:S04]  /*5b40*/  STL.64 [R1+0x410], R24 ;  /* 0x0004101801007387 */ /* 0x0003e80000100a00 */
[----:B------:R-:W3:Y:S04]  /*5b50*/  LDL R28, [R1+0x414] ;  /* 0x00041400011c7983 */ /* 0x000ee80000100800 */
[----:B----4-:R-:W-:Y:S04]  /*5b60*/  STL [R1+0x204], R104 ;  /* 0x0002046801007387 */ /* 0x010fe80000100800 */
[----:B-1----:R-:W4:Y:S01]  /*5b70*/  LDL R25, [R1+0x22c] ;  /* 0x00022c0001197983 */ /* 0x002f220000100800 */
[----:B0-----:R-:W-:-:S03]  /*5b80*/  FMNMX.FTZ R12, R24, R9, !PT ;  /* 0x00000009180c7209 */ /* 0x001fc60007810000 */
[----:B--2---:R-:W-:Y:S04]  /*5b90*/  STL [R1+0x208], R118 ;  /* 0x0002087601007387 */ /* 0x004fe80000100800 */
[----:B------:R-:W0:Y:S04]  /*5ba0*/  SHFL.BFLY PT, R9, R12, 0x1, 0x1f ;  /* 0x0c201f000c097f89 */ /* 0x000e2800000e0000 */
[----:B------:R-:W2:Y:S04]  /*5bb0*/  LDL R24, [R1+0x230] ;  /* 0x0002300001187983 */ /* 0x000ea80000100800 */
[----:B------:R-:W-:Y:S04]  /*5bc0*/  STL [R1+0x20c], R119 ;  /* 0x00020c7701007387 */ /* 0x000fe80000100800 */
[----:B------:R-:W-:Y:S04]  /*5bd0*/  STL [R1+0x210], R117 ;  /* 0x0002107501007387 */ /* 0x000fe80000100800 */
[----:B------:R-:W2:Y:S04]  /*5be0*/  LDL R71, [R1+0x2ec] ;  /* 0x0002ec0001477983 */ /* 0x000ea80000100800 */
[----:B------:R-:W2:Y:S01]  /*5bf0*/  LDL R52, [R1+0x338] ;  /* 0x0003380001347983 */ /* 0x000ea20000100800 */
[----:B0-----:R-:W-:-:S03]  /*5c00*/  FMNMX.FTZ R26, R12, R9, !PT ;  /* 0x000000090c1a7209 */ /* 0x001fc60007810000 */
[----:B------:R-:W2:Y:S04]  /*5c10*/  LDL R51, [R1+0x33c] ;  /* 0x00033c0001337983 */ /* 0x000ea80000100800 */
[----:B------:R0:W-:Y:S04]  /*5c20*/  STL [R1+0x410], R26 ;  /* 0x0004101a01007387 */ /* 0x0001e80000100800 */
[----:B------:R-:W4:Y:S04]  /*5c30*/  LDL R42, [R1+0x410] ;  /* 0x00041000012a7983 */ /* 0x000f280000100800 */
[----:B------:R-:W2:Y:S04]  /*5c40*/  LDL.64 R8, [R1+0x88] ;  /* 0x0000880001087983 */ /* 0x000ea80000100a00 */
        /* <DEDUP_REMOVED lines=40> */
[----:B---3--:R-:W0:Y:S02]  /*5ed0*/  SHFL.BFLY PT, R125, R28, 0x2, 0x1f ;  /* 0x0c401f001c7d7f89 */ /* 0x008e2400000e0000 */
[----:B0-----:R-:W-:-:S02]  /*5ee0*/  FMNMX.FTZ R125, R125, R28, !PT ;  /* 0x0000001c7d7d7209 */ /* 0x001fc40007810000 */
[----:B------:R-:W3:Y:S04]  /*5ef0*/  LDL R28, [R1+0x248] ;  /* 0x00024800011c7983 */ /* 0x000ee80000100800 */
[----:B------:R-:W0:Y:S01]  /*5f00*/  SHFL.BFLY PT, R126, R125, 0x1, 0x1f ;  /* 0x0c201f007d7e7f89 */ /* 0x000e2200000e0000 */
[----:B----4-:R-:W-:Y:S01]  /*5f10*/  FSETP.NEU.FTZ.AND P0, PT, R42, -INF , PT ;  /* 0xff8000002a00780b */ /* 0x010fe20003f1d000 */
[----:B------:R-:W-:-:S05]  /*5f20*/  FMUL.FTZ R42, R11, R42 ;  /* 0x0000002a0b2a7220 */ /* 0x000fca0000410000 */
[----:B------:R-:W-:Y:S01]  /*5f30*/  FSEL R128, R42, RZ, P0 ;  /* 0x000000ff2a807208 */ /* 0x000fe20000000000 */
[----:B--2---:R-:W-:Y:S01]  /*5f40*/  IMAD R8, R124, 0xc00, R8 ;  /* 0x00000c007c087824 */ /* 0x004fe200078e0208 */
[----:B------:R-:W2:Y:S03]  /*5f50*/  LDL R42, [R1+0x364] ;  /* 0x00036400012a7983 */ /* 0x000ea60000100800 */
        /* <DEDUP_REMOVED lines=24> */
[----:B0-----:R-:W-:Y:S01]  /*60e0*/  FMNMX.FTZ R10, R125, R126, !PT ;  /* 0x0000007e7d0a7209 */ /* 0x001fe20007810000 */
[----:B------:R-:W4:Y:S04]  /*60f0*/  LDL R113, [R1+0x368] ;  /* 0x0003680001717983 */ /* 0x000f280000100800 */
[----:B------:R-:W4:Y:S04]  /*6100*/  LDL R114, [R1+0x384] ;  /* 0x0003840001727983 */ /* 0x000f280000100800 */
[----:B------:R-:W4:Y:S04]  /*6110*/  LDL R128, [R1+0x390] ;  /* 0x0003900001807983 */ /* 0x000f280000100800 */
[----:B------:R-:W4:Y:S04]  /*6120*/  LDL R126, [R1+0x398] ;  /* 0x00039800017e7983 */ /* 0x000f280000100800 */
[----:B------:R-:W4:Y:S04]  /*6130*/  LDL R125, [R1+0x39c] ;  /* 0x00039c00017d7983 */ /* 0x000f280000100800 */
[----:B------:R-:W4:Y:S04]  /*6140*/  LDL R124, [R1+0x3a0] ;  /* 0x0003a000017c7983 */ /* 0x000f280000100800 */
[----:B------:R0:W-:Y:S04]  /*6150*/  STL [R1+0x228], R21 ;  /* 0x0002281501007387 */ /* 0x0001e80000100800 */
[----:B0-----:R-:W4:Y:S01]  /*6160*/  LDL R21, [R1+0x3f8] ;  /* 0x0003f80001157983 */ /* 0x001f220000100800 */
[----:B------:R-:W-:-:S03]  /*6170*/  FSETP.NEU.FTZ.AND P0, PT, R10, -INF , PT ;  /* 0xff8000000a00780b */ /* 0x000fc60003f1d000 */
[----:B------:R0:W-:Y:S01]  /*6180*/  STL [R1+0x25c], R12 ;  /* 0x00025c0c01007387 */ /* 0x0001e20000100800 */
[----:B------:R-:W-:Y:S01]  /*6190*/  MUFU.EX2 R54, R54 ;  /* 0x0000003600367308 */ /* 0x000fe20000000800 */
[----:B0-----:R-:W-:-:S07]  /*61a0*/  FMUL.FTZ R12, R10, R11 ;  /* 0x0000000b0a0c7220 */ /* 0x001fce0000410000 */
[----:B------:R-:W0:Y:S01]  /*61b0*/  MUFU.EX2 R103, R103 ;  /* 0x0000006700677308 */ /* 0x000e220000000800 */
[----:B------:R-:W-:-:S07]  /*61c0*/  FSEL R12, R12, RZ, P0 ;  /* 0x000000ff0c0c7208 */ /* 0x000fce0000000000 */
[----:B------:R-:W1:Y:S01]  /*61d0*/  MUFU.EX2 R120, R120 ;  /* 0x0000007800787308 */ /* 0x000e620000000800 */
[-CC-:B------:R-:W-:Y:S01]  /*61e0*/  FFMA.FTZ R122, R122, R11.reuse, -R12.reuse ;  /* 0x0000000b7a7a7223 */ /* 0x180fe2000001080c */
[-CC-:B------:R-:W-:Y:S01]  /*61f0*/  FFMA.FTZ R109, R109, R11.reuse, -R12.reuse ;  /* 0x0000000b6d6d7223 */ /* 0x180fe2000001080c */
[-CC-:B------:R-:W-:Y:S01]  /*6200*/  FFMA.FTZ R110, R110, R11.reuse, -R12.reuse ;  /* 0x0000000b6e6e7223 */ /* 0x180fe2000001080c */
[----:B------:R-:W-:-:S04]  /*6210*/  FFMA.FTZ R111, R111, R11, -R12 ;  /* 0x0000000b6f6f7223 */ /* 0x000fc8000001080c */
[----:B------:R-:W1:Y:S01]  /*6220*/  MUFU.EX2 R121, R121 ;  /* 0x0000007900797308 */ /* 0x000e620000000800 */
[----:B------:R0:W-:Y:S07]  /*6230*/  STL [R1+0x22c], R25 ;  /* 0x00022c1901007387 */ /* 0x0001ee0000100800 */
[----:B------:R-:W-:Y:S08]  /*6240*/  MUFU.EX2 R122, R122 ;  /* 0x0000007a007a7308 */ /* 0x000ff00000000800 */
[----:B------:R-:W1:Y:S01]  /*6250*/  MUFU.EX2 R109, R109 ;  /* 0x0000006d006d7308 */ /* 0x000e620000000800 */
[----:B0-----:R-:W-:Y:S01]  /*6260*/  FADD.FTZ R25, R54, R103 ;  /* 0x0000006736197221 */ /* 0x001fe20000010000 */
[----:B------:R1:W-:Y:S06]  /*6270*/  STL [R1+0x234], R30 ;  /* 0x0002341e01007387 */ /* 0x0003ec0000100800 */
[----:B------:R-:W0:Y:S08]  /*6280*/  MUFU.EX2 R123, R123 ;  /* 0x0000007b007b7308 */ /* 0x000e300000000800 */
[----:B------:R-:W0:Y:S01]  /*6290*/  MUFU.EX2 R110, R110 ;  /* 0x0000006e006e7308 */ /* 0x000e220000000800 */
[----:B-1----:R-:W-:Y:S01]  /*62a0*/  FADD.FTZ R30, R120, R25 ;  /* 0x00000019781e7221 */ /* 0x002fe20000010000 */
[----:B------:R-:W-:-:S06]  /*62b0*/  IMAD.MOV.U32 R25, RZ, RZ, R9 ;  /* 0x000000ffff197224 */ /* 0x000fcc00078e0009 */
[----:B------:R-:W1:Y:S08]  /*62c0*/  MUFU.EX2 R111, R111 ;  /* 0x0000006f006f7308 */ /* 0x000e700000000800 */
[----:B------:R-:W1:Y:S01]  /*62d0*/  MUFU.EX2 R112, R112 ;  /* 0x0000007000707308 */ /* 0x000e620000000800 */
[----:B------:R-:W-:Y:S01]  /*62e0*/  R2UR UR15, R25 ;  /* 0x00000000190f72ca */ /* 0x000fe200000e0000 */
[----:B------:R-:W-:Y:S01]  /*62f0*/  FADD.FTZ R30, R121, R30 ;  /* 0x0000001e791e7221 */ /* 0x000fe20000010000 */
[----:B------:R-:W-:Y:S01]  /*6300*/  FADD.FTZ R25, R122, R109 ;  /* 0x0000006d7a197221 */ /* 0x000fe20000010000 */
[----:B------:R1:W-:Y:S01]  /*6310*/  STL [R1+0x230], R24 ;  /* 0x0002301801007387 */ /* 0x0003e20000100800 */
[----:B------:R-:W-:-:S02]  /*6320*/  R2UR UR6, R8 ;  /* 0x00000000080672ca */ /* 0x000fc400000e0000 */
[----:B------:R-:W-:Y:S01]  /*6330*/  R2UR UR7, R9 ;  /* 0x00000000090772ca */ /* 0x000fe200000e0000 */
[----:B------:R1:W-:Y:S01]  /*6340*/  STL [R1+0x23c], R29 ;  /* 0x00023c1d01007387 */ /* 0x0003e20000100800 */
[----:B0-----:R-:W-:Y:S01]  /*6350*/  FADD.FTZ R197, R123, R30 ;  /* 0x0000001e7bc57221 */ /* 0x001fe20000010000 */
[----:B------:R-:W-:Y:S02]  /*6360*/  FADD.FTZ R192, R110, R25 ;  /* 0x000000196ec07221 */ /* 0x000fe40000010000 */
[----:B------:R0:W-:Y:S01]  /*6370*/  STL [R1+0x330], R27 ;  /* 0x0003301b01007387 */ /* 0x0001e20000100800 */
[----:B-1----:R-:W-:-:S03]  /*6380*/  VIADD R24, R8, 0x100 ;  /* 0x0000010008187836 */ /* 0x002fc60000000000 */
[----:B------:R1:W-:Y:S01]  /*6390*/  STL [R1+0x34c], R26 ;  /* 0x00034c1a01007387 */ /* 0x0003e20000100800 */
[--C-:B------:R-:W-:Y:S01]  /*63a0*/  IMAD.MOV.U32 R29, RZ, RZ, R9.reuse ;  /* 0x000000ffff1d7224 */ /* 0x100fe200078e0009 */
[----:B------:R-:W-:Y:S02]  /*63b0*/  F2FP.BF16.F32.PACK_AB R154, R121, R120 ;  /* 0x00000078799a723e */ /* 0x000fe400000010ff */
[----:B------:R1:W-:Y:S01]  /*63c0*/  STL [R1+0x3f4], R152 ;  /* 0x0003f49801007387 */ /* 0x0003e20000100800 */
[----:B0-----:R-:W-:Y:S01]  /*63d0*/  IMAD.MOV.U32 R27, RZ, RZ, R9 ;  /* 0x000000ffff1b7224 */ /* 0x001fe200078e0009 */
[----:B------:R-:W-:Y:S01]  /*63e0*/  F2FP.BF16.F32.PACK_AB R153, R109, R122 ;  /* 0x0000007a6d99723e */ /* 0x000fe200000010ff */
[----:B-1----:R-:W-:Y:S01]  /*63f0*/  VIADD R26, R8, 0x80 ;  /* 0x00000080081a7836 */ /* 0x002fe20000000000 */
[----:B------:R-:W-:Y:S02]  /*6400*/  F2FP.BF16.F32.PACK_AB R155, R111, R110 ;  /* 0x0000006e6f9b723e */ /* 0x000fe400000010ff */
[----:B------:R-:W-:Y:S01]  /*6410*/  F2FP.BF16.F32.PACK_AB R152, R103, R54 ;  /* 0x000000366798723e */ /* 0x000fe200000010ff */
[----:B------:R-:W-:Y:S01]  /*6420*/  STL [R1+0x214], R107 ;  /* 0x0002146b01007387 */ /* 0x000fe20000100800 */
[----:B------:R-:W-:Y:S01]  /*6430*/  R2UR UR10, R26 ;  /* 0x000000001a0a72ca */ /* 0x000fe200000e0000 */
[----:B------:R-:W-:Y:S01]  /*6440*/  FADD.FTZ R197, R112, R197 ;  /* 0x000000c570c57221 */ /* 0x000fe20000010000 */
[----:B------:R-:W-:Y:S01]  /*6450*/  R2UR UR11, R27 ;  /* 0x000000001b0b72ca */ /* 0x000fe200000e0000 */
[----:B------:R-:W-:Y:S01]  /*6460*/  STL [R1+0x218], R108 ;  /* 0x0002186c01007387 */ /* 0x000fe20000100800 */
[----:B------:R-:W-:Y:S01]  /*6470*/  R2UR UR14, R24 ;  /* 0x00000000180e72ca */ /* 0x000fe200000e0000 */
[----:B------:R-:W-:Y:S01]  /*6480*/  FADD.FTZ R192, R111, R192 ;  /* 0x000000c06fc07221 */ /* 0x000fe20000010000 */
[----:B------:R-:W-:Y:S01]  /*6490*/  R2UR UR19, R29 ;  /* 0x000000001d1372ca */ /* 0x000fe200000e0000 */
        /* <DEDUP_REMOVED lines=22> */
[----:B---3--:R0:W-:Y:S04]  /*6600*/  STL [R1+0x248], R28 ;  /* 0x0002481c01007387 */ /* 0x0081e80000100800 */
[----:B------:R-:W-:Y:S01]  /*6610*/  STL [R1+0x28c], R95 ;  /* 0x00028c5f01007387 */ /* 0x000fe20000100800 */
[----:B0-----:R-:W-:-:S03]  /*6620*/  VIADD R28, R8, 0x180 ;  /* 0x00000180081c7836 */ /* 0x001fc60000000000 */
[----:B------:R-:W-:Y:S04]  /*6630*/  STL [R1+0x290], R94 ;  /* 0x0002905e01007387 */ /* 0x000fe80000100800 */
        /* <DEDUP_REMOVED lines=87> */
[----:B------:R1:W-:Y:S06]  /*6bb0*/  BAR.SYNC.DEFER_BLOCKING R209, 0x100 ;  /* 0x000400d10000751d */ /* 0x0003ec0000010000 */
[----:B0-----:R-:W-:-:S06]  /*6bc0*/  WARPGROUP.ARRIVE ;  /* 0x00000000000079c5 */ /* 0x001fcc0000000000 */
[----:B------:R-:W-:Y:S01]  /*6bd0*/  HGMMA.64x256x16.F32.BF16 R24, R152, gdesc[UR4].tnspB, RZ, !UPT, gsb0 ;  /* 0x43e0000498187df0 */ /* 0x000fe2000c0018ff */
[----:B------:R0:W-:Y:S01]  /*6be0*/  STL [R1+0x3f8], R21 ;  /* 0x0003f81501007387 */ /* 0x0001e20000100800 */
[-CC-:B------:R-:W-:Y:S01]  /*6bf0*/  FFMA.FTZ R221, R19, R11.reuse, -R12.reuse ;  /* 0x0000000b13dd7223 */ /* 0x180fe2000001080c */
[-CC-:B------:R-:W-:Y:S01]  /*6c00*/  FFMA.FTZ R220, R15, R11.reuse, -R12.reuse ;  /* 0x0000000b0fdc7223 */ /* 0x180fe2000001080c */
[-CC-:B------:R-:W-:Y:S01]  /*6c10*/  FFMA.FTZ R19, R157, R11.reuse, -R12.reuse ;  /* 0x0000000b9d137223 */ /* 0x180fe2000001080c */
[----:B------:R-:W-:Y:S01]  /*6c20*/  MUFU.EX2 R20, R20 ;  /* 0x0000001400147308 */ /* 0x000fe20000000800 */
[----:B0-----:R-:W-:-:S07]  /*6c30*/  FFMA.FTZ R21, R14, R11, -R12 ;  /* 0x0000000b0e157223 */ /* 0x001fce000001080c */
[----:B------:R-:W-:Y:S08]  /*6c40*/  MUFU.EX2 R13, R13 ;  /* 0x0000000d000d7308 */ /* 0x000ff00000000800 */
[----:B------:R-:W-:Y:S08]  /*6c50*/  MUFU.EX2 R21, R21 ;  /* 0x0000001500157308 */ /* 0x000ff00000000800 */
[----:B------:R-:W0:Y:S08]  /*6c60*/  MUFU.EX2 R220, R220 ;  /* 0x000000dc00dc7308 */ /* 0x000e300000000800 */
[----:B------:R-:W-:Y:S08]  /*6c70*/  MUFU.EX2 R221, R221 ;  /* 0x000000dd00dd7308 */ /* 0x000ff00000000800 */
[----:B------:R-:W2:Y:S01]  /*6c80*/  MUFU.EX2 R19, R19 ;  /* 0x0000001300137308 */ /* 0x000ea20000000800 */
[----:B------:R3:W-:Y:S01]  /*6c90*/  STL [R1+0x3fc], R158 ;  /* 0x0003fc9e01007387 */ /* 0x0007e20000100800 */
[----:B0-----:R-:W-:-:S02]  /*6ca0*/  F2FP.BF16.F32.PACK_AB R157, R220, R21 ;  /* 0x00000015dc9d723e */ /* 0x001fc400000010ff */
[----:B---3--:R-:W-:Y:S02]  /*6cb0*/  F2FP.BF16.F32.PACK_AB R158, R13, R20 ;  /* 0x000000140d9e723e */ /* 0x008fe400000010ff */
[----:B--2---:R-:W-:Y:S02]  /*6cc0*/  F2FP.BF16.F32.PACK_AB R159, R19, R221 ;  /* 0x000000dd139f723e */ /* 0x004fe400000010ff */
[----:B------:R-:W-:Y:S08]  /*6cd0*/  MUFU.EX2 R15, R222 ;  /* 0x000000de000f7308 */ /* 0x000ff00000000800 */
[----:B------:R-:W0:Y:S01]  /*6ce0*/  MUFU.EX2 R14, R223 ;  /* 0x000000df000e7308 */ /* 0x000e220000000800 */
        /* <DEDUP_REMOVED lines=33> */
[----:B--2---:R-:W-:-:S06]  /*6f00*/  WARPGROUP.ARRIVE ;  /* 0x00000000000079c5 */ /* 0x004fcc0000000000 */
[----:B------:R-:W-:Y:S01]  /*6f10*/  HGMMA.64x256x16.F32.BF16 R24, R156, gdesc[UR8].tnspB, R24, gsb0 ;  /* 0x43e000089c187df0 */ /* 0x000fe20008001818 */
[-CC-:B------:R-:W-:Y:S01]  /*6f20*/  FFMA.FTZ R152, R162, R11.reuse, -R12.reuse ;  /* 0x0000000ba2987223 */ /* 0x180fe2000001080c */
[----:B------:R-:W-:-:S03]  /*6f30*/  FFMA.FTZ R162, R165, R11, -R12 ;  /* 0x0000000ba5a27223 */ /* 0x000fc6000001080c */
[----:B------:R-:W-:Y:S08]  /*6f40*/  MUFU.EX2 R222, R152 ;  /* 0x0000009800de7308 */ /* 0x000ff00000000800 */
[----:B------:R-:W2:Y:S01]  /*6f50*/  MUFU.EX2 R162, R162 ;  /* 0x000000a200a27308 */ /* 0x000ea20000000800 */
[----:B0-----:R-:W-:Y:S02]  /*6f60*/  F2FP.BF16.F32.PACK_AB R154, R15, R14 ;  /* 0x0000000e0f9a723e */ /* 0x001fe400000010ff */
[----:B--2---:R-:W-:Y:S01]  /*6f70*/  F2FP.BF16.F32.PACK_AB R153, R162, R222 ;  /* 0x000000dea299723e */ /* 0x004fe200000010ff */
[-C--:B------:R-:W-:Y:S01]  /*6f80*/  FFMA.FTZ R165, R160, R11.reuse, -R12 ;  /* 0x0000000ba0a57223 */ /* 0x080fe2000001080c */
[----:B------:R-:W-:Y:S01]  /*6f90*/  FADD.FTZ R192, R21, R192 ;  /* 0x000000c015c07221 */ /* 0x000fe20000010000 */
[-CC-:B------:R-:W-:Y:S01]  /*6fa0*/  FFMA.FTZ R160, R164, R11.reuse, -R12.reuse ;  /* 0x0000000ba4a07223 */ /* 0x180fe2000001080c */
[-CC-:B------:R-:W-:Y:S01]  /*6fb0*/  FFMA.FTZ R21, R169, R11.reuse, -R12.reuse ;  /* 0x0000000ba9157223 */ /* 0x180fe2000001080c */
[----:B------:R-:W-:Y:S01]  /*6fc0*/  FFMA.FTZ R166, R166, R11, -R12 ;  /* 0x0000000ba6a67223 */ /* 0x000fe2000001080c */
[----:B------:R-:W-:Y:S01]  /*6fd0*/  FADD.FTZ R197, R20, R197 ;  /* 0x000000c514c57221 */ /* 0x000fe20000010000 */
[----:B------:R-:W-:Y:S08]  /*6fe0*/  MUFU.EX2 R189, R189 ;  /* 0x000000bd00bd7308 */ /* 0x000ff00000000800 */
[----:B------:R-:W-:Y:S08]  /*6ff0*/  MUFU.EX2 R188, R188 ;  /* 0x000000bc00bc7308 */ /* 0x000ff00000000800 */
[----:B------:R-:W-:Y:S08]  /*7000*/  MUFU.EX2 R186, R186 ;  /* 0x000000ba00ba7308 */ /* 0x000ff00000000800 */
[----:B------:R-:W-:Y:S08]  /*7010*/  MUFU.EX2 R187, R187 ;  /* 0x000000bb00bb7308 */ /* 0x000ff00000000800 */
[----:B------:R-:W-:Y:S08]  /*7020*/  MUFU.EX2 R165, R165 ;  /* 0x000000a500a57308 */ /* 0x000ff00000000800 */
[----:B------:R-:W-:Y:S08]  /*7030*/  MUFU.EX2 R160, R160 ;  /* 0x000000a000a07308 */ /* 0x000ff00000000800 */
[----:B------:R-:W-:Y:S01]  /*7040*/  MUFU.EX2 R20, R166 ;  /* 0x000000a600147308 */ /* 0x000fe20000000800 */
[----:B------:R-:W-:-:S02]  /*7050*/  WARPGROUP.DEPBAR.LE gsb0, 0x0 ;  /* 0x00008000000079c5 */ /* 0x000fc40000010000 */
[-CC-:B------:R-:W-:Y:S01]  /*7060*/  FFMA.FTZ R158, R168, R11.reuse, -R12.reuse ;  /* 0x0000000ba89e7223 */ /* 0x180fe2000001080c */
[----:B------:R-:W-:-:S04]  /*7070*/  FFMA.FTZ R159, R171, R11, -R12 ;  /* 0x0000000bab9f7223 */ /* 0x000fc8000001080c */
[----:B------:R-:W-:Y:S08]  /*7080*/  MUFU.EX2 R157, R225 ;  /* 0x000000e1009d7308 */ /* 0x000ff00000000800 */
[----:B------:R-:W0:Y:S08]  /*7090*/  MUFU.EX2 R156, R224 ;  /* 0x000000e0009c7308 */ /* 0x000e300000000800 */
[----:B------:R-:W-:Y:S08]  /*70a0*/  MUFU.EX2 R158, R158 ;  /* 0x0000009e009e7308 */ /* 0x000ff00000000800 */
[----:B------:R-:W2:Y:S01]  /*70b0*/  MUFU.EX2 R159, R159 ;  /* 0x0000009f009f7308 */ /* 0x000ea20000000800 */
[----:B0-----:R-:W-:Y:S01]  /*70c0*/  F2FP.BF16.F32.PACK_AB R152, R156, R157 ;  /* 0x0000009d9c98723e */ /* 0x001fe200000010ff */
[----:B------:R-:W-:Y:S04]  /*70d0*/  STL.128 [R1+0x200], R24 ;  /* 0x0002001801007387 */ /* 0x000fe80000100c00 */
[----:B------:R-:W-:Y:S04]  /*70e0*/  STL.128 [R1+0x210], R28 ;  /* 0x0002101c01007387 */ /* 0x000fe80000100c00 */
[----:B------:R-:W-:Y:S04]  /*70f0*/  STL.128 [R1+0x220], R32 ;  /* 0x0002202001007387 */ /* 0x000fe80000100c00 */
[----:B------:R-:W-:Y:S01]  /*7100*/  STL.128 [R1+0x230], R36 ;  /* 0x0002302401007387 */ /* 0x000fe20000100c00 */
[----:B--2---:R-:W-:-:S03]  /*7110*/  F2FP.BF16.F32.PACK_AB R155, R159, R158 ;  /* 0x0000009e9f9b723e */ /* 0x004fc600000010ff */
        /* <DEDUP_REMOVED lines=30> */
[----:B------:R-:W0:Y:S01]  /*7300*/  MUFU.EX2 R21, R21 ;  /* 0x0000001500157308 */ /* 0x000e220000000800 */
[----:B------:R-:W-:-:S04]  /*7310*/  FADD.FTZ R192, R220, R192 ;  /* 0x000000c0dcc07221 */ /* 0x000fc80000010000 */
[----:B------:R-:W-:Y:S01]  /*7320*/  FADD.FTZ R221, R221, R192 ;  /* 0x000000c0dddd7221 */ /* 0x000fe20000010000 */
[-CC-:B------:R-:W-:Y:S01]  /*7330*/  FFMA.FTZ R163, R163, R11.reuse, -R12.reuse ;  /* 0x0000000ba3a37223 */ /* 0x180fe2000001080c */
[-CC-:B------:R-:W-:Y:S01]  /*7340*/  FFMA.FTZ R170, R170, R11.reuse, -R12.reuse ;  /* 0x0000000baaaa7223 */ /* 0x180fe2000001080c */
[-CC-:B------:R-:W-:Y:S01]  /*7350*/  FFMA.FTZ R172, R172, R11.reuse, -R12.reuse ;  /* 0x0000000bacac7223 */ /* 0x180fe2000001080c */
[----:B------:R-:W-:Y:S01]  /*7360*/  FADD.FTZ R221, R19, R221 ;  /* 0x000000dd13dd7221 */ /* 0x000fe20000010000 */
[-CC-:B------:R-:W-:Y:S01]  /*7370*/  FFMA.FTZ R19, R167, R11.reuse, -R12.reuse ;  /* 0x0000000ba7137223 */ /* 0x180fe2000001080c */
[-CC-:B------:R-:W-:Y:S01]  /*7380*/  FFMA.FTZ R177, R177, R11.reuse, -R12.reuse ;  /* 0x0000000bb1b17223 */ /* 0x180fe2000001080c */
[-CC-:B------:R-:W-:Y:S01]  /*7390*/  FFMA.FTZ R178, R178, R11.reuse, -R12.reuse ;  /* 0x0000000bb2b27223 */ /* 0x180fe2000001080c */
[-CC-:B------:R-:W-:Y:S01]  /*73a0*/  FFMA.FTZ R179, R179, R11.reuse, -R12.reuse ;  /* 0x0000000bb3b37223 */ /* 0x180fe2000001080c */
[----:B------:R-:W-:Y:S01]  /*73b0*/  FFMA.FTZ R180, R180, R11, -R12 ;  /* 0x0000000bb4b47223 */ /* 0x000fe2000001080c */
[----:B------:R-:W-:Y:S01]  /*73c0*/  VIADD R12, R8, 0x200 ;  /* 0x00000200080c7836 */ /* 0x000fe20000000000 */
[----:B------:R-:W-:Y:S04]  /*73d0*/  MUFU.EX2 R181, R181 ;  /* 0x000000b500b57308 */ /* 0x000fe80000000800 */
[----:B------:R-:W-:-:S04]  /*73e0*/  R2UR UR6, R12 ;  /* 0x000000000c0672ca */ /* 0x000fc800000e0000 */
[----:B------:R-:W-:Y:S08]  /*73f0*/  MUFU.EX2 R182, R182 ;  /* 0x000000b600b67308 */ /* 0x000ff00000000800 */
[----:B------:R-:W-:Y:S08]  /*7400*/  MUFU.EX2 R183, R183 ;  /* 0x000000b700b77308 */ /* 0x000ff00000000800 */
[----:B------:R-:W2:Y:S08]  /*7410*/  MUFU.EX2 R184, R184 ;  /* 0x000000b800b87308 */ /* 0x000eb00000000800 */
[----:B------:R-:W-:Y:S08]  /*7420*/  MUFU.EX2 R163, R163 ;  /* 0x000000a300a37308 */ /* 0x000ff00000000800 */
[----:B------:R-:W3:Y:S08]  /*7430*/  MUFU.EX2 R19, R19 ;  /* 0x0000001300137308 */ /* 0x000ef00000000800 */
[----:B------:R-:W-:Y:S08]  /*7440*/  MUFU.EX2 R11, R170 ;  /* 0x000000aa000b7308 */ /* 0x000ff00000000800 */
[----:B------:R-:W4:Y:S01]  /*7450*/  MUFU.EX2 R12, R172 ;  /* 0x000000ac000c7308 */ /* 0x000f220000000800 */
[----:B------:R-:W-:-:S02]  /*7460*/  WARPGROUP.DEPBAR.LE gsb0, 0x0 ;  /* 0x00008000000079c5 */ /* 0x000fc40000010000 */
[----:B------:R-:W-:Y:S02]  /*7470*/  F2FP.BF16.F32.PACK_AB R152, R188, R189 ;  /* 0x000000bdbc98723e */ /* 0x000fe400000010ff */
[----:B------:R-:W-:Y:S02]  /*7480*/  F2FP.BF16.F32.PACK_AB R154, R187, R186 ;  /* 0x000000babb9a723e */ /* 0x000fe400000010ff */
[----:B------:R-:W-:Y:S02]  /*7490*/  F2FP.BF16.F32.PACK_AB R153, R160, R165 ;  /* 0x000000a5a099723e */ /* 0x000fe400000010ff */
[----:B0-----:R-:W-:Y:S01]  /*74a0*/  F2FP.BF16.F32.PACK_AB R155, R21, R20 ;  /* 0x00000014159b723e */ /* 0x001fe200000010ff */
        /* <DEDUP_REMOVED lines=34> */
[----:B------:R-:W-:Y:S08]  /*76d0*/  MUFU.EX2 R173, R173 ;  /* 0x000000ad00ad7308 */ /* 0x000ff00000000800 */
[----:B------:R-:W0:Y:S08]  /*76e0*/  MUFU.EX2 R174, R174 ;  /* 0x000000ae00ae7308 */ /* 0x000e300000000800 */
[----:B------:R-:W-:Y:S08]  /*76f0*/  MUFU.EX2 R175, R175 ;  /* 0x000000af00af7308 */ /* 0x000ff00000000800 */
[----:B------:R-:W1:Y:S08]  /*7700*/  MUFU.EX2 R176, R176 ;  /* 0x000000b000b07308 */ /* 0x000e700000000800 */
[----:B------:R-:W-:Y:S08]  /*7710*/  MUFU.EX2 R177, R177 ;  /* 0x000000b100b17308 */ /* 0x000ff00000000800 */
[----:B------:R-:W1:Y:S08]  /*7720*/  MUFU.EX2 R178, R178 ;  /* 0x000000b200b27308 */ /* 0x000e700000000800 */
[----:B------:R-:W-:Y:S08]  /*7730*/  MUFU.EX2 R179, R179 ;  /* 0x000000b300b37308 */ /* 0x000ff00000000800 */
[----:B------:R-:W1:Y:S01]  /*7740*/  MUFU.EX2 R180, R180 ;  /* 0x000000b400b47308 */ /* 0x000e620000000800 */
[----:B------:R-:W-:Y:S01]  /*7750*/  VIADD R8, R8, 0x280 ;  /* 0x0000028008087836 */ /* 0x000fe20000000000 */
[----:B------:R-:W-:-:S02]  /*7760*/  WARPGROUP.DEPBAR.LE gsb0, 0x0 ;  /* 0x00008000000079c5 */ /* 0x000fc40000010000 */
[----:B------:R-:W-:Y:S01]  /*7770*/  FADD.FTZ R152, R13, R197 ;  /* 0x000000c50d987221 */ /* 0x000fe20000010000 */
[----:B------:R-:W-:Y:S01]  /*7780*/  IMAD.MOV.U32 R13, RZ, RZ, R9 ;  /* 0x000000ffff0d7224 */ /* 0x000fe200078e0009 */
[----:B--2---:R-:W-:Y:S02]  /*7790*/  F2FP.BF16.F32.PACK_AB R154, R184, R183 ;  /* 0x000000b7b89a723e */ /* 0x004fe400000010ff */
[----:B------:R-:W-:Y:S02]  /*77a0*/  FADD.FTZ R157, R157, R152 ;  /* 0x000000989d9d7221 */ /* 0x000fe40000010000 */
[----:B------:R-:W-:Y:S02]  /*77b0*/  R2UR UR7, R13 ;  /* 0x000000000d0772ca */ /* 0x000fe400000e0000 */
[----:B------:R-:W-:Y:S02]  /*77c0*/  F2FP.BF16.F32.PACK_AB R152, R182, R181 ;  /* 0x000000b5b698723e */ /* 0x000fe400000010ff */
[----:B---3--:R-:W-:-:S02]  /*77d0*/  F2FP.BF16.F32.PACK_AB R153, R19, R163 ;  /* 0x000000a31399723e */ /* 0x008fc400000010ff */
[----:B----4-:R-:W-:Y:S01]  /*77e0*/  F2FP.BF16.F32.PACK_AB R155, R12, R11 ;  /* 0x0000000b0c9b723e */ /* 0x010fe200000010ff */
        /* <DEDUP_REMOVED lines=34> */
[----:B------:R-:W-:Y:S02]  /*7a10*/  R2UR UR6, R8 ;  /* 0x00000000080672ca */ /* 0x000fe400000e0000 */
[----:B------:R-:W-:Y:S01]  /*7a20*/  R2UR UR7, R9 ;  /* 0x00000000090772ca */ /* 0x000fe200000e0000 */
[----:B------:R-:W-:Y:S01]  /*7a30*/  FADD.FTZ R221, R222, R221 ;  /* 0x000000dddedd7221 */ /* 0x000fe20000010000 */
[----:B------:R-:W-:Y:S01]  /*7a40*/  FADD.FTZ R13, R156, R157 ;  /* 0x0000009d9c0d7221 */ /* 0x000fe20000010000 */
[----:B------:R-:W2:Y:S02]  /*7a50*/  LDL R9, [R1+0x28] ;  /* 0x0000280001097983 */ /* 0x000ea40000100800 */
[----:B------:R-:W-:Y:S01]  /*7a60*/  FADD.FTZ R157, R162, R221 ;  /* 0x000000dda29d7221 */ /* 0x000fe20000010000 */
[----:B------:R-:W-:Y:S01]  /*7a70*/  FADD.FTZ R14, R14, R13 ;  /* 0x0000000d0e0e7221 */ /* 0x000fe20000010000 */
[----:B------:R3:W5:Y:S02]  /*7a80*/  LDL R8, [R1+0x1f0] ;  /* 0x0001f00001087983 */ /* 0x0007640000100800 */
[----:B------:R-:W-:Y:S01]  /*7a90*/  FADD.FTZ R158, R158, R157 ;  /* 0x0000009d9e9e7221 */ /* 0x000fe20000010000 */
[----:B------:R-:W-:-:S03]  /*7aa0*/  FADD.FTZ R14, R15, R14 ;  /* 0x0000000e0f0e7221 */ /* 0x000fc60000010000 */
[----:B------:R-:W-:Y:S01]  /*7ab0*/  FADD.FTZ R158, R159, R158 ;  /* 0x0000009e9f9e7221 */ /* 0x000fe20000010000 */
[----:B------:R-:W-:-:S03]  /*7ac0*/  FADD.FTZ R189, R189, R14 ;  /* 0x0000000ebdbd7221 */ /* 0x000fc60000010000 */
[----:B------:R-:W-:Y:S01]  /*7ad0*/  FADD.FTZ R165, R165, R158 ;  /* 0x0000009ea5a57221 */ /* 0x000fe20000010000 */
[----:B------:R-:W-:Y:S02]  /*7ae0*/  WARPGROUP.DEPBAR.LE gsb0, 0x0 ;  /* 0x00008000000079c5 */ /* 0x000fe40000010000 */
[----:B0-----:R-:W-:Y:S02]  /*7af0*/  F2FP.BF16.F32.PACK_AB R152, R174, R173 ;  /* 0x000000adae98723e */ /* 0x001fe400000010ff */
[----:B-1----:R-:W-:Y:S02]  /*7b00*/  F2FP.BF16.F32.PACK_AB R154, R176, R175 ;  /* 0x000000afb09a723e */ /* 0x002fe400000010ff */
[----:B------:R-:W-:Y:S02]  /*7b10*/  F2FP.BF16.F32.PACK_AB R153, R178, R177 ;  /* 0x000000b1b299723e */ /* 0x000fe400000010ff */
[----:B------:R-:W-:Y:S01]  /*7b20*/  F2FP.BF16.F32.PACK_AB R155, R180, R179 ;  /* 0x000000b3b49b723e */ /* 0x000fe200000010ff */
        /* <DEDUP_REMOVED lines=34> */
[----:B------:R-:W-:Y:S01]  /*7d50*/  FADD.FTZ R189, R188, R189 ;  /* 0x000000bdbcbd7221 */ /* 0x000fe20000010000 */
[----:B------:R-:W-:-:S03]  /*7d60*/  FADD.FTZ R165, R160, R165 ;  /* 0x000000a5a0a57221 */ /* 0x000fc60000010000 */
[----:B------:R-:W-:Y:S01]  /*7d70*/  FADD.FTZ R186, R186, R189 ;  /* 0x000000bdbaba7221 */ /* 0x000fe20000010000 */
[----:B------:R-:W-:Y:S01]  /*7d80*/  FADD.FTZ R20, R20, R165 ;  /* 0x000000a514147221 */ /* 0x000fe20000010000 */
        /* <DEDUP_REMOVED lines=33> */
[----:B------:R-:W4:Y:S04]  /*7fa0*/  LDL R153, [R1+0x200] ;  /* 0x0002000001997983 */ /* 0x000f280000100800 */
[----:B0-----:R-:W3:Y:S04]  /*7fb0*/  LDL R115, [R1+0x204] ;  /* 0x0002040001737983 */ /* 0x001ee80000100800 */
        /* <DEDUP_REMOVED lines=142> */
[----:B------:R0:W-:Y:S02]  /*88a0*/  STL [R1+0x68], RZ ;  /* 0x000068ff01007387 */ /* 0x0001e40000100800 */
[----:B------:R-:W-:Y:S01]  /*88b0*/  FADD.FTZ R176, R176, R175 ;  /* 0x000000afb0b07221 */ /* 0x000fe20000010000 */
[----:B------:R-:W-:Y:S01]  /*88c0*/  FADD.FTZ R177, R180, R177 ;  /* 0x000000b1b4b17221 */ /* 0x000fe20000010000 */
[----:B------:R0:W-:Y:S04]  /*88d0*/  STL [R1+0x68], R6 ;  /* 0x0000680601007387 */ /* 0x0001e80000100800 */
[----:B------:R0:W-:Y:S04]  /*88e0*/  STL [R1+0x68], R6 ;  /* 0x0000680601007387 */ /* 0x0001e80000100800 */
[----:B------:R0:W-:Y:S01]  /*88f0*/  STL [R1+0x68], R6 ;  /* 0x0000680601007387 */ /* 0x0001e20000100800 */
[----:B--2---:R-:W-:-:S03]  /*8900*/  LOP3.LUT R9, R9, 0x1, RZ, 0xfc, !PT ;  /* 0x0000000109097812 */ /* 0x004fc600078efcff */
[----:B------:R0:W-:Y:S04]  /*8910*/  STL [R1+0x68], R6 ;  /* 0x0000680601007387 */ /* 0x0001e80000100800 */
[----:B------:R0:W-:Y:S04]  /*8920*/  STL [R1+0x68], R6 ;  /* 0x0000680601007387 */ /* 0x0001e80000100800 */
[----:B------:R0:W-:Y:S04]  /*8930*/  STL [R1+0x68], R6 ;  /* 0x0000680601007387 */ /* 0x0001e80000100800 */
[----:B------:R0:W-:Y:S04]  /*8940*/  STL [R1+0x414], R10 ;  /* 0x0004140a01007387 */ /* 0x0001e80000100800 */
[----:B------:R0:W-:Y:S04]  /*8950*/  STL.64 [R1+0x420], R176 ;  /* 0x000420b001007387 */ /* 0x0001e80000100a00 */
[----:B----4-:R0:W-:Y:S04]  /*8960*/  STL [R1+0x200], R153 ;  /* 0x0002009901007387 */ /* 0x0101e80000100800 */
        /* <DEDUP_REMOVED lines=127> */
[----:B------:R-:W-:Y:S01]  /*9160*/  ISETP.NE.AND P0, PT, R9, 0x3, PT ;  /* 0x000000030900780c */ /* 0x000fe20003f05270 */
[----:B------:R-:W-:-:S12]  /*9170*/  BSSY B0, `(.L_x_11221) ;  /* 0x0000003000007945 */ /* 0x000fd80003800000 */
[----:B0-----:R-:W-:Y:S05]  /*9180*/  @!P0 BRA `(.L_x_11222) ;  /* 0x0000000000048947 */ /* 0x001fea0003800000 */
[----:B------:R-:W-:Y:S01]  /*9190*/  BPT.TRAP 0x1 ;  /* 0x000000040000795c */ /* 0x000fe20000300000 */
.L_x_11222:
[----:B------:R-:W-:Y:S05]  /*91a0*/  BSYNC B0 ;  /* 0x0000000000007941 */ /* 0x000fea0003800000 */
.L_x_11221:
[----:B------:R-:W2:Y:S01]  /*91b0*/  LDL.64 R10, [R1+0x48] ;  /* 0x00004800010a7983 */ /* 0x000ea20000100a00 */
[----:B------:R-:W-:Y:S01]  /*91c0*/  UISETP.NE.AND UP1, UPT, UR39, URZ, UPT ;  /* 0x0000003f2700728c */ /* 0x000fe2000bf25270 */
[----:B------:R-:W0:Y:S01]  /*91d0*/  LDC R12, c[0x0][0x450] ;  /* 0x00011400ff0c7b82 */ /* 0x000e220000000800 */
[----:B------:R-:W-:Y:S01]  /*91e0*/  UISETP.NE.AND UP0, UPT, UR41, URZ, UPT ;  /* 0x0000003f2900728c */ /* 0x000fe2000bf05270 */
[----:B------:R-:W3:Y:S01]  /*91f0*/  LDL R6, [R1+0x34] ;  /* 0x0000340001067983 */ /* 0x000ee20000100800 */
[----:B--2---:R-:W-:-:S05]  /*9200*/  MOV R9, R10 ;  /* 0x0000000a00097202 */ /* 0x004fca0000000f00 */
[----:B-----5:R-:W-:Y:S02]  /*9210*/  IMAD R9, R8, 0x8, R9 ;  /* 0x0000000808097824 */ /* 0x020fe400078e0209 */
[----:B------:R-:W-:-:S03]  /*9220*/  IMAD.IADD R8, R185, 0x1, -R0 ;  /* 0x00000001b9087824 */ /* 0x000fc600078e0a00 */
[----:B---3--:R-:W-:-:S04]  /*9230*/  PRMT R6, R6, 0x654, R9 ;  /* 0x0000065406067816 */ /* 0x008fc80000000009 */
[----:B------:R1:W-:Y:S01]  /*9240*/  SYNCS.ARRIVE.TRANS64.RED.A1T0 RZ, [R6+URZ], RZ ;  /* 0x000000ff06ff79a7 */ /* 0x0003e2000810043f */
[----:B------:R-:W2:Y:S01]  /*9250*/  LDL R0, [R8] ;  /* 0x0000000008007983 */ /* 0x000ea20000100800 */
[----:B------:R-:W-:Y:S02]  /*9260*/  PLOP3.LUT P0, PT, PT, PT, UP1, 0x80, 0x0 ;  /* 0x000000000000781c */ /* 0x000fe40003f0f018 */
[----:B------:R-:W-:Y:S01]  /*9270*/  PLOP3.LUT P1, PT, PT, PT, UP1, 0x80, 0x0 ;  /* 0x000000000000781c */ /* 0x000fe20003f2f018 */
[----:B------:R-:W-:-:S06]  /*9280*/  UIADD3 UR45, UR45, -0x2, URZ ;  /* 0xfffffffe2d2d7890 */ /* 0x000fcc000fffe03f */
[----:B------:R-:W-:Y:S02]  /*9290*/  IMAD.U32 R11, RZ, RZ, UR45 ;  /* 0x0000002dff0b7e24 */ /* 0x000fe4000f8e00ff */
[----:B--2---:R-:W-:-:S04]  /*92a0*/  IMAD.SHL.U32 R0, R0, 0x80, RZ ;  /* 0x0000008000007824 */ /* 0x004fc800078e00ff */
[----:B------:R-:W-:Y:S01]  /*92b0*/  @P0 IMAD.HI.U32 R7, R0, R7, RZ ;  /* 0x0000000700070227 */ /* 0x000fe200078e00ff */
[----:B------:R-:W-:-:S03]  /*92c0*/  PLOP3.LUT P0, PT, PT, PT, UP0, 0x40, 0x0 ;  /* 0x000000000000781c */ /* 0x000fc60003f0e808 */
[----:B-1----:R-:W-:Y:S01]  /*92d0*/  IMAD.MOV.U32 R6, RZ, RZ, R0 ;  /* 0x000000ffff067224 */ /* 0x002fe200078e0000 */
[----:B0-----:R-:W-:-:S05]  /*92e0*/  @P1 SHF.R.U32.HI R6, RZ, R12, R7 ;  /* 0x0000000cff061219 */ /* 0x001fca0000011607 */
[----:B------:R-:W-:-:S04]  /*92f0*/  VIADD R7, R6, UR44 ;  /* 0x0000002c06077c36 */ /* 0x000fc80008000000 */
        /* <DEDUP_REMOVED lines=12> */
.L_x_11225:
[----:B------:R-:W-:-:S13]  /*93c0*/  ISETP.NE.AND P0, PT, R5, 0x1, PT ;  /* 0x000000010500780c */ /* 0x000fda0003f05270 */
[----:B------:R-:W-:-:S05]  /*93d0*/  @P0 IMAD.HI.U32 R2, R6, R2, RZ ;  /* 0x0000000206020227 */ /* 0x000fca00078e00ff */
[----:B------:R-:W-:-:S07]  /*93e0*/  @P0 SHF.R.U32.HI R6, RZ, R3, R2 ;  /* 0x00000003ff060219 */ /* 0x000fce0000011602 */
.L_x_11226:
[----:B------:R-:W-:Y:S05]  /*93f0*/  BSYNC B0 ;  /* 0x0000000000007941 */ /* 0x000fea0003800000 */
.L_x_11224:
[----:B------:R-:W-:-:S05]  /*9400*/  IMAD R5, R6, R5, R5 ;  /* 0x0000000506057224 */ /* 0x000fca00078e0205 */
[----:B------:R-:W-:-:S07]  /*9410*/  VIMNMX R4, R4, R5, PT ;  /* 0x0000000504047248 */ /* 0x000fce0003fe0100 */
.L_x_11223:
[----:B------:R-:W-:Y:S01]  /*9420*/  IMAD.HI R4, R4, 0x2aaaaaab, RZ ;  /* 0x2aaaaaab04047827 */ /* 0x000fe200078e02ff */
[----:B------:R-:W-:Y:S04]  /*9430*/  BSSY B1, `(.L_x_11227) ;  /* 0x0000012000017945 */ /* 0x000fe80003800000 */
[----:B------:R-:W-:-:S04]  /*9440*/  SHF.R.U32.HI R3, RZ, 0x1f, R4 ;  /* 0x0000001fff037819 */ /* 0x000fc80000011604 */
[----:B------:R-:W-:-:S04]  /*9450*/  LEA.HI.SX32 R3, R4, R3, 0x1c ;  /* 0x0000000304037211 */ /* 0x000fc800078fe2ff */
[----:B------:R-:W-:-:S04]  /*9460*/  VIMNMX R192, R3, UR40, !PT ;  /* 0x0000002803c07c48 */ /* 0x000fc8000ffe0100 */
[----:B------:R-:W-:-:S13]  /*9470*/  ISETP.GE.AND P0, PT, R11, R192, PT ;  /* 0x000000c00b00720c */ /* 0x000fda0003f06270 */
[----:B------:R-:W-:Y:S05]  /*9480*/  @!P0 BRA `(.L_x_11228) ;  /* 0x0000000000308947 */ /* 0x000fea0003800000 */
[----:B------:R-:W-:Y:S01]  /*9490*/  BSSY B0, `(.L_x_11229) ;  /* 0x0000007000007945 */ /* 0x000fe20003800000 */
.L_x_11230:
[----:B------:R-:W-:Y:S01]  /*94a0*/  VIADD R0, R16, 0x150 ;  /* 0x0000015010007836 */ /* 0x000fe20000000000 */
[----:B------:R-:W-:-:S07]  /*94b0*/  MOV R220, 0x94d0 ;  /* 0x000094d000dc7802 */ /* 0x000fce0000000f00 */
[----:B------:R-:W-:Y:S05]  /*94c0*/  CALL.REL.NOINC `($_ZN7cutlass13device_kernelIN5flash11enable_sm90INS1_16FlashAttnFwdSm90INS1_25CollectiveMainloopFwdSm90ILi2EN4cute5tupleIJNS5_1CILi1EEES8_S8_EEENS6_IJNS7_ILi128EEENS7_ILi96EEENS7_ILi64EEEEEELi256ENS_10bfloat16_tEfNS_4arch4Sm90ELb0ELb1ELb0ELb0ELb1ELb0ELb1ELb1ELb0ELb1ELb0ELb0EEENS1_21CollectiveEpilogueFwdINS6_IJSA_NS7_ILi256EEESB_EEES9_SE_SG_Li256ELb0ELb1ELb0ELb0EEENS1_30DynamicPersistentTileSchedulerILi256ELi128ELb0ELb1ELb1EEEEEEEEEvNT_6ParamsE$_ZZN5flash25CollectiveMainloopFwdSm90ILi2EN4cute5tupleIJNS1_1CILi1EEES4_S4_EEENS2_IJNS3_ILi128EEENS3_ILi96EEENS3_ILi64EEEEEELi256EN7cutlass10bfloat16_tEfNSA_4arch4Sm90ELb0ELb1ELb0ELb0ELb1ELb0ELb1ELb1ELb0ELb1ELb0ELb0EE3mmaINS_16FlashAttnFwdSm90ISE_NS_21CollectiveEpilogueFwdINS2_IJS6_NS3_ILi256EEES7_EEES5_SB_SD_Li256ELb0ELb1ELb0ELb0EEENS_30DynamicPersistentTileSchedulerILi256ELi128ELb0ELb1ELb1EEEE13SharedStorageENS1_6TensorINS1_11ArrayEngineIfLm128EEENS1_6LayoutINS2_IJNS2_IJNS3_ILi2EEEST_NS3_ILi32EEEEEES4_S4_EEENS2_IJNS2_IJS4_ST_NS3_ILi4EEEEEENS3_ILi0EEESZ_EEEEEEENS_7SoftmaxILi2ELi0EEEEEbRKNSE_6ParamsENSA_13PipelineAsyncILi2EEES19_RNSA_13PipelineStateILj2EEERT0_RT1_iRiRKNS_16SeqlenInfoQKNewKILb0ELb0EEENS2_IJiiiiEEERT_ENKUliT_T0_T1_E_clIZSF_ISO_S12_S14_EbS17_S19_S19_S1C_S1E_S1G_iS1H_S1L_S1M_S1O_EUlRS1P_iE1_NS3_ILb0EEENS3_ILb1EEEEEDaiS1P_S1Q_S1R_) ;  /* 0x0000020c00cc7944 */ /* 0x000fea0003c00000 */
[C---:B------:R-:W-:Y:S01]  /*94d0*/  ISETP.GT.AND P0, PT, R11.reuse, R192, PT ;  /* 0x000000c00b00720c */ /* 0x040fe20003f04270 */
[----:B------:R-:W-:-:S12]  /*94e0*/  VIADD R11, R11, 0xffffffff ;  /* 0xffffffff0b0b7836 */ /* 0x000fd80000000000 */
[----:B------:R-:W-:Y:S05]  /*94f0*/  @P0 BRA `(.L_x_11230) ;  /* 0xfffffffc00e80947 */ /* 0x000fea000383ffff */
[----:B------:R-:W-:Y:S05]  /*9500*/  BSYNC B0 ;  /* 0x0000000000007941 */ /* 0x000fea0003800000 */
.L_x_11229:
[----:B------:R-:W-:Y:S02]  /*9510*/  ULDC UR4, c[0x0][0x20] ;  /* 0x0000080000047ab9 */ /* 0x000fe40000000800 */
[----:B------:R-:W-:-:S05]  /*9520*/  VIADD R2, R185, -UR4 ;  /* 0x80000004b9027c36 */ /* 0x000fca0008000000 */
[----:B------:R-:W2:Y:S02]  /*9530*/  LDL R0, [R2] ;  /* 0x0000000002007983 */ /* 0x000ea40000100800 */
[----:B--2---:R-:W-:-:S07]  /*9540*/  IMAD.SHL.U32 R0, R0, 0x80, RZ ;  /* 0x0000008000007824 */ /* 0x004fce00078e00ff */
.L_x_11228:
[----:B------:R-:W-:Y:S05]  /*9550*/  BSYNC B1 ;  /* 0x0000000000017941 */ /* 0x000fea0003800000 */
.L_x_11227:
        /* <DEDUP_REMOVED lines=26> */
.L_x_11233:
[----:B------:R-:W-:Y:S02]  /*9700*/  ULDC UR4, c[0x0][0xadc] ;  /* 0x0002b70000047ab9 */ /* 0x000fe40000000800 */
[----:B------:R-:W-:-:S05]  /*9710*/  IMAD.U32 R5, RZ, RZ, UR4 ;  /* 0x00000004ff057e24 */ /* 0x000fca000f8e00ff */
[----:B------:R-:W-:-:S13]  /*9720*/  ISETP.NE.AND P0, PT, R5, 0x1, PT ;  /* 0x000000010500780c */ /* 0x000fda0003f05270 */
[----:B------:R-:W0:Y:S02]  /*9730*/  @P0 LDC.64 R6, c[0x0][0xae0] ;  /* 0x0002b800ff060b82 */ /* 0x000e240000000a00 */
[----:B0-----:R-:W-:-:S05]  /*9740*/  @P0 IMAD.HI.U32 R4, R0, R6, RZ ;  /* 0x0000000600040227 */ /* 0x001fca00078e00ff */
[----:B------:R-:W-:-:S07]  /*9750*/  @P0 SHF.R.U32.HI R0, RZ, R7, R4 ;  /* 0x00000007ff000219 */ /* 0x000fce0000011604 */
.L_x_11234:
[----:B------:R-:W-:Y:S05]  /*9760*/  BSYNC B0 ;  /* 0x0000000000007941 */ /* 0x000fea0003800000 */
.L_x_11232:
[----:B------:R-:W-:-:S05]  /*9770*/  IMAD R3, R0, R5, RZ ;  /* 0x0000000500037224 */ /* 0x000fca00078e02ff */
[----:B------:R-:W-:-:S07]  /*9780*/  VIMNMX R2, R2, R3, !PT ;  /* 0x0000000302027248 */ /* 0x000fce0007fe0100 */
.L_x_11231:
[----:B------:R-:W-:-:S04]  /*9790*/  VIADD R2, R2, 0x5f ;  /* 0x0000005f02027836 */ /* 0x000fc80000000000 */
[----:B------:R-:W-:-:S05]  /*97a0*/  IMAD.HI R2, R2, 0x2aaaaaab, RZ ;  /* 0x2aaaaaab02027827 */ /* 0x000fca00078e02ff */
[----:B------:R-:W-:-:S04]  /*97b0*/  SHF.R.U32.HI R3, RZ, 0x1f, R2 ;  /* 0x0000001fff037819 */ /* 0x000fc80000011602 */
[----:B------:R-:W-:-:S04]  /*97c0*/  LEA.HI.SX32 R3, R2, R3, 0x1c ;  /* 0x0000000302037211 */ /* 0x000fc800078fe2ff */
[----:B------:R-:W-:-:S04]  /*97d0*/  VIMNMX R4, R3, UR40, !PT ;  /* 0x0000002803047c48 */ /* 0x000fc8000ffe0100 */
[----:B------:R-:W-:-:S13]  /*97e0*/  ISETP.GE.AND P0, PT, R11, R4, PT ;  /* 0x000000040b00720c */ /* 0x000fda0003f06270 */
[----:B------:R-:W-:Y:S05]  /*97f0*/  @!P0 BRA `(.L_x_11235) ;  /* 0x0000009800088947 */ /* 0x000fea0003800000 */
.L_x_11254:
        /* <DEDUP_REMOVED lines=20> */
.L_x_11237:
[----:B------:R-:W-:Y:S05]  /*9940*/  BSYNC B0 ;  /* 0x0000000000007941 */ /* 0x000fea0003800000 */
.L_x_11236:
[----:B------:R-:W2:Y:S01]  /*9950*/  LDL.64 R8, [R1+0x18] ;  /* 0x0000180001087983 */ /* 0x000ea20000100a00 */
[----:B-----5:R-:W-:Y:S02]  /*9960*/  SHF.L.U32 R5, R6, 0x1f, RZ ;  /* 0x0000001f06057819 */ /* 0x020fe400000006ff */
[----:B--2---:R-:W-:-:S05]  /*9970*/  MOV R3, R8 ;  /* 0x0000000800037202 */ /* 0x004fca0000000f00 */
[----:B------:R-:W-:-:S04]  /*9980*/  IMAD R2, R2, 0x8, R3 ;  /* 0x0000000802027824 */ /* 0x000fc800078e0203 */
[----:B------:R1:W2:Y:S01]  /*9990*/  SYNCS.PHASECHK.TRANS64.TRYWAIT P0, [R2+URZ], R5 ;  /* 0x00000005020075a7 */ /* 0x0002a2000800017f */
[----:B0-----:R1:W5:Y:S01]  /*99a0*/  LDL.64 R6, [R1+0x1f0] ;  /* 0x0001f00001067983 */ /* 0x0013620000100a00 */
[----:B------:R-:W-:Y:S04]  /*99b0*/  BSSY B0, `(.L_x_11238) ;  /* 0x0000003000007945 */ /* 0x000fe80003800000 */
[----:B------:R-:W-:Y:S05]  /*99c0*/  @!P1 BRA `(.L_x_11239) ;  /* 0x0000000000049947 */ /* 0x000fea0003800000 */
[----:B------:R-:W-:Y:S01]  /*99d0*/  BPT.TRAP 0x1 ;  /* 0x000000040000795c */ /* 0x000fe20000300000 */
.L_x_11239:
[----:B------:R-:W-:Y:S05]  /*99e0*/  BSYNC B0 ;  /* 0x0000000000007941 */ /* 0x000fea0003800000 */
.L_x_11238:
[----:B------:R-:W-:Y:S04]  /*99f0*/  BSSY B0, `(.L_x_11240) ;  /* 0x0000006000007945 */ /* 0x000fe80003800000 */
[----:B--2---:R-:W-:Y:S05]  /*9a00*/  @P0 BRA `(.L_x_11241) ;  /* 0x0000000000100947 */ /* 0x004fea0003800000 */
[----:B-----5:R-:W-:Y:S01]  /*9a10*/  IMAD R6, R6, 0x8, R3 ;  /* 0x0000000806067824 */ /* 0x020fe200078e0203 */
[----:B------:R-:W-:-:S04]  /*9a20*/  SHF.L.U32 R7, R7, 0x1f, RZ ;  /* 0x0000001f07077819 */ /* 0x000fc800000006ff */
[----:B------:R-:W0:Y:S02]  /*9a30*/  SYNCS.PHASECHK.TRANS64.TRYWAIT P0, [R6+URZ], R7 ;  /* 0x00000007060075a7 */ /* 0x000e24000800017f */
[----:B0-----:R-:W-:Y:S05]  /*9a40*/  @!P0 BRA `(.L_x_11242) ;  /* 0x000001d000048947 */ /* 0x001fea0003800000 */
.L_x_11241:
[----:B------:R-:W-:Y:S05]  /*9a50*/  BSYNC B0 ;  /* 0x0000000000007941 */ /* 0x000fea0003800000 */
.L_x_11240:
[----:B-1----:R-:W2:Y:S04]  /*9a60*/  LDL R5, [R1+0x1f0] ;  /* 0x0001f00001057983 */ /* 0x002ea80000100800 */
[----:B------:R-:W2:Y:S01]  /*9a70*/  LDL.64 R2, [R1+0x80] ;  /* 0x0000800001027983 */ /* 0x000ea20000100a00 */
[----:B------:R-:W-:Y:S05]  /*9a80*/  WARPSYNC.ALL ;  /* 0x0000000000007948 */ /* 0x000fea0003800000 */
[----:B------:R-:W3:Y:S04]  /*9a90*/  LDL.64 R8, [R1+0x78] ;  /* 0x0000780001087983 */ /* 0x000ee80000100a00 */
[----:B0----5:R-:W4:Y:S04]  /*9aa0*/  LDL.64 R6, [R1+0x78] ;  /* 0x0000780001067983 */ /* 0x021f280000100a00 */
[----:B------:R-:W4:Y:S01]  /*9ab0*/  LDL.64 R12, [R1+0x78] ;  /* 0x00007800010c7983 */ /* 0x000f220000100a00 */
[----:B--2---:R-:W-:Y:S01]  /*9ac0*/  IMAD R2, R5, 0x300, R2 ;  /* 0x0000030005027824 */ /* 0x004fe200078e0202 */
[----:B------:R-:W-:Y:S01]  /*9ad0*/  R2UR UR7, R3 ;  /* 0x00000000030772ca */ /* 0x000fe200000e0000 */
[----:B------:R-:W-:Y:S01]  /*9ae0*/  WARPGROUP.ARRIVE ;  /* 0x00000000000079c5 */ /* 0x000fe20000000000 */
[----:B------:R-:W2:Y:S01]  /*9af0*/  LDL.64 R14, [R1+0x78] ;  /* 0x00007800010e7983 */ /* 0x000ea20000100a00 */
[----:B------:R-:W-:Y:S01]  /*9b00*/  IMAD.MOV.U32 R0, RZ, RZ, 0x1 ;  /* 0x00000001ff007424 */ /* 0x000fe200078e00ff */
[----:B------:R-:W-:-:S02]  /*9b10*/  R2UR UR6, R2 ;  /* 0x00000000020672ca */ /* 0x000fc400000e0000 */
[----:B------:R0:W-:Y:S04]  /*9b20*/  STL [R1+0x60], RZ ;  /* 0x000060ff01007387 */ /* 0x0001e80000100800 */
[----:B------:R0:W-:Y:S04]  /*9b30*/  STL [R1+0x60], R0 ;  /* 0x0000600001007387 */ /* 0x0001e80000100800 */
[----:B------:R0:W-:Y:S04]  /*9b40*/  STL [R1+0x60], R0 ;  /* 0x0000600001007387 */ /* 0x0001e80000100800 */
[----:B------:R0:W-:Y:S04]  /*9b50*/  STL [R1+0x60], R0 ;  /* 0x0000600001007387 */ /* 0x0001e80000100800 */
[----:B------:R0:W-:Y:S04]  /*9b60*/  STL [R1+0x60], R0 ;  /* 0x0000600001007387 */ /* 0x0001e80000100800 */
[----:B------:R0:W5:Y:S01]  /*9b70*/  LDL.64 R20, [R1+0x1f0] ;  /* 0x0001f00001147983 */ /* 0x0001620000100a00 */
[----:B---3--:R-:W-:-:S02]  /*9b80*/  R2UR UR4, R8 ;  /* 0x00000000080472ca */ /* 0x008fc400000e0000 */
[----:B------:R-:W-:-:S13]  /*9b90*/  R2UR UR5, R9 ;  /* 0x00000000090572ca */ /* 0x000fda00000e0000 */
[----:B------:R-:W-:Y:S01]  /*9ba0*/  HGMMA.64x96x16.F32.BF16 R24, gdesc[UR4], RZ, !UPT, gsb0 ;  /* 0x01600000041879f0 */ /* 0x000fe2000c0018ff */
        /* <DEDUP_REMOVED lines=8> */
[----:B------:R-:W3:Y:S01]  /*9c30*/  LD.E R5, desc[UR36][R22.64+0x28] ;  /* 0x0000282416057980 */ /* 0x000ee2000c101900 */
[----:B------:R-:W-:-:S09]  /*9c40*/  WARPGROUP.ARRIVE ;  /* 0x00000000000079c5 */ /* 0x000fd20000000000 */
[----:B------:R-:W-:Y:S01]  /*9c50*/  HGMMA.64x96x16.F32.BF16 R24, gdesc[UR4], R24, gsb0 ;  /* 0x01600000041879f0 */ /* 0x000fe20008001818 */
[----:B------:R-:W-:Y:S02]  /*9c60*/  VIADD R12, R12, 0x4 ;  /* 0x000000040c0c7836 */ /* 0x000fe40000000000 */
[----:B------:R-:W-:Y:S02]  /*9c70*/  VIADD R6, R2, 0x4 ;  /* 0x0000000402067836 */ /* 0x000fe40000000000 */
[----:B------:R-:W-:Y:S01]  /*9c80*/  IMAD.MOV.U32 R7, RZ, RZ, R3 ;  /* 0x000000ffff077224 */ /* 0x000fe200078e0003 */
[----:B------:R-:W-:Y:S02]  /*9c90*/  R2UR UR4, R12 ;  /* 0x000000000c0472ca */ /* 0x000fe400000e0000 */
[----:B------:R-:W-:Y:S02]  /*9ca0*/  R2UR UR6, R6 ;  /* 0x00000000060672ca */ /* 0x000fe400000e0000 */
[----:B------:R-:W-:-:S02]  /*9cb0*/  R2UR UR7, R7 ;  /* 0x00000000070772ca */ /* 0x000fc400000e0000 */
[----:B------:R-:W-:Y:S01]  /*9cc0*/  R2UR UR5, R13 ;  /* 0x000000000d0572ca */ /* 0x000fe200000e0000 */
[----:B------:R-:W-:Y:S01]  /*9cd0*/  VIADD R2, R2, 0x6 ;  /* 0x0000000602027836 */ /* 0x000fe20000000000 */
[----:B------:R-:W-:Y:S02]  /*9ce0*/  WARPGROUP.DEPBAR.LE gsb0, 0x0 ;  /* 0x00008000000079c5 */ /* 0x000fe40000010000 */
[----:B------:R-:W-:-:S09]  /*9cf0*/  WARPGROUP.ARRIVE ;  /* 0x00000000000079c5 */ /* 0x000fd20000000000 */
[----:B------:R-:W-:Y:S01]  /*9d00*/  HGMMA.64x96x16.F32.BF16 R24, gdesc[UR4], R24, gsb0 ;  /* 0x01600000041879f0 */ /* 0x000fe20008001818 */
[----:B--2---:R-:W-:Y:S01]  /*9d10*/  VIADD R14, R14, 0x6 ;  /* 0x000000060e0e7836 */ /* 0x004fe20000000000 */
[----:B------:R-:W-:Y:S02]  /*9d20*/  R2UR UR6, R2 ;  /* 0x00000000020672ca */ /* 0x000fe400000e0000 */
[----:B------:R-:W-:Y:S02]  /*9d30*/  R2UR UR7, R3 ;  /* 0x00000000030772ca */ /* 0x000fe400000e0000 */
[----:B------:R-:W-:Y:S02]  /*9d40*/  R2UR UR4, R14 ;  /* 0x000000000e0472ca */ /* 0x000fe400000e0000 */
[----:B------:R-:W-:Y:S01]  /*9d50*/  R2UR UR5, R15 ;  /* 0x000000000f0572ca */ /* 0x000fe200000e0000 */
[----:B------:R-:W-:Y:S02]  /*9d60*/  WARPGROUP.DEPBAR.LE gsb0, 0x0 ;  /* 0x00008000000079c5 */ /* 0x000fe40000010000 */
[----:B------:R-:W-:-:S10]  /*9d70*/  WARPGROUP.ARRIVE ;  /* 0x00000000000079c5 */ /* 0x000fd40000000000 */
[----:B------:R-:W-:Y:S01]  /*9d80*/  HGMMA.64x96x16.F32.BF16 R24, gdesc[UR4], R24, gsb0 ;  /* 0x01600000041879f0 */ /* 0x000fe20008001818 */
[----:B------:R-:W-:Y:S01]  /*9d90*/  BSSY B0, `(.L_x_11243) ;  /* 0x0000006000007945 */ /* 0x000fe20003800000 */
[----:B---3--:R-:W-:-:S04]  /*9da0*/  LOP3.LUT R5, R5, 0x1, RZ, 0xfc, !PT ;  /* 0x0000000105057812 */ /* 0x008fc800078efcff */
[----:B------:R-:W-:Y:S01]  /*9db0*/  ISETP.NE.AND P0, PT, R5, 0x3, PT ;  /* 0x000000030500780c */ /* 0x000fe20003f05270 */
[----:B------:R-:W-:-:S12]  /*9dc0*/  WARPGROUP.DEPBAR.LE gsb0, 0x0 ;  /* 0x00008000000079c5 */ /* 0x000fd80000010000 */
[----:B0-----:R-:W-:Y:S05]  /*9dd0*/  @!P0 BRA `(.L_x_11244) ;  /* 0x0000000000048947 */ /* 0x001fea0003800000 */
[----:B------:R-:W-:Y:S01]  /*9de0*/  BPT.TRAP 0x1 ;  /* 0x000000040000795c */ /* 0x000fe20000300000 */
.L_x_11244:
[----:B------:R-:W-:Y:S05]  /*9df0*/  BSYNC B0 ;  /* 0x0000000000007941 */ /* 0x000fea0003800000 */
.L_x_11243:
[----:B------:R-:W2:Y:S01]  /*9e00*/  LD.E.64 R2, desc[UR36][R22.64+0x40] ;  /* 0x0000402416027980 */ /* 0x000ea2000c101b00 */
[----:B-----5:R-:W-:Y:S02]  /*9e10*/  SHF.L.U32 R21, R21, 0x1f, RZ ;  /* 0x0000001f15157819 */ /* 0x020fe400000006ff */
[----:B--2---:R-:W-:-:S05]  /*9e20*/  MOV R3, R2 ;  /* 0x0000000200037202 */ /* 0x004fca0000000f00 */
[----:B------:R-:W-:-:S04]  /*9e30*/  IMAD R2, R20, 0x8, R3 ;  /* 0x0000000814027824 */ /* 0x000fc800078e0203 */
[----:B------:R0:W1:Y:S01]  /*9e40*/  SYNCS.PHASECHK.TRANS64.TRYWAIT P0, [R2+URZ], R21 ;  /* 0x00000015020075a7 */ /* 0x000062000800017f */
[----:B------:R-:W2:Y:S01]  /*9e50*/  LD.E R3, desc[UR36][R22.64+0x28] ;  /* 0x0000282416037980 */ /* 0x000ea2000c101900 */
[----:B------:R-:W-:Y:S01]  /*9e60*/  BSSY B0, `(.L_x_11245) ;  /* 0x0000005000007945 */ /* 0x000fe20003800000 */
[----:B--2---:R-:W-:-:S04]  /*9e70*/  LOP3.LUT R3, R3, 0x1, RZ, 0xfc, !PT ;  /* 0x0000000103037812 */ /* 0x004fc800078efcff */
[----:B------:R-:W-:-:S13]  /*9e80*/  ISETP.NE.AND P1, PT, R3, 0x3, PT ;  /* 0x000000030300780c */ /* 0x000fda0003f25270 */
[----:B01----:R-:W-:Y:S05]  /*9e90*/  @!P1 BRA `(.L_x_11246) ;  /* 0x0000000000049947 */ /* 0x003fea0003800000 */
[----:B------:R-:W-:Y:S01]  /*9ea0*/  BPT.TRAP 0x1 ;  /* 0x000000040000795c */ /* 0x000fe20000300000 */
.L_x_11246:
[----:B------:R-:W-:Y:S05]  /*9eb0*/  BSYNC B0 ;  /* 0x0000000000007941 */ /* 0x000fea0003800000 */
.L_x_11245:
[----:B------:R-:W-:Y:S04]  /*9ec0*/  BSSY B0, `(.L_x_11247) ;  /* 0x0000007000007945 */ /* 0x000fe80003800000 */
[----:B------:R-:W-:Y:S05]  /*9ed0*/  @P0 BRA `(.L_x_11248) ;  /* 0x0000000000140947 */ /* 0x000fea0003800000 */
[----:B------:R-:W2:Y:S02]  /*9ee0*/  LD.E.64 R2, desc[UR36][R22.64+0x40] ;  /* 0x0000402416027980 */ /* 0x000ea4000c101b00 */
[----:B--2---:R-:W-:-:S05]  /*9ef0*/  MOV R3, R2 ;  /* 0x0000000200037202 */ /* 0x004fca0000000f00 */
[----:B------:R-:W-:-:S04]  /*9f00*/  IMAD R20, R20, 0x8, R3 ;  /* 0x0000000814147824 */ /* 0x000fc800078e0203 */
[----:B------:R-:W0:Y:S02]  /*9f10*/  SYNCS.PHASECHK.TRANS64.TRYWAIT P0, [R20+URZ], R21 ;  /* 0x00000015140075a7 */ /* 0x000e24000800017f */
[----:B0-----:R-:W-:Y:S05]  /*9f20*/  @!P0 BRA `(.L_x_11249) ;  /* 0x000001c800e08947 */ /* 0x001fea0003800000 */
.L_x_11248:
[----:B------:R-:W-:Y:S05]  /*9f30*/  BSYNC B0 ;  /* 0x0000000000007941 */ /* 0x000fea0003800000 */
.L_x_11247:
[----:B------:R-:W2:Y:S04]  /*9f40*/  LDL R19, [R1+0x1f0] ;  /* 0x0001f00001137983 */ /* 0x000ea80000100800 */
[----:B------:R-:W2:Y:S04]  /*9f50*/  LDL.64 R2, [R1+0xf8] ;  /* 0x0000f80001027983 */ /* 0x000ea80000100a00 */
[----:B------:R-:W3:Y:S04]  /*9f60*/  LDL R5, [R1+0x70] ;  /* 0x0000700001057983 */ /* 0x000ee80000100800 */
[----:B------:R-:W4:Y:S04]  /*9f70*/  LDL.64 R6, [R1+0xf0] ;  /* 0x0000f00001067983 */ /* 0x000f280000100a00 */
[----:B------:R-:W4:Y:S04]  /*9f80*/  LDL.64 R8, [R1+0xf0] ;  /* 0x0000f00001087983 */ /* 0x000f280000100a00 */
[----:B------:R-:W4:Y:S04]  /*9f90*/  LDL.64 R12, [R1+0xf0] ;  /* 0x0000f000010c7983 */ /* 0x000f280000100a00 */
[----:B------:R-:W4:Y:S01]  /*9fa0*/  LDL.64 R14, [R1+0xf0] ;  /* 0x0000f000010e7983 */ /* 0x000f220000100a00 */
[----:B------:R-:W-:Y:S05]  /*9fb0*/  WARPSYNC.ALL ;  /* 0x0000000000007948 */ /* 0x000fea0003800000 */
[----:B------:R-:W-:Y:S01]  /*9fc0*/  WARPGROUP.ARRIVE ;  /* 0x00000000000079c5 */ /* 0x000fe20000000000 */
[----:B0-----:R-:W4:Y:S04]  /*9fd0*/  LDL.64 R20, [R1+0xf0] ;  /* 0x0000f00001147983 */ /* 0x001f280000100a00 */
[----:B------:R-:W4:Y:S01]  /*9fe0*/  LDL R10, [R1] ;  /* 0x00000000010a7983 */ /* 0x000f220000100800 */
[----:B--2---:R-:W-:Y:S01]  /*9ff0*/  IMAD R2, R19, 0xc00, R2 ;  /* 0x00000c0013027824 */ /* 0x004fe200078e0202 */
[----:B------:R-:W-:-:S02]  /*a000*/  R2UR UR7, R3 ;  /* 0x00000000030772ca */ /* 0x000fc400000e0000 */
[----:B---3--:R-:W-:Y:S02]  /*a010*/  ISETP.NE.U32.AND P0, PT, R5, RZ, PT ;  /* 0x000000ff0500720c */ /* 0x008fe40003f05070 */
[----:B------:R-:W-:Y:S01]  /*a020*/  R2UR UR6, R2 ;  /* 0x00000000020672ca */ /* 0x000fe200000e0000 */
[----:B------:R0:W5:Y:S01]  /*a030*/  LDL R5, [R1+0x1f0] ;  /* 0x0001f00001057983 */ /* 0x0001620000100800 */
        /* <DEDUP_REMOVED lines=132> */
[----:B--2---:R-:W-:Y:S01]  /*a880*/  VIADD R8, R8, 0xc02 ;  /* 0x00000c0208087836 */ /* 0x004fe20000000000 */
[----:B------:R0:W5:Y:S01]  /*a890*/  LDL R20, [R1+0xc] ;  /* 0x00000c0001147983 */ /* 0x0001620000100800 */
[----:B------:R-:W-:Y:S02]  /*a8a0*/  WARPGROUP.DEPBAR.LE gsb0, 0x0 ;  /* 0x00008000000079c5 */ /* 0x000fe40000010000 */
[----:B------:R-:W-:-:S08]  /*a8b0*/  WARPGROUP.ARRIVE ;  /* 0x00000000000079c5 */ /* 0x000fd00000000000 */
[----:B------:R-:W-:Y:S01]  /*a8c0*/  HGMMA.64x96x16.F32.BF16 R24, gdesc[UR4], R24, gsb0 ;  /* 0x01600000041879f0 */ /* 0x000fe20008001818 */
[----:B------:R-:W-:Y:S02]  /*a8d0*/  VIADD R6, R2, 0x902 ;  /* 0x0000090202067836 */ /* 0x000fe40000000000 */
[----:B------:R-:W-:Y:S01]  /*a8e0*/  IMAD.MOV.U32 R7, RZ, RZ, R3 ;  /* 0x000000ffff077224 */ /* 0x000fe200078e0003 */
[----:B------:R-:W-:Y:S02]  /*a8f0*/  R2UR UR4, R8 ;  /* 0x00000000080472ca */ /* 0x000fe400000e0000 */
[----:B------:R-:W-:Y:S02]  /*a900*/  R2UR UR6, R6 ;  /* 0x00000000060672ca */ /* 0x000fe400000e0000 */
[----:B------:R-:W-:Y:S02]  /*a910*/  R2UR UR7, R7 ;  /* 0x00000000070772ca */ /* 0x000fe400000e0000 */
[----:B------:R-:W-:Y:S01]  /*a920*/  R2UR UR5, R9 ;  /* 0x00000000090572ca */ /* 0x000fe200000e0000 */
[----:B---3--:R-:W-:-:S02]  /*a930*/  VIADD R12, R12, 0xc04 ;  /* 0x00000c040c0c7836 */ /* 0x008fc40000000000 */
[----:B------:R-:W-:Y:S01]  /*a940*/  VIADD R6, R2, 0x904 ;  /* 0x0000090402067836 */ /* 0x000fe20000000000 */
[----:B------:R-:W-:Y:S02]  /*a950*/  WARPGROUP.DEPBAR.LE gsb0, 0x0 ;  /* 0x00008000000079c5 */ /* 0x000fe40000010000 */
        /* <DEDUP_REMOVED lines=8> */
[----:B----4-:R-:W-:Y:S01]  /*a9e0*/  VIADD R14, R14, 0xc06 ;  /* 0x00000c060e0e7836 */ /* 0x010fe20000000000 */
        /* <DEDUP_REMOVED lines=33> */
.L_x_11251:
[----:B------:R-:W-:Y:S05]  /*ac00*/  BSYNC B0 ;  /* 0x0000000000007941 */ /* 0x000fea0003800000 */
.L_x_11250:
[----:B------:R-:W2:Y:S02]  /*ac10*/  LDL.64 R2, [R1+0x20] ;  /* 0x0000200001027983 */ /* 0x000ea40000100a00 */
[----:B--2---:R-:W-:-:S05]  /*ac20*/  MOV R2, R2 ;  /* 0x0000000200027202 */ /* 0x004fca0000000f00 */
[----:B-----5:R-:W-:-:S05]  /*ac30*/  IMAD R5, R5, 0x8, R2 ;  /* 0x0000000805057824 */ /* 0x020fca00078e0202 */
[----:B------:R-:W-:-:S04]  /*ac40*/  PRMT R5, R20, 0x654, R5 ;  /* 0x0000065414057816 */ /* 0x000fc80000000005 */
[----:B------:R0:W-:Y:S01]  /*ac50*/  SYNCS.ARRIVE.TRANS64.RED.A1T0 RZ, [R5+URZ], RZ ;  /* 0x000000ff05ff79a7 */ /* 0x0001e2000810043f */
[----:B------:R-:W2:Y:S02]  /*ac60*/  LD.E.64 R2, desc[UR36][R22.64+0x410] ;  /* 0x0004102416027980 */ /* 0x000ea4000c101b00 */
[----:B--2---:R-:W-:-:S04]  /*ac70*/  FMNMX.FTZ R6, R24, R2, !PT ;  /* 0x0000000218067209 */ /* 0x004fc80007810000 */
[----:B0-----:R-:W-:-:S04]  /*ac80*/  FMNMX.FTZ R5, R25, R6, !PT ;  /* 0x0000000619057209 */ /* 0x001fc80007810000 */
        /* <DEDUP_REMOVED lines=32> */
[----:B------:R-:W-:-:S03]  /*ae90*/  FMNMX.FTZ R6, R46, R5, !PT ;  /* 0x000000052e067209 */ /* 0x000fc60007810000 */
[----:B------:R-:W0:Y:S01]  /*aea0*/  SHFL.BFLY PT, R8, R9, 0x2, 0x1f ;  /* 0x0c401f0009087f89 */ /* 0x000e2200000e0000 */
[----:B------:R-:W-:-:S03]  /*aeb0*/  FMNMX.FTZ R5, R47, R6, !PT ;  /* 0x000000062f057209 */ /* 0x000fc60007810000 */
[----:B------:R-:W-:Y:S01]  /*aec0*/  ST.E desc[UR36][R22.64+0x410], R9 ;  /* 0x0004100916007985 */ /* 0x000fe2000c101924 */
[----:B------:R-:W-:-:S04]  /*aed0*/  FMNMX.FTZ R6, R50, R5, !PT ;  /* 0x0000000532067209 */ /* 0x000fc80007810000 */
[----:B------:R-:W-:-:S04]  /*aee0*/  FMNMX.FTZ R5, R51, R6, !PT ;  /* 0x0000000633057209 */ /* 0x000fc80007810000 */
[----:B------:R-:W-:-:S04]  /*aef0*/  FMNMX.FTZ R6, R54, R5, !PT ;  /* 0x0000000536067209 */ /* 0x000fc80007810000 */
[----:B------:R-:W-:-:S04]  /*af00*/  FMNMX.FTZ R5, R55, R6, !PT ;  /* 0x0000000637057209 */ /* 0x000fc80007810000 */
        /* <DEDUP_REMOVED lines=8> */
[----:B------:R-:W-:Y:S02]  /*af90*/  IADD3 R6, P0, R16, 0x410, RZ ;  /* 0x0000041010067810 */ /* 0x000fe40007f1e0ff */
[----:B------:R-:W-:Y:S02]  /*afa0*/  FMNMX.FTZ R8, R70, R5, !PT ;  /* 0x0000000546087209 */ /* 0x000fe40007810000 */
[----:B------:R-:W-:Y:S01]  /*afb0*/  LOP3.LUT R6, R6, 0x4, RZ, 0xfc, !PT ;  /* 0x0000000406067812 */ /* 0x000fe200078efcff */
[----:B------:R-:W-:Y:S01]  /*afc0*/  IMAD.X R7, RZ, RZ, R17, P0 ;  /* 0x000000ffff077224 */ /* 0x000fe200000e0611 */
[----:B------:R-:W-:Y:S02]  /*afd0*/  FMNMX.FTZ R5, R71, R8, !PT ;  /* 0x0000000847057209 */ /* 0x000fe40007810000 */
[----:B0-----:R-:W-:-:S03]  /*afe0*/  FMNMX.FTZ R13, R10, R13, !PT ;  /* 0x0000000d0a0d7209 */ /* 0x001fc60007810000 */
[----:B------:R-:W-:Y:S04]  /*aff0*/  ST.E desc[UR36][R6.64], R5 ;  /* 0x0000000506007985 */ /* 0x000fe8000c101924 */
[----:B------:R-:W-:Y:S04]  /*b000*/  ST.E desc[UR36][R22.64+0x410], R13 ;  /* 0x0004100d16007985 */ /* 0x000fe8000c101924 */
[----:B------:R-:W2:Y:S04]  /*b010*/  LD.E R8, desc[UR36][R6.64] ;  /* 0x0000002406087980 */ /* 0x000ea8000c101900 */
[----:B--2---:R-:W0:Y:S02]  /*b020*/  SHFL.BFLY PT, R15, R8, 0x2, 0x1f ;  /* 0x0c401f00080f7f89 */ /* 0x004e2400000e0000 */
[----:B0-----:R-:W-:-:S05]  /*b030*/  FMNMX.FTZ R15, R8, R15, !PT ;  /* 0x0000000f080f7209 */ /* 0x001fca0007810000 */
[----:B------:R-:W0:Y:S02]  /*b040*/  SHFL.BFLY PT, R10, R15, 0x1, 0x1f ;  /* 0x0c201f000f0a7f89 */ /* 0x000e2400000e0000 */
[----:B0-----:R-:W-:-:S05]  /*b050*/  FMNMX.FTZ R76, R15, R10, !PT ;  /* 0x0000000a0f4c7209 */ /* 0x001fca0007810000 */
[----:B------:R0:W-:Y:S04]  /*b060*/  ST.E desc[UR36][R6.64], R76 ;  /* 0x0000004c06007985 */ /* 0x0001e8000c101924 */
[----:B------:R-:W2:Y:S04]  /*b070*/  LD.E R77, desc[UR36][R22.64+0x430] ;  /* 0x00043024164d7980 */ /* 0x000ea8000c101900 */
[----:B------:R-:W3:Y:S04]  /*b080*/  LD.E R10, desc[UR36][R22.64+0x410] ;  /* 0x00041024160a7980 */ /* 0x000ee8000c101900 */
[----:B------:R-:W4:Y:S04]  /*b090*/  LD.E R75, desc[UR36][R22.64+0x420] ;  /* 0x00042024164b7980 */ /* 0x000f28000c101900 */
[----:B------:R-:W4:Y:S01]  /*b0a0*/  LD.E R73, desc[UR36][R22.64+0x424] ;  /* 0x0004242416497980 */ /* 0x000f22000c101900 */
[----:B------:R-:W-:-:S03]  /*b0b0*/  FADD.FTZ R12, R3, -R76 ;  /* 0x8000004c030c7221 */ /* 0x000fc60000010000 */
        /* <DEDUP_REMOVED lines=61> */
[----:B--2---:R-:W-:Y:S01]  /*b490*/  FMUL.FTZ R166, R76, R77 ;  /* 0x0000004d4ca67220 */ /* 0x004fe20000410000 */
[----:B------:R-:W-:-:S02]  /*b4a0*/  FMUL.FTZ R12, R77, R12 ;  /* 0x0000000c4d0c7220 */ /* 0x000fc40000410000 */
[----:B0-----:R-:W2:Y:S01]  /*b4b0*/  LD.E R76, desc[UR36][R22.64+0x270] ;  /* 0x00027024164c7980 */ /* 0x001ea2000c101900 */
[----:B---3--:R-:W-:Y:S01]  /*b4c0*/  FADD.FTZ R8, R2, -R10 ;  /* 0x8000000a02087221 */ /* 0x008fe20000010000 */
[-C--:B------:R-:W-:Y:S01]  /*b4d0*/  FMUL.FTZ R72, R10, R77.reuse ;  /* 0x0000004d0a487220 */ /* 0x080fe20000410000 */
[-CC-:B------:R-:W-:Y:S01]  /*b4e0*/  FFMA.FTZ R153, R26, R77.reuse, -R166.reuse ;  /* 0x0000004d1a997223 */ /* 0x180fe200000108a6 */
[-C--:B------:R-:W-:Y:S01]  /*b4f0*/  FFMA.FTZ R176, R27, R77.reuse, -R166 ;  /* 0x0000004d1bb07223 */ /* 0x080fe200000108a6 */
[-C--:B------:R-:W-:Y:S01]  /*b500*/  FMUL.FTZ R3, R8, R77.reuse ;  /* 0x0000004d08037220 */ /* 0x080fe20000410000 */
[-CC-:B------:R-:W-:Y:S01]  /*b510*/  FFMA.FTZ R152, R24, R77.reuse, -R72.reuse ;  /* 0x0000004d18987223 */ /* 0x180fe20000010848 */
[-CC-:B------:R-:W-:Y:S01]  /*b520*/  FFMA.FTZ R19, R25, R77.reuse, -R72.reuse ;  /* 0x0000004d19137223 */ /* 0x180fe20000010848 */
[-CC-:B------:R-:W-:Y:S01]  /*b530*/  FFMA.FTZ R154, R28, R77.reuse, -R72.reuse ;  /* 0x0000004d1c9a7223 */ /* 0x180fe20000010848 */
[----:B------:R0:W-:Y:S01]  /*b540*/  MUFU.EX2 R2, R12 ;  /* 0x0000000c00027308 */ /* 0x0001e20000000800 */
        /* <DEDUP_REMOVED lines=9> */
[-CC-:B------:R-:W-:Y:S01]  /*b5e0*/  FFMA.FTZ R162, R57, R77.reuse, -R72.reuse ;  /* 0x0000004d39a27223 */ /* 0x180fe20000010848 */
[-C--:B------:R-:W-:Y:S01]  /*b5f0*/  FFMA.FTZ R156, R37, R77.reuse, -R72 ;  /* 0x0000004d259c7223 */ /* 0x080fe20000010848 */
[-C--:B------:R-:W-:Y:S01]  /*b600*/  FFMA.FTZ R178, R38, R77.reuse, -R166 ;  /* 0x0000004d26b27223 */ /* 0x080fe200000108a6 */
[-C--:B0-----:R-:W-:Y:S01]  /*b610*/  FFMA.FTZ R12, R40, R77.reuse, -R72 ;  /* 0x0000004d280c7223 */ /* 0x081fe20000010848 */
[-C--:B------:R-:W-:Y:S01]  /*b620*/  FFMA.FTZ R186, R39, R77.reuse, -R166 ;  /* 0x0000004d27ba7223 */ /* 0x080fe200000108a6 */
[-C--:B------:R-:W-:Y:S01]  /*b630*/  FFMA.FTZ R157, R41, R77.reuse, -R72 ;  /* 0x0000004d299d7223 */ /* 0x080fe20000010848 */
[----:B------:R-:W4:Y:S01]  /*b640*/  MUFU.EX2 R152, R152 ;  /* 0x0000009800987308 */ /* 0x000f220000000800 */
        /* <DEDUP_REMOVED lines=15> */
[----:B------:R-:W1:Y:S01]  /*b740*/  MUFU.EX2 R153, R153 ;  /* 0x0000009900997308 */ /* 0x000e620000000800 */
[-C--:B------:R-:W-:Y:S01]  /*b750*/  FFMA.FTZ R179, R54, R77.reuse, -R166 ;  /* 0x0000004d36b37223 */ /* 0x080fe200000108a6 */
[-C--:B------:R-:W-:Y:S01]  /*b760*/  FFMA.FTZ R7, R56, R77.reuse, -R72 ;  /* 0x0000004d38077223 */ /* 0x080fe20000010848 */
[-CC-:B------:R-:W-:Y:S01]  /*b770*/  FFMA.FTZ R180, R55, R77.reuse, -R166.reuse ;  /* 0x0000004d37b47223 */ /* 0x180fe200000108a6 */
[-C--:B------:R-:W-:Y:S01]  /*b780*/  FFMA.FTZ R174, R58, R77.reuse, -R166 ;  /* 0x0000004d3aae7223 */ /* 0x080fe200000108a6 */
[-C--:B------:R-:W-:Y:S01]  /*b790*/  FFMA.FTZ R8, R60, R77.reuse, -R72 ;  /* 0x0000004d3c087223 */ /* 0x080fe20000010848 */
[-C--:B------:R-:W-:Y:S01]  /*b7a0*/  FFMA.FTZ R171, R62, R77.reuse, -R166 ;  /* 0x0000004d3eab7223 */ /* 0x080fe200000108a6 */
[-C--:B------:R-:W-:Y:S01]  /*b7b0*/  FFMA.FTZ R5, R64, R77.reuse, -R72 ;  /* 0x0000004d40057223 */ /* 0x080fe20000010848 */
[----:B------:R-:W3:Y:S01]  /*b7c0*/  MUFU.EX2 R154, R154 ;  /* 0x0000009a009a7308 */ /* 0x000ee20000000800 */
[-C--:B------:R-:W-:Y:S01]  /*b7d0*/  FFMA.FTZ R172, R63, R77.reuse, -R166 ;  /* 0x0000004d3fac7223 */ /* 0x080fe200000108a6 */
[-C--:B------:R-:W-:Y:S01]  /*b7e0*/  FFMA.FTZ R164, R65, R77.reuse, -R72 ;  /* 0x0000004d41a47223 */ /* 0x080fe20000010848 */
[----:B------:R-:W-:Y:S01]  /*b7f0*/  FFMA.FTZ R168, R66, R77, -R166 ;  /* 0x0000004d42a87223 */ /* 0x000fe200000108a6 */
[----:B------:R-:W2:Y:S04]  /*b800*/  LD.E R25, desc[UR36][R22.64+0x3fc] ;  /* 0x0003fc2416197980 */ /* 0x000ea8000c101900 */
[----:B------:R-:W3:Y:S01]  /*b810*/  MUFU.EX2 R176, R176 ;  /* 0x000000b000b07308 */ /* 0x000ee20000000800 */
[----:B----4-:R-:W-:Y:S01]  /*b820*/  FFMA.FTZ R192, R3, R75, R152 ;  /* 0x0000004b03c07223 */ /* 0x010fe20000010098 */
[----:B------:R-:W4:Y:S04]  /*b830*/  LD.E R28, desc[UR36][R22.64+0x210] ;  /* 0x00021024161c7980 */ /* 0x000f28000c101900 */
[----:B------:R-:W4:Y:S02]  /*b840*/  LD.E R32, desc[UR36][R22.64+0x200] ;  /* 0x0002002416207980 */ /* 0x000f24000c101900 */
[----:B------:R-:W3:Y:S01]  /*b850*/  MUFU.EX2 R20, R20 ;  /* 0x0000001400147308 */ /* 0x000ee20000000800 */
[-C--:B------:R-:W-:Y:S01]  /*b860*/  FFMA.FTZ R6, R68, R77.reuse, -R72 ;  /* 0x0000004d44067223 */ /* 0x080fe20000010848 */
[-C--:B------:R-:W-:Y:S01]  /*b870*/  FFMA.FTZ R169, R67, R77.reuse, -R166 ;  /* 0x0000004d43a97223 */ /* 0x080fe200000108a6 */
[-C--:B------:R-:W-:Y:S01]  /*b880*/  FFMA.FTZ R165, R69, R77.reuse, -R72 ;  /* 0x0000004d45a57223 */ /* 0x080fe20000010848 */
[----:B------:R-:W-:Y:S01]  /*b890*/  FFMA.FTZ R167, R70, R77, -R166 ;  /* 0x0000004d46a77223 */ /* 0x000fe200000108a6 */
[----:B------:R-:W4:Y:S03]  /*b8a0*/  LD.E R26, desc[UR36][R22.64+0x280] ;  /* 0x00028024161a7980 */ /* 0x000f26000c101900 */
[----:B------:R-:W3:Y:S01]  /*b8b0*/  MUFU.EX2 R155, R155 ;  /* 0x0000009b009b7308 */ /* 0x000ee20000000800 */
[----:B0-----:R-:W-:Y:S01]  /*b8c0*/  FADD.FTZ R57, R19, R192 ;  /* 0x000000c013397221 */ /* 0x001fe20000010000 */
[----:B-1----:R-:W-:Y:S01]  /*b8d0*/  FFMA.FTZ R73, R2, R73, R153 ;  /* 0x0000004902497223 */ /* 0x002fe20000010099 */
[----:B------:R-:W4:Y:S04]  /*b8e0*/  LD.E R36, desc[UR36][R22.64+0x204] ;  /* 0x0002042416247980 */ /* 0x000f28000c101900 */
[----:B------:R-:W4:Y:S01]  /*b8f0*/  LD.E R34, desc[UR36][R22.64+0x320] ;  /* 0x0003202416227980 */ /* 0x000f22000c101900 */
[----:B------:R-:W0:Y:S03]  /*b900*/  MUFU.EX2 R14, R14 ;  /* 0x0000000e000e7308 */ /* 0x000e260000000800 */
[----:B------:R-:W4:Y:S04]  /*b910*/  LD.E R24, desc[UR36][R22.64+0x3f4] ;  /* 0x0003f42416187980 */ /* 0x000f28000c101900 */
[----:B------:R-:W4:Y:S01]  /*b920*/  LD.E R30, desc[UR36][R22.64+0x2c0] ;  /* 0x0002c024161e7980 */ /* 0x000f22000c101900 */
[----:B------:R-:W1:Y:S01]  /*b930*/  MUFU.EX2 R177, R177 ;  /* 0x000000b100b17308 */ /* 0x000e620000000800 */
[----:B---3--:R-:W-:Y:S01]  /*b940*/  FADD.FTZ R57, R154, R57 ;  /* 0x000000399a397221 */ /* 0x008fe20000010000 */
[----:B------:R-:W-:Y:S01]  /*b950*/  FADD.FTZ R192, R176, R73 ;  /* 0x00000049b0c07221 */ /* 0x000fe20000010000 */
[----:B------:R-:W3:Y:S04]  /*b960*/  LD.E R44, desc[UR36][R22.64+0x214] ;  /* 0x00021424162c7980 */ /* 0x000ee8000c101900 */
[----:B------:R-:W3:Y:S01]  /*b970*/  LD.E R33, desc[UR36][R22.64+0x228] ;  /* 0x0002282416217980 */ /* 0x000ee2000c101900 */
[----:B------:R-:W1:Y:S03]  /*b980*/  MUFU.EX2 R21, R21 ;  /* 0x0000001500157308 */ /* 0x000e660000000800 */
[----:B------:R-:W3:Y:S04]  /*b990*/  LD.E R31, desc[UR36][R22.64+0x248] ;  /* 0x00024824161f7980 */ /* 0x000ee8000c101900 */
[----:B------:R-:W3:Y:S01]  /*b9a0*/  LD.E R27, desc[UR36][R22.64+0x24c] ;  /* 0x00024c24161b7980 */ /* 0x000ee2000c101900 */
[----:B------:R-:W1:Y:S01]  /*b9b0*/  MUFU.EX2 R170, R170 ;  /* 0x000000aa00aa7308 */ /* 0x000e620000000800 */
[----:B------:R-:W-:Y:S01]  /*b9c0*/  FADD.FTZ R57, R20, R57 ;  /* 0x0000003914397221 */ /* 0x000fe20000010000 */
[----:B------:R-:W-:Y:S01]  /*b9d0*/  FADD.FTZ R192, R155, R192 ;  /* 0x000000c09bc07221 */ /* 0x000fe20000010000 */
[----:B------:R-:W3:Y:S04]  /*b9e0*/  LD.E R40, desc[UR36][R22.64+0x220] ;  /* 0x0002202416287980 */ /* 0x000ee8000c101900 */
[----:B------:R-:W3:Y:S01]  /*b9f0*/  LD.E R38, desc[UR36][R22.64+0x3f0] ;  /* 0x0003f02416267980 */ /* 0x000ee2000c101900 */
[----:B------:R-:W1:Y:S03]  /*ba00*/  MUFU.EX2 R15, R15 ;  /* 0x0000000f000f7308 */ /* 0x000e660000000800 */
[----:B------:R-:W3:Y:S04]  /*ba10*/  LD.E R35, desc[UR36][R22.64+0x23c] ;  /* 0x00023c2416237980 */ /* 0x000ee8000c101900 */
[----:B------:R-:W3:Y:S01]  /*ba20*/  LD.E R37, desc[UR36][R22.64+0x238] ;  /* 0x0002382416257980 */ /* 0x000ee2000c101900 */
[----:B------:R-:W1:Y:S01]  /*ba30*/  MUFU.EX2 R173, R173 ;  /* 0x000000ad00ad7308 */ /* 0x000e620000000800 */
[----:B0-----:R-:W-:Y:S01]  /*ba40*/  FADD.FTZ R220, R14, R57 ;  /* 0x000000390edc7221 */ /* 0x001fe20000010000 */
[----:B-1----:R-:W-:Y:S01]  /*ba50*/  FADD.FTZ R57, R177, R192 ;  /* 0x000000c0b1397221 */ /* 0x002fe20000010000 */
[----:B------:R-:W3:Y:S04]  /*ba60*/  LD.E R48, desc[UR36][R22.64+0x224] ;  /* 0x0002242416307980 */ /* 0x000ee8000c101900 */
[----:B------:R-:W3:Y:S01]  /*ba70*/  LD.E R39, desc[UR36][R22.64+0x22c] ;  /* 0x00022c2416277980 */ /* 0x000ee2000c101900 */
[----:B------:R-:W0:Y:S03]  /*ba80*/  MUFU.EX2 R156, R156 ;  /* 0x0000009c009c7308 */ /* 0x000e260000000800 */
[----:B------:R-:W3:Y:S05]  /*ba90*/  LD.E R29, desc[UR36][R22.64+0x258] ;  /* 0x00025824161d7980 */ /* 0x000eea000c101900 */
[----:B------:R-:W1:Y:S01]  /*baa0*/  MUFU.EX2 R178, R178 ;  /* 0x000000b200b27308 */ /* 0x000e620000000800 */
[----:B------:R-:W-:Y:S01]  /*bab0*/  FADD.FTZ R220, R21, R220 ;  /* 0x000000dc15dc7221 */ /* 0x000fe20000010000 */
[----:B------:R-:W-:Y:S01]  /*bac0*/  FADD.FTZ R192, R170, R57 ;  /* 0x00000039aac07221 */ /* 0x000fe20000010000 */
[----:B------:R-:W3:Y:S04]  /*bad0*/  LD.E R52, desc[UR36][R22.64+0x240] ;  /* 0x0002402416347980 */ /* 0x000ee8000c101900 */
[----:B------:R-:W3:Y:S01]  /*bae0*/  LD.E R42, desc[UR36][R22.64+0x3e4] ;  /* 0x0003e424162a7980 */ /* 0x000ee2000c101900 */
[----:B------:R-:W1:Y:S08]  /*baf0*/  MUFU.EX2 R12, R12 ;  /* 0x0000000c000c7308 */ /* 0x000e700000000800 */
[----:B------:R-:W1:Y:S01]  /*bb00*/  MUFU.EX2 R186, R186 ;  /* 0x000000ba00ba7308 */ /* 0x000e620000000800 */
[----:B------:R-:W-:Y:S01]  /*bb10*/  FADD.FTZ R59, R15, R220 ;  /* 0x000000dc0f3b7221 */ /* 0x000fe20000010000 */
[----:B------:R-:W-:Y:S01]  /*bb20*/  FADD.FTZ R57, R173, R192 ;  /* 0x000000c0ad397221 */ /* 0x000fe20000010000 */
[----:B------:R-:W3:Y:S04]  /*bb30*/  LD.E R72, desc[UR36][R22.64+0x244] ;  /* 0x0002442416487980 */ /* 0x000ee8000c101900 */
[----:B------:R-:W3:Y:S01]  /*bb40*/  LD.E R43, desc[UR36][R22.64+0x218] ;  /* 0x00021824162b7980 */ /* 0x000ee2000c101900 */
[----:B------:R-:W1:Y:S03]  /*bb50*/  MUFU.EX2 R157, R157 ;  /* 0x0000009d009d7308 */ /* 0x000e660000000800 */
[----:B------:R-:W3:Y:S05]  /*bb60*/  LD.E R41, desc[UR36][R22.64+0x21c] ;  /* 0x00021c2416297980 */ /* 0x000eea000c101900 */
[----:B------:R-:W1:Y:S01]  /*bb70*/  MUFU.EX2 R187, R187 ;  /* 0x000000bb00bb7308 */ /* 0x000e620000000800 */
[----:B0-----:R-:W-:Y:S01]  /*bb80*/  FADD.FTZ R61, R156, R59 ;  /* 0x0000003b9c3d7221 */ /* 0x001fe20000010000 */
[----:B-1----:R-:W-:Y:S01]  /*bb90*/  FADD.FTZ R59, R178, R57 ;  /* 0x00000039b23b7221 */ /* 0x002fe20000010000 */
[----:B------:R-:W3:Y:S04]  /*bba0*/  LD.E R64, desc[UR36][R22.64+0x254] ;  /* 0x0002542416407980 */ /* 0x000ee8000c101900 */
[----:B------:R-:W3:Y:S01]  /*bbb0*/  LD.E R46, desc[UR36][R22.64+0x3c4] ;  /* 0x0003c424162e7980 */ /* 0x000ee2000c101900 */
[----:B------:R-:W0:Y:S08]  /*bbc0*/  MUFU.EX2 R13, R13 ;  /* 0x0000000d000d7308 */ /* 0x000e300000000800 */
        /* <DEDUP_REMOVED lines=36> */
[----:B------:R-:W3:Y:S05]  /*be10*/  LD.E R58, desc[UR36][R22.64+0x3d0] ;  /* 0x0003d024163a7980 */ /* 0x000eea000c101900 */
[----:B------:R-:W0:Y:S08]  /*be20*/  MUFU.EX2 R7, R7 ;  /* 0x0000000700077308 */ /* 0x000e300000000800 */
[----:B------:R-:W1:Y:S01]  /*be30*/  MUFU.EX2 R180, R180 ;  /* 0x000000b400b47308 */ /* 0x000e620000000800 */
[----:B------:R-:W-:Y:S01]  /*be40*/  FADD.FTZ R97, R10, R89 ;  /* 0x000000590a617221 */ /* 0x000fe20000010000 */
[----:B------:R-:W-:Y:S01]  /*be50*/  FADD.FTZ R192, R182, R95 ;  /* 0x0000005fb6c07221 */ /* 0x000fe20000010000 */
[----:B------:R-:W3:Y:S05]  /*be60*/  LD.E R65, desc[UR36][R22.64+0x2bc] ;  /* 0x0002bc2416417980 */ /* 0x000eea000c101900 */
[----:B------:R-:W1:Y:S08]  /*be70*/  MUFU.EX2 R162, R162 ;  /* 0x000000a200a27308 */ /* 0x000e700000000800 */
[----:B------:R-:W1:Y:S01]  /*be80*/  MUFU.EX2 R174, R174 ;  /* 0x000000ae00ae7308 */ /* 0x000e620000000800 */
[----:B------:R-:W-:Y:S01]  /*be90*/  FADD.FTZ R220, R160, R97 ;  /* 0x00000061a0dc7221 */ /* 0x000fe20000010000 */
[----:B------:R-:W-:Y:S01]  /*bea0*/  FADD.FTZ R101, R179, R192 ;  /* 0x000000c0b3657221 */ /* 0x000fe20000010000 */
[----:B------:R-:W3:Y:S05]  /*beb0*/  LD.E R63, desc[UR36][R22.64+0x2cc] ;  /* 0x0002cc24163f7980 */ /* 0x000eea000c101900 */
[----:B------:R-:W1:Y:S08]  /*bec0*/  MUFU.EX2 R8, R8 ;  /* 0x0000000800087308 */ /* 0x000e700000000800 */
[----:B------:R-:W2:Y:S01]  /*bed0*/  MUFU.EX2 R175, R175 ;  /* 0x000000af00af7308 */ /* 0x000ea20000000800 */
[----:B0-----:R-:W-:Y:S01]  /*bee0*/  FADD.FTZ R103, R7, R220 ;  /* 0x000000dc07677221 */ /* 0x001fe20000010000 */
[----:B-1----:R-:W-:-:S06]  /*bef0*/  FADD.FTZ R101, R180, R101 ;  /* 0x00000065b4657221 */ /* 0x002fcc0000010000 */
[----:B------:R-:W0:Y:S08]  /*bf00*/  MUFU.EX2 R163, R163 ;  /* 0x000000a300a37308 */ /* 0x000e300000000800 */
[----:B------:R-:W1:Y:S01]  /*bf10*/  MUFU.EX2 R171, R171 ;  /* 0x000000ab00ab7308 */ /* 0x000e620000000800 */
[----:B------:R-:W-:Y:S01]  /*bf20*/  FADD.FTZ R107, R162, R103 ;  /* 0x00000067a26b7221 */ /* 0x000fe20000010000 */
[----:B------:R-:W-:-:S06]  /*bf30*/  FADD.FTZ R192, R174, R101 ;  /* 0x00000065aec07221 */ /* 0x000fcc0000010000 */
[----:B------:R-:W1:Y:S08]  /*bf40*/  MUFU.EX2 R5, R5 ;  /* 0x0000000500057308 */ /* 0x000e700000000800 */
[----:B------:R-:W1:Y:S01]  /*bf50*/  MUFU.EX2 R172, R172 ;  /* 0x000000ac00ac7308 */ /* 0x000e620000000800 */
[----:B------:R-:W-:Y:S01]  /*bf60*/  FADD.FTZ R220, R8, R107 ;  /* 0x0000006b08dc7221 */ /* 0x000fe20000010000 */
[----:B--2---:R-:W-:-:S06]  /*bf70*/  FADD.FTZ R192, R175, R192 ;  /* 0x000000c0afc07221 */ /* 0x004fcc0000010000 */
[----:B------:R-:W2:Y:S01]  /*bf80*/  MUFU.EX2 R164, R164 ;  /* 0x000000a400a47308 */ /* 0x000ea20000000800 */
[----:B------:R-:W-:-:S07]  /*bf90*/  FFMA.FTZ R166, R71, R77, -R166 ;  /* 0x0000004d47a67223 */ /* 0x000fce00000108a6 */
[----:B------:R-:W2:Y:S01]  /*bfa0*/  MUFU.EX2 R168, R168 ;  /* 0x000000a800a87308 */ /* 0x000ea20000000800 */
[----:B0-----:R-:W-:Y:S01]  /*bfb0*/  FADD.FTZ R220, R163, R220 ;  /* 0x000000dca3dc7221 */ /* 0x001fe20000010000 */
[----:B-1----:R-:W-:Y:S01]  /*bfc0*/  FADD.FTZ R113, R171, R192 ;  /* 0x000000c0ab717221 */ /* 0x002fe20000010000 */
[----:B------:R-:W3:Y:S04]  /*bfd0*/  LD.E R70, desc[UR36][R22.64+0x3b4] ;  /* 0x0003b42416467980 */ /* 0x000ee8000c101900 */
[----:B------:R-:W3:Y:S01]  /*bfe0*/  LD.E R75, desc[UR36][R22.64+0x298] ;  /* 0x00029824164b7980 */ /* 0x000ee2000c101900 */
[----:B------:R-:W0:Y:S03]  /*bff0*/  MUFU.EX2 R6, R6 ;  /* 0x0000000600067308 */ /* 0x000e260000000800 */
[----:B------:R-:W3:Y:S04]  /*c000*/  LD.E R67, desc[UR36][R22.64+0x29c] ;  /* 0x00029c2416437980 */ /* 0x000ee8000c101900 */
[----:B------:R-:W3:Y:S01]  /*c010*/  LD.E R69, desc[UR36][R22.64+0x2b8] ;  /* 0x0002b82416457980 */ /* 0x000ee2000c101900 */
[----:B------:R-:W1:Y:S01]  /*c020*/  MUFU.EX2 R169, R169 ;  /* 0x000000a900a97308 */ /* 0x000e620000000800 */
[----:B------:R-:W-:Y:S01]  /*c030*/  FADD.FTZ R115, R5, R220 ;  /* 0x000000dc05737221 */ /* 0x000fe20000010000 */
[----:B------:R-:W-:Y:S01]  /*c040*/  FADD.FTZ R117, R172, R113 ;  /* 0x00000071ac757221 */ /* 0x000fe20000010000 */
[----:B------:R-:W3:Y:S04]  /*c050*/  LD.E R77, desc[UR36][R22.64+0x28c] ;  /* 0x00028c24164d7980 */ /* 0x000ee8000c101900 */
[----:B------:R-:W3:Y:S01]  /*c060*/  LD.E R73, desc[UR36][R22.64+0x2a8] ;  /* 0x0002a82416497980 */ /* 0x000ee2000c101900 */
[----:B------:R-:W4:Y:S08]  /*c070*/  MUFU.EX2 R165, R165 ;  /* 0x000000a500a57308 */ /* 0x000f300000000800 */
[----:B------:R-:W4:Y:S01]  /*c080*/  MUFU.EX2 R167, R167 ;  /* 0x000000a700a77308 */ /* 0x000f220000000800 */
[----:B--2---:R-:W-:Y:S01]  /*c090*/  FADD.FTZ R119, R164, R115 ;  /* 0x00000073a4777221 */ /* 0x004fe20000010000 */
[----:B------:R-:W-:Y:S01]  /*c0a0*/  FADD.FTZ R192, R168, R117 ;  /* 0x00000075a8c07221 */ /* 0x000fe20000010000 */
[----:B------:R-:W2:Y:S04]  /*c0b0*/  LD.E R71, desc[UR36][R22.64+0x2ac] ;  /* 0x0002ac2416477980 */ /* 0x000ea8000c101900 */
[----:B------:R-:W2:Y:S01]  /*c0c0*/  LD.E R57, desc[UR36][R22.64+0x2c8] ;  /* 0x0002c82416397980 */ /* 0x000ea2000c101900 */
[----:B------:R-:W4:Y:S01]  /*c0d0*/  MUFU.EX2 R166, R166 ;  /* 0x000000a600a67308 */ /* 0x000f220000000800 */
[----:B0-----:R-:W-:Y:S01]  /*c0e0*/  FADD.FTZ R220, R6, R119 ;  /* 0x0000007706dc7221 */ /* 0x001fe20000010000 */
[----:B-1----:R-:W-:Y:S01]  /*c0f0*/  FADD.FTZ R192, R169, R192 ;  /* 0x000000c0a9c07221 */ /* 0x002fe20000010000 */
[----:B------:R-:W2:Y:S02]  /*c100*/  LD.E R61, desc[UR36][R22.64+0x2d8] ;  /* 0x0002d824163d7980 */ /* 0x000ea4000c101900 */
[----:B----4-:R-:W-:-:S02]  /*c110*/  FADD.FTZ R135, R165, R220 ;  /* 0x000000dca5877221 */ /* 0x010fc40000010000 */
[----:B------:R-:W4:Y:S01]  /*c120*/  LD.E R59, desc[UR36][R22.64+0x2dc] ;  /* 0x0002dc24163b7980 */ /* 0x000f22000c101900 */
[----:B------:R-:W-:-:S03]  /*c130*/  FADD.FTZ R133, R167, R192 ;  /* 0x000000c0a7857221 */ /* 0x000fc60000010000 */
[----:B------:R0:W-:Y:S04]  /*c140*/  ST.E desc[UR36][R22.64+0x420], R135 ;  /* 0x0004208716007985 */ /* 0x0001e8000c101924 */
[----:B------:R-:W4:Y:S01]  /*c150*/  LD.E R83, desc[UR36][R22.64+0x2ec] ;  /* 0x0002ec2416537980 */ /* 0x000f22000c101900 */
[----:B------:R-:W-:-:S03]  /*c160*/  FADD.FTZ R189, R166, R133 ;  /* 0x00000085a6bd7221 */ /* 0x000fc60000010000 */
        /* <DEDUP_REMOVED lines=12> */
[----:B0-----:R-:W4:Y:S01]  /*c230*/  LD.E R135, desc[UR36][R22.64+0x3cc] ;  /* 0x0003cc2416877980 */ /* 0x001f22000c101900 */
[----:B------:R-:W-:Y:S01]  /*c240*/  FMUL.FTZ R192, R2, R25 ;  /* 0x0000001902c07220 */ /* 0x000fe20000410000 */
[C---:B------:R-:W-:Y:S01]  /*c250*/  FMUL.FTZ R25, R3.reuse, R32 ;  /* 0x0000002003197220 */ /* 0x040fe20000410000 */
[C---:B------:R-:W-:Y:S01]  /*c260*/  FMUL.FTZ R197, R3.reuse, R28 ;  /* 0x0000001c03c57220 */ /* 0x040fe20000410000 */
[----:B------:R0:W-:Y:S01]  /*c270*/  ST.E desc[UR36][R22.64+0x424], R189 ;  /* 0x000424bd16007985 */ /* 0x0001e2000c101924 */
[C---:B---3--:R-:W-:Y:S01]  /*c280*/  FMUL.FTZ R221, R3.reuse, R44 ;  /* 0x0000002c03dd7220 */ /* 0x048fe20000410000 */
[C---:B------:R-:W-:Y:S01]  /*c290*/  FMUL.FTZ R223, R3.reuse, R40 ;  /* 0x0000002803df7220 */ /* 0x040fe20000410000 */
[C---:B------:R-:W-:Y:S01]  /*c2a0*/  FMUL.FTZ R225, R3.reuse, R48 ;  /* 0x0000003003e17220 */ /* 0x040fe20000410000 */
[----:B------:R1:W-:Y:S01]  /*c2b0*/  ST.E desc[UR36][R22.64+0x200], R25 ;  /* 0x0002001916007985 */ /* 0x0003e2000c101924 */
[----:B0-----:R-:W-:-:S03]  /*c2c0*/  FMUL.FTZ R189, R3, R36 ;  /* 0x0000002403bd7220 */ /* 0x001fc60000410000 */
[----:B------:R0:W-:Y:S01]  /*c2d0*/  ST.E desc[UR36][R22.64+0x210], R197 ;  /* 0x000210c516007985 */ /* 0x0001e2000c101924 */
[----:B-1----:R-:W-:-:S03]  /*c2e0*/  FMUL.FTZ R25, R3, R52 ;  /* 0x0000003403197220 */ /* 0x002fc60000410000 */
[----:B------:R1:W-:Y:S04]  /*c2f0*/  ST.E desc[UR36][R22.64+0x204], R189 ;  /* 0x000204bd16007985 */ /* 0x0003e8000c101924 */
[----:B------:R3:W-:Y:S04]  /*c300*/  ST.E desc[UR36][R22.64+0x214], R221 ;  /* 0x000214dd16007985 */ /* 0x0007e8000c101924 */
[----:B------:R3:W-:Y:S01]  /*c310*/  ST.E desc[UR36][R22.64+0x220], R223 ;  /* 0x000220df16007985 */ /* 0x0007e2000c101924 */
[C---:B0-----:R-:W-:Y:S01]  /*c320*/  FMUL.FTZ R197, R3.reuse, R74 ;  /* 0x0000004a03c57220 */ /* 0x041fe20000410000 */
[C---:B-1----:R-:W-:Y:S01]  /*c330*/  FMUL.FTZ R189, R3.reuse, R72 ;  /* 0x0000004803bd7220 */ /* 0x042fe20000410000 */
[C---:B---3--:R-:W-:Y:S01]  /*c340*/  FMUL.FTZ R221, R3.reuse, R64 ;  /* 0x0000004003dd7220 */ /* 0x048fe20000410000 */
[C---:B------:R-:W-:Y:S01]  /*c350*/  FMUL.FTZ R223, R3.reuse, R68 ;  /* 0x0000004403df7220 */ /* 0x040fe20000410000 */
[----:B------:R0:W-:Y:S04]  /*c360*/  ST.E desc[UR36][R22.64+0x224], R225 ;  /* 0x000224e116007985 */ /* 0x0001e8000c101924 */
[----:B------:R1:W-:Y:S04]  /*c370*/  ST.E desc[UR36][R22.64+0x240], R25 ;  /* 0x0002401916007985 */ /* 0x0003e8000c101924 */
[----:B------:R3:W-:Y:S04]  /*c380*/  ST.E desc[UR36][R22.64+0x244], R189 ;  /* 0x000244bd16007985 */ /* 0x0007e8000c101924 */
[----:B------:R3:W-:Y:S01]  /*c390*/  ST.E desc[UR36][R22.64+0x250], R197 ;  /* 0x000250c516007985 */ /* 0x0007e2000c101924 */
[----:B0-----:R-:W-:-:S03]  /*c3a0*/  FMUL.FTZ R225, R3, R78 ;  /* 0x0000004e03e17220 */ /* 0x001fc60000410000 */
[----:B------:R0:W-:Y:S01]  /*c3b0*/  ST.E desc[UR36][R22.64+0x254], R221 ;  /* 0x000254dd16007985 */ /* 0x0001e2000c101924 */
[----:B-1----:R-:W-:-:S03]  /*c3c0*/  FMUL.FTZ R25, R3, R26 ;  /* 0x0000001a03197220 */ /* 0x002fc60000410000 */
[----:B------:R1:W-:Y:S01]  /*c3d0*/  ST.E desc[UR36][R22.64+0x260], R223 ;  /* 0x000260df16007985 */ /* 0x0003e2000c101924 */
[C---:B---3--:R-:W-:Y:S01]  /*c3e0*/  FMUL.FTZ R189, R3.reuse, R82 ;  /* 0x0000005203bd7220 */ /* 0x048fe20000410000 */
[C---:B------:R-:W-:Y:S01]  /*c3f0*/  FMUL.FTZ R197, R3.reuse, R84 ;  /* 0x0000005403c57220 */ /* 0x040fe20000410000 */
[C---:B0-----:R-:W-:Y:S01]  /*c400*/  FMUL.FTZ R221, R3.reuse, R94 ;  /* 0x0000005e03dd7220 */ /* 0x041fe20000410000 */
[C---:B-1----:R-:W-:Y:S01]  /*c410*/  FMUL.FTZ R223, R3.reuse, R90 ;  /* 0x0000005a03df7220 */ /* 0x042fe20000410000 */
        /* <DEDUP_REMOVED lines=36> */
[----:B------:R0:W-:Y:S01]  /*c660*/  ST.E desc[UR36][R22.64+0x350], R225 ;  /* 0x000350e116007985 */ /* 0x0001e2000c101924 */
[C---:B------:R-:W-:Y:S01]  /*c670*/  FMUL.FTZ R24, R3.reuse, R24 ;  /* 0x0000001803187220 */ /* 0x040fe20000410000 */
[C---:B------:R-:W-:Y:S01]  /*c680*/  FMUL.FTZ R56, R3.reuse, R56 ;  /* 0x0000003803387220 */ /* 0x040fe20000410000 */
[C---:B------:R-:W-:Y:S01]  /*c690*/  FMUL.FTZ R60, R3.reuse, R60 ;  /* 0x0000003c033c7220 */ /* 0x040fe20000410000 */
        /* <DEDUP_REMOVED lines=20> */
[C---:B0-----:R-:W-:Y:S01]  /*c7e0*/  FMUL.FTZ R225, R3.reuse, R66 ;  /* 0x0000004203e17220 */ /* 0x041fe20000410000 */
[C---:B------:R-:W-:Y:S01]  /*c7f0*/  FMUL.FTZ R138, R3.reuse, R138 ;  /* 0x0000008a038a7220 */ /* 0x040fe20000410000 */
[C---:B------:R-:W-:Y:S01]  /*c800*/  FMUL.FTZ R136, R3.reuse, R136 ;  /* 0x0000008803887220 */ /* 0x040fe20000410000 */
[C---:B------:R-:W-:Y:S01]  /*c810*/  FMUL.FTZ R70, R3.reuse, R70 ;  /* 0x0000004603467220 */ /* 0x040fe20000410000 */
[C---:B-1----:R-:W-:Y:S01]  /*c820*/  FMUL.FTZ R25, R3.reuse, R62 ;  /* 0x0000003e03197220 */ /* 0x042fe20000410000 */
[C---:B---3--:R-:W-:Y:S01]  /*c830*/  FMUL.FTZ R189, R3.reuse, R46 ;  /* 0x0000002e03bd7220 */ /* 0x048fe20000410000 */
        /* <DEDUP_REMOVED lines=91> */
[----:B------:R0:W-:Y:S04]  /*cdf0*/  ST.E desc[UR36][R22.64+0x3c0], R25 ;  /* 0x0003c01916007985 */ /* 0x0001e8000c101924 */
        /* <DEDUP_REMOVED lines=16> */
[----:B------:R3:W-:Y:S04]  /*cf00*/  ST.E desc[UR36][R22.64+0x258], R29 ;  /* 0x0002581d16007985 */ /* 0x0007e8000c101924 */
        /* <DEDUP_REMOVED lines=16> */
[----:B------:R4:W-:Y:S04]  /*d010*/  ST.E desc[UR36][R22.64+0x2dc], R59 ;  /* 0x0002dc3b16007985 */ /* 0x0009e8000c101924 */
[----:B------:R-:W-:Y:S04]  /*d020*/  ST.E desc[UR36][R22.64+0x2e8], R87 ;  /* 0x0002e85716007985 */ /* 0x000fe8000c101924 */
[----:B------:R4:W-:Y:S04]  /*d030*/  ST.E desc[UR36][R22.64+0x2ec], R83 ;  /* 0x0002ec5316007985 */ /* 0x0009e8000c101924 */
[----:B------:R4:W-:Y:S04]  /*d040*/  ST.E desc[UR36][R22.64+0x2f8], R85 ;  /* 0x0002f85516007985 */ /* 0x0009e8000c101924 */
[----:B------:R-:W-:Y:S04]  /*d050*/  ST.E desc[UR36][R22.64+0x2fc], R93 ;  /* 0x0002fc5d16007985 */ /* 0x000fe8000c101924 */
[----:B------:R-:W-:Y:S04]  /*d060*/  ST.E desc[UR36][R22.64+0x308], R91 ;  /* 0x0003085b16007985 */ /* 0x000fe8000c101924 */
[----:B------:R4:W-:Y:S04]  /*d070*/  ST.E desc[UR36][R22.64+0x30c], R89 ;  /* 0x00030c5916007985 */ /* 0x0009e8000c101924 */
[----:B------:R4:W-:Y:S04]  /*d080*/  ST.E desc[UR36][R22.64+0x318], R95 ;  /* 0x0003185f16007985 */ /* 0x0009e8000c101924 */
[----:B------:R-:W-:Y:S04]  /*d090*/  ST.E desc[UR36][R22.64+0x31c], R99 ;  /* 0x00031c6316007985 */ /* 0x000fe8000c101924 */
[----:B------:R4:W-:Y:S04]  /*d0a0*/  ST.E desc[UR36][R22.64+0x328], R97 ;  /* 0x0003286116007985 */ /* 0x0009e8000c101924 */
[----:B------:R-:W-:Y:S04]  /*d0b0*/  ST.E desc[UR36][R22.64+0x32c], R105 ;  /* 0x00032c6916007985 */ /* 0x000fe8000c101924 */
[----:B------:R-:W-:Y:S04]  /*d0c0*/  ST.E desc[UR36][R22.64+0x338], R103 ;  /* 0x0003386716007985 */ /* 0x000fe8000c101924 */
[----:B------:R4:W-:Y:S04]  /*d0d0*/  ST.E desc[UR36][R22.64+0x33c], R101 ;  /* 0x00033c6516007985 */ /* 0x0009e8000c101924 */
[----:B------:R-:W-:Y:S04]  /*d0e0*/  ST.E desc[UR36][R22.64+0x348], R111 ;  /* 0x0003486f16007985 */ /* 0x000fe8000c101924 */
[----:B------:R-:W-:Y:S04]  /*d0f0*/  ST.E desc[UR36][R22.64+0x34c], R109 ;  /* 0x00034c6d16007985 */ /* 0x000fe8000c101924 */
[----:B------:R4:W-:Y:S04]  /*d100*/  ST.E desc[UR36][R22.64+0x358], R107 ;  /* 0x0003586b16007985 */ /* 0x0009e8000c101924 */
[----:B------:R4:W-:Y:S04]  /*d110*/  ST.E desc[UR36][R22.64+0x35c], R113 ;  /* 0x00035c7116007985 */ /* 0x0009e8000c101924 */
[----:B------:R4:W-:Y:S04]  /*d120*/  ST.E desc[UR36][R22.64+0x368], R115 ;  /* 0x0003687316007985 */ /* 0x0009e8000c101924 */
[----:B------:R4:W-:Y:S04]  /*d130*/  ST.E desc[UR36][R22.64+0x36c], R117 ;  /* 0x00036c7516007985 */ /* 0x0009e8000c101924 */
[----:B------:R-:W-:Y:S04]  /*d140*/  ST.E desc[UR36][R22.64+0x378], R121 ;  /* 0x0003787916007985 */ /* 0x000fe8000c101924 */
[----:B------:R4:W-:Y:S04]  /*d150*/  ST.E desc[UR36][R22.64+0x37c], R119 ;  /* 0x00037c7716007985 */ /* 0x0009e8000c101924 */
[----:B------:R-:W-:Y:S04]  /*d160*/  ST.E desc[UR36][R22.64+0x388], R131 ;  /* 0x0003888316007985 */ /* 0x000fe8000c101924 */
[----:B------:R4:W-:Y:S04]  /*d170*/  ST.E desc[UR36][R22.64+0x38c], R123 ;  /* 0x00038c7b16007985 */ /* 0x0009e8000c101924 */
[----:B------:R-:W-:Y:S04]  /*d180*/  ST.E desc[UR36][R22.64+0x398], R129 ;  /* 0x0003988116007985 */ /* 0x000fe8000c101924 */
        /* <DEDUP_REMOVED lines=11> */
[----:B------:R4:W-:Y:S01]  /*d240*/  ST.E desc[UR36][R22.64+0x3f8], R145 ;  /* 0x0003f89116007985 */ /* 0x0009e2000c101924 */
[----:B------:R2:W-:Y:S06]  /*d250*/  BAR.SYNC.DEFER_BLOCKING R209, 0x100 ;  /* 0x000400d10000751d */ /* 0x0005ec0000010000 */
[----:B0-----:R-:W4:Y:S04]  /*d260*/  LDL R25, [R1+0x1f0] ;  /* 0x0001f00001197983 */ /* 0x001f280000100800 */
[----:B-1----:R-:W4:Y:S04]  /*d270*/  LD.E R3, desc[UR36][R22.64+0x200] ;  /* 0x0002002416037980 */ /* 0x002f28000c101900 */
[----:B--2---:R-:W2:Y:S04]  /*d280*/  LD.E R27, desc[UR36][R22.64+0x204] ;  /* 0x00020424161b7980 */ /* 0x004ea8000c101900 */
        /* <DEDUP_REMOVED lines=10> */
[----:B----4-:R-:W4:Y:S04]  /*d330*/  LD.E R49, desc[UR36][R22.64+0x230] ;  /* 0x0002302416317980 */ /* 0x010f28000c101900 */
        /* <DEDUP_REMOVED lines=115> */
[----:B------:R-:W-:Y:S04]  /*da70*/  ST.E desc[UR36][R22.64+0x200], R3 ;  /* 0x0002000316007985 */ /* 0x000fe8000c101924 */
[----:B--2---:R-:W-:Y:S04]  /*da80*/  ST.E desc[UR36][R22.64+0x204], R27 ;  /* 0x0002041b16007985 */ /* 0x004fe8000c101924 */
        /* <DEDUP_REMOVED lines=126> */
[----:B0-----:R-:W4:Y:S04]  /*e270*/  LD.E.64 R2, desc[UR36][R22.64+0x88] ;  /* 0x0000882416027980 */ /* 0x001f28000c101b00 */
[----:B-1----:R-:W4:Y:S04]  /*e280*/  LDL R26, [R1+0x68] ;  /* 0x00006800011a7983 */ /* 0x002f280000100800 */
[----:B------:R-:W4:Y:S04]  /*e290*/  LD.E R24, desc[UR36][R22.64+0x200] ;  /* 0x0002002416187980 */ /* 0x000f28000c101900 */
[----:B------:R-:W4:Y:S04]  /*e2a0*/  LD.E R27, desc[UR36][R22.64+0x20c] ;  /* 0x00020c24161b7980 */ /* 0x000f28000c101900 */
[----:B--2---:R-:W2:Y:S04]  /*e2b0*/  LD.E R28, desc[UR36][R22.64+0x210] ;  /* 0x00021024161c7980 */ /* 0x004ea8000c101900 */
[----:B------:R-:W2:Y:S04]  /*e2c0*/  LD.E R29, desc[UR36][R22.64+0x214] ;  /* 0x00021424161d7980 */ /* 0x000ea8000c101900 */
[----:B---3--:R-:W2:Y:S04]  /*e2d0*/  LD.E R30, desc[UR36][R22.64+0x218] ;  /* 0x00021824161e7980 */ /* 0x008ea8000c101900 */
[----:B------:R-:W2:Y:S04]  /*e2e0*/  LD.E R31, desc[UR36][R22.64+0x21c] ;  /* 0x00021c24161f7980 */ /* 0x000ea8000c101900 */
[----:B----4-:R-:W2:Y:S04]  /*e2f0*/  LD.E R32, desc[UR36][R22.64+0x220] ;  /* 0x0002202416207980 */ /* 0x010ea8000c101900 */
        /* <DEDUP_REMOVED lines=66> */
[----:B------:R-:W-:-:S03]  /*e720*/  IMAD R2, R25, 0xc00, R2 ;  /* 0x00000c0019027824 */ /* 0x000fc600078e0202 */
[----:B------:R-:W2:Y:S01]  /*e730*/  LD.E R99, desc[UR36][R22.64+0x32c] ;  /* 0x00032c2416637980 */ /* 0x000ea2000c101900 */
[----:B------:R-:W-:-:S03]  /*e740*/  ISETP.NE.U32.AND P0, PT, R26, RZ, PT ;  /* 0x000000ff1a00720c */ /* 0x000fc60003f05070 */
        /* <DEDUP_REMOVED lines=54> */
[----:B------:R-:W-:-:S02]  /*eab0*/  R2UR UR6, R2 ;  /* 0x00000000020672ca */ /* 0x000fc400000e0000 */
[----:B------:R-:W-:Y:S02]  /*eac0*/  R2UR UR7, R3 ;  /* 0x00000000030772ca */ /* 0x000fe400000e0000 */
[----:B------:R-:W-:Y:S02]  /*ead0*/  F2FP.BF16.F32.PACK_AB R152, R19, R152 ;  /* 0x000000981398723e */ /* 0x000fe400000010ff */
[----:B------:R-:W-:Y:S02]  /*eae0*/  F2FP.BF16.F32.PACK_AB R153, R176, R153 ;  /* 0x00000099b099723e */ /* 0x000fe400000010ff */
[----:B------:R-:W-:Y:S02]  /*eaf0*/  F2FP.BF16.F32.PACK_AB R154, R20, R154 ;  /* 0x0000009a149a723e */ /* 0x000fe400000010ff */
[----:B------:R-:W-:Y:S01]  /*eb00*/  F2FP.BF16.F32.PACK_AB R155, R177, R155 ;  /* 0x0000009bb19b723e */ /* 0x000fe200000010ff */
[----:B------:R-:W-:-:S03]  /*eb10*/  VOTEU.ANY UP0, P0 ;  /* 0x00000000003f7886 */ /* 0x000fc60000000100 */
[----:B--2---:R-:W-:-:S06]  /*eb20*/  WARPGROUP.ARRIVE ;  /* 0x00000000000079c5 */ /* 0x004fcc0000000000 */
[----:B------:R-:W-:Y:S03]  /*eb30*/  HGMMA.64x256x16.F32.BF16 R24, R152, gdesc[UR4].tnspB, R24, UP0, gsb0 ;  /* 0x43e0000498187df0 */ /* 0x000fe6000b801818 */
[----:B------:R-:W-:Y:S02]  /*eb40*/  WARPGROUP.DEPBAR.LE gsb0, 0x0 ;  /* 0x00008000000079c5 */ /* 0x000fe40000010000 */
[----:B------:R-:W-:Y:S02]  /*eb50*/  VIADD R152, R2, 0x80 ;  /* 0x0000008002987836 */ /* 0x000fe40000000000 */
[----:B------:R-:W-:-:S03]  /*eb60*/  IMAD.MOV.U32 R153, RZ, RZ, R3 ;  /* 0x000000ffff997224 */ /* 0x000fc600078e0003 */
[----:B------:R-:W-:Y:S02]  /*eb70*/  R2UR UR6, R152 ;  /* 0x00000000980672ca */ /* 0x000fe400000e0000 */
[----:B------:R-:W-:Y:S02]  /*eb80*/  R2UR UR7, R153 ;  /* 0x00000000990772ca */ /* 0x000fe400000e0000 */
[----:B------:R-:W-:Y:S02]  /*eb90*/  F2FP.BF16.F32.PACK_AB R152, R21, R14 ;  /* 0x0000000e1598723e */ /* 0x000fe400000010ff */
[----:B------:R-:W-:Y:S02]  /*eba0*/  F2FP.BF16.F32.PACK_AB R153, R173, R170 ;  /* 0x000000aaad99723e */ /* 0x000fe400000010ff */
[----:B------:R-:W-:Y:S02]  /*ebb0*/  F2FP.BF16.F32.PACK_AB R154, R156, R15 ;  /* 0x0000000f9c9a723e */ /* 0x000fe400000010ff */
[----:B------:R-:W-:Y:S01]  /*ebc0*/  F2FP.BF16.F32.PACK_AB R155, R186, R178 ;  /* 0x000000b2ba9b723e */ /* 0x000fe200000010ff */
        /* <DEDUP_REMOVED lines=130> */
[----:B------:R-:W-:Y:S02]  /*f3f0*/  VIADD R14, R2, 0x100 ;  /* 0x00000100020e7836 */ /* 0x000fe40000000000 */
[----:B------:R-:W-:-:S03]  /*f400*/  IMAD.MOV.U32 R15, RZ, RZ, R3 ;  /* 0x000000ffff0f7224 */ /* 0x000fc600078e0003 */
[----:B------:R-:W-:Y:S02]  /*f410*/  R2UR UR6, R14 ;  /* 0x000000000e0672ca */ /* 0x000fe400000e0000 */
[----:B------:R-:W-:Y:S01]  /*f420*/  R2UR UR7, R15 ;  /* 0x000000000f0772ca */ /* 0x000fe200000e0000 */
[----:B------:R-:W-:Y:S01]  /*f430*/  STL [R1+0x68], R0 ;  /* 0x0000680001007387 */ /* 0x000fe20000100800 */
[----:B------:R-:W-:Y:S02]  /*f440*/  WARPGROUP.DEPBAR.LE gsb0, 0x0 ;  /* 0x00008000000079c5 */ /* 0x000fe40000010000 */
[----:B------:R-:W-:Y:S02]  /*f450*/  F2FP.BF16.F32.PACK_AB R152, R157, R12 ;  /* 0x0000000c9d98723e */ /* 0x000fe400000010ff */
[----:B------:R-:W-:Y:S02]  /*f460*/  F2FP.BF16.F32.PACK_AB R153, R188, R187 ;  /* 0x000000bbbc99723e */ /* 0x000fe400000010ff */
[----:B------:R-:W-:-:S02]  /*f470*/  F2FP.BF16.F32.PACK_AB R154, R158, R13 ;  /* 0x0000000d9e9a723e */ /* 0x000fc400000010ff */
        /* <DEDUP_REMOVED lines=136> */
[----:B------:R-:W-:Y:S02]  /*fd00*/  VIADD R12, R2, 0x200 ;  /* 0x00000200020c7836 */ /* 0x000fe40000000000 */
[----:B------:R-:W-:Y:S01]  /*fd10*/  IMAD.MOV.U32 R13, RZ, RZ, R3 ;  /* 0x000000ffff0d7224 */ /* 0x000fe200078e0003 */
[----:B------:R-:W-:Y:S02]  /*fd20*/  WARPGROUP.DEPBAR.LE gsb0, 0x0 ;  /* 0x00008000000079c5 */ /* 0x000fe40000010000 */
[----:B------:R-:W-:Y:S02]  /*fd30*/  F2FP.BF16.F32.PACK_AB R152, R159, R9 ;  /* 0x000000099f98723e */ /* 0x000fe400000010ff */
[----:B------:R-:W-:-:S02]  /*fd40*/  F2FP.BF16.F32.PACK_AB R153, R182, R181 ;  /* 0x000000b5b699723e */ /* 0x000fc400000010ff */
        /* <DEDUP_REMOVED lines=132> */
[----:B------:R-:W-:Y:S02]  /*10590*/  R2UR UR6, R12 ;  /* 0x000000000c0672ca */ /* 0x000fe400000e0000 */
[----:B------:R-:W-:Y:S01]  /*105a0*/  R2UR UR7, R13 ;  /* 0x000000000d0772ca */ /* 0x000fe200000e0000 */
[----:B------:R-:W-:Y:S01]  /*105b0*/  STL [R1+0x68], R0 ;  /* 0x0000680001007387 */ /* 0x000fe20000100800 */
[----:B------:R-:W-:Y:S01]  /*105c0*/  VIADD R2, R2, 0x280 ;  /* 0x0000028002027836 */ /* 0x000fe20000000000 */
        /* <DEDUP_REMOVED lines=273> */
[----:B------:R-:W-:Y:S02]  /*116e0*/  STL [R1+0x68], R0 ;  /* 0x0000680001007387 */ /* 0x000fe40000100800 */
[----:B------:R-:W-:Y:S02]  /*116f0*/  WARPGROUP.DEPBAR.LE gsb0, 0x0 ;  /* 0x00008000000079c5 */ /* 0x000fe40000010000 */
        /* <DEDUP_REMOVED lines=128> */
[----:B------:R0:W-:Y:S04]  /*11f00*/  STL [R1+0x68], R0 ;  /* 0x0000680001007387 */ /* 0x0001e80000100800 */
[----:B------:R-:W2:Y:S04]  /*11f10*/  LD.E R3, desc[UR36][R22.64+0x200] ;  /* 0x0002002416037980 */ /* 0x000ea8000c101900 */
[----:B------:R-:W3:Y:S04]  /*11f20*/  LD.E R5, desc[UR36][R22.64+0x204] ;  /* 0x0002042416057980 */ /* 0x000ee8000c101900 */
[----:B0-----:R-:W4:Y:S04]  /*11f30*/  LD.E R0, desc[UR36][R22.64+0x374] ;  /* 0x0003742416007980 */ /* 0x001f28000c101900 */
        /* <DEDUP_REMOVED lines=125> */
[----:B----4-:R0:W-:Y:S04]  /*12710*/  ST.E desc[UR36][R22.64+0x374], R0 ;  /* 0x0003740016007985 */ /* 0x0101e8000c101924 */
[----:B0-----:R-:W4:Y:S04]  /*12720*/  LD.E R0, desc[UR36][R22.64+0x28] ;  /* 0x0000282416007980 */ /* 0x001f28000c101900 */
[----:B--2---:R-:W-:Y:S04]  /*12730*/  ST.E desc[UR36][R22.64+0x200], R3 ;  /* 0x0002000316007985 */ /* 0x004fe8000c101924 */
[----:B---3--:R0:W-:Y:S04]  /*12740*/  ST.E desc[UR36][R22.64+0x204], R5 ;  /* 0x0002040516007985 */ /* 0x0081e8000c101924 */
        /* <DEDUP_REMOVED lines=125> */
[----:B0-----:R1:W5:Y:S01]  /*12f20*/  LDL R5, [R1+0x1f0] ;  /* 0x0001f00001057983 */ /* 0x0013620000100800 */
[----:B----4-:R-:W-:-:S04]  /*12f30*/  LOP3.LUT R0, R0, 0x1, RZ, 0xfc, !PT ;  /* 0x0000000100007812 */ /* 0x010fc800078efcff */
[----:B------:R-:W-:Y:S01]  /*12f40*/  ISETP.NE.AND P0, PT, R0, 0x3, PT ;  /* 0x000000030000780c */ /* 0x000fe20003f05270 */
[----:B------:R-:W-:-:S12]  /*12f50*/  BSSY B0, `(.L_x_11252) ;  /* 0x0000003000007945 */ /* 0x000fd80003800000 */
[----:B-1----:R-:W-:Y:S05]  /*12f60*/  @!P0 BRA `(.L_x_11253) ;  /* 0x0000000000048947 */ /* 0x002fea0003800000 */
[----:B------:R-:W-:Y:S01]  /*12f70*/  BPT.TRAP 0x1 ;  /* 0x000000040000795c */ /* 0x000fe20000300000 */
.L_x_11253:
[----:B------:R-:W-:Y:S05]  /*12f80*/  BSYNC B0 ;  /* 0x0000000000007941 */ /* 0x000fea0003800000 */
.L_x_11252:
[----:B------:R-:W2:Y:S04]  /*12f90*/  LD.E.64 R2, desc[UR36][R22.64+0x48] ;  /* 0x0000482416027980 */ /* 0x000ea8000c101b00 */
[----:B------:R-:W3:Y:S01]  /*12fa0*/  LD.E R0, desc[UR36][R22.64+0x34] ;  /* 0x0000342416007980 */ /* 0x000ee2000c101900 */
[C---:B------:R-:W-:Y:S01]  /*12fb0*/  ISETP.GT.AND P0, PT, R11.reuse, R4, PT ;  /* 0x000000040b00720c */ /* 0x040fe20003f04270 */
[----:B------:R-:W-:Y:S01]  /*12fc0*/  VIADD R11, R11, 0xffffffff ;  /* 0xffffffff0b0b7836 */ /* 0x000fe20000000000 */
[----:B--2---:R-:W-:-:S05]  /*12fd0*/  MOV R2, R2 ;  /* 0x0000000200027202 */ /* 0x004fca0000000f00 */
[----:B-----5:R-:W-:-:S05]  /*12fe0*/  IMAD R5, R5, 0x8, R2 ;  /* 0x0000000805057824 */ /* 0x020fca00078e0202 */
[----:B---3--:R-:W-:-:S04]  /*12ff0*/  PRMT R0, R0, 0x654, R5 ;  /* 0x0000065400007816 */ /* 0x008fc80000000005 */
[----:B------:R0:W-:Y:S01]  /*13000*/  SYNCS.ARRIVE.TRANS64.RED.A1T0 RZ, [R0+URZ], RZ ;  /* 0x000000ff00ff79a7 */ /* 0x0001e2000810043f */
[----:B------:R-:W-:Y:S05]  /*13010*/  @P0 BRA `(.L_x_11254) ;  /* 0xffffff6400f80947 */ /* 0x000fea000383ffff */
.L_x_11235:
[----:B------:R-:W-:-:S13]  /*13020*/  ISETP.GE.AND P0, PT, R11, UR40, PT ;  /* 0x000000280b007c0c */ /* 0x000fda000bf06270 */
[----:B------:R-:W-:Y:S05]  /*13030*/  @!P0 BRA `(.L_x_11255) ;  /* 0x000000ac00208947 */ /* 0x000fea0003800000 */
[----:B------:R-:W-:-:S05]  /*13040*/  IADD3 R20, P0, R16, 0x28, RZ ;  /* 0x0000002810147810 */ /* 0x000fca0007f1e0ff */
[----:B------:R-:W-:-:S08]  /*13050*/  IMAD.X R21, RZ, RZ, R17, P0 ;  /* 0x000000ffff157224 */ /* 0x000fd000000e0611 */
.L_x_11288:
[----:B------:R-:W2:Y:S04]  /*13060*/  LDL R2, [R1+0x1f0] ;  /* 0x0001f00001027983 */ /* 0x000ea80000100800 */
[----:B0-----:R-:W3:Y:S04]  /*13070*/  LDL R0, [R1+0x1f8] ;  /* 0x0001f80001007983 */ /* 0x001ee80000100800 */
[----:B-1----:R-:W4:Y:S01]  /*13080*/  LDL R3, [R1] ;  /* 0x0000000001037983 */ /* 0x002f220000100800 */
        /* <DEDUP_REMOVED lines=17> */
.L_x_11257:
[----:B------:R-:W-:Y:S05]  /*131a0*/  BSYNC B0 ;  /* 0x0000000000007941 */ /* 0x000fea0003800000 */
.L_x_11256:
[----:B------:R-:W2:Y:S01]  /*131b0*/  LDL.64 R6, [R1+0x18] ;  /* 0x0000180001067983 */ /* 0x000ea20000100a00 */
[----:B-----5:R-:W-:Y:S02]  /*131c0*/  SHF.L.U32 R5, R4, 0x1f, RZ ;  /* 0x0000001f04057819 */ /* 0x020fe400000006ff */
[----:B--2---:R-:W-:-:S05]  /*131d0*/  MOV R3, R6 ;  /* 0x0000000600037202 */ /* 0x004fca0000000f00 */
[----:B------:R-:W-:-:S04]  /*131e0*/  IMAD R2, R2, 0x8, R3 ;  /* 0x0000000802027824 */ /* 0x000fc800078e0203 */
[----:B------:R1:W2:Y:S01]  /*131f0*/  SYNCS.PHASECHK.TRANS64.TRYWAIT P0, [R2+URZ], R5 ;  /* 0x00000005020075a7 */ /* 0x0002a2000800017f */
[----:B------:R1:W5:Y:S01]  /*13200*/  LDL.64 R6, [R1+0x1f0] ;  /* 0x0001f00001067983 */ /* 0x0003620000100a00 */
[----:B------:R-:W-:Y:S04]  /*13210*/  BSSY B0, `(.L_x_11258) ;  /* 0x0000003000007945 */ /* 0x000fe80003800000 */
[----:B------:R-:W-:Y:S05]  /*13220*/  @!P1 BRA `(.L_x_11259) ;  /* 0x0000000000049947 */ /* 0x000fea0003800000 */
[----:B------:R-:W-:Y:S01]  /*13230*/  BPT.TRAP 0x1 ;  /* 0x000000040000795c */ /* 0x000fe20000300000 */
.L_x_11259:
[----:B------:R-:W-:Y:S05]  /*13240*/  BSYNC B0 ;  /* 0x0000000000007941 */ /* 0x000fea0003800000 */
.L_x_11258:
[----:B------:R-:W-:Y:S04]  /*13250*/  BSSY B0, `(.L_x_11260) ;  /* 0x0000006000007945 */ /* 0x000fe80003800000 */
[----:B--2---:R-:W-:Y:S05]  /*13260*/  @P0 BRA `(.L_x_11261) ;  /* 0x0000000000100947 */ /* 0x004fea0003800000 */
[----:B-----5:R-:W-:Y:S01]  /*13270*/  IMAD R6, R6, 0x8, R3 ;  /* 0x0000000806067824 */ /* 0x020fe200078e0203 */
[----:B------:R-:W-:-:S04]  /*13280*/  SHF.L.U32 R7, R7, 0x1f, RZ ;  /* 0x0000001f07077819 */ /* 0x000fc800000006ff */
[----:B------:R-:W2:Y:S02]  /*13290*/  SYNCS.PHASECHK.TRANS64.TRYWAIT P0, [R6+URZ], R7 ;  /* 0x00000007060075a7 */ /* 0x000ea4000800017f */
[----:B--2---:R-:W-:Y:S05]  /*132a0*/  @!P0 BRA `(.L_x_11262) ;  /* 0x0000013800148947 */ /* 0x004fea0003800000 */
.L_x_11261:
[----:B------:R-:W-:Y:S05]  /*132b0*/  BSYNC B0 ;  /* 0x0000000000007941 */ /* 0x000fea0003800000 */
.L_x_11260:
[----:B--2--5:R-:W2:Y:S04]  /*132c0*/  LDL R7, [R1+0x1f0] ;  /* 0x0001f00001077983 */ /* 0x024ea80000100800 */
[----:B-1----:R-:W2:Y:S01]  /*132d0*/  LDL.64 R2, [R1+0x80] ;  /* 0x0000800001027983 */ /* 0x002ea20000100a00 */
[----:B------:R-:W-:Y:S05]  /*132e0*/  WARPSYNC.ALL ;  /* 0x0000000000007948 */ /* 0x000fea0003800000 */
[----:B------:R-:W3:Y:S04]  /*132f0*/  LDL.64 R14, [R1+0x78] ;  /* 0x00007800010e7983 */ /* 0x000ee80000100a00 */
[----:B0-----:R-:W4:Y:S04]  /*13300*/  LDL.64 R4, [R1+0x78] ;  /* 0x0000780001047983 */ /* 0x001f280000100a00 */
[----:B------:R-:W4:Y:S01]  /*13310*/  LDL.64 R8, [R1+0x78] ;  /* 0x0000780001087983 */ /* 0x000f220000100a00 */
[----:B--2---:R-:W-:Y:S01]  /*13320*/  IMAD R2, R7, 0x300, R2 ;  /* 0x0000030007027824 */ /* 0x004fe200078e0202 */
[----:B------:R-:W-:-:S02]  /*13330*/  R2UR UR7, R3 ;  /* 0x00000000030772ca */ /* 0x000fc400000e0000 */
[----:B------:R-:W2:Y:S01]  /*13340*/  LDL.64 R12, [R1+0x78] ;  /* 0x00007800010c7983 */ /* 0x000ea20000100a00 */
[----:B------:R-:W-:Y:S01]  /*13350*/  WARPGROUP.ARRIVE ;  /* 0x00000000000079c5 */ /* 0x000fe20000000000 */
[C---:B------:R-:W-:Y:S01]  /*13360*/  R2UR UR6, R2.reuse ;  /* 0x00000000020672ca */ /* 0x040fe200000e0000 */
[----:B------:R-:W-:Y:S01]  /*13370*/  IMAD.MOV.U32 R0, RZ, RZ, 0x1 ;  /* 0x00000001ff007424 */ /* 0x000fe200078e00ff */
[----:B------:R0:W-:Y:S04]  /*13380*/  STL [R1+0x60], RZ ;  /* 0x000060ff01007387 */ /* 0x0001e80000100800 */
[----:B------:R0:W-:Y:S04]  /*13390*/  STL [R1+0x60], R0 ;  /* 0x0000600001007387 */ /* 0x0001e80000100800 */
[----:B------:R0:W-:Y:S04]  /*133a0*/  STL [R1+0x60], R0 ;  /* 0x0000600001007387 */ /* 0x0001e80000100800 */
[----:B------:R0:W-:Y:S04]  /*133b0*/  STL [R1+0x60], R0 ;  /* 0x0000600001007387 */ /* 0x0001e80000100800 */
[----:B------:R0:W-:Y:S01]  /*133c0*/  STL [R1+0x60], R0 ;  /* 0x0000600001007387 */ /* 0x0001e20000100800 */
[----:B------:R-:W-:-:S02]  /*133d0*/  VIADD R6, R2, 0x2 ;  /* 0x0000000202067836 */ /* 0x000fc40000000000 */
[----:B------:R-:W-:Y:S01]  /*133e0*/  IMAD.MOV.U32 R7, RZ, RZ, R3 ;  /* 0x000000ffff077224 */ /* 0x000fe200078e0003 */
[----:B---3--:R-:W-:Y:S02]  /*133f0*/  R2UR UR4, R14 ;  /* 0x000000000e0472ca */ /* 0x008fe400000e0000 */
[----:B------:R-:W-:Y:S01]  /*13400*/  R2UR UR5, R15 ;  /* 0x000000000f0572ca */ /* 0x000fe200000e0000 */
[----:B----4-:R-:W-:Y:S01]  /*13410*/  VIADD R4, R4, 0x2 ;  /* 0x0000000204047836 */ /* 0x010fe20000000000 */
[----:B------:R0:W5:Y:S11]  /*13420*/  LDL.64 R14, [R1+0x1f0] ;  /* 0x0001f000010e7983 */ /* 0x0001760000100a00 */
[----:B------:R-:W-:Y:S01]  /*13430*/  HGMMA.64x96x16.F32.BF16 R24, gdesc[UR4], RZ, !UPT, gsb0 ;  /* 0x01600000041879f0 */ /* 0x000fe2000c0018ff */
[----:B------:R-:W-:-:S02]  /*13440*/  R2UR UR6, R6 ;  /* 0x00000000060672ca */ /* 0x000fc400000e0000 */
[----:B------:R-:W-:Y:S02]  /*13450*/  R2UR UR7, R7 ;  /* 0x00000000070772ca */ /* 0x000fe400000e0000 */
[----:B------:R-:W-:Y:S02]  /*13460*/  R2UR UR4, R4 ;  /* 0x00000000040472ca */ /* 0x000fe400000e0000 */
        /* <DEDUP_REMOVED lines=30> */
.L_x_11264:
[----:B------:R-:W-:Y:S05]  /*13650*/  BSYNC B0 ;  /* 0x0000000000007941 */ /* 0x000fea0003800000 */
.L_x_11263:
        /* <DEDUP_REMOVED lines=11> */
.L_x_11266:
[----:B------:R-:W-:Y:S05]  /*13710*/  BSYNC B0 ;  /* 0x0000000000007941 */ /* 0x000fea0003800000 */
.L_x_11265:
[----:B------:R-:W-:Y:S04]  /*13720*/  BSSY B0, `(.L_x_11267) ;  /* 0x0000007000007945 */ /* 0x000fe80003800000 */
[----:B------:R-:W-:Y:S05]  /*13730*/  @P0 BRA `(.L_x_11268) ;  /* 0x0000000000140947 */ /* 0x000fea0003800000 */
[----:B------:R-:W2:Y:S02]  /*13740*/  LD.E.64 R20, desc[UR36][R20.64+0x18] ;  /* 0x0000182414147980 */ /* 0x000ea4000c101b00 */
[----:B--2---:R-:W-:-:S05]  /*13750*/  MOV R3, R20 ;  /* 0x0000001400037202 */ /* 0x004fca0000000f00 */
[----:B------:R-:W-:-:S04]  /*13760*/  IMAD R14, R14, 0x8, R3 ;  /* 0x000000080e0e7824 */ /* 0x000fc800078e0203 */
[----:B------:R-:W0:Y:S02]  /*13770*/  SYNCS.PHASECHK.TRANS64.TRYWAIT P0, [R14+URZ], R15 ;  /* 0x0000000f0e0075a7 */ /* 0x000e24000800017f */
[----:B0-----:R-:W-:Y:S05]  /*13780*/  @!P0 BRA `(.L_x_11269) ;  /* 0x0000013000f08947 */ /* 0x001fea0003800000 */
.L_x_11268:
[----:B------:R-:W-:Y:S05]  /*13790*/  BSYNC B0 ;  /* 0x0000000000007941 */ /* 0x000fea0003800000 */
.L_x_11267:
[----:B------:R-:W2:Y:S04]  /*137a0*/  LDL R7, [R1+0x1f0] ;  /* 0x0001f00001077983 */ /* 0x000ea80000100800 */
[----:B------:R-:W2:Y:S04]  /*137b0*/  LDL.64 R2, [R1+0xf8] ;  /* 0x0000f80001027983 */ /* 0x000ea80000100a00 */
[----:B------:R-:W3:Y:S04]  /*137c0*/  LDL R6, [R1+0x70] ;  /* 0x0000700001067983 */ /* 0x000ee80000100800 */
[----:B------:R-:W4:Y:S04]  /*137d0*/  LDL.64 R4, [R1+0xf0] ;  /* 0x0000f00001047983 */ /* 0x000f280000100a00 */
[----:B------:R-:W4:Y:S04]  /*137e0*/  LDL.64 R8, [R1+0xf0] ;  /* 0x0000f00001087983 */ /* 0x000f280000100a00 */
[----:B------:R-:W4:Y:S04]  /*137f0*/  LDL.64 R12, [R1+0xf0] ;  /* 0x0000f000010c7983 */ /* 0x000f280000100a00 */
[----:B0-----:R-:W4:Y:S01]  /*13800*/  LDL.64 R14, [R1+0xf0] ;  /* 0x0000f000010e7983 */ /* 0x001f220000100a00 */
        /* <DEDUP_REMOVED lines=197> */
.L_x_11271:
[----:B------:R-:W-:Y:S05]  /*14460*/  BSYNC B0 ;  /* 0x0000000000007941 */ /* 0x000fea0003800000 */
.L_x_11270:
[----:B------:R-:W2:Y:S02]  /*14470*/  LDL.64 R2, [R1+0x20] ;  /* 0x0000200001027983 */ /* 0x000ea40000100a00 */
[----:B--2---:R-:W-:-:S05]  /*14480*/  MOV R3, R2 ;  /* 0x0000000200037202 */ /* 0x004fca0000000f00 */
[----:B-----5:R-:W-:-:S05]  /*14490*/  IMAD R6, R6, 0x8, R3 ;  /* 0x0000000806067824 */ /* 0x020fca00078e0203 */
[----:B------:R-:W-:-:S04]  /*144a0*/  PRMT R6, R19, 0x654, R6 ;  /* 0x0000065413067816 */ /* 0x000fc80000000006 */
[----:B------:R0:W-:Y:S01]  /*144b0*/  SYNCS.ARRIVE.TRANS64.RED.A1T0 RZ, [R6+URZ], RZ ;  /* 0x000000ff06ff79a7 */ /* 0x0001e2000810043f */
[----:B------:R-:W2:Y:S04]  /*144c0*/  LDL R4, [R198+0x24] ;  /* 0x00002400c6047983 */ /* 0x000ea80000100800 */
[----:B------:R-:W3:Y:S01]  /*144d0*/  LDL R2, [R198] ;  /* 0x00000000c6027983 */ /* 0x000ee20000100800 */
[----:B------:R-:W-:Y:S02]  /*144e0*/  ULDC UR4, c[0x0][0x20] ;  /* 0x0000080000047ab9 */ /* 0x000fe40000000800 */
[----:B------:R-:W-:Y:S01]  /*144f0*/  VIADD R3, R185, -UR4 ;  /* 0x80000004b9037c36 */ /* 0x000fe20008000000 */
[----:B------:R-:W4:Y:S04]  /*14500*/  LDL R74, [R198+0x18] ;  /* 0x00001800c64a7983 */ /* 0x000f280000100800 */
[----:B------:R-:W4:Y:S04]  /*14510*/  LDL R20, [R198+0x8] ;  /* 0x00000800c6147983 */ /* 0x000f280000100800 */
[----:B------:R-:W4:Y:S04]  /*14520*/  LDL R3, [R3] ;  /* 0x0000000003037983 */ /* 0x000f280000100800 */
        /* <DEDUP_REMOVED lines=8> */
[----:B------:R-:W-:-:S04]  /*145b0*/  LEA.HI R4, R5, R2, RZ, 0x7 ;  /* 0x0000000205047211 */ /* 0x000fc800078f38ff */
[----:B------:R-:W-:-:S05]  /*145c0*/  LOP3.LUT R7, R4, 0xffffff80, RZ, 0xc0, !PT ;  /* 0xffffff8004077812 */ /* 0x000fca00078ec0ff */
[----:B------:R-:W-:-:S05]  /*145d0*/  IMAD.IADD R7, R2, 0x1, -R7 ;  /* 0x0000000102077824 */ /* 0x000fca00078e0a07 */
[----:B0-----:R-:W-:Y:S02]  /*145e0*/  SHF.R.S32.HI R6, RZ, 0x1f, R7 ;  /* 0x0000001fff067819 */ /* 0x001fe40000011407 */
[----:B------:R-:W-:Y:S02]  /*145f0*/  LEA.HI R12, R5, R2, RZ, 0x2 ;  /* 0x00000002050c7211 */ /* 0x000fe400078f10ff */
[----:B------:R-:W-:Y:S02]  /*14600*/  LEA.HI R8, R6, R7, RZ, 0x2 ;  /* 0x0000000706087211 */ /* 0x000fe400078f10ff */
[----:B------:R-:W-:Y:S02]  /*14610*/  LOP3.LUT R13, R12, 0xfffffffc, RZ, 0xc0, !PT ;  /* 0xfffffffc0c0d7812 */ /* 0x000fe400078ec0ff */
[--C-:B------:R-:W-:Y:S02]  /*14620*/  SHF.R.S32.HI R9, RZ, 0x2, R8.reuse ;  /* 0x00000002ff097819 */ /* 0x100fe40000011408 */
[----:B------:R-:W-:-:S02]  /*14630*/  SHF.R.S32.HI R10, RZ, 0x1f, R8 ;  /* 0x0000001fff0a7819 */ /* 0x000fc40000011408 */
[----:B------:R-:W-:Y:S02]  /*14640*/  SHF.R.S32.HI R5, RZ, 0x7, R4 ;  /* 0x00000007ff057819 */ /* 0x000fe40000011404 */
[----:B------:R-:W-:Y:S02]  /*14650*/  LEA.HI R10, R10, R9, RZ, 0x3 ;  /* 0x000000090a0a7211 */ /* 0x000fe400078f18ff */
[----:B------:R-:W-:Y:S01]  /*14660*/  LEA.HI R6, R6, R7, RZ, 0x5 ;  /* 0x0000000706067211 */ /* 0x000fe200078f28ff */
[----:B------:R-:W-:Y:S01]  /*14670*/  IMAD.IADD R13, R2, 0x1, -R13 ;  /* 0x00000001020d7824 */ /* 0x000fe200078e0a0d */
[----:B------:R-:W-:Y:S02]  /*14680*/  LOP3.LUT R10, R10, 0xfffffff8, RZ, 0xc0, !PT ;  /* 0xfffffff80a0a7812 */ /* 0x000fe400078ec0ff */
[----:B------:R-:W-:Y:S02]  /*14690*/  LEA.HI R4, R4, R5, RZ, 0x1 ;  /* 0x0000000504047211 */ /* 0x000fe400078f08ff */
[----:B------:R-:W-:Y:S01]  /*146a0*/  SHF.R.S32.HI R6, RZ, 0x5, R6 ;  /* 0x00000005ff067819 */ /* 0x000fe20000011406 */
[----:B------:R-:W-:Y:S01]  /*146b0*/  IMAD.IADD R10, R9, 0x1, -R10 ;  /* 0x00000001090a7824 */ /* 0x000fe200078e0a0a */
[----:B------:R-:W-:-:S02]  /*146c0*/  LOP3.LUT R4, R4, 0x3fffffe, RZ, 0xc0, !PT ;  /* 0x03fffffe04047812 */ /* 0x000fc400078ec0ff */
[----:B------:R-:W-:Y:S01]  /*146d0*/  LEA.HI R2, R13, R13, RZ, 0x1 ;  /* 0x0000000d0d027211 */ /* 0x000fe200078f08ff */
[----:B----4-:R-:W-:Y:S02]  /*146e0*/  IMAD R3, R3, 0x8, R6 ;  /* 0x0000000803037824 */ /* 0x010fe400078e0206 */
[----:B------:R-:W-:Y:S01]  /*146f0*/  IMAD.IADD R4, R5, 0x1, -R4 ;  /* 0x0000000105047824 */ /* 0x000fe200078e0a04 */
[----:B------:R-:W-:Y:S01]  /*14700*/  LOP3.LUT R2, R2, 0x1ffffffe, RZ, 0xc0, !PT ;  /* 0x1ffffffe02027812 */ /* 0x000fe200078ec0ff */
[----:B------:R-:W-:-:S04]  /*14710*/  IMAD.U32 R3, R3, 0x10, R10 ;  /* 0x0000001003037824 */ /* 0x000fc800078e000a */
[----:B------:R-:W-:Y:S02]  /*14720*/  IMAD.IADD R2, R13, 0x1, -R2 ;  /* 0x000000010d027824 */ /* 0x000fe400078e0a02 */
[----:B------:R-:W-:-:S04]  /*14730*/  IMAD R3, R4, 0x40, R3 ;  /* 0x0000004004037824 */ /* 0x000fc800078e0203 */
[----:B------:R-:W-:Y:S01]  /*14740*/  IMAD R2, R2, 0x8, R3 ;  /* 0x0000000802027824 */ /* 0x000fe200078e0203 */
[----:B------:R-:W-:Y:S01]  /*14750*/  LOP3.LUT R8, R8, 0x7ffffffc, RZ, 0xc0, !PT ;  /* 0x7ffffffc08087812 */ /* 0x000fe200078ec0ff */
[----:B------:R-:W-:Y:S01]  /*14760*/  IMAD.MOV.U32 R4, RZ, RZ, -0x60 ;  /* 0xffffffa0ff047424 */ /* 0x000fe200078e00ff */
[----:B------:R-:W-:-:S03]  /*14770*/  ISETP.GE.AND P1, PT, R74, 0x1, PT ;  /* 0x000000014a00780c */ /* 0x000fc60003f26270 */
[----:B------:R-:W-:Y:S02]  /*14780*/  IMAD.IADD R8, R7, 0x1, -R8 ;  /* 0x0000000107087824 */ /* 0x000fe400078e0a08 */
[----:B------:R-:W-:-:S04]  /*14790*/  IMAD R3, R11, R4, 0x1 ;  /* 0x000000010b037424 */ /* 0x000fc800078e0204 */
[----:B------:R-:W-:Y:S01]  /*147a0*/  IMAD R3, R8, -0x2, R3 ;  /* 0xfffffffe08037824 */ /* 0x000fe200078e0203 */
[----:B------:R-:W-:-:S04]  /*147b0*/  LOP3.LUT R21, RZ, R21, RZ, 0x33, !PT ;  /* 0x00000015ff157212 */ /* 0x000fc800078e33ff */
[----:B------:R-:W-:Y:S01]  /*147c0*/  IADD3 R4, -R75, R3, R20 ;  /* 0x000000034b047210 */ /* 0x000fe20007ffe114 */
[----:B------:R-:W-:Y:S01]  /*147d0*/  BSSY B0, `(.L_x_11272) ;  /* 0x0000024000007945 */ /* 0x000fe20003800000 */
[----:B------:R-:W-:-:S03]  /*147e0*/  VIADD R12, R3, 0xffffffff ;  /* 0xffffffff030c7836 */ /* 0x000fc60000000000 */
[C---:B------:R-:W-:Y:S02]  /*147f0*/  IMAD.IADD R7, R4.reuse, 0x1, R19 ;  /* 0x0000000104077824 */ /* 0x040fe400078e0213 */
[----:B------:R-:W-:Y:S02]  /*14800*/  IMAD.IADD R10, R4, 0x1, R21 ;  /* 0x00000001040a7824 */ /* 0x000fe400078e0215 */
[----:B------:R-:W-:Y:S02]  /*14810*/  IMAD R72, R11, -0x60, R72 ;  /* 0xffffffa00b487824 */ /* 0x000fe400078e0248 */
[----:B--2---:R-:W-:-:S05]  /*14820*/  @P0 IMAD.HI.U32 R15, R2, R15, RZ ;  /* 0x0000000f020f0227 */ /* 0x004fca00078e00ff */
[----:B------:R-:W-:-:S05]  /*14830*/  @P0 SHF.R.U32.HI R2, RZ, R14, R15 ;  /* 0x0000000eff020219 */ /* 0x000fca000001160f */
[----:B------:R-:W0:Y:S02]  /*14840*/  SHFL.IDX PT, R5, R2, RZ, 0x1c1f ;  /* 0x001c1fff02057589 */ /* 0x000e2400000e0000 */
        /* <DEDUP_REMOVED lines=15> */
.L_x_11277:
[----:B------:R-:W-:Y:S05]  /*14940*/  BSYNC B2 ;  /* 0x0000000000027941 */ /* 0x000fea0003800000 */
.L_x_11276:
[----:B------:R-:W-:Y:S01]  /*14950*/  LOP3.LUT R5, RZ, R5, RZ, 0x33, !PT ;  /* 0x00000005ff057212 */ /* 0x000fe200078e33ff */
[----:B------:R-:W-:Y:S06]  /*14960*/  BRA `(.L_x_11278) ;  /* 0x0000000000187947 */ /* 0x000fec0003800000 */
.L_x_11275:
[----:B------:R-:W-:-:S13]  /*14970*/  ISETP.NE.AND P0, PT, R74, 0x1, PT ;  /* 0x000000014a00780c */ /* 0x000fda0003f05270 */
[----:B------:R-:W-:Y:S05]  /*14980*/  @!P0 BRA `(.L_x_11278) ;  /* 0x0000000000108947 */ /* 0x000fea0003800000 */
[----:B------:R-:W2:Y:S04]  /*14990*/  LDL R6, [R198+0x1c] ;  /* 0x00001c00c6067983 */ /* 0x000ea80000100800 */
[----:B------:R-:W3:Y:S01]  /*149a0*/  LDL R8, [R198+0x20] ;  /* 0x00002000c6087983 */ /* 0x000ee20000100800 */
[----:B--2---:R-:W-:-:S05]  /*149b0*/  IMAD.HI.U32 R5, R5, R6, RZ ;  /* 0x0000000605057227 */ /* 0x004fca00078e00ff */
[----:B---3--:R-:W-:-:S07]  /*149c0*/  SHF.R.U32.HI R5, RZ, R8, R5 ;  /* 0x00000008ff057219 */ /* 0x008fce0000011605 */
.L_x_11278:
[----:B------:R-:W-:Y:S05]  /*149d0*/  BSYNC B1 ;  /* 0x0000000000017941 */ /* 0x000fea0003800000 */
.L_x_11274:
[----:B------:R-:W-:-:S05]  /*149e0*/  IMAD R5, R74, R5, R12 ;  /* 0x000000054a057224 */ /* 0x000fca00078e020c */
[----:B------:R-:W-:Y:S02]  /*149f0*/  VIMNMX R4, R4, R5, !PT ;  /* 0x0000000504047248 */ /* 0x000fe40007fe0100 */
[----:B------:R-:W-:-:S07]  /*14a00*/  VIADDMNMX R3, R5, R74, R3, PT ;  /* 0x0000004a05037246 */ /* 0x000fce0003800103 */
.L_x_11273:
[----:B------:R-:W-:Y:S05]  /*14a10*/  BSYNC B0 ;  /* 0x0000000000007941 */ /* 0x000fea0003800000 */
.L_x_11272:
        /* <DEDUP_REMOVED lines=8> */
[----:B------:R-:W-:Y:S02]  /*14aa0*/  ISETP.LT.OR P3, PT, R3, 0x2, P3 ;  /* 0x000000020300780c */ /* 0x000fe40001f61670 */
[----:B------:R-:W-:Y:S02]  /*14ab0*/  FSEL R21, R28, -INF , !P2 ;  /* 0xff8000001c157808 */ /* 0x000fe40005000000 */
        /* <DEDUP_REMOVED lines=122> */
.L_x_11284:
[----:B------:R-:W-:Y:S05]  /*15260*/  BSYNC B2 ;  /* 0x0000000000027941 */ /* 0x000fea0003800000 */
.L_x_11283:
[----:B------:R-:W-:Y:S01]  /*15270*/  LOP3.LUT R75, RZ, R75, RZ, 0x33, !PT ;  /* 0x0000004bff4b7212 */ /* 0x000fe200078e33ff */
[----:B------:R-:W-:Y:S06]  /*15280*/  BRA `(.L_x_11285) ;  /* 0x0000000000187947 */ /* 0x000fec0003800000 */
.L_x_11282:
[----:B------:R-:W-:-:S13]  /*15290*/  ISETP.NE.AND P6, PT, R74, 0x1, PT ;  /* 0x000000014a00780c */ /* 0x000fda0003fc5270 */
[----:B------:R-:W-:Y:S05]  /*152a0*/  @!P6 BRA `(.L_x_11285) ;  /* 0x000000000010e947 */ /* 0x000fea0003800000 */
[----:B------:R-:W2:Y:S04]  /*152b0*/  LDL R2, [R198+0x1c] ;  /* 0x00001c00c6027983 */ /* 0x000ea80000100800 */
[----:B------:R-:W3:Y:S01]  /*152c0*/  LDL R4, [R198+0x20] ;  /* 0x00002000c6047983 */ /* 0x000ee20000100800 */
[----:B--2---:R-:W-:-:S05]  /*152d0*/  IMAD.HI.U32 R75, R75, R2, RZ ;  /* 0x000000024b4b7227 */ /* 0x004fca00078e00ff */
[----:B---3--:R-:W-:-:S07]  /*152e0*/  SHF.R.U32.HI R75, RZ, R4, R75 ;  /* 0x00000004ff4b7219 */ /* 0x008fce000001164b */
.L_x_11285:
[----:B------:R-:W-:Y:S05]  /*152f0*/  BSYNC B1 ;  /* 0x0000000000017941 */ /* 0x000fea0003800000 */
.L_x_11281:
[----:B------:R-:W-:-:S05]  /*15300*/  IMAD R75, R74, R75, R12 ;  /* 0x0000004b4a4b7224 */ /* 0x000fca00078e020c */
[----:B------:R-:W-:Y:S02]  /*15310*/  VIADDMNMX R5, R75, R74, R5, PT ;  /* 0x0000004a4b057246 */ /* 0x000fe40003800105 */
[----:B------:R-:W-:-:S07]  /*15320*/  VIMNMX R6, R6, R75, !PT ;  /* 0x0000004b06067248 */ /* 0x000fce0007fe0100 */
.L_x_11280:
[----:B------:R-:W-:Y:S05]  /*15330*/  BSYNC B0 ;  /* 0x0000000000007941 */ /* 0x000fea0003800000 */
.L_x_11279:
        /* <DEDUP_REMOVED lines=65> */
[----:B------:R-:W-:Y:S02]  /*15750*/  ISETP.NE.AND P6, PT, R24, RZ, PT ;  /* 0x000000ff1800720c */ /* 0x000fe40003fc5270 */
[----:B------:R-:W2:Y:S01]  /*15760*/  LDL.64 R24, [R1+0x1c0] ;  /* 0x0001c00001187983 */ /* 0x000ea20000100a00 */
        /* <DEDUP_REMOVED lines=20> */
[----:B------:R-:W-:Y:S02]  /*158b0*/  ISETP.GT.AND P0, PT, R6, 0x59, !P6 ;  /* 0x000000590600780c */ /* 0x000fe40007704270 */
[----:B------:R-:W-:Y:S02]  /*158c0*/  ISETP.LT.OR P5, PT, R5, 0x59, P5 ;  /* 0x000000590500780c */ /* 0x000fe40002fa1670 */
[----:B------:R-:W-:Y:S02]  /*158d0*/  FSEL R67, R67, -INF , !P4 ;  /* 0xff80000043437808 */ /* 0x000fe40006000000 */
[----:B------:R-:W-:Y:S02]  /*158e0*/  ISETP.LT.OR P0, PT, R5, 0x5a, P0 ;  /* 0x0000005a0500780c */ /* 0x000fe40000701670 */
[----:B------:R-:W-:Y:S02]  /*158f0*/  FSEL R70, R70, -INF , !P5 ;  /* 0xff80000046467808 */ /* 0x000fe40006800000 */
[----:B------:R-:W-:-:S02]  /*15900*/  FSEL R71, R71, -INF , !P0 ;  /* 0xff80000047477808 */ /* 0x000fc40004000000 */
[----:B--2---:R-:W-:-:S04]  /*15910*/  FMNMX.FTZ R4, R189, R2, !PT ;  /* 0x00000002bd047209 */ /* 0x004fc80007810000 */
        /* <DEDUP_REMOVED lines=33> */
[----:B------:R-:W-:-:S04]  /*15b30*/  FMNMX.FTZ R10, R46, R7, !PT ;  /* 0x000000072e0a7209 */ /* 0x000fc80007810000 */
[----:B------:R-:W-:-:S04]  /*15b40*/  FMNMX.FTZ R7, R47, R10, !PT ;  /* 0x0000000a2f077209 */ /* 0x000fc80007810000 */
[----:B------:R-:W-:-:S04]  /*15b50*/  FMNMX.FTZ R10, R50, R7, !PT ;  /* 0x00000007320a7209 */ /* 0x000fc80007810000 */
[----:B------:R-:W-:Y:S01]  /*15b60*/  FMNMX.FTZ R7, R51, R10, !PT ;  /* 0x0000000a33077209 */ /* 0x000fe20007810000 */
[----:B------:R-:W0:Y:S03]  /*15b70*/  SHFL.BFLY PT, R75, R4, 0x2, 0x1f ;  /* 0x0c401f00044b7f89 */ /* 0x000e2600000e0000 */
[----:B------:R-:W-:-:S04]  /*15b80*/  FMNMX.FTZ R10, R54, R7, !PT ;  /* 0x00000007360a7209 */ /* 0x000fc80007810000 */
[----:B------:R-:W-:-:S04]  /*15b90*/  FMNMX.FTZ R7, R55, R10, !PT ;  /* 0x0000000a37077209 */ /* 0x000fc80007810000 */
[----:B------:R-:W-:-:S04]  /*15ba0*/  FMNMX.FTZ R10, R58, R7, !PT ;  /* 0x000000073a0a7209 */ /* 0x000fc80007810000 */
[----:B------:R-:W-:-:S04]  /*15bb0*/  FMNMX.FTZ R7, R59, R10, !PT ;  /* 0x0000000a3b077209 */ /* 0x000fc80007810000 */
[----:B------:R-:W-:-:S04]  /*15bc0*/  FMNMX.FTZ R10, R62, R7, !PT ;  /* 0x000000073e0a7209 */ /* 0x000fc80007810000 */
[----:B------:R-:W-:Y:S02]  /*15bd0*/  FMNMX.FTZ R7, R63, R10, !PT ;  /* 0x0000000a3f077209 */ /* 0x000fe40007810000 */
[----:B0-----:R-:W-:Y:S02]  /*15be0*/  FMNMX.FTZ R75, R4, R75, !PT ;  /* 0x0000004b044b7209 */ /* 0x001fe40007810000 */
[----:B------:R-:W-:-:S04]  /*15bf0*/  FMNMX.FTZ R6, R66, R7, !PT ;  /* 0x0000000742067209 */ /* 0x000fc80007810000 */
[----:B------:R-:W-:Y:S01]  /*15c00*/  FMNMX.FTZ R5, R67, R6, !PT ;  /* 0x0000000643057209 */ /* 0x000fe20007810000 */
[----:B------:R-:W0:Y:S03]  /*15c10*/  SHFL.BFLY PT, R12, R75, 0x1, 0x1f ;  /* 0x0c201f004b0c7f89 */ /* 0x000e2600000e0000 */
[----:B------:R-:W-:-:S04]  /*15c20*/  FMNMX.FTZ R6, R70, R5, !PT ;  /* 0x0000000546067209 */ /* 0x000fc80007810000 */
[----:B------:R-:W-:Y:S02]  /*15c30*/  FMNMX.FTZ R5, R71, R6, !PT ;  /* 0x0000000647057209 */ /* 0x000fe40007810000 */
[----:B------:R-:W2:Y:S04]  /*15c40*/  LD.E.64 R6, desc[UR36][R24.64+0x10] ;  /* 0x0000102418067980 */ /* 0x000ea8000c101b00 */
[----:B------:R-:W-:Y:S04]  /*15c50*/  ST.E.64 desc[UR36][R24.64], R4 ;  /* 0x0000000418007985 */ /* 0x000fe8000c101b24 */
[----:B------:R-:W4:Y:S01]  /*15c60*/  LD.E R77, desc[UR36][R24.64+0x4] ;  /* 0x00000424184d7980 */ /* 0x000f22000c101900 */
[----:B0-----:R-:W-:-:S05]  /*15c70*/  FMNMX.FTZ R75, R75, R12, !PT ;  /* 0x0000000c4b4b7209 */ /* 0x001fca0007810000 */
[----:B------:R-:W-:Y:S04]  /*15c80*/  ST.E desc[UR36][R24.64], R75 ;  /* 0x0000004b18007985 */ /* 0x000fe8000c101924 */
[----:B------:R-:W3:Y:S04]  /*15c90*/  LD.E R79, desc[UR36][R24.64] ;  /* 0x00000024184f7980 */ /* 0x000ee8000c101900 */
[----:B----4-:R-:W0:Y:S01]  /*15ca0*/  SHFL.BFLY PT, R4, R77, 0x2, 0x1f ;  /* 0x0c401f004d047f89 */ /* 0x010e2200000e0000 */
[----:B---3--:R-:W-:Y:S01]  /*15cb0*/  FMUL.FTZ R10, R26, R79 ;  /* 0x0000004f1a0a7220 */ /* 0x008fe20000410000 */
[----:B------:R-:W-:-:S04]  /*15cc0*/  FSETP.NEU.FTZ.AND P0, PT, R79, -INF , PT ;  /* 0xff8000004f00780b */ /* 0x000fc80003f1d000 */
[----:B------:R-:W-:Y:S02]  /*15cd0*/  FSEL R10, R10, RZ, P0 ;  /* 0x000000ff0a0a7208 */ /* 0x000fe40000000000 */
[----:B0-----:R-:W-:-:S03]  /*15ce0*/  FMNMX.FTZ R4, R4, R77, !PT ;  /* 0x0000004d04047209 */ /* 0x001fc60007810000 */
[-CC-:B------:R-:W-:Y:S02]  /*15cf0*/  FFMA.FTZ R175, R9, R26.reuse, -R10.reuse ;  /* 0x0000001a09af7223 */ /* 0x180fe4000001080a */
[----:B------:R-:W0:Y:S01]  /*15d00*/  SHFL.BFLY PT, R9, R4, 0x1, 0x1f ;  /* 0x0c201f0004097f89 */ /* 0x000e2200000e0000 */
[-CC-:B------:R-:W-:Y:S01]  /*15d10*/  FFMA.FTZ R5, R29, R26.reuse, -R10.reuse ;  /* 0x0000001a1d057223 */ /* 0x180fe2000001080a */
[-C--:B------:R-:W-:Y:S01]  /*15d20*/  FFMA.FTZ R182, R33, R26.reuse, -R10 ;  /* 0x0000001a21b67223 */ /* 0x080fe2000001080a */
[----:B0-----:R-:W-:Y:S02]  /*15d30*/  FMNMX.FTZ R29, R4, R9, !PT ;  /* 0x00000009041d7209 */ /* 0x001fe40007810000 */
[----:B------:R-:W-:Y:S02]  /*15d40*/  FSEL R9, R79, RZ, P0 ;  /* 0x000000ff4f097208 */ /* 0x000fe40000000000 */
[C---:B------:R-:W-:Y:S01]  /*15d50*/  FSETP.NEU.FTZ.AND P0, PT, R29.reuse, -INF , PT ;  /* 0xff8000001d00780b */ /* 0x040fe20003f1d000 */
[----:B------:R-:W-:-:S05]  /*15d60*/  FMUL.FTZ R4, R29, R26 ;  /* 0x0000001a1d047220 */ /* 0x000fca0000410000 */
[----:B------:R-:W-:-:S05]  /*15d70*/  FSEL R33, R4, RZ, P0 ;  /* 0x000000ff04217208 */ /* 0x000fca0000000000 */
[-C--:B------:R-:W-:Y:S01]  /*15d80*/  FFMA.FTZ R184, R8, R26.reuse, -R33 ;  /* 0x0000001a08b87223 */ /* 0x080fe20000010821 */
[----:B------:R-:W-:Y:S01]  /*15d90*/  FSEL R8, R29, RZ, P0 ;  /* 0x000000ff1d087208 */ /* 0x000fe20000000000 */
[----:B------:R-:W-:Y:S01]  /*15da0*/  FADD.FTZ R9, R2, -R9 ;  /* 0x8000000902097221 */ /* 0x000fe20000010000 */
[----:B------:R-:W-:-:S03]  /*15db0*/  FFMA.FTZ R189, R189, R26, -R10 ;  /* 0x0000001abdbd7223 */ /* 0x000fc6000001080a */
[----:B------:R-:W-:Y:S01]  /*15dc0*/  FADD.FTZ R3, R3, -R8 ;  /* 0x8000000803037221 */ /* 0x000fe20000010000 */
[----:B------:R-:W-:-:S03]  /*15dd0*/  FMUL.FTZ R2, R9, R26 ;  /* 0x0000001a09027220 */ /* 0x000fc60000410000 */
[----:B------:R-:W-:Y:S01]  /*15de0*/  FMUL.FTZ R3, R26, R3 ;  /* 0x000000031a037220 */ /* 0x000fe20000410000 */
[-CC-:B------:R-:W-:Y:S01]  /*15df0*/  FFMA.FTZ R152, R73, R26.reuse, -R10.reuse ;  /* 0x0000001a49987223 */ /* 0x180fe2000001080a */
[-CC-:B------:R-:W-:Y:S01]  /*15e00*/  FFMA.FTZ R153, R27, R26.reuse, -R33.reuse ;  /* 0x0000001a1b997223 */ /* 0x180fe20000010821 */
[----:B------:R-:W-:Y:S01]  /*15e10*/  MUFU.EX2 R189, R189 ;  /* 0x000000bd00bd7308 */ /* 0x000fe20000000800 */
[-C--:B------:R-:W-:Y:S01]  /*15e20*/  FFMA.FTZ R154, R21, R26.reuse, -R10 ;  /* 0x0000001a159a7223 */ /* 0x080fe2000001080a */
[----:B------:R-:W-:-:S06]  /*15e30*/  FFMA.FTZ R155, R30, R26, -R33 ;  /* 0x0000001a1e9b7223 */ /* 0x000fcc0000010821 */
[----:B------:R-:W2:Y:S01]  /*15e40*/  MUFU.EX2 R2, R2 ;  /* 0x0000000200027308 */ /* 0x000ea20000000800 */
[----:B------:R-:W-:-:S07]  /*15e50*/  FFMA.FTZ R4, R31, R26, -R33 ;  /* 0x0000001a1f047223 */ /* 0x000fce0000010821 */
[----:B------:R-:W-:Y:S08]  /*15e60*/  MUFU.EX2 R184, R184 ;  /* 0x000000b800b87308 */ /* 0x000ff00000000800 */
[----:B------:R-:W0:Y:S01]  /*15e70*/  MUFU.EX2 R3, R3 ;  /* 0x0000000300037308 */ /* 0x000e220000000800 */
[----:B------:R-:W-:-:S07]  /*15e80*/  FFMA.FTZ R187, R19, R26, -R10 ;  /* 0x0000001a13bb7223 */ /* 0x000fce000001080a */
[----:B------:R-:W1:Y:S01]  /*15e90*/  MUFU.EX2 R152, R152 ;  /* 0x0000009800987308 */ /* 0x000e620000000800 */
[----:B------:R-:W-:-:S07]  /*15ea0*/  FFMA.FTZ R178, R34, R26, -R33 ;  /* 0x0000001a22b27223 */ /* 0x000fce0000010821 */
[----:B------:R-:W3:Y:S01]  /*15eb0*/  MUFU.EX2 R153, R153 ;  /* 0x0000009900997308 */ /* 0x000ee20000000800 */
[----:B------:R-:W-:-:S07]  /*15ec0*/  FFMA.FTZ R181, R35, R26, -R33 ;  /* 0x0000001a23b57223 */ /* 0x000fce0000010821 */
[----:B------:R-:W4:Y:S08]  /*15ed0*/  MUFU.EX2 R154, R154 ;  /* 0x0000009a009a7308 */ /* 0x000f300000000800 */
[----:B------:R-:W4:Y:S01]  /*15ee0*/  MUFU.EX2 R155, R155 ;  /* 0x0000009b009b7308 */ /* 0x000f220000000800 */
[----:B--2---:R-:W-:Y:S01]  /*15ef0*/  FFMA.FTZ R9, R2, R6, R189 ;  /* 0x0000000602097223 */ /* 0x004fe200000100bd */
[----:B------:R-:W-:-:S06]  /*15f00*/  FFMA.FTZ R183, R15, R26, -R10 ;  /* 0x0000001a0fb77223 */ /* 0x000fcc000001080a */
[----:B------:R-:W2:Y:S01]  /*15f10*/  MUFU.EX2 R5, R5 ;  /* 0x0000000500057308 */ /* 0x000ea20000000800 */
[----:B0-----:R-:W-:Y:S01]  /*15f20*/  FFMA.FTZ R6, R3, R7, R184 ;  /* 0x0000000703067223 */ /* 0x001fe200000100b8 */
[----:B------:R-:W-:-:S06]  /*15f30*/  FFMA.FTZ R176, R38, R26, -R33 ;  /* 0x0000001a26b07223 */ /* 0x000fcc0000010821 */
[----:B------:R-:W0:Y:S01]  /*15f40*/  MUFU.EX2 R4, R4 ;  /* 0x0000000400047308 */ /* 0x000e220000000800 */
[----:B-1----:R-:W-:Y:S01]  /*15f50*/  FADD.FTZ R9, R152, R9 ;  /* 0x0000000998097221 */ /* 0x002fe20000010000 */
[----:B------:R-:W-:-:S06]  /*15f60*/  FFMA.FTZ R180, R37, R26, -R10 ;  /* 0x0000001a25b47223 */ /* 0x000fcc000001080a */
[----:B------:R-:W1:Y:S01]  /*15f70*/  MUFU.EX2 R187, R187 ;  /* 0x000000bb00bb7308 */ /* 0x000e620000000800 */
[----:B---3--:R-:W-:Y:S01]  /*15f80*/  FADD.FTZ R6, R153, R6 ;  /* 0x0000000699067221 */ /* 0x008fe20000010000 */
[----:B------:R-:W-:-:S06]  /*15f90*/  FFMA.FTZ R179, R39, R26, -R33 ;  /* 0x0000001a27b37223 */ /* 0x000fcc0000010821 */
[----:B------:R-:W3:Y:S01]  /*15fa0*/  MUFU.EX2 R178, R178 ;  /* 0x000000b200b27308 */ /* 0x000ee20000000800 */
[----:B----4-:R-:W-:Y:S01]  /*15fb0*/  FADD.FTZ R8, R154, R9 ;  /* 0x000000099a087221 */ /* 0x010fe20000010000 */
[----:B------:R-:W-:-:S06]  /*15fc0*/  FFMA.FTZ R174, R13, R26, -R10 ;  /* 0x0000001a0dae7223 */ /* 0x000fcc000001080a */
[----:B------:R-:W4:Y:S01]  /*15fd0*/  MUFU.EX2 R182, R182 ;  /* 0x000000b600b67308 */ /* 0x000f220000000800 */
[----:B------:R-:W-:Y:S01]  /*15fe0*/  FADD.FTZ R7, R155, R6 ;  /* 0x000000069b077221 */ /* 0x000fe20000010000 */
[----:B------:R-:W-:-:S06]  /*15ff0*/  FFMA.FTZ R170, R42, R26, -R33 ;  /* 0x0000001a2aaa7223 */ /* 0x000fcc0000010821 */
[----:B------:R-:W4:Y:S01]  /*16000*/  MUFU.EX2 R181, R181 ;  /* 0x000000b500b57308 */ /* 0x000f220000000800 */
[----:B--2---:R-:W-:Y:S01]  /*16010*/  FADD.FTZ R8, R5, R8 ;  /* 0x0000000805087221 */ /* 0x004fe20000010000 */
[----:B------:R-:W-:-:S06]  /*16020*/  FFMA.FTZ R177, R41, R26, -R10 ;  /* 0x0000001a29b17223 */ /* 0x000fcc000001080a */
[----:B------:R-:W2:Y:S01]  /*16030*/  MUFU.EX2 R183, R183 ;  /* 0x000000b700b77308 */ /* 0x000ea20000000800 */
[----:B0-----:R-:W-:Y:S01]  /*16040*/  FADD.FTZ R7, R4, R7 ;  /* 0x0000000704077221 */ /* 0x001fe20000010000 */
[----:B------:R-:W-:-:S06]  /*16050*/  FFMA.FTZ R173, R43, R26, -R33 ;  /* 0x0000001a2bad7223 */ /* 0x000fcc0000010821 */
[----:B------:R-:W0:Y:S01]  /*16060*/  MUFU.EX2 R176, R176 ;  /* 0x000000b000b07308 */ /* 0x000e220000000800 */
[----:B-1----:R-:W-:Y:S01]  /*16070*/  FADD.FTZ R9, R187, R8 ;  /* 0x00000008bb097221 */ /* 0x002fe20000010000 */
[----:B---3--:R-:W-:-:S06]  /*16080*/  FADD.FTZ R6, R178, R7 ;  /* 0x00000007b2067221 */ /* 0x008fcc0000010000 */
[----:B------:R-:W1:Y:S01]  /*16090*/  MUFU.EX2 R180, R180 ;  /* 0x000000b400b47308 */ /* 0x000e620000000800 */
[----:B------:R-:W-:-:S07]  /*160a0*/  FFMA.FTZ R168, R46, R26, -R33 ;  /* 0x0000001a2ea87223 */ /* 0x000fce0000010821 */
        /* <DEDUP_REMOVED lines=80> */
[----:B0-----:R-:W-:-:S06]  /*165b0*/  FADD.FTZ R28, R14, R31 ;  /* 0x0000001f0e1c7221 */ /* 0x001fcc0000010000 */
[----:B------:R-:W0:Y:S08]  /*165c0*/  MUFU.EX2 R15, R15 ;  /* 0x0000000f000f7308 */ /* 0x000e300000000800 */
[----:B------:R-:W2:Y:S01]  /*165d0*/  MUFU.EX2 R9, R9 ;  /* 0x0000000900097308 */ /* 0x000ea20000000800 */
[----:B-1----:R-:W-:Y:S01]  /*165e0*/  FADD.FTZ R27, R157, R26 ;  /* 0x0000001a9d1b7221 */ /* 0x002fe20000010000 */
[----:B---3--:R-:W-:-:S06]  /*165f0*/  FADD.FTZ R31, R19, R28 ;  /* 0x0000001c131f7221 */ /* 0x008fcc0000010000 */
[----:B------:R-:W1:Y:S08]  /*16600*/  MUFU.EX2 R13, R13 ;  /* 0x0000000d000d7308 */ /* 0x000e700000000800 */
[----:B------:R-:W3:Y:S01]  /*16610*/  MUFU.EX2 R6, R6 ;  /* 0x0000000600067308 */ /* 0x000ee20000000800 */
[----:B----4-:R-:W-:Y:S01]  /*16620*/  FADD.FTZ R26, R12, R27 ;  /* 0x0000001b0c1a7221 */ /* 0x010fe20000010000 */
[----:B------:R-:W-:-:S06]  /*16630*/  FADD.FTZ R28, R8, R31 ;  /* 0x0000001f081c7221 */ /* 0x000fcc0000010000 */
[----:B------:R-:W4:Y:S08]  /*16640*/  MUFU.EX2 R10, R10 ;  /* 0x0000000a000a7308 */ /* 0x000f300000000800 */
[----:B------:R-:W4:Y:S01]  /*16650*/  MUFU.EX2 R7, R7 ;  /* 0x0000000700077308 */ /* 0x000f220000000800 */
[----:B0-----:R-:W-:Y:S01]  /*16660*/  FADD.FTZ R26, R15, R26 ;  /* 0x0000001a0f1a7221 */ /* 0x001fe20000010000 */
[----:B--2---:R-:W-:-:S03]  /*16670*/  FADD.FTZ R27, R9, R28 ;  /* 0x0000001c091b7221 */ /* 0x004fc60000010000 */
[----:B-1----:R-:W-:Y:S01]  /*16680*/  FADD.FTZ R31, R13, R26 ;  /* 0x0000001a0d1f7221 */ /* 0x002fe20000010000 */
[----:B---3--:R-:W-:-:S03]  /*16690*/  FADD.FTZ R26, R6, R27 ;  /* 0x0000001b061a7221 */ /* 0x008fc60000010000 */
[----:B----4-:R-:W-:Y:S01]  /*166a0*/  FADD.FTZ R30, R10, R31 ;  /* 0x0000001f0a1e7221 */ /* 0x010fe20000010000 */
[----:B------:R0:W-:Y:S01]  /*166b0*/  ST.E desc[UR36][R24.64+0x4], R29 ;  /* 0x0000041d18007985 */ /* 0x0001e2000c101924 */
[----:B------:R-:W-:-:S05]  /*166c0*/  FADD.FTZ R31, R7, R26 ;  /* 0x0000001a071f7221 */ /* 0x000fca0000010000 */
[----:B------:R1:W-:Y:S04]  /*166d0*/  ST.E.64 desc[UR36][R24.64+0x10], R30 ;  /* 0x0000101e18007985 */ /* 0x0003e8000c101b24 */
[----:B------:R-:W2:Y:S04]  /*166e0*/  LD.E R39, desc[UR36][R22.64+0x3a0] ;  /* 0x0003a02416277980 */ /* 0x000ea8000c101900 */
[----:B------:R-:W3:Y:S04]  /*166f0*/  LD.E R43, desc[UR36][R22.64+0x3b0] ;  /* 0x0003b024162b7980 */ /* 0x000ee8000c101900 */
[----:B------:R-:W4:Y:S04]  /*16700*/  LD.E R41, desc[UR36][R22.64+0x3b4] ;  /* 0x0003b42416297980 */ /* 0x000f28000c101900 */
[----:B------:R-:W4:Y:S04]  /*16710*/  LD.E R37, desc[UR36][R22.64+0x3c0] ;  /* 0x0003c02416257980 */ /* 0x000f28000c101900 */
[----:B0-----:R-:W4:Y:S04]  /*16720*/  LD.E R29, desc[UR36][R22.64+0x3c4] ;  /* 0x0003c424161d7980 */ /* 0x001f28000c101900 */
        /* <DEDUP_REMOVED lines=123> */
[C---:B--2---:R-:W-:Y:S01]  /*16ee0*/  FMUL.FTZ R39, R2.reuse, R39 ;  /* 0x0000002702277220 */ /* 0x044fe20000410000 */
[C---:B---3--:R-:W-:Y:S01]  /*16ef0*/  FMUL.FTZ R43, R2.reuse, R43 ;  /* 0x0000002b022b7220 */ /* 0x048fe20000410000 */
[C---:B----4-:R-:W-:Y:S01]  /*16f00*/  FMUL.FTZ R41, R2.reuse, R41 ;  /* 0x0000002902297220 */ /* 0x050fe20000410000 */
[C---:B------:R-:W-:Y:S01]  /*16f10*/  FMUL.FTZ R37, R2.reuse, R37 ;  /* 0x0000002502257220 */ /* 0x040fe20000410000 */
[C---:B------:R-:W-:Y:S01]  /*16f20*/  FMUL.FTZ R29, R2.reuse, R29 ;  /* 0x0000001d021d7220 */ /* 0x040fe20000410000 */
[----:B------:R0:W-:Y:S01]  /*16f30*/  ST.E desc[UR36][R22.64+0x3a0], R39 ;  /* 0x0003a02716007985 */ /* 0x0001e2000c101924 */
[C---:B------:R-:W-:Y:S01]  /*16f40*/  FMUL.FTZ R35, R2.reuse, R35 ;  /* 0x0000002302237220 */ /* 0x040fe20000410000 */
[C---:B------:R-:W-:Y:S01]  /*16f50*/  FMUL.FTZ R33, R2.reuse, R33 ;  /* 0x0000002102217220 */ /* 0x040fe20000410000 */
[C---:B------:R-:W-:Y:S01]  /*16f60*/  FMUL.FTZ R31, R2.reuse, R31 ;  /* 0x0000001f021f7220 */ /* 0x040fe20000410000 */
[----:B------:R1:W-:Y:S04]  /*16f70*/  ST.E desc[UR36][R22.64+0x3b0], R43 ;  /* 0x0003b02b16007985 */ /* 0x0003e8000c101924 */
[----:B------:R2:W-:Y:S01]  /*16f80*/  ST.E desc[UR36][R22.64+0x3b4], R41 ;  /* 0x0003b42916007985 */ /* 0x0005e2000c101924 */
[C---:B0-----:R-:W-:Y:S01]  /*16f90*/  FMUL.FTZ R39, R3.reuse, R148 ;  /* 0x0000009403277220 */ /* 0x041fe20000410000 */
[C---:B-1----:R-:W-:Y:S01]  /*16fa0*/  FMUL.FTZ R43, R3.reuse, R144 ;  /* 0x00000090032b7220 */ /* 0x042fe20000410000 */
[----:B--2---:R-:W-:Y:S01]  /*16fb0*/  FMUL.FTZ R41, R3, R146 ;  /* 0x0000009203297220 */ /* 0x004fe20000410000 */
[----:B------:R0:W-:Y:S01]  /*16fc0*/  ST.E desc[UR36][R22.64+0x3c0], R37 ;  /* 0x0003c02516007985 */ /* 0x0001e2000c101924 */
[C---:B------:R-:W-:Y:S01]  /*16fd0*/  FMUL.FTZ R27, R2.reuse, R27 ;  /* 0x0000001b021b7220 */ /* 0x040fe20000410000 */
[----:B------:R-:W-:-:S02]  /*16fe0*/  FMUL.FTZ R25, R2, R25 ;  /* 0x0000001902197220 */ /* 0x000fc40000410000 */
[----:B------:R1:W-:Y:S04]  /*16ff0*/  ST.E desc[UR36][R22.64+0x3c4], R29 ;  /* 0x0003c41d16007985 */ /* 0x0003e8000c101924 */
[----:B------:R2:W-:Y:S04]  /*17000*/  ST.E desc[UR36][R22.64+0x3d0], R35 ;  /* 0x0003d02316007985 */ /* 0x0005e8000c101924 */
[----:B------:R3:W-:Y:S01]  /*17010*/  ST.E desc[UR36][R22.64+0x3d4], R33 ;  /* 0x0003d42116007985 */ /* 0x0007e2000c101924 */
[----:B0-----:R-:W-:-:S03]  /*17020*/  FMUL.FTZ R37, R3, R136 ;  /* 0x0000008803257220 */ /* 0x001fc60000410000 */
[----:B------:R0:W-:Y:S01]  /*17030*/  ST.E desc[UR36][R22.64+0x3e0], R31 ;  /* 0x0003e01f16007985 */ /* 0x0001e2000c101924 */
[----:B-1----:R-:W-:-:S03]  /*17040*/  FMUL.FTZ R29, R3, R142 ;  /* 0x0000008e031d7220 */ /* 0x002fc60000410000 */
[----:B------:R1:W-:Y:S01]  /*17050*/  ST.E desc[UR36][R22.64+0x208], R39 ;  /* 0x0002082716007985 */ /* 0x0003e2000c101924 */
[----:B--2---:R-:W-:-:S03]  /*17060*/  FMUL.FTZ R35, R3, R138 ;  /* 0x0000008a03237220 */ /* 0x004fc60000410000 */
[----:B------:R2:W-:Y:S01]  /*17070*/  ST.E desc[UR36][R22.64+0x20c], R41 ;  /* 0x00020c2916007985 */ /* 0x0005e2000c101924 */
[----:B---3--:R-:W-:-:S03]  /*17080*/  FMUL.FTZ R33, R3, R140 ;  /* 0x0000008c03217220 */ /* 0x008fc60000410000 */
[----:B------:R3:W-:Y:S01]  /*17090*/  ST.E desc[UR36][R22.64+0x218], R43 ;  /* 0x0002182b16007985 */ /* 0x0007e2000c101924 */
[C---:B0-----:R-:W-:Y:S01]  /*170a0*/  FMUL.FTZ R31, R3.reuse, R134 ;  /* 0x00000086031f7220 */ /* 0x041fe20000410000 */
[C---:B-1----:R-:W-:Y:S01]  /*170b0*/  FMUL.FTZ R39, R3.reuse, R130 ;  /* 0x0000008203277220 */ /* 0x042fe20000410000 */
[C---:B--2---:R-:W-:Y:S01]  /*170c0*/  FMUL.FTZ R41, R3.reuse, R128 ;  /* 0x0000008003297220 */ /* 0x044fe20000410000 */
[C---:B---3--:R-:W-:Y:S01]  /*170d0*/  FMUL.FTZ R43, R3.reuse, R126 ;  /* 0x0000007e032b7220 */ /* 0x048fe20000410000 */
        /* <DEDUP_REMOVED lines=12> */
[----:B0-----:R-:W-:-:S03]  /*171a0*/  FMUL.FTZ R33, R3, R120 ;  /* 0x0000007803217220 */ /* 0x001fc60000410000 */
[----:B------:R0:W-:Y:S01]  /*171b0*/  ST.E desc[UR36][R22.64+0x25c], R41 ;  /* 0x00025c2916007985 */ /* 0x0001e2000c101924 */
[----:B-1----:R-:W-:-:S03]  /*171c0*/  FMUL.FTZ R35, R3, R118 ;  /* 0x0000007603237220 */ /* 0x002fc60000410000 */
[----:B------:R1:W-:Y:S01]  /*171d0*/  ST.E desc[UR36][R22.64+0x268], R43 ;  /* 0x0002682b16007985 */ /* 0x0003e2000c101924 */
[C---:B--2---:R-:W-:Y:S01]  /*171e0*/  FMUL.FTZ R37, R3.reuse, R116 ;  /* 0x0000007403257220 */ /* 0x044fe20000410000 */
[C---:B---3--:R-:W-:Y:S01]  /*171f0*/  FMUL.FTZ R39, R3.reuse, R110 ;  /* 0x0000006e03277220 */ /* 0x048fe20000410000 */
        /* <DEDUP_REMOVED lines=42> */
[----:B------:R0:W-:Y:S01]  /*174a0*/  ST.E desc[UR36][R22.64+0x2e8], R25 ;  /* 0x0002e81916007985 */ /* 0x0001e2000c101924 */
[C---:B------:R-:W-:Y:S01]  /*174b0*/  FMUL.FTZ R47, R2.reuse, R47 ;  /* 0x0000002f022f7220 */ /* 0x040fe20000410000 */
[----:B------:R-:W-:Y:S02]  /*174c0*/  FMUL.FTZ R45, R2, R45 ;  /* 0x0000002d022d7220 */ /* 0x000fe40000410000 */
        /* <DEDUP_REMOVED lines=19> */
[----:B------:R-:W-:Y:S01]  /*17600*/  ST.E desc[UR36][R22.64+0x394], R47 ;  /* 0x0003942f16007985 */ /* 0x000fe2000c101924 */
[C---:B------:R-:W-:Y:S01]  /*17610*/  FMUL.FTZ R151, R2.reuse, R151 ;  /* 0x0000009702977220 */ /* 0x040fe20000410000 */
[C---:B------:R-:W-:Y:S01]  /*17620*/  FMUL.FTZ R197, R3.reuse, R150 ;  /* 0x0000009603c57220 */ /* 0x040fe20000410000 */
[C---:B------:R-:W-:Y:S01]  /*17630*/  FMUL.FTZ R149, R2.reuse, R149 ;  /* 0x0000009502957220 */ /* 0x040fe20000410000 */
[----:B------:R-:W-:Y:S01]  /*17640*/  ST.E desc[UR36][R22.64+0x3a4], R45 ;  /* 0x0003a42d16007985 */ /* 0x000fe2000c101924 */
        /* <DEDUP_REMOVED lines=61> */
[C---:B-1----:R-:W-:Y:S01]  /*17a20*/  FMUL.FTZ R27, R3.reuse, R44 ;  /* 0x0000002c031b7220 */ /* 0x042fe20000410000 */
[C---:B--2---:R-:W-:Y:S01]  /*17a30*/  FMUL.FTZ R29, R3.reuse, R42 ;  /* 0x0000002a031d7220 */ /* 0x044fe20000410000 */
[C---:B---3--:R-:W-:Y:S01]  /*17a40*/  FMUL.FTZ R31, R3.reuse, R34 ;  /* 0x00000022031f7220 */ /* 0x048fe20000410000 */
[C---:B----4-:R-:W-:Y:S01]  /*17a50*/  FMUL.FTZ R33, R3.reuse, R40 ;  /* 0x0000002803217220 */ /* 0x050fe20000410000 */
        /* <DEDUP_REMOVED lines=72> */
[----:B------:R1:W-:Y:S06]  /*17ee0*/  BAR.SYNC.DEFER_BLOCKING R209, 0x100 ;  /* 0x000400d10000751d */ /* 0x0003ec0000010000 */
[----:B------:R-:W4:Y:S04]  /*17ef0*/  LDL R144, [R1+0x1f0] ;  /* 0x0001f00001907983 */ /* 0x000f280000100800 */
[----:B0-----:R-:W4:Y:S04]  /*17f00*/  LD.E R25, desc[UR36][R22.64+0x200] ;  /* 0x0002002416197980 */ /* 0x001f28000c101900 */
[----:B-1----:R-:W4:Y:S04]  /*17f10*/  LD.E R27, desc[UR36][R22.64+0x204] ;  /* 0x00020424161b7980 */ /* 0x002f28000c101900 */
[----:B--2---:R-:W2:Y:S04]  /*17f20*/  LD.E R29, desc[UR36][R22.64+0x208] ;  /* 0x00020824161d7980 */ /* 0x004ea8000c101900 */
[----:B---3--:R-:W3:Y:S04]  /*17f30*/  LD.E R31, desc[UR36][R22.64+0x20c] ;  /* 0x00020c24161f7980 */ /* 0x008ee8000c101900 */
        /* <DEDUP_REMOVED lines=124> */
[----:B------:R-:W4:Y:S04]  /*18700*/  LD.E.64 R2, desc[UR36][R22.64+0x88] ;  /* 0x0000882416027980 */ /* 0x000f28000c101b00 */
[----:B------:R-:W-:Y:S04]  /*18710*/  ST.E desc[UR36][R22.64+0x200], R25 ;  /* 0x0002001916007985 */ /* 0x000fe8000c101924 */
[----:B------:R-:W-:Y:S04]  /*18720*/  ST.E desc[UR36][R22.64+0x204], R27 ;  /* 0x0002041b16007985 */ /* 0x000fe8000c101924 */
[----:B--2---:R-:W-:Y:S04]  /*18730*/  ST.E desc[UR36][R22.64+0x208], R29 ;  /* 0x0002081d16007985 */ /* 0x004fe8000c101924 */
[----:B---3--:R-:W-:Y:S04]  /*18740*/  ST.E desc[UR36][R22.64+0x20c], R31 ;  /* 0x00020c1f16007985 */ /* 0x008fe8000c101924 */
        /* <DEDUP_REMOVED lines=124> */
[----:B------:R-:W4:Y:S01]  /*18f10*/  LDL R186, [R1+0x68] ;  /* 0x0000680001ba7983 */ /* 0x000f220000100800 */
[----:B------:R-:W-:-:S03]  /*18f20*/  IMAD R2, R144, 0xc00, R2 ;  /* 0x00000c0090027824 */ /* 0x000fc600078e0202 */
[----:B0-----:R-:W4:Y:S04]  /*18f30*/  LD.E R24, desc[UR36][R22.64+0x200] ;  /* 0x0002002416187980 */ /* 0x001f28000c101900 */
[----:B------:R-:W4:Y:S04]  /*18f40*/  LD.E R25, desc[UR36][R22.64+0x204] ;  /* 0x0002042416197980 */ /* 0x000f28000c101900 */
[----:B-1----:R-:W4:Y:S04]  /*18f50*/  LD.E R26, desc[UR36][R22.64+0x208] ;  /* 0x00020824161a7980 */ /* 0x002f28000c101900 */
        /* <DEDUP_REMOVED lines=125> */
[----:B------:R-:W-:-:S02]  /*19730*/  ISETP.NE.U32.AND P0, PT, R186, RZ, PT ;  /* 0x000000ffba00720c */ /* 0x000fc40003f05070 */
[----:B------:R-:W-:Y:S02]  /*19740*/  R2UR UR6, R2 ;  /* 0x00000000020672ca */ /* 0x000fe400000e0000 */
[----:B------:R-:W-:Y:S02]  /*19750*/  R2UR UR7, R3 ;  /* 0x00000000030772ca */ /* 0x000fe400000e0000 */
[----:B------:R-:W-:Y:S02]  /*19760*/  F2FP.BF16.F32.PACK_AB R152, R152, R189 ;  /* 0x000000bd9898723e */ /* 0x000fe400000010ff */
[----:B------:R-:W-:Y:S02]  /*19770*/  F2FP.BF16.F32.PACK_AB R154, R5, R154 ;  /* 0x0000009a059a723e */ /* 0x000fe400000010ff */
[----:B------:R-:W-:Y:S02]  /*19780*/  F2FP.BF16.F32.PACK_AB R153, R153, R184 ;  /* 0x000000b89999723e */ /* 0x000fe400000010ff */
[----:B------:R-:W-:Y:S01]  /*19790*/  F2FP.BF16.F32.PACK_AB R155, R4, R155 ;  /* 0x0000009b049b723e */ /* 0x000fe200000010ff */
[----:B------:R-:W-:Y:S01]  /*197a0*/  VOTEU.ANY UP0, P0 ;  /* 0x00000000003f7886 */ /* 0x000fe20000000100 */
[----:B------:R-:W-:-:S02]  /*197b0*/  VIADD R4, R2, 0x80 ;  /* 0x0000008002047836 */ /* 0x000fc40000000000 */
[----:B------:R-:W-:Y:S01]  /*197c0*/  IMAD.MOV.U32 R5, RZ, RZ, R3 ;  /* 0x000000ffff057224 */ /* 0x000fe200078e0003 */
[----:B--2---:R-:W-:-:S06]  /*197d0*/  WARPGROUP.ARRIVE ;  /* 0x00000000000079c5 */ /* 0x004fcc0000000000 */
[----:B------:R-:W-:Y:S01]  /*197e0*/  HGMMA.64x256x16.F32.BF16 R24, R152, gdesc[UR4].tnspB, R24, UP0, gsb0 ;  /* 0x43e0000498187df0 */ /* 0x000fe2000b801818 */
[----:B------:R-:W-:Y:S02]  /*197f0*/  R2UR UR6, R4 ;  /* 0x00000000040672ca */ /* 0x000fe400000e0000 */
[----:B------:R-:W-:Y:S01]  /*19800*/  R2UR UR7, R5 ;  /* 0x00000000050772ca */ /* 0x000fe200000e0000 */
        /* <DEDUP_REMOVED lines=140> */
[----:B------:R-:W-:Y:S02]  /*1a0d0*/  VIADD R4, R2, 0x180 ;  /* 0x0000018002047836 */ /* 0x000fe40000000000 */
[----:B------:R-:W-:Y:S01]  /*1a0e0*/  IMAD.MOV.U32 R5, RZ, RZ, R3 ;  /* 0x000000ffff057224 */ /* 0x000fe200078e0003 */
[----:B------:R-:W-:Y:S02]  /*1a0f0*/  WARPGROUP.DEPBAR.LE gsb0, 0x0 ;  /* 0x00008000000079c5 */ /* 0x000fe40000010000 */
[----:B------:R-:W-:-:S02]  /*1a100*/  F2FP.BF16.F32.PACK_AB R152, R177, R174 ;  /* 0x000000aeb198723e */ /* 0x000fc400000010ff */
        /* <DEDUP_REMOVED lines=553> */
[----:B------:R0:W-:Y:S04]  /*1c3a0*/  ST.E desc[UR36][R22.64+0x204], R25 ;  /* 0x0002041916007985 */ /* 0x0001e8000c101924 */
        /* <DEDUP_REMOVED lines=126> */
[----:B------:R4:W-:Y:S04]  /*1cb90*/  STL [R1+0x68], R0 ;  /* 0x0000680001007387 */ /* 0x0009e80000100800 */
        /* <DEDUP_REMOVED lines=256> */
[----:B0-----:R-:W2:Y:S04]  /*1dba0*/  LDL.64 R20, [R1+0x190] ;  /* 0x0001900001147983 */ /* 0x001ea80000100a00 */
[----:B------:R1:W5:Y:S04]  /*1dbb0*/  LDL R0, [R1+0x1f0] ;  /* 0x0001f00001007983 */ /* 0x0003680000100800 */
[----:B--2---:R-:W2:Y:S01]  /*1dbc0*/  LD.E R2, desc[UR36][R20.64] ;  /* 0x0000002414027980 */ /* 0x004ea2000c101900 */
[----:B------:R-:W-:Y:S01]  /*1dbd0*/  BSSY B0, `(.L_x_11286) ;  /* 0x0000005000007945 */ /* 0x000fe20003800000 */
[----:B--2---:R-:W-:-:S04]  /*1dbe0*/  LOP3.LUT R2, R2, 0x1, RZ, 0xfc, !PT ;  /* 0x0000000102027812 */ /* 0x004fc800078efcff */
[----:B------:R-:W-:-:S13]  /*1dbf0*/  ISETP.NE.AND P0, PT, R2, 0x3, PT ;  /* 0x000000030200780c */ /* 0x000fda0003f05270 */
[----:B-1----:R-:W-:Y:S05]  /*1dc00*/  @!P0 BRA `(.L_x_11287) ;  /* 0x0000000000048947 */ /* 0x002fea0003800000 */
[----:B------:R-:W-:Y:S01]  /*1dc10*/  BPT.TRAP 0x1 ;  /* 0x000000040000795c */ /* 0x000fe20000300000 */
.L_x_11287:
[----:B------:R-:W-:Y:S05]  /*1dc20*/  BSYNC B0 ;  /* 0x0000000000007941 */ /* 0x000fea0003800000 */
.L_x_11286:
[----:B------:R-:W2:Y:S04]  /*1dc30*/  LD.E.64 R2, desc[UR36][R20.64+0x20] ;  /* 0x0000202414027980 */ /* 0x000ea8000c101b00 */
[----:B------:R-:W3:Y:S01]  /*1dc40*/  LD.E R4, desc[UR36][R20.64+0xc] ;  /* 0x00000c2414047980 */ /* 0x000ee2000c101900 */
[C---:B------:R-:W-:Y:S01]  /*1dc50*/  ISETP.GT.AND P0, PT, R11.reuse, UR40, PT ;  /* 0x000000280b007c0c */ /* 0x040fe2000bf04270 */
[----:B------:R-:W-:Y:S01]  /*1dc60*/  VIADD R11, R11, 0xffffffff ;  /* 0xffffffff0b0b7836 */ /* 0x000fe20000000000 */
[----:B--2---:R-:W-:-:S05]  /*1dc70*/  MOV R3, R2 ;  /* 0x0000000200037202 */ /* 0x004fca0000000f00 */
[----:B-----5:R-:W-:-:S05]  /*1dc80*/  IMAD R3, R0, 0x8, R3 ;  /* 0x0000000800037824 */ /* 0x020fca00078e0203 */
[----:B---3--:R-:W-:-:S04]  /*1dc90*/  PRMT R3, R4, 0x654, R3 ;  /* 0x0000065404037816 */ /* 0x008fc80000000003 */
[----:B------:R1:W-:Y:S01]  /*1dca0*/  SYNCS.ARRIVE.TRANS64.RED.A1T0 RZ, [R3+URZ], RZ ;  /* 0x000000ff03ff79a7 */ /* 0x0003e2000810043f */
[----:B------:R-:W-:Y:S05]  /*1dcb0*/  @P0 BRA `(.L_x_11288) ;  /* 0xffffff5000e80947 */ /* 0x000fea000383ffff */
.L_x_11255:
[----:B------:R-:W-:Y:S05]  /*1dcc0*/  WARPSYNC.ALL ;  /* 0x0000000000007948 */ /* 0x000fea0003800000 */
[----:B------:R-:W0:Y:S04]  /*1dcd0*/  LDL R5, [R1+0x420] ;  /* 0x0004200001057983 */ /* 0x000e280000100800 */
[----:B------:R-:W2:Y:S04]  /*1dce0*/  LDL R6, [R1+0x424] ;  /* 0x0004240001067983 */ /* 0x000ea80000100800 */
[----:B------:R-:W3:Y:S04]  /*1dcf0*/  LDL R136, [R1+0x1f0] ;  /* 0x0001f00001887983 */ /* 0x000ee80000100800 */
[----:B------:R-:W4:Y:S04]  /*1dd00*/  LDL.64 R14, [R1+0x398] ;  /* 0x00039800010e7983 */ /* 0x000f280000100a00 */
[----:B------:R-:W5:Y:S04]  /*1dd10*/  LDL.64 R12, [R1+0x3a8] ;  /* 0x0003a800010c7983 */ /* 0x000f680000100a00 */
        /* <DEDUP_REMOVED lines=60> */
[----:B0-----:R-:W0:Y:S02]  /*1e0e0*/  SHFL.BFLY PT, R0, R5, 0x2, 0x1f ;  /* 0x0c401f0005007f89 */ /* 0x001e2400000e0000 */
[----:B0-----:R-:W-:-:S05]  /*1e0f0*/  FADD.FTZ R0, R5, R0 ;  /* 0x0000000005007221 */ /* 0x001fca0000010000 */
[----:B-1----:R-:W0:Y:S02]  /*1e100*/  SHFL.BFLY PT, R3, R0, 0x1, 0x1f ;  /* 0x0c201f0000037f89 */ /* 0x002e2400000e0000 */
[----:B0-----:R-:W-:Y:S01]  /*1e110*/  FADD.FTZ R2, R0, R3 ;  /* 0x0000000300027221 */ /* 0x001fe20000010000 */
[----:B---3--:R-:W-:Y:S01]  /*1e120*/  VIADD R136, R136, 0x1 ;  /* 0x0000000188887836 */ /* 0x008fe20000000000 */
[----:B------:R-:W3:Y:S04]  /*1e130*/  LDL R0, [R1+0x1fc] ;  /* 0x0001fc0001007983 */ /* 0x000ee80000100800 */
[----:B------:R-:W-:Y:S04]  /*1e140*/  STL [R1+0x420], R2 ;  /* 0x0004200201007387 */ /* 0x000fe80000100800 */
[----:B------:R-:W4:Y:S04]  /*1e150*/  LDL R148, [R1+0x420] ;  /* 0x0004200001947983 */ /* 0x000f280000100800 */
[----:B--2---:R-:W0:Y:S02]  /*1e160*/  SHFL.BFLY PT, R3, R6, 0x2, 0x1f ;  /* 0x0c401f0006037f89 */ /* 0x004e2400000e0000 */
[----:B0-----:R-:W-:Y:S01]  /*1e170*/  FADD.FTZ R3, R3, R6 ;  /* 0x0000000603037221 */ /* 0x001fe20000010000 */
[----:B------:R-:W-:Y:S01]  /*1e180*/  ISETP.NE.AND P2, PT, R136, 0x2, PT ;  /* 0x000000028800780c */ /* 0x000fe20003f45270 */
[----:B------:R-:W2:Y:S04]  /*1e190*/  LDL.64 R6, [R1+0x3e8] ;  /* 0x0003e80001067983 */ /* 0x000ea80000100a00 */
[----:B------:R-:W0:Y:S08]  /*1e1a0*/  SHFL.BFLY PT, R4, R3, 0x1, 0x1f ;  /* 0x0c201f0003047f89 */ /* 0x000e3000000e0000 */
[----:B------:R-:W2:Y:S01]  /*1e1b0*/  @!P2 LDL R19, [R1+0x1f4] ;  /* 0x0001f4000113a983 */ /* 0x000ea20000100800 */
[----:B0-----:R-:W-:-:S03]  /*1e1c0*/  FADD.FTZ R140, R3, R4 ;  /* 0x00000004038c7221 */ /* 0x001fc60000010000 */
[----:B------:R-:W2:Y:S02]  /*1e1d0*/  LDL.64 R4, [R1+0x3d8] ;  /* 0x0003d80001047983 */ /* 0x000ea40000100a00 */
[----:B------:R-:W-:Y:S02]  /*1e1e0*/  FSETP.NE.FTZ.AND P1, PT, R140, RZ, PT ;  /* 0x000000ff8c00720b */ /* 0x000fe40003f35000 */
[----:B------:R-:W2:Y:S11]  /*1e1f0*/  LDL.64 R2, [R1+0x3f8] ;  /* 0x0003f80001027983 */ /* 0x000eb60000100a00 */
[----:B------:R-:W2:Y:S04]  /*1e200*/  @P1 LDL R143, [R1+0x430] ;  /* 0x00043000018f1983 */ /* 0x000ea80000100800 */
[----:B------:R-:W2:Y:S01]  /*1e210*/  @P1 LDL R145, [R1+0x414] ;  /* 0x0004140001911983 */ /* 0x000ea20000100800 */
[----:B------:R-:W-:-:S02]  /*1e220*/  IMAD.MOV.U32 R142, RZ, RZ, -0x800000 ;  /* 0xff800000ff8e7424 */ /* 0x000fc400078e00ff */
[----:B------:R-:W-:Y:S01]  /*1e230*/  IMAD.MOV.U32 R138, RZ, RZ, RZ ;  /* 0x000000ffff8a7224 */ /* 0x000fe200078e00ff */
[----:B------:R0:W-:Y:S08]  /*1e240*/  BAR.ARV R208, 0x100 ;  /* 0x000400d00000751d */ /* 0x0001f00000002000 */
[----:B------:R-:W-:Y:S06]  /*1e250*/  BAR.ARV 0x8, 0x180 ;  /* 0x0206000000007b1d */ /* 0x000fec0000002000 */
[----:B----4-:R-:W-:-:S13]  /*1e260*/  FSETP.NE.FTZ.AND P0, PT, R148, RZ, PT ;  /* 0x000000ff9400720b */ /* 0x010fda0003f15000 */
[----:B------:R-:W4:Y:S04]  /*1e270*/  @P0 LDL R139, [R1+0x430] ;  /* 0x00043000018b0983 */ /* 0x000f280000100800 */
[----:B------:R-:W2:Y:S01]  /*1e280*/  @P0 LDL R144, [R1+0x410] ;  /* 0x0004100001900983 */ /* 0x000ea20000100800 */
[----:B------:R-:W1:Y:S02]  /*1e290*/  @P0 MUFU.LG2 R141, R148 ;  /* 0x00000094008d0308 */ /* 0x000e640000000c00 */
[----:B-1----:R-:W-:-:S06]  /*1e2a0*/  @P0 FMUL.FTZ R146, R141, 0.69314718246459960938 ;  /* 0x3f3172188d920820 */ /* 0x002fcc0000410000 */
[----:B------:R-:W1:Y:S08]  /*1e2b0*/  @P1 MUFU.LG2 R147, R140 ;  /* 0x0000008c00931308 */ /* 0x000e700000000c00 */
[----:B------:R-:W0:Y:S01]  /*1e2c0*/  @P0 MUFU.RCP R138, R148 ;  /* 0x00000094008a0308 */ /* 0x000e220000001000 */
[----:B---3--:R-:W-:Y:S02]  /*1e2d0*/  VIADD R0, R0, 0x1 ;  /* 0x0000000100007836 */ /* 0x008fe40000000000 */
[----:B-1----:R-:W-:Y:S01]  /*1e2e0*/  @P1 FMUL.FTZ R147, R147, 0.69314718246459960938 ;  /* 0x3f31721893931820 */ /* 0x002fe20000410000 */
[----:B------:R-:W-:Y:S01]  /*1e2f0*/  STL [R1+0x424], R140 ;  /* 0x0004248c01007387 */ /* 0x000fe20000100800 */
[-C--:B0-----:R-:W-:Y:S01]  /*1e300*/  FMUL.FTZ R133, R133, R138.reuse ;  /* 0x0000008a85857220 */ /* 0x081fe20000410000 */
        /* <DEDUP_REMOVED lines=97> */
[----:B------:R-:W-:Y:S01]  /*1e920*/  @!P2 STL [R1+0x1f0], RZ ;  /* 0x0001f0ff0100a387 */ /* 0x000fe20000100800 */
[----:B----4-:R-:W-:-:S04]  /*1e930*/  @P0 FMUL.FTZ R139, R139, 0.69314718246459960938 ;  /* 0x3f3172188b8b0820 */ /* 0x010fc80000410000 */
[----:B--2---:R-:W-:Y:S01]  /*1e940*/  @P0 FFMA.FTZ R142, R139, R144, R146 ;  /* 0x000000908b8e0223 */ /* 0x004fe20000010092 */
[----:B------:R-:W-:-:S06]  /*1e950*/  IMAD.MOV.U32 R139, RZ, RZ, RZ ;  /* 0x000000ffff8b7224 */ /* 0x000fcc00078e00ff */
[----:B------:R-:W0:Y:S01]  /*1e960*/  @P1 MUFU.RCP R139, R140 ;  /* 0x0000008c008b1308 */ /* 0x000e220000001000 */
[----:B------:R-:W-:Y:S01]  /*1e970*/  @P1 FMUL.FTZ R146, R143, 0.69314718246459960938 ;  /* 0x3f3172188f921820 */ /* 0x000fe20000410000 */
[----:B------:R-:W-:-:S03]  /*1e980*/  IMAD.MOV.U32 R144, RZ, RZ, -0x800000 ;  /* 0xff800000ff907424 */ /* 0x000fc600078e00ff */
[----:B------:R-:W-:Y:S01]  /*1e990*/  @P1 FFMA.FTZ R144, R146, R145, R147 ;  /* 0x0000009192901223 */ /* 0x000fe20000010093 */
[----:B------:R-:W-:Y:S01]  /*1e9a0*/  STL [R1+0x420], R142 ;  /* 0x0004208e01007387 */ /* 0x000fe20000100800 */
[-C--:B0-----:R-:W-:Y:S01]  /*1e9b0*/  FMUL.FTZ R15, R15, R139.reuse ;  /* 0x0000008b0f0f7220 */ /* 0x081fe20000410000 */
[-C--:B------:R-:W-:Y:S01]  /*1e9c0*/  FMUL.FTZ R14, R14, R139.reuse ;  /* 0x0000008b0e0e7220 */ /* 0x080fe20000410000 */
[-C--:B------:R-:W-:Y:S01]  /*1e9d0*/  FMUL.FTZ R13, R13, R139.reuse ;  /* 0x0000008b0d0d7220 */ /* 0x080fe20000410000 */
[-C--:B------:R-:W-:Y:S01]  /*1e9e0*/  FMUL.FTZ R12, R12, R139.reuse ;  /* 0x0000008b0c0c7220 */ /* 0x080fe20000410000 */
[-C--:B------:R-:W-:Y:S01]  /*1e9f0*/  FMUL.FTZ R71, R71, R139.reuse ;  /* 0x0000008b47477220 */ /* 0x080fe20000410000 */
[-C--:B------:R-:W-:Y:S01]  /*1ea00*/  FMUL.FTZ R70, R70, R139.reuse ;  /* 0x0000008b46467220 */ /* 0x080fe20000410000 */
[----:B------:R-:W-:Y:S01]  /*1ea10*/  STL.64 [R1+0x398], R14 ;  /* 0x0003980e01007387 */ /* 0x000fe20000100a00 */
        /* <DEDUP_REMOVED lines=59> */
[----:B0-----:R-:W-:Y:S01]  /*1edd0*/  VIADD R12, R137, 0x1 ;  /* 0x00000001890c7836 */ /* 0x001fe20000000000 */
[----:B------:R-:W-:Y:S01]  /*1ede0*/  @!P2 LOP3.LUT R14, R19, 0x1, RZ, 0x3c, !PT ;  /* 0x00000001130ea812 */ /* 0x000fe200078e3cff */
        /* <DEDUP_REMOVED lines=32> */
[----:B------:R0:W-:Y:S01]  /*1eff0*/  @!P2 STL [R1+0x1f4], R14 ;  /* 0x0001f40e0100a387 */ /* 0x0001e20000100800 */
[----:B------:R-:W-:-:S13]  /*1f000*/  PLOP3.LUT P0, PT, PT, PT, PT, 0x8, 0x0 ;  /* 0x000000000000781c */ /* 0x000fda0003f0e170 */
.L_x_11185:
[----:B------:R-:W1:Y:S08]  /*1f010*/  S2UR UR9, SR_CgaCtaId ;  /* 0x00000000000979c3 */ /* 0x000e700000008800 */
[----:B------:R-:W-:Y:S06]  /*1f020*/  BAR.SYNC.DEFER_BLOCKING 0x5, 0x180 ;  /* 0x0146000000007b1d */ /* 0x000fec0000010000 */
[----:B------:R-:W-:Y:S01]  /*1f030*/  UMOV UR42, 0x400 ;  /* 0x00000400002a7882 */ /* 0x000fe20000000000 */
[----:B------:R-:W-:Y:S01]  /*1f040*/  BSSY B0, `(.L_x_11289) ;  /* 0x0000280000007945 */ /* 0x000fe20003800000 */
[----:B-1----:R-:W-:-:S09]  /*1f050*/  ULEA UR42, UR9, UR42, 0x18 ;  /* 0x0000002a092a7291 */ /* 0x002fd2000f8ec03f */
[----:B------:R-:W1:Y:S02]  /*1f060*/  LDS R0, [UR42+0x324d0] ;  /* 0x0324d02aff007984 */ /* 0x000e640008000800 */
[----:B-1----:R-:W-:Y:S01]  /*1f070*/  R2UR UR4, R0 ;  /* 0x00000000000472ca */ /* 0x002fe200000e0000 */
[----:B------:R-:W-:Y:S06]  /*1f080*/  BAR.ARV 0x4, 0x180 ;  /* 0x0106000000007b1d */ /* 0x000fec0000002000 */
[----:B------:R-:W-:Y:S08]  /*1f090*/  @P0 BRA `(.L_x_11290) ;  /* 0x0000001c000c0947 */ /* 0x000ff00003800000 */
[----:B------:R-:W2:Y:S01]  /*1f0a0*/  LDL.128 R104, [R1+0x280] ;  /* 0x0002800001687983 */ /* 0x000ea20000100c00 */
[----:B0-----:R-:W0:Y:S01]  /*1f0b0*/  LDC R2, c[0x0][0xce8] ;  /* 0x00033a00ff027b82 */ /* 0x001e220000000800 */
[----:B------:R-:W-:Y:S02]  /*1f0c0*/  ULDC UR5, c[0x0][0xb88] ;  /* 0x0002e20000057ab9 */ /* 0x000fe40000000800 */
[----:B------:R-:W3:Y:S04]  /*1f0d0*/  LDL.128 R100, [R1+0x290] ;  /* 0x0002900001647983 */ /* 0x000ee80000100c00 */
[----:B------:R-:W4:Y:S04]  /*1f0e0*/  LDL.128 R96, [R1+0x2a0] ;  /* 0x0002a00001607983 */ /* 0x000f280000100c00 */
[----:B------:R-:W4:Y:S04]  /*1f0f0*/  LDL.128 R92, [R1+0x2b0] ;  /* 0x0002b000015c7983 */ /* 0x000f280000100c00 */
[----:B------:R-:W4:Y:S04]  /*1f100*/  LDL.128 R88, [R1+0x2c0] ;  /* 0x0002c00001587983 */ /* 0x000f280000100c00 */
[----:B------:R-:W4:Y:S04]  /*1f110*/  LDL.128 R84, [R1+0x2d0] ;  /* 0x0002d00001547983 */ /* 0x000f280000100c00 */
[----:B------:R-:W4:Y:S04]  /*1f120*/  LDL R153, [R1+0x454] ;  /* 0x0004540001997983 */ /* 0x000f280000100800 */
        /* <DEDUP_REMOVED lines=12> */
[----:B------:R-:W4:Y:S04]  /*1f1f0*/  LDL R158, [R1+0x450] ;  /* 0x00045000019e7983 */ /* 0x000f280000100800 */
[----:B------:R-:W4:Y:S04]  /*1f200*/  LDL R157, [R1+0x44c] ;  /* 0x00044c00019d7983 */ /* 0x000f280000100800 */
[----:B------:R-:W4:Y:S04]  /*1f210*/  LDL.128 R52, [R1+0x320] ;  /* 0x0003200001347983 */ /* 0x000f280000100c00 */
[----:B------:R-:W4:Y:S04]  /*1f220*/  LDL R156, [R1+0x448] ;  /* 0x00044800019c7983 */ /* 0x000f280000100800 */
[----:B------:R-:W4:Y:S04]  /*1f230*/  LDL.128 R64, [R1+0x340] ;  /* 0x0003400001407983 */ /* 0x000f280000100c00 */
[----:B------:R-:W4:Y:S04]  /*1f240*/  LDL R155, [R1+0x444] ;  /* 0x00044400019b7983 */ /* 0x000f280000100800 */
        /* <DEDUP_REMOVED lines=13> */
[----:B------:R-:W-:Y:S01]  /*1f320*/  VIADD R19, R206, UR61 ;  /* 0x0000003dce137c36 */ /* 0x000fe20008000000 */
[----:B------:R-:W-:Y:S01]  /*1f330*/  LOP3.LUT P0, RZ, R212, 0x3, RZ, 0xc0, !PT ;  /* 0x00000003d4ff7812 */ /* 0x000fe2000780c0ff */
[----:B0-----:R-:W-:Y:S01]  /*1f340*/  IMAD R0, R2, UR5, RZ ;  /* 0x0000000502007c24 */ /* 0x001fe2000f8e02ff */
[----:B------:R-:W-:Y:S01]  /*1f350*/  IADD3 R151, P1, R190, 0x8040, RZ ;  /* 0x00008040be977810 */ /* 0x000fe20007f3e0ff */
[----:B------:R-:W-:-:S03]  /*1f360*/  ULDC.64 UR10, c[0x0][0xc90] ;  /* 0x00032400000a7ab9 */ /* 0x000fc60000000a00 */
[----:B------:R-:W-:-:S13]  /*1f370*/  ISETP.GE.OR P2, PT, R19, R0, P0 ;  /* 0x000000001300720c */ /* 0x000fda0000746670 */
[----:B------:R-:W4:Y:S01]  /*1f380*/  @!P2 LDL R3, [R1+0x420] ;  /* 0x000420000103a983 */ /* 0x000f220000100800 */
[----:B------:R-:W-:-:S04]  /*1f390*/  LOP3.LUT R150, R151, 0x380, RZ, 0xc0, !PT ;  /* 0x0000038097967812 */ /* 0x000fc800078ec0ff */
[----:B------:R-:W-:-:S04]  /*1f3a0*/  SHF.R.U64 R150, R150, 0x3, RZ ;  /* 0x0000000396967819 */ /* 0x000fc800000012ff */
[----:B------:R-:W-:Y:S01]  /*1f3b0*/  LOP3.LUT R150, R150, R151, RZ, 0x3c, !PT ;  /* 0x0000009796967212 */ /* 0x000fe200078e3cff */
[----:B------:R-:W-:Y:S01]  /*1f3c0*/  IMAD.X R151, RZ, RZ, R191, P1 ;  /* 0x000000ffff977224 */ /* 0x000fe200008e06bf */
[----:B------:R-:W-:Y:S02]  /*1f3d0*/  ISETP.NE.AND P1, PT, R2, 0x1, PT ;  /* 0x000000010200780c */ /* 0x000fe40003f25270 */
[----:B------:R-:W-:Y:S01]  /*1f3e0*/  R2UR UR14, R204 ;  /* 0x00000000cc0e72ca */ /* 0x000fe200000e0000 */
[----:B------:R-:W-:Y:S01]  /*1f3f0*/  USHF.R.S32.HI UR13, URZ, 0x1f, UR60 ;  /* 0x0000001f3f0d7899 */ /* 0x000fe2000801143c */
[C---:B------:R-:W-:Y:S02]  /*1f400*/  IADD3 R21, P6, R190.reuse, 0x8020, RZ ;  /* 0x00008020be157810 */ /* 0x040fe40007fde0ff */
[----:B------:R-:W-:-:S09]  /*1f410*/  IADD3 R149, P3, R190, 0x8060, RZ ;  /* 0x00008060be957810 */ /* 0x000fd20007f7e0ff */
[----:B------:R-:W-:-:S04]  /*1f420*/  USHF.R.S32.HI UR12, URZ, 0x1f, UR14 ;  /* 0x0000001f3f0c7899 */ /* 0x000fc8000801140e */
[----:B------:R-:W-:Y:S02]  /*1f430*/  UIMAD UR5, UR12, UR10, URZ ;  /* 0x0000000a0c0572a4 */ /* 0x000fe4000f8e023f */
[----:B------:R-:W-:Y:S02]  /*1f440*/  UIMAD.WIDE.U32 UR6, UR14, UR10, URZ ;  /* 0x0000000a0e0672a5 */ /* 0x000fe4000f8e003f */
[----:B------:R-:W-:-:S03]  /*1f450*/  UIMAD UR5, UR14, UR11, UR5 ;  /* 0x0000000b0e0572a4 */ /* 0x000fc6000f8e0205 */
[----:B------:R-:W-:Y:S01]  /*1f460*/  ULDC.64 UR10, c[0x0][0xc98] ;  /* 0x00032600000a7ab9 */ /* 0x000fe20000000a00 */
[----:B------:R-:W-:Y:S01]  /*1f470*/  LOP3.LUT R20, R21, 0x380, RZ, 0xc0, !PT ;  /* 0x0000038015147812 */ /* 0x000fe200078ec0ff */
[----:B------:R-:W-:Y:S01]  /*1f480*/  UIMAD UR8, UR13, UR10, URZ ;  /* 0x0000000a0d0872a4 */ /* 0x000fe2000f8e023f */
[----:B------:R-:W-:Y:S01]  /*1f490*/  LOP3.LUT R148, R149, 0x380, RZ, 0xc0, !PT ;  /* 0x0000038095947812 */ /* 0x000fe200078ec0ff */
[----:B------:R-:W-:Y:S01]  /*1f4a0*/  UIADD3 UR7, UR7, UR5, URZ ;  /* 0x0000000507077290 */ /* 0x000fe2000fffe03f */
[----:B------:R-:W-:Y:S01]  /*1f4b0*/  LOP3.LUT R143, R190, 0x380, RZ, 0xc0, !PT ;  /* 0x00000380be8f7812 */ /* 0x000fe200078ec0ff */
[----:B------:R-:W-:Y:S01]  /*1f4c0*/  UIMAD UR8, UR60, UR11, UR8 ;  /* 0x0000000b3c0872a4 */ /* 0x000fe2000f8e0208 */
[----:B------:R-:W-:Y:S01]  /*1f4d0*/  SHF.R.U64 R20, R20, 0x3, RZ ;  /* 0x0000000314147819 */ /* 0x000fe200000012ff */
[----:B------:R-:W-:Y:S01]  /*1f4e0*/  UIMAD.WIDE.U32 UR6, UR60, UR10, UR6 ;  /* 0x0000000a3c0672a5 */ /* 0x000fe2000f8e0006 */
[----:B------:R-:W-:Y:S02]  /*1f4f0*/  SHF.R.U64 R148, R148, 0x3, RZ ;  /* 0x0000000394947819 */ /* 0x000fe400000012ff */
[----:B------:R-:W-:-:S02]  /*1f500*/  SHF.R.U64 R143, R143, 0x3, RZ ;  /* 0x000000038f8f7819 */ /* 0x000fc400000012ff */
[C---:B------:R-:W-:Y:S02]  /*1f510*/  IADD3 R147, P4, R190.reuse, 0xc000, RZ ;  /* 0x0000c000be937810 */ /* 0x040fe40007f9e0ff */
[----:B------:R-:W-:Y:S01]  /*1f520*/  IADD3 R141, P5, R190, 0xc020, RZ ;  /* 0x0000c020be8d7810 */ /* 0x000fe20007fbe0ff */
[----:B------:R-:W-:Y:S01]  /*1f530*/  VIADD R19, R19, 0x8 ;  /* 0x0000000813137836 */ /* 0x000fe20000000000 */
[----:B------:R-:W-:Y:S01]  /*1f540*/  LOP3.LUT R20, R20, R21, RZ, 0x3c, !PT ;  /* 0x0000001514147212 */ /* 0x000fe200078e3cff */
[--C-:B------:R-:W-:Y:S01]  /*1f550*/  IMAD.X R21, RZ, RZ, R191.reuse, P6 ;  /* 0x000000ffff157224 */ /* 0x100fe200030e06bf */
[----:B------:R-:W-:Y:S01]  /*1f560*/  LOP3.LUT R148, R148, R149, RZ, 0x3c, !PT ;  /* 0x0000009594947212 */ /* 0x000fe200078e3cff */
[--C-:B------:R-:W-:Y:S01]  /*1f570*/  IMAD.X R149, RZ, RZ, R191.reuse, P3 ;  /* 0x000000ffff957224 */ /* 0x100fe200018e06bf */
[----:B------:R-:W-:Y:S01]  /*1f580*/  LOP3.LUT R142, R143, R190, RZ, 0x3c, !PT ;  /* 0x000000be8f8e7212 */ /* 0x000fe200078e3cff */
[----:B------:R-:W-:Y:S01]  /*1f590*/  IMAD.MOV.U32 R143, RZ, RZ, R191 ;  /* 0x000000ffff8f7224 */ /* 0x000fe200078e00bf */
[----:B------:R-:W-:Y:S01]  /*1f5a0*/  IADD3 R145, P6, R190, 0xc040, RZ ;  /* 0x0000c040be917810 */ /* 0x000fe20007fde0ff */
[----:B------:R-:W-:Y:S01]  /*1f5b0*/  ULDC.64 UR10, c[0x0][0xbe8] ;  /* 0x0002fa00000a7ab9 */ /* 0x000fe20000000a00 */
[----:B------:R-:W-:-:S02]  /*1f5c0*/  LOP3.LUT R146, R147, 0x380, RZ, 0xc0, !PT ;  /* 0x0000038093927812 */ /* 0x000fc400078ec0ff */
[----:B------:R-:W-:Y:S02]  /*1f5d0*/  LOP3.LUT R140, R141, 0x380, RZ, 0xc0, !PT ;  /* 0x000003808d8c7812 */ /* 0x000fe400078ec0ff */
[----:B------:R-:W-:Y:S02]  /*1f5e0*/  LOP3.LUT R144, R145, 0x380, RZ, 0xc0, !PT ;  /* 0x0000038091907812 */ /* 0x000fe400078ec0ff */
[----:B------:R-:W-:Y:S02]  /*1f5f0*/  MOV R152, R142 ;  /* 0x0000008e00987202 */ /* 0x000fe40000000f00 */
[----:B------:R-:W-:Y:S02]  /*1f600*/  SHF.R.U64 R146, R146, 0x3, RZ ;  /* 0x0000000392927819 */ /* 0x000fe400000012ff */
[----:B------:R-:W-:Y:S02]  /*1f610*/  SHF.R.U64 R140, R140, 0x3, RZ ;  /* 0x000000038c8c7819 */ /* 0x000fe400000012ff */
[----:B------:R-:W-:-:S02]  /*1f620*/  SHF.R.U64 R144, R144, 0x3, RZ ;  /* 0x0000000390907819 */ /* 0x000fc400000012ff */
[----:B------:R-:W-:Y:S02]  /*1f630*/  LOP3.LUT R146, R146, R147, RZ, 0x3c, !PT ;  /* 0x0000009392927212 */ /* 0x000fe400078e3cff */
[----:B--2---:R-:W-:Y:S02]  /*1f640*/  F2FP.BF16.F32.PACK_AB R104, R105, R104 ;  /* 0x000000686968723e */ /* 0x004fe400000010ff */
[----:B------:R-:W-:Y:S02]  /*1f650*/  F2FP.BF16.F32.PACK_AB R105, R107, R106 ;  /* 0x0000006a6b69723e */ /* 0x000fe400000010ff */
[----:B---3--:R-:W-:Y:S02]  /*1f660*/  F2FP.BF16.F32.PACK_AB R106, R101, R100 ;  /* 0x00000064656a723e */ /* 0x008fe400000010ff */
[----:B------:R-:W0:Y:S01]  /*1f670*/  @P1 LDC R100, c[0x0][0xcec] ;  /* 0x00033b00ff641b82 */ /* 0x000e220000000800 */
[----:B----4-:R-:W-:Y:S02]  /*1f680*/  F2FP.BF16.F32.PACK_AB R96, R97, R96 ;  /* 0x000000606160723e */ /* 0x010fe400000010ff */
[----:B------:R-:W-:-:S02]  /*1f690*/  F2FP.BF16.F32.PACK_AB R97, R99, R98 ;  /* 0x000000626361723e */ /* 0x000fc400000010ff */
[----:B------:R-:W-:-:S03]  /*1f6a0*/  F2FP.BF16.F32.PACK_AB R98, R93, R92 ;  /* 0x0000005c5d62723e */ /* 0x000fc600000010ff */
[----:B------:R-:W1:Y:S01]  /*1f6b0*/  @P1 LDC R92, c[0x0][0xcf0] ;  /* 0x00033c00ff5c1b82 */ /* 0x000e620000000800 */
[----:B------:R-:W-:Y:S02]  /*1f6c0*/  F2FP.BF16.F32.PACK_AB R88, R89, R88 ;  /* 0x000000585958723e */ /* 0x000fe400000010ff */
[----:B------:R-:W-:Y:S02]  /*1f6d0*/  F2FP.BF16.F32.PACK_AB R89, R91, R90 ;  /* 0x0000005a5b59723e */ /* 0x000fe400000010ff */
[----:B------:R-:W-:Y:S01]  /*1f6e0*/  F2FP.BF16.F32.PACK_AB R90, R85, R84 ;  /* 0x00000054555a723e */ /* 0x000fe200000010ff */
[----:B------:R-:W-:Y:S01]  /*1f6f0*/  VIADD R85, R153, UR61 ;  /* 0x0000003d99557c36 */ /* 0x000fe20008000000 */
[----:B------:R-:W-:Y:S02]  /*1f700*/  F2FP.BF16.F32.PACK_AB R80, R81, R80 ;  /* 0x000000505150723e */ /* 0x000fe400000010ff */
[----:B------:R-:W-:Y:S02]  /*1f710*/  F2FP.BF16.F32.PACK_AB R81, R83, R82 ;  /* 0x000000525351723e */ /* 0x000fe400000010ff */
[----:B------:R-:W-:Y:S01]  /*1f720*/  F2FP.BF16.F32.PACK_AB R82, R77, R76 ;  /* 0x0000004c4d52723e */ /* 0x000fe200000010ff */
[----:B0-----:R-:W-:-:S04]  /*1f730*/  @P1 IMAD.HI.U32 R77, R85, R100, RZ ;  /* 0x00000064554d1227 */ /* 0x001fc800078e00ff */
[----:B------:R-:W-:Y:S01]  /*1f740*/  IMAD.MOV.U32 R76, RZ, RZ, R85 ;  /* 0x000000ffff4c7224 */ /* 0x000fe200078e0055 */
[----:B-1----:R-:W-:Y:S02]  /*1f750*/  @P1 SHF.R.U32.HI R76, RZ, R92, R77 ;  /* 0x0000005cff4c1219 */ /* 0x002fe4000001164d */
[----:B------:R-:W-:-:S03]  /*1f760*/  F2FP.BF16.F32.PACK_AB R72, R73, R72 ;  /* 0x000000484948723e */ /* 0x000fc600000010ff */
[--C-:B------:R-:W-:Y:S01]  /*1f770*/  IMAD.MOV R77, RZ, RZ, -R76.reuse ;  /* 0x000000ffff4d7224 */ /* 0x100fe200078e0a4c */
[----:B------:R-:W-:Y:S02]  /*1f780*/  F2FP.BF16.F32.PACK_AB R73, R75, R74 ;  /* 0x0000004a4b49723e */ /* 0x000fe400000010ff */
[----:B------:R-:W-:Y:S01]  /*1f790*/  F2FP.BF16.F32.PACK_AB R75, R59, R58 ;  /* 0x0000003a3b4b723e */ /* 0x000fe200000010ff */
[----:B------:R-:W-:Y:S01]  /*1f7a0*/  IMAD R59, R2, R77, R85 ;  /* 0x0000004d023b7224 */ /* 0x000fe200078e0255 */
[----:B------:R-:W-:Y:S01]  /*1f7b0*/  F2FP.BF16.F32.PACK_AB R83, R79, R78 ;  /* 0x0000004e4f53723e */ /* 0x000fe200000010ff */
[----:B------:R-:W-:Y:S01]  /*1f7c0*/  IMAD.U32 R78, RZ, RZ, UR8 ;  /* 0x00000008ff4e7e24 */ /* 0x000fe2000f8e00ff */
[----:B------:R-:W-:Y:S02]  /*1f7d0*/  F2FP.BF16.F32.PACK_AB R74, R57, R56 ;  /* 0x00000038394a723e */ /* 0x000fe400000010ff */
[----:B------:R-:W-:Y:S02]  /*1f7e0*/  SHF.R.S32.HI R57, RZ, 0x1f, R76 ;  /* 0x0000001fff397819 */ /* 0x000fe4000001144c */
[----:B------:R-:W-:-:S02]  /*1f7f0*/  IADD3 R56, P3, R76, UR6, RZ ;  /* 0x000000064c387c10 */ /* 0x000fc4000ff7e0ff */
[----:B------:R-:W-:Y:S02]  /*1f800*/  F2FP.BF16.F32.PACK_AB R136, R137, R136 ;  /* 0x000000888988723e */ /* 0x000fe400000010ff */
[----:B------:R-:W-:Y:S02]  /*1f810*/  SHF.R.S32.HI R58, RZ, 0x1f, R59 ;  /* 0x0000001fff3a7819 */ /* 0x000fe4000001143b */
[----:B------:R-:W-:Y:S02]  /*1f820*/  F2FP.BF16.F32.PACK_AB R137, R139, R138 ;  /* 0x0000008a8b89723e */ /* 0x000fe400000010ff */
[----:B------:R-:W-:Y:S02]  /*1f830*/  F2FP.BF16.F32.PACK_AB R128, R129, R128 ;  /* 0x000000808180723e */ /* 0x000fe400000010ff */
[----:B------:R-:W-:Y:S02]  /*1f840*/  F2FP.BF16.F32.PACK_AB R138, R133, R132 ;  /* 0x00000084858a723e */ /* 0x000fe400000010ff */
[----:B------:R-:W-:Y:S01]  /*1f850*/  F2FP.BF16.F32.PACK_AB R139, R135, R134 ;  /* 0x00000086878b723e */ /* 0x000fe200000010ff */
[----:B------:R-:W-:Y:S01]  /*1f860*/  BAR.SYNC.DEFER_BLOCKING 0x1, 0x100 ;  /* 0x0044000000007b1d */ /* 0x000fe20000010000 */
[----:B------:R-:W-:-:S02]  /*1f870*/  F2FP.BF16.F32.PACK_AB R129, R131, R130 ;  /* 0x000000828381723e */ /* 0x000fc400000010ff */
[----:B------:R-:W-:Y:S02]  /*1f880*/  F2FP.BF16.F32.PACK_AB R120, R121, R120 ;  /* 0x000000787978723e */ /* 0x000fe400000010ff */
[----:B------:R-:W-:Y:S01]  /*1f890*/  IADD3.X R57, R57, UR7, R78, P3, !PT ;  /* 0x0000000739397c10 */ /* 0x000fe20009ffe44e */
[----:B------:R-:W-:Y:S01]  /*1f8a0*/  ULDC.64 UR6, c[0x0][0xc88] ;  /* 0x0003220000067ab9 */ /* 0x000fe20000000a00 */
[----:B------:R-:W-:Y:S02]  /*1f8b0*/  F2FP.BF16.F32.PACK_AB R130, R125, R124 ;  /* 0x0000007c7d82723e */ /* 0x000fe400000010ff */
[----:B------:R-:W-:Y:S02]  /*1f8c0*/  F2FP.BF16.F32.PACK_AB R131, R127, R126 ;  /* 0x0000007e7f83723e */ /* 0x000fe400000010ff */
[----:B------:R-:W-:Y:S02]  /*1f8d0*/  F2FP.BF16.F32.PACK_AB R121, R123, R122 ;  /* 0x0000007a7b79723e */ /* 0x000fe400000010ff */
[----:B------:R-:W-:Y:S01]  /*1f8e0*/  F2FP.BF16.F32.PACK_AB R112, R113, R112 ;  /* 0x000000707170723e */ /* 0x000fe200000010ff */
[----:B------:R-:W-:Y:S01]  /*1f8f0*/  IMAD R58, R58, UR6, RZ ;  /* 0x000000063a3a7c24 */ /* 0x000fe2000f8e02ff */
[----:B------:R-:W-:-:S02]  /*1f900*/  F2FP.BF16.F32.PACK_AB R122, R117, R116 ;  /* 0x00000074757a723e */ /* 0x000fc400000010ff */
[----:B------:R-:W-:Y:S02]  /*1f910*/  F2FP.BF16.F32.PACK_AB R123, R119, R118 ;  /* 0x00000076777b723e */ /* 0x000fe400000010ff */
[----:B------:R-:W-:Y:S02]  /*1f920*/  F2FP.BF16.F32.PACK_AB R113, R115, R114 ;  /* 0x000000727371723e */ /* 0x000fe400000010ff */
[----:B------:R-:W-:Y:S02]  /*1f930*/  F2FP.BF16.F32.PACK_AB R114, R109, R108 ;  /* 0x0000006c6d72723e */ /* 0x000fe400000010ff */
[----:B------:R-:W-:Y:S01]  /*1f940*/  F2FP.BF16.F32.PACK_AB R115, R111, R110 ;  /* 0x0000006e6f73723e */ /* 0x000fe200000010ff */
[----:B------:R-:W-:Y:S01]  /*1f950*/  STSM.16.M88.4 [R152], R136 ;  /* 0x0000008898007844 */ /* 0x000fe20000000200 */
[----:B------:R-:W-:Y:S01]  /*1f960*/  F2FP.BF16.F32.PACK_AB R107, R103, R102 ;  /* 0x00000066676b723e */ /* 0x000fe200000010ff */
[----:B------:R-:W-:Y:S01]  /*1f970*/  IMAD.WIDE.U32 R56, R59, UR6, R56 ;  /* 0x000000063b387c25 */ /* 0x000fe2000f8e0038 */
[----:B------:R-:W-:Y:S01]  /*1f980*/  F2FP.BF16.F32.PACK_AB R99, R95, R94 ;  /* 0x0000005e5f63723e */ /* 0x000fe200000010ff */
[----:B------:R-:W-:Y:S01]  /*1f990*/  STSM.16.M88.4 [R158], R128 ;  /* 0x000000809e007844 */ /* 0x000fe20000000200 */
[----:B------:R-:W-:Y:S01]  /*1f9a0*/  F2FP.BF16.F32.PACK_AB R91, R87, R86 ;  /* 0x00000056575b723e */ /* 0x000fe200000010ff */
[--C-:B------:R-:W-:Y:S01]  /*1f9b0*/  IMAD.X R147, RZ, RZ, R191.reuse, P4 ;  /* 0x000000ffff937224 */ /* 0x100fe200020e06bf */
[----:B------:R-:W-:Y:S01]  /*1f9c0*/  LOP3.LUT R140, R140, R141, RZ, 0x3c, !PT ;  /* 0x0000008d8c8c7212 */ /* 0x000fe200078e3cff */
[----:B------:R-:W-:Y:S01]  /*1f9d0*/  STSM.16.M88.4 [R157], R120 ;  /* 0x000000789d007844 */ /* 0x000fe20000000200 */
[----:B------:R-:W-:Y:S01]  /*1f9e0*/  F2FP.BF16.F32.PACK_AB R52, R53, R52 ;  /* 0x000000343534723e */ /* 0x000fe200000010ff */
[----:B------:R-:W-:Y:S01]  /*1f9f0*/  IMAD R59, R59, UR7, R58 ;  /* 0x000000073b3b7c24 */ /* 0x000fe2000f8e023a */
[----:B------:R-:W-:Y:S01]  /*1fa00*/  LOP3.LUT R144, R144, R145, RZ, 0x3c, !PT ;  /* 0x0000009190907212 */ /* 0x000fe200078e3cff */
[--C-:B------:R-:W-:Y:S01]  /*1fa10*/  IMAD.X R141, RZ, RZ, R191.reuse, P5 ;  /* 0x000000ffff8d7224 */ /* 0x100fe200028e06bf */
[----:B------:R-:W-:Y:S01]  /*1fa20*/  STSM.16.M88.4 [R156], R112 ;  /* 0x000000709c007844 */ /* 0x000fe20000000200 */
[----:B------:R-:W-:Y:S01]  /*1fa30*/  F2FP.BF16.F32.PACK_AB R53, R55, R54 ;  /* 0x000000363735723e */ /* 0x000fe200000010ff */
[----:B------:R-:W-:Y:S01]  /*1fa40*/  IMAD.X R145, RZ, RZ, R191, P6 ;  /* 0x000000ffff917224 */ /* 0x000fe200030e06bf */
[----:B------:R-:W-:Y:S01]  /*1fa50*/  F2FP.BF16.F32.PACK_AB R64, R65, R64 ;  /* 0x000000404140723e */ /* 0x000fe200000010ff */
[----:B------:R-:W-:Y:S01]  /*1fa60*/  STSM.16.M88.4 [R155], R104 ;  /* 0x000000689b007844 */ /* 0x000fe20000000200 */
[----:B------:R-:W-:Y:S01]  /*1fa70*/  MOV R142, R20 ;  /* 0x00000014008e7202 */ /* 0x000fe20000000f00 */
[----:B------:R-:W-:Y:S01]  /*1fa80*/  ULDC.64 UR6, c[0x0][0xc50] ;  /* 0x0003140000067ab9 */ /* 0x000fe20000000a00 */
[----:B------:R-:W-:Y:S01]  /*1fa90*/  F2FP.BF16.F32.PACK_AB R54, R69, R68 ;  /* 0x000000444536723e */ /* 0x000fe200000010ff */
[----:B------:R-:W-:Y:S01]  /*1faa0*/  STSM.16.M88.4 [R154], R96 ;  /* 0x000000609a007844 */ /* 0x000fe20000000200 */
[----:B------:R-:W-:-:S02]  /*1fab0*/  F2FP.BF16.F32.PACK_AB R55, R71, R70 ;  /* 0x000000464737723e */ /* 0x000fc400000010ff */
[----:B------:R-:W-:Y:S02]  /*1fac0*/  F2FP.BF16.F32.PACK_AB R65, R67, R66 ;  /* 0x000000424341723e */ /* 0x000fe400000010ff */
[----:B------:R-:W-:Y:S01]  /*1fad0*/  F2FP.BF16.F32.PACK_AB R48, R49, R48 ;  /* 0x000000303130723e */ /* 0x000fe200000010ff */
[----:B------:R-:W-:Y:S01]  /*1fae0*/  STSM.16.M88.4 [R229], R88 ;  /* 0x00000058e5007844 */ /* 0x000fe20000000200 */
[----:B------:R-:W-:Y:S01]  /*1faf0*/  MOV R143, R150 ;  /* 0x00000096008f7202 */ /* 0x000fe20000000f00 */
[----:B------:R-:W-:Y:S01]  /*1fb00*/  IMAD.IADD R57, R57, 0x1, R59 ;  /* 0x0000000139397824 */ /* 0x000fe200078e023b */
        /* <DEDUP_REMOVED lines=9> */
[----:B------:R-:W-:Y:S01]  /*1fba0*/  F2FP.BF16.F32.PACK_AB R36, R37, R36 ;  /* 0x000000242524723e */ /* 0x000fe200000010ff */
[----:B------:R-:W-:Y:S01]  /*1fbb0*/  STSM.16.M88.4 [R227], R72 ;  /* 0x00000048e3007844 */ /* 0x000fe20000000200 */
[----:B------:R-:W-:-:S02]  /*1fbc0*/  MOV R21, R146 ;  /* 0x0000009200157202 */ /* 0x000fc40000000f00 */
[----:B------:R-:W-:Y:S02]  /*1fbd0*/  LEA R58, P3, R56, UR6, 0x2 ;  /* 0x00000006383a7c11 */ /* 0x000fe4000f8610ff */
        /* <DEDUP_REMOVED lines=14> */
[----:B------:R-:W-:Y:S01]  /*1fcc0*/  F2FP.BF16.F32.PACK_AB R13, R15, R14 ;  /* 0x0000000e0f0d723e */ /* 0x000fe200000010ff */
[----:B------:R-:W-:Y:S01]  /*1fcd0*/  STSM.16.M88.4 [R20], R48 ;  /* 0x0000003014007844 */ /* 0x000fe20000000200 */
[----:B------:R-:W-:Y:S02]  /*1fce0*/  F2FP.BF16.F32.PACK_AB R14, R9, R8 ;  /* 0x00000008090e723e */ /* 0x000fe400000010ff */
[----:B------:R-:W-:Y:S01]  /*1fcf0*/  F2FP.BF16.F32.PACK_AB R15, R11, R10 ;  /* 0x0000000a0b0f723e */ /* 0x000fe200000010ff */
[----:B------:R-:W-:Y:S01]  /*1fd00*/  STSM.16.M88.4 [R21], R4 ;  /* 0x0000000415007844 */ /* 0x000fe20000000200 */
[----:B------:R-:W-:-:S03]  /*1fd10*/  LEA.HI.X R59, R56, UR7, R57, 0x2, P3 ;  /* 0x00000007383b7c11 */ /* 0x000fc600098f1439 */
[----:B------:R-:W-:Y:S04]  /*1fd20*/  STSM.16.M88.4 [R140], R36 ;  /* 0x000000248c007844 */ /* 0x000fe80000000200 */
[----:B------:R-:W-:Y:S04]  /*1fd30*/  STSM.16.M88.4 [R141], R28 ;  /* 0x0000001c8d007844 */ /* 0x000fe80000000200 */
[----:B------:R-:W-:Y:S04]  /*1fd40*/  STSM.16.M88.4 [R226], R12 ;  /* 0x0000000ce2007844 */ /* 0x000fe80000000200 */
[----:B------:R-:W-:Y:S04]  /*1fd50*/  SHFL.IDX PT, R44, R58, RZ, 0x1c1f ;  /* 0x001c1fff3a2c7589 */ /* 0x000fe800000e0000 */
[----:B------:R-:W0:Y:S01]  /*1fd60*/  SHFL.IDX PT, R45, R59, RZ, 0x1c1f ;  /* 0x001c1fff3b2d7589 */ /* 0x000e2200000e0000 */
[----:B------:R-:W-:Y:S01]  /*1fd70*/  BAR.SYNC.DEFER_BLOCKING 0x1, 0x100 ;  /* 0x0044000000007b1d */ /* 0x000fe20000010000 */
[----:B------:R-:W-:-:S05]  /*1fd80*/  ISETP.GE.OR P0, PT, R19, R0, P0 ;  /* 0x000000001300720c */ /* 0x000fca0000706670 */
[----:B0-----:R0:W-:Y:S08]  /*1fd90*/  @!P2 ST.E desc[UR36][R44.64], R3 ;  /* 0x000000032c00a985 */ /* 0x0011f0000c101924 */
[----:B------:R-:W2:Y:S01]  /*1fda0*/  @!P0 LDL R19, [R1+0x424] ;  /* 0x0004240001138983 */ /* 0x000ea20000100800 */
[----:B------:R-:W-:Y:S02]  /*1fdb0*/  IMAD R8, R210, 0x40, R193 ;  /* 0x00000040d2087824 */ /* 0x000fe400078e02c1 */
[----:B------:R-:W-:-:S04]  /*1fdc0*/  IMAD.MOV.U32 R9, RZ, RZ, 0x2 ;  /* 0x00000002ff097424 */ /* 0x000fc800078e00ff */
[----:B------:R-:W-:-:S03]  /*1fdd0*/  IMAD.WIDE R8, R8, R9, UR58 ;  /* 0x0000003a08087e25 */ /* 0x000fc6000f8e0209 */
        /* <DEDUP_REMOVED lines=8> */
[----:B------:R-:W-:Y:S01]  /*1fe60*/  LOP3.LUT R6, R11, 0x380, RZ, 0xc0, !PT ;  /* 0x000003800b067812 */ /* 0x000fe200078ec0ff */
[----:B------:R-:W-:Y:S01]  /*1fe70*/  SHFL.IDX PT, R20, R58, 0x1, 0x1c1f ;  /* 0x003c1f003a147f89 */ /* 0x000fe200000e0000 */
[----:B------:R-:W-:-:S02]  /*1fe80*/  SHF.R.U64 R52, R52, 0x3, RZ ;  /* 0x0000000334347819 */ /* 0x000fc400000012ff */
[----:B------:R-:W-:Y:S01]  /*1fe90*/  SHF.R.U64 R6, R6, 0x3, RZ ;  /* 0x0000000306067819 */ /* 0x000fe200000012ff */
[----:B------:R-:W2:Y:S01]  /*1fea0*/  SHFL.IDX PT, R21, R59, 0x1, 0x1c1f ;  /* 0x003c1f003b157f89 */ /* 0x000ea200000e0000 */
[----:B------:R-:W-:Y:S01]  /*1feb0*/  LOP3.LUT R52, R52, R53, RZ, 0x3c, !PT ;  /* 0x0000003534347212 */ /* 0x000fe200078e3cff */
[----:B------:R-:W-:Y:S01]  /*1fec0*/  IMAD.X R53, RZ, RZ, R9, P6 ;  /* 0x000000ffff357224 */ /* 0x000fe200030e0609 */
[----:B------:R-:W-:Y:S02]  /*1fed0*/  LOP3.LUT R10, R6, R11, RZ, 0x3c, !PT ;  /* 0x0000000b060a7212 */ /* 0x000fe400078e3cff */
[----:B------:R-:W-:-:S04]  /*1fee0*/  IADD3 R6, P6, R8, 0xf000, RZ ;  /* 0x0000f00008067810 */ /* 0x000fc80007fde0ff */
[----:B0-----:R-:W-:Y:S02]  /*1fef0*/  LOP3.LUT R3, R6, 0x380, RZ, 0xc0, !PT ;  /* 0x0000038006037812 */ /* 0x001fe400078ec0ff */
[C---:B------:R-:W-:Y:S02]  /*1ff00*/  IADD3 R25, P4, R8.reuse, 0x3000, RZ ;  /* 0x0000300008197810 */ /* 0x040fe40007f9e0ff */
[----:B------:R-:W-:Y:S02]  /*1ff10*/  SHF.R.U64 R3, R3, 0x3, RZ ;  /* 0x0000000303037819 */ /* 0x000fe400000012ff */
[----:B------:R-:W-:Y:S02]  /*1ff20*/  IADD3 R29, P5, R8, 0x4000, RZ ;  /* 0x00004000081d7810 */ /* 0x000fe40007fbe0ff */
[----:B------:R-:W-:Y:S02]  /*1ff30*/  LOP3.LUT R24, R25, 0x380, RZ, 0xc0, !PT ;  /* 0x0000038019187812 */ /* 0x000fe400078ec0ff */
[----:B------:R-:W-:-:S02]  /*1ff40*/  LOP3.LUT R28, R29, 0x380, RZ, 0xc0, !PT ;  /* 0x000003801d1c7812 */ /* 0x000fc400078ec0ff */
[----:B------:R-:W-:Y:S02]  /*1ff50*/  LOP3.LUT R72, R3, R6, RZ, 0x3c, !PT ;  /* 0x0000000603487212 */ /* 0x000fe400078e3cff */
[----:B------:R-:W0:Y:S01]  /*1ff60*/  @P1 LDC R3, c[0x0][0xcec] ;  /* 0x00033b00ff031b82 */ /* 0x000e220000000800 */
[----:B------:R-:W-:Y:S02]  /*1ff70*/  IADD3 R5, P3, R8, 0x2000, RZ ;  /* 0x0000200008057810 */ /* 0x000fe40007f7e0ff */
[----:B------:R-:W-:Y:S02]  /*1ff80*/  SHF.R.U64 R24, R24, 0x3, RZ ;  /* 0x0000000318187819 */ /* 0x000fe400000012ff */
[----:B------:R-:W-:Y:S01]  /*1ff90*/  SHF.R.U64 R28, R28, 0x3, RZ ;  /* 0x000000031c1c7819 */ /* 0x000fe200000012ff */
        /* <DEDUP_REMOVED lines=10> */
[----:B------:R-:W-:Y:S02]  /*20040*/  LOP3.LUT R36, R37, 0x380, RZ, 0xc0, !PT ;  /* 0x0000038025247812 */ /* 0x000fe400078ec0ff */
[----:B------:R-:W-:Y:S02]  /*20050*/  LOP3.LUT R40, R41, 0x380, RZ, 0xc0, !PT ;  /* 0x0000038029287812 */ /* 0x000fe400078ec0ff */
[----:B------:R-:W-:Y:S02]  /*20060*/  LOP3.LUT R44, R45, 0x380, RZ, 0xc0, !PT ;  /* 0x000003802d2c7812 */ /* 0x000fe400078ec0ff */
[----:B------:R-:W-:Y:S01]  /*20070*/  LOP3.LUT R48, R49, 0x380, RZ, 0xc0, !PT ;  /* 0x0000038031307812 */ /* 0x000fe200078ec0ff */
[----:B------:R-:W-:Y:S01]  /*20080*/  UIMAD UR5, UR12, UR10, URZ ;  /* 0x0000000a0c0572a4 */ /* 0x000fe2000f8e023f */
[----:B------:R-:W-:-:S02]  /*20090*/  SHF.R.U64 R36, R36, 0x3, RZ ;  /* 0x0000000324247819 */ /* 0x000fc400000012ff */
[----:B------:R-:W-:Y:S02]  /*200a0*/  SHF.R.U64 R40, R40, 0x3, RZ ;  /* 0x0000000328287819 */ /* 0x000fe400000012ff */
[----:B------:R-:W-:Y:S02]  /*200b0*/  SHF.R.U64 R44, R44, 0x3, RZ ;  /* 0x000000032c2c7819 */ /* 0x000fe400000012ff */
[----:B------:R-:W-:Y:S02]  /*200c0*/  SHF.R.U64 R48, R48, 0x3, RZ ;  /* 0x0000000330307819 */ /* 0x000fe400000012ff */
[----:B------:R-:W-:Y:S01]  /*200d0*/  LOP3.LUT R4, R5, 0x380, RZ, 0xc0, !PT ;  /* 0x0000038005047812 */ /* 0x000fe200078ec0ff */
[----:B------:R-:W-:Y:S01]  /*200e0*/  VIADD R78, R211, UR61 ;  /* 0x0000003dd34e7c36 */ /* 0x000fe20008000000 */
[----:B------:R-:W-:Y:S01]  /*200f0*/  LOP3.LUT R36, R36, R37, RZ, 0x3c, !PT ;  /* 0x0000002524247212 */ /* 0x000fe200078e3cff */
[----:B------:R-:W-:Y:S01]  /*20100*/  UIMAD.WIDE.U32 UR6, UR14, UR10, URZ ;  /* 0x0000000a0e0672a5 */ /* 0x000fe2000f8e003f */
[----:B------:R-:W-:Y:S01]  /*20110*/  LOP3.LUT R40, R40, R41, RZ, 0x3c, !PT ;  /* 0x0000002928287212 */ /* 0x000fe200078e3cff */
[----:B------:R-:W-:Y:S01]  /*20120*/  UIMAD UR5, UR14, UR11, UR5 ;  /* 0x0000000b0e0572a4 */ /* 0x000fe2000f8e0205 */
[----:B------:R-:W-:Y:S01]  /*20130*/  LOP3.LUT R44, R44, R45, RZ, 0x3c, !PT ;  /* 0x0000002d2c2c7212 */ /* 0x000fe200078e3cff */
[--C-:B------:R-:W-:Y:S01]  /*20140*/  IMAD.X R37, RZ, RZ, R9.reuse, P2 ;  /* 0x000000ffff257224 */ /* 0x100fe200010e0609 */
[----:B------:R-:W-:Y:S01]  /*20150*/  LOP3.LUT R48, R48, R49, RZ, 0x3c, !PT ;  /* 0x0000003130307212 */ /* 0x000fe200078e3cff */
[--C-:B------:R-:W-:Y:S01]  /*20160*/  IMAD.X R41, RZ, RZ, R9.reuse, P3 ;  /* 0x000000ffff297224 */ /* 0x100fe200018e0609 */
[----:B------:R-:W-:Y:S01]  /*20170*/  SHF.R.U64 R4, R4, 0x3, RZ ;  /* 0x0000000304047819 */ /* 0x000fe200000012ff */
[--C-:B------:R-:W-:Y:S01]  /*20180*/  IMAD.X R45, RZ, RZ, R9.reuse, P4 ;  /* 0x000000ffff2d7224 */ /* 0x100fe200020e0609 */
[C---:B------:R-:W-:Y:S01]  /*20190*/  IADD3 R57, P2, R8.reuse, 0xb000, RZ ;  /* 0x0000b00008397810 */ /* 0x040fe20007f5e0ff */
[----:B------:R-:W-:Y:S01]  /*201a0*/  IMAD.X R49, RZ, RZ, R9, P5 ;  /* 0x000000ffff317224 */ /* 0x000fe200028e0609 */
[C---:B------:R-:W-:Y:S01]  /*201b0*/  IADD3 R61, P3, R8.reuse, 0xc000, RZ ;  /* 0x0000c000083d7810 */ /* 0x040fe20007f7e0ff */
[----:B------:R-:W-:Y:S01]  /*201c0*/  ULDC.64 UR10, c[0x0][0xbf0] ;  /* 0x0002fc00000a7ab9 */ /* 0x000fe20000000a00 */
[----:B------:R-:W-:Y:S01]  /*201d0*/  IADD3 R65, P4, R8, 0xd000, RZ ;  /* 0x0000d00008417810 */ /* 0x000fe20007f9e0ff */
[----:B0-----:R-:W-:Y:S01]  /*201e0*/  @P1 IMAD.HI.U32 R3, R78, R3, RZ ;  /* 0x000000034e031227 */ /* 0x001fe200078e00ff */
[----:B------:R-:W-:Y:S01]  /*201f0*/  IADD3 R69, P5, R8, 0xe000, RZ ;  /* 0x0000e00008457810 */ /* 0x000fe20007fbe0ff */
[----:B------:R-:W-:Y:S01]  /*20200*/  UIMAD UR8, UR13, UR10, URZ ;  /* 0x0000000a0d0872a4 */ /* 0x000fe2000f8e023f */
[----:B------:R-:W-:Y:S01]  /*20210*/  LOP3.LUT R12, R4, R5, RZ, 0x3c, !PT ;  /* 0x00000005040c7212 */ /* 0x000fe200078e3cff */
[----:B------:R-:W-:Y:S01]  /*20220*/  UIADD3 UR7, UR7, UR5, URZ ;  /* 0x0000000507077290 */ /* 0x000fe2000fffe03f */
[----:B------:R-:W-:-:S02]  /*20230*/  LOP3.LUT R56, R57, 0x380, RZ, 0xc0, !PT ;  /* 0x0000038039387812 */ /* 0x000fc400078ec0ff */
[----:B------:R-:W-:Y:S02]  /*20240*/  LOP3.LUT R60, R61, 0x380, RZ, 0xc0, !PT ;  /* 0x000003803d3c7812 */ /* 0x000fe400078ec0ff */
[----:B------:R-:W-:Y:S02]  /*20250*/  LOP3.LUT R64, R65, 0x380, RZ, 0xc0, !PT ;  /* 0x0000038041407812 */ /* 0x000fe400078ec0ff */
[----:B------:R-:W-:Y:S02]  /*20260*/  LOP3.LUT R68, R69, 0x380, RZ, 0xc0, !PT ;  /* 0x0000038045447812 */ /* 0x000fe400078ec0ff */
[----:B------:R-:W-:Y:S01]  /*20270*/  LOP3.LUT R5, R8, 0x380, RZ, 0xc0, !PT ;  /* 0x0000038008057812 */ /* 0x000fe200078ec0ff */
[----:B------:R-:W-:Y:S02]  /*20280*/  UIMAD UR5, UR60, UR11, UR8 ;  /* 0x0000000b3c0572a4 */ /* 0x000fe4000f8e0208 */
[----:B------:R-:W-:Y:S01]  /*20290*/  UIMAD.WIDE.U32 UR6, UR60, UR10, UR6 ;  /* 0x0000000a3c0672a5 */ /* 0x000fe2000f8e0006 */
[----:B------:R-:W-:-:S02]  /*202a0*/  SHF.R.U64 R56, R56, 0x3, RZ ;  /* 0x0000000338387819 */ /* 0x000fc400000012ff */
[----:B------:R-:W-:Y:S02]  /*202b0*/  SHF.R.U64 R60, R60, 0x3, RZ ;  /* 0x000000033c3c7819 */ /* 0x000fe400000012ff */
[----:B------:R-:W-:Y:S02]  /*202c0*/  SHF.R.U64 R64, R64, 0x3, RZ ;  /* 0x0000000340407819 */ /* 0x000fe400000012ff */
[----:B------:R-:W-:Y:S02]  /*202d0*/  SHF.R.U64 R68, R68, 0x3, RZ ;  /* 0x0000000344447819 */ /* 0x000fe400000012ff */
[----:B------:R-:W-:Y:S01]  /*202e0*/  SHF.R.U64 R5, R5, 0x3, RZ ;  /* 0x0000000305057819 */ /* 0x000fe200000012ff */
[----:B------:R-:W-:Y:S01]  /*202f0*/  UIADD3 UR5, UR7, UR5, URZ ;  /* 0x0000000507057290 */ /* 0x000fe2000fffe03f */
        /* <DEDUP_REMOVED lines=10> */
[----:B------:R-:W-:Y:S01]  /*203a0*/  ULDC.64 UR10, c[0x0][0xbe0] ;  /* 0x0002f800000a7ab9 */ /* 0x000fe20000000a00 */
[----:B------:R-:W-:-:S02]  /*203b0*/  IMAD.MOV.U32 R5, RZ, RZ, R9 ;  /* 0x000000ffff057224 */ /* 0x000fc400078e0009 */
[----:B------:R-:W-:-:S05]  /*203c0*/  VIADD R81, R210, UR61 ;  /* 0x0000003dd2517c36 */ /* 0x000fca0008000000 */
[----:B------:R-:W-:Y:S01]  /*203d0*/  ISETP.GE.AND P2, PT, R81, R0, PT ;  /* 0x000000005100720c */ /* 0x000fe20003f46270 */
[----:B------:R-:W-:Y:S01]  /*203e0*/  BSSY B1, `(.L_x_11291) ;  /* 0x000004a000017945 */ /* 0x000fe20003800000 */
[----:B--2---:R0:W-:Y:S04]  /*203f0*/  @!P0 ST.E desc[UR36][R20.64], R19 ;  /* 0x0000001314008985 */ /* 0x0041e8000c101924 */
[----:B------:R-:W5:Y:S04]  /*20400*/  LD.E.128 R4, desc[UR36][R4.64] ;  /* 0x0000002404047980 */ /* 0x000f68000c101d00 */
[----:B------:R-:W5:Y:S01]  /*20410*/  LD.E.128 R8, desc[UR36][R10.64] ;  /* 0x000000240a087980 */ /* 0x000f62000c101d00 */
[----:B0-----:R-:W0:Y:S01]  /*20420*/  @P1 LDC R20, c[0x0][0xcf0] ;  /* 0x00033c00ff141b82 */ /* 0x001e220000000800 */
[----:B------:R-:W-:-:S02]  /*20430*/  IMAD.MOV.U32 R19, RZ, RZ, R78 ;  /* 0x000000ffff137224 */ /* 0x000fc400078e004e */
[----:B------:R-:W5:Y:S01]  /*20440*/  LD.E.128 R12, desc[UR36][R12.64] ;  /* 0x000000240c0c7980 */ /* 0x000f62000c101d00 */
[----:B------:R-:W-:-:S03]  /*20450*/  IMAD.U32 R21, RZ, RZ, UR7 ;  /* 0x00000007ff157e24 */ /* 0x000fc6000f8e00ff */
[----:B------:R-:W5:Y:S04]  /*20460*/  LD.E.128 R24, desc[UR36][R24.64] ;  /* 0x0000002418187980 */ /* 0x000f68000c101d00 */
[----:B------:R-:W5:Y:S04]  /*20470*/  LD.E.128 R28, desc[UR36][R28.64] ;  /* 0x000000241c1c7980 */ /* 0x000f68000c101d00 */
[----:B------:R-:W5:Y:S04]  /*20480*/  LD.E.128 R32, desc[UR36][R32.64] ;  /* 0x0000002420207980 */ /* 0x000f68000c101d00 */
[----:B------:R-:W5:Y:S04]  /*20490*/  LD.E.128 R36, desc[UR36][R36.64] ;  /* 0x0000002424247980 */ /* 0x000f68000c101d00 */
[----:B------:R-:W5:Y:S01]  /*204a0*/  LD.E.128 R40, desc[UR36][R40.64] ;  /* 0x0000002428287980 */ /* 0x000f62000c101d00 */
[----:B0-----:R-:W-:Y:S01]  /*204b0*/  @P1 SHF.R.U32.HI R19, RZ, R20, R3 ;  /* 0x00000014ff131219 */ /* 0x001fe20000011603 */
[----:B------:R-:W-:-:S02]  /*204c0*/  IMAD.U32 R20, RZ, RZ, UR6 ;  /* 0x00000006ff147e24 */ /* 0x000fc4000f8e00ff */
[----:B------:R-:W5:Y:S01]  /*204d0*/  LD.E.128 R44, desc[UR36][R44.64] ;  /* 0x000000242c2c7980 */ /* 0x000f62000c101d00 */
[----:B------:R-:W-:Y:S01]  /*204e0*/  IMAD.U32 R3, RZ, RZ, UR5 ;  /* 0x00000005ff037e24 */ /* 0x000fe2000f8e00ff */
[--C-:B------:R-:W-:Y:S01]  /*204f0*/  SHF.R.S32.HI R76, RZ, 0x1f, R19.reuse ;  /* 0x0000001fff4c7819 */ /* 0x100fe20000011413 */
[----:B------:R-:W-:Y:S01]  /*20500*/  IMAD.MOV R77, RZ, RZ, -R19 ;  /* 0x000000ffff4d7224 */ /* 0x000fe200078e0a13 */
[----:B------:R-:W5:Y:S01]  /*20510*/  LD.E.128 R48, desc[UR36][R48.64] ;  /* 0x0000002430307980 */ /* 0x000f62000c101d00 */
[----:B------:R-:W-:Y:S02]  /*20520*/  ULDC.64 UR6, c[0x0][0xbd8] ;  /* 0x0002f60000067ab9 */ /* 0x000fe40000000a00 */
[----:B------:R-:W-:Y:S01]  /*20530*/  IMAD R21, R2, R77, R78 ;  /* 0x0000004d02157224 */ /* 0x000fe200078e024e */
[----:B------:R-:W5:Y:S01]  /*20540*/  LD.E.128 R52, desc[UR36][R52.64] ;  /* 0x0000002434347980 */ /* 0x000f62000c101d00 */
[----:B------:R-:W-:Y:S02]  /*20550*/  IMAD R76, R76, UR10, RZ ;  /* 0x0000000a4c4c7c24 */ /* 0x000fe4000f8e02ff */
[----:B------:R-:W-:Y:S01]  /*20560*/  IMAD.MOV.U32 R2, RZ, RZ, R20 ;  /* 0x000000ffff027224 */ /* 0x000fe200078e0014 */
[----:B------:R-:W5:Y:S01]  /*20570*/  LD.E.128 R56, desc[UR36][R56.64] ;  /* 0x0000002438387980 */ /* 0x000f62000c101d00 */
[----:B------:R-:W-:-:S02]  /*20580*/  IMAD R77, R19, UR11, R76 ;  /* 0x0000000b134d7c24 */ /* 0x000fc4000f8e024c */
[----:B------:R-:W-:Y:S01]  /*20590*/  IMAD.WIDE.U32 R2, R19, UR10, R2 ;  /* 0x0000000a13027c25 */ /* 0x000fe2000f8e0002 */
        /* <DEDUP_REMOVED lines=13> */
[----:B------:R-:W-:Y:S01]  /*20670*/  VIADD R19, R81, 0x20 ;  /* 0x0000002051137836 */ /* 0x000fe20000000000 */
[----:B------:R-:W-:Y:S01]  /*20680*/  UIADD3 UR5, UR42, 0x32420, URZ ;  /* 0x000324202a057890 */ /* 0x000fe2000fffe03f */
[C---:B------:R-:W-:Y:S02]  /*20690*/  IMAD R77, R21.reuse, UR7, R20 ;  /* 0x00000007154d7c24 */ /* 0x040fe4000f8e0214 */
[----:B------:R-:W-:Y:S01]  /*206a0*/  IMAD.WIDE.U32 R2, R21, UR6, R2 ;  /* 0x0000000615027c25 */ /* 0x000fe2000f8e0002 */
[----:B------:R-:W-:Y:S01]  /*206b0*/  ISETP.GE.AND P1, PT, R19, R0, PT ;  /* 0x000000001300720c */ /* 0x000fe20003f26270 */
[----:B------:R-:W-:Y:S02]  /*206c0*/  ULDC.64 UR6, c[0x0][0xb80] ;  /* 0x0002e00000067ab9 */ /* 0x000fe40000000a00 */
[----:B------:R-:W-:Y:S01]  /*206d0*/  VIADD R19, R81, 0x40 ;  /* 0x0000004051137836 */ /* 0x000fe20000000000 */
[----:B------:R-:W-:Y:S01]  /*206e0*/  LEA R80, P3, R2, UR6, 0x1 ;  /* 0x0000000602507c11 */ /* 0x000fe2000f8608ff */
[----:B------:R-:W-:Y:S01]  /*206f0*/  IMAD.IADD R3, R3, 0x1, R77 ;  /* 0x0000000103037824 */ /* 0x000fe200078e024d */
[----:B------:R-:W-:-:S02]  /*20700*/  UPRMT UR5, URZ, 0x654, UR5 ;  /* 0x000006543f057896 */ /* 0x000fc40008000005 */
[----:B------:R-:W-:Y:S02]  /*20710*/  ISETP.GE.AND P0, PT, R19, R0, PT ;  /* 0x000000001300720c */ /* 0x000fe40003f06270 */
[----:B------:R-:W-:Y:S01]  /*20720*/  LEA.HI.X R19, R2, UR7, R3, 0x1, P3 ;  /* 0x0000000702137c11 */ /* 0x000fe200098f0c03 */
[----:B0-----:R0:W1:Y:S04]  /*20730*/  SHFL.IDX PT, R78, R80, RZ, 0x181f ;  /* 0x00181fff504e7589 */ /* 0x00106800000e0000 */
[----:B------:R0:W2:Y:S01]  /*20740*/  SHFL.IDX PT, R79, R19, RZ, 0x181f ;  /* 0x00181fff134f7589 */ /* 0x0000a200000e0000 */
[----:B------:R-:W-:Y:S01]  /*20750*/  SYNCS.ARRIVE.TRANS64.RED.A1T0 RZ, [UR5], RZ ;  /* 0x000000ffffff79a7 */ /* 0x000fe20008100405 */
[----:B------:R-:W-:Y:S05]  /*20760*/  @P2 BRA `(.L_x_11292) ;  /* 0x0000000000442947 */ /* 0x000fea0003800000 */
        /* <DEDUP_REMOVED lines=17> */
.L_x_11292:
[----:B------:R-:W-:Y:S05]  /*20880*/  BSYNC B1 ;  /* 0x0000000000017941 */ /* 0x000fea0003800000 */
.L_x_11291:
[----:B---3--:R3:W4:Y:S01]  /*20890*/  SHFL.IDX PT, R21, R19, 0x1, 0x181f ;  /* 0x00381f0013157f89 */ /* 0x00872200000e0000 */
        /* <DEDUP_REMOVED lines=9> */
[-C--:B-----5:R-:W-:Y:S02]  /*20930*/  @!P3 LEA R4, P5, R195, R20.reuse, 0x1 ;  /* 0x00000014c304b211 */ /* 0x0a0fe400078a08ff */
[-C--:B----4-:R-:W-:Y:S02]  /*20940*/  @!P4 LEA.HI.X R3, R193, R21.reuse, R203, 0x1, P6 ;  /* 0x00000015c103c211 */ /* 0x090fe400030f0ccb */
[-C--:B------:R-:W-:Y:S02]  /*20950*/  @!P2 LEA R6, P6, R194, R20.reuse, 0x1 ;  /* 0x00000014c206a211 */ /* 0x080fe400078c08ff */
        /* <DEDUP_REMOVED lines=8> */
.L_x_11294:
[----:B------:R-:W-:Y:S05]  /*209e0*/  BSYNC B1 ;  /* 0x0000000000017941 */ /* 0x000fea0003800000 */
.L_x_11293:
[----:B0----5:R0:W0:Y:S01]  /*209f0*/  SHFL.IDX PT, R9, R19, 0x2, 0x181f ;  /* 0x00581f0013097f89 */ /* 0x02102200000e0000 */
        /* <DEDUP_REMOVED lines=9> */
[-C--:B------:R-:W-:Y:S02]  /*20a90*/  @!P2 LEA R4, P5, R195, R8.reuse, 0x1 ;  /* 0x00000008c304a211 */ /* 0x080fe400078a08ff */
[-C--:B------:R-:W-:Y:S02]  /*20aa0*/  @!P1 LEA R6, P4, R194, R8.reuse, 0x1 ;  /* 0x00000008c2069211 */ /* 0x080fe400078808ff */
[-C--:B------:R-:W-:Y:S02]  /*20ab0*/  @!P3 LEA.HI.X R3, R193, R9.reuse, R203, 0x1, P6 ;  /* 0x00000009c103b211 */ /* 0x080fe400030f0ccb */
        /* <DEDUP_REMOVED lines=8> */
.L_x_11296:
[----:B------:R-:W-:Y:S05]  /*20b40*/  BSYNC B1 ;  /* 0x0000000000017941 */ /* 0x000fea0003800000 */
.L_x_11295:
[----:B0-----:R-:W-:Y:S01]  /*20b50*/  VIADD R3, R81, 0x60 ;  /* 0x0000006051037836 */ /* 0x001fe20000000000 */
[----:B---3--:R-:W0:Y:S04]  /*20b60*/  SHFL.IDX PT, R19, R19, 0x3, 0x181f ;  /* 0x00781f0013137f89 */ /* 0x008e2800000e0000 */
[----:B------:R-:W-:Y:S01]  /*20b70*/  ISETP.GE.AND P0, PT, R3, R0, PT ;  /* 0x000000000300720c */ /* 0x000fe20003f06270 */
[----:B------:R-:W3:-:S12]  /*20b80*/  SHFL.IDX PT, R80, R80, 0x3, 0x181f ;  /* 0x00781f0050507f89 */ /* 0x000ed800000e0000 */
[----:B------:R-:W-:Y:S05]  /*20b90*/  @P0 BRA `(.L_x_11297) ;  /* 0x0000000c00280947 */ /* 0x000fea0003800000 */
[----:B------:R-:W-:Y:S02]  /*20ba0*/  ULDC UR5, c[0x0][0xbc8] ;  /* 0x0002f20000057ab9 */ /* 0x000fe40000000800 */
[----:B------:R-:W-:Y:S02]  /*20bb0*/  ISETP.GE.AND P3, PT, R193, UR5, PT ;  /* 0x00000005c1007c0c */ /* 0x000fe4000bf66270 */
[----:B------:R-:W-:Y:S02]  /*20bc0*/  ISETP.GE.AND P4, PT, R195, UR5, PT ;  /* 0x00000005c3007c0c */ /* 0x000fe4000bf86270 */
[----:B------:R-:W-:-:S09]  /*20bd0*/  ISETP.GE.AND P5, PT, R194, UR5, PT ;  /* 0x00000005c2007c0c */ /* 0x000fd2000bfa6270 */
[-C--:B---3--:R-:W-:Y:S02]  /*20be0*/  @!P3 LEA R2, P0, R193, R80.reuse, 0x1 ;  /* 0x00000050c102b211 */ /* 0x088fe400078008ff */
[-C--:B------:R-:W-:Y:S02]  /*20bf0*/  @!P4 LEA R4, P1, R195, R80.reuse, 0x1 ;  /* 0x00000050c304c211 */ /* 0x080fe400078208ff */
[C---:B------:R-:W-:Y:S02]  /*20c00*/  @!P5 LEA R6, P2, R194.reuse, R80, 0x1 ;  /* 0x00000050c206d211 */ /* 0x040fe400078408ff */
        /* <DEDUP_REMOVED lines=12> */
.L_x_11290:
[----:B0-----:R-:W0:Y:S01]  /*20cd0*/  LDC R6, c[0x0][0xce8] ;  /* 0x00033a00ff067b82 */ /* 0x001e220000000800 */
[----:B------:R-:W-:Y:S01]  /*20ce0*/  R2UR UR5, R204 ;  /* 0x00000000cc0572ca */ /* 0x000fe200000e0000 */
[----:B------:R-:W-:Y:S01]  /*20cf0*/  USHF.R.S32.HI UR10, URZ, 0x1f, UR60 ;  /* 0x0000001f3f0a7899 */ /* 0x000fe2000801143c */
[----:B------:R-:W-:Y:S01]  /*20d00*/  ISETP.GE.AND P0, PT, R205, 0x80, PT ;  /* 0x00000080cd00780c */ /* 0x000fe20003f06270 */
[----:B------:R-:W-:Y:S10]  /*20d10*/  BSSY B1, `(.L_x_11298) ;  /* 0x000002f000017945 */ /* 0x000ff40003800000 */
[----:B------:R-:W-:Y:S01]  /*20d20*/  USHF.R.S32.HI UR8, URZ, 0x1f, UR5 ;  /* 0x0000001f3f087899 */ /* 0x000fe20008011405 */
        /* <DEDUP_REMOVED lines=14> */
[----:B------:R-:W-:Y:S01]  /*20e10*/  R2UR UR11, R204 ;  /* 0x00000000cc0b72ca */ /* 0x000fe200000e0000 */
[----:B------:R-:W-:Y:S01]  /*20e20*/  UIMAD UR5, UR8, UR12, URZ ;  /* 0x0000000c080572a4 */ /* 0x000fe2000f8e023f */
[----:B------:R-:W-:-:S09]  /*20e30*/  IMAD.MOV.U32 R2, RZ, RZ, R4 ;  /* 0x000000ffff027224 */ /* 0x000fd200078e0004 */
[----:B------:R-:W2:Y:S02]  /*20e40*/  @P0 LDC R5, c[0x0][0xcec] ;  /* 0x00033b00ff050b82 */ /* 0x000ea40000000800 */
[----:B------:R-:W-:Y:S02]  /*20e50*/  UIMAD.WIDE.U32 UR6, UR11, UR12, URZ ;  /* 0x0000000c0b0672a5 */ /* 0x000fe4000f8e003f */
[----:B------:R-:W-:-:S03]  /*20e60*/  UIMAD UR5, UR11, UR13, UR5 ;  /* 0x0000000d0b0572a4 */ /* 0x000fc6000f8e0205 */
[----:B------:R-:W-:Y:S01]  /*20e70*/  ULDC.64 UR12, c[0x0][0xc98] ;  /* 0x00032600000c7ab9 */ /* 0x000fe20000000a00 */
[----:B------:R-:W3:Y:S01]  /*20e80*/  @P0 LDC R7, c[0x0][0xcf0] ;  /* 0x00033c00ff070b82 */ /* 0x000ee20000000800 */
[----:B------:R-:W-:Y:S02]  /*20e90*/  UIADD3 UR7, UR7, UR5, URZ ;  /* 0x0000000507077290 */ /* 0x000fe4000fffe03f */
[----:B------:R-:W-:Y:S02]  /*20ea0*/  UIMAD UR5, UR10, UR12, URZ ;  /* 0x0000000c0a0572a4 */ /* 0x000fe4000f8e023f */
[----:B------:R-:W-:Y:S02]  /*20eb0*/  UIMAD.WIDE.U32 UR6, UR60, UR12, UR6 ;  /* 0x0000000c3c0672a5 */ /* 0x000fe4000f8e0006 */
[----:B------:R-:W-:-:S03]  /*20ec0*/  UIMAD UR5, UR60, UR13, UR5 ;  /* 0x0000000d3c0572a4 */ /* 0x000fc6000f8e0205 */
        /* <DEDUP_REMOVED lines=19> */
.L_x_11299:
[----:B------:R-:W-:Y:S05]  /*21000*/  BSYNC B1 ;  /* 0x0000000000017941 */ /* 0x000fea0003800000 */
.L_x_11298:
[----:B------:R-:W-:Y:S01]  /*21010*/  R2UR UR11, R204 ;  /* 0x00000000cc0b72ca */ /* 0x000fe200000e0000 */
[----:B------:R-:W-:Y:S01]  /*21020*/  ULDC.64 UR12, c[0x0][0xbe8] ;  /* 0x0002fa00000c7ab9 */ /* 0x000fe20000000a00 */
[----:B--2---:R-:W-:Y:S01]  /*21030*/  VIADD R4, R211, UR61 ;  /* 0x0000003dd3047c36 */ /* 0x004fe20008000000 */
[----:B------:R-:W-:Y:S01]  /*21040*/  UIMAD UR5, UR8, UR12, URZ ;  /* 0x0000000c080572a4 */ /* 0x000fe2000f8e023f */
[----:B------:R-:W-:Y:S01]  /*21050*/  VIADD R8, R210, UR61 ;  /* 0x0000003dd2087c36 */ /* 0x000fe20008000000 */
[----:B------:R-:W-:Y:S01]  /*21060*/  BSSY B1, `(.L_x_11300) ;  /* 0x000003b000017945 */ /* 0x000fe20003800000 */
[----:B0-----:R-:W-:-:S04]  /*21070*/  @P1 IMAD.HI.U32 R0, R4, R9, RZ ;  /* 0x0000000904001227 */ /* 0x001fc800078e00ff */
[----:B------:R-:W-:Y:S01]  /*21080*/  IMAD.MOV.U32 R5, RZ, RZ, R4 ;  /* 0x000000ffff057224 */ /* 0x000fe200078e0004 */
[----:B-1----:R-:W-:Y:S02]  /*21090*/  @P1 SHF.R.U32.HI R5, RZ, R11, R0 ;  /* 0x0000000bff051219 */ /* 0x002fe40000011600 */
[----:B------:R-:W-:Y:S02]  /*210a0*/  UIMAD.WIDE.U32 UR6, UR11, UR12, URZ ;  /* 0x0000000c0b0672a5 */ /* 0x000fe4000f8e003f */
[----:B------:R-:W-:Y:S01]  /*210b0*/  UIMAD UR5, UR11, UR13, UR5 ;  /* 0x0000000d0b0572a4 */ /* 0x000fe2000f8e0205 */
[--C-:B------:R-:W-:Y:S01]  /*210c0*/  SHF.R.S32.HI R0, RZ, 0x1f, R5.reuse ;  /* 0x0000001fff007819 */ /* 0x100fe20000011405 */
[----:B------:R-:W-:Y:S01]  /*210d0*/  IMAD.MOV R7, RZ, RZ, -R5 ;  /* 0x000000ffff077224 */ /* 0x000fe200078e0a05 */
[----:B------:R-:W-:Y:S01]  /*210e0*/  ULDC.64 UR12, c[0x0][0xbf0] ;  /* 0x0002fc00000c7ab9 */ /* 0x000fe20000000a00 */
[----:B------:R-:W-:Y:S02]  /*210f0*/  UIADD3 UR7, UR7, UR5, URZ ;  /* 0x0000000507077290 */ /* 0x000fe4000fffe03f */
[----:B------:R-:W-:Y:S01]  /*21100*/  UIMAD UR5, UR10, UR12, URZ ;  /* 0x0000000c0a0572a4 */ /* 0x000fe2000f8e023f */
[----:B------:R-:W-:Y:S01]  /*21110*/  IMAD R7, R6, R7, R4 ;  /* 0x0000000706077224 */ /* 0x000fe200078e0204 */
[----:B------:R-:W-:-:S02]  /*21120*/  UIMAD.WIDE.U32 UR6, UR60, UR12, UR6 ;  /* 0x0000000c3c0672a5 */ /* 0x000fc4000f8e0006 */
[----:B------:R-:W-:Y:S01]  /*21130*/  UIMAD UR5, UR60, UR13, UR5 ;  /* 0x0000000d3c0572a4 */ /* 0x000fe2000f8e0205 */
[----:B------:R-:W-:-:S03]  /*21140*/  ULDC.64 UR10, c[0x0][0xbe0] ;  /* 0x0002f800000a7ab9 */ /* 0x000fc60000000a00 */
[----:B------:R-:W-:Y:S01]  /*21150*/  UIADD3 UR5, UR7, UR5, URZ ;  /* 0x0000000507057290 */ /* 0x000fe2000fffe03f */
[----:B------:R-:W-:Y:S02]  /*21160*/  IMAD R0, R0, UR10, RZ ;  /* 0x0000000a00007c24 */ /* 0x000fe4000f8e02ff */
[----:B------:R-:W-:Y:S02]  /*21170*/  IMAD.U32 R3, RZ, RZ, UR7 ;  /* 0x00000007ff037e24 */ /* 0x000fe4000f8e00ff */
[----:B------:R-:W-:Y:S01]  /*21180*/  IMAD.U32 R2, RZ, RZ, UR6 ;  /* 0x00000006ff027e24 */ /* 0x000fe2000f8e00ff */
[----:B------:R-:W-:Y:S01]  /*21190*/  ULDC.64 UR6, c[0x0][0xbd8] ;  /* 0x0002f60000067ab9 */ /* 0x000fe20000000a00 */
[----:B------:R-:W-:Y:S01]  /*211a0*/  IMAD.U32 R3, RZ, RZ, UR5 ;  /* 0x00000005ff037e24 */ /* 0x000fe2000f8e00ff */
[----:B------:R-:W-:Y:S01]  /*211b0*/  ULDC UR5, c[0x0][0xb88] ;  /* 0x0002e20000057ab9 */ /* 0x000fe20000000800 */
[C---:B------:R-:W-:Y:S01]  /*211c0*/  IMAD R9, R5.reuse, UR11, R0 ;  /* 0x0000000b05097c24 */ /* 0x040fe2000f8e0200 */
[----:B------:R-:W-:Y:S01]  /*211d0*/  SHF.R.S32.HI R0, RZ, 0x1f, R7 ;  /* 0x0000001fff007819 */ /* 0x000fe20000011407 */
[----:B------:R-:W-:-:S04]  /*211e0*/  IMAD.WIDE.U32 R2, R5, UR10, R2 ;  /* 0x0000000a05027c25 */ /* 0x000fc8000f8e0002 */
[----:B------:R-:W-:Y:S02]  /*211f0*/  IMAD.IADD R3, R3, 0x1, R9 ;  /* 0x0000000103037824 */ /* 0x000fe400078e0209 */
[----:B------:R-:W-:Y:S02]  /*21200*/  IMAD R4, R0, UR6, RZ ;  /* 0x0000000600047c24 */ /* 0x000fe4000f8e02ff */
        /* <DEDUP_REMOVED lines=32> */
.L_x_11301:
[----:B------:R-:W-:Y:S05]  /*21410*/  BSYNC B1 ;  /* 0x0000000000017941 */ /* 0x000fea0003800000 */
.L_x_11300:
        /* <DEDUP_REMOVED lines=21> */
.L_x_11303:
[----:B------:R-:W-:Y:S05]  /*21570*/  BSYNC B1 ;  /* 0x0000000000017941 */ /* 0x000fea0003800000 */
.L_x_11302:
        /* <DEDUP_REMOVED lines=21> */
.L_x_11305:
[----:B------:R-:W-:Y:S05]  /*216d0*/  BSYNC B1 ;  /* 0x0000000000017941 */ /* 0x000fea0003800000 */
.L_x_11304:
        /* <DEDUP_REMOVED lines=22> */
.L_x_11297:
[----:B------:R-:W-:Y:S05]  /*21840*/  BSYNC B0 ;  /* 0x0000000000007941 */ /* 0x000fea0003800000 */
.L_x_11289:
[----:B------:R-:W-:Y:S02]  /*21850*/  ULDC UR5, c[0x0][0xd38] ;  /* 0x00034e0000057ab9 */ /* 0x000fe40000000800 */
[----:B------:R-:W-:-:S06]  /*21860*/  UISETP.GE.AND UP0, UPT, UR4, UR5, UPT ;  /* 0x000000050400728c */ /* 0x000fcc000bf06270 */
[----:B------:R-:W-:-:S13]  /*21870*/  PLOP3.LUT P0, PT, PT, PT, UP0, 0x80, 0x0 ;  /* 0x000000000000781c */ /* 0x000fda0003f0f008 */
[----:B------:R-:W-:Y:S05]  /*21880*/  @!P0 BRA `(.L_x_11306) ;  /* 0xfffffdf8008c8947 */ /* 0x000fea000383ffff */
[----:B------:R-:W-:Y:S05]  /*21890*/  EXIT ;  /* 0x000000000000794d */ /* 0x000fea0003800000 */
.L_x_11175:
[----:B------:R-:W-:-:S08]  /*218a0*/  NOP ;  /* 0x0000000000007918 */ /* 0x000fd00000000000 */
[----:B0-----:R-:W0:-:S00]  /*218b0*/  USETMAXREG.DEALLOC.CTAPOOL 0x28 ;  /* 0x00000028000079c8 */ /* 0x001e0000080e0500 */
        /* <DEDUP_REMOVED lines=14> */
[----:B------:R-:W-:Y:S01]  /*219a0*/  ULDC UR9, c[0x0][0x3b8] ;  /* 0x0000ee0000097ab9 */ /* 0x000fe20000000800 */
[----:B------:R-:W-:Y:S01]  /*219b0*/  ULDC UR7, c[0x0][0x320] ;  /* 0x0000c80000077ab9 */ /* 0x000fe20000000800 */
[----:B------:R-:W-:Y:S01]  /*219c0*/  LOP3.LUT R16, R16, 0xffffffef, RZ, 0xc0, !PT ;  /* 0xffffffef10107812 */ /* 0x000fe200078ec0ff */
[----:B------:R-:W0:Y:S01]  /*219d0*/  S2R R8, SR_TID.X ;  /* 0x0000000000087919 */ /* 0x000e220000002100 */
[----:B------:R-:W1:Y:S01]  /*219e0*/  S2UR UR6, SR_CgaCtaId ;  /* 0x00000000000679c3 */ /* 0x000e620000008800 */
[----:B------:R-:W-:Y:S01]  /*219f0*/  ULDC.64 UR42, c[0x0][0x2f0] ;  /* 0x0000bc00002a7ab9 */ /* 0x000fe20000000a00 */
[----:B------:R-:W-:Y:S01]  /*21a00*/  LOP3.LUT R16, R16, 0xfffbffff, RZ, 0xc0, !PT ;  /* 0xfffbffff10107812 */ /* 0x000fe200078ec0ff */
        /* <DEDUP_REMOVED lines=11> */
[----:B------:R-:W-:Y:S01]  /*21ac0*/  IMAD.MOV.U32 R18, RZ, RZ, RZ ;  /* 0x000000ffff127224 */ /* 0x000fe200078e00ff */
[----:B------:R-:W-:-:S02]  /*21ad0*/  UIMAD UR41, UR41, UR40, URZ ;  /* 0x00000028292972a4 */ /* 0x000fc4000f8e023f */
[----:B------:R-:W-:Y:S01]  /*21ae0*/  UIMAD UR42, UR4, UR42, URZ ;  /* 0x0000002a042a72a4 */ /* 0x000fe2000f8e023f */
[----:B------:R-:W-:-:S03]  /*21af0*/  ULDC UR49, c[0x0][0xc] ;  /* 0x0000030000317ab9 */ /* 0x000fc60000000800 */
[----:B------:R-:W-:Y:S02]  /*21b00*/  UIADD3 UR4, UR42, 0x5f, URZ ;  /* 0x0000005f2a047890 */ /* 0x000fe4000fffe03f */
[----:B------:R-:W-:Y:S02]  /*21b10*/  UIADD3 UR47, UR42, 0x1, -UR40 ;  /* 0x000000012a2f7890 */ /* 0x000fe4000fffe828 */
[----:B-1----:R-:W-:Y:S02]  /*21b20*/  ULEA UR6, UR6, UR5, 0x18 ;  /* 0x0000000506067291 */ /* 0x002fe4000f8ec03f */
[----:B------:R-:W-:Y:S02]  /*21b30*/  UIMAD.WIDE UR4, UR4, 0x2aaaaaab, URZ ;  /* 0x2aaaaaab040478a5 */ /* 0x000fe4000f8e023f */
[----:B------:R-:W-:Y:S01]  /*21b40*/  UIADD3 UR40, UR42, -UR40, URZ ;  /* 0x800000282a287290 */ /* 0x000fe2000fffe03f */
[C---:B0-----:R-:W-:Y:S01]  /*21b50*/  IMAD.SHL.U32 R29, R8.reuse, 0x8, RZ ;  /* 0x00000008081d7824 */ /* 0x041fe200078e00ff */
[----:B------:R-:W-:Y:S01]  /*21b60*/  LOP3.LUT R7, R8, 0x7f, RZ, 0xc0, !PT ;  /* 0x0000007f08077812 */ /* 0x000fe200078ec0ff */
[----:B------:R-:W-:Y:S01]  /*21b70*/  IMAD.U32 R17, RZ, RZ, UR6 ;  /* 0x00000006ff117e24 */ /* 0x000fe2000f8e00ff */
[----:B------:R-:W-:-:S02]  /*21b80*/  USHF.R.U32.HI UR39, URZ, 0x1f, UR5 ;  /* 0x0000001f3f277899 */ /* 0x000fc40008011605 */
[C---:B------:R-:W-:Y:S02]  /*21b90*/  LOP3.LUT R5, R29.reuse, 0x38, RZ, 0xc0, !PT ;  /* 0x000000381d057812 */ /* 0x040fe400078ec0ff */
[----:B------:R-:W-:Y:S01]  /*21ba0*/  LOP3.LUT R0, R29, 0x1f8, RZ, 0xc0, !PT ;  /* 0x000001f81d007812 */ /* 0x000fe200078ec0ff */
[----:B------:R-:W-:Y:S01]  /*21bb0*/  ULEA.HI.SX32 UR39, UR5, UR39, 0x1c ;  /* 0x0000002705277291 */ /* 0x000fe2000f8fe23f */
[C---:B------:R-:W-:Y:S02]  /*21bc0*/  LOP3.LUT R2, R5.reuse, 0x40, RZ, 0xfc, !PT ;  /* 0x0000004005027812 */ /* 0x040fe400078efcff */
[----:B------:R-:W-:Y:S02]  /*21bd0*/  ISETP.GE.AND P0, PT, R5, UR7, PT ;  /* 0x0000000705007c0c */ /* 0x000fe4000bf06270 */
[C---:B------:R-:W-:Y:S02]  /*21be0*/  ISETP.GE.AND P2, PT, R2.reuse, UR9, PT ;  /* 0x0000000902007c0c */ /* 0x040fe4000bf46270 */
[----:B------:R-:W-:-:S02]  /*21bf0*/  ISETP.GE.AND P1, PT, R2, UR7, PT ;  /* 0x0000000702007c0c */ /* 0x000fc4000bf26270 */
[----:B------:R-:W-:Y:S02]  /*21c00*/  LOP3.LUT R0, R0, 0x38, R8, 0x78, !PT ;  /* 0x0000003800007812 */ /* 0x000fe400078e7808 */
[----:B------:R-:W-:Y:S02]  /*21c10*/  LOP3.LUT R4, R5, 0x80, RZ, 0xfc, !PT ;  /* 0x0000008005047812 */ /* 0x000fe400078efcff */
[----:B------:R-:W-:Y:S02]  /*21c20*/  LOP3.LUT R29, R0, 0x200, R29, 0xf8, !PT ;  /* 0x00000200001d7812 */ /* 0x000fe400078ef81d */
[----:B------:R-:W-:Y:S02]  /*21c30*/  SEL R0, RZ, 0x1, P0 ;  /* 0x00000001ff007807 */ /* 0x000fe40000000000 */
[----:B------:R-:W-:Y:S01]  /*21c40*/  SEL R2, RZ, 0xffffffff, P1 ;  /* 0xffffffffff027807 */ /* 0x000fe20000800000 */
[----:B------:R-:W-:Y:S01]  /*21c50*/  IMAD R22, R29, 0x2, R17 ;  /* 0x000000021d167824 */ /* 0x000fe200078e0211 */
[----:B------:R-:W-:-:S02]  /*21c60*/  @P2 LOP3.LUT R16, R16, 0x40000, RZ, 0xfc, !PT ;  /* 0x0004000010102812 */ /* 0x000fc400078efcff */
[----:B------:R-:W-:Y:S02]  /*21c70*/  SHF.R.U32.HI R35, RZ, 0x3, R7 ;  /* 0x00000003ff237819 */ /* 0x000fe40000011607 */
[----:B------:R-:W-:-:S04]  /*21c80*/  @P1 LOP3.LUT R16, R16, 0x10, RZ, 0xfc, !PT ;  /* 0x0000001010101812 */ /* 0x000fc800078efcff */
[----:B------:R-:W-:-:S04]  /*21c90*/  LOP3.LUT R16, R16, 0xffffffdf, RZ, 0xc0, !PT ;  /* 0xffffffdf10107812 */ /* 0x000fc800078ec0ff */
[----:B------:R-:W-:Y:S02]  /*21ca0*/  @P0 LOP3.LUT R16, R16, 0x20, RZ, 0xfc, !PT ;  /* 0x0000002010100812 */ /* 0x000fe400078efcff */
[----:B------:R-:W-:Y:S02]  /*21cb0*/  ISETP.GE.AND P0, PT, R4, UR7, PT ;  /* 0x0000000704007c0c */ /* 0x000fe4000bf06270 */
[----:B------:R-:W-:-:S11]  /*21cc0*/  LOP3.LUT R16, R16, 0xfffffff7, RZ, 0xc0, !PT ;  /* 0xfffffff710107812 */ /* 0x000fd600078ec0ff */
[----:B------:R-:W-:-:S04]  /*21cd0*/  @P0 LOP3.LUT R16, R16, 0x8, RZ, 0xfc, !PT ;  /* 0x0000000810100812 */ /* 0x000fc800078efcff */
[----:B------:R-:W-:Y:S02]  /*21ce0*/  LOP3.LUT R16, R16, 0xfffdffff, RZ, 0xc0, !PT ;  /* 0xfffdffff10107812 */ /* 0x000fe400078ec0ff */
[----:B--2---:R-:W-:Y:S01]  /*21cf0*/  R2UR UR8, R3 ;  /* 0x00000000030872ca */ /* 0x004fe200000e0000 */
[----:B------:R-:W-:Y:S01]  /*21d00*/  IMAD.SHL.U32 R3, R2, 0x2, RZ ;  /* 0x0000000202037824 */ /* 0x000fe200078e00ff */
[----:B------:R-:W-:-:S04]  /*21d10*/  LOP3.LUT R2, R5, 0xc0, RZ, 0xfc, !PT ;  /* 0x000000c005027812 */ /* 0x000fc800078efcff */
[----:B------:R-:W-:Y:S02]  /*21d20*/  LOP3.LUT R0, R3, 0x2, R0, 0xe2, !PT ;  /* 0x0000000203007812 */ /* 0x000fe400078ee200 */
[----:B------:R-:W-:Y:S02]  /*21d30*/  SEL R3, RZ, 0x4, P0 ;  /* 0x00000004ff037807 */ /* 0x000fe40000000000 */
[----:B------:R-:W-:Y:S02]  /*21d40*/  ISETP.GE.AND P0, PT, R4, UR9, PT ;  /* 0x0000000904007c0c */ /* 0x000fe4000bf06270 */
[----:B------:R-:W-:Y:S01]  /*21d50*/  ISETP.GE.AND P1, PT, R2, UR9, PT ;  /* 0x0000000902007c0c */ /* 0x000fe2000bf26270 */
[----:B------:R-:W-:Y:S01]  /*21d60*/  ULOP3.LUT UR48, UR8, 0x2, URZ, 0xfc, !UPT ;  /* 0x0000000208307892 */ /* 0x000fe2000f8efc3f */
[----:B------:R-:W-:Y:S01]  /*21d70*/  LOP3.LUT R6, R0, R3, RZ, 0xfc, !PT ;  /* 0x0000000300067212 */ /* 0x000fe200078efcff */
[----:B------:R-:W-:Y:S01]  /*21d80*/  IMAD.SHL.U32 R0, R8, 0x10, RZ ;  /* 0x0000001008007824 */ /* 0x000fe200078e00ff */
[----:B------:R-:W-:-:S03]  /*21d90*/  ULDC UR8, c[0x0][0x2b8] ;  /* 0x0000ae0000087ab9 */ /* 0x000fc60000000800 */
[----:B------:R3:W-:Y:S01]  /*21da0*/  STL [R1+0x454], R6 ;  /* 0x0004540601007387 */ /* 0x0007e20000100800 */
[----:B------:R-:W-:-:S03]  /*21db0*/  LOP3.LUT R0, R35, 0x70, R0, 0xf8, !PT ;  /* 0x0000007023007812 */ /* 0x000fc600078ef800 */
[----:B------:R-:W-:Y:S02]  /*21dc0*/  @P0 LOP3.LUT R16, R16, 0x20000, RZ, 0xfc, !PT ;  /* 0x0002000010100812 */ /* 0x000fe400078efcff */
[----:B------:R-:W-:Y:S02]  /*21dd0*/  ISETP.GE.AND P0, PT, R2, UR7, PT ;  /* 0x0000000702007c0c */ /* 0x000fe4000bf06270 */
[----:B------:R-:W-:Y:S02]  /*21de0*/  LOP3.LUT R16, R16, 0xfffffffb, RZ, 0xc0, !PT ;  /* 0xfffffffb10107812 */ /* 0x000fe400078ec0ff */
[----:B------:R-:W-:-:S04]  /*21df0*/  SEL R36, RZ, 0x8, P0 ;  /* 0x00000008ff247807 */ /* 0x000fc80000000000 */
[----:B------:R-:W-:-:S05]  /*21e00*/  LOP3.LUT R36, R6, R36, RZ, 0xfc, !PT ;  /* 0x0000002406247212 */ /* 0x000fca00078efcff */
[----:B------:R-:W-:Y:S02]  /*21e10*/  @P0 LOP3.LUT R16, R16, 0x4, RZ, 0xfc, !PT ;  /* 0x0000000410100812 */ /* 0x000fe400078efcff */
[----:B------:R-:W-:Y:S02]  /*21e20*/  ISETP.GE.AND P0, PT, R5, UR43, PT ;  /* 0x0000002b05007c0c */ /* 0x000fe4000bf06270 */
[----:B------:R-:W-:-:S04]  /*21e30*/  LOP3.LUT R16, R16, 0xfffffffe, RZ, 0xc0, !PT ;  /* 0xfffffffe10107812 */ /* 0x000fc800078ec0ff */
[----:B------:R-:W-:-:S04]  /*21e40*/  LOP3.LUT R16, R16, 0xfffeffff, RZ, 0xc0, !PT ;  /* 0xfffeffff10107812 */ /* 0x000fc800078ec0ff */
[----:B------:R-:W-:Y:S02]  /*21e50*/  @P1 LOP3.LUT R16, R16, 0x10000, RZ, 0xfc, !PT ;  /* 0x0001000010101812 */ /* 0x000fe400078efcff */
[C---:B------:R-:W-:Y:S02]  /*21e60*/  ISETP.GE.AND P1, PT, R5.reuse, UR8, PT ;  /* 0x0000000805007c0c */ /* 0x040fe4000bf26270 */
[----:B------:R-:W-:Y:S02]  /*21e70*/  @P0 LOP3.LUT R16, R16, 0x1, RZ, 0xfc, !PT ;  /* 0x0000000110100812 */ /* 0x000fe400078efcff */
[----:B------:R-:W-:Y:S02]  /*21e80*/  ISETP.GE.AND P0, PT, R5, UR9, PT ;  /* 0x0000000905007c0c */ /* 0x000fe4000bf06270 */
[----:B------:R-:W-:-:S04]  /*21e90*/  LOP3.LUT R16, R16, 0xfff7ffff, RZ, 0xc0, !PT ;  /* 0xfff7ffff10107812 */ /* 0x000fc800078ec0ff */
[----:B------:R-:W-:-:S04]  /*21ea0*/  LOP3.LUT R16, R16, 0xffefffff, RZ, 0xc0, !PT ;  /* 0xffefffff10107812 */ /* 0x000fc800078ec0ff */
[----:B------:R-:W-:-:S04]  /*21eb0*/  @P1 LOP3.LUT R16, R16, 0x100000, RZ, 0xfc, !PT ;  /* 0x0010000010101812 */ /* 0x000fc800078efcff */
[----:B---3--:R-:W-:-:S07]  /*21ec0*/  @P0 LOP3.LUT R16, R16, 0x80000, RZ, 0xfc, !PT ;  /* 0x0008000010100812 */ /* 0x008fce00078efcff */
.L_x_11366:
        /* <DEDUP_REMOVED lines=22> */
.L_x_11308:
[----:B------:R-:W-:Y:S01]  /*22030*/  ULDC UR8, c[0x0][0xd54] ;  /* 0x0003550000087ab9 */ /* 0x000fe20000000800 */
[----:B------:R-:W-:Y:S01]  /*22040*/  UMOV UR6, UR7 ;  /* 0x0000000700067c82 */ /* 0x000fe20008000000 */
[----:B------:R-:W-:-:S11]  /*22050*/  UISETP.NE.AND UP0, UPT, UR8, 0x1, UPT ;  /* 0x000000010800788c */ /* 0x000fd6000bf05270 */
[----:B------:R-:W-:Y:S02]  /*22060*/  @UP0 ULDC.64 UR10, c[0x0][0xd58] ;  /* 0x00035600000a0ab9 */ /* 0x000fe40000000a00 */
[----:B------:R-:W-:-:S04]  /*22070*/  UIMAD.WIDE.U32 UR4, UR7, UR10, URZ ;  /* 0x0000000a070472a5 */ /* 0x000fc8000f8e003f */
[----:B------:R-:W-:-:S04]  /*22080*/  @UP0 USHF.R.U32.HI UR6, URZ, UR11, UR5 ;  /* 0x0000000b3f060299 */ /* 0x000fc80008011605 */
[----:B------:R-:W-:-:S12]  /*22090*/  UIMAD UR4, UR6, UR8, URZ ;  /* 0x00000008060472a4 */ /* 0x000fd8000f8e023f */
.L_x_11309:
        /* <DEDUP_REMOVED lines=48> */
.L_x_11311:
[----:B------:R-:W-:-:S11]  /*223a0*/  UISETP.NE.AND UP1, UPT, UR5, 0x1, UPT ;  /* 0x000000010500788c */ /* 0x000fd6000bf25270 */
[----:B------:R-:W-:Y:S02]  /*223b0*/  @UP1 ULDC.64 UR10, c[0x0][0xae0] ;  /* 0x0002b800000a1ab9 */ /* 0x000fe40000000a00 */
[----:B------:R-:W-:-:S04]  /*223c0*/  UIMAD.WIDE.U32 UR6, UR8, UR10, URZ ;  /* 0x0000000a080672a5 */ /* 0x000fc8000f8e003f */
[----:B------:R-:W-:-:S12]  /*223d0*/  @UP1 USHF.R.U32.HI UR8, URZ, UR11, UR7 ;  /* 0x0000000b3f081299 */ /* 0x000fd80008011607 */
.L_x_11312:
[----:B------:R-:W-:-:S04]  /*223e0*/  UIMAD UR8, UR8, UR5, UR5 ;  /* 0x00000005080872a4 */ /* 0x000fc8000f8e0205 */
[----:B------:R-:W-:-:S04]  /*223f0*/  UISETP.LT.AND UP1, UPT, UR4, UR8, UPT ;  /* 0x000000080400728c */ /* 0x000fc8000bf21270 */
[----:B------:R-:W-:-:S12]  /*22400*/  USEL UR4, UR4, UR8, UP1 ;  /* 0x0000000804047287 */ /* 0x000fd80008800000 */
.L_x_11310:
        /* <DEDUP_REMOVED lines=28> */
.L_x_11314:
[----:B------:R-:W-:-:S11]  /*225d0*/  UISETP.NE.AND UP0, UPT, UR5, 0x1, UPT ;  /* 0x000000010500788c */ /* 0x000fd6000bf05270 */
[----:B------:R-:W-:Y:S02]  /*225e0*/  @UP0 ULDC.64 UR10, c[0x0][0xae0] ;  /* 0x0002b800000a0ab9 */ /* 0x000fe40000000a00 */
[----:B------:R-:W-:-:S04]  /*225f0*/  UIMAD.WIDE.U32 UR6, UR4, UR10, URZ ;  /* 0x0000000a040672a5 */ /* 0x000fc8000f8e003f */
[----:B------:R-:W-:-:S12]  /*22600*/  @UP0 USHF.R.U32.HI UR4, URZ, UR11, UR7 ;  /* 0x0000000b3f040299 */ /* 0x000fd80008011607 */
.L_x_11315:
[----:B------:R-:W-:-:S04]  /*22610*/  UIMAD UR4, UR4, UR5, URZ ;  /* 0x00000005040472a4 */ /* 0x000fc8000f8e023f */
[----:B------:R-:W-:-:S04]  /*22620*/  UISETP.LT.AND UP0, UPT, UR8, UR4, UPT ;  /* 0x000000040800728c */ /* 0x000fc8000bf01270 */
[----:B------:R-:W-:-:S12]  /*22630*/  USEL UR8, UR8, UR4, !UP0 ;  /* 0x0000000408087287 */ /* 0x000fd8000c000000 */
.L_x_11313:
        /* <DEDUP_REMOVED lines=26> */
.L_x_11317:
        /* <DEDUP_REMOVED lines=20> */
.L_x_11320:
[----:B------:R-:W-:Y:S05]  /*22920*/  BSYNC B6 ;  /* 0x0000000000067941 */ /* 0x000fea0003800000 */
.L_x_11319:
        /* <DEDUP_REMOVED lines=20> */
.L_x_11323:
        /* <DEDUP_REMOVED lines=15> */
.L_x_11322:
[----:B------:R-:W-:Y:S05]  /*22b60*/  BSYNC B6 ;  /* 0x0000000000067941 */ /* 0x000fea0003800000 */
.L_x_11321:
        /* <DEDUP_REMOVED lines=17> */
.L_x_11383:
[----:B-1----:R-:W1:Y:S01]  /*22c80*/  S2R R2, SR_TID.X ;  /* 0x0000000000027919 */ /* 0x002e620000002100 */
[----:B0-----:R-:W-:Y:S01]  /*22c90*/  ISETP.NE.AND P1, PT, R10, 0x1, PT ;  /* 0x000000010a00780c */ /* 0x001fe20003f25270 */
[----:B------:R-:W-:Y:S01]  /*22ca0*/  IMAD.MOV.U32 R25, RZ, RZ, RZ ;  /* 0x000000ffff197224 */ /* 0x000fe200078e00ff */
[----:B-----5:R-:W-:Y:S02]  /*22cb0*/  SHF.R.S32.HI R30, RZ, 0x1f, R28 ;  /* 0x0000001fff1e7819 */ /* 0x020fe4000001141c */
[----:B------:R-:W-:-:S09]  /*22cc0*/  LOP3.LUT R16, R16, 0xffff7fff, RZ, 0xc0, !PT ;  /* 0xffff7fff10107812 */ /* 0x000fd200078ec0ff */
[----:B------:R-:W0:Y:S01]  /*22cd0*/  @P1 LDC R3, c[0x0][0x438] ;  /* 0x00010e00ff031b82 */ /* 0x000e220000000800 */
[----:B------:R-:W-:Y:S01]  /*22ce0*/  @P1 LOP3.LUT R16, R16, 0x8000, RZ, 0xfc, !PT ;  /* 0x0000800010101812 */ /* 0x000fe200078efcff */
[----:B-1----:R-:W-:-:S06]  /*22cf0*/  IMAD.SHL.U32 R8, R2, 0x10, RZ ;  /* 0x0000001002087824 */ /* 0x002fcc00078e00ff */
[----:B------:R-:W1:Y:S01]  /*22d00*/  @P1 LDC R2, c[0x0][0x434] ;  /* 0x00010d00ff021b82 */ /* 0x000e620000000800 */
[----:B------:R-:W-:-:S05]  /*22d10*/  LOP3.LUT R8, R35, 0x70, R8, 0xf8, !PT ;  /* 0x0000007023087812 */ /* 0x000fca00078ef808 */
[----:B------:R-:W-:-:S04]  /*22d20*/  IMAD R4, R0, 0x60, R8 ;  /* 0x0000006000047824 */ /* 0x000fc800078e0208 */
[C---:B------:R-:W-:Y:S01]  /*22d30*/  IMAD.IADD R33, R4.reuse, 0x1, R31 ;  /* 0x0000000104217824 */ /* 0x040fe200078e021f */
[----:B------:R-:W-:-:S03]  /*22d40*/  ISETP.GE.AND P0, PT, R4, UR42, PT ;  /* 0x0000002a04007c0c */ /* 0x000fc6000bf06270 */
[----:B------:R-:W-:Y:S01]  /*22d50*/  IMAD.MOV.U32 R9, RZ, RZ, R33 ;  /* 0x000000ffff097224 */ /* 0x000fe200078e0021 */
[----:B------:R-:W-:Y:S01]  /*22d60*/  ISETP.GT.U32.OR P0, PT, R8, 0x5f, P0 ;  /* 0x0000005f0800780c */ /* 0x000fe20000704470 */
[----:B-1----:R-:W-:-:S05]  /*22d70*/  @P1 IMAD.HI.U32 R2, R33, R2, RZ ;  /* 0x0000000221021227 */ /* 0x002fca00078e00ff */
[----:B0-----:R-:W-:-:S07]  /*22d80*/  @P1 SHF.R.U32.HI R9, RZ, R3, R2 ;  /* 0x00000003ff091219 */ /* 0x001fce0000011602 */
        /* <DEDUP_REMOVED lines=9> */
[----:B------:R-:W-:Y:S01]  /*22e20*/  @!P0 LEA.HI.X R5, R2, R5, R3, 0x2, P1 ;  /* 0x0000000502058211 */ /* 0x000fe200008f1403 */
[----:B------:R-:W-:-:S04]  /*22e30*/  IMAD.MOV R2, RZ, RZ, -R9 ;  /* 0x000000ffff027224 */ /* 0x000fc800078e0a09 */
[----:B------:R-:W-:Y:S01]  /*22e40*/  IMAD R33, R10, R2, R33 ;  /* 0x000000020a217224 */ /* 0x000fe200078e0221 */
[----:B------:R0:W5:Y:S01]  /*22e50*/  @!P0 LDG.E R25, desc[UR36][R4.64] ;  /* 0x0000002404198981 */ /* 0x000162000c1e1900 */
[----:B------:R-:W-:Y:S01]  /*22e60*/  IMAD R2, RZ, RZ, -UR38 ;  /* 0x80000026ff027e24 */ /* 0x000fe2000f8e02ff */
[----:B------:R-:W-:Y:S02]  /*22e70*/  ISETP.GT.U32.AND P0, PT, R8, 0x5f, PT ;  /* 0x0000005f0800780c */ /* 0x000fe40003f04070 */
[----:B------:R-:W-:Y:S01]  /*22e80*/  LOP3.LUT R16, R16, 0xffffdfff, RZ, 0xc0, !PT ;  /* 0xffffdfff10107812 */ /* 0x000fe200078ec0ff */
[----:B------:R-:W-:Y:S02]  /*22e90*/  IMAD R19, R19, R2, UR46 ;  /* 0x0000002e13137e24 */ /* 0x000fe4000f8e0202 */
[----:B------:R-:W-:-:S03]  /*22ea0*/  IMAD.U32 R2, RZ, RZ, UR48 ;  /* 0x00000030ff027e24 */ /* 0x000fc6000f8e00ff */
[----:B------:R-:W-:Y:S02]  /*22eb0*/  SHF.R.S32.HI R27, RZ, 0x1f, R19 ;  /* 0x0000001fff1b7819 */ /* 0x000fe40000011413 */
[----:B------:R-:W-:-:S13]  /*22ec0*/  ISETP.NE.AND P2, PT, R2, 0x3, PT ;  /* 0x000000030200780c */ /* 0x000fda0003f45270 */
[----:B------:R-:W-:-:S04]  /*22ed0*/  @P2 LOP3.LUT R16, R16, 0x2000, RZ, 0xfc, !PT ;  /* 0x0000200010102812 */ /* 0x000fc800078efcff */
[----:B------:R-:W-:-:S04]  /*22ee0*/  LOP3.LUT R16, R16, 0xfffffffd, RZ, 0xc0, !PT ;  /* 0xfffffffd10107812 */ /* 0x000fc800078ec0ff */
[----:B------:R-:W-:Y:S01]  /*22ef0*/  @P0 LOP3.LUT R16, R16, 0x2, RZ, 0xfc, !PT ;  /* 0x0000000210100812 */ /* 0x000fe200078efcff */
[----:B0-----:R-:W-:Y:S06]  /*22f00*/  @!P2 BRA `(.L_x_11325) ;  /* 0x000000000004a947 */ /* 0x001fec0003800000 */
[----:B------:R-:W-:Y:S01]  /*22f10*/  BPT.TRAP 0x1 ;  /* 0x000000040000795c */ /* 0x000fe20000300000 */
.L_x_11325:
[----:B------:R-:W-:Y:S01]  /*22f20*/  IMAD R24, R18, 0x8, R17 ;  /* 0x0000000812187824 */ /* 0x000fe200078e0211 */
[----:B------:R-:W-:Y:S01]  /*22f30*/  SHF.L.U32 R3, R26, 0x1f, RZ ;  /* 0x0000001f1a037819 */ /* 0x000fe200000006ff */
[----:B------:R-:W-:Y:S03]  /*22f40*/  BSSY B0, `(.L_x_11326) ;  /* 0x0000003000007945 */ /* 0x000fe60003800000 */
[----:B------:R-:W0:Y:S02]  /*22f50*/  SYNCS.PHASECHK.TRANS64.TRYWAIT P0, [R24+URZ+0x32440], R3 ;  /* 0x03244003180075a7 */ /* 0x000e24000800017f */
[----:B0-----:R-:W-:Y:S05]  /*22f60*/  @!P0 BRA `(.L_x_11327) ;  /* 0x0000003c00388947 */ /* 0x001fea0003800000 */
.L_x_11384:
[----:B------:R-:W-:Y:S05]  /*22f70*/  BSYNC B0 ;  /* 0x0000000000007941 */ /* 0x000fea0003800000 */
.L_x_11326:
[----:B------:R-:W-:Y:S01]  /*22f80*/  SHF.R.S32.HI R37, RZ, 0x1f, R33 ;  /* 0x0000001fff257819 */ /* 0x000fe20000011421 */
[----:B------:R-:W-:Y:S01]  /*22f90*/  ULDC.64 UR4, c[0x0][0x300] ;  /* 0x0000c00000047ab9 */ /* 0x000fe20000000a00 */
[----:B------:R-:W1:Y:S01]  /*22fa0*/  S2R R6, SR_TID.X ;  /* 0x0000000000067919 */ /* 0x000e620000002100 */
[----:B-----5:R-:W-:Y:S02]  /*22fb0*/  SHF.R.S32.HI R4, RZ, 0x1f, R25 ;  /* 0x0000001fff047819 */ /* 0x020fe40000011419 */
[----:B------:R-:W-:Y:S01]  /*22fc0*/  IMAD R2, R37, UR4, RZ ;  /* 0x0000000425027c24 */ /* 0x000fe2000f8e02ff */
[----:B------:R-:W-:Y:S02]  /*22fd0*/  LOP3.LUT P2, RZ, R16, 0x1, RZ, 0xc0, !PT ;  /* 0x0000000110ff7812 */ /* 0x000fe4000784c0ff */
[----:B------:R2:W-:Y:S01]  /*22fe0*/  STL [R1+0x440], R4 ;  /* 0x0004400401007387 */ /* 0x0005e20000100800 */
[C---:B------:R-:W-:Y:S02]  /*22ff0*/  IMAD R5, R33.reuse, UR5, R2 ;  /* 0x0000000521057c24 */ /* 0x040fe4000f8e0202 */
[----:B0-----:R-:W-:Y:S01]  /*23000*/  IMAD.WIDE.U32 R2, R33, UR4, RZ ;  /* 0x0000000421027c25 */ /* 0x001fe2000f8e00ff */
[----:B------:R-:W-:-:S03]  /*23010*/  ULDC.64 UR4, c[0x0][0x310] ;  /* 0x0000c40000047ab9 */ /* 0x000fc60000000a00 */
[----:B------:R-:W-:Y:S02]  /*23020*/  IMAD.IADD R3, R3, 0x1, R5 ;  /* 0x0000000103037824 */ /* 0x000fe400078e0205 */
[----:B--2---:R-:W-:Y:S02]  /*23030*/  IMAD R4, R4, UR4, RZ ;  /* 0x0000000404047c24 */ /* 0x004fe4000f8e02ff */
        /* <DEDUP_REMOVED lines=57> */
.L_x_11398:
        /* <DEDUP_REMOVED lines=10> */
.L_x_11329:
        /* <DEDUP_REMOVED lines=10> */
.L_x_11330:
        /* <DEDUP_REMOVED lines=24> */
.L_x_11332:
[----:B------:R-:W-:Y:S05]  /*23690*/  BSYNC B6 ;  /* 0x0000000000067941 */ /* 0x000fea0003800000 */
.L_x_11331:
[----:B------:R-:W2:Y:S01]  /*236a0*/  S2R R20, SR_TID.X ;  /* 0x0000000000147919 */ /* 0x000ea20000002100 */
[----:B------:R-:W-:Y:S01]  /*236b0*/  UISETP.NE.AND UP0, UPT, UR50, URZ, UPT ;  /* 0x0000003f3200728c */ /* 0x000fe2000bf05270 */
[----:B------:R-:W-:Y:S01]  /*236c0*/  R2UR UR6, R27 ;  /* 0x000000001b0672ca */ /* 0x000fe200000e0000 */
[----:B------:R-:W-:Y:S01]  /*236d0*/  ULDC.64 UR8, c[0x0][0x2d8] ;  /* 0x0000b60000087ab9 */ /* 0x000fe20000000a00 */
[----:B------:R-:W-:Y:S02]  /*236e0*/  R2UR UR7, R19 ;  /* 0x00000000130772ca */ /* 0x000fe400000e0000 */
[----:B------:R-:W-:Y:S02]  /*236f0*/  LOP3.LUT P5, RZ, R16, 0x100000, RZ, 0xc0, !PT ;  /* 0x0010000010ff7812 */ /* 0x000fe400078ac0ff */
[----:B------:R-:W-:-:S04]  /*23700*/  PLOP3.LUT P0, PT, PT, PT, UP0, 0x80, 0x0 ;  /* 0x000000000000781c */ /* 0x000fc80003f0f008 */
[----:B------:R-:W-:-:S03]  /*23710*/  @UP0 ULDC UR4, c[0x0][0x44c] ;  /* 0x0001130000040ab9 */ /* 0x000fc60000000800 */
[----:B------:R-:W-:-:S04]  /*23720*/  UIMAD UR6, UR6, UR8, URZ ;  /* 0x00000008060672a4 */ /* 0x000fc8000f8e023f */
[----:B------:R-:W-:Y:S01]  /*23730*/  UIMAD UR6, UR7, UR9, UR6 ;  /* 0x00000009070672a4 */ /* 0x000fe2000f8e0206 */
[----:B--2---:R-:W-:-:S05]  /*23740*/  IMAD.SHL.U32 R20, R20, 0x10, RZ ;  /* 0x0000001014147824 */ /* 0x004fca00078e00ff */
[----:B------:R-:W-:-:S05]  /*23750*/  LOP3.LUT R20, R35, 0x70, R20, 0xf8, !PT ;  /* 0x0000007023147812 */ /* 0x000fca00078ef814 */
[----:B------:R-:W-:-:S04]  /*23760*/  VIADD R34, R20, UR43 ;  /* 0x0000002b14227c36 */ /* 0x000fc80008000000 */
[----:B------:R-:W-:Y:S01]  /*23770*/  @P0 IMAD.HI.U32 R0, R34, UR4, RZ ;  /* 0x0000000422000c27 */ /* 0x000fe2000f8e00ff */
[----:B------:R-:W-:Y:S01]  /*23780*/  PLOP3.LUT P0, PT, PT, PT, UP0, 0x80, 0x0 ;  /* 0x000000000000781c */ /* 0x000fe20003f0f008 */
[----:B------:R-:W-:Y:S02]  /*23790*/  @UP0 ULDC UR4, c[0x0][0x450] ;  /* 0x0001140000040ab9 */ /* 0x000fe40000000800 */
[----:B------:R-:W-:-:S10]  /*237a0*/  IMAD.MOV.U32 R7, RZ, RZ, R34 ;  /* 0x000000ffff077224 */ /* 0x000fd400078e0022 */
[----:B------:R-:W-:Y:S02]  /*237b0*/  @P0 SHF.R.U32.HI R7, RZ, UR4, R0 ;  /* 0x00000004ff070c19 */ /* 0x000fe40008011600 */
[----:B------:R-:W-:Y:S02]  /*237c0*/  R2UR UR4, R19 ;  /* 0x00000000130472ca */ /* 0x000fe400000e0000 */
[----:B------:R-:W-:-:S11]  /*237d0*/  SHF.R.S32.HI R0, RZ, 0x1f, R7 ;  /* 0x0000001fff007819 */ /* 0x000fd60000011407 */
[----:B------:R-:W-:-:S03]  /*237e0*/  UIMAD.WIDE.U32 UR4, UR4, UR8, URZ ;  /* 0x00000008040472a5 */ /* 0x000fc6000f8e003f */
[----:B------:R-:W-:Y:S01]  /*237f0*/  ULDC.64 UR8, c[0x0][0x2e0] ;  /* 0x0000b80000087ab9 */ /* 0x000fe20000000a00 */
[----:B------:R-:W-:Y:S02]  /*23800*/  UIADD3 UR5, UR5, UR6, URZ ;  /* 0x0000000605057290 */ /* 0x000fe4000fffe03f */
[----:B------:R-:W-:Y:S02]  /*23810*/  UIMAD UR6, UR51, UR8, URZ ;  /* 0x00000008330672a4 */ /* 0x000fe4000f8e023f */
[----:B------:R-:W-:Y:S02]  /*23820*/  UIMAD.WIDE.U32 UR4, UR38, UR8, UR4 ;  /* 0x00000008260472a5 */ /* 0x000fe4000f8e0004 */
[----:B------:R-:W-:-:S04]  /*23830*/  UIMAD UR6, UR38, UR9, UR6 ;  /* 0x00000009260672a4 */ /* 0x000fc8000f8e0206 */
[----:B------:R-:W-:Y:S02]  /*23840*/  UIADD3 UR6, UR5, UR6, URZ ;  /* 0x0000000605067290 */ /* 0x000fe4000fffe03f */
[----:B0-----:R-:W-:Y:S02]  /*23850*/  IMAD.U32 R5, RZ, RZ, UR5 ;  /* 0x00000005ff057e24 */ /* 0x001fe4000f8e00ff */
[----:B------:R-:W-:Y:S02]  /*23860*/  IMAD.MOV R5, RZ, RZ, -R7 ;  /* 0x000000ffff057224 */ /* 0x000fe400078e0a07 */
[----:B------:R-:W-:Y:S01]  /*23870*/  IMAD.U32 R4, RZ, RZ, UR4 ;  /* 0x00000004ff047e24 */ /* 0x000fe2000f8e00ff */
[----:B------:R-:W-:Y:S01]  /*23880*/  ULDC.64 UR4, c[0x0][0x2d0] ;  /* 0x0000b40000047ab9 */ /* 0x000fe20000000a00 */
[----:B------:R-:W-:Y:S01]  /*23890*/  IMAD.U32 R3, RZ, RZ, UR6 ;  /* 0x00000006ff037e24 */ /* 0x000fe2000f8e00ff */
[----:B------:R-:W-:Y:S01]  /*238a0*/  ULDC UR6, c[0x0][0x448] ;  /* 0x0001120000067ab9 */ /* 0x000fe20000000800 */
[----:B------:R-:W-:-:S02]  /*238b0*/  IMAD R0, R0, UR4, RZ ;  /* 0x0000000400007c24 */ /* 0x000fc4000f8e02ff */
[----:B------:R-:W-:Y:S02]  /*238c0*/  IMAD R5, R5, UR6, R34 ;  /* 0x0000000605057c24 */ /* 0x000fe4000f8e0222 */
        /* <DEDUP_REMOVED lines=16> */
[----:B------:R-:W-:Y:S01]  /*239d0*/  VIADD R4, R35, UR43 ;  /* 0x0000002b23047c36 */ /* 0x000fe20008000000 */
[----:B------:R-:W-:Y:S01]  /*239e0*/  LOP3.LUT R16, R16, 0xffffefff, RZ, 0xc0, !PT ;  /* 0xffffefff10107812 */ /* 0x000fe200078ec0ff */
[----:B------:R-:W2:Y:S02]  /*239f0*/  SHFL.IDX PT, R14, R0, RZ, 0x181f ;  /* 0x00181fff000e7589 */ /* 0x000ea400000e0000 */
[C---:B------:R-:W-:Y:S01]  /*23a00*/  VIADD R6, R4.reuse, 0x10 ;  /* 0x0000001004067836 */ /* 0x040fe20000000000 */
[C---:B------:R-:W-:Y:S01]  /*23a10*/  ISETP.GE.AND P1, PT, R4.reuse, UR41, PT ;  /* 0x0000002904007c0c */ /* 0x040fe2000bf26270 */
[----:B------:R-:W-:Y:S01]  /*23a20*/  VIADD R13, R4, 0x40 ;  /* 0x00000040040d7836 */ /* 0x000fe20000000000 */
[----:B------:R-:W3:Y:S04]  /*23a30*/  SHFL.IDX PT, R3, R5, RZ, 0x181f ;  /* 0x00181fff05037589 */ /* 0x000ee800000e0000 */
[----:B------:R-:W-:Y:S01]  /*23a40*/  SHFL.IDX PT, R9, R0, 0x2, 0x181f ;  /* 0x00581f0000097f89 */ /* 0x000fe200000e0000 */
[----:B------:R-:W-:-:S03]  /*23a50*/  ISETP.GE.AND P3, PT, R13, UR41, PT ;  /* 0x000000290d007c0c */ /* 0x000fc6000bf66270 */
[----:B------:R-:W-:Y:S03]  /*23a60*/  SHFL.IDX PT, R8, R5, 0x2, 0x181f ;  /* 0x00581f0005087f89 */ /* 0x000fe600000e0000 */
[----:B------:R-:W-:Y:S01]  /*23a70*/  @P1 LOP3.LUT R16, R16, 0x1000, RZ, 0xfc, !PT ;  /* 0x0000100010101812 */ /* 0x000fe200078efcff */
[----:B------:R-:W-:Y:S03]  /*23a80*/  SHFL.IDX PT, R7, R0, 0x3, 0x181f ;  /* 0x00781f0000077f89 */ /* 0x000fe600000e0000 */
[----:B------:R-:W-:Y:S01]  /*23a90*/  LOP3.LUT R16, R16, 0xfffff7ff, RZ, 0xc0, !PT ;  /* 0xfffff7ff10107812 */ /* 0x000fe200078ec0ff */
[----:B------:R-:W-:Y:S04]  /*23aa0*/  SHFL.IDX PT, R21, R0, 0x5, 0x181f ;  /* 0x00b81f0000157f89 */ /* 0x000fe800000e0000 */
[----:B------:R-:W-:Y:S01]  /*23ab0*/  SHFL.IDX PT, R15, R0, 0x6, 0x181f ;  /* 0x00d81f00000f7f89 */ /* 0x000fe200000e0000 */
[----:B0-----:R-:W-:-:S03]  /*23ac0*/  IMAD.SHL.U32 R35, R2, 0x8, RZ ;  /* 0x0000000802237824 */ /* 0x001fc600078e00ff */
[----:B------:R-:W-:Y:S02]  /*23ad0*/  SHFL.IDX PT, R2, R5, 0x1, 0x181f ;  /* 0x00381f0005027f89 */ /* 0x000fe400000e0000 */
[----:B------:R-:W-:-:S04]  /*23ae0*/  LOP3.LUT R35, R35, 0x38, RZ, 0xc0, !PT ;  /* 0x0000003823237812 */ /* 0x000fc800078ec0ff */
[----:B--2---:R-:W-:Y:S02]  /*23af0*/  @!P1 LEA R12, P0, R35, R14, 0x1 ;  /* 0x0000000e230c9211 */ /* 0x004fe400078008ff */
[----:B------:R-:W0:Y:S03]  /*23b00*/  SHFL.IDX PT, R14, R0, 0x1, 0x181f ;  /* 0x00381f00000e7f89 */ /* 0x000e2600000e0000 */
[----:B---3--:R-:W-:Y:S01]  /*23b10*/  @!P1 IMAD.X R3, RZ, RZ, R3, P0 ;  /* 0x000000ffff039224 */ /* 0x008fe200000e0603 */
[----:B------:R-:W-:Y:S02]  /*23b20*/  ISETP.GE.AND P1, PT, R6, UR41, PT ;  /* 0x0000002906007c0c */ /* 0x000fe4000bf26270 */
[----:B------:R-:W2:Y:S11]  /*23b30*/  SHFL.IDX PT, R6, R5, 0x3, 0x181f ;  /* 0x00781f0005067f89 */ /* 0x000eb600000e0000 */
[----:B------:R-:W-:-:S04]  /*23b40*/  @P1 LOP3.LUT R16, R16, 0x800, RZ, 0xfc, !PT ;  /* 0x0000080010101812 */ /* 0x000fc800078efcff */
[----:B------:R-:W-:Y:S02]  /*23b50*/  LOP3.LUT R16, R16, 0xfffffbff, RZ, 0xc0, !PT ;  /* 0xfffffbff10107812 */ /* 0x000fe400078ec0ff */
[----:B0-----:R-:W-:Y:S02]  /*23b60*/  @!P1 LEA R10, P0, R35, R14, 0x1 ;  /* 0x0000000e230a9211 */ /* 0x001fe400078008ff */
[----:B------:R-:W0:Y:S03]  /*23b70*/  SHFL.IDX PT, R14, R0, 0x4, 0x181f ;  /* 0x00981f00000e7f89 */ /* 0x000e2600000e0000 */
[----:B------:R-:W-:Y:S02]  /*23b80*/  @!P1 IMAD.X R11, RZ, RZ, R2, P0 ;  /* 0x000000ffff0b9224 */ /* 0x000fe400000e0602 */
[----:B------:R-:W-:-:S05]  /*23b90*/  VIADD R2, R4, 0x20 ;  /* 0x0000002004027836 */ /* 0x000fca0000000000 */
[----:B------:R-:W-:Y:S01]  /*23ba0*/  ISETP.GE.AND P6, PT, R2, UR41, PT ;  /* 0x0000002902007c0c */ /* 0x000fe2000bfc6270 */
[----:B------:R-:W-:-:S05]  /*23bb0*/  VIADD R2, R4, 0x30 ;  /* 0x0000003004027836 */ /* 0x000fca0000000000 */
[----:B------:R-:W-:Y:S02]  /*23bc0*/  ISETP.GE.AND P4, PT, R2, UR41, PT ;  /* 0x0000002902007c0c */ /* 0x000fe4000bf86270 */
[----:B------:R-:W3:Y:S05]  /*23bd0*/  SHFL.IDX PT, R2, R5, 0x4, 0x181f ;  /* 0x00981f0005027f89 */ /* 0x000eea00000e0000 */
[----:B------:R-:W-:Y:S02]  /*23be0*/  @!P6 LEA R9, P0, R35, R9, 0x1 ;  /* 0x000000092309e211 */ /* 0x000fe400078008ff */
[----:B------:R-:W-:-:S03]  /*23bf0*/  @P6 LOP3.LUT R16, R16, 0x400, RZ, 0xfc, !PT ;  /* 0x0000040010106812 */ /* 0x000fc600078efcff */
[----:B------:R-:W-:Y:S01]  /*23c00*/  @!P6 IMAD.X R8, RZ, RZ, R8, P0 ;  /* 0x000000ffff08e224 */ /* 0x000fe200000e0608 */
[----:B------:R-:W-:Y:S02]  /*23c10*/  @!P4 LEA R7, P0, R35, R7, 0x1 ;  /* 0x000000072307c211 */ /* 0x000fe400078008ff */
[----:B------:R-:W-:-:S03]  /*23c20*/  LOP3.LUT R16, R16, 0xffbfffff, RZ, 0xc0, !PT ;  /* 0xffbfffff10107812 */ /* 0x000fc600078ec0ff */
[----:B--2---:R-:W-:Y:S01]  /*23c30*/  @!P4 IMAD.X R6, RZ, RZ, R6, P0 ;  /* 0x000000ffff06c224 */ /* 0x004fe200000e0606 */
[----:B0-----:R-:W-:Y:S02]  /*23c40*/  @!P3 LEA R14, P0, R35, R14, 0x1 ;  /* 0x0000000e230eb211 */ /* 0x001fe400078008ff */
[----:B------:R-:W-:-:S04]  /*23c50*/  @P6 LOP3.LUT R16, R16, 0x400000, RZ, 0xfc, !PT ;  /* 0x0040000010106812 */ /* 0x000fc800078efcff */
[C---:B------:R-:W-:Y:S01]  /*23c60*/  LOP3.LUT P6, RZ, R16.reuse, 0x1000, RZ, 0xc0, !PT ;  /* 0x0000100010ff7812 */ /* 0x040fe200078cc0ff */
[----:B---3--:R-:W-:Y:S01]  /*23c70*/  @!P3 IMAD.X R13, RZ, RZ, R2, P0 ;  /* 0x000000ffff0db224 */ /* 0x008fe200000e0602 */
[----:B------:R-:W-:Y:S01]  /*23c80*/  LOP3.LUT R16, R16, 0xfffffdff, RZ, 0xc0, !PT ;  /* 0xfffffdff10107812 */ /* 0x000fe200078ec0ff */
[----:B------:R-:W-:-:S03]  /*23c90*/  VIADD R2, R4, 0x50 ;  /* 0x0000005004027836 */ /* 0x000fc60000000000 */
[----:B------:R-:W-:Y:S02]  /*23ca0*/  @P4 LOP3.LUT R16, R16, 0x200, RZ, 0xfc, !PT ;  /* 0x0000020010104812 */ /* 0x000fe400078efcff */
[----:B------:R-:W-:Y:S01]  /*23cb0*/  ISETP.GE.AND P2, PT, R2, UR41, PT ;  /* 0x0000002902007c0c */ /* 0x000fe2000bf46270 */
[----:B------:R-:W-:Y:S01]  /*23cc0*/  VIADD R2, R4, 0x60 ;  /* 0x0000006004027836 */ /* 0x000fe20000000000 */
[----:B------:R-:W-:-:S04]  /*23cd0*/  LOP3.LUT R16, R16, 0xfffffeff, RZ, 0xc0, !PT ;  /* 0xfffffeff10107812 */ /* 0x000fc800078ec0ff */
[----:B------:R-:W-:Y:S02]  /*23ce0*/  ISETP.GE.AND P1, PT, R2, UR41, PT ;  /* 0x0000002902007c0c */ /* 0x000fe4000bf26270 */
[----:B------:R-:W0:Y:S01]  /*23cf0*/  SHFL.IDX PT, R2, R5, 0x5, 0x181f ;  /* 0x00b81f0005027f89 */ /* 0x000e2200000e0000 */
[----:B------:R-:W-:-:S04]  /*23d00*/  @P3 LOP3.LUT R16, R16, 0x100, RZ, 0xfc, !PT ;  /* 0x0000010010103812 */ /* 0x000fc800078efcff */
[----:B------:R-:W-:Y:S02]  /*23d10*/  @!P2 LEA R21, P0, R35, R21, 0x1 ;  /* 0x000000152315a211 */ /* 0x000fe400078008ff */
[----:B------:R-:W-:-:S04]  /*23d20*/  LOP3.LUT R16, R16, 0xffffff7f, RZ, 0xc0, !PT ;  /* 0xffffff7f10107812 */ /* 0x000fc800078ec0ff */
[----:B------:R-:W-:-:S04]  /*23d30*/  @P2 LOP3.LUT R16, R16, 0x80, RZ, 0xfc, !PT ;  /* 0x0000008010102812 */ /* 0x000fc800078efcff */
[----:B------:R-:W-:-:S04]  /*23d40*/  LOP3.LUT R16, R16, 0xffffffbf, RZ, 0xc0, !PT ;  /* 0xffffffbf10107812 */ /* 0x000fc800078ec0ff */
[----:B------:R-:W-:Y:S01]  /*23d50*/  @P1 LOP3.LUT R16, R16, 0x40, RZ, 0xfc, !PT ;  /* 0x0000004010101812 */ /* 0x000fe200078efcff */
[----:B0-----:R-:W-:Y:S01]  /*23d60*/  @!P2 IMAD.X R20, RZ, RZ, R2, P0 ;  /* 0x000000ffff14a224 */ /* 0x001fe200000e0602 */
[----:B------:R-:W-:Y:S01]  /*23d70*/  @!P1 LEA R35, P0, R35, R15, 0x1 ;  /* 0x0000000f23239211 */ /* 0x000fe200078008ff */
[----:B------:R-:W0:Y:S04]  /*23d80*/  SHFL.IDX PT, R2, R5, 0x6, 0x181f ;  /* 0x00d81f0005027f89 */ /* 0x000e2800000e0000 */
[----:B------:R-:W2:Y:S01]  /*23d90*/  SHFL.IDX PT, R5, R5, 0x7, 0x181f ;  /* 0x00f81f0005057f89 */ /* 0x000ea200000e0000 */
[----:B0-----:R-:W-:Y:S01]  /*23da0*/  @!P1 IMAD.X R15, RZ, RZ, R2, P0 ;  /* 0x000000ffff0f9224 */ /* 0x001fe200000e0602 */
[----:B------:R-:W-:Y:S01]  /*23db0*/  LOP3.LUT P0, RZ, R16, 0x800, RZ, 0xc0, !PT ;  /* 0x0000080010ff7812 */ /* 0x000fe2000780c0ff */
[----:B------:R-:W-:-:S05]  /*23dc0*/  @!P6 IMAD.MOV.U32 R2, RZ, RZ, R12 ;  /* 0x000000ffff02e224 */ /* 0x000fca00078e000c */
[----:B------:R0:W-:Y:S01]  /*23dd0*/  @!P6 LDGSTS.E.BYPASS.LTC128B.128 [R22+0x18400], desc[UR36][R2.64], !P5 ;  /* 0x184000000216efae */ /* 0x0001e2000e901d64 */
[----:B------:R-:W-:-:S06]  /*23de0*/  LOP3.LUT P6, RZ, R16, 0x400000, RZ, 0xc0, !PT ;  /* 0x0040000010ff7812 */ /* 0x000fcc00078cc0ff */
        /* <DEDUP_REMOVED lines=10> */
[----:B------:R-:W-:Y:S01]  /*23e90*/  @!P3 IMAD.MOV.U32 R3, RZ, RZ, R13 ;  /* 0x000000ffff03b224 */ /* 0x000fe200078e000d */
[----:B------:R0:W3:Y:S04]  /*23ea0*/  SHFL.IDX PT, R14, R0, 0x7, 0x181f ;  /* 0x00f81f00000e7f89 */ /* 0x0000e800000e0000 */
[----:B------:R4:W-:Y:S02]  /*23eb0*/  @!P3 LDGSTS.E.BYPASS.LTC128B.128 [R22+0x1a400], desc[UR36][R2.64], !P5 ;  /* 0x1a4000000216bfae */ /* 0x0009e4000e901d64 */
[----:B----4-:R-:W-:-:S02]  /*23ec0*/  @!P2 IMAD.MOV.U32 R2, RZ, RZ, R21 ;  /* 0x000000ffff02a224 */ /* 0x010fc400078e0015 */
[----:B------:R-:W-:-:S05]  /*23ed0*/  @!P2 IMAD.MOV.U32 R3, RZ, RZ, R20 ;  /* 0x000000ffff03a224 */ /* 0x000fca00078e0014 */
[----:B------:R4:W-:Y:S02]  /*23ee0*/  @!P2 LDGSTS.E.BYPASS.LTC128B.128 [R22+0x1ac00], desc[UR36][R2.64], !P5 ;  /* 0x1ac000000216afae */ /* 0x0009e4000e901d64 */
[----:B----4-:R-:W-:Y:S02]  /*23ef0*/  @!P1 IMAD.MOV.U32 R2, RZ, RZ, R35 ;  /* 0x000000ffff029224 */ /* 0x010fe400078e0023 */
[----:B------:R-:W4:Y:S01]  /*23f00*/  S2R R35, SR_TID.X ;  /* 0x0000000000237919 */ /* 0x000f220000002100 */
[----:B------:R-:W-:-:S05]  /*23f10*/  @!P1 IMAD.MOV.U32 R3, RZ, RZ, R15 ;  /* 0x000000ffff039224 */ /* 0x000fca00078e000f */
[----:B------:R0:W-:Y:S01]  /*23f20*/  @!P1 LDGSTS.E.BYPASS.LTC128B.128 [R22+0x1b400], desc[UR36][R2.64], !P5 ;  /* 0x1b40000002169fae */ /* 0x0001e2000e901d64 */
[----:B----4-:R-:W-:-:S04]  /*23f30*/  LOP3.LUT R35, R35, 0x7f, RZ, 0xc0, !PT ;  /* 0x0000007f23237812 */ /* 0x010fc800078ec0ff */
[----:B0-23--:R-:W-:-:S07]  /*23f40*/  SHF.R.U32.HI R35, RZ, 0x3, R35 ;  /* 0x00000003ff237819 */ /* 0x00dfce0000011623 */
.L_x_11415:
[----:B------:R-:W0:Y:S01]  /*23f50*/  S2R R0, SR_TID.X ;  /* 0x0000000000007919 */ /* 0x000e220000002100 */
[----:B------:R-:W-:Y:S01]  /*23f60*/  VIADD R4, R4, 0x70 ;  /* 0x0000007004047836 */ /* 0x000fe20000000000 */
[----:B------:R-:W-:-:S04]  /*23f70*/  LOP3.LUT R16, R16, 0xffffbfff, RZ, 0xc0, !PT ;  /* 0xffffbfff10107812 */ /* 0x000fc800078ec0ff */
[----:B------:R-:W-:-:S13]  /*23f80*/  ISETP.GE.AND P1, PT, R4, UR41, PT ;  /* 0x0000002904007c0c */ /* 0x000fda000bf26270 */
[----:B------:R-:W-:Y:S01]  /*23f90*/  @P1 LOP3.LUT R16, R16, 0x4000, RZ, 0xfc, !PT ;  /* 0x0000400010101812 */ /* 0x000fe200078efcff */
[----:B0-----:R-:W-:-:S05]  /*23fa0*/  IMAD.SHL.U32 R0, R0, 0x8, RZ ;  /* 0x0000000800007824 */ /* 0x001fca00078e00ff */
[----:B------:R-:W-:-:S04]  /*23fb0*/  LOP3.LUT R0, R0, 0x38, RZ, 0xc0, !PT ;  /* 0x0000003800007812 */ /* 0x000fc800078ec0ff */
[----:B------:R-:W-:-:S05]  /*23fc0*/  @!P1 LEA R2, P0, R0, R14, 0x1 ;  /* 0x0000000e00029211 */ /* 0x000fca00078008ff */
[----:B------:R-:W-:Y:S01]  /*23fd0*/  @!P1 IMAD.X R3, RZ, RZ, R5, P0 ;  /* 0x000000ffff039224 */ /* 0x000fe200000e0605 */
[----:B------:R-:W-:-:S04]  /*23fe0*/  PLOP3.LUT P0, PT, PT, PT, PT, 0x80, 0x0 ;  /* 0x000000000000781c */ /* 0x000fc80003f0f070 */
[----:B------:R-:W-:Y:S01]  /*23ff0*/  @!PT LDS RZ, [RZ] ;  /* 0x00000000fffff984 */ /* 0x000fe20000000800 */
[----:B------:R-:W-:Y:S01]  /*24000*/  @!PT LDS RZ, [RZ] ;  /* 0x00000000fffff984 */ /* 0x000fe20000000800 */
[----:B------:R-:W-:Y:S01]  /*24010*/  @!PT LDS RZ, [RZ] ;  /* 0x00000000fffff984 */ /* 0x000fe20000000800 */
[----:B------:R0:W-:Y:S01]  /*24020*/  @!P1 LDGSTS.E.BYPASS.LTC128B.128 [R22+0x1bc00], desc[UR36][R2.64], !P5 ;  /* 0x1bc0000002169fae */ /* 0x0001e2000e901d64 */
[----:B------:R-:W-:-:S08]  /*24030*/  NOP ;  /* 0x0000000000007918 */ /* 0x000fd00000000000 */
.L_x_11334:
        /* <DEDUP_REMOVED lines=28> */
.L_x_11336:
[----:B------:R-:W-:Y:S05]  /*24200*/  BSYNC B6 ;  /* 0x0000000000067941 */ /* 0x000fea0003800000 */
.L_x_11335:
[----:B------:R-:W-:Y:S01]  /*24210*/  UISETP.NE.AND UP0, UPT, UR50, URZ, UPT ;  /* 0x0000003f3200728c */ /* 0x000fe2000bf05270 */
[----:B------:R-:W-:Y:S01]  /*24220*/  R2UR UR6, R27 ;  /* 0x000000001b0672ca */ /* 0x000fe200000e0000 */
[----:B0-----:R-:W-:Y:S01]  /*24230*/  IMAD.MOV.U32 R2, RZ, RZ, R34 ;  /* 0x000000ffff027224 */ /* 0x001fe200078e0022 */
[----:B------:R-:W-:Y:S01]  /*24240*/  R2UR UR7, R19 ;  /* 0x00000000130772ca */ /* 0x000fe200000e0000 */
[----:B------:R-:W-:Y:S01]  /*24250*/  ULDC.64 UR8, c[0x0][0x3d8] ;  /* 0x0000f60000087ab9 */ /* 0x000fe20000000a00 */
[----:B------:R-:W0:Y:S01]  /*24260*/  S2R R20, SR_TID.X ;  /* 0x0000000000147919 */ /* 0x000e220000002100 */
[----:B------:R-:W-:Y:S02]  /*24270*/  PLOP3.LUT P0, PT, PT, PT, UP0, 0x80, 0x0 ;  /* 0x000000000000781c */ /* 0x000fe40003f0f008 */
[C---:B------:R-:W-:Y:S02]  /*24280*/  LOP3.LUT P2, RZ, R16.reuse, 0x80000, RZ, 0xc0, !PT ;  /* 0x0008000010ff7812 */ /* 0x040fe4000784c0ff */
[C---:B------:R-:W-:Y:S01]  /*24290*/  LOP3.LUT P3, RZ, R16.reuse, 0x40000, RZ, 0xc0, !PT ;  /* 0x0004000010ff7812 */ /* 0x040fe2000786c0ff */
[----:B------:R-:W-:Y:S01]  /*242a0*/  @UP0 ULDC UR4, c[0x0][0x44c] ;  /* 0x0001130000040ab9 */ /* 0x000fe20000000800 */
[----:B------:R-:W-:-:S02]  /*242b0*/  LOP3.LUT P4, RZ, R16, 0x20000, RZ, 0xc0, !PT ;  /* 0x0002000010ff7812 */ /* 0x000fc4000788c0ff */
        /* <DEDUP_REMOVED lines=41> */
[----:B------:R-:W2:Y:S04]  /*24550*/  SHFL.IDX PT, R2, R4, RZ, 0x181f ;  /* 0x00181fff04027589 */ /* 0x000ea800000e0000 */
[----:B------:R-:W-:Y:S06]  /*24560*/  SHFL.IDX PT, R5, R4, 0x1, 0x181f ;  /* 0x00381f0004057f89 */ /* 0x000fec00000e0000 */
[----:B0-----:R-:W-:-:S05]  /*24570*/  @!P6 LEA R14, P0, R20, R14, 0x1 ;  /* 0x0000000e140ee211 */ /* 0x001fca00078008ff */
[----:B--2---:R-:W-:Y:S02]  /*24580*/  @!P6 IMAD.X R3, RZ, RZ, R2, P0 ;  /* 0x000000ffff03e224 */ /* 0x004fe400000e0602 */
        /* <DEDUP_REMOVED lines=11> */
[----:B--2---:R-:W-:Y:S02]  /*24640*/  @!P1 IMAD.MOV.U32 R2, RZ, RZ, R14 ;  /* 0x000000ffff029224 */ /* 0x004fe400078e000e */
[----:B------:R-:W-:Y:S01]  /*24650*/  @!P1 IMAD.MOV.U32 R3, RZ, RZ, R5 ;  /* 0x000000ffff039224 */ /* 0x000fe200078e0005 */
[----:B------:R-:W0:Y:S04]  /*24660*/  SHFL.IDX PT, R14, R0, 0x2, 0x181f ;  /* 0x00581f00000e7f89 */ /* 0x000e2800000e0000 */
[----:B------:R-:W-:Y:S04]  /*24670*/  @!P1 LDGSTS.E.BYPASS.LTC128B.128 [R22+0x22c00], desc[UR36][R2.64], !P2 ;  /* 0x22c0000002169fae */ /* 0x000fe8000d101d64 */
[----:B------:R-:W-:Y:S04]  /*24680*/  @!P1 LDGSTS.E.BYPASS.LTC128B.128 [R22+0x26c00], desc[UR36][R2.64+0x80], !P3 ;  /* 0x26c0008002169fae */ /* 0x000fe8000d901d64 */
[----:B------:R-:W-:Y:S04]  /*24690*/  @!P1 LDGSTS.E.BYPASS.LTC128B.128 [R22+0x2ac00], desc[UR36][R2.64+0x100], !P4 ;  /* 0x2ac0010002169fae */ /* 0x000fe8000e101d64 */
[----:B------:R2:W-:Y:S01]  /*246a0*/  @!P1 LDGSTS.E.BYPASS.LTC128B.128 [R22+0x2ec00], desc[UR36][R2.64+0x180], !P5 ;  /* 0x2ec0018002169fae */ /* 0x0005e2000e901d64 */
[----:B------:R-:W-:-:S03]  /*246b0*/  LOP3.LUT P1, RZ, R16, 0x40, RZ, 0xc0, !PT ;  /* 0x0000004010ff7812 */ /* 0x000fc6000782c0ff */
[----:B------:R-:W3:Y:S01]  /*246c0*/  SHFL.IDX PT, R5, R4, 0x2, 0x181f ;  /* 0x00581f0004057f89 */ /* 0x000ee200000e0000 */
[----:B------:R-:W-:Y:S02]  /*246d0*/  P2R R6, PR, RZ, 0x2 ;  /* 0x00000002ff067803 */ /* 0x000fe40000000000 */
[----:B------:R-:W-:-:S04]  /*246e0*/  LOP3.LUT P1, RZ, R16, 0x100, RZ, 0xc0, !PT ;  /* 0x0000010010ff7812 */ /* 0x000fc8000782c0ff */
[----:B------:R-:W-:Y:S02]  /*246f0*/  P2R R8, PR, RZ, 0x2 ;  /* 0x00000002ff087803 */ /* 0x000fe40000000000 */
[----:B------:R-:W-:-:S13]  /*24700*/  LOP3.LUT P1, RZ, R16, 0x400, RZ, 0xc0, !PT ;  /* 0x0000040010ff7812 */ /* 0x000fda000782c0ff */
[----:B0-----:R-:W-:-:S05]  /*24710*/  @!P1 LEA R14, P0, R20, R14, 0x1 ;  /* 0x0000000e140e9211 */ /* 0x001fca00078008ff */
[----:B---3--:R-:W-:Y:S02]  /*24720*/  @!P1 IMAD.X R5, RZ, RZ, R5, P0 ;  /* 0x000000ffff059224 */ /* 0x008fe400000e0605 */
[----:B--2---:R-:W-:Y:S02]  /*24730*/  @!P1 IMAD.MOV.U32 R2, RZ, RZ, R14 ;  /* 0x000000ffff029224 */ /* 0x004fe400078e000e */
[----:B------:R-:W0:Y:S01]  /*24740*/  SHFL.IDX PT, R14, R0, 0x3, 0x181f ;  /* 0x00781f00000e7f89 */ /* 0x000e2200000e0000 */
[----:B------:R-:W-:-:S03]  /*24750*/  @!P1 IMAD.MOV.U32 R3, RZ, RZ, R5 ;  /* 0x000000ffff039224 */ /* 0x000fc600078e0005 */
[----:B------:R-:W2:Y:S04]  /*24760*/  SHFL.IDX PT, R5, R4, 0x3, 0x181f ;  /* 0x00781f0004057f89 */ /* 0x000ea800000e0000 */
[----:B------:R-:W-:Y:S04]  /*24770*/  @!P1 LDGSTS.E.BYPASS.LTC128B.128 [R22+0x23400], desc[UR36][R2.64], !P2 ;  /* 0x2340000002169fae */ /* 0x000fe8000d101d64 */
[----:B------:R-:W-:Y:S04]  /*24780*/  @!P1 LDGSTS.E.BYPASS.LTC128B.128 [R22+0x27400], desc[UR36][R2.64+0x80], !P3 ;  /* 0x2740008002169fae */ /* 0x000fe8000d901d64 */
[----:B------:R-:W-:Y:S04]  /*24790*/  @!P1 LDGSTS.E.BYPASS.LTC128B.128 [R22+0x2b400], desc[UR36][R2.64+0x100], !P4 ;  /* 0x2b40010002169fae */ /* 0x000fe8000e101d64 */
[----:B------:R3:W-:Y:S01]  /*247a0*/  @!P1 LDGSTS.E.BYPASS.LTC128B.128 [R22+0x2f400], desc[UR36][R2.64+0x180], !P5 ;  /* 0x2f40018002169fae */ /* 0x0007e2000e901d64 */
[----:B------:R-:W-:-:S02]  /*247b0*/  ISETP.NE.AND P1, PT, R8, RZ, PT ;  /* 0x000000ff0800720c */ /* 0x000fc40003f25270 */
[----:B0-----:R-:W-:-:S05]  /*247c0*/  @!P6 LEA R14, P0, R20, R14, 0x1 ;  /* 0x0000000e140ee211 */ /* 0x001fca00078008ff */
[----:B--2---:R-:W-:Y:S02]  /*247d0*/  @!P6 IMAD.X R5, RZ, RZ, R5, P0 ;  /* 0x000000ffff05e224 */ /* 0x004fe400000e0605 */
[----:B---3--:R-:W-:Y:S02]  /*247e0*/  @!P6 IMAD.MOV.U32 R2, RZ, RZ, R14 ;  /* 0x000000ffff02e224 */ /* 0x008fe400078e000e */
        /* <DEDUP_REMOVED lines=29> */
[----:B0-----:R-:W-:-:S05]  /*249c0*/  @!P1 LEA R14, P0, R20, R14, 0x1 ;  /* 0x0000000e140e9211 */ /* 0x001fca00078008ff */
[----:B--2---:R-:W-:Y:S02]  /*249d0*/  @!P1 IMAD.X R5, RZ, RZ, R5, P0 ;  /* 0x000000ffff059224 */ /* 0x004fe400000e0605 */
[----:B---3--:R-:W-:Y:S02]  /*249e0*/  @!P1 IMAD.MOV.U32 R2, RZ, RZ, R14 ;  /* 0x000000ffff029224 */ /* 0x008fe400078e000e */
[----:B------:R-:W-:Y:S01]  /*249f0*/  @!P1 IMAD.MOV.U32 R3, RZ, RZ, R5 ;  /* 0x000000ffff039224 */ /* 0x000fe200078e0005 */
[----:B------:R0:W2:Y:S04]  /*24a00*/  SHFL.IDX PT, R14, R0, 0x7, 0x181f ;  /* 0x00f81f00000e7f89 */ /* 0x0000a800000e0000 */
[----:B------:R0:W-:Y:S04]  /*24a10*/  @!P1 LDGSTS.E.BYPASS.LTC128B.128 [R22+0x25400], desc[UR36][R2.64], !P2 ;  /* 0x2540000002169fae */ /* 0x0001e8000d101d64 */
[----:B------:R0:W-:Y:S04]  /*24a20*/  @!P1 LDGSTS.E.BYPASS.LTC128B.128 [R22+0x29400], desc[UR36][R2.64+0x80], !P3 ;  /* 0x2940008002169fae */ /* 0x0001e8000d901d64 */
[----:B------:R0:W-:Y:S04]  /*24a30*/  @!P1 LDGSTS.E.BYPASS.LTC128B.128 [R22+0x2d400], desc[UR36][R2.64+0x100], !P4 ;  /* 0x2d40010002169fae */ /* 0x0001e8000e101d64 */
[----:B------:R0:W-:Y:S04]  /*24a40*/  @!P1 LDGSTS.E.BYPASS.LTC128B.128 [R22+0x31400], desc[UR36][R2.64+0x180], !P5 ;  /* 0x3140018002169fae */ /* 0x0001e8000e901d64 */
[----:B------:R0:W3:Y:S02]  /*24a50*/  SHFL.IDX PT, R5, R4, 0x7, 0x181f ;  /* 0x00f81f0004057f89 */ /* 0x0000e400000e0000 */
.L_x_11433:
[----:B------:R-:W-:-:S13]  /*24a60*/  LOP3.LUT P1, RZ, R16, 0x4000, RZ, 0xc0, !PT ;  /* 0x0000400010ff7812 */ /* 0x000fda000782c0ff */
[----:B0-2---:R-:W-:-:S05]  /*24a70*/  @!P1 LEA R2, P0, R20, R14, 0x1 ;  /* 0x0000000e14029211 */ /* 0x005fca00078008ff */
[----:B---3--:R-:W-:Y:S01]  /*24a80*/  @!P1 IMAD.X R3, RZ, RZ, R5, P0 ;  /* 0x000000ffff039224 */ /* 0x008fe200000e0605 */
[----:B------:R-:W-:-:S04]  /*24a90*/  PLOP3.LUT P0, PT, PT, PT, PT, 0x80, 0x0 ;  /* 0x000000000000781c */ /* 0x000fc80003f0f070 */
        /* <DEDUP_REMOVED lines=8> */
.L_x_11338:
        /* <DEDUP_REMOVED lines=18> */
.L_x_11434:
[----:B------:R-:W-:Y:S05]  /*24c40*/  BSYNC B0 ;  /* 0x0000000000007941 */ /* 0x000fea0003800000 */
.L_x_11339:
[----:B------:R-:W-:-:S13]  /*24c50*/  LOP3.LUT P0, RZ, R16, 0x2000, RZ, 0xc0, !PT ;  /* 0x0000200010ff7812 */ /* 0x000fda000780c0ff */
[----:B------:R-:W-:Y:S05]  /*24c60*/  @!P0 BRA `(.L_x_11341) ;  /* 0x0000000000048947 */ /* 0x000fea0003800000 */
[----:B------:R-:W-:Y:S01]  /*24c70*/  BPT.TRAP 0x1 ;  /* 0x000000040000795c */ /* 0x000fe20000300000 */
.L_x_11341:
[----:B------:R-:W-:Y:S01]  /*24c80*/  SHF.L.U32 R3, R26, 0x1f, RZ ;  /* 0x0000001f1a037819 */ /* 0x000fe200000006ff */
[----:B------:R-:W-:Y:S03]  /*24c90*/  BSSY B0, `(.L_x_11342) ;  /* 0x0000003000007945 */ /* 0x000fe60003800000 */
[----:B------:R-:W2:Y:S02]  /*24ca0*/  SYNCS.PHASECHK.TRANS64.TRYWAIT P0, [R24+URZ+0x32460], R3 ;  /* 0x03246003180075a7 */ /* 0x000ea4000800017f */
[----:B--2---:R-:W-:Y:S05]  /*24cb0*/  @!P0 BRA `(.L_x_11343) ;  /* 0x0000003c002c8947 */ /* 0x004fea0003800000 */
.L_x_11435:
[----:B------:R-:W-:Y:S05]  /*24cc0*/  BSYNC B0 ;  /* 0x0000000000007941 */ /* 0x000fea0003800000 */
.L_x_11342:
[----:B------:R-:W3:Y:S01]  /*24cd0*/  LDL.LU R4, [R1+0x440] ;  /* 0x0004400001047983 */ /* 0x000ee20000300800 */
[----:B------:R-:W-:Y:S01]  /*24ce0*/  ULDC.64 UR4, c[0x0][0x328] ;  /* 0x0000ca0000047ab9 */ /* 0x000fe20000000a00 */
[----:B------:R-:W-:Y:S01]  /*24cf0*/  LOP3.LUT P4, RZ, R36, 0x8, RZ, 0xc0, !PT ;  /* 0x0000000824ff7812 */ /* 0x000fe2000788c0ff */
[----:B0-----:R-:W-:Y:S02]  /*24d00*/  IMAD R0, R37, UR4, RZ ;  /* 0x0000000425007c24 */ /* 0x001fe4000f8e02ff */
[----:B--2---:R-:W-:-:S04]  /*24d10*/  IMAD.WIDE.U32 R2, R33, UR4, RZ ;  /* 0x0000000421027c25 */ /* 0x004fc8000f8e00ff */
[----:B------:R-:W-:Y:S01]  /*24d20*/  IMAD R5, R33, UR5, R0 ;  /* 0x0000000521057c24 */ /* 0x000fe2000f8e0200 */
[----:B------:R-:W-:-:S03]  /*24d30*/  ULDC.64 UR4, c[0x0][0x338] ;  /* 0x0000ce0000047ab9 */ /* 0x000fc60000000a00 */
[----:B------:R-:W-:Y:S02]  /*24d40*/  IMAD.IADD R3, R3, 0x1, R5 ;  /* 0x0000000103037824 */ /* 0x000fe400078e0205 */
[----:B------:R-:W-:-:S04]  /*24d50*/  IMAD.WIDE.U32 R2, R25, UR4, R2 ;  /* 0x0000000419027c25 */ /* 0x000fc8000f8e0002 */
[----:B---3--:R-:W-:Y:S02]  /*24d60*/  IMAD R0, R4, UR4, RZ ;  /* 0x0000000404007c24 */ /* 0x008fe4000f8e02ff */
[----:B------:R-:W-:Y:S02]  /*24d70*/  IMAD R4, R18, 0x6000, R29 ;  /* 0x0000600012047824 */ /* 0x000fe400078e021d */
[----:B------:R-:W-:Y:S01]  /*24d80*/  IMAD R5, R25, UR5, R0 ;  /* 0x0000000519057c24 */ /* 0x000fe2000f8e0200 */
[----:B------:R-:W-:Y:S02]  /*24d90*/  ULDC.64 UR4, c[0x0][0x330] ;  /* 0x0000cc0000047ab9 */ /* 0x000fe40000000a00 */
[----:B------:R-:W-:Y:S02]  /*24da0*/  IMAD R0, R27, UR4, RZ ;  /* 0x000000041b007c24 */ /* 0x000fe4000f8e02ff */
[----:B------:R-:W-:Y:S02]  /*24db0*/  IMAD.IADD R3, R3, 0x1, R5 ;  /* 0x0000000103037824 */ /* 0x000fe400078e0205 */
[----:B------:R-:W-:-:S02]  /*24dc0*/  IMAD R5, R19, UR5, R0 ;  /* 0x0000000513057c24 */ /* 0x000fc4000f8e0200 */
        /* <DEDUP_REMOVED lines=29> */
[----:B------:R0:W-:Y:S04]  /*24fa0*/  LDGSTS.E.BYPASS.LTC128B.128 [R4+0x9400], desc[UR36][R2.64+0x180], !P3 ;  /* 0x0940018002047fae */ /* 0x0001e8000d901d64 */
[----:B0-----:R-:W0:Y:S01]  /*24fb0*/  SHFL.IDX PT, R3, R6, 0x1, 0x181f ;  /* 0x00381f0006037f89 */ /* 0x001e2200000e0000 */
        /* <DEDUP_REMOVED lines=10> */
[----:B------:R0:W-:Y:S01]  /*25060*/  LDGSTS.E.BYPASS.LTC128B.128 [R4+0x9c00], desc[UR36][R2.64+0x180], !P3 ;  /* 0x09c0018002047fae */ /* 0x0001e2000d901d64 */
[----:B--2---:R-:W-:-:S03]  /*25070*/  IADD3 R8, P3, R14, R0, RZ ;  /* 0x000000000e087210 */ /* 0x004fc60007f7e0ff */
        /* <DEDUP_REMOVED lines=36> */
.L_x_11449:
        /* <DEDUP_REMOVED lines=15> */
.L_x_11345:
        /* <DEDUP_REMOVED lines=10> */
.L_x_11346:
[----:B------:R-:W-:Y:S01]  /*25450*/  UIADD3 UR4, UR44, -0x2, URZ ;  /* 0xfffffffe2c047890 */ /* 0x000fe2000fffe03f */
[----:B------:R2:W-:Y:S03]  /*25460*/  SYNCS.ARRIVE.TRANS64.A1T0 RZ, [R24+URZ+0x32450], RZ ;  /* 0x032450ff18ff79a7 */ /* 0x0005e6000810003f */
[----:B------:R-:W-:-:S06]  /*25470*/  UISETP.GE.AND UP0, UPT, UR4, UR45, UPT ;  /* 0x0000002d0400728c */ /* 0x000fcc000bf06270 */
[----:B------:R-:W-:-:S13]  /*25480*/  PLOP3.LUT P0, PT, PT, PT, UP0, 0x40, 0x0 ;  /* 0x000000000000781c */ /* 0x000fda0003f0e808 */
[----:B--2---:R-:W-:Y:S05]  /*25490*/  @P0 BRA `(.L_x_11347) ;  /* 0x0000000c00640947 */ /* 0x004fea0003800000 */
[----:B------:R-:W-:Y:S01]  /*254a0*/  BSSY B0, `(.L_x_11347) ;  /* 0x00000d8000007945 */ /* 0x000fe20003800000 */
[----:B------:R-:W-:-:S07]  /*254b0*/  IMAD.U32 R20, RZ, RZ, UR4 ;  /* 0x00000004ff147e24 */ /* 0x000fce000f8e00ff */
.L_x_11360:
[----:B0-----:R-:W0:Y:S01]  /*254c0*/  S2R R2, SR_TID.X ;  /* 0x0000000000027919 */ /* 0x001e220000002100 */
[----:B--2---:R-:W2:Y:S01]  /*254d0*/  LDC R3, c[0x0][0x430] ;  /* 0x00010c00ff037b82 */ /* 0x004ea20000000800 */
[----:B------:R-:W-:Y:S01]  /*254e0*/  IMAD R8, R20, 0x60, R31 ;  /* 0x0000006014087824 */ /* 0x000fe200078e021f */
[----:B------:R-:W-:Y:S01]  /*254f0*/  LOP3.LUT P1, RZ, R16, 0x2000, RZ, 0xc0, !PT ;  /* 0x0000200010ff7812 */ /* 0x000fe2000782c0ff */
        /* <DEDUP_REMOVED lines=18> */
[----:B------:R-:W-:Y:S01]  /*25620*/  @!P2 IMAD.IADD R3, R5, 0x1, R3 ;  /* 0x000000010503a824 */ /* 0x000fe200078e0203 */
[----:B------:R-:W-:Y:S05]  /*25630*/  YIELD ;  /* 0x0000000000007946 */ /* 0x000fea0003800000 */
[C---:B0-----:R-:W-:Y:S01]  /*25640*/  @!P2 LEA R6, P0, R2.reuse, R6, 0x2 ;  /* 0x000000060206a211 */ /* 0x041fe200078010ff */
[----:B------:R-:W-:Y:S01]  /*25650*/  IMAD.MOV.U32 R4, RZ, RZ, RZ ;  /* 0x000000ffff047224 */ /* 0x000fe200078e00ff */
[----:B------:R-:W-:Y:S02]  /*25660*/  ULDC UR4, c[0x0][0x430] ;  /* 0x00010c0000047ab9 */ /* 0x000fe40000000800 */
[----:B------:R-:W-:Y:S01]  /*25670*/  @!P2 LEA.HI.X R7, R2, R7, R3, 0x2, P0 ;  /* 0x000000070207a211 */ /* 0x000fe200000f1403 */
[----:B------:R-:W-:Y:S01]  /*25680*/  IMAD.MOV R5, RZ, RZ, -R9 ;  /* 0x000000ffff057224 */ /* 0x000fe200078e0a09 */
[----:B------:R-:W-:Y:S01]  /*25690*/  ISETP.NE.AND P0, PT, R18, 0x2, PT ;  /* 0x000000021200780c */ /* 0x000fe20003f05270 */
[----:B------:R-:W-:-:S02]  /*256a0*/  IMAD.MOV.U32 R2, RZ, RZ, R20 ;  /* 0x000000ffff027224 */ /* 0x000fc400078e0014 */
[----:B------:R-:W-:Y:S01]  /*256b0*/  IMAD R5, R5, UR4, R8 ;  /* 0x0000000405057c24 */ /* 0x000fe2000f8e0208 */
[----:B------:R-:W-:Y:S01]  /*256c0*/  SEL R3, RZ, 0x1, P0 ;  /* 0x00000001ff037807 */ /* 0x000fe20000000000 */
[----:B------:R0:W5:Y:S01]  /*256d0*/  @!P2 LDG.E R4, desc[UR36][R6.64] ;  /* 0x000000240604a981 */ /* 0x000162000c1e1900 */
[----:B------:R-:W-:Y:S01]  /*256e0*/  SEL R18, R18, RZ, P0 ;  /* 0x000000ff12127207 */ /* 0x000fe20000000000 */
[----:B------:R-:W-:Y:S01]  /*256f0*/  VIADD R20, R20, 0xffffffff ;  /* 0xffffffff14147836 */ /* 0x000fe20000000000 */
[----:B------:R-:W-:Y:S02]  /*25700*/  LOP3.LUT R26, R26, R3, RZ, 0x3c, !PT ;  /* 0x000000031a1a7212 */ /* 0x000fe400078e3cff */
[----:B------:R-:W-:Y:S01]  /*25710*/  ISETP.GT.AND P2, PT, R2, UR45, PT ;  /* 0x0000002d02007c0c */ /* 0x000fe2000bf44270 */
[----:B-1----:R-:W-:-:S12]  /*25720*/  @!P1 BRA `(.L_x_11348) ;  /* 0x0000000000049947 */ /* 0x002fd80003800000 */
[----:B------:R-:W-:Y:S01]  /*25730*/  BPT.TRAP 0x1 ;  /* 0x000000040000795c */ /* 0x000fe20000300000 */
.L_x_11348:
[----:B------:R-:W-:Y:S01]  /*25740*/  IMAD R10, R18, 0x8, R17 ;  /* 0x00000008120a7824 */ /* 0x000fe200078e0211 */
[----:B------:R-:W-:Y:S01]  /*25750*/  SHF.L.U32 R25, R26, 0x1f, RZ ;  /* 0x0000001f1a197819 */ /* 0x000fe200000006ff */
[----:B------:R-:W-:Y:S01]  /*25760*/  BSSY B1, `(.L_x_11349) ;  /* 0x0000004000017945 */ /* 0x000fe20003800000 */
[----:B------:R-:W-:Y:S02]  /*25770*/  SHF.R.S32.HI R23, RZ, 0x1f, R5 ;  /* 0x0000001fff177819 */ /* 0x000fe40000011405 */
[----:B------:R-:W2:Y:S02]  /*25780*/  SYNCS.PHASECHK.TRANS64.TRYWAIT P0, [R10+URZ+0x32440], R25 ;  /* 0x032440190a0075a7 */ /* 0x000ea4000800017f */
[----:B--2---:R-:W-:Y:S05]  /*25790*/  @!P0 BRA `(.L_x_11350) ;  /* 0x0000003800cc8947 */ /* 0x004fea0003800000 */
.L_x_11450:
[----:B------:R-:W-:Y:S05]  /*257a0*/  BSYNC B1 ;  /* 0x0000000000017941 */ /* 0x000fea0003800000 */
.L_x_11349:
[----:B------:R-:W-:Y:S01]  /*257b0*/  ULDC.64 UR4, c[0x0][0x300] ;  /* 0x0000c00000047ab9 */ /* 0x000fe20000000a00 */
[----:B-1---5:R-:W-:Y:S01]  /*257c0*/  SHF.R.S32.HI R24, RZ, 0x1f, R4 ;  /* 0x0000001fff187819 */ /* 0x022fe20000011404 */
[----:B------:R-:W-:Y:S01]  /*257d0*/  IMAD R2, R23, UR4, RZ ;  /* 0x0000000417027c24 */ /* 0x000fe2000f8e02ff */
[----:B------:R-:W-:Y:S01]  /*257e0*/  LOP3.LUT P1, RZ, R16, 0x1, RZ, 0xc0, !PT ;  /* 0x0000000110ff7812 */ /* 0x000fe2000782c0ff */
[----:B------:R-:W-:Y:S02]  /*257f0*/  IMAD R8, R18, 0x1800, R29 ;  /* 0x0000180012087824 */ /* 0x000fe400078e021d */
[C---:B0-----:R-:W-:Y:S02]  /*25800*/  IMAD R7, R5.reuse, UR5, R2 ;  /* 0x0000000505077c24 */ /* 0x041fe4000f8e0202 */
        /* <DEDUP_REMOVED lines=19> */
[----:B------:R-:W1:Y:S04]  /*25940*/  SHFL.IDX PT, R3, R21, RZ, 0x181f ;  /* 0x00181fff15037589 */ /* 0x000e6800000e0000 */
[----:B------:R-:W3:Y:S04]  /*25950*/  SHFL.IDX PT, R6, R9, 0x1, 0x181f ;  /* 0x00381f0009067f89 */ /* 0x000ee800000e0000 */
[----:B------:R-:W4:Y:S01]  /*25960*/  SHFL.IDX PT, R7, R21, 0x1, 0x181f ;  /* 0x00381f0015077f89 */ /* 0x000f2200000e0000 */
[----:B0-----:R-:W-:-:S03]  /*25970*/  IADD3 R2, P0, R14, R0, RZ ;  /* 0x000000000e027210 */ /* 0x001fc60007f1e0ff */
[----:B------:R-:W0:Y:S02]  /*25980*/  SHFL.IDX PT, R14, R9, 0x2, 0x181f ;  /* 0x00581f00090e7f89 */ /* 0x000e2400000e0000 */
[----:B-1----:R-:W-:Y:S01]  /*25990*/  IMAD.X R3, RZ, RZ, R3, P0 ;  /* 0x000000ffff037224 */ /* 0x002fe200000e0603 */
[----:B---3--:R-:W-:-:S04]  /*259a0*/  IADD3 R6, P0, R6, R0, RZ ;  /* 0x0000000006067210 */ /* 0x008fc80007f1e0ff */
[----:B------:R1:W-:Y:S01]  /*259b0*/  LDGSTS.E.BYPASS.LTC128B.128 [R8+0x1c400], desc[UR36][R2.64], !P1 ;  /* 0x1c40000002087fae */ /* 0x0003e2000c901d64 */
[----:B----4-:R-:W-:-:S05]  /*259c0*/  IMAD.X R7, RZ, RZ, R7, P0 ;  /* 0x000000ffff077224 */ /* 0x010fca00000e0607 */
[----:B------:R3:W-:Y:S04]  /*259d0*/  LDGSTS.E.BYPASS.LTC128B.128 [R8+0x1cc00], desc[UR36][R6.64], !P1 ;  /* 0x1cc0000006087fae */ /* 0x0007e8000c901d64 */
[----:B-1----:R-:W1:Y:S01]  /*259e0*/  SHFL.IDX PT, R3, R21, 0x2, 0x181f ;  /* 0x00581f0015037f89 */ /* 0x002e6200000e0000 */
[----:B0-----:R-:W-:-:S03]  /*259f0*/  IADD3 R2, P0, R14, R0, RZ ;  /* 0x000000000e027210 */ /* 0x001fc60007f1e0ff */
[----:B------:R-:W0:Y:S04]  /*25a00*/  SHFL.IDX PT, R14, R9, 0x3, 0x181f ;  /* 0x00781f00090e7f89 */ /* 0x000e2800000e0000 */
[----:B---3--:R-:W3:Y:S01]  /*25a10*/  SHFL.IDX PT, R7, R21, 0x3, 0x181f ;  /* 0x00781f0015077f89 */ /* 0x008ee200000e0000 */
[----:B-1----:R-:W-:-:S05]  /*25a20*/  IMAD.X R3, RZ, RZ, R3, P0 ;  /* 0x000000ffff037224 */ /* 0x002fca00000e0603 */
[----:B------:R1:W-:Y:S01]  /*25a30*/  LDGSTS.E.BYPASS.LTC128B.128 [R8+0x1d400], desc[UR36][R2.64], !P1 ;  /* 0x1d40000002087fae */ /* 0x0003e2000c901d64 */
[----:B0-----:R-:W-:-:S03]  /*25a40*/  IADD3 R6, P0, R14, R0, RZ ;  /* 0x000000000e067210 */ /* 0x001fc60007f1e0ff */
[----:B------:R-:W0:Y:S02]  /*25a50*/  SHFL.IDX PT, R14, R9, 0x4, 0x181f ;  /* 0x00981f00090e7f89 */ /* 0x000e2400000e0000 */
[----:B---3--:R-:W-:-:S05]  /*25a60*/  IMAD.X R7, RZ, RZ, R7, P0 ;  /* 0x000000ffff077224 */ /* 0x008fca00000e0607 */
[----:B------:R3:W-:Y:S04]  /*25a70*/  LDGSTS.E.BYPASS.LTC128B.128 [R8+0x1dc00], desc[UR36][R6.64], !P1 ;  /* 0x1dc0000006087fae */ /* 0x0007e8000c901d64 */
[----:B-1----:R-:W1:Y:S04]  /*25a80*/  SHFL.IDX PT, R3, R21, 0x4, 0x181f ;  /* 0x00981f0015037f89 */ /* 0x002e6800000e0000 */
[----:B------:R-:W4:Y:S01]  /*25a90*/  SHFL.IDX PT, R21, R21, 0x5, 0x181f ;  /* 0x00b81f0015157f89 */ /* 0x000f2200000e0000 */
[----:B0-----:R-:W-:-:S03]  /*25aa0*/  IADD3 R2, P0, R14, R0, RZ ;  /* 0x000000000e027210 */ /* 0x001fc60007f1e0ff */
[----:B------:R3:W0:Y:S02]  /*25ab0*/  SHFL.IDX PT, R14, R9, 0x5, 0x181f ;  /* 0x00b81f00090e7f89 */ /* 0x00062400000e0000 */
[----:B-1----:R-:W-:-:S05]  /*25ac0*/  IMAD.X R3, RZ, RZ, R3, P0 ;  /* 0x000000ffff037224 */ /* 0x002fca00000e0603 */
[----:B----4-:R3:W-:Y:S03]  /*25ad0*/  LDGSTS.E.BYPASS.LTC128B.128 [R8+0x1e400], desc[UR36][R2.64], !P1 ;  /* 0x1e40000002087fae */ /* 0x0107e6000c901d64 */
.L_x_11464:
[----:B0--3--:R-:W-:-:S05]  /*25ae0*/  IADD3 R2, P0, R14, R0, RZ ;  /* 0x000000000e027210 */ /* 0x009fca0007f1e0ff */
[----:B------:R-:W-:Y:S01]  /*25af0*/  IMAD.X R3, RZ, RZ, R21, P0 ;  /* 0x000000ffff037224 */ /* 0x000fe200000e0615 */
[----:B------:R-:W-:-:S04]  /*25b00*/  PLOP3.LUT P0, PT, PT, PT, PT, 0x80, 0x0 ;  /* 0x000000000000781c */ /* 0x000fc80003f0f070 */
[----:B------:R-:W-:Y:S01]  /*25b10*/  @!PT LDS RZ, [RZ] ;  /* 0x00000000fffff984 */ /* 0x000fe20000000800 */
[----:B------:R-:W-:Y:S01]  /*25b20*/  @!PT LDS RZ, [RZ] ;  /* 0x00000000fffff984 */ /* 0x000fe20000000800 */
[----:B------:R-:W-:Y:S01]  /*25b30*/  @!PT LDS RZ, [RZ] ;  /* 0x00000000fffff984 */ /* 0x000fe20000000800 */
[----:B------:R0:W-:Y:S01]  /*25b40*/  LDGSTS.E.BYPASS.LTC128B.128 [R8+0x1ec00], desc[UR36][R2.64], !P1 ;  /* 0x1ec0000002087fae */ /* 0x0001e2000c901d64 */
[----:B------:R-:W-:-:S08]  /*25b50*/  NOP ;  /* 0x0000000000007918 */ /* 0x000fd00000000000 */
.L_x_11352:
        /* <DEDUP_REMOVED lines=10> */
.L_x_11353:
[----:B------:R1:W-:Y:S01]  /*25c00*/  SYNCS.ARRIVE.TRANS64.A1T0 RZ, [R10+URZ+0x32430], RZ ;  /* 0x032430ff0aff79a7 */ /* 0x0003e2000810003f */
[----:B------:R-:W-:Y:S05]  /*25c10*/  @!P3 BRA `(.L_x_11354) ;  /* 0x000000000004b947 */ /* 0x000fea0003800000 */
[----:B------:R-:W-:Y:S01]  /*25c20*/  BPT.TRAP 0x1 ;  /* 0x000000040000795c */ /* 0x000fe20000300000 */
.L_x_11354:
[----:B------:R-:W3:Y:S01]  /*25c30*/  SYNCS.PHASECHK.TRANS64.TRYWAIT P0, [R10+URZ+0x32460], R25 ;  /* 0x032460190a0075a7 */ /* 0x000ee2000800017f */
[----:B------:R-:W-:Y:S04]  /*25c40*/  BSSY B1, `(.L_x_11355) ;  /* 0x0000002000017945 */ /* 0x000fe80003800000 */
[----:B---3--:R-:W-:Y:S05]  /*25c50*/  @!P0 BRA `(.L_x_11356) ;  /* 0x0000003c00408947 */ /* 0x008fea0003800000 */
.L_x_11465:
[----:B------:R-:W-:Y:S05]  /*25c60*/  BSYNC B1 ;  /* 0x0000000000017941 */ /* 0x000fea0003800000 */
.L_x_11355:
[----:B------:R-:W-:Y:S01]  /*25c70*/  ULDC.64 UR4, c[0x0][0x328] ;  /* 0x0000ca0000047ab9 */ /* 0x000fe20000000a00 */
[C---:B------:R-:W-:Y:S01]  /*25c80*/  LOP3.LUT P5, RZ, R16.reuse, 0x20, RZ, 0xc0, !PT ;  /* 0x0000002010ff7812 */ /* 0x040fe200078ac0ff */
[----:B0-----:R-:W-:Y:S01]  /*25c90*/  IMAD R2, R23, UR4, RZ ;  /* 0x0000000417027c24 */ /* 0x001fe2000f8e02ff */
        /* <DEDUP_REMOVED lines=24> */
[----:B------:R-:W4:Y:S04]  /*25e20*/  SHFL.IDX PT, R3, R24, RZ, 0x181f ;  /* 0x00181fff18037589 */ /* 0x000f2800000e0000 */
[----:B------:R-:W-:Y:S04]  /*25e30*/  SHFL.IDX PT, R4, R24, 0x1, 0x181f ;  /* 0x00381f0018047f89 */ /* 0x000fe800000e0000 */
[----:B------:R-:W-:Y:S04]  /*25e40*/  SHFL.IDX PT, R5, R24, 0x3, 0x181f ;  /* 0x00781f0018057f89 */ /* 0x000fe800000e0000 */
[----:B--23--:R-:W-:Y:S01]  /*25e50*/  SHFL.IDX PT, R25, R24, 0x4, 0x181f ;  /* 0x00981f0018197f89 */ /* 0x00cfe200000e0000 */
[----:B0-----:R-:W-:-:S03]  /*25e60*/  IADD3 R2, P0, R14, R0, RZ ;  /* 0x000000000e027210 */ /* 0x001fc60007f1e0ff */
        /* <DEDUP_REMOVED lines=36> */
.L_x_11479:
        /* <DEDUP_REMOVED lines=11> */
.L_x_11358:
        /* <DEDUP_REMOVED lines=10> */
.L_x_11359:
[----:B------:R2:W-:Y:S01]  /*26200*/  SYNCS.ARRIVE.TRANS64.A1T0 RZ, [R10+URZ+0x32450], RZ ;  /* 0x032450ff0aff79a7 */ /* 0x0005e2000810003f */
[----:B------:R-:W-:Y:S05]  /*26210*/  @P2 BRA `(.L_x_11360) ;  /* 0xfffffff000a82947 */ /* 0x000fea000383ffff */
[----:B------:R-:W-:Y:S05]  /*26220*/  BSYNC B0 ;  /* 0x0000000000007941 */ /* 0x000fea0003800000 */
.L_x_11347:
[----:B------:R-:W3:Y:S01]  /*26230*/  S2R R0, SR_TID.X ;  /* 0x0000000000007919 */ /* 0x000ee20000002100 */
[----:B------:R-:W-:Y:S01]  /*26240*/  VIADD R18, R18, 0x1 ;  /* 0x0000000112127836 */ /* 0x000fe20000000000 */
[----:B------:R-:W-:Y:S04]  /*26250*/  BSSY B0, `(.L_x_11361) ;  /* 0x0000013000007945 */ /* 0x000fe80003800000 */
[----:B------:R-:W-:-:S04]  /*26260*/  ISETP.NE.AND P0, PT, R18, 0x2, PT ;  /* 0x000000021200780c */ /* 0x000fc80003f05270 */
[----:B------:R-:W-:Y:S02]  /*26270*/  SEL R18, R18, RZ, P0 ;  /* 0x000000ff12127207 */ /* 0x000fe40000000000 */
[----:B------:R-:W-:Y:S02]  /*26280*/  SEL R5, RZ, 0x1, P0 ;  /* 0x00000001ff057807 */ /* 0x000fe40000000000 */
[----:B---3--:R-:W-:-:S04]  /*26290*/  LOP3.LUT R0, R0, 0x7f, RZ, 0xc0, !PT ;  /* 0x0000007f00007812 */ /* 0x008fc800078ec0ff */
[----:B------:R-:W-:-:S13]  /*262a0*/  ISETP.NE.AND P0, PT, R0, RZ, PT ;  /* 0x000000ff0000720c */ /* 0x000fda0003f05270 */
[----:B------:R-:W-:Y:S05]  /*262b0*/  @P0 BRA `(.L_x_11362) ;  /* 0x0000000000300947 */ /* 0x000fea0003800000 */
[----:B------:R-:W3:Y:S01]  /*262c0*/  S2R R9, SR_LANEID ;  /* 0x0000000000097919 */ /* 0x000ee20000000000 */
[----:B------:R-:W-:Y:S01]  /*262d0*/  VOTEU.ANY UR4, UPT, PT ;  /* 0x0000000000047886 */ /* 0x000fe200038e0100 */
[----:B0-----:R-:W0:Y:S01]  /*262e0*/  LDC.64 R2, c[0x0][0xd80] ;  /* 0x00036000ff027b82 */ /* 0x001e220000000a00 */
[----:B------:R-:W3:Y:S08]  /*262f0*/  FLO.U32 R0, UR4 ;  /* 0x0000000400007d00 */ /* 0x000ef000080e0000 */
[----:B------:R-:W0:Y:S01]  /*26300*/  POPC R7, UR4 ;  /* 0x0000000400077d09 */ /* 0x000e220008000000 */
[----:B---3--:R-:W-:-:S13]  /*26310*/  ISETP.EQ.U32.AND P1, PT, R0, R9, PT ;  /* 0x000000090000720c */ /* 0x008fda0003f22070 */
[----:B0-----:R-:W3:Y:S01]  /*26320*/  @P1 ATOMG.E.ADD.STRONG.GPU PT, R3, desc[UR36][R2.64], R7 ;  /* 0x00000007020319a8 */ /* 0x001ee200081ee1e4 */
[----:B------:R-:W0:Y:S02]  /*26330*/  S2R R4, SR_LTMASK ;  /* 0x0000000000047919 */ /* 0x000e240000003900 */
[----:B0-----:R-:W-:-:S04]  /*26340*/  LOP3.LUT R4, R4, UR4, RZ, 0xc0, !PT ;  /* 0x0000000404047c12 */ /* 0x001fc8000f8ec0ff */
[----:B------:R-:W0:Y:S01]  /*26350*/  POPC R9, R4 ;  /* 0x0000000400097309 */ /* 0x000e220000000000 */
[----:B---3--:R-:W0:Y:S02]  /*26360*/  SHFL.IDX PT, R0, R3, R0, 0x1f ;  /* 0x00001f0003007589 */ /* 0x008e2400000e0000 */
[----:B0-----:R-:W-:-:S07]  /*26370*/  IADD3 R32, R0, UR49, R9 ;  /* 0x0000003100207c10 */ /* 0x001fce000fffe009 */
.L_x_11362:
[----:B------:R-:W-:Y:S05]  /*26380*/  BSYNC B0 ;  /* 0x0000000000007941 */ /* 0x000fea0003800000 */
.L_x_11361:
[----:B------:R-:W-:-:S07]  /*26390*/  LOP3.LUT R26, R26, R5, RZ, 0x3c, !PT ;  /* 0x000000051a1a7212 */ /* 0x000fce00078e3cff */
.L_x_11318:
[----:B------:R-:W-:Y:S05]  /*263a0*/  BSYNC B7 ;  /* 0x0000000000077941 */ /* 0x000fea0003800000 */
.L_x_11316:
        /* <DEDUP_REMOVED lines=11> */
.L_x_11363:
[----:B------:R-:W-:-:S03]  /*26460*/  UMOV UR4, 0xffffffff ;  /* 0xffffffff00047882 */ /* 0x000fc60000000000 */
[----:B------:R-:W-:Y:S05]  /*26470*/  BRA.DIV UR4, `(.L_x_11365) ;  /* 0x0000003e04147947 */ /* 0x000fea000b800000 */
[----:B------:R3:W4:Y:S02]  /*26480*/  SHFL.IDX PT, R14, R32, RZ, 0x1f ;  /* 0x00001fff200e7589 */ /* 0x00072400000e0000 */
.L_x_11482:
[----:B0-----:R-:W0:Y:S01]  /*26490*/  @!P0 S2R R3, SR_CgaCtaId ;  /* 0x0000000000038919 */ /* 0x001e220000008800 */
[----:B------:R-:W-:Y:S05]  /*264a0*/  WARPSYNC.ALL ;  /* 0x0000000000007948 */ /* 0x000fea0003800000 */
[----:B------:R-:W-:Y:S01]  /*264b0*/  BAR.SYNC.DEFER_BLOCKING 0x4, 0x180 ;  /* 0x0106000000007b1d */ /* 0x000fe20000010000 */
[----:B------:R-:W-:-:S04]  /*264c0*/  @!P0 MOV R0, 0x400 ;  /* 0x0000040000008802 */ /* 0x000fc80000000f00 */
[----:B0-----:R-:W-:-:S05]  /*264d0*/  @!P0 LEA R17, R3, R0, 0x18 ;  /* 0x0000000003118211 */ /* 0x001fca00078ec0ff */
[----:B------:R3:W-:Y:S02]  /*264e0*/  @!P0 STS [R17+0x324d0], R32 ;  /* 0x0324d02011008388 */ /* 0x0007e40000000800 */
[----:B---34-:R-:W-:Y:S01]  /*264f0*/  IMAD.MOV.U32 R32, RZ, RZ, R14 ;  /* 0x000000ffff207224 */ /* 0x018fe200078e000e */
[----:B------:R-:W-:Y:S06]  /*26500*/  BAR.ARV 0x5, 0x180 ;  /* 0x0146000000007b1d */ /* 0x000fec0000002000 */
.L_x_11364:
[----:B------:R-:W-:Y:S02]  /*26510*/  ULDC UR4, c[0x0][0xd38] ;  /* 0x00034e0000047ab9 */ /* 0x000fe40000000800 */
[----:B----4-:R-:W-:-:S13]  /*26520*/  ISETP.GE.AND P0, PT, R32, UR4, PT ;  /* 0x0000000420007c0c */ /* 0x010fda000bf06270 */
[----:B------:R-:W-:Y:S05]  /*26530*/  @!P0 BRA `(.L_x_11366) ;  /* 0xffffffb800648947 */ /* 0x000fea000383ffff */
.L_x_11307:
[----:B------:R-:W4:Y:S01]  /*26540*/  LDL.LU R0, [R1+0x444] ;  /* 0x0004440001007983 */ /* 0x000f220000300800 */
[----:B------:R-:W-:Y:S01]  /*26550*/  BSSY B0, `(.L_x_11367) ;  /* 0x000000b000007945 */ /* 0x000fe20003800000 */
[----:B------:R-:W1:Y:S01]  /*26560*/  S2R R5, SR_CgaCtaId ;  /* 0x0000000000057919 */ /* 0x000e620000008800 */
[----:B----4-:R-:W-:-:S05]  /*26570*/  VIADD R0, R0, 0x1 ;  /* 0x0000000100007836 */ /* 0x010fca0000000000 */
        /* <DEDUP_REMOVED lines=8> */
.L_x_11483:
[----:B------:R-:W-:Y:S05]  /*26600*/  BSYNC B0 ;  /* 0x0000000000007941 */ /* 0x000fea0003800000 */
.L_x_11367:
[----:B------:R-:W-:-:S03]  /*26610*/  UMOV UR4, 0xffffffff ;  /* 0xffffffff00047882 */ /* 0x000fc60000000000 */
[----:B------:R-:W-:Y:S05]  /*26620*/  BRA.DIV UR4, `(.L_x_11369) ;  /* 0x0000003a04e47947 */ /* 0x000fea000b800000 */
[----:B0-----:R-:W0:Y:S02]  /*26630*/  S2R R0, SR_TID.X ;  /* 0x0000000000007919 */ /* 0x001e240000002100 */
[----:B0-----:R-:W-:-:S04]  /*26640*/  SHF.R.U32.HI R0, RZ, 0x5, R0 ;  /* 0x00000005ff007819 */ /* 0x001fc80000011600 */
[----:B------:R-:W-:-:S05]  /*26650*/  LOP3.LUT R0, R0, 0x3, RZ, 0xc0, !PT ;  /* 0x0000000300007812 */ /* 0x000fca00078ec0ff */
[----:B------:R0:W1:Y:S02]  /*26660*/  SHFL.IDX PT, R14, R0, RZ, 0x1f ;  /* 0x00001fff000e7589 */ /* 0x00006400000e0000 */
.L_x_11486:
[----:B-1----:R-:W-:Y:S01]  /*26670*/  ISETP.NE.AND P0, PT, R14, RZ, PT ;  /* 0x000000ff0e00720c */ /* 0x002fe20003f05270 */
[----:B------:R-:W-:-:S12]  /*26680*/  BSSY B0, `(.L_x_11370) ;  /* 0x0000026000007945 */ /* 0x000fd80003800000 */
[----:B------:R-:W-:Y:S05]  /*26690*/  @P0 BRA `(.L_x_11371) ;  /* 0x0000000000900947 */ /* 0x000fea0003800000 */
[----:B------:R-:W-:-:S03]  /*266a0*/  UMOV UR4, 0xffffffff ;  /* 0xffffffff00047882 */ /* 0x000fc60000000000 */
[----:B------:R-:W-:Y:S05]  /*266b0*/  BRA.DIV UR4, `(.L_x_11372) ;  /* 0x0000003a04f47947 */ /* 0x000fea000b800000 */
[----:B------:R-:W-:-:S13]  /*266c0*/  ELECT P6, URZ, PT ;  /* 0x00000000003f782f */ /* 0x000fda00038c0000 */
.L_x_11489:
        /* <DEDUP_REMOVED lines=8> */
.L_x_11373:
[----:B------:R-:W-:Y:S01]  /*26750*/  IMAD R5, R18, 0x8, R7 ;  /* 0x0000000812057824 */ /* 0x000fe200078e0207 */
[----:B------:R-:W-:Y:S01]  /*26760*/  SHF.L.U32 R0, R26, 0x1f, RZ ;  /* 0x0000001f1a007819 */ /* 0x000fe200000006ff */
[----:B------:R-:W-:-:S03]  /*26770*/  VIADD R18, R18, 0x1 ;  /* 0x0000000112127836 */ /* 0x000fc60000000000 */
[----:B------:R-:W0:Y:S02]  /*26780*/  SYNCS.PHASECHK.TRANS64.TRYWAIT P1, [R5+URZ+0x32440], R0 ;  /* 0x03244000050075a7 */ /* 0x000e24000802017f */
[----:B------:R-:W-:-:S04]  /*26790*/  ISETP.NE.AND P2, PT, R18, 0x2, PT ;  /* 0x000000021200780c */ /* 0x000fc80003f45270 */
[----:B------:R-:W-:Y:S01]  /*267a0*/  SEL R3, RZ, 0x1, P2 ;  /* 0x00000001ff037807 */ /* 0x000fe20001000000 */
[----:B0-----:R-:W-:Y:S08]  /*267b0*/  @!P1 BRA `(.L_x_11374) ;  /* 0x0000003800d49947 */ /* 0x001ff00003800000 */
.L_x_11490:
[----:B------:R-:W-:Y:S02]  /*267c0*/  SEL R18, R18, RZ, P2 ;  /* 0x000000ff12127207 */ /* 0x000fe40001000000 */
[----:B------:R-:W-:Y:S01]  /*267d0*/  LOP3.LUT R2, R26, R3, RZ, 0x3c, !PT ;  /* 0x000000031a027212 */ /* 0x000fe200078e3cff */
[----:B------:R-:W-:Y:S06]  /*267e0*/  @!P0 BRA `(.L_x_11375) ;  /* 0x0000000000048947 */ /* 0x000fec0003800000 */
[----:B------:R-:W-:Y:S01]  /*267f0*/  BPT.TRAP 0x1 ;  /* 0x000000040000795c */ /* 0x000fe20000300000 */
.L_x_11375:
[----:B------:R-:W-:Y:S01]  /*26800*/  IMAD R3, R18, 0x8, R7 ;  /* 0x0000000812037824 */ /* 0x000fe200078e0207 */
[----:B------:R-:W-:-:S04]  /*26810*/  SHF.L.U32 R2, R2, 0x1f, RZ ;  /* 0x0000001f02027819 */ /* 0x000fc800000006ff */
[----:B------:R-:W1:Y:S02]  /*26820*/  SYNCS.PHASECHK.TRANS64.TRYWAIT P1, [R3+URZ+0x32440], R2 ;  /* 0x03244002030075a7 */ /* 0x000e64000802017f */
[----:B-1----:R-:W-:Y:S05]  /*26830*/  @!P1 BRA `(.L_x_11376) ;  /* 0x0000003800c89947 */ /* 0x002fea0003800000 */
.L_x_11491:
[----:B------:R-:W-:Y:S05]  /*26840*/  @!P0 BRA `(.L_x_11377) ;  /* 0x0000000000048947 */ /* 0x000fea0003800000 */
[----:B------:R-:W-:Y:S01]  /*26850*/  BPT.TRAP 0x1 ;  /* 0x000000040000795c */ /* 0x000fe20000300000 */
.L_x_11377:
[----:B------:R-:W4:Y:S02]  /*26860*/  SYNCS.PHASECHK.TRANS64.TRYWAIT P1, [R5+URZ+0x32460], R0 ;  /* 0x03246000050075a7 */ /* 0x000f24000802017f */
[----:B----4-:R-:W-:Y:S05]  /*26870*/  @!P1 BRA `(.L_x_11378) ;  /* 0x0000003800cc9947 */ /* 0x010fea0003800000 */
.L_x_11492:
[----:B------:R-:W-:Y:S05]  /*26880*/  @!P0 BRA `(.L_x_11379) ;  /* 0x0000000000048947 */ /* 0x000fea0003800000 */
[----:B------:R-:W-:Y:S01]  /*26890*/  BPT.TRAP 0x1 ;  /* 0x000000040000795c */ /* 0x000fe20000300000 */
.L_x_11379:
[----:B------:R0:W0:Y:S02]  /*268a0*/  SYNCS.PHASECHK.TRANS64.TRYWAIT P0, [R3+URZ+0x32460], R2 ;  /* 0x03246002030075a7 */ /* 0x000024000800017f */
[----:B0-----:R-:W-:Y:S05]  /*268b0*/  @!P0 NANOSLEEP.SYNCS 0x989680 ;  /* 0x009896800000895d */ /* 0x001fea0003900000 */
[----:B------:R-:W0:Y:S02]  /*268c0*/  @!P0 SYNCS.PHASECHK.TRANS64 P0, [R3+URZ+0x32460], R2 ;  /* 0x03246002030085a7 */ /* 0x000e24000800007f */
[----:B0-----:R-:W-:Y:S05]  /*268d0*/  @!P0 BRA `(.L_x_11379) ;  /* 0xfffffffc00f08947 */ /* 0x001fea000383ffff */
.L_x_11371:
[----:B------:R-:W-:Y:S05]  /*268e0*/  BSYNC B0 ;  /* 0x0000000000007941 */ /* 0x000fea0003800000 */
.L_x_11370:
[----:B------:R-:W-:Y:S05]  /*268f0*/  EXIT ;  /* 0x000000000000794d */ /* 0x000fea0003800000 */
.L_x_11188:
[----:B0-----:R-:W-:-:S04]  /*26900*/  IMAD.U32 R9, RZ, RZ, UR42 ;  /* 0x0000002aff097e24 */ /* 0x001fc8000f8e00ff */
[----:B------:R0:W1:Y:S03]  /*26910*/  SYNCS.PHASECHK.TRANS64.TRYWAIT P0, [R9+URZ+0x32400], R8 ;  /* 0x03240008090075a7 */ /* 0x000066000800017f */
[----:B-1----:R-:W-:Y:S05]  /*26920*/  @!P0 NANOSLEEP.SYNCS 0x989680 ;  /* 0x009896800000895d */ /* 0x002fea0003900000 */
[----:B------:R-:W1:Y:S02]  /*26930*/  @!P0 SYNCS.PHASECHK.TRANS64 P0, [R9+URZ+0x32400], R8 ;  /* 0x03240008090085a7 */ /* 0x000e64000800007f */
[----:B-1----:R-:W-:Y:S05]  /*26940*/  @!P0 BRA `(.L_x_11188) ;  /* 0xfffffffc00ec8947 */ /* 0x002fea000383ffff */
[----:B------:R-:W-:Y:S05]  /*26950*/  BRA `(.L_x_11380) ;  /* 0xfffffdbc00a47947 */ /* 0x000fea000383ffff */
.L_x_11195:
[----:B-1----:R1:W2:Y:S02]  /*26960*/  SYNCS.PHASECHK.TRANS64.TRYWAIT P0, [R24+URZ], R25 ;  /* 0x00000019180075a7 */ /* 0x0022a4000800017f */
[----:B--2---:R-:W-:Y:S05]  /*26970*/  @!P0 NANOSLEEP.SYNCS 0x989680 ;  /* 0x009896800000895d */ /* 0x004fea0003900000 */
[----:B------:R-:W2:Y:S02]  /*26980*/  @!P0 SYNCS.PHASECHK.TRANS64 P0, [R24+URZ], R25 ;  /* 0x00000019180085a7 */ /* 0x000ea4000800007f */
[----:B--2---:R-:W-:Y:S05]  /*26990*/  @!P0 BRA `(.L_x_11195) ;  /* 0xfffffffc00f08947 */ /* 0x004fea000383ffff */
[----:B------:R-:W-:Y:S05]  /*269a0*/  BRA `(.L_x_11194) ;  /* 0xfffffdc000cc7947 */ /* 0x000fea000383ffff */
.L_x_11197:
[----:B0-----:R-:W-:-:S04]  /*269b0*/  IMAD.U32 R9, RZ, RZ, UR42 ;  /* 0x0000002aff097e24 */ /* 0x001fc8000f8e00ff */
[----:B------:R0:W1:Y:S03]  /*269c0*/  SYNCS.PHASECHK.TRANS64.TRYWAIT P0, [R9+URZ+0x32410], R8 ;  /* 0x03241008090075a7 */ /* 0x000066000800017f */
[----:B-1----:R-:W-:Y:S05]  /*269d0*/  @!P0 NANOSLEEP.SYNCS 0x989680 ;  /* 0x009896800000895d */ /* 0x002fea0003900000 */
[----:B------:R-:W1:Y:S02]  /*269e0*/  @!P0 SYNCS.PHASECHK.TRANS64 P0, [R9+URZ+0x32410], R8 ;  /* 0x03241008090085a7 */ /* 0x000e64000800007f */
[----:B-1----:R-:W-:Y:S05]  /*269f0*/  @!P0 BRA `(.L_x_11197) ;  /* 0xfffffffc00ec8947 */ /* 0x002fea000383ffff */
[----:B------:R-:W-:Y:S05]  /*26a00*/  BRA `(.L_x_11381) ;  /* 0xfffffdc400a07947 */ /* 0x000fea000383ffff */
.L_x_11204:
[----:B-1----:R1:W2:Y:S02]  /*26a10*/  SYNCS.PHASECHK.TRANS64.TRYWAIT P0, [R8+URZ], R9 ;  /* 0x00000009080075a7 */ /* 0x0022a4000800017f */
[----:B--2---:R-:W-:Y:S05]  /*26a20*/  @!P0 NANOSLEEP.SYNCS 0x989680 ;  /* 0x009896800000895d */ /* 0x004fea0003900000 */
[----:B------:R-:W2:Y:S02]  /*26a30*/  @!P0 SYNCS.PHASECHK.TRANS64 P0, [R8+URZ], R9 ;  /* 0x00000009080085a7 */ /* 0x000ea4000800007f */
[----:B--2---:R-:W-:Y:S05]  /*26a40*/  @!P0 BRA `(.L_x_11204) ;  /* 0xfffffffc00f08947 */ /* 0x004fea000383ffff */
[----:B------:R-:W-:Y:S05]  /*26a50*/  BRA `(.L_x_11203) ;  /* 0xfffffdc400e47947 */ /* 0x000fea000383ffff */
.L_x_11242:
[----:B0-----:R0:W2:Y:S02]  /*26a60*/  SYNCS.PHASECHK.TRANS64.TRYWAIT P0, [R6+URZ], R7 ;  /* 0x00000007060075a7 */ /* 0x0010a4000800017f */
[----:B--2---:R-:W-:Y:S05]  /*26a70*/  @!P0 NANOSLEEP.SYNCS 0x989680 ;  /* 0x009896800000895d */ /* 0x004fea0003900000 */
[----:B------:R-:W2:Y:S02]  /*26a80*/  @!P0 SYNCS.PHASECHK.TRANS64 P0, [R6+URZ], R7 ;  /* 0x00000007060085a7 */ /* 0x000ea4000800007f */
[----:B--2---:R-:W-:Y:S05]  /*26a90*/  @!P0 BRA `(.L_x_11242) ;  /* 0xfffffffc00f08947 */ /* 0x004fea000383ffff */
[----:B------:R-:W-:Y:S05]  /*26aa0*/  BRA `(.L_x_11241) ;  /* 0xfffffe2c00e87947 */ /* 0x000fea000383ffff */
.L_x_11249:
[----:B0-----:R0:W1:Y:S02]  /*26ab0*/  SYNCS.PHASECHK.TRANS64.TRYWAIT P0, [R20+URZ], R21 ;  /* 0x00000015140075a7 */ /* 0x001064000800017f */
[----:B-1----:R-:W-:Y:S05]  /*26ac0*/  @!P0 NANOSLEEP.SYNCS 0x989680 ;  /* 0x009896800000895d */ /* 0x002fea0003900000 */
[----:B------:R-:W1:Y:S02]  /*26ad0*/  @!P0 SYNCS.PHASECHK.TRANS64 P0, [R20+URZ], R21 ;  /* 0x00000015140085a7 */ /* 0x000e64000800007f */
[----:B-1----:R-:W-:Y:S05]  /*26ae0*/  @!P0 BRA `(.L_x_11249) ;  /* 0xfffffffc00f08947 */ /* 0x002fea000383ffff */
[----:B------:R-:W-:Y:S05]  /*26af0*/  BRA `(.L_x_11248) ;  /* 0xfffffe34000c7947 */ /* 0x000fea000383ffff */
.L_x_11262:
[----:B--2---:R2:W3:Y:S02]  /*26b00*/  SYNCS.PHASECHK.TRANS64.TRYWAIT P0, [R6+URZ], R7 ;  /* 0x00000007060075a7 */ /* 0x0044e4000800017f */
[----:B---3--:R-:W-:Y:S05]  /*26b10*/  @!P0 NANOSLEEP.SYNCS 0x989680 ;  /* 0x009896800000895d */ /* 0x008fea0003900000 */
[----:B------:R-:W3:Y:S02]  /*26b20*/  @!P0 SYNCS.PHASECHK.TRANS64 P0, [R6+URZ], R7 ;  /* 0x00000007060085a7 */ /* 0x000ee4000800007f */
[----:B---3--:R-:W-:Y:S05]  /*26b30*/  @!P0 BRA `(.L_x_11262) ;  /* 0xfffffffc00f08947 */ /* 0x008fea000383ffff */
[----:B------:R-:W-:Y:S05]  /*26b40*/  BRA `(.L_x_11261) ;  /* 0xfffffec400d87947 */ /* 0x000fea000383ffff */
.L_x_11269:
[----:B0-----:R0:W1:Y:S02]  /*26b50*/  SYNCS.PHASECHK.TRANS64.TRYWAIT P0, [R14+URZ], R15 ;  /* 0x0000000f0e0075a7 */ /* 0x001064000800017f */
[----:B-1----:R-:W-:Y:S05]  /*26b60*/  @!P0 NANOSLEEP.SYNCS 0x989680 ;  /* 0x009896800000895d */ /* 0x002fea0003900000 */
[----:B------:R-:W1:Y:S02]  /*26b70*/  @!P0 SYNCS.PHASECHK.TRANS64 P0, [R14+URZ], R15 ;  /* 0x0000000f0e0085a7 */ /* 0x000e64000800007f */
[----:B-1----:R-:W-:Y:S05]  /*26b80*/  @!P0 BRA `(.L_x_11269) ;  /* 0xfffffffc00f08947 */ /* 0x002fea000383ffff */
[----:B------:R-:W-:Y:S05]  /*26b90*/  BRA `(.L_x_11268) ;  /* 0xfffffec800fc7947 */ /* 0x000fea000383ffff */
.L_x_11324:
        /* <DEDUP_REMOVED lines=10> */
.L_x_11382:
[----:B------:R-:W-:Y:S05]  /*26c40*/  BRA `(.L_x_11383) ;  /* 0xffffffc0000c7947 */ /* 0x000fea000383ffff */
.L_x_11327:
[----:B0-----:R0:W1:Y:S02]  /*26c50*/  SYNCS.PHASECHK.TRANS64.TRYWAIT P0, [R24+URZ+0x32440], R3 ;  /* 0x03244003180075a7 */ /* 0x001064000800017f */
[----:B-1----:R-:W-:Y:S05]  /*26c60*/  @!P0 NANOSLEEP.SYNCS 0x989680 ;  /* 0x009896800000895d */ /* 0x002fea0003900000 */
[----:B------:R-:W1:Y:S02]  /*26c70*/  @!P0 SYNCS.PHASECHK.TRANS64 P0, [R24+URZ+0x32440], R3 ;  /* 0x03244003180085a7 */ /* 0x000e64000800007f */
[----:B-1----:R-:W-:Y:S05]  /*26c80*/  @!P0 BRA `(.L_x_11327) ;  /* 0xfffffffc00f08947 */ /* 0x002fea000383ffff */
[----:B------:R-:W-:Y:S05]  /*26c90*/  BRA `(.L_x_11384) ;  /* 0xffffffc000b47947 */ /* 0x000fea000383ffff */
.L_x_11328:
        /* <DEDUP_REMOVED lines=8> */
.L_x_11386:
[----:B------:R-:W-:Y:S05]  /*26d20*/  BSYNC B0 ;  /* 0x0000000000007941 */ /* 0x000fea0003800000 */
.L_x_11385:
        /* <DEDUP_REMOVED lines=9> */
.L_x_11387:
        /* <DEDUP_REMOVED lines=8> */
.L_x_11388:
        /* <DEDUP_REMOVED lines=11> */
.L_x_11389:
[----:B------:R-:W-:Y:S02]  /*26ef0*/  IMAD.MOV.U32 R13, RZ, RZ, R5 ;  /* 0x000000ffff0d7224 */ /* 0x000fe400078e0005 */
[----:B------:R-:W-:Y:S01]  /*26f00*/  IMAD.MOV.U32 R12, RZ, RZ, 0x2 ;  /* 0x00000002ff0c7424 */ /* 0x000fe200078e00ff */
[----:B------:R-:W-:-:S13]  /*26f10*/  @P0 LEA R2, P1, R8, R14, 0x1 ;  /* 0x0000000e08020211 */ /* 0x000fda00078208ff */
[----:B------:R-:W-:Y:S05]  /*26f20*/  WARPSYNC.COLLECTIVE R15, `(.L_x_11390) ;  /* 0x000000000f087348 */ /* 0x000fea0003c00000 */
[----:B------:R0:W1:Y:S02]  /*26f30*/  SHFL.IDX P6, R14, R13, R12, R11 ;  /* 0x0000000c0d0e7389 */ /* 0x00006400000c000b */
[----:B01----:R-:W-:Y:S01]  /*26f40*/  ENDCOLLECTIVE ;  /* 0x000000000000791b */ /* 0x003fe20003800000 */
.L_x_11390:
        /* <DEDUP_REMOVED lines=12> */
.L_x_11391:
[----:B------:R-:W-:Y:S02]  /*27010*/  IMAD.MOV.U32 R13, RZ, RZ, R5 ;  /* 0x000000ffff0d7224 */ /* 0x000fe400078e0005 */
[----:B------:R-:W-:Y:S01]  /*27020*/  IMAD.MOV.U32 R12, RZ, RZ, 0x3 ;  /* 0x00000003ff0c7424 */ /* 0x000fe200078e00ff */
[----:B------:R-:W-:-:S13]  /*27030*/  @P0 LEA R2, P1, R8, R14, 0x1 ;  /* 0x0000000e08020211 */ /* 0x000fda00078208ff */
[----:B------:R-:W-:Y:S05]  /*27040*/  WARPSYNC.COLLECTIVE R15, `(.L_x_11392) ;  /* 0x000000000f087348 */ /* 0x000fea0003c00000 */
[----:B------:R0:W1:Y:S02]  /*27050*/  SHFL.IDX P6, R14, R13, R12, R11 ;  /* 0x0000000c0d0e7389 */ /* 0x00006400000c000b */
[----:B01----:R-:W-:Y:S01]  /*27060*/  ENDCOLLECTIVE ;  /* 0x000000000000791b */ /* 0x003fe20003800000 */
.L_x_11392:
        /* <DEDUP_REMOVED lines=12> */
.L_x_11393:
[----:B------:R-:W-:Y:S02]  /*27130*/  IMAD.MOV.U32 R13, RZ, RZ, R5 ;  /* 0x000000ffff0d7224 */ /* 0x000fe400078e0005 */
[----:B------:R-:W-:Y:S01]  /*27140*/  IMAD.MOV.U32 R12, RZ, RZ, 0x4 ;  /* 0x00000004ff0c7424 */ /* 0x000fe200078e00ff */
[----:B------:R-:W-:-:S13]  /*27150*/  @P0 LEA R2, P1, R8, R14, 0x1 ;  /* 0x0000000e08020211 */ /* 0x000fda00078208ff */
[----:B------:R-:W-:Y:S05]  /*27160*/  WARPSYNC.COLLECTIVE R15, `(.L_x_11394) ;  /* 0x000000000f087348 */ /* 0x000fea0003c00000 */
[----:B------:R0:W1:Y:S02]  /*27170*/  SHFL.IDX P6, R14, R13, R12, R11 ;  /* 0x0000000c0d0e7389 */ /* 0x00006400000c000b */
[----:B01----:R-:W-:Y:S01]  /*27180*/  ENDCOLLECTIVE ;  /* 0x000000000000791b */ /* 0x003fe20003800000 */
.L_x_11394:
        /* <DEDUP_REMOVED lines=12> */
.L_x_11395:
[----:B------:R-:W-:Y:S02]  /*27250*/  IMAD.MOV.U32 R13, RZ, RZ, R5 ;  /* 0x000000ffff0d7224 */ /* 0x000fe400078e0005 */
[----:B------:R-:W-:Y:S01]  /*27260*/  IMAD.MOV.U32 R12, RZ, RZ, 0x5 ;  /* 0x00000005ff0c7424 */ /* 0x000fe200078e00ff */
[----:B------:R-:W-:-:S13]  /*27270*/  @P0 LEA R2, P1, R8, R14, 0x1 ;  /* 0x0000000e08020211 */ /* 0x000fda00078208ff */
[----:B------:R-:W-:Y:S05]  /*27280*/  WARPSYNC.COLLECTIVE R15, `(.L_x_11396) ;  /* 0x000000000f087348 */ /* 0x000fea0003c00000 */
[----:B------:R0:W1:Y:S02]  /*27290*/  SHFL.IDX P6, R14, R13, R12, R11 ;  /* 0x0000000c0d0e7389 */ /* 0x00006400000c000b */
[----:B01----:R-:W-:Y:S01]  /*272a0*/  ENDCOLLECTIVE ;  /* 0x000000000000791b */ /* 0x003fe20003800000 */
.L_x_11396:
        /* <DEDUP_REMOVED lines=10> */
.L_x_11397:
[----:B------:R-:W-:Y:S05]  /*27350*/  BRA `(.L_x_11398) ;  /* 0xffffffc0001c7947 */ /* 0x000fea000383ffff */
.L_x_11333:
[----:B------:R-:W-:Y:S01]  /*27360*/  IMAD.MOV.U32 R13, RZ, RZ, R5 ;  /* 0x000000ffff0d7224 */ /* 0x000fe200078e0005 */
[----:B------:R-:W0:Y:S01]  /*27370*/  S2R R20, SR_TID.X ;  /* 0x0000000000147919 */ /* 0x000e220000002100 */
[----:B------:R-:W-:Y:S01]  /*27380*/  IMAD.MOV.U32 R12, RZ, RZ, RZ ;  /* 0x000000ffff0c7224 */ /* 0x000fe200078e00ff */
[----:B------:R-:W-:Y:S01]  /*27390*/  LOP3.LUT R16, R16, 0xffffefff, RZ, 0xc0, !PT ;  /* 0xffffefff10107812 */ /* 0x000fe200078ec0ff */
[----:B------:R-:W-:Y:S02]  /*273a0*/  IMAD.MOV.U32 R11, RZ, RZ, 0x181f ;  /* 0x0000181fff0b7424 */ /* 0x000fe400078e00ff */
[----:B------:R-:W-:Y:S02]  /*273b0*/  IMAD.MOV.U32 R15, RZ, RZ, -0x1 ;  /* 0xffffffffff0f7424 */ /* 0x000fe400078e00ff */
[----:B------:R-:W-:-:S07]  /*273c0*/  VIADD R4, R35, UR43 ;  /* 0x0000002b23047c36 */ /* 0x000fce0008000000 */
[----:B01----:R-:W-:Y:S05]  /*273d0*/  WARPSYNC.COLLECTIVE R15, `(.L_x_11399) ;  /* 0x000000000f087348 */ /* 0x003fea0003c00000 */
[----:B------:R2:W3:Y:S02]  /*273e0*/  SHFL.IDX P6, R14, R13, R12, R11 ;  /* 0x0000000c0d0e7389 */ /* 0x0004e400000c000b */
[----:B0123--:R-:W-:Y:S01]  /*273f0*/  ENDCOLLECTIVE ;  /* 0x000000000000791b */ /* 0x00ffe20003800000 */
.L_x_11399:
[C---:B------:R-:W-:Y:S01]  /*27400*/  VIADD R6, R4.reuse, 0x10 ;  /* 0x0000001004067836 */ /* 0x040fe20000000000 */
[----:B------:R-:W-:Y:S01]  /*27410*/  ISETP.GE.AND P1, PT, R4, UR41, PT ;  /* 0x0000002904007c0c */ /* 0x000fe2000bf26270 */
[----:B------:R-:W-:-:S12]  /*27420*/  IMAD.MOV.U32 R13, RZ, RZ, R0 ;  /* 0x000000ffff0d7224 */ /* 0x000fd800078e0000 */
[----:B------:R-:W-:-:S04]  /*27430*/  @P1 LOP3.LUT R16, R16, 0x1000, RZ, 0xfc, !PT ;  /* 0x0000100010101812 */ /* 0x000fc800078efcff */
[----:B------:R-:W-:Y:S01]  /*27440*/  LOP3.LUT R16, R16, 0xfffff7ff, RZ, 0xc0, !PT ;  /* 0xfffff7ff10107812 */ /* 0x000fe200078ec0ff */
[----:B------:R-:W-:Y:S02]  /*27450*/  IMAD.SHL.U32 R8, R20, 0x8, RZ ;  /* 0x0000000814087824 */ /* 0x000fe400078e00ff */
[----:B------:R-:W-:-:S07]  /*27460*/  IMAD.MOV.U32 R3, RZ, RZ, R14 ;  /* 0x000000ffff037224 */ /* 0x000fce00078e000e */
[----:B------:R-:W-:Y:S05]  /*27470*/  WARPSYNC.COLLECTIVE R15, `(.L_x_11400) ;  /* 0x000000000f087348 */ /* 0x000fea0003c00000 */
[----:B------:R0:W1:Y:S02]  /*27480*/  SHFL.IDX P6, R14, R13, R12, R11 ;  /* 0x0000000c0d0e7389 */ /* 0x00006400000c000b */
[----:B01----:R-:W-:Y:S01]  /*27490*/  ENDCOLLECTIVE ;  /* 0x000000000000791b */ /* 0x003fe20003800000 */
.L_x_11400:
        /* <DEDUP_REMOVED lines=9> */
.L_x_11401:
        /* <DEDUP_REMOVED lines=13> */
.L_x_11402:
[----:B------:R-:W-:Y:S02]  /*27600*/  IMAD.MOV.U32 R13, RZ, RZ, R5 ;  /* 0x000000ffff0d7224 */ /* 0x000fe400078e0005 */
[----:B------:R-:W-:Y:S01]  /*27610*/  IMAD.MOV.U32 R12, RZ, RZ, 0x2 ;  /* 0x00000002ff0c7424 */ /* 0x000fe200078e00ff */
[----:B------:R-:W-:-:S05]  /*27620*/  @!P1 LEA R10, P0, R8, R14, 0x1 ;  /* 0x0000000e080a9211 */ /* 0x000fca00078008ff */
[----:B------:R-:W-:Y:S02]  /*27630*/  @!P1 IMAD.X R11, RZ, RZ, R2, P0 ;  /* 0x000000ffff0b9224 */ /* 0x000fe400000e0602 */
[----:B------:R-:W-:Y:S02]  /*27640*/  @!P1 IMAD.MOV.U32 R2, RZ, RZ, R10 ;  /* 0x000000ffff029224 */ /* 0x000fe400078e000a */
[----:B------:R-:W-:Y:S02]  /*27650*/  @!P1 IMAD.MOV.U32 R3, RZ, RZ, R11 ;  /* 0x000000ffff039224 */ /* 0x000fe400078e000b */
[----:B------:R-:W-:Y:S02]  /*27660*/  IMAD.MOV.U32 R11, RZ, RZ, 0x181f ;  /* 0x0000181fff0b7424 */ /* 0x000fe400078e00ff */
[----:B------:R-:W-:Y:S01]  /*27670*/  IMAD.SHL.U32 R10, R20, 0x8, RZ ;  /* 0x00000008140a7824 */ /* 0x000fe200078e00ff */
        /* <DEDUP_REMOVED lines=9> */
.L_x_11403:
[----:B------:R-:W-:Y:S02]  /*27710*/  LOP3.LUT R10, R10, 0x38, RZ, 0xc0, !PT ;  /* 0x000000380a0a7812 */ /* 0x000fe400078ec0ff */
[----:B------:R-:W-:Y:S01]  /*27720*/  @P1 LOP3.LUT R16, R16, 0x400, RZ, 0xfc, !PT ;  /* 0x0000040010101812 */ /* 0x000fe200078efcff */
[----:B------:R-:W-:-:S03]  /*27730*/  IMAD.MOV.U32 R13, RZ, RZ, R0 ;  /* 0x000000ffff0d7224 */ /* 0x000fc600078e0000 */
[----:B------:R-:W-:Y:S01]  /*27740*/  LOP3.LUT R16, R16, 0xfffffdff, RZ, 0xc0, !PT ;  /* 0xfffffdff10107812 */ /* 0x000fe200078ec0ff */
[----:B------:R-:W-:-:S07]  /*27750*/  IMAD.MOV.U32 R8, RZ, RZ, R14 ;  /* 0x000000ffff087224 */ /* 0x000fce00078e000e */
[----:B------:R-:W-:Y:S05]  /*27760*/  WARPSYNC.COLLECTIVE R15, `(.L_x_11404) ;  /* 0x000000000f087348 */ /* 0x000fea0003c00000 */
[----:B------:R0:W1:Y:S02]  /*27770*/  SHFL.IDX P6, R14, R13, R12, R11 ;  /* 0x0000000c0d0e7389 */ /* 0x00006400000c000b */
[----:B01----:R-:W-:Y:S01]  /*27780*/  ENDCOLLECTIVE ;  /* 0x000000000000791b */ /* 0x003fe20003800000 */
.L_x_11404:
[----:B------:R-:W-:Y:S02]  /*27790*/  IMAD.MOV.U32 R13, RZ, RZ, R5 ;  /* 0x000000ffff0d7224 */ /* 0x000fe400078e0005 */
[----:B------:R-:W-:Y:S02]  /*277a0*/  IMAD.MOV.U32 R12, RZ, RZ, 0x3 ;  /* 0x00000003ff0c7424 */ /* 0x000fe400078e00ff */
[----:B------:R-:W-:-:S07]  /*277b0*/  IMAD.MOV.U32 R9, RZ, RZ, R14 ;  /* 0x000000ffff097224 */ /* 0x000fce00078e000e */
[----:B------:R-:W-:Y:S05]  /*277c0*/  WARPSYNC.COLLECTIVE R15, `(.L_x_11405) ;  /* 0x000000000f087348 */ /* 0x000fea0003c00000 */
[----:B------:R0:W1:Y:S02]  /*277d0*/  SHFL.IDX P6, R14, R13, R12, R11 ;  /* 0x0000000c0d0e7389 */ /* 0x00006400000c000b */
[----:B01----:R-:W-:Y:S01]  /*277e0*/  ENDCOLLECTIVE ;  /* 0x000000000000791b */ /* 0x003fe20003800000 */
.L_x_11405:
        /* <DEDUP_REMOVED lines=9> */
[----:B------:R-:W-:Y:S01]  /*27880*/  ISETP.GE.AND P1, PT, R6, UR41, PT ;  /* 0x0000002906007c0c */ /* 0x000fe2000bf26270 */
[----:B------:R-:W-:-:S12]  /*27890*/  IMAD.MOV.U32 R6, RZ, RZ, R14 ;  /* 0x000000ffff067224 */ /* 0x000fd800078e000e */
[----:B0-----:R-:W-:Y:S05]  /*278a0*/  WARPSYNC.COLLECTIVE R15, `(.L_x_11406) ;  /* 0x000000000f087348 */ /* 0x001fea0003c00000 */
[----:B------:R1:W2:Y:S02]  /*278b0*/  SHFL.IDX P6, R14, R13, R12, R11 ;  /* 0x0000000c0d0e7389 */ /* 0x0002a400000c000b */
[----:B012---:R-:W-:Y:S01]  /*278c0*/  ENDCOLLECTIVE ;  /* 0x000000000000791b */ /* 0x007fe20003800000 */
.L_x_11406:
        /* <DEDUP_REMOVED lines=8> */
.L_x_11407:
        /* <DEDUP_REMOVED lines=16> */
.L_x_11408:
[----:B------:R-:W-:-:S04]  /*27a50*/  @P1 LOP3.LUT R16, R16, 0x100, RZ, 0xfc, !PT ;  /* 0x0000010010101812 */ /* 0x000fc800078efcff */
[----:B------:R-:W-:Y:S01]  /*27a60*/  LOP3.LUT R16, R16, 0xffffff7f, RZ, 0xc0, !PT ;  /* 0xffffff7f10107812 */ /* 0x000fe200078ec0ff */
[----:B------:R-:W-:Y:S01]  /*27a70*/  IMAD.MOV.U32 R12, RZ, RZ, 0x5 ;  /* 0x00000005ff0c7424 */ /* 0x000fe200078e00ff */
        /* <DEDUP_REMOVED lines=13> */
.L_x_11409:
[----:B------:R-:W-:Y:S01]  /*27b50*/  @P1 LOP3.LUT R16, R16, 0x80, RZ, 0xfc, !PT ;  /* 0x0000008010101812 */ /* 0x000fe200078efcff */
[----:B------:R-:W-:-:S03]  /*27b60*/  IMAD.MOV.U32 R13, RZ, RZ, R0 ;  /* 0x000000ffff0d7224 */ /* 0x000fc600078e0000 */
[----:B------:R-:W-:Y:S01]  /*27b70*/  LOP3.LUT R16, R16, 0xffffffbf, RZ, 0xc0, !PT ;  /* 0xffffffbf10107812 */ /* 0x000fe200078ec0ff */
[----:B------:R-:W-:-:S07]  /*27b80*/  IMAD.MOV.U32 R2, RZ, RZ, R14 ;  /* 0x000000ffff027224 */ /* 0x000fce00078e000e */
[----:B------:R-:W-:Y:S05]  /*27b90*/  WARPSYNC.COLLECTIVE R15, `(.L_x_11410) ;  /* 0x000000000f087348 */ /* 0x000fea0003c00000 */
[----:B------:R0:W1:Y:S02]  /*27ba0*/  SHFL.IDX P6, R14, R13, R12, R11 ;  /* 0x0000000c0d0e7389 */ /* 0x00006400000c000b */
[----:B01----:R-:W-:Y:S01]  /*27bb0*/  ENDCOLLECTIVE ;  /* 0x000000000000791b */ /* 0x003fe20003800000 */
.L_x_11410:
[----:B------:R-:W-:Y:S02]  /*27bc0*/  IMAD.MOV.U32 R13, RZ, RZ, R5 ;  /* 0x000000ffff0d7224 */ /* 0x000fe400078e0005 */
[----:B------:R-:W-:Y:S02]  /*27bd0*/  IMAD.MOV.U32 R12, RZ, RZ, 0x6 ;  /* 0x00000006ff0c7424 */ /* 0x000fe400078e00ff */
[----:B------:R-:W-:-:S07]  /*27be0*/  IMAD.MOV.U32 R21, RZ, RZ, R14 ;  /* 0x000000ffff157224 */ /* 0x000fce00078e000e */
[----:B------:R-:W-:Y:S05]  /*27bf0*/  WARPSYNC.COLLECTIVE R15, `(.L_x_11411) ;  /* 0x000000000f087348 */ /* 0x000fea0003c00000 */
[----:B------:R0:W1:Y:S02]  /*27c00*/  SHFL.IDX P6, R14, R13, R12, R11 ;  /* 0x0000000c0d0e7389 */ /* 0x00006400000c000b */
[----:B01----:R-:W-:Y:S01]  /*27c10*/  ENDCOLLECTIVE ;  /* 0x000000000000791b */ /* 0x003fe20003800000 */
.L_x_11411:
        /* <DEDUP_REMOVED lines=13> */
.L_x_11412:
[----:B------:R-:W-:-:S05]  /*27cf0*/  VIADD R3, R4, 0x60 ;  /* 0x0000006004037836 */ /* 0x000fca0000000000 */
        /* <DEDUP_REMOVED lines=17> */
.L_x_11413:
[----:B------:R-:W-:Y:S02]  /*27e10*/  IMAD.MOV.U32 R13, RZ, RZ, R0 ;  /* 0x000000ffff0d7224 */ /* 0x000fe400078e0000 */
[----:B------:R-:W-:-:S07]  /*27e20*/  IMAD.MOV.U32 R5, RZ, RZ, R14 ;  /* 0x000000ffff057224 */ /* 0x000fce00078e000e */
[----:B------:R-:W-:Y:S05]  /*27e30*/  WARPSYNC.COLLECTIVE R15, `(.L_x_11414) ;  /* 0x000000000f087348 */ /* 0x000fea0003c00000 */
[----:B------:R0:W1:Y:S02]  /*27e40*/  SHFL.IDX P6, R14, R13, R12, R11 ;  /* 0x0000000c0d0e7389 */ /* 0x00006400000c000b */
[----:B01----:R-:W-:Y:S01]  /*27e50*/  ENDCOLLECTIVE ;  /* 0x000000000000791b */ /* 0x003fe20003800000 */
.L_x_11414:
[----:B------:R-:W-:Y:S05]  /*27e60*/  BRA `(.L_x_11415) ;  /* 0xffffffc000387947 */ /* 0x000fea000383ffff */
.L_x_11337:
        /* <DEDUP_REMOVED lines=8> */
.L_x_11417:
[----:B------:R-:W-:Y:S05]  /*27ef0*/  BSYNC B0 ;  /* 0x0000000000007941 */ /* 0x000fea0003800000 */
.L_x_11416:
        /* <DEDUP_REMOVED lines=9> */
.L_x_11418:
        /* <DEDUP_REMOVED lines=8> */
.L_x_11419:
        /* <DEDUP_REMOVED lines=13> */
.L_x_11420:
        /* <DEDUP_REMOVED lines=17> */
.L_x_11421:
[----:B------:R-:W-:Y:S02]  /*281f0*/  IMAD.MOV.U32 R13, RZ, RZ, R0 ;  /* 0x000000ffff0d7224 */ /* 0x000fe400078e0000 */
[----:B------:R-:W-:-:S07]  /*28200*/  IMAD.MOV.U32 R5, RZ, RZ, R14 ;  /* 0x000000ffff057224 */ /* 0x000fce00078e000e */
[----:B------:R-:W-:Y:S05]  /*28210*/  WARPSYNC.COLLECTIVE R15, `(.L_x_11422) ;  /* 0x000000000f087348 */ /* 0x000fea0003c00000 */
[----:B------:R0:W1:Y:S02]  /*28220*/  SHFL.IDX P6, R14, R13, R12, R11 ;  /* 0x0000000c0d0e7389 */ /* 0x00006400000c000b */
[----:B01----:R-:W-:Y:S01]  /*28230*/  ENDCOLLECTIVE ;  /* 0x000000000000791b */ /* 0x003fe20003800000 */
.L_x_11422:
[----:B------:R-:W-:Y:S02]  /*28240*/  IMAD.MOV.U32 R13, RZ, RZ, R4 ;  /* 0x000000ffff0d7224 */ /* 0x000fe400078e0004 */
[----:B------:R-:W-:Y:S01]  /*28250*/  IMAD.MOV.U32 R12, RZ, RZ, 0x3 ;  /* 0x00000003ff0c7424 */ /* 0x000fe200078e00ff */
[----:B------:R-:W-:-:S05]  /*28260*/  @!P1 LEA R14, P0, R20, R14, 0x1 ;  /* 0x0000000e140e9211 */ /* 0x000fca00078008ff */
[----:B------:R-:W-:-:S08]  /*28270*/  @!P1 IMAD.MOV.U32 R2, RZ, RZ, R14 ;  /* 0x000000ffff029224 */ /* 0x000fd000078e000e */
[----:B------:R-:W-:Y:S05]  /*28280*/  WARPSYNC.COLLECTIVE R15, `(.L_x_11423) ;  /* 0x000000000f087348 */ /* 0x000fea0003c00000 */
[----:B------:R0:W1:Y:S02]  /*28290*/  SHFL.IDX P6, R14, R13, R12, R11 ;  /* 0x0000000c0d0e7389 */ /* 0x00006400000c000b */
[----:B01----:R-:W-:Y:S01]  /*282a0*/  ENDCOLLECTIVE ;  /* 0x000000000000791b */ /* 0x003fe20003800000 */
.L_x_11423:
        /* <DEDUP_REMOVED lines=15> */
.L_x_11424:
        /* <DEDUP_REMOVED lines=17> */
.L_x_11425:
[----:B------:R-:W-:Y:S02]  /*284b0*/  IMAD.MOV.U32 R13, RZ, RZ, R0 ;  /* 0x000000ffff0d7224 */ /* 0x000fe400078e0000 */
[----:B------:R-:W-:-:S07]  /*284c0*/  IMAD.MOV.U32 R5, RZ, RZ, R14 ;  /* 0x000000ffff057224 */ /* 0x000fce00078e000e */
[----:B------:R-:W-:Y:S05]  /*284d0*/  WARPSYNC.COLLECTIVE R15, `(.L_x_11426) ;  /* 0x000000000f087348 */ /* 0x000fea0003c00000 */
[----:B------:R0:W1:Y:S02]  /*284e0*/  SHFL.IDX P6, R14, R13, R12, R11 ;  /* 0x0000000c0d0e7389 */ /* 0x00006400000c000b */
[----:B01----:R-:W-:Y:S01]  /*284f0*/  ENDCOLLECTIVE ;  /* 0x000000000000791b */ /* 0x003fe20003800000 */
.L_x_11426:
[----:B------:R-:W-:Y:S02]  /*28500*/  IMAD.MOV.U32 R13, RZ, RZ, R4 ;  /* 0x000000ffff0d7224 */ /* 0x000fe400078e0004 */
[----:B------:R-:W-:Y:S01]  /*28510*/  IMAD.MOV.U32 R12, RZ, RZ, 0x5 ;  /* 0x00000005ff0c7424 */ /* 0x000fe200078e00ff */
[----:B------:R-:W-:-:S05]  /*28520*/  @!P1 LEA R14, P0, R20, R14, 0x1 ;  /* 0x0000000e140e9211 */ /* 0x000fca00078008ff */
[----:B------:R-:W-:-:S08]  /*28530*/  @!P1 IMAD.MOV.U32 R2, RZ, RZ, R14 ;  /* 0x000000ffff029224 */ /* 0x000fd000078e000e */
[----:B------:R-:W-:Y:S05]  /*28540*/  WARPSYNC.COLLECTIVE R15, `(.L_x_11427) ;  /* 0x000000000f087348 */ /* 0x000fea0003c00000 */
[----:B------:R0:W1:Y:S02]  /*28550*/  SHFL.IDX P6, R14, R13, R12, R11 ;  /* 0x0000000c0d0e7389 */ /* 0x00006400000c000b */
[----:B01----:R-:W-:Y:S01]  /*28560*/  ENDCOLLECTIVE ;  /* 0x000000000000791b */ /* 0x003fe20003800000 */
.L_x_11427:
        /* <DEDUP_REMOVED lines=15> */
.L_x_11428:
        /* <DEDUP_REMOVED lines=17> */
.L_x_11429:
[----:B------:R-:W-:Y:S02]  /*28770*/  IMAD.MOV.U32 R13, RZ, RZ, R0 ;  /* 0x000000ffff0d7224 */ /* 0x000fe400078e0000 */
[----:B------:R-:W-:-:S07]  /*28780*/  IMAD.MOV.U32 R5, RZ, RZ, R14 ;  /* 0x000000ffff057224 */ /* 0x000fce00078e000e */
[----:B------:R-:W-:Y:S05]  /*28790*/  WARPSYNC.COLLECTIVE R15, `(.L_x_11430) ;  /* 0x000000000f087348 */ /* 0x000fea0003c00000 */
[----:B------:R0:W1:Y:S02]  /*287a0*/  SHFL.IDX P6, R14, R13, R12, R11 ;  /* 0x0000000c0d0e7389 */ /* 0x00006400000c000b */
[----:B01----:R-:W-:Y:S01]  /*287b0*/  ENDCOLLECTIVE ;  /* 0x000000000000791b */ /* 0x003fe20003800000 */
.L_x_11430:
[----:B------:R-:W-:Y:S02]  /*287c0*/  IMAD.MOV.U32 R13, RZ, RZ, R4 ;  /* 0x000000ffff0d7224 */ /* 0x000fe400078e0004 */
[----:B------:R-:W-:Y:S01]  /*287d0*/  IMAD.MOV.U32 R12, RZ, RZ, 0x7 ;  /* 0x00000007ff0c7424 */ /* 0x000fe200078e00ff */
[----:B------:R-:W-:-:S05]  /*287e0*/  @!P1 LEA R14, P0, R20, R14, 0x1 ;  /* 0x0000000e140e9211 */ /* 0x000fca00078008ff */
[----:B------:R-:W-:-:S08]  /*287f0*/  @!P1 IMAD.MOV.U32 R2, RZ, RZ, R14 ;  /* 0x000000ffff029224 */ /* 0x000fd000078e000e */
[----:B------:R-:W-:Y:S05]  /*28800*/  WARPSYNC.COLLECTIVE R15, `(.L_x_11431) ;  /* 0x000000000f087348 */ /* 0x000fea0003c00000 */
[----:B------:R0:W1:Y:S02]  /*28810*/  SHFL.IDX P6, R14, R13, R12, R11 ;  /* 0x0000000c0d0e7389 */ /* 0x00006400000c000b */
[----:B01----:R-:W-:Y:S01]  /*28820*/  ENDCOLLECTIVE ;  /* 0x000000000000791b */ /* 0x003fe20003800000 */
.L_x_11431:
        /* <DEDUP_REMOVED lines=10> */
[----:B------:R-:W-:-:S07]  /*288d0*/  IMAD.MOV.U32 R5, RZ, RZ, R14 ;  /* 0x000000ffff057224 */ /* 0x000fce00078e000e */
[----:B0-----:R-:W-:Y:S05]  /*288e0*/  WARPSYNC.COLLECTIVE R15, `(.L_x_11432) ;  /* 0x000000000f087348 */ /* 0x001fea0003c00000 */
[----:B------:R1:W2:Y:S02]  /*288f0*/  SHFL.IDX P6, R14, R13, R12, R11 ;  /* 0x0000000c0d0e7389 */ /* 0x0002a400000c000b */
[----:B012---:R-:W-:Y:S01]  /*28900*/  ENDCOLLECTIVE ;  /* 0x000000000000791b */ /* 0x007fe20003800000 */
.L_x_11432:
[----:B------:R-:W-:Y:S05]  /*28910*/  BRA `(.L_x_11433) ;  /* 0xffffffc000507947 */ /* 0x000fea000383ffff */
.L_x_11340:
[----:B0-----:R0:W2:Y:S02]  /*28920*/  SYNCS.PHASECHK.TRANS64.TRYWAIT P0, [R17+URZ+0x32420], R0 ;  /* 0x03242000110075a7 */ /* 0x0010a4000800017f */
[----:B--2---:R-:W-:Y:S05]  /*28930*/  @!P0 NANOSLEEP.SYNCS 0x989680 ;  /* 0x009896800000895d */ /* 0x004fea0003900000 */
[----:B------:R-:W2:Y:S02]  /*28940*/  @!P0 SYNCS.PHASECHK.TRANS64 P0, [R17+URZ+0x32420], R0 ;  /* 0x03242000110085a7 */ /* 0x000ea4000800007f */
[----:B--2---:R-:W-:Y:S05]  /*28950*/  @!P0 BRA `(.L_x_11340) ;  /* 0xfffffffc00f08947 */ /* 0x004fea000383ffff */
[----:B------:R-:W-:Y:S05]  /*28960*/  BRA `(.L_x_11434) ;  /* 0xffffffc000b47947 */ /* 0x000fea000383ffff */
.L_x_11343:
[----:B--2---:R2:W3:Y:S02]  /*28970*/  SYNCS.PHASECHK.TRANS64.TRYWAIT P0, [R24+URZ+0x32460], R3 ;  /* 0x03246003180075a7 */ /* 0x0044e4000800017f */
[----:B---3--:R-:W-:Y:S05]  /*28980*/  @!P0 NANOSLEEP.SYNCS 0x989680 ;  /* 0x009896800000895d */ /* 0x008fea0003900000 */
[----:B------:R-:W3:Y:S02]  /*28990*/  @!P0 SYNCS.PHASECHK.TRANS64 P0, [R24+URZ+0x32460], R3 ;  /* 0x03246003180085a7 */ /* 0x000ee4000800007f */
[----:B---3--:R-:W-:Y:S05]  /*289a0*/  @!P0 BRA `(.L_x_11343) ;  /* 0xfffffffc00f08947 */ /* 0x008fea000383ffff */
[----:B------:R-:W-:Y:S05]  /*289b0*/  BRA `(.L_x_11435) ;  /* 0xffffffc000c07947 */ /* 0x000fea000383ffff */
.L_x_11344:
        /* <DEDUP_REMOVED lines=8> */
.L_x_11437:
[----:B------:R-:W-:Y:S05]  /*28a40*/  BSYNC B0 ;  /* 0x0000000000007941 */ /* 0x000fea0003800000 */
.L_x_11436:
        /* <DEDUP_REMOVED lines=12> */
.L_x_11438:
        /* <DEDUP_REMOVED lines=9> */
.L_x_11439:
        /* <DEDUP_REMOVED lines=19> */
.L_x_11440:
[----:B------:R-:W-:Y:S02]  /*28cd0*/  IMAD.MOV.U32 R13, RZ, RZ, R6 ;  /* 0x000000ffff0d7224 */ /* 0x000fe400078e0006 */
[----:B------:R-:W-:Y:S01]  /*28ce0*/  IMAD.MOV.U32 R12, RZ, RZ, 0x2 ;  /* 0x00000002ff0c7424 */ /* 0x000fe200078e00ff */
[----:B------:R-:W-:-:S13]  /*28cf0*/  IADD3 R2, P3, R14, R0, RZ ;  /* 0x000000000e027210 */ /* 0x000fda0007f7e0ff */
[----:B------:R-:W-:Y:S05]  /*28d00*/  WARPSYNC.COLLECTIVE R15, `(.L_x_11441) ;  /* 0x000000000f087348 */ /* 0x000fea0003c00000 */
[----:B------:R0:W1:Y:S02]  /*28d10*/  SHFL.IDX P6, R14, R13, R12, R11 ;  /* 0x0000000c0d0e7389 */ /* 0x00006400000c000b */
[----:B01----:R-:W-:Y:S01]  /*28d20*/  ENDCOLLECTIVE ;  /* 0x000000000000791b */ /* 0x003fe20003800000 */
.L_x_11441:
        /* <DEDUP_REMOVED lines=17> */
.L_x_11442:
[----:B------:R-:W-:Y:S02]  /*28e40*/  IMAD.MOV.U32 R13, RZ, RZ, R6 ;  /* 0x000000ffff0d7224 */ /* 0x000fe400078e0006 */
[----:B------:R-:W-:Y:S01]  /*28e50*/  IMAD.MOV.U32 R12, RZ, RZ, 0x3 ;  /* 0x00000003ff0c7424 */ /* 0x000fe200078e00ff */
[----:B------:R-:W-:-:S13]  /*28e60*/  IADD3 R2, P3, R14, R0, RZ ;  /* 0x000000000e027210 */ /* 0x000fda0007f7e0ff */
[----:B------:R-:W-:Y:S05]  /*28e70*/  WARPSYNC.COLLECTIVE R15, `(.L_x_11443) ;  /* 0x000000000f087348 */ /* 0x000fea0003c00000 */
[----:B------:R0:W1:Y:S02]  /*28e80*/  SHFL.IDX P6, R14, R13, R12, R11 ;  /* 0x0000000c0d0e7389 */ /* 0x00006400000c000b */
[----:B01----:R-:W-:Y:S01]  /*28e90*/  ENDCOLLECTIVE ;  /* 0x000000000000791b */ /* 0x003fe20003800000 */
.L_x_11443:
        /* <DEDUP_REMOVED lines=17> */
.L_x_11444:
[----:B------:R-:W-:Y:S02]  /*28fb0*/  IMAD.MOV.U32 R13, RZ, RZ, R6 ;  /* 0x000000ffff0d7224 */ /* 0x000fe400078e0006 */
[----:B------:R-:W-:Y:S01]  /*28fc0*/  IMAD.MOV.U32 R12, RZ, RZ, 0x4 ;  /* 0x00000004ff0c7424 */ /* 0x000fe200078e00ff */
[----:B------:R-:W-:-:S13]  /*28fd0*/  IADD3 R2, P3, R14, R0, RZ ;  /* 0x000000000e027210 */ /* 0x000fda0007f7e0ff */
[----:B------:R-:W-:Y:S05]  /*28fe0*/  WARPSYNC.COLLECTIVE R15, `(.L_x_11445) ;  /* 0x000000000f087348 */ /* 0x000fea0003c00000 */
[----:B------:R0:W1:Y:S02]  /*28ff0*/  SHFL.IDX P6, R14, R13, R12, R11 ;  /* 0x0000000c0d0e7389 */ /* 0x00006400000c000b */
[----:B01----:R-:W-:Y:S01]  /*29000*/  ENDCOLLECTIVE ;  /* 0x000000000000791b */ /* 0x003fe20003800000 */
.L_x_11445:
        /* <DEDUP_REMOVED lines=17> */
.L_x_11446:
[----:B------:R-:W-:Y:S02]  /*29120*/  IMAD.MOV.U32 R13, RZ, RZ, R6 ;  /* 0x000000ffff0d7224 */ /* 0x000fe400078e0006 */
[----:B------:R-:W-:Y:S01]  /*29130*/  IMAD.MOV.U32 R12, RZ, RZ, 0x5 ;  /* 0x00000005ff0c7424 */ /* 0x000fe200078e00ff */
[----:B------:R-:W-:-:S13]  /*29140*/  IADD3 R2, P3, R14, R0, RZ ;  /* 0x000000000e027210 */ /* 0x000fda0007f7e0ff */
[----:B------:R-:W-:Y:S05]  /*29150*/  WARPSYNC.COLLECTIVE R15, `(.L_x_11447) ;  /* 0x000000000f087348 */ /* 0x000fea0003c00000 */
[----:B------:R0:W1:Y:S02]  /*29160*/  SHFL.IDX P6, R14, R13, R12, R11 ;  /* 0x0000000c0d0e7389 */ /* 0x00006400000c000b */
[----:B01----:R-:W-:Y:S01]  /*29170*/  ENDCOLLECTIVE ;  /* 0x000000000000791b */ /* 0x003fe20003800000 */
.L_x_11447:
        /* <DEDUP_REMOVED lines=12> */
.L_x_11448:
        /* <DEDUP_REMOVED lines=9> */
.L_x_11350:
[----:B--2---:R2:W3:Y:S02]  /*292d0*/  SYNCS.PHASECHK.TRANS64.TRYWAIT P0, [R10+URZ+0x32440], R25 ;  /* 0x032440190a0075a7 */ /* 0x0044e4000800017f */
[----:B---3--:R-:W-:Y:S05]  /*292e0*/  @!P0 NANOSLEEP.SYNCS 0x989680 ;  /* 0x009896800000895d */ /* 0x008fea0003900000 */
[----:B------:R-:W3:Y:S02]  /*292f0*/  @!P0 SYNCS.PHASECHK.TRANS64 P0, [R10+URZ+0x32440], R25 ;  /* 0x032440190a0085a7 */ /* 0x000ee4000800007f */
[----:B---3--:R-:W-:Y:S05]  /*29300*/  @!P0 BRA `(.L_x_11350) ;  /* 0xfffffffc00f08947 */ /* 0x008fea000383ffff */
[----:B------:R-:W-:Y:S05]  /*29310*/  BRA `(.L_x_11450) ;  /* 0xffffffc400207947 */ /* 0x000fea000383ffff */
.L_x_11351:
        /* <DEDUP_REMOVED lines=8> */
.L_x_11452:
[----:B------:R-:W-:Y:S05]  /*293a0*/  BSYNC B1 ;  /* 0x0000000000017941 */ /* 0x000fea0003800000 */
.L_x_11451:
        /* <DEDUP_REMOVED lines=9> */
.L_x_11453:
[----:B------:R-:W-:Y:S02]  /*29440*/  IMAD.MOV.U32 R13, RZ, RZ, R21 ;  /* 0x000000ffff0d7224 */ /* 0x000fe400078e0015 */
[----:B------:R-:W-:Y:S01]  /*29450*/  IMAD.MOV.U32 R12, RZ, RZ, 0x1 ;  /* 0x00000001ff0c7424 */ /* 0x000fe200078e00ff */
[----:B------:R-:W-:-:S13]  /*29460*/  IADD3 R2, P0, R14, R0, RZ ;  /* 0x000000000e027210 */ /* 0x000fda0007f1e0ff */
[----:B------:R-:W-:Y:S05]  /*29470*/  WARPSYNC.COLLECTIVE R15, `(.L_x_11454) ;  /* 0x000000000f087348 */ /* 0x000fea0003c00000 */
[----:B------:R0:W1:Y:S02]  /*29480*/  SHFL.IDX P6, R14, R13, R12, R11 ;  /* 0x0000000c0d0e7389 */ /* 0x00006400000c000b */
[----:B01----:R-:W-:Y:S01]  /*29490*/  ENDCOLLECTIVE ;  /* 0x000000000000791b */ /* 0x003fe20003800000 */
.L_x_11454:
        /* <DEDUP_REMOVED lines=10> */
.L_x_11455:
[----:B------:R-:W-:Y:S02]  /*29540*/  IMAD.MOV.U32 R13, RZ, RZ, R21 ;  /* 0x000000ffff0d7224 */ /* 0x000fe400078e0015 */
[----:B------:R-:W-:Y:S02]  /*29550*/  IMAD.MOV.U32 R12, RZ, RZ, 0x2 ;  /* 0x00000002ff0c7424 */ /* 0x000fe400078e00ff */
[----:B------:R-:W-:-:S07]  /*29560*/  IMAD.MOV.U32 R6, RZ, RZ, R14 ;  /* 0x000000ffff067224 */ /* 0x000fce00078e000e */
[----:B------:R-:W-:Y:S05]  /*29570*/  WARPSYNC.COLLECTIVE R15, `(.L_x_11456) ;  /* 0x000000000f087348 */ /* 0x000fea0003c00000 */
[----:B------:R0:W1:Y:S02]  /*29580*/  SHFL.IDX P6, R14, R13, R12, R11 ;  /* 0x0000000c0d0e7389 */ /* 0x00006400000c000b */
[----:B01----:R-:W-:Y:S01]  /*29590*/  ENDCOLLECTIVE ;  /* 0x000000000000791b */ /* 0x003fe20003800000 */
.L_x_11456:
        /* <DEDUP_REMOVED lines=11> */
.L_x_11457:
[----:B------:R-:W-:Y:S02]  /*29650*/  IMAD.MOV.U32 R13, RZ, RZ, R21 ;  /* 0x000000ffff0d7224 */ /* 0x000fe400078e0015 */
[----:B------:R-:W-:Y:S01]  /*29660*/  IMAD.MOV.U32 R12, RZ, RZ, 0x3 ;  /* 0x00000003ff0c7424 */ /* 0x000fe200078e00ff */
[----:B------:R-:W-:-:S13]  /*29670*/  IADD3 R2, P0, R14, R0, RZ ;  /* 0x000000000e027210 */ /* 0x000fda0007f1e0ff */
[----:B------:R-:W-:Y:S05]  /*29680*/  WARPSYNC.COLLECTIVE R15, `(.L_x_11458) ;  /* 0x000000000f087348 */ /* 0x000fea0003c00000 */
[----:B------:R0:W1:Y:S02]  /*29690*/  SHFL.IDX P6, R14, R13, R12, R11 ;  /* 0x0000000c0d0e7389 */ /* 0x00006400000c000b */
[----:B01----:R-:W-:Y:S01]  /*296a0*/  ENDCOLLECTIVE ;  /* 0x000000000000791b */ /* 0x003fe20003800000 */
.L_x_11458:
        /* <DEDUP_REMOVED lines=10> */
.L_x_11459:
[----:B------:R-:W-:Y:S02]  /*29750*/  IMAD.MOV.U32 R13, RZ, RZ, R21 ;  /* 0x000000ffff0d7224 */ /* 0x000fe400078e0015 */
[----:B------:R-:W-:Y:S01]  /*29760*/  IMAD.MOV.U32 R12, RZ, RZ, 0x4 ;  /* 0x00000004ff0c7424 */ /* 0x000fe200078e00ff */
[----:B------:R-:W-:-:S13]  /*29770*/  IADD3 R2, P0, R14, R0, RZ ;  /* 0x000000000e027210 */ /* 0x000fda0007f1e0ff */
[----:B------:R-:W-:Y:S05]  /*29780*/  WARPSYNC.COLLECTIVE R15, `(.L_x_11460) ;  /* 0x000000000f087348 */ /* 0x000fea0003c00000 */
[----:B------:R0:W1:Y:S02]  /*29790*/  SHFL.IDX P6, R14, R13, R12, R11 ;  /* 0x0000000c0d0e7389 */ /* 0x00006400000c000b */
[----:B01----:R-:W-:Y:S01]  /*297a0*/  ENDCOLLECTIVE ;  /* 0x000000000000791b */ /* 0x003fe20003800000 */
.L_x_11460:
        /* <DEDUP_REMOVED lines=10> */
.L_x_11461:
[----:B------:R-:W-:Y:S02]  /*29850*/  IMAD.MOV.U32 R13, RZ, RZ, R21 ;  /* 0x000000ffff0d7224 */ /* 0x000fe400078e0015 */
[----:B------:R-:W-:Y:S01]  /*29860*/  IMAD.MOV.U32 R12, RZ, RZ, 0x5 ;  /* 0x00000005ff0c7424 */ /* 0x000fe200078e00ff */
[----:B------:R-:W-:-:S13]  /*29870*/  IADD3 R2, P0, R14, R0, RZ ;  /* 0x000000000e027210 */ /* 0x000fda0007f1e0ff */
[----:B------:R-:W-:Y:S05]  /*29880*/  WARPSYNC.COLLECTIVE R15, `(.L_x_11462) ;  /* 0x000000000f087348 */ /* 0x000fea0003c00000 */
[----:B------:R0:W1:Y:S02]  /*29890*/  SHFL.IDX P6, R14, R13, R12, R11 ;  /* 0x0000000c0d0e7389 */ /* 0x00006400000c000b */
[----:B01----:R-:W-:Y:S01]  /*298a0*/  ENDCOLLECTIVE ;  /* 0x000000000000791b */ /* 0x003fe20003800000 */
.L_x_11462:
        /* <DEDUP_REMOVED lines=10> */
.L_x_11463:
[----:B------:R-:W-:Y:S05]  /*29950*/  BRA `(.L_x_11464) ;  /* 0xffffffc000607947 */ /* 0x000fea000383ffff */
.L_x_11356:
[----:B---3--:R3:W4:Y:S02]  /*29960*/  SYNCS.PHASECHK.TRANS64.TRYWAIT P0, [R10+URZ+0x32460], R25 ;  /* 0x032460190a0075a7 */ /* 0x008724000800017f */
[----:B----4-:R-:W-:Y:S05]  /*29970*/  @!P0 NANOSLEEP.SYNCS 0x989680 ;  /* 0x009896800000895d */ /* 0x010fea0003900000 */
[----:B------:R-:W4:Y:S02]  /*29980*/  @!P0 SYNCS.PHASECHK.TRANS64 P0, [R10+URZ+0x32460], R25 ;  /* 0x032460190a0085a7 */ /* 0x000f24000800007f */
[----:B----4-:R-:W-:Y:S05]  /*29990*/  @!P0 BRA `(.L_x_11356) ;  /* 0xfffffffc00f08947 */ /* 0x010fea000383ffff */
[----:B------:R-:W-:Y:S05]  /*299a0*/  BRA `(.L_x_11465) ;  /* 0xffffffc000ac7947 */ /* 0x000fea000383ffff */
.L_x_11357:
        /* <DEDUP_REMOVED lines=8> */
.L_x_11467:
[----:B------:R-:W-:Y:S05]  /*29a30*/  BSYNC B1 ;  /* 0x0000000000017941 */ /* 0x000fea0003800000 */
.L_x_11466:
        /* <DEDUP_REMOVED lines=9> */
.L_x_11468:
[----:B------:R-:W-:Y:S02]  /*29ad0*/  IMAD.MOV.U32 R13, RZ, RZ, R24 ;  /* 0x000000ffff0d7224 */ /* 0x000fe400078e0018 */
[----:B------:R-:W-:Y:S01]  /*29ae0*/  IMAD.MOV.U32 R12, RZ, RZ, 0x1 ;  /* 0x00000001ff0c7424 */ /* 0x000fe200078e00ff */
[----:B------:R-:W-:-:S13]  /*29af0*/  IADD3 R2, P0, R14, R0, RZ ;  /* 0x000000000e027210 */ /* 0x000fda0007f1e0ff */
[----:B------:R-:W-:Y:S05]  /*29b00*/  WARPSYNC.COLLECTIVE R15, `(.L_x_11469) ;  /* 0x000000000f087348 */ /* 0x000fea0003c00000 */
[----:B------:R0:W1:Y:S02]  /*29b10*/  SHFL.IDX P6, R14, R13, R12, R11 ;  /* 0x0000000c0d0e7389 */ /* 0x00006400000c000b */
[----:B01----:R-:W-:Y:S01]  /*29b20*/  ENDCOLLECTIVE ;  /* 0x000000000000791b */ /* 0x003fe20003800000 */
.L_x_11469:
        /* <DEDUP_REMOVED lines=13> */
.L_x_11470:
[----:B------:R-:W-:Y:S02]  /*29c00*/  IMAD.MOV.U32 R13, RZ, RZ, R24 ;  /* 0x000000ffff0d7224 */ /* 0x000fe400078e0018 */
[----:B------:R-:W-:Y:S01]  /*29c10*/  IMAD.MOV.U32 R12, RZ, RZ, 0x2 ;  /* 0x00000002ff0c7424 */ /* 0x000fe200078e00ff */
[----:B------:R-:W-:-:S13]  /*29c20*/  IADD3 R2, P0, R14, R0, RZ ;  /* 0x000000000e027210 */ /* 0x000fda0007f1e0ff */
[----:B------:R-:W-:Y:S05]  /*29c30*/  WARPSYNC.COLLECTIVE R15, `(.L_x_11471) ;  /* 0x000000000f087348 */ /* 0x000fea0003c00000 */
[----:B------:R0:W1:Y:S02]  /*29c40*/  SHFL.IDX P6, R14, R13, R12, R11 ;  /* 0x0000000c0d0e7389 */ /* 0x00006400000c000b */
[----:B01----:R-:W-:Y:S01]  /*29c50*/  ENDCOLLECTIVE ;  /* 0x000000000000791b */ /* 0x003fe20003800000 */
.L_x_11471:
        /* <DEDUP_REMOVED lines=13> */
.L_x_11472:
[----:B------:R-:W-:Y:S02]  /*29d30*/  IMAD.MOV.U32 R13, RZ, RZ, R24 ;  /* 0x000000ffff0d7224 */ /* 0x000fe400078e0018 */
[----:B------:R-:W-:Y:S01]  /*29d40*/  IMAD.MOV.U32 R12, RZ, RZ, 0x3 ;  /* 0x00000003ff0c7424 */ /* 0x000fe200078e00ff */
[----:B------:R-:W-:-:S13]  /*29d50*/  IADD3 R2, P0, R14, R0, RZ ;  /* 0x000000000e027210 */ /* 0x000fda0007f1e0ff */
[----:B------:R-:W-:Y:S05]  /*29d60*/  WARPSYNC.COLLECTIVE R15, `(.L_x_11473) ;  /* 0x000000000f087348 */ /* 0x000fea0003c00000 */
[----:B------:R0:W1:Y:S02]  /*29d70*/  SHFL.IDX P6, R14, R13, R12, R11 ;  /* 0x0000000c0d0e7389 */ /* 0x00006400000c000b */
[----:B01----:R-:W-:Y:S01]  /*29d80*/  ENDCOLLECTIVE ;  /* 0x000000000000791b */ /* 0x003fe20003800000 */
.L_x_11473:
        /* <DEDUP_REMOVED lines=13> */
.L_x_11474:
[----:B------:R-:W-:Y:S02]  /*29e60*/  IMAD.MOV.U32 R13, RZ, RZ, R24 ;  /* 0x000000ffff0d7224 */ /* 0x000fe400078e0018 */
[----:B------:R-:W-:Y:S01]  /*29e70*/  IMAD.MOV.U32 R12, RZ, RZ, 0x4 ;  /* 0x00000004ff0c7424 */ /* 0x000fe200078e00ff */
[----:B------:R-:W-:-:S13]  /*29e80*/  IADD3 R2, P0, R14, R0, RZ ;  /* 0x000000000e027210 */ /* 0x000fda0007f1e0ff */
[----:B------:R-:W-:Y:S05]  /*29e90*/  WARPSYNC.COLLECTIVE R15, `(.L_x_11475) ;  /* 0x000000000f087348 */ /* 0x000fea0003c00000 */
[----:B------:R0:W1:Y:S02]  /*29ea0*/  SHFL.IDX P6, R14, R13, R12, R11 ;  /* 0x0000000c0d0e7389 */ /* 0x00006400000c000b */
[----:B01----:R-:W-:Y:S01]  /*29eb0*/  ENDCOLLECTIVE ;  /* 0x000000000000791b */ /* 0x003fe20003800000 */
.L_x_11475:
        /* <DEDUP_REMOVED lines=13> */
.L_x_11476:
[----:B------:R-:W-:Y:S02]  /*29f90*/  IMAD.MOV.U32 R13, RZ, RZ, R24 ;  /* 0x000000ffff0d7224 */ /* 0x000fe400078e0018 */
[----:B------:R-:W-:Y:S01]  /*29fa0*/  IMAD.MOV.U32 R12, RZ, RZ, 0x5 ;  /* 0x00000005ff0c7424 */ /* 0x000fe200078e00ff */
[----:B------:R-:W-:-:S13]  /*29fb0*/  IADD3 R2, P0, R14, R0, RZ ;  /* 0x000000000e027210 */ /* 0x000fda0007f1e0ff */
[----:B------:R-:W-:Y:S05]  /*29fc0*/  WARPSYNC.COLLECTIVE R15, `(.L_x_11477) ;  /* 0x000000000f087348 */ /* 0x000fea0003c00000 */
[----:B------:R0:W1:Y:S02]  /*29fd0*/  SHFL.IDX P6, R14, R13, R12, R11 ;  /* 0x0000000c0d0e7389 */ /* 0x00006400000c000b */
[----:B01----:R-:W-:Y:S01]  /*29fe0*/  ENDCOLLECTIVE ;  /* 0x000000000000791b */ /* 0x003fe20003800000 */
.L_x_11477:
        /* <DEDUP_REMOVED lines=13> */
.L_x_11478:
[----:B------:R-:W-:Y:S05]  /*2a0c0*/  BRA `(.L_x_11479) ;  /* 0xffffffbc00f87947 */ /* 0x000fea000383ffff */
.L_x_11365:
        /* <DEDUP_REMOVED lines=8> */
.L_x_11481:
[----:B------:R-:W-:Y:S05]  /*2a150*/  BSYNC B0 ;  /* 0x0000000000007941 */ /* 0x000fea0003800000 */
.L_x_11480:
[----:B------:R-:W-:Y:S05]  /*2a160*/  BRA `(.L_x_11482) ;  /* 0xffffffc000c87947 */ /* 0x000fea000383ffff */
.L_x_11368:
[----:B0-----:R0:W1:Y:S02]  /*2a170*/  SYNCS.PHASECHK.TRANS64.TRYWAIT P0, [R7+URZ+0x32420], R0 ;  /* 0x03242000070075a7 */ /* 0x001064000800017f */
[----:B-1----:R-:W-:Y:S05]  /*2a180*/  @!P0 NANOSLEEP.SYNCS 0x989680 ;  /* 0x009896800000895d */ /* 0x002fea0003900000 */
[----:B------:R-:W1:Y:S02]  /*2a190*/  @!P0 SYNCS.PHASECHK.TRANS64 P0, [R7+URZ+0x32420], R0 ;  /* 0x03242000070085a7 */ /* 0x000e64000800007f */
[----:B-1----:R-:W-:Y:S05]  /*2a1a0*/  @!P0 BRA `(.L_x_11368) ;  /* 0xfffffffc00f08947 */ /* 0x002fea000383ffff */
[----:B------:R-:W-:Y:S05]  /*2a1b0*/  BRA `(.L_x_11483) ;  /* 0xffffffc400107947 */ /* 0x000fea000383ffff */
.L_x_11369:
        /* <DEDUP_REMOVED lines=8> */
[----:B0-23-5:R-:W-:Y:S05]  /*2a240*/  WARPSYNC.COLLECTIVE R15, `(.L_x_11485) ;  /* 0x000000000f087348 */ /* 0x02dfea0003c00000 */
[----:B------:R1:W4:Y:S02]  /*2a250*/  SHFL.IDX P6, R14, R13, R12, R11 ;  /* 0x0000000c0d0e7389 */ /* 0x00032400000c000b */
[----:B012345:R-:W-:Y:S01]  /*2a260*/  ENDCOLLECTIVE ;  /* 0x000000000000791b */ /* 0x03ffe20003800000 */
.L_x_11485:
[----:B------:R-:W-:Y:S05]  /*2a270*/  BSYNC B0 ;  /* 0x0000000000007941 */ /* 0x000fea0003800000 */
.L_x_11484:
[----:B------:R-:W-:Y:S05]  /*2a280*/  BRA `(.L_x_11486) ;  /* 0xffffffc000f87947 */ /* 0x000fea000383ffff */
.L_x_11372:
[----:B------:R-:W-:Y:S01]  /*2a290*/  BSSY B1, `(.L_x_11487) ;  /* 0x0000006000017945 */ /* 0x000fe20003800000 */
[----:B------:R-:W-:-:S07]  /*2a2a0*/  IMAD.MOV.U32 R15, RZ, RZ, -0x1 ;  /* 0xffffffffff0f7424 */ /* 0x000fce00078e00ff */
[----:B0-23-5:R-:W-:Y:S05]  /*2a2b0*/  WARPSYNC.COLLECTIVE R15, `(.L_x_11488) ;  /* 0x000000000f0c7348 */ /* 0x02dfea0003c00000 */
[----:B------:R-:W-:Y:S02]  /*2a2c0*/  ELECT P6, UR62, PT ;  /* 0x00000000003e782f */ /* 0x000fe400038c0000 */
[----:B------:R-:W-:Y:S01]  /*2a2d0*/  MOV R14, UR62 ;  /* 0x0000003e000e7c02 */ /* 0x000fe20008000f00 */
[----:B0-23-5:R-:W-:Y:S10]  /*2a2e0*/  ENDCOLLECTIVE ;  /* 0x000000000000791b */ /* 0x02dff40003800000 */
.L_x_11488:
[----:B------:R-:W-:Y:S05]  /*2a2f0*/  BSYNC B1 ;  /* 0x0000000000017941 */ /* 0x000fea0003800000 */
.L_x_11487:
[----:B------:R-:W-:Y:S05]  /*2a300*/  BRA `(.L_x_11489) ;  /* 0xffffffc000f07947 */ /* 0x000fea000383ffff */
.L_x_11374:
[----:B0-----:R0:W1:Y:S02]  /*2a310*/  SYNCS.PHASECHK.TRANS64.TRYWAIT P1, [R5+URZ+0x32440], R0 ;  /* 0x03244000050075a7 */ /* 0x001064000802017f */
[----:B-1----:R-:W-:Y:S05]  /*2a320*/  @!P1 NANOSLEEP.SYNCS 0x989680 ;  /* 0x009896800000995d */ /* 0x002fea0003900000 */
[----:B------:R-:W1:Y:S02]  /*2a330*/  @!P1 SYNCS.PHASECHK.TRANS64 P1, [R5+URZ+0x32440], R0 ;  /* 0x03244000050095a7 */ /* 0x000e64000802007f */
[----:B-1----:R-:W-:Y:S05]  /*2a340*/  @!P1 BRA `(.L_x_11374) ;  /* 0xfffffffc00f09947 */ /* 0x002fea000383ffff */
[----:B------:R-:W-:Y:S05]  /*2a350*/  BRA `(.L_x_11490) ;  /* 0xffffffc400187947 */ /* 0x000fea000383ffff */
.L_x_11376:
[----:B-1----:R1:W4:Y:S02]  /*2a360*/  SYNCS.PHASECHK.TRANS64.TRYWAIT P1, [R3+URZ+0x32440], R2 ;  /* 0x03244002030075a7 */ /* 0x002324000802017f */
[----:B----4-:R-:W-:Y:S05]  /*2a370*/  @!P1 NANOSLEEP.SYNCS 0x989680 ;  /* 0x009896800000995d */ /* 0x010fea0003900000 */
[----:B------:R-:W4:Y:S02]  /*2a380*/  @!P1 SYNCS.PHASECHK.TRANS64 P1, [R3+URZ+0x32440], R2 ;  /* 0x03244002030095a7 */ /* 0x000f24000802007f */
[----:B----4-:R-:W-:Y:S05]  /*2a390*/  @!P1 BRA `(.L_x_11376) ;  /* 0xfffffffc00f09947 */ /* 0x010fea000383ffff */
[----:B------:R-:W-:Y:S05]  /*2a3a0*/  BRA `(.L_x_11491) ;  /* 0xffffffc400247947 */ /* 0x000fea000383ffff */
.L_x_11378:
[----:B----4-:R4:W0:Y:S02]  /*2a3b0*/  SYNCS.PHASECHK.TRANS64.TRYWAIT P1, [R5+URZ+0x32460], R0 ;  /* 0x03246000050075a7 */ /* 0x010824000802017f */
[----:B0-----:R-:W-:Y:S05]  /*2a3c0*/  @!P1 NANOSLEEP.SYNCS 0x989680 ;  /* 0x009896800000995d */ /* 0x001fea0003900000 */
[----:B------:R-:W0:Y:S02]  /*2a3d0*/  @!P1 SYNCS.PHASECHK.TRANS64 P1, [R5+URZ+0x32460], R0 ;  /* 0x03246000050095a7 */ /* 0x000e24000802007f */
[----:B0-----:R-:W-:Y:S05]  /*2a3e0*/  @!P1 BRA `(.L_x_11378) ;  /* 0xfffffffc00f09947 */ /* 0x001fea000383ffff */
[----:B------:R-:W-:Y:S05]  /*2a3f0*/  BRA `(.L_x_11492) ;  /* 0xffffffc400207947 */ /* 0x000fea000383ffff */
        .type           $_ZN7cutlass13device_kernelIN5flash11enable_sm90INS1_16FlashAttnFwdSm90INS1_25CollectiveMainloopFwdSm90ILi2EN4cute5tupleIJNS5_1CILi1EEES8_S8_EEENS6_IJNS7_ILi128EEENS7_ILi96EEENS7_ILi64EEEEEELi256ENS_10bfloat16_tEfNS_4arch4Sm90ELb0ELb1ELb0ELb0ELb1ELb0ELb1ELb1ELb0ELb1ELb0ELb0EEENS1_21CollectiveEpilogueFwdINS6_IJSA_NS7_ILi256EEESB_EEES9_SE_SG_Li256ELb0ELb1ELb0ELb0EEENS1_30DynamicPersistentTileSchedulerILi256ELi128ELb0ELb1ELb1EEEEEEEEEvNT_6ParamsE$_ZZN5flash25CollectiveMainloopFwdSm90ILi2EN4cute5tupleIJNS1_1CILi1EEES4_S4_EEENS2_IJNS3_ILi128EEENS3_ILi96EEENS3_ILi64EEEEEELi256EN7cutlass10bfloat16_tEfNSA_4arch4Sm90ELb0ELb1ELb0ELb0ELb1ELb0ELb1ELb1ELb0ELb1ELb0ELb0EE3mmaINS_16FlashAttnFwdSm90ISE_NS_21CollectiveEpilogueFwdINS2_IJS6_NS3_ILi256EEES7_EEES5_SB_SD_Li256ELb0ELb1ELb0ELb0EEENS_30DynamicPersistentTileSchedulerILi256ELi128ELb0ELb1ELb1EEEE13SharedStorageENS1_6TensorINS1_11ArrayEngineIfLm128EEENS1_6LayoutINS2_IJNS2_IJNS3_ILi2EEEST_NS3_ILi32EEEEEES4_S4_EEENS2_IJNS2_IJS4_ST_NS3_ILi4EEEEEENS3_ILi0EEESZ_EEEEEEENS_7SoftmaxILi2ELi0EEEEEbRKNSE_6ParamsENSA_13PipelineAsyncILi2EEES19_RNSA_13PipelineStateILj2EEERT0_RT1_iRiRKNS_16SeqlenInfoQKNewKILb0ELb0EEENS2_IJiiiiEEERT_ENKUliT_T0_T1_E_clIZSF_ISO_S12_S14_EbS17_S19_S19_S1C_S1E_S1G_iS1H_S1L_S1M_S1O_EUlRS1P_iE1_NS3_ILb0EEENS3_ILb1EEEEEDaiS1P_S1Q_S1R_,@function
        .size           $_ZN7cutlass13device_kernelIN5flash11enable_sm90INS1_16FlashAttnFwdSm90INS1_25CollectiveMainloopFwdSm90ILi2EN4cute5tupleIJNS5_1CILi1EEES8_S8_EEENS6_IJNS7_ILi128EEENS7_ILi96EEENS7_ILi64EEEEEELi256ENS_10bfloat16_tEfNS_4arch4Sm90ELb0ELb1ELb0ELb0ELb1ELb0ELb1ELb1ELb0ELb1ELb0ELb0EEENS1_21CollectiveEpilogueFwdINS6_IJSA_NS7_ILi256EEESB_EEES9_SE_SG_Li256ELb0ELb1ELb0ELb0EEENS1_30DynamicPersistentTileSchedulerILi256ELi128ELb0ELb1ELb1EEEEEEEEEvNT_6ParamsE$_ZZN5flash25CollectiveMainloopFwdSm90ILi2EN4cute5tupleIJNS1_1CILi1EEES4_S4_EEENS2_IJNS3_ILi128EEENS3_ILi96EEENS3_ILi64EEEEEELi256EN7cutlass10bfloat16_tEfNSA_4arch4Sm90ELb0ELb1ELb0ELb0ELb1ELb0ELb1ELb1ELb0ELb1ELb0ELb0EE3mmaINS_16FlashAttnFwdSm90ISE_NS_21CollectiveEpilogueFwdINS2_IJS6_NS3_ILi256EEES7_EEES5_SB_SD_Li256ELb0ELb1ELb0ELb0EEENS_30DynamicPersistentTileSchedulerILi256ELi128ELb0ELb1ELb1EEEE13SharedStorageENS1_6TensorINS1_11ArrayEngineIfLm128EEENS1_6LayoutINS2_IJNS2_IJNS3_ILi2EEEST_NS3_ILi32EEEEEES4_S4_EEENS2_IJNS2_IJS4_ST_NS3_ILi4EEEEEENS3_ILi0EEESZ_EEEEEEENS_7SoftmaxILi2ELi0EEEEEbRKNSE_6ParamsENSA_13PipelineAsyncILi2EEES19_RNSA_13PipelineStateILj2EEERT0_RT1_iRiRKNS_16SeqlenInfoQKNewKILb0ELb0EEENS2_IJiiiiEEERT_ENKUliT_T0_T1_E_clIZSF_ISO_S12_S14_EbS17_S19_S19_S1C_S1E_S1G_iS1H_S1L_S1M_S1O_EUlRS1P_iE1_NS3_ILb0EEENS3_ILb1EEEEEDaiS1P_S1Q_S1R_,(.L_x_15558 - $_ZN7cutlass13device_kernelIN5flash11enable_sm90INS1_16FlashAttnFwdSm90INS1_25CollectiveMainloopFwdSm90ILi2EN4cute5tupleIJNS5_1CILi1EEES8_S8_EEENS6_IJNS7_ILi128EEENS7_ILi96EEENS7_ILi64EEEEEELi256ENS_10bfloat16_tEfNS_4arch4Sm90ELb0ELb1ELb0ELb0ELb1ELb0ELb1ELb1ELb0ELb1ELb0ELb0EEENS1_21CollectiveEpilogueFwdINS6_IJSA_NS7_ILi256EEESB_EEES9_SE_SG_Li256ELb0ELb1ELb0ELb0EEENS1_30DynamicPersistentTileSchedulerILi256ELi128ELb0ELb1ELb1EEEEEEEEEvNT_6ParamsE$_ZZN5flash25CollectiveMainloopFwdSm90ILi2EN4cute5tupleIJNS1_1CILi1EEES4_S4_EEENS2_IJNS3_ILi128EEENS3_ILi96EEENS3_ILi64EEEEEELi256EN7cutlass10bfloat16_tEfNSA_4arch4Sm90ELb0ELb1ELb0ELb0ELb1ELb0ELb1ELb1ELb0ELb1ELb0ELb0EE3mmaINS_16FlashAttnFwdSm90ISE_NS_21CollectiveEpilogueFwdINS2_IJS6_NS3_ILi256EEES7_EEES5_SB_SD_Li256ELb0ELb1ELb0ELb0EEENS_30DynamicPersistentTileSchedulerILi256ELi128ELb0ELb1ELb1EEEE13SharedStorageENS1_6TensorINS1_11ArrayEngineIfLm128EEENS1_6LayoutINS2_IJNS2_IJNS3_ILi2EEEST_NS3_ILi32EEEEEES4_S4_EEENS2_IJNS2_IJS4_ST_NS3_ILi4EEEEEENS3_ILi0EEESZ_EEEEEEENS_7SoftmaxILi2ELi0EEEEEbRKNSE_6ParamsENSA_13PipelineAsyncILi2EEES19_RNSA_13PipelineStateILj2EEERT0_RT1_iRiRKNS_16SeqlenInfoQKNewKILb0ELb0EEENS2_IJiiiiEEERT_ENKUliT_T0_T1_E_clIZSF_ISO_S12_S14_EbS17_S19_S19_S1C_S1E_S1G_iS1H_S1L_S1M_S1O_EUlRS1P_iE1_NS3_ILb0EEENS3_ILb1EEEEEDaiS1P_S1Q_S1R_)
$_ZN7cutlass13device_kernelIN5flash11enable_sm90INS1_16FlashAttnFwdSm90INS1_25CollectiveMainloopFwdSm90ILi2EN4cute5tupleIJNS5_1CILi1EEES8_S8_EEENS6_IJNS7_ILi128EEENS7_ILi96EEENS7_ILi64EEEEEELi256ENS_10bfloat16_tEfNS_4arch4Sm90ELb0ELb1ELb0ELb0ELb1ELb0ELb1ELb1ELb0ELb1ELb0ELb0EEENS1_21CollectiveEpilogueFwdINS6_IJSA_NS7_ILi256EEESB_EEES9_SE_SG_Li256ELb0ELb1ELb0ELb0EEENS1_30DynamicPersistentTileSchedulerILi256ELi128ELb0ELb1ELb1EEEEEEEEEvNT_6ParamsE$_ZZN5flash25CollectiveMainloopFwdSm90ILi2EN4cute5tupleIJNS1_1CILi1EEES4_S4_EEENS2_IJNS3_ILi128EEENS3_ILi96EEENS3_ILi64EEEEEELi256EN7cutlass10bfloat16_tEfNSA_4arch4Sm90ELb0ELb1ELb0ELb0ELb1ELb0ELb1ELb1ELb0ELb1ELb0ELb0EE3mmaINS_16FlashAttnFwdSm90ISE_NS_21CollectiveEpilogueFwdINS2_IJS6_NS3_ILi256EEES7_EEES5_SB_SD_Li256ELb0ELb1ELb0ELb0EEENS_30DynamicPersistentTileSchedulerILi256ELi128ELb0ELb1ELb1EEEE13SharedStorageENS1_6TensorINS1_11ArrayEngineIfLm128EEENS1_6LayoutINS2_IJNS2_IJNS3_ILi2EEEST_NS3_ILi32EEEEEES4_S4_EEENS2_IJNS2_IJS4_ST_NS3_ILi4EEEEEENS3_ILi0EEESZ_EEEEEEENS_7SoftmaxILi2ELi0EEEEEbRKNSE_6ParamsENSA_13PipelineAsyncILi2EEES19_RNSA_13PipelineStateILj2EEERT0_RT1_iRiRKNS_16SeqlenInfoQKNewKILb0ELb0EEENS2_IJiiiiEEERT_ENKUliT_T0_T1_E_clIZSF_ISO_S12_S14_EbS17_S19_S19_S1C_S1E_S1G_iS1H_S1L_S1M_S1O_EUlRS1P_iE1_NS3_ILb0EEENS3_ILb1EEEEEDaiS1P_S1Q_S1R_:
        /* <DEDUP_REMOVED lines=9> */
[----:B------:R-:W-:Y:S01]  /*2a490*/  R2UR UR5, R5 ;  /* 0x00000000050572ca */ /* 0x000fe200000e0000 */
[----:B--2---:R-:W-:-:S12]  /*2a4a0*/  VIADD R13, R6, 0x1 ;  /* 0x00000001060d7836 */ /* 0x004fd80000000000 */
[----:B------:R-:W2:Y:S01]  /*2a4b0*/  LD.E R6, desc[UR4][R2.64+0x8] ;  /* 0x0000080402067980 */ /* 0x000ea2000c101900 */
[----:B------:R-:W-:-:S13]  /*2a4c0*/  ISETP.NE.AND P0, PT, R13, 0x2, PT ;  /* 0x000000020d00780c */ /* 0x000fda0003f05270 */
[----:B------:R-:W-:Y:S02]  /*2a4d0*/  @!P0 R2UR UR6, R4 ;  /* 0x00000000040682ca */ /* 0x000fe400000e0000 */
[----:B------:R-:W-:-:S13]  /*2a4e0*/  @!P0 R2UR UR7, R5 ;  /* 0x00000000050782ca */ /* 0x000fda00000e0000 */
[----:B------:R-:W3:Y:S01]  /*2a4f0*/  @!P0 LD.E R7, desc[UR6][R2.64+0x4] ;  /* 0x0000040602078980 */ /* 0x000ee2000c101900 */
        /* <DEDUP_REMOVED lines=8> */
[----:B------:R-:W-:Y:S08]  /*2a580*/  ST.E desc[UR4][R2.64], R13 ;  /* 0x0000000d02007985 */ /* 0x000ff0000c101904 */
[----:B------:R-:W-:Y:S01]  /*2a590*/  @!P0 ST.E desc[UR8][R2.64], RZ ;  /* 0x000000ff02008985 */ /* 0x000fe2000c101908 */
[----:B--2---:R-:W-:-:S05]  /*2a5a0*/  VIADD R15, R6, 0x1 ;  /* 0x00000001060f7836 */ /* 0x004fca0000000000 */
[----:B------:R-:W-:Y:S01]  /*2a5b0*/  ST.E desc[UR6][R2.64+0x8], R15 ;  /* 0x0000080f02007985 */ /* 0x000fe2000c101906 */
[----:B---3--:R-:W-:-:S05]  /*2a5c0*/  @!P0 LOP3.LUT R19, R7, 0x1, RZ, 0x3c, !PT ;  /* 0x0000000107138812 */ /* 0x008fca00078e3cff */
        /* <DEDUP_REMOVED lines=11> */
[----:B0-----:R-:W-:-:S07]  /*2a680*/  IMAD.MOV.U32 R19, RZ, RZ, R161 ;  /* 0x000000ffff137224 */ /* 0x001fce00078e00a1 */
[----:B---3--:R0:W5:Y:S04]  /*2a690*/  LD.E R10, desc[UR4][R6.64] ;  /* 0x00000004060a7980 */ /* 0x008168000c101900 */
[----:B------:R0:W5:Y:S01]  /*2a6a0*/  LD.E R12, desc[UR6][R6.64+0x4] ;  /* 0x00000406060c7980 */ /* 0x000162000c101900 */
[----:B--2---:R-:W-:-:S04]  /*2a6b0*/  LOP3.LUT R14, R14, 0x1, RZ, 0xfc, !PT ;  /* 0x000000010e0e7812 */ /* 0x004fc800078efcff */
[----:B------:R-:W-:-:S13]  /*2a6c0*/  ISETP.NE.AND P0, PT, R14, 0x3, PT ;  /* 0x000000030e00780c */ /* 0x000fda0003f05270 */
[----:B0-----:R-:W-:Y:S05]  /*2a6d0*/  @!P0 BRA `(.L_x_11494) ;  /* 0x0000000000048947 */ /* 0x001fea0003800000 */
[----:B------:R-:W-:Y:S01]  /*2a6e0*/  BPT.TRAP 0x1 ;  /* 0x000000040000795c */ /* 0x000fe20000300000 */
.L_x_11494:
[----:B------:R-:W-:Y:S05]  /*2a6f0*/  BSYNC B2 ;  /* 0x0000000000027941 */ /* 0x000fea0003800000 */
.L_x_11493:
        /* <DEDUP_REMOVED lines=17> */
.L_x_11496:
[----:B------:R-:W-:Y:S05]  /*2a810*/  BSYNC B2 ;  /* 0x0000000000027941 */ /* 0x000fea0003800000 */
.L_x_11495:
        /* <DEDUP_REMOVED lines=10> */
.L_x_11498:
[----:B------:R-:W-:Y:S05]  /*2a8c0*/  BSYNC B2 ;  /* 0x0000000000027941 */ /* 0x000fea0003800000 */
.L_x_11497:
        /* <DEDUP_REMOVED lines=18> */
[----:B------:R-:W-:Y:S01]  /*2a9f0*/  WARPGROUP.ARRIVE ;  /* 0x00000000000079c5 */ /* 0x000fe20000000000 */
[----:B------:R-:W-:Y:S01]  /*2aa00*/  IMAD.MOV.U32 R9, RZ, RZ, R15 ;  /* 0x000000ffff097224 */ /* 0x000fe200078e000f */
[----:B------:R-:W-:Y:S01]  /*2aa10*/  R2UR UR8, R4 ;  /* 0x00000000040872ca */ /* 0x000fe200000e0000 */
[----:B------:R-:W-:Y:S01]  /*2aa20*/  IMAD.MOV.U32 R197, RZ, RZ, 0x1 ;  /* 0x00000001ffc57424 */ /* 0x000fe200078e00ff */
[----:B------:R-:W-:-:S02]  /*2aa30*/  R2UR UR6, R8 ;  /* 0x00000000080672ca */ /* 0x000fc400000e0000 */
[----:B------:R-:W-:Y:S02]  /*2aa40*/  R2UR UR7, R9 ;  /* 0x00000000090772ca */ /* 0x000fe400000e0000 */
[C---:B------:R-:W-:Y:S02]  /*2aa50*/  R2UR UR9, R5.reuse ;  /* 0x00000000050972ca */ /* 0x040fe400000e0000 */
[----:B------:R-:W-:Y:S02]  /*2aa60*/  R2UR UR10, R4 ;  /* 0x00000000040a72ca */ /* 0x000fe400000e0000 */
[----:B------:R-:W-:Y:S02]  /*2aa70*/  R2UR UR11, R5 ;  /* 0x00000000050b72ca */ /* 0x000fe400000e0000 */
[----:B---3--:R-:W-:Y:S02]  /*2aa80*/  R2UR UR4, R6 ;  /* 0x00000000060472ca */ /* 0x008fe400000e0000 */
[----:B------:R-:W-:-:S13]  /*2aa90*/  R2UR UR5, R7 ;  /* 0x00000000070572ca */ /* 0x000fda00000e0000 */
[----:B------:R-:W-:Y:S03]  /*2aaa0*/  HGMMA.64x96x16.F32.BF16 R24, gdesc[UR4], RZ, !UPT, gsb0 ;  /* 0x01600000041879f0 */ /* 0x000fe6000c0018ff */
        /* <DEDUP_REMOVED lines=8> */
[C---:B------:R-:W-:Y:S02]  /*2ab30*/  R2UR UR9, R5.reuse ;  /* 0x00000000050972ca */ /* 0x040fe400000e0000 */
[----:B------:R-:W-:Y:S02]  /*2ab40*/  R2UR UR10, R4 ;  /* 0x00000000040a72ca */ /* 0x000fe400000e0000 */
[----:B------:R-:W-:Y:S01]  /*2ab50*/  R2UR UR11, R5 ;  /* 0x00000000050b72ca */ /* 0x000fe200000e0000 */
[----:B--2---:R-:W-:Y:S01]  /*2ab60*/  VIADD R6, R6, 0x2 ;  /* 0x0000000206067836 */ /* 0x004fe20000000000 */
[----:B------:R-:W-:-:S04]  /*2ab70*/  R2UR UR5, R7 ;  /* 0x00000000070572ca */ /* 0x000fc800000e0000 */
[----:B------:R-:W-:-:S13]  /*2ab80*/  R2UR UR4, R6 ;  /* 0x00000000060472ca */ /* 0x000fda00000e0000 */
[----:B------:R-:W-:Y:S03]  /*2ab90*/  HGMMA.64x96x16.F32.BF16 R24, gdesc[UR4], R24, gsb0 ;  /* 0x01600000041879f0 */ /* 0x000fe60008001818 */
        /* <DEDUP_REMOVED lines=47> */
.L_x_11501:
[----:B------:R-:W-:Y:S05]  /*2ae90*/  BSYNC B2 ;  /* 0x0000000000027941 */ /* 0x000fea0003800000 */
.L_x_11500:
        /* <DEDUP_REMOVED lines=17> */
.L_x_11503:
[----:B------:R-:W-:Y:S05]  /*2afb0*/  BSYNC B2 ;  /* 0x0000000000027941 */ /* 0x000fea0003800000 */
.L_x_11502:
        /* <DEDUP_REMOVED lines=10> */
.L_x_11505:
[----:B------:R-:W-:Y:S05]  /*2b060*/  BSYNC B2 ;  /* 0x0000000000027941 */ /* 0x000fea0003800000 */
.L_x_11504:
[----:B------:R-:W2:Y:S04]  /*2b070*/  LDL.64 R14, [R0] ;  /* 0x00000000000e7983 */ /* 0x000ea80000100a00 */
[----:B------:R-:W3:Y:S04]  /*2b080*/  LDL.64 R12, [R0+0x58] ;  /* 0x00005800000c7983 */ /* 0x000ee80000100a00 */
[----:B------:R-:W4:Y:S04]  /*2b090*/  LDL.64 R2, [R0+0x48] ;  /* 0x0000480000027983 */ /* 0x000f280000100a00 */
[----:B0----5:R-:W4:Y:S01]  /*2b0a0*/  LDL.64 R8, [R0+0x50] ;  /* 0x0000500000087983 */ /* 0x021f220000100a00 */
[----:B------:R-:W-:-:S02]  /*2b0b0*/  R2UR UR6, R4 ;  /* 0x00000000040672ca */ /* 0x000fc400000e0000 */
[C---:B------:R-:W-:Y:S02]  /*2b0c0*/  R2UR UR7, R5.reuse ;  /* 0x00000000050772ca */ /* 0x040fe400000e0000 */
[----:B------:R-:W-:Y:S02]  /*2b0d0*/  R2UR UR4, R4 ;  /* 0x00000000040472ca */ /* 0x000fe400000e0000 */
[----:B------:R-:W-:-:S09]  /*2b0e0*/  R2UR UR5, R5 ;  /* 0x00000000050572ca */ /* 0x000fd200000e0000 */
[----:B--2---:R-:W2:Y:S04]  /*2b0f0*/  LD.E R15, desc[UR6][R14.64] ;  /* 0x000000060e0f7980 */ /* 0x004ea8000c101900 */
[----:B---3--:R-:W2:Y:S01]  /*2b100*/  LD.E.64 R6, desc[UR4][R12.64] ;  /* 0x000000040c067980 */ /* 0x008ea2000c101b00 */
[----:B------:R-:W-:Y:S05]  /*2b110*/  WARPSYNC.ALL ;  /* 0x0000000000007948 */ /* 0x000fea0003800000 */
[----:B------:R-:W-:-:S02]  /*2b120*/  R2UR UR6, R4 ;  /* 0x00000000040672ca */ /* 0x000fc400000e0000 */
[C---:B------:R-:W-:Y:S02]  /*2b130*/  R2UR UR7, R5.reuse ;  /* 0x00000000050772ca */ /* 0x040fe400000e0000 */
[----:B------:R-:W-:Y:S02]  /*2b140*/  R2UR UR4, R4 ;  /* 0x00000000040472ca */ /* 0x000fe400000e0000 */
[----:B------:R-:W-:-:S09]  /*2b150*/  R2UR UR5, R5 ;  /* 0x00000000050572ca */ /* 0x000fd200000e0000 */
[----:B----4-:R-:W3:Y:S04]  /*2b160*/  LD.E R10, desc[UR6][R2.64] ;  /* 0x00000006020a7980 */ /* 0x010ee8000c101900 */
[----:B------:R-:W4:Y:S01]  /*2b170*/  LD.E.64 R20, desc[UR4][R8.64] ;  /* 0x0000000408147980 */ /* 0x000f22000c101b00 */
        /* <DEDUP_REMOVED lines=12> */
[----:B------:R-:W-:Y:S03]  /*2b240*/  HGMMA.64x96x16.F32.BF16 R24, gdesc[UR4], R24, UP0, gsb0 ;  /* 0x01600000041879f0 */ /* 0x000fe6000b801818 */
        /* <DEDUP_REMOVED lines=238> */
[----:B------:R-:W-:Y:S03]  /*2c130*/  HGMMA.64x96x16.F32.BF16 R24, gdesc[UR4], R24, gsb0 ;  /* 0x01600000041879f0 */ /* 0x000fe60008001818 */
[----:B------:R-:W-:Y:S02]  /*2c140*/  WARPGROUP.DEPBAR.LE gsb0, 0x0 ;  /* 0x00008000000079c5 */ /* 0x000fe40000010000 */
[----:B------:R0:W-:Y:S04]  /*2c150*/  ST.E desc[UR8][R2.64], R197 ;  /* 0x000000c502007985 */ /* 0x0001e8000c101908 */
[----:B------:R-:W2:Y:S01]  /*2c160*/  LDL.64 R12, [R0+0x18] ;  /* 0x00001800000c7983 */ /* 0x000ea20000100a00 */
[----:B------:R-:W1:Y:S01]  /*2c170*/  S2R R8, SR_TID.X ;  /* 0x0000000000087919 */ /* 0x000e620000002100 */
[----:B------:R-:W-:-:S02]  /*2c180*/  R2UR UR4, R4 ;  /* 0x00000000040472ca */ /* 0x000fc400000e0000 */
[----:B------:R-:W-:Y:S01]  /*2c190*/  R2UR UR5, R5 ;  /* 0x00000000050572ca */ /* 0x000fe200000e0000 */
[----:B------:R-:W3:Y:S01]  /*2c1a0*/  LDL.64 R6, [R0] ;  /* 0x0000000000067983 */ /* 0x000ee20000100a00 */
[----:B-1----:R-:W-:-:S04]  /*2c1b0*/  SHF.R.U32.HI R9, RZ, 0x7, R8 ;  /* 0x00000007ff097819 */ /* 0x002fc80000011608 */
[----:B------:R-:W-:-:S05]  /*2c1c0*/  IADD3 R9, -R9, 0xb, RZ ;  /* 0x0000000b09097810 */ /* 0x000fca0007ffe1ff */
[----:B------:R0:W-:Y:S06]  /*2c1d0*/  BAR.ARV R9, 0x100 ;  /* 0x000400090000751d */ /* 0x0001ec0000002000 */
        /* <DEDUP_REMOVED lines=9> */
.L_x_11508:
[----:B------:R-:W-:Y:S05]  /*2c270*/  BSYNC B2 ;  /* 0x0000000000027941 */ /* 0x000fea0003800000 */
.L_x_11507:
        /* <DEDUP_REMOVED lines=11> */
[----:B0-----:R-:W3:Y:S01]  /*2c330*/  LD.E R6, desc[UR4][R18.64] ;  /* 0x0000000412067980 */ /* 0x001ee2000c101900 */
[----:B------:R-:W-:Y:S01]  /*2c340*/  IMAD.MOV.U32 R3, RZ, RZ, R199 ;  /* 0x000000ffff037224 */ /* 0x000fe200078e00c7 */
[C---:B------:R-:W-:Y:S02]  /*2c350*/  R2UR UR14, R4.reuse ;  /* 0x00000000040e72ca */ /* 0x040fe400000e0000 */
[----:B------:R-:W-:Y:S02]  /*2c360*/  R2UR UR15, R5 ;  /* 0x00000000050f72ca */ /* 0x000fe400000e0000 */
[----:B------:R-:W-:-:S02]  /*2c370*/  R2UR UR10, R4 ;  /* 0x00000000040a72ca */ /* 0x000fc400000e0000 */
        /* <DEDUP_REMOVED lines=9> */
[----:B--2---:R-:W-:Y:S01]  /*2c410*/  ISETP.NE.AND P0, PT, R2, 0x1, PT ;  /* 0x000000010200780c */ /* 0x004fe20003f05270 */
[----:B------:R-:W-:-:S05]  /*2c420*/  IMAD.MOV.U32 R2, RZ, RZ, R185 ;  /* 0x000000ffff027224 */ /* 0x000fca00078e00b9 */
[----:B------:R3:W2:Y:S07]  /*2c430*/  LD.E R15, desc[UR4][R2.64] ;  /* 0x00000004020f7980 */ /* 0x0006ae000c101900 */
[C---:B------:R-:W-:Y:S02]  /*2c440*/  @P0 R2UR UR4, R4.reuse ;  /* 0x00000000040402ca */ /* 0x040fe400000e0000 */
[----:B------:R-:W-:Y:S02]  /*2c450*/  @P0 R2UR UR5, R5 ;  /* 0x00000000050502ca */ /* 0x000fe400000e0000 */
[----:B------:R-:W-:-:S02]  /*2c460*/  @P0 R2UR UR6, R4 ;  /* 0x00000000040602ca */ /* 0x000fc400000e0000 */
        /* <DEDUP_REMOVED lines=9> */
[----:B---3--:R-:W-:-:S04]  /*2c500*/  SHF.R.S32.HI R3, RZ, 0x1f, R6 ;  /* 0x0000001fff037819 */ /* 0x008fc80000011406 */
[----:B------:R-:W-:-:S04]  /*2c510*/  LEA.HI R2, R3, R6, RZ, 0x7 ;  /* 0x0000000603027211 */ /* 0x000fc800078f38ff */
        /* <DEDUP_REMOVED lines=17> */
[----:B------:R-:W-:-:S03]  /*2c630*/  LEA.HI R6, R21, R21, RZ, 0x1 ;  /* 0x0000001515067211 */ /* 0x000fc600078f08ff */
[----:B------:R-:W-:Y:S01]  /*2c640*/  IMAD.IADD R2, R3, 0x1, -R2 ;  /* 0x0000000103027824 */ /* 0x000fe200078e0a02 */
[----:B------:R-:W-:-:S05]  /*2c650*/  LOP3.LUT R6, R6, 0x1ffffffe, RZ, 0xc0, !PT ;  /* 0x1ffffffe06067812 */ /* 0x000fca00078ec0ff */
[----:B------:R-:W-:Y:S01]  /*2c660*/  IMAD.IADD R6, R21, 0x1, -R6 ;  /* 0x0000000115067824 */ /* 0x000fe200078e0a06 */
[----:B----4-:R-:W-:Y:S02]  /*2c670*/  ISETP.GE.AND P1, PT, R77, 0x1, PT ;  /* 0x000000014d00780c */ /* 0x010fe40003f26270 */
[----:B------:R-:W-:Y:S01]  /*2c680*/  LOP3.LUT R76, RZ, R76, RZ, 0x33, !PT ;  /* 0x0000004cff4c7212 */ /* 0x000fe200078e33ff */
[----:B------:R-:W-:Y:S01]  /*2c690*/  BSSY B2, `(.L_x_11509) ;  /* 0x0000036000027945 */ /* 0x000fe20003800000 */
[----:B------:R-:W-:Y:S02]  /*2c6a0*/  IMAD R78, R11, -0x60, R78 ;  /* 0xffffffa00b4e7824 */ /* 0x000fe400078e024e */
[----:B--2---:R-:W-:-:S04]  /*2c6b0*/  IMAD R10, R15, 0x8, R10 ;  /* 0x000000080f0a7824 */ /* 0x004fc800078e020a */
[----:B------:R-:W-:-:S04]  /*2c6c0*/  IMAD.U32 R13, R10, 0x10, R13 ;  /* 0x000000100a0d7824 */ /* 0x000fc800078e000d */
[----:B------:R-:W-:-:S04]  /*2c6d0*/  IMAD R13, R2, 0x40, R13 ;  /* 0x00000040020d7824 */ /* 0x000fc800078e020d */
[----:B------:R-:W-:-:S04]  /*2c6e0*/  IMAD R6, R6, 0x8, R13 ;  /* 0x0000000806067824 */ /* 0x000fc800078e020d */
[----:B------:R-:W-:-:S05]  /*2c6f0*/  @P0 IMAD.HI.U32 R73, R6, R73, RZ ;  /* 0x0000004906490227 */ /* 0x000fca00078e00ff */
[----:B------:R-:W-:Y:S01]  /*2c700*/  @P0 SHF.R.U32.HI R6, RZ, R20, R73 ;  /* 0x00000014ff060219 */ /* 0x000fe20000011649 */
[----:B------:R-:W-:Y:S01]  /*2c710*/  IMAD.MOV.U32 R10, RZ, RZ, -0x60 ;  /* 0xffffffa0ff0a7424 */ /* 0x000fe200078e00ff */
[----:B------:R-:W-:-:S03]  /*2c720*/  LOP3.LUT R2, R9, 0x7ffffffc, RZ, 0xc0, !PT ;  /* 0x7ffffffc09027812 */ /* 0x000fc600078ec0ff */
[----:B------:R-:W0:Y:S01]  /*2c730*/  SHFL.IDX PT, R15, R6, RZ, 0x1c1f ;  /* 0x001c1fff060f7589 */ /* 0x000e2200000e0000 */
[----:B------:R-:W-:Y:S02]  /*2c740*/  IMAD R3, R11, R10, 0x1 ;  /* 0x000000010b037424 */ /* 0x000fe400078e020a */
[----:B------:R-:W-:-:S04]  /*2c750*/  IMAD.IADD R2, R7, 0x1, -R2 ;  /* 0x0000000107027824 */ /* 0x000fc800078e0a02 */
[----:B------:R-:W-:-:S05]  /*2c760*/  IMAD R2, R2, -0x2, R3 ;  /* 0xfffffffe02027824 */ /* 0x000fca00078e0203 */
[----:B------:R-:W-:Y:S01]  /*2c770*/  IADD3 R3, -R72, R2, R75 ;  /* 0x0000000248037210 */ /* 0x000fe20007ffe14b */
[----:B------:R-:W-:-:S04]  /*2c780*/  VIADD R13, R2, 0xffffffff ;  /* 0xffffffff020d7836 */ /* 0x000fc80000000000 */
        /* <DEDUP_REMOVED lines=21> */
.L_x_11514:
[----:B------:R-:W-:Y:S05]  /*2c8e0*/  BSYNC B4 ;  /* 0x0000000000047941 */ /* 0x000fea0003800000 */
.L_x_11513:
[----:B------:R-:W-:Y:S01]  /*2c8f0*/  LOP3.LUT R10, RZ, R10, RZ, 0x33, !PT ;  /* 0x0000000aff0a7212 */ /* 0x000fe200078e33ff */
[----:B------:R-:W-:Y:S06]  /*2c900*/  BRA `(.L_x_11515) ;  /* 0x0000000000287947 */ /* 0x000fec0003800000 */
.L_x_11512:
        /* <DEDUP_REMOVED lines=10> */
.L_x_11515:
[----:B------:R-:W-:Y:S05]  /*2c9b0*/  BSYNC B3 ;  /* 0x0000000000037941 */ /* 0x000fea0003800000 */
.L_x_11511:
[----:B------:R-:W-:-:S05]  /*2c9c0*/  IMAD R10, R77, R10, R13 ;  /* 0x0000000a4d0a7224 */ /* 0x000fca00078e020d */
[----:B------:R-:W-:Y:S02]  /*2c9d0*/  VIMNMX R3, R3, R10, !PT ;  /* 0x0000000a03037248 */ /* 0x000fe40007fe0100 */
[----:B------:R-:W-:-:S07]  /*2c9e0*/  VIADDMNMX R2, R10, R77, R2, PT ;  /* 0x0000004d0a027246 */ /* 0x000fce0003800102 */
.L_x_11510:
[----:B------:R-:W-:Y:S05]  /*2c9f0*/  BSYNC B2 ;  /* 0x0000000000027941 */ /* 0x000fea0003800000 */
.L_x_11509:
[C---:B------:R-:W-:Y:S01]  /*2ca00*/  ISETP.GE.AND P1, PT, R78.reuse, 0x9, PT ;  /* 0x000000094e00780c */ /* 0x040fe20003f26270 */
[----:B------:R-:W-:Y:S01]  /*2ca10*/  BSSY B2, `(.L_x_11516) ;  /* 0x0000098000027945 */ /* 0x000fe20003800000 */
        /* <DEDUP_REMOVED lines=114> */
[----:B------:R-:W-:Y:S01]  /*2d140*/  ISETP.GE.AND P6, PT, R77, 0x1, PT ;  /* 0x000000014d00780c */ /* 0x000fe20003fc6270 */
[--C-:B0-----:R-:W-:Y:S02]  /*2d150*/  IMAD.IADD R14, R74, 0x1, R3.reuse ;  /* 0x000000014a0e7824 */ /* 0x101fe400078e0203 */
[----:B------:R-:W-:-:S10]  /*2d160*/  IMAD.IADD R9, R76, 0x1, R3 ;  /* 0x000000014c097824 */ /* 0x000fd400078e0203 */
        /* <DEDUP_REMOVED lines=17> */
.L_x_11521:
[----:B------:R-:W-:Y:S05]  /*2d280*/  BSYNC B4 ;  /* 0x0000000000047941 */ /* 0x000fea0003800000 */
.L_x_11520:
[----:B------:R-:W-:Y:S01]  /*2d290*/  LOP3.LUT R72, RZ, R72, RZ, 0x33, !PT ;  /* 0x00000048ff487212 */ /* 0x000fe200078e33ff */
[----:B------:R-:W-:Y:S06]  /*2d2a0*/  BRA `(.L_x_11522) ;  /* 0x0000000000287947 */ /* 0x000fec0003800000 */
.L_x_11519:
        /* <DEDUP_REMOVED lines=10> */
.L_x_11522:
[----:B------:R-:W-:Y:S05]  /*2d350*/  BSYNC B3 ;  /* 0x0000000000037941 */ /* 0x000fea0003800000 */
.L_x_11518:
[----:B------:R-:W-:-:S05]  /*2d360*/  IMAD R72, R77, R72, R13 ;  /* 0x000000484d487224 */ /* 0x000fca00078e020d */
[----:B------:R-:W-:Y:S02]  /*2d370*/  VIADDMNMX R14, R72, R77, R14, PT ;  /* 0x0000004d480e7246 */ /* 0x000fe4000380010e */
[----:B------:R-:W-:-:S07]  /*2d380*/  VIMNMX R9, R9, R72, !PT ;  /* 0x0000004809097248 */ /* 0x000fce0007fe0100 */
.L_x_11517:
[----:B------:R-:W-:Y:S05]  /*2d390*/  BSYNC B2 ;  /* 0x0000000000027941 */ /* 0x000fea0003800000 */
.L_x_11516:
        /* <DEDUP_REMOVED lines=9> */
[----:B------:R-:W-:Y:S02]  /*2d430*/  ISETP.LT.OR P1, PT, R14, 0x9, P1 ;  /* 0x000000090e00780c */ /* 0x000fe40000f21670 */
        /* <DEDUP_REMOVED lines=59> */
[----:B------:R-:W-:-:S04]  /*2d7f0*/  ISETP.LT.OR P0, PT, R14, 0x1, P0 ;  /* 0x000000010e00780c */ /* 0x000fc80000701670 */
[----:B------:R-:W-:Y:S02]  /*2d800*/  FSEL R26, R26, -INF , !P0 ;  /* 0xff8000001a1a7808 */ /* 0x000fe40004000000 */
[----:B------:R-:W-:Y:S01]  /*2d810*/  ISETP.NE.AND P0, PT, R89, RZ, PT ;  /* 0x000000ff5900720c */ /* 0x000fe20003f05270 */
[----:B--2---:R-:W2:Y:S03]  /*2d820*/  LD.E.64 R2, desc[UR4][R6.64] ;  /* 0x0000000406027980 */ /* 0x004ea6000c101b00 */
[C---:B------:R-:W-:Y:S02]  /*2d830*/  ISETP.GT.AND P0, PT, R9.reuse, 0x41, !P0 ;  /* 0x000000410900780c */ /* 0x040fe40004704270 */
[C---:B------:R-:W-:Y:S01]  /*2d840*/  ISETP.GT.AND P1, PT, R9.reuse, 0x48, !P1 ;  /* 0x000000480900780c */ /* 0x040fe20004f24270 */
[----:B------:R-:W3:Y:S01]  /*2d850*/  LD.E R72, desc[UR4][R6.64+0x20] ;  /* 0x0000200406487980 */ /* 0x000ee2000c101900 */
[----:B------:R-:W-:-:S02]  /*2d860*/  ISETP.GT.AND P2, PT, R9, 0x49, !P2 ;  /* 0x000000490900780c */ /* 0x000fc40005744270 */
[C---:B------:R-:W-:Y:S01]  /*2d870*/  ISETP.GT.AND P3, PT, R9.reuse, 0x50, !P3 ;  /* 0x000000500900780c */ /* 0x040fe20005f64270 */
[----:B------:R-:W4:Y:S01]  /*2d880*/  LD.E R19, desc[UR4][R6.64+0x10] ;  /* 0x0000100406137980 */ /* 0x000f22000c101900 */
[C---:B------:R-:W-:Y:S02]  /*2d890*/  ISETP.GT.AND P4, PT, R9.reuse, 0x51, !P4 ;  /* 0x000000510900780c */ /* 0x040fe40006784270 */
[C---:B------:R-:W-:Y:S02]  /*2d8a0*/  ISETP.GT.AND P5, PT, R9.reuse, 0x58, !P5 ;  /* 0x000000580900780c */ /* 0x040fe40006fa4270 */
[----:B------:R-:W-:Y:S02]  /*2d8b0*/  ISETP.GT.AND P6, PT, R9, 0x59, !P6 ;  /* 0x000000590900780c */ /* 0x000fe400077c4270 */
[C---:B------:R-:W-:Y:S02]  /*2d8c0*/  ISETP.LT.OR P0, PT, R14.reuse, 0x42, P0 ;  /* 0x000000420e00780c */ /* 0x040fe40000701670 */
[----:B------:R-:W-:-:S02]  /*2d8d0*/  ISETP.LT.OR P1, PT, R14, 0x49, P1 ;  /* 0x000000490e00780c */ /* 0x000fc40000f21670 */
[----:B------:R-:W-:Y:S02]  /*2d8e0*/  FSEL R59, R59, -INF , !P0 ;  /* 0xff8000003b3b7808 */ /* 0x000fe40004000000 */
[----:B------:R-:W-:Y:S02]  /*2d8f0*/  ISETP.LT.OR P2, PT, R14, 0x4a, P2 ;  /* 0x0000004a0e00780c */ /* 0x000fe40001741670 */
[----:B------:R-:W-:Y:S02]  /*2d900*/  FSEL R62, R62, -INF , !P1 ;  /* 0xff8000003e3e7808 */ /* 0x000fe40004800000 */
[C---:B------:R-:W-:Y:S02]  /*2d910*/  ISETP.LT.OR P3, PT, R14.reuse, 0x51, P3 ;  /* 0x000000510e00780c */ /* 0x040fe40001f61670 */
[----:B------:R-:W-:Y:S02]  /*2d920*/  FSEL R63, R63, -INF , !P2 ;  /* 0xff8000003f3f7808 */ /* 0x000fe40005000000 */
[----:B------:R-:W-:-:S02]  /*2d930*/  ISETP.LT.OR P4, PT, R14, 0x52, P4 ;  /* 0x000000520e00780c */ /* 0x000fc40002781670 */
[----:B------:R-:W-:Y:S02]  /*2d940*/  FSEL R66, R66, -INF , !P3 ;  /* 0xff80000042427808 */ /* 0x000fe40005800000 */
[C---:B------:R-:W-:Y:S02]  /*2d950*/  ISETP.LT.OR P5, PT, R14.reuse, 0x59, P5 ;  /* 0x000000590e00780c */ /* 0x040fe40002fa1670 */
[----:B------:R-:W-:Y:S02]  /*2d960*/  ISETP.LT.OR P6, PT, R14, 0x5a, P6 ;  /* 0x0000005a0e00780c */ /* 0x000fe400037c1670 */
[----:B------:R-:W-:Y:S02]  /*2d970*/  FSEL R67, R67, -INF , !P4 ;  /* 0xff80000043437808 */ /* 0x000fe40006000000 */
[----:B------:R-:W-:Y:S02]  /*2d980*/  FSEL R70, R70, -INF , !P5 ;  /* 0xff80000046467808 */ /* 0x000fe40006800000 */
[----:B------:R-:W-:-:S02]  /*2d990*/  R2UR UR6, R4 ;  /* 0x00000000040672ca */ /* 0x000fc400000e0000 */
[----:B------:R-:W-:Y:S02]  /*2d9a0*/  R2UR UR7, R5 ;  /* 0x00000000050772ca */ /* 0x000fe400000e0000 */
        /* <DEDUP_REMOVED lines=49> */
[----:B------:R-:W-:-:S05]  /*2dcc0*/  FMNMX.FTZ R21, R71, R14, !PT ;  /* 0x0000000e47157209 */ /* 0x000fca0007810000 */
[----:B------:R1:W-:Y:S04]  /*2dcd0*/  ST.E.64 desc[UR4][R6.64], R20 ;  /* 0x0000001406007985 */ /* 0x0003e8000c101b04 */
[----:B------:R-:W2:Y:S01]  /*2dce0*/  LD.E R24, desc[UR6][R6.64+0x4] ;  /* 0x0000040606187980 */ /* 0x000ea2000c101900 */
[----:B0-----:R-:W-:-:S03]  /*2dcf0*/  FMNMX.FTZ R9, R20, R9, !PT ;  /* 0x0000000914097209 */ /* 0x001fc60007810000 */
[----:B-1----:R-:W4:Y:S04]  /*2dd00*/  LD.E R20, desc[UR6][R6.64+0x14] ;  /* 0x0000140606147980 */ /* 0x002f28000c101900 */
[----:B------:R-:W0:Y:S02]  /*2dd10*/  SHFL.BFLY PT, R14, R9, 0x1, 0x1f ;  /* 0x0c201f00090e7f89 */ /* 0x000e2400000e0000 */
[----:B0-----:R-:W-:-:S05]  /*2dd20*/  FMNMX.FTZ R13, R9, R14, !PT ;  /* 0x0000000e090d7209 */ /* 0x001fca0007810000 */
[----:B------:R-:W-:Y:S04]  /*2dd30*/  ST.E desc[UR4][R6.64], R13 ;  /* 0x0000000d06007985 */ /* 0x000fe8000c101904 */
[----:B------:R-:W3:Y:S01]  /*2dd40*/  LD.E R15, desc[UR6][R6.64] ;  /* 0x00000006060f7980 */ /* 0x000ee2000c101900 */
[----:B------:R-:W-:Y:S02]  /*2dd50*/  R2UR UR8, R4 ;  /* 0x00000000040872ca */ /* 0x000fe400000e0000 */
[----:B------:R-:W-:Y:S01]  /*2dd60*/  R2UR UR9, R5 ;  /* 0x00000000050972ca */ /* 0x000fe200000e0000 */
[----:B--2---:R-:W0:Y:S02]  /*2dd70*/  SHFL.BFLY PT, R9, R24, 0x2, 0x1f ;  /* 0x0c401f0018097f89 */ /* 0x004e2400000e0000 */
[----:B0-----:R-:W-:-:S05]  /*2dd80*/  FMNMX.FTZ R9, R9, R24, !PT ;  /* 0x0000001809097209 */ /* 0x001fca0007810000 */
[----:B------:R-:W0:Y:S01]  /*2dd90*/  SHFL.BFLY PT, R14, R9, 0x1, 0x1f ;  /* 0x0c201f00090e7f89 */ /* 0x000e2200000e0000 */
[----:B---3--:R-:W-:Y:S02]  /*2dda0*/  FSETP.NEU.FTZ.AND P0, PT, R15, -INF , PT ;  /* 0xff8000000f00780b */ /* 0x008fe40003f1d000 */
[----:B0-----:R-:W-:Y:S02]  /*2ddb0*/  FMNMX.FTZ R13, R9, R14, !PT ;  /* 0x0000000e090d7209 */ /* 0x001fe40007810000 */
[----:B------:R-:W-:Y:S02]  /*2ddc0*/  FSEL R15, R15, RZ, P0 ;  /* 0x000000ff0f0f7208 */ /* 0x000fe40000000000 */
[----:B------:R-:W-:-:S03]  /*2ddd0*/  FSETP.NEU.FTZ.AND P0, PT, R13, -INF , PT ;  /* 0xff8000000d00780b */ /* 0x000fc60003f1d000 */
[----:B------:R-:W-:Y:S01]  /*2dde0*/  FADD.FTZ R15, R2, -R15 ;  /* 0x8000000f020f7221 */ /* 0x000fe20000010000 */
[----:B------:R-:W-:-:S05]  /*2ddf0*/  FSEL R2, R13, RZ, P0 ;  /* 0x000000ff0d027208 */ /* 0x000fca0000000000 */
[----:B------:R-:W-:Y:S01]  /*2de00*/  FADD.FTZ R3, R3, -R2 ;  /* 0x8000000203037221 */ /* 0x000fe20000010000 */
[----:B------:R-:W-:-:S03]  /*2de10*/  FMUL.FTZ R15, R15, R72 ;  /* 0x000000480f0f7220 */ /* 0x000fc60000410000 */
[----:B------:R-:W-:Y:S01]  /*2de20*/  FMUL.FTZ R72, R72, R3 ;  /* 0x0000000348487220 */ /* 0x000fe20000410000 */
[----:B------:R-:W4:Y:S08]  /*2de30*/  MUFU.EX2 R24, R15 ;  /* 0x0000000f00187308 */ /* 0x000f300000000800 */
[----:B------:R-:W0:Y:S01]  /*2de40*/  MUFU.EX2 R9, R72 ;  /* 0x0000004800097308 */ /* 0x000e220000000800 */
[----:B------:R-:W-:Y:S01]  /*2de50*/  ST.E desc[UR4][R6.64+0x4], R13 ;  /* 0x0000040d06007985 */ /* 0x000fe2000c101904 */
[----:B----4-:R-:W-:Y:S01]  /*2de60*/  FMUL.FTZ R19, R24, R19 ;  /* 0x0000001318137220 */ /* 0x010fe20000410000 */
[----:B0-----:R-:W-:-:S04]  /*2de70*/  FMUL.FTZ R21, R9, R20 ;  /* 0x0000001409157220 */ /* 0x001fc80000410000 */
[----:B------:R-:W-:Y:S04]  /*2de80*/  ST.E desc[UR6][R6.64+0x10], R19 ;  /* 0x0000101306007985 */ /* 0x000fe8000c101906 */
[----:B------:R0:W-:Y:S04]  /*2de90*/  ST.E desc[UR8][R6.64+0x14], R21 ;  /* 0x0000141506007985 */ /* 0x0001e8000c101908 */
[----:B------:R-:W2:Y:S04]  /*2dea0*/  LDL.64 R2, [R0+0x70] ;  /* 0x0000700000027983 */ /* 0x000ea80000100a00 */
[----:B--2---:R-:W0:Y:S04]  /*2deb0*/  LD.E R73, desc[UR6][R2.64+0x20] ;  /* 0x0000200602497980 */ /* 0x004e28000c101900 */
[----:B------:R-:W0:Y:S04]  /*2dec0*/  LD.E R14, desc[UR4][R2.64] ;  /* 0x00000004020e7980 */ /* 0x000e28000c101900 */
[----:B------:R-:W2:Y:S04]  /*2ded0*/  LD.E R72, desc[UR4][R2.64+0x4] ;  /* 0x0000040402487980 */ /* 0x000ea8000c101900 */
[----:B------:R-:W3:Y:S04]  /*2dee0*/  LD.E R15, desc[UR4][R2.64+0x10] ;  /* 0x00001004020f7980 */ /* 0x000ee8000c101900 */
[----:B------:R-:W4:Y:S01]  /*2def0*/  LD.E R74, desc[UR6][R2.64+0x14] ;  /* 0x00001406024a7980 */ /* 0x000f22000c101900 */
[C---:B0-----:R-:W-:Y:S01]  /*2df00*/  FMUL.FTZ R6, R14.reuse, R73 ;  /* 0x000000490e067220 */ /* 0x041fe20000410000 */
[----:B------:R-:W-:-:S04]  /*2df10*/  FSETP.NEU.FTZ.AND P0, PT, R14, -INF , PT ;  /* 0xff8000000e00780b */ /* 0x000fc80003f1d000 */
[----:B------:R-:W-:Y:S01]  /*2df20*/  FSEL R6, R6, RZ, P0 ;  /* 0x000000ff06067208 */ /* 0x000fe20000000000 */
[----:B--2---:R-:W-:Y:S01]  /*2df30*/  FMUL.FTZ R7, R73, R72 ;  /* 0x0000004849077220 */ /* 0x004fe20000410000 */
[----:B------:R-:W-:-:S03]  /*2df40*/  FSETP.NEU.FTZ.AND P0, PT, R72, -INF , PT ;  /* 0xff8000004800780b */ /* 0x000fc60003f1d000 */
        /* <DEDUP_REMOVED lines=24> */
[----:B------:R-:W-:-:S05]  /*2e0d0*/  FSEL R6, R7, RZ, P0 ;  /* 0x000000ff07067208 */ /* 0x000fca0000000000 */
[-CC-:B------:R-:W-:Y:S01]  /*2e0e0*/  FFMA.FTZ R153, R26, R73.reuse, -R6.reuse ;  /* 0x000000491a997223 */ /* 0x180fe20000010806 */
[-CC-:B------:R-:W-:Y:S01]  /*2e0f0*/  FFMA.FTZ R26, R10, R73.reuse, -R6.reuse ;  /* 0x000000490a1a7223 */ /* 0x180fe20000010806 */
[----:B------:R-:W3:Y:S01]  /*2e100*/  MUFU.EX2 R152, R152 ;  /* 0x0000009800987308 */ /* 0x000ee20000000800 */
[-CC-:B------:R-:W-:Y:S01]  /*2e110*/  FFMA.FTZ R155, R30, R73.reuse, -R6.reuse ;  /* 0x000000491e9b7223 */ /* 0x180fe20000010806 */
[----:B------:R-:W-:-:S06]  /*2e120*/  FFMA.FTZ R28, R31, R73, -R6 ;  /* 0x000000491f1c7223 */ /* 0x000fcc0000010806 */
[----:B------:R-:W4:Y:S01]  /*2e130*/  MUFU.EX2 R153, R153 ;  /* 0x0000009900997308 */ /* 0x000f220000000800 */
[----:B------:R-:W-:-:S07]  /*2e140*/  FFMA.FTZ R157, R34, R73, -R6 ;  /* 0x00000049229d7223 */ /* 0x000fce0000010806 */
[----:B------:R-:W0:Y:S08]  /*2e150*/  MUFU.EX2 R25, R25 ;  /* 0x0000001900197308 */ /* 0x000e300000000800 */
[----:B------:R-:W1:Y:S01]  /*2e160*/  MUFU.EX2 R26, R26 ;  /* 0x0000001a001a7308 */ /* 0x000e620000000800 */
[----:B------:R-:W-:-:S07]  /*2e170*/  FFMA.FTZ R156, R35, R73, -R6 ;  /* 0x00000049239c7223 */ /* 0x000fce0000010806 */
[----:B------:R-:W2:Y:S08]  /*2e180*/  MUFU.EX2 R154, R154 ;  /* 0x0000009a009a7308 */ /* 0x000eb00000000800 */
[----:B------:R-:W2:Y:S01]  /*2e190*/  MUFU.EX2 R155, R155 ;  /* 0x0000009b009b7308 */ /* 0x000ea20000000800 */
[----:B---3--:R-:W-:Y:S01]  /*2e1a0*/  FADD.FTZ R14, R152, R15 ;  /* 0x0000000f980e7221 */ /* 0x008fe20000010000 */
[----:B----4-:R-:W-:-:S06]  /*2e1b0*/  FADD.FTZ R7, R153, R74 ;  /* 0x0000004a99077221 */ /* 0x010fcc0000010000 */
[----:B------:R-:W3:Y:S01]  /*2e1c0*/  MUFU.EX2 R27, R27 ;  /* 0x0000001b001b7308 */ /* 0x000ee20000000800 */
[----:B------:R-:W-:-:S07]  /*2e1d0*/  FFMA.FTZ R10, R38, R73, -R6 ;  /* 0x00000049260a7223 */ /* 0x000fce0000010806 */
[----:B------:R-:W4:Y:S01]  /*2e1e0*/  MUFU.EX2 R28, R28 ;  /* 0x0000001c001c7308 */ /* 0x000f220000000800 */
[----:B0-----:R-:W-:Y:S01]  /*2e1f0*/  FADD.FTZ R15, R25, R14 ;  /* 0x0000000e190f7221 */ /* 0x001fe20000010000 */
[----:B-1----:R-:W-:-:S06]  /*2e200*/  FADD.FTZ R14, R26, R7 ;  /* 0x000000071a0e7221 */ /* 0x002fcc0000010000 */
[----:B------:R-:W0:Y:S01]  /*2e210*/  MUFU.EX2 R21, R21 ;  /* 0x0000001500157308 */ /* 0x000e220000000800 */
[----:B------:R-:W-:-:S07]  /*2e220*/  FFMA.FTZ R158, R39, R73, -R6 ;  /* 0x00000049279e7223 */ /* 0x000fce0000010806 */
[----:B------:R-:W1:Y:S01]  /*2e230*/  MUFU.EX2 R157, R157 ;  /* 0x0000009d009d7308 */ /* 0x000e620000000800 */
[----:B--2---:R-:W-:Y:S01]  /*2e240*/  FADD.FTZ R30, R154, R15 ;  /* 0x0000000f9a1e7221 */ /* 0x004fe20000010000 */
[----:B------:R-:W-:-:S06]  /*2e250*/  FADD.FTZ R7, R155, R14 ;  /* 0x0000000e9b077221 */ /* 0x000fcc0000010000 */
[----:B------:R-:W2:Y:S01]  /*2e260*/  MUFU.EX2 R20, R20 ;  /* 0x0000001400147308 */ /* 0x000ea20000000800 */
[----:B------:R-:W-:-:S07]  /*2e270*/  FFMA.FTZ R169, R42, R73, -R6 ;  /* 0x000000492aa97223 */ /* 0x000fce0000010806 */
        /* <DEDUP_REMOVED lines=78> */
[----:B------:R-:W3:Y:S08]  /*2e760*/  MUFU.EX2 R188, R188 ;  /* 0x000000bc00bc7308 */ /* 0x000ef00000000800 */
[----:B------:R-:W4:Y:S01]  /*2e770*/  MUFU.EX2 R162, R162 ;  /* 0x000000a200a27308 */ /* 0x000f220000000800 */
[----:B0-----:R-:W-:Y:S01]  /*2e780*/  FADD.FTZ R6, R182, R7 ;  /* 0x00000007b6067221 */ /* 0x001fe20000010000 */
[----:B-1----:R-:W-:-:S06]  /*2e790*/  FADD.FTZ R30, R14, R29 ;  /* 0x0000001d0e1e7221 */ /* 0x002fcc0000010000 */
[----:B------:R-:W0:Y:S08]  /*2e7a0*/  MUFU.EX2 R187, R187 ;  /* 0x000000bb00bb7308 */ /* 0x000e300000000800 */
[----:B------:R-:W1:Y:S01]  /*2e7b0*/  MUFU.EX2 R160, R160 ;  /* 0x000000a000a07308 */ /* 0x000e620000000800 */
[----:B--2---:R-:W-:Y:S01]  /*2e7c0*/  FADD.FTZ R7, R189, R6 ;  /* 0x00000006bd077221 */ /* 0x004fe20000010000 */
[----:B------:R-:W-:-:S06]  /*2e7d0*/  FADD.FTZ R29, R163, R30 ;  /* 0x0000001ea31d7221 */ /* 0x000fcc0000010000 */
[----:B------:R-:W2:Y:S08]  /*2e7e0*/  MUFU.EX2 R186, R186 ;  /* 0x000000ba00ba7308 */ /* 0x000eb00000000800 */
[----:B------:R-:W2:Y:S01]  /*2e7f0*/  MUFU.EX2 R159, R159 ;  /* 0x0000009f009f7308 */ /* 0x000ea20000000800 */
[----:B---3--:R-:W-:Y:S01]  /*2e800*/  FADD.FTZ R6, R188, R7 ;  /* 0x00000007bc067221 */ /* 0x008fe20000010000 */
[----:B----4-:R-:W-:-:S03]  /*2e810*/  FADD.FTZ R29, R162, R29 ;  /* 0x0000001da21d7221 */ /* 0x010fc60000010000 */
[----:B0-----:R-:W-:Y:S01]  /*2e820*/  FADD.FTZ R7, R187, R6 ;  /* 0x00000006bb077221 */ /* 0x001fe20000010000 */
[----:B-1----:R-:W-:-:S03]  /*2e830*/  FADD.FTZ R6, R160, R29 ;  /* 0x0000001da0067221 */ /* 0x002fc60000010000 */
[----:B--2---:R-:W-:Y:S01]  /*2e840*/  FADD.FTZ R29, R186, R7 ;  /* 0x00000007ba1d7221 */ /* 0x004fe20000010000 */
[----:B------:R-:W-:-:S04]  /*2e850*/  FADD.FTZ R31, R159, R6 ;  /* 0x000000069f1f7221 */ /* 0x000fc80000010000 */
[----:B------:R-:W-:Y:S04]  /*2e860*/  ST.E desc[UR4][R2.64+0x10], R29 ;  /* 0x0000101d02007985 */ /* 0x000fe8000c101904 */
[----:B------:R0:W-:Y:S04]  /*2e870*/  ST.E desc[UR6][R2.64+0x14], R31 ;  /* 0x0000141f02007985 */ /* 0x0001e8000c101906 */
[----:B------:R-:W2:Y:S01]  /*2e880*/  LDL.64 R6, [R0+0x80] ;  /* 0x0000800000067983 */ /* 0x000ea20000100a00 */
        /* <DEDUP_REMOVED lines=8> */
[----:B--2---:R-:W2:Y:S04]  /*2e910*/  LD.E R85, desc[UR4][R6.64] ;  /* 0x0000000406557980 */ /* 0x004ea8000c101900 */
[----:B------:R-:W3:Y:S04]  /*2e920*/  LD.E R87, desc[UR6][R6.64+0x4] ;  /* 0x0000040606577980 */ /* 0x000ee8000c101900 */
        /* <DEDUP_REMOVED lines=35> */
[----:B------:R-:W-:-:S03]  /*2eb60*/  R2UR UR18, R4 ;  /* 0x00000000041272ca */ /* 0x000fc600000e0000 */
[----:B------:R-:W4:Y:S01]  /*2eb70*/  LD.E R49, desc[UR4][R6.64+0x124] ;  /* 0x0001240406317980 */ /* 0x000f22000c101900 */
[----:B------:R-:W-:-:S03]  /*2eb80*/  R2UR UR19, R5 ;  /* 0x00000000051372ca */ /* 0x000fc600000e0000 */
[----:B------:R-:W4:Y:S01]  /*2eb90*/  LD.E R51, desc[UR14][R6.64+0x130] ;  /* 0x0001300e06337980 */ /* 0x000f22000c101900 */
[----:B------:R-:W-:-:S03]  /*2eba0*/  R2UR UR20, R4 ;  /* 0x00000000041472ca */ /* 0x000fc600000e0000 */
[----:B------:R-:W4:Y:S01]  /*2ebb0*/  LD.E R53, desc[UR16][R6.64+0x134] ;  /* 0x0001341006357980 */ /* 0x000f22000c101900 */
[----:B------:R-:W-:-:S03]  /*2ebc0*/  R2UR UR21, R5 ;  /* 0x00000000051572ca */ /* 0x000fc600000e0000 */
[----:B------:R-:W4:Y:S01]  /*2ebd0*/  LD.E R55, desc[UR6][R6.64+0x140] ;  /* 0x0001400606377980 */ /* 0x000f22000c101900 */
[C---:B------:R-:W-:Y:S02]  /*2ebe0*/  R2UR UR22, R4.reuse ;  /* 0x00000000041672ca */ /* 0x040fe400000e0000 */
        /* <DEDUP_REMOVED lines=39> */
[----:B--2---:R-:W-:-:S03]  /*2ee60*/  FMUL.FTZ R95, R24, R85 ;  /* 0x00000055185f7220 */ /* 0x004fc60000410000 */
[----:B------:R-:W2:Y:S01]  /*2ee70*/  LD.E R64, desc[UR20][R6.64+0x98] ;  /* 0x0000981406407980 */ /* 0x000ea2000c101900 */
[----:B---3--:R-:W-:-:S03]  /*2ee80*/  FMUL.FTZ R97, R24, R87 ;  /* 0x0000005718617220 */ /* 0x008fc60000410000 */
[----:B------:R-:W3:Y:S01]  /*2ee90*/  LD.E R85, desc[UR20][R6.64+0x1b0] ;  /* 0x0001b01406557980 */ /* 0x000ee2000c101900 */
[----:B----4-:R-:W-:-:S03]  /*2eea0*/  FMUL.FTZ R99, R24, R89 ;  /* 0x0000005918637220 */ /* 0x010fc60000410000 */
[----:B------:R-:W4:Y:S04]  /*2eeb0*/  LD.E R87, desc[UR22][R6.64+0x1b4] ;  /* 0x0001b41606577980 */ /* 0x000f28000c101900 */
[----:B------:R-:W2:Y:S04]  /*2eec0*/  LD.E R89, desc[UR24][R6.64+0x1c0] ;  /* 0x0001c01806597980 */ /* 0x000ea8000c101900 */
[----:B------:R0:W-:Y:S01]  /*2eed0*/  ST.E desc[UR4][R6.64], R95 ;  /* 0x0000005f06007985 */ /* 0x0001e2000c101904 */
[----:B------:R-:W-:-:S03]  /*2eee0*/  FMUL.FTZ R119, R24, R101 ;  /* 0x0000006518777220 */ /* 0x000fc60000410000 */
[----:B------:R1:W-:Y:S04]  /*2eef0*/  ST.E desc[UR6][R6.64+0x4], R97 ;  /* 0x0000046106007985 */ /* 0x0003e8000c101906 */
[----:B------:R1:W-:Y:S04]  /*2ef00*/  ST.E desc[UR8][R6.64+0x10], R99 ;  /* 0x0000106306007985 */ /* 0x0003e8000c101908 */
[----:B0-----:R-:W2:Y:S04]  /*2ef10*/  LD.E R95, desc[UR14][R6.64+0x1d4] ;  /* 0x0001d40e065f7980 */ /* 0x001ea8000c101900 */
[----:B-1----:R-:W2:Y:S04]  /*2ef20*/  LD.E R97, desc[UR16][R6.64+0x1e0] ;  /* 0x0001e01006617980 */ /* 0x002ea8000c101900 */
        /* <DEDUP_REMOVED lines=77> */
[----:B------:R-:W-:Y:S01]  /*2f400*/  ST.E desc[UR4][R6.64+0x14], R119 ;  /* 0x0000147706007985 */ /* 0x000fe2000c101904 */
[C---:B------:R-:W-:Y:S01]  /*2f410*/  FMUL.FTZ R43, R24.reuse, R43 ;  /* 0x0000002b182b7220 */ /* 0x040fe20000410000 */
[----:B------:R-:W-:-:S02]  /*2f420*/  FMUL.FTZ R45, R24, R45 ;  /* 0x0000002d182d7220 */ /* 0x000fc40000410000 */
[----:B------:R-:W-:Y:S01]  /*2f430*/  ST.E desc[UR6][R6.64+0x20], R121 ;  /* 0x0000207906007985 */ /* 0x000fe2000c101906 */
[----:B------:R-:W-:-:S03]  /*2f440*/  FMUL.FTZ R47, R24, R47 ;  /* 0x0000002f182f7220 */ /* 0x000fc60000410000 */
[----:B------:R-:W-:Y:S01]  /*2f450*/  ST.E desc[UR8][R6.64+0x24], R123 ;  /* 0x0000247b06007985 */ /* 0x000fe2000c101908 */
[----:B------:R-:W-:-:S03]  /*2f460*/  FMUL.FTZ R49, R24, R49 ;  /* 0x0000003118317220 */ /* 0x000fc60000410000 */
        /* <DEDUP_REMOVED lines=23> */
[----:B------:R1:W-:Y:S01]  /*2f5e0*/  ST.E desc[UR12][R6.64+0xe4], R33 ;  /* 0x0000e42106007985 */ /* 0x0003e2000c10190c */
[----:B------:R-:W-:-:S03]  /*2f5f0*/  FMUL.FTZ R51, R24, R51 ;  /* 0x0000003318337220 */ /* 0x000fc60000410000 */
[----:B------:R1:W-:Y:S01]  /*2f600*/  ST.E desc[UR14][R6.64+0xf0], R35 ;  /* 0x0000f02306007985 */ /* 0x0003e2000c10190e */
[----:B------:R-:W-:-:S03]  /*2f610*/  FMUL.FTZ R53, R24, R53 ;  /* 0x0000003518357220 */ /* 0x000fc60000410000 */
[----:B------:R1:W-:Y:S01]  /*2f620*/  ST.E desc[UR4][R6.64+0xf4], R37 ;  /* 0x0000f42506007985 */ /* 0x0003e2000c101904 */
[----:B------:R-:W-:-:S03]  /*2f630*/  FMUL.FTZ R55, R24, R55 ;  /* 0x0000003718377220 */ /* 0x000fc60000410000 */
[----:B------:R-:W-:Y:S01]  /*2f640*/  ST.E desc[UR16][R6.64+0x100], R39 ;  /* 0x0001002706007985 */ /* 0x000fe2000c101910 */
        /* <DEDUP_REMOVED lines=26> */
[----:B---3--:R-:W-:-:S03]  /*2f7f0*/  FMUL.FTZ R85, R24, R85 ;  /* 0x0000005518557220 */ /* 0x008fc60000410000 */
[----:B------:R-:W-:Y:S01]  /*2f800*/  ST.E desc[UR16][R6.64+0x170], R67 ;  /* 0x0001704306007985 */ /* 0x000fe2000c101910 */
[----:B----4-:R-:W-:-:S03]  /*2f810*/  FMUL.FTZ R87, R24, R87 ;  /* 0x0000005718577220 */ /* 0x010fc60000410000 */
[----:B------:R-:W-:Y:S01]  /*2f820*/  ST.E desc[UR6][R6.64+0x174], R69 ;  /* 0x0001744506007985 */ /* 0x000fe2000c101906 */
[----:B--2---:R-:W-:-:S03]  /*2f830*/  FMUL.FTZ R89, R24, R89 ;  /* 0x0000005918597220 */ /* 0x004fc60000410000 */
        /* <DEDUP_REMOVED lines=15> */
[----:B0-----:R-:W-:-:S03]  /*2f930*/  FMUL.FTZ R3, R9, R2 ;  /* 0x0000000209037220 */ /* 0x001fc60000410000 */
[----:B------:R-:W-:Y:S01]  /*2f940*/  ST.E desc[UR8][R6.64+0x1c0], R89 ;  /* 0x0001c05906007985 */ /* 0x000fe2000c101908 */
[----:B-1----:R-:W-:-:S03]  /*2f950*/  FMUL.FTZ R29, R9, R30 ;  /* 0x0000001e091d7220 */ /* 0x002fc60000410000 */
[----:B------:R-:W-:Y:S04]  /*2f960*/  ST.E desc[UR10][R6.64+0x1c4], R91 ;  /* 0x0001c45b06007985 */ /* 0x000fe8000c10190a */
[----:B------:R-:W-:Y:S01]  /*2f970*/  ST.E desc[UR12][R6.64+0x1d0], R93 ;  /* 0x0001d05d06007985 */ /* 0x000fe2000c10190c */
[----:B------:R-:W-:-:S03]  /*2f980*/  FMUL.FTZ R31, R9, R36 ;  /* 0x00000024091f7220 */ /* 0x000fc60000410000 */
[----:B------:R-:W-:Y:S01]  /*2f990*/  ST.E desc[UR14][R6.64+0x1d4], R95 ;  /* 0x0001d45f06007985 */ /* 0x000fe2000c10190e */
[----:B------:R-:W-:-:S03]  /*2f9a0*/  FMUL.FTZ R33, R9, R32 ;  /* 0x0000002009217220 */ /* 0x000fc60000410000 */
[----:B------:R-:W-:Y:S01]  /*2f9b0*/  ST.E desc[UR6][R6.64+0x1e0], R97 ;  /* 0x0001e06106007985 */ /* 0x000fe2000c101906 */
[----:B------:R-:W-:-:S03]  /*2f9c0*/  FMUL.FTZ R35, R9, R34 ;  /* 0x0000002209237220 */ /* 0x000fc60000410000 */
[----:B------:R-:W-:Y:S04]  /*2f9d0*/  ST.E desc[UR16][R6.64+0x1e4], R99 ;  /* 0x0001e46306007985 */ /* 0x000fe8000c101910 */
[----:B------:R-:W-:Y:S04]  /*2f9e0*/  ST.E desc[UR4][R6.64+0x1f0], R103 ;  /* 0x0001f06706007985 */ /* 0x000fe8000c101904 */
[----:B------:R-:W-:Y:S01]  /*2f9f0*/  ST.E desc[UR8][R6.64+0x1f4], R101 ;  /* 0x0001f46506007985 */ /* 0x000fe2000c101908 */
[----:B------:R-:W-:-:S03]  /*2fa00*/  FMUL.FTZ R37, R9, R42 ;  /* 0x0000002a09257220 */ /* 0x000fc60000410000 */
        /* <DEDUP_REMOVED lines=9> */
[C---:B------:R-:W-:Y:S01]  /*2faa0*/  FMUL.FTZ R39, R9.reuse, R50 ;  /* 0x0000003209277220 */ /* 0x040fe20000410000 */
[C---:B0-----:R-:W-:Y:S02]  /*2fab0*/  FMUL.FTZ R33, R9.reuse, R46 ;  /* 0x0000002e09217220 */ /* 0x041fe40000410000 */
[----:B------:R0:W-:Y:S01]  /*2fac0*/  ST.E desc[UR8][R6.64+0x38], R29 ;  /* 0x0000381d06007985 */ /* 0x0001e2000c101908 */
[----:B-1----:R-:W-:-:S03]  /*2fad0*/  FMUL.FTZ R35, R9, R48 ;  /* 0x0000003009237220 */ /* 0x002fc60000410000 */
[----:B------:R-:W-:Y:S01]  /*2fae0*/  ST.E desc[UR10][R6.64+0x3c], R37 ;  /* 0x00003c2506007985 */ /* 0x000fe2000c10190a */
[----:B--2---:R-:W-:-:S03]  /*2faf0*/  FMUL.FTZ R3, R9, R52 ;  /* 0x0000003409037220 */ /* 0x004fc60000410000 */
[----:B------:R1:W-:Y:S01]  /*2fb00*/  ST.E desc[UR6][R6.64+0x48], R31 ;  /* 0x0000481f06007985 */ /* 0x0003e2000c101906 */
[----:B0-----:R-:W-:-:S03]  /*2fb10*/  FMUL.FTZ R29, R9, R54 ;  /* 0x00000036091d7220 */ /* 0x001fc60000410000 */
[----:B------:R0:W-:Y:S04]  /*2fb20*/  ST.E desc[UR12][R6.64+0x4c], R33 ;  /* 0x00004c2106007985 */ /* 0x0001e8000c10190c */
[----:B------:R2:W-:Y:S01]  /*2fb30*/  ST.E desc[UR14][R6.64+0x58], R35 ;  /* 0x0000582306007985 */ /* 0x0005e2000c10190e */
[----:B-1----:R-:W-:-:S03]  /*2fb40*/  FMUL.FTZ R31, R9, R56 ;  /* 0x00000038091f7220 */ /* 0x002fc60000410000 */
[----:B------:R1:W-:Y:S01]  /*2fb50*/  ST.E desc[UR16][R6.64+0x5c], R39 ;  /* 0x00005c2706007985 */ /* 0x0003e2000c101910 */
[C---:B------:R-:W-:Y:S01]  /*2fb60*/  FMUL.FTZ R37, R9.reuse, R62 ;  /* 0x0000003e09257220 */ /* 0x040fe20000410000 */
[C---:B0-----:R-:W-:Y:S02]  /*2fb70*/  FMUL.FTZ R33, R9.reuse, R58 ;  /* 0x0000003a09217220 */ /* 0x041fe40000410000 */
[----:B------:R0:W-:Y:S01]  /*2fb80*/  ST.E desc[UR4][R6.64+0x68], R3 ;  /* 0x0000680306007985 */ /* 0x0001e2000c101904 */
[----:B--2---:R-:W-:-:S03]  /*2fb90*/  FMUL.FTZ R35, R9, R60 ;  /* 0x0000003c09237220 */ /* 0x004fc60000410000 */
[----:B------:R2:W-:Y:S01]  /*2fba0*/  ST.E desc[UR8][R6.64+0x6c], R29 ;  /* 0x00006c1d06007985 */ /* 0x0005e2000c101908 */
[----:B-1----:R-:W-:-:S03]  /*2fbb0*/  FMUL.FTZ R39, R9, R64 ;  /* 0x0000004009277220 */ /* 0x002fc60000410000 */
[----:B------:R1:W-:Y:S01]  /*2fbc0*/  ST.E desc[UR6][R6.64+0x78], R31 ;  /* 0x0000781f06007985 */ /* 0x0003e2000c101906 */
[----:B0-----:R-:W-:-:S03]  /*2fbd0*/  FMUL.FTZ R3, R9, R66 ;  /* 0x0000004209037220 */ /* 0x001fc60000410000 */
        /* <DEDUP_REMOVED lines=10> */
[----:B------:R1:W-:Y:S04]  /*2fc80*/  ST.E desc[UR6][R6.64+0xa8], R29 ;  /* 0x0000a81d06007985 */ /* 0x0003e8000c101906 */
[----:B------:R3:W-:Y:S01]  /*2fc90*/  ST.E desc[UR8][R6.64+0xac], R31 ;  /* 0x0000ac1f06007985 */ /* 0x0007e2000c101908 */
[C---:B0-----:R-:W-:Y:S01]  /*2fca0*/  FMUL.FTZ R39, R9.reuse, R78 ;  /* 0x0000004e09277220 */ /* 0x041fe20000410000 */
[C---:B--2---:R-:W-:Y:S02]  /*2fcb0*/  FMUL.FTZ R3, R9.reuse, R80 ;  /* 0x0000005009037220 */ /* 0x044fe40000410000 */
[----:B------:R0:W-:Y:S01]  /*2fcc0*/  ST.E desc[UR10][R6.64+0xb8], R33 ;  /* 0x0000b82106007985 */ /* 0x0001e2000c10190a */
[----:B-1----:R-:W-:-:S03]  /*2fcd0*/  FMUL.FTZ R29, R9, R88 ;  /* 0x00000058091d7220 */ /* 0x002fc60000410000 */
[----:B------:R1:W-:Y:S01]  /*2fce0*/  ST.E desc[UR12][R6.64+0xbc], R35 ;  /* 0x0000bc2306007985 */ /* 0x0003e2000c10190c */
[----:B---3--:R-:W-:-:S03]  /*2fcf0*/  FMUL.FTZ R31, R9, R82 ;  /* 0x00000052091f7220 */ /* 0x008fc60000410000 */
[----:B------:R2:W-:Y:S01]  /*2fd00*/  ST.E desc[UR14][R6.64+0xc8], R37 ;  /* 0x0000c82506007985 */ /* 0x0005e2000c10190e */
[----:B0-----:R-:W-:-:S03]  /*2fd10*/  FMUL.FTZ R33, R9, R86 ;  /* 0x0000005609217220 */ /* 0x001fc60000410000 */
[----:B------:R0:W-:Y:S01]  /*2fd20*/  ST.E desc[UR4][R6.64+0xcc], R3 ;  /* 0x0000cc0306007985 */ /* 0x0001e2000c101904 */
[----:B-1----:R-:W-:-:S03]  /*2fd30*/  FMUL.FTZ R35, R9, R84 ;  /* 0x0000005409237220 */ /* 0x002fc60000410000 */
[----:B------:R1:W-:Y:S01]  /*2fd40*/  ST.E desc[UR16][R6.64+0xd8], R39 ;  /* 0x0000d82706007985 */ /* 0x0003e2000c101910 */
[----:B--2---:R-:W-:-:S03]  /*2fd50*/  FMUL.FTZ R37, R9, R90 ;  /* 0x0000005a09257220 */ /* 0x004fc60000410000 */
        /* <DEDUP_REMOVED lines=59> */
[C---:B-1----:R-:W-:Y:S02]  /*30110*/  FMUL.FTZ R29, R9.reuse, R222 ;  /* 0x000000de091d7220 */ /* 0x042fe40000410000 */
[----:B------:R-:W-:Y:S01]  /*30120*/  ST.E desc[UR8][R6.64+0x1cc], R31 ;  /* 0x0001cc1f06007985 */ /* 0x000fe2000c101908 */
[----:B--2---:R-:W-:-:S03]  /*30130*/  FMUL.FTZ R39, R9, R148 ;  /* 0x0000009409277220 */ /* 0x004fc60000410000 */
[----:B------:R0:W-:Y:S01]  /*30140*/  ST.E desc[UR10][R6.64+0x1d8], R33 ;  /* 0x0001d82106007985 */ /* 0x0001e2000c10190a */
[----:B------:R-:W-:-:S03]  /*30150*/  FMUL.FTZ R9, R9, R224 ;  /* 0x000000e009097220 */ /* 0x000fc60000410000 */
[----:B------:R-:W-:Y:S04]  /*30160*/  ST.E desc[UR6][R6.64+0x1dc], R29 ;  /* 0x0001dc1d06007985 */ /* 0x000fe8000c101906 */
[----:B------:R-:W-:Y:S04]  /*30170*/  ST.E desc[UR12][R6.64+0x1e8], R35 ;  /* 0x0001e82306007985 */ /* 0x000fe8000c10190c */
[----:B------:R-:W-:Y:S04]  /*30180*/  ST.E desc[UR14][R6.64+0x1ec], R37 ;  /* 0x0001ec2506007985 */ /* 0x000fe8000c10190e */
[----:B------:R-:W-:Y:S04]  /*30190*/  ST.E desc[UR16][R6.64+0x1f8], R39 ;  /* 0x0001f82706007985 */ /* 0x000fe8000c101910 */
[----:B------:R1:W-:Y:S04]  /*301a0*/  ST.E desc[UR18][R6.64+0x1fc], R9 ;  /* 0x0001fc0906007985 */ /* 0x0003e8000c101912 */
[----:B---3--:R-:W2:Y:S01]  /*301b0*/  LDL.64 R2, [R0+0x80] ;  /* 0x0000800000027983 */ /* 0x008ea20000100a00 */
[----:B------:R-:W-:-:S02]  /*301c0*/  LEA.HI R8, R8, 0x8, RZ, 0x19 ;  /* 0x0000000808087811 */ /* 0x000fc400078fc8ff */
[----:B------:R-:W-:Y:S01]  /*301d0*/  R2UR UR28, R4 ;  /* 0x00000000041c72ca */ /* 0x000fe200000e0000 */
[----:B0-----:R-:W3:Y:S02]  /*301e0*/  LDL.64 R32, [R0] ;  /* 0x0000000000207983 */ /* 0x001ee40000100a00 */
[----:B------:R1:W-:Y:S01]  /*301f0*/  BAR.SYNC.DEFER_BLOCKING R8, 0x100 ;  /* 0x000400080000751d */ /* 0x0003e20000010000 */
[----:B------:R-:W-:-:S05]  /*30200*/  R2UR UR29, R5 ;  /* 0x00000000051d72ca */ /* 0x000fca00000e0000 */
[----:B------:R-:W4:Y:S04]  /*30210*/  LDL.64 R30, [R0+0x98] ;  /* 0x00009800001e7983 */ /* 0x000f280000100a00 */
[----:B-1----:R-:W4:Y:S04]  /*30220*/  LDL.64 R8, [R0+0x88] ;  /* 0x0000880000087983 */ /* 0x002f280000100a00 */
[----:B--2---:R-:W2:Y:S04]  /*30230*/  LD.E R29, desc[UR4][R2.64] ;  /* 0x00000004021d7980 */ /* 0x004ea8000c101900 */
        /* <DEDUP_REMOVED lines=64> */
[----:B---3--:R-:W3:Y:S04]  /*30640*/  LD.E R33, desc[UR6][R32.64] ;  /* 0x0000000620217980 */ /* 0x008ee8000c101900 */
[----:B----4-:R-:W3:Y:S04]  /*30650*/  LD.E.64 R6, desc[UR4][R30.64] ;  /* 0x000000041e067980 */ /* 0x010ee8000c101b00 */
[----:B--2---:R0:W-:Y:S04]  /*30660*/  ST.E desc[UR8][R2.64], R29 ;  /* 0x0000001d02007985 */ /* 0x0041e8000c101908 */
        /* <DEDUP_REMOVED lines=64> */
[----:B0-----:R-:W4:Y:S04]  /*30a70*/  LD.E R29, desc[UR28][R2.64+0x104] ;  /* 0x0001041c021d7980 */ /* 0x001f28000c101900 */
[----:B----4-:R0:W-:Y:S04]  /*30a80*/  ST.E desc[UR4][R2.64+0x104], R29 ;  /* 0x0001041d02007985 */ /* 0x0101e8000c101904 */
[----:B------:R-:W4:Y:S04]  /*30a90*/  LD.E R31, desc[UR6][R2.64+0x108] ;  /* 0x00010806021f7980 */ /* 0x000f28000c101900 */
[----:B-1----:R-:W3:Y:S04]  /*30aa0*/  LD.E R35, desc[UR8][R2.64+0x10c] ;  /* 0x00010c0802237980 */ /* 0x002ee8000c101900 */
        /* <DEDUP_REMOVED lines=60> */
[----:B----4-:R-:W-:Y:S04]  /*30e70*/  ST.E desc[UR4][R2.64+0x108], R31 ;  /* 0x0001081f02007985 */ /* 0x010fe8000c101904 */
[----:B---3--:R-:W-:Y:S04]  /*30e80*/  ST.E desc[UR6][R2.64+0x10c], R35 ;  /* 0x00010c2302007985 */ /* 0x008fe8000c101906 */
        /* <DEDUP_REMOVED lines=83> */
[----:B------:R-:W-:Y:S01]  /*313c0*/  IMAD R6, R33, 0xc00, R6 ;  /* 0x00000c0021067824 */ /* 0x000fe200078e0206 */
[----:B------:R-:W-:Y:S01]  /*313d0*/  F2FP.BF16.F32.PACK_AB R152, R25, R152 ;  /* 0x000000981998723e */ /* 0x000fe200000010ff */
[----:B0-----:R-:W4:Y:S01]  /*313e0*/  LD.E R29, desc[UR22][R2.64+0x14] ;  /* 0x00001416021d7980 */ /* 0x001f22000c101900 */
[----:B------:R-:W-:Y:S02]  /*313f0*/  F2FP.BF16.F32.PACK_AB R154, R27, R154 ;  /* 0x0000009a1b9a723e */ /* 0x000fe400000010ff */
[----:B------:R-:W-:Y:S01]  /*31400*/  F2FP.BF16.F32.PACK_AB R153, R26, R153 ;  /* 0x000000991a99723e */ /* 0x000fe200000010ff */
[----:B------:R-:W4:Y:S01]  /*31410*/  LD.E R25, desc[UR30][R2.64+0x4] ;  /* 0x0000041e02197980 */ /* 0x000f22000c101900 */
[----:B------:R-:W-:-:S03]  /*31420*/  F2FP.BF16.F32.PACK_AB R155, R28, R155 ;  /* 0x0000009b1c9b723e */ /* 0x000fc600000010ff */
        /* <DEDUP_REMOVED lines=128> */
[----:B------:R-:W-:Y:S01]  /*31c30*/  R2UR UR7, R7 ;  /* 0x00000000070772ca */ /* 0x000fe200000e0000 */
[----:B------:R-:W-:Y:S01]  /*31c40*/  VOTEU.ANY UP0, P0 ;  /* 0x00000000003f7886 */ /* 0x000fe20000000100 */
        /* <DEDUP_REMOVED lines=25> */
[----:B------:R-:W-:Y:S01]  /*31de0*/  HGMMA.64x256x16.F32.BF16 R24, R152, gdesc[UR4].tnspB, R24, UP0, gsb0 ;  /* 0x43e0000498187df0 */ /* 0x000fe2000b801818 */
        /* <DEDUP_REMOVED lines=24> */
[----:B------:R-:W-:-:S02]  /*31f70*/  WARPGROUP.DEPBAR.LE gsb0, 0x0 ;  /* 0x00008000000079c5 */ /* 0x000fc40000010000 */
[----:B------:R0:W-:Y:S01]  /*31f80*/  ST.E desc[UR4][R2.64], R24 ;  /* 0x0000001802007985 */ /* 0x0001e2000c101904 */
[C---:B------:R-:W-:Y:S02]  /*31f90*/  R2UR UR4, R4.reuse ;  /* 0x00000000040472ca */ /* 0x040fe400000e0000 */
[C---:B------:R-:W-:Y:S01]  /*31fa0*/  R2UR UR5, R5.reuse ;  /* 0x00000000050572ca */ /* 0x040fe200000e0000 */
[----:B------:R1:W-:Y:S01]  /*31fb0*/  ST.E desc[UR6][R2.64+0x4], R25 ;  /* 0x0000041902007985 */ /* 0x0003e2000c101906 */
[----:B------:R-:W-:Y:S02]  /*31fc0*/  R2UR UR6, R4 ;  /* 0x00000000040672ca */ /* 0x000fe400000e0000 */
[----:B------:R-:W-:-:S09]  /*31fd0*/  R2UR UR7, R5 ;  /* 0x00000000050772ca */ /* 0x000fd200000e0000 */
[----:B------:R2:W-:Y:S01]  /*31fe0*/  ST.E desc[UR4][R2.64+0x8], R26 ;  /* 0x0000081a02007985 */ /* 0x0005e2000c101904 */
[C---:B------:R-:W-:Y:S02]  /*31ff0*/  R2UR UR4, R4.reuse ;  /* 0x00000000040472ca */ /* 0x040fe400000e0000 */
        /* <DEDUP_REMOVED lines=327> */
[----:B------:R-:W-:Y:S01]  /*33470*/  R2UR UR23, R5 ;  /* 0x00000000051772ca */ /* 0x000fe200000e0000 */
[----:B------:R4:W-:Y:S04]  /*33480*/  ST.E desc[UR24][R2.64+0x1c0], R136 ;  /* 0x0001c08802007985 */ /* 0x0009e8000c101918 */
[----:B------:R4:W-:Y:S04]  /*33490*/  ST.E desc[UR26][R2.64+0x1c4], R137 ;  /* 0x0001c48902007985 */ /* 0x0009e8000c10191a */
[----:B------:R4:W-:Y:S04]  /*334a0*/  ST.E desc[UR28][R2.64+0x1c8], R138 ;  /* 0x0001c88a02007985 */ /* 0x0009e8000c10191c */
[----:B------:R4:W-:Y:S04]  /*334b0*/  ST.E desc[UR4][R2.64+0x1cc], R139 ;  /* 0x0001cc8b02007985 */ /* 0x0009e8000c101904 */
[----:B------:R4:W-:Y:S04]  /*334c0*/  ST.E desc[UR6][R2.64+0x1d0], R140 ;  /* 0x0001d08c02007985 */ /* 0x0009e8000c101906 */
[----:B------:R4:W-:Y:S04]  /*334d0*/  ST.E desc[UR8][R2.64+0x1d4], R141 ;  /* 0x0001d48d02007985 */ /* 0x0009e8000c101908 */
[----:B------:R4:W-:Y:S01]  /*334e0*/  ST.E desc[UR10][R2.64+0x1d8], R142 ;  /* 0x0001d88e02007985 */ /* 0x0009e2000c10190a */
[----:B------:R-:W-:-:S03]  /*334f0*/  R2UR UR24, R4 ;  /* 0x00000000041872ca */ /* 0x000fc600000e0000 */
[----:B------:R4:W-:Y:S01]  /*33500*/  ST.E desc[UR12][R2.64+0x1dc], R143 ;  /* 0x0001dc8f02007985 */ /* 0x0009e2000c10190c */
[----:B------:R-:W-:-:S03]  /*33510*/  R2UR UR25, R5 ;  /* 0x00000000051972ca */ /* 0x000fc600000e0000 */
[----:B------:R4:W-:Y:S01]  /*33520*/  ST.E desc[UR14][R2.64+0x1e0], R144 ;  /* 0x0001e09002007985 */ /* 0x0009e2000c10190e */
[----:B------:R-:W-:-:S03]  /*33530*/  R2UR UR26, R4 ;  /* 0x00000000041a72ca */ /* 0x000fc600000e0000 */
[----:B------:R4:W-:Y:S01]  /*33540*/  ST.E desc[UR16][R2.64+0x1e4], R145 ;  /* 0x0001e49102007985 */ /* 0x0009e2000c101910 */
[----:B------:R-:W-:-:S03]  /*33550*/  R2UR UR27, R5 ;  /* 0x00000000051b72ca */ /* 0x000fc600000e0000 */
[----:B------:R4:W-:Y:S01]  /*33560*/  ST.E desc[UR18][R2.64+0x1e8], R146 ;  /* 0x0001e89202007985 */ /* 0x0009e2000c101912 */
[C---:B------:R-:W-:Y:S02]  /*33570*/  R2UR UR28, R4.reuse ;  /* 0x00000000041c72ca */ /* 0x040fe400000e0000 */
[----:B------:R-:W-:Y:S01]  /*33580*/  R2UR UR29, R5 ;  /* 0x00000000051d72ca */ /* 0x000fe200000e0000 */
[----:B------:R4:W-:Y:S01]  /*33590*/  ST.E desc[UR20][R2.64+0x1ec], R147 ;  /* 0x0001ec9302007985 */ /* 0x0009e2000c101914 */
[----:B------:R-:W-:-:S03]  /*335a0*/  R2UR UR20, R4 ;  /* 0x00000000041472ca */ /* 0x000fc600000e0000 */
[----:B------:R4:W-:Y:S01]  /*335b0*/  ST.E desc[UR22][R2.64+0x1f0], R148 ;  /* 0x0001f09402007985 */ /* 0x0009e2000c101916 */
        /* <DEDUP_REMOVED lines=13> */
[----:B------:R4:W-:Y:S04]  /*33690*/  ST.E desc[UR24][R2.64+0x1f4], R149 ;  /* 0x0001f49502007985 */ /* 0x0009e8000c101918 */
[----:B------:R4:W-:Y:S01]  /*336a0*/  ST.E desc[UR26][R2.64+0x1f8], R150 ;  /* 0x0001f89602007985 */ /* 0x0009e2000c10191a */
[----:B------:R-:W-:-:S03]  /*336b0*/  R2UR UR8, R4 ;  /* 0x00000000040872ca */ /* 0x000fc600000e0000 */
[----:B------:R4:W-:Y:S01]  /*336c0*/  ST.E desc[UR28][R2.64+0x1fc], R151 ;  /* 0x0001fc9702007985 */ /* 0x0009e2000c10191c */
[----:B------:R-:W-:-:S03]  /*336d0*/  R2UR UR9, R5 ;  /* 0x00000000050972ca */ /* 0x000fc600000e0000 */
[----:B------:R-:W-:Y:S01]  /*336e0*/  ST.E desc[UR22][R8.64], R197 ;  /* 0x000000c508007985 */ /* 0x000fe2000c101916 */
[C---:B------:R-:W-:Y:S02]  /*336f0*/  R2UR UR6, R4.reuse ;  /* 0x00000000040672ca */ /* 0x040fe400000e0000 */
        /* <DEDUP_REMOVED lines=10> */
[----:B---3--:R-:W2:Y:S01]  /*337a0*/  LD.E R27, desc[UR56][R2.64+0xc] ;  /* 0x00000c38021b7980 */ /* 0x008ea2000c101900 */
[C---:B------:R-:W-:Y:S02]  /*337b0*/  R2UR UR24, R4.reuse ;  /* 0x00000000041872ca */ /* 0x040fe400000e0000 */
[C---:B------:R-:W-:Y:S01]  /*337c0*/  R2UR UR25, R5.reuse ;  /* 0x00000000051972ca */ /* 0x040fe200000e0000 */
[----:B----4-:R-:W2:Y:S01]  /*337d0*/  LD.E R28, desc[UR54][R2.64+0x10] ;  /* 0x00001036021c7980 */ /* 0x010ea2000c101900 */
[C---:B------:R-:W-:Y:S02]  /*337e0*/  R2UR UR22, R4.reuse ;  /* 0x00000000041672ca */ /* 0x040fe400000e0000 */
[----:B------:R-:W-:Y:S01]  /*337f0*/  R2UR UR23, R5 ;  /* 0x00000000051772ca */ /* 0x000fe200000e0000 */
[----:B------:R-:W2:Y:S01]  /*33800*/  LD.E R29, desc[UR14][R2.64+0x14] ;  /* 0x0000140e021d7980 */ /* 0x000ea2000c101900 */
[----:B------:R-:W-:-:S02]  /*33810*/  R2UR UR20, R4 ;  /* 0x00000000041472ca */ /* 0x000fc400000e0000 */
[C---:B------:R-:W-:Y:S01]  /*33820*/  R2UR UR21, R5.reuse ;  /* 0x00000000051572ca */ /* 0x040fe200000e0000 */
[----:B------:R-:W2:Y:S01]  /*33830*/  LD.E R30, desc[UR12][R2.64+0x18] ;  /* 0x0000180c021e7980 */ /* 0x000ea2000c101900 */
[C---:B------:R-:W-:Y:S02]  /*33840*/  R2UR UR18, R4.reuse ;  /* 0x00000000041272ca */ /* 0x040fe400000e0000 */
[C---:B------:R-:W-:Y:S01]  /*33850*/  R2UR UR19, R5.reuse ;  /* 0x00000000051372ca */ /* 0x040fe200000e0000 */
[----:B------:R-:W2:Y:S01]  /*33860*/  LD.E R31, desc[UR10][R2.64+0x1c] ;  /* 0x00001c0a021f7980 */ /* 0x000ea2000c101900 */
        /* <DEDUP_REMOVED lines=303> */
[----:B------:R-:W-:Y:S02]  /*34b60*/  R2UR UR10, R4 ;  /* 0x00000000040a72ca */ /* 0x000fe400000e0000 */
[----:B------:R-:W-:Y:S01]  /*34b70*/  R2UR UR11, R5 ;  /* 0x00000000050b72ca */ /* 0x000fe200000e0000 */
        /* <DEDUP_REMOVED lines=19> */
[----:B------:R-:W-:-:S02]  /*34cb0*/  VIADD R152, R6, 0x80 ;  /* 0x0000008006987836 */ /* 0x000fc40000000000 */
[----:B------:R-:W-:-:S03]  /*34cc0*/  IMAD.MOV.U32 R153, RZ, RZ, R7 ;  /* 0x000000ffff997224 */ /* 0x000fc600078e0007 */
[----:B------:R-:W-:Y:S02]  /*34cd0*/  R2UR UR6, R152 ;  /* 0x00000000980672ca */ /* 0x000fe400000e0000 */
[----:B------:R-:W-:Y:S02]  /*34ce0*/  R2UR UR7, R153 ;  /* 0x00000000990772ca */ /* 0x000fe400000e0000 */
[----:B------:R-:W-:Y:S02]  /*34cf0*/  F2FP.BF16.F32.PACK_AB R152, R20, R21 ;  /* 0x000000151498723e */ /* 0x000fe400000010ff */
[----:B------:R-:W-:Y:S02]  /*34d00*/  F2FP.BF16.F32.PACK_AB R154, R12, R13 ;  /* 0x0000000d0c9a723e */ /* 0x000fe400000010ff */
[----:B------:R-:W-:Y:S02]  /*34d10*/  F2FP.BF16.F32.PACK_AB R153, R156, R157 ;  /* 0x0000009d9c99723e */ /* 0x000fe400000010ff */
[----:B------:R-:W-:-:S02]  /*34d20*/  F2FP.BF16.F32.PACK_AB R155, R158, R10 ;  /* 0x0000000a9e9b723e */ /* 0x000fc400000010ff */
        /* <DEDUP_REMOVED lines=24> */
[----:B--2---:R-:W-:-:S06]  /*34eb0*/  WARPGROUP.ARRIVE ;  /* 0x00000000000079c5 */ /* 0x004fcc0000000000 */
        /* <DEDUP_REMOVED lines=2699> */
[----:B------:R4:W-:Y:S04]  /*3f770*/  ST.E desc[UR18][R2.64+0x1b4], R133 ;  /* 0x0001b48502007985 */ /* 0x0009e8000c101912 */
        /* <DEDUP_REMOVED lines=34> */
[----:B------:R4:W-:Y:S01]  /*3f9a0*/  ST.E desc[UR18][R2.64+0x1e8], R146 ;  /* 0x0001e89202007985 */ /* 0x0009e2000c101912 */
        /* <DEDUP_REMOVED lines=360> */
[----:B------:R-:W-:Y:S01]  /*41030*/  VIADD R6, R6, 0x280 ;  /* 0x0000028006067836 */ /* 0x000fe20000000000 */
[----:B------:R-:W-:-:S04]  /*41040*/  R2UR UR7, R7 ;  /* 0x00000000070772ca */ /* 0x000fc800000e0000 */
[----:B------:R-:W-:Y:S02]  /*41050*/  R2UR UR6, R6 ;  /* 0x00000000060672ca */ /* 0x000fe400000e0000 */
[----:B------:R-:W-:Y:S02]  /*41060*/  F2FP.BF16.F32.PACK_AB R156, R188, R189 ;  /* 0x000000bdbc9c723e */ /* 0x000fe400000010ff */
[----:B------:R-:W-:Y:S02]  /*41070*/  F2FP.BF16.F32.PACK_AB R158, R186, R187 ;  /* 0x000000bbba9e723e */ /* 0x000fe400000010ff */
[----:B------:R-:W-:Y:S02]  /*41080*/  F2FP.BF16.F32.PACK_AB R157, R162, R163 ;  /* 0x000000a3a29d723e */ /* 0x000fe400000010ff */
[----:B------:R-:W-:Y:S02]  /*41090*/  F2FP.BF16.F32.PACK_AB R159, R159, R160 ;  /* 0x000000a09f9f723e */ /* 0x000fe400000010ff */
        /* <DEDUP_REMOVED lines=27> */
[C---:B------:R-:W-:Y:S01]  /*41250*/  R2UR UR7, R5.reuse ;  /* 0x00000000050772ca */ /* 0x040fe200000e0000 */
[----:B------:R-:W-:Y:S02]  /*41260*/  WARPGROUP.DEPBAR.LE gsb0, 0x0 ;  /* 0x00008000000079c5 */ /* 0x000fe40000010000 */
[----:B------:R-:W-:Y:S01]  /*41270*/  ST.E desc[UR4][R2.64], R24 ;  /* 0x0000001802007985 */ /* 0x000fe2000c101904 */
[----:B------:R-:W-:Y:S02]  /*41280*/  R2UR UR4, R4 ;  /* 0x00000000040472ca */ /* 0x000fe400000e0000 */
[----:B------:R-:W-:-:S07]  /*41290*/  R2UR UR5, R5 ;  /* 0x00000000050572ca */ /* 0x000fce00000e0000 */
[----:B------:R0:W-:Y:S01]  /*412a0*/  ST.E desc[UR6][R2.64+0x4], R25 ;  /* 0x0000041902007985 */ /* 0x0001e2000c101906 */
[C---:B------:R-:W-:Y:S02]  /*412b0*/  R2UR UR6, R4.reuse ;  /* 0x00000000040672ca */ /* 0x040fe400000e0000 */
        /* <DEDUP_REMOVED lines=395> */
[----:B0-----:R-:W4:Y:S01]  /*42b70*/  LD.E R25, desc[UR18][R2.64+0x14] ;  /* 0x0000141202197980 */ /* 0x001f22000c101900 */
[C---:B------:R-:W-:Y:S02]  /*42b80*/  R2UR UR16, R4.reuse ;  /* 0x00000000041072ca */ /* 0x040fe400000e0000 */
[----:B------:R-:W-:Y:S01]  /*42b90*/  R2UR UR17, R5 ;  /* 0x00000000051172ca */ /* 0x000fe200000e0000 */
[----:B-1----:R-:W4:Y:S01]  /*42ba0*/  LD.E R27, desc[UR20][R2.64+0x18] ;  /* 0x00001814021b7980 */ /* 0x002f22000c101900 */
[----:B------:R-:W-:-:S02]  /*42bb0*/  R2UR UR18, R4 ;  /* 0x00000000041272ca */ /* 0x000fc400000e0000 */
[C---:B------:R-:W-:Y:S01]  /*42bc0*/  R2UR UR19, R5.reuse ;  /* 0x00000000051372ca */ /* 0x040fe200000e0000 */
[----:B--2---:R-:W2:Y:S01]  /*42bd0*/  LD.E R29, desc[UR22][R2.64+0x1c] ;  /* 0x00001c16021d7980 */ /* 0x004ea2000c101900 */
[C---:B------:R-:W-:Y:S02]  /*42be0*/  R2UR UR20, R4.reuse ;  /* 0x00000000041472ca */ /* 0x040fe400000e0000 */
[C---:B------:R-:W-:Y:S01]  /*42bf0*/  R2UR UR21, R5.reuse ;  /* 0x00000000051572ca */ /* 0x040fe200000e0000 */
[----:B---3--:R-:W3:Y:S01]  /*42c00*/  LD.E R31, desc[UR24][R2.64+0x20] ;  /* 0x00002018021f7980 */ /* 0x008ee2000c101900 */
[C---:B------:R-:W-:Y:S02]  /*42c10*/  R2UR UR22, R4.reuse ;  /* 0x00000000041672ca */ /* 0x040fe400000e0000 */
[----:B------:R-:W-:Y:S01]  /*42c20*/  R2UR UR23, R5 ;  /* 0x00000000051772ca */ /* 0x000fe200000e0000 */
[----:B----4-:R-:W4:Y:S01]  /*42c30*/  LD.E R33, desc[UR26][R2.64+0x24] ;  /* 0x0000241a02217980 */ /* 0x010f22000c101900 */
        /* <DEDUP_REMOVED lines=375> */
[----:B--2---:R-:W-:Y:S01]  /*443b0*/  ST.E desc[UR18][R2.64+0x1c], R29 ;  /* 0x00001c1d02007985 */ /* 0x004fe2000c101912 */
[----:B------:R-:W-:-:S02]  /*443c0*/  R2UR UR18, R4 ;  /* 0x00000000041272ca */ /* 0x000fc400000e0000 */
[C---:B------:R-:W-:Y:S01]  /*443d0*/  R2UR UR19, R5.reuse ;  /* 0x00000000051372ca */ /* 0x040fe200000e0000 */
[----:B---3--:R-:W-:Y:S01]  /*443e0*/  ST.E desc[UR20][R2.64+0x20], R31 ;  /* 0x0000201f02007985 */ /* 0x008fe2000c101914 */
[C---:B------:R-:W-:Y:S02]  /*443f0*/  R2UR UR20, R4.reuse ;  /* 0x00000000041472ca */ /* 0x040fe400000e0000 */
[C---:B------:R-:W-:Y:S01]  /*44400*/  R2UR UR21, R5.reuse ;  /* 0x00000000051572ca */ /* 0x040fe200000e0000 */
[----:B----4-:R-:W-:Y:S01]  /*44410*/  ST.E desc[UR22][R2.64+0x24], R33 ;  /* 0x0000242102007985 */ /* 0x010fe2000c101916 */
[C---:B------:R-:W-:Y:S02]  /*44420*/  R2UR UR22, R4.reuse ;  /* 0x00000000041672ca */ /* 0x040fe400000e0000 */
[----:B------:R-:W-:Y:S01]  /*44430*/  R2UR UR23, R5 ;  /* 0x00000000051772ca */ /* 0x000fe200000e0000 */
[----:B------:R-:W-:Y:S01]  /*44440*/  ST.E desc[UR24][R2.64+0x28], R9 ;  /* 0x0000280902007985 */ /* 0x000fe2000c101918 */
        /* <DEDUP_REMOVED lines=331> */
[----:B0-----:R-:W1:Y:S01]  /*45900*/  LDL.64 R8, [R0+0x40] ;  /* 0x0000400000087983 */ /* 0x001e620000100a00 */
[----:B------:R-:W-:-:S02]  /*45910*/  R2UR UR4, R4 ;  /* 0x00000000040472ca */ /* 0x000fc400000e0000 */
[----:B------:R-:W-:Y:S01]  /*45920*/  R2UR UR5, R5 ;  /* 0x00000000050572ca */ /* 0x000fe200000e0000 */
[----:B------:R-:W3:-:S12]  /*45930*/  LDL.64 R6, [R0] ;  /* 0x0000000000067983 */ /* 0x000ed80000100a00 */
[----:B-1----:R-:W4:Y:S01]  /*45940*/  LD.E R10, desc[UR4][R8.64] ;  /* 0x00000004080a7980 */ /* 0x002f22000c101900 */
[----:B------:R-:W-:Y:S02]  /*45950*/  R2UR UR4, R4 ;  /* 0x00000000040472ca */ /* 0x000fe400000e0000 */
[----:B------:R-:W-:Y:S01]  /*45960*/  R2UR UR5, R5 ;  /* 0x00000000050572ca */ /* 0x000fe200000e0000 */
[----:B------:R-:W-:-:S12]  /*45970*/  BSSY B2, `(.L_x_11523) ;  /* 0x0000006000027945 */ /* 0x000fd80003800000 */
[----:B---3--:R2:W5:Y:S01]  /*45980*/  LD.E R6, desc[UR4][R6.64] ;  /* 0x0000000406067980 */ /* 0x008562000c101900 */
[----:B----4-:R-:W-:-:S04]  /*45990*/  LOP3.LUT R10, R10, 0x1, RZ, 0xfc, !PT ;  /* 0x000000010a0a7812 */ /* 0x010fc800078efcff */
[----:B------:R-:W-:-:S13]  /*459a0*/  ISETP.NE.AND P0, PT, R10, 0x3, PT ;  /* 0x000000030a00780c */ /* 0x000fda0003f05270 */
[----:B--2---:R-:W-:Y:S05]  /*459b0*/  @!P0 BRA `(.L_x_11524) ;  /* 0x0000000000048947 */ /* 0x004fea0003800000 */
[----:B------:R-:W-:Y:S01]  /*459c0*/  BPT.TRAP 0x1 ;  /* 0x000000040000795c */ /* 0x000fe20000300000 */
.L_x_11524:
[----:B------:R-:W-:Y:S05]  /*459d0*/  BSYNC B2 ;  /* 0x0000000000027941 */ /* 0x000fea0003800000 */
.L_x_11523:
[C---:B------:R-:W-:Y:S02]  /*459e0*/  R2UR UR6, R4.reuse ;  /* 0x00000000040672ca */ /* 0x040fe400000e0000 */
[C---:B------:R-:W-:Y:S02]  /*459f0*/  R2UR UR7, R5.reuse ;  /* 0x00000000050772ca */ /* 0x040fe400000e0000 */
[----:B------:R-:W-:Y:S02]  /*45a00*/  R2UR UR4, R4 ;  /* 0x00000000040472ca */ /* 0x000fe400000e0000 */
[----:B------:R-:W-:-:S09]  /*45a10*/  R2UR UR5, R5 ;  /* 0x00000000050572ca */ /* 0x000fd200000e0000 */
[----:B------:R-:W2:Y:S04]  /*45a20*/  LD.E.64 R2, desc[UR6][R8.64+0x20] ;  /* 0x0000200608027980 */ /* 0x000ea8000c101b00 */
[----:B------:R-:W3:Y:S01]  /*45a30*/  LD.E R0, desc[UR4][R8.64+0xc] ;  /* 0x00000c0408007980 */ /* 0x000ee2000c101900 */
[----:B------:R-:W-:Y:S01]  /*45a40*/  IMAD.MOV.U32 R221, RZ, RZ, 0x0 ;  /* 0x00000000ffdd7424 */ /* 0x000fe200078e00ff */
[----:B--2---:R-:W-:-:S05]  /*45a50*/  MOV R3, R2 ;  /* 0x0000000200037202 */ /* 0x004fca0000000f00 */
[----:B-----5:R-:W-:-:S05]  /*45a60*/  IMAD R3, R6, 0x8, R3 ;  /* 0x0000000806037824 */ /* 0x020fca00078e0203 */
[----:B---3--:R-:W-:-:S04]  /*45a70*/  PRMT R0, R0, 0x654, R3 ;  /* 0x0000065400007816 */ /* 0x008fc80000000003 */
[----:B------:R0:W-:Y:S02]  /*45a80*/  SYNCS.ARRIVE.TRANS64.RED.A1T0 RZ, [R0+URZ], RZ ;  /* 0x000000ff00ff79a7 */ /* 0x0001e4000810043f */
[----:B0-----:R-:W-:Y:S05]  /*45a90*/  RET.REL.NODEC R220 `(_ZN7cutlass13device_kernelIN5flash11enable_sm90INS1_16FlashAttnFwdSm90INS1_25CollectiveMainloopFwdSm90ILi2EN4cute5tupleIJNS5_1CILi1EEES8_S8_EEENS6_IJNS7_ILi128EEENS7_ILi96EEENS7_ILi64EEEEEELi256ENS_10bfloat16_tEfNS_4arch4Sm90ELb0ELb1ELb0ELb0ELb1ELb0ELb1ELb1ELb0ELb1ELb0ELb0EEENS1_21CollectiveEpilogueFwdINS6_IJSA_NS7_ILi256EEESB_EEES9_SE_SG_Li256ELb0ELb1ELb0ELb0EEENS1_30DynamicPersistentTileSchedulerILi256ELi128ELb0ELb1ELb1EEEEEEEEEvNT_6ParamsE) ;  /* 0xfffffba4dc587950 */ /* 0x001fea0003c3ffff */
.L_x_11499:
[----:B0-----:R0:W1:Y:S02]  /*45aa0*/  SYNCS.PHASECHK.TRANS64.TRYWAIT P0, [R2+URZ], R3 ;  /* 0x00000003020075a7 */ /* 0x001064000800017f */
[----:B-1----:R-:W-:Y:S05]  /*45ab0*/  @!P0 NANOSLEEP.SYNCS 0x989680 ;  /* 0x009896800000895d */ /* 0x002fea0003900000 */
[----:B------:R-:W1:Y:S02]  /*45ac0*/  @!P0 SYNCS.PHASECHK.TRANS64 P0, [R2+URZ], R3 ;  /* 0x00000003020085a7 */ /* 0x000e64000800007f */
[----:B-1----:R-:W-:Y:S05]  /*45ad0*/  @!P0 BRA `(.L_x_11499) ;  /* 0xfffffffc00f08947 */ /* 0x002fea000383ffff */
[----:B------:R-:W-:Y:S05]  /*45ae0*/  BRA `(.L_x_11498) ;  /* 0xfffffe4c00747947 */ /* 0x000fea000383ffff */
.L_x_11506:
[----:B0-----:R0:W1:Y:S02]  /*45af0*/  SYNCS.PHASECHK.TRANS64.TRYWAIT P0, [R8+URZ], R9 ;  /* 0x00000009080075a7 */ /* 0x001064000800017f */
[----:B-1----:R-:W-:Y:S05]  /*45b00*/  @!P0 NANOSLEEP.SYNCS 0x989680 ;  /* 0x009896800000895d */ /* 0x002fea0003900000 */
[----:B------:R-:W1:Y:S02]  /*45b10*/  @!P0 SYNCS.PHASECHK.TRANS64 P0, [R8+URZ], R9 ;  /* 0x00000009080085a7 */ /* 0x000e64000800007f */
[----:B-1----:R-:W-:Y:S05]  /*45b20*/  @!P0 BRA `(.L_x_11506) ;  /* 0xfffffffc00f08947 */ /* 0x002fea000383ffff */
[----:B------:R-:W-:Y:S05]  /*45b30*/  BRA `(.L_x_11505) ;  /* 0xfffffe5400487947 */ /* 0x000fea000383ffff */
.L_x_11525:
        /* <DEDUP_REMOVED lines=12> */
.L_x_15558:


//--------------------- .text._ZN7cutlass13device_kernelIN5flash11enable_sm90INS1_16FlashAttnFwdSm90INS1_25CollectiveMainloopFwdSm90ILi2EN4cute5tupleIJNS5_1CILi1EEES8_S8_EEENS6_IJNS7_ILi128EEENS7_ILi96EEENS7_ILi64EEEEEELi256ENS_10bfloat16_tEfNS_4arch4Sm90ELb0ELb1ELb0ELb1ELb1ELb0ELb0ELb1ELb0ELb1ELb0ELb0EEENS1_21CollectiveEpilogueFwdINS6_IJSA_NS7_ILi256EEESB_EEES9_SE_SG_Li256ELb1ELb1ELb0ELb0EEENS1_36VarlenDynamicPersistentTileSchedulerILi128ELi96ELi256ELi128ELb0ELb1ELb1ELb1ELb0ELb1EEEEEEEEEvNT_6ParamsE --------------------------
	.section	.text._ZN7cutlass13device_kernelIN5flash11enable_sm90INS1_16FlashAttnFwdSm90INS1_25CollectiveMainloopFwdSm90ILi2EN4cute5tupleIJNS5_1CILi1EEES8_S8_EEENS6_IJNS7_ILi128EEENS7_ILi96EEENS7_ILi64EEEEEELi256ENS_10bfloat16_tEfNS_4arch4Sm90ELb0ELb1ELb0ELb1ELb1ELb0ELb0ELb1ELb0ELb1ELb0ELb0EEENS1_21CollectiveEpilogueFwdINS6_IJSA_NS7_ILi256EEESB_EEES9_SE_SG_Li256ELb1ELb1ELb0ELb0EEENS1_36VarlenDynamicPersistentTileSchedulerILi128ELi96ELi256ELi128ELb0ELb1ELb1ELb1ELb0ELb1EEEEEEEEEvNT_6ParamsE,"ax",@progbits
	.align	128
.text._ZN7cutlass13device_kernelIN5flash11enable_sm90INS1_16FlashAttnFwdSm90INS1_25CollectiveMainloopFwdSm90ILi2EN4cute5tupleIJNS5_1CILi1EEES8_S8_EEENS6_IJNS7_ILi128EEENS7_ILi96EEENS7_ILi64EEEEEELi256ENS_10bfloat16_tEfNS_4arch4Sm90ELb0ELb1ELb0ELb1ELb1ELb0ELb0ELb1ELb0ELb1ELb0ELb0EEENS1_21CollectiveEpilogueFwdINS6_IJSA_NS7_ILi256EEESB_EEES9_SE_SG_Li256ELb1ELb1ELb0ELb0EEENS1_36VarlenDynamicPersistentTileSchedulerILi128ELi96ELi256ELi128ELb0ELb1ELb1ELb1ELb0ELb1EEEEEEEEEvNT_6ParamsE:
        .type           _ZN7cutlass13device_kernelIN5flash11enable_sm90INS1_16FlashAttnFwdSm90INS1_25CollectiveMainloopFwdSm90ILi2EN4cute5tupleIJNS5_1CILi1EEES8_S8_EEENS6_IJNS7_ILi128EEENS7_ILi96EEENS7_ILi64EEEEEELi256ENS_10bfloat16_tEfNS_4arch4Sm90ELb0ELb1ELb0ELb1ELb1ELb0ELb0ELb1ELb0ELb1ELb0ELb0EEENS1_21CollectiveEpilogueFwdINS6_IJSA_NS7_ILi256EEESB_EEES9_SE_SG_Li256ELb1ELb1ELb0ELb0EEENS1_36VarlenDynamicPersistentTileSchedulerILi128ELi96ELi256ELi128ELb0ELb1ELb1ELb1ELb0ELb1EEEEEEEEEvNT_6ParamsE,@function
        .size           _ZN7cutlass13device_kernelIN5flash11enable_sm90INS1_16FlashAttnFwdSm90INS1_25CollectiveMainloopFwdSm90ILi2EN4cute5tupleIJNS5_1CILi1EEES8_S8_EEENS6_IJNS7_ILi128EEENS7_ILi96EEENS7_ILi64EEEEEELi256ENS_10bfloat16_tEfNS_4arch4Sm90ELb0ELb1ELb0ELb1ELb1ELb0ELb0ELb1ELb0ELb1ELb0ELb0EEENS1_21CollectiveEpilogueFwdINS6_IJSA_NS7_ILi256EEESB_EEES9_SE_SG_Li256ELb1ELb1ELb0ELb0EEENS1_36VarlenDynamicPersistentTileSchedulerILi128ELi96ELi256ELi128ELb0ELb1ELb1ELb1ELb0ELb1EEEEEEEEEvNT_6ParamsE,(.L_x_15560 - _ZN7cutlass13device_kernelIN5flash11enable_sm90INS1_16FlashAttnFwdSm90INS1_25CollectiveMainloopFwdSm90ILi2EN4cute5tupleIJNS5_1CILi1EEES8_S8_EEENS6_IJNS7_ILi128EEENS7_ILi96EEENS7_ILi64EEEEEELi256ENS_10bfloat16_tEfNS_4arch4Sm90ELb0ELb1ELb0ELb1ELb1ELb0ELb0ELb1ELb0ELb1ELb0ELb0EEENS1_21CollectiveEpilogueFwdINS6_IJSA_NS7_ILi256EEESB_EEES9_SE_SG_Li256ELb1ELb1ELb0ELb0EEENS1_36VarlenDynamicPersistentTileSchedulerILi128ELi96ELi256ELi128ELb0ELb1ELb1ELb1ELb0ELb1EEEEEEEEEvNT_6ParamsE)
        .other          _ZN7cutlass13device_kernelIN5flash11enable_sm90INS1_16FlashAttnFwdSm90INS1_25CollectiveMainloopFwdSm90ILi2EN4cute5tupleIJNS5_1CILi1EEES8_S8_EEENS6_IJNS7_ILi128EEENS7_ILi96EEENS7_ILi64EEEEEELi256ENS_10bfloat16_tEfNS_4arch4Sm90ELb0ELb1ELb0ELb1ELb1ELb0ELb0ELb1ELb0ELb1ELb0ELb0EEENS1_21CollectiveEpilogueFwdINS6_IJSA_NS7_ILi256EEESB_EEES9_SE_SG_Li256ELb1ELb1ELb0ELb0EEENS1_36VarlenDynamicPersistentTileSchedulerILi128ELi96ELi256ELi128ELb0ELb1ELb1ELb1ELb0ELb1EEEEEEEEEvNT_6ParamsE,@"STO_CUDA_ENTRY STV_DEFAULT"
_ZN7cutlass13device_kernelIN5flash11enable_sm90INS1_16FlashAttnFwdSm90INS1_25CollectiveMainloopFwdSm90ILi2EN4cute5tupleIJNS5_1CILi1EEES8_S8_EEENS6_IJNS7_ILi128EEENS7_ILi96EEENS7_ILi64EEEEEELi256ENS_10bfloat16_tEfNS_4arch4Sm90ELb0ELb1ELb0ELb1ELb1ELb0ELb0ELb1ELb0ELb1ELb0ELb0EEENS1_21CollectiveEpilogueFwdINS6_IJSA_NS7_ILi256EEESB_EEES9_SE_SG_Li256ELb1ELb1ELb0ELb0EEENS1_36VarlenDynamicPersistentTileSchedulerILi128ELi96ELi256ELi128ELb0ELb1ELb1ELb1ELb0ELb1EEEEEEEEEvNT_6ParamsE:
        /* <DEDUP_REMOVED lines=45> */
.L_x_11526:
        /* <DEDUP_REMOVED lines=22> */
.L_x_11527:
        /* <DEDUP_REMOVED lines=18> */
.L_x_11528:
        /* <DEDUP_REMOVED lines=22> */
.L_x_11529:
        /* <DEDUP_REMOVED lines=23> */
.L_x_11530:
        /* <DEDUP_REMOVED lines=8> */
.L_x_11532:
[----:B------:R-:W-:-:S08]  /*08a0*/  NOP ;  /* 0x0000000000007918 */ /* 0x000fd00000000000 */
[----:B------:R-:W0:Y:S02]  /*08b0*/  USETMAXREG.TRY_ALLOC.CTAPOOL UP0, 0xe8 ;  /* 0x000000e8000079c8 */ /* 0x000e240008000600 */
[----:B0-----:R-:W-:-:S13]  /*08c0*/  PLOP3.LUT P0, PT, PT, PT, UP0, 0x80, 0x0 ;  /* 0x000000000000781c */ /* 0x001fda0003f0f008 */
[----:B------:R-:W-:Y:S05]  /*08d0*/  @!P0 BRA `(.L_x_11532) ;  /* 0xfffffffc00f08947 */ /* 0x000fea000383ffff */
[----:B------:R-:W-:Y:S01]  /*08e0*/  SHF.R.U32.HI R2, RZ, 0x7, R0 ;  /* 0x00000007ff027819 */ /* 0x000fe20000011600 */
[----:B------:R-:W0:Y:S08]  /*08f0*/  S2UR UR5, SR_CgaCtaId ;  /* 0x00000000000579c3 */ /* 0x000e300000008800 */
[----:B------:R-:W-:Y:S06]  /*0900*/  BAR.ARV 0x8, 0x180 ;  /* 0x0206000000007b1d */ /* 0x000fec0000002000 */
[----:B------:R-:W-:Y:S01]  /*0910*/  ISETP.NE.AND P0, PT, R2, 0x1, PT ;  /* 0x000000010200780c */ /* 0x000fe20003f05270 */
[----:B------:R-:W-:-:S12]  /*0920*/  UMOV UR4, 0x400 ;  /* 0x0000040000047882 */ /* 0x000fd80000000000 */
[----:B------:R-:W-:Y:S06]  /*0930*/  @!P0 BAR.ARV 0x9, 0x100 ;  /* 0x0244000000008b1d */ /* 0x000fec0000002000 */
[----:B0-----:R-:W-:Y:S02]  /*0940*/  ULEA UR4, UR5, UR4, 0x18 ;  /* 0x0000000405047291 */ /* 0x001fe4000f8ec03f */
[----:B------:R-:W-:Y:S07]  /*0950*/  BAR.SYNC.DEFER_BLOCKING 0x5, 0x180 ;  /* 0x0146000000007b1d */ /* 0x000fee0000010000 */
[----:B------:R-:W0:Y:S01]  /*0960*/  LDS.128 R4, [UR4+0x228d0] ;  /* 0x0228d004ff047984 */ /* 0x000e220008000c00 */
[----:B------:R-:W-:Y:S01]  /*0970*/  ULDC UR4, c[0x0][0xc3c] ;  /* 0x00030f0000047ab9 */ /* 0x000fe20000000800 */
[----:B------:R-:W-:Y:S06]  /*0980*/  BAR.ARV 0x4, 0x180 ;  /* 0x0106000000007b1d */ /* 0x000fec0000002000 */
[----:B0-----:R-:W-:-:S13]  /*0990*/  ISETP.GE.AND P0, PT, R7, UR4, PT ;  /* 0x0000000407007c0c */ /* 0x001fda000bf06270 */
[----:B------:R-:W-:Y:S05]  /*09a0*/  @P0 EXIT ;  /* 0x000000000000094d */ /* 0x000fea0003800000 */
[----:B------:R-:W-:Y:S01]  /*09b0*/  VIADD R214, R0, 0xffffff80 ;  /* 0xffffff8000d67836 */ /* 0x000fe20000000000 */
[----:B------:R-:W-:Y:S01]  /*09c0*/  R2UR UR7, R6 ;  /* 0x00000000060772ca */ /* 0x000fe200000e0000 */
[----:B------:R-:W-:Y:S01]  /*09d0*/  ULOP3.LUT UR40, UR39, 0x1, URZ, 0xfc, !UPT ;  /* 0x0000000127287892 */ /* 0x000fe2000f8efc3f */
[----:B------:R-:W-:Y:S01]  /*09e0*/  R2UR UR5, R5 ;  /* 0x00000000050572ca */ /* 0x000fe200000e0000 */
[----:B------:R-:W-:Y:S01]  /*09f0*/  UMOV UR36, URZ ;  /* 0x0000003f00247c82 */ /* 0x000fe20008000000 */
[----:B------:R-:W-:Y:S01]  /*0a00*/  SHF.R.S32.HI R3, RZ, 0x1f, R214 ;  /* 0x0000001fff037819 */ /* 0x000fe200000114d6 */
[----:B------:R-:W-:Y:S01]  /*0a10*/  UMOV UR37, URZ ;  /* 0x0000003f00257c82 */ /* 0x000fe20008000000 */
[----:B------:R-:W-:Y:S01]  /*0a20*/  R2UR UR6, R7 ;  /* 0x00000000070672ca */ /* 0x000fe200000e0000 */
[----:B------:R-:W-:Y:S01]  /*0a30*/  UMOV UR38, URZ ;  /* 0x0000003f00267c82 */ /* 0x000fe20008000000 */
[CC--:B------:R-:W-:Y:S02]  /*0a40*/  LEA.HI R0, R3.reuse, R214.reuse, RZ, 0x7 ;  /* 0x000000d603007211 */ /* 0x0c0fe400078f38ff */
[----:B------:R-:W-:-:S02]  /*0a50*/  LEA.HI R4, R3, R214, RZ, 0x5 ;  /* 0x000000d603047211 */ /* 0x000fc400078f28ff */
[----:B------:R-:W-:Y:S02]  /*0a60*/  LOP3.LUT R205, R0, 0xffffff80, RZ, 0xc0, !PT ;  /* 0xffffff8000cd7812 */ /* 0x000fe400078ec0ff */
[CC--:B------:R-:W-:Y:S01]  /*0a70*/  LEA.HI R2, R3.reuse, R214.reuse, RZ, 0x4 ;  /* 0x000000d603027211 */ /* 0x0c0fe200078f20ff */
[----:B------:R-:W-:Y:S01]  /*0a80*/  IMAD.SHL.U32 R4, R4, 0x20, RZ ;  /* 0x0000002004047824 */ /* 0x000fe200078e00ff */
[-C--:B------:R-:W-:Y:S01]  /*0a90*/  LEA.HI R11, R3, R214.reuse, RZ, 0x2 ;  /* 0x000000d6030b7211 */ /* 0x080fe200078f10ff */
[----:B------:R-:W-:Y:S01]  /*0aa0*/  IMAD.IADD R205, R214, 0x1, -R205 ;  /* 0x00000001d6cd7824 */ /* 0x000fe200078e0acd */
[----:B------:R-:W-:Y:S02]  /*0ab0*/  LOP3.LUT R5, R2, 0x3fffff0, RZ, 0xc0, !PT ;  /* 0x03fffff002057812 */ /* 0x000fe400078ec0ff */
[----:B------:R-:W-:Y:S02]  /*0ac0*/  LOP3.LUT R11, R11, 0xfffffffc, RZ, 0xc0, !PT ;  /* 0xfffffffc0b0b7812 */ /* 0x000fe400078ec0ff */
[----:B------:R-:W-:Y:S01]  /*0ad0*/  SHF.R.S32.HI R6, RZ, 0x1f, R205 ;  /* 0x0000001fff067819 */ /* 0x000fe200000114cd */
[C---:B------:R-:W-:Y:S01]  /*0ae0*/  IMAD.IADD R5, R214.reuse, 0x1, -R5 ;  /* 0x00000001d6057824 */ /* 0x040fe200078e0a05 */
[----:B------:R-:W-:Y:S01]  /*0af0*/  LEA.HI R3, R3, R214, RZ, 0x3 ;  /* 0x000000d603037211 */ /* 0x000fe200078f18ff */
[----:B------:R-:W-:Y:S01]  /*0b00*/  IMAD.IADD R11, R214, 0x1, -R11 ;  /* 0x00000001d60b7824 */ /* 0x000fe200078e0a0b */
[----:B------:R-:W-:-:S02]  /*0b10*/  LEA.HI R8, R6, R205, RZ, 0x2 ;  /* 0x000000cd06087211 */ /* 0x000fc400078f10ff */
[----:B------:R-:W-:Y:S02]  /*0b20*/  SHF.R.S32.HI R207, RZ, 0x7, R0 ;  /* 0x00000007ffcf7819 */ /* 0x000fe40000011400 */
[--C-:B------:R-:W-:Y:S02]  /*0b30*/  SHF.R.S32.HI R9, RZ, 0x2, R8.reuse ;  /* 0x00000002ff097819 */ /* 0x100fe40000011408 */
[----:B------:R-:W-:Y:S02]  /*0b40*/  SHF.R.S32.HI R10, RZ, 0x1f, R8 ;  /* 0x0000001fff0a7819 */ /* 0x000fe40000011408 */
[----:B------:R-:W-:Y:S02]  /*0b50*/  LOP3.LUT R4, R4, 0xfffffc00, RZ, 0xc0, !PT ;  /* 0xfffffc0004047812 */ /* 0x000fe400078ec0ff */
[----:B------:R-:W-:Y:S02]  /*0b60*/  LEA.HI R10, R10, R9, RZ, 0x3 ;  /* 0x000000090a0a7211 */ /* 0x000fe400078f18ff */
[----:B------:R-:W-:Y:S01]  /*0b70*/  LOP3.LUT R203, R3, 0xfffffff8, RZ, 0xc0, !PT ;  /* 0xfffffff803cb7812 */ /* 0x000fe200078ec0ff */
[----:B------:R-:W-:Y:S01]  /*0b80*/  IMAD R5, R5, 0x40, R4 ;  /* 0x0000004005057824 */ /* 0x000fe200078e0204 */
[----:B------:R-:W-:-:S02]  /*0b90*/  SHF.R.S32.HI R7, RZ, 0x4, R2 ;  /* 0x00000004ff077819 */ /* 0x000fc40000011402 */
[----:B------:R-:W-:Y:S01]  /*0ba0*/  LOP3.LUT R10, R10, 0xfffffff8, RZ, 0xc0, !PT ;  /* 0xfffffff80a0a7812 */ /* 0x000fe200078ec0ff */
[----:B------:R-:W-:Y:S01]  /*0bb0*/  IMAD.IADD R203, R214, 0x1, -R203 ;  /* 0x00000001d6cb7824 */ /* 0x000fe200078e0acb */
[----:B------:R-:W-:Y:S02]  /*0bc0*/  LEA.HI R6, R6, R205, RZ, 0x5 ;  /* 0x000000cd06067211 */ /* 0x000fe400078f28ff */
        /* <DEDUP_REMOVED lines=9> */
[----:B------:R-:W-:Y:S01]  /*0c60*/  LOP3.LUT R2, R2, 0x1ffffffe, RZ, 0xc0, !PT ;  /* 0x1ffffffe02027812 */ /* 0x000fe200078ec0ff */
[----:B------:R-:W-:Y:S01]  /*0c70*/  VIADD R200, R22, 0x80 ;  /* 0x0000008016c87836 */ /* 0x000fe20000000000 */
[----:B------:R-:W-:Y:S01]  /*0c80*/  LOP3.LUT R4, R4, 0x1ffffffe, RZ, 0xc0, !PT ;  /* 0x1ffffffe04047812 */ /* 0x000fe200078ec0ff */
[----:B------:R-:W-:Y:S01]  /*0c90*/  IMAD.IADD R0, R207, 0x1, -R0 ;  /* 0x00000001cf007824 */ /* 0x000fe200078e0a00 */
[----:B------:R-:W-:Y:S01]  /*0ca0*/  LOP3.LUT R8, R8, 0x7ffffffc, RZ, 0xc0, !PT ;  /* 0x7ffffffc08087812 */ /* 0x000fe200078ec0ff */
[----:B------:R-:W-:Y:S01]  /*0cb0*/  VIADD R202, R22, 0xc0 ;  /* 0x000000c016ca7836 */ /* 0x000fe20000000000 */
[----:B------:R-:W-:Y:S01]  /*0cc0*/  SHF.R.S32.HI R204, RZ, 0x3, R3 ;  /* 0x00000003ffcc7819 */ /* 0x000fe20000011403 */
[----:B------:R-:W-:Y:S01]  /*0cd0*/  IMAD.IADD R2, R7, 0x1, -R2 ;  /* 0x0000000107027824 */ /* 0x000fe200078e0a02 */
[----:B------:R-:W-:Y:S01]  /*0ce0*/  SHF.R.S32.HI R213, RZ, 0x1f, R22 ;  /* 0x0000001fffd57819 */ /* 0x000fe20000011416 */
[----:B------:R-:W-:Y:S01]  /*0cf0*/  IMAD.IADD R23, R11, 0x1, -R4 ;  /* 0x000000010b177824 */ /* 0x000fe200078e0a04 */
[----:B------:R-:W-:Y:S01]  /*0d00*/  SHF.R.S32.HI R212, RZ, 0x1f, R201 ;  /* 0x0000001fffd47819 */ /* 0x000fe200000114c9 */
[----:B------:R-:W-:Y:S01]  /*0d10*/  IMAD R208, R0, 0x40, R9 ;  /* 0x0000004000d07824 */ /* 0x000fe200078e0209 */
[----:B------:R-:W-:Y:S01]  /*0d20*/  SHF.R.S32.HI R211, RZ, 0x1f, R200 ;  /* 0x0000001fffd37819 */ /* 0x000fe200000114c8 */
[----:B------:R-:W-:Y:S01]  /*0d30*/  IMAD R209, R2, 0x8, R5 ;  /* 0x0000000802d17824 */ /* 0x000fe200078e0205 */
[----:B------:R-:W-:Y:S01]  /*0d40*/  SHF.R.S32.HI R210, RZ, 0x1f, R202 ;  /* 0x0000001fffd27819 */ /* 0x000fe200000114ca */
[----:B------:R-:W-:-:S02]  /*0d50*/  IMAD.IADD R19, R205, 0x1, -R8 ;  /* 0x00000001cd137824 */ /* 0x000fc400078e0a08 */
[----:B------:R-:W-:-:S07]  /*0d60*/  IMAD R23, R23, 0x8, R208 ;  /* 0x0000000817177824 */ /* 0x000fce00078e02d0 */
.L_x_11640:
[----:B------:R-:W-:Y:S01]  /*0d70*/  ULDC.64 UR8, c[0x0][0xa28] ;  /* 0x00028a0000087ab9 */ /* 0x000fe20000000a00 */
[----:B01----:R-:W-:Y:S01]  /*0d80*/  IMAD.MOV.U32 R7, RZ, RZ, RZ ;  /* 0x000000ffff077224 */ /* 0x003fe200078e00ff */
[----:B------:R-:W-:Y:S01]  /*0d90*/  UISETP.NE.U32.AND UP0, UPT, UR8, URZ, UPT ;  /* 0x0000003f0800728c */ /* 0x000fe2000bf05070 */
[----:B------:R-:W-:-:S03]  /*0da0*/  ULDC UR4, c[0x0][0x424] ;  /* 0x0001090000047ab9 */ /* 0x000fc60000000800 */
        /* <DEDUP_REMOVED lines=9> */
[----:B------:R-:W-:Y:S02]  /*0e40*/  IMAD.U32 R2, RZ, RZ, UR8 ;  /* 0x00000008ff027e24 */ /* 0x000fe4000f8e00ff */
[----:B--2---:R-:W-:Y:S01]  /*0e50*/  IMAD.U32 R3, RZ, RZ, UR9 ;  /* 0x00000009ff037e24 */ /* 0x004fe2000f8e00ff */
[----:B------:R-:W-:-:S04]  /*0e60*/  @UP1 UIMAD.WIDE UR8, UR6, 0x4, UR10 ;  /* 0x00000004060818a5 */ /* 0x000fc8000f8e020a */
[----:B------:R0:W5:Y:S02]  /*0e70*/  @P0 LDG.E R7, desc[UR46][R2.64] ;  /* 0x0000002e02070981 */ /* 0x000164000c1e1900 */
[----:B------:R-:W-:Y:S02]  /*0e80*/  IMAD.U32 R4, RZ, RZ, UR8 ;  /* 0x00000008ff047e24 */ /* 0x000fe4000f8e00ff */
[----:B------:R-:W-:Y:S01]  /*0e90*/  IMAD.U32 R5, RZ, RZ, UR9 ;  /* 0x00000009ff057e24 */ /* 0x000fe2000f8e00ff */
[----:B------:R-:W-:-:S04]  /*0ea0*/  ULDC.64 UR8, c[0x0][0x418] ;  /* 0x0001060000087ab9 */ /* 0x000fc80000000a00 */
[----:B----4-:R0:W5:Y:S01]  /*0eb0*/  @P2 LDG.E R17, desc[UR46][R4.64] ;  /* 0x0000002e04112981 */ /* 0x010162000c1e1900 */
[----:B------:R-:W-:Y:S01]  /*0ec0*/  UISETP.NE.U32.AND UP0, UPT, UR8, URZ, UPT ;  /* 0x0000003f0800728c */ /* 0x000fe2000bf05070 */
[----:B------:R-:W-:-:S03]  /*0ed0*/  UMOV UR41, UR7 ;  /* 0x0000000700297c82 */ /* 0x000fc60008000000 */
[----:B------:R-:W-:-:S03]  /*0ee0*/  UISETP.NE.AND.EX UP0, UPT, UR9, URZ, UPT, UP0 ;  /* 0x0000003f0900728c */ /* 0x000fc6000bf05300 */
[----:B------:R-:W-:Y:S01]  /*0ef0*/  ULDC.64 UR8, c[0x0][0xa20] ;  /* 0x0002880000087ab9 */ /* 0x000fe20000000a00 */
[----:B------:R-:W-:Y:S01]  /*0f00*/  USEL UR4, UR4, 0x1, UP0 ;  /* 0x0000000104047887 */ /* 0x000fe20008000000 */
[----:B------:R-:W-:Y:S01]  /*0f10*/  ISETP.NE.U32.AND P1, PT, RZ, UR8, PT ;  /* 0x00000008ff007c0c */ /* 0x000fe2000bf25070 */
[----:B------:R-:W-:Y:S02]  /*0f20*/  ULDC UR8, c[0x0][0x2f0] ;  /* 0x0000bc0000087ab9 */ /* 0x000fe40000000800 */
[----:B------:R-:W-:Y:S01]  /*0f30*/  UIMAD UR4, UR4, UR8, URZ ;  /* 0x00000008040472a4 */ /* 0x000fe2000f8e023f */
[----:B------:R-:W-:Y:S01]  /*0f40*/  ISETP.NE.AND.EX P1, PT, RZ, UR9, PT, P1 ;  /* 0x00000009ff007c0c */ /* 0x000fe2000bf25310 */
[----:B0--3--:R-:W-:-:S12]  /*0f50*/  @P2 BRA `(.L_x_11533) ;  /* 0x0000000000302947 */ /* 0x009fd80003800000 */
        /* <DEDUP_REMOVED lines=12> */
.L_x_11533:
[----:B------:R-:W-:Y:S01]  /*1020*/  IMAD.U32 R18, RZ, RZ, UR4 ;  /* 0x00000004ff127e24 */ /* 0x000fe2000f8e00ff */
[----:B------:R-:W-:Y:S01]  /*1030*/  UMOV UR42, UR6 ;  /* 0x00000006002a7c82 */ /* 0x000fe20008000000 */
[----:B------:R-:W-:Y:S05]  /*1040*/  @!P1 BRA `(.L_x_11534) ;  /* 0x0000000000189947 */ /* 0x000fea0003800000 */
[----:B------:R-:W-:Y:S02]  /*1050*/  ULDC.64 UR8, c[0x0][0xa20] ;  /* 0x0002880000087ab9 */ /* 0x000fe40000000a00 */
[----:B------:R-:W-:-:S06]  /*1060*/  UIMAD.WIDE UR6, UR6, 0x4, UR8 ;  /* 0x00000004060678a5 */ /* 0x000fcc000f8e0208 */
[----:B------:R-:W-:Y:S02]  /*1070*/  IMAD.U32 R2, RZ, RZ, UR6 ;  /* 0x00000006ff027e24 */ /* 0x000fe4000f8e00ff */
[----:B------:R-:W-:-:S05]  /*1080*/  IMAD.U32 R3, RZ, RZ, UR7 ;  /* 0x00000007ff037e24 */ /* 0x000fca000f8e00ff */
[----:B------:R1:W5:Y:S01]  /*1090*/  LDG.E R18, desc[UR46][R2.64] ;  /* 0x0000002e02127981 */ /* 0x000362000c1e1900 */
[----:B------:R-:W-:Y:S05]  /*10a0*/  BRA `(.L_x_11535) ;  /* 0x00000000002c7947 */ /* 0x000fea0003800000 */
.L_x_11534:
        /* <DEDUP_REMOVED lines=11> */
.L_x_11535:
[----:B------:R-:W2:Y:S01]  /*1160*/  LDC R206, c[0x0][0x448] ;  /* 0x00011200ffce7b82 */ /* 0x000ea20000000800 */
[----:B------:R-:W-:Y:S01]  /*1170*/  USHF.L.U32 UR43, UR5, 0x7, URZ ;  /* 0x00000007052b7899 */ /* 0x000fe2000800063f */
[----:B-----5:R-:W-:Y:S01]  /*1180*/  IMAD.IADD R18, R18, 0x1, -R7 ;  /* 0x0000000112127824 */ /* 0x020fe200078e0a07 */
[----:B------:R-:W-:Y:S02]  /*1190*/  LOP3.LUT R16, R16, 0xffefffff, RZ, 0xc0, !PT ;  /* 0xffefffff10107812 */ /* 0x000fe400078ec0ff */
[----:B------:R-:W-:Y:S02]  /*11a0*/  UIADD3 UR4, UR43, 0x7f, URZ ;  /* 0x0000007f2b047890 */ /* 0x000fe4000fffe03f */
[----:B01----:R-:W-:Y:S01]  /*11b0*/  IADD3 R3, R18, 0x1, -R17 ;  /* 0x0000000112037810 */ /* 0x003fe20007ffe811 */
[----:B------:R-:W0:Y:S03]  /*11c0*/  LDC.64 R8, c[0x0][0x9e0] ;  /* 0x00027800ff087b82 */ /* 0x000e260000000a00 */
[----:B------:R-:W-:Y:S01]  /*11d0*/  IMAD.U32 R0, RZ, RZ, UR4 ;  /* 0x00000004ff007e24 */ /* 0x000fe2000f8e00ff */
[----:B--2---:R-:W-:-:S02]  /*11e0*/  ISETP.NE.AND P2, PT, R206, 0x1, PT ;  /* 0x00000001ce00780c */ /* 0x004fc40003f45270 */
[----:B0-----:R-:W-:-:S11]  /*11f0*/  ISETP.GE.AND P1, PT, R9, 0x1, PT ;  /* 0x000000010900780c */ /* 0x001fd60003f26270 */
[----:B------:R-:W0:Y:S01]  /*1200*/  @P2 LDC R2, c[0x0][0x44c] ;  /* 0x00011300ff022b82 */ /* 0x000e220000000800 */
[----:B------:R-:W-:-:S04]  /*1210*/  @P2 LOP3.LUT R16, R16, 0x100000, RZ, 0xfc, !PT ;  /* 0x0010000010102812 */ /* 0x000fc800078efcff */
[----:B------:R-:W-:-:S03]  /*1220*/  LOP3.LUT R16, R16, 0xfff7ffff, RZ, 0xc0, !PT ;  /* 0xfff7ffff10107812 */ /* 0x000fc600078ec0ff */
[----:B------:R-:W1:Y:S01]  /*1230*/  @P2 LDC R5, c[0x0][0x450] ;  /* 0x00011400ff052b82 */ /* 0x000e620000000800 */
[----:B------:R-:W-:Y:S01]  /*1240*/  @P1 LOP3.LUT R16, R16, 0x80000, RZ, 0xfc, !PT ;  /* 0x0008000010101812 */ /* 0x000fe200078efcff */
[----:B0-----:R-:W-:-:S05]  /*1250*/  @P2 IMAD.HI.U32 R2, R2, UR4, RZ ;  /* 0x0000000402022c27 */ /* 0x001fca000f8e00ff */
[----:B-1----:R-:W-:-:S05]  /*1260*/  @P2 SHF.R.U32.HI R0, RZ, R5, R2 ;  /* 0x00000005ff002219 */ /* 0x002fca0000011602 */
        /* <DEDUP_REMOVED lines=13> */
.L_x_11537:
[----:B------:R-:W-:-:S13]  /*1340*/  ISETP.NE.AND P0, PT, R9, 0x1, PT ;  /* 0x000000010900780c */ /* 0x000fda0003f05270 */
[----:B------:R-:W0:Y:S02]  /*1350*/  @P0 LDC.64 R4, c[0x0][0x9e8] ;  /* 0x00027a00ff040b82 */ /* 0x000e240000000a00 */
[----:B0-----:R-:W-:-:S05]  /*1360*/  @P0 IMAD.HI.U32 R4, R2, R4, RZ ;  /* 0x0000000402040227 */ /* 0x001fca00078e00ff */
[----:B------:R-:W-:-:S07]  /*1370*/  @P0 SHF.R.U32.HI R2, RZ, R5, R4 ;  /* 0x00000005ff020219 */ /* 0x000fce0000011604 */
.L_x_11538:
[----:B------:R-:W-:-:S05]  /*1380*/  IMAD R3, R2, R9, R9 ;  /* 0x0000000902037224 */ /* 0x000fca00078e0209 */
[----:B------:R-:W-:-:S07]  /*1390*/  VIMNMX R0, R0, R3, PT ;  /* 0x0000000300007248 */ /* 0x000fce0003fe0100 */
.L_x_11536:
[----:B------:R-:W0:Y:S01]  /*13a0*/  @P2 LDC R4, c[0x0][0x44c] ;  /* 0x00011300ff042b82 */ /* 0x000e220000000800 */
[----:B------:R-:W-:Y:S01]  /*13b0*/  IMAD.U32 R3, RZ, RZ, UR43 ;  /* 0x0000002bff037e24 */ /* 0x000fe2000f8e00ff */
[----:B------:R-:W-:Y:S01]  /*13c0*/  ULDC UR4, c[0x0][0x9dc] ;  /* 0x0002770000047ab9 */ /* 0x000fe20000000800 */
[----:B------:R-:W-:Y:S02]  /*13d0*/  VIADD R2, R0, 0x5f ;  /* 0x0000005f00027836 */ /* 0x000fe40000000000 */
[----:B------:R-:W-:Y:S02]  /*13e0*/  VIADD R0, R18, 0x5f ;  /* 0x0000005f12007836 */ /* 0x000fe40000000000 */
[----:B------:R-:W-:Y:S01]  /*13f0*/  IMAD.HI R2, R2, 0x2aaaaaab, RZ ;  /* 0x2aaaaaab02027827 */ /* 0x000fe200078e02ff */
[----:B------:R-:W1:Y:S03]  /*1400*/  @P2 LDC R5, c[0x0][0x450] ;  /* 0x00011400ff052b82 */ /* 0x000e660000000800 */
[----:B------:R-:W-:-:S04]  /*1410*/  IMAD.HI R0, R0, 0x2aaaaaab, RZ ;  /* 0x2aaaaaab00007827 */ /* 0x000fc800078e02ff */
[----:B0-----:R-:W-:-:S05]  /*1420*/  @P2 IMAD.HI.U32 R4, R4, UR43, RZ ;  /* 0x0000002b04042c27 */ /* 0x001fca000f8e00ff */
[----:B-1----:R-:W-:Y:S02]  /*1430*/  @P2 SHF.R.U32.HI R3, RZ, R5, R4 ;  /* 0x00000005ff032219 */ /* 0x002fe40000011604 */
[----:B------:R-:W-:Y:S02]  /*1440*/  SHF.R.U32.HI R5, RZ, 0x1f, R2 ;  /* 0x0000001fff057819 */ /* 0x000fe40000011602 */
[----:B------:R-:W-:Y:S02]  /*1450*/  IADD3 R4, R3, R18, -R17 ;  /* 0x0000001203047210 */ /* 0x000fe40007ffe811 */
        /* <DEDUP_REMOVED lines=16> */
.L_x_11540:
[----:B------:R-:W-:-:S13]  /*1560*/  ISETP.NE.AND P0, PT, R9, 0x1, PT ;  /* 0x000000010900780c */ /* 0x000fda0003f05270 */
[----:B------:R-:W0:Y:S02]  /*1570*/  @P0 LDC.64 R2, c[0x0][0x9e8] ;  /* 0x00027a00ff020b82 */ /* 0x000e240000000a00 */
[----:B0-----:R-:W-:-:S05]  /*1580*/  @P0 IMAD.HI.U32 R0, R4, R2, RZ ;  /* 0x0000000204000227 */ /* 0x001fca00078e00ff */
[----:B------:R-:W-:-:S07]  /*1590*/  @P0 SHF.R.U32.HI R4, RZ, R3, R0 ;  /* 0x00000003ff040219 */ /* 0x000fce0000011600 */
.L_x_11541:
[----:B------:R-:W-:-:S05]  /*15a0*/  IMAD R4, R4, R9, RZ ;  /* 0x0000000904047224 */ /* 0x000fca00078e02ff */
[----:B------:R-:W-:-:S13]  /*15b0*/  R2UR UR5, R4 ;  /* 0x00000000040572ca */ /* 0x000fda00000e0000 */
[----:B------:R-:W-:-:S04]  /*15c0*/  UISETP.LT.AND UP0, UPT, UR4, UR5, UPT ;  /* 0x000000050400728c */ /* 0x000fc8000bf01270 */
[----:B------:R-:W-:-:S12]  /*15d0*/  USEL UR4, UR4, UR5, !UP0 ;  /* 0x0000000504047287 */ /* 0x000fd8000c000000 */
.L_x_11539:
[----:B------:R-:W-:Y:S01]  /*15e0*/  UIMAD.WIDE UR4, UR4, 0x2aaaaaab, URZ ;  /* 0x2aaaaaab040478a5 */ /* 0x000fe2000f8e023f */
[----:B------:R-:W-:Y:S02]  /*15f0*/  PLOP3.LUT P0, PT, PT, PT, PT, 0x80, 0x0 ;  /* 0x000000000000781c */ /* 0x000fe40003f0f070 */
[----:B------:R-:W-:Y:S01]  /*1600*/  CS2R R2, SRZ ;  /* 0x0000000000027805 */ /* 0x000fe2000001ff00 */
[----:B------:R-:W-:Y:S01]  /*1610*/  IMAD.MOV.U32 R0, RZ, RZ, RZ ;  /* 0x000000ffff007224 */ /* 0x000fe200078e00ff */
[----:B------:R-:W-:Y:S01]  /*1620*/  USHF.R.U32.HI UR4, URZ, 0x1f, UR5 ;  /* 0x0000001f3f047899 */ /* 0x000fe20008011605 */
[----:B------:R-:W-:Y:S01]  /*1630*/  IMAD.MOV.U32 R150, RZ, RZ, RZ ;  /* 0x000000ffff967224 */ /* 0x000fe200078e00ff */
        /* <DEDUP_REMOVED lines=99> */
.L_x_11543:
        /* <DEDUP_REMOVED lines=13> */
.L_x_11733:
[----:B------:R-:W-:Y:S01]  /*1d40*/  IMAD.U32 R0, RZ, RZ, UR40 ;  /* 0x00000028ff007e24 */ /* 0x000fe2000f8e00ff */
[----:B------:R-:W-:Y:S05]  /*1d50*/  WARPSYNC.ALL ;  /* 0x0000000000007948 */ /* 0x000fea0003800000 */
[----:B------:R1:W-:Y:S01]  /*1d60*/  BAR.SYNC.DEFER_BLOCKING R7, 0x100 ;  /* 0x000400070000751d */ /* 0x0003e20000010000 */
[----:B------:R-:W-:-:S13]  /*1d70*/  ISETP.NE.AND P0, PT, R0, 0x3, PT ;  /* 0x000000030000780c */ /* 0x000fda0003f05270 */
[----:B-1----:R-:W-:Y:S05]  /*1d80*/  @!P0 BRA `(.L_x_11545) ;  /* 0x0000000000048947 */ /* 0x002fea0003800000 */
[----:B------:R-:W-:Y:S01]  /*1d90*/  BPT.TRAP 0x1 ;  /* 0x000000040000795c */ /* 0x000fe20000300000 */
.L_x_11545:
[----:B------:R-:W-:Y:S01]  /*1da0*/  R2UR UR24, R6 ;  /* 0x00000000061872ca */ /* 0x000fe200000e0000 */
[----:B------:R-:W-:-:S05]  /*1db0*/  IMAD.U32 R8, RZ, RZ, UR37 ;  /* 0x00000025ff087e24 */ /* 0x000fca000f8e00ff */
[----:B------:R-:W-:-:S07]  /*1dc0*/  SHF.L.U32 R8, R8, 0x1f, RZ ;  /* 0x0000001f08087819 */ /* 0x000fce00000006ff */
[----:B------:R-:W-:-:S09]  /*1dd0*/  ULEA UR24, UR38, UR24, 0x3 ;  /* 0x0000001826187291 */ /* 0x000fd2000f8e183f */
[----:B------:R1:W2:Y:S01]  /*1de0*/  SYNCS.PHASECHK.TRANS64.TRYWAIT P1, [UR24+0x22830], R8 ;  /* 0x02283008ff0075a7 */ /* 0x0002a20008020158 */
[----:B------:R-:W-:Y:S05]  /*1df0*/  @!P0 BRA `(.L_x_11546) ;  /* 0x0000000000048947 */ /* 0x000fea0003800000 */
[----:B------:R-:W-:Y:S01]  /*1e00*/  BPT.TRAP 0x1 ;  /* 0x000000040000795c */ /* 0x000fe20000300000 */
.L_x_11546:
[----:B--2---:R-:W-:Y:S05]  /*1e10*/  @P1 BRA `(.L_x_11547) ;  /* 0x0000000000081947 */ /* 0x004fea0003800000 */
[----:B------:R-:W2:Y:S02]  /*1e20*/  SYNCS.PHASECHK.TRANS64.TRYWAIT P1, [UR24+0x22830], R8 ;  /* 0x02283008ff0075a7 */ /* 0x000ea40008020158 */
[----:B--2---:R-:W-:Y:S05]  /*1e30*/  @!P1 BRA `(.L_x_11548) ;  /* 0x0000013800b09947 */ /* 0x004fea0003800000 */
.L_x_11547:
[----:B------:R-:W-:Y:S01]  /*1e40*/  R2UR UR4, R6 ;  /* 0x00000000060472ca */ /* 0x000fe200000e0000 */
[----:B------:R-:W-:Y:S01]  /*1e50*/  ULOP3.LUT UR20, UR45, 0x10000, URZ, 0xfc, !UPT ;  /* 0x000100002d147892 */ /* 0x000fe2000f8efc3f */
[----:B------:R-:W-:Y:S01]  /*1e60*/  WARPGROUP.ARRIVE ;  /* 0x00000000000079c5 */ /* 0x000fe20000000000 */
[----:B------:R-:W-:Y:S01]  /*1e70*/  UMOV UR21, 0x40000040 ;  /* 0x4000004000157882 */ /* 0x000fe20000000000 */
[----:B------:R-:W-:Y:S01]  /*1e80*/  UMOV UR23, 0x40000040 ;  /* 0x4000004000177882 */ /* 0x000fe20000000000 */
[----:B------:R-:W-:-:S03]  /*1e90*/  UIADD3 UR8, UR20, 0x2, URZ ;  /* 0x0000000214087890 */ /* 0x000fc6000fffe03f */
[----:B------:R-:W2:Y:S01]  /*1ea0*/  S2R R0, SR_TID.X ;  /* 0x0000000000007919 */ /* 0x000ea20000002100 */
        /* <DEDUP_REMOVED lines=17> */
[----:B--2---:R-:W-:-:S04]  /*1fc0*/  SHF.R.U32.HI R0, RZ, 0x7, R0 ;  /* 0x00000007ff007819 */ /* 0x004fc80000011600 */
[----:B0-----:R-:W-:Y:S01]  /*1fd0*/  IADD3 R3, -R0, 0xb, RZ ;  /* 0x0000000b00037810 */ /* 0x001fe20007ffe1ff */
        /* <DEDUP_REMOVED lines=13> */
.L_x_11549:
[----:B------:R-:W-:Y:S01]  /*20b0*/  ISETP.NE.AND P2, PT, R206, 0x1, PT ;  /* 0x00000001ce00780c */ /* 0x000fe20003f45270 */
[----:B------:R-:W2:Y:S01]  /*20c0*/  S2UR UR6, SR_CgaCtaId ;  /* 0x00000000000679c3 */ /* 0x000ea20000008800 */
[----:B------:R-:W-:Y:S01]  /*20d0*/  VIADD R0, R23, UR43 ;  /* 0x0000002b17007c36 */ /* 0x000fe20008000000 */
[----:B------:R-:W-:Y:S01]  /*20e0*/  UIADD3 UR5, UR24, 0x22840, URZ ;  /* 0x0002284018057890 */ /* 0x000fe2000fffe03f */
[----:B------:R-:W-:Y:S01]  /*20f0*/  LOP3.LUT P1, RZ, R16, 0x80000, RZ, 0xc0, !PT ;  /* 0x0008000010ff7812 */ /* 0x000fe2000782c0ff */
[----:B------:R-:W-:Y:S01]  /*2100*/  ULDC UR7, c[0x0][0x9dc] ;  /* 0x0002770000077ab9 */ /* 0x000fe20000000800 */
[----:B------:R-:W-:Y:S01]  /*2110*/  IMAD.MOV.U32 R2, RZ, RZ, R0 ;  /* 0x000000ffff027224 */ /* 0x000fe200078e0000 */
[----:B------:R-:W-:-:S06]  /*2120*/  ULDC UR15, c[0x0][0x9e0] ;  /* 0x00027800000f7ab9 */ /* 0x000fcc0000000800 */
[----:B------:R-:W3:Y:S08]  /*2130*/  @P2 LDC R5, c[0x0][0x44c] ;  /* 0x00011300ff052b82 */ /* 0x000ef00000000800 */
[----:B------:R-:W4:Y:S01]  /*2140*/  @P2 LDC R9, c[0x0][0x450] ;  /* 0x00011400ff092b82 */ /* 0x000f220000000800 */
[----:B--2---:R-:W-:-:S09]  /*2150*/  UPRMT UR5, UR6, 0x654, UR5 ;  /* 0x0000065406057896 */ /* 0x004fd20008000005 */
[----:B------:R-:W-:Y:S01]  /*2160*/  SYNCS.ARRIVE.TRANS64.RED.A1T0 RZ, [UR5], RZ ;  /* 0x000000ffffff79a7 */ /* 0x000fe20008100405 */
[----:B------:R-:W-:Y:S01]  /*2170*/  ULOP3.LUT UR5, URZ, UR7, URZ, 0x33, !UPT ;  /* 0x000000073f057292 */ /* 0x000fe2000f8e333f */
[----:B---3--:R-:W-:-:S04]  /*2180*/  @P2 IMAD.HI.U32 R4, R0, R5, RZ ;  /* 0x0000000500042227 */ /* 0x008fc800078e00ff */
[----:B------:R-:W-:Y:S02]  /*2190*/  IMAD R0, R176, -0x60, R18 ;  /* 0xffffffa0b0007824 */ /* 0x000fe400078e0212 */
[----:B------:R-:W-:Y:S01]  /*21a0*/  IMAD.MOV.U32 R5, RZ, RZ, -0x60 ;  /* 0xffffffa0ff057424 */ /* 0x000fe200078e00ff */
[----:B----4-:R-:W-:Y:S01]  /*21b0*/  @P2 SHF.R.U32.HI R2, RZ, R9, R4 ;  /* 0x00000009ff022219 */ /* 0x010fe20000011604 */
[C---:B------:R-:W-:Y:S02]  /*21c0*/  VIADD R4, R0.reuse, 0x61 ;  /* 0x0000006100047836 */ /* 0x040fe40000000000 */
[----:B------:R-:W-:Y:S02]  /*21d0*/  VIADD R0, R0, 0x60 ;  /* 0x0000006000007836 */ /* 0x000fe40000000000 */
[----:B------:R-:W2:Y:S01]  /*21e0*/  SHFL.IDX PT, R10, R2, RZ, 0x1c1f ;  /* 0x001c1fff020a7589 */ /* 0x000ea200000e0000 */
[C---:B------:R-:W-:Y:S02]  /*21f0*/  IMAD R4, R19.reuse, -0x2, R4 ;  /* 0xfffffffe13047824 */ /* 0x040fe400078e0204 */
[----:B------:R-:W-:-:S02]  /*2200*/  IMAD R9, R19, -0x2, R0 ;  /* 0xfffffffe13097824 */ /* 0x000fc400078e0200 */
[----:B------:R-:W-:Y:S02]  /*2210*/  IMAD.IADD R4, R4, 0x1, -R17 ;  /* 0x0000000104047824 */ /* 0x000fe400078e0a11 */
[----:B------:R-:W-:Y:S02]  /*2220*/  IMAD R14, R176, R5, 0x60 ;  /* 0x00000060b00e7424 */ /* 0x000fe400078e0205 */
[C---:B------:R-:W-:Y:S02]  /*2230*/  VIADD R12, R4.reuse, UR15 ;  /* 0x0000000f040c7c36 */ /* 0x040fe40008000000 */
[----:B------:R-:W-:Y:S02]  /*2240*/  VIADD R11, R4, UR5 ;  /* 0x00000005040b7c36 */ /* 0x000fe40008000000 */
[----:B------:R-:W-:Y:S01]  /*2250*/  IMAD R20, R19, -0x2, R14 ;  /* 0xfffffffe13147824 */ /* 0x000fe200078e020e */
[----:B--2---:R-:W-:Y:S01]  /*2260*/  VIADDMNMX R0, R10, R12, R9, PT ;  /* 0x0000000c0a007246 */ /* 0x004fe20003800109 */
[----:B------:R-:W-:Y:S01]  /*2270*/  IMAD.IADD R4, R11, 0x1, R10 ;  /* 0x000000010b047824 */ /* 0x000fe200078e020a */
        /* <DEDUP_REMOVED lines=14> */
.L_x_11552:
[----:B------:R-:W-:Y:S02]  /*2360*/  ULDC UR5, c[0x0][0x9e4] ;  /* 0x0002790000057ab9 */ /* 0x000fe40000000800 */
[----:B------:R-:W-:-:S05]  /*2370*/  IMAD.U32 R13, RZ, RZ, UR5 ;  /* 0x00000005ff0d7e24 */ /* 0x000fca000f8e00ff */
[----:B------:R-:W-:-:S13]  /*2380*/  ISETP.NE.AND P1, PT, R13, 0x1, PT ;  /* 0x000000010d00780c */ /* 0x000fda0003f25270 */
[----:B------:R-:W2:Y:S02]  /*2390*/  @P1 LDC.64 R72, c[0x0][0x9e8] ;  /* 0x00027a00ff481b82 */ /* 0x000ea40000000a00 */
[----:B--2---:R-:W-:-:S05]  /*23a0*/  @P1 IMAD.HI.U32 R10, R5, R72, RZ ;  /* 0x00000048050a1227 */ /* 0x004fca00078e00ff */
[----:B------:R-:W-:-:S07]  /*23b0*/  @P1 SHF.R.U32.HI R5, RZ, R73, R10 ;  /* 0x00000049ff051219 */ /* 0x000fce000001160a */
.L_x_11553:
[----:B------:R-:W-:Y:S05]  /*23c0*/  BSYNC B0 ;  /* 0x0000000000007941 */ /* 0x000fea0003800000 */
.L_x_11551:
[----:B------:R-:W-:-:S05]  /*23d0*/  IMAD R5, R5, R13, R20 ;  /* 0x0000000d05057224 */ /* 0x000fca00078e0214 */
[----:B------:R-:W-:Y:S02]  /*23e0*/  VIADDMNMX R0, R5, R13, R0, PT ;  /* 0x0000000d05007246 */ /* 0x000fe40003800100 */
[----:B------:R-:W-:-:S07]  /*23f0*/  VIMNMX R4, R4, R5, !PT ;  /* 0x0000000504047248 */ /* 0x000fce0007fe0100 */
.L_x_11550:
[C---:B------:R-:W-:Y:S01]  /*2400*/  ISETP.GE.AND P6, PT, R14.reuse, 0x9, PT ;  /* 0x000000090e00780c */ /* 0x040fe20003fc6270 */
[----:B------:R-:W2:Y:S01]  /*2410*/  SHFL.IDX PT, R2, R2, 0x1, 0x1c1f ;  /* 0x003c1f0002027f89 */ /* 0x000ea200000e0000 */
        /* <DEDUP_REMOVED lines=131> */
.L_x_11556:
[----:B------:R-:W-:Y:S02]  /*2c50*/  ULDC UR5, c[0x0][0x9e4] ;  /* 0x0002790000057ab9 */ /* 0x000fe40000000800 */
[----:B------:R-:W-:-:S05]  /*2c60*/  IMAD.U32 R4, RZ, RZ, UR5 ;  /* 0x00000005ff047e24 */ /* 0x000fca000f8e00ff */
[----:B------:R-:W-:-:S13]  /*2c70*/  ISETP.NE.AND P5, PT, R4, 0x1, PT ;  /* 0x000000010400780c */ /* 0x000fda0003fa5270 */
[----:B------:R-:W2:Y:S02]  /*2c80*/  @P5 LDC.64 R10, c[0x0][0x9e8] ;  /* 0x00027a00ff0a5b82 */ /* 0x000ea40000000a00 */
[----:B--2---:R-:W-:-:S05]  /*2c90*/  @P5 IMAD.HI.U32 R2, R9, R10, RZ ;  /* 0x0000000a09025227 */ /* 0x004fca00078e00ff */
[----:B------:R-:W-:-:S07]  /*2ca0*/  @P5 SHF.R.U32.HI R9, RZ, R11, R2 ;  /* 0x0000000bff095219 */ /* 0x000fce0000011602 */
.L_x_11557:
[----:B------:R-:W-:Y:S05]  /*2cb0*/  BSYNC B0 ;  /* 0x0000000000007941 */ /* 0x000fea0003800000 */
.L_x_11555:
[----:B------:R-:W-:-:S05]  /*2cc0*/  IMAD R9, R9, R4, R20 ;  /* 0x0000000409097224 */ /* 0x000fca00078e0214 */
[----:B------:R-:W-:Y:S02]  /*2cd0*/  VIADDMNMX R0, R9, R4, R0, PT ;  /* 0x0000000409007246 */ /* 0x000fe40003800100 */
[----:B------:R-:W-:-:S07]  /*2ce0*/  VIMNMX R5, R5, R9, !PT ;  /* 0x0000000905057248 */ /* 0x000fce0007fe0100 */
.L_x_11554:
        /* <DEDUP_REMOVED lines=128> */
[----:B------:R2:W3:Y:S01]  /*34f0*/  MUFU.EX2 R13, R10 ;  /* 0x0000000a000d7308 */ /* 0x0004e20000000800 */
        /* <DEDUP_REMOVED lines=9> */
[--C-:B--2---:R-:W-:Y:S01]  /*3590*/  FFMA.FTZ R10, R76, UR6, -R11.reuse ;  /* 0x000000064c0a7c23 */ /* 0x104fe2000801080b */
[----:B------:R-:W-:Y:S01]  /*35a0*/  FMNMX.FTZ R2, R42, R9, !PT ;  /* 0x000000092a027209 */ /* 0x000fe20007810000 */
[--C-:B------:R-:W-:Y:S01]  /*35b0*/  FFMA.FTZ R33, R84, UR6, -R11.reuse ;  /* 0x0000000654217c23 */ /* 0x100fe2000801080b */
[----:B------:R-:W-:Y:S01]  /*35c0*/  FSEL R66, R66, -INF , !P1 ;  /* 0xff80000042427808 */ /* 0x000fe20004800000 */
[----:B------:R-:W-:Y:S01]  /*35d0*/  FFMA.FTZ R52, R52, UR6, -R11 ;  /* 0x0000000634347c23 */ /* 0x000fe2000801080b */
[----:B------:R-:W-:Y:S01]  /*35e0*/  FMNMX.FTZ R9, R43, R2, !PT ;  /* 0x000000022b097209 */ /* 0x000fe20007810000 */
[----:B------:R-:W2:Y:S01]  /*35f0*/  MUFU.EX2 R15, R15 ;  /* 0x0000000f000f7308 */ /* 0x000ea20000000800 */
[----:B------:R-:W-:Y:S01]  /*3600*/  ISETP.LT.OR P4, PT, R0, 0x5a, P4 ;  /* 0x0000005a0000780c */ /* 0x000fe20002781670 */
[----:B---3--:R-:W-:Y:S01]  /*3610*/  FADD.FTZ R37, R12, R13 ;  /* 0x0000000d0c257221 */ /* 0x008fe20000010000 */
        /* <DEDUP_REMOVED lines=13> */
[----:B------:R3:W4:Y:S01]  /*36f0*/  MUFU.EX2 R21, R10 ;  /* 0x0000000a00157308 */ /* 0x0007220000000800 */
[----:B------:R-:W-:Y:S01]  /*3700*/  F2FP.BF16.F32.PACK_AB R152, R13, R12 ;  /* 0x0000000c0d98723e */ /* 0x000fe200000010ff */
[----:B------:R-:W-:Y:S01]  /*3710*/  FFMA.FTZ R68, R68, UR6, -R11 ;  /* 0x0000000644447c23 */ /* 0x000fe2000801080b */
[----:B------:R-:W-:-:S02]  /*3720*/  FMNMX.FTZ R2, R54, R9, !PT ;  /* 0x0000000936027209 */ /* 0x000fc40007810000 */
[----:B--2---:R-:W-:Y:S02]  /*3730*/  F2FP.BF16.F32.PACK_AB R154, R15, R14 ;  /* 0x0000000e0f9a723e */ /* 0x004fe400000010ff */
[----:B------:R-:W-:Y:S01]  /*3740*/  FMNMX.FTZ R9, R55, R2, !PT ;  /* 0x0000000237097209 */ /* 0x000fe20007810000 */
[----:B------:R-:W-:Y:S01]  /*3750*/  MUFU.EX2 R24, R24 ;  /* 0x0000001800187308 */ /* 0x000fe20000000800 */
[----:B---3--:R-:W-:Y:S02]  /*3760*/  FFMA.FTZ R10, R40, UR6, -R11 ;  /* 0x00000006280a7c23 */ /* 0x008fe4000801080b */
[----:B------:R-:W-:-:S04]  /*3770*/  FMNMX.FTZ R2, R58, R9, !PT ;  /* 0x000000093a027209 */ /* 0x000fc80007810000 */
[----:B------:R-:W-:Y:S01]  /*3780*/  FMNMX.FTZ R9, R59, R2, !PT ;  /* 0x000000023b097209 */ /* 0x000fe20007810000 */
[----:B------:R-:W2:Y:S01]  /*3790*/  MUFU.EX2 R25, R25 ;  /* 0x0000001900197308 */ /* 0x000ea20000000800 */
[----:B----4-:R-:W-:Y:S02]  /*37a0*/  F2FP.BF16.F32.PACK_AB R156, R21, R20 ;  /* 0x00000014159c723e */ /* 0x010fe400000010ff */
[----:B------:R-:W-:Y:S01]  /*37b0*/  FMNMX.FTZ R2, R62, R9, !PT ;  /* 0x000000093e027209 */ /* 0x000fe20007810000 */
[----:B------:R-:W-:-:S03]  /*37c0*/  FFMA.FTZ R9, R80, UR6, -R11 ;  /* 0x0000000650097c23 */ /* 0x000fc6000801080b */
        /* <DEDUP_REMOVED lines=15> */
[----:B------:R-:W3:Y:S01]  /*38c0*/  MUFU.EX2 R33, R33 ;  /* 0x0000002100217308 */ /* 0x000ee20000000800 */
[----:B--2---:R-:W-:-:S05]  /*38d0*/  FMNMX.FTZ R2, R0, R5, !PT ;  /* 0x0000000500027209 */ /* 0x004fca0007810000 */
[----:B------:R-:W2:Y:S02]  /*38e0*/  SHFL.BFLY PT, R5, R2, 0x1, 0x1f ;  /* 0x0c201f0002057f89 */ /* 0x000ea400000e0000 */
[----:B------:R-:W-:Y:S08]  /*38f0*/  MUFU.EX2 R52, R52 ;  /* 0x0000003400347308 */ /* 0x000ff00000000800 */
[----:B------:R-:W4:Y:S01]  /*3900*/  MUFU.EX2 R53, R53 ;  /* 0x0000003500357308 */ /* 0x000f220000000800 */
[----:B---3--:R-:W-:-:S07]  /*3910*/  F2FP.BF16.F32.PACK_AB R164, R33, R32 ;  /* 0x0000002021a4723e */ /* 0x008fce00000010ff */
[----:B------:R-:W-:Y:S01]  /*3920*/  MUFU.EX2 R56, R56 ;  /* 0x0000003800387308 */ /* 0x000fe20000000800 */
[----:B--2---:R-:W-:Y:S01]  /*3930*/  FMNMX.FTZ R5, R2, R5, !PT ;  /* 0x0000000502057209 */ /* 0x004fe20007810000 */
[----:B------:R-:W-:-:S06]  /*3940*/  FADD.FTZ R2, R14, R37 ;  /* 0x000000250e027221 */ /* 0x000fcc0000010000 */
[----:B------:R-:W-:Y:S01]  /*3950*/  MUFU.EX2 R57, R57 ;  /* 0x0000003900397308 */ /* 0x000fe20000000800 */
[----:B----4-:R-:W-:Y:S01]  /*3960*/  F2FP.BF16.F32.PACK_AB R166, R53, R52 ;  /* 0x0000003435a6723e */ /* 0x010fe200000010ff */
[C---:B------:R-:W-:Y:S01]  /*3970*/  FMUL.FTZ R0, R5.reuse, UR6 ;  /* 0x0000000605007c20 */ /* 0x040fe20008410000 */
[----:B------:R-:W-:Y:S01]  /*3980*/  FSETP.NEU.FTZ.AND P1, PT, R5, -INF , PT ;  /* 0xff8000000500780b */ /* 0x000fe20003f3d000 */
[----:B------:R-:W-:-:S03]  /*3990*/  FADD.FTZ R37, R15, R2 ;  /* 0x000000020f257221 */ /* 0x000fc60000010000 */
[----:B------:R-:W-:Y:S01]  /*39a0*/  FSEL R0, R0, RZ, P1 ;  /* 0x000000ff00007208 */ /* 0x000fe20000800000 */
[----:B------:R-:W-:Y:S01]  /*39b0*/  FADD.FTZ R2, R20, R37 ;  /* 0x0000002514027221 */ /* 0x000fe20000010000 */
[----:B------:R-:W-:Y:S03]  /*39c0*/  MUFU.EX2 R60, R60 ;  /* 0x0000003c003c7308 */ /* 0x000fe60000000800 */
        /* <DEDUP_REMOVED lines=51> */
[----:B------:R-:W-:-:S04]  /*3d00*/  FADD.FTZ R15, R57, R12 ;  /* 0x0000000c390f7221 */ /* 0x000fc80000010000 */
[----:B------:R-:W-:Y:S01]  /*3d10*/  FADD.FTZ R12, R60, R15 ;  /* 0x0000000f3c0c7221 */ /* 0x000fe20000010000 */
        /* <DEDUP_REMOVED lines=61> */
.L_x_11558:
[----:B------:R2:W3:Y:S01]  /*40f0*/  SYNCS.PHASECHK.TRANS64.TRYWAIT P1, [UR24+0x22850], R8 ;  /* 0x02285008ff0075a7 */ /* 0x0004e20008020158 */
[----:B------:R-:W-:Y:S05]  /*4100*/  @!P0 BRA `(.L_x_11559) ;  /* 0x0000000000048947 */ /* 0x000fea0003800000 */
[----:B------:R-:W-:Y:S01]  /*4110*/  BPT.TRAP 0x1 ;  /* 0x000000040000795c */ /* 0x000fe20000300000 */
.L_x_11559:
[----:B---3--:R-:W-:Y:S05]  /*4120*/  @P1 BRA `(.L_x_11560) ;  /* 0x0000000000081947 */ /* 0x008fea0003800000 */
[----:B------:R-:W3:Y:S02]  /*4130*/  SYNCS.PHASECHK.TRANS64.TRYWAIT P1, [UR24+0x22850], R8 ;  /* 0x02285008ff0075a7 */ /* 0x000ee40008020158 */
[----:B---3--:R-:W-:Y:S05]  /*4140*/  @!P1 BRA `(.L_x_11561) ;  /* 0x0000011800049947 */ /* 0x008fea0003800000 */
.L_x_11560:
        /* <DEDUP_REMOVED lines=44> */
.L_x_11562:
[----:B------:R-:W-:Y:S01]  /*4410*/  ISETP.NE.AND P2, PT, R206, 0x1, PT ;  /* 0x00000001ce00780c */ /* 0x000fe20003f45270 */
[----:B------:R-:W4:Y:S01]  /*4420*/  S2UR UR10, SR_CgaCtaId ;  /* 0x00000000000a79c3 */ /* 0x000f220000008800 */
[----:B------:R-:W-:Y:S01]  /*4430*/  UIADD3 UR24, UR24, 0x22860, URZ ;  /* 0x0002286018187890 */ /* 0x000fe2000fffe03f */
[----:B------:R-:W-:-:S10]  /*4440*/  LOP3.LUT P1, RZ, R16, 0x80000, RZ, 0xc0, !PT ;  /* 0x0008000010ff7812 */ /* 0x000fd4000782c0ff */
[----:B------:R-:W5:Y:S08]  /*4450*/  @P2 LDC R6, c[0x0][0x44c] ;  /* 0x00011300ff062b82 */ /* 0x000f700000000800 */
[----:B-123--:R-:W1:Y:S01]  /*4460*/  @P2 LDC R8, c[0x0][0x450] ;  /* 0x00011400ff082b82 */ /* 0x00ee620000000800 */
[----:B----4-:R-:W-:-:S09]  /*4470*/  UPRMT UR24, UR10, 0x654, UR24 ;  /* 0x000006540a187896 */ /* 0x010fd20008000018 */
[----:B------:R-:W-:Y:S01]  /*4480*/  SYNCS.ARRIVE.TRANS64.RED.A1T0 RZ, [UR24], RZ ;  /* 0x000000ffffff79a7 */ /* 0x000fe20008100418 */
[----:B-----5:R-:W-:-:S04]  /*4490*/  @P2 IMAD.HI.U32 R7, R6, UR43, RZ ;  /* 0x0000002b06072c27 */ /* 0x020fc8000f8e00ff */
[----:B------:R-:W-:Y:S01]  /*44a0*/  IMAD.U32 R6, RZ, RZ, UR43 ;  /* 0x0000002bff067e24 */ /* 0x000fe2000f8e00ff */
[----:B-1----:R-:W-:-:S04]  /*44b0*/  @P2 SHF.R.U32.HI R6, RZ, R8, R7 ;  /* 0x00000008ff062219 */ /* 0x002fc80000011607 */
[----:B------:R-:W-:-:S05]  /*44c0*/  IADD3 R7, R6, R18, -R17 ;  /* 0x0000001206077210 */ /* 0x000fca0007ffe811 */
        /* <DEDUP_REMOVED lines=17> */
.L_x_11564:
[----:B------:R-:W-:Y:S02]  /*45e0*/  ULDC UR18, c[0x0][0x9e4] ;  /* 0x0002790000127ab9 */ /* 0x000fe40000000800 */
[----:B------:R-:W-:-:S11]  /*45f0*/  UISETP.NE.AND UP0, UPT, UR18, 0x1, UPT ;  /* 0x000000011200788c */ /* 0x000fd6000bf05270 */
[----:B------:R-:W-:Y:S02]  /*4600*/  @UP0 ULDC.64 UR22, c[0x0][0x9e8] ;  /* 0x00027a0000160ab9 */ /* 0x000fe40000000a00 */
[----:B------:R-:W-:-:S04]  /*4610*/  UIMAD.WIDE.U32 UR10, UR15, UR22, URZ ;  /* 0x000000160f0a72a5 */ /* 0x000fc8000f8e003f */
[----:B------:R-:W-:-:S12]  /*4620*/  @UP0 USHF.R.U32.HI UR15, URZ, UR23, UR11 ;  /* 0x000000173f0f0299 */ /* 0x000fd8000801160b */
.L_x_11565:
[----:B------:R-:W-:-:S04]  /*4630*/  UIMAD UR15, UR15, UR18, UR18 ;  /* 0x000000120f0f72a4 */ /* 0x000fc8000f8e0212 */
[----:B------:R-:W-:-:S04]  /*4640*/  UISETP.LT.AND UP0, UPT, UR14, UR15, UPT ;  /* 0x0000000f0e00728c */ /* 0x000fc8000bf01270 */
[----:B------:R-:W-:-:S12]  /*4650*/  USEL UR14, UR14, UR15, UP0 ;  /* 0x0000000f0e0e7287 */ /* 0x000fd80008000000 */
.L_x_11563:
        /* <DEDUP_REMOVED lines=13> */
.L_x_11585:
[----:B------:R-:W-:-:S04]  /*4730*/  UIADD3 UR38, UR38, 0x1, URZ ;  /* 0x0000000126267890 */ /* 0x000fc8000fffe03f */
[----:B------:R-:W-:-:S04]  /*4740*/  UISETP.NE.AND UP0, UPT, UR38, 0x2, UPT ;  /* 0x000000022600788c */ /* 0x000fc8000bf05270 */
[----:B------:R-:W-:Y:S02]  /*4750*/  USEL UR10, URZ, 0x1, UP0 ;  /* 0x000000013f0a7887 */ /* 0x000fe40008000000 */
[----:B------:R-:W-:Y:S02]  /*4760*/  USEL UR38, UR38, URZ, UP0 ;  /* 0x0000003f26267287 */ /* 0x000fe40008000000 */
[----:B------:R-:W-:Y:S01]  /*4770*/  ULOP3.LUT UR37, UR37, UR10, URZ, 0x3c, !UPT ;  /* 0x0000000a25257292 */ /* 0x000fe2000f8e3c3f */
[----:B012---:R-:W-:Y:S11]  /*4780*/  @!P0 BRA `(.L_x_11567) ;  /* 0x0000000000048947 */ /* 0x007ff60003800000 */
[----:B------:R-:W-:Y:S01]  /*4790*/  BPT.TRAP 0x1 ;  /* 0x000000040000795c */ /* 0x000fe20000300000 */
.L_x_11567:
[----:B------:R-:W1:Y:S01]  /*47a0*/  S2UR UR26, SR_CgaCtaId ;  /* 0x00000000001a79c3 */ /* 0x000e620000008800 */
[----:B------:R-:W-:Y:S01]  /*47b0*/  UMOV UR10, 0x400 ;  /* 0x00000400000a7882 */ /* 0x000fe20000000000 */
[----:B------:R-:W-:-:S05]  /*47c0*/  IMAD.U32 R7, RZ, RZ, UR37 ;  /* 0x00000025ff077e24 */ /* 0x000fca000f8e00ff */
[----:B------:R-:W-:Y:S01]  /*47d0*/  SHF.L.U32 R7, R7, 0x1f, RZ ;  /* 0x0000001f07077819 */ /* 0x000fe200000006ff */
[----:B-1----:R-:W-:-:S04]  /*47e0*/  ULEA UR10, UR26, UR10, 0x18 ;  /* 0x0000000a1a0a7291 */ /* 0x002fc8000f8ec03f */
[----:B------:R-:W-:-:S09]  /*47f0*/  ULEA UR25, UR38, UR10, 0x3 ;  /* 0x0000000a26197291 */ /* 0x000fd2000f8e183f */
[----:B------:R1:W2:Y:S01]  /*4800*/  SYNCS.PHASECHK.TRANS64.TRYWAIT P1, [UR25+0x22830], R7 ;  /* 0x02283007ff0075a7 */ /* 0x0002a20008020159 */
[----:B------:R-:W-:Y:S05]  /*4810*/  @!P0 BRA `(.L_x_11568) ;  /* 0x0000000000048947 */ /* 0x000fea0003800000 */
[----:B------:R-:W-:Y:S01]  /*4820*/  BPT.TRAP 0x1 ;  /* 0x000000040000795c */ /* 0x000fe20000300000 */
.L_x_11568:
[----:B--2---:R-:W-:Y:S05]  /*4830*/  @P1 BRA `(.L_x_11569) ;  /* 0x0000000000081947 */ /* 0x004fea0003800000 */
[----:B------:R-:W2:Y:S02]  /*4840*/  SYNCS.PHASECHK.TRANS64.TRYWAIT P1, [UR25+0x22830], R7 ;  /* 0x02283007ff0075a7 */ /* 0x000ea40008020159 */
[----:B--2---:R-:W-:Y:S05]  /*4850*/  @!P1 BRA `(.L_x_11570) ;  /* 0x0000011000589947 */ /* 0x004fea0003800000 */
.L_x_11569:
[----:B------:R-:W-:Y:S01]  /*4860*/  UIMAD UR22, UR38, 0x300, UR4 ;  /* 0x00000300261678a4 */ /* 0x000fe2000f8e0204 */
[----:B------:R-:W-:Y:S01]  /*4870*/  WARPGROUP.ARRIVE ;  /* 0x00000000000079c5 */ /* 0x000fe20000000000 */
[----:B------:R-:W-:Y:S01]  /*4880*/  UMOV UR23, 0x40000040 ;  /* 0x4000004000177882 */ /* 0x000fe20000000000 */
[----:B------:R-:W-:Y:S01]  /*4890*/  UMOV UR11, 0x40000040 ;  /* 0x40000040000b7882 */ /* 0x000fe20000000000 */
[----:B------:R-:W-:-:S03]  /*48a0*/  UIADD3 UR10, UR22, 0x2, URZ ;  /* 0x00000002160a7890 */ /* 0x000fc6000fffe03f */
[----:B------:R-:W3:Y:S01]  /*48b0*/  S2R R215, SR_TID.X ;  /* 0x0000000000d77919 */ /* 0x000ee20000002100 */
[----:B------:R-:W-:Y:S01]  /*48c0*/  UIADD3 UR14, UR22, 0x4, URZ ;  /* 0x00000004160e7890 */ /* 0x000fe2000fffe03f */
[----:B------:R-:W-:Y:S01]  /*48d0*/  UMOV UR15, 0x40000040 ;  /* 0x40000040000f7882 */ /* 0x000fe20000000000 */
[----:B------:R-:W-:Y:S01]  /*48e0*/  HGMMA.64x96x16.F32.BF16 R152, gdesc[UR20], RZ, !UPT, gsb0 ;  /* 0x01600000149879f0 */ /* 0x000fe2000c0018ff */
[----:B------:R-:W-:Y:S01]  /*48f0*/  UIADD3 UR18, UR22, 0x6, URZ ;  /* 0x0000000616127890 */ /* 0x000fe2000fffe03f */
[----:B------:R-:W-:Y:S01]  /*4900*/  UMOV UR19, 0x40000040 ;  /* 0x4000004000137882 */ /* 0x000fe20000000000 */
[----:B---3--:R-:W-:-:S04]  /*4910*/  SHF.R.U32.HI R215, RZ, 0x7, R215 ;  /* 0x00000007ffd77819 */ /* 0x008fc800000116d7 */
        /* <DEDUP_REMOVED lines=14> */
.L_x_11571:
[----:B------:R-:W-:Y:S01]  /*4a00*/  ISETP.NE.AND P2, PT, R206, 0x1, PT ;  /* 0x00000001ce00780c */ /* 0x000fe20003f45270 */
[----:B------:R-:W-:Y:S01]  /*4a10*/  VIADD R20, R23, UR43 ;  /* 0x0000002b17147c36 */ /* 0x000fe20008000000 */
[----:B------:R-:W-:Y:S01]  /*4a20*/  UIADD3 UR10, UR25, 0x22840, URZ ;  /* 0x00022840190a7890 */ /* 0x000fe2000fffe03f */
[----:B------:R-:W-:Y:S01]  /*4a30*/  IMAD R10, R6, -0x60, RZ ;  /* 0xffffffa0060a7824 */ /* 0x000fe200078e02ff */
[----:B------:R-:W-:Y:S02]  /*4a40*/  LOP3.LUT P1, RZ, R16, 0x80000, RZ, 0xc0, !PT ;  /* 0x0008000010ff7812 */ /* 0x000fe4000782c0ff */
[----:B------:R-:W-:-:S07]  /*4a50*/  UPRMT UR10, UR26, 0x654, UR10 ;  /* 0x000006541a0a7896 */ /* 0x000fce000800000a */
[----:B------:R-:W3:Y:S08]  /*4a60*/  @P2 LDC R5, c[0x0][0x44c] ;  /* 0x00011300ff052b82 */ /* 0x000ef00000000800 */
[----:B--2---:R-:W2:Y:S01]  /*4a70*/  @P2 LDC R4, c[0x0][0x450] ;  /* 0x00011400ff042b82 */ /* 0x004ea20000000800 */
[----:B------:R-:W-:Y:S01]  /*4a80*/  SYNCS.ARRIVE.TRANS64.RED.A1T0 RZ, [UR10], RZ ;  /* 0x000000ffffff79a7 */ /* 0x000fe2000810040a */
[----:B------:R-:W-:Y:S01]  /*4a90*/  ULOP3.LUT UR10, URZ, UR7, URZ, 0x33, !UPT ;  /* 0x000000073f0a7292 */ /* 0x000fe2000f8e333f */
[----:B---3--:R-:W-:-:S05]  /*4aa0*/  @P2 IMAD.HI.U32 R5, R20, R5, RZ ;  /* 0x0000000514052227 */ /* 0x008fca00078e00ff */
[----:B--2---:R-:W-:Y:S01]  /*4ab0*/  @P2 SHF.R.U32.HI R20, RZ, R4, R5 ;  /* 0x00000004ff142219 */ /* 0x004fe20000011605 */
[----:B------:R-:W-:-:S04]  /*4ac0*/  VIADD R4, R10, 0x1 ;  /* 0x000000010a047836 */ /* 0x000fc80000000000 */
[----:B------:R-:W2:Y:S01]  /*4ad0*/  SHFL.IDX PT, R11, R20, RZ, 0x1c1f ;  /* 0x001c1fff140b7589 */ /* 0x000ea200000e0000 */
[----:B------:R-:W-:-:S05]  /*4ae0*/  IMAD R4, R19, -0x2, R4 ;  /* 0xfffffffe13047824 */ /* 0x000fca00078e0204 */
[----:B------:R-:W-:-:S05]  /*4af0*/  IADD3 R4, -R17, R4, R18 ;  /* 0x0000000411047210 */ /* 0x000fca0007ffe112 */
[C---:B------:R-:W-:Y:S02]  /*4b00*/  VIADD R15, R4.reuse, UR27 ;  /* 0x0000001b040f7c36 */ /* 0x040fe40008000000 */
[----:B------:R-:W-:Y:S02]  /*4b10*/  VIADD R14, R4, UR10 ;  /* 0x0000000a040e7c36 */ /* 0x000fe40008000000 */
[----:B--2---:R-:W-:Y:S02]  /*4b20*/  IMAD.IADD R13, R15, 0x1, R11 ;  /* 0x000000010f0d7824 */ /* 0x004fe400078e020b */
[----:B------:R-:W-:Y:S01]  /*4b30*/  IMAD.IADD R12, R11, 0x1, R14 ;  /* 0x000000010b0c7824 */ /* 0x000fe200078e020e */
        /* <DEDUP_REMOVED lines=13> */
.L_x_11574:
[----:B------:R-:W-:-:S05]  /*4c10*/  IMAD.U32 R21, RZ, RZ, UR28 ;  /* 0x0000001cff157e24 */ /* 0x000fca000f8e00ff */
[----:B------:R-:W-:-:S13]  /*4c20*/  ISETP.NE.AND P1, PT, R21, 0x1, PT ;  /* 0x000000011500780c */ /* 0x000fda0003f25270 */
[----:B------:R-:W2:Y:S02]  /*4c30*/  @P1 LDC.64 R4, c[0x0][0x9e8] ;  /* 0x00027a00ff041b82 */ /* 0x000ea40000000a00 */
[----:B--2---:R-:W-:-:S05]  /*4c40*/  @P1 IMAD.HI.U32 R4, R11, R4, RZ ;  /* 0x000000040b041227 */ /* 0x004fca00078e00ff */
[----:B------:R-:W-:-:S07]  /*4c50*/  @P1 SHF.R.U32.HI R11, RZ, R5, R4 ;  /* 0x00000005ff0b1219 */ /* 0x000fce0000011604 */
.L_x_11575:
[----:B------:R-:W-:Y:S05]  /*4c60*/  BSYNC B0 ;  /* 0x0000000000007941 */ /* 0x000fea0003800000 */
.L_x_11573:
[----:B------:R-:W-:-:S04]  /*4c70*/  IMAD R4, R19, -0x2, R10 ;  /* 0xfffffffe13047824 */ /* 0x000fc800078e020a */
[----:B------:R-:W-:-:S05]  /*4c80*/  IMAD R4, R11, R21, R4 ;  /* 0x000000150b047224 */ /* 0x000fca00078e0204 */
[----:B------:R-:W-:Y:S02]  /*4c90*/  VIADDMNMX R13, R4, R21, R13, PT ;  /* 0x00000015040d7246 */ /* 0x000fe4000380010d */
[----:B------:R-:W-:-:S07]  /*4ca0*/  VIMNMX R12, R12, R4, !PT ;  /* 0x000000040c0c7248 */ /* 0x000fce0007fe0100 */
.L_x_11572:
[----:B------:R-:W-:Y:S02]  /*4cb0*/  ISETP.GE.AND P2, PT, R10, 0x1, PT ;  /* 0x000000010a00780c */ /* 0x000fe40003f46270 */
[----:B------:R-:W-:Y:S02]  /*4cc0*/  LOP3.LUT R16, R16, 0xfffbffff, RZ, 0xc0, !PT ;  /* 0xfffbffff10107812 */ /* 0x000fe400078ec0ff */
[----:B------:R-:W-:Y:S02]  /*4cd0*/  ISETP.GE.AND P1, PT, R10, 0x2, PT ;  /* 0x000000020a00780c */ /* 0x000fe40003f26270 */
        /* <DEDUP_REMOVED lines=148> */
.L_x_11578:
[----:B------:R-:W-:-:S05]  /*5620*/  IMAD.U32 R12, RZ, RZ, UR28 ;  /* 0x0000001cff0c7e24 */ /* 0x000fca000f8e00ff */
[----:B------:R-:W-:-:S13]  /*5630*/  ISETP.NE.AND P6, PT, R12, 0x1, PT ;  /* 0x000000010c00780c */ /* 0x000fda0003fc5270 */
[----:B------:R-:W2:Y:S02]  /*5640*/  @P6 LDC.64 R4, c[0x0][0x9e8] ;  /* 0x00027a00ff046b82 */ /* 0x000ea40000000a00 */
[----:B--2---:R-:W-:-:S05]  /*5650*/  @P6 IMAD.HI.U32 R4, R13, R4, RZ ;  /* 0x000000040d046227 */ /* 0x004fca00078e00ff */
[----:B------:R-:W-:-:S07]  /*5660*/  @P6 SHF.R.U32.HI R13, RZ, R5, R4 ;  /* 0x00000005ff0d6219 */ /* 0x000fce0000011604 */
.L_x_11579:
[----:B------:R-:W-:Y:S05]  /*5670*/  BSYNC B0 ;  /* 0x0000000000007941 */ /* 0x000fea0003800000 */
.L_x_11577:
[----:B------:R-:W-:-:S04]  /*5680*/  IMAD R10, R19, -0x2, R10 ;  /* 0xfffffffe130a7824 */ /* 0x000fc800078e020a */
[----:B------:R-:W-:-:S05]  /*5690*/  IMAD R13, R13, R12, R10 ;  /* 0x0000000c0d0d7224 */ /* 0x000fca00078e020a */
[----:B------:R-:W-:Y:S02]  /*56a0*/  VIADDMNMX R15, R13, R12, R15, PT ;  /* 0x0000000c0d0f7246 */ /* 0x000fe4000380010f */
[----:B------:R-:W-:-:S07]  /*56b0*/  VIMNMX R14, R14, R13, !PT ;  /* 0x0000000d0e0e7248 */ /* 0x000fce0007fe0100 */
.L_x_11576:
        /* <DEDUP_REMOVED lines=435> */
[----:B---3--:R-:W-:-:S07]  /*71f0*/  FADD.FTZ R178, R182, R13 ;  /* 0x0000000db6b27221 */ /* 0x008fce0000010000 */
[----:B------:R-:W3:Y:S01]  /*7200*/  MUFU.EX2 R0, R187 ;  /* 0x000000bb00007308 */ /* 0x000ee20000000800 */
[----:B0-----:R-:W-:-:S07]  /*7210*/  FADD.FTZ R178, R183, R178 ;  /* 0x000000b2b7b27221 */ /* 0x001fce0000010000 */
[----:B------:R0:W4:Y:S01]  /*7220*/  MUFU.EX2 R171, R167 ;  /* 0x000000a700ab7308 */ /* 0x0001220000000800 */
[----:B--2---:R-:W-:-:S07]  /*7230*/  FADD.FTZ R13, R169, R178 ;  /* 0x000000b2a90d7221 */ /* 0x004fce0000010000 */
[----:B------:R-:W2:Y:S01]  /*7240*/  MUFU.EX2 R20, R191 ;  /* 0x000000bf00147308 */ /* 0x000ea20000000800 */
[C---:B---3--:R-:W-:Y:S01]  /*7250*/  FADD.FTZ R178, R0.reuse, R13 ;  /* 0x0000000d00b27221 */ /* 0x048fe20000010000 */
[----:B------:R-:W-:Y:S02]  /*7260*/  F2FP.BF16.F32.PACK_AB R169, R0, R169 ;  /* 0x000000a900a9723e */ /* 0x000fe400000010ff */
[----:B0-----:R-:W-:-:S04]  /*7270*/  F2FP.BF16.F32.PACK_AB R167, R183, R182 ;  /* 0x000000b6b7a7723e */ /* 0x001fc800000010ff */
[----:B------:R-:W0:Y:S01]  /*7280*/  MUFU.EX2 R173, R194 ;  /* 0x000000c200ad7308 */ /* 0x000e220000000800 */
[----:B----4-:R-:W-:-:S07]  /*7290*/  FADD.FTZ R13, R171, R178 ;  /* 0x000000b2ab0d7221 */ /* 0x010fce0000010000 */
[----:B------:R-:W3:Y:S01]  /*72a0*/  MUFU.EX2 R176, R195 ;  /* 0x000000c300b07308 */ /* 0x000ee20000000800 */
[C---:B--2---:R-:W-:Y:S01]  /*72b0*/  FADD.FTZ R180, R20.reuse, R13 ;  /* 0x0000000d14b47221 */ /* 0x044fe20000010000 */
[----:B------:R-:W-:-:S06]  /*72c0*/  F2FP.BF16.F32.PACK_AB R171, R20, R171 ;  /* 0x000000ab14ab723e */ /* 0x000fcc00000010ff */
[----:B------:R-:W2:Y:S01]  /*72d0*/  MUFU.EX2 R175, R198 ;  /* 0x000000c600af7308 */ /* 0x000ea20000000800 */
[----:B0-----:R-:W-:-:S07]  /*72e0*/  FADD.FTZ R13, R173, R180 ;  /* 0x000000b4ad0d7221 */ /* 0x001fce0000010000 */
[----:B------:R-:W0:Y:S01]  /*72f0*/  MUFU.EX2 R178, R189 ;  /* 0x000000bd00b27308 */ /* 0x000e220000000800 */
[C---:B---3--:R-:W-:Y:S01]  /*7300*/  FADD.FTZ R8, R176.reuse, R13 ;  /* 0x0000000db0087221 */ /* 0x048fe20000010000 */
[----:B------:R-:W-:-:S03]  /*7310*/  F2FP.BF16.F32.PACK_AB R173, R176, R173 ;  /* 0x000000adb0ad723e */ /* 0x000fc600000010ff */
[----:B--2---:R-:W-:-:S04]  /*7320*/  FADD.FTZ R9, R175, R8 ;  /* 0x00000008af097221 */ /* 0x004fc80000010000 */
[C---:B0-----:R-:W-:Y:S01]  /*7330*/  FADD.FTZ R0, R178.reuse, R9 ;  /* 0x00000009b2007221 */ /* 0x041fe20000010000 */
[----:B------:R-:W-:Y:S01]  /*7340*/  F2FP.BF16.F32.PACK_AB R175, R178, R175 ;  /* 0x000000afb2af723e */ /* 0x000fe200000010ff */
[----:B------:R-:W-:Y:S06]  /*7350*/  @!P0 BRA `(.L_x_11580) ;  /* 0x0000000000048947 */ /* 0x000fec0003800000 */
[----:B------:R-:W-:Y:S01]  /*7360*/  BPT.TRAP 0x1 ;  /* 0x000000040000795c */ /* 0x000fe20000300000 */
.L_x_11580:
[----:B------:R0:W2:Y:S01]  /*7370*/  SYNCS.PHASECHK.TRANS64.TRYWAIT P1, [UR25+0x22850], R7 ;  /* 0x02285007ff0075a7 */ /* 0x0000a20008020159 */
[----:B------:R-:W-:Y:S05]  /*7380*/  @!P0 BRA `(.L_x_11581) ;  /* 0x0000000000048947 */ /* 0x000fea0003800000 */
[----:B------:R-:W-:Y:S01]  /*7390*/  BPT.TRAP 0x1 ;  /* 0x000000040000795c */ /* 0x000fe20000300000 */
.L_x_11581:
[----:B------:R-:W-:Y:S01]  /*73a0*/  VIADD R8, R215, 0x8 ;  /* 0x00000008d7087836 */ /* 0x000fe20000000000 */
[----:B--2---:R-:W-:Y:S06]  /*73b0*/  @P1 BRA `(.L_x_11582) ;  /* 0x0000000000081947 */ /* 0x004fec0003800000 */
[----:B------:R-:W2:Y:S02]  /*73c0*/  SYNCS.PHASECHK.TRANS64.TRYWAIT P1, [UR25+0x22850], R7 ;  /* 0x02285007ff0075a7 */ /* 0x000ea40008020159 */
[----:B--2---:R-:W-:Y:S05]  /*73d0*/  @!P1 BRA `(.L_x_11583) ;  /* 0x000000e400909947 */ /* 0x004fea0003800000 */
.L_x_11582:
        /* <DEDUP_REMOVED lines=39> */
.L_x_11584:
        /* <DEDUP_REMOVED lines=8> */
.L_x_11566:
[----:B------:R-:W-:Y:S01]  /*76d0*/  ISETP.NE.AND P2, PT, R206, 0x1, PT ;  /* 0x00000001ce00780c */ /* 0x000fe20003f45270 */
[----:B------:R-:W-:Y:S01]  /*76e0*/  UIADD3 UR10, UR43, 0x7f, URZ ;  /* 0x0000007f2b0a7890 */ /* 0x000fe2000fffe03f */
[----:B--2---:R-:W-:Y:S02]  /*76f0*/  IADD3 R10, R18, 0x1, -R17 ;  /* 0x00000001120a7810 */ /* 0x004fe40007ffe811 */
[----:B------:R-:W-:-:S09]  /*7700*/  LOP3.LUT P1, RZ, R16, 0x80000, RZ, 0xc0, !PT ;  /* 0x0008000010ff7812 */ /* 0x000fd2000782c0ff */
[----:B01----:R-:W0:Y:S08]  /*7710*/  @P2 LDC R7, c[0x0][0x44c] ;  /* 0x00011300ff072b82 */ /* 0x003e300000000800 */
[----:B------:R-:W1:Y:S01]  /*7720*/  @P2 LDC R9, c[0x0][0x450] ;  /* 0x00011400ff092b82 */ /* 0x000e620000000800 */
[----:B0-----:R-:W-:-:S04]  /*7730*/  @P2 IMAD.HI.U32 R8, R7, UR10, RZ ;  /* 0x0000000a07082c27 */ /* 0x001fc8000f8e00ff */
[----:B------:R-:W-:Y:S01]  /*7740*/  IMAD.U32 R7, RZ, RZ, UR10 ;  /* 0x0000000aff077e24 */ /* 0x000fe2000f8e00ff */
[----:B-1----:R-:W-:-:S05]  /*7750*/  @P2 SHF.R.U32.HI R7, RZ, R9, R8 ;  /* 0x00000009ff072219 */ /* 0x002fca0000011608 */
        /* <DEDUP_REMOVED lines=16> */
.L_x_11587:
[----:B------:R-:W-:Y:S02]  /*7860*/  ULDC UR15, c[0x0][0x9e4] ;  /* 0x00027900000f7ab9 */ /* 0x000fe40000000800 */
[----:B------:R-:W-:-:S11]  /*7870*/  UISETP.NE.AND UP0, UPT, UR15, 0x1, UPT ;  /* 0x000000010f00788c */ /* 0x000fd6000bf05270 */
[----:B------:R-:W-:Y:S02]  /*7880*/  @UP0 ULDC.64 UR18, c[0x0][0x9e8] ;  /* 0x00027a0000120ab9 */ /* 0x000fe40000000a00 */
[----:B------:R-:W-:-:S04]  /*7890*/  UIMAD.WIDE.U32 UR10, UR7, UR18, URZ ;  /* 0x00000012070a72a5 */ /* 0x000fc8000f8e003f */
[----:B------:R-:W-:-:S12]  /*78a0*/  @UP0 USHF.R.U32.HI UR7, URZ, UR19, UR11 ;  /* 0x000000133f070299 */ /* 0x000fd8000801160b */
.L_x_11588:
[----:B------:R-:W-:-:S04]  /*78b0*/  UIMAD UR7, UR7, UR15, URZ ;  /* 0x0000000f070772a4 */ /* 0x000fc8000f8e023f */
[----:B------:R-:W-:-:S04]  /*78c0*/  UISETP.LT.AND UP0, UPT, UR14, UR7, UPT ;  /* 0x000000070e00728c */ /* 0x000fc8000bf01270 */
[----:B------:R-:W-:-:S12]  /*78d0*/  USEL UR14, UR14, UR7, !UP0 ;  /* 0x000000070e0e7287 */ /* 0x000fd8000c000000 */
.L_x_11586:
        /* <DEDUP_REMOVED lines=12> */
.L_x_11600:
[----:B------:R-:W-:Y:S01]  /*79a0*/  UIADD3 UR38, UR38, 0x1, URZ ;  /* 0x0000000126267890 */ /* 0x000fe2000fffe03f */
[C---:B------:R-:W-:Y:S01]  /*79b0*/  ISETP.GT.AND P1, PT, R8.reuse, UR7, PT ;  /* 0x0000000708007c0c */ /* 0x040fe2000bf24270 */
[----:B------:R-:W-:Y:S02]  /*79c0*/  VIADD R8, R8, 0xffffffff ;  /* 0xffffffff08087836 */ /* 0x000fe40000000000 */
[----:B------:R-:W-:-:S04]  /*79d0*/  UISETP.NE.AND UP0, UPT, UR38, 0x2, UPT ;  /* 0x000000022600788c */ /* 0x000fc8000bf05270 */
[----:B------:R-:W-:Y:S02]  /*79e0*/  USEL UR10, URZ, 0x1, UP0 ;  /* 0x000000013f0a7887 */ /* 0x000fe40008000000 */
[----:B------:R-:W-:Y:S02]  /*79f0*/  USEL UR38, UR38, URZ, UP0 ;  /* 0x0000003f26267287 */ /* 0x000fe40008000000 */
[----:B------:R-:W-:Y:S01]  /*7a00*/  ULOP3.LUT UR37, UR37, UR10, URZ, 0x3c, !UPT ;  /* 0x0000000a25257292 */ /* 0x000fe2000f8e3c3f */
[----:B0-----:R-:W-:Y:S11]  /*7a10*/  @!P0 BRA `(.L_x_11590) ;  /* 0x0000000000048947 */ /* 0x001ff60003800000 */
[----:B------:R-:W-:Y:S01]  /*7a20*/  BPT.TRAP 0x1 ;  /* 0x000000040000795c */ /* 0x000fe20000300000 */
.L_x_11590:
        /* <DEDUP_REMOVED lines=9> */
.L_x_11591:
[----:B-1----:R-:W-:Y:S05]  /*7ac0*/  @P2 BRA `(.L_x_11592) ;  /* 0x0000000000082947 */ /* 0x002fea0003800000 */
[----:B------:R-:W1:Y:S02]  /*7ad0*/  SYNCS.PHASECHK.TRANS64.TRYWAIT P2, [UR25+0x22830], R6 ;  /* 0x02283006ff0075a7 */ /* 0x000e640008040159 */
[----:B-1----:R-:W-:Y:S05]  /*7ae0*/  @!P2 BRA `(.L_x_11593) ;  /* 0x000000dc00e4a947 */ /* 0x002fea0003800000 */
.L_x_11592:
        /* <DEDUP_REMOVED lines=26> */
.L_x_11594:
        /* <DEDUP_REMOVED lines=63> */
[----:B------:R-:W2:Y:S01]  /*8080*/  MUFU.EX2 R7, R7 ;  /* 0x0000000700077308 */ /* 0x000ea20000000800 */
        /* <DEDUP_REMOVED lines=11> */
[----:B------:R-:W-:Y:S01]  /*8140*/  FFMA.FTZ R196, R196, UR6, -R10 ;  /* 0x00000006c4c47c23 */ /* 0x000fe2000801080a */
[----:B------:R-:W-:-:S03]  /*8150*/  FMNMX.FTZ R12, R190, R5, !PT ;  /* 0x00000005be0c7209 */ /* 0x000fc60007810000 */
[----:B------:R-:W4:Y:S01]  /*8160*/  MUFU.EX2 R20, R20 ;  /* 0x0000001400147308 */ /* 0x000f220000000800 */
[----:B------:R-:W-:Y:S01]  /*8170*/  FMNMX.FTZ R5, R191, R12, !PT ;  /* 0x0000000cbf057209 */ /* 0x000fe20007810000 */
[-C--:B--2---:R-:W-:Y:S01]  /*8180*/  FMUL.FTZ R24, R24, R7.reuse ;  /* 0x0000000718187220 */ /* 0x084fe20000410000 */
[-C--:B------:R-:W-:Y:S01]  /*8190*/  FMUL.FTZ R25, R25, R7.reuse ;  /* 0x0000000719197220 */ /* 0x080fe20000410000 */
[----:B------:R-:W-:Y:S01]  /*81a0*/  FMUL.FTZ R28, R28, R7 ;  /* 0x000000071c1c7220 */ /* 0x000fe20000410000 */
[----:B------:R-:W-:Y:S01]  /*81b0*/  FMNMX.FTZ R12, R194, R5, !PT ;  /* 0x00000005c20c7209 */ /* 0x000fe20007810000 */
[-C--:B------:R-:W-:Y:S01]  /*81c0*/  FMUL.FTZ R29, R29, R7.reuse ;  /* 0x000000071d1d7220 */ /* 0x080fe20000410000 */
[-C--:B------:R-:W-:Y:S01]  /*81d0*/  FMUL.FTZ R32, R32, R7.reuse ;  /* 0x0000000720207220 */ /* 0x080fe20000410000 */
[----:B------:R-:W2:Y:S01]  /*81e0*/  MUFU.EX2 R21, R21 ;  /* 0x0000001500157308 */ /* 0x000ea20000000800 */
[----:B------:R-:W-:Y:S01]  /*81f0*/  FMNMX.FTZ R5, R195, R12, !PT ;  /* 0x0000000cc3057209 */ /* 0x000fe20007810000 */
[-C--:B------:R-:W-:Y:S01]  /*8200*/  FMUL.FTZ R33, R33, R7.reuse ;  /* 0x0000000721217220 */ /* 0x080fe20000410000 */
[-C--:B------:R-:W-:Y:S01]  /*8210*/  FMUL.FTZ R36, R36, R7.reuse ;  /* 0x0000000724247220 */ /* 0x080fe20000410000 */
[----:B------:R-:W-:Y:S01]  /*8220*/  FMUL.FTZ R37, R37, R7 ;  /* 0x0000000725257220 */ /* 0x000fe20000410000 */
[----:B------:R-:W-:Y:S01]  /*8230*/  FMNMX.FTZ R12, R198, R5, !PT ;  /* 0x00000005c60c7209 */ /* 0x000fe20007810000 */
[-C--:B------:R-:W-:Y:S01]  /*8240*/  FMUL.FTZ R40, R40, R7.reuse ;  /* 0x0000000728287220 */ /* 0x080fe20000410000 */
[-C--:B------:R-:W-:Y:S01]  /*8250*/  FMUL.FTZ R41, R41, R7.reuse ;  /* 0x0000000729297220 */ /* 0x080fe20000410000 */
[----:B------:R-:W5:Y:S01]  /*8260*/  MUFU.EX2 R153, R153 ;  /* 0x0000009900997308 */ /* 0x000f620000000800 */
[----:B------:R-:W-:Y:S01]  /*8270*/  FMNMX.FTZ R12, R199, R12, !PT ;  /* 0x0000000cc70c7209 */ /* 0x000fe20007810000 */
[-C--:B------:R-:W-:Y:S01]  /*8280*/  FMUL.FTZ R44, R44, R7.reuse ;  /* 0x000000072c2c7220 */ /* 0x080fe20000410000 */
[-C--:B------:R-:W-:Y:S01]  /*8290*/  FMUL.FTZ R45, R45, R7.reuse ;  /* 0x000000072d2d7220 */ /* 0x080fe20000410000 */
[-C--:B------:R-:W-:Y:S01]  /*82a0*/  FMUL.FTZ R48, R48, R7.reuse ;  /* 0x0000000730307220 */ /* 0x080fe20000410000 */
[-C--:B------:R-:W-:Y:S01]  /*82b0*/  FMUL.FTZ R49, R49, R7.reuse ;  /* 0x0000000731317220 */ /* 0x080fe20000410000 */
[----:B------:R-:W0:Y:S01]  /*82c0*/  SHFL.BFLY PT, R5, R12, 0x2, 0x1f ;  /* 0x0c401f000c057f89 */ /* 0x000e2200000e0000 */
        /* <DEDUP_REMOVED lines=24> */
[--C-:B------:R-:W-:Y:S01]  /*8450*/  FFMA.FTZ R12, R188, UR6, -R10.reuse ;  /* 0x00000006bc0c7c23 */ /* 0x100fe2000801080a */
[----:B------:R-:W-:Y:S01]  /*8460*/  MUFU.EX2 R161, R161 ;  /* 0x000000a100a17308 */ /* 0x000fe20000000800 */
[----:B------:R-:W-:Y:S01]  /*8470*/  FFMA.FTZ R10, R197, UR6, -R10 ;  /* 0x00000006c50a7c23 */ /* 0x000fe2000801080a */
        /* <DEDUP_REMOVED lines=25> */
[----:B0-----:R-:W-:Y:S01]  /*8610*/  FMNMX.FTZ R5, R11, R184, !PT ;  /* 0x000000b80b057209 */ /* 0x001fe20007810000 */
        /* <DEDUP_REMOVED lines=18> */
[----:B---3--:R-:W-:Y:S01]  /*8740*/  FFMA.FTZ R175, R7, R2, R152 ;  /* 0x0000000207af7223 */ /* 0x008fe20000010098 */
[--C-:B------:R-:W-:Y:S01]  /*8750*/  FFMA.FTZ R159, R166, UR6, -R193.reuse ;  /* 0x00000006a69f7c23 */ /* 0x100fe200080108c1 */
[--C-:B------:R-:W-:Y:S01]  /*8760*/  FFMA.FTZ R188, R167, UR6, -R193.reuse ;  /* 0x00000006a7bc7c23 */ /* 0x100fe200080108c1 */
[----:B------:R-:W-:Y:S01]  /*8770*/  FFMA.FTZ R167, R179, UR6, -R193 ;  /* 0x00000006b3a77c23 */ /* 0x000fe200080108c1 */
[----:B------:R-:W0:Y:S01]  /*8780*/  MUFU.EX2 R184, R184 ;  /* 0x000000b800b87308 */ /* 0x000e220000000800 */
[----:B----4-:R-:W-:Y:S01]  /*8790*/  FADD.FTZ R154, R20, R175 ;  /* 0x000000af149a7221 */ /* 0x010fe20000010000 */
[--C-:B------:R-:W-:Y:S01]  /*87a0*/  FFMA.FTZ R175, R183, UR6, -R193.reuse ;  /* 0x00000006b7af7c23 */ /* 0x100fe200080108c1 */
[--C-:B------:R-:W-:Y:S01]  /*87b0*/  FFMA.FTZ R171, R171, UR6, -R193.reuse ;  /* 0x00000006abab7c23 */ /* 0x100fe200080108c1 */
[--C-:B------:R-:W-:Y:S01]  /*87c0*/  FFMA.FTZ R163, R174, UR6, -R193.reuse ;  /* 0x00000006aea37c23 */ /* 0x100fe200080108c1 */
[----:B--2---:R-:W-:Y:S01]  /*87d0*/  FADD.FTZ R154, R21, R154 ;  /* 0x0000009a159a7221 */ /* 0x004fe20000010000 */
[--C-:B------:R-:W-:Y:S01]  /*87e0*/  FFMA.FTZ R166, R178, UR6, -R193.reuse ;  /* 0x00000006b2a67c23 */ /* 0x100fe200080108c1 */
[--C-:B------:R-:W-:Y:S01]  /*87f0*/  FFMA.FTZ R182, R182, UR6, -R193.reuse ;  /* 0x00000006b6b67c23 */ /* 0x100fe200080108c1 */
[----:B------:R-:W2:Y:S01]  /*8800*/  MUFU.EX2 R155, R155 ;  /* 0x0000009b009b7308 */ /* 0x000ea20000000800 */
[----:B-----5:R-:W-:Y:S01]  /*8810*/  FADD.FTZ R183, R153, R154 ;  /* 0x0000009a99b77221 */ /* 0x020fe20000010000 */
[--C-:B------:R-:W-:Y:S01]  /*8820*/  FFMA.FTZ R190, R190, UR6, -R193.reuse ;  /* 0x00000006bebe7c23 */ /* 0x100fe200080108c1 */
[----:B------:R-:W-:Y:S01]  /*8830*/  FFMA.FTZ R191, R191, UR6, -R193 ;  /* 0x00000006bfbf7c23 */ /* 0x000fe200080108c1 */
[----:B------:R-:W-:Y:S01]  /*8840*/  F2FP.BF16.F32.PACK_AB R152, R20, R152 ;  /* 0x000000981498723e */ /* 0x000fe200000010ff */
[----:B-1----:R-:W-:Y:S01]  /*8850*/  FADD.FTZ R154, R156, R183 ;  /* 0x000000b79c9a7221 */ /* 0x002fe20000010000 */
[----:B------:R-:W-:Y:S01]  /*8860*/  F2FP.BF16.F32.PACK_AB R156, R157, R156 ;  /* 0x0000009c9d9c723e */ /* 0x000fe200000010ff */
[--C-:B------:R-:W-:Y:S01]  /*8870*/  FFMA.FTZ R194, R194, UR6, -R193.reuse ;  /* 0x00000006c2c27c23 */ /* 0x100fe200080108c1 */
[----:B------:R-:W1:Y:S01]  /*8880*/  MUFU.EX2 R185, R185 ;  /* 0x000000b900b97308 */ /* 0x000e620000000800 */
[----:B0-----:R-:W-:Y:S01]  /*8890*/  FFMA.FTZ R2, R9, R0, R184 ;  /* 0x0000000009027223 */ /* 0x001fe200000100b8 */
[----:B------:R-:W-:Y:S01]  /*88a0*/  FADD.FTZ R154, R157, R154 ;  /* 0x0000009a9d9a7221 */ /* 0x000fe20000010000 */
[--C-:B------:R-:W-:Y:S01]  /*88b0*/  FFMA.FTZ R195, R195, UR6, -R193.reuse ;  /* 0x00000006c3c37c23 */ /* 0x100fe200080108c1 */
[--C-:B------:R-:W-:Y:S01]  /*88c0*/  FFMA.FTZ R198, R198, UR6, -R193.reuse ;  /* 0x00000006c6c67c23 */ /* 0x100fe200080108c1 */
[-C--:B------:R-:W-:Y:S01]  /*88d0*/  FMUL.FTZ R144, R144, R7.reuse ;  /* 0x0000000790907220 */ /* 0x080fe20000410000 */
[----:B------:R-:W-:Y:S01]  /*88e0*/  FADD.FTZ R154, R15, R154 ;  /* 0x0000009a0f9a7221 */ /* 0x000fe20000010000 */
[-C--:B------:R-:W-:Y:S01]  /*88f0*/  FMUL.FTZ R145, R145, R7.reuse ;  /* 0x0000000791917220 */ /* 0x080fe20000410000 */
[----:B------:R-:W0:Y:S01]  /*8900*/  MUFU.EX2 R192, R192 ;  /* 0x000000c000c07308 */ /* 0x000e220000000800 */
[----:B--2---:R-:W-:Y:S01]  /*8910*/  FADD.FTZ R2, R155, R2 ;  /* 0x000000029b027221 */ /* 0x004fe20000010000 */
[-C--:B------:R-:W-:Y:S01]  /*8920*/  FMUL.FTZ R148, R148, R7.reuse ;  /* 0x0000000794947220 */ /* 0x080fe20000410000 */
[----:B------:R-:W-:Y:S01]  /*8930*/  FMUL.FTZ R149, R149, R7 ;  /* 0x0000000795957220 */ /* 0x000fe20000410000 */
[-C--:B------:R-:W-:Y:S01]  /*8940*/  FMUL.FTZ R26, R26, R9.reuse ;  /* 0x000000091a1a7220 */ /* 0x080fe20000410000 */
[-C--:B------:R-:W-:Y:S01]  /*8950*/  FMUL.FTZ R27, R27, R9.reuse ;  /* 0x000000091b1b7220 */ /* 0x080fe20000410000 */
[-C--:B------:R-:W-:Y:S01]  /*8960*/  FMUL.FTZ R30, R30, R9.reuse ;  /* 0x000000091e1e7220 */ /* 0x080fe20000410000 */
[-C--:B------:R-:W-:Y:S01]  /*8970*/  FMUL.FTZ R31, R31, R9.reuse ;  /* 0x000000091f1f7220 */ /* 0x080fe20000410000 */
[----:B------:R-:W2:Y:S01]  /*8980*/  MUFU.EX2 R158, R158 ;  /* 0x0000009e009e7308 */ /* 0x000ea20000000800 */
[----:B-1----:R-:W-:Y:S01]  /*8990*/  FADD.FTZ R179, R185, R2 ;  /* 0x00000002b9b37221 */ /* 0x002fe20000010000 */
[----:B------:R-:W-:Y:S01]  /*89a0*/  FFMA.FTZ R2, R186, UR6, -R193 ;  /* 0x00000006ba027c23 */ /* 0x000fe200080108c1 */
[-C--:B------:R-:W-:Y:S01]  /*89b0*/  FMUL.FTZ R34, R34, R9.reuse ;  /* 0x0000000922227220 */ /* 0x080fe20000410000 */
[-C--:B------:R-:W-:Y:S01]  /*89c0*/  FMUL.FTZ R35, R35, R9.reuse ;  /* 0x0000000923237220 */ /* 0x080fe20000410000 */
[-C--:B------:R-:W-:Y:S01]  /*89d0*/  FMUL.FTZ R38, R38, R9.reuse ;  /* 0x0000000926267220 */ /* 0x080fe20000410000 */
[-C--:B------:R-:W-:Y:S01]  /*89e0*/  FMUL.FTZ R39, R39, R9.reuse ;  /* 0x0000000927277220 */ /* 0x080fe20000410000 */
[-C--:B------:R-:W-:Y:S01]  /*89f0*/  FMUL.FTZ R42, R42, R9.reuse ;  /* 0x000000092a2a7220 */ /* 0x080fe20000410000 */
[----:B------:R-:W1:Y:S01]  /*8a00*/  MUFU.EX2 R189, R189 ;  /* 0x000000bd00bd7308 */ /* 0x000e620000000800 */
[----:B0-----:R-:W-:Y:S01]  /*8a10*/  FADD.FTZ R197, R192, R179 ;  /* 0x000000b3c0c57221 */ /* 0x001fe20000010000 */
[--C-:B------:R-:W-:Y:S01]  /*8a20*/  FFMA.FTZ R179, R187, UR6, -R193.reuse ;  /* 0x00000006bbb37c23 */ /* 0x100fe200080108c1 */
[----:B------:R-:W-:Y:S01]  /*8a30*/  FADD.FTZ R187, R161, R154 ;  /* 0x0000009aa1bb7221 */ /* 0x000fe20000010000 */
[----:B------:R-:W-:Y:S01]  /*8a40*/  FFMA.FTZ R193, R199, UR6, -R193 ;  /* 0x00000006c7c17c23 */ /* 0x000fe200080108c1 */
[-C--:B------:R-:W-:Y:S01]  /*8a50*/  FMUL.FTZ R43, R43, R9.reuse ;  /* 0x000000092b2b7220 */ /* 0x080fe20000410000 */
[-C--:B------:R-:W-:Y:S01]  /*8a60*/  FMUL.FTZ R46, R46, R9.reuse ;  /* 0x000000092e2e7220 */ /* 0x080fe20000410000 */
[----:B------:R-:W-:Y:S01]  /*8a70*/  FADD.FTZ R154, R160, R187 ;  /* 0x000000bba09a7221 */ /* 0x000fe20000010000 */
[----:B------:R-:W0:Y:S01]  /*8a80*/  MUFU.EX2 R159, R159 ;  /* 0x0000009f009f7308 */ /* 0x000e220000000800 */
[----:B--2---:R-:W-:Y:S01]  /*8a90*/  FADD.FTZ R174, R158, R197 ;  /* 0x000000c59eae7221 */ /* 0x004fe20000010000 */
[----:B------:R-:W-:Y:S01]  /*8aa0*/  F2FP.BF16.F32.PACK_AB R160, R165, R160 ;  /* 0x000000a0a5a0723e */ /* 0x000fe200000010ff */
        /* <DEDUP_REMOVED lines=8> */
[----:B------:R-:W-:Y:S01]  /*8b30*/  FMUL.FTZ R58, R58, R9 ;  /* 0x000000093a3a7220 */ /* 0x000fe20000410000 */
[----:B------:R-:W-:Y:S01]  /*8b40*/  F2FP.BF16.F32.PACK_AB R158, R161, R15 ;  /* 0x0000000fa19e723e */ /* 0x000fe200000010ff */
        /* <DEDUP_REMOVED lines=20> */
[----:B-1----:R-:W-:Y:S01]  /*8c90*/  FADD.FTZ R174, R162, R183 ;  /* 0x000000b7a2ae7221 */ /* 0x002fe20000010000 */
[----:B------:R-:W-:Y:S01]  /*8ca0*/  FADD.FTZ R183, R165, R154 ;  /* 0x0000009aa5b77221 */ /* 0x000fe20000010000 */
[----:B------:R-:W-:Y:S01]  /*8cb0*/  F2FP.BF16.F32.PACK_AB R154, R153, R21 ;  /* 0x00000015999a723e */ /* 0x000fe200000010ff */
[----:B------:R-:W-:Y:S01]  /*8cc0*/  FMUL.FTZ R87, R87, R9 ;  /* 0x0000000957577220 */ /* 0x000fe20000410000 */
[----:B------:R-:W-:Y:S01]  /*8cd0*/  F2FP.BF16.F32.PACK_AB R153, R155, R184 ;  /* 0x000000b89b99723e */ /* 0x000fe200000010ff */
[----:B------:R-:W-:Y:S01]  /*8ce0*/  FADD.FTZ R178, R14, R183 ;  /* 0x000000b70eb27221 */ /* 0x000fe20000010000 */
[----:B------:R-:W-:Y:S01]  /*8cf0*/  F2FP.BF16.F32.PACK_AB R155, R192, R185 ;  /* 0x000000b9c09b723e */ /* 0x000fe200000010ff */
[----:B------:R-:W1:Y:S01]  /*8d00*/  MUFU.EX2 R170, R170 ;  /* 0x000000aa00aa7308 */ /* 0x000e620000000800 */
[----:B0-----:R-:W-:Y:S01]  /*8d10*/  FADD.FTZ R174, R171, R174 ;  /* 0x000000aeabae7221 */ /* 0x001fe20000010000 */
[----:B------:R-:W-:Y:S01]  /*8d20*/  FADD.FTZ R183, R169, R178 ;  /* 0x000000b2a9b77221 */ /* 0x000fe20000010000 */
[----:B------:R-:W-:Y:S01]  /*8d30*/  F2FP.BF16.F32.PACK_AB R161, R171, R162 ;  /* 0x000000a2aba1723e */ /* 0x000fe200000010ff */
[-C--:B------:R-:W-:Y:S01]  /*8d40*/  FMUL.FTZ R90, R90, R9.reuse ;  /* 0x000000095a5a7220 */ /* 0x080fe20000410000 */
[----:B------:R-:W-:Y:S01]  /*8d50*/  F2FP.BF16.F32.PACK_AB R162, R169, R14 ;  /* 0x0000000ea9a2723e */ /* 0x000fe200000010ff */
        /* <DEDUP_REMOVED lines=43> */
[C---:B0-----:R-:W-:Y:S01]  /*9010*/  FADD.FTZ R15, R167.reuse, R178 ;  /* 0x000000b2a70f7221 */ /* 0x041fe20000010000 */
[----:B------:R-:W-:Y:S01]  /*9020*/  F2FP.BF16.F32.PACK_AB R165, R167, R166 ;  /* 0x000000a6a7a5723e */ /* 0x000fe200000010ff */
[----:B------:R-:W-:-:S05]  /*9030*/  FMUL.FTZ R151, R151, R9 ;  /* 0x0000000997977220 */ /* 0x000fca0000410000 */
        /* <DEDUP_REMOVED lines=43> */
[----:B0-----:R-:W-:-:S04]  /*92f0*/  FADD.FTZ R0, R198, R13 ;  /* 0x0000000dc6007221 */ /* 0x001fc80000010000 */
[C---:B--2---:R-:W-:Y:S01]  /*9300*/  FADD.FTZ R0, R175.reuse, R0 ;  /* 0x00000000af007221 */ /* 0x044fe20000010000 */
[----:B------:R-:W-:Y:S01]  /*9310*/  F2FP.BF16.F32.PACK_AB R175, R175, R198 ;  /* 0x000000c6afaf723e */ /* 0x000fe200000010ff */
[C---:B-1----:R-:W-:Y:S01]  /*9320*/  FADD.FTZ R2, R10.reuse, R15 ;  /* 0x0000000f0a027221 */ /* 0x042fe20000010000 */
[----:B------:R-:W-:Y:S01]  /*9330*/  F2FP.BF16.F32.PACK_AB R174, R10, R11 ;  /* 0x0000000b0aae723e */ /* 0x000fe200000010ff */
[----:B------:R-:W-:Y:S06]  /*9340*/  @!P0 BRA `(.L_x_11595) ;  /* 0x0000000000048947 */ /* 0x000fec0003800000 */
[----:B------:R-:W-:Y:S01]  /*9350*/  BPT.TRAP 0x1 ;  /* 0x000000040000795c */ /* 0x000fe20000300000 */
.L_x_11595:
[----:B------:R0:W1:Y:S01]  /*9360*/  SYNCS.PHASECHK.TRANS64.TRYWAIT P2, [UR25+0x22850], R6 ;  /* 0x02285006ff0075a7 */ /* 0x0000620008040159 */
[----:B------:R-:W-:Y:S05]  /*9370*/  @!P0 BRA `(.L_x_11596) ;  /* 0x0000000000048947 */ /* 0x000fea0003800000 */
[----:B------:R-:W-:Y:S01]  /*9380*/  BPT.TRAP 0x1 ;  /* 0x000000040000795c */ /* 0x000fe20000300000 */
.L_x_11596:
[----:B------:R-:W-:Y:S01]  /*9390*/  VIADD R7, R215, 0x8 ;  /* 0x00000008d7077836 */ /* 0x000fe20000000000 */
[----:B-1----:R-:W-:Y:S06]  /*93a0*/  @P2 BRA `(.L_x_11597) ;  /* 0x0000000000082947 */ /* 0x002fec0003800000 */
[----:B------:R-:W1:Y:S02]  /*93b0*/  SYNCS.PHASECHK.TRANS64.TRYWAIT P2, [UR25+0x22850], R6 ;  /* 0x02285006ff0075a7 */ /* 0x000e640008040159 */
[----:B-1----:R-:W-:Y:S05]  /*93c0*/  @!P2 BRA `(.L_x_11598) ;  /* 0x000000c400c4a947 */ /* 0x002fea0003800000 */
.L_x_11597:
        /* <DEDUP_REMOVED lines=39> */
.L_x_11599:
[----:B------:R-:W-:Y:S01]  /*9640*/  UIADD3 UR25, UR25, 0x22860, URZ ;  /* 0x0002286019197890 */ /* 0x000fe2000fffe03f */
[----:B-1----:R-:W-:Y:S02]  /*9650*/  IMAD.MOV.U32 R9, RZ, RZ, R5 ;  /* 0x000000ffff097224 */ /* 0x002fe400078e0005 */
[----:B------:R-:W-:Y:S01]  /*9660*/  IMAD.MOV.U32 R7, RZ, RZ, R4 ;  /* 0x000000ffff077224 */ /* 0x000fe200078e0004 */
[----:B------:R-:W-:-:S09]  /*9670*/  UPRMT UR25, UR24, 0x654, UR25 ;  /* 0x0000065418197896 */ /* 0x000fd20008000019 */
[----:B------:R-:W-:Y:S01]  /*9680*/  SYNCS.ARRIVE.TRANS64.RED.A1T0 RZ, [UR25], RZ ;  /* 0x000000ffffff79a7 */ /* 0x000fe20008100419 */
[----:B------:R-:W-:Y:S05]  /*9690*/  @P1 BRA `(.L_x_11600) ;  /* 0xffffffe000c01947 */ /* 0x000fea000383ffff */
[----:B0-----:R-:W-:-:S07]  /*96a0*/  IMAD.MOV.U32 R6, RZ, RZ, R8 ;  /* 0x000000ffff067224 */ /* 0x001fce00078e0008 */
.L_x_11589:
        /* <DEDUP_REMOVED lines=8> */
.L_x_11620:
[----:B------:R-:W-:-:S04]  /*9730*/  UIADD3 UR38, UR38, 0x1, URZ ;  /* 0x0000000126267890 */ /* 0x000fc8000fffe03f */
[----:B------:R-:W-:-:S04]  /*9740*/  UISETP.NE.AND UP0, UPT, UR38, 0x2, UPT ;  /* 0x000000022600788c */ /* 0x000fc8000bf05270 */
[----:B------:R-:W-:Y:S02]  /*9750*/  USEL UR7, URZ, 0x1, UP0 ;  /* 0x000000013f077887 */ /* 0x000fe40008000000 */
[----:B------:R-:W-:Y:S02]  /*9760*/  USEL UR38, UR38, URZ, UP0 ;  /* 0x0000003f26267287 */ /* 0x000fe40008000000 */
[----:B------:R-:W-:Y:S01]  /*9770*/  ULOP3.LUT UR37, UR37, UR7, URZ, 0x3c, !UPT ;  /* 0x0000000725257292 */ /* 0x000fe2000f8e3c3f */
[----:B012---:R-:W-:Y:S11]  /*9780*/  @!P0 BRA `(.L_x_11602) ;  /* 0x0000000000048947 */ /* 0x007ff60003800000 */
[----:B------:R-:W-:Y:S01]  /*9790*/  BPT.TRAP 0x1 ;  /* 0x000000040000795c */ /* 0x000fe20000300000 */
.L_x_11602:
        /* <DEDUP_REMOVED lines=9> */
.L_x_11603:
[----:B-1----:R-:W-:Y:S05]  /*9830*/  @P1 BRA `(.L_x_11604) ;  /* 0x0000000000081947 */ /* 0x002fea0003800000 */
[----:B------:R-:W1:Y:S02]  /*9840*/  SYNCS.PHASECHK.TRANS64.TRYWAIT P1, [UR24+0x22830], R7 ;  /* 0x02283007ff0075a7 */ /* 0x000e640008020158 */
[----:B-1----:R-:W-:Y:S05]  /*9850*/  @!P1 BRA `(.L_x_11605) ;  /* 0x000000c000b89947 */ /* 0x002fea0003800000 */
.L_x_11604:
        /* <DEDUP_REMOVED lines=26> */
.L_x_11606:
[----:B------:R-:W-:Y:S01]  /*9a00*/  ISETP.NE.AND P2, PT, R206, 0x1, PT ;  /* 0x00000001ce00780c */ /* 0x000fe20003f45270 */
[----:B------:R-:W-:Y:S01]  /*9a10*/  VIADD R20, R23, UR43 ;  /* 0x0000002b17147c36 */ /* 0x000fe20008000000 */
[----:B------:R-:W-:Y:S01]  /*9a20*/  UIADD3 UR10, UR24, 0x22840, URZ ;  /* 0x00022840180a7890 */ /* 0x000fe2000fffe03f */
[----:B------:R-:W-:Y:S01]  /*9a30*/  IMAD R10, R6, -0x60, RZ ;  /* 0xffffffa0060a7824 */ /* 0x000fe200078e02ff */
[----:B------:R-:W-:Y:S02]  /*9a40*/  LOP3.LUT P1, RZ, R16, 0x80000, RZ, 0xc0, !PT ;  /* 0x0008000010ff7812 */ /* 0x000fe4000782c0ff */
[----:B------:R-:W-:-:S07]  /*9a50*/  UPRMT UR10, UR7, 0x654, UR10 ;  /* 0x00000654070a7896 */ /* 0x000fce000800000a */
[----:B------:R-:W3:Y:S08]  /*9a60*/  @P2 LDC R5, c[0x0][0x44c] ;  /* 0x00011300ff052b82 */ /* 0x000ef00000000800 */
[----:B-1----:R-:W1:Y:S01]  /*9a70*/  @P2 LDC R4, c[0x0][0x450] ;  /* 0x00011400ff042b82 */ /* 0x002e620000000800 */
[----:B------:R-:W-:Y:S01]  /*9a80*/  SYNCS.ARRIVE.TRANS64.RED.A1T0 RZ, [UR10], RZ ;  /* 0x000000ffffff79a7 */ /* 0x000fe2000810040a */
[----:B------:R-:W-:Y:S01]  /*9a90*/  ULOP3.LUT UR10, URZ, UR26, URZ, 0x33, !UPT ;  /* 0x0000001a3f0a7292 */ /* 0x000fe2000f8e333f */
[----:B---3--:R-:W-:-:S05]  /*9aa0*/  @P2 IMAD.HI.U32 R5, R20, R5, RZ ;  /* 0x0000000514052227 */ /* 0x008fca00078e00ff */
[----:B-1----:R-:W-:Y:S01]  /*9ab0*/  @P2 SHF.R.U32.HI R20, RZ, R4, R5 ;  /* 0x00000004ff142219 */ /* 0x002fe20000011605 */
[----:B------:R-:W-:-:S04]  /*9ac0*/  VIADD R4, R10, 0x1 ;  /* 0x000000010a047836 */ /* 0x000fc80000000000 */
[----:B------:R-:W1:Y:S01]  /*9ad0*/  SHFL.IDX PT, R11, R20, RZ, 0x1c1f ;  /* 0x001c1fff140b7589 */ /* 0x000e6200000e0000 */
[----:B------:R-:W-:-:S05]  /*9ae0*/  IMAD R4, R19, -0x2, R4 ;  /* 0xfffffffe13047824 */ /* 0x000fca00078e0204 */
[----:B------:R-:W-:-:S05]  /*9af0*/  IADD3 R4, -R17, R4, R18 ;  /* 0x0000000411047210 */ /* 0x000fca0007ffe112 */
[C---:B------:R-:W-:Y:S02]  /*9b00*/  VIADD R15, R4.reuse, UR27 ;  /* 0x0000001b040f7c36 */ /* 0x040fe40008000000 */
[----:B------:R-:W-:Y:S02]  /*9b10*/  VIADD R14, R4, UR10 ;  /* 0x0000000a040e7c36 */ /* 0x000fe40008000000 */
[----:B-1----:R-:W-:Y:S02]  /*9b20*/  IMAD.IADD R13, R15, 0x1, R11 ;  /* 0x000000010f0d7824 */ /* 0x002fe400078e020b */
        /* <DEDUP_REMOVED lines=14> */
.L_x_11609:
[----:B------:R-:W-:-:S05]  /*9c10*/  IMAD.U32 R21, RZ, RZ, UR25 ;  /* 0x00000019ff157e24 */ /* 0x000fca000f8e00ff */
[----:B------:R-:W-:-:S13]  /*9c20*/  ISETP.NE.AND P1, PT, R21, 0x1, PT ;  /* 0x000000011500780c */ /* 0x000fda0003f25270 */
[----:B------:R-:W1:Y:S02]  /*9c30*/  @P1 LDC.64 R4, c[0x0][0x9e8] ;  /* 0x00027a00ff041b82 */ /* 0x000e640000000a00 */
[----:B-1----:R-:W-:-:S05]  /*9c40*/  @P1 IMAD.HI.U32 R4, R11, R4, RZ ;  /* 0x000000040b041227 */ /* 0x002fca00078e00ff */
[----:B------:R-:W-:-:S07]  /*9c50*/  @P1 SHF.R.U32.HI R11, RZ, R5, R4 ;  /* 0x00000005ff0b1219 */ /* 0x000fce0000011604 */
.L_x_11610:
[----:B------:R-:W-:Y:S05]  /*9c60*/  BSYNC B0 ;  /* 0x0000000000007941 */ /* 0x000fea0003800000 */
.L_x_11608:
[----:B------:R-:W-:-:S04]  /*9c70*/  IMAD R4, R19, -0x2, R10 ;  /* 0xfffffffe13047824 */ /* 0x000fc800078e020a */
[----:B------:R-:W-:-:S05]  /*9c80*/  IMAD R4, R11, R21, R4 ;  /* 0x000000150b047224 */ /* 0x000fca00078e0204 */
[----:B------:R-:W-:Y:S02]  /*9c90*/  VIADDMNMX R13, R4, R21, R13, PT ;  /* 0x00000015040d7246 */ /* 0x000fe4000380010d */
[----:B------:R-:W-:-:S07]  /*9ca0*/  VIMNMX R12, R12, R4, !PT ;  /* 0x000000040c0c7248 */ /* 0x000fce0007fe0100 */
.L_x_11607:
        /* <DEDUP_REMOVED lines=133> */
[----:B------:R-:W1:Y:S02]  /*a500*/  SHFL.IDX PT, R13, R20, 0x1, 0x1c1f ;  /* 0x003c1f00140d7f89 */ /* 0x000e6400000e0000 */
[----:B------:R-:W-:Y:S02]  /*a510*/  FSEL R197, R197, -INF , !P6 ;  /* 0xff800000c5c57808 */ /* 0x000fe40007000000 */
[----:B------:R-:W-:Y:S01]  /*a520*/  LOP3.LUT P6, RZ, R16, 0x80000, RZ, 0xc0, !PT ;  /* 0x0008000010ff7812 */ /* 0x000fe200078cc0ff */
[--C-:B-1----:R-:W-:Y:S02]  /*a530*/  IMAD.IADD R15, R15, 0x1, R13.reuse ;  /* 0x000000010f0f7824 */ /* 0x102fe400078e020d */
        /* <DEDUP_REMOVED lines=14> */
.L_x_11613:
[----:B------:R-:W-:-:S05]  /*a620*/  IMAD.U32 R12, RZ, RZ, UR25 ;  /* 0x00000019ff0c7e24 */ /* 0x000fca000f8e00ff */
[----:B------:R-:W-:-:S13]  /*a630*/  ISETP.NE.AND P6, PT, R12, 0x1, PT ;  /* 0x000000010c00780c */ /* 0x000fda0003fc5270 */
[----:B------:R-:W1:Y:S02]  /*a640*/  @P6 LDC.64 R4, c[0x0][0x9e8] ;  /* 0x00027a00ff046b82 */ /* 0x000e640000000a00 */
[----:B-1----:R-:W-:-:S05]  /*a650*/  @P6 IMAD.HI.U32 R4, R13, R4, RZ ;  /* 0x000000040d046227 */ /* 0x002fca00078e00ff */
[----:B------:R-:W-:-:S07]  /*a660*/  @P6 SHF.R.U32.HI R13, RZ, R5, R4 ;  /* 0x00000005ff0d6219 */ /* 0x000fce0000011604 */
.L_x_11614:
[----:B------:R-:W-:Y:S05]  /*a670*/  BSYNC B0 ;  /* 0x0000000000007941 */ /* 0x000fea0003800000 */
.L_x_11612:
[----:B------:R-:W-:-:S04]  /*a680*/  IMAD R10, R19, -0x2, R10 ;  /* 0xfffffffe130a7824 */ /* 0x000fc800078e020a */
[----:B------:R-:W-:-:S05]  /*a690*/  IMAD R13, R13, R12, R10 ;  /* 0x0000000c0d0d7224 */ /* 0x000fca00078e020a */
[----:B------:R-:W-:Y:S02]  /*a6a0*/  VIADDMNMX R15, R13, R12, R15, PT ;  /* 0x0000000c0d0f7246 */ /* 0x000fe4000380010f */
[----:B------:R-:W-:-:S07]  /*a6b0*/  VIMNMX R14, R14, R13, !PT ;  /* 0x0000000d0e0e7248 */ /* 0x000fce0007fe0100 */
.L_x_11611:
        /* <DEDUP_REMOVED lines=60> */
[----:B------:R-:W1:Y:S01]  /*aa80*/  SHFL.BFLY PT, R4, R5, 0x2, 0x1f ;  /* 0x0c401f0005047f89 */ /* 0x000e6200000e0000 */
        /* <DEDUP_REMOVED lines=14> */
[----:B-1----:R-:W-:Y:S02]  /*ab70*/  FMNMX.FTZ R12, R5, R4, !PT ;  /* 0x00000004050c7209 */ /* 0x002fe40007810000 */
[C---:B------:R-:W-:Y:S02]  /*ab80*/  ISETP.GT.AND P1, PT, R14.reuse, 0x30, !P1 ;  /* 0x000000300e00780c */ /* 0x040fe40004f24270 */
[----:B------:R-:W-:Y:S01]  /*ab90*/  ISETP.GT.AND P4, PT, R14, 0x51, !P4 ;  /* 0x000000510e00780c */ /* 0x000fe20006784270 */
[----:B------:R-:W1:Y:S01]  /*aba0*/  SHFL.BFLY PT, R13, R12, 0x1, 0x1f ;  /* 0x0c201f000c0d7f89 */ /* 0x000e6200000e0000 */
        /* <DEDUP_REMOVED lines=13> */
[----:B-1----:R-:W-:-:S02]  /*ac80*/  FMNMX.FTZ R4, R12, R13, !PT ;  /* 0x0000000d0c047209 */ /* 0x002fc40007810000 */
        /* <DEDUP_REMOVED lines=69> */
[----:B-1----:R-:W-:Y:S01]  /*b0e0*/  FFMA.FTZ R169, R184, UR6, -R10 ;  /* 0x00000006b8a97c23 */ /* 0x002fe2000801080a */
        /* <DEDUP_REMOVED lines=16> */
[--C-:B-1----:R-:W-:Y:S01]  /*b1f0*/  FFMA.FTZ R161, R177, UR6, -R10.reuse ;  /* 0x00000006b1a17c23 */ /* 0x102fe2000801080a */
[--C-:B------:R-:W-:Y:S01]  /*b200*/  FFMA.FTZ R177, R192, UR6, -R10.reuse ;  /* 0x00000006c0b17c23 */ /* 0x100fe2000801080a */
[----:B------:R-:W1:Y:S05]  /*b210*/  SHFL.BFLY PT, R176, R5, 0x2, 0x1f ;  /* 0x0c401f0005b07f89 */ /* 0x000e6a00000e0000 */
        /* <DEDUP_REMOVED lines=12> */
[----:B-1----:R-:W-:Y:S01]  /*b2e0*/  FMNMX.FTZ R184, R5, R176, !PT ;  /* 0x000000b005b87209 */ /* 0x002fe20007810000 */
[--C-:B------:R-:W-:Y:S01]  /*b2f0*/  FFMA.FTZ R176, R189, UR6, -R10.reuse ;  /* 0x00000006bdb07c23 */ /* 0x100fe2000801080a */
[----:B------:R-:W-:Y:S01]  /*b300*/  FFMA.FTZ R10, R197, UR6, -R10 ;  /* 0x00000006c50a7c23 */ /* 0x000fe2000801080a */
        /* <DEDUP_REMOVED lines=26> */
[----:B-1----:R-:W-:Y:S01]  /*b4b0*/  FMNMX.FTZ R5, R184, R5, !PT ;  /* 0x00000005b8057209 */ /* 0x002fe20007810000 */
        /* <DEDUP_REMOVED lines=8> */
[----:B------:R-:W1:Y:S01]  /*b540*/  MUFU.EX2 R168, R168 ;  /* 0x000000a800a87308 */ /* 0x000e620000000800 */
        /* <DEDUP_REMOVED lines=29> */
[----:B-1----:R-:W-:Y:S01]  /*b720*/  F2FP.BF16.F32.PACK_AB R166, R168, R165 ;  /* 0x000000a5a8a6723e */ /* 0x002fe200000010ff */
[----:B------:R-:W-:Y:S01]  /*b730*/  FADD.FTZ R2, R20, R193 ;  /* 0x000000c114027221 */ /* 0x000fe20000010000 */
[--C-:B------:R-:W-:Y:S01]  /*b740*/  FFMA.FTZ R179, R179, UR6, -R189.reuse ;  /* 0x00000006b3b37c23 */ /* 0x100fe200080108bd */
[----:B------:R-:W1:Y:S01]  /*b750*/  MUFU.EX2 R176, R176 ;  /* 0x000000b000b07308 */ /* 0x000e620000000800 */
        /* <DEDUP_REMOVED lines=20> */
[----:B-1----:R-:W-:Y:S01]  /*b8a0*/  F2FP.BF16.F32.PACK_AB R170, R176, R173 ;  /* 0x000000adb0aa723e */ /* 0x002fe200000010ff */
[----:B------:R-:W-:Y:S01]  /*b8b0*/  FADD.FTZ R154, R164, R193 ;  /* 0x000000c1a49a7221 */ /* 0x000fe20000010000 */
[-C--:B------:R-:W-:Y:S01]  /*b8c0*/  FMUL.FTZ R105, R105, R8.reuse ;  /* 0x0000000869697220 */ /* 0x080fe20000410000 */
[-C--:B------:R-:W-:Y:S01]  /*b8d0*/  FMUL.FTZ R108, R108, R8.reuse ;  /* 0x000000086c6c7220 */ /* 0x080fe20000410000 */
[----:B------:R-:W1:Y:S01]  /*b8e0*/  MUFU.EX2 R10, R10 ;  /* 0x0000000a000a7308 */ /* 0x000e620000000800 */
        /* <DEDUP_REMOVED lines=40> */
[----:B-1----:R-:W-:Y:S01]  /*bb70*/  FADD.FTZ R2, R10, R13 ;  /* 0x0000000d0a027221 */ /* 0x002fe20000010000 */
[----:B----4-:R-:W-:Y:S01]  /*bb80*/  FFMA.FTZ R13, R14, R0, R185 ;  /* 0x000000000e0d7223 */ /* 0x010fe200000100b9 */
[----:B------:R-:W-:Y:S01]  /*bb90*/  FMUL.FTZ R149, R149, R8 ;  /* 0x0000000895957220 */ /* 0x000fe20000410000 */
[----:B------:R-:W-:Y:S01]  /*bba0*/  F2FP.BF16.F32.PACK_AB R164, R161, R164 ;  /* 0x000000a4a1a4723e */ /* 0x000fe200000010ff */
[----:B------:R-:W-:Y:S01]  /*bbb0*/  FMUL.FTZ R26, R26, R14 ;  /* 0x0000000e1a1a7220 */ /* 0x000fe20000410000 */
[C---:B---3--:R-:W-:Y:S01]  /*bbc0*/  FADD.FTZ R0, R184.reuse, R13 ;  /* 0x0000000db8007221 */ /* 0x048fe20000010000 */
[----:B------:R-:W-:Y:S01]  /*bbd0*/  F2FP.BF16.F32.PACK_AB R160, R157, R160 ;  /* 0x000000a09da0723e */ /* 0x000fe200000010ff */
[----:B------:R-:W1:Y:S01]  /*bbe0*/  MUFU.EX2 R159, R159 ;  /* 0x0000009f009f7308 */ /* 0x000e620000000800 */
        /* <DEDUP_REMOVED lines=56> */
[----:B-1----:R-:W-:Y:S01]  /*bf70*/  F2FP.BF16.F32.PACK_AB R174, R10, R181 ;  /* 0x000000b50aae723e */ /* 0x002fe200000010ff */
        /* <DEDUP_REMOVED lines=37> */
[----:B------:R-:W-:Y:S01]  /*c1d0*/  FMUL.FTZ R151, R151, R14 ;  /* 0x0000000e97977220 */ /* 0x000fe20000410000 */
[----:B------:R-:W1:Y:S01]  /*c1e0*/  MUFU.EX2 R169, R186 ;  /* 0x000000ba00a97308 */ /* 0x000e620000000800 */
[----:B---3--:R-:W-:-:S07]  /*c1f0*/  FADD.FTZ R178, R182, R13 ;  /* 0x0000000db6b27221 */ /* 0x008fce0000010000 */
[----:B------:R-:W3:Y:S01]  /*c200*/  MUFU.EX2 R0, R187 ;  /* 0x000000bb00007308 */ /* 0x000ee20000000800 */
[----:B0-----:R-:W-:-:S07]  /*c210*/  FADD.FTZ R178, R183, R178 ;  /* 0x000000b2b7b27221 */ /* 0x001fce0000010000 */
[----:B------:R0:W4:Y:S01]  /*c220*/  MUFU.EX2 R171, R167 ;  /* 0x000000a700ab7308 */ /* 0x0001220000000800 */
[----:B-1----:R-:W-:-:S07]  /*c230*/  FADD.FTZ R13, R169, R178 ;  /* 0x000000b2a90d7221 */ /* 0x002fce0000010000 */
[----:B------:R-:W1:Y:S01]  /*c240*/  MUFU.EX2 R20, R191 ;  /* 0x000000bf00147308 */ /* 0x000e620000000800 */
[C---:B---3--:R-:W-:Y:S01]  /*c250*/  FADD.FTZ R178, R0.reuse, R13 ;  /* 0x0000000d00b27221 */ /* 0x048fe20000010000 */
[----:B------:R-:W-:Y:S02]  /*c260*/  F2FP.BF16.F32.PACK_AB R169, R0, R169 ;  /* 0x000000a900a9723e */ /* 0x000fe400000010ff */
[----:B0-----:R-:W-:-:S04]  /*c270*/  F2FP.BF16.F32.PACK_AB R167, R183, R182 ;  /* 0x000000b6b7a7723e */ /* 0x001fc800000010ff */
[----:B------:R-:W0:Y:S01]  /*c280*/  MUFU.EX2 R173, R194 ;  /* 0x000000c200ad7308 */ /* 0x000e220000000800 */
[----:B----4-:R-:W-:-:S07]  /*c290*/  FADD.FTZ R13, R171, R178 ;  /* 0x000000b2ab0d7221 */ /* 0x010fce0000010000 */
[----:B------:R-:W3:Y:S01]  /*c2a0*/  MUFU.EX2 R176, R195 ;  /* 0x000000c300b07308 */ /* 0x000ee20000000800 */
[C---:B-1----:R-:W-:Y:S01]  /*c2b0*/  FADD.FTZ R180, R20.reuse, R13 ;  /* 0x0000000d14b47221 */ /* 0x042fe20000010000 */
[----:B------:R-:W-:-:S06]  /*c2c0*/  F2FP.BF16.F32.PACK_AB R171, R20, R171 ;  /* 0x000000ab14ab723e */ /* 0x000fcc00000010ff */
[----:B------:R-:W1:Y:S01]  /*c2d0*/  MUFU.EX2 R175, R198 ;  /* 0x000000c600af7308 */ /* 0x000e620000000800 */
[----:B0-----:R-:W-:-:S07]  /*c2e0*/  FADD.FTZ R13, R173, R180 ;  /* 0x000000b4ad0d7221 */ /* 0x001fce0000010000 */
[----:B------:R-:W0:Y:S01]  /*c2f0*/  MUFU.EX2 R178, R189 ;  /* 0x000000bd00b27308 */ /* 0x000e220000000800 */
[C---:B---3--:R-:W-:Y:S01]  /*c300*/  FADD.FTZ R8, R176.reuse, R13 ;  /* 0x0000000db0087221 */ /* 0x048fe20000010000 */
[----:B------:R-:W-:-:S03]  /*c310*/  F2FP.BF16.F32.PACK_AB R173, R176, R173 ;  /* 0x000000adb0ad723e */ /* 0x000fc600000010ff */
[----:B-1----:R-:W-:-:S04]  /*c320*/  FADD.FTZ R9, R175, R8 ;  /* 0x00000008af097221 */ /* 0x002fc80000010000 */
[C---:B0-----:R-:W-:Y:S01]  /*c330*/  FADD.FTZ R0, R178.reuse, R9 ;  /* 0x00000009b2007221 */ /* 0x041fe20000010000 */
[----:B------:R-:W-:Y:S01]  /*c340*/  F2FP.BF16.F32.PACK_AB R175, R178, R175 ;  /* 0x000000afb2af723e */ /* 0x000fe200000010ff */
[----:B------:R-:W-:Y:S06]  /*c350*/  @!P0 BRA `(.L_x_11615) ;  /* 0x0000000000048947 */ /* 0x000fec0003800000 */
[----:B------:R-:W-:Y:S01]  /*c360*/  BPT.TRAP 0x1 ;  /* 0x000000040000795c */ /* 0x000fe20000300000 */
.L_x_11615:
[----:B------:R0:W1:Y:S01]  /*c370*/  SYNCS.PHASECHK.TRANS64.TRYWAIT P1, [UR24+0x22850], R7 ;  /* 0x02285007ff0075a7 */ /* 0x0000620008020158 */
[----:B------:R-:W-:Y:S05]  /*c380*/  @!P0 BRA `(.L_x_11616) ;  /* 0x0000000000048947 */ /* 0x000fea0003800000 */
[----:B------:R-:W-:Y:S01]  /*c390*/  BPT.TRAP 0x1 ;  /* 0x000000040000795c */ /* 0x000fe20000300000 */
.L_x_11616:
[----:B------:R-:W-:Y:S01]  /*c3a0*/  VIADD R8, R215, 0x8 ;  /* 0x00000008d7087836 */ /* 0x000fe20000000000 */
[----:B-1----:R-:W-:Y:S06]  /*c3b0*/  @P1 BRA `(.L_x_11617) ;  /* 0x0000000000081947 */ /* 0x002fec0003800000 */
[----:B------:R-:W1:Y:S02]  /*c3c0*/  SYNCS.PHASECHK.TRANS64.TRYWAIT P1, [UR24+0x22850], R7 ;  /* 0x02285007ff0075a7 */ /* 0x000e640008020158 */
[----:B-1----:R-:W-:Y:S05]  /*c3d0*/  @!P1 BRA `(.L_x_11618) ;  /* 0x0000009400f09947 */ /* 0x002fea0003800000 */
.L_x_11617:
        /* <DEDUP_REMOVED lines=39> */
.L_x_11619:
        /* <DEDUP_REMOVED lines=8> */
.L_x_11601:
[----:B01----:R-:W0:Y:S01]  /*c6d0*/  SHFL.BFLY PT, R7, R2, 0x2, 0x1f ;  /* 0x0c401f0002077f89 */ /* 0x003e2200000e0000 */
[----:B------:R-:W-:Y:S01]  /*c6e0*/  IMAD.MOV.U32 R8, RZ, RZ, RZ ;  /* 0x000000ffff087224 */ /* 0x000fe200078e00ff */
[----:B------:R-:W-:Y:S01]  /*c6f0*/  UIADD3 UR38, UR38, 0x1, URZ ;  /* 0x0000000126267890 */ /* 0x000fe2000fffe03f */
[----:B------:R-:W-:Y:S01]  /*c700*/  IMAD.U32 R13, RZ, RZ, UR6 ;  /* 0x00000006ff0d7e24 */ /* 0x000fe2000f8e00ff */
[----:B------:R-:W1:Y:S01]  /*c710*/  SHFL.BFLY PT, R9, R0, 0x2, 0x1f ;  /* 0x0c401f0000097f89 */ /* 0x000e6200000e0000 */
[----:B------:R2:W-:Y:S06]  /*c720*/  BAR.ARV R3, 0x100 ;  /* 0x000400030000751d */ /* 0x0005ec0000002000 */
[----:B------:R-:W-:-:S02]  /*c730*/  UISETP.NE.AND UP0, UPT, UR38, 0x2, UPT ;  /* 0x000000022600788c */ /* 0x000fc4000bf05270 */
[----:B------:R-:W-:Y:S06]  /*c740*/  BAR.ARV 0x8, 0x180 ;  /* 0x0206000000007b1d */ /* 0x000fec0000002000 */
[----:B--2---:R-:W-:Y:S01]  /*c750*/  IMAD.MOV.U32 R3, RZ, RZ, -0x800000 ;  /* 0xff800000ff037424 */ /* 0x004fe200078e00ff */
[----:B------:R-:W-:Y:S01]  /*c760*/  USEL UR4, URZ, 0x1, UP0 ;  /* 0x000000013f047887 */ /* 0x000fe20008000000 */
[----:B0-----:R-:W-:Y:S01]  /*c770*/  FADD.FTZ R7, R7, R2 ;  /* 0x0000000207077221 */ /* 0x001fe20000010000 */
[----:B------:R-:W-:Y:S01]  /*c780*/  IMAD.MOV.U32 R2, RZ, RZ, -0x800000 ;  /* 0xff800000ff027424 */ /* 0x000fe200078e00ff */
[----:B------:R-:W-:Y:S01]  /*c790*/  PLOP3.LUT P0, PT, PT, PT, PT, 0x8, 0x0 ;  /* 0x000000000000781c */ /* 0x000fe20003f0e170 */
[----:B------:R-:W-:Y:S01]  /*c7a0*/  UIADD3 UR36, UR36, 0x1, URZ ;  /* 0x0000000124247890 */ /* 0x000fe2000fffe03f */
[----:B-1----:R-:W-:Y:S01]  /*c7b0*/  FADD.FTZ R9, R9, R0 ;  /* 0x0000000009097221 */ /* 0x002fe20000010000 */
[----:B------:R-:W0:Y:S01]  /*c7c0*/  SHFL.BFLY PT, R6, R7, 0x1, 0x1f ;  /* 0x0c201f0007067f89 */ /* 0x000e2200000e0000 */
[----:B------:R-:W-:Y:S01]  /*c7d0*/  IMAD.MOV.U32 R0, RZ, RZ, RZ ;  /* 0x000000ffff007224 */ /* 0x000fe200078e00ff */
[----:B------:R-:W-:-:S02]  /*c7e0*/  USEL UR38, UR38, URZ, UP0 ;  /* 0x0000003f26267287 */ /* 0x000fc40008000000 */
[----:B------:R-:W-:Y:S01]  /*c7f0*/  ULOP3.LUT UR37, UR37, UR4, URZ, 0x3c, !UPT ;  /* 0x0000000425257292 */ /* 0x000fe2000f8e3c3f */
[----:B0-----:R-:W-:Y:S01]  /*c800*/  FADD.FTZ R10, R7, R6 ;  /* 0x00000006070a7221 */ /* 0x001fe20000010000 */
[----:B------:R-:W-:Y:S01]  /*c810*/  IMAD.U32 R7, RZ, RZ, UR6 ;  /* 0x00000006ff077e24 */ /* 0x000fe2000f8e00ff */
[----:B------:R-:W0:Y:S03]  /*c820*/  SHFL.BFLY PT, R6, R9, 0x1, 0x1f ;  /* 0x0c201f0009067f89 */ /* 0x000e2600000e0000 */
[----:B------:R-:W-:-:S13]  /*c830*/  FSETP.NE.FTZ.AND P1, PT, R10, RZ, PT ;  /* 0x000000ff0a00720b */ /* 0x000fda0003f35000 */
[----:B------:R-:W1:Y:S01]  /*c840*/  @P1 MUFU.RCP R8, R10 ;  /* 0x0000000a00081308 */ /* 0x000e620000001000 */
[----:B------:R-:W-:Y:S01]  /*c850*/  @P1 FMUL.FTZ R7, R7, 0.69314718246459960938 ;  /* 0x3f31721807071820 */ /* 0x000fe20000410000 */
[----:B0-----:R-:W-:-:S06]  /*c860*/  FADD.FTZ R12, R9, R6 ;  /* 0x00000006090c7221 */ /* 0x001fcc0000010000 */
        /* <DEDUP_REMOVED lines=10> */
[----:B------:R-:W-:-:S04]  /*c910*/  FMUL.FTZ R40, R40, R8 ;  /* 0x0000000828287220 */ /* 0x000fc80000410000 */
[----:B------:R-:W-:Y:S01]  /*c920*/  @P2 MUFU.RCP R0, R12 ;  /* 0x0000000c00002308 */ /* 0x000fe20000001000 */
[-C--:B------:R-:W-:Y:S01]  /*c930*/  FMUL.FTZ R41, R41, R8.reuse ;  /* 0x0000000829297220 */ /* 0x080fe20000410000 */
[-C--:B------:R-:W-:Y:S01]  /*c940*/  FMUL.FTZ R44, R44, R8.reuse ;  /* 0x000000082c2c7220 */ /* 0x080fe20000410000 */
[-C--:B------:R-:W-:Y:S01]  /*c950*/  FMUL.FTZ R45, R45, R8.reuse ;  /* 0x000000082d2d7220 */ /* 0x080fe20000410000 */
        /* <DEDUP_REMOVED lines=53> */
[----:B------:R-:W-:Y:S01]  /*ccb0*/  @P2 FMUL.FTZ R13, R13, 0.69314718246459960938 ;  /* 0x3f3172180d0d2820 */ /* 0x000fe20000410000 */
[----:B0-----:R-:W-:Y:S01]  /*ccc0*/  @P1 FMUL.FTZ R6, R6, 0.69314718246459960938 ;  /* 0x3f31721806061820 */ /* 0x001fe20000410000 */
        /* <DEDUP_REMOVED lines=66> */
[----:B------:R-:W-:-:S07]  /*d0f0*/  @P2 FFMA.FTZ R3, R13, R5, R12 ;  /* 0x000000050d032223 */ /* 0x000fce000001000c */
.L_x_11542:
[----:B------:R-:W0:Y:S01]  /*d100*/  S2R R4, SR_CgaCtaId ;  /* 0x0000000000047919 */ /* 0x000e220000008800 */
[----:B------:R-:W-:Y:S01]  /*d110*/  MOV R17, 0x400 ;  /* 0x0000040000117802 */ /* 0x000fe20000000f00 */
[----:B------:R-:W-:Y:S01]  /*d120*/  BSSY B0, `(.L_x_11621) ;  /* 0x00002d5000007945 */ /* 0x000fe20003800000 */
[----:B------:R-:W-:Y:S02]  /*d130*/  BAR.SYNC.DEFER_BLOCKING 0x5, 0x180 ;  /* 0x0146000000007b1d */ /* 0x000fe40000010000 */
[----:B0-----:R-:W-:-:S05]  /*d140*/  LEA R17, R4, R17, 0x18 ;  /* 0x0000001104117211 */ /* 0x001fca00078ec0ff */
[----:B------:R-:W0:Y:S02]  /*d150*/  LDS.128 R4, [R17+0x228d0] ;  /* 0x0228d00011047984 */ /* 0x000e240000000c00 */
[----:B0-----:R-:W-:Y:S02]  /*d160*/  R2UR UR5, R5 ;  /* 0x00000000050572ca */ /* 0x001fe400000e0000 */
[----:B------:R-:W-:Y:S02]  /*d170*/  R2UR UR7, R6 ;  /* 0x00000000060772ca */ /* 0x000fe400000e0000 */
        /* <DEDUP_REMOVED lines=49> */
[C---:B------:R-:W-:Y:S01]  /*d490*/  IADD3 R187, P0, R110.reuse, 0x8020, RZ ;  /* 0x000080206ebb7810 */ /* 0x040fe20007f1e0ff */
[----:B------:R-:W-:Y:S01]  /*d4a0*/  IMAD.X R87, RZ, RZ, R111, P1 ;  /* 0x000000ffff577224 */ /* 0x000fe200008e066f */
[----:B------:R-:W-:-:S02]  /*d4b0*/  IADD3 R189, P4, R110, 0x8040, RZ ;  /* 0x000080406ebd7810 */ /* 0x000fc40007f9e0ff */
        /* <DEDUP_REMOVED lines=14> */
[----:B------:R-:W-:-:S02]  /*d5a0*/  LOP3.LUT R14, R173, 0x380, RZ, 0xc0, !PT ;  /* 0x00000380ad0e7812 */ /* 0x000fc400078ec0ff */
[----:B------:R-:W-:Y:S02]  /*d5b0*/  LOP3.LUT R20, R175, 0x380, RZ, 0xc0, !PT ;  /* 0x00000380af147812 */ /* 0x000fe400078ec0ff */
[----:B------:R-:W-:Y:S02]  /*d5c0*/  LOP3.LUT R30, R177, 0x380, RZ, 0xc0, !PT ;  /* 0x00000380b11e7812 */ /* 0x000fe400078ec0ff */
[----:B------:R-:W-:Y:S01]  /*d5d0*/  MOV R110, R110 ;  /* 0x0000006e006e7202 */ /* 0x000fe20000000f00 */
[----:B------:R-:W-:Y:S01]  /*d5e0*/  BAR.SYNC.DEFER_BLOCKING 0x1, 0x100 ;  /* 0x0044000000007b1d */ /* 0x000fe20000010000 */
[----:B------:R-:W-:Y:S02]  /*d5f0*/  LOP3.LUT R106, R4, 0x380, RZ, 0xc0, !PT ;  /* 0x00000380046a7812 */ /* 0x000fe400078ec0ff */
[----:B------:R-:W-:Y:S02]  /*d600*/  SHF.R.U64 R12, R12, 0x3, RZ ;  /* 0x000000030c0c7819 */ /* 0x000fe400000012ff */
[----:B------:R-:W-:-:S02]  /*d610*/  LOP3.LUT R38, R179, 0x380, RZ, 0xc0, !PT ;  /* 0x00000380b3267812 */ /* 0x000fc400078ec0ff */
[----:B------:R-:W-:Y:S02]  /*d620*/  LOP3.LUT R111, R18, 0x380, RZ, 0xc0, !PT ;  /* 0x00000380126f7812 */ /* 0x000fe400078ec0ff */
[----:B------:R-:W-:Y:S02]  /*d630*/  SHF.R.U64 R14, R14, 0x3, RZ ;  /* 0x000000030e0e7819 */ /* 0x000fe400000012ff */
[----:B------:R-:W-:Y:S02]  /*d640*/  LOP3.LUT R46, R181, 0x380, RZ, 0xc0, !PT ;  /* 0x00000380b52e7812 */ /* 0x000fe400078ec0ff */
[----:B------:R-:W-:Y:S02]  /*d650*/  SHF.R.U64 R20, R20, 0x3, RZ ;  /* 0x0000000314147819 */ /* 0x000fe400000012ff */
[----:B------:R-:W-:Y:S02]  /*d660*/  LOP3.LUT R54, R183, 0x380, RZ, 0xc0, !PT ;  /* 0x00000380b7367812 */ /* 0x000fe400078ec0ff */
[----:B------:R-:W-:-:S02]  /*d670*/  LOP3.LUT R90, R187, 0x380, RZ, 0xc0, !PT ;  /* 0x00000380bb5a7812 */ /* 0x000fc400078ec0ff */
[----:B------:R-:W-:Y:S02]  /*d680*/  SHF.R.U64 R30, R30, 0x3, RZ ;  /* 0x000000031e1e7819 */ /* 0x000fe400000012ff */
[----:B------:R-:W-:Y:S02]  /*d690*/  LOP3.LUT R86, R185, 0x380, RZ, 0xc0, !PT ;  /* 0x00000380b9567812 */ /* 0x000fe400078ec0ff */
[----:B------:R-:W-:Y:S01]  /*d6a0*/  LOP3.LUT R98, R191, 0x380, RZ, 0xc0, !PT ;  /* 0x00000380bf627812 */ /* 0x000fe200078ec0ff */
[----:B------:R0:W-:Y:S01]  /*d6b0*/  STSM.16.M88.4 [R110], R24 ;  /* 0x000000186e007844 */ /* 0x0001e20000000200 */
[----:B------:R-:W-:Y:S02]  /*d6c0*/  SHF.R.U64 R29, R106, 0x3, RZ ;  /* 0x000000036a1d7819 */ /* 0x000fe400000012ff */
[----:B------:R-:W-:Y:S02]  /*d6d0*/  LOP3.LUT R12, R12, R151, RZ, 0x3c, !PT ;  /* 0x000000970c0c7212 */ /* 0x000fe400078e3cff */
[----:B------:R-:W-:-:S02]  /*d6e0*/  SHF.R.U64 R38, R38, 0x3, RZ ;  /* 0x0000000326267819 */ /* 0x000fc400000012ff */
[----:B------:R-:W-:Y:S02]  /*d6f0*/  SHF.R.U64 R111, R111, 0x3, RZ ;  /* 0x000000036f6f7819 */ /* 0x000fe400000012ff */
[----:B------:R-:W-:Y:S02]  /*d700*/  LOP3.LUT R14, R14, R173, RZ, 0x3c, !PT ;  /* 0x000000ad0e0e7212 */ /* 0x000fe400078e3cff */
[----:B------:R-:W-:Y:S02]  /*d710*/  SHF.R.U64 R46, R46, 0x3, RZ ;  /* 0x000000032e2e7819 */ /* 0x000fe400000012ff */
[----:B------:R-:W-:Y:S02]  /*d720*/  LOP3.LUT R94, R189, 0x380, RZ, 0xc0, !PT ;  /* 0x00000380bd5e7812 */ /* 0x000fe400078ec0ff */
[----:B------:R-:W-:Y:S02]  /*d730*/  LOP3.LUT R20, R20, R175, RZ, 0x3c, !PT ;  /* 0x000000af14147212 */ /* 0x000fe400078e3cff */
[----:B------:R-:W-:-:S02]  /*d740*/  SHF.R.U64 R54, R54, 0x3, RZ ;  /* 0x0000000336367819 */ /* 0x000fc400000012ff */
[----:B------:R-:W-:Y:S02]  /*d750*/  SHF.R.U64 R90, R90, 0x3, RZ ;  /* 0x000000035a5a7819 */ /* 0x000fe400000012ff */
[----:B------:R-:W-:Y:S02]  /*d760*/  LOP3.LUT R30, R30, R177, RZ, 0x3c, !PT ;  /* 0x000000b11e1e7212 */ /* 0x000fe400078e3cff */
[----:B------:R-:W-:Y:S02]  /*d770*/  SHF.R.U64 R86, R86, 0x3, RZ ;  /* 0x0000000356567819 */ /* 0x000fe400000012ff */
[----:B------:R-:W-:Y:S02]  /*d780*/  LOP3.LUT R102, R193, 0x380, RZ, 0xc0, !PT ;  /* 0x00000380c1667812 */ /* 0x000fe400078ec0ff */
[----:B------:R-:W-:Y:S02]  /*d790*/  SHF.R.U64 R98, R98, 0x3, RZ ;  /* 0x0000000362627819 */ /* 0x000fe400000012ff */
[----:B------:R-:W-:-:S02]  /*d7a0*/  LOP3.LUT R106, R29, R4, RZ, 0x3c, !PT ;  /* 0x000000041d6a7212 */ /* 0x000fc400078e3cff */
[----:B------:R-:W-:Y:S02]  /*d7b0*/  LOP3.LUT R38, R38, R179, RZ, 0x3c, !PT ;  /* 0x000000b326267212 */ /* 0x000fe400078e3cff */
[----:B------:R-:W-:Y:S02]  /*d7c0*/  LOP3.LUT R4, R111, R18, RZ, 0x3c, !PT ;  /* 0x000000126f047212 */ /* 0x000fe400078e3cff */
[----:B------:R-:W-:Y:S02]  /*d7d0*/  MOV R28, R12 ;  /* 0x0000000c001c7202 */ /* 0x000fe40000000f00 */
[----:B------:R-:W-:Y:S02]  /*d7e0*/  LOP3.LUT R46, R46, R181, RZ, 0x3c, !PT ;  /* 0x000000b52e2e7212 */ /* 0x000fe400078e3cff */
[----:B------:R-:W-:Y:S01]  /*d7f0*/  SHF.R.U64 R94, R94, 0x3, RZ ;  /* 0x000000035e5e7819 */ /* 0x000fe200000012ff */
[----:B------:R0:W-:Y:S01]  /*d800*/  STSM.16.M88.4 [R28], R32 ;  /* 0x000000201c007844 */ /* 0x0001e20000000200 */
[----:B------:R-:W-:-:S02]  /*d810*/  MOV R18, R14 ;  /* 0x0000000e00127202 */ /* 0x000fc40000000f00 */
[----:B------:R-:W-:Y:S02]  /*d820*/  LOP3.LUT R54, R54, R183, RZ, 0x3c, !PT ;  /* 0x000000b736367212 */ /* 0x000fe400078e3cff */
[----:B------:R-:W-:Y:S01]  /*d830*/  LOP3.LUT R90, R90, R187, RZ, 0x3c, !PT ;  /* 0x000000bb5a5a7212 */ /* 0x000fe200078e3cff */
[----:B------:R0:W-:Y:S01]  /*d840*/  STSM.16.M88.4 [R18], R40 ;  /* 0x0000002812007844 */ /* 0x0001e20000000200 */
[----:B------:R-:W-:Y:S02]  /*d850*/  LOP3.LUT R151, R6, 0x380, RZ, 0xc0, !PT ;  /* 0x0000038006977812 */ /* 0x000fe400078ec0ff */
[----:B------:R-:W-:Y:S02]  /*d860*/  MOV R20, R20 ;  /* 0x0000001400147202 */ /* 0x000fe40000000f00 */
[----:B------:R-:W-:Y:S02]  /*d870*/  LOP3.LUT R86, R86, R185, RZ, 0x3c, !PT ;  /* 0x000000b956567212 */ /* 0x000fe400078e3cff */
[----:B------:R-:W-:Y:S01]  /*d880*/  SHF.R.U64 R102, R102, 0x3, RZ ;  /* 0x0000000366667819 */ /* 0x000fe200000012ff */
[----:B------:R0:W-:Y:S01]  /*d890*/  STSM.16.M88.4 [R20], R48 ;  /* 0x0000003014007844 */ /* 0x0001e20000000200 */
[----:B------:R-:W-:-:S02]  /*d8a0*/  LOP3.LUT R98, R98, R191, RZ, 0x3c, !PT ;  /* 0x000000bf62627212 */ /* 0x000fc400078e3cff */
[----:B------:R-:W-:Y:S02]  /*d8b0*/  MOV R30, R30 ;  /* 0x0000001e001e7202 */ /* 0x000fe40000000f00 */
[----:B------:R-:W-:Y:S02]  /*d8c0*/  F2FP.BF16.F32.PACK_AB R59, R63, R59 ;  /* 0x0000003b3f3b723e */ /* 0x000fe400000010ff */
[----:B------:R-:W-:Y:S02]  /*d8d0*/  F2FP.BF16.F32.PACK_AB R65, R9, R66 ;  /* 0x000000420941723e */ /* 0x000fe400000010ff */
[----:B------:R-:W-:Y:S01]  /*d8e0*/  F2FP.BF16.F32.PACK_AB R72, R73, R72 ;  /* 0x000000484948723e */ /* 0x000fe200000010ff */
[----:B------:R0:W-:Y:S01]  /*d8f0*/  STSM.16.M88.4 [R30], R56 ;  /* 0x000000381e007844 */ /* 0x0001e20000000200 */
[----:B------:R-:W-:Y:S02]  /*d900*/  MOV R38, R38 ;  /* 0x0000002600267202 */ /* 0x000fe40000000f00 */
[----:B------:R-:W-:-:S02]  /*d910*/  F2FP.BF16.F32.PACK_AB R66, R69, R68 ;  /* 0x000000444542723e */ /* 0x000fc400000010ff */
[----:B------:R-:W-:Y:S02]  /*d920*/  F2FP.BF16.F32.PACK_AB R67, R71, R67 ;  /* 0x000000434743723e */ /* 0x000fe400000010ff */
[----:B------:R-:W-:Y:S02]  /*d930*/  F2FP.BF16.F32.PACK_AB R73, R8, R74 ;  /* 0x0000004a0849723e */ /* 0x000fe400000010ff */
[----:B------:R-:W-:Y:S01]  /*d940*/  F2FP.BF16.F32.PACK_AB R80, R81, R80 ;  /* 0x000000505150723e */ /* 0x000fe200000010ff */
[----:B------:R0:W-:Y:S01]  /*d950*/  STSM.16.M88.4 [R38], R64 ;  /* 0x0000004026007844 */ /* 0x0001e20000000200 */
[----:B------:R-:W-:Y:S02]  /*d960*/  LOP3.LUT R94, R94, R189, RZ, 0x3c, !PT ;  /* 0x000000bd5e5e7212 */ /* 0x000fe400078e3cff */
[----:B------:R-:W-:Y:S02]  /*d970*/  MOV R46, R46 ;  /* 0x0000002e002e7202 */ /* 0x000fe40000000f00 */
        /* <DEDUP_REMOVED lines=8> */
[----:B------:R-:W-:Y:S02]  /*da00*/  F2FP.BF16.F32.PACK_AB R120, R121, R120 ;  /* 0x000000787978723e */ /* 0x000fe400000010ff */
[----:B------:R-:W-:Y:S02]  /*da10*/  F2FP.BF16.F32.PACK_AB R128, R129, R128 ;  /* 0x000000808180723e */ /* 0x000fe400000010ff */
[----:B------:R-:W-:Y:S02]  /*da20*/  F2FP.BF16.F32.PACK_AB R136, R137, R136 ;  /* 0x000000888988723e */ /* 0x000fe400000010ff */
[----:B------:R-:W-:Y:S01]  /*da30*/  F2FP.BF16.F32.PACK_AB R144, R145, R144 ;  /* 0x000000909190723e */ /* 0x000fe200000010ff */
[----:B------:R-:W-:Y:S01]  /*da40*/  ULDC UR10, c[0x0][0xa88] ;  /* 0x0002a200000a7ab9 */ /* 0x000fe20000000800 */
[----:B------:R-:W-:Y:S01]  /*da50*/  SHF.R.U64 R151, R151, 0x3, RZ ;  /* 0x0000000397977819 */ /* 0x000fe200000012ff */
[----:B------:R-:W-:Y:S01]  /*da60*/  UMOV UR4, URZ ;  /* 0x0000003f00047c82 */ /* 0x000fe20008000000 */
[----:B------:R-:W-:Y:S01]  /*da70*/  MOV R54, R54 ;  /* 0x0000003600367202 */ /* 0x000fe20000000f00 */
[----:B------:R-:W1:Y:S01]  /*da80*/  LDC R77, c[0x0][0xbe8] ;  /* 0x0002fa00ff4d7b82 */ /* 0x000e620000000800 */
[----:B------:R-:W-:-:S02]  /*da90*/  MOV R15, R90 ;  /* 0x0000005a000f7202 */ /* 0x000fc40000000f00 */
[----:B------:R-:W-:Y:S02]  /*daa0*/  F2FP.BF16.F32.PACK_AB R82, R85, R84 ;  /* 0x000000545552723e */ /* 0x000fe400000010ff */
[----:B------:R-:W-:Y:S02]  /*dab0*/  F2FP.BF16.F32.PACK_AB R83, R70, R62 ;  /* 0x0000003e4653723e */ /* 0x000fe400000010ff */
[----:B------:R-:W-:Y:S02]  /*dac0*/  LOP3.LUT R102, R102, R193, RZ, 0x3c, !PT ;  /* 0x000000c166667212 */ /* 0x000fe400078e3cff */
[----:B------:R-:W-:Y:S01]  /*dad0*/  MOV R86, R86 ;  /* 0x0000005600567202 */ /* 0x000fe20000000f00 */
[----:B------:R0:W-:Y:S01]  /*dae0*/  STSM.16.M88.4 [R54], R80 ;  /* 0x0000005036007844 */ /* 0x0001e20000000200 */
[----:B------:R-:W-:Y:S02]  /*daf0*/  MOV R14, R98 ;  /* 0x00000062000e7202 */ /* 0x000fe40000000f00 */
[----:B------:R-:W-:-:S02]  /*db00*/  F2FP.BF16.F32.PACK_AB R89, R159, R79 ;  /* 0x0000004f9f59723e */ /* 0x000fc400000010ff */
[----:B------:R-:W-:Y:S02]  /*db10*/  F2FP.BF16.F32.PACK_AB R90, R93, R92 ;  /* 0x0000005c5d5a723e */ /* 0x000fe400000010ff */
[----:B------:R-:W-:Y:S02]  /*db20*/  F2FP.BF16.F32.PACK_AB R91, R161, R160 ;  /* 0x000000a0a15b723e */ /* 0x000fe400000010ff */
[----:B------:R-:W-:Y:S02]  /*db30*/  MOV R13, R106 ;  /* 0x0000006a000d7202 */ /* 0x000fe40000000f00 */
[----:B------:R-:W-:Y:S01]  /*db40*/  F2FP.BF16.F32.PACK_AB R97, R163, R162 ;  /* 0x000000a2a361723e */ /* 0x000fe200000010ff */
[----:B------:R0:W-:Y:S01]  /*db50*/  STSM.16.M88.4 [R86], R88 ;  /* 0x0000005856007844 */ /* 0x0001e20000000200 */
[----:B------:R-:W-:Y:S02]  /*db60*/  F2FP.BF16.F32.PACK_AB R98, R101, R100 ;  /* 0x000000646562723e */ /* 0x000fe400000010ff */
[----:B------:R-:W-:-:S02]  /*db70*/  F2FP.BF16.F32.PACK_AB R99, R165, R164 ;  /* 0x000000a4a563723e */ /* 0x000fc400000010ff */
[----:B------:R-:W-:Y:S02]  /*db80*/  MOV R94, R94 ;  /* 0x0000005e005e7202 */ /* 0x000fe40000000f00 */
[----:B------:R-:W-:Y:S01]  /*db90*/  F2FP.BF16.F32.PACK_AB R105, R167, R166 ;  /* 0x000000a6a769723e */ /* 0x000fe200000010ff */
[----:B------:R0:W-:Y:S01]  /*dba0*/  STSM.16.M88.4 [R15], R96 ;  /* 0x000000600f007844 */ /* 0x0001e20000000200 */
[----:B------:R-:W-:Y:S02]  /*dbb0*/  F2FP.BF16.F32.PACK_AB R106, R109, R108 ;  /* 0x0000006c6d6a723e */ /* 0x000fe400000010ff */
[----:B------:R-:W-:Y:S02]  /*dbc0*/  F2FP.BF16.F32.PACK_AB R107, R169, R168 ;  /* 0x000000a8a96b723e */ /* 0x000fe400000010ff */
[----:B------:R-:W-:Y:S02]  /*dbd0*/  F2FP.BF16.F32.PACK_AB R113, R115, R114 ;  /* 0x000000727371723e */ /* 0x000fe400000010ff */
[----:B------:R-:W-:Y:S01]  /*dbe0*/  LOP3.LUT R6, R151, R6, RZ, 0x3c, !PT ;  /* 0x0000000697067212 */ /* 0x000fe200078e3cff */
[----:B------:R0:W-:Y:S01]  /*dbf0*/  STSM.16.M88.4 [R94], R104 ;  /* 0x000000685e007844 */ /* 0x0001e20000000200 */
[----:B------:R-:W-:-:S02]  /*dc00*/  F2FP.BF16.F32.PACK_AB R114, R117, R116 ;  /* 0x000000747572723e */ /* 0x000fc400000010ff */
[----:B------:R-:W-:Y:S02]  /*dc10*/  F2FP.BF16.F32.PACK_AB R115, R119, R118 ;  /* 0x000000767773723e */ /* 0x000fe400000010ff */
[----:B------:R-:W-:Y:S02]  /*dc20*/  F2FP.BF16.F32.PACK_AB R121, R123, R122 ;  /* 0x0000007a7b79723e */ /* 0x000fe400000010ff */
[----:B------:R-:W-:Y:S01]  /*dc30*/  MOV R102, R102 ;  /* 0x0000006600667202 */ /* 0x000fe20000000f00 */
        /* <DEDUP_REMOVED lines=20> */
[----:B------:R-:W-:-:S03]  /*dd80*/  PLOP3.LUT P0, PT, PT, PT, UP0, 0x80, 0x0 ;  /* 0x000000000000781c */ /* 0x000fc60003f0f008 */
[----:B------:R0:W-:Y:S01]  /*dd90*/  STSM.16.M88.4 [R6], R144 ;  /* 0x0000009006007844 */ /* 0x0001e20000000200 */
[----:B------:R-:W-:Y:S09]  /*dda0*/  BAR.SYNC.DEFER_BLOCKING 0x1, 0x100 ;  /* 0x0044000000007b1d */ /* 0x000ff20000010000 */
[----:B------:R-:W2:Y:S01]  /*ddb0*/  @P0 LDG.E R0, desc[UR46][R4.64] ;  /* 0x0000002e04000981 */ /* 0x000ea2000c1e1900 */
[----:B------:R-:W-:Y:S01]  /*ddc0*/  UISETP.NE.U32.AND UP1, UPT, UR8, URZ, UPT ;  /* 0x0000003f0800728c */ /* 0x000fe2000bf25070 */
[----:B-1----:R-:W-:-:S03]  /*ddd0*/  ISETP.NE.AND P1, PT, R77, 0x1, PT ;  /* 0x000000014d00780c */ /* 0x002fc60003f25270 */
[----:B------:R-:W-:-:S06]  /*dde0*/  UISETP.NE.AND.EX UP1, UPT, UR9, URZ, UPT, UP1 ;  /* 0x0000003f0900728c */ /* 0x000fcc000bf25310 */
[----:B------:R-:W-:-:S04]  /*ddf0*/  PLOP3.LUT P2, PT, PT, PT, UP1, 0x80, 0x0 ;  /* 0x000000000000781c */ /* 0x000fc80003f4f018 */
[----:B------:R-:W1:Y:S01]  /*de00*/  @P1 LDC R7, c[0x0][0xbec] ;  /* 0x0002fb00ff071b82 */ /* 0x000e620000000800 */
[----:B------:R-:W-:Y:S02]  /*de10*/  @UP1 ULDC.64 UR8, c[0x0][0xc08] ;  /* 0x0003020000081ab9 */ /* 0x000fe40000000a00 */
[----:B------:R-:W-:-:S05]  /*de20*/  @UP1 UIMAD.WIDE UR8, UR42, 0x4, UR8 ;  /* 0x000000042a0818a5 */ /* 0x000fca000f8e0208 */
[----:B------:R-:W3:Y:S01]  /*de30*/  @P1 LDC R8, c[0x0][0xbf0] ;  /* 0x0002fc00ff081b82 */ /* 0x000ee20000000800 */
[----:B------:R-:W-:Y:S02]  /*de40*/  IMAD.U32 R10, RZ, RZ, UR8 ;  /* 0x00000008ff0a7e24 */ /* 0x000fe4000f8e00ff */
[----:B------:R-:W-:Y:S01]  /*de50*/  IMAD.U32 R11, RZ, RZ, UR9 ;  /* 0x00000009ff0b7e24 */ /* 0x000fe2000f8e00ff */
[----:B--2---:R-:W-:Y:S01]  /*de60*/  @P0 R2UR UR4, R0 ;  /* 0x00000000000402ca */ /* 0x004fe200000e0000 */
[----:B------:R-:W-:-:S06]  /*de70*/  IMAD.U32 R0, RZ, RZ, UR10 ;  /* 0x0000000aff007e24 */ /* 0x000fcc000f8e00ff */
[----:B------:R0:W5:Y:S01]  /*de80*/  @P2 LDG.E R0, desc[UR46][R10.64] ;  /* 0x0000002e0a002981 */ /* 0x000162000c1e1900 */
[----:B-1-3--:R-:W-:Y:S07]  /*de90*/  @P2 BRA `(.L_x_11623) ;  /* 0x0000000000102947 */ /* 0x00afee0003800000 */
[----:B------:R-:W-:Y:S05]  /*dea0*/  @!P0 BRA `(.L_x_11623) ;  /* 0x00000000000c8947 */ /* 0x000fea0003800000 */
[----:B------:R-:W2:Y:S04]  /*deb0*/  LDG.E R9, desc[UR46][R4.64] ;  /* 0x0000002e04097981 */ /* 0x000ea8000c1e1900 */
[----:B-----5:R-:W2:Y:S02]  /*dec0*/  LDG.E R0, desc[UR46][R4.64+0x4] ;  /* 0x0000042e04007981 */ /* 0x020ea4000c1e1900 */
[----:B--2---:R-:W-:-:S07]  /*ded0*/  IMAD.IADD R0, R0, 0x1, -R9 ;  /* 0x0000000100007824 */ /* 0x004fce00078e0a09 */
.L_x_11623:
[----:B------:R-:W-:Y:S01]  /*dee0*/  USHF.R.S32.HI UR9, URZ, 0x1f, UR4 ;  /* 0x0000001f3f097899 */ /* 0x000fe20008011404 */
[----:B0-----:R-:W-:Y:S01]  /*def0*/  VIADD R10, R23, UR43 ;  /* 0x0000002b170a7c36 */ /* 0x001fe20008000000 */
[----:B------:R-:W-:Y:S01]  /*df00*/  USHF.R.S32.HI UR16, URZ, 0x1f, UR41 ;  /* 0x0000001f3f107899 */ /* 0x000fe20008011429 */
[----:B------:R-:W-:Y:S01]  /*df10*/  VIADD R14, R208, UR43 ;  /* 0x0000002bd00e7c36 */ /* 0x000fe20008000000 */
[----:B------:R-:W-:Y:S01]  /*df20*/  ULDC.64 UR14, c[0x0][0xb90] ;  /* 0x0002e400000e7ab9 */ /* 0x000fe20000000a00 */
[----:B------:R-:W-:Y:S01]  /*df30*/  UMOV UR8, UR4 ;  /* 0x0000000400087c82 */ /* 0x000fe20008000000 */
[----:B------:R-:W-:Y:S01]  /*df40*/  UIMAD UR12, UR16, UR14, URZ ;  /* 0x0000000e100c72a4 */ /* 0x000fe2000f8e023f */
[----:B------:R-:W-:Y:S01]  /*df50*/  @P1 IMAD.HI.U32 R5, R10, R7, RZ ;  /* 0x000000070a051227 */ /* 0x000fe200078e00ff */
[----:B------:R-:W-:Y:S01]  /*df60*/  UIMAD.WIDE.U32 UR10, UR41, UR14, UR8 ;  /* 0x0000000e290a72a5 */ /* 0x000fe2000f8e0008 */
[----:B------:R-:W0:Y:S01]  /*df70*/  @P1 LDC R79, c[0x0][0xbf0] ;  /* 0x0002fc00ff4f1b82 */ /* 0x000e220000000800 */
[----:B------:R-:W-:Y:S01]  /*df80*/  USHF.R.S32.HI UR8, URZ, 0x1f, UR42 ;  /* 0x0000001f3f087899 */ /* 0x000fe2000801142a */
[----:B------:R-:W-:Y:S01]  /*df90*/  IMAD.MOV.U32 R4, RZ, RZ, R10 ;  /* 0x000000ffff047224 */ /* 0x000fe200078e000a */
[----:B------:R-:W-:Y:S01]  /*dfa0*/  UIMAD UR12, UR41, UR15, UR12 ;  /* 0x0000000f290c72a4 */ /* 0x000fe2000f8e020c */
[----:B------:R-:W-:Y:S01]  /*dfb0*/  @P1 SHF.R.U32.HI R4, RZ, R8, R5 ;  /* 0x00000008ff041219 */ /* 0x000fe20000011605 */
[----:B------:R-:W-:Y:S01]  /*dfc0*/  USEL UR18, UR8, URZ, !UP0 ;  /* 0x0000003f08127287 */ /* 0x000fe2000c000000 */
[----:B------:R-:W-:Y:S01]  /*dfd0*/  IMAD R5, R204, 0x40, R22 ;  /* 0x00000040cc057824 */ /* 0x000fe200078e0216 */
[----:B------:R-:W-:Y:S01]  /*dfe0*/  ULDC.64 UR14, c[0x0][0xb98] ;  /* 0x0002e600000e7ab9 */ /* 0x000fe20000000a00 */
[----:B------:R-:W-:Y:S01]  /*dff0*/  USEL UR17, UR42, URZ, !UP0 ;  /* 0x0000003f2a117287 */ /* 0x000fe2000c000000 */
[----:B------:R-:W-:Y:S01]  /*e000*/  IMAD.MOV R6, RZ, RZ, -R4 ;  /* 0x000000ffff067224 */ /* 0x000fe200078e0a04 */
[----:B------:R-:W-:Y:S01]  /*e010*/  UIMAD UR8, UR18, UR14, URZ ;  /* 0x0000000e120872a4 */ /* 0x000fe2000f8e023f */
[----:B------:R-:W-:Y:S01]  /*e020*/  IMAD.WIDE R170, R5, 0x2, R170 ;  /* 0x0000000205aa7825 */ /* 0x000fe200078e02aa */
[----:B------:R-:W-:Y:S01]  /*e030*/  UIADD3 UR11, UR11, UR12, URZ ;  /* 0x0000000c0b0b7290 */ /* 0x000fe2000fffe03f */
[----:B------:R-:W-:Y:S01]  /*e040*/  SHF.R.S32.HI R5, RZ, 0x1f, R4 ;  /* 0x0000001fff057819 */ /* 0x000fe20000011404 */
[----:B------:R-:W-:Y:S01]  /*e050*/  UIMAD UR8, UR17, UR15, UR8 ;  /* 0x0000000f110872a4 */ /* 0x000fe2000f8e0208 */
[----:B------:R-:W-:Y:S01]  /*e060*/  IMAD R7, R77, R6, R10 ;  /* 0x000000064d077224 */ /* 0x000fe200078e020a */
[----:B------:R-:W-:Y:S01]  /*e070*/  UIMAD.WIDE.U32 UR10, UR17, UR14, UR10 ;  /* 0x0000000e110a72a5 */ /* 0x000fe2000f8e000a */
[----:B------:R-:W-:Y:S01]  /*e080*/  IADD3 R29, P2, R170, 0x5000, RZ ;  /* 0x00005000aa1d7810 */ /* 0x000fe20007f5e0ff */
[----:B-----5:R-:W-:Y:S01]  /*e090*/  IMAD R81, R0, R77, RZ ;  /* 0x0000004d00517224 */ /* 0x020fe200078e02ff */
[----:B------:R-:W-:Y:S01]  /*e0a0*/  IADD3 R53, P3, R170, 0x4000, RZ ;  /* 0x00004000aa357810 */ /* 0x000fe20007f7e0ff */
[----:B------:R-:W-:Y:S01]  /*e0b0*/  IMAD.U32 R8, RZ, RZ, UR8 ;  /* 0x00000008ff087e24 */ /* 0x000fe2000f8e00ff */
[----:B------:R-:W-:Y:S01]  /*e0c0*/  SHF.R.S32.HI R6, RZ, 0x1f, R7 ;  /* 0x0000001fff067819 */ /* 0x000fe20000011407 */
[----:B------:R-:W-:Y:S01]  /*e0d0*/  ULDC.64 UR12, c[0x0][0xaa0] ;  /* 0x0002a800000c7ab9 */ /* 0x000fe20000000a00 */
[----:B------:R-:W-:-:S02]  /*e0e0*/  IADD3 R4, P0, R4, UR10, RZ ;  /* 0x0000000a04047c10 */ /* 0x000fc4000ff1e0ff */
[----:B------:R-:W-:Y:S02]  /*e0f0*/  LOP3.LUT R28, R29, 0x380, RZ, 0xc0, !PT ;  /* 0x000003801d1c7812 */ /* 0x000fe400078ec0ff */
[----:B------:R-:W-:Y:S01]  /*e100*/  IADD3.X R5, R5, UR11, R8, P0, !PT ;  /* 0x0000000b05057c10 */ /* 0x000fe200087fe408 */
[----:B------:R-:W-:Y:S01]  /*e110*/  ULDC.64 UR10, c[0x0][0xb88] ;  /* 0x0002e200000a7ab9 */ /* 0x000fe20000000a00 */
[----:B------:R-:W-:Y:S01]  /*e120*/  SHF.R.U64 R28, R28, 0x3, RZ ;  /* 0x000000031c1c7819 */ /* 0x000fe200000012ff */
[----:B------:R-:W-:Y:S01]  /*e130*/  IMAD R6, R6, UR10, RZ ;  /* 0x0000000a06067c24 */ /* 0x000fe2000f8e02ff */
[----:B------:R-:W-:Y:S01]  /*e140*/  LOP3.LUT R52, R53, 0x380, RZ, 0xc0, !PT ;  /* 0x0000038035347812 */ /* 0x000fe200078ec0ff */
[C---:B------:R-:W-:Y:S01]  /*e150*/  IMAD.WIDE.U32 R4, R7.reuse, UR10, R4 ;  /* 0x0000000a07047c25 */ /* 0x040fe2000f8e0004 */
[----:B------:R-:W-:Y:S02]  /*e160*/  LOP3.LUT R28, R28, R29, RZ, 0x3c, !PT ;  /* 0x0000001d1c1c7212 */ /* 0x000fe400078e3cff */
[----:B------:R-:W-:Y:S01]  /*e170*/  SHF.R.U64 R52, R52, 0x3, RZ ;  /* 0x0000000334347819 */ /* 0x000fe200000012ff */
[----:B------:R-:W-:Y:S01]  /*e180*/  IMAD R11, R7, UR11, R6 ;  /* 0x0000000b070b7c24 */ /* 0x000fe2000f8e0206 */
[----:B------:R-:W-:Y:S01]  /*e190*/  ULDC.64 UR10, c[0x0][0xb50] ;  /* 0x0002d400000a7ab9 */ /* 0x000fe20000000a00 */
[----:B------:R-:W-:Y:S01]  /*e1a0*/  IMAD.X R29, RZ, RZ, R171, P2 ;  /* 0x000000ffff1d7224 */ /* 0x000fe200010e06ab */
[----:B------:R-:W-:Y:S01]  /*e1b0*/  LEA R6, P0, R4, UR10, 0x2 ;  /* 0x0000000a04067c11 */ /* 0x000fe2000f8010ff */
[----:B------:R-:W-:Y:S01]  /*e1c0*/  IMAD.IADD R5, R5, 0x1, R11 ;  /* 0x0000000105057824 */ /* 0x000fe200078e020b */
[----:B------:R-:W-:-:S02]  /*e1d0*/  IADD3 R45, P2, R170, 0xb000, RZ ;  /* 0x0000b000aa2d7810 */ /* 0x000fc40007f5e0ff */
[----:B------:R-:W-:Y:S01]  /*e1e0*/  LOP3.LUT R52, R52, R53, RZ, 0x3c, !PT ;  /* 0x0000003534347212 */ /* 0x000fe200078e3cff */
[----:B------:R-:W-:Y:S01]  /*e1f0*/  SHFL.IDX PT, R20, R6, RZ, 0x1c1f ;  /* 0x001c1fff06147589 */ /* 0x000fe200000e0000 */
[----:B------:R-:W-:Y:S01]  /*e200*/  LEA.HI.X R10, R4, UR11, R5, 0x2, P0 ;  /* 0x0000000b040a7c11 */ /* 0x000fe200080f1405 */
[----:B------:R-:W-:Y:S01]  /*e210*/  VIADD R4, R14, 0x8 ;  /* 0x000000080e047836 */ /* 0x000fe20000000000 */
[----:B------:R-:W-:Y:S01]  /*e220*/  IADD3 R25, P0, R170, 0x3000, RZ ;  /* 0x00003000aa197810 */ /* 0x000fe20007f1e0ff */
[----:B------:R-:W-:Y:S01]  /*e230*/  SHFL.IDX PT, R42, R6, 0x1, 0x1c1f ;  /* 0x003c1f00062a7f89 */ /* 0x000fe200000e0000 */
[----:B------:R-:W-:Y:S01]  /*e240*/  LOP3.LUT R44, R45, 0x380, RZ, 0xc0, !PT ;  /* 0x000003802d2c7812 */ /* 0x000fe200078ec0ff */
[----:B------:R-:W-:Y:S01]  /*e250*/  IMAD.X R53, RZ, RZ, R171, P3 ;  /* 0x000000ffff357224 */ /* 0x000fe200018e06ab */
[----:B------:R-:W-:Y:S01]  /*e260*/  LOP3.LUT R24, R25, 0x380, RZ, 0xc0, !PT ;  /* 0x0000038019187812 */ /* 0x000fe200078ec0ff */
[----:B------:R-:W1:Y:S01]  /*e270*/  SHFL.IDX PT, R21, R10, RZ, 0x1c1f ;  /* 0x001c1fff0a157589 */ /* 0x000e6200000e0000 */
[----:B------:R-:W-:-:S02]  /*e280*/  SHF.R.U64 R44, R44, 0x3, RZ ;  /* 0x000000032c2c7819 */ /* 0x000fc400000012ff */
[----:B------:R-:W-:Y:S01]  /*e290*/  SHF.R.U64 R24, R24, 0x3, RZ ;  /* 0x0000000318187819 */ /* 0x000fe200000012ff */
[----:B------:R-:W2:Y:S01]  /*e2a0*/  SHFL.IDX PT, R43, R10, 0x1, 0x1c1f ;  /* 0x003c1f000a2b7f89 */ /* 0x000ea200000e0000 */
[----:B------:R-:W-:Y:S01]  /*e2b0*/  LOP3.LUT R44, R44, R45, RZ, 0x3c, !PT ;  /* 0x0000002d2c2c7212 */ /* 0x000fe200078e3cff */
[--C-:B------:R-:W-:Y:S01]  /*e2c0*/  IMAD.X R45, RZ, RZ, R171.reuse, P2 ;  /* 0x000000ffff2d7224 */ /* 0x100fe200010e06ab */
[----:B------:R-:W-:Y:S01]  /*e2d0*/  LOP3.LUT R24, R24, R25, RZ, 0x3c, !PT ;  /* 0x0000001918187212 */ /* 0x000fe200078e3cff */
[----:B------:R-:W-:Y:S01]  /*e2e0*/  IMAD.X R25, RZ, RZ, R171, P0 ;  /* 0x000000ffff197224 */ /* 0x000fe200000e06ab */
[C---:B------:R-:W-:Y:S02]  /*e2f0*/  IADD3 R57, P0, R170.reuse, 0x9000, RZ ;  /* 0x00009000aa397810 */ /* 0x040fe40007f1e0ff */
[----:B------:R-:W-:Y:S02]  /*e300*/  IADD3 R41, P3, R170, 0xa000, RZ ;  /* 0x0000a000aa297810 */ /* 0x000fe40007f7e0ff */
[----:B------:R-:W-:-:S02]  /*e310*/  LOP3.LUT R56, R57, 0x380, RZ, 0xc0, !PT ;  /* 0x0000038039387812 */ /* 0x000fc400078ec0ff */
[----:B------:R-:W-:Y:S02]  /*e320*/  IADD3 R9, P5, R170, 0x1000, RZ ;  /* 0x00001000aa097810 */ /* 0x000fe40007fbe0ff */
[----:B------:R-:W-:Y:S02]  /*e330*/  SHF.R.U64 R56, R56, 0x3, RZ ;  /* 0x0000000338387819 */ /* 0x000fe400000012ff */
[----:B------:R-:W-:Y:S02]  /*e340*/  IADD3 R13, P4, R170, 0x2000, RZ ;  /* 0x00002000aa0d7810 */ /* 0x000fe40007f9e0ff */
[----:B------:R-:W-:Y:S01]  /*e350*/  LOP3.LUT R56, R56, R57, RZ, 0x3c, !PT ;  /* 0x0000003938387212 */ /* 0x000fe200078e3cff */
[----:B------:R-:W-:Y:S01]  /*e360*/  IMAD.X R57, RZ, RZ, R171, P0 ;  /* 0x000000ffff397224 */ /* 0x000fe200000e06ab */
[----:B------:R-:W-:Y:S02]  /*e370*/  LOP3.LUT P0, RZ, R205, 0x3, RZ, 0xc0, !PT ;  /* 0x00000003cdff7812 */ /* 0x000fe4000780c0ff */
[----:B------:R-:W-:-:S02]  /*e380*/  LOP3.LUT R40, R41, 0x380, RZ, 0xc0, !PT ;  /* 0x0000038029287812 */ /* 0x000fc400078ec0ff */
[-C--:B------:R-:W-:Y:S02]  /*e390*/  ISETP.GE.OR P2, PT, R14, R81.reuse, P0 ;  /* 0x000000510e00720c */ /* 0x080fe40000746670 */
[----:B------:R-:W-:Y:S02]  /*e3a0*/  ISETP.GE.OR P0, PT, R4, R81, P0 ;  /* 0x000000510400720c */ /* 0x000fe40000706670 */
[----:B------:R-:W-:Y:S02]  /*e3b0*/  LOP3.LUT R8, R9, 0x380, RZ, 0xc0, !PT ;  /* 0x0000038009087812 */ /* 0x000fe400078ec0ff */
[----:B------:R-:W-:Y:S02]  /*e3c0*/  LOP3.LUT R12, R13, 0x380, RZ, 0xc0, !PT ;  /* 0x000003800d0c7812 */ /* 0x000fe400078ec0ff */
[----:B------:R-:W-:Y:S02]  /*e3d0*/  SHF.R.U64 R40, R40, 0x3, RZ ;  /* 0x0000000328287819 */ /* 0x000fe400000012ff */
[----:B------:R-:W-:-:S02]  /*e3e0*/  SHF.R.U64 R8, R8, 0x3, RZ ;  /* 0x0000000308087819 */ /* 0x000fc400000012ff */
[----:B------:R-:W-:Y:S01]  /*e3f0*/  SHF.R.U64 R12, R12, 0x3, RZ ;  /* 0x000000030c0c7819 */ /* 0x000fe200000012ff */
[----:B-1----:R-:W-:Y:S01]  /*e400*/  @!P2 ST.E desc[UR46][R20.64], R2 ;  /* 0x000000021400a985 */ /* 0x002fe2000c10192e */
[----:B------:R-:W-:Y:S01]  /*e410*/  LOP3.LUT R40, R40, R41, RZ, 0x3c, !PT ;  /* 0x0000002928287212 */ /* 0x000fe200078e3cff */
[--C-:B------:R-:W-:Y:S01]  /*e420*/  IMAD.X R41, RZ, RZ, R171.reuse, P3 ;  /* 0x000000ffff297224 */ /* 0x100fe200018e06ab */
[----:B------:R-:W-:Y:S01]  /*e430*/  IADD3 R5, P3, R170, 0xf000, RZ ;  /* 0x0000f000aa057810 */ /* 0x000fe20007f7e0ff */
[----:B--2---:R1:W-:Y:S01]  /*e440*/  @!P0 ST.E desc[UR46][R42.64], R3 ;  /* 0x000000032a008985 */ /* 0x0043e2000c10192e */
[----:B------:R-:W-:Y:S01]  /*e450*/  LOP3.LUT R8, R8, R9, RZ, 0x3c, !PT ;  /* 0x0000000908087212 */ /* 0x000fe200078e3cff */
[--C-:B------:R-:W-:Y:S01]  /*e460*/  IMAD.X R9, RZ, RZ, R171.reuse, P5 ;  /* 0x000000ffff097224 */ /* 0x100fe200028e06ab */
[----:B------:R-:W-:Y:S01]  /*e470*/  LOP3.LUT R12, R12, R13, RZ, 0x3c, !PT ;  /* 0x0000000d0c0c7212 */ /* 0x000fe200078e3cff */
[--C-:B------:R-:W-:Y:S01]  /*e480*/  IMAD.X R13, RZ, RZ, R171.reuse, P4 ;  /* 0x000000ffff0d7224 */ /* 0x100fe200020e06ab */
[C---:B------:R-:W-:Y:S01]  /*e490*/  IADD3 R33, P6, R170.reuse, 0x6000, RZ ;  /* 0x00006000aa217810 */ /* 0x040fe20007fde0ff */
[----:B------:R-:W-:Y:S01]  /*e4a0*/  UIMAD UR10, UR9, UR12, URZ ;  /* 0x0000000c090a72a4 */ /* 0x000fe2000f8e023f */
[C---:B------:R-:W-:Y:S01]  /*e4b0*/  IADD3 R37, P5, R170.reuse, 0x7000, RZ ;  /* 0x00007000aa257810 */ /* 0x040fe20007fbe0ff */
[----:B------:R-:W-:Y:S01]  /*e4c0*/  IMAD.X R49, RZ, RZ, R171, P3 ;  /* 0x000000ffff317224 */ /* 0x000fe200018e06ab */
[----:B------:R-:W-:Y:S01]  /*e4d0*/  IADD3 R65, P4, R170, 0x8000, RZ ;  /* 0x00008000aa417810 */ /* 0x000fe20007f9e0ff */
[----:B------:R-:W5:Y:S01]  /*e4e0*/  LD.E.128 R8, desc[UR46][R8.64] ;  /* 0x0000002e08087980 */ /* 0x000f62000c101d00 */
[----:B------:R-:W-:Y:S01]  /*e4f0*/  LOP3.LUT R0, R5, 0x380, RZ, 0xc0, !PT ;  /* 0x0000038005007812 */ /* 0x000fe200078ec0ff */
[----:B-1----:R-:W1:Y:S01]  /*e500*/  @P1 LDC R3, c[0x0][0xbec] ;  /* 0x0002fb00ff031b82 */ /* 0x002e620000000800 */
[----:B------:R-:W-:Y:S01]  /*e510*/  LOP3.LUT R32, R33, 0x380, RZ, 0xc0, !PT ;  /* 0x0000038021207812 */ /* 0x000fe200078ec0ff */
[----:B------:R-:W5:Y:S01]  /*e520*/  LD.E.128 R12, desc[UR46][R12.64] ;  /* 0x0000002e0c0c7980 */ /* 0x000f62000c101d00 */
[----:B------:R-:W-:-:S02]  /*e530*/  LOP3.LUT R36, R37, 0x380, RZ, 0xc0, !PT ;  /* 0x0000038025247812 */ /* 0x000fc400078ec0ff */
[----:B------:R-:W-:Y:S01]  /*e540*/  LOP3.LUT R64, R65, 0x380, RZ, 0xc0, !PT ;  /* 0x0000038041407812 */ /* 0x000fe200078ec0ff */
[----:B------:R-:W5:Y:S01]  /*e550*/  LD.E.128 R24, desc[UR46][R24.64] ;  /* 0x0000002e18187980 */ /* 0x000f62000c101d00 */
[----:B------:R-:W-:Y:S01]  /*e560*/  SHF.R.U64 R0, R0, 0x3, RZ ;  /* 0x0000000300007819 */ /* 0x000fe200000012ff */
[----:B------:R-:W-:Y:S01]  /*e570*/  UIMAD.WIDE.U32 UR8, UR4, UR12, URZ ;  /* 0x0000000c040872a5 */ /* 0x000fe2000f8e003f */
[----:B------:R-:W-:Y:S01]  /*e580*/  SHF.R.U64 R32, R32, 0x3, RZ ;  /* 0x0000000320207819 */ /* 0x000fe200000012ff */
[----:B------:R-:W-:Y:S01]  /*e590*/  UIMAD UR10, UR4, UR13, UR10 ;  /* 0x0000000d040a72a4 */ /* 0x000fe2000f8e020a */
[----:B------:R-:W-:Y:S01]  /*e5a0*/  SHF.R.U64 R36, R36, 0x3, RZ ;  /* 0x0000000324247819 */ /* 0x000fe200000012ff */
[----:B------:R-:W5:Y:S01]  /*e5b0*/  LD.E.128 R52, desc[UR46][R52.64] ;  /* 0x0000002e34347980 */ /* 0x000f62000c101d00 */
[----:B------:R-:W-:Y:S01]  /*e5c0*/  SHF.R.U64 R64, R64, 0x3, RZ ;  /* 0x0000000340407819 */ /* 0x000fe200000012ff */
[----:B------:R-:W-:Y:S01]  /*e5d0*/  ULDC.64 UR12, c[0x0][0xae8] ;  /* 0x0002ba00000c7ab9 */ /* 0x000fe20000000a00 */
[----:B------:R-:W-:Y:S01]  /*e5e0*/  LOP3.LUT R48, R0, R5, RZ, 0x3c, !PT ;  /* 0x0000000500307212 */ /* 0x000fe200078e3cff */
[----:B------:R-:W-:Y:S01]  /*e5f0*/  IMAD R0, R203, 0x20, R204 ;  /* 0x00000020cb007824 */ /* 0x000fe200078e02cc */
[----:B------:R-:W-:Y:S01]  /*e600*/  UIADD3 UR9, UR9, UR10, URZ ;  /* 0x0000000a09097290 */ /* 0x000fe2000fffe03f */
[----:B------:R-:W-:Y:S01]  /*e610*/  LOP3.LUT R32, R32, R33, RZ, 0x3c, !PT ;  /* 0x0000002120207212 */ /* 0x000fe200078e3cff */
[----:B------:R-:W-:Y:S01]  /*e620*/  UIMAD UR4, UR16, UR12, URZ ;  /* 0x0000000c100472a4 */ /* 0x000fe2000f8e023f */
[----:B------:R-:W-:Y:S01]  /*e630*/  LOP3.LUT R36, R36, R37, RZ, 0x3c, !PT ;  /* 0x0000002524247212 */ /* 0x000fe200078e3cff */
[--C-:B------:R-:W-:Y:S01]  /*e640*/  IMAD.X R33, RZ, RZ, R171.reuse, P6 ;  /* 0x000000ffff217224 */ /* 0x100fe200030e06ab */
[----:B------:R-:W-:Y:S01]  /*e650*/  LOP3.LUT R64, R64, R65, RZ, 0x3c, !PT ;  /* 0x0000004140407212 */ /* 0x000fe200078e3cff */
[--C-:B------:R-:W-:Y:S01]  /*e660*/  IMAD.X R37, RZ, RZ, R171.reuse, P5 ;  /* 0x000000ffff257224 */ /* 0x100fe200028e06ab */
[C---:B------:R-:W-:Y:S01]  /*e670*/  IADD3 R73, P6, R170.reuse, 0xc000, RZ ;  /* 0x0000c000aa497810 */ /* 0x040fe20007fde0ff */
[----:B------:R-:W-:Y:S01]  /*e680*/  IMAD.X R65, RZ, RZ, R171, P4 ;  /* 0x000000ffff417224 */ /* 0x000fe200020e06ab */
[----:B------:R-:W-:Y:S01]  /*e690*/  IADD3 R69, P5, R170, 0xd000, RZ ;  /* 0x0000d000aa457810 */ /* 0x000fe20007fbe0ff */
[----:B------:R-:W-:Y:S01]  /*e6a0*/  VIADD R20, R0, UR43 ;  /* 0x0000002b00147c36 */ /* 0x000fe20008000000 */
[----:B------:R-:W-:Y:S01]  /*e6b0*/  IADD3 R61, P4, R170, 0xe000, RZ ;  /* 0x0000e000aa3d7810 */ /* 0x000fe20007f9e0ff */
[----:B------:R-:W-:Y:S01]  /*e6c0*/  UIMAD UR4, UR41, UR13, UR4 ;  /* 0x0000000d290472a4 */ /* 0x000fe2000f8e0204 */
[----:B------:R-:W-:Y:S01]  /*e6d0*/  LOP3.LUT R72, R73, 0x380, RZ, 0xc0, !PT ;  /* 0x0000038049487812 */ /* 0x000fe200078ec0ff */
[----:B------:R-:W-:Y:S01]  /*e6e0*/  UIMAD.WIDE.U32 UR8, UR41, UR12, UR8 ;  /* 0x0000000c290872a5 */ /* 0x000fe2000f8e0008 */
[----:B-1----:R-:W-:Y:S01]  /*e6f0*/  @P1 IMAD.HI.U32 R0, R20, R3, RZ ;  /* 0x0000000314001227 */ /* 0x002fe200078e00ff */
[----:B------:R-:W-:Y:S01]  /*e700*/  ULDC.64 UR10, c[0x0][0xaf0] ;  /* 0x0002bc00000a7ab9 */ /* 0x000fe20000000a00 */
[----:B------:R-:W-:Y:S01]  /*e710*/  LOP3.LUT R68, R69, 0x380, RZ, 0xc0, !PT ;  /* 0x0000038045447812 */ /* 0x000fe200078ec0ff */
[----:B------:R-:W-:Y:S01]  /*e720*/  UIADD3 UR9, UR9, UR4, URZ ;  /* 0x0000000409097290 */ /* 0x000fe2000fffe03f */
[----:B------:R-:W-:Y:S01]  /*e730*/  LOP3.LUT R60, R61, 0x380, RZ, 0xc0, !PT ;  /* 0x000003803d3c7812 */ /* 0x000fe200078ec0ff */
[----:B------:R-:W-:Y:S01]  /*e740*/  UIMAD UR4, UR18, UR10, URZ ;  /* 0x0000000a120472a4 */ /* 0x000fe2000f8e023f */
[----:B------:R-:W-:Y:S01]  /*e750*/  LOP3.LUT R7, R170, 0x380, RZ, 0xc0, !PT ;  /* 0x00000380aa077812 */ /* 0x000fe200078ec0ff */
[----:B------:R-:W-:Y:S01]  /*e760*/  IMAD.MOV.U32 R21, RZ, RZ, R20 ;  /* 0x000000ffff157224 */ /* 0x000fe200078e0014 */
[----:B------:R-:W-:Y:S01]  /*e770*/  SHF.R.U64 R72, R72, 0x3, RZ ;  /* 0x0000000348487819 */ /* 0x000fe200000012ff */
[----:B------:R-:W-:Y:S01]  /*e780*/  UIMAD UR4, UR17, UR11, UR4 ;  /* 0x0000000b110472a4 */ /* 0x000fe2000f8e0204 */
[----:B------:R-:W-:Y:S01]  /*e790*/  SHF.R.U64 R68, R68, 0x3, RZ ;  /* 0x0000000344447819 */ /* 0x000fe200000012ff */
[----:B------:R-:W-:Y:S01]  /*e7a0*/  UIMAD.WIDE.U32 UR8, UR17, UR10, UR8 ;  /* 0x0000000a110872a5 */ /* 0x000fe2000f8e0008 */
[----:B------:R-:W-:Y:S01]  /*e7b0*/  SHF.R.U64 R60, R60, 0x3, RZ ;  /* 0x000000033c3c7819 */ /* 0x000fe200000012ff */
[----:B------:R-:W5:Y:S01]  /*e7c0*/  LD.E.128 R28, desc[UR46][R28.64] ;  /* 0x0000002e1c1c7980 */ /* 0x000f62000c101d00 */
[----:B0-----:R-:W-:-:S02]  /*e7d0*/  @P1 SHF.R.U32.HI R21, RZ, R79, R0 ;  /* 0x0000004fff151219 */ /* 0x001fc40000011600 */
[----:B------:R-:W-:Y:S01]  /*e7e0*/  SHF.R.U64 R7, R7, 0x3, RZ ;  /* 0x0000000307077819 */ /* 0x000fe200000012ff */
[----:B------:R-:W-:Y:S01]  /*e7f0*/  UIADD3 UR4, UR9, UR4, URZ ;  /* 0x0000000409047290 */ /* 0x000fe2000fffe03f */
[----:B------:R-:W-:Y:S01]  /*e800*/  LOP3.LUT R72, R72, R73, RZ, 0x3c, !PT ;  /* 0x0000004948487212 */ /* 0x000fe200078e3cff */
[--C-:B------:R-:W-:Y:S01]  /*e810*/  IMAD.X R73, RZ, RZ, R171.reuse, P6 ;  /* 0x000000ffff497224 */ /* 0x100fe200030e06ab */
[----:B------:R-:W-:Y:S01]  /*e820*/  LOP3.LUT R68, R68, R69, RZ, 0x3c, !PT ;  /* 0x0000004544447212 */ /* 0x000fe200078e3cff */
[--C-:B------:R-:W-:Y:S01]  /*e830*/  IMAD.X R69, RZ, RZ, R171.reuse, P5 ;  /* 0x000000ffff457224 */ /* 0x100fe200028e06ab */
[----:B------:R-:W-:Y:S01]  /*e840*/  LOP3.LUT R60, R60, R61, RZ, 0x3c, !PT ;  /* 0x0000003d3c3c7212 */ /* 0x000fe200078e3cff */
[----:B------:R-:W-:Y:S01]  /*e850*/  IMAD.X R61, RZ, RZ, R171, P4 ;  /* 0x000000ffff3d7224 */ /* 0x000fe200020e06ab */
[--C-:B------:R-:W-:Y:S01]  /*e860*/  SHF.R.S32.HI R0, RZ, 0x1f, R21.reuse ;  /* 0x0000001fff007819 */ /* 0x100fe20000011415 */
[----:B------:R-:W-:Y:S01]  /*e870*/  IMAD.MOV R18, RZ, RZ, -R21 ;  /* 0x000000ffff127224 */ /* 0x000fe200078e0a15 */
[----:B------:R-:W-:Y:S01]  /*e880*/  LOP3.LUT R170, R7, R170, RZ, 0x3c, !PT ;  /* 0x000000aa07aa7212 */ /* 0x000fe200078e3cff */
[----:B------:R-:W-:Y:S01]  /*e890*/  ULDC.64 UR10, c[0x0][0xae0] ;  /* 0x0002b800000a7ab9 */ /* 0x000fe20000000a00 */
[----:B------:R-:W-:Y:S01]  /*e8a0*/  IMAD.U32 R3, RZ, RZ, UR9 ;  /* 0x00000009ff037e24 */ /* 0x000fe2000f8e00ff */
[----:B------:R-:W5:Y:S01]  /*e8b0*/  LD.E.128 R32, desc[UR46][R32.64] ;  /* 0x0000002e20207980 */ /* 0x000f62000c101d00 */
[----:B------:R-:W-:-:S02]  /*e8c0*/  IMAD R0, R0, UR10, RZ ;  /* 0x0000000a00007c24 */ /* 0x000fc4000f8e02ff */
[----:B------:R-:W-:Y:S01]  /*e8d0*/  IMAD R77, R77, R18, R20 ;  /* 0x000000124d4d7224 */ /* 0x000fe200078e0214 */
[----:B------:R0:W5:Y:S01]  /*e8e0*/  LD.E.128 R4, desc[UR46][R170.64] ;  /* 0x0000002eaa047980 */ /* 0x000162000c101d00 */
[----:B------:R-:W-:Y:S01]  /*e8f0*/  IMAD.U32 R2, RZ, RZ, UR8 ;  /* 0x00000008ff027e24 */ /* 0x000fe2000f8e00ff */
[----:B------:R-:W-:Y:S01]  /*e900*/  ULDC.64 UR8, c[0x0][0xad8] ;  /* 0x0002b60000087ab9 */ /* 0x000fe20000000a00 */
[----:B------:R-:W-:Y:S01]  /*e910*/  IMAD.U32 R3, RZ, RZ, UR4 ;  /* 0x00000004ff037e24 */ /* 0x000fe2000f8e00ff */
[----:B------:R-:W5:Y:S01]  /*e920*/  LD.E.128 R36, desc[UR46][R36.64] ;  /* 0x0000002e24247980 */ /* 0x000f62000c101d00 */
[----:B------:R-:W-:-:S03]  /*e930*/  IMAD R79, R21, UR11, R0 ;  /* 0x0000000b154f7c24 */ /* 0x000fc6000f8e0200 */
[----:B------:R-:W5:Y:S01]  /*e940*/  LD.E.128 R64, desc[UR46][R64.64] ;  /* 0x0000002e40407980 */ /* 0x000f62000c101d00 */
[----:B------:R-:W-:-:S03]  /*e950*/  SHF.R.S32.HI R0, RZ, 0x1f, R77 ;  /* 0x0000001fff007819 */ /* 0x000fc6000001144d */
[----:B------:R-:W5:Y:S04]  /*e960*/  LD.E.128 R56, desc[UR46][R56.64] ;  /* 0x0000002e38387980 */ /* 0x000f68000c101d00 */
[----:B------:R-:W5:Y:S04]  /*e970*/  LD.E.128 R40, desc[UR46][R40.64] ;  /* 0x0000002e28287980 */ /* 0x000f68000c101d00 */
[----:B------:R-:W5:Y:S04]  /*e980*/  LD.E.128 R44, desc[UR46][R44.64] ;  /* 0x0000002e2c2c7980 */ /* 0x000f68000c101d00 */
[----:B------:R-:W5:Y:S04]  /*e990*/  LD.E.128 R72, desc[UR46][R72.64] ;  /* 0x0000002e48487980 */ /* 0x000f68000c101d00 */
[----:B------:R-:W5:Y:S04]  /*e9a0*/  LD.E.128 R68, desc[UR46][R68.64] ;  /* 0x0000002e44447980 */ /* 0x000f68000c101d00 */
[----:B------:R-:W5:Y:S04]  /*e9b0*/  LD.E.128 R60, desc[UR46][R60.64] ;  /* 0x0000002e3c3c7980 */ /* 0x000f68000c101d00 */
[----:B------:R-:W5:Y:S01]  /*e9c0*/  LD.E.128 R48, desc[UR46][R48.64] ;  /* 0x0000002e30307980 */ /* 0x000f62000c101d00 */
[----:B------:R-:W-:Y:S01]  /*e9d0*/  IMAD.WIDE.U32 R2, R21, UR10, R2 ;  /* 0x0000000a15027c25 */ /* 0x000fe2000f8e0002 */
        /* <DEDUP_REMOVED lines=8> */
[----:B------:R-:W-:Y:S02]  /*ea60*/  VIADD R82, R204, UR43 ;  /* 0x0000002bcc527c36 */ /* 0x000fe40008000000 */
[C---:B------:R-:W-:Y:S02]  /*ea70*/  IMAD R21, R77.reuse, UR9, R18 ;  /* 0x000000094d157c24 */ /* 0x040fe4000f8e0212 */
[----:B------:R-:W-:Y:S01]  /*ea80*/  IMAD.WIDE.U32 R2, R77, UR8, R2 ;  /* 0x000000084d027c25 */ /* 0x000fe2000f8e0002 */
[----:B------:R-:W-:Y:S01]  /*ea90*/  ISETP.GE.AND P2, PT, R82, R81, PT ;  /* 0x000000515200720c */ /* 0x000fe20003f46270 */
[----:B------:R-:W-:Y:S02]  /*eaa0*/  ULDC.64 UR8, c[0x0][0xa80] ;  /* 0x0002a00000087ab9 */ /* 0x000fe40000000a00 */
[----:B------:R-:W-:Y:S01]  /*eab0*/  VIADD R17, R17, 0x22820 ;  /* 0x0002282011117836 */ /* 0x000fe20000000000 */
[----:B------:R-:W-:Y:S01]  /*eac0*/  LEA R18, P3, R2, UR8, 0x1 ;  /* 0x0000000802127c11 */ /* 0x000fe2000f8608ff */
[----:B------:R-:W-:-:S02]  /*ead0*/  IMAD.IADD R3, R3, 0x1, R21 ;  /* 0x0000000103037824 */ /* 0x000fc400078e0215 */
[----:B------:R-:W-:Y:S01]  /*eae0*/  VIADD R0, R82, 0x20 ;  /* 0x0000002052007836 */ /* 0x000fe20000000000 */
[----:B------:R-:W-:Y:S02]  /*eaf0*/  PRMT R17, RZ, 0x654, R17 ;  /* 0x00000654ff117816 */ /* 0x000fe40000000011 */
[----:B------:R-:W-:Y:S02]  /*eb00*/  LEA.HI.X R80, R2, UR9, R3, 0x1, P3 ;  /* 0x0000000902507c11 */ /* 0x000fe400098f0c03 */
[-C--:B------:R-:W-:Y:S01]  /*eb10*/  ISETP.GE.AND P1, PT, R0, R81.reuse, PT ;  /* 0x000000510000720c */ /* 0x080fe20003f26270 */
[----:B------:R-:W-:Y:S01]  /*eb20*/  VIADD R0, R82, 0x40 ;  /* 0x0000004052007836 */ /* 0x000fe20000000000 */
[----:B-1----:R1:W-:Y:S01]  /*eb30*/  SYNCS.ARRIVE.TRANS64.RED.A1T0 RZ, [R17+URZ], RZ ;  /* 0x000000ff11ff79a7 */ /* 0x0023e2000810043f */
[----:B------:R0:W2:Y:S01]  /*eb40*/  SHFL.IDX PT, R79, R18, RZ, 0x181f ;  /* 0x00181fff124f7589 */ /* 0x0000a200000e0000 */
[----:B------:R-:W-:Y:S02]  /*eb50*/  BSSY B1, `(.L_x_11624) ;  /* 0x0000015000017945 */ /* 0x000fe40003800000 */
[----:B------:R-:W-:Y:S01]  /*eb60*/  ISETP.GE.AND P0, PT, R0, R81, PT ;  /* 0x000000510000720c */ /* 0x000fe20003f06270 */
[----:B-1----:R0:W1:Y:S01]  /*eb70*/  SHFL.IDX PT, R17, R80, RZ, 0x181f ;  /* 0x00181fff50117589 */ /* 0x00206200000e0000 */
[----:B------:R-:W-:Y:S11]  /*eb80*/  @P2 BRA `(.L_x_11625) ;  /* 0x0000000000442947 */ /* 0x000ff60003800000 */
[----:B------:R-:W-:Y:S02]  /*eb90*/  ULDC UR4, c[0x0][0xac8] ;  /* 0x0002b20000047ab9 */ /* 0x000fe40000000800 */
[----:B------:R-:W-:Y:S02]  /*eba0*/  ISETP.GE.AND P5, PT, R22, UR4, PT ;  /* 0x0000000416007c0c */ /* 0x000fe4000bfa6270 */
[----:B------:R-:W-:Y:S02]  /*ebb0*/  ISETP.GE.AND P4, PT, R201, UR4, PT ;  /* 0x00000004c9007c0c */ /* 0x000fe4000bf86270 */
[----:B------:R-:W-:Y:S02]  /*ebc0*/  ISETP.GE.AND P3, PT, R200, UR4, PT ;  /* 0x00000004c8007c0c */ /* 0x000fe4000bf66270 */
[----:B------:R-:W-:-:S07]  /*ebd0*/  ISETP.GE.AND P2, PT, R202, UR4, PT ;  /* 0x00000004ca007c0c */ /* 0x000fce000bf46270 */
[----:B--2---:R-:W-:-:S04]  /*ebe0*/  @!P5 LEA R2, P6, R22, R79, 0x1 ;  /* 0x0000004f1602d211 */ /* 0x004fc800078c08ff */
        /* <DEDUP_REMOVED lines=11> */
.L_x_11625:
[----:B------:R-:W-:Y:S05]  /*eca0*/  BSYNC B1 ;  /* 0x0000000000017941 */ /* 0x000fea0003800000 */
.L_x_11624:
[----:B-1----:R1:W4:Y:S01]  /*ecb0*/  SHFL.IDX PT, R17, R80, 0x1, 0x181f ;  /* 0x00381f0050117f89 */ /* 0x00232200000e0000 */
        /* <DEDUP_REMOVED lines=20> */
.L_x_11627:
[----:B------:R-:W-:Y:S05]  /*ee00*/  BSYNC B1 ;  /* 0x0000000000017941 */ /* 0x000fea0003800000 */
.L_x_11626:
[----:B---3-5:R3:W0:Y:S01]  /*ee10*/  SHFL.IDX PT, R9, R80, 0x2, 0x181f ;  /* 0x00581f0050097f89 */ /* 0x02862200000e0000 */
        /* <DEDUP_REMOVED lines=20> */
.L_x_11629:
[----:B------:R-:W-:Y:S05]  /*ef60*/  BSYNC B1 ;  /* 0x0000000000017941 */ /* 0x000fea0003800000 */
.L_x_11628:
[----:B------:R-:W-:Y:S01]  /*ef70*/  VIADD R0, R82, 0x60 ;  /* 0x0000006052007836 */ /* 0x000fe20000000000 */
[----:B0-----:R0:W0:Y:S04]  /*ef80*/  SHFL.IDX PT, R9, R80, 0x3, 0x181f ;  /* 0x00781f0050097f89 */ /* 0x00102800000e0000 */
[----:B------:R-:W-:Y:S01]  /*ef90*/  ISETP.GE.AND P0, PT, R0, R81, PT ;  /* 0x000000510000720c */ /* 0x000fe20003f06270 */
[----:B------:R0:W0:-:S12]  /*efa0*/  SHFL.IDX PT, R11, R18, 0x3, 0x181f ;  /* 0x00781f00120b7f89 */ /* 0x00001800000e0000 */
        /* <DEDUP_REMOVED lines=20> */
.L_x_11622:
        /* <DEDUP_REMOVED lines=21> */
[----:B0-----:R-:W-:Y:S01]  /*f240*/  ISETP.NE.AND P0, PT, R11, 0x1, PT ;  /* 0x000000010b00780c */ /* 0x001fe20003f05270 */
[----:B------:R-:W-:Y:S01]  /*f250*/  UMOV UR4, URZ ;  /* 0x0000003f00047c82 */ /* 0x000fe20008000000 */
[----:B------:R-:W-:Y:S01]  /*f260*/  USHF.R.S32.HI UR12, URZ, 0x1f, UR41 ;  /* 0x0000001f3f0c7899 */ /* 0x000fe20008011429 */
[----:B------:R-:W-:-:S10]  /*f270*/  ISETP.GE.AND P1, PT, R214, 0x80, PT ;  /* 0x00000080d600780c */ /* 0x000fd40003f26270 */
[----:B------:R-:W0:Y:S01]  /*f280*/  @P0 LDC R9, c[0x0][0xbec] ;  /* 0x0002fb00ff090b82 */ /* 0x000e220000000800 */
[----:B--2---:R-:W-:Y:S01]  /*f290*/  @P2 R2UR UR4, R6 ;  /* 0x00000000060422ca */ /* 0x004fe200000e0000 */
[----:B01----:R-:W-:-:S14]  /*f2a0*/  @P3 BRA `(.L_x_11631) ;  /* 0x0000000000103947 */ /* 0x003fdc0003800000 */
[----:B------:R-:W-:Y:S05]  /*f2b0*/  @!P2 BRA `(.L_x_11631) ;  /* 0x00000000000ca947 */ /* 0x000fea0003800000 */
[----:B------:R-:W2:Y:S04]  /*f2c0*/  LDG.E R5, desc[UR46][R2.64] ;  /* 0x0000002e02057981 */ /* 0x000ea8000c1e1900 */
[----:B-----5:R-:W2:Y:S02]  /*f2d0*/  LDG.E R0, desc[UR46][R2.64+0x4] ;  /* 0x0000042e02007981 */ /* 0x020ea4000c1e1900 */
[----:B--2---:R-:W-:-:S07]  /*f2e0*/  IMAD.IADD R0, R0, 0x1, -R5 ;  /* 0x0000000100007824 */ /* 0x004fce00078e0a05 */
.L_x_11631:
        /* <DEDUP_REMOVED lines=31> */
[----:B------:R-:W-:-:S03]  /*f4e0*/  IMAD.U32 R6, RZ, RZ, UR10 ;  /* 0x0000000aff067e24 */ /* 0x000fc6000f8e00ff */
[--C-:B------:R-:W-:Y:S01]  /*f4f0*/  SHF.R.S32.HI R3, RZ, 0x1f, R2.reuse ;  /* 0x0000001fff037819 */ /* 0x100fe20000011402 */
[----:B------:R-:W-:Y:S01]  /*f500*/  IMAD.MOV R5, RZ, RZ, -R2 ;  /* 0x000000ffff057224 */ /* 0x000fe200078e0a02 */
[----:B------:R-:W-:-:S03]  /*f510*/  IADD3 R2, P1, R2, UR8, RZ ;  /* 0x0000000802027c10 */ /* 0x000fc6000ff3e0ff */
[----:B------:R-:W-:Y:S01]  /*f520*/  IMAD R5, R7, R5, R4 ;  /* 0x0000000507057224 */ /* 0x000fe200078e0204 */
[----:B------:R-:W-:Y:S01]  /*f530*/  IADD3.X R3, R3, UR9, R6, P1, !PT ;  /* 0x0000000903037c10 */ /* 0x000fe20008ffe406 */
[----:B------:R-:W-:-:S03]  /*f540*/  ULDC.64 UR8, c[0x0][0xb50] ;  /* 0x0002d40000087ab9 */ /* 0x000fc60000000a00 */
[----:B------:R-:W-:Y:S01]  /*f550*/  SHF.R.S32.HI R4, RZ, 0x1f, R5 ;  /* 0x0000001fff047819 */ /* 0x000fe20000011405 */
[----:B------:R-:W-:-:S04]  /*f560*/  IMAD.WIDE.U32 R2, R5, UR16, R2 ;  /* 0x0000001005027c25 */ /* 0x000fc8000f8e0002 */
[----:B------:R-:W-:-:S04]  /*f570*/  IMAD R4, R4, UR16, RZ ;  /* 0x0000001004047c24 */ /* 0x000fc8000f8e02ff */
[----:B------:R-:W-:Y:S01]  /*f580*/  IMAD R7, R5, UR17, R4 ;  /* 0x0000001105077c24 */ /* 0x000fe2000f8e0204 */
[----:B------:R-:W-:-:S03]  /*f590*/  LEA R4, P1, R2, UR8, 0x2 ;  /* 0x0000000802047c11 */ /* 0x000fc6000f8210ff */
[----:B------:R-:W-:-:S05]  /*f5a0*/  IMAD.IADD R3, R3, 0x1, R7 ;  /* 0x0000000103037824 */ /* 0x000fca00078e0207 */
[----:B------:R-:W-:Y:S01]  /*f5b0*/  LEA.HI.X R5, R2, UR9, R3, 0x2, P1 ;  /* 0x0000000902057c11 */ /* 0x000fe200088f1403 */
[----:B------:R-:W-:-:S05]  /*f5c0*/  IMAD.MOV.U32 R3, RZ, RZ, -0x800000 ;  /* 0xff800000ff037424 */ /* 0x000fca00078e00ff */
[----:B------:R0:W-:Y:S02]  /*f5d0*/  STG.E desc[UR46][R4.64], R3 ;  /* 0x0000000304007986 */ /* 0x0001e4000c10192e */
.L_x_11633:
[----:B------:R-:W-:Y:S05]  /*f5e0*/  BSYNC B1 ;  /* 0x0000000000017941 */ /* 0x000fea0003800000 */
.L_x_11632:
[----:B0-----:R-:W0:Y:S01]  /*f5f0*/  @P0 LDC R3, c[0x0][0xbf0] ;  /* 0x0002fc00ff030b82 */ /* 0x001e220000000800 */
[----:B------:R-:W-:Y:S01]  /*f600*/  ULDC.64 UR16, c[0x0][0xaa0] ;  /* 0x0002a80000107ab9 */ /* 0x000fe20000000a00 */
[----:B------:R-:W-:Y:S01]  /*f610*/  IMAD R2, R203, 0x20, R204 ;  /* 0x00000020cb027824 */ /* 0x000fe200078e02cc */
[----:B------:R-:W-:Y:S01]  /*f620*/  UIMAD UR10, UR11, UR16, URZ ;  /* 0x000000100b0a72a4 */ /* 0x000fe2000f8e023f */
[----:B------:R-:W-:Y:S01]  /*f630*/  BSSY B1, `(.L_x_11634) ;  /* 0x0000041000017945 */ /* 0x000fe20003800000 */
[----:B------:R-:W-:Y:S01]  /*f640*/  UIMAD.WIDE.U32 UR8, UR4, UR16, URZ ;  /* 0x00000010040872a5 */ /* 0x000fe2000f8e003f */
[----:B------:R-:W-:Y:S01]  /*f650*/  VIADD R6, R2, UR43 ;  /* 0x0000002b02067c36 */ /* 0x000fe20008000000 */
[----:B------:R-:W-:-:S03]  /*f660*/  UIMAD UR10, UR4, UR17, UR10 ;  /* 0x00000011040a72a4 */ /* 0x000fc6000f8e020a */
[----:B------:R-:W-:Y:S01]  /*f670*/  ULDC.64 UR16, c[0x0][0xae8] ;  /* 0x0002ba0000107ab9 */ /* 0x000fe20000000a00 */
[----:B------:R-:W-:Y:S01]  /*f680*/  UIADD3 UR9, UR9, UR10, URZ ;  /* 0x0000000a09097290 */ /* 0x000fe2000fffe03f */
[----:B------:R-:W-:Y:S01]  /*f690*/  @P0 IMAD.HI.U32 R2, R6, R9, RZ ;  /* 0x0000000906020227 */ /* 0x000fe200078e00ff */
[----:B------:R-:W-:Y:S02]  /*f6a0*/  UIMAD UR4, UR12, UR16, URZ ;  /* 0x000000100c0472a4 */ /* 0x000fe4000f8e023f */
[----:B------:R-:W-:Y:S01]  /*f6b0*/  UIMAD.WIDE.U32 UR8, UR41, UR16, UR8 ;  /* 0x00000010290872a5 */ /* 0x000fe2000f8e0008 */
[----:B------:R-:W-:Y:S01]  /*f6c0*/  IMAD.MOV.U32 R5, RZ, RZ, R6 ;  /* 0x000000ffff057224 */ /* 0x000fe200078e0006 */
[----:B------:R-:W-:Y:S01]  /*f6d0*/  UIMAD UR4, UR41, UR17, UR4 ;  /* 0x00000011290472a4 */ /* 0x000fe2000f8e0204 */
[----:B------:R-:W-:-:S03]  /*f6e0*/  ULDC.64 UR10, c[0x0][0xaf0] ;  /* 0x0002bc00000a7ab9 */ /* 0x000fc60000000a00 */
[----:B------:R-:W-:Y:S02]  /*f6f0*/  UIADD3 UR9, UR9, UR4, URZ ;  /* 0x0000000409097290 */ /* 0x000fe4000fffe03f */
[----:B------:R-:W-:Y:S01]  /*f700*/  UIMAD UR4, UR14, UR10, URZ ;  /* 0x0000000a0e0472a4 */ /* 0x000fe2000f8e023f */
[----:B0-----:R-:W-:Y:S01]  /*f710*/  @P0 SHF.R.U32.HI R5, RZ, R3, R2 ;  /* 0x00000003ff050219 */ /* 0x001fe20000011602 */
        /* <DEDUP_REMOVED lines=8> */
[----:B------:R-:W-:Y:S02]  /*f7a0*/  IMAD R7, R11, R7, R6 ;  /* 0x000000070b077224 */ /* 0x000fe400078e0206 */
[----:B------:R-:W-:Y:S01]  /*f7b0*/  IMAD.U32 R2, RZ, RZ, UR8 ;  /* 0x00000008ff027e24 */ /* 0x000fe2000f8e00ff */
[----:B------:R-:W-:Y:S01]  /*f7c0*/  ULDC.64 UR8, c[0x0][0xad8] ;  /* 0x0002b60000087ab9 */ /* 0x000fe20000000a00 */
[----:B------:R-:W-:Y:S02]  /*f7d0*/  IMAD.U32 R3, RZ, RZ, UR4 ;  /* 0x00000004ff037e24 */ /* 0x000fe4000f8e00ff */
[C---:B------:R-:W-:Y:S01]  /*f7e0*/  IMAD R9, R5.reuse, UR11, R4 ;  /* 0x0000000b05097c24 */ /* 0x040fe2000f8e0204 */
[----:B------:R-:W-:Y:S01]  /*f7f0*/  SHF.R.S32.HI R4, RZ, 0x1f, R7 ;  /* 0x0000001fff047819 */ /* 0x000fe20000011407 */
[----:B------:R-:W-:-:S04]  /*f800*/  IMAD.WIDE.U32 R2, R5, UR10, R2 ;  /* 0x0000000a05027c25 */ /* 0x000fc8000f8e0002 */
[----:B------:R-:W-:Y:S02]  /*f810*/  IMAD.IADD R3, R3, 0x1, R9 ;  /* 0x0000000103037824 */ /* 0x000fe400078e0209 */
[----:B------:R-:W-:Y:S02]  /*f820*/  IMAD R4, R4, UR8, RZ ;  /* 0x0000000804047c24 */ /* 0x000fe4000f8e02ff */
[----:B------:R-:W-:Y:S02]  /*f830*/  VIADD R6, R204, UR43 ;  /* 0x0000002bcc067c36 */ /* 0x000fe40008000000 */
        /* <DEDUP_REMOVED lines=32> */
.L_x_11635:
[----:B------:R-:W-:Y:S05]  /*fa40*/  BSYNC B1 ;  /* 0x0000000000017941 */ /* 0x000fea0003800000 */
.L_x_11634:
        /* <DEDUP_REMOVED lines=21> */
.L_x_11637:
[----:B------:R-:W-:Y:S05]  /*fba0*/  BSYNC B1 ;  /* 0x0000000000017941 */ /* 0x000fea0003800000 */
.L_x_11636:
        /* <DEDUP_REMOVED lines=21> */
.L_x_11639:
[----:B------:R-:W-:Y:S05]  /*fd00*/  BSYNC B1 ;  /* 0x0000000000017941 */ /* 0x000fea0003800000 */
.L_x_11638:
        /* <DEDUP_REMOVED lines=22> */
.L_x_11630:
[----:B------:R-:W-:Y:S05]  /*fe70*/  BSYNC B0 ;  /* 0x0000000000007941 */ /* 0x000fea0003800000 */
.L_x_11621:
[----:B------:R-:W-:Y:S02]  /*fe80*/  ULDC UR4, c[0x0][0xc3c] ;  /* 0x00030f0000047ab9 */ /* 0x000fe40000000800 */
[----:B------:R-:W-:-:S06]  /*fe90*/  UISETP.GE.AND UP0, UPT, UR6, UR4, UPT ;  /* 0x000000040600728c */ /* 0x000fcc000bf06270 */
[----:B------:R-:W-:-:S13]  /*fea0*/  PLOP3.LUT P0, PT, PT, PT, UP0, 0x80, 0x0 ;  /* 0x000000000000781c */ /* 0x000fda0003f0f008 */
[----:B------:R-:W-:Y:S05]  /*feb0*/  @!P0 BRA `(.L_x_11640) ;  /* 0xffffff0c00ac8947 */ /* 0x000fea000383ffff */
[----:B------:R-:W-:Y:S05]  /*fec0*/  EXIT ;  /* 0x000000000000794d */ /* 0x000fea0003800000 */
.L_x_11531:
        /* <DEDUP_REMOVED lines=16> */
.L_x_11641:
        /* <DEDUP_REMOVED lines=39> */
.L_x_11647:
        /* <DEDUP_REMOVED lines=12> */
.L_x_11646:
[----:B------:R-:W-:Y:S05]  /*10300*/  BSYNC B0 ;  /* 0x0000000000007941 */ /* 0x000fea0003800000 */
.L_x_11645:
        /* <DEDUP_REMOVED lines=20> */
.L_x_11643:
        /* <DEDUP_REMOVED lines=20> */
.L_x_11648:
        /* <DEDUP_REMOVED lines=59> */
.L_x_11644:
[----:B------:R-:W-:Y:S01]  /*10940*/  ULDC UR4, c[0x0][0xc3c] ;  /* 0x00030f0000047ab9 */ /* 0x000fe20000000800 */
[----:B------:R-:W-:Y:S02]  /*10950*/  IMAD.MOV.U32 R25, RZ, RZ, RZ ;  /* 0x000000ffff197224 */ /* 0x000fe400078e00ff */
[----:B------:R-:W-:Y:S02]  /*10960*/  IMAD.U32 R24, RZ, RZ, UR6 ;  /* 0x00000006ff187e24 */ /* 0x000fe4000f8e00ff */
[----:B------:R-:W-:Y:S02]  /*10970*/  IMAD.MOV.U32 R26, RZ, RZ, RZ ;  /* 0x000000ffff1a7224 */ /* 0x000fe400078e00ff */
[----:B------:R-:W-:-:S07]  /*10980*/  IMAD.U32 R27, RZ, RZ, UR4 ;  /* 0x00000004ff1b7e24 */ /* 0x000fce000f8e00ff */
.L_x_11649:
[----:B------:R-:W-:-:S13]  /*10990*/  ISETP.NE.AND P0, PT, R5, RZ, PT ;  /* 0x000000ff0500720c */ /* 0x000fda0003f05270 */
[----:B------:R-:W0:Y:S01]  /*109a0*/  @!P0 S2R R3, SR_CgaCtaId ;  /* 0x0000000000038919 */ /* 0x000e220000008800 */
[----:B------:R-:W-:-:S04]  /*109b0*/  @!P0 MOV R2, 0x400 ;  /* 0x0000040000028802 */ /* 0x000fc80000000f00 */
[----:B0-----:R-:W-:-:S05]  /*109c0*/  @!P0 LEA R2, R3, R2, 0x18 ;  /* 0x0000000203028211 */ /* 0x001fca00078ec0ff */
[----:B------:R1:W-:Y:S01]  /*109d0*/  @!P0 STS.128 [R2+0x228d0], R24 ;  /* 0x0228d01802008388 */ /* 0x0003e20000000c00 */
[----:B------:R-:W-:Y:S06]  /*109e0*/  BAR.ARV 0x5, 0x180 ;  /* 0x0146000000007b1d */ /* 0x000fec0000002000 */
.L_x_11642:
[----:B------:R2:W-:Y:S01]  /*109f0*/  STL [R1+0x10], RZ ;  /* 0x000010ff01007387 */ /* 0x0005e20000100800 */
[----:B------:R-:W-:Y:S01]  /*10a00*/  ULDC UR4, c[0x0][0xc3c] ;  /* 0x00030f0000047ab9 */ /* 0x000fe20000000800 */
[----:B------:R-:W-:Y:S01]  /*10a10*/  IMAD.MOV.U32 R22, RZ, RZ, 0x1 ;  /* 0x00000001ff167424 */ /* 0x000fe200078e00ff */
[----:B0-----:R-:W-:Y:S01]  /*10a20*/  ISETP.GE.AND P0, PT, R27, UR4, PT ;  /* 0x000000041b007c0c */ /* 0x001fe2000bf06270 */
[----:B------:R-:W-:-:S12]  /*10a30*/  IMAD.MOV.U32 R18, RZ, RZ, RZ ;  /* 0x000000ffff127224 */ /* 0x000fd800078e00ff */
[----:B--2---:R-:W-:Y:S05]  /*10a40*/  @P0 BRA `(.L_x_11650) ;  /* 0x0000004800b00947 */ /* 0x004fea0003800000 */
[----:B------:R-:W0:Y:S01]  /*10a50*/  S2UR UR5, SR_CgaCtaId ;  /* 0x00000000000579c3 */ /* 0x000e220000008800 */
[----:B------:R2:W-:Y:S01]  /*10a60*/  STL [R1+0x10], RZ ;  /* 0x000010ff01007387 */ /* 0x0005e20000100800 */
[C---:B-1----:R-:W-:Y:S01]  /*10a70*/  IMAD.SHL.U32 R2, R0.reuse, 0x8, RZ ;  /* 0x0000000800027824 */ /* 0x042fe200078e00ff */
[----:B------:R-:W-:Y:S01]  /*10a80*/  UMOV UR4, 0x400 ;  /* 0x0000040000047882 */ /* 0x000fe20000000000 */
[----:B------:R-:W-:Y:S01]  /*10a90*/  LOP3.LUT R4, R0, 0x7f, RZ, 0xc0, !PT ;  /* 0x0000007f00047812 */ /* 0x000fe200078ec0ff */
[----:B------:R-:W-:Y:S01]  /*10aa0*/  BSSY B8, `(.L_x_11650) ;  /* 0x00004a6000087945 */ /* 0x000fe20003800000 */
[----:B------:R-:W-:Y:S01]  /*10ab0*/  IMAD.MOV.U32 R22, RZ, RZ, 0x1 ;  /* 0x00000001ff167424 */ /* 0x000fe200078e00ff */
[----:B------:R-:W-:Y:S01]  /*10ac0*/  LOP3.LUT R3, R2, 0x1f8, RZ, 0xc0, !PT ;  /* 0x000001f802037812 */ /* 0x000fe200078ec0ff */
[----:B------:R-:W-:Y:S01]  /*10ad0*/  IMAD.MOV.U32 R18, RZ, RZ, RZ ;  /* 0x000000ffff127224 */ /* 0x000fe200078e00ff */
[----:B------:R-:W-:Y:S01]  /*10ae0*/  SHF.R.U32.HI R5, RZ, 0x3, R4 ;  /* 0x00000003ff057819 */ /* 0x000fe20000011604 */
[----:B------:R-:W-:Y:S01]  /*10af0*/  ULOP3.LUT UR36, UR39, 0x2, URZ, 0xfc, !UPT ;  /* 0x0000000227247892 */ /* 0x000fe2000f8efc3f */
[----:B------:R-:W-:Y:S01]  /*10b00*/  LOP3.LUT R3, R3, 0x38, R0, 0x78, !PT ;  /* 0x0000003803037812 */ /* 0x000fe200078e7800 */
[----:B------:R-:W-:Y:S01]  /*10b10*/  IMAD.SHL.U32 R0, R0, 0x10, RZ ;  /* 0x0000001000007824 */ /* 0x000fe200078e00ff */
[----:B------:R-:W-:Y:S01]  /*10b20*/  LOP3.LUT R4, R2, 0x38, RZ, 0xc0, !PT ;  /* 0x0000003802047812 */ /* 0x000fe200078ec0ff */
[----:B------:R-:W-:Y:S01]  /*10b30*/  ULDC UR37, c[0x0][0xc] ;  /* 0x0000030000257ab9 */ /* 0x000fe20000000800 */
[----:B------:R-:W-:-:S02]  /*10b40*/  LOP3.LUT R28, R3, 0x200, R2, 0xf8, !PT ;  /* 0x00000200031c7812 */ /* 0x000fc400078ef802 */
[----:B------:R-:W-:Y:S02]  /*10b50*/  LOP3.LUT R0, R5, 0x70, R0, 0xf8, !PT ;  /* 0x0000007005007812 */ /* 0x000fe400078ef800 */
[C---:B------:R-:W-:Y:S02]  /*10b60*/  LOP3.LUT R3, R4.reuse, 0x40, RZ, 0xfc, !PT ;  /* 0x0000004004037812 */ /* 0x040fe400078efcff */
[C---:B------:R-:W-:Y:S02]  /*10b70*/  LOP3.LUT R2, R4.reuse, 0x80, RZ, 0xfc, !PT ;  /* 0x0000008004027812 */ /* 0x040fe400078efcff */
[----:B------:R-:W-:Y:S01]  /*10b80*/  LOP3.LUT R0, R4, 0xc0, RZ, 0xfc, !PT ;  /* 0x000000c004007812 */ /* 0x000fe200078efcff */
[----:B0-----:R-:W-:-:S06]  /*10b90*/  ULEA UR4, UR5, UR4, 0x18 ;  /* 0x0000000405047291 */ /* 0x001fcc000f8ec03f */
[----:B------:R-:W-:-:S04]  /*10ba0*/  IMAD.U32 R17, RZ, RZ, UR4 ;  /* 0x00000004ff117e24 */ /* 0x000fc8000f8e00ff */
[----:B--2---:R-:W-:-:S07]  /*10bb0*/  IMAD R37, R28, 0x2, R17 ;  /* 0x000000021c257824 */ /* 0x004fce00078e0211 */
.L_x_11719:
        /* <DEDUP_REMOVED lines=39> */
.L_x_11651:
        /* <DEDUP_REMOVED lines=8> */
.L_x_11652:
        /* <DEDUP_REMOVED lines=9> */
.L_x_11653:
        /* <DEDUP_REMOVED lines=28> */
.L_x_11656:
[----:B------:R-:W-:-:S13]  /*11100*/  ISETP.NE.AND P0, PT, R3, 0x1, PT ;  /* 0x000000010300780c */ /* 0x000fda0003f05270 */
[----:B------:R-:W0:Y:S02]  /*11110*/  @P0 LDC.64 R4, c[0x0][0x9e8] ;  /* 0x00027a00ff040b82 */ /* 0x000e240000000a00 */
[----:B0-----:R-:W-:-:S05]  /*11120*/  @P0 IMAD.HI.U32 R4, R0, R4, RZ ;  /* 0x0000000400040227 */ /* 0x001fca00078e00ff */
[----:B------:R-:W-:-:S07]  /*11130*/  @P0 SHF.R.U32.HI R0, RZ, R5, R4 ;  /* 0x00000005ff000219 */ /* 0x000fce0000011604 */
.L_x_11657:
[----:B------:R-:W-:Y:S05]  /*11140*/  BSYNC B0 ;  /* 0x0000000000007941 */ /* 0x000fea0003800000 */
.L_x_11655:
[----:B------:R-:W-:-:S05]  /*11150*/  IMAD R5, R0, R3, R3 ;  /* 0x0000000300057224 */ /* 0x000fca00078e0203 */
[----:B------:R-:W-:-:S07]  /*11160*/  VIMNMX R2, R2, R5, PT ;  /* 0x0000000502027248 */ /* 0x000fce0003fe0100 */
.L_x_11654:
        /* <DEDUP_REMOVED lines=29> */
.L_x_11660:
[----:B------:R-:W-:-:S13]  /*11340*/  ISETP.NE.AND P0, PT, R3, 0x1, PT ;  /* 0x000000010300780c */ /* 0x000fda0003f05270 */
[----:B------:R-:W1:Y:S02]  /*11350*/  @P0 LDC.64 R4, c[0x0][0x9e8] ;  /* 0x00027a00ff040b82 */ /* 0x000e640000000a00 */
[----:B-1----:R-:W-:-:S05]  /*11360*/  @P0 IMAD.HI.U32 R4, R2, R4, RZ ;  /* 0x0000000402040227 */ /* 0x002fca00078e00ff */
[----:B------:R-:W-:-:S07]  /*11370*/  @P0 SHF.R.U32.HI R2, RZ, R5, R4 ;  /* 0x00000005ff020219 */ /* 0x000fce0000011604 */
.L_x_11661:
[----:B------:R-:W-:Y:S05]  /*11380*/  BSYNC B0 ;  /* 0x0000000000007941 */ /* 0x000fea0003800000 */
.L_x_11659:
[----:B------:R-:W-:-:S05]  /*11390*/  IMAD R3, R2, R3, RZ ;  /* 0x0000000302037224 */ /* 0x000fca00078e02ff */
[----:B------:R-:W-:-:S07]  /*113a0*/  VIMNMX R0, R0, R3, !PT ;  /* 0x0000000300007248 */ /* 0x000fce0007fe0100 */
.L_x_11658:
        /* <DEDUP_REMOVED lines=24> */
.L_x_11663:
        /* <DEDUP_REMOVED lines=20> */
.L_x_11666:
[----:B------:R-:W-:Y:S05]  /*11670*/  BSYNC B6 ;  /* 0x0000000000067941 */ /* 0x000fea0003800000 */
.L_x_11665:
        /* <DEDUP_REMOVED lines=20> */
.L_x_11669:
        /* <DEDUP_REMOVED lines=15> */
.L_x_11668:
[----:B------:R-:W-:Y:S05]  /*118b0*/  BSYNC B6 ;  /* 0x0000000000067941 */ /* 0x000fea0003800000 */
.L_x_11667:
[----:B------:R-:W1:Y:S01]  /*118c0*/  S2R R32, SR_TID.X ;  /* 0x0000000000207919 */ /* 0x000e620000002100 */
[----:B------:R-:W-:Y:S01]  /*118d0*/  ULDC.64 UR4, c[0x0][0x9f8] ;  /* 0x00027e0000047ab9 */ /* 0x000fe20000000a00 */
[----:B------:R-:W-:Y:S01]  /*118e0*/  IMAD.MOV.U32 R25, RZ, RZ, R27 ;  /* 0x000000ffff197224 */ /* 0x000fe200078e001b */
[----:B------:R-:W-:Y:S01]  /*118f0*/  ISETP.NE.U32.AND P0, PT, RZ, UR4, PT ;  /* 0x00000004ff007c0c */ /* 0x000fe2000bf05070 */
[----:B------:R-:W-:Y:S01]  /*11900*/  ULDC UR4, c[0x0][0x320] ;  /* 0x0000c80000047ab9 */ /* 0x000fe20000000800 */
[----:B------:R-:W2:Y:S02]  /*11910*/  LDC R10, c[0x0][0x430] ;  /* 0x00010c00ff0a7b82 */ /* 0x000ea40000000800 */
[----:B------:R-:W-:-:S13]  /*11920*/  ISETP.NE.AND.EX P0, PT, RZ, UR5, PT, P0 ;  /* 0x00000005ff007c0c */ /* 0x000fda000bf05300 */
[----:B------:R-:W3:Y:S01]  /*11930*/  @P0 LDC.64 R2, c[0x0][0x9f8] ;  /* 0x00027e00ff020b82 */ /* 0x000ee20000000a00 */
[----:B-1----:R-:W-:-:S05]  /*11940*/  IMAD.SHL.U32 R32, R32, 0x8, RZ ;  /* 0x0000000820207824 */ /* 0x002fca00078e00ff */
[----:B------:R-:W-:-:S04]  /*11950*/  LOP3.LUT R32, R32, 0x38, RZ, 0xc0, !PT ;  /* 0x0000003820207812 */ /* 0x000fc800078ec0ff */
[----:B------:R-:W-:Y:S02]  /*11960*/  LOP3.LUT R23, R32, 0x40, RZ, 0xfc, !PT ;  /* 0x0000004020177812 */ /* 0x000fe400078efcff */
[----:B------:R-:W-:Y:S01]  /*11970*/  LOP3.LUT R16, R16, 0xffffffef, RZ, 0xc0, !PT ;  /* 0xffffffef10107812 */ /* 0x000fe200078ec0ff */
[----:B---3--:R-:W-:Y:S01]  /*11980*/  @P0 IMAD.WIDE R2, R27, 0x4, R2 ;  /* 0x000000041b020825 */ /* 0x008fe200078e0202 */
[----:B------:R-:W-:Y:S02]  /*11990*/  ISETP.GE.AND P3, PT, R23, UR4, PT ;  /* 0x0000000417007c0c */ /* 0x000fe4000bf66270 */
[C---:B------:R-:W-:Y:S02]  /*119a0*/  LOP3.LUT R21, R32.reuse, 0x80, RZ, 0xfc, !PT ;  /* 0x0000008020157812 */ /* 0x040fe400078efcff */
[C---:B------:R-:W-:Y:S01]  /*119b0*/  ISETP.GE.AND P2, PT, R32.reuse, UR4, PT ;  /* 0x0000000420007c0c */ /* 0x040fe2000bf46270 */
[----:B------:R1:W5:Y:S01]  /*119c0*/  @P0 LDG.E R25, desc[UR46][R2.64] ;  /* 0x0000002e02190981 */ /* 0x000362000c1e1900 */
[----:B------:R-:W-:Y:S01]  /*119d0*/  ISETP.GE.AND P1, PT, R21, UR4, PT ;  /* 0x0000000415007c0c */ /* 0x000fe2000bf26270 */
[----:B------:R-:W-:Y:S01]  /*119e0*/  UMOV UR5, 0xffffffff ;  /* 0xffffffff00057882 */ /* 0x000fe20000000000 */
[----:B------:R-:W-:Y:S01]  /*119f0*/  LOP3.LUT R20, R32, 0xc0, RZ, 0xfc, !PT ;  /* 0x000000c020147812 */ /* 0x000fe200078efcff */
[----:B------:R-:W-:-:S03]  /*11a00*/  VIADD R0, R30, 0xffffffff ;  /* 0xffffffff1e007836 */ /* 0x000fc60000000000 */
[----:B------:R-:W-:Y:S02]  /*11a10*/  ISETP.GE.AND P0, PT, R20, UR4, PT ;  /* 0x0000000414007c0c */ /* 0x000fe4000bf06270 */
[----:B------:R-:W-:-:S04]  /*11a20*/  @P3 LOP3.LUT R16, R16, 0x10, RZ, 0xfc, !PT ;  /* 0x0000001010103812 */ /* 0x000fc800078efcff */
[----:B------:R-:W-:-:S04]  /*11a30*/  LOP3.LUT R16, R16, 0xfffffffe, RZ, 0xc0, !PT ;  /* 0xfffffffe10107812 */ /* 0x000fc800078ec0ff */
[----:B------:R-:W-:-:S04]  /*11a40*/  LOP3.LUT R16, R16, 0xfffffff7, RZ, 0xc0, !PT ;  /* 0xfffffff710107812 */ /* 0x000fc800078ec0ff */
[----:B------:R-:W-:-:S04]  /*11a50*/  @P1 LOP3.LUT R16, R16, 0x8, RZ, 0xfc, !PT ;  /* 0x0000000810101812 */ /* 0x000fc800078efcff */
[----:B------:R-:W-:-:S04]  /*11a60*/  @P2 LOP3.LUT R16, R16, 0x1, RZ, 0xfc, !PT ;  /* 0x0000000110102812 */ /* 0x000fc800078efcff */
[----:B------:R-:W-:-:S04]  /*11a70*/  LOP3.LUT R16, R16, 0xfffffffb, RZ, 0xc0, !PT ;  /* 0xfffffffb10107812 */ /* 0x000fc800078ec0ff */
[----:B------:R-:W-:Y:S01]  /*11a80*/  @P0 LOP3.LUT R16, R16, 0x4, RZ, 0xfc, !PT ;  /* 0x0000000410100812 */ /* 0x000fe200078efcff */
[----:B-12---:R-:W-:Y:S06]  /*11a90*/  BRA.DIV UR5, `(.L_x_11670) ;  /* 0x0000004205587947 */ /* 0x006fec000b800000 */
.L_x_11736:
[----:B------:R-:W1:Y:S01]  /*11aa0*/  S2R R2, SR_TID.X ;  /* 0x0000000000027919 */ /* 0x000e620000002100 */
[----:B------:R-:W-:Y:S01]  /*11ab0*/  ISETP.NE.AND P1, PT, R10, 0x1, PT ;  /* 0x000000010a00780c */ /* 0x000fe20003f25270 */
[----:B------:R-:W-:Y:S01]  /*11ac0*/  IMAD.MOV.U32 R33, RZ, RZ, RZ ;  /* 0x000000ffff217224 */ /* 0x000fe200078e00ff */
[----:B0----5:R-:W-:Y:S01]  /*11ad0*/  SHF.R.S32.HI R30, RZ, 0x1f, R25 ;  /* 0x0000001fff1e7819 */ /* 0x021fe20000011419 */
[----:B------:R-:W0:Y:S01]  /*11ae0*/  S2R R9, SR_TID.X ;  /* 0x0000000000097919 */ /* 0x000e220000002100 */
[----:B------:R-:W-:-:S09]  /*11af0*/  LOP3.LUT R16, R16, 0xffffff7f, RZ, 0xc0, !PT ;  /* 0xffffff7f10107812 */ /* 0x000fd200078ec0ff */
[----:B------:R-:W2:Y:S01]  /*11b00*/  @P1 LDC R6, c[0x0][0x434] ;  /* 0x00010d00ff061b82 */ /* 0x000ea20000000800 */
[----:B------:R-:W-:-:S07]  /*11b10*/  @P1 LOP3.LUT R16, R16, 0x80, RZ, 0xfc, !PT ;  /* 0x0000008010101812 */ /* 0x000fce00078efcff */
[----:B------:R-:W3:Y:S01]  /*11b20*/  @P1 LDC R4, c[0x0][0x438] ;  /* 0x00010e00ff041b82 */ /* 0x000ee20000000800 */
[----:B-1----:R-:W-:Y:S01]  /*11b30*/  LOP3.LUT R2, R2, 0x7f, RZ, 0xc0, !PT ;  /* 0x0000007f02027812 */ /* 0x002fe200078ec0ff */
[----:B0-----:R-:W-:-:S03]  /*11b40*/  IMAD.SHL.U32 R9, R9, 0x10, RZ ;  /* 0x0000001009097824 */ /* 0x001fc600078e00ff */
[----:B------:R-:W-:-:S04]  /*11b50*/  SHF.R.U32.HI R2, RZ, 0x3, R2 ;  /* 0x00000003ff027819 */ /* 0x000fc80000011602 */
[----:B------:R-:W-:-:S05]  /*11b60*/  LOP3.LUT R9, R2, 0x70, R9, 0xf8, !PT ;  /* 0x0000007002097812 */ /* 0x000fca00078ef809 */
[----:B------:R-:W-:-:S04]  /*11b70*/  IMAD R2, R0, 0x60, R9 ;  /* 0x0000006000027824 */ /* 0x000fc800078e0209 */
[C---:B------:R-:W-:Y:S01]  /*11b80*/  IMAD.IADD R35, R2.reuse, 0x1, R29 ;  /* 0x0000000102237824 */ /* 0x040fe200078e021d */
[----:B------:R-:W-:-:S03]  /*11b90*/  ISETP.GE.AND P0, PT, R2, R19, PT ;  /* 0x000000130200720c */ /* 0x000fc60003f06270 */
[----:B--2---:R-:W-:Y:S01]  /*11ba0*/  @P1 IMAD.HI.U32 R5, R35, R6, RZ ;  /* 0x0000000623051227 */ /* 0x004fe200078e00ff */
[----:B------:R-:W-:-:S03]  /*11bb0*/  ISETP.GT.U32.OR P0, PT, R9, 0x5f, P0 ;  /* 0x0000005f0900780c */ /* 0x000fc60000704470 */
[----:B------:R-:W-:Y:S01]  /*11bc0*/  IMAD.MOV.U32 R6, RZ, RZ, R35 ;  /* 0x000000ffff067224 */ /* 0x000fe200078e0023 */
[----:B---3--:R-:W-:-:S09]  /*11bd0*/  @P1 SHF.R.U32.HI R6, RZ, R4, R5 ;  /* 0x00000004ff061219 */ /* 0x008fd20000011605 */
[----:B------:R-:W0:Y:S01]  /*11be0*/  @!P0 LDC.64 R2, c[0x0][0x428] ;  /* 0x00010a00ff028b82 */ /* 0x000e220000000a00 */
[----:B------:R-:W-:-:S07]  /*11bf0*/  @!P0 SHF.R.S32.HI R7, RZ, 0x1f, R6 ;  /* 0x0000001fff078819 */ /* 0x000fce0000011406 */
[----:B------:R-:W1:Y:S01]  /*11c00*/  @!P0 LDC.64 R4, c[0x0][0x418] ;  /* 0x00010600ff048b82 */ /* 0x000e620000000a00 */
[----:B0-----:R-:W-:-:S04]  /*11c10*/  @!P0 IMAD R8, R30, R2, RZ ;  /* 0x000000021e088224 */ /* 0x001fc800078e02ff */
[C---:B------:R-:W-:Y:S02]  /*11c20*/  @!P0 IMAD R8, R25.reuse, R3, R8 ;  /* 0x0000000319088224 */ /* 0x040fe400078e0208 */
[----:B------:R-:W-:-:S04]  /*11c30*/  @!P0 IMAD.WIDE.U32 R2, R25, R2, R6 ;  /* 0x0000000219028225 */ /* 0x000fc800078e0006 */
[----:B------:R-:W-:Y:S01]  /*11c40*/  @!P0 IMAD.IADD R8, R3, 0x1, R8 ;  /* 0x0000000103088824 */ /* 0x000fe200078e0208 */
[----:B-1----:R-:W-:-:S04]  /*11c50*/  @!P0 LEA R4, P1, R2, R4, 0x2 ;  /* 0x0000000402048211 */ /* 0x002fc800078210ff */
[----:B------:R-:W-:Y:S01]  /*11c60*/  @!P0 LEA.HI.X R5, R2, R5, R8, 0x2, P1 ;  /* 0x0000000502058211 */ /* 0x000fe200008f1408 */
[----:B------:R-:W-:Y:S02]  /*11c70*/  IMAD.MOV R2, RZ, RZ, -R6 ;  /* 0x000000ffff027224 */ /* 0x000fe400078e0a06 */
[----:B------:R-:W-:Y:S02]  /*11c80*/  IMAD.U32 R3, RZ, RZ, UR36 ;  /* 0x00000024ff037e24 */ /* 0x000fe4000f8e00ff */
[----:B------:R-:W-:Y:S01]  /*11c90*/  IMAD R35, R10, R2, R35 ;  /* 0x000000020a237224 */ /* 0x000fe200078e0223 */
[----:B------:R-:W-:Y:S01]  /*11ca0*/  SEL R2, RZ, 0x1, P2 ;  /* 0x00000001ff027807 */ /* 0x000fe20001000000 */
[----:B------:R0:W5:Y:S01]  /*11cb0*/  @!P0 LDG.E R33, desc[UR46][R4.64] ;  /* 0x0000002e04218981 */ /* 0x000162000c1e1900 */
[----:B------:R-:W-:Y:S02]  /*11cc0*/  ISETP.NE.AND P0, PT, R3, 0x3, PT ;  /* 0x000000030300780c */ /* 0x000fe40003f05270 */
[----:B------:R-:W-:Y:S01]  /*11cd0*/  ISETP.GT.U32.AND P1, PT, R9, 0x5f, PT ;  /* 0x0000005f0900780c */ /* 0x000fe20003f24070 */
[----:B------:R0:W-:Y:S01]  /*11ce0*/  STL [R1+0x14], R2 ;  /* 0x0000140201007387 */ /* 0x0001e20000100800 */
[----:B------:R-:W-:-:S02]  /*11cf0*/  LOP3.LUT R16, R16, 0xffffffbf, RZ, 0xc0, !PT ;  /* 0xffffffbf10107812 */ /* 0x000fc400078ec0ff */
[----:B------:R-:W-:-:S07]  /*11d00*/  SHF.R.S32.HI R23, RZ, 0x1f, R26 ;  /* 0x0000001fff177819 */ /* 0x000fce000001141a */
[----:B------:R-:W-:-:S04]  /*11d10*/  @P0 LOP3.LUT R16, R16, 0x40, RZ, 0xfc, !PT ;  /* 0x0000004010100812 */ /* 0x000fc800078efcff */
[----:B------:R-:W-:-:S04]  /*11d20*/  LOP3.LUT R16, R16, 0xffffffdf, RZ, 0xc0, !PT ;  /* 0xffffffdf10107812 */ /* 0x000fc800078ec0ff */
[----:B------:R-:W-:Y:S01]  /*11d30*/  @P1 LOP3.LUT R16, R16, 0x20, RZ, 0xfc, !PT ;  /* 0x0000002010101812 */ /* 0x000fe200078efcff */
[----:B0-----:R-:W-:Y:S06]  /*11d40*/  @!P0 BRA `(.L_x_11671) ;  /* 0x0000000000048947 */ /* 0x001fec0003800000 */
[----:B------:R-:W-:Y:S01]  /*11d50*/  BPT.TRAP 0x1 ;  /* 0x000000040000795c */ /* 0x000fe20000300000 */
.L_x_11671:
[----:B------:R-:W-:Y:S01]  /*11d60*/  IMAD R32, R0, -0x60, R19 ;  /* 0xffffffa000207824 */ /* 0x000fe200078e0213 */
[----:B------:R-:W-:Y:S01]  /*11d70*/  SHF.L.U32 R0, R22, 0x1f, RZ ;  /* 0x0000001f16007819 */ /* 0x000fe200000006ff */
[----:B------:R-:W-:Y:S01]  /*11d80*/  IMAD R19, R18, 0x8, R17 ;  /* 0x0000000812137824 */ /* 0x000fe200078e0211 */
[----:B------:R-:W-:Y:S03]  /*11d90*/  BSSY B0, `(.L_x_11672) ;  /* 0x0000003000007945 */ /* 0x000fe60003800000 */
[----:B------:R-:W0:Y:S02]  /*11da0*/  SYNCS.PHASECHK.TRANS64.TRYWAIT P0, [R19+URZ+0x22840], R0 ;  /* 0x02284000130075a7 */ /* 0x000e24000800017f */
[----:B0-----:R-:W-:Y:S05]  /*11db0*/  @!P0 BRA `(.L_x_11673) ;  /* 0x0000003c00c48947 */ /* 0x001fea0003800000 */
.L_x_11737:
[----:B------:R-:W-:Y:S05]  /*11dc0*/  BSYNC B0 ;  /* 0x0000000000007941 */ /* 0x000fea0003800000 */
.L_x_11672:
[----:B0-----:R-:W-:Y:S01]  /*11dd0*/  SHF.R.S32.HI R0, RZ, 0x1f, R35 ;  /* 0x0000001fff007819 */ /* 0x001fe20000011423 */
[----:B------:R-:W-:Y:S01]  /*11de0*/  ULDC.64 UR4, c[0x0][0x300] ;  /* 0x0000c00000047ab9 */ /* 0x000fe20000000a00 */
[----:B-----5:R-:W-:Y:S01]  /*11df0*/  SHF.R.S32.HI R4, RZ, 0x1f, R33 ;  /* 0x0000001fff047819 */ /* 0x020fe20000011421 */
[----:B------:R-:W-:Y:S01]  /*11e00*/  IMAD.WIDE.U32 R2, R35, UR4, RZ ;  /* 0x0000000423027c25 */ /* 0x000fe2000f8e00ff */
[----:B------:R-:W0:Y:S01]  /*11e10*/  S2R R7, SR_TID.X ;  /* 0x0000000000077919 */ /* 0x000e220000002100 */
[----:B------:R-:W-:Y:S01]  /*11e20*/  LOP3.LUT R16, R16, 0xfffffffd, RZ, 0xc0, !PT ;  /* 0xfffffffd10107812 */ /* 0x000fe200078ec0ff */
[----:B------:R1:W-:Y:S04]  /*11e30*/  STL [R1+0x8], R0 ;  /* 0x0000080001007387 */ /* 0x0003e80000100800 */
[----:B------:R2:W-:Y:S01]  /*11e40*/  STL [R1+0xc], R4 ;  /* 0x00000c0401007387 */ /* 0x0005e20000100800 */
[----:B-1----:R-:W-:-:S04]  /*11e50*/  IMAD R0, R0, UR4, RZ ;  /* 0x0000000400007c24 */ /* 0x002fc8000f8e02ff */
[----:B------:R-:W-:Y:S01]  /*11e60*/  IMAD R0, R35, UR5, R0 ;  /* 0x0000000523007c24 */ /* 0x000fe2000f8e0200 */
[----:B------:R-:W-:-:S03]  /*11e70*/  ULDC.64 UR4, c[0x0][0x310] ;  /* 0x0000c40000047ab9 */ /* 0x000fc60000000a00 */
[----:B------:R-:W-:Y:S02]  /*11e80*/  IMAD.IADD R3, R3, 0x1, R0 ;  /* 0x0000000103037824 */ /* 0x000fe400078e0200 */
[----:B------:R-:W-:Y:S02]  /*11e90*/  IMAD R0, R4, UR4, RZ ;  /* 0x0000000404007c24 */ /* 0x000fe4000f8e02ff */
[----:B--2---:R-:W1:Y:S01]  /*11ea0*/  S2R R4, SR_TID.X ;  /* 0x0000000000047919 */ /* 0x004e620000002100 */
[----:B------:R-:W-:-:S04]  /*11eb0*/  IMAD.WIDE.U32 R2, R33, UR4, R2 ;  /* 0x0000000421027c25 */ /* 0x000fc8000f8e0002 */
[----:B------:R-:W-:Y:S01]  /*11ec0*/  IMAD R0, R33, UR5, R0 ;  /* 0x0000000521007c24 */ /* 0x000fe2000f8e0200 */
[----:B------:R-:W-:Y:S01]  /*11ed0*/  ULDC.64 UR4, c[0x0][0x308] ;  /* 0x0000c20000047ab9 */ /* 0x000fe20000000a00 */
[----:B0-----:R-:W-:Y:S02]  /*11ee0*/  IMAD.SHL.U32 R7, R7, 0x8, RZ ;  /* 0x0000000807077824 */ /* 0x001fe400078e00ff */
[----:B------:R-:W-:Y:S02]  /*11ef0*/  IMAD.IADD R3, R3, 0x1, R0 ;  /* 0x0000000103037824 */ /* 0x000fe400078e0200 */
[----:B------:R-:W-:Y:S01]  /*11f00*/  IMAD R0, R23, UR4, RZ ;  /* 0x0000000417007c24 */ /* 0x000fe2000f8e02ff */
[----:B------:R-:W-:Y:S01]  /*11f10*/  LOP3.LUT R7, R7, 0x38, RZ, 0xc0, !PT ;  /* 0x0000003807077812 */ /* 0x000fe200078ec0ff */
[----:B------:R-:W-:-:S04]  /*11f20*/  IMAD.WIDE.U32 R2, R26, UR4, R2 ;  /* 0x000000041a027c25 */ /* 0x000fc8000f8e0002 */
[----:B------:R-:W-:Y:S01]  /*11f30*/  IMAD R0, R26, UR5, R0 ;  /* 0x000000051a007c24 */ /* 0x000fe2000f8e0200 */
[----:B------:R-:W-:Y:S01]  /*11f40*/  ULDC.64 UR4, c[0x0][0x2e8] ;  /* 0x0000ba0000047ab9 */ /* 0x000fe20000000a00 */
[----:B-1----:R-:W-:-:S04]  /*11f50*/  LOP3.LUT R4, R4, 0x7f, RZ, 0xc0, !PT ;  /* 0x0000007f04047812 */ /* 0x002fc800078ec0ff */
[----:B------:R-:W-:Y:S01]  /*11f60*/  SHF.R.U32.HI R5, RZ, 0x3, R4 ;  /* 0x00000003ff057819 */ /* 0x000fe20000011604 */
[----:B------:R-:W-:Y:S01]  /*11f70*/  IMAD.IADD R4, R3, 0x1, R0 ;  /* 0x0000000103047824 */ /* 0x000fe200078e0200 */
[----:B------:R-:W-:Y:S01]  /*11f80*/  LEA R0, P0, R2, UR4, 0x1 ;  /* 0x0000000402007c11 */ /* 0x000fe2000f8008ff */
[----:B------:R-:W-:Y:S02]  /*11f90*/  ULDC UR4, c[0x0][0x2f4] ;  /* 0x0000bd0000047ab9 */ /* 0x000fe40000000800 */
[----:B------:R-:W-:Y:S01]  /*11fa0*/  ISETP.GE.AND P2, PT, R7, UR4, PT ;  /* 0x0000000407007c0c */ /* 0x000fe2000bf46270 */
[----:B------:R-:W-:Y:S01]  /*11fb0*/  IMAD.IADD R32, R32, 0x1, -R5 ;  /* 0x0000000120207824 */ /* 0x000fe200078e0a05 */
[----:B------:R-:W-:Y:S01]  /*11fc0*/  LEA.HI.X R4, R2, UR5, R4, 0x1, P0 ;  /* 0x0000000502047c11 */ /* 0x000fe200080f0c04 */
[----:B------:R-:W-:Y:S01]  /*11fd0*/  UMOV UR5, 0xffffffff ;  /* 0xffffffff00057882 */ /* 0x000fe20000000000 */
[----:B------:R-:W-:Y:S02]  /*11fe0*/  IMAD R5, R18, 0x1800, R28 ;  /* 0x0000180012057824 */ /* 0x000fe400078e021c */
[----:B------:R-:W-:-:S07]  /*11ff0*/  ISETP.GE.AND P0, PT, R32, 0x1, PT ;  /* 0x000000012000780c */ /* 0x000fce0003f06270 */
        /* <DEDUP_REMOVED lines=54> */
.L_x_11751:
        /* <DEDUP_REMOVED lines=10> */
.L_x_11675:
        /* <DEDUP_REMOVED lines=11> */
.L_x_11676:
        /* <DEDUP_REMOVED lines=23> */
.L_x_11678:
[----:B------:R-:W-:Y:S05]  /*12620*/  BSYNC B6 ;  /* 0x0000000000067941 */ /* 0x000fea0003800000 */
.L_x_11677:
[----:B0-----:R-:W2:Y:S01]  /*12630*/  LDL.LU R2, [R1] ;  /* 0x0000000001027983 */ /* 0x001ea20000300800 */
[----:B------:R-:W0:Y:S01]  /*12640*/  LDC R21, c[0x0][0x448] ;  /* 0x00011200ff157b82 */ /* 0x000e220000000800 */
[----:B------:R-:W-:Y:S01]  /*12650*/  ULDC.64 UR4, c[0x0][0x298] ;  /* 0x0000a60000047ab9 */ /* 0x000fe20000000a00 */
[----:B------:R-:W-:Y:S01]  /*12660*/  LOP3.LUT P6, RZ, R16, 0x200, RZ, 0xc0, !PT ;  /* 0x0000020010ff7812 */ /* 0x000fe200078cc0ff */
[----:B------:R-:W3:Y:S01]  /*12670*/  S2R R20, SR_TID.X ;  /* 0x0000000000147919 */ /* 0x000ee20000002100 */
[----:B------:R-:W-:Y:S01]  /*12680*/  SHF.R.S32.HI R4, RZ, 0x1f, R27 ;  /* 0x0000001fff047819 */ /* 0x000fe2000001141b */
[----:B------:R-:W4:Y:S03]  /*12690*/  S2R R7, SR_TID.X ;  /* 0x0000000000077919 */ /* 0x000f260000002100 */
[----:B------:R-:W-:Y:S02]  /*126a0*/  SEL R4, R4, RZ, !P6 ;  /* 0x000000ff04047207 */ /* 0x000fe40007000000 */
[----:B---3--:R-:W-:Y:S01]  /*126b0*/  LOP3.LUT R20, R20, 0x7f, RZ, 0xc0, !PT ;  /* 0x0000007f14147812 */ /* 0x008fe200078ec0ff */
        /* <DEDUP_REMOVED lines=23> */
[----:B------:R-:W3:Y:S01]  /*12830*/  @P6 LDC R5, c[0x0][0x450] ;  /* 0x00011400ff056b82 */ /* 0x000ee20000000800 */
[----:B0-----:R-:W-:-:S05]  /*12840*/  IMAD.SHL.U32 R20, R20, 0x10, RZ ;  /* 0x0000001014147824 */ /* 0x001fca00078e00ff */
[----:B------:R-:W-:-:S05]  /*12850*/  LOP3.LUT R20, R21, 0x70, R20, 0xf8, !PT ;  /* 0x0000007015147812 */ /* 0x000fca00078ef814 */
[----:B------:R-:W-:Y:S02]  /*12860*/  IMAD.IADD R0, R20, 0x1, R34 ;  /* 0x0000000114007824 */ /* 0x000fe400078e0222 */
[----:B------:R-:W0:Y:S02]  /*12870*/  S2R R20, SR_TID.X ;  /* 0x0000000000147919 */ /* 0x000e240000002100 */
[----:B--2---:R-:W-:-:S04]  /*12880*/  @P6 IMAD.HI.U32 R6, R0, R6, RZ ;  /* 0x0000000600066227 */ /* 0x004fc800078e00ff */
[----:B------:R-:W-:Y:S01]  /*12890*/  IMAD.MOV.U32 R4, RZ, RZ, R0 ;  /* 0x000000ffff047224 */ /* 0x000fe200078e0000 */
[----:B---3--:R-:W-:Y:S02]  /*128a0*/  @P6 SHF.R.U32.HI R4, RZ, R5, R6 ;  /* 0x00000005ff046219 */ /* 0x008fe40000011606 */
[----:B------:R-:W2:Y:S03]  /*128b0*/  LDC R6, c[0x0][0x448] ;  /* 0x00011200ff067b82 */ /* 0x000ea60000000800 */
[----:B------:R-:W-:Y:S02]  /*128c0*/  IMAD.MOV R5, RZ, RZ, -R4 ;  /* 0x000000ffff057224 */ /* 0x000fe400078e0a04 */
[----:B------:R-:W-:Y:S01]  /*128d0*/  IMAD.WIDE.U32 R2, R4, UR4, R2 ;  /* 0x0000000404027c25 */ /* 0x000fe2000f8e0002 */
[----:B0-----:R-:W-:-:S03]  /*128e0*/  LOP3.LUT R20, R20, 0x7f, RZ, 0xc0, !PT ;  /* 0x0000007f14147812 */ /* 0x001fc600078ec0ff */
[----:B--2---:R-:W-:Y:S01]  /*128f0*/  IMAD R0, R6, R5, R0 ;  /* 0x0000000506007224 */ /* 0x004fe200078e0200 */
[----:B------:R-:W-:Y:S02]  /*12900*/  SHF.R.S32.HI R5, RZ, 0x1f, R4 ;  /* 0x0000001fff057819 */ /* 0x000fe40000011404 */
[----:B------:R-:W-:-:S03]  /*12910*/  SHF.R.U32.HI R8, RZ, 0x3, R20 ;  /* 0x00000003ff087819 */ /* 0x000fc60000011614 */
        /* <DEDUP_REMOVED lines=14> */
[----:B------:R-:W-:-:S03]  /*12a00*/  UMOV UR5, 0xffffffff ;  /* 0xffffffff00057882 */ /* 0x000fc60000000000 */
[----:B------:R-:W-:Y:S07]  /*12a10*/  BRA.DIV UR5, `(.L_x_11679) ;  /* 0x0000003a05c07947 */ /* 0x000fee000b800000 */
[----:B------:R-:W0:Y:S01]  /*12a20*/  SHFL.IDX PT, R3, R0, RZ, 0x181f ;  /* 0x00181fff00037589 */ /* 0x000e2200000e0000 */
[----:B------:R-:W-:Y:S02]  /*12a30*/  IMAD R36, R36, R6, RZ ;  /* 0x0000000624247224 */ /* 0x000fe400078e02ff */
        /* <DEDUP_REMOVED lines=72> */
.L_x_11768:
        /* <DEDUP_REMOVED lines=10> */
.L_x_11680:
        /* <DEDUP_REMOVED lines=18> */
.L_x_11769:
[----:B------:R-:W-:Y:S05]  /*13080*/  BSYNC B0 ;  /* 0x0000000000007941 */ /* 0x000fea0003800000 */
.L_x_11681:
[----:B------:R-:W-:-:S05]  /*13090*/  IMAD.U32 R2, RZ, RZ, UR36 ;  /* 0x00000024ff027e24 */ /* 0x000fca000f8e00ff */
[----:B------:R-:W-:-:S13]  /*130a0*/  ISETP.NE.AND P0, PT, R2, 0x3, PT ;  /* 0x000000030200780c */ /* 0x000fda0003f05270 */
[----:B------:R-:W-:Y:S05]  /*130b0*/  @!P0 BRA `(.L_x_11683) ;  /* 0x0000000000048947 */ /* 0x000fea0003800000 */
[----:B------:R-:W-:Y:S01]  /*130c0*/  BPT.TRAP 0x1 ;  /* 0x000000040000795c */ /* 0x000fe20000300000 */
.L_x_11683:
[----:B0-----:R-:W-:Y:S01]  /*130d0*/  SHF.L.U32 R0, R22, 0x1f, RZ ;  /* 0x0000001f16007819 */ /* 0x001fe200000006ff */
[----:B------:R-:W-:Y:S03]  /*130e0*/  BSSY B0, `(.L_x_11684) ;  /* 0x0000003000007945 */ /* 0x000fe60003800000 */
[----:B------:R-:W0:Y:S02]  /*130f0*/  SYNCS.PHASECHK.TRANS64.TRYWAIT P0, [R19+URZ+0x22860], R0 ;  /* 0x02286000130075a7 */ /* 0x000e24000800017f */
[----:B0-----:R-:W-:Y:S05]  /*13100*/  @!P0 BRA `(.L_x_11685) ;  /* 0x0000003c00bc8947 */ /* 0x001fea0003800000 */
.L_x_11770:
[----:B------:R-:W-:Y:S05]  /*13110*/  BSYNC B0 ;  /* 0x0000000000007941 */ /* 0x000fea0003800000 */
.L_x_11684:
[----:B------:R-:W0:Y:S01]  /*13120*/  LDL.LU R2, [R1+0x8] ;  /* 0x0000080001027983 */ /* 0x000e220000300800 */
[----:B------:R-:W-:-:S03]  /*13130*/  ULDC.64 UR4, c[0x0][0x328] ;  /* 0x0000ca0000047ab9 */ /* 0x000fc60000000a00 */
[----:B------:R-:W2:Y:S04]  /*13140*/  LDL.LU R6, [R1+0xc] ;  /* 0x00000c0001067983 */ /* 0x000ea80000300800 */
[----:B------:R-:W3:Y:S01]  /*13150*/  LDL.LU R4, [R1+0x14] ;  /* 0x0000140001047983 */ /* 0x000ee20000300800 */
[C---:B------:R-:W-:Y:S02]  /*13160*/  LOP3.LUT P3, RZ, R16.reuse, 0x10, RZ, 0xc0, !PT ;  /* 0x0000001010ff7812 */ /* 0x040fe4000786c0ff */
[C---:B------:R-:W-:Y:S02]  /*13170*/  LOP3.LUT P2, RZ, R16.reuse, 0x8, RZ, 0xc0, !PT ;  /* 0x0000000810ff7812 */ /* 0x040fe4000784c0ff */
[C---:B------:R-:W-:Y:S02]  /*13180*/  LOP3.LUT P1, RZ, R16.reuse, 0x4, RZ, 0xc0, !PT ;  /* 0x0000000410ff7812 */ /* 0x040fe4000782c0ff */
[----:B------:R-:W-:-:S02]  /*13190*/  LOP3.LUT P4, RZ, R16, 0x1, RZ, 0xc0, !PT ;  /* 0x0000000110ff7812 */ /* 0x000fc4000788c0ff */
[----:B------:R-:W-:Y:S01]  /*131a0*/  SEL R7, RZ, 0x8, P1 ;  /* 0x00000008ff077807 */ /* 0x000fe20000800000 */
[----:B0-----:R-:W-:Y:S02]  /*131b0*/  IMAD R0, R2, UR4, RZ ;  /* 0x0000000402007c24 */ /* 0x001fe4000f8e02ff */
[----:B------:R-:W-:-:S04]  /*131c0*/  IMAD.WIDE.U32 R2, R35, UR4, RZ ;  /* 0x0000000423027c25 */ /* 0x000fc8000f8e00ff */
[----:B------:R-:W-:Y:S01]  /*131d0*/  IMAD R5, R35, UR5, R0 ;  /* 0x0000000523057c24 */ /* 0x000fe2000f8e0200 */
[----:B------:R-:W-:Y:S02]  /*131e0*/  ULDC.64 UR4, c[0x0][0x338] ;  /* 0x0000ce0000047ab9 */ /* 0x000fe40000000a00 */
[----:B--2---:R-:W-:Y:S02]  /*131f0*/  IMAD R0, R6, UR4, RZ ;  /* 0x0000000406007c24 */ /* 0x004fe4000f8e02ff */
[----:B------:R-:W-:Y:S02]  /*13200*/  IMAD.IADD R3, R3, 0x1, R5 ;  /* 0x0000000103037824 */ /* 0x000fe400078e0205 */
[C---:B------:R-:W-:Y:S01]  /*13210*/  IMAD R5, R33.reuse, UR5, R0 ;  /* 0x0000000521057c24 */ /* 0x040fe2000f8e0200 */
[----:B------:R-:W-:Y:S01]  /*13220*/  SEL R0, RZ, 0x2, P3 ;  /* 0x00000002ff007807 */ /* 0x000fe20001800000 */
[----:B------:R-:W-:Y:S01]  /*13230*/  IMAD.WIDE.U32 R2, R33, UR4, R2 ;  /* 0x0000000421027c25 */ /* 0x000fe2000f8e0002 */
        /* <DEDUP_REMOVED lines=10> */
[----:B------:R-:W-:-:S04]  /*132e0*/  SEL R3, RZ, 0x4, P2 ;  /* 0x00000004ff037807 */ /* 0x000fc80001000000 */
[----:B---3--:R-:W-:Y:S01]  /*132f0*/  IADD3 R0, R3, R0, R4 ;  /* 0x0000000003007210 */ /* 0x008fe20007ffe004 */
[----:B------:R-:W-:-:S04]  /*13300*/  IMAD R4, R18, 0x6000, R28 ;  /* 0x0000600012047824 */ /* 0x000fc800078e021c */
[----:B------:R-:W-:Y:S01]  /*13310*/  IMAD.IADD R7, R0, 0x1, R7 ;  /* 0x0000000100077824 */ /* 0x000fe200078e0207 */
[----:B------:R-:W-:Y:S06]  /*13320*/  BRA.DIV UR4, `(.L_x_11686) ;  /* 0x0000003e04487947 */ /* 0x000fec000b800000 */
[----:B------:R-:W0:Y:S01]  /*13330*/  S2R R2, SR_TID.X ;  /* 0x0000000000027919 */ /* 0x000e220000002100 */
[----:B------:R-:W-:Y:S01]  /*13340*/  IMAD R4, R4, 0x2, R17 ;  /* 0x0000000204047824 */ /* 0x000fe200078e0211 */
[C---:B------:R-:W-:Y:S01]  /*13350*/  LOP3.LUT P2, RZ, R7.reuse, 0x2, RZ, 0xc0, !PT ;  /* 0x0000000207ff7812 */ /* 0x040fe2000784c0ff */
[----:B------:R-:W2:Y:S01]  /*13360*/  SHFL.IDX PT, R14, R5, RZ, 0x181f ;  /* 0x00181fff050e7589 */ /* 0x000ea200000e0000 */
[----:B------:R-:W-:-:S03]  /*13370*/  LOP3.LUT P1, RZ, R7, 0x4, RZ, 0xc0, !PT ;  /* 0x0000000407ff7812 */ /* 0x000fc6000782c0ff */
        /* <DEDUP_REMOVED lines=44> */
[C---:B------:R-:W-:Y:S01]  /*13640*/  ISETP.LT.OR P3, PT, R32.reuse, 0x31, P4 ;  /* 0x000000312000780c */ /* 0x040fe20002761670 */
[----:B------:R-:W0:Y:S04]  /*13650*/  SHFL.IDX PT, R3, R6, 0x4, 0x181f ;  /* 0x00981f0006037f89 */ /* 0x000e2800000e0000 */
[----:B------:R-:W2:Y:S08]  /*13660*/  SHFL.IDX PT, R6, R6, 0x5, 0x181f ;  /* 0x00b81f0006067f89 */ /* 0x000eb000000e0000 */
        /* <DEDUP_REMOVED lines=8> */
[----:B------:R3:W4:Y:S02]  /*136f0*/  SHFL.IDX PT, R14, R5, 0x5, 0x181f ;  /* 0x00b81f00050e7f89 */ /* 0x00072400000e0000 */
        /* <DEDUP_REMOVED lines=9> */
.L_x_11784:
[----:B0--3--:R-:W-:Y:S02]  /*13790*/  IADD3 R2, P3, R14, R0, RZ ;  /* 0x000000000e027210 */ /* 0x009fe40007f7e0ff */
        /* <DEDUP_REMOVED lines=14> */
.L_x_11687:
        /* <DEDUP_REMOVED lines=11> */
.L_x_11688:
[----:B------:R-:W2:Y:S01]  /*13930*/  LDL.LU R2, [R1+0x4] ;  /* 0x0000040001027983 */ /* 0x000ea20000300800 */
[----:B------:R0:W-:Y:S01]  /*13940*/  SYNCS.ARRIVE.TRANS64.A1T0 RZ, [R19+URZ+0x22850], RZ ;  /* 0x022850ff13ff79a7 */ /* 0x0001e2000810003f */
[----:B------:R-:W-:Y:S01]  /*13950*/  BSSY B0, `(.L_x_11689) ;  /* 0x00000e1000007945 */ /* 0x000fe20003800000 */
[----:B--2---:R-:W-:-:S05]  /*13960*/  VIADD R10, R2, 0xfffffffe ;  /* 0xfffffffe020a7836 */ /* 0x004fca0000000000 */
[----:B------:R-:W-:-:S13]  /*13970*/  ISETP.GE.AND P0, PT, R10, R31, PT ;  /* 0x0000001f0a00720c */ /* 0x000fda0003f06270 */
[----:B0-----:R-:W-:Y:S05]  /*13980*/  @!P0 BRA `(.L_x_11690) ;  /* 0x0000000c00748947 */ /* 0x001fea0003800000 */
.L_x_11703:
[----:B0-----:R-:W0:Y:S01]  /*13990*/  S2R R2, SR_TID.X ;  /* 0x0000000000027919 */ /* 0x001e220000002100 */
[----:B--2---:R-:W2:Y:S01]  /*139a0*/  LDC R3, c[0x0][0x430] ;  /* 0x00010c00ff037b82 */ /* 0x004ea20000000800 */
[----:B------:R-:W-:Y:S02]  /*139b0*/  IMAD R8, R10, 0x60, R29 ;  /* 0x000000600a087824 */ /* 0x000fe400078e021d */
[----:B------:R-:W-:Y:S01]  /*139c0*/  VIADD R18, R18, 0x1 ;  /* 0x0000000112127836 */ /* 0x000fe20000000000 */
[----:B--2---:R-:W-:Y:S02]  /*139d0*/  ISETP.NE.AND P0, PT, R3, 0x1, PT ;  /* 0x000000010300780c */ /* 0x004fe40003f05270 */
[----:B0-----:R-:W-:-:S04]  /*139e0*/  LOP3.LUT R2, R2, 0x7f, RZ, 0xc0, !PT ;  /* 0x0000007f02027812 */ /* 0x001fc800078ec0ff */
[----:B------:R-:W-:Y:S02]  /*139f0*/  SHF.R.U32.HI R4, RZ, 0x3, R2 ;  /* 0x00000003ff047819 */ /* 0x000fe40000011602 */
[----:B------:R-:W0:Y:S05]  /*13a00*/  S2R R2, SR_TID.X ;  /* 0x0000000000027919 */ /* 0x000e2a0000002100 */
[----:B------:R-:W2:Y:S08]  /*13a10*/  @P0 LDC R3, c[0x0][0x434] ;  /* 0x00010d00ff030b82 */ /* 0x000eb00000000800 */
[----:B---3--:R-:W3:Y:S01]  /*13a20*/  @P0 LDC R7, c[0x0][0x438] ;  /* 0x00010e00ff070b82 */ /* 0x008ee20000000800 */
[----:B0-----:R-:W-:-:S05]  /*13a30*/  IMAD.SHL.U32 R2, R2, 0x10, RZ ;  /* 0x0000001002027824 */ /* 0x001fca00078e00ff */
[----:B------:R-:W-:-:S04]  /*13a40*/  LOP3.LUT R2, R4, 0x70, R2, 0xf8, !PT ;  /* 0x0000007004027812 */ /* 0x000fc800078ef802 */
[C---:B------:R-:W-:Y:S01]  /*13a50*/  ISETP.GT.U32.AND P1, PT, R2.reuse, 0x5f, PT ;  /* 0x0000005f0200780c */ /* 0x040fe20003f24070 */
[----:B------:R-:W-:-:S04]  /*13a60*/  IMAD.IADD R8, R2, 0x1, R8 ;  /* 0x0000000102087824 */ /* 0x000fc800078e0208 */
[----:B--2---:R-:W-:-:S04]  /*13a70*/  @P0 IMAD.HI.U32 R2, R8, R3, RZ ;  /* 0x0000000308020227 */ /* 0x004fc800078e00ff */
[----:B------:R-:W-:Y:S01]  /*13a80*/  IMAD.MOV.U32 R9, RZ, RZ, R8 ;  /* 0x000000ffff097224 */ /* 0x000fe200078e0008 */
[----:B---3--:R-:W-:-:S03]  /*13a90*/  @P0 SHF.R.U32.HI R9, RZ, R7, R2 ;  /* 0x00000007ff090219 */ /* 0x008fc60000011602 */
[----:B------:R-:W0:Y:S01]  /*13aa0*/  @!P1 LDC.64 R4, c[0x0][0x428] ;  /* 0x00010a00ff049b82 */ /* 0x000e220000000a00 */
[----:B------:R-:W-:-:S07]  /*13ab0*/  @!P1 SHF.R.S32.HI R3, RZ, 0x1f, R9 ;  /* 0x0000001fff039819 */ /* 0x000fce0000011409 */
[----:B------:R-:W2:Y:S01]  /*13ac0*/  @!P1 LDC.64 R6, c[0x0][0x418] ;  /* 0x00010600ff069b82 */ /* 0x000ea20000000a00 */
[----:B0-----:R-:W-:-:S04]  /*13ad0*/  @!P1 IMAD R2, R30, R4, RZ ;  /* 0x000000041e029224 */ /* 0x001fc800078e02ff */
[----:B------:R-:W-:Y:S02]  /*13ae0*/  @!P1 IMAD R5, R25, R5, R2 ;  /* 0x0000000519059224 */ /* 0x000fe400078e0202 */
[----:B------:R-:W-:-:S04]  /*13af0*/  @!P1 IMAD.MOV.U32 R2, RZ, RZ, R9 ;  /* 0x000000ffff029224 */ /* 0x000fc800078e0009 */
[----:B------:R-:W-:-:S04]  /*13b00*/  @!P1 IMAD.WIDE.U32 R2, R25, R4, R2 ;  /* 0x0000000419029225 */ /* 0x000fc800078e0002 */
[----:B------:R-:W-:Y:S01]  /*13b10*/  @!P1 IMAD.IADD R5, R5, 0x1, R3 ;  /* 0x0000000105059824 */ /* 0x000fe200078e0203 */
[C---:B--2---:R-:W-:Y:S01]  /*13b20*/  @!P1 LEA R6, P0, R2.reuse, R6, 0x2 ;  /* 0x0000000602069211 */ /* 0x044fe200078010ff */
[----:B------:R-:W-:Y:S02]  /*13b30*/  IMAD.MOV.U32 R4, RZ, RZ, RZ ;  /* 0x000000ffff047224 */ /* 0x000fe400078e00ff */
[----:B------:R-:W-:Y:S01]  /*13b40*/  IMAD.U32 R11, RZ, RZ, UR36 ;  /* 0x00000024ff0b7e24 */ /* 0x000fe2000f8e00ff */
        /* <DEDUP_REMOVED lines=13> */
[----:B------:R-:W-:Y:S01]  /*13c20*/  ISETP.GT.AND P2, PT, R2, R31, PT ;  /* 0x0000001f0200720c */ /* 0x000fe20003f44270 */
[----:B0-----:R-:W-:-:S12]  /*13c30*/  @!P1 BRA `(.L_x_11691) ;  /* 0x0000000000049947 */ /* 0x001fd80003800000 */
[----:B------:R-:W-:Y:S01]  /*13c40*/  BPT.TRAP 0x1 ;  /* 0x000000040000795c */ /* 0x000fe20000300000 */
.L_x_11691:
[----:B------:R-:W-:Y:S01]  /*13c50*/  IMAD R6, R18, 0x8, R17 ;  /* 0x0000000812067824 */ /* 0x000fe200078e0211 */
[----:B------:R-:W-:Y:S01]  /*13c60*/  SHF.L.U32 R21, R22, 0x1f, RZ ;  /* 0x0000001f16157819 */ /* 0x000fe200000006ff */
[----:B------:R-:W-:Y:S01]  /*13c70*/  BSSY B1, `(.L_x_11692) ;  /* 0x0000004000017945 */ /* 0x000fe20003800000 */
[----:B-1----:R-:W-:Y:S02]  /*13c80*/  SHF.R.S32.HI R19, RZ, 0x1f, R5 ;  /* 0x0000001fff137819 */ /* 0x002fe40000011405 */
[----:B------:R-:W0:Y:S02]  /*13c90*/  SYNCS.PHASECHK.TRANS64.TRYWAIT P0, [R6+URZ+0x22840], R21 ;  /* 0x02284015060075a7 */ /* 0x000e24000800017f */
[----:B0-----:R-:W-:Y:S05]  /*13ca0*/  @!P0 BRA `(.L_x_11693) ;  /* 0x0000003c00288947 */ /* 0x001fea0003800000 */
.L_x_11785:
[----:B------:R-:W-:Y:S05]  /*13cb0*/  BSYNC B1 ;  /* 0x0000000000017941 */ /* 0x000fea0003800000 */
.L_x_11692:
        /* <DEDUP_REMOVED lines=52> */
.L_x_11799:
        /* <DEDUP_REMOVED lines=8> */
.L_x_11695:
        /* <DEDUP_REMOVED lines=11> */
.L_x_11696:
[----:B------:R2:W-:Y:S01]  /*14130*/  SYNCS.ARRIVE.TRANS64.A1T0 RZ, [R6+URZ+0x22830], RZ ;  /* 0x022830ff06ff79a7 */ /* 0x0005e2000810003f */
[----:B------:R-:W-:Y:S05]  /*14140*/  @!P3 BRA `(.L_x_11697) ;  /* 0x000000000004b947 */ /* 0x000fea0003800000 */
[----:B------:R-:W-:Y:S01]  /*14150*/  BPT.TRAP 0x1 ;  /* 0x000000040000795c */ /* 0x000fe20000300000 */
.L_x_11697:
[----:B------:R-:W3:Y:S01]  /*14160*/  SYNCS.PHASECHK.TRANS64.TRYWAIT P0, [R6+URZ+0x22860], R21 ;  /* 0x02286015060075a7 */ /* 0x000ee2000800017f */
[----:B------:R-:W-:Y:S04]  /*14170*/  BSSY B1, `(.L_x_11698) ;  /* 0x0000002000017945 */ /* 0x000fe80003800000 */
[----:B---3--:R-:W-:Y:S05]  /*14180*/  @!P0 BRA `(.L_x_11699) ;  /* 0x0000003c00a88947 */ /* 0x008fea0003800000 */
.L_x_11800:
[----:B------:R-:W-:Y:S05]  /*14190*/  BSYNC B1 ;  /* 0x0000000000017941 */ /* 0x000fea0003800000 */
.L_x_11698:
[----:B------:R-:W-:Y:S01]  /*141a0*/  ULDC.64 UR4, c[0x0][0x328] ;  /* 0x0000ca0000047ab9 */ /* 0x000fe20000000a00 */
[C---:B------:R-:W-:Y:S01]  /*141b0*/  LOP3.LUT P5, RZ, R16.reuse, 0x1, RZ, 0xc0, !PT ;  /* 0x0000000110ff7812 */ /* 0x040fe200078ac0ff */
[----:B------:R-:W-:Y:S01]  /*141c0*/  IMAD R2, R19, UR4, RZ ;  /* 0x0000000413027c24 */ /* 0x000fe2000f8e02ff */
[----:B------:R-:W-:Y:S01]  /*141d0*/  LOP3.LUT P4, RZ, R16, 0x10, RZ, 0xc0, !PT ;  /* 0x0000001010ff7812 */ /* 0x000fe2000788c0ff */
[----:B------:R-:W-:Y:S01]  /*141e0*/  IMAD R8, R18, 0x6000, R28 ;  /* 0x0000600012087824 */ /* 0x000fe200078e021c */
[C---:B------:R-:W-:Y:S01]  /*141f0*/  LOP3.LUT P3, RZ, R16.reuse, 0x8, RZ, 0xc0, !PT ;  /* 0x0000000810ff7812 */ /* 0x040fe2000786c0ff */
[C---:B-1----:R-:W-:Y:S01]  /*14200*/  IMAD R7, R5.reuse, UR5, R2 ;  /* 0x0000000505077c24 */ /* 0x042fe2000f8e0202 */
[----:B------:R-:W-:Y:S01]  /*14210*/  LOP3.LUT P1, RZ, R16, 0x4, RZ, 0xc0, !PT ;  /* 0x0000000410ff7812 */ /* 0x000fe2000782c0ff */
        /* <DEDUP_REMOVED lines=18> */
[----:B------:R-:W-:-:S03]  /*14340*/  IMAD R8, R8, 0x2, R17 ;  /* 0x0000000208087824 */ /* 0x000fc600078e0211 */
[----:B------:R-:W4:Y:S04]  /*14350*/  SHFL.IDX PT, R3, R9, RZ, 0x181f ;  /* 0x00181fff09037589 */ /* 0x000f2800000e0000 */
[----:B------:R-:W-:Y:S04]  /*14360*/  SHFL.IDX PT, R5, R9, 0x1, 0x181f ;  /* 0x00381f0009057f89 */ /* 0x000fe800000e0000 */
[----:B------:R-:W-:Y:S01]  /*14370*/  SHFL.IDX PT, R19, R9, 0x2, 0x181f ;  /* 0x00581f0009137f89 */ /* 0x000fe200000e0000 */
[----:B-1----:R-:W-:-:S03]  /*14380*/  IADD3 R2, P0, R14, R0, RZ ;  /* 0x000000000e027210 */ /* 0x002fc60007f1e0ff */
[----:B------:R-:W1:Y:S02]  /*14390*/  SHFL.IDX PT, R14, R7, 0x1, 0x181f ;  /* 0x00381f00070e7f89 */ /* 0x000e6400000e0000 */
[----:B----4-:R-:W-:-:S05]  /*143a0*/  IMAD.X R3, RZ, RZ, R3, P0 ;  /* 0x000000ffff037224 */ /* 0x010fca00000e0603 */
[----:B------:R-:W-:Y:S04]  /*143b0*/  LDGSTS.E.BYPASS.LTC128B.128 [R8+0x400], desc[UR46][R2.64], !P5 ;  /* 0x0040000002087fae */ /* 0x000fe8000e901d6e */
[----:B------:R-:W-:Y:S04]  /*143c0*/  LDGSTS.E.BYPASS.LTC128B.128 [R8+0x3400], desc[UR46][R2.64+0x80], !P4 ;  /* 0x0340008002087fae */ /* 0x000fe8000e101d6e */
[----:B------:R-:W-:Y:S04]  /*143d0*/  LDGSTS.E.BYPASS.LTC128B.128 [R8+0x6400], desc[UR46][R2.64+0x100], !P3 ;  /* 0x0640010002087fae */ /* 0x000fe8000d901d6e */
[----:B------:R4:W-:Y:S01]  /*143e0*/  LDGSTS.E.BYPASS.LTC128B.128 [R8+0x9400], desc[UR46][R2.64+0x180], !P1 ;  /* 0x0940018002087fae */ /* 0x0009e2000c901d6e */
[----:B-1----:R-:W-:-:S03]  /*143f0*/  IADD3 R4, P0, R14, R0, RZ ;  /* 0x000000000e047210 */ /* 0x002fc60007f1e0ff */
[----:B------:R-:W4:Y:S02]  /*14400*/  SHFL.IDX PT, R14, R7, 0x2, 0x181f ;  /* 0x00581f00070e7f89 */ /* 0x000f2400000e0000 */
[----:B------:R-:W-:-:S05]  /*14410*/  IMAD.X R5, RZ, RZ, R5, P0 ;  /* 0x000000ffff057224 */ /* 0x000fca00000e0605 */
[----:B------:R-:W-:Y:S04]  /*14420*/  LDGSTS.E.BYPASS.LTC128B.128 [R8+0xc00], desc[UR46][R4.64], !P5 ;  /* 0x00c0000004087fae */ /* 0x000fe8000e901d6e */
[----:B------:R-:W-:Y:S04]  /*14430*/  LDGSTS.E.BYPASS.LTC128B.128 [R8+0x3c00], desc[UR46][R4.64+0x80], !P4 ;  /* 0x03c0008004087fae */ /* 0x000fe8000e101d6e */
[----:B------:R-:W-:Y:S04]  /*14440*/  LDGSTS.E.BYPASS.LTC128B.128 [R8+0x6c00], desc[UR46][R4.64+0x100], !P3 ;  /* 0x06c0010004087fae */ /* 0x000fe8000d901d6e */
[----:B------:R1:W-:Y:S01]  /*14450*/  LDGSTS.E.BYPASS.LTC128B.128 [R8+0x9c00], desc[UR46][R4.64+0x180], !P1 ;  /* 0x09c0018004087fae */ /* 0x0003e2000c901d6e */
[----:B----4-:R-:W-:-:S03]  /*14460*/  IADD3 R2, P0, R14, R0, RZ ;  /* 0x000000000e027210 */ /* 0x010fc60007f1e0ff */
[----:B------:R-:W4:Y:S02]  /*14470*/  SHFL.IDX PT, R14, R7, 0x3, 0x181f ;  /* 0x00781f00070e7f89 */ /* 0x000f2400000e0000 */
[----:B------:R-:W-:Y:S02]  /*14480*/  IMAD.X R3, RZ, RZ, R19, P0 ;  /* 0x000000ffff037224 */ /* 0x000fe400000e0613 */
[----:B------:R-:W-:Y:S04]  /*14490*/  SHFL.IDX PT, R19, R9, 0x4, 0x181f ;  /* 0x00981f0009137f89 */ /* 0x000fe800000e0000 */
[----:B-1----:R-:W1:Y:S04]  /*144a0*/  SHFL.IDX PT, R5, R9, 0x3, 0x181f ;  /* 0x00781f0009057f89 */ /* 0x002e6800000e0000 */
[----:B------:R-:W-:Y:S04]  /*144b0*/  LDGSTS.E.BYPASS.LTC128B.128 [R8+0x1400], desc[UR46][R2.64], !P5 ;  /* 0x0140000002087fae */ /* 0x000fe8000e901d6e */
[----:B------:R-:W-:Y:S04]  /*144c0*/  LDGSTS.E.BYPASS.LTC128B.128 [R8+0x4400], desc[UR46][R2.64+0x80], !P4 ;  /* 0x0440008002087fae */ /* 0x000fe8000e101d6e */
[----:B------:R-:W-:Y:S01]  /*144d0*/  LDGSTS.E.BYPASS.LTC128B.128 [R8+0x7400], desc[UR46][R2.64+0x100], !P3 ;  /* 0x0740010002087fae */ /* 0x000fe2000d901d6e */
[----:B----4-:R-:W-:-:S03]  /*144e0*/  IADD3 R4, P0, R14, R0, RZ ;  /* 0x000000000e047210 */ /* 0x010fc60007f1e0ff */
[----:B------:R4:W-:Y:S04]  /*144f0*/  LDGSTS.E.BYPASS.LTC128B.128 [R8+0xa400], desc[UR46][R2.64+0x180], !P1 ;  /* 0x0a40018002087fae */ /* 0x0009e8000c901d6e */
[----:B------:R-:W4:Y:S01]  /*14500*/  SHFL.IDX PT, R14, R7, 0x4, 0x181f ;  /* 0x00981f00070e7f89 */ /* 0x000f2200000e0000 */
[----:B-1----:R-:W-:-:S03]  /*14510*/  IMAD.X R5, RZ, RZ, R5, P0 ;  /* 0x000000ffff057224 */ /* 0x002fc600000e0605 */
[----:B------:R-:W1:Y:S04]  /*14520*/  SHFL.IDX PT, R9, R9, 0x5, 0x181f ;  /* 0x00b81f0009097f89 */ /* 0x000e6800000e0000 */
[----:B------:R0:W-:Y:S04]  /*14530*/  LDGSTS.E.BYPASS.LTC128B.128 [R8+0x1c00], desc[UR46][R4.64], !P5 ;  /* 0x01c0000004087fae */ /* 0x0001e8000e901d6e */
[----:B------:R0:W-:Y:S04]  /*14540*/  LDGSTS.E.BYPASS.LTC128B.128 [R8+0x4c00], desc[UR46][R4.64+0x80], !P4 ;  /* 0x04c0008004087fae */ /* 0x0001e8000e101d6e */
[----:B------:R0:W-:Y:S04]  /*14550*/  LDGSTS.E.BYPASS.LTC128B.128 [R8+0x7c00], desc[UR46][R4.64+0x100], !P3 ;  /* 0x07c0010004087fae */ /* 0x0001e8000d901d6e */
[----:B------:R0:W-:Y:S01]  /*14560*/  LDGSTS.E.BYPASS.LTC128B.128 [R8+0xac00], desc[UR46][R4.64+0x180], !P1 ;  /* 0x0ac0018004087fae */ /* 0x0001e2000c901d6e */
[----:B----4-:R-:W-:-:S03]  /*14570*/  IADD3 R2, P0, R14, R0, RZ ;  /* 0x000000000e027210 */ /* 0x010fc60007f1e0ff */
[----:B------:R0:W4:Y:S02]  /*14580*/  SHFL.IDX PT, R14, R7, 0x5, 0x181f ;  /* 0x00b81f00070e7f89 */ /* 0x00012400000e0000 */
[----:B------:R-:W-:-:S05]  /*14590*/  IMAD.X R3, RZ, RZ, R19, P0 ;  /* 0x000000ffff037224 */ /* 0x000fca00000e0613 */
[----:B------:R0:W-:Y:S04]  /*145a0*/  LDGSTS.E.BYPASS.LTC128B.128 [R8+0x2400], desc[UR46][R2.64], !P5 ;  /* 0x0240000002087fae */ /* 0x0001e8000e901d6e */
[----:B------:R0:W-:Y:S04]  /*145b0*/  LDGSTS.E.BYPASS.LTC128B.128 [R8+0x5400], desc[UR46][R2.64+0x80], !P4 ;  /* 0x0540008002087fae */ /* 0x0001e8000e101d6e */
[----:B------:R0:W-:Y:S04]  /*145c0*/  LDGSTS.E.BYPASS.LTC128B.128 [R8+0x8400], desc[UR46][R2.64+0x100], !P3 ;  /* 0x0840010002087fae */ /* 0x0001e8000d901d6e */
[----:B-1----:R0:W-:Y:S02]  /*145d0*/  LDGSTS.E.BYPASS.LTC128B.128 [R8+0xb400], desc[UR46][R2.64+0x180], !P1 ;  /* 0x0b40018002087fae */ /* 0x0021e4000c901d6e */
.L_x_11814:
        /* <DEDUP_REMOVED lines=11> */
.L_x_11701:
        /* <DEDUP_REMOVED lines=11> */
.L_x_11702:
[----:B------:R0:W-:Y:S01]  /*14740*/  SYNCS.ARRIVE.TRANS64.A1T0 RZ, [R6+URZ+0x22850], RZ ;  /* 0x022850ff06ff79a7 */ /* 0x0001e2000810003f */
[----:B------:R-:W-:Y:S05]  /*14750*/  @P2 BRA `(.L_x_11703) ;  /* 0xfffffff0008c2947 */ /* 0x000fea000383ffff */
.L_x_11690:
[----:B------:R-:W-:Y:S05]  /*14760*/  BSYNC B0 ;  /* 0x0000000000007941 */ /* 0x000fea0003800000 */
.L_x_11689:
[----:B------:R-:W4:Y:S01]  /*14770*/  S2R R2, SR_TID.X ;  /* 0x0000000000027919 */ /* 0x000f220000002100 */
[----:B------:R-:W-:Y:S01]  /*14780*/  VIADD R18, R18, 0x1 ;  /* 0x0000000112127836 */ /* 0x000fe20000000000 */
[----:B------:R-:W-:Y:S04]  /*14790*/  BSSY B0, `(.L_x_11704) ;  /* 0x0000012000007945 */ /* 0x000fe80003800000 */
[----:B------:R-:W-:-:S04]  /*147a0*/  ISETP.NE.AND P0, PT, R18, 0x2, PT ;  /* 0x000000021200780c */ /* 0x000fc80003f05270 */
[----:B------:R-:W-:Y:S02]  /*147b0*/  SEL R5, RZ, 0x1, P0 ;  /* 0x00000001ff057807 */ /* 0x000fe40000000000 */
        /* <DEDUP_REMOVED lines=10> */
[----:B------:R-:W5:Y:S02]  /*14860*/  S2R R4, SR_LTMASK ;  /* 0x0000000000047919 */ /* 0x000f640000003900 */
[----:B-----5:R-:W-:-:S04]  /*14870*/  LOP3.LUT R4, R4, UR4, RZ, 0xc0, !PT ;  /* 0x0000000404047c12 */ /* 0x020fc8000f8ec0ff */
[----:B------:R-:W5:Y:S01]  /*14880*/  POPC R9, R4 ;  /* 0x0000000400097309 */ /* 0x000f620000000000 */
[----:B----4-:R-:W5:Y:S02]  /*14890*/  SHFL.IDX PT, R0, R3, R0, 0x1f ;  /* 0x00001f0003007589 */ /* 0x010f6400000e0000 */
[----:B-----5:R-:W-:-:S07]  /*148a0*/  IADD3 R24, R0, UR37, R9 ;  /* 0x0000002500187c10 */ /* 0x020fce000fffe009 */
.L_x_11705:
[----:B------:R-:W-:Y:S05]  /*148b0*/  BSYNC B0 ;  /* 0x0000000000007941 */ /* 0x000fea0003800000 */
.L_x_11704:
[----:B------:R-:W-:Y:S02]  /*148c0*/  SEL R18, R18, RZ, P0 ;  /* 0x000000ff12127207 */ /* 0x000fe40000000000 */
[----:B------:R-:W-:-:S07]  /*148d0*/  LOP3.LUT R22, R22, R5, RZ, 0x3c, !PT ;  /* 0x0000000516167212 */ /* 0x000fce00078e3cff */
.L_x_11664:
[----:B------:R-:W-:Y:S05]  /*148e0*/  BSYNC B7 ;  /* 0x0000000000077941 */ /* 0x000fea0003800000 */
.L_x_11662:
        /* <DEDUP_REMOVED lines=11> */
.L_x_11706:
        /* <DEDUP_REMOVED lines=20> */
[----:B------:R-:W0:Y:S02]  /*14ae0*/  SHFL.UP PT, R14, R5, 0x1, RZ ;  /* 0x04200000050e7989 */ /* 0x000e2400000e00ff */
[----:B0-23--:R-:W-:-:S05]  /*14af0*/  SEL R6, R14, RZ, P1 ;  /* 0x000000ff0e067207 */ /* 0x00dfca0000800000 */
        /* <DEDUP_REMOVED lines=14> */
.L_x_11824:
[----:B------:R-:W-:Y:S02]  /*14be0*/  ULDC UR4, c[0x0][0xc38] ;  /* 0x00030e0000047ab9 */ /* 0x000fe40000000800 */
[----:B------:R-:W-:-:S04]  /*14bf0*/  IMAD.U32 R7, RZ, RZ, UR4 ;  /* 0x00000004ff077e24 */ /* 0x000fc8000f8e00ff */
[----:B--2---:R-:W-:-:S04]  /*14c00*/  IMAD R14, R14, R7, RZ ;  /* 0x000000070e0e7224 */ /* 0x004fc800078e02ff */
[----:B------:R-:W-:-:S05]  /*14c10*/  IMAD.IADD R9, R4, 0x1, R14 ;  /* 0x0000000104097824 */ /* 0x000fca00078e020e */
[----:B------:R-:W-:-:S13]  /*14c20*/  ISETP.GT.AND P6, PT, R9, R0, PT ;  /* 0x000000000900720c */ /* 0x000fda0003fc4270 */
[----:B------:R-:W-:Y:S05]  /*14c30*/  @P6 BRA `(.L_x_11709) ;  /* 0x00000000009c6947 */ /* 0x000fea0003800000 */
.L_x_11714:
        /* <DEDUP_REMOVED lines=14> */
.L_x_11712:
[----:B------:R-:W-:Y:S05]  /*14d20*/  BSYNC B0 ;  /* 0x0000000000007941 */ /* 0x000fea0003800000 */
.L_x_11711:
        /* <DEDUP_REMOVED lines=16> */
[----:B0-----:R-:W-:-:S05]  /*14e30*/  IMAD.IADD R6, R4, 0x1, R7 ;  /* 0x0000000104067824 */ /* 0x001fca00078e0207 */
[----:B------:R0:W2:Y:S02]  /*14e40*/  SHFL.IDX PT, R14, R6, 0x1f, 0x1f ;  /* 0x03e01f00060e7f89 */ /* 0x0000a400000e0000 */
.L_x_11832:
[----:B------:R-:W-:Y:S02]  /*14e50*/  ULDC UR4, c[0x0][0xc38] ;  /* 0x00030e0000047ab9 */ /* 0x000fe40000000800 */
[----:B------:R-:W-:-:S04]  /*14e60*/  IMAD.U32 R7, RZ, RZ, UR4 ;  /* 0x00000004ff077e24 */ /* 0x000fc8000f8e00ff */
[----:B--2---:R-:W-:-:S04]  /*14e70*/  IMAD R14, R14, R7, RZ ;  /* 0x000000070e0e7224 */ /* 0x004fc800078e02ff */
[----:B------:R-:W-:-:S05]  /*14e80*/  IMAD.IADD R9, R14, 0x1, R9 ;  /* 0x000000010e097824 */ /* 0x000fca00078e0209 */
[----:B------:R-:W-:-:S13]  /*14e90*/  ISETP.GT.AND P6, PT, R9, R0, PT ;  /* 0x000000000900720c */ /* 0x000fda0003fc4270 */
[----:B------:R-:W-:Y:S05]  /*14ea0*/  @!P6 BRA `(.L_x_11714) ;  /* 0xfffffffc0064e947 */ /* 0x000fea000383ffff */
.L_x_11709:
        /* <DEDUP_REMOVED lines=8> */
.L_x_11836:
[----:B------:R-:W-:Y:S01]  /*14f30*/  ISETP.NE.AND P0, PT, R2, RZ, PT ;  /* 0x000000ff0200720c */ /* 0x000fe20003f05270 */
[----:B------:R-:W-:-:S12]  /*14f40*/  IMAD.MOV.U32 R14, RZ, RZ, RZ ;  /* 0x000000ffff0e7224 */ /* 0x000fd800078e00ff */
[----:B------:R-:W-:Y:S05]  /*14f50*/  @!P0 BRA `(.L_x_11716) ;  /* 0x0000000000108947 */ /* 0x000fea0003800000 */
[----:B------:R-:W-:Y:S01]  /*14f60*/  UMOV UR4, 0xffffffff ;  /* 0xffffffff00047882 */ /* 0x000fe20000000000 */
[----:B------:R-:W-:Y:S02]  /*14f70*/  VIADD R12, R4, 0xffffffff ;  /* 0xffffffff040c7836 */ /* 0x000fe40000000000 */
[----:B------:R-:W-:Y:S05]  /*14f80*/  BRA.DIV UR4, `(.L_x_11717) ;  /* 0x00000042042c7947 */ /* 0x000fea000b800000 */
[----:B------:R4:W0:Y:S02]  /*14f90*/  SHFL.IDX PT, R14, R6, R12, 0x1f ;  /* 0x00001f0c060e7589 */ /* 0x00082400000e0000 */
.L_x_11716:
[----:B------:R-:W5:Y:S01]  /*14fa0*/  LDC.64 R2, c[0x0][0xc90] ;  /* 0x00032400ff027b82 */ /* 0x000f620000000a00 */
[----:B------:R-:W-:-:S04]  /*14fb0*/  IMAD.IADD R27, R4, 0x1, R27 ;  /* 0x00000001041b7824 */ /* 0x000fc800078e021b */
[----:B-----5:R-:W-:-:S05]  /*14fc0*/  IMAD.WIDE R2, R27, 0x4, R2 ;  /* 0x000000041b027825 */ /* 0x020fca00078e0202 */
[----:B0---4-:R0:W2:Y:S01]  /*14fd0*/  LDG.E R6, desc[UR46][R2.64] ;  /* 0x0000002e02067981 */ /* 0x0110a2000c1e1900 */
        /* <DEDUP_REMOVED lines=62> */
.L_x_11710:
[----:B------:R-:W-:Y:S01]  /*153c0*/  UMOV UR4, URZ ;  /* 0x0000003f00047c82 */ /* 0x000fe20008000000 */
[----:B------:R-:W-:Y:S01]  /*153d0*/  UMOV UR5, URZ ;  /* 0x0000003f00057c82 */ /* 0x000fe20008000000 */
[----:B------:R-:W-:Y:S01]  /*153e0*/  ULDC UR6, c[0x0][0xc3c] ;  /* 0x00030f0000067ab9 */ /* 0x000fe20000000800 */
[----:B------:R-:W-:Y:S02]  /*153f0*/  IMAD.MOV.U32 R24, RZ, RZ, R0 ;  /* 0x000000ffff187224 */ /* 0x000fe400078e0000 */
[----:B------:R-:W-:Y:S02]  /*15400*/  IMAD.U32 R25, RZ, RZ, UR4 ;  /* 0x00000004ff197e24 */ /* 0x000fe4000f8e00ff */
[----:B------:R-:W-:Y:S02]  /*15410*/  IMAD.U32 R26, RZ, RZ, UR5 ;  /* 0x00000005ff1a7e24 */ /* 0x000fe4000f8e00ff */
[----:B------:R-:W-:-:S07]  /*15420*/  IMAD.U32 R27, RZ, RZ, UR6 ;  /* 0x00000006ff1b7e24 */ /* 0x000fce000f8e00ff */
.L_x_11718:
        /* <DEDUP_REMOVED lines=10> */
.L_x_11707:
[----:B------:R-:W-:Y:S02]  /*154d0*/  ULDC UR4, c[0x0][0xc3c] ;  /* 0x00030f0000047ab9 */ /* 0x000fe40000000800 */
[----:B0-----:R-:W-:-:S13]  /*154e0*/  ISETP.GE.AND P0, PT, R27, UR4, PT ;  /* 0x000000041b007c0c */ /* 0x001fda000bf06270 */
[----:B------:R-:W-:Y:S05]  /*154f0*/  @!P0 BRA `(.L_x_11719) ;  /* 0xffffffb400b08947 */ /* 0x000fea000383ffff */
[----:B------:R-:W-:Y:S05]  /*15500*/  BSYNC B8 ;  /* 0x0000000000087941 */ /* 0x000fea0003800000 */
.L_x_11650:
[----:B------:R-:W5:Y:S01]  /*15510*/  LDL.LU R0, [R1+0x10] ;  /* 0x0000100001007983 */ /* 0x000f620000300800 */
[----:B------:R-:W-:Y:S01]  /*15520*/  BSSY B0, `(.L_x_11720) ;  /* 0x000000b000007945 */ /* 0x000fe20003800000 */
[----:B------:R-:W0:Y:S01]  /*15530*/  S2R R5, SR_CgaCtaId ;  /* 0x0000000000057919 */ /* 0x000e220000008800 */
[----:B-----5:R-:W-:-:S05]  /*15540*/  VIADD R0, R0, 0x1 ;  /* 0x0000000100007836 */ /* 0x020fca0000000000 */
        /* <DEDUP_REMOVED lines=8> */
.L_x_11839:
[----:B------:R-:W-:Y:S05]  /*155d0*/  BSYNC B0 ;  /* 0x0000000000007941 */ /* 0x000fea0003800000 */
.L_x_11720:
[----:B------:R-:W-:-:S03]  /*155e0*/  UMOV UR4, 0xffffffff ;  /* 0xffffffff00047882 */ /* 0x000fc60000000000 */
[----:B------:R-:W-:Y:S05]  /*155f0*/  BRA.DIV UR4, `(.L_x_11722) ;  /* 0x0000003a04c87947 */ /* 0x000fea000b800000 */
[----:B0-----:R-:W0:Y:S02]  /*15600*/  S2R R0, SR_TID.X ;  /* 0x0000000000007919 */ /* 0x001e240000002100 */
[----:B0-----:R-:W-:-:S04]  /*15610*/  SHF.R.U32.HI R0, RZ, 0x5, R0 ;  /* 0x00000005ff007819 */ /* 0x001fc80000011600 */
[----:B------:R-:W-:-:S05]  /*15620*/  LOP3.LUT R0, R0, 0x3, RZ, 0xc0, !PT ;  /* 0x0000000300007812 */ /* 0x000fca00078ec0ff */
[----:B------:R0:W1:Y:S02]  /*15630*/  SHFL.IDX PT, R14, R0, RZ, 0x1f ;  /* 0x00001fff000e7589 */ /* 0x00006400000e0000 */
.L_x_11842:
[----:B-1----:R-:W-:Y:S01]  /*15640*/  ISETP.NE.AND P0, PT, R14, RZ, PT ;  /* 0x000000ff0e00720c */ /* 0x002fe20003f05270 */
[----:B------:R-:W-:-:S12]  /*15650*/  BSSY B0, `(.L_x_11723) ;  /* 0x0000024000007945 */ /* 0x000fd80003800000 */
[----:B------:R-:W-:Y:S05]  /*15660*/  @P0 BRA `(.L_x_11724) ;  /* 0x0000000000880947 */ /* 0x000fea0003800000 */
[----:B------:R-:W-:-:S03]  /*15670*/  UMOV UR4, 0xffffffff ;  /* 0xffffffff00047882 */ /* 0x000fc60000000000 */
[----:B------:R-:W-:Y:S05]  /*15680*/  BRA.DIV UR4, `(.L_x_11725) ;  /* 0x0000003a04d87947 */ /* 0x000fea000b800000 */
[----:B------:R-:W-:-:S13]  /*15690*/  ELECT P6, URZ, PT ;  /* 0x00000000003f782f */ /* 0x000fda00038c0000 */
.L_x_11845:
[----:B------:R-:W-:Y:S05]  /*156a0*/  @!P6 BRA `(.L_x_11724) ;  /* 0x000000000078e947 */ /* 0x000fea0003800000 */
[----:B------:R-:W-:-:S06]  /*156b0*/  ULOP3.LUT UR4, UR39, 0x2, URZ, 0xfc, !UPT ;  /* 0x0000000227047892 */ /* 0x000fcc000f8efc3f */
[----:B0-----:R-:W-:-:S05]  /*156c0*/  IMAD.U32 R0, RZ, RZ, UR4 ;  /* 0x00000004ff007e24 */ /* 0x001fca000f8e00ff */
[----:B------:R-:W-:-:S13]  /*156d0*/  ISETP.NE.AND P0, PT, R0, 0x3, PT ;  /* 0x000000030000780c */ /* 0x000fda0003f05270 */
[----:B------:R-:W-:Y:S05]  /*156e0*/  @!P0 BRA `(.L_x_11726) ;  /* 0x0000000000048947 */ /* 0x000fea0003800000 */
[----:B------:R-:W-:Y:S01]  /*156f0*/  BPT.TRAP 0x1 ;  /* 0x000000040000795c */ /* 0x000fe20000300000 */
.L_x_11726:
[----:B------:R-:W-:Y:S01]  /*15700*/  IMAD R5, R18, 0x8, R7 ;  /* 0x0000000812057824 */ /* 0x000fe200078e0207 */
[----:B------:R-:W-:Y:S01]  /*15710*/  SHF.L.U32 R0, R22, 0x1f, RZ ;  /* 0x0000001f16007819 */ /* 0x000fe200000006ff */
[----:B------:R-:W-:-:S03]  /*15720*/  VIADD R18, R18, 0x1 ;  /* 0x0000000112127836 */ /* 0x000fc60000000000 */
[----:B------:R-:W0:Y:S02]  /*15730*/  SYNCS.PHASECHK.TRANS64.TRYWAIT P1, [R5+URZ+0x22840], R0 ;  /* 0x02284000050075a7 */ /* 0x000e24000802017f */
[----:B------:R-:W-:-:S04]  /*15740*/  ISETP.NE.AND P2, PT, R18, 0x2, PT ;  /* 0x000000021200780c */ /* 0x000fc80003f45270 */
[----:B------:R-:W-:Y:S01]  /*15750*/  SEL R3, RZ, 0x1, P2 ;  /* 0x00000001ff037807 */ /* 0x000fe20001000000 */
[----:B0-----:R-:W-:Y:S08]  /*15760*/  @!P1 BRA `(.L_x_11727) ;  /* 0x0000003800c09947 */ /* 0x001ff00003800000 */
.L_x_11846:
[----:B------:R-:W-:Y:S02]  /*15770*/  SEL R18, R18, RZ, P2 ;  /* 0x000000ff12127207 */ /* 0x000fe40001000000 */
[----:B------:R-:W-:Y:S01]  /*15780*/  LOP3.LUT R2, R22, R3, RZ, 0x3c, !PT ;  /* 0x0000000316027212 */ /* 0x000fe200078e3cff */
[----:B------:R-:W-:Y:S06]  /*15790*/  @!P0 BRA `(.L_x_11728) ;  /* 0x0000000000048947 */ /* 0x000fec0003800000 */
[----:B------:R-:W-:Y:S01]  /*157a0*/  BPT.TRAP 0x1 ;  /* 0x000000040000795c */ /* 0x000fe20000300000 */
.L_x_11728:
[----:B------:R-:W-:Y:S01]  /*157b0*/  IMAD R3, R18, 0x8, R7 ;  /* 0x0000000812037824 */ /* 0x000fe200078e0207 */
[----:B------:R-:W-:-:S04]  /*157c0*/  SHF.L.U32 R2, R2, 0x1f, RZ ;  /* 0x0000001f02027819 */ /* 0x000fc800000006ff */
[----:B------:R-:W1:Y:S02]  /*157d0*/  SYNCS.PHASECHK.TRANS64.TRYWAIT P1, [R3+URZ+0x22840], R2 ;  /* 0x02284002030075a7 */ /* 0x000e64000802017f */
[----:B-1----:R-:W-:Y:S05]  /*157e0*/  @!P1 BRA `(.L_x_11729) ;  /* 0x0000003800b49947 */ /* 0x002fea0003800000 */
.L_x_11847:
[----:B------:R-:W-:Y:S05]  /*157f0*/  @!P0 BRA `(.L_x_11730) ;  /* 0x0000000000048947 */ /* 0x000fea0003800000 */
[----:B------:R-:W-:Y:S01]  /*15800*/  BPT.TRAP 0x1 ;  /* 0x000000040000795c */ /* 0x000fe20000300000 */
.L_x_11730:
[----:B------:R-:W5:Y:S02]  /*15810*/  SYNCS.PHASECHK.TRANS64.TRYWAIT P1, [R5+URZ+0x22860], R0 ;  /* 0x02286000050075a7 */ /* 0x000f64000802017f */
[----:B-----5:R-:W-:Y:S05]  /*15820*/  @!P1 BRA `(.L_x_11731) ;  /* 0x0000003800b89947 */ /* 0x020fea0003800000 */
.L_x_11848:
[----:B------:R-:W-:Y:S05]  /*15830*/  @!P0 BRA `(.L_x_11732) ;  /* 0x0000000000048947 */ /* 0x000fea0003800000 */
[----:B------:R-:W-:Y:S01]  /*15840*/  BPT.TRAP 0x1 ;  /* 0x000000040000795c */ /* 0x000fe20000300000 */
.L_x_11732:
[----:B------:R0:W0:Y:S02]  /*15850*/  SYNCS.PHASECHK.TRANS64.TRYWAIT P0, [R3+URZ+0x22860], R2 ;  /* 0x02286002030075a7 */ /* 0x000024000800017f */
[----:B0-----:R-:W-:Y:S05]  /*15860*/  @!P0 NANOSLEEP.SYNCS 0x989680 ;  /* 0x009896800000895d */ /* 0x001fea0003900000 */
[----:B------:R-:W0:Y:S02]  /*15870*/  @!P0 SYNCS.PHASECHK.TRANS64 P0, [R3+URZ+0x22860], R2 ;  /* 0x02286002030085a7 */ /* 0x000e24000800007f */
[----:B0-----:R-:W-:Y:S05]  /*15880*/  @!P0 BRA `(.L_x_11732) ;  /* 0xfffffffc00f08947 */ /* 0x001fea000383ffff */
.L_x_11724:
[----:B------:R-:W-:Y:S05]  /*15890*/  BSYNC B0 ;  /* 0x0000000000007941 */ /* 0x000fea0003800000 */
.L_x_11723:
[----:B------:R-:W-:Y:S05]  /*158a0*/  EXIT ;  /* 0x000000000000794d */ /* 0x000fea0003800000 */
.L_x_11544:
[----:B0-----:R0:W1:Y:S02]  /*158b0*/  SYNCS.PHASECHK.TRANS64.TRYWAIT P0, [R6+URZ+0x22800], R3 ;  /* 0x02280003060075a7 */ /* 0x001064000800017f */
[----:B-1----:R-:W-:Y:S05]  /*158c0*/  @!P0 NANOSLEEP.SYNCS 0x989680 ;  /* 0x009896800000895d */ /* 0x002fea0003900000 */
[----:B------:R-:W1:Y:S02]  /*158d0*/  @!P0 SYNCS.PHASECHK.TRANS64 P0, [R6+URZ+0x22800], R3 ;  /* 0x02280003060085a7 */ /* 0x000e64000800007f */
[----:B-1----:R-:W-:Y:S05]  /*158e0*/  @!P0 BRA `(.L_x_11544) ;  /* 0xfffffffc00f08947 */ /* 0x002fea000383ffff */
[----:B------:R-:W-:Y:S05]  /*158f0*/  BRA `(.L_x_11733) ;  /* 0xfffffec400107947 */ /* 0x000fea000383ffff */
.L_x_11548:
[----:B0-----:R-:W-:-:S04]  /*15900*/  IMAD.U32 R3, RZ, RZ, UR24 ;  /* 0x00000018ff037e24 */ /* 0x001fc8000f8e00ff */
[----:B------:R0:W2:Y:S03]  /*15910*/  SYNCS.PHASECHK.TRANS64.TRYWAIT P1, [R3+URZ+0x22830], R8 ;  /* 0x02283008030075a7 */ /* 0x0000a6000802017f */
[----:B--2---:R-:W-:Y:S05]  /*15920*/  @!P1 NANOSLEEP.SYNCS 0x989680 ;  /* 0x009896800000995d */ /* 0x004fea0003900000 */
[----:B------:R-:W2:Y:S02]  /*15930*/  @!P1 SYNCS.PHASECHK.TRANS64 P1, [R3+URZ+0x22830], R8 ;  /* 0x02283008030095a7 */ /* 0x000ea4000802007f */
[----:B--2---:R-:W-:Y:S05]  /*15940*/  @!P1 BRA `(.L_x_11548) ;  /* 0xfffffffc00ec9947 */ /* 0x004fea000383ffff */
[----:B------:R-:W-:Y:S05]  /*15950*/  BRA `(.L_x_11547) ;  /* 0xfffffec400387947 */ /* 0x000fea000383ffff */
.L_x_11561:
[----:B---3--:R-:W-:-:S04]  /*15960*/  IMAD.U32 R9, RZ, RZ, UR24 ;  /* 0x00000018ff097e24 */ /* 0x008fc8000f8e00ff */
[----:B------:R3:W4:Y:S03]  /*15970*/  SYNCS.PHASECHK.TRANS64.TRYWAIT P1, [R9+URZ+0x22850], R8 ;  /* 0x02285008090075a7 */ /* 0x000726000802017f */
[----:B----4-:R-:W-:Y:S05]  /*15980*/  @!P1 NANOSLEEP.SYNCS 0x989680 ;  /* 0x009896800000995d */ /* 0x010fea0003900000 */
[----:B------:R-:W4:Y:S02]  /*15990*/  @!P1 SYNCS.PHASECHK.TRANS64 P1, [R9+URZ+0x22850], R8 ;  /* 0x02285008090095a7 */ /* 0x000f24000802007f */
[----:B----4-:R-:W-:Y:S05]  /*159a0*/  @!P1 BRA `(.L_x_11561) ;  /* 0xfffffffc00ec9947 */ /* 0x010fea000383ffff */
[----:B------:R-:W-:Y:S05]  /*159b0*/  BRA `(.L_x_11560) ;  /* 0xfffffee400e47947 */ /* 0x000fea000383ffff */
.L_x_11570:
[----:B--2---:R-:W-:-:S04]  /*159c0*/  IMAD.U32 R4, RZ, RZ, UR25 ;  /* 0x00000019ff047e24 */ /* 0x004fc8000f8e00ff */
[----:B------:R2:W3:Y:S03]  /*159d0*/  SYNCS.PHASECHK.TRANS64.TRYWAIT P1, [R4+URZ+0x22830], R7 ;  /* 0x02283007040075a7 */ /* 0x0004e6000802017f */
[----:B---3--:R-:W-:Y:S05]  /*159e0*/  @!P1 NANOSLEEP.SYNCS 0x989680 ;  /* 0x009896800000995d */ /* 0x008fea0003900000 */
[----:B------:R-:W3:Y:S02]  /*159f0*/  @!P1 SYNCS.PHASECHK.TRANS64 P1, [R4+URZ+0x22830], R7 ;  /* 0x02283007040095a7 */ /* 0x000ee4000802007f */
[----:B---3--:R-:W-:Y:S05]  /*15a00*/  @!P1 BRA `(.L_x_11570) ;  /* 0xfffffffc00ec9947 */ /* 0x008fea000383ffff */
[----:B------:R-:W-:Y:S05]  /*15a10*/  BRA `(.L_x_11569) ;  /* 0xfffffeec00907947 */ /* 0x000fea000383ffff */
.L_x_11583:
[----:B--2---:R-:W-:-:S04]  /*15a20*/  IMAD.U32 R10, RZ, RZ, UR25 ;  /* 0x00000019ff0a7e24 */ /* 0x004fc8000f8e00ff */
[----:B------:R2:W3:Y:S03]  /*15a30*/  SYNCS.PHASECHK.TRANS64.TRYWAIT P1, [R10+URZ+0x22850], R7 ;  /* 0x022850070a0075a7 */ /* 0x0004e6000802017f */
[----:B---3--:R-:W-:Y:S05]  /*15a40*/  @!P1 NANOSLEEP.SYNCS 0x989680 ;  /* 0x009896800000995d */ /* 0x008fea0003900000 */
[----:B------:R-:W3:Y:S02]  /*15a50*/  @!P1 SYNCS.PHASECHK.TRANS64 P1, [R10+URZ+0x22850], R7 ;  /* 0x022850070a0095a7 */ /* 0x000ee4000802007f */
[----:B---3--:R-:W-:Y:S05]  /*15a60*/  @!P1 BRA `(.L_x_11583) ;  /* 0xfffffffc00ec9947 */ /* 0x008fea000383ffff */
[----:B------:R-:W-:Y:S05]  /*15a70*/  BRA `(.L_x_11582) ;  /* 0xffffff1800587947 */ /* 0x000fea000383ffff */
.L_x_11593:
[----:B-1----:R-:W-:-:S04]  /*15a80*/  IMAD.U32 R3, RZ, RZ, UR25 ;  /* 0x00000019ff037e24 */ /* 0x002fc8000f8e00ff */
[----:B------:R1:W2:Y:S03]  /*15a90*/  SYNCS.PHASECHK.TRANS64.TRYWAIT P2, [R3+URZ+0x22830], R6 ;  /* 0x02283006030075a7 */ /* 0x0002a6000804017f */
[----:B--2---:R-:W-:Y:S05]  /*15aa0*/  @!P2 NANOSLEEP.SYNCS 0x989680 ;  /* 0x009896800000a95d */ /* 0x004fea0003900000 */
[----:B------:R-:W2:Y:S02]  /*15ab0*/  @!P2 SYNCS.PHASECHK.TRANS64 P2, [R3+URZ+0x22830], R6 ;  /* 0x022830060300a5a7 */ /* 0x000ea4000804007f */
[----:B--2---:R-:W-:Y:S05]  /*15ac0*/  @!P2 BRA `(.L_x_11593) ;  /* 0xfffffffc00eca947 */ /* 0x004fea000383ffff */
[----:B------:R-:W-:Y:S05]  /*15ad0*/  BRA `(.L_x_11592) ;  /* 0xffffff2000047947 */ /* 0x000fea000383ffff */
.L_x_11598:
[----:B-1----:R-:W-:-:S04]  /*15ae0*/  IMAD.U32 R9, RZ, RZ, UR25 ;  /* 0x00000019ff097e24 */ /* 0x002fc8000f8e00ff */
[----:B------:R1:W2:Y:S03]  /*15af0*/  SYNCS.PHASECHK.TRANS64.TRYWAIT P2, [R9+URZ+0x22850], R6 ;  /* 0x02285006090075a7 */ /* 0x0002a6000804017f */
[----:B--2---:R-:W-:Y:S05]  /*15b00*/  @!P2 NANOSLEEP.SYNCS 0x989680 ;  /* 0x009896800000a95d */ /* 0x004fea0003900000 */
[----:B------:R-:W2:Y:S02]  /*15b10*/  @!P2 SYNCS.PHASECHK.TRANS64 P2, [R9+URZ+0x22850], R6 ;  /* 0x022850060900a5a7 */ /* 0x000ea4000804007f */
[----:B--2---:R-:W-:Y:S05]  /*15b20*/  @!P2 BRA `(.L_x_11598) ;  /* 0xfffffffc00eca947 */ /* 0x004fea000383ffff */
[----:B------:R-:W-:Y:S05]  /*15b30*/  BRA `(.L_x_11597) ;  /* 0xffffff3800247947 */ /* 0x000fea000383ffff */
.L_x_11605:
[----:B-1----:R-:W-:-:S04]  /*15b40*/  IMAD.U32 R4, RZ, RZ, UR24 ;  /* 0x00000018ff047e24 */ /* 0x002fc8000f8e00ff */
[----:B------:R1:W2:Y:S03]  /*15b50*/  SYNCS.PHASECHK.TRANS64.TRYWAIT P1, [R4+URZ+0x22830], R7 ;  /* 0x02283007040075a7 */ /* 0x0002a6000802017f */
[----:B--2---:R-:W-:Y:S05]  /*15b60*/  @!P1 NANOSLEEP.SYNCS 0x989680 ;  /* 0x009896800000995d */ /* 0x004fea0003900000 */
[----:B------:R-:W2:Y:S02]  /*15b70*/  @!P1 SYNCS.PHASECHK.TRANS64 P1, [R4+URZ+0x22830], R7 ;  /* 0x02283007040095a7 */ /* 0x000ea4000802007f */
[----:B--2---:R-:W-:Y:S05]  /*15b80*/  @!P1 BRA `(.L_x_11605) ;  /* 0xfffffffc00ec9947 */ /* 0x004fea000383ffff */
[----:B------:R-:W-:Y:S05]  /*15b90*/  BRA `(.L_x_11604) ;  /* 0xffffff3c00307947 */ /* 0x000fea000383ffff */
.L_x_11618:
[----:B-1----:R-:W-:-:S04]  /*15ba0*/  IMAD.U32 R10, RZ, RZ, UR24 ;  /* 0x00000018ff0a7e24 */ /* 0x002fc8000f8e00ff */
[----:B------:R1:W3:Y:S03]  /*15bb0*/  SYNCS.PHASECHK.TRANS64.TRYWAIT P1, [R10+URZ+0x22850], R7 ;  /* 0x022850070a0075a7 */ /* 0x0002e6000802017f */
[----:B---3--:R-:W-:Y:S05]  /*15bc0*/  @!P1 NANOSLEEP.SYNCS 0x989680 ;  /* 0x009896800000995d */ /* 0x008fea0003900000 */
[----:B------:R-:W3:Y:S02]  /*15bd0*/  @!P1 SYNCS.PHASECHK.TRANS64 P1, [R10+URZ+0x22850], R7 ;  /* 0x022850070a0095a7 */ /* 0x000ee4000802007f */
[----:B---3--:R-:W-:Y:S05]  /*15be0*/  @!P1 BRA `(.L_x_11618) ;  /* 0xfffffffc00ec9947 */ /* 0x008fea000383ffff */
[----:B------:R-:W-:Y:S05]  /*15bf0*/  BRA `(.L_x_11617) ;  /* 0xffffff6400f87947 */ /* 0x000fea000383ffff */
.L_x_11670:
        /* <DEDUP_REMOVED lines=8> */
[----:B0----5:R-:W-:Y:S05]  /*15c80*/  WARPSYNC.COLLECTIVE R15, `(.L_x_11735) ;  /* 0x000000000f087348 */ /* 0x021fea0003c00000 */
[----:B------:R1:W2:Y:S02]  /*15c90*/  SHFL.IDX P6, R14, R13, R12, R11 ;  /* 0x0000000c0d0e7389 */ /* 0x0002a400000c000b */
[----:B012--5:R-:W-:Y:S01]  /*15ca0*/  ENDCOLLECTIVE ;  /* 0x000000000000791b */ /* 0x027fe20003800000 */
.L_x_11735:
[----:B------:R-:W-:Y:S05]  /*15cb0*/  BSYNC B0 ;  /* 0x0000000000007941 */ /* 0x000fea0003800000 */
.L_x_11734:
[----:B------:R-:W-:Y:S05]  /*15cc0*/  BRA `(.L_x_11736) ;  /* 0xffffffbc00747947 */ /* 0x000fea000383ffff */
.L_x_11673:
[----:B0-----:R0:W1:Y:S02]  /*15cd0*/  SYNCS.PHASECHK.TRANS64.TRYWAIT P0, [R19+URZ+0x22840], R0 ;  /* 0x02284000130075a7 */ /* 0x001064000800017f */
[----:B-1----:R-:W-:Y:S05]  /*15ce0*/  @!P0 NANOSLEEP.SYNCS 0x989680 ;  /* 0x009896800000895d */ /* 0x002fea0003900000 */
[----:B------:R-:W1:Y:S02]  /*15cf0*/  @!P0 SYNCS.PHASECHK.TRANS64 P0, [R19+URZ+0x22840], R0 ;  /* 0x02284000130085a7 */ /* 0x000e64000800007f */
[----:B-1----:R-:W-:Y:S05]  /*15d00*/  @!P0 BRA `(.L_x_11673) ;  /* 0xfffffffc00f08947 */ /* 0x002fea000383ffff */
[----:B------:R-:W-:Y:S05]  /*15d10*/  BRA `(.L_x_11737) ;  /* 0xffffffc000287947 */ /* 0x000fea000383ffff */
.L_x_11674:
        /* <DEDUP_REMOVED lines=8> */
.L_x_11739:
[----:B------:R-:W-:Y:S05]  /*15da0*/  BSYNC B0 ;  /* 0x0000000000007941 */ /* 0x000fea0003800000 */
.L_x_11738:
        /* <DEDUP_REMOVED lines=9> */
.L_x_11740:
[----:B------:R-:W-:Y:S02]  /*15e40*/  IMAD.MOV.U32 R13, RZ, RZ, R4 ;  /* 0x000000ffff0d7224 */ /* 0x000fe400078e0004 */
[----:B------:R-:W-:Y:S02]  /*15e50*/  IMAD.MOV.U32 R12, RZ, RZ, 0x1 ;  /* 0x00000001ff0c7424 */ /* 0x000fe400078e00ff */
[----:B------:R-:W-:-:S07]  /*15e60*/  IMAD.MOV.U32 R3, RZ, RZ, R14 ;  /* 0x000000ffff037224 */ /* 0x000fce00078e000e */
[----:B------:R-:W-:Y:S05]  /*15e70*/  WARPSYNC.COLLECTIVE R15, `(.L_x_11741) ;  /* 0x000000000f087348 */ /* 0x000fea0003c00000 */
[----:B------:R0:W1:Y:S02]  /*15e80*/  SHFL.IDX P6, R14, R13, R12, R11 ;  /* 0x0000000c0d0e7389 */ /* 0x00006400000c000b */
[----:B01----:R-:W-:Y:S01]  /*15e90*/  ENDCOLLECTIVE ;  /* 0x000000000000791b */ /* 0x003fe20003800000 */
.L_x_11741:
        /* <DEDUP_REMOVED lines=15> */
.L_x_11742:
[----:B------:R-:W-:Y:S02]  /*15f90*/  @P0 IMAD R6, R5, 0x2, R17 ;  /* 0x0000000205060824 */ /* 0x000fe400078e0211 */
[----:B------:R-:W-:Y:S02]  /*15fa0*/  IMAD.MOV.U32 R13, RZ, RZ, R4 ;  /* 0x000000ffff0d7224 */ /* 0x000fe400078e0004 */
[----:B------:R-:W-:Y:S02]  /*15fb0*/  IMAD.MOV.U32 R12, RZ, RZ, 0x2 ;  /* 0x00000002ff0c7424 */ /* 0x000fe400078e00ff */
[----:B------:R-:W-:-:S07]  /*15fc0*/  IMAD.MOV.U32 R3, RZ, RZ, R14 ;  /* 0x000000ffff037224 */ /* 0x000fce00078e000e */
[----:B------:R-:W-:Y:S05]  /*15fd0*/  WARPSYNC.COLLECTIVE R15, `(.L_x_11743) ;  /* 0x000000000f087348 */ /* 0x000fea0003c00000 */
[----:B------:R0:W1:Y:S02]  /*15fe0*/  SHFL.IDX P6, R14, R13, R12, R11 ;  /* 0x0000000c0d0e7389 */ /* 0x00006400000c000b */
[----:B01----:R-:W-:Y:S01]  /*15ff0*/  ENDCOLLECTIVE ;  /* 0x000000000000791b */ /* 0x003fe20003800000 */
.L_x_11743:
        /* <DEDUP_REMOVED lines=15> */
.L_x_11744:
[----:B------:R-:W-:Y:S02]  /*160f0*/  @P0 IMAD R6, R5, 0x2, R17 ;  /* 0x0000000205060824 */ /* 0x000fe400078e0211 */
[----:B------:R-:W-:Y:S02]  /*16100*/  IMAD.MOV.U32 R13, RZ, RZ, R4 ;  /* 0x000000ffff0d7224 */ /* 0x000fe400078e0004 */
[----:B------:R-:W-:Y:S02]  /*16110*/  IMAD.MOV.U32 R12, RZ, RZ, 0x3 ;  /* 0x00000003ff0c7424 */ /* 0x000fe400078e00ff */
[----:B------:R-:W-:-:S07]  /*16120*/  IMAD.MOV.U32 R3, RZ, RZ, R14 ;  /* 0x000000ffff037224 */ /* 0x000fce00078e000e */
[----:B------:R-:W-:Y:S05]  /*16130*/  WARPSYNC.COLLECTIVE R15, `(.L_x_11745) ;  /* 0x000000000f087348 */ /* 0x000fea0003c00000 */
[----:B------:R0:W1:Y:S02]  /*16140*/  SHFL.IDX P6, R14, R13, R12, R11 ;  /* 0x0000000c0d0e7389 */ /* 0x00006400000c000b */
[----:B01----:R-:W-:Y:S01]  /*16150*/  ENDCOLLECTIVE ;  /* 0x000000000000791b */ /* 0x003fe20003800000 */
.L_x_11745:
        /* <DEDUP_REMOVED lines=15> */
.L_x_11746:
[----:B------:R-:W-:Y:S02]  /*16250*/  @P0 IMAD R6, R5, 0x2, R17 ;  /* 0x0000000205060824 */ /* 0x000fe400078e0211 */
[----:B------:R-:W-:Y:S02]  /*16260*/  IMAD.MOV.U32 R13, RZ, RZ, R4 ;  /* 0x000000ffff0d7224 */ /* 0x000fe400078e0004 */
[----:B------:R-:W-:Y:S02]  /*16270*/  IMAD.MOV.U32 R12, RZ, RZ, 0x4 ;  /* 0x00000004ff0c7424 */ /* 0x000fe400078e00ff */
[----:B------:R-:W-:-:S07]  /*16280*/  IMAD.MOV.U32 R3, RZ, RZ, R14 ;  /* 0x000000ffff037224 */ /* 0x000fce00078e000e */
[----:B------:R-:W-:Y:S05]  /*16290*/  WARPSYNC.COLLECTIVE R15, `(.L_x_11747) ;  /* 0x000000000f087348 */ /* 0x000fea0003c00000 */
[----:B------:R0:W1:Y:S02]  /*162a0*/  SHFL.IDX P6, R14, R13, R12, R11 ;  /* 0x0000000c0d0e7389 */ /* 0x00006400000c000b */
[----:B01----:R-:W-:Y:S01]  /*162b0*/  ENDCOLLECTIVE ;  /* 0x000000000000791b */ /* 0x003fe20003800000 */
.L_x_11747:
        /* <DEDUP_REMOVED lines=15> */
.L_x_11748:
[----:B------:R-:W-:Y:S02]  /*163b0*/  @P0 IMAD R6, R5, 0x2, R17 ;  /* 0x0000000205060824 */ /* 0x000fe400078e0211 */
[----:B------:R-:W-:Y:S02]  /*163c0*/  IMAD.MOV.U32 R13, RZ, RZ, R4 ;  /* 0x000000ffff0d7224 */ /* 0x000fe400078e0004 */
[----:B------:R-:W-:Y:S02]  /*163d0*/  IMAD.MOV.U32 R12, RZ, RZ, 0x5 ;  /* 0x00000005ff0c7424 */ /* 0x000fe400078e00ff */
[----:B------:R-:W-:-:S07]  /*163e0*/  IMAD.MOV.U32 R3, RZ, RZ, R14 ;  /* 0x000000ffff037224 */ /* 0x000fce00078e000e */
[----:B------:R-:W-:Y:S05]  /*163f0*/  WARPSYNC.COLLECTIVE R15, `(.L_x_11749) ;  /* 0x000000000f087348 */ /* 0x000fea0003c00000 */
[----:B------:R0:W1:Y:S02]  /*16400*/  SHFL.IDX P6, R14, R13, R12, R11 ;  /* 0x0000000c0d0e7389 */ /* 0x00006400000c000b */
[----:B01----:R-:W-:Y:S01]  /*16410*/  ENDCOLLECTIVE ;  /* 0x000000000000791b */ /* 0x003fe20003800000 */
.L_x_11749:
        /* <DEDUP_REMOVED lines=10> */
.L_x_11750:
[----:B------:R-:W-:Y:S01]  /*164c0*/  @!PT LDS RZ, [RZ] ;  /* 0x00000000fffff984 */ /* 0x000fe20000000800 */
[----:B------:R-:W-:Y:S01]  /*164d0*/  @!PT LDS RZ, [RZ] ;  /* 0x00000000fffff984 */ /* 0x000fe20000000800 */
[----:B------:R-:W-:Y:S01]  /*164e0*/  @!PT LDS RZ, [RZ] ;  /* 0x00000000fffff984 */ /* 0x000fe20000000800 */
[----:B------:R0:W-:Y:S01]  /*164f0*/  @P0 LDGSTS.E.BYPASS.LTC128B.128 [R6+0x1e400], desc[UR46][R2.64], !P2 ;  /* 0x1e40000002060fae */ /* 0x0001e2000d101d6e */
[----:B------:R-:W-:Y:S01]  /*16500*/  IMAD.MOV.U32 R0, RZ, RZ, R14 ;  /* 0x000000ffff007224 */ /* 0x000fe200078e000e */
[----:B------:R-:W-:Y:S06]  /*16510*/  BRA `(.L_x_11751) ;  /* 0xffffffbc00907947 */ /* 0x000fec000383ffff */
.L_x_11679:
[----:B------:R-:W-:Y:S02]  /*16520*/  IMAD.MOV.U32 R13, RZ, RZ, R4 ;  /* 0x000000ffff0d7224 */ /* 0x000fe400078e0004 */
[----:B------:R-:W-:Y:S02]  /*16530*/  IMAD.MOV.U32 R12, RZ, RZ, RZ ;  /* 0x000000ffff0c7224 */ /* 0x000fe400078e00ff */
[----:B------:R-:W-:Y:S02]  /*16540*/  IMAD.MOV.U32 R11, RZ, RZ, 0x181f ;  /* 0x0000181fff0b7424 */ /* 0x000fe400078e00ff */
[----:B------:R-:W-:Y:S02]  /*16550*/  IMAD.MOV.U32 R15, RZ, RZ, -0x1 ;  /* 0xffffffffff0f7424 */ /* 0x000fe400078e00ff */
[----:B------:R-:W-:Y:S02]  /*16560*/  IMAD R36, R36, R6, RZ ;  /* 0x0000000624247224 */ /* 0x000fe400078e02ff */
[----:B------:R-:W-:-:S07]  /*16570*/  IMAD.IADD R34, R8, 0x1, R34 ;  /* 0x0000000108227824 */ /* 0x000fce00078e0222 */
[----:B-1----:R-:W-:Y:S05]  /*16580*/  WARPSYNC.COLLECTIVE R15, `(.L_x_11752) ;  /* 0x000000000f087348 */ /* 0x002fea0003c00000 */
[----:B------:R0:W2:Y:S02]  /*16590*/  SHFL.IDX P6, R14, R13, R12, R11 ;  /* 0x0000000c0d0e7389 */ /* 0x0000a400000c000b */
[----:B012---:R-:W-:Y:S01]  /*165a0*/  ENDCOLLECTIVE ;  /* 0x000000000000791b */ /* 0x007fe20003800000 */
.L_x_11752:
[C---:B------:R-:W-:Y:S01]  /*165b0*/  VIADD R5, R34.reuse, 0x10 ;  /* 0x0000001022057836 */ /* 0x040fe20000000000 */
[----:B------:R-:W-:Y:S01]  /*165c0*/  ISETP.GE.AND P0, PT, R34, R36, PT ;  /* 0x000000242200720c */ /* 0x000fe20003f06270 */
[----:B------:R-:W-:Y:S02]  /*165d0*/  IMAD.MOV.U32 R13, RZ, RZ, R0 ;  /* 0x000000ffff0d7224 */ /* 0x000fe400078e0000 */
[----:B------:R-:W-:-:S10]  /*165e0*/  IMAD.MOV.U32 R2, RZ, RZ, R14 ;  /* 0x000000ffff027224 */ /* 0x000fd400078e000e */
[----:B------:R-:W-:Y:S05]  /*165f0*/  WARPSYNC.COLLECTIVE R15, `(.L_x_11753) ;  /* 0x000000000f087348 */ /* 0x000fea0003c00000 */
[----:B------:R0:W1:Y:S02]  /*16600*/  SHFL.IDX P6, R14, R13, R12, R11 ;  /* 0x0000000c0d0e7389 */ /* 0x00006400000c000b */
[----:B01----:R-:W-:Y:S01]  /*16610*/  ENDCOLLECTIVE ;  /* 0x000000000000791b */ /* 0x003fe20003800000 */
.L_x_11753:
[----:B------:R-:W-:Y:S02]  /*16620*/  IMAD.MOV.U32 R13, RZ, RZ, R4 ;  /* 0x000000ffff0d7224 */ /* 0x000fe400078e0004 */
[----:B------:R-:W-:Y:S02]  /*16630*/  IMAD.MOV.U32 R12, RZ, RZ, 0x1 ;  /* 0x00000001ff0c7424 */ /* 0x000fe400078e00ff */
[----:B------:R-:W-:-:S07]  /*16640*/  IMAD.MOV.U32 R3, RZ, RZ, R14 ;  /* 0x000000ffff037224 */ /* 0x000fce00078e000e */
[----:B------:R-:W-:Y:S05]  /*16650*/  WARPSYNC.COLLECTIVE R15, `(.L_x_11754) ;  /* 0x000000000f087348 */ /* 0x000fea0003c00000 */
[----:B------:R0:W1:Y:S02]  /*16660*/  SHFL.IDX P6, R14, R13, R12, R11 ;  /* 0x0000000c0d0e7389 */ /* 0x00006400000c000b */
[----:B01----:R-:W-:Y:S01]  /*16670*/  ENDCOLLECTIVE ;  /* 0x000000000000791b */ /* 0x003fe20003800000 */
.L_x_11754:
        /* <DEDUP_REMOVED lines=15> */
.L_x_11755:
[----:B------:R-:W-:Y:S02]  /*16770*/  IMAD.MOV.U32 R13, RZ, RZ, R4 ;  /* 0x000000ffff0d7224 */ /* 0x000fe400078e0004 */
[----:B------:R-:W-:Y:S02]  /*16780*/  IMAD.MOV.U32 R12, RZ, RZ, 0x2 ;  /* 0x00000002ff0c7424 */ /* 0x000fe400078e00ff */
[----:B------:R-:W-:-:S07]  /*16790*/  IMAD.MOV.U32 R3, RZ, RZ, R14 ;  /* 0x000000ffff037224 */ /* 0x000fce00078e000e */
[----:B------:R-:W-:Y:S05]  /*167a0*/  WARPSYNC.COLLECTIVE R15, `(.L_x_11756) ;  /* 0x000000000f087348 */ /* 0x000fea0003c00000 */
[----:B------:R0:W1:Y:S02]  /*167b0*/  SHFL.IDX P6, R14, R13, R12, R11 ;  /* 0x0000000c0d0e7389 */ /* 0x00006400000c000b */
[----:B01----:R-:W-:Y:S01]  /*167c0*/  ENDCOLLECTIVE ;  /* 0x000000000000791b */ /* 0x003fe20003800000 */
.L_x_11756:
        /* <DEDUP_REMOVED lines=16> */
.L_x_11757:
[----:B------:R-:W-:Y:S02]  /*168d0*/  IMAD.MOV.U32 R13, RZ, RZ, R4 ;  /* 0x000000ffff0d7224 */ /* 0x000fe400078e0004 */
[----:B------:R-:W-:Y:S02]  /*168e0*/  IMAD.MOV.U32 R12, RZ, RZ, 0x3 ;  /* 0x00000003ff0c7424 */ /* 0x000fe400078e00ff */
[----:B------:R-:W-:-:S07]  /*168f0*/  IMAD.MOV.U32 R3, RZ, RZ, R14 ;  /* 0x000000ffff037224 */ /* 0x000fce00078e000e */
[----:B------:R-:W-:Y:S05]  /*16900*/  WARPSYNC.COLLECTIVE R15, `(.L_x_11758) ;  /* 0x000000000f087348 */ /* 0x000fea0003c00000 */
[----:B------:R0:W1:Y:S02]  /*16910*/  SHFL.IDX P6, R14, R13, R12, R11 ;  /* 0x0000000c0d0e7389 */ /* 0x00006400000c000b */
[----:B01----:R-:W-:Y:S01]  /*16920*/  ENDCOLLECTIVE ;  /* 0x000000000000791b */ /* 0x003fe20003800000 */
.L_x_11758:
        /* <DEDUP_REMOVED lines=16> */
.L_x_11759:
[----:B------:R-:W-:Y:S02]  /*16a30*/  IMAD.MOV.U32 R13, RZ, RZ, R4 ;  /* 0x000000ffff0d7224 */ /* 0x000fe400078e0004 */
[----:B------:R-:W-:Y:S02]  /*16a40*/  IMAD.MOV.U32 R12, RZ, RZ, 0x4 ;  /* 0x00000004ff0c7424 */ /* 0x000fe400078e00ff */
[----:B------:R-:W-:-:S07]  /*16a50*/  IMAD.MOV.U32 R3, RZ, RZ, R14 ;  /* 0x000000ffff037224 */ /* 0x000fce00078e000e */
[----:B------:R-:W-:Y:S05]  /*16a60*/  WARPSYNC.COLLECTIVE R15, `(.L_x_11760) ;  /* 0x000000000f087348 */ /* 0x000fea0003c00000 */
[----:B------:R0:W1:Y:S02]  /*16a70*/  SHFL.IDX P6, R14, R13, R12, R11 ;  /* 0x0000000c0d0e7389 */ /* 0x00006400000c000b */
[----:B01----:R-:W-:Y:S01]  /*16a80*/  ENDCOLLECTIVE ;  /* 0x000000000000791b */ /* 0x003fe20003800000 */
.L_x_11760:
        /* <DEDUP_REMOVED lines=16> */
.L_x_11761:
[----:B------:R-:W-:Y:S02]  /*16b90*/  IMAD.MOV.U32 R13, RZ, RZ, R4 ;  /* 0x000000ffff0d7224 */ /* 0x000fe400078e0004 */
[----:B------:R-:W-:Y:S02]  /*16ba0*/  IMAD.MOV.U32 R12, RZ, RZ, 0x5 ;  /* 0x00000005ff0c7424 */ /* 0x000fe400078e00ff */
[----:B------:R-:W-:-:S07]  /*16bb0*/  IMAD.MOV.U32 R3, RZ, RZ, R14 ;  /* 0x000000ffff037224 */ /* 0x000fce00078e000e */
[----:B------:R-:W-:Y:S05]  /*16bc0*/  WARPSYNC.COLLECTIVE R15, `(.L_x_11762) ;  /* 0x000000000f087348 */ /* 0x000fea0003c00000 */
[----:B------:R0:W1:Y:S02]  /*16bd0*/  SHFL.IDX P6, R14, R13, R12, R11 ;  /* 0x0000000c0d0e7389 */ /* 0x00006400000c000b */
[----:B01----:R-:W-:Y:S01]  /*16be0*/  ENDCOLLECTIVE ;  /* 0x000000000000791b */ /* 0x003fe20003800000 */
.L_x_11762:
        /* <DEDUP_REMOVED lines=16> */
.L_x_11763:
[----:B------:R-:W-:Y:S02]  /*16cf0*/  IMAD.MOV.U32 R13, RZ, RZ, R4 ;  /* 0x000000ffff0d7224 */ /* 0x000fe400078e0004 */
[----:B------:R-:W-:Y:S02]  /*16d00*/  IMAD.MOV.U32 R12, RZ, RZ, 0x6 ;  /* 0x00000006ff0c7424 */ /* 0x000fe400078e00ff */
[----:B------:R-:W-:-:S07]  /*16d10*/  IMAD.MOV.U32 R3, RZ, RZ, R14 ;  /* 0x000000ffff037224 */ /* 0x000fce00078e000e */
[----:B------:R-:W-:Y:S05]  /*16d20*/  WARPSYNC.COLLECTIVE R15, `(.L_x_11764) ;  /* 0x000000000f087348 */ /* 0x000fea0003c00000 */
[----:B------:R0:W1:Y:S02]  /*16d30*/  SHFL.IDX P6, R14, R13, R12, R11 ;  /* 0x0000000c0d0e7389 */ /* 0x00006400000c000b */
[----:B01----:R-:W-:Y:S01]  /*16d40*/  ENDCOLLECTIVE ;  /* 0x000000000000791b */ /* 0x003fe20003800000 */
.L_x_11764:
        /* <DEDUP_REMOVED lines=16> */
.L_x_11765:
[----:B------:R-:W-:Y:S02]  /*16e50*/  IMAD.MOV.U32 R13, RZ, RZ, R4 ;  /* 0x000000ffff0d7224 */ /* 0x000fe400078e0004 */
[----:B------:R-:W-:Y:S02]  /*16e60*/  IMAD.MOV.U32 R12, RZ, RZ, 0x7 ;  /* 0x00000007ff0c7424 */ /* 0x000fe400078e00ff */
[----:B------:R-:W-:-:S07]  /*16e70*/  IMAD.MOV.U32 R3, RZ, RZ, R14 ;  /* 0x000000ffff037224 */ /* 0x000fce00078e000e */
[----:B------:R-:W-:Y:S05]  /*16e80*/  WARPSYNC.COLLECTIVE R15, `(.L_x_11766) ;  /* 0x000000000f087348 */ /* 0x000fea0003c00000 */
[----:B------:R0:W1:Y:S02]  /*16e90*/  SHFL.IDX P6, R14, R13, R12, R11 ;  /* 0x0000000c0d0e7389 */ /* 0x00006400000c000b */
[----:B01----:R-:W-:Y:S01]  /*16ea0*/  ENDCOLLECTIVE ;  /* 0x000000000000791b */ /* 0x003fe20003800000 */
.L_x_11766:
        /* <DEDUP_REMOVED lines=10> */
.L_x_11767:
[----:B------:R-:W-:Y:S01]  /*16f50*/  @!PT LDS RZ, [RZ] ;  /* 0x00000000fffff984 */ /* 0x000fe20000000800 */
[----:B------:R-:W-:Y:S01]  /*16f60*/  @!PT LDS RZ, [RZ] ;  /* 0x00000000fffff984 */ /* 0x000fe20000000800 */
[----:B------:R-:W-:Y:S01]  /*16f70*/  @!PT LDS RZ, [RZ] ;  /* 0x00000000fffff984 */ /* 0x000fe20000000800 */
[----:B------:R0:W-:Y:S01]  /*16f80*/  @!P0 LDGSTS.E.BYPASS.LTC128B.128 [R37+0x1b400], desc[UR46][R2.64], !P1 ;  /* 0x1b40000002258fae */ /* 0x0001e2000c901d6e */
[----:B------:R-:W-:Y:S01]  /*16f90*/  IMAD.MOV.U32 R0, RZ, RZ, R14 ;  /* 0x000000ffff007224 */ /* 0x000fe200078e000e */
[----:B------:R-:W-:Y:S06]  /*16fa0*/  BRA `(.L_x_11768) ;  /* 0xffffffbc00c47947 */ /* 0x000fec000383ffff */
.L_x_11682:
[----:B0-----:R0:W2:Y:S02]  /*16fb0*/  SYNCS.PHASECHK.TRANS64.TRYWAIT P0, [R17+URZ+0x22820], R0 ;  /* 0x02282000110075a7 */ /* 0x0010a4000800017f */
[----:B--2---:R-:W-:Y:S05]  /*16fc0*/  @!P0 NANOSLEEP.SYNCS 0x989680 ;  /* 0x009896800000895d */ /* 0x004fea0003900000 */
[----:B------:R-:W2:Y:S02]  /*16fd0*/  @!P0 SYNCS.PHASECHK.TRANS64 P0, [R17+URZ+0x22820], R0 ;  /* 0x02282000110085a7 */ /* 0x000ea4000800007f */
[----:B--2---:R-:W-:Y:S05]  /*16fe0*/  @!P0 BRA `(.L_x_11682) ;  /* 0xfffffffc00f08947 */ /* 0x004fea000383ffff */
[----:B------:R-:W-:Y:S05]  /*16ff0*/  BRA `(.L_x_11769) ;  /* 0xffffffc000207947 */ /* 0x000fea000383ffff */
.L_x_11685:
[----:B0-----:R0:W2:Y:S02]  /*17000*/  SYNCS.PHASECHK.TRANS64.TRYWAIT P0, [R19+URZ+0x22860], R0 ;  /* 0x02286000130075a7 */ /* 0x0010a4000800017f */
[----:B--2---:R-:W-:Y:S05]  /*17010*/  @!P0 NANOSLEEP.SYNCS 0x989680 ;  /* 0x009896800000895d */ /* 0x004fea0003900000 */
[----:B------:R-:W2:Y:S02]  /*17020*/  @!P0 SYNCS.PHASECHK.TRANS64 P0, [R19+URZ+0x22860], R0 ;  /* 0x02286000130085a7 */ /* 0x000ea4000800007f */
[----:B--2---:R-:W-:Y:S05]  /*17030*/  @!P0 BRA `(.L_x_11685) ;  /* 0xfffffffc00f08947 */ /* 0x004fea000383ffff */
[----:B------:R-:W-:Y:S05]  /*17040*/  BRA `(.L_x_11770) ;  /* 0xffffffc000307947 */ /* 0x000fea000383ffff */
.L_x_11686:
        /* <DEDUP_REMOVED lines=8> */
.L_x_11772:
[----:B------:R-:W-:Y:S05]  /*170d0*/  BSYNC B0 ;  /* 0x0000000000007941 */ /* 0x000fea0003800000 */
.L_x_11771:
        /* <DEDUP_REMOVED lines=13> */
.L_x_11773:
        /* <DEDUP_REMOVED lines=9> */
.L_x_11774:
        /* <DEDUP_REMOVED lines=17> */
.L_x_11775:
[----:B------:R-:W-:Y:S02]  /*17350*/  IMAD.MOV.U32 R13, RZ, RZ, R6 ;  /* 0x000000ffff0d7224 */ /* 0x000fe400078e0006 */
[----:B------:R-:W-:Y:S01]  /*17360*/  IMAD.MOV.U32 R12, RZ, RZ, 0x2 ;  /* 0x00000002ff0c7424 */ /* 0x000fe200078e00ff */
[----:B------:R-:W-:-:S13]  /*17370*/  IADD3 R2, P3, R14, R0, RZ ;  /* 0x000000000e027210 */ /* 0x000fda0007f7e0ff */
[----:B------:R-:W-:Y:S05]  /*17380*/  WARPSYNC.COLLECTIVE R15, `(.L_x_11776) ;  /* 0x000000000f087348 */ /* 0x000fea0003c00000 */
[----:B------:R0:W1:Y:S02]  /*17390*/  SHFL.IDX P6, R14, R13, R12, R11 ;  /* 0x0000000c0d0e7389 */ /* 0x00006400000c000b */
[----:B01----:R-:W-:Y:S01]  /*173a0*/  ENDCOLLECTIVE ;  /* 0x000000000000791b */ /* 0x003fe20003800000 */
.L_x_11776:
        /* <DEDUP_REMOVED lines=17> */
.L_x_11777:
[----:B------:R-:W-:Y:S02]  /*174c0*/  IMAD.MOV.U32 R13, RZ, RZ, R6 ;  /* 0x000000ffff0d7224 */ /* 0x000fe400078e0006 */
[----:B------:R-:W-:Y:S01]  /*174d0*/  IMAD.MOV.U32 R12, RZ, RZ, 0x3 ;  /* 0x00000003ff0c7424 */ /* 0x000fe200078e00ff */
[----:B------:R-:W-:-:S13]  /*174e0*/  IADD3 R2, P3, R14, R0, RZ ;  /* 0x000000000e027210 */ /* 0x000fda0007f7e0ff */
[----:B------:R-:W-:Y:S05]  /*174f0*/  WARPSYNC.COLLECTIVE R15, `(.L_x_11778) ;  /* 0x000000000f087348 */ /* 0x000fea0003c00000 */
[----:B------:R0:W1:Y:S02]  /*17500*/  SHFL.IDX P6, R14, R13, R12, R11 ;  /* 0x0000000c0d0e7389 */ /* 0x00006400000c000b */
[----:B01----:R-:W-:Y:S01]  /*17510*/  ENDCOLLECTIVE ;  /* 0x000000000000791b */ /* 0x003fe20003800000 */
.L_x_11778:
        /* <DEDUP_REMOVED lines=17> */
.L_x_11779:
[----:B------:R-:W-:Y:S02]  /*17630*/  IMAD.MOV.U32 R13, RZ, RZ, R6 ;  /* 0x000000ffff0d7224 */ /* 0x000fe400078e0006 */
[----:B------:R-:W-:Y:S01]  /*17640*/  IMAD.MOV.U32 R12, RZ, RZ, 0x4 ;  /* 0x00000004ff0c7424 */ /* 0x000fe200078e00ff */
[----:B------:R-:W-:-:S13]  /*17650*/  IADD3 R2, P3, R14, R0, RZ ;  /* 0x000000000e027210 */ /* 0x000fda0007f7e0ff */
[----:B------:R-:W-:Y:S05]  /*17660*/  WARPSYNC.COLLECTIVE R15, `(.L_x_11780) ;  /* 0x000000000f087348 */ /* 0x000fea0003c00000 */
[----:B------:R0:W1:Y:S02]  /*17670*/  SHFL.IDX P6, R14, R13, R12, R11 ;  /* 0x0000000c0d0e7389 */ /* 0x00006400000c000b */
[----:B01----:R-:W-:Y:S01]  /*17680*/  ENDCOLLECTIVE ;  /* 0x000000000000791b */ /* 0x003fe20003800000 */
.L_x_11780:
        /* <DEDUP_REMOVED lines=17> */
.L_x_11781:
[----:B------:R-:W-:Y:S02]  /*177a0*/  IMAD.MOV.U32 R13, RZ, RZ, R6 ;  /* 0x000000ffff0d7224 */ /* 0x000fe400078e0006 */
[----:B------:R-:W-:Y:S01]  /*177b0*/  IMAD.MOV.U32 R12, RZ, RZ, 0x5 ;  /* 0x00000005ff0c7424 */ /* 0x000fe200078e00ff */
[----:B------:R-:W-:-:S13]  /*177c0*/  IADD3 R2, P3, R14, R0, RZ ;  /* 0x000000000e027210 */ /* 0x000fda0007f7e0ff */
[----:B------:R-:W-:Y:S05]  /*177d0*/  WARPSYNC.COLLECTIVE R15, `(.L_x_11782) ;  /* 0x000000000f087348 */ /* 0x000fea0003c00000 */
[----:B------:R0:W1:Y:S02]  /*177e0*/  SHFL.IDX P6, R14, R13, R12, R11 ;  /* 0x0000000c0d0e7389 */ /* 0x00006400000c000b */
[----:B01----:R-:W-:Y:S01]  /*177f0*/  ENDCOLLECTIVE ;  /* 0x000000000000791b */ /* 0x003fe20003800000 */
.L_x_11782:
        /* <DEDUP_REMOVED lines=12> */
.L_x_11783:
        /* <DEDUP_REMOVED lines=9> */
.L_x_11693:
[----:B0-----:R0:W1:Y:S02]  /*17950*/  SYNCS.PHASECHK.TRANS64.TRYWAIT P0, [R6+URZ+0x22840], R21 ;  /* 0x02284015060075a7 */ /* 0x001064000800017f */
[----:B-1----:R-:W-:Y:S05]  /*17960*/  @!P0 NANOSLEEP.SYNCS 0x989680 ;  /* 0x009896800000895d */ /* 0x002fea0003900000 */
[----:B------:R-:W1:Y:S02]  /*17970*/  @!P0 SYNCS.PHASECHK.TRANS64 P0, [R6+URZ+0x22840], R21 ;  /* 0x02284015060085a7 */ /* 0x000e64000800007f */
[----:B-1----:R-:W-:Y:S05]  /*17980*/  @!P0 BRA `(.L_x_11693) ;  /* 0xfffffffc00f08947 */ /* 0x002fea000383ffff */
[----:B------:R-:W-:Y:S05]  /*17990*/  BRA `(.L_x_11785) ;  /* 0xffffffc000c47947 */ /* 0x000fea000383ffff */
.L_x_11694:
        /* <DEDUP_REMOVED lines=8> */
.L_x_11787:
[----:B------:R-:W-:Y:S05]  /*17a20*/  BSYNC B1 ;  /* 0x0000000000017941 */ /* 0x000fea0003800000 */
.L_x_11786:
        /* <DEDUP_REMOVED lines=9> */
.L_x_11788:
[----:B------:R-:W-:Y:S02]  /*17ac0*/  IMAD.MOV.U32 R13, RZ, RZ, R9 ;  /* 0x000000ffff0d7224 */ /* 0x000fe400078e0009 */
[----:B------:R-:W-:Y:S02]  /*17ad0*/  IMAD.MOV.U32 R12, RZ, RZ, 0x1 ;  /* 0x00000001ff0c7424 */ /* 0x000fe400078e00ff */
[----:B------:R-:W-:-:S07]  /*17ae0*/  IMAD.MOV.U32 R2, RZ, RZ, R14 ;  /* 0x000000ffff027224 */ /* 0x000fce00078e000e */
[----:B------:R-:W-:Y:S05]  /*17af0*/  WARPSYNC.COLLECTIVE R15, `(.L_x_11789) ;  /* 0x000000000f087348 */ /* 0x000fea0003c00000 */
[----:B------:R0:W1:Y:S02]  /*17b00*/  SHFL.IDX P6, R14, R13, R12, R11 ;  /* 0x0000000c0d0e7389 */ /* 0x00006400000c000b */
[----:B01----:R-:W-:Y:S01]  /*17b10*/  ENDCOLLECTIVE ;  /* 0x000000000000791b */ /* 0x003fe20003800000 */
.L_x_11789:
        /* <DEDUP_REMOVED lines=11> */
.L_x_11790:
[----:B------:R-:W-:Y:S02]  /*17bd0*/  IMAD.MOV.U32 R13, RZ, RZ, R9 ;  /* 0x000000ffff0d7224 */ /* 0x000fe400078e0009 */
[----:B------:R-:W-:Y:S02]  /*17be0*/  IMAD.MOV.U32 R12, RZ, RZ, 0x2 ;  /* 0x00000002ff0c7424 */ /* 0x000fe400078e00ff */
[----:B------:R-:W-:-:S07]  /*17bf0*/  IMAD.MOV.U32 R2, RZ, RZ, R14 ;  /* 0x000000ffff027224 */ /* 0x000fce00078e000e */
[----:B------:R-:W-:Y:S05]  /*17c00*/  WARPSYNC.COLLECTIVE R15, `(.L_x_11791) ;  /* 0x000000000f087348 */ /* 0x000fea0003c00000 */
[----:B------:R0:W1:Y:S02]  /*17c10*/  SHFL.IDX P6, R14, R13, R12, R11 ;  /* 0x0000000c0d0e7389 */ /* 0x00006400000c000b */
[----:B01----:R-:W-:Y:S01]  /*17c20*/  ENDCOLLECTIVE ;  /* 0x000000000000791b */ /* 0x003fe20003800000 */
.L_x_11791:
        /* <DEDUP_REMOVED lines=11> */
.L_x_11792:
[----:B------:R-:W-:Y:S02]  /*17ce0*/  IMAD.MOV.U32 R13, RZ, RZ, R9 ;  /* 0x000000ffff0d7224 */ /* 0x000fe400078e0009 */
[----:B------:R-:W-:Y:S02]  /*17cf0*/  IMAD.MOV.U32 R12, RZ, RZ, 0x3 ;  /* 0x00000003ff0c7424 */ /* 0x000fe400078e00ff */
[----:B------:R-:W-:-:S07]  /*17d00*/  IMAD.MOV.U32 R2, RZ, RZ, R14 ;  /* 0x000000ffff027224 */ /* 0x000fce00078e000e */
[----:B------:R-:W-:Y:S05]  /*17d10*/  WARPSYNC.COLLECTIVE R15, `(.L_x_11793) ;  /* 0x000000000f087348 */ /* 0x000fea0003c00000 */
[----:B------:R0:W1:Y:S02]  /*17d20*/  SHFL.IDX P6, R14, R13, R12, R11 ;  /* 0x0000000c0d0e7389 */ /* 0x00006400000c000b */
[----:B01----:R-:W-:Y:S01]  /*17d30*/  ENDCOLLECTIVE ;  /* 0x000000000000791b */ /* 0x003fe20003800000 */
.L_x_11793:
        /* <DEDUP_REMOVED lines=11> */
.L_x_11794:
[----:B------:R-:W-:Y:S02]  /*17df0*/  IMAD.MOV.U32 R13, RZ, RZ, R9 ;  /* 0x000000ffff0d7224 */ /* 0x000fe400078e0009 */
[----:B------:R-:W-:Y:S02]  /*17e00*/  IMAD.MOV.U32 R12, RZ, RZ, 0x4 ;  /* 0x00000004ff0c7424 */ /* 0x000fe400078e00ff */
[----:B------:R-:W-:-:S07]  /*17e10*/  IMAD.MOV.U32 R2, RZ, RZ, R14 ;  /* 0x000000ffff027224 */ /* 0x000fce00078e000e */
[----:B------:R-:W-:Y:S05]  /*17e20*/  WARPSYNC.COLLECTIVE R15, `(.L_x_11795) ;  /* 0x000000000f087348 */ /* 0x000fea0003c00000 */
[----:B------:R0:W1:Y:S02]  /*17e30*/  SHFL.IDX P6, R14, R13, R12, R11 ;  /* 0x0000000c0d0e7389 */ /* 0x00006400000c000b */
[----:B01----:R-:W-:Y:S01]  /*17e40*/  ENDCOLLECTIVE ;  /* 0x000000000000791b */ /* 0x003fe20003800000 */
.L_x_11795:
        /* <DEDUP_REMOVED lines=11> */
.L_x_11796:
[----:B------:R-:W-:Y:S02]  /*17f00*/  IMAD.MOV.U32 R13, RZ, RZ, R9 ;  /* 0x000000ffff0d7224 */ /* 0x000fe400078e0009 */
[----:B------:R-:W-:Y:S02]  /*17f10*/  IMAD.MOV.U32 R12, RZ, RZ, 0x5 ;  /* 0x00000005ff0c7424 */ /* 0x000fe400078e00ff */
[----:B------:R-:W-:-:S07]  /*17f20*/  IMAD.MOV.U32 R2, RZ, RZ, R14 ;  /* 0x000000ffff027224 */ /* 0x000fce00078e000e */
[----:B------:R-:W-:Y:S05]  /*17f30*/  WARPSYNC.COLLECTIVE R15, `(.L_x_11797) ;  /* 0x000000000f087348 */ /* 0x000fea0003c00000 */
[----:B------:R0:W1:Y:S02]  /*17f40*/  SHFL.IDX P6, R14, R13, R12, R11 ;  /* 0x0000000c0d0e7389 */ /* 0x00006400000c000b */
[----:B01----:R-:W-:Y:S01]  /*17f50*/  ENDCOLLECTIVE ;  /* 0x000000000000791b */ /* 0x003fe20003800000 */
.L_x_11797:
        /* <DEDUP_REMOVED lines=11> */
.L_x_11798:
[----:B------:R-:W-:Y:S01]  /*18010*/  IMAD.MOV.U32 R2, RZ, RZ, R14 ;  /* 0x000000ffff027224 */ /* 0x000fe200078e000e */
[----:B------:R-:W-:Y:S06]  /*18020*/  BRA `(.L_x_11799) ;  /* 0xffffffbc00f47947 */ /* 0x000fec000383ffff */
.L_x_11699:
[----:B---3--:R3:W4:Y:S02]  /*18030*/  SYNCS.PHASECHK.TRANS64.TRYWAIT P0, [R6+URZ+0x22860], R21 ;  /* 0x02286015060075a7 */ /* 0x008724000800017f */
[----:B----4-:R-:W-:Y:S05]  /*18040*/  @!P0 NANOSLEEP.SYNCS 0x989680 ;  /* 0x009896800000895d */ /* 0x010fea0003900000 */
[----:B------:R-:W4:Y:S02]  /*18050*/  @!P0 SYNCS.PHASECHK.TRANS64 P0, [R6+URZ+0x22860], R21 ;  /* 0x02286015060085a7 */ /* 0x000f24000800007f */
[----:B----4-:R-:W-:Y:S05]  /*18060*/  @!P0 BRA `(.L_x_11699) ;  /* 0xfffffffc00f08947 */ /* 0x010fea000383ffff */
[----:B------:R-:W-:Y:S05]  /*18070*/  BRA `(.L_x_11800) ;  /* 0xffffffc000447947 */ /* 0x000fea000383ffff */
.L_x_11700:
        /* <DEDUP_REMOVED lines=8> */
.L_x_11802:
[----:B------:R-:W-:Y:S05]  /*18100*/  BSYNC B1 ;  /* 0x0000000000017941 */ /* 0x000fea0003800000 */
.L_x_11801:
        /* <DEDUP_REMOVED lines=9> */
.L_x_11803:
[----:B------:R-:W-:Y:S02]  /*181a0*/  IMAD.MOV.U32 R13, RZ, RZ, R9 ;  /* 0x000000ffff0d7224 */ /* 0x000fe400078e0009 */
[----:B------:R-:W-:Y:S01]  /*181b0*/  IMAD.MOV.U32 R12, RZ, RZ, 0x1 ;  /* 0x00000001ff0c7424 */ /* 0x000fe200078e00ff */
[----:B------:R-:W-:-:S13]  /*181c0*/  IADD3 R2, P0, R14, R0, RZ ;  /* 0x000000000e027210 */ /* 0x000fda0007f1e0ff */
[----:B------:R-:W-:Y:S05]  /*181d0*/  WARPSYNC.COLLECTIVE R15, `(.L_x_11804) ;  /* 0x000000000f087348 */ /* 0x000fea0003c00000 */
[----:B------:R0:W1:Y:S02]  /*181e0*/  SHFL.IDX P6, R14, R13, R12, R11 ;  /* 0x0000000c0d0e7389 */ /* 0x00006400000c000b */
[----:B01----:R-:W-:Y:S01]  /*181f0*/  ENDCOLLECTIVE ;  /* 0x000000000000791b */ /* 0x003fe20003800000 */
.L_x_11804:
        /* <DEDUP_REMOVED lines=13> */
.L_x_11805:
[----:B------:R-:W-:Y:S02]  /*182d0*/  IMAD.MOV.U32 R13, RZ, RZ, R9 ;  /* 0x000000ffff0d7224 */ /* 0x000fe400078e0009 */
[----:B------:R-:W-:Y:S01]  /*182e0*/  IMAD.MOV.U32 R12, RZ, RZ, 0x2 ;  /* 0x00000002ff0c7424 */ /* 0x000fe200078e00ff */
[----:B------:R-:W-:-:S13]  /*182f0*/  IADD3 R2, P0, R14, R0, RZ ;  /* 0x000000000e027210 */ /* 0x000fda0007f1e0ff */
[----:B------:R-:W-:Y:S05]  /*18300*/  WARPSYNC.COLLECTIVE R15, `(.L_x_11806) ;  /* 0x000000000f087348 */ /* 0x000fea0003c00000 */
[----:B------:R0:W1:Y:S02]  /*18310*/  SHFL.IDX P6, R14, R13, R12, R11 ;  /* 0x0000000c0d0e7389 */ /* 0x00006400000c000b */
[----:B01----:R-:W-:Y:S01]  /*18320*/  ENDCOLLECTIVE ;  /* 0x000000000000791b */ /* 0x003fe20003800000 */
.L_x_11806:
        /* <DEDUP_REMOVED lines=13> */
.L_x_11807:
[----:B------:R-:W-:Y:S02]  /*18400*/  IMAD.MOV.U32 R13, RZ, RZ, R9 ;  /* 0x000000ffff0d7224 */ /* 0x000fe400078e0009 */
[----:B------:R-:W-:Y:S01]  /*18410*/  IMAD.MOV.U32 R12, RZ, RZ, 0x3 ;  /* 0x00000003ff0c7424 */ /* 0x000fe200078e00ff */
[----:B------:R-:W-:-:S13]  /*18420*/  IADD3 R2, P0, R14, R0, RZ ;  /* 0x000000000e027210 */ /* 0x000fda0007f1e0ff */
[----:B------:R-:W-:Y:S05]  /*18430*/  WARPSYNC.COLLECTIVE R15, `(.L_x_11808) ;  /* 0x000000000f087348 */ /* 0x000fea0003c00000 */
[----:B------:R0:W1:Y:S02]  /*18440*/  SHFL.IDX P6, R14, R13, R12, R11 ;  /* 0x0000000c0d0e7389 */ /* 0x00006400000c000b */
[----:B01----:R-:W-:Y:S01]  /*18450*/  ENDCOLLECTIVE ;  /* 0x000000000000791b */ /* 0x003fe20003800000 */
.L_x_11808:
        /* <DEDUP_REMOVED lines=13> */
.L_x_11809:
[----:B------:R-:W-:Y:S02]  /*18530*/  IMAD.MOV.U32 R13, RZ, RZ, R9 ;  /* 0x000000ffff0d7224 */ /* 0x000fe400078e0009 */
[----:B------:R-:W-:Y:S01]  /*18540*/  IMAD.MOV.U32 R12, RZ, RZ, 0x4 ;  /* 0x00000004ff0c7424 */ /* 0x000fe200078e00ff */
[----:B------:R-:W-:-:S13]  /*18550*/  IADD3 R2, P0, R14, R0, RZ ;  /* 0x000000000e027210 */ /* 0x000fda0007f1e0ff */
[----:B------:R-:W-:Y:S05]  /*18560*/  WARPSYNC.COLLECTIVE R15, `(.L_x_11810) ;  /* 0x000000000f087348 */ /* 0x000fea0003c00000 */
[----:B------:R0:W1:Y:S02]  /*18570*/  SHFL.IDX P6, R14, R13, R12, R11 ;  /* 0x0000000c0d0e7389 */ /* 0x00006400000c000b */
[----:B01----:R-:W-:Y:S01]  /*18580*/  ENDCOLLECTIVE ;  /* 0x000000000000791b */ /* 0x003fe20003800000 */
.L_x_11810:
        /* <DEDUP_REMOVED lines=13> */
.L_x_11811:
[----:B------:R-:W-:Y:S02]  /*18660*/  IMAD.MOV.U32 R13, RZ, RZ, R9 ;  /* 0x000000ffff0d7224 */ /* 0x000fe400078e0009 */
[----:B------:R-:W-:Y:S01]  /*18670*/  IMAD.MOV.U32 R12, RZ, RZ, 0x5 ;  /* 0x00000005ff0c7424 */ /* 0x000fe200078e00ff */
[----:B------:R-:W-:-:S13]  /*18680*/  IADD3 R2, P0, R14, R0, RZ ;  /* 0x000000000e027210 */ /* 0x000fda0007f1e0ff */
[----:B------:R-:W-:Y:S05]  /*18690*/  WARPSYNC.COLLECTIVE R15, `(.L_x_11812) ;  /* 0x000000000f087348 */ /* 0x000fea0003c00000 */
[----:B------:R0:W1:Y:S02]  /*186a0*/  SHFL.IDX P6, R14, R13, R12, R11 ;  /* 0x0000000c0d0e7389 */ /* 0x00006400000c000b */
[----:B01----:R-:W-:Y:S01]  /*186b0*/  ENDCOLLECTIVE ;  /* 0x000000000000791b */ /* 0x003fe20003800000 */
.L_x_11812:
        /* <DEDUP_REMOVED lines=13> */
.L_x_11813:
[----:B------:R-:W-:Y:S05]  /*18790*/  BRA `(.L_x_11814) ;  /* 0xffffffbc00907947 */ /* 0x000fea000383ffff */
.L_x_11708:
        /* <DEDUP_REMOVED lines=8> */
.L_x_11816:
[----:B------:R-:W-:Y:S05]  /*18820*/  BSYNC B0 ;  /* 0x0000000000007941 */ /* 0x000fea0003800000 */
.L_x_11815:
        /* <DEDUP_REMOVED lines=9> */
.L_x_11817:
        /* <DEDUP_REMOVED lines=18> */
.L_x_11818:
[----:B------:R-:W-:Y:S01]  /*189e0*/  IMAD.MOV.U32 R12, RZ, RZ, 0x2 ;  /* 0x00000002ff0c7424 */ /* 0x000fe200078e00ff */
[----:B------:R-:W-:-:S05]  /*189f0*/  SEL R6, R14, RZ, P1 ;  /* 0x000000ff0e067207 */ /* 0x000fca0000800000 */
[----:B------:R-:W-:-:S04]  /*18a00*/  IMAD.IADD R6, R5, 0x1, R6 ;  /* 0x0000000105067824 */ /* 0x000fc800078e0206 */
[----:B------:R-:W-:-:S07]  /*18a10*/  IMAD.MOV.U32 R13, RZ, RZ, R6 ;  /* 0x000000ffff0d7224 */ /* 0x000fce00078e0006 */
[----:B------:R-:W-:Y:S05]  /*18a20*/  WARPSYNC.COLLECTIVE R15, `(.L_x_11819) ;  /* 0x000000000f087348 */ /* 0x000fea0003c00000 */
[----:B------:R0:W1:Y:S02]  /*18a30*/  SHFL.UP P6, R14, R13, R12, R11 ;  /* 0x0400000c0d0e7389 */ /* 0x00006400000c000b */
[----:B01----:R-:W-:Y:S01]  /*18a40*/  ENDCOLLECTIVE ;  /* 0x000000000000791b */ /* 0x003fe20003800000 */
.L_x_11819:
[----:B------:R-:W-:Y:S01]  /*18a50*/  IMAD.MOV.U32 R12, RZ, RZ, 0x4 ;  /* 0x00000004ff0c7424 */ /* 0x000fe200078e00ff */
[----:B------:R-:W-:-:S05]  /*18a60*/  SEL R7, R14, RZ, P2 ;  /* 0x000000ff0e077207 */ /* 0x000fca0001000000 */
[----:B------:R-:W-:-:S04]  /*18a70*/  IMAD.IADD R7, R6, 0x1, R7 ;  /* 0x0000000106077824 */ /* 0x000fc800078e0207 */
[----:B------:R-:W-:-:S07]  /*18a80*/  IMAD.MOV.U32 R13, RZ, RZ, R7 ;  /* 0x000000ffff0d7224 */ /* 0x000fce00078e0007 */
[----:B------:R-:W-:Y:S05]  /*18a90*/  WARPSYNC.COLLECTIVE R15, `(.L_x_11820) ;  /* 0x000000000f087348 */ /* 0x000fea0003c00000 */
[----:B------:R0:W1:Y:S02]  /*18aa0*/  SHFL.UP P6, R14, R13, R12, R11 ;  /* 0x0400000c0d0e7389 */ /* 0x00006400000c000b */
[----:B01----:R-:W-:Y:S01]  /*18ab0*/  ENDCOLLECTIVE ;  /* 0x000000000000791b */ /* 0x003fe20003800000 */
.L_x_11820:
[----:B------:R-:W-:Y:S01]  /*18ac0*/  IMAD.MOV.U32 R12, RZ, RZ, 0x8 ;  /* 0x00000008ff0c7424 */ /* 0x000fe200078e00ff */
[----:B------:R-:W-:-:S05]  /*18ad0*/  SEL R2, R14, RZ, P3 ;  /* 0x000000ff0e027207 */ /* 0x000fca0001800000 */
[----:B------:R-:W-:-:S04]  /*18ae0*/  IMAD.IADD R2, R7, 0x1, R2 ;  /* 0x0000000107027824 */ /* 0x000fc800078e0202 */
[----:B------:R-:W-:-:S07]  /*18af0*/  IMAD.MOV.U32 R13, RZ, RZ, R2 ;  /* 0x000000ffff0d7224 */ /* 0x000fce00078e0002 */
[----:B------:R-:W-:Y:S05]  /*18b00*/  WARPSYNC.COLLECTIVE R15, `(.L_x_11821) ;  /* 0x000000000f087348 */ /* 0x000fea0003c00000 */
[----:B------:R0:W1:Y:S02]  /*18b10*/  SHFL.UP P6, R14, R13, R12, R11 ;  /* 0x0400000c0d0e7389 */ /* 0x00006400000c000b */
[----:B01----:R-:W-:Y:S01]  /*18b20*/  ENDCOLLECTIVE ;  /* 0x000000000000791b */ /* 0x003fe20003800000 */
.L_x_11821:
[----:B------:R-:W-:Y:S01]  /*18b30*/  IMAD.MOV.U32 R12, RZ, RZ, 0x10 ;  /* 0x00000010ff0c7424 */ /* 0x000fe200078e00ff */
[----:B------:R-:W-:-:S05]  /*18b40*/  SEL R3, R14, RZ, P4 ;  /* 0x000000ff0e037207 */ /* 0x000fca0002000000 */
[----:B------:R-:W-:-:S04]  /*18b50*/  IMAD.IADD R3, R2, 0x1, R3 ;  /* 0x0000000102037824 */ /* 0x000fc800078e0203 */
[----:B------:R-:W-:-:S07]  /*18b60*/  IMAD.MOV.U32 R13, RZ, RZ, R3 ;  /* 0x000000ffff0d7224 */ /* 0x000fce00078e0003 */
[----:B------:R-:W-:Y:S05]  /*18b70*/  WARPSYNC.COLLECTIVE R15, `(.L_x_11822) ;  /* 0x000000000f087348 */ /* 0x000fea0003c00000 */
[----:B------:R0:W1:Y:S02]  /*18b80*/  SHFL.UP P6, R14, R13, R12, R11 ;  /* 0x0400000c0d0e7389 */ /* 0x00006400000c000b */
[----:B01----:R-:W-:Y:S01]  /*18b90*/  ENDCOLLECTIVE ;  /* 0x000000000000791b */ /* 0x003fe20003800000 */
.L_x_11822:
        /* <DEDUP_REMOVED lines=8> */
.L_x_11823:
[----:B------:R-:W-:Y:S05]  /*18c20*/  BRA `(.L_x_11824) ;  /* 0xffffffbc00ec7947 */ /* 0x000fea000383ffff */
.L_x_11713:
        /* <DEDUP_REMOVED lines=8> */
.L_x_11826:
[----:B------:R-:W-:Y:S05]  /*18cb0*/  BSYNC B0 ;  /* 0x0000000000007941 */ /* 0x000fea0003800000 */
.L_x_11825:
        /* <DEDUP_REMOVED lines=8> */
.L_x_11827:
[----:B------:R-:W-:Y:S01]  /*18d40*/  IMAD.MOV.U32 R12, RZ, RZ, 0x4 ;  /* 0x00000004ff0c7424 */ /* 0x000fe200078e00ff */
[----:B------:R-:W-:-:S05]  /*18d50*/  SEL R2, R14, RZ, P2 ;  /* 0x000000ff0e027207 */ /* 0x000fca0001000000 */
[----:B------:R-:W-:-:S04]  /*18d60*/  IMAD.IADD R2, R13, 0x1, R2 ;  /* 0x000000010d027824 */ /* 0x000fc800078e0202 */
[----:B------:R-:W-:-:S07]  /*18d70*/  IMAD.MOV.U32 R13, RZ, RZ, R2 ;  /* 0x000000ffff0d7224 */ /* 0x000fce00078e0002 */
[----:B------:R-:W-:Y:S05]  /*18d80*/  WARPSYNC.COLLECTIVE R15, `(.L_x_11828) ;  /* 0x000000000f087348 */ /* 0x000fea0003c00000 */
[----:B------:R0:W1:Y:S02]  /*18d90*/  SHFL.UP P6, R14, R13, R12, R11 ;  /* 0x0400000c0d0e7389 */ /* 0x00006400000c000b */
[----:B01----:R-:W-:Y:S01]  /*18da0*/  ENDCOLLECTIVE ;  /* 0x000000000000791b */ /* 0x003fe20003800000 */
.L_x_11828:
[----:B------:R-:W-:Y:S01]  /*18db0*/  IMAD.MOV.U32 R12, RZ, RZ, 0x8 ;  /* 0x00000008ff0c7424 */ /* 0x000fe200078e00ff */
[----:B------:R-:W-:-:S05]  /*18dc0*/  SEL R3, R14, RZ, P3 ;  /* 0x000000ff0e037207 */ /* 0x000fca0001800000 */
[----:B------:R-:W-:-:S04]  /*18dd0*/  IMAD.IADD R3, R2, 0x1, R3 ;  /* 0x0000000102037824 */ /* 0x000fc800078e0203 */
[----:B------:R-:W-:-:S07]  /*18de0*/  IMAD.MOV.U32 R13, RZ, RZ, R3 ;  /* 0x000000ffff0d7224 */ /* 0x000fce00078e0003 */
[----:B------:R-:W-:Y:S05]  /*18df0*/  WARPSYNC.COLLECTIVE R15, `(.L_x_11829) ;  /* 0x000000000f087348 */ /* 0x000fea0003c00000 */
[----:B------:R0:W1:Y:S02]  /*18e00*/  SHFL.UP P6, R14, R13, R12, R11 ;  /* 0x0400000c0d0e7389 */ /* 0x00006400000c000b */
[----:B01----:R-:W-:Y:S01]  /*18e10*/  ENDCOLLECTIVE ;  /* 0x000000000000791b */ /* 0x003fe20003800000 */
.L_x_11829:
[----:B------:R-:W-:Y:S01]  /*18e20*/  IMAD.MOV.U32 R12, RZ, RZ, 0x10 ;  /* 0x00000010ff0c7424 */ /* 0x000fe200078e00ff */
[----:B------:R-:W-:-:S05]  /*18e30*/  SEL R4, R14, RZ, P4 ;  /* 0x000000ff0e047207 */ /* 0x000fca0002000000 */
[----:B------:R-:W-:-:S04]  /*18e40*/  IMAD.IADD R4, R3, 0x1, R4 ;  /* 0x0000000103047824 */ /* 0x000fc800078e0204 */
[----:B------:R-:W-:-:S07]  /*18e50*/  IMAD.MOV.U32 R13, RZ, RZ, R4 ;  /* 0x000000ffff0d7224 */ /* 0x000fce00078e0004 */
[----:B------:R-:W-:Y:S05]  /*18e60*/  WARPSYNC.COLLECTIVE R15, `(.L_x_11830) ;  /* 0x000000000f087348 */ /* 0x000fea0003c00000 */
[----:B------:R0:W1:Y:S02]  /*18e70*/  SHFL.UP P6, R14, R13, R12, R11 ;  /* 0x0400000c0d0e7389 */ /* 0x00006400000c000b */
[----:B01----:R-:W-:Y:S01]  /*18e80*/  ENDCOLLECTIVE ;  /* 0x000000000000791b */ /* 0x003fe20003800000 */
.L_x_11830:
        /* <DEDUP_REMOVED lines=8> */
.L_x_11831:
[----:B------:R-:W-:Y:S05]  /*18f10*/  BRA `(.L_x_11832) ;  /* 0xffffffbc00cc7947 */ /* 0x000fea000383ffff */
.L_x_11715:
[----:B------:R-:W-:Y:S01]  /*18f20*/  BSSY B0, `(.L_x_11833) ;  /* 0x0000006000007945 */ /* 0x000fe20003800000 */
[----:B------:R-:W-:Y:S01]  /*18f30*/  PLOP3.LUT P6, PT, P6, PT, PT, 0x8, 0x0 ;  /* 0x000000000000781c */ /* 0x000fe200037ce170 */
[----:B------:R-:W-:-:S12]  /*18f40*/  IMAD.MOV.U32 R15, RZ, RZ, -0x1 ;  /* 0xffffffffff0f7424 */ /* 0x000fd800078e00ff */
[----:B01----:R-:W-:Y:S05]  /*18f50*/  WARPSYNC.COLLECTIVE R15, `(.L_x_11834) ;  /* 0x000000000f087348 */ /* 0x003fea0003c00000 */
[----:B------:R-:W-:Y:S01]  /*18f60*/  VOTE.ANY R14, PT, P6 ;  /* 0x00000000000e7806 */ /* 0x000fe200030e0100 */
[----:B01----:R-:W-:Y:S06]  /*18f70*/  ENDCOLLECTIVE ;  /* 0x000000000000791b */ /* 0x003fec0003800000 */
.L_x_11834:
[----:B------:R-:W-:Y:S05]  /*18f80*/  BSYNC B0 ;  /* 0x0000000000007941 */ /* 0x000fea0003800000 */
.L_x_11833:
        /* <DEDUP_REMOVED lines=9> */
.L_x_11835:
[----:B------:R-:W-:Y:S01]  /*19020*/  IMAD.MOV.U32 R5, RZ, RZ, R14 ;  /* 0x000000ffff057224 */ /* 0x000fe200078e000e */
[----:B------:R-:W-:Y:S06]  /*19030*/  BRA `(.L_x_11836) ;  /* 0xffffffbc00bc7947 */ /* 0x000fec000383ffff */
.L_x_11717:
[----:B------:R-:W-:Y:S01]  /*19040*/  BSSY B0, `(.L_x_11837) ;  /* 0x0000007000007945 */ /* 0x000fe20003800000 */
[----:B------:R-:W-:Y:S02]  /*19050*/  IMAD.MOV.U32 R13, RZ, RZ, R6 ;  /* 0x000000ffff0d7224 */ /* 0x000fe400078e0006 */
[----:B------:R-:W-:Y:S02]  /*19060*/  IMAD.MOV.U32 R11, RZ, RZ, 0x1f ;  /* 0x0000001fff0b7424 */ /* 0x000fe400078e00ff */
[----:B------:R-:W-:-:S07]  /*19070*/  IMAD.MOV.U32 R15, RZ, RZ, -0x1 ;  /* 0xffffffffff0f7424 */ /* 0x000fce00078e00ff */
[----:B0123--:R-:W-:Y:S05]  /*19080*/  WARPSYNC.COLLECTIVE R15, `(.L_x_11838) ;  /* 0x000000000f087348 */ /* 0x00ffea0003c00000 */
[----:B------:R4:W0:Y:S02]  /*19090*/  SHFL.IDX P6, R14, R13, R12, R11 ;  /* 0x0000000c0d0e7389 */ /* 0x00082400000c000b */
[----:B01234-:R-:W-:Y:S01]  /*190a0*/  ENDCOLLECTIVE ;  /* 0x000000000000791b */ /* 0x01ffe20003800000 */
.L_x_11838:
[----:B------:R-:W-:Y:S05]  /*190b0*/  BSYNC B0 ;  /* 0x0000000000007941 */ /* 0x000fea0003800000 */
.L_x_11837:
[----:B------:R-:W-:Y:S05]  /*190c0*/  BRA `(.L_x_11716) ;  /* 0xffffffbc00b47947 */ /* 0x000fea000383ffff */
.L_x_11721:
[----:B0-----:R0:W1:Y:S02]  /*190d0*/  SYNCS.PHASECHK.TRANS64.TRYWAIT P0, [R7+URZ+0x22820], R0 ;  /* 0x02282000070075a7 */ /* 0x001064000800017f */
[----:B-1----:R-:W-:Y:S05]  /*190e0*/  @!P0 NANOSLEEP.SYNCS 0x989680 ;  /* 0x009896800000895d */ /* 0x002fea0003900000 */
[----:B------:R-:W1:Y:S02]  /*190f0*/  @!P0 SYNCS.PHASECHK.TRANS64 P0, [R7+URZ+0x22820], R0 ;  /* 0x02282000070085a7 */ /* 0x000e64000800007f */
[----:B-1----:R-:W-:Y:S05]  /*19100*/  @!P0 BRA `(.L_x_11721) ;  /* 0xfffffffc00f08947 */ /* 0x002fea000383ffff */
[----:B------:R-:W-:Y:S05]  /*19110*/  BRA `(.L_x_11839) ;  /* 0xffffffc4002c7947 */ /* 0x000fea000383ffff */
.L_x_11722:
        /* <DEDUP_REMOVED lines=11> */
.L_x_11841:
[----:B------:R-:W-:Y:S05]  /*191d0*/  BSYNC B0 ;  /* 0x0000000000007941 */ /* 0x000fea0003800000 */
.L_x_11840:
[----:B------:R-:W-:Y:S05]  /*191e0*/  BRA `(.L_x_11842) ;  /* 0xffffffc400147947 */ /* 0x000fea000383ffff */
.L_x_11725:
[----:B------:R-:W-:Y:S01]  /*191f0*/  BSSY B1, `(.L_x_11843) ;  /* 0x0000006000017945 */ /* 0x000fe20003800000 */
[----:B------:R-:W-:-:S07]  /*19200*/  IMAD.MOV.U32 R15, RZ, RZ, -0x1 ;  /* 0xffffffffff0f7424 */ /* 0x000fce00078e00ff */
[----:B0-234-:R-:W-:Y:S05]  /*19210*/  WARPSYNC.COLLECTIVE R15, `(.L_x_11844) ;  /* 0x000000000f0c7348 */ /* 0x01dfea0003c00000 */
[----:B------:R-:W-:Y:S02]  /*19220*/  ELECT P6, UR62, PT ;  /* 0x00000000003e782f */ /* 0x000fe400038c0000 */
[----:B------:R-:W-:Y:S01]  /*19230*/  MOV R14, UR62 ;  /* 0x0000003e000e7c02 */ /* 0x000fe20008000f00 */
[----:B0-234-:R-:W-:Y:S10]  /*19240*/  ENDCOLLECTIVE ;  /* 0x000000000000791b */ /* 0x01dff40003800000 */
.L_x_11844:
[----:B------:R-:W-:Y:S05]  /*19250*/  BSYNC B1 ;  /* 0x0000000000017941 */ /* 0x000fea0003800000 */
.L_x_11843:
[----:B------:R-:W-:Y:S05]  /*19260*/  BRA `(.L_x_11845) ;  /* 0xffffffc4000c7947 */ /* 0x000fea000383ffff */
.L_x_11727:
[----:B0-----:R0:W1:Y:S02]  /*19270*/  SYNCS.PHASECHK.TRANS64.TRYWAIT P1, [R5+URZ+0x22840], R0 ;  /* 0x02284000050075a7 */ /* 0x001064000802017f */
[----:B-1----:R-:W-:Y:S05]  /*19280*/  @!P1 NANOSLEEP.SYNCS 0x989680 ;  /* 0x009896800000995d */ /* 0x002fea0003900000 */
[----:B------:R-:W1:Y:S02]  /*19290*/  @!P1 SYNCS.PHASECHK.TRANS64 P1, [R5+URZ+0x22840], R0 ;  /* 0x02284000050095a7 */ /* 0x000e64000802007f */
[----:B-1----:R-:W-:Y:S05]  /*192a0*/  @!P1 BRA `(.L_x_11727) ;  /* 0xfffffffc00f09947 */ /* 0x002fea000383ffff */
[----:B------:R-:W-:Y:S05]  /*192b0*/  BRA `(.L_x_11846) ;  /* 0xffffffc4002c7947 */ /* 0x000fea000383ffff */
.L_x_11729:
[----:B-1----:R1:W0:Y:S02]  /*192c0*/  SYNCS.PHASECHK.TRANS64.TRYWAIT P1, [R3+URZ+0x22840], R2 ;  /* 0x02284002030075a7 */ /* 0x002224000802017f */
[----:B0-----:R-:W-:Y:S05]  /*192d0*/  @!P1 NANOSLEEP.SYNCS 0x989680 ;  /* 0x009896800000995d */ /* 0x001fea0003900000 */
[----:B------:R-:W0:Y:S02]  /*192e0*/  @!P1 SYNCS.PHASECHK.TRANS64 P1, [R3+URZ+0x22840], R2 ;  /* 0x02284002030095a7 */ /* 0x000e24000802007f */
[----:B0-----:R-:W-:Y:S05]  /*192f0*/  @!P1 BRA `(.L_x_11729) ;  /* 0xfffffffc00f09947 */ /* 0x001fea000383ffff */
[----:B------:R-:W-:Y:S05]  /*19300*/  BRA `(.L_x_11847) ;  /* 0xffffffc400387947 */ /* 0x000fea000383ffff */
.L_x_11731:
[----:B------:R0:W0:Y:S02]  /*19310*/  SYNCS.PHASECHK.TRANS64.TRYWAIT P1, [R5+URZ+0x22860], R0 ;  /* 0x02286000050075a7 */ /* 0x000024000802017f */
[----:B0-----:R-:W-:Y:S05]  /*19320*/  @!P1 NANOSLEEP.SYNCS 0x989680 ;  /* 0x009896800000995d */ /* 0x001fea0003900000 */
[----:B------:R-:W0:Y:S02]  /*19330*/  @!P1 SYNCS.PHASECHK.TRANS64 P1, [R5+URZ+0x22860], R0 ;  /* 0x02286000050095a7 */ /* 0x000e24000802007f */
[----:B0-----:R-:W-:Y:S05]  /*19340*/  @!P1 BRA `(.L_x_11731) ;  /* 0xfffffffc00f09947 */ /* 0x001fea000383ffff */
[----:B------:R-:W-:Y:S05]  /*19350*/  BRA `(.L_x_11848) ;  /* 0xffffffc400347947 */ /* 0x000fea000383ffff */
.L_x_11849:
        /* <DEDUP_REMOVED lines=10> */
.L_x_15560:


//--------------------- .text._ZN7cutlass13device_kernelIN5flash11enable_sm90INS1_16FlashAttnFwdSm90INS1_25CollectiveMainloopFwdSm90ILi2EN4cute5tupleIJNS5_1CILi1EEES8_S8_EEENS6_IJNS7_ILi128EEENS7_ILi96EEENS7_ILi64EEEEEELi256ENS_10bfloat16_tEfNS_4arch4Sm90ELb0ELb1ELb0ELb1ELb1ELb1ELb0ELb1ELb0ELb1ELb0ELb0EEENS1_21CollectiveEpilogueFwdINS6_IJSA_NS7_ILi256EEESB_EEES9_SE_SG_Li256ELb1ELb1ELb0ELb0EEENS1_36VarlenDynamicPersistentTileSchedulerILi128ELi96ELi256ELi128ELb0ELb1ELb1ELb1ELb0ELb1EEEEEEEEEvNT_6ParamsE --------------------------
	.section	.text._ZN7cutlass13device_kernelIN5flash11enable_sm90INS1_16FlashAttnFwdSm90INS1_25CollectiveMainloopFwdSm90ILi2EN4cute5tupleIJNS5_1CILi1EEES8_S8_EEENS6_IJNS7_ILi128EEENS7_ILi96EEENS7_ILi64EEEEEELi256ENS_10bfloat16_tEfNS_4arch4Sm90ELb0ELb1ELb0ELb1ELb1ELb1ELb0ELb1ELb0ELb1ELb0ELb0EEENS1_21CollectiveEpilogueFwdINS6_IJSA_NS7_ILi256EEESB_EEES9_SE_SG_Li256ELb1ELb1ELb0ELb0EEENS1_36VarlenDynamicPersistentTileSchedulerILi128ELi96ELi256ELi128ELb0ELb1ELb1ELb1ELb0ELb1EEEEEEEEEvNT_6ParamsE,"ax",@progbits
	.align	128
.text._ZN7cutlass13device_kernelIN5flash11enable_sm90INS1_16FlashAttnFwdSm90INS1_25CollectiveMainloopFwdSm90ILi2EN4cute5tupleIJNS5_1CILi1EEES8_S8_EEENS6_IJNS7_ILi128EEENS7_ILi96EEENS7_ILi64EEEEEELi256ENS_10bfloat16_tEfNS_4arch4Sm90ELb0ELb1ELb0ELb1ELb1ELb1ELb0ELb1ELb0ELb1ELb0ELb0EEENS1_21CollectiveEpilogueFwdINS6_IJSA_NS7_ILi256EEESB_EEES9_SE_SG_Li256ELb1ELb1ELb0ELb0EEENS1_36VarlenDynamicPersistentTileSchedulerILi128ELi96ELi256ELi128ELb0ELb1ELb1ELb1ELb0ELb1EEEEEEEEEvNT_6ParamsE:
        .type           _ZN7cutlass13device_kernelIN5flash11enable_sm90INS1_16FlashAttnFwdSm90INS1_25CollectiveMainloopFwdSm90ILi2EN4cute5tupleIJNS5_1CILi1EEES8_S8_EEENS6_IJNS7_ILi128EEENS7_ILi96EEENS7_ILi64EEEEEELi256ENS_10bfloat16_tEfNS_4arch4Sm90ELb0ELb1ELb0ELb1ELb1ELb1ELb0ELb1ELb0ELb1ELb0ELb0EEENS1_21CollectiveEpilogueFwdINS6_IJSA_NS7_ILi256EEESB_EEES9_SE_SG_Li256ELb1ELb1ELb0ELb0EEENS1_36VarlenDynamicPersistentTileSchedulerILi128ELi96ELi256ELi128ELb0ELb1ELb1ELb1ELb0ELb1EEEEEEEEEvNT_6ParamsE,@function
        .size           _ZN7cutlass13device_kernelIN5flash11enable_sm90INS1_16FlashAttnFwdSm90INS1_25CollectiveMainloopFwdSm90ILi2EN4cute5tupleIJNS5_1CILi1EEES8_S8_EEENS6_IJNS7_ILi128EEENS7_ILi96EEENS7_ILi64EEEEEELi256ENS_10bfloat16_tEfNS_4arch4Sm90ELb0ELb1ELb0ELb1ELb1ELb1ELb0ELb1ELb0ELb1ELb0ELb0EEENS1_21CollectiveEpilogueFwdINS6_IJSA_NS7_ILi256EEESB_EEES9_SE_SG_Li256ELb1ELb1ELb0ELb0EEENS1_36VarlenDynamicPersistentTileSchedulerILi128ELi96ELi256ELi128ELb0ELb1ELb1ELb1ELb0ELb1EEEEEEEEEvNT_6ParamsE,(.L_x_15561 - _ZN7cutlass13device_kernelIN5flash11enable_sm90INS1_16FlashAttnFwdSm90INS1_25CollectiveMainloopFwdSm90ILi2EN4cute5tupleIJNS5_1CILi1EEES8_S8_EEENS6_IJNS7_ILi128EEENS7_ILi96EEENS7_ILi64EEEEEELi256ENS_10bfloat16_tEfNS_4arch4Sm90ELb0ELb1ELb0ELb1ELb1ELb1ELb0ELb1ELb0ELb1ELb0ELb0EEENS1_21CollectiveEpilogueFwdINS6_IJSA_NS7_ILi256EEESB_EEES9_SE_SG_Li256ELb1ELb1ELb0ELb0EEENS1_36VarlenDynamicPersistentTileSchedulerILi128ELi96ELi256ELi128ELb0ELb1ELb1ELb1ELb0ELb1EEEEEEEEEvNT_6ParamsE)
        .other          _ZN7cutlass13device_kernelIN5flash11enable_sm90INS1_16FlashAttnFwdSm90INS1_25CollectiveMainloopFwdSm90ILi2EN4cute5tupleIJNS5_1CILi1EEES8_S8_EEENS6_IJNS7_ILi128EEENS7_ILi96EEENS7_ILi64EEEEEELi256ENS_10bfloat16_tEfNS_4arch4Sm90ELb0ELb1ELb0ELb1ELb1ELb1ELb0ELb1ELb0ELb1ELb0ELb0EEENS1_21CollectiveEpilogueFwdINS6_IJSA_NS7_ILi256EEESB_EEES9_SE_SG_Li256ELb1ELb1ELb0ELb0EEENS1_36VarlenDynamicPersistentTileSchedulerILi128ELi96ELi256ELi128ELb0ELb1ELb1ELb1ELb0ELb1EEEEEEEEEvNT_6ParamsE,@"STO_CUDA_ENTRY STV_DEFAULT"
_ZN7cutlass13device_kernelIN5flash11enable_sm90INS1_16FlashAttnFwdSm90INS1_25CollectiveMainloopFwdSm90ILi2EN4cute5tupleIJNS5_1CILi1EEES8_S8_EEENS6_IJNS7_ILi128EEENS7_ILi96EEENS7_ILi64EEEEEELi256ENS_10bfloat16_tEfNS_4arch4Sm90ELb0ELb1ELb0ELb1ELb1ELb1ELb0ELb1ELb0ELb1ELb0ELb0EEENS1_21CollectiveEpilogueFwdINS6_IJSA_NS7_ILi256EEESB_EEES9_SE_SG_Li256ELb1ELb1ELb0ELb0EEENS1_36VarlenDynamicPersistentTileSchedulerILi128ELi96ELi256ELi128ELb0ELb1ELb1ELb1ELb0ELb1EEEEEEEEEvNT_6ParamsE:
        /* <DEDUP_REMOVED lines=23> */
.L_x_11851:
[----:B------:R-:W-:Y:S05]  /*0170*/  BSYNC B0 ;  /* 0x0000000000007941 */ /* 0x000fea0003800000 */
.L_x_11850:
        /* <DEDUP_REMOVED lines=41> */
.L_x_11852:
        /* <DEDUP_REMOVED lines=22> */
.L_x_11853:
        /* <DEDUP_REMOVED lines=18> */
.L_x_11854:
        /* <DEDUP_REMOVED lines=22> */
.L_x_11855:
        /* <DEDUP_REMOVED lines=22> */
.L_x_11856:
        /* <DEDUP_REMOVED lines=8> */
.L_x_11859:
[----:B------:R-:W-:-:S08]  /*09d0*/  NOP ;  /* 0x0000000000007918 */ /* 0x000fd00000000000 */
[----:B------:R-:W0:Y:S02]  /*09e0*/  USETMAXREG.TRY_ALLOC.CTAPOOL UP0, 0xe8 ;  /* 0x000000e8000079c8 */ /* 0x000e240008000600 */
[----:B0-----:R-:W-:-:S13]  /*09f0*/  PLOP3.LUT P0, PT, PT, PT, UP0, 0x80, 0x0 ;  /* 0x000000000000781c */ /* 0x001fda0003f0f008 */
[----:B------:R-:W-:Y:S05]  /*0a00*/  @!P0 BRA `(.L_x_11859) ;  /* 0xfffffffc00f08947 */ /* 0x000fea000383ffff */
[----:B------:R-:W2:Y:S01]  /*0a10*/  LDL.LU R11, [R1+0x400] ;  /* 0x00040000010b7983 */ /* 0x000ea20000300800 */
[----:B------:R-:W0:Y:S01]  /*0a20*/  S2R R0, SR_TID.X ;  /* 0x0000000000007919 */ /* 0x000e220000002100 */
[----:B------:R-:W1:Y:S01]  /*0a30*/  S2UR UR4, SR_CgaCtaId ;  /* 0x00000000000479c3 */ /* 0x000e620000008800 */
[----:B0-----:R-:W-:-:S07]  /*0a40*/  SHF.R.U32.HI R12, RZ, 0x7, R0 ;  /* 0x00000007ff0c7819 */ /* 0x001fce0000011600 */
[----:B------:R-:W-:Y:S06]  /*0a50*/  BAR.ARV 0x8, 0x180 ;  /* 0x0206000000007b1d */ /* 0x000fec0000002000 */
[----:B------:R-:W-:-:S13]  /*0a60*/  ISETP.NE.AND P0, PT, R12, 0x1, PT ;  /* 0x000000010c00780c */ /* 0x000fda0003f05270 */
[----:B------:R-:W-:Y:S08]  /*0a70*/  @!P0 BAR.ARV 0x9, 0x100 ;  /* 0x0244000000008b1d */ /* 0x000ff00000002000 */
[----:B------:R-:W-:Y:S01]  /*0a80*/  BAR.SYNC.DEFER_BLOCKING 0x5, 0x180 ;  /* 0x0146000000007b1d */ /* 0x000fe20000010000 */
[----:B-1----:R-:W-:Y:S01]  /*0a90*/  IMAD.U32 R27, RZ, RZ, UR4 ;  /* 0x00000004ff1b7e24 */ /* 0x002fe2000f8e00ff */
[----:B------:R-:W-:-:S04]  /*0aa0*/  MOV R148, 0x400 ;  /* 0x0000040000947802 */ /* 0x000fc80000000f00 */
[----:B------:R-:W-:Y:S01]  /*0ab0*/  LEA R148, R27, R148, 0x18 ;  /* 0x000000941b947211 */ /* 0x000fe200078ec0ff */
[----:B------:R-:W-:-:S04]  /*0ac0*/  ULDC UR4, c[0x0][0xc3c] ;  /* 0x00030f0000047ab9 */ /* 0x000fc80000000800 */
[----:B------:R-:W0:Y:S04]  /*0ad0*/  LDS.128 R124, [R148+0x228d0] ;  /* 0x0228d000947c7984 */ /* 0x000e280000000c00 */
[----:B------:R1:W-:Y:S04]  /*0ae0*/  STL.64 [R1+0x1b8], RZ ;  /* 0x0001b8ff01007387 */ /* 0x0003e80000100a00 */
[----:B------:R1:W-:Y:S01]  /*0af0*/  STL [R1+0x1c0], RZ ;  /* 0x0001c0ff01007387 */ /* 0x0003e20000100800 */
[----:B------:R-:W-:Y:S01]  /*0b00*/  UIADD3 UR38, UP0, UR44, 0x1b8, URZ ;  /* 0x000001b82c267890 */ /* 0x000fe2000ff1e03f */
[----:B------:R-:W-:Y:S06]  /*0b10*/  BAR.ARV 0x4, 0x180 ;  /* 0x0106000000007b1d */ /* 0x000fec0000002000 */
[----:B------:R-:W-:Y:S01]  /*0b20*/  UIADD3.X UR39, URZ, UR45, URZ, UP0, !UPT ;  /* 0x0000002d3f277290 */ /* 0x000fe200087fe43f */
[----:B--2---:R-:W-:-:S04]  /*0b30*/  LOP3.LUT R11, R11, 0xfff7ffff, RZ, 0xc0, !PT ;  /* 0xfff7ffff0b0b7812 */ /* 0x004fc800078ec0ff */
[----:B------:R-:W-:-:S05]  /*0b40*/  @P0 LOP3.LUT R11, R11, 0x80000, RZ, 0xfc, !PT ;  /* 0x000800000b0b0812 */ /* 0x000fca00078efcff */
[----:B------:R1:W-:Y:S01]  /*0b50*/  STL [R1+0x400], R11 ;  /* 0x0004000b01007387 */ /* 0x0003e20000100800 */
[----:B0-----:R-:W-:-:S13]  /*0b60*/  ISETP.GE.AND P0, PT, R127, UR4, PT ;  /* 0x000000047f007c0c */ /* 0x001fda000bf06270 */
[----:B-1----:R-:W-:Y:S05]  /*0b70*/  @P0 BRA `(.L_x_11860) ;  /* 0x0000028c003c0947 */ /* 0x002fea0003800000 */
[----:B------:R-:W-:Y:S01]  /*0b80*/  VIADD R219, R0, 0xffffff80 ;  /* 0xffffff8000db7836 */ /* 0x000fe20000000000 */
[----:B------:R-:W-:Y:S01]  /*0b90*/  LOP3.LUT R11, R11, 0xffefffff, RZ, 0xc0, !PT ;  /* 0xffefffff0b0b7812 */ /* 0x000fe200078ec0ff */
[----:B------:R-:W-:Y:S01]  /*0ba0*/  IMAD.MOV.U32 R208, RZ, RZ, 0x20 ;  /* 0x00000020ffd07424 */ /* 0x000fe200078e00ff */
[----:B------:R-:W-:Y:S01]  /*0bb0*/  UMOV UR37, URZ ;  /* 0x0000003f00257c82 */ /* 0x000fe20008000000 */
[----:B------:R-:W-:Y:S01]  /*0bc0*/  VIADD R213, R12, 0x8 ;  /* 0x000000080cd57836 */ /* 0x000fe20000000000 */
[----:B------:R-:W-:Y:S01]  /*0bd0*/  SHF.R.S32.HI R0, RZ, 0x1f, R219 ;  /* 0x0000001fff007819 */ /* 0x000fe200000114db */
[----:B------:R-:W-:Y:S02]  /*0be0*/  IMAD.MOV.U32 R19, RZ, RZ, RZ ;  /* 0x000000ffff137224 */ /* 0x000fe400078e00ff */
[----:B------:R-:W-:Y:S01]  /*0bf0*/  IMAD.MOV.U32 R154, RZ, RZ, RZ ;  /* 0x000000ffff9a7224 */ /* 0x000fe200078e00ff */
[CC--:B------:R-:W-:Y:S02]  /*0c00*/  LEA.HI R3, R0.reuse, R219.reuse, RZ, 0x7 ;  /* 0x000000db00037211 */ /* 0x0c0fe400078f38ff */
[----:B------:R-:W-:-:S02]  /*0c10*/  LEA.HI R7, R0, R219, RZ, 0x4 ;  /* 0x000000db00077211 */ /* 0x000fc400078f20ff */
[----:B------:R-:W-:Y:S02]  /*0c20*/  LOP3.LUT R2, R3, 0xffffff80, RZ, 0xc0, !PT ;  /* 0xffffff8003027812 */ /* 0x000fe400078ec0ff */
[----:B------:R-:W-:Y:S02]  /*0c30*/  SHF.R.S32.HI R228, RZ, 0x7, R3 ;  /* 0x00000007ffe47819 */ /* 0x000fe40000011403 */
[----:B------:R-:W-:Y:S01]  /*0c40*/  SHF.R.S32.HI R10, RZ, 0x4, R7 ;  /* 0x00000004ff0a7819 */ /* 0x000fe20000011407 */
[----:B------:R-:W-:Y:S01]  /*0c50*/  IMAD.IADD R227, R219, 0x1, -R2 ;  /* 0x00000001dbe37824 */ /* 0x000fe200078e0a02 */
[----:B------:R-:W-:Y:S02]  /*0c60*/  LEA.HI R3, R3, R228, RZ, 0x1 ;  /* 0x000000e403037211 */ /* 0x000fe400078f08ff */
[----:B------:R-:W-:Y:S02]  /*0c70*/  LEA.HI R8, R0, R219, RZ, 0x5 ;  /* 0x000000db00087211 */ /* 0x000fe400078f28ff */
[----:B------:R-:W-:-:S02]  /*0c80*/  SHF.R.S32.HI R2, RZ, 0x1f, R227 ;  /* 0x0000001fff027819 */ /* 0x000fc400000114e3 */
[----:B------:R-:W-:Y:S02]  /*0c90*/  LOP3.LUT R3, R3, 0x3fffffe, RZ, 0xc0, !PT ;  /* 0x03fffffe03037812 */ /* 0x000fe400078ec0ff */
[CC--:B------:R-:W-:Y:S02]  /*0ca0*/  LEA.HI R4, R2.reuse, R227.reuse, RZ, 0x2 ;  /* 0x000000e302047211 */ /* 0x0c0fe400078f10ff */
[----:B------:R-:W-:Y:S01]  /*0cb0*/  LEA.HI R2, R2, R227, RZ, 0x5 ;  /* 0x000000e302027211 */ /* 0x000fe200078f28ff */
[----:B------:R-:W-:Y:S01]  /*0cc0*/  IMAD.IADD R3, R228, 0x1, -R3 ;  /* 0x00000001e4037824 */ /* 0x000fe200078e0a03 */
[--C-:B------:R-:W-:Y:S02]  /*0cd0*/  SHF.R.S32.HI R5, RZ, 0x2, R4.reuse ;  /* 0x00000002ff057819 */ /* 0x100fe40000011404 */
[----:B------:R-:W-:Y:S02]  /*0ce0*/  SHF.R.S32.HI R6, RZ, 0x1f, R4 ;  /* 0x0000001fff067819 */ /* 0x000fe40000011404 */
[----:B------:R-:W-:-:S02]  /*0cf0*/  SHF.R.S32.HI R2, RZ, 0x5, R2 ;  /* 0x00000005ff027819 */ /* 0x000fc40000011402 */
[----:B------:R-:W-:Y:S02]  /*0d00*/  LEA.HI R6, R6, R5, RZ, 0x3 ;  /* 0x0000000506067211 */ /* 0x000fe400078f18ff */
[----:B------:R-:W-:Y:S02]  /*0d10*/  LEA.HI R9, R7, R10, RZ, 0x1 ;  /* 0x0000000a07097211 */ /* 0x000fe400078f08ff */
[----:B------:R-:W-:Y:S02]  /*0d20*/  LOP3.LUT R6, R6, 0xfffffff8, RZ, 0xc0, !PT ;  /* 0xfffffff806067812 */ /* 0x000fe400078ec0ff */
[----:B------:R-:W-:Y:S02]  /*0d30*/  LOP3.LUT R9, R9, 0x1ffffffe, RZ, 0xc0, !PT ;  /* 0x1ffffffe09097812 */ /* 0x000fe400078ec0ff */
[----:B------:R-:W-:Y:S01]  /*0d40*/  LOP3.LUT R4, R4, 0x7ffffffc, RZ, 0xc0, !PT ;  /* 0x7ffffffc04047812 */ /* 0x000fe200078ec0ff */
[----:B------:R-:W-:Y:S01]  /*0d50*/  IMAD.IADD R5, R5, 0x1, -R6 ;  /* 0x0000000105057824 */ /* 0x000fe200078e0a06 */
[----:B------:R-:W-:Y:S01]  /*0d60*/  LOP3.LUT R6, R7, 0x3fffff0, RZ, 0xc0, !PT ;  /* 0x03fffff007067812 */ /* 0x000fe200078ec0ff */
[----:B------:R-:W-:Y:S01]  /*0d70*/  IMAD.IADD R9, R10, 0x1, -R9 ;  /* 0x000000010a097824 */ /* 0x000fe200078e0a09 */
[----:B------:R-:W-:Y:S01]  /*0d80*/  SHF.R.S32.HI R7, RZ, 0x5, R8 ;  /* 0x00000005ff077819 */ /* 0x000fe20000011408 */
[----:B------:R-:W-:-:S02]  /*0d90*/  IMAD R2, R2, 0x10, R5 ;  /* 0x0000001002027824 */ /* 0x000fc400078e0205 */
[----:B------:R-:W-:Y:S02]  /*0da0*/  IMAD.IADD R6, R219, 0x1, -R6 ;  /* 0x00000001db067824 */ /* 0x000fe400078e0a06 */
[----:B------:R-:W-:Y:S01]  /*0db0*/  IMAD R220, R3, 0x40, R2 ;  /* 0x0000004003dc7824 */ /* 0x000fe200078e0202 */
[CC--:B------:R-:W-:Y:S01]  /*0dc0*/  LEA.HI R2, R0.reuse, R219.reuse, RZ, 0x2 ;  /* 0x000000db00027211 */ /* 0x0c0fe200078f10ff */
[C---:B------:R-:W-:Y:S01]  /*0dd0*/  IMAD R6, R7.reuse, 0x10, R6 ;  /* 0x0000001007067824 */ /* 0x040fe200078e0206 */
[----:B------:R-:W-:Y:S01]  /*0de0*/  LEA.HI R0, R0, R219, RZ, 0x3 ;  /* 0x000000db00007211 */ /* 0x000fe200078f18ff */
[----:B------:R-:W-:Y:S01]  /*0df0*/  IMAD.SHL.U32 R200, R7, 0x200, RZ ;  /* 0x0000020007c87824 */ /* 0x000fe200078e00ff */
[--C-:B------:R-:W-:Y:S01]  /*0e00*/  SHF.R.S32.HI R152, RZ, 0x2, R2.reuse ;  /* 0x00000002ff987819 */ /* 0x100fe20000011402 */
[----:B------:R-:W-:Y:S01]  /*0e10*/  IMAD R6, R6, 0x8, R9 ;  /* 0x0000000806067824 */ /* 0x000fe200078e0209 */
[----:B------:R-:W-:Y:S01]  /*0e20*/  SHF.R.S32.HI R3, RZ, 0x1f, R2 ;  /* 0x0000001fff037819 */ /* 0x000fe20000011402 */
[----:B------:R-:W-:Y:S01]  /*0e30*/  IMAD.IADD R4, R227, 0x1, -R4 ;  /* 0x00000001e3047824 */ /* 0x000fe200078e0a04 */
[----:B------:R-:W-:Y:S01]  /*0e40*/  LOP3.LUT R222, R2, 0xfffffffc, RZ, 0xc0, !PT ;  /* 0xfffffffc02de7812 */ /* 0x000fe200078ec0ff */
[----:B------:R-:W-:Y:S01]  /*0e50*/  VIADD R187, R152, 0x40 ;  /* 0x0000004098bb7836 */ /* 0x000fe20000000000 */
[----:B------:R-:W-:Y:S01]  /*0e60*/  LEA.HI R3, R3, R152, RZ, 0x3 ;  /* 0x0000009803037211 */ /* 0x000fe200078f18ff */
[----:B------:R-:W-:Y:S01]  /*0e70*/  IMAD.SHL.U32 R221, R4, 0x2, RZ ;  /* 0x0000000204dd7824 */ /* 0x000fe200078e00ff */
[----:B------:R-:W-:Y:S01]  /*0e80*/  SHF.R.S32.HI R218, RZ, 0x3, R0 ;  /* 0x00000003ffda7819 */ /* 0x000fe20000011400 */
[----:B------:R-:W-:Y:S01]  /*0e90*/  IMAD.IADD R222, R219, 0x1, -R222 ;  /* 0x00000001dbde7824 */ /* 0x000fe200078e0ade */
[----:B------:R-:W-:Y:S01]  /*0ea0*/  LOP3.LUT R3, R3, 0xfffffff8, RZ, 0xc0, !PT ;  /* 0xfffffff803037812 */ /* 0x000fe200078ec0ff */
[----:B------:R-:W-:Y:S01]  /*0eb0*/  IMAD.SHL.U32 R202, R187, 0x40, RZ ;  /* 0x00000040bbca7824 */ /* 0x000fe200078e00ff */
[----:B------:R-:W-:Y:S01]  /*0ec0*/  LOP3.LUT R224, R0, 0xfffffff8, RZ, 0xc0, !PT ;  /* 0xfffffff800e07812 */ /* 0x000fe200078ec0ff */
[C---:B------:R-:W-:Y:S01]  /*0ed0*/  IMAD.SHL.U32 R16, R222.reuse, 0x8, RZ ;  /* 0x00000008de107824 */ /* 0x040fe200078e00ff */
[----:B------:R-:W-:Y:S01]  /*0ee0*/  LEA.HI R0, R222, R222, RZ, 0x1 ;  /* 0x000000dede007211 */ /* 0x000fe200078f08ff */
[----:B------:R-:W-:Y:S01]  /*0ef0*/  IMAD.IADD R3, R152, 0x1, -R3 ;  /* 0x0000000198037824 */ /* 0x000fe200078e0a03 */
[----:B------:R-:W-:Y:S01]  /*0f00*/  SHF.R.S32.HI R2, RZ, 0x1f, R187 ;  /* 0x0000001fff027819 */ /* 0x000fe200000114bb */
[----:B------:R-:W-:Y:S01]  /*0f10*/  IMAD.IADD R224, R219, 0x1, -R224 ;  /* 0x00000001dbe07824 */ /* 0x000fe200078e0ae0 */
[----:B------:R-:W-:Y:S01]  /*0f20*/  LOP3.LUT R5, R0, 0x1ffffffe, RZ, 0xc0, !PT ;  /* 0x1ffffffe00057812 */ /* 0x000fe200078ec0ff */
[C---:B------:R-:W-:Y:S01]  /*0f30*/  IMAD.SHL.U32 R201, R3.reuse, 0x40, RZ ;  /* 0x0000004003c97824 */ /* 0x040fe200078e00ff */
[----:B------:R-:W-:Y:S01]  /*0f40*/  LOP3.LUT P0, RZ, R3, 0x4, RZ, 0xc0, !PT ;  /* 0x0000000403ff7812 */ /* 0x000fe2000780c0ff */
[----:B------:R-:W-:Y:S01]  /*0f50*/  IMAD.SHL.U32 R195, R224, 0x8, RZ ;  /* 0x00000008e0c37824 */ /* 0x000fe200078e00ff */
[----:B------:R-:W-:Y:S01]  /*0f60*/  LEA.HI R2, R2, R187, RZ, 0x3 ;  /* 0x000000bb02027211 */ /* 0x000fe200078f18ff */
[----:B------:R-:W-:Y:S01]  /*0f70*/  IMAD.SHL.U32 R22, R222, 0x4, RZ ;  /* 0x00000004de167824 */ /* 0x000fe200078e00ff */
[----:B------:R-:W-:Y:S01]  /*0f80*/  LOP3.LUT R201, R201, 0x1c0, RZ, 0xc0, !PT ;  /* 0x000001c0c9c97812 */ /* 0x000fe200078ec0ff */
[----:B------:R-:W-:Y:S01]  /*0f90*/  VIADD R18, R16, 0x20 ;  /* 0x0000002010127836 */ /* 0x000fe20000000000 */
[----:B------:R-:W-:Y:S01]  /*0fa0*/  LOP3.LUT R202, R202, 0x1c0, RZ, 0xc0, !PT ;  /* 0x000001c0caca7812 */ /* 0x000fe200078ec0ff */
[----:B------:R-:W-:Y:S01]  /*0fb0*/  IMAD.SHL.U32 R2, R2, 0x40, RZ ;  /* 0x0000004002027824 */ /* 0x000fe200078e00ff */
[----:B------:R-:W-:Y:S01]  /*0fc0*/  LOP3.LUT R0, R201, 0x18, R16, 0xf8, !PT ;  /* 0x00000018c9007812 */ /* 0x000fe200078ef810 */
[C---:B------:R-:W-:Y:S01]  /*0fd0*/  VIADD R166, R16.reuse, 0x40 ;  /* 0x0000004010a67836 */ /* 0x040fe20000000000 */
[----:B------:R-:W-:Y:S01]  /*0fe0*/  SHF.R.U32.HI R203, RZ, 0x3, R201 ;  /* 0x00000003ffcb7819 */ /* 0x000fe200000116c9 */
[C---:B------:R-:W-:Y:S01]  /*0ff0*/  VIADD R164, R16.reuse, 0x60 ;  /* 0x0000006010a47836 */ /* 0x040fe20000000000 */
[----:B------:R-:W-:Y:S01]  /*1000*/  SHF.R.U32.HI R206, RZ, 0x3, R202 ;  /* 0x00000003ffce7819 */ /* 0x000fe200000116ca */
[----:B------:R-:W-:Y:S01]  /*1010*/  VIADD R186, R16, 0x80 ;  /* 0x0000008010ba7836 */ /* 0x000fe20000000000 */
[----:B------:R-:W-:Y:S01]  /*1020*/  LOP3.LUT R225, R0, R203, RZ, 0x3c, !PT ;  /* 0x000000cb00e17212 */ /* 0x000fe200078e3cff */
[----:B------:R-:W-:Y:S01]  /*1030*/  IMAD.SHL.U32 R0, R6, 0x8, RZ ;  /* 0x0000000806007824 */ /* 0x000fe200078e00ff */
[----:B------:R-:W-:Y:S01]  /*1040*/  @P0 LOP3.LUT R11, R11, 0x100000, RZ, 0xfc, !PT ;  /* 0x001000000b0b0812 */ /* 0x000fe200078efcff */
[----:B------:R-:W-:Y:S01]  /*1050*/  VIADD R185, R16, 0xa0 ;  /* 0x000000a010b97836 */ /* 0x000fe20000000000 */
[----:B------:R-:W-:Y:S01]  /*1060*/  LOP3.LUT R3, R202, 0x38, R16, 0xf8, !PT ;  /* 0x00000038ca037812 */ /* 0x000fe200078ef810 */
[----:B------:R-:W-:Y:S01]  /*1070*/  VIADD R184, R16, 0xc0 ;  /* 0x000000c010b87836 */ /* 0x000fe20000000000 */
[----:B------:R0:W-:Y:S01]  /*1080*/  STL [R1+0x408], R0 ;  /* 0x0004080001007387 */ /* 0x0001e20000100800 */
[----:B------:R-:W-:Y:S01]  /*1090*/  LOP3.LUT R207, R2, 0xfffffe00, RZ, 0xc0, !PT ;  /* 0xfffffe0002cf7812 */ /* 0x000fe200078ec0ff */
[----:B------:R-:W-:Y:S01]  /*10a0*/  VIADD R167, R16, 0xe0 ;  /* 0x000000e010a77836 */ /* 0x000fe20000000000 */
[----:B------:R-:W-:Y:S01]  /*10b0*/  SEL R208, R208, 0xffffffe0, !P0 ;  /* 0xffffffe0d0d07807 */ /* 0x000fe20004000000 */
[----:B------:R0:W-:Y:S01]  /*10c0*/  STL [R1+0x400], R11 ;  /* 0x0004000b01007387 */ /* 0x0001e20000100800 */
[----:B------:R-:W-:Y:S01]  /*10d0*/  VIADD R155, R22, 0x10 ;  /* 0x00000010169b7836 */ /* 0x000fe20000000000 */
[----:B------:R-:W-:Y:S01]  /*10e0*/  LOP3.LUT R3, R207, R3, R206, 0xf6, !PT ;  /* 0x00000003cf037212 */ /* 0x000fe200078ef6ce */
[----:B------:R-:W-:Y:S01]  /*10f0*/  VIADD R197, R195, 0x40 ;  /* 0x00000040c3c57836 */ /* 0x000fe20000000000 */
[----:B------:R-:W-:Y:S01]  /*1100*/  LOP3.LUT R209, R225, R200, RZ, 0xfc, !PT ;  /* 0x000000c8e1d17212 */ /* 0x000fe200078efcff */
        /* <DEDUP_REMOVED lines=8> */
[----:B------:R-:W-:Y:S01]  /*1190*/  IMAD.IADD R209, R208, 0x1, R209 ;  /* 0x00000001d0d17824 */ /* 0x000fe200078e02d1 */
[----:B------:R-:W-:Y:S01]  /*11a0*/  SHF.R.S32.HI R192, RZ, 0x1f, R164 ;  /* 0x0000001fffc07819 */ /* 0x000fe200000114a4 */
[----:B------:R-:W-:Y:S01]  /*11b0*/  IMAD R229, R5, 0x8, R220 ;  /* 0x0000000805e57824 */ /* 0x000fe200078e02dc */
[----:B------:R-:W-:-:S02]  /*11c0*/  SHF.R.S32.HI R191, RZ, 0x1f, R186 ;  /* 0x0000001fffbf7819 */ /* 0x000fc400000114ba */
[----:B------:R-:W-:Y:S02]  /*11d0*/  SHF.R.S32.HI R190, RZ, 0x1f, R185 ;  /* 0x0000001fffbe7819 */ /* 0x000fe400000114b9 */
[----:B------:R-:W-:Y:S02]  /*11e0*/  SHF.R.S32.HI R189, RZ, 0x1f, R184 ;  /* 0x0000001fffbd7819 */ /* 0x000fe400000114b8 */
[----:B------:R-:W-:Y:S02]  /*11f0*/  SHF.R.S32.HI R188, RZ, 0x1f, R167 ;  /* 0x0000001fffbc7819 */ /* 0x000fe400000114a7 */
[----:B------:R-:W-:Y:S02]  /*1200*/  SHF.R.S32.HI R223, RZ, 0x1f, R155 ;  /* 0x0000001fffdf7819 */ /* 0x000fe4000001149b */
[----:B------:R-:W-:Y:S02]  /*1210*/  SHF.R.S32.HI R216, RZ, 0x1f, R197 ;  /* 0x0000001fffd87819 */ /* 0x000fe400000114c5 */
[----:B------:R-:W-:-:S02]  /*1220*/  SHF.R.S32.HI R215, RZ, 0x1f, R196 ;  /* 0x0000001fffd77819 */ /* 0x000fc400000114c4 */
[----:B0-----:R-:W-:-:S07]  /*1230*/  SHF.R.S32.HI R214, RZ, 0x1f, R198 ;  /* 0x0000001fffd67819 */ /* 0x001fce00000114c6 */
.L_x_12092:
[----:B------:R-:W-:Y:S05]  /*1240*/  YIELD ;  /* 0x0000000000007946 */ /* 0x000fea0003800000 */
[----:B------:R-:W-:Y:S01]  /*1250*/  ULDC.64 UR4, c[0x0][0xa28] ;  /* 0x00028a0000047ab9 */ /* 0x000fe20000000a00 */
[----:B0---4-:R-:W0:Y:S01]  /*1260*/  LDC.64 R4, c[0x0][0xa08] ;  /* 0x00028200ff047b82 */ /* 0x011e220000000a00 */
[----:B------:R-:W-:Y:S01]  /*1270*/  ISETP.NE.U32.AND P1, PT, RZ, UR4, PT ;  /* 0x00000004ff007c0c */ /* 0x000fe2000bf25070 */
[----:B------:R-:W-:Y:S02]  /*1280*/  IMAD.MOV.U32 R11, RZ, RZ, RZ ;  /* 0x000000ffff0b7224 */ /* 0x000fe400078e00ff */
[----:B------:R-:W-:Y:S01]  /*1290*/  IMAD.MOV.U32 R49, RZ, RZ, RZ ;  /* 0x000000ffff317224 */ /* 0x000fe200078e00ff */
[----:B------:R-:W-:Y:S01]  /*12a0*/  ISETP.NE.AND.EX P1, PT, RZ, UR5, PT, P1 ;  /* 0x00000005ff007c0c */ /* 0x000fe2000bf25310 */
[----:B------:R-:W-:-:S02]  /*12b0*/  ULDC.64 UR4, c[0x0][0xa18] ;  /* 0x0002860000047ab9 */ /* 0x000fc40000000a00 */
[----:B------:R-:W-:-:S04]  /*12c0*/  ISETP.NE.U32.AND P2, PT, RZ, UR4, PT ;  /* 0x00000004ff007c0c */ /* 0x000fc8000bf45070 */
[----:B------:R-:W-:Y:S01]  /*12d0*/  ISETP.NE.AND.EX P2, PT, RZ, UR5, PT, P2 ;  /* 0x00000005ff007c0c */ /* 0x000fe2000bf45320 */
[----:B------:R-:W-:Y:S02]  /*12e0*/  ULDC.64 UR4, c[0x0][0xa08] ;  /* 0x0002820000047ab9 */ /* 0x000fe40000000a00 */
[----:B------:R-:W-:-:S03]  /*12f0*/  ISETP.NE.U32.AND P0, PT, RZ, UR4, PT ;  /* 0x00000004ff007c0c */ /* 0x000fc6000bf05070 */
[----:B-1----:R-:W1:Y:S01]  /*1300*/  @P1 LDC.64 R2, c[0x0][0xa28] ;  /* 0x00028a00ff021b82 */ /* 0x002e620000000a00 */
[----:B------:R-:W-:Y:S01]  /*1310*/  ISETP.NE.AND.EX P0, PT, RZ, UR5, PT, P0 ;  /* 0x00000005ff007c0c */ /* 0x000fe2000bf05300 */
[----:B0--3--:R-:W-:-:S06]  /*1320*/  IMAD.WIDE R8, R127, 0x4, R4 ;  /* 0x000000047f087825 */ /* 0x009fcc00078e0204 */
[----:B------:R-:W0:Y:S01]  /*1330*/  @P2 LDC.64 R6, c[0x0][0xa18] ;  /* 0x00028600ff062b82 */ /* 0x000e220000000a00 */
[----:B------:R-:W-:Y:S02]  /*1340*/  ULDC UR4, c[0x0][0x288] ;  /* 0x0000a20000047ab9 */ /* 0x000fe40000000800 */
[----:B------:R-:W-:Y:S01]  /*1350*/  IMAD.U32 R28, RZ, RZ, UR4 ;  /* 0x00000004ff1c7e24 */ /* 0x000fe2000f8e00ff */
[----:B------:R-:W-:Y:S02]  /*1360*/  ULDC.64 UR4, c[0x0][0x418] ;  /* 0x0001060000047ab9 */ /* 0x000fe40000000a00 */
[----:B--2---:R2:W5:Y:S01]  /*1370*/  @P0 LDG.E R49, desc[UR42][R8.64] ;  /* 0x0000002a08310981 */ /* 0x004562000c1e1900 */
[----:B-1----:R-:W-:-:S05]  /*1380*/  @P1 IMAD.WIDE R2, R127, 0x4, R2 ;  /* 0x000000047f021825 */ /* 0x002fca00078e0202 */
[----:B------:R2:W5:Y:S01]  /*1390*/  @P1 LDG.E R11, desc[UR42][R2.64] ;  /* 0x0000002a020b1981 */ /* 0x000562000c1e1900 */
[----:B0-----:R-:W-:-:S05]  /*13a0*/  @P2 IMAD.WIDE R4, R127, 0x4, R6 ;  /* 0x000000047f042825 */ /* 0x001fca00078e0206 */
        /* <DEDUP_REMOVED lines=8> */
[----:B------:R-:W-:Y:S02]  /*1430*/  IMAD.U32 R47, RZ, RZ, UR5 ;  /* 0x00000005ff2f7e24 */ /* 0x000fe4000f8e00ff */
[----:B------:R-:W-:Y:S01]  /*1440*/  IMAD.U32 R32, RZ, RZ, UR4 ;  /* 0x00000004ff207e24 */ /* 0x000fe2000f8e00ff */
        /* <DEDUP_REMOVED lines=10> */
.L_x_11861:
[----:B------:R-:W-:Y:S01]  /*14f0*/  ULDC.64 UR4, c[0x0][0xa20] ;  /* 0x0002880000047ab9 */ /* 0x000fe20000000a00 */
[----:B------:R-:W-:Y:S01]  /*1500*/  IMAD.MOV.U32 R211, RZ, RZ, R126 ;  /* 0x000000ffffd37224 */ /* 0x000fe200078e007e */
[----:B------:R-:W-:Y:S01]  /*1510*/  ISETP.NE.U32.AND P1, PT, RZ, UR4, PT ;  /* 0x00000004ff007c0c */ /* 0x000fe2000bf25070 */
[----:B------:R-:W-:-:S03]  /*1520*/  IMAD.MOV.U32 R212, RZ, RZ, R127 ;  /* 0x000000ffffd47224 */ /* 0x000fc600078e007f */
[----:B------:R-:W-:-:S13]  /*1530*/  ISETP.NE.AND.EX P1, PT, RZ, UR5, PT, P1 ;  /* 0x00000005ff007c0c */ /* 0x000fda000bf25310 */
[----:B------:R-:W-:Y:S05]  /*1540*/  @!P1 BRA `(.L_x_11862) ;  /* 0x0000000000109947 */ /* 0x000fea0003800000 */
[----:B------:R-:W0:Y:S02]  /*1550*/  LDC.64 R2, c[0x0][0xa20] ;  /* 0x00028800ff027b82 */ /* 0x000e240000000a00 */
[----:B0-----:R-:W-:-:S05]  /*1560*/  IMAD.WIDE R2, R127, 0x4, R2 ;  /* 0x000000047f027825 */ /* 0x001fca00078e0202 */
[----:B------:R0:W5:Y:S01]  /*1570*/  LDG.E R32, desc[UR42][R2.64] ;  /* 0x0000002a02207981 */ /* 0x000162000c1e1900 */
[----:B------:R-:W-:Y:S05]  /*1580*/  BRA `(.L_x_11863) ;  /* 0x0000000000107947 */ /* 0x000fea0003800000 */
.L_x_11862:
[----:B------:R-:W-:Y:S05]  /*1590*/  @!P0 BRA `(.L_x_11863) ;  /* 0x00000000000c8947 */ /* 0x000fea0003800000 */
[----:B------:R-:W2:Y:S04]  /*15a0*/  LDG.E R3, desc[UR42][R8.64] ;  /* 0x0000002a08037981 */ /* 0x000ea8000c1e1900 */
[----:B------:R-:W2:Y:S02]  /*15b0*/  LDG.E R32, desc[UR42][R8.64+0x4] ;  /* 0x0000042a08207981 */ /* 0x000ea4000c1e1900 */
[----:B--2---:R-:W-:-:S07]  /*15c0*/  IMAD.IADD R32, R32, 0x1, -R3 ;  /* 0x0000000120207824 */ /* 0x004fce00078e0a03 */
.L_x_11863:
[----:B------:R-:W-:Y:S01]  /*15d0*/  ULDC.64 UR4, c[0x0][0xa10] ;  /* 0x0002840000047ab9 */ /* 0x000fe20000000a00 */
[----:B------:R-:W1:Y:S01]  /*15e0*/  LDC R8, c[0x0][0x448] ;  /* 0x00011200ff087b82 */ /* 0x000e620000000800 */
[----:B------:R-:W-:-:S04]  /*15f0*/  ISETP.NE.U32.AND P0, PT, RZ, UR4, PT ;  /* 0x00000004ff007c0c */ /* 0x000fc8000bf05070 */
[----:B------:R-:W-:Y:S01]  /*1600*/  ISETP.NE.AND.EX P0, PT, RZ, UR5, PT, P0 ;  /* 0x00000005ff007c0c */ /* 0x000fe2000bf05300 */
[----:B------:R-:W-:Y:S02]  /*1610*/  ULDC.64 UR4, c[0x0][0xa30] ;  /* 0x00028c0000047ab9 */ /* 0x000fe40000000a00 */
[----:B------:R-:W-:Y:S01]  /*1620*/  ISETP.NE.U32.AND P1, PT, RZ, UR4, PT ;  /* 0x00000004ff007c0c */ /* 0x000fe2000bf25070 */
[----:B0----5:R-:W-:Y:S01]  /*1630*/  IMAD.MOV.U32 R2, RZ, RZ, R32 ;  /* 0x000000ffff027224 */ /* 0x021fe200078e0020 */
[----:B------:R-:W0:Y:S02]  /*1640*/  LDC.64 R12, c[0x0][0x9e0] ;  /* 0x00027800ff0c7b82 */ /* 0x000e240000000a00 */
[----:B------:R-:W-:-:S06]  /*1650*/  ISETP.NE.AND.EX P1, PT, RZ, UR5, PT, P1 ;  /* 0x00000005ff007c0c */ /* 0x000fcc000bf25310 */
[----:B------:R-:W2:Y:S08]  /*1660*/  @P0 LDC.64 R4, c[0x0][0xa10] ;  /* 0x00028400ff040b82 */ /* 0x000eb00000000a00 */
[----:B------:R-:W3:Y:S01]  /*1670*/  @P1 LDC.64 R6, c[0x0][0xa30] ;  /* 0x00028c00ff061b82 */ /* 0x000ee20000000a00 */
[----:B--2---:R-:W-:-:S05]  /*1680*/  @P0 IMAD.WIDE R4, R127, 0x4, R4 ;  /* 0x000000047f040825 */ /* 0x004fca00078e0204 */
[----:B------:R-:W2:Y:S04]  /*1690*/  @P0 LDG.E R0, desc[UR42][R4.64] ;  /* 0x0000002a04000981 */ /* 0x000ea8000c1e1900 */
[----:B------:R-:W2:Y:S01]  /*16a0*/  @P0 LDG.E R3, desc[UR42][R4.64+0x4] ;  /* 0x0000042a04030981 */ /* 0x000ea2000c1e1900 */
[----:B---3--:R-:W-:-:S05]  /*16b0*/  @P1 IMAD.WIDE R6, R127, 0x4, R6 ;  /* 0x000000047f061825 */ /* 0x008fca00078e0206 */
[----:B------:R3:W5:Y:S01]  /*16c0*/  @P1 LDG.E R2, desc[UR42][R6.64] ;  /* 0x0000002a06021981 */ /* 0x000762000c1e1900 */
[----:B-1----:R-:W-:Y:S01]  /*16d0*/  ISETP.NE.AND P1, PT, R8, 0x1, PT ;  /* 0x000000010800780c */ /* 0x002fe20003f25270 */
[----:B------:R-:W-:Y:S01]  /*16e0*/  IMAD.SHL.U32 R210, R125, 0x80, RZ ;  /* 0x000000807dd27824 */ /* 0x000fe200078e00ff */
[----:B0-----:R-:W-:Y:S01]  /*16f0*/  ISETP.GE.AND P2, PT, R13, 0x1, PT ;  /* 0x000000010d00780c */ /* 0x001fe20003f46270 */
[----:B------:R-:W-:-:S10]  /*1700*/  IMAD.IADD R10, R32, 0x1, -R11 ;  /* 0x00000001200a7824 */ /* 0x000fd400078e0a0b */
[----:B------:R-:W0:Y:S08]  /*1710*/  @P1 LDC R8, c[0x0][0x44c] ;  /* 0x00011300ff081b82 */ /* 0x000e300000000800 */
[----:B------:R-:W1:Y:S01]  /*1720*/  @P1 LDC R9, c[0x0][0x450] ;  /* 0x00011400ff091b82 */ /* 0x000e620000000800 */
[----:B--2---:R-:W-:Y:S02]  /*1730*/  @P0 IMAD.IADD R47, R3, 0x1, -R0 ;  /* 0x00000001032f0824 */ /* 0x004fe400078e0a00 */
[----:B------:R-:W-:-:S02]  /*1740*/  VIADD R3, R210, 0x7f ;  /* 0x0000007fd2037836 */ /* 0x000fc40000000000 */
[----:B------:R-:W-:Y:S02]  /*1750*/  IMAD.IADD R29, R10, 0x1, R47 ;  /* 0x000000010a1d7824 */ /* 0x000fe400078e022f */
[----:B0-----:R-:W-:-:S03]  /*1760*/  @P1 IMAD.HI.U32 R4, R3, R8, RZ ;  /* 0x0000000803041227 */ /* 0x001fc600078e00ff */
[C---:B------:R-:W-:Y:S01]  /*1770*/  IADD3 R204, R29.reuse, 0x1, -R28 ;  /* 0x000000011dcc7810 */ /* 0x040fe20007ffe81c */
[----:B------:R-:W-:Y:S01]  /*1780*/  VIADD R0, R29, 0x5f ;  /* 0x0000005f1d007836 */ /* 0x000fe20000000000 */
[----:B-1----:R-:W-:-:S03]  /*1790*/  @P1 SHF.R.U32.HI R3, RZ, R9, R4 ;  /* 0x00000009ff031219 */ /* 0x002fc60000011604 */
[----:B------:R-:W-:-:S04]  /*17a0*/  IMAD.HI R0, R0, 0x2aaaaaab, RZ ;  /* 0x2aaaaaab00007827 */ /* 0x000fc800078e02ff */
[----:B---3--:R-:W-:Y:S01]  /*17b0*/  IMAD.IADD R7, R204, 0x1, R3 ;  /* 0x00000001cc077824 */ /* 0x008fe200078e0203 */
[----:B------:R-:W-:-:S04]  /*17c0*/  SHF.R.U32.HI R165, RZ, 0x1f, R0 ;  /* 0x0000001fffa57819 */ /* 0x000fc80000011600 */
[----:B------:R-:W-:Y:S01]  /*17d0*/  LEA.HI.SX32 R165, R0, R165, 0x1c ;  /* 0x000000a500a57211 */ /* 0x000fe200078fe2ff */
        /* <DEDUP_REMOVED lines=13> */
.L_x_11866:
[----:B------:R-:W-:-:S13]  /*18b0*/  ISETP.NE.AND P0, PT, R13, 0x1, PT ;  /* 0x000000010d00780c */ /* 0x000fda0003f05270 */
[----:B------:R-:W0:Y:S02]  /*18c0*/  @P0 LDC.64 R4, c[0x0][0x9e8] ;  /* 0x00027a00ff040b82 */ /* 0x000e240000000a00 */
[----:B0-----:R-:W-:-:S05]  /*18d0*/  @P0 IMAD.HI.U32 R4, R3, R4, RZ ;  /* 0x0000000403040227 */ /* 0x001fca00078e00ff */
[----:B------:R-:W-:-:S07]  /*18e0*/  @P0 SHF.R.U32.HI R3, RZ, R5, R4 ;  /* 0x00000005ff030219 */ /* 0x000fce0000011604 */
.L_x_11867:
[----:B------:R-:W-:Y:S05]  /*18f0*/  BSYNC B0 ;  /* 0x0000000000007941 */ /* 0x000fea0003800000 */
.L_x_11865:
[----:B------:R-:W-:-:S05]  /*1900*/  IMAD R3, R3, R13, R13 ;  /* 0x0000000d03037224 */ /* 0x000fca00078e020d */
[----:B------:R-:W-:-:S07]  /*1910*/  VIMNMX R0, R0, R3, PT ;  /* 0x0000000300007248 */ /* 0x000fce0003fe0100 */
.L_x_11864:
        /* <DEDUP_REMOVED lines=20> */
.L_x_11870:
[----:B------:R-:W-:-:S13]  /*1a60*/  ISETP.NE.AND P0, PT, R13, 0x1, PT ;  /* 0x000000010d00780c */ /* 0x000fda0003f05270 */
[----:B------:R-:W0:Y:S02]  /*1a70*/  @P0 LDC.64 R6, c[0x0][0x9e8] ;  /* 0x00027a00ff060b82 */ /* 0x000e240000000a00 */
[----:B0-----:R-:W-:-:S05]  /*1a80*/  @P0 IMAD.HI.U32 R6, R3, R6, RZ ;  /* 0x0000000603060227 */ /* 0x001fca00078e00ff */
[----:B------:R-:W-:-:S07]  /*1a90*/  @P0 SHF.R.U32.HI R3, RZ, R7, R6 ;  /* 0x00000007ff030219 */ /* 0x000fce0000011606 */
.L_x_11871:
[----:B------:R-:W-:Y:S05]  /*1aa0*/  BSYNC B0 ;  /* 0x0000000000007941 */ /* 0x000fea0003800000 */
.L_x_11869:
[----:B------:R-:W-:-:S05]  /*1ab0*/  IMAD R3, R3, R13, RZ ;  /* 0x0000000d03037224 */ /* 0x000fca00078e02ff */
[----:B------:R-:W-:-:S07]  /*1ac0*/  VIMNMX R4, R4, R3, !PT ;  /* 0x0000000304047248 */ /* 0x000fce0007fe0100 */
.L_x_11868:
        /* <DEDUP_REMOVED lines=44> */
.L_x_11874:
[----:B------:R-:W-:Y:S05]  /*1d90*/  BSYNC B6 ;  /* 0x0000000000067941 */ /* 0x000fea0003800000 */
.L_x_11873:
        /* <DEDUP_REMOVED lines=20> */
.L_x_11876:
[----:B------:R-:W-:Y:S05]  /*1ee0*/  BSYNC B6 ;  /* 0x0000000000067941 */ /* 0x000fea0003800000 */
.L_x_11875:
[----:B------:R-:W-:Y:S01]  /*1ef0*/  ULDC.64 UR4, c[0x0][0x9f8] ;  /* 0x00027e0000047ab9 */ /* 0x000fe20000000a00 */
[----:B------:R-:W-:Y:S01]  /*1f00*/  IMAD.MOV.U32 R0, RZ, RZ, R127 ;  /* 0x000000ffff007224 */ /* 0x000fe200078e007f */
[----:B------:R-:W-:Y:S01]  /*1f10*/  ISETP.NE.U32.AND P0, PT, RZ, UR4, PT ;  /* 0x00000004ff007c0c */ /* 0x000fe2000bf05070 */
[----:B------:R-:W-:Y:S01]  /*1f20*/  ULDC UR8, c[0x0][0x320] ;  /* 0x0000c80000087ab9 */ /* 0x000fe20000000800 */
[----:B------:R-:W0:Y:S01]  /*1f30*/  LDC R33, c[0x0][0x3f4] ;  /* 0x0000fd00ff217b82 */ /* 0x000e220000000800 */
[----:B------:R-:W-:Y:S01]  /*1f40*/  SHF.R.S32.HI R3, RZ, 0x1f, R152 ;  /* 0x0000001fff037819 */ /* 0x000fe20000011498 */
[----:B------:R-:W-:Y:S01]  /*1f50*/  ULDC.64 UR6, c[0x0][0x408] ;  /* 0x0001020000067ab9 */ /* 0x000fe20000000a00 */
[----:B------:R-:W-:Y:S01]  /*1f60*/  ISETP.NE.AND.EX P0, PT, RZ, UR5, PT, P0 ;  /* 0x00000005ff007c0c */ /* 0x000fe2000bf05300 */
[----:B------:R-:W1:Y:S01]  /*1f70*/  S2R R34, SR_TID.X ;  /* 0x0000000000227919 */ /* 0x000e620000002100 */
[----:B------:R-:W-:Y:S01]  /*1f80*/  ISETP.GE.AND P1, PT, R18, UR8, PT ;  /* 0x0000000812007c0c */ /* 0x000fe2000bf26270 */
[----:B------:R-:W-:-:S10]  /*1f90*/  ULDC.64 UR4, c[0x0][0x3f8] ;  /* 0x0000fe0000047ab9 */ /* 0x000fd40000000a00 */
[----:B------:R-:W2:Y:S02]  /*1fa0*/  @P0 LDC.64 R4, c[0x0][0x9f8] ;  /* 0x00027e00ff040b82 */ /* 0x000ea40000000a00 */
[----:B--2---:R-:W-:-:S05]  /*1fb0*/  @P0 IMAD.WIDE R4, R127, 0x4, R4 ;  /* 0x000000047f040825 */ /* 0x004fca00078e0204 */
[----:B------:R2:W3:Y:S01]  /*1fc0*/  @P0 LDG.E R0, desc[UR42][R4.64] ;  /* 0x0000002a04000981 */ /* 0x0004e2000c1e1900 */
[----:B------:R-:W-:Y:S01]  /*1fd0*/  SEL R8, RZ, 0xffffffff, P1 ;  /* 0xffffffffff087807 */ /* 0x000fe20000800000 */
[C---:B------:R-:W-:Y:S01]  /*1fe0*/  IMAD R7, R3.reuse, UR4, RZ ;  /* 0x0000000403077c24 */ /* 0x040fe2000f8e02ff */
[----:B------:R-:W-:Y:S01]  /*1ff0*/  ISETP.GE.AND P0, PT, R16, UR8, PT ;  /* 0x0000000810007c0c */ /* 0x000fe2000bf06270 */
[----:B------:R-:W-:Y:S01]  /*2000*/  IMAD R9, R3, UR6, RZ ;  /* 0x0000000603097c24 */ /* 0x000fe2000f8e02ff */
[----:B------:R-:W-:Y:S01]  /*2010*/  SHF.R.S32.HI R23, RZ, 0x1f, R22 ;  /* 0x0000001fff177819 */ /* 0x000fe20000011416 */
[C---:B------:R-:W-:Y:S01]  /*2020*/  IMAD R11, R152.reuse, UR5, R7 ;  /* 0x00000005980b7c24 */ /* 0x040fe2000f8e0207 */
[----:B-1----:R-:W-:Y:S01]  /*2030*/  SHF.R.U32.HI R34, RZ, 0x7, R34 ;  /* 0x00000007ff227819 */ /* 0x002fe20000011622 */
[----:B------:R-:W-:Y:S01]  /*2040*/  IMAD R13, R152, UR7, R9 ;  /* 0x00000007980d7c24 */ /* 0x000fe2000f8e0209 */
[----:B-----5:R-:W-:Y:S01]  /*2050*/  SHF.R.S32.HI R48, RZ, 0x1f, R2 ;  /* 0x0000001fff307819 */ /* 0x020fe20000011402 */
[----:B--2---:R-:W-:Y:S01]  /*2060*/  IMAD.SHL.U32 R5, R8, 0x2, RZ ;  /* 0x0000000208057824 */ /* 0x004fe200078e00ff */
[----:B------:R-:W-:Y:S01]  /*2070*/  SEL R4, RZ, 0x1, P0 ;  /* 0x00000001ff047807 */ /* 0x000fe20000000000 */
[----:B------:R-:W-:Y:S01]  /*2080*/  IMAD.WIDE.U32 R6, R152, UR4, R22 ;  /* 0x0000000498067c25 */ /* 0x000fe2000f8e0016 */
[----:B------:R-:W-:-:S02]  /*2090*/  ISETP.NE.AND P6, PT, R34, 0x1, PT ;  /* 0x000000012200780c */ /* 0x000fc40003fc5270 */
[----:B------:R-:W-:Y:S01]  /*20a0*/  LOP3.LUT R10, R5, 0x2, R4, 0xe2, !PT ;  /* 0x00000002050a7812 */ /* 0x000fe200078ee204 */
[----:B------:R-:W-:Y:S01]  /*20b0*/  IMAD.WIDE.U32 R8, R152, UR4, R16 ;  /* 0x0000000498087c25 */ /* 0x000fe2000f8e0010 */
[----:B------:R-:W-:Y:S02]  /*20c0*/  ISETP.GE.AND P0, PT, R166, UR8, PT ;  /* 0x00000008a6007c0c */ /* 0x000fe4000bf06270 */
[----:B------:R-:W-:Y:S01]  /*20d0*/  ISETP.GE.AND P1, PT, R164, UR8, PT ;  /* 0x00000008a4007c0c */ /* 0x000fe2000bf26270 */
[----:B------:R-:W-:Y:S01]  /*20e0*/  IMAD.WIDE.U32 R4, R152, UR6, R22 ;  /* 0x0000000698047c25 */ /* 0x000fe2000f8e0016 */
[----:B------:R-:W-:Y:S02]  /*20f0*/  ISETP.GE.AND P3, PT, R185, UR8, PT ;  /* 0x00000008b9007c0c */ /* 0x000fe4000bf66270 */
[----:B------:R-:W-:Y:S01]  /*2100*/  SEL R12, RZ, 0x8, P1 ;  /* 0x00000008ff0c7807 */ /* 0x000fe20000800000 */
[----:B------:R-:W-:Y:S01]  /*2110*/  IMAD.IADD R7, R7, 0x1, R11 ;  /* 0x0000000107077824 */ /* 0x000fe200078e020b */
[----:B------:R-:W-:Y:S01]  /*2120*/  ISETP.GE.AND P1, PT, R184, UR8, PT ;  /* 0x00000008b8007c0c */ /* 0x000fe2000bf26270 */
[----:B------:R-:W-:Y:S01]  /*2130*/  IMAD.IADD R9, R11, 0x1, R9 ;  /* 0x000000010b097824 */ /* 0x000fe200078e0209 */
[----:B------:R-:W-:Y:S01]  /*2140*/  SEL R11, RZ, 0x4, P0 ;  /* 0x00000004ff0b7807 */ /* 0x000fe20000000000 */
[----:B------:R-:W-:Y:S01]  /*2150*/  IMAD.IADD R5, R5, 0x1, R13 ;  /* 0x0000000105057824 */ /* 0x000fe200078e020d */
[----:B------:R-:W-:Y:S01]  /*2160*/  ISETP.GE.AND P0, PT, R186, UR8, PT ;  /* 0x00000008ba007c0c */ /* 0x000fe2000bf06270 */
[C---:B------:R-:W-:Y:S01]  /*2170*/  IMAD R15, R48.reuse, UR6, RZ ;  /* 0x00000006300f7c24 */ /* 0x040fe2000f8e02ff */
[----:B------:R-:W-:Y:S01]  /*2180*/  ISETP.GE.AND P2, PT, R167, UR8, PT ;  /* 0x00000008a7007c0c */ /* 0x000fe2000bf46270 */
[----:B------:R-:W-:Y:S01]  /*2190*/  IMAD R13, R48, UR4, RZ ;  /* 0x00000004300d7c24 */ /* 0x000fe2000f8e02ff */
[----:B------:R-:W-:Y:S01]  /*21a0*/  LOP3.LUT R10, R12, R10, R11, 0xfe, !PT ;  /* 0x0000000a0c0a7212 */ /* 0x000fe200078efe0b */
[----:B------:R-:W-:Y:S01]  /*21b0*/  IMAD.WIDE.U32 R20, R2, UR6, R4 ;  /* 0x0000000602147c25 */ /* 0x000fe2000f8e0004 */
[----:B------:R-:W-:-:S02]  /*21c0*/  SEL R5, RZ, 0x10, P0 ;  /* 0x00000010ff057807 */ /* 0x000fc40000000000 */
[----:B0-----:R-:W-:Y:S01]  /*21d0*/  ISETP.GE.AND P0, PT, R16, R33, PT ;  /* 0x000000211000720c */ /* 0x001fe20003f06270 */
[C---:B------:R-:W-:Y:S01]  /*21e0*/  IMAD R15, R2.reuse, UR7, R15 ;  /* 0x00000007020f7c24 */ /* 0x040fe2000f8e020f */
[----:B------:R-:W-:Y:S01]  /*21f0*/  SEL R4, RZ, 0x20, P3 ;  /* 0x00000020ff047807 */ /* 0x000fe20001800000 */
[C---:B------:R-:W-:Y:S01]  /*2200*/  IMAD R13, R2.reuse, UR5, R13 ;  /* 0x00000005020d7c24 */ /* 0x040fe2000f8e020d */
[----:B------:R-:W-:Y:S01]  /*2210*/  SEL R50, RZ, 0x7fff80, P2 ;  /* 0x007fff80ff327807 */ /* 0x000fe20001000000 */
[----:B------:R-:W-:Y:S01]  /*2220*/  IMAD.WIDE.U32 R24, R2, UR4, R6 ;  /* 0x0000000402187c25 */ /* 0x000fe2000f8e0006 */
[----:B------:R-:W-:Y:S02]  /*2230*/  SEL R7, R33, RZ, P0 ;  /* 0x000000ff21077207 */ /* 0x000fe40000000000 */
[----:B------:R-:W-:Y:S01]  /*2240*/  LOP3.LUT R4, R4, R10, R5, 0xfe, !PT ;  /* 0x0000000a04047212 */ /* 0x000fe200078efe05 */
[----:B------:R-:W-:Y:S01]  /*2250*/  IMAD.WIDE.U32 R30, R2, UR4, R8 ;  /* 0x00000004021e7c25 */ /* 0x000fe2000f8e0008 */
[----:B------:R-:W-:Y:S05]  /*2260*/  @!P6 WARPSYNC.ALL ;  /* 0x000000000000e948 */ /* 0x000fea0003800000 */
[----:B------:R-:W-:Y:S01]  /*2270*/  ULDC UR4, c[0x0][0x2f4] ;  /* 0x0000bd0000047ab9 */ /* 0x000fe20000000800 */
[----:B------:R-:W-:Y:S01]  /*2280*/  IMAD.IADD R7, R16, 0x1, R7 ;  /* 0x0000000110077824 */ /* 0x000fe200078e0207 */
[----:B------:R-:W-:Y:S01]  /*2290*/  ISETP.GE.AND P3, PT, R18, UR4, PT ;  /* 0x0000000412007c0c */ /* 0x000fe2000bf66270 */
[----:B------:R-:W-:Y:S01]  /*22a0*/  IMAD.U32 R55, RZ, RZ, UR36 ;  /* 0x00000024ff377e24 */ /* 0x000fe2000f8e00ff */
[----:B------:R-:W-:Y:S01]  /*22b0*/  SEL R5, RZ, 0x40, P1 ;  /* 0x00000040ff057807 */ /* 0x000fe20000800000 */
[----:B------:R-:W-:Y:S01]  /*22c0*/  IMAD.IADD R49, R49, 0x1, R32 ;  /* 0x0000000131317824 */ /* 0x000fe200078e0220 */
[----:B------:R-:W-:Y:S01]  /*22d0*/  SEL R6, RZ, 0xffffffff, P3 ;  /* 0xffffffffff067807 */ /* 0x000fe20001800000 */
[----:B------:R-:W-:Y:S01]  /*22e0*/  IMAD.IADD R53, R200, 0x1, R225 ;  /* 0x00000001c8357824 */ /* 0x000fe200078e02e1 */
[----:B------:R-:W-:Y:S01]  /*22f0*/  LOP3.LUT R50, R50, R4, R5, 0xfe, !PT ;  /* 0x0000000432327212 */ /* 0x000fe200078efe05 */
[----:B------:R-:W-:Y:S01]  /*2300*/  IMAD R54, R222, 0x40, R152 ;  /* 0x00000040de367824 */ /* 0x000fe200078e0298 */
[----:B------:R-:W-:Y:S01]  /*2310*/  ISETP.GE.AND P1, PT, R16, UR4, PT ;  /* 0x0000000410007c0c */ /* 0x000fe2000bf26270 */
[----:B------:R-:W-:Y:S01]  /*2320*/  IMAD.SHL.U32 R8, R6, 0x2, RZ ;  /* 0x0000000206087824 */ /* 0x000fe200078e00ff */
[----:B------:R-:W-:Y:S01]  /*2330*/  SHF.R.S32.HI R6, RZ, 0x1f, R7 ;  /* 0x0000001fff067819 */ /* 0x000fe20000011407 */
[----:B------:R-:W-:Y:S01]  /*2340*/  IMAD.IADD R56, R21, 0x1, R15 ;  /* 0x0000000115387824 */ /* 0x000fe200078e020f */
[----:B------:R-:W-:Y:S01]  /*2350*/  PRMT R71, R50, 0x8880, RZ ;  /* 0x0000888032477816 */ /* 0x000fe200000000ff */
[----:B------:R-:W-:Y:S01]  /*2360*/  IMAD.IADD R57, R25, 0x1, R13 ;  /* 0x0000000119397824 */ /* 0x000fe200078e020d */
[----:B------:R-:W-:Y:S01]  /*2370*/  LEA.HI R6, R6, R7, RZ, 0x3 ;  /* 0x0000000706067211 */ /* 0x000fe200078f18ff */
[----:B------:R-:W-:Y:S01]  /*2380*/  IMAD.IADD R58, R13, 0x1, R31 ;  /* 0x000000010d3a7824 */ /* 0x000fe200078e021f */
[----:B------:R-:W-:-:S02]  /*2390*/  PRMT R71, R71, 0x7710, RZ ;  /* 0x0000771047477816 */ /* 0x000fc400000000ff */
[--C-:B------:R-:W-:Y:S02]  /*23a0*/  LOP3.LUT R4, R201, 0x38, R6.reuse, 0xf8, !PT ;  /* 0x00000038c9047812 */ /* 0x100fe400078ef806 */
[----:B------:R-:W-:Y:S02]  /*23b0*/  LOP3.LUT R5, R202, 0x38, R6, 0xf8, !PT ;  /* 0x00000038ca057812 */ /* 0x000fe400078ef806 */
[----:B------:R-:W-:Y:S02]  /*23c0*/  LOP3.LUT R63, R4, R203, RZ, 0x3c, !PT ;  /* 0x000000cb043f7212 */ /* 0x000fe400078e3cff */
[----:B------:R-:W-:Y:S02]  /*23d0*/  LOP3.LUT R64, R5, R206, RZ, 0x3c, !PT ;  /* 0x000000ce05407212 */ /* 0x000fe400078e3cff */
[----:B------:R-:W-:Y:S01]  /*23e0*/  SEL R51, RZ, 0x1, P1 ;  /* 0x00000001ff337807 */ /* 0x000fe20000800000 */
[----:B------:R-:W-:Y:S01]  /*23f0*/  IMAD.IADD R63, R200, 0x1, R63 ;  /* 0x00000001c83f7824 */ /* 0x000fe200078e023f */
[----:B------:R-:W-:Y:S01]  /*2400*/  LOP3.LUT R61, R6, 0xfffffff8, RZ, 0xc0, !PT ;  /* 0xfffffff8063d7812 */ /* 0x000fe200078ec0ff */
[----:B------:R-:W-:Y:S01]  /*2410*/  IMAD.IADD R64, R207, 0x1, R64 ;  /* 0x00000001cf407824 */ /* 0x000fe200078e0240 */
[----:B------:R-:W-:-:S02]  /*2420*/  LOP3.LUT R65, R71, 0x1, RZ, 0xc0, !PT ;  /* 0x0000000147417812 */ /* 0x000fc400078ec0ff */
[C---:B------:R-:W-:Y:S02]  /*2430*/  LOP3.LUT R66, R71.reuse, 0x2, RZ, 0xc0, !PT ;  /* 0x0000000247427812 */ /* 0x040fe400078ec0ff */
[C---:B------:R-:W-:Y:S02]  /*2440*/  LOP3.LUT R67, R71.reuse, 0x4, RZ, 0xc0, !PT ;  /* 0x0000000447437812 */ /* 0x040fe400078ec0ff */
[C---:B------:R-:W-:Y:S02]  /*2450*/  LOP3.LUT R68, R71.reuse, 0x8, RZ, 0xc0, !PT ;  /* 0x0000000847447812 */ /* 0x040fe400078ec0ff */
[C---:B------:R-:W-:Y:S02]  /*2460*/  LOP3.LUT R69, R71.reuse, 0x10, RZ, 0xc0, !PT ;  /* 0x0000001047457812 */ /* 0x040fe400078ec0ff */
[----:B------:R-:W-:Y:S02]  /*2470*/  LOP3.LUT R70, R71, 0x20, RZ, 0xc0, !PT ;  /* 0x0000002047467812 */ /* 0x000fe400078ec0ff */
[----:B------:R-:W-:-:S02]  /*2480*/  LOP3.LUT R51, R8, 0x2, R51, 0xe2, !PT ;  /* 0x0000000208337812 */ /* 0x000fc400078ee233 */
[----:B------:R-:W-:Y:S02]  /*2490*/  SHF.R.S32.HI R52, RZ, 0x1f, R126 ;  /* 0x0000001fff347819 */ /* 0x000fe4000001147e */
[----:B------:R-:W-:Y:S02]  /*24a0*/  LOP3.LUT R55, R55, 0x1, RZ, 0xfc, !PT ;  /* 0x0000000137377812 */ /* 0x000fe400078efcff */
[----:B------:R-:W-:Y:S02]  /*24b0*/  SHF.R.S32.HI R60, RZ, 0x3, R6 ;  /* 0x00000003ff3c7819 */ /* 0x000fe40000011406 */
[----:B------:R-:W-:Y:S02]  /*24c0*/  SHF.R.S32.HI R62, RZ, 0x1f, R61 ;  /* 0x0000001fff3e7819 */ /* 0x000fe4000001143d */
[----:B------:R-:W-:Y:S02]  /*24d0*/  LOP3.LUT R71, R71, 0x40, RZ, 0xc0, !PT ;  /* 0x0000004047477812 */ /* 0x000fe400078ec0ff */
[----:B---3--:R-:W-:Y:S01]  /*24e0*/  SHF.R.S32.HI R59, RZ, 0x1f, R0 ;  /* 0x0000001fff3b7819 */ /* 0x008fe20000011400 */
[----:B------:R-:W-:Y:S06]  /*24f0*/  @!P6 BAR.SYNC.DEFER_BLOCKING 0x9, 0x100 ;  /* 0x024400000000eb1d */ /* 0x000fec0000010000 */
.L_x_11934:
        /* <DEDUP_REMOVED lines=41> */
[----:B------:R-:W0:Y:S01]  /*2790*/  LDC.64 R10, c[0x0][0x3f8] ;  /* 0x0000fe00ff0a7b82 */ /* 0x000e220000000a00 */
[----:B------:R-:W-:Y:S02]  /*27a0*/  ULDC.U8 UR6, c[0x0][0x410] ;  /* 0x0001040000067ab9 */ /* 0x000fe40000000000 */
[----:B------:R-:W-:Y:S01]  /*27b0*/  IMAD R6, R80, UR4, RZ ;  /* 0x0000000450067c24 */ /* 0x000fe2000f8e02ff */
[----:B------:R-:W-:Y:S01]  /*27c0*/  ISETP.NE.AND P2, PT, RZ, UR6, PT ;  /* 0x00000006ff007c0c */ /* 0x000fe2000bf45270 */
[----:B------:R-:W-:Y:S02]  /*27d0*/  IMAD R82, R45, -0x60, R47 ;  /* 0xffffffa02d527824 */ /* 0x000fe400078e022f */
[----:B------:R-:W-:Y:S01]  /*27e0*/  IMAD R7, R79, UR5, R6 ;  /* 0x000000054f077c24 */ /* 0x000fe2000f8e0206 */
[----:B------:R-:W1:Y:S01]  /*27f0*/  LDC.64 R12, c[0x0][0x408] ;  /* 0x00010200ff0c7b82 */ /* 0x000e620000000a00 */
[----:B------:R-:W-:Y:S01]  /*2800*/  ULDC.64 UR4, c[0x0][0x310] ;  /* 0x0000c40000047ab9 */ /* 0x000fe20000000a00 */
[----:B------:R-:W-:Y:S01]  /*2810*/  VIMNMX R82, R82, 0x60, PT ;  /* 0x0000006052527848 */ /* 0x000fe20003fe0100 */
[----:B------:R-:W-:-:S02]  /*2820*/  IMAD.IADD R5, R5, 0x1, R7 ;  /* 0x0000000105057824 */ /* 0x000fc400078e0207 */
        /* <DEDUP_REMOVED lines=8> */
[----:B------:R-:W-:Y:S01]  /*28b0*/  SHF.R.S32.HI R7, RZ, 0x1f, R45 ;  /* 0x0000001fff077819 */ /* 0x000fe2000001142d */
[----:B------:R-:W-:Y:S01]  /*28c0*/  ULDC.64 UR4, c[0x0][0x2e8] ;  /* 0x0000ba0000047ab9 */ /* 0x000fe20000000a00 */
[----:B0-----:R-:W-:Y:S01]  /*28d0*/  IMAD.WIDE.U32 R14, R45, R10, RZ ;  /* 0x0000000a2d0e7225 */ /* 0x001fe200078e00ff */
[----:B------:R-:W-:-:S03]  /*28e0*/  LEA R83, P3, R4, UR4, 0x1 ;  /* 0x0000000404537c11 */ /* 0x000fc6000f8608ff */
[C---:B------:R-:W-:Y:S02]  /*28f0*/  IMAD R6, R7.reuse, R10, RZ ;  /* 0x0000000a07067224 */ /* 0x040fe400078e02ff */
[-C--:B-1----:R-:W-:Y:S02]  /*2900*/  IMAD R8, R7, R12.reuse, RZ ;  /* 0x0000000c07087224 */ /* 0x082fe400078e02ff */
[----:B------:R-:W-:Y:S02]  /*2910*/  IMAD.IADD R5, R5, 0x1, R9 ;  /* 0x0000000105057824 */ /* 0x000fe400078e0209 */
[----:B------:R-:W-:-:S03]  /*2920*/  IMAD.WIDE.U32 R74, R45, R12, RZ ;  /* 0x0000000c2d4a7225 */ /* 0x000fc600078e00ff */
[----:B------:R-:W-:Y:S01]  /*2930*/  LEA.HI.X R84, R4, UR5, R5, 0x1, P3 ;  /* 0x0000000504547c11 */ /* 0x000fe200098f0c05 */
[C---:B------:R-:W-:Y:S02]  /*2940*/  IMAD R7, R45.reuse, R11, R6 ;  /* 0x0000000b2d077224 */ /* 0x040fe400078e0206 */
[----:B------:R-:W-:Y:S02]  /*2950*/  IMAD R9, R45, R13, R8 ;  /* 0x0000000d2d097224 */ /* 0x000fe400078e0208 */
        /* <DEDUP_REMOVED lines=11> */
[----:B------:R-:W-:Y:S01]  /*2a10*/  IMAD.MOV.U32 R4, RZ, RZ, R24 ;  /* 0x000000ffff047224 */ /* 0x000fe200078e0018 */
[----:B------:R-:W-:Y:S01]  /*2a20*/  ULDC.64 UR4, c[0x0][0x3e8] ;  /* 0x0000fa0000047ab9 */ /* 0x000fe20000000a00 */
[----:B------:R-:W-:Y:S01]  /*2a30*/  IMAD.MOV.U32 R5, RZ, RZ, R57 ;  /* 0x000000ffff057224 */ /* 0x000fe200078e0039 */
[----:B------:R-:W-:Y:S01]  /*2a40*/  ULDC.64 UR6, c[0x0][0x400] ;  /* 0x0001000000067ab9 */ /* 0x000fe20000000a00 */
[----:B------:R-:W-:Y:S01]  /*2a50*/  IMAD R35, R87, 0x60, RZ ;  /* 0x0000006057237824 */ /* 0x000fe200078e02ff */
[----:B------:R-:W-:Y:S01]  /*2a60*/  CS2R R42, SRZ ;  /* 0x00000000002a7805 */ /* 0x000fe2000001ff00 */
[----:B------:R-:W-:Y:S01]  /*2a70*/  IMAD.WIDE.U32 R6, R14, 0x60, R4 ;  /* 0x000000600e067825 */ /* 0x000fe200078e0004 */
[----:B------:R-:W-:-:S03]  /*2a80*/  CS2R R76, SRZ ;  /* 0x00000000004c7805 */ /* 0x000fc6000001ff00 */
[----:B------:R-:W-:Y:S02]  /*2a90*/  IMAD.MOV.U32 R4, RZ, RZ, R20 ;  /* 0x000000ffff047224 */ /* 0x000fe400078e0014 */
[----:B------:R-:W-:Y:S02]  /*2aa0*/  IMAD.MOV.U32 R5, RZ, RZ, R56 ;  /* 0x000000ffff057224 */ /* 0x000fe400078e0038 */
[----:B------:R-:W-:Y:S02]  /*2ab0*/  IMAD R37, R72, 0x60, RZ ;  /* 0x0000006048257824 */ /* 0x000fe400078e02ff */
[----:B------:R-:W-:Y:S01]  /*2ac0*/  IMAD.WIDE.U32 R32, R74, 0x60, R4 ;  /* 0x000000604a207825 */ /* 0x000fe200078e0004 */
[----:B------:R-:W-:-:S03]  /*2ad0*/  LEA R4, P3, R6, UR4, 0x1 ;  /* 0x0000000406047c11 */ /* 0x000fc6000f8608ff */
[----:B------:R-:W-:Y:S02]  /*2ae0*/  IMAD.IADD R5, R7, 0x1, R35 ;  /* 0x0000000107057824 */ /* 0x000fe400078e0223 */
[----:B------:R-:W-:-:S03]  /*2af0*/  IMAD.IADD R7, R33, 0x1, R37 ;  /* 0x0000000121077824 */ /* 0x000fc600078e0225 */
        /* <DEDUP_REMOVED lines=11> */
.L_x_11881:
[----:B------:R-:W-:Y:S05]  /*2bb0*/  BSYNC B1 ;  /* 0x0000000000017941 */ /* 0x000fea0003800000 */
.L_x_11880:
[----:B------:R-:W-:Y:S01]  /*2bc0*/  ISETP.GE.AND P4, PT, R187, R82, PT ;  /* 0x00000052bb00720c */ /* 0x000fe20003f86270 */
[----:B------:R-:W-:Y:S01]  /*2bd0*/  BSSY B1, `(.L_x_11882) ;  /* 0x0000023000017945 */ /* 0x000fe20003800000 */
[----:B------:R-:W-:Y:S02]  /*2be0*/  CS2R R34, SRZ ;  /* 0x0000000000227805 */ /* 0x000fe4000001ff00 */
[----:B------:R-:W-:Y:S01]  /*2bf0*/  CS2R R32, SRZ ;  /* 0x0000000000207805 */ /* 0x000fe2000001ff00 */
[----:B-----5:R-:W-:Y:S01]  /*2c00*/  IMAD.MOV.U32 R89, RZ, RZ, R38 ;  /* 0x000000ffff597224 */ /* 0x020fe200078e0026 */
[----:B------:R-:W-:Y:S01]  /*2c10*/  CS2R R36, SRZ ;  /* 0x0000000000247805 */ /* 0x000fe2000001ff00 */
[----:B------:R-:W-:-:S06]  /*2c20*/  IMAD.MOV.U32 R90, RZ, RZ, R39 ;  /* 0x000000ffff5a7224 */ /* 0x000fcc00078e0027 */
[----:B------:R-:W-:Y:S05]  /*2c30*/  @P4 BRA `(.L_x_11883) ;  /* 0x0000000000704947 */ /* 0x000fea0003800000 */
[C---:B0-----:R-:W-:Y:S01]  /*2c40*/  SHF.L.U64.HI R5, R10.reuse, 0x6, R11 ;  /* 0x000000060a057819 */ /* 0x041fe2000001020b */
[----:B------:R-:W-:Y:S01]  /*2c50*/  IMAD.SHL.U32 R4, R10, 0x40, RZ ;  /* 0x000000400a047824 */ /* 0x000fe200078e00ff */
[----:B------:R-:W-:Y:S01]  /*2c60*/  ULDC.64 UR4, c[0x0][0x3e8] ;  /* 0x0000fa0000047ab9 */ /* 0x000fe20000000a00 */
[----:B------:R-:W-:Y:S01]  /*2c70*/  IMAD R9, R87, 0x60, RZ ;  /* 0x0000006057097824 */ /* 0x000fe200078e02ff */
[----:B------:R-:W-:Y:S01]  /*2c80*/  CS2R R34, SRZ ;  /* 0x0000000000227805 */ /* 0x000fe2000001ff00 */
[----:B------:R-:W-:Y:S01]  /*2c90*/  IMAD.WIDE.U32 R4, R14, 0x60, R4 ;  /* 0x000000600e047825 */ /* 0x000fe200078e0004 */
[----:B------:R-:W-:-:S03]  /*2ca0*/  CS2R R36, SRZ ;  /* 0x0000000000247805 */ /* 0x000fc6000001ff00 */
[----:B------:R-:W-:Y:S01]  /*2cb0*/  IMAD R11, R72, 0x60, RZ ;  /* 0x00000060480b7824 */ /* 0x000fe200078e02ff */
[----:B------:R-:W-:Y:S01]  /*2cc0*/  IADD3 R6, P3, R24, R4, RZ ;  /* 0x0000000418067210 */ /* 0x000fe20007f7e0ff */
[----:B------:R-:W-:-:S03]  /*2cd0*/  IMAD.SHL.U32 R4, R12, 0x40, RZ ;  /* 0x000000400c047824 */ /* 0x000fc600078e00ff */
[----:B------:R-:W-:Y:S02]  /*2ce0*/  IADD3.X R9, R57, R9, R5, P3, !PT ;  /* 0x0000000939097210 */ /* 0x000fe40001ffe405 */
[----:B------:R-:W-:-:S03]  /*2cf0*/  SHF.L.U64.HI R5, R12, 0x6, R13 ;  /* 0x000000060c057819 */ /* 0x000fc6000001020d */
[----:B------:R-:W-:-:S03]  /*2d00*/  IMAD.WIDE.U32 R4, R74, 0x60, R4 ;  /* 0x000000604a047825 */ /* 0x000fc600078e0004 */
[----:B------:R-:W-:-:S04]  /*2d10*/  IADD3 R7, P3, R20, R4, RZ ;  /* 0x0000000414077210 */ /* 0x000fc80007f7e0ff */
[----:B------:R-:W-:Y:S02]  /*2d20*/  IADD3.X R8, R56, R11, R5, P3, !PT ;  /* 0x0000000b38087210 */ /* 0x000fe40001ffe405 */
        /* <DEDUP_REMOVED lines=13> */
.L_x_11883:
[----:B------:R-:W-:Y:S05]  /*2e00*/  BSYNC B1 ;  /* 0x0000000000017941 */ /* 0x000fea0003800000 */
.L_x_11882:
[----:B01----:R-:W-:Y:S01]  /*2e10*/  IMAD.MOV.U32 R4, RZ, RZ, R42 ;  /* 0x000000ffff047224 */ /* 0x003fe200078e002a */
[----:B------:R-:W-:Y:S01]  /*2e20*/  PRMT R74, R74, 0x5410, R89 ;  /* 0x000054104a4a7816 */ /* 0x000fe20000000059 */
[----:B------:R-:W-:Y:S01]  /*2e30*/  IMAD.MOV.U32 R5, RZ, RZ, R43 ;  /* 0x000000ffff057224 */ /* 0x000fe200078e002b */
[C---:B------:R-:W-:Y:S01]  /*2e40*/  PRMT R102, R90.reuse, 0x7610, R102 ;  /* 0x000076105a667816 */ /* 0x040fe20000000066 */
[----:B------:R-:W-:Y:S01]  /*2e50*/  IMAD.MOV.U32 R6, RZ, RZ, R76 ;  /* 0x000000ffff067224 */ /* 0x000fe200078e004c */
[----:B------:R-:W-:Y:S01]  /*2e60*/  PRMT R89, R89, 0x5410, R4 ;  /* 0x0000541059597816 */ /* 0x000fe20000000004 */
[----:B------:R-:W-:Y:S01]  /*2e70*/  IMAD.MOV.U32 R4, RZ, RZ, R40 ;  /* 0x000000ffff047224 */ /* 0x000fe200078e0028 */
[----:B------:R-:W-:Y:S01]  /*2e80*/  PRMT R90, R90, 0x5410, R5 ;  /* 0x000054105a5a7816 */ /* 0x000fe20000000005 */
[----:B------:R-:W-:Y:S01]  /*2e90*/  IMAD.MOV.U32 R5, RZ, RZ, R41 ;  /* 0x000000ffff057224 */ /* 0x000fe200078e0029 */
[----:B------:R-:W-:Y:S01]  /*2ea0*/  ISETP.NE.AND P3, PT, R55, 0x3, PT ;  /* 0x000000033700780c */ /* 0x000fe20003f65270 */
        /* <DEDUP_REMOVED lines=23> */
.L_x_11884:
[----:B------:R-:W-:Y:S01]  /*3020*/  IMAD R72, R19, 0x8, R148 ;  /* 0x0000000813487824 */ /* 0x000fe200078e0294 */
[----:B------:R-:W-:Y:S01]  /*3030*/  SHF.L.U32 R87, R154, 0x1f, RZ ;  /* 0x0000001f9a577819 */ /* 0x000fe200000006ff */
[----:B------:R-:W-:Y:S03]  /*3040*/  BSSY B1, `(.L_x_11885) ;  /* 0x0000003000017945 */ /* 0x000fe60003800000 */
[----:B------:R-:W0:Y:S02]  /*3050*/  SYNCS.PHASECHK.TRANS64.TRYWAIT P5, [R72+URZ+0x22890], R87 ;  /* 0x02289057480075a7 */ /* 0x000e2400080a017f */
[----:B0-----:R-:W-:Y:S05]  /*3060*/  @!P5 BRA `(.L_x_11886) ;  /* 0x000002680008d947 */ /* 0x001fea0003800000 */
.L_x_12229:
[----:B------:R-:W-:Y:S05]  /*3070*/  BSYNC B1 ;  /* 0x0000000000017941 */ /* 0x000fea0003800000 */
.L_x_11885:
[----:B------:R-:W-:-:S03]  /*3080*/  UMOV UR4, 0xffffffff ;  /* 0xffffffff00047882 */ /* 0x000fc60000000000 */
[----:B------:R-:W-:Y:S05]  /*3090*/  BRA.DIV UR4, `(.L_x_11887) ;  /* 0x0000026a04107947 */ /* 0x000fea000b800000 */
[----:B------:R1:W2:Y:S04]  /*30a0*/  SHFL.IDX PT, R75, R84, RZ, 0x1c1f ;  /* 0x001c1fff544b7589 */ /* 0x0002a800000e0000 */
[----:B------:R1:W3:Y:S02]  /*30b0*/  SHFL.IDX PT, R14, R83, RZ, 0x1c1f ;  /* 0x001c1fff530e7589 */ /* 0x0002e400000e0000 */
.L_x_12233:
        /* <DEDUP_REMOVED lines=12> */
[----:B------:R-:W-:Y:S01]  /*3180*/  SHF.R.U64 R98, R42, 0x10, R43 ;  /* 0x000000102a627819 */ /* 0x000fe2000000122b */
[----:B------:R-:W-:Y:S01]  /*3190*/  IMAD.U32 R12, R6, 0x10000, RZ ;  /* 0x00010000060c7824 */ /* 0x000fe200078e00ff */
[----:B------:R-:W-:Y:S02]  /*31a0*/  SHF.R.U32.HI R99, RZ, 0x10, R77 ;  /* 0x00000010ff637819 */ /* 0x000fe4000001164d */
[----:B------:R-:W-:Y:S02]  /*31b0*/  SHF.R.U32.HI R96, RZ, 0x10, R43 ;  /* 0x00000010ff607819 */ /* 0x000fe4000001162b */
[----:B------:R-:W-:Y:S02]  /*31c0*/  PRMT R97, R100, 0x5410, R97 ;  /* 0x0000541064617816 */ /* 0x000fe40000000061 */
        /* <DEDUP_REMOVED lines=16> */
[----:B------:R-:W-:Y:S01]  /*32d0*/  FMUL.FTZ R103, R13, R100 ;  /* 0x000000640d677220 */ /* 0x000fe20000410000 */
[----:B------:R-:W-:Y:S01]  /*32e0*/  LOP3.LUT R99, R99, 0xffff0000, RZ, 0xc0, !PT ;  /* 0xffff000063637812 */ /* 0x000fe200078ec0ff */
[----:B------:R-:W-:Y:S01]  /*32f0*/  FMUL.FTZ R13, R13, R96 ;  /* 0x000000600d0d7220 */ /* 0x000fe20000410000 */
[----:B------:R-:W-:Y:S01]  /*3300*/  LOP3.LUT R77, R77, 0xffff0000, RZ, 0xc0, !PT ;  /* 0xffff00004d4d7812 */ /* 0x000fe200078ec0ff */
[----:B------:R-:W-:Y:S02]  /*3310*/  IMAD.U32 R43, R43, 0x10000, RZ ;  /* 0x000100002b2b7824 */ /* 0x000fe400078e00ff */
[C---:B------:R-:W-:Y:S01]  /*3320*/  FFMA.FTZ R101, R6.reuse, R76, -R101 ;  /* 0x0000004c06657223 */ /* 0x040fe20000010865 */
[----:B------:R-:W-:Y:S01]  /*3330*/  FFMA.FTZ R98, R6, R98, R7 ;  /* 0x0000006206627223 */ /* 0x000fe20000010007 */
[----:B------:R-:W-:Y:S01]  /*3340*/  FFMA.FTZ R103, R12, R96, -R103 ;  /* 0x000000600c677223 */ /* 0x000fe20000010867 */
[----:B------:R-:W-:Y:S01]  /*3350*/  FMUL.FTZ R6, R4, R97 ;  /* 0x0000006104067220 */ /* 0x000fe20000410000 */
        /* <DEDUP_REMOVED lines=14> */
.L_x_11893:
[----:B------:R-:W-:Y:S05]  /*3440*/  BSYNC B3 ;  /* 0x0000000000037941 */ /* 0x000fea0003800000 */
.L_x_11892:
[----:B0-----:R4:W-:Y:S02]  /*3450*/  ST.E.128 desc[UR42][R10.64], R4 ;  /* 0x000000040a007985 */ /* 0x0019e4000c101d2a */
.L_x_11891:
[----:B------:R-:W-:Y:S05]  /*3460*/  BSYNC B2 ;  /* 0x0000000000027941 */ /* 0x000fea0003800000 */
.L_x_11890:
[----:B------:R-:W-:-:S13]  /*3470*/  LOP3.LUT P2, RZ, R51, 0x2, RZ, 0xc0, !PT ;  /* 0x0000000233ff7812 */ /* 0x000fda000784c0ff */
[----:B------:R-:W-:Y:S05]  /*3480*/  @!P2 BRA `(.L_x_11889) ;  /* 0x0000000000d8a947 */ /* 0x000fea0003800000 */
        /* <DEDUP_REMOVED lines=28> */
[----:B------:R-:W-:Y:S01]  /*3650*/  LOP3.LUT R40, R40, 0xffff0000, RZ, 0xc0, !PT ;  /* 0xffff000028287812 */ /* 0x000fe200078ec0ff */
[C---:B------:R-:W-:Y:S01]  /*3660*/  FMUL.FTZ R7, R13.reuse, R76 ;  /* 0x0000004c0d077220 */ /* 0x040fe20000410000 */
[----:B------:R-:W-:Y:S01]  /*3670*/  FMUL.FTZ R13, R13, R41 ;  /* 0x000000290d0d7220 */ /* 0x000fe20000410000 */
[----:B------:R-:W-:-:S02]  /*3680*/  IMAD.U32 R6, R5, 0x10000, RZ ;  /* 0x0001000005067824 */ /* 0x000fc400078e00ff */
[----:B------:R-:W-:Y:S02]  /*3690*/  IMAD.U32 R5, R4, 0x10000, RZ ;  /* 0x0001000004057824 */ /* 0x000fe400078e00ff */
[----:B------:R-:W-:Y:S01]  /*36a0*/  FFMA.FTZ R41, R12, R41, -R7 ;  /* 0x000000290c297223 */ /* 0x000fe20000010807 */
[----:B------:R-:W-:Y:S01]  /*36b0*/  LOP3.LUT R4, R4, 0xffff0000, RZ, 0xc0, !PT ;  /* 0xffff000004047812 */ /* 0x000fe200078ec0ff */
[----:B------:R-:W-:Y:S01]  /*36c0*/  FFMA.FTZ R12, R12, R76, R13 ;  /* 0x0000004c0c0c7223 */ /* 0x000fe2000001000d */
        /* <DEDUP_REMOVED lines=16> */
.L_x_11895:
[----:B------:R-:W-:Y:S05]  /*37d0*/  BSYNC B2 ;  /* 0x0000000000027941 */ /* 0x000fea0003800000 */
.L_x_11894:
[----:B0-----:R0:W-:Y:S02]  /*37e0*/  ST.E.128 desc[UR42][R10.64], R4 ;  /* 0x000000040a007985 */ /* 0x0011e4000c101d2a */
.L_x_11889:
[----:B------:R-:W-:Y:S05]  /*37f0*/  BSYNC B1 ;  /* 0x0000000000017941 */ /* 0x000fea0003800000 */
.L_x_11888:
[----:B------:R-:W-:-:S03]  /*3800*/  UMOV UR4, 0xffffffff ;  /* 0xffffffff00047882 */ /* 0x000fc60000000000 */
[----:B------:R-:W-:Y:S05]  /*3810*/  BRA.DIV UR4, `(.L_x_11896) ;  /* 0x0000026204787947 */ /* 0x000fea000b800000 */
[----:B------:R0:W0:Y:S04]  /*3820*/  SHFL.IDX PT, R39, R84, 0x1, 0x1c1f ;  /* 0x003c1f0054277f89 */ /* 0x00002800000e0000 */
[----:B---3--:R3:W0:Y:S02]  /*3830*/  SHFL.IDX PT, R14, R83, 0x1, 0x1c1f ;  /* 0x003c1f00530e7f89 */ /* 0x00862400000e0000 */
.L_x_12237:
[----:B------:R-:W-:Y:S05]  /*3840*/  @P4 BRA `(.L_x_11897) ;  /* 0x0000002000904947 */ /* 0x000fea0003800000 */
[----:B------:R-:W-:Y:S04]  /*3850*/  BSSY B1, `(.L_x_11898) ;  /* 0x0000038000017945 */ /* 0x000fe80003800000 */
[----:B------:R-:W-:Y:S05]  /*3860*/  @P1 BRA `(.L_x_11899) ;  /* 0x0000000000d81947 */ /* 0x000fea0003800000 */
[----:B0---4-:R0:W4:Y:S01]  /*3870*/  LDS.128 R4, [R88+0x2000] ;  /* 0x0020000058047984 */ /* 0x0111220000000c00 */
[C---:B------:R-:W-:Y:S01]  /*3880*/  LEA R10, P2, R16.reuse, R14, 0x1 ;  /* 0x0000000e100a7211 */ /* 0x040fe200078408ff */
[----:B------:R-:W-:Y:S03]  /*3890*/  BSSY B2, `(.L_x_11900) ;  /* 0x0000032000027945 */ /* 0x000fe60003800000 */
[----:B------:R-:W-:Y:S02]  /*38a0*/  LEA.HI.X R11, R16, R39, R17, 0x1, P2 ;  /* 0x00000027100b7211 */ /* 0x000fe400010f0c11 */
[----:B------:R-:W-:-:S13]  /*38b0*/  ISETP.GE.AND P2, PT, R22, R85, PT ;  /* 0x000000551600720c */ /* 0x000fda0003f46270 */
[----:B0-----:R-:W-:Y:S05]  /*38c0*/  @P2 BRA `(.L_x_11901) ;  /* 0x0000000000b82947 */ /* 0x001fea0003800000 */
[--C-:B------:R-:W-:Y:S01]  /*38d0*/  SHF.R.U64 R41, R34, 0x10, R35.reuse ;  /* 0x0000001022297819 */ /* 0x100fe20000001223 */
[----:B----4-:R-:W-:Y:S01]  /*38e0*/  IMAD.U32 R15, R7, 0x10000, RZ ;  /* 0x00010000070f7824 */ /* 0x010fe200078e00ff */
[----:B------:R-:W-:Y:S01]  /*38f0*/  SHF.R.U32.HI R38, RZ, 0x10, R35 ;  /* 0x00000010ff267819 */ /* 0x000fe20000011623 */
[----:B------:R-:W-:Y:S01]  /*3900*/  IMAD.U32 R12, R6, 0x10000, RZ ;  /* 0x00010000060c7824 */ /* 0x000fe200078e00ff */
[--C-:B------:R-:W-:Y:S02]  /*3910*/  SHF.R.U64 R35, R36, 0x10, R37.reuse ;  /* 0x0000001024237819 */ /* 0x100fe40000001225 */
        /* <DEDUP_REMOVED lines=22> */
[C---:B------:R-:W-:Y:S01]  /*3a80*/  FFMA.FTZ R36, R12.reuse, R36, -R7 ;  /* 0x000000240c247223 */ /* 0x040fe20000010807 */
[----:B------:R-:W-:Y:S01]  /*3a90*/  FFMA.FTZ R13, R12, R38, R13 ;  /* 0x000000260c0d7223 */ /* 0x000fe2000001000d */
[----:B------:R-:W-:Y:S01]  /*3aa0*/  LOP3.LUT R4, R4, 0xffff0000, RZ, 0xc0, !PT ;  /* 0xffff000004047812 */ /* 0x000fe200078ec0ff */
[C---:B------:R-:W-:Y:S01]  /*3ab0*/  FMUL.FTZ R12, R34.reuse, R95 ;  /* 0x0000005f220c7220 */ /* 0x040fe20000410000 */
[----:B------:R-:W-:Y:S01]  /*3ac0*/  FMUL.FTZ R34, R34, R93 ;  /* 0x0000005d22227220 */ /* 0x000fe20000410000 */
[C---:B------:R-:W-:Y:S01]  /*3ad0*/  FFMA.FTZ R41, R6.reuse, R35, -R41 ;  /* 0x0000002306297223 */ /* 0x040fe20000010829 */
[----:B------:R-:W-:Y:S01]  /*3ae0*/  FFMA.FTZ R40, R6, R37, R40 ;  /* 0x0000002506287223 */ /* 0x000fe20000010028 */
[C---:B------:R-:W-:Y:S01]  /*3af0*/  FFMA.FTZ R12, R15.reuse, R93, -R12 ;  /* 0x0000005d0f0c7223 */ /* 0x040fe2000001080c */
        /* <DEDUP_REMOVED lines=11> */
.L_x_11901:
[----:B------:R-:W-:Y:S05]  /*3bb0*/  BSYNC B2 ;  /* 0x0000000000027941 */ /* 0x000fea0003800000 */
.L_x_11900:
[----:B----4-:R0:W-:Y:S02]  /*3bc0*/  ST.E.128 desc[UR42][R10.64], R4 ;  /* 0x000000040a007985 */ /* 0x0101e4000c101d2a */
.L_x_11899:
[----:B------:R-:W-:Y:S05]  /*3bd0*/  BSYNC B1 ;  /* 0x0000000000017941 */ /* 0x000fea0003800000 */
.L_x_11898:
[----:B------:R-:W-:-:S13]  /*3be0*/  LOP3.LUT P2, RZ, R51, 0x2, RZ, 0xc0, !PT ;  /* 0x0000000233ff7812 */ /* 0x000fda000784c0ff */
[----:B------:R-:W-:Y:S05]  /*3bf0*/  @!P2 BRA `(.L_x_11897) ;  /* 0x0000001c00a4a947 */ /* 0x000fea0003800000 */
        /* <DEDUP_REMOVED lines=8> */
[----:B------:R-:W-:Y:S02]  /*3c80*/  SHF.R.U32.HI R32, RZ, 0x10, R33 ;  /* 0x00000010ff207819 */ /* 0x000fe40000011621 */
[--C-:B------:R-:W-:Y:S02]  /*3c90*/  SHF.R.U32.HI R12, RZ, 0x10, R9.reuse ;  /* 0x00000010ff0c7819 */ /* 0x100fe40000011609 */
[----:B------:R-:W-:Y:S02]  /*3ca0*/  PRMT R91, R91, 0x5410, R32 ;  /* 0x000054105b5b7816 */ /* 0x000fe40000000020 */
[----:B------:R-:W-:Y:S01]  /*3cb0*/  SHF.R.U64 R35, R8, 0x10, R9 ;  /* 0x0000001008237819 */ /* 0x000fe20000001209 */
[----:B------:R-:W-:Y:S01]  /*3cc0*/  IMAD.U32 R8, R6, 0x10000, RZ ;  /* 0x0001000006087824 */ /* 0x000fe200078e00ff */
[----:B------:R-:W-:Y:S01]  /*3cd0*/  PRMT R89, R89, 0x5410, R12 ;  /* 0x0000541059597816 */ /* 0x000fe2000000000c */
[----:B------:R-:W-:Y:S01]  /*3ce0*/  IMAD.U32 R33, R91, 0x10000, RZ ;  /* 0x000100005b217824 */ /* 0x000fe200078e00ff */
[----:B------:R-:W-:-:S02]  /*3cf0*/  PRMT R90, R90, 0x5410, R13 ;  /* 0x000054105a5a7816 */ /* 0x000fc4000000000d */
[----:B------:R-:W-:Y:S01]  /*3d00*/  LOP3.LUT R9, R6, 0xffff0000, RZ, 0xc0, !PT ;  /* 0xffff000006097812 */ /* 0x000fe200078ec0ff */
[----:B------:R-:W-:Y:S01]  /*3d10*/  IMAD.U32 R13, R89, 0x10000, RZ ;  /* 0x00010000590d7824 */ /* 0x000fe200078e00ff */
[----:B------:R-:W-:Y:S01]  /*3d20*/  LOP3.LUT R11, R7, 0xffff0000, RZ, 0xc0, !PT ;  /* 0xffff0000070b7812 */ /* 0x000fe200078ec0ff */
[----:B------:R-:W-:Y:S01]  /*3d30*/  IMAD.U32 R6, R5, 0x10000, RZ ;  /* 0x0001000005067824 */ /* 0x000fe200078e00ff */
[----:B------:R-:W-:Y:S01]  /*3d40*/  PRMT R74, R74, 0x5410, R35 ;  /* 0x000054104a4a7816 */ /* 0x000fe20000000023 */
[----:B------:R-:W-:Y:S01]  /*3d50*/  FMUL.FTZ R37, R9, R33 ;  /* 0x0000002109257220 */ /* 0x000fe20000410000 */
[----:B------:R-:W-:Y:S01]  /*3d60*/  LOP3.LUT R7, R5, 0xffff0000, RZ, 0xc0, !PT ;  /* 0xffff000005077812 */ /* 0x000fe200078ec0ff */
[-C--:B------:R-:W-:Y:S01]  /*3d70*/  FMUL.FTZ R9, R9, R13.reuse ;  /* 0x0000000d09097220 */ /* 0x080fe20000410000 */
[----:B------:R-:W-:Y:S01]  /*3d80*/  LOP3.LUT R32, R90, 0xffff0000, RZ, 0xc0, !PT ;  /* 0xffff00005a207812 */ /* 0x000fe200078ec0ff */
[----:B------:R-:W-:Y:S01]  /*3d90*/  IMAD.U32 R5, R4, 0x10000, RZ ;  /* 0x0001000004057824 */ /* 0x000fe200078e00ff */
[----:B------:R-:W-:Y:S01]  /*3da0*/  LOP3.LUT R12, R74, 0xffff0000, RZ, 0xc0, !PT ;  /* 0xffff00004a0c7812 */ /* 0x000fe200078ec0ff */
[----:B------:R-:W-:Y:S01]  /*3db0*/  FFMA.FTZ R37, R8, R13, -R37 ;  /* 0x0000000d08257223 */ /* 0x000fe20000010825 */
[----:B------:R-:W-:Y:S01]  /*3dc0*/  LOP3.LUT R91, R91, 0xffff0000, RZ, 0xc0, !PT ;  /* 0xffff00005b5b7812 */ /* 0x000fe200078ec0ff */
[----:B------:R-:W-:Y:S01]  /*3dd0*/  FMUL.FTZ R35, R7, R32 ;  /* 0x0000002007237220 */ /* 0x000fe20000410000 */
[----:B------:R-:W-:Y:S01]  /*3de0*/  LOP3.LUT R89, R89, 0xffff0000, RZ, 0xc0, !PT ;  /* 0xffff000059597812 */ /* 0x000fe200078ec0ff */
[-C--:B------:R-:W-:Y:S01]  /*3df0*/  FMUL.FTZ R7, R7, R12.reuse ;  /* 0x0000000c07077220 */ /* 0x080fe20000410000 */
[----:B------:R-:W-:Y:S01]  /*3e00*/  LOP3.LUT R4, R4, 0xffff0000, RZ, 0xc0, !PT ;  /* 0xffff000004047812 */ /* 0x000fe200078ec0ff */
[----:B------:R-:W-:Y:S01]  /*3e10*/  FFMA.FTZ R35, R6, R12, -R35 ;  /* 0x0000000c06237223 */ /* 0x000fe20000010823 */
[----:B------:R-:W-:Y:S01]  /*3e20*/  FFMA.FTZ R8, R8, R33, R9 ;  /* 0x0000002108087223 */ /* 0x000fe20000010009 */
[----:B------:R-:W-:-:S02]  /*3e30*/  IMAD.U32 R90, R90, 0x10000, RZ ;  /* 0x000100005a5a7824 */ /* 0x000fc400078e00ff */
[C---:B------:R-:W-:Y:S01]  /*3e40*/  FMUL.FTZ R9, R11.reuse, R91 ;  /* 0x0000005b0b097220 */ /* 0x040fe20000410000 */
[----:B------:R-:W-:Y:S02]  /*3e50*/  IMAD.U32 R74, R74, 0x10000, RZ ;  /* 0x000100004a4a7824 */ /* 0x000fe400078e00ff */
[-C--:B------:R-:W-:Y:S01]  /*3e60*/  FMUL.FTZ R12, R11, R89.reuse ;  /* 0x000000590b0c7220 */ /* 0x080fe20000410000 */
[----:B------:R-:W-:Y:S01]  /*3e70*/  FFMA.FTZ R32, R6, R32, R7 ;  /* 0x0000002006207223 */ /* 0x000fe20000010007 */
        /* <DEDUP_REMOVED lines=12> */
.L_x_11903:
[----:B------:R-:W-:Y:S05]  /*3f40*/  BSYNC B1 ;  /* 0x0000000000017941 */ /* 0x000fea0003800000 */
.L_x_11902:
[----:B----4-:R0:W-:Y:S01]  /*3f50*/  ST.E.128 desc[UR42][R14.64], R4 ;  /* 0x000000040e007985 */ /* 0x0101e2000c101d2a */
[----:B------:R-:W-:Y:S05]  /*3f60*/  BRA `(.L_x_11897) ;  /* 0x0000001800c87947 */ /* 0x000fea0003800000 */
.L_x_11879:
[-C--:B------:R-:W-:Y:S01]  /*3f70*/  ISETP.GE.AND P2, PT, R152, R82.reuse, PT ;  /* 0x000000529800720c */ /* 0x080fe20003f46270 */
[----:B------:R-:W-:Y:S01]  /*3f80*/  BSSY B1, `(.L_x_11904) ;  /* 0x0000026000017945 */ /* 0x000fe20003800000 */
[----:B------:R-:W-:Y:S02]  /*3f90*/  ISETP.GE.AND P3, PT, R187, R82, PT ;  /* 0x00000052bb00720c */ /* 0x000fe40003f66270 */
[----:B------:R-:W-:Y:S02]  /*3fa0*/  CS2R R34, SRZ ;  /* 0x0000000000227805 */ /* 0x000fe4000001ff00 */
[CC--:B------:R-:W-:Y:S02]  /*3fb0*/  ISETP.GE.OR P2, PT, R16.reuse, R85.reuse, P2 ;  /* 0x000000551000720c */ /* 0x0c0fe40001746670 */
[----:B------:R-:W-:Y:S02]  /*3fc0*/  CS2R R6, SRZ ;  /* 0x0000000000067805 */ /* 0x000fe4000001ff00 */
[----:B------:R-:W-:-:S02]  /*3fd0*/  ISETP.GE.OR P3, PT, R16, R85, P3 ;  /* 0x000000551000720c */ /* 0x000fc40001f66670 */
[----:B------:R-:W-:Y:S02]  /*3fe0*/  CS2R R4, SRZ ;  /* 0x0000000000047805 */ /* 0x000fe4000001ff00 */
[----:B------:R-:W-:Y:S02]  /*3ff0*/  CS2R R38, SRZ ;  /* 0x0000000000267805 */ /* 0x000fe4000001ff00 */
[----:B------:R-:W-:Y:S02]  /*4000*/  CS2R R32, SRZ ;  /* 0x0000000000207805 */ /* 0x000fe4000001ff00 */
[----:B------:R-:W-:Y:S02]  /*4010*/  CS2R R42, SRZ ;  /* 0x00000000002a7805 */ /* 0x000fe4000001ff00 */
[----:B------:R-:W-:Y:S01]  /*4020*/  CS2R R36, SRZ ;  /* 0x0000000000247805 */ /* 0x000fe2000001ff00 */
[----:B------:R-:W-:Y:S06]  /*4030*/  @P2 BRA `(.L_x_11905) ;  /* 0x0000000000682947 */ /* 0x000fec0003800000 */
[-C--:B------:R-:W-:Y:S01]  /*4040*/  IMAD R6, R3, R12.reuse, RZ ;  /* 0x0000000c03067224 */ /* 0x080fe200078e02ff */
[----:B------:R-:W-:Y:S01]  /*4050*/  ULDC.64 UR6, c[0x0][0x400] ;  /* 0x0001000000067ab9 */ /* 0x000fe20000000a00 */
[----:B------:R-:W-:Y:S01]  /*4060*/  IMAD.MOV.U32 R4, RZ, RZ, R16 ;  /* 0x000000ffff047224 */ /* 0x000fe200078e0010 */
[----:B------:R-:W-:Y:S01]  /*4070*/  ULDC.64 UR4, c[0x0][0x3e8] ;  /* 0x0000fa0000047ab9 */ /* 0x000fe20000000a00 */
[----:B------:R-:W-:Y:S02]  /*4080*/  IMAD.MOV.U32 R5, RZ, RZ, R17 ;  /* 0x000000ffff057224 */ /* 0x000fe400078e0011 */
[C---:B------:R-:W-:Y:S02]  /*4090*/  IMAD R7, R152.reuse, R13, R6 ;  /* 0x0000000d98077224 */ /* 0x040fe400078e0206 */
[----:B------:R-:W-:-:S04]  /*40a0*/  IMAD.WIDE.U32 R4, R152, R12, R4 ;  /* 0x0000000c98047225 */ /* 0x000fc800078e0004 */
[-C--:B------:R-:W-:Y:S02]  /*40b0*/  IMAD R6, R48, R12.reuse, RZ ;  /* 0x0000000c30067224 */ /* 0x080fe400078e02ff */
[----:B------:R-:W-:Y:S02]  /*40c0*/  IMAD.IADD R5, R7, 0x1, R5 ;  /* 0x0000000107057824 */ /* 0x000fe400078e0205 */
[C---:B------:R-:W-:Y:S02]  /*40d0*/  IMAD R7, R2.reuse, R13, R6 ;  /* 0x0000000d02077224 */ /* 0x040fe400078e0206 */
[----:B------:R-:W-:-:S04]  /*40e0*/  IMAD.WIDE.U32 R4, R2, R12, R4 ;  /* 0x0000000c02047225 */ /* 0x000fc800078e0004 */
[----:B------:R-:W-:Y:S02]  /*40f0*/  IMAD.IADD R5, R7, 0x1, R5 ;  /* 0x0000000107057824 */ /* 0x000fe400078e0205 */
[----:B------:R-:W-:Y:S02]  /*4100*/  IMAD R37, R72, 0x60, RZ ;  /* 0x0000006048257824 */ /* 0x000fe400078e02ff */
[----:B------:R-:W-:-:S04]  /*4110*/  IMAD.WIDE.U32 R6, R74, 0x60, R4 ;  /* 0x000000604a067825 */ /* 0x000fc800078e0004 */
[----:B------:R-:W-:Y:S01]  /*4120*/  IMAD.MOV.U32 R4, RZ, RZ, R30 ;  /* 0x000000ffff047224 */ /* 0x000fe200078e001e */
[----:B------:R-:W-:Y:S01]  /*4130*/  LEA R36, P2, R6, UR6, 0x1 ;  /* 0x0000000606247c11 */ /* 0x000fe2000f8408ff */
[----:B------:R-:W-:Y:S02]  /*4140*/  IMAD.MOV.U32 R5, RZ, RZ, R58 ;  /* 0x000000ffff057224 */ /* 0x000fe400078e003a */
[----:B------:R-:W-:Y:S02]  /*4150*/  IMAD.IADD R7, R37, 0x1, R7 ;  /* 0x0000000125077824 */ /* 0x000fe400078e0207 */
[----:B------:R-:W-:Y:S02]  /*4160*/  IMAD R9, R87, 0x60, RZ ;  /* 0x0000006057097824 */ /* 0x000fe400078e02ff */
[----:B------:R-:W-:Y:S01]  /*4170*/  IMAD.WIDE.U32 R4, R14, 0x60, R4 ;  /* 0x000000600e047825 */ /* 0x000fe200078e0004 */
[----:B------:R-:W-:-:S03]  /*4180*/  LEA.HI.X R37, R6, UR7, R7, 0x1, P2 ;  /* 0x0000000706257c11 */ /* 0x000fc600090f0c07 */
[----:B------:R-:W-:Y:S01]  /*4190*/  IMAD.IADD R5, R9, 0x1, R5 ;  /* 0x0000000109057824 */ /* 0x000fe200078e0205 */
[C---:B------:R-:W-:Y:S02]  /*41a0*/  LEA R6, P2, R4.reuse, UR4, 0x1 ;  /* 0x0000000404067c11 */ /* 0x040fe4000f8408ff */
[----:B------:R-:W5:Y:S02]  /*41b0*/  LDG.E.128 R36, desc[UR42][R36.64] ;  /* 0x0000002a24247981 */ /* 0x000f64000c1e1d00 */
[----:B------:R-:W-:-:S06]  /*41c0*/  LEA.HI.X R7, R4, UR5, R5, 0x1, P2 ;  /* 0x0000000504077c11 */ /* 0x000fcc00090f0c05 */
[----:B------:R-:W5:Y:S03]  /*41d0*/  LDG.E.128 R4, desc[UR42][R6.64] ;  /* 0x0000002a06047981 */ /* 0x000f66000c1e1d00 */
.L_x_11905:
[----:B------:R-:W-:Y:S05]  /*41e0*/  BSYNC B1 ;  /* 0x0000000000017941 */ /* 0x000fea0003800000 */
.L_x_11904:
[----:B------:R-:W-:Y:S01]  /*41f0*/  BSSY B1, `(.L_x_11906) ;  /* 0x0000023000017945 */ /* 0x000fe20003800000 */
[----:B-----5:R-:W-:Y:S01]  /*4200*/  IMAD.MOV.U32 R76, RZ, RZ, R6 ;  /* 0x000000ffff4c7224 */ /* 0x020fe200078e0006 */
[----:B------:R-:W-:Y:S01]  /*4210*/  CS2R R40, SRZ ;  /* 0x0000000000287805 */ /* 0x000fe2000001ff00 */
[----:B------:R-:W-:Y:S01]  /*4220*/  IMAD.MOV.U32 R77, RZ, RZ, R7 ;  /* 0x000000ffff4d7224 */ /* 0x000fe200078e0007 */
[----:B------:R-:W-:Y:S06]  /*4230*/  @P3 BRA `(.L_x_11907) ;  /* 0x0000000000783947 */ /* 0x000fec0003800000 */
[C---:B------:R-:W-:Y:S01]  /*4240*/  SHF.L.U64.HI R9, R10.reuse, 0x6, R11 ;  /* 0x000000060a097819 */ /* 0x040fe2000001020b */
[----:B------:R-:W-:Y:S01]  /*4250*/  IMAD.SHL.U32 R8, R10, 0x40, RZ ;  /* 0x000000400a087824 */ /* 0x000fe200078e00ff */
[----:B------:R-:W-:Y:S01]  /*4260*/  SHF.L.U64.HI R33, R12, 0x6, R13 ;  /* 0x000000060c217819 */ /* 0x000fe2000001020d */
[-C--:B------:R-:W-:Y:S01]  /*4270*/  IMAD R15, R3, R12.reuse, RZ ;  /* 0x0000000c030f7224 */ /* 0x080fe200078e02ff */
[----:B------:R-:W-:Y:S01]  /*4280*/  ULDC.64 UR4, c[0x0][0x3e8] ;  /* 0x0000fa0000047ab9 */ /* 0x000fe20000000a00 */
[----:B------:R-:W-:Y:S01]  /*4290*/  IMAD.MOV.U32 R10, RZ, RZ, R16 ;  /* 0x000000ffff0a7224 */ /* 0x000fe200078e0010 */
[----:B------:R-:W-:Y:S01]  /*42a0*/  ULDC.64 UR6, c[0x0][0x400] ;  /* 0x0001000000067ab9 */ /* 0x000fe20000000a00 */
[----:B------:R-:W-:Y:S02]  /*42b0*/  IMAD.MOV.U32 R11, RZ, RZ, R17 ;  /* 0x000000ffff0b7224 */ /* 0x000fe400078e0011 */
[C---:B------:R-:W-:Y:S02]  /*42c0*/  IMAD R15, R152.reuse, R13, R15 ;  /* 0x0000000d980f7224 */ /* 0x040fe400078e020f */
[----:B------:R-:W-:-:S04]  /*42d0*/  IMAD.WIDE.U32 R10, R152, R12, R10 ;  /* 0x0000000c980a7225 */ /* 0x000fc800078e000a */
[----:B------:R-:W-:Y:S02]  /*42e0*/  IMAD.SHL.U32 R32, R12, 0x40, RZ ;  /* 0x000000400c207824 */ /* 0x000fe400078e00ff */
[----:B------:R-:W-:Y:S02]  /*42f0*/  IMAD.IADD R11, R15, 0x1, R11 ;  /* 0x000000010f0b7824 */ /* 0x000fe400078e020b */
[----:B------:R-:W-:-:S04]  /*4300*/  IMAD.WIDE.U32 R8, R14, 0x60, R8 ;  /* 0x000000600e087825 */ /* 0x000fc800078e0008 */
[----:B------:R-:W-:Y:S01]  /*4310*/  IMAD.WIDE.U32 R32, R74, 0x60, R32 ;  /* 0x000000604a207825 */ /* 0x000fe200078e0020 */
[----:B------:R-:W-:-:S03]  /*4320*/  IADD3 R14, P2, R30, R8, RZ ;  /* 0x000000081e0e7210 */ /* 0x000fc60007f5e0ff */
[----:B------:R-:W-:Y:S02]  /*4330*/  IMAD R15, R72, 0x60, RZ ;  /* 0x00000060480f7824 */ /* 0x000fe400078e02ff */
[-C--:B------:R-:W-:Y:S02]  /*4340*/  IMAD R34, R48, R12.reuse, RZ ;  /* 0x0000000c30227224 */ /* 0x080fe400078e02ff */
[----:B------:R-:W-:-:S04]  /*4350*/  IMAD.WIDE.U32 R10, R2, R12, R10 ;  /* 0x0000000c020a7225 */ /* 0x000fc800078e000a */
[----:B------:R-:W-:Y:S01]  /*4360*/  IMAD R87, R87, 0x60, RZ ;  /* 0x0000006057577824 */ /* 0x000fe200078e02ff */
[----:B------:R-:W-:Y:S01]  /*4370*/  IADD3 R8, P3, R32, R10, RZ ;  /* 0x0000000a20087210 */ /* 0x000fe20007f7e0ff */
[----:B------:R-:W-:Y:S02]  /*4380*/  IMAD R34, R2, R13, R34 ;  /* 0x0000000d02227224 */ /* 0x000fe400078e0222 */
[----:B------:R-:W-:Y:S01]  /*4390*/  IMAD.IADD R15, R15, 0x1, R33 ;  /* 0x000000010f0f7824 */ /* 0x000fe200078e0221 */
[----:B------:R-:W-:Y:S02]  /*43a0*/  IADD3.X R9, R58, R87, R9, P2, !PT ;  /* 0x000000573a097210 */ /* 0x000fe400017fe409 */
[----:B------:R-:W-:Y:S02]  /*43b0*/  LEA R32, P2, R14, UR4, 0x1 ;  /* 0x000000040e207c11 */ /* 0x000fe4000f8408ff */
[----:B------:R-:W-:Y:S02]  /*43c0*/  IADD3.X R11, R15, R34, R11, P3, !PT ;  /* 0x000000220f0b7210 */ /* 0x000fe40001ffe40b */
[----:B------:R-:W-:-:S02]  /*43d0*/  LEA R40, P3, R8, UR6, 0x1 ;  /* 0x0000000608287c11 */ /* 0x000fc4000f8608ff */
[----:B------:R-:W-:Y:S02]  /*43e0*/  LEA.HI.X R33, R14, UR5, R9, 0x1, P2 ;  /* 0x000000050e217c11 */ /* 0x000fe400090f0c09 */
[----:B------:R-:W-:-:S04]  /*43f0*/  LEA.HI.X R41, R8, UR7, R11, 0x1, P3 ;  /* 0x0000000708297c11 */ /* 0x000fc800098f0c0b */
[----:B------:R-:W5:Y:S04]  /*4400*/  LDG.E.128 R32, desc[UR42][R32.64] ;  /* 0x0000002a20207981 */ /* 0x000f68000c1e1d00 */
[----:B------:R-:W5:Y:S02]  /*4410*/  LDG.E.128 R40, desc[UR42][R40.64] ;  /* 0x0000002a28287981 */ /* 0x000f64000c1e1d00 */
.L_x_11907:
[----:B------:R-:W-:Y:S05]  /*4420*/  BSYNC B1 ;  /* 0x0000000000017941 */ /* 0x000fea0003800000 */
.L_x_11906:
[----:B------:R-:W-:Y:S01]  /*4430*/  IMAD.MOV.U32 R8, RZ, RZ, R4 ;  /* 0x000000ffff087224 */ /* 0x000fe200078e0004 */
        /* <DEDUP_REMOVED lines=28> */
[----:B------:R-:W-:Y:S02]  /*4600*/  PRMT R92, R9, 0x7610, R92 ;  /* 0x00007610095c7816 */ /* 0x000fe4000000005c */
[----:B------:R-:W-:Y:S02]  /*4610*/  PRMT R93, R10, 0x7610, R93 ;  /* 0x000076100a5d7816 */ /* 0x000fe4000000005d */
[----:B------:R-:W-:Y:S01]  /*4620*/  PRMT R94, R11, 0x7610, R94 ;  /* 0x000076100b5e7816 */ /* 0x000fe2000000005e */
[----:B------:R-:W-:Y:S06]  /*4630*/  @!P3 BRA `(.L_x_11908) ;  /* 0x000000000004b947 */ /* 0x000fec0003800000 */
[----:B------:R-:W-:Y:S01]  /*4640*/  BPT.TRAP 0x1 ;  /* 0x000000040000795c */ /* 0x000fe20000300000 */
.L_x_11908:
[----:B------:R-:W-:Y:S01]  /*4650*/  IMAD R72, R19, 0x8, R148 ;  /* 0x0000000813487824 */ /* 0x000fe200078e0294 */
[----:B------:R-:W-:Y:S01]  /*4660*/  SHF.L.U32 R87, R154, 0x1f, RZ ;  /* 0x0000001f9a577819 */ /* 0x000fe200000006ff */
[----:B------:R-:W-:Y:S03]  /*4670*/  BSSY B1, `(.L_x_11909) ;  /* 0x0000003000017945 */ /* 0x000fe60003800000 */
[----:B------:R-:W0:Y:S02]  /*4680*/  SYNCS.PHASECHK.TRANS64.TRYWAIT P4, [R72+URZ+0x22890], R87 ;  /* 0x02289057480075a7 */ /* 0x000e24000808017f */
[----:B0-----:R-:W-:Y:S05]  /*4690*/  @!P4 BRA `(.L_x_11910) ;  /* 0x000002540020c947 */ /* 0x001fea0003800000 */
.L_x_12238:
[----:B------:R-:W-:Y:S05]  /*46a0*/  BSYNC B1 ;  /* 0x0000000000017941 */ /* 0x000fea0003800000 */
.L_x_11909:
[----:B------:R-:W-:-:S03]  /*46b0*/  UMOV UR4, 0xffffffff ;  /* 0xffffffff00047882 */ /* 0x000fc60000000000 */
[----:B------:R-:W-:Y:S05]  /*46c0*/  BRA.DIV UR4, `(.L_x_11911) ;  /* 0x0000025604287947 */ /* 0x000fea000b800000 */
[----:B------:R1:W2:Y:S04]  /*46d0*/  SHFL.IDX PT, R77, R84, RZ, 0x1c1f ;  /* 0x001c1fff544d7589 */ /* 0x0002a800000e0000 */
[----:B------:R1:W3:Y:S02]  /*46e0*/  SHFL.IDX PT, R76, R83, RZ, 0x1c1f ;  /* 0x001c1fff534c7589 */ /* 0x0002e400000e0000 */
.L_x_12242:
[----:B------:R-:W-:Y:S01]  /*46f0*/  ISETP.GE.OR P4, PT, R152, R82, P1 ;  /* 0x000000529800720c */ /* 0x000fe20000f86670 */
[----:B------:R-:W-:Y:S01]  /*4700*/  BSSY B1, `(.L_x_11912) ;  /* 0x0000078000017945 */ /* 0x000fe20003800000 */
[----:B------:R-:W-:-:S11]  /*4710*/  IMAD.SHL.U32 R85, R85, 0x2, RZ ;  /* 0x0000000255557824 */ /* 0x000fd600078e00ff */
[----:B------:R-:W-:Y:S05]  /*4720*/  @P4 BRA `(.L_x_11913) ;  /* 0x0000000400d44947 */ /* 0x000fea0003800000 */
[----:B------:R-:W4:Y:S01]  /*4730*/  LDC R96, c[0x0][0x2f4] ;  /* 0x0000bd00ff607b82 */ /* 0x000f220000000800 */
[C---:B---3--:R-:W-:Y:S01]  /*4740*/  LEA R74, P4, R61.reuse, R76, 0x1 ;  /* 0x0000004c3d4a7211 */ /* 0x048fe200078808ff */
[----:B------:R-:W-:Y:S03]  /*4750*/  BSSY B2, `(.L_x_11914) ;  /* 0x000006e000027945 */ /* 0x000fe60003800000 */
[----:B--2---:R-:W-:Y:S01]  /*4760*/  LEA.HI.X R75, R61, R77, R62, 0x1, P4 ;  /* 0x0000004d3d4b7211 */ /* 0x004fe200020f0c3e */
[----:B----4-:R-:W-:-:S05]  /*4770*/  IMAD.IADD R8, R96, 0x1, -R85 ;  /* 0x0000000160087824 */ /* 0x010fca00078e0a55 */
[----:B------:R-:W-:-:S04]  /*4780*/  SEL R8, R85, R8, !P0 ;  /* 0x0000000855087207 */ /* 0x000fc80004000000 */
[----:B------:R-:W-:-:S04]  /*4790*/  SHF.R.S32.HI R9, RZ, 0x1f, R8 ;  /* 0x0000001fff097819 */ /* 0x000fc80000011408 */
[----:B------:R-:W-:-:S04]  /*47a0*/  LEA.HI R9, R9, R8, RZ, 0x4 ;  /* 0x0000000809097211 */ /* 0x000fc800078f20ff */
[----:B------:R-:W-:-:S05]  /*47b0*/  LEA.HI.SX32 R9, R9, R60, 0x1c ;  /* 0x0000003c09097211 */ /* 0x000fca00078fe2ff */
[----:B------:R-:W-:-:S05]  /*47c0*/  IMAD.SHL.U32 R95, R9, 0x8, RZ ;  /* 0x00000008095f7824 */ /* 0x000fca00078e00ff */
[----:B------:R-:W-:-:S04]  /*47d0*/  LOP3.LUT R8, R201, 0x38, R95, 0xf8, !PT ;  /* 0x00000038c9087812 */ /* 0x000fc800078ef85f */
        /* <DEDUP_REMOVED lines=11> */
[----:B------:R-:W-:Y:S01]  /*4890*/  SHF.R.U64 R97, R4, 0x10, R5 ;  /* 0x0000001004617819 */ /* 0x000fe20000001205 */
[----:B--2---:R-:W-:Y:S01]  /*48a0*/  IMAD.U32 R5, R9, 0x10000, RZ ;  /* 0x0001000009057824 */ /* 0x004fe200078e00ff */
[----:B------:R-:W-:Y:S01]  /*48b0*/  SHF.R.U32.HI R101, RZ, 0x10, R7 ;  /* 0x00000010ff657819 */ /* 0x000fe20000011607 */
[----:B------:R-:W-:Y:S01]  /*48c0*/  IMAD.U32 R4, R8, 0x10000, RZ ;  /* 0x0001000008047824 */ /* 0x000fe200078e00ff */
[----:B------:R-:W-:Y:S02]  /*48d0*/  PRMT R98, R88, 0x5432, R98 ;  /* 0x0000543258627816 */ /* 0x000fe40000000062 */
[----:B------:R-:W-:-:S02]  /*48e0*/  PRMT R103, R108, 0x5410, R103 ;  /* 0x000054106c677816 */ /* 0x000fc40000000067 */
[----:B------:R-:W-:Y:S01]  /*48f0*/  SHF.R.U64 R102, R36, 0x10, R37 ;  /* 0x0000001024667819 */ /* 0x000fe20000001225 */
[----:B---3--:R-:W-:Y:S01]  /*4900*/  IMAD.U32 R36, R13, 0x10000, RZ ;  /* 0x000100000d247824 */ /* 0x008fe200078e00ff */
[----:B------:R-:W-:Y:S01]  /*4910*/  PRMT R97, R104, 0x5410, R97 ;  /* 0x0000541068617816 */ /* 0x000fe20000000061 */
[----:B------:R-:W-:Y:S01]  /*4920*/  IMAD.U32 R104, R103, 0x10000, RZ ;  /* 0x0001000067687824 */ /* 0x000fe200078e00ff */
[----:B------:R-:W-:Y:S01]  /*4930*/  PRMT R101, R99, 0x5410, R101 ;  /* 0x0000541063657816 */ /* 0x000fe20000000065 */
[----:B------:R-:W-:Y:S01]  /*4940*/  IMAD.U32 R99, R98, 0x10000, RZ ;  /* 0x0001000062637824 */ /* 0x000fe200078e00ff */
[----:B------:R-:W-:Y:S01]  /*4950*/  SHF.R.U32.HI R106, RZ, 0x10, R39 ;  /* 0x00000010ff6a7819 */ /* 0x000fe20000011627 */
[CC--:B------:R-:W-:Y:S01]  /*4960*/  FMUL.FTZ R108, R36.reuse, R104.reuse ;  /* 0x00000068246c7220 */ /* 0x0c0fe20000410000 */
[----:B------:R-:W-:Y:S01]  /*4970*/  LOP3.LUT R37, R13, 0xffff0000, RZ, 0xc0, !PT ;  /* 0xffff00000d257812 */ /* 0x000fe200078ec0ff */
[-C--:B------:R-:W-:Y:S01]  /*4980*/  FMUL.FTZ R110, R36, R99.reuse ;  /* 0x00000063246e7220 */ /* 0x080fe20000410000 */
[----:B------:R-:W-:Y:S01]  /*4990*/  LOP3.LUT R103, R103, 0xffff0000, RZ, 0xc0, !PT ;  /* 0xffff000067677812 */ /* 0x000fe200078ec0ff */
[----:B------:R-:W-:Y:S01]  /*49a0*/  FFMA.FTZ R108, R5, R99, -R108 ;  /* 0x00000063056c7223 */ /* 0x000fe2000001086c */
[----:B------:R-:W-:Y:S01]  /*49b0*/  PRMT R106, R89, 0x5432, R106 ;  /* 0x00005432596a7816 */ /* 0x000fe2000000006a */
[----:B------:R-:W-:Y:S01]  /*49c0*/  FFMA.FTZ R110, R5, R104, R110 ;  /* 0x00000068056e7223 */ /* 0x000fe2000001006e */
[----:B------:R-:W-:Y:S01]  /*49d0*/  SHF.R.U64 R100, R6, 0x10, R7 ;  /* 0x0000001006647819 */ /* 0x000fe20000001207 */
[----:B------:R-:W-:Y:S01]  /*49e0*/  FMUL.FTZ R99, R37, R103 ;  /* 0x0000006725637220 */ /* 0x000fe20000410000 */
[----:B------:R-:W-:Y:S01]  /*49f0*/  LOP3.LUT R98, R98, 0xffff0000, RZ, 0xc0, !PT ;  /* 0xffff000062627812 */ /* 0x000fe200078ec0ff */
[----:B------:R-:W-:Y:S01]  /*4a00*/  IMAD.U32 R5, R101, 0x10000, RZ ;  /* 0x0001000065057824 */ /* 0x000fe200078e00ff */
[----:B------:R-:W-:Y:S01]  /*4a10*/  SHF.R.U64 R105, R38, 0x10, R39 ;  /* 0x0000001026697819 */ /* 0x000fe20000001227 */
[----:B------:R-:W-:Y:S01]  /*4a20*/  IMAD.U32 R38, R15, 0x10000, RZ ;  /* 0x000100000f267824 */ /* 0x000fe200078e00ff */
[----:B------:R-:W-:Y:S01]  /*4a30*/  LOP3.LUT R6, R9, 0xffff0000, RZ, 0xc0, !PT ;  /* 0xffff000009067812 */ /* 0x000fe200078ec0ff */
[----:B------:R-:W-:Y:S01]  /*4a40*/  IMAD.U32 R36, R106, 0x10000, RZ ;  /* 0x000100006a247824 */ /* 0x000fe200078e00ff */
[----:B------:R-:W-:Y:S01]  /*4a50*/  PRMT R105, R107, 0x5410, R105 ;  /* 0x000054106b697816 */ /* 0x000fe20000000069 */
[-C--:B------:R-:W-:Y:S01]  /*4a60*/  FMUL.FTZ R37, R37, R98.reuse ;  /* 0x0000006225257220 */ /* 0x080fe20000410000 */
[----:B------:R-:W-:Y:S01]  /*4a70*/  IMAD.U32 R9, R11, 0x10000, RZ ;  /* 0x000100000b097824 */ /* 0x000fe200078e00ff */
[----:B------:R-:W-:Y:S01]  /*4a80*/  LOP3.LUT R39, R15, 0xffff0000, RZ, 0xc0, !PT ;  /* 0xffff00000f277812 */ /* 0x000fe200078ec0ff */
[----:B------:R-:W-:Y:S01]  /*4a90*/  FFMA.FTZ R99, R6, R98, -R99 ;  /* 0x0000006206637223 */ /* 0x000fe20000010863 */
[----:B------:R-:W-:Y:S01]  /*4aa0*/  LOP3.LUT R106, R106, 0xffff0000, RZ, 0xc0, !PT ;  /* 0xffff00006a6a7812 */ /* 0x000fe200078ec0ff */
[C---:B------:R-:W-:Y:S01]  /*4ab0*/  FMUL.FTZ R107, R38.reuse, R5 ;  /* 0x00000005266b7220 */ /* 0x040fe20000410000 */
[-C--:B------:R-:W-:Y:S01]  /*4ac0*/  FMUL.FTZ R98, R38, R36.reuse ;  /* 0x0000002426627220 */ /* 0x080fe20000410000 */
[----:B------:R-:W-:Y:S01]  /*4ad0*/  PRMT R102, R90, 0x5432, R102 ;  /* 0x000054325a667816 */ /* 0x000fe20000000066 */
[----:B------:R-:W-:Y:S01]  /*4ae0*/  FFMA.FTZ R103, R6, R103, R37 ;  /* 0x0000006706677223 */ /* 0x000fe20000010025 */
[----:B------:R-:W-:Y:S01]  /*4af0*/  LOP3.LUT R11, R11, 0xffff0000, RZ, 0xc0, !PT ;  /* 0xffff00000b0b7812 */ /* 0x000fe200078ec0ff */
[----:B------:R-:W-:Y:S01]  /*4b00*/  FFMA.FTZ R107, R9, R36, R107 ;  /* 0x00000024096b7223 */ /* 0x000fe2000001006b */
[----:B------:R-:W-:Y:S01]  /*4b10*/  LOP3.LUT R6, R101, 0xffff0000, RZ, 0xc0, !PT ;  /* 0xffff000065067812 */ /* 0x000fe200078ec0ff */
[----:B------:R-:W-:Y:S01]  /*4b20*/  FFMA.FTZ R98, R9, R5, -R98 ;  /* 0x0000000509627223 */ /* 0x000fe20000010862 */
[----:B------:R-:W-:Y:S01]  /*4b30*/  FMUL.FTZ R36, R39, R106 ;  /* 0x0000006a27247220 */ /* 0x000fe20000410000 */
[C---:B------:R-:W-:Y:S01]  /*4b40*/  IMAD.U32 R13, R12.reuse, 0x10000, RZ ;  /* 0x000100000c0d7824 */ /* 0x040fe200078e00ff */
[----:B------:R-:W-:Y:S01]  /*4b50*/  LOP3.LUT R12, R12, 0xffff0000, RZ, 0xc0, !PT ;  /* 0xffff00000c0c7812 */ /* 0x000fe200078ec0ff */
[----:B------:R-:W-:-:S02]  /*4b60*/  IMAD.U32 R5, R97, 0x10000, RZ ;  /* 0x0001000061057824 */ /* 0x000fc400078e00ff */
[-C--:B------:R-:W-:Y:S01]  /*4b70*/  FMUL.FTZ R38, R39, R6.reuse ;  /* 0x0000000627267220 */ /* 0x080fe20000410000 */
[C---:B------:R-:W-:Y:S02]  /*4b80*/  IMAD.U32 R9, R102.reuse, 0x10000, RZ ;  /* 0x0001000066097824 */ /* 0x040fe400078e00ff */
[----:B------:R-:W-:Y:S01]  /*4b90*/  FFMA.FTZ R101, R11, R6, -R36 ;  /* 0x000000060b657223 */ /* 0x000fe20000010824 */
[C---:B------:R-:W-:Y:S01]  /*4ba0*/  FMUL.FTZ R6, R13.reuse, R5 ;  /* 0x000000050d067220 */ /* 0x040fe20000410000 */
[----:B------:R-:W-:Y:S01]  /*4bb0*/  LOP3.LUT R37, R102, 0xffff0000, RZ, 0xc0, !PT ;  /* 0xffff000066257812 */ /* 0x000fe200078ec0ff */
[-C--:B------:R-:W-:Y:S01]  /*4bc0*/  FMUL.FTZ R39, R13, R9.reuse ;  /* 0x000000090d277220 */ /* 0x080fe20000410000 */
[----:B------:R-:W-:Y:S01]  /*4bd0*/  PRMT R100, R86, 0x5432, R100 ;  /* 0x0000543256647816 */ /* 0x000fe20000000064 */
[----:B------:R-:W-:Y:S01]  /*4be0*/  FFMA.FTZ R9, R4, R9, R6 ;  /* 0x0000000904097223 */ /* 0x000fe20000010006 */
[----:B------:R-:W-:Y:S01]  /*4bf0*/  LOP3.LUT R97, R97, 0xffff0000, RZ, 0xc0, !PT ;  /* 0xffff000061617812 */ /* 0x000fe200078ec0ff */
[----:B------:R-:W-:Y:S01]  /*4c00*/  IMAD.U32 R15, R14, 0x10000, RZ ;  /* 0x000100000e0f7824 */ /* 0x000fe200078e00ff */
[----:B------:R-:W-:Y:S01]  /*4c10*/  LOP3.LUT R8, R8, 0xffff0000, RZ, 0xc0, !PT ;  /* 0xffff000008087812 */ /* 0x000fe200078ec0ff */
[----:B------:R-:W-:Y:S01]  /*4c20*/  FFMA.FTZ R38, R11, R106, R38 ;  /* 0x0000006a0b267223 */ /* 0x000fe20000010026 */
[C---:B------:R-:W-:Y:S01]  /*4c30*/  IMAD.U32 R6, R105.reuse, 0x10000, RZ ;  /* 0x0001000069067824 */ /* 0x040fe200078e00ff */
[----:B------:R-:W-:Y:S01]  /*4c40*/  LOP3.LUT R14, R14, 0xffff0000, RZ, 0xc0, !PT ;  /* 0xffff00000e0e7812 */ /* 0x000fe200078ec0ff */
[----:B------:R-:W-:Y:S01]  /*4c50*/  FMUL.FTZ R11, R12, R37 ;  /* 0x000000250c0b7220 */ /* 0x000fe20000410000 */
[----:B------:R-:W-:Y:S01]  /*4c60*/  FFMA.FTZ R39, R4, R5, -R39 ;  /* 0x0000000504277223 */ /* 0x000fe20000010827 */
[----:B------:R-:W-:Y:S01]  /*4c70*/  LOP3.LUT R105, R105, 0xffff0000, RZ, 0xc0, !PT ;  /* 0xffff000069697812 */ /* 0x000fe200078ec0ff */
[C---:B------:R-:W-:Y:S01]  /*4c80*/  IMAD.U32 R4, R100.reuse, 0x10000, RZ ;  /* 0x0001000064047824 */ /* 0x040fe200078e00ff */
[----:B------:R-:W-:Y:S01]  /*4c90*/  LOP3.LUT R5, R100, 0xffff0000, RZ, 0xc0, !PT ;  /* 0xffff000064057812 */ /* 0x000fe200078ec0ff */
[----:B------:R-:W-:Y:S01]  /*4ca0*/  FMUL.FTZ R13, R12, R97 ;  /* 0x000000610c0d7220 */ /* 0x000fe20000410000 */
[----:B------:R-:W-:-:S02]  /*4cb0*/  IMAD.U32 R7, R10, 0x10000, RZ ;  /* 0x000100000a077824 */ /* 0x000fc400078e00ff */
        /* <DEDUP_REMOVED lines=23> */
.L_x_11915:
[----:B------:R-:W-:Y:S05]  /*4e30*/  BSYNC B2 ;  /* 0x0000000000027941 */ /* 0x000fea0003800000 */
.L_x_11914:
[----:B------:R-:W-:Y:S01]  /*4e40*/  ISETP.GE.AND P4, PT, R95, R96, PT ;  /* 0x000000605f00720c */ /* 0x000fe20003f86270 */
[----:B--2---:R4:W-:-:S12]  /*4e50*/  ST.E.128 desc[UR42][R74.64], R8 ;  /* 0x000000084a007985 */ /* 0x0049d8000c101d2a */
[----:B------:R-:W-:-:S05]  /*4e60*/  @!P4 IMAD.WIDE R76, R95, 0x2, R76 ;  /* 0x000000025f4cc825 */ /* 0x000fca00078e024c */
[----:B---3--:R4:W-:Y:S02]  /*4e70*/  @!P4 ST.E.128 desc[UR42][R76.64], R12 ;  /* 0x0000000c4c00c985 */ /* 0x0089e4000c101d2a */
.L_x_11913:
[----:B------:R-:W-:Y:S05]  /*4e80*/  BSYNC B1 ;  /* 0x0000000000017941 */ /* 0x000fea0003800000 */
.L_x_11912:
[----:B------:R-:W-:-:S03]  /*4e90*/  UMOV UR4, 0xffffffff ;  /* 0xffffffff00047882 */ /* 0x000fc60000000000 */
[----:B------:R-:W-:Y:S05]  /*4ea0*/  BRA.DIV UR4, `(.L_x_11916) ;  /* 0x0000024e047c7947 */ /* 0x000fea000b800000 */
[----:B------:R0:W0:Y:S04]  /*4eb0*/  SHFL.IDX PT, R37, R84, 0x1, 0x1c1f ;  /* 0x003c1f0054257f89 */ /* 0x00002800000e0000 */
[----:B----4-:R4:W0:Y:S02]  /*4ec0*/  SHFL.IDX PT, R14, R83, 0x1, 0x1c1f ;  /* 0x003c1f00530e7f89 */ /* 0x01082400000e0000 */
.L_x_12246:
[----:B------:R-:W-:-:S13]  /*4ed0*/  ISETP.GE.OR P4, PT, R187, R82, P1 ;  /* 0x00000052bb00720c */ /* 0x000fda0000f86670 */
[----:B------:R-:W-:Y:S05]  /*4ee0*/  @P4 BRA `(.L_x_11897) ;  /* 0x0000000800e84947 */ /* 0x000fea0003800000 */
[----:B------:R-:W5:Y:S01]  /*4ef0*/  LDC R36, c[0x0][0x2f4] ;  /* 0x0000bd00ff247b82 */ /* 0x000f620000000800 */
[C---:B0-----:R-:W-:Y:S01]  /*4f00*/  LEA R12, P4, R61.reuse, R14, 0x1 ;  /* 0x0000000e3d0c7211 */ /* 0x041fe200078808ff */
[----:B------:R-:W-:Y:S03]  /*4f10*/  BSSY B1, `(.L_x_11917) ;  /* 0x000006c000017945 */ /* 0x000fe60003800000 */
[----:B------:R-:W-:Y:S01]  /*4f20*/  LEA.HI.X R13, R61, R37, R62, 0x1, P4 ;  /* 0x000000253d0d7211 */ /* 0x000fe200020f0c3e */
[----:B-----5:R-:W-:-:S05]  /*4f30*/  @P0 IMAD.IADD R85, R36, 0x1, -R85 ;  /* 0x0000000124550824 */ /* 0x020fca00078e0a55 */
[----:B------:R-:W-:-:S04]  /*4f40*/  SHF.R.S32.HI R4, RZ, 0x1f, R85 ;  /* 0x0000001fff047819 */ /* 0x000fc80000011455 */
[----:B------:R-:W-:-:S04]  /*4f50*/  LEA.HI R85, R4, R85, RZ, 0x4 ;  /* 0x0000005504557211 */ /* 0x000fc800078f20ff */
[----:B------:R-:W-:-:S05]  /*4f60*/  LEA.HI.SX32 R15, R85, R60, 0x1c ;  /* 0x0000003c550f7211 */ /* 0x000fca00078fe2ff */
[----:B------:R-:W-:-:S05]  /*4f70*/  IMAD.SHL.U32 R15, R15, 0x8, RZ ;  /* 0x000000080f0f7824 */ /* 0x000fca00078e00ff */
[----:B------:R-:W-:-:S04]  /*4f80*/  LOP3.LUT R5, R202, 0x38, R15, 0xf8, !PT ;  /* 0x00000038ca057812 */ /* 0x000fc800078ef80f */
[----:B------:R-:W-:Y:S01]  /*4f90*/  LOP3.LUT R4, R5, R206, RZ, 0x3c, !PT ;  /* 0x000000ce05047212 */ /* 0x000fe200078e3cff */
[----:B------:R-:W-:-:S04]  /*4fa0*/  IMAD R5, R19, 0x1800, R64 ;  /* 0x0000180013057824 */ /* 0x000fc800078e0240 */
[----:B------:R-:W-:Y:S02]  /*4fb0*/  IMAD.IADD R4, R207, 0x1, R4 ;  /* 0x00000001cf047824 */ /* 0x000fe400078e0204 */
[----:B------:R-:W-:Y:S02]  /*4fc0*/  IMAD R5, R5, 0x2, R148 ;  /* 0x0000000205057824 */ /* 0x000fe400078e0294 */
[----:B------:R-:W-:-:S04]  /*4fd0*/  IMAD R7, R19, 0x1800, R4 ;  /* 0x0000180013077824 */ /* 0x000fc800078e0204 */
[----:B------:R-:W-:Y:S02]  /*4fe0*/  IMAD R8, R7, 0x2, R148 ;  /* 0x0000000207087824 */ /* 0x000fe400078e0294 */
[----:B------:R-:W0:Y:S04]  /*4ff0*/  LDS.128 R4, [R5+0x1c400] ;  /* 0x01c4000005047984 */ /* 0x000e280000000c00 */
[----:B------:R-:W0:Y:S01]  /*5000*/  LDS.128 R8, [R8+0x1c400] ;  /* 0x01c4000008087984 */ /* 0x000e220000000c00 */
[----:B------:R-:W-:Y:S05]  /*5010*/  @P2 BRA `(.L_x_11918) ;  /* 0x00000004006c2947 */ /* 0x000fea0003800000 */
[----:B------:R-:W-:Y:S01]  /*5020*/  SHF.R.U32.HI R75, RZ, 0x10, R41 ;  /* 0x00000010ff4b7819 */ /* 0x000fe20000011629 */
[----:B0-----:R-:W-:Y:S01]  /*5030*/  IMAD.U32 R38, R9, 0x10000, RZ ;  /* 0x0001000009267824 */ /* 0x001fe200078e00ff */
[----:B------:R-:W-:Y:S02]  /*5040*/  SHF.R.U32.HI R95, RZ, 0x10, R33 ;  /* 0x00000010ff5f7819 */ /* 0x000fe40000011621 */
[----:B------:R-:W-:Y:S02]  /*5050*/  PRMT R94, R94, 0x5410, R75 ;  /* 0x000054105e5e7816 */ /* 0x000fe4000000004b */
[----:B--2---:R-:W-:Y:S02]  /*5060*/  SHF.R.U32.HI R77, RZ, 0x10, R35 ;  /* 0x00000010ff4d7819 */ /* 0x004fe40000011623 */
[----:B------:R-:W-:Y:S01]  /*5070*/  PRMT R90, R90, 0x5410, R95 ;  /* 0x000054105a5a7816 */ /* 0x000fe2000000005f */
[----:B------:R-:W-:Y:S01]  /*5080*/  IMAD.U32 R75, R94, 0x10000, RZ ;  /* 0x000100005e4b7824 */ /* 0x000fe200078e00ff */
[----:B-1--4-:R-:W-:-:S02]  /*5090*/  SHF.R.U32.HI R83, RZ, 0x10, R43 ;  /* 0x00000010ff537819 */ /* 0x012fc4000001162b */
[----:B---3--:R-:W-:Y:S01]  /*50a0*/  SHF.R.U64 R76, R32, 0x10, R33 ;  /* 0x00000010204c7819 */ /* 0x008fe20000001221 */
[----:B------:R-:W-:Y:S01]  /*50b0*/  IMAD.U32 R32, R5, 0x10000, RZ ;  /* 0x0001000005207824 */ /* 0x000fe200078e00ff */
[----:B------:R-:W-:Y:S01]  /*50c0*/  SHF.R.U64 R42, R42, 0x10, R43 ;  /* 0x000000102a2a7819 */ /* 0x000fe2000000122b */
[----:B------:R-:W-:Y:S01]  /*50d0*/  IMAD.U32 R43, R90, 0x10000, RZ ;  /* 0x000100005a2b7824 */ /* 0x000fe200078e00ff */
[----:B------:R-:W-:Y:S01]  /*50e0*/  PRMT R88, R88, 0x5410, R77 ;  /* 0x0000541058587816 */ /* 0x000fe2000000004d */
[----:B------:R-:W-:Y:S01]  /*50f0*/  FMUL.FTZ R77, R38, R75 ;  /* 0x0000004b264d7220 */ /* 0x000fe20000410000 */
[----:B------:R-:W-:Y:S01]  /*5100*/  PRMT R92, R92, 0x5410, R83 ;  /* 0x000054105c5c7816 */ /* 0x000fe20000000053 */
[-C--:B------:R-:W-:Y:S01]  /*5110*/  FMUL.FTZ R83, R38, R43.reuse ;  /* 0x0000002b26537220 */ /* 0x080fe20000410000 */
[----:B------:R-:W-:Y:S01]  /*5120*/  PRMT R91, R91, 0x5410, R42 ;  /* 0x000054105b5b7816 */ /* 0x000fe2000000002a */
[----:B------:R-:W-:Y:S01]  /*5130*/  FFMA.FTZ R42, R32, R43, -R77 ;  /* 0x0000002b202a7223 */ /* 0x000fe2000001084d */
[----:B------:R-:W-:Y:S01]  /*5140*/  SHF.R.U64 R74, R40, 0x10, R41 ;  /* 0x00000010284a7819 */ /* 0x000fe20000001229 */
[----:B------:R-:W-:Y:S01]  /*5150*/  IMAD.U32 R40, R11, 0x10000, RZ ;  /* 0x000100000b287824 */ /* 0x000fe200078e00ff */
[----:B------:R-:W-:Y:S01]  /*5160*/  LOP3.LUT R39, R9, 0xffff0000, RZ, 0xc0, !PT ;  /* 0xffff000009277812 */ /* 0x000fe200078ec0ff */
[----:B------:R-:W-:Y:S01]  /*5170*/  IMAD.U32 R77, R92, 0x10000, RZ ;  /* 0x000100005c4d7824 */ /* 0x000fe200078e00ff */
[----:B------:R-:W-:Y:S01]  /*5180*/  LOP3.LUT R94, R94, 0xffff0000, RZ, 0xc0, !PT ;  /* 0xffff00005e5e7812 */ /* 0x000fe200078ec0ff */
[----:B------:R-:W-:Y:S01]  /*5190*/  IMAD.U32 R43, R88, 0x10000, RZ ;  /* 0x00010000582b7824 */ /* 0x000fe200078e00ff */
[----:B------:R-:W-:Y:S01]  /*51a0*/  LOP3.LUT R90, R90, 0xffff0000, RZ, 0xc0, !PT ;  /* 0xffff00005a5a7812 */ /* 0x000fe200078ec0ff */
[----:B------:R-:W-:Y:S01]  /*51b0*/  FFMA.FTZ R83, R32, R75, R83 ;  /* 0x0000004b20537223 */ /* 0x000fe20000010053 */
[----:B------:R-:W-:Y:S01]  /*51c0*/  SHF.R.U64 R85, R34, 0x10, R35 ;  /* 0x0000001022557819 */ /* 0x000fe20000001223 */
[C---:B------:R-:W-:Y:S01]  /*51d0*/  IMAD.U32 R34, R8.reuse, 0x10000, RZ ;  /* 0x0001000008227824 */ /* 0x040fe200078e00ff */
[----:B------:R-:W-:Y:S01]  /*51e0*/  LOP3.LUT R35, R8, 0xffff0000, RZ, 0xc0, !PT ;  /* 0xffff000008237812 */ /* 0x000fe200078ec0ff */
[C---:B------:R-:W-:Y:S01]  /*51f0*/  FMUL.FTZ R75, R40.reuse, R77 ;  /* 0x0000004d284b7220 */ /* 0x040fe20000410000 */
[----:B------:R-:W-:Y:S01]  /*5200*/  LOP3.LUT R33, R5, 0xffff0000, RZ, 0xc0, !PT ;  /* 0xffff000005217812 */ /* 0x000fe200078ec0ff */
[----:B------:R-:W-:Y:S01]  /*5210*/  IMAD.U32 R8, R7, 0x10000, RZ ;  /* 0x0001000007087824 */ /* 0x000fe200078e00ff */
[----:B------:R-:W-:Y:S01]  /*5220*/  PRMT R89, R89, 0x5410, R76 ;  /* 0x0000541059597816 */ /* 0x000fe2000000004c */
[-C--:B------:R-:W-:Y:S01]  /*5230*/  FMUL.FTZ R40, R40, R43.reuse ;  /* 0x0000002b28287220 */ /* 0x080fe20000410000 */
[----:B------:R-:W-:Y:S01]  /*5240*/  LOP3.LUT R41, R11, 0xffff0000, RZ, 0xc0, !PT ;  /* 0xffff00000b297812 */ /* 0x000fe200078ec0ff */
[C---:B------:R-:W-:Y:S01]  /*5250*/  FMUL.FTZ R38, R39.reuse, R94 ;  /* 0x0000005e27267220 */ /* 0x040fe20000410000 */
[----:B------:R-:W-:Y:S01]  /*5260*/  LOP3.LUT R92, R92, 0xffff0000, RZ, 0xc0, !PT ;  /* 0xffff00005c5c7812 */ /* 0x000fe200078ec0ff */
[-C--:B------:R-:W-:Y:S01]  /*5270*/  FMUL.FTZ R32, R39, R90.reuse ;  /* 0x0000005a27207220 */ /* 0x080fe20000410000 */
[----:B------:R-:W-:Y:S01]  /*5280*/  PRMT R93, R93, 0x5410, R74 ;  /* 0x000054105d5d7816 */ /* 0x000fe2000000004a */
[----:B------:R-:W-:Y:S01]  /*5290*/  FFMA.FTZ R75, R8, R43, -R75 ;  /* 0x0000002b084b7223 */ /* 0x000fe2000001084b */
[----:B------:R-:W-:Y:S01]  /*52a0*/  LOP3.LUT R88, R88, 0xffff0000, RZ, 0xc0, !PT ;  /* 0xffff000058587812 */ /* 0x000fe200078ec0ff */
[----:B------:R-:W-:Y:S01]  /*52b0*/  FFMA.FTZ R40, R8, R77, R40 ;  /* 0x0000004d08287223 */ /* 0x000fe20000010028 */
[----:B------:R-:W-:Y:S01]  /*52c0*/  LOP3.LUT R9, R7, 0xffff0000, RZ, 0xc0, !PT ;  /* 0xffff000007097812 */ /* 0x000fe200078ec0ff */
[----:B------:R-:W-:Y:S01]  /*52d0*/  FFMA.FTZ R39, R33, R90, -R38 ;  /* 0x0000005a21277223 */ /* 0x000fe20000010826 */
[----:B------:R-:W-:-:S02]  /*52e0*/  IMAD.U32 R8, R89, 0x10000, RZ ;  /* 0x0001000059087824 */ /* 0x000fc400078e00ff */
[----:B------:R-:W-:Y:S01]  /*52f0*/  FFMA.FTZ R94, R33, R94, R32 ;  /* 0x0000005e215e7223 */ /* 0x000fe20000010020 */
[----:B------:R-:W-:Y:S01]  /*5300*/  FMUL.FTZ R38, R41, R92 ;  /* 0x0000005c29267220 */ /* 0x000fe20000410000 */
[----:B------:R-:W-:Y:S02]  /*5310*/  IMAD.U32 R32, R93, 0x10000, RZ ;  /* 0x000100005d207824 */ /* 0x000fe400078e00ff */
[----:B------:R-:W-:Y:S01]  /*5320*/  FMUL.FTZ R74, R41, R88 ;  /* 0x00000058294a7220 */ /* 0x000fe20000410000 */
[----:B------:R-:W-:Y:S01]  /*5330*/  IMAD.U32 R5, R4, 0x10000, RZ ;  /* 0x0001000004057824 */ /* 0x000fe200078e00ff */
[----:B------:R-:W-:Y:S01]  /*5340*/  LOP3.LUT R93, R93, 0xffff0000, RZ, 0xc0, !PT ;  /* 0xffff00005d5d7812 */ /* 0x000fe200078ec0ff */
[C---:B------:R-:W-:Y:S01]  /*5350*/  FMUL.FTZ R33, R34.reuse, R8 ;  /* 0x0000000822217220 */ /* 0x040fe20000410000 */
[----:B------:R-:W-:Y:S01]  /*5360*/  FFMA.FTZ R88, R9, R88, -R38 ;  /* 0x0000005809587223 */ /* 0x000fe20000010826 */
[----:B------:R-:W-:Y:S01]  /*5370*/  LOP3.LUT R89, R89, 0xffff0000, RZ, 0xc0, !PT ;  /* 0xffff000059597812 */ /* 0x000fe200078ec0ff */
[----:B------:R-:W-:Y:S01]  /*5380*/  FMUL.FTZ R38, R34, R32 ;  /* 0x0000002022267220 */ /* 0x000fe20000410000 */
[----:B------:R-:W-:Y:S01]  /*5390*/  PRMT R86, R86, 0x5410, R85 ;  /* 0x0000541056567816 */ /* 0x000fe20000000055 */
[----:B------:R-:W-:Y:S01]  /*53a0*/  FFMA.FTZ R41, R9, R92, R74 ;  /* 0x0000005c09297223 */ /* 0x000fe2000001004a */
[----:B------:R-:W-:Y:S01]  /*53b0*/  LOP3.LUT R4, R4, 0xffff0000, RZ, 0xc0, !PT ;  /* 0xffff000004047812 */ /* 0x000fe200078ec0ff */
[----:B------:R-:W-:Y:S01]  /*53c0*/  FFMA.FTZ R33, R5, R32, R33 ;  /* 0x0000002005217223 */ /* 0x000fe20000010021 */
[----:B------:R-:W-:-:S02]  /*53d0*/  IMAD.U32 R11, R10, 0x10000, RZ ;  /* 0x000100000a0b7824 */ /* 0x000fc400078e00ff */
[----:B------:R-:W-:Y:S01]  /*53e0*/  FMUL.FTZ R9, R35, R93 ;  /* 0x0000005d23097220 */ /* 0x000fe20000410000 */
[----:B------:R-:W-:Y:S01]  /*53f0*/  IMAD.U32 R32, R91, 0x10000, RZ ;  /* 0x000100005b207824 */ /* 0x000fe200078e00ff */
[----:B------:R-:W-:Y:S01]  /*5400*/  LOP3.LUT R10, R10, 0xffff0000, RZ, 0xc0, !PT ;  /* 0xffff00000a0a7812 */ /* 0x000fe200078ec0ff */
[----:B------:R-:W-:Y:S01]  /*5410*/  FFMA.FTZ R38, R5, R8, -R38 ;  /* 0x0000000805267223 */ /* 0x000fe20000010826 */
[-C--:B------:R-:W-:Y:S01]  /*5420*/  FMUL.FTZ R35, R35, R89.reuse ;  /* 0x0000005923237220 */ /* 0x080fe20000410000 */
[----:B------:R-:W-:Y:S01]  /*5430*/  LOP3.LUT R91, R91, 0xffff0000, RZ, 0xc0, !PT ;  /* 0xffff00005b5b7812 */ /* 0x000fe200078ec0ff */
[C---:B------:R-:W-:Y:S01]  /*5440*/  IMAD.U32 R8, R86.reuse, 0x10000, RZ ;  /* 0x0001000056087824 */ /* 0x040fe200078e00ff */
[----:B------:R-:W-:Y:S01]  /*5450*/  LOP3.LUT R5, R86, 0xffff0000, RZ, 0xc0, !PT ;  /* 0xffff000056057812 */ /* 0x000fe200078ec0ff */
[----:B------:R-:W-:Y:S01]  /*5460*/  FFMA.FTZ R9, R4, R89, -R9 ;  /* 0x0000005904097223 */ /* 0x000fe20000010809 */
[----:B------:R-:W-:Y:S02]  /*5470*/  IMAD.U32 R7, R6, 0x10000, RZ ;  /* 0x0001000006077824 */ /* 0x000fe400078e00ff */
[----:B------:R-:W-:Y:S01]  /*5480*/  FFMA.FTZ R4, R4, R93, R35 ;  /* 0x0000005d04047223 */ /* 0x000fe20000010023 */
[----:B------:R-:W-:Y:S01]  /*5490*/  LOP3.LUT R6, R6, 0xffff0000, RZ, 0xc0, !PT ;  /* 0xffff000006067812 */ /* 0x000fe200078ec0ff */
        /* <DEDUP_REMOVED lines=19> */
.L_x_11918:
[----:B------:R-:W-:Y:S05]  /*55d0*/  BSYNC B1 ;  /* 0x0000000000017941 */ /* 0x000fea0003800000 */
.L_x_11917:
[----:B0-----:R0:W-:Y:S01]  /*55e0*/  ST.E.128 desc[UR42][R12.64], R4 ;  /* 0x000000040c007985 */ /* 0x0011e2000c101d2a */
[----:B------:R-:W-:Y:S01]  /*55f0*/  ISETP.GE.AND P2, PT, R15, R36, PT ;  /* 0x000000240f00720c */ /* 0x000fe20003f46270 */
[----:B------:R-:W-:-:S12]  /*5600*/  IMAD.MOV.U32 R36, RZ, RZ, R14 ;  /* 0x000000ffff247224 */ /* 0x000fd800078e000e */
[----:B------:R-:W-:Y:S05]  /*5610*/  @P2 BRA `(.L_x_11897) ;  /* 0x00000004001c2947 */ /* 0x000fea0003800000 */
[----:B0-----:R-:W-:-:S05]  /*5620*/  IMAD.WIDE R4, R15, 0x2, R36 ;  /* 0x000000020f047825 */ /* 0x001fca00078e0224 */
[----:B------:R0:W-:Y:S01]  /*5630*/  ST.E.128 desc[UR42][R4.64], R8 ;  /* 0x0000000804007985 */ /* 0x0001e2000c101d2a */
[----:B------:R-:W-:Y:S05]  /*5640*/  BRA `(.L_x_11897) ;  /* 0x0000000400107947 */ /* 0x000fea0003800000 */
.L_x_11878:
[----:B------:R-:W-:-:S13]  /*5650*/  ISETP.NE.AND P3, PT, R55, 0x3, PT ;  /* 0x000000033700780c */ /* 0x000fda0003f65270 */
[----:B------:R-:W-:Y:S05]  /*5660*/  @!P3 BRA `(.L_x_11919) ;  /* 0x000000000004b947 */ /* 0x000fea0003800000 */
[----:B------:R-:W-:Y:S01]  /*5670*/  BPT.TRAP 0x1 ;  /* 0x000000040000795c */ /* 0x000fe20000300000 */
.L_x_11919:
[----:B------:R-:W-:Y:S01]  /*5680*/  IMAD R72, R19, 0x8, R148 ;  /* 0x0000000813487824 */ /* 0x000fe200078e0294 */
[----:B------:R-:W-:Y:S01]  /*5690*/  SHF.L.U32 R87, R154, 0x1f, RZ ;  /* 0x0000001f9a577819 */ /* 0x000fe200000006ff */
[----:B------:R-:W-:Y:S01]  /*56a0*/  BSSY B1, `(.L_x_11920) ;  /* 0x0000004000017945 */ /* 0x000fe20003800000 */
[----:B------:R-:W-:Y:S02]  /*56b0*/  SHF.R.S32.HI R80, RZ, 0x1f, R79 ;  /* 0x0000001fff507819 */ /* 0x000fe4000001144f */
[----:B------:R-:W0:Y:S02]  /*56c0*/  SYNCS.PHASECHK.TRANS64.TRYWAIT P2, [R72+URZ+0x22890], R87 ;  /* 0x02289057480075a7 */ /* 0x000e24000804017f */
[----:B0-----:R-:W-:Y:S05]  /*56d0*/  @!P2 BRA `(.L_x_11921) ;  /* 0x0000024400b8a947 */ /* 0x001fea0003800000 */
.L_x_12247:
[----:B------:R-:W-:Y:S05]  /*56e0*/  BSYNC B1 ;  /* 0x0000000000017941 */ /* 0x000fea0003800000 */
.L_x_11920:
        /* <DEDUP_REMOVED lines=27> */
.L_x_12251:
[----:B------:R-:W-:Y:S04]  /*58a0*/  BSSY B1, `(.L_x_11923) ;  /* 0x000000d000017945 */ /* 0x000fe80003800000 */
[----:B------:R-:W-:Y:S05]  /*58b0*/  @!P2 BRA `(.L_x_11924) ;  /* 0x00000000002ca947 */ /* 0x000fea0003800000 */
[----:B------:R-:W-:Y:S02]  /*58c0*/  ULDC UR4, c[0x0][0x2f4] ;  /* 0x0000bd0000047ab9 */ /* 0x000fe40000000800 */
[----:B------:R-:W-:-:S13]  /*58d0*/  ISETP.GE.AND P2, PT, R16, UR4, PT ;  /* 0x0000000410007c0c */ /* 0x000fda000bf46270 */
[----:B---3--:R-:W-:-:S04]  /*58e0*/  @!P2 LEA R10, P4, R16, R14, 0x1 ;  /* 0x0000000e100aa211 */ /* 0x008fc800078808ff */
[----:B--2---:R-:W-:Y:S02]  /*58f0*/  @!P2 LEA.HI.X R11, R16, R5, R17, 0x1, P4 ;  /* 0x00000005100ba211 */ /* 0x004fe400020f0c11 */
[----:B------:R-:W-:-:S13]  /*5900*/  ISETP.GE.AND P4, PT, R18, UR4, PT ;  /* 0x0000000412007c0c */ /* 0x000fda000bf86270 */
[----:B------:R-:W-:-:S04]  /*5910*/  @!P4 LEA R14, P5, R18, R14, 0x1 ;  /* 0x0000000e120ec211 */ /* 0x000fc800078a08ff */
[----:B------:R-:W-:Y:S02]  /*5920*/  @!P4 LEA.HI.X R15, R18, R5, R153, 0x1, P5 ;  /* 0x00000005120fc211 */ /* 0x000fe400028f0c99 */
[----:B------:R-:W2:Y:S04]  /*5930*/  @!P2 LDS.128 R4, [R88] ;  /* 0x000000005804a984 */ /* 0x000ea80000000c00 */
[----:B--2---:R-:W-:Y:S04]  /*5940*/  @!P2 ST.E.128 desc[UR42][R10.64], R4 ;  /* 0x000000040a00a985 */ /* 0x004fe8000c101d2a */
[----:B------:R-:W2:Y:S04]  /*5950*/  @!P4 LDS.128 R4, [R86] ;  /* 0x000000005604c984 */ /* 0x000ea80000000c00 */
[----:B--2---:R4:W-:Y:S02]  /*5960*/  @!P4 ST.E.128 desc[UR42][R14.64], R4 ;  /* 0x000000040e00c985 */ /* 0x0049e4000c101d2a */
.L_x_11924:
[----:B------:R-:W-:Y:S05]  /*5970*/  BSYNC B1 ;  /* 0x0000000000017941 */ /* 0x000fea0003800000 */
.L_x_11923:
[----:B------:R-:W-:-:S03]  /*5980*/  UMOV UR4, 0xffffffff ;  /* 0xffffffff00047882 */ /* 0x000fc60000000000 */
[----:B------:R-:W-:Y:S05]  /*5990*/  BRA.DIV UR4, `(.L_x_11925) ;  /* 0x0000024604647947 */ /* 0x000fea000b800000 */
[----:B--2-4-:R2:W4:Y:S04]  /*59a0*/  SHFL.IDX PT, R5, R9, 0x1, 0x1c1f ;  /* 0x003c1f0009057f89 */ /* 0x01452800000e0000 */
[----:B---3--:R2:W3:Y:S02]  /*59b0*/  SHFL.IDX PT, R14, R8, 0x1, 0x1c1f ;  /* 0x003c1f00080e7f89 */ /* 0x0084e400000e0000 */
.L_x_12255:
[----:B------:R-:W-:-:S13]  /*59c0*/  ISETP.GE.AND P2, PT, R32, 0x41, PT ;  /* 0x000000412000780c */ /* 0x000fda0003f46270 */
[----:B------:R-:W-:Y:S05]  /*59d0*/  @!P2 BRA `(.L_x_11897) ;  /* 0x00000000002ca947 */ /* 0x000fea0003800000 */
[----:B------:R-:W-:Y:S02]  /*59e0*/  ULDC UR4, c[0x0][0x2f4] ;  /* 0x0000bd0000047ab9 */ /* 0x000fe40000000800 */
[----:B------:R-:W-:-:S13]  /*59f0*/  ISETP.GE.AND P2, PT, R16, UR4, PT ;  /* 0x0000000410007c0c */ /* 0x000fda000bf46270 */
[----:B-123--:R-:W-:-:S04]  /*5a00*/  @!P2 LEA R8, P4, R16, R14, 0x1 ;  /* 0x0000000e1008a211 */ /* 0x00efc800078808ff */
[----:B----4-:R-:W-:Y:S02]  /*5a10*/  @!P2 LEA.HI.X R9, R16, R5, R17, 0x1, P4 ;  /* 0x000000051009a211 */ /* 0x010fe400020f0c11 */
[----:B------:R-:W-:-:S13]  /*5a20*/  ISETP.GE.AND P4, PT, R18, UR4, PT ;  /* 0x0000000412007c0c */ /* 0x000fda000bf86270 */
[----:B------:R-:W-:-:S04]  /*5a30*/  @!P4 LEA R14, P5, R18, R14, 0x1 ;  /* 0x0000000e120ec211 */ /* 0x000fc800078a08ff */
[----:B------:R-:W-:Y:S02]  /*5a40*/  @!P4 LEA.HI.X R15, R18, R5, R153, 0x1, P5 ;  /* 0x00000005120fc211 */ /* 0x000fe400028f0c99 */
[----:B------:R-:W1:Y:S04]  /*5a50*/  @!P2 LDS.128 R4, [R88+0x2000] ;  /* 0x002000005804a984 */ /* 0x000e680000000c00 */
[----:B-1----:R-:W-:Y:S04]  /*5a60*/  @!P2 ST.E.128 desc[UR42][R8.64], R4 ;  /* 0x000000040800a985 */ /* 0x002fe8000c101d2a */
[----:B------:R-:W1:Y:S04]  /*5a70*/  @!P4 LDS.128 R4, [R86+0x2000] ;  /* 0x002000005604c984 */ /* 0x000e680000000c00 */
[----:B-1----:R1:W-:Y:S02]  /*5a80*/  @!P4 ST.E.128 desc[UR42][R14.64], R4 ;  /* 0x000000040e00c985 */ /* 0x0023e4000c101d2a */
.L_x_11897:
[----:B------:R-:W-:Y:S05]  /*5a90*/  BSYNC B0 ;  /* 0x0000000000007941 */ /* 0x000fea0003800000 */
.L_x_11877:
[----:B01--4-:R-:W0:Y:S01]  /*5aa0*/  S2R R4, SR_TID.X ;  /* 0x0000000000047919 */ /* 0x013e220000002100 */
        /* <DEDUP_REMOVED lines=8> */
[----:B-1----:R1:W-:Y:S01]  /*5b30*/  BAR.SYNC.DEFER_BLOCKING R213, 0x80 ;  /* 0x000200d50000751d */ /* 0x0023e20000010000 */
[----:B0-----:R-:W-:-:S13]  /*5b40*/  LOP3.LUT P2, RZ, R4, 0x7f, RZ, 0xc0, !PT ;  /* 0x0000007f04ff7812 */ /* 0x001fda000784c0ff */
[----:B------:R-:W-:-:S05]  /*5b50*/  @!P2 VIADD R4, R72, 0x228a0 ;  /* 0x000228a04804a836 */ /* 0x000fca0000000000 */
[----:B------:R-:W-:-:S04]  /*5b60*/  @!P2 PRMT R4, RZ, 0x654, R4 ;  /* 0x00000654ff04a816 */ /* 0x000fc80000000004 */
[----:B------:R1:W-:Y:S01]  /*5b70*/  @!P2 SYNCS.ARRIVE.TRANS64.RED.A1T0 RZ, [R4+URZ], RZ ;  /* 0x000000ff04ffa9a7 */ /* 0x0003e2000810043f */
[----:B------:R-:W-:Y:S05]  /*5b80*/  @!P3 BRA `(.L_x_11927) ;  /* 0x000000000004b947 */ /* 0x000fea0003800000 */
[----:B------:R-:W-:Y:S01]  /*5b90*/  BPT.TRAP 0x1 ;  /* 0x000000040000795c */ /* 0x000fe20000300000 */
.L_x_11927:
[----:B------:R-:W-:Y:S05]  /*5ba0*/  BSYNC B0 ;  /* 0x0000000000007941 */ /* 0x000fea0003800000 */
.L_x_11926:
[----:B------:R-:W0:Y:S01]  /*5bb0*/  SYNCS.PHASECHK.TRANS64.TRYWAIT P3, [R72+URZ+0x228b0], R87 ;  /* 0x0228b057480075a7 */ /* 0x000e22000806017f */
[----:B------:R-:W-:Y:S04]  /*5bc0*/  BSSY B0, `(.L_x_11928) ;  /* 0x0000002000007945 */ /* 0x000fe80003800000 */
[----:B0-----:R-:W-:Y:S05]  /*5bd0*/  @!P3 BRA `(.L_x_11929) ;  /* 0x00000244001cb947 */ /* 0x001fea0003800000 */
.L_x_12256:
[----:B------:R-:W-:Y:S05]  /*5be0*/  BSYNC B0 ;  /* 0x0000000000007941 */ /* 0x000fea0003800000 */
.L_x_11928:
[----:B------:R-:W-:Y:S01]  /*5bf0*/  ULDC.64 UR4, c[0x0][0x328] ;  /* 0x0000ca0000047ab9 */ /* 0x000fe20000000a00 */
[----:B------:R-:W-:Y:S01]  /*5c00*/  IMAD.IADD R82, R82, 0x1, -R152 ;  /* 0x0000000152527824 */ /* 0x000fe200078e0a98 */
[----:B------:R-:W-:Y:S01]  /*5c10*/  BSSY B0, `(.L_x_11930) ;  /* 0x0000043000007945 */ /* 0x000fe20003800000 */
[----:B------:R-:W-:Y:S02]  /*5c20*/  IMAD R80, R80, UR4, RZ ;  /* 0x0000000450507c24 */ /* 0x000fe4000f8e02ff */
[----:B-1----:R-:W-:-:S04]  /*5c30*/  IMAD.WIDE.U32 R4, R79, UR4, RZ ;  /* 0x000000044f047c25 */ /* 0x002fc8000f8e00ff */
        /* <DEDUP_REMOVED lines=18> */
[----:B------:R1:W4:Y:S01]  /*5d60*/  SHFL.IDX PT, R39, R34, RZ, 0x1c1f ;  /* 0x001c1fff22277589 */ /* 0x00032200000e0000 */
[--C-:B------:R-:W-:Y:S02]  /*5d70*/  IMAD R36, R5, 0x2, R26.reuse ;  /* 0x0000000205247824 */ /* 0x100fe400078e021a */
[----:B------:R-:W-:Y:S01]  /*5d80*/  IMAD R38, R7, 0x2, R26 ;  /* 0x0000000207267824 */ /* 0x000fe200078e021a */
[----:B------:R1:W0:Y:S08]  /*5d90*/  SHFL.IDX PT, R37, R35, RZ, 0x1c1f ;  /* 0x001c1fff23257589 */ /* 0x00023000000e0000 */
[----:B-1----:R-:W-:Y:S05]  /*5da0*/  @!P3 BRA `(.L_x_11931) ;  /* 0x0000000000a4b947 */ /* 0x002fea0003800000 */
[----:B------:R-:W-:Y:S02]  /*5db0*/  ISETP.NE.AND P5, PT, R65, RZ, PT ;  /* 0x000000ff4100720c */ /* 0x000fe40003fa5270 */
[----:B------:R-:W-:-:S11]  /*5dc0*/  ISETP.NE.AND P4, PT, R66, RZ, PT ;  /* 0x000000ff4200720c */ /* 0x000fd60003f85270 */
[----:B------:R-:W1:Y:S01]  /*5dd0*/  @P5 LDS.128 R4, [R36] ;  /* 0x0000000024045984 */ /* 0x000e620000000c00 */
[----:B--2-4-:R-:W-:-:S04]  /*5de0*/  @P5 LEA R8, P3, R16, R39, 0x1 ;  /* 0x0000002710085211 */ /* 0x014fc800078608ff */
[----:B0-----:R-:W-:Y:S02]  /*5df0*/  @P5 LEA.HI.X R9, R16, R37, R17, 0x1, P3 ;  /* 0x0000002510095211 */ /* 0x001fe400018f0c11 */
[----:B------:R-:W-:-:S04]  /*5e00*/  @P4 LEA R32, P3, R18, R39, 0x1 ;  /* 0x0000002712204211 */ /* 0x000fc800078608ff */
[----:B------:R-:W-:Y:S02]  /*5e10*/  @P4 LEA.HI.X R33, R18, R37, R153, 0x1, P3 ;  /* 0x0000002512214211 */ /* 0x000fe400018f0c99 */
[----:B------:R-:W-:-:S13]  /*5e20*/  ISETP.NE.AND P3, PT, R67, RZ, PT ;  /* 0x000000ff4300720c */ /* 0x000fda0003f65270 */
[----:B------:R-:W-:-:S04]  /*5e30*/  @P3 LEA R10, P6, R166, R39, 0x1 ;  /* 0x00000027a60a3211 */ /* 0x000fc800078c08ff */
[----:B------:R-:W-:Y:S01]  /*5e40*/  @P3 LEA.HI.X R11, R166, R37, R193, 0x1, P6 ;  /* 0x00000025a60b3211 */ /* 0x000fe200030f0cc1 */
[----:B-1----:R-:W-:Y:S01]  /*5e50*/  @P5 ST.E.128 desc[UR42][R8.64], R4 ;  /* 0x0000000408005985 */ /* 0x002fe2000c101d2a */
[----:B------:R-:W-:-:S03]  /*5e60*/  ISETP.NE.AND P5, PT, R68, RZ, PT ;  /* 0x000000ff4400720c */ /* 0x000fc60003fa5270 */
[----:B------:R-:W0:Y:S10]  /*5e70*/  @P4 LDS.128 R4, [R38] ;  /* 0x0000000026044984 */ /* 0x000e340000000c00 */
[----:B------:R-:W-:-:S04]  /*5e80*/  @P5 LEA R12, P6, R164, R39, 0x1 ;  /* 0x00000027a40c5211 */ /* 0x000fc800078c08ff */
[----:B------:R-:W-:Y:S01]  /*5e90*/  @P5 LEA.HI.X R13, R164, R37, R192, 0x1, P6 ;  /* 0x00000025a40d5211 */ /* 0x000fe200030f0cc0 */
[----:B0-----:R-:W-:Y:S01]  /*5ea0*/  @P4 ST.E.128 desc[UR42][R32.64], R4 ;  /* 0x0000000420004985 */ /* 0x001fe2000c101d2a */
[----:B------:R-:W-:-:S03]  /*5eb0*/  ISETP.NE.AND P4, PT, R69, RZ, PT ;  /* 0x000000ff4500720c */ /* 0x000fc60003f85270 */
[----:B------:R-:W0:Y:S10]  /*5ec0*/  @P3 LDS.128 R4, [R36+0x3000] ;  /* 0x0030000024043984 */ /* 0x000e340000000c00 */
[----:B---3--:R-:W-:-:S04]  /*5ed0*/  @P4 LEA R14, P6, R186, R39, 0x1 ;  /* 0x00000027ba0e4211 */ /* 0x008fc800078c08ff */
[----:B------:R-:W-:Y:S01]  /*5ee0*/  @P4 LEA.HI.X R15, R186, R37, R191, 0x1, P6 ;  /* 0x00000025ba0f4211 */ /* 0x000fe200030f0cbf */
[----:B0-----:R0:W-:Y:S01]  /*5ef0*/  @P3 ST.E.128 desc[UR42][R10.64], R4 ;  /* 0x000000040a003985 */ /* 0x0011e2000c101d2a */
[----:B------:R-:W-:-:S03]  /*5f00*/  ISETP.NE.AND P3, PT, R70, RZ, PT ;  /* 0x000000ff4600720c */ /* 0x000fc60003f65270 */
[----:B------:R-:W1:Y:S10]  /*5f10*/  @P5 LDS.128 R4, [R38+0x3000] ;  /* 0x0030000026045984 */ /* 0x000e740000000c00 */
[----:B------:R-:W-:-:S04]  /*5f20*/  @P3 LEA R8, P6, R185, R39, 0x1 ;  /* 0x00000027b9083211 */ /* 0x000fc800078c08ff */
[----:B------:R-:W-:Y:S02]  /*5f30*/  @P3 LEA.HI.X R9, R185, R37, R190, 0x1, P6 ;  /* 0x00000025b9093211 */ /* 0x000fe400030f0cbe */
[----:B0-----:R-:W-:Y:S01]  /*5f40*/  PRMT R10, R50, 0x8880, RZ ;  /* 0x00008880320a7816 */ /* 0x001fe200000000ff */
[----:B-1----:R-:W-:Y:S01]  /*5f50*/  @P5 ST.E.128 desc[UR42][R12.64], R4 ;  /* 0x000000040c005985 */ /* 0x002fe2000c101d2a */
[----:B------:R-:W-:-:S03]  /*5f60*/  ISETP.NE.AND P5, PT, R71, RZ, PT ;  /* 0x000000ff4700720c */ /* 0x000fc60003fa5270 */
[----:B------:R-:W0:Y:S10]  /*5f70*/  @P4 LDS.128 R4, [R36+0x6000] ;  /* 0x0060000024044984 */ /* 0x000e340000000c00 */
[----:B------:R-:W-:-:S04]  /*5f80*/  @P5 LEA R32, P6, R184, R39, 0x1 ;  /* 0x00000027b8205211 */ /* 0x000fc800078c08ff */
[----:B------:R-:W-:Y:S01]  /*5f90*/  @P5 LEA.HI.X R33, R184, R37, R189, 0x1, P6 ;  /* 0x00000025b8215211 */ /* 0x000fe200030f0cbd */
[----:B0-----:R-:W-:Y:S01]  /*5fa0*/  @P4 ST.E.128 desc[UR42][R14.64], R4 ;  /* 0x000000040e004985 */ /* 0x001fe2000c101d2a */
[----:B------:R-:W-:-:S03]  /*5fb0*/  ISETP.GT.AND P4, PT, R10, -0x1, PT ;  /* 0xffffffff0a00780c */ /* 0x000fc60003f84270 */
[----:B------:R-:W0:Y:S10]  /*5fc0*/  @P3 LDS.128 R4, [R38+0x6000] ;  /* 0x0060000026043984 */ /* 0x000e340000000c00 */
[----:B------:R-:W-:-:S04]  /*5fd0*/  @!P4 LEA R10, P6, R167, R39, 0x1 ;  /* 0x00000027a70ac211 */ /* 0x000fc800078c08ff */
[----:B------:R-:W-:Y:S01]  /*5fe0*/  @!P4 LEA.HI.X R11, R167, R37, R188, 0x1, P6 ;  /* 0x00000025a70bc211 */ /* 0x000fe200030f0cbc */
[----:B0-----:R-:W-:Y:S04]  /*5ff0*/  @P3 ST.E.128 desc[UR42][R8.64], R4 ;  /* 0x0000000408003985 */ /* 0x001fe8000c101d2a */
[----:B------:R-:W0:Y:S04]  /*6000*/  @P5 LDS.128 R4, [R36+0x9000] ;  /* 0x0090000024045984 */ /* 0x000e280000000c00 */
[----:B0-----:R-:W-:Y:S04]  /*6010*/  @P5 ST.E.128 desc[UR42][R32.64], R4 ;  /* 0x0000000420005985 */ /* 0x001fe8000c101d2a */
[----:B------:R-:W0:Y:S04]  /*6020*/  @!P4 LDS.128 R4, [R38+0x9000] ;  /* 0x009000002604c984 */ /* 0x000e280000000c00 */
[----:B0-----:R1:W-:Y:S02]  /*6030*/  @!P4 ST.E.128 desc[UR42][R10.64], R4 ;  /* 0x000000040a00c985 */ /* 0x0013e4000c101d2a */
.L_x_11931:
[----:B------:R-:W-:Y:S05]  /*6040*/  BSYNC B0 ;  /* 0x0000000000007941 */ /* 0x000fea0003800000 */
.L_x_11930:
[----:B------:R-:W-:Y:S01]  /*6050*/  ISETP.GE.AND P3, PT, R82, 0x41, PT ;  /* 0x000000415200780c */ /* 0x000fe20003f66270 */
[----:B------:R-:W1:Y:S01]  /*6060*/  SHFL.IDX PT, R35, R35, 0x1, 0x1c1f ;  /* 0x003c1f0023237f89 */ /* 0x000e6200000e0000 */
[----:B------:R-:W-:Y:S03]  /*6070*/  BSSY B0, `(.L_x_11932) ;  /* 0x000002c000007945 */ /* 0x000fe60003800000 */
[----:B0-----:R0:W0:Y:S08]  /*6080*/  SHFL.IDX PT, R37, R34, 0x1, 0x1c1f ;  /* 0x003c1f0022257f89 */ /* 0x00103000000e0000 */
[----:B------:R-:W-:Y:S05]  /*6090*/  @!P3 BRA `(.L_x_11933) ;  /* 0x0000000000a4b947 */ /* 0x000fea0003800000 */
[----:B------:R-:W-:Y:S02]  /*60a0*/  ISETP.NE.AND P5, PT, R65, RZ, PT ;  /* 0x000000ff4100720c */ /* 0x000fe40003fa5270 */
[----:B------:R-:W-:-:S11]  /*60b0*/  ISETP.NE.AND P4, PT, R66, RZ, PT ;  /* 0x000000ff4200720c */ /* 0x000fd60003f85270 */
[----:B-1----:R-:W1:Y:S01]  /*60c0*/  @P5 LDS.128 R4, [R36+0x2000] ;  /* 0x0020000024045984 */ /* 0x002e620000000c00 */
[----:B0--3--:R-:W-:-:S04]  /*60d0*/  @P5 LEA R14, P3, R16, R37, 0x1 ;  /* 0x00000025100e5211 */ /* 0x009fc800078608ff */
[----:B------:R-:W-:Y:S02]  /*60e0*/  @P5 LEA.HI.X R15, R16, R35, R17, 0x1, P3 ;  /* 0x00000023100f5211 */ /* 0x000fe400018f0c11 */
[----:B------:R-:W-:-:S04]  /*60f0*/  @P4 LEA R32, P3, R18, R37, 0x1 ;  /* 0x0000002512204211 */ /* 0x000fc800078608ff */
[----:B------:R-:W-:Y:S02]  /*6100*/  @P4 LEA.HI.X R33, R18, R35, R153, 0x1, P3 ;  /* 0x0000002312214211 */ /* 0x000fe400018f0c99 */
[----:B------:R-:W-:-:S13]  /*6110*/  ISETP.NE.AND P3, PT, R67, RZ, PT ;  /* 0x000000ff4300720c */ /* 0x000fda0003f65270 */
[----:B--2---:R-:W-:-:S04]  /*6120*/  @P3 LEA R8, P6, R166, R37, 0x1 ;  /* 0x00000025a6083211 */ /* 0x004fc800078c08ff */
[----:B------:R-:W-:Y:S01]  /*6130*/  @P3 LEA.HI.X R9, R166, R35, R193, 0x1, P6 ;  /* 0x00000023a6093211 */ /* 0x000fe200030f0cc1 */
[----:B-1----:R-:W-:Y:S01]  /*6140*/  @P5 ST.E.128 desc[UR42][R14.64], R4 ;  /* 0x000000040e005985 */ /* 0x002fe2000c101d2a */
[----:B------:R-:W-:-:S03]  /*6150*/  ISETP.NE.AND P5, PT, R68, RZ, PT ;  /* 0x000000ff4400720c */ /* 0x000fc60003fa5270 */
[----:B------:R-:W0:Y:S10]  /*6160*/  @P4 LDS.128 R4, [R38+0x2000] ;  /* 0x0020000026044984 */ /* 0x000e340000000c00 */
[----:B------:R-:W-:-:S04]  /*6170*/  @P5 LEA R10, P6, R164, R37, 0x1 ;  /* 0x00000025a40a5211 */ /* 0x000fc800078c08ff */
[----:B------:R-:W-:Y:S01]  /*6180*/  @P5 LEA.HI.X R11, R164, R35, R192, 0x1, P6 ;  /* 0x00000023a40b5211 */ /* 0x000fe200030f0cc0 */
[----:B0-----:R-:W-:Y:S01]  /*6190*/  @P4 ST.E.128 desc[UR42][R32.64], R4 ;  /* 0x0000000420004985 */ /* 0x001fe2000c101d2a */
[----:B------:R-:W-:-:S03]  /*61a0*/  ISETP.NE.AND P4, PT, R69, RZ, PT ;  /* 0x000000ff4500720c */ /* 0x000fc60003f85270 */
[----:B------:R-:W0:Y:S10]  /*61b0*/  @P3 LDS.128 R4, [R36+0x5000] ;  /* 0x0050000024043984 */ /* 0x000e340000000c00 */
[----:B------:R-:W-:-:S04]  /*61c0*/  @P4 LEA R12, P6, R186, R37, 0x1 ;  /* 0x00000025ba0c4211 */ /* 0x000fc800078c08ff */
        /* <DEDUP_REMOVED lines=22> */
.L_x_11933:
[----:B------:R-:W-:Y:S05]  /*6330*/  BSYNC B0 ;  /* 0x0000000000007941 */ /* 0x000fea0003800000 */
.L_x_11932:
        /* <DEDUP_REMOVED lines=13> */
[----:B01----:R-:W-:Y:S02]  /*6410*/  SEL R5, RZ, 0x1, P2 ;  /* 0x00000001ff057807 */ /* 0x003fe40001000000 */
[----:B------:R-:W-:Y:S02]  /*6420*/  SEL R19, R19, RZ, P2 ;  /* 0x000000ff13137207 */ /* 0x000fe40001000000 */
[----:B------:R-:W-:Y:S01]  /*6430*/  LOP3.LUT R154, R154, R5, RZ, 0x3c, !PT ;  /* 0x000000059a9a7212 */ /* 0x000fe200078e3cff */
[----:B--2---:R-:W-:Y:S06]  /*6440*/  @P3 BRA `(.L_x_11934) ;  /* 0xffffffc0002c3947 */ /* 0x004fec000383ffff */
[----:B------:R-:W0:Y:S01]  /*6450*/  S2R R4, SR_TID.X ;  /* 0x0000000000047919 */ /* 0x000e220000002100 */
[----:B------:R-:W-:Y:S02]  /*6460*/  PLOP3.LUT P0, PT, PT, PT, PT, 0x8, 0x0 ;  /* 0x000000000000781c */ /* 0x000fe40003f0e170 */
[----:B0-----:R-:W-:-:S04]  /*6470*/  SHF.R.U32.HI R4, RZ, 0x7, R4 ;  /* 0x00000007ff047819 */ /* 0x001fc80000011604 */
[----:B------:R-:W-:-:S13]  /*6480*/  ISETP.NE.AND P3, PT, R4, 0x1, PT ;  /* 0x000000010400780c */ /* 0x000fda0003f65270 */
[----:B------:R-:W-:Y:S05]  /*6490*/  @!P3 WARPSYNC.ALL ;  /* 0x000000000000b948 */ /* 0x000fea0003800000 */
[----:B------:R-:W-:Y:S06]  /*64a0*/  @!P3 BAR.ARV 0x9, 0x100 ;  /* 0x024400000000bb1d */ /* 0x000fec0000002000 */
.L_x_11872:
[----:B------:R-:W0:Y:S01]  /*64b0*/  S2R R3, SR_SWINHI ;  /* 0x0000000000037919 */ /* 0x000e220000002f00 */
[----:B------:R-:W1:Y:S01]  /*64c0*/  LDC R13, c[0x0][0x448] ;  /* 0x00011200ff0d7b82 */ /* 0x000e620000000800 */
[----:B---3--:R-:W-:Y:S02]  /*64d0*/  IMAD.U32 R14, RZ, RZ, UR36 ;  /* 0x00000024ff0e7e24 */ /* 0x008fe4000f8e00ff */
[----:B------:R-:W-:Y:S01]  /*64e0*/  IMAD.MOV.U32 R15, RZ, RZ, 0x80 ;  /* 0x00000080ff0f7424 */ /* 0x000fe200078e00ff */
[----:B------:R-:W-:Y:S01]  /*64f0*/  STL [R1+0x50], R125 ;  /* 0x0000507d01007387 */ /* 0x000fe20000100800 */
[----:B------:R-:W-:Y:S02]  /*6500*/  IMAD.MOV.U32 R26, RZ, RZ, 0x100 ;  /* 0x00000100ff1a7424 */ /* 0x000fe400078e00ff */
[----:B------:R-:W-:Y:S01]  /*6510*/  IMAD.U32 R24, RZ, RZ, UR36 ;  /* 0x00000024ff187e24 */ /* 0x000fe2000f8e00ff */
[----:B------:R-:W2:Y:S01]  /*6520*/  LDC R12, c[0x0][0x988] ;  /* 0x00026200ff0c7b82 */ /* 0x000ea20000000800 */
[----:B------:R-:W-:Y:S01]  /*6530*/  IMAD.MOV.U32 R25, RZ, RZ, 0x80 ;  /* 0x00000080ff197424 */ /* 0x000fe200078e00ff */
[----:B------:R-:W-:Y:S01]  /*6540*/  STL.64 [R1+0x28], R14 ;  /* 0x0000280e01007387 */ /* 0x000fe20000100a00 */
[----:B------:R-:W-:-:S02]  /*6550*/  IMAD.U32 R36, RZ, RZ, UR44 ;  /* 0x0000002cff247e24 */ /* 0x000fc4000f8e00ff */
[----:B------:R-:W-:Y:S01]  /*6560*/  IMAD.U32 R35, RZ, RZ, UR44 ;  /* 0x0000002cff237e24 */ /* 0x000fe2000f8e00ff */
[----:B------:R-:W-:Y:S01]  /*6570*/  STL.64 [R1+0x30], R26 ;  /* 0x0000301a01007387 */ /* 0x000fe20000100a00 */
[----:B------:R-:W-:Y:S02]  /*6580*/  IMAD.U32 R33, RZ, RZ, UR44 ;  /* 0x0000002cff217e24 */ /* 0x000fe4000f8e00ff */
[----:B------:R-:W-:Y:S01]  /*6590*/  IMAD.U32 R72, RZ, RZ, UR44 ;  /* 0x0000002cff487e24 */ /* 0x000fe2000f8e00ff */
[----:B------:R-:W-:Y:S04]  /*65a0*/  STL.128 [R1], R24 ;  /* 0x0000001801007387 */ /* 0x000fe80000100c00 */
[----:B------:R-:W-:Y:S04]  /*65b0*/  STL.128 [R1+0x1d0], RZ ;  /* 0x0001d0ff01007387 */ /* 0x000fe80000100c00 */
[----:B------:R-:W-:Y:S04]  /*65c0*/  STL.128 [R1+0x1e0], RZ ;  /* 0x0001e0ff01007387 */ /* 0x000fe80000100c00 */
[----:B------:R-:W-:Y:S01]  /*65d0*/  STL.128 [R1+0x200], RZ ;  /* 0x000200ff01007387 */ /* 0x000fe20000100c00 */
[----:B------:R-:W-:-:S02]  /*65e0*/  MOV R4, R148 ;  /* 0x0000009400047202 */ /* 0x000fc40000000f00 */
[----:B0-----:R-:W-:Y:S01]  /*65f0*/  MOV R5, R3 ;  /* 0x0000000300057202 */ /* 0x001fe20000000f00 */
[----:B--2---:R-:W-:Y:S01]  /*6600*/  STL [R1+0x1f0], R12 ;  /* 0x0001f00c01007387 */ /* 0x004fe20000100800 */
[C---:B------:R-:W-:Y:S02]  /*6610*/  IADD3 R8, P1, R4.reuse, 0x22830, RZ ;  /* 0x0002283004087810 */ /* 0x040fe40007f3e0ff */
[C---:B------:R-:W-:Y:S01]  /*6620*/  IADD3 R0, P3, R4.reuse, 0x22850, RZ ;  /* 0x0002285004007810 */ /* 0x040fe20007f7e0ff */
[----:B------:R-:W-:Y:S01]  /*6630*/  STL.128 [R1+0x210], RZ ;  /* 0x000210ff01007387 */ /* 0x000fe20000100c00 */
[C---:B------:R-:W-:Y:S01]  /*6640*/  IADD3 R6, P4, R4.reuse, 0x22860, RZ ;  /* 0x0002286004067810 */ /* 0x040fe20007f9e0ff */
[--C-:B------:R-:W-:Y:S01]  /*6650*/  IMAD.X R9, RZ, RZ, R5.reuse, P1 ;  /* 0x000000ffff097224 */ /* 0x100fe200008e0605 */
[----:B-1----:R-:W-:Y:S01]  /*6660*/  ISETP.NE.AND P1, PT, R13, 0x1, PT ;  /* 0x000000010d00780c */ /* 0x002fe20003f25270 */
[--C-:B------:R-:W-:Y:S01]  /*6670*/  IMAD.X R3, RZ, RZ, R5.reuse, P3 ;  /* 0x000000ffff037224 */ /* 0x100fe200018e0605 */
[----:B------:R-:W-:Y:S01]  /*6680*/  IADD3 R10, P2, R4, 0x22840, RZ ;  /* 0x00022840040a7810 */ /* 0x000fe20007f5e0ff */
[--C-:B------:R-:W-:Y:S01]  /*6690*/  IMAD.X R7, RZ, RZ, R5.reuse, P4 ;  /* 0x000000ffff077224 */ /* 0x100fe200020e0605 */
[----:B------:R-:W-:Y:S01]  /*66a0*/  STL.64 [R1+0x18], R8 ;  /* 0x0000180801007387 */ /* 0x000fe20000100a00 */
[----:B------:R-:W-:Y:S01]  /*66b0*/  IMAD.MOV.U32 R4, RZ, RZ, R0 ;  /* 0x000000ffff047224 */ /* 0x000fe200078e0000 */
[----:B------:R-:W-:Y:S01]  /*66c0*/  IADD3 R36, P4, R36, 0x1d0, RZ ;  /* 0x000001d024247810 */ /* 0x000fe20007f9e0ff */
[----:B------:R-:W-:Y:S01]  /*66d0*/  IMAD.X R11, RZ, RZ, R5, P2 ;  /* 0x000000ffff0b7224 */ /* 0x000fe200010e0605 */
[----:B------:R-:W-:Y:S01]  /*66e0*/  STL.128 [R1+0x220], RZ ;  /* 0x000220ff01007387 */ /* 0x000fe20000100c00 */
[----:B------:R-:W-:Y:S01]  /*66f0*/  IMAD.MOV.U32 R5, RZ, RZ, R3 ;  /* 0x000000ffff057224 */ /* 0x000fe200078e0003 */
[----:B------:R-:W-:Y:S01]  /*6700*/  IADD3 R35, P2, R35, 0x200, RZ ;  /* 0x0000020023237810 */ /* 0x000fe20007f5e0ff */
[----:B------:R-:W-:Y:S01]  /*6710*/  VIADD R3, R210, 0x7f ;  /* 0x0000007fd2037836 */ /* 0x000fe20000000000 */
[----:B------:R-:W-:Y:S01]  /*6720*/  STL.64 [R1+0x20], R10 ;  /* 0x0000200a01007387 */ /* 0x000fe20000100a00 */
[----:B------:R-:W0:Y:S01]  /*6730*/  @P1 LDC R0, c[0x0][0x44c] ;  /* 0x00011300ff001b82 */ /* 0x000e220000000800 */
[----:B------:R-:W-:Y:S01]  /*6740*/  IMAD.X R37, RZ, RZ, UR45, P4 ;  /* 0x0000002dff257e24 */ /* 0x000fe2000a0e06ff */
[----:B------:R-:W-:Y:S01]  /*6750*/  IADD3 R33, P3, R33, 0x28, RZ ;  /* 0x0000002821217810 */ /* 0x000fe20007f7e0ff */
[----:B------:R1:W-:Y:S01]  /*6760*/  STL.128 [R1+0x40], R4 ;  /* 0x0000400401007387 */ /* 0x0003e20000100c00 */
[----:B------:R-:W-:-:S03]  /*6770*/  IADD3 R72, P4, R72, 0x50, RZ ;  /* 0x0000005048487810 */ /* 0x000fc60007f9e0ff */
[----:B------:R2:W-:Y:S04]  /*6780*/  STL.128 [R1+0x230], RZ ;  /* 0x000230ff01007387 */ /* 0x0005e80000100c00 */
[----:B------:R2:W-:Y:S04]  /*6790*/  STL.128 [R1+0x240], RZ ;  /* 0x000240ff01007387 */ /* 0x0005e80000100c00 */
[----:B------:R2:W-:Y:S01]  /*67a0*/  STL.128 [R1+0x250], RZ ;  /* 0x000250ff01007387 */ /* 0x0005e20000100c00 */
[----:B-1----:R-:W1:Y:S03]  /*67b0*/  @P1 LDC R5, c[0x0][0x450] ;  /* 0x00011400ff051b82 */ /* 0x002e660000000800 */
[----:B------:R2:W-:Y:S04]  /*67c0*/  STL.128 [R1+0x260], RZ ;  /* 0x000260ff01007387 */ /* 0x0005e80000100c00 */
[----:B------:R2:W-:Y:S01]  /*67d0*/  STL.128 [R1+0x270], RZ ;  /* 0x000270ff01007387 */ /* 0x0005e20000100c00 */
[----:B0-----:R-:W-:Y:S01]  /*67e0*/  @P1 IMAD.HI.U32 R0, R3, R0, RZ ;  /* 0x0000000003001227 */ /* 0x001fe200078e00ff */
[----:B------:R-:W0:Y:S02]  /*67f0*/  LDC.64 R6, c[0x0][0x9e0] ;  /* 0x00027800ff067b82 */ /* 0x000e240000000a00 */
[----:B------:R2:W-:Y:S04]  /*6800*/  STL.128 [R1+0x280], RZ ;  /* 0x000280ff01007387 */ /* 0x0005e80000100c00 */
[----:B------:R2:W-:Y:S04]  /*6810*/  STL.128 [R1+0x290], RZ ;  /* 0x000290ff01007387 */ /* 0x0005e80000100c00 */
[----:B------:R2:W-:Y:S04]  /*6820*/  STL.128 [R1+0x2a0], RZ ;  /* 0x0002a0ff01007387 */ /* 0x0005e80000100c00 */
[----:B------:R2:W-:Y:S01]  /*6830*/  STL.128 [R1+0x2b0], RZ ;  /* 0x0002b0ff01007387 */ /* 0x0005e20000100c00 */
[----:B-1----:R-:W-:-:S03]  /*6840*/  @P1 SHF.R.U32.HI R3, RZ, R5, R0 ;  /* 0x00000005ff031219 */ /* 0x002fc60000011600 */
[----:B------:R2:W-:Y:S04]  /*6850*/  STL.128 [R1+0x2c0], RZ ;  /* 0x0002c0ff01007387 */ /* 0x0005e80000100c00 */
[----:B------:R2:W-:Y:S01]  /*6860*/  STL.128 [R1+0x2d0], RZ ;  /* 0x0002d0ff01007387 */ /* 0x0005e20000100c00 */
[----:B0-----:R-:W-:-:S03]  /*6870*/  ISETP.GE.AND P5, PT, R7, 0x1, PT ;  /* 0x000000010700780c */ /* 0x001fc60003fa6270 */
        /* <DEDUP_REMOVED lines=18> */
[----:B------:R2:W-:Y:S04]  /*69a0*/  STL [R1+0x10], RZ ;  /* 0x000010ff01007387 */ /* 0x0005e80000100800 */
[----:B------:R2:W-:Y:S01]  /*69b0*/  STL [R1+0x38], RZ ;  /* 0x000038ff01007387 */ /* 0x0005e20000100800 */
[----:B------:R-:W-:Y:S05]  /*69c0*/  @P0 BRA `(.L_x_11935) ;  /* 0x00000000000c0947 */ /* 0x000fea0003800000 */
[----:B------:R-:W0:Y:S01]  /*69d0*/  FENCE.VIEW.ASYNC.G ;  /* 0x00000000000073c6 */ /* 0x000e220000000100 */
[----:B------:R-:W-:Y:S05]  /*69e0*/  WARPSYNC.ALL ;  /* 0x0000000000007948 */ /* 0x000fea0003800000 */
[----:B0-----:R-:W-:Y:S06]  /*69f0*/  BAR.ARV 0xc, 0x180 ;  /* 0x0306000000007b1d */ /* 0x001fec0000002000 */
.L_x_11935:
[----:B------:R-:W-:Y:S02]  /*6a00*/  IMAD.IADD R3, R204, 0x1, R3 ;  /* 0x00000001cc037824 */ /* 0x000fe400078e0203 */
[----:B------:R-:W-:Y:S02]  /*6a10*/  IMAD.X R46, RZ, RZ, UR45, P2 ;  /* 0x0000002dff2e7e24 */ /* 0x000fe400090e06ff */
[----:B------:R-:W-:Y:S02]  /*6a20*/  IMAD.X R44, RZ, RZ, UR45, P3 ;  /* 0x0000002dff2c7e24 */ /* 0x000fe400098e06ff */
        /* <DEDUP_REMOVED lines=14> */
.L_x_11938:
[----:B------:R-:W-:-:S13]  /*6b10*/  ISETP.NE.AND P0, PT, R7, 0x1, PT ;  /* 0x000000010700780c */ /* 0x000fda0003f05270 */
[----:B------:R-:W0:Y:S02]  /*6b20*/  @P0 LDC.64 R4, c[0x0][0x9e8] ;  /* 0x00027a00ff040b82 */ /* 0x000e240000000a00 */
[----:B0-----:R-:W-:-:S05]  /*6b30*/  @P0 IMAD.HI.U32 R4, R0, R4, RZ ;  /* 0x0000000400040227 */ /* 0x001fca00078e00ff */
[----:B------:R-:W-:-:S07]  /*6b40*/  @P0 SHF.R.U32.HI R0, RZ, R5, R4 ;  /* 0x00000005ff000219 */ /* 0x000fce0000011604 */
.L_x_11939:
[----:B------:R-:W-:Y:S05]  /*6b50*/  BSYNC B0 ;  /* 0x0000000000007941 */ /* 0x000fea0003800000 */
.L_x_11937:
[----:B------:R-:W-:-:S05]  /*6b60*/  IMAD R3, R0, R7, R7 ;  /* 0x0000000700037224 */ /* 0x000fca00078e0207 */
[----:B------:R-:W-:-:S07]  /*6b70*/  VIMNMX R6, R6, R3, PT ;  /* 0x0000000306067248 */ /* 0x000fce0003fe0100 */
.L_x_11936:
[----:B------:R-:W0:Y:S01]  /*6b80*/  @P1 LDC R3, c[0x0][0x44c] ;  /* 0x00011300ff031b82 */ /* 0x000e220000000800 */
[----:B------:R-:W-:Y:S01]  /*6b90*/  VIADD R6, R6, 0x5f ;  /* 0x0000005f06067836 */ /* 0x000fe20000000000 */
[----:B------:R-:W-:Y:S01]  /*6ba0*/  ULDC UR4, c[0x0][0x9dc] ;  /* 0x0002770000047ab9 */ /* 0x000fe20000000800 */
[----:B------:R-:W-:Y:S02]  /*6bb0*/  IMAD.MOV.U32 R5, RZ, RZ, R210 ;  /* 0x000000ffff057224 */ /* 0x000fe400078e00d2 */
[----:B------:R-:W-:-:S03]  /*6bc0*/  IMAD.HI R6, R6, 0x2aaaaaab, RZ ;  /* 0x2aaaaaab06067827 */ /* 0x000fc600078e02ff */
[----:B------:R-:W1:Y:S01]  /*6bd0*/  @P1 LDC R9, c[0x0][0x450] ;  /* 0x00011400ff091b82 */ /* 0x000e620000000800 */
[----:B0-----:R-:W-:Y:S01]  /*6be0*/  @P1 IMAD.HI.U32 R0, R210, R3, RZ ;  /* 0x00000003d2001227 */ /* 0x001fe200078e00ff */
[----:B------:R-:W-:-:S04]  /*6bf0*/  SHF.R.U32.HI R3, RZ, 0x1f, R6 ;  /* 0x0000001fff037819 */ /* 0x000fc80000011606 */
[----:B------:R-:W-:Y:S02]  /*6c00*/  LEA.HI.SX32 R6, R6, R3, 0x1c ;  /* 0x0000000306067211 */ /* 0x000fe400078fe2ff */
[----:B-1----:R-:W-:Y:S02]  /*6c10*/  @P1 SHF.R.U32.HI R5, RZ, R9, R0 ;  /* 0x00000009ff051219 */ /* 0x002fe40000011600 */
[----:B------:R-:W-:-:S03]  /*6c20*/  VIMNMX R165, R165, R6, PT ;  /* 0x00000006a5a57248 */ /* 0x000fc60003fe0100 */
        /* <DEDUP_REMOVED lines=13> */
.L_x_11942:
[----:B------:R-:W-:-:S13]  /*6d00*/  ISETP.NE.AND P0, PT, R7, 0x1, PT ;  /* 0x000000010700780c */ /* 0x000fda0003f05270 */
[----:B------:R-:W0:Y:S02]  /*6d10*/  @P0 LDC.64 R4, c[0x0][0x9e8] ;  /* 0x00027a00ff040b82 */ /* 0x000e240000000a00 */
[----:B0-----:R-:W-:-:S05]  /*6d20*/  @P0 IMAD.HI.U32 R4, R0, R4, RZ ;  /* 0x0000000400040227 */ /* 0x001fca00078e00ff */
[----:B------:R-:W-:-:S07]  /*6d30*/  @P0 SHF.R.U32.HI R0, RZ, R5, R4 ;  /* 0x00000005ff000219 */ /* 0x000fce0000011604 */
.L_x_11943:
[----:B------:R-:W-:Y:S05]  /*6d40*/  BSYNC B0 ;  /* 0x0000000000007941 */ /* 0x000fea0003800000 */
.L_x_11941:
[----:B------:R-:W-:-:S05]  /*6d50*/  IMAD R0, R0, R7, RZ ;  /* 0x0000000700007224 */ /* 0x000fca00078e02ff */
[----:B------:R-:W-:-:S07]  /*6d60*/  VIMNMX R3, R3, R0, !PT ;  /* 0x0000000003037248 */ /* 0x000fce0007fe0100 */
.L_x_11940:
[----:B------:R-:W-:Y:S01]  /*6d70*/  IMAD.HI R3, R3, 0x2aaaaaab, RZ ;  /* 0x2aaaaaab03037827 */ /* 0x000fe200078e02ff */
[----:B------:R-:W-:-:S04]  /*6d80*/  PLOP3.LUT P0, PT, PT, PT, PT, 0x80, 0x0 ;  /* 0x000000000000781c */ /* 0x000fc80003f0f070 */
[----:B------:R-:W-:-:S04]  /*6d90*/  SHF.R.U32.HI R0, RZ, 0x1f, R3 ;  /* 0x0000001fff007819 */ /* 0x000fc80000011603 */
[----:B------:R-:W-:-:S04]  /*6da0*/  LEA.HI.SX32 R0, R3, R0, 0x1c ;  /* 0x0000000003007211 */ /* 0x000fc800078fe2ff */
[----:B------:R-:W-:-:S04]  /*6db0*/  VIMNMX R199, RZ, R0, !PT ;  /* 0x00000000ffc77248 */ /* 0x000fc80007fe0100 */
[----:B------:R-:W-:-:S13]  /*6dc0*/  ISETP.GT.AND P1, PT, R165, R199, PT ;  /* 0x000000c7a500720c */ /* 0x000fda0003f24270 */
[----:B------:R-:W-:Y:S05]  /*6dd0*/  @!P1 BRA `(.L_x_11944) ;  /* 0x0000018800049947 */ /* 0x000fea0003800000 */
[----:B------:R0:W-:Y:S01]  /*6de0*/  STL.64 [R1+0x58], RZ ;  /* 0x000058ff01007387 */ /* 0x0001e20000100a00 */
[----:B------:R-:W-:Y:S01]  /*6df0*/  IMAD.U32 R40, RZ, RZ, UR44 ;  /* 0x0000002cff287e24 */ /* 0x000fe2000f8e00ff */
[----:B------:R-:W-:Y:S01]  /*6e00*/  UMOV UR4, 0xffffffff ;  /* 0xffffffff00047882 */ /* 0x000fe20000000000 */
[----:B------:R-:W-:Y:S02]  /*6e10*/  IMAD.U32 R41, RZ, RZ, UR44 ;  /* 0x0000002cff297e24 */ /* 0x000fe4000f8e00ff */
[----:B------:R-:W-:Y:S01]  /*6e20*/  IMAD.U32 R34, RZ, RZ, UR44 ;  /* 0x0000002cff227e24 */ /* 0x000fe2000f8e00ff */
[----:B------:R-:W-:Y:S01]  /*6e30*/  IADD3 R40, P0, R40, 0x78, RZ ;  /* 0x0000007828287810 */ /* 0x000fe20007f1e0ff */
[----:B------:R-:W-:Y:S01]  /*6e40*/  IMAD.U32 R32, RZ, RZ, UR44 ;  /* 0x0000002cff207e24 */ /* 0x000fe2000f8e00ff */
[----:B------:R-:W-:Y:S01]  /*6e50*/  IADD3 R41, P1, R41, 0x70, RZ ;  /* 0x0000007029297810 */ /* 0x000fe20007f3e0ff */
[----:B------:R-:W-:Y:S01]  /*6e60*/  IMAD.U32 R24, RZ, RZ, UR44 ;  /* 0x0000002cff187e24 */ /* 0x000fe2000f8e00ff */
[----:B------:R-:W-:Y:S01]  /*6e70*/  IADD3 R34, P2, R34, 0x68, RZ ;  /* 0x0000006822227810 */ /* 0x000fe20007f5e0ff */
[----:B------:R-:W-:Y:S01]  /*6e80*/  IMAD.X R49, RZ, RZ, UR45, P0 ;  /* 0x0000002dff317e24 */ /* 0x000fe200080e06ff */
[----:B------:R-:W-:Y:S01]  /*6e90*/  IADD3 R32, P3, R32, 0x60, RZ ;  /* 0x0000006020207810 */ /* 0x000fe20007f7e0ff */
[----:B------:R-:W-:Y:S01]  /*6ea0*/  IMAD.X R50, RZ, RZ, UR45, P1 ;  /* 0x0000002dff327e24 */ /* 0x000fe200088e06ff */
[----:B------:R-:W-:Y:S01]  /*6eb0*/  IADD3 R24, P4, R24, 0x58, RZ ;  /* 0x0000005818187810 */ /* 0x000fe20007f9e0ff */
[----:B------:R-:W-:-:S02]  /*6ec0*/  IMAD.X R45, RZ, RZ, UR45, P2 ;  /* 0x0000002dff2d7e24 */ /* 0x000fc400090e06ff */
[----:B------:R-:W-:Y:S02]  /*6ed0*/  IMAD.X R43, RZ, RZ, UR45, P3 ;  /* 0x0000002dff2b7e24 */ /* 0x000fe400098e06ff */
[----:B------:R-:W-:Y:S01]  /*6ee0*/  IMAD.X R25, RZ, RZ, UR45, P4 ;  /* 0x0000002dff197e24 */ /* 0x000fe2000a0e06ff */
[----:B0-----:R-:W-:Y:S07]  /*6ef0*/  BRA.DIV UR4, `(.L_x_11945) ;  /* 0x0000023204687947 */ /* 0x001fee000b800000 */
[----:B------:R0:W1:Y:S02]  /*6f00*/  SHFL.IDX PT, R14, R228, RZ, 0x1f ;  /* 0x00001fffe40e7589 */ /* 0x00006400000e0000 */
.L_x_12259:
[----:B-1----:R-:W-:Y:S01]  /*6f10*/  LEA.HI R0, R14, R14, RZ, 0x1 ;  /* 0x0000000e0e007211 */ /* 0x002fe200078f08ff */
[C---:B------:R-:W-:Y:S01]  /*6f20*/  VIADD R26, R148.reuse, 0x18400 ;  /* 0x00018400941a7836 */ /* 0x040fe20000000000 */
[----:B------:R-:W-:Y:S01]  /*6f30*/  STL.128 [R1+0x90], RZ ;  /* 0x000090ff01007387 */ /* 0x000fe20000100c00 */
[----:B------:R-:W-:Y:S01]  /*6f40*/  VIADD R7, R148, 0x400 ;  /* 0x0000040094077836 */ /* 0x000fe20000000000 */
[----:B------:R-:W-:Y:S01]  /*6f50*/  LOP3.LUT R3, R0, 0x1e, RZ, 0xc0, !PT ;  /* 0x0000001e00037812 */ /* 0x000fe200078ec0ff */
[----:B------:R-:W-:Y:S01]  /*6f60*/  VIADD R0, R148, 0x1c400 ;  /* 0x0001c40094007836 */ /* 0x000fe20000000000 */
[----:B------:R-:W-:Y:S01]  /*6f70*/  STL.128 [R1+0xa0], RZ ;  /* 0x0000a0ff01007387 */ /* 0x000fe20000100c00 */
[----:B------:R-:W-:Y:S01]  /*6f80*/  IMAD.MOV.U32 R4, RZ, RZ, 0x1 ;  /* 0x00000001ff047424 */ /* 0x000fe200078e00ff */
[----:B------:R-:W-:Y:S01]  /*6f90*/  SHF.R.U32.HI R7, RZ, 0x4, R7 ;  /* 0x00000004ff077819 */ /* 0x000fe20000011607 */
[----:B------:R-:W-:Y:S01]  /*6fa0*/  IMAD.IADD R3, R14, 0x1, -R3 ;  /* 0x000000010e037824 */ /* 0x000fe200078e0a03 */
[----:B------:R-:W-:Y:S01]  /*6fb0*/  SHF.R.U32.HI R0, RZ, 0x4, R0 ;  /* 0x00000004ff007819 */ /* 0x000fe20000011600 */
[----:B------:R-:W-:Y:S01]  /*6fc0*/  IMAD.MOV.U32 R5, RZ, RZ, RZ ;  /* 0x000000ffff057224 */ /* 0x000fe200078e00ff */
[----:B------:R-:W-:Y:S01]  /*6fd0*/  LOP3.LUT R8, R7, 0x3fff, RZ, 0xc0, !PT ;  /* 0x00003fff07087812 */ /* 0x000fe200078ec0ff */
[----:B------:R-:W-:Y:S01]  /*6fe0*/  IMAD R3, R3, 0x2000, R26 ;  /* 0x0000200003037824 */ /* 0x000fe200078e021a */
[----:B------:R-:W-:Y:S01]  /*6ff0*/  LOP3.LUT R0, R0, 0x3fff, RZ, 0xc0, !PT ;  /* 0x00003fff00007812 */ /* 0x000fe200078ec0ff */
[----:B------:R-:W-:Y:S01]  /*7000*/  IMAD.MOV.U32 R6, RZ, RZ, 0x1 ;  /* 0x00000001ff067424 */ /* 0x000fe200078e00ff */
[----:B------:R-:W-:Y:S01]  /*7010*/  LOP3.LUT R8, R8, 0x3000000, RZ, 0xfc, !PT ;  /* 0x0300000008087812 */ /* 0x000fe200078efcff */
[----:B------:R-:W-:Y:S01]  /*7020*/  IMAD.MOV.U32 R7, RZ, RZ, RZ ;  /* 0x000000ffff077224 */ /* 0x000fe200078e00ff */
[----:B------:R-:W-:Y:S01]  /*7030*/  SHF.R.U32.HI R3, RZ, 0x4, R3 ;  /* 0x00000004ff037819 */ /* 0x000fe20000011603 */
[----:B------:R-:W-:Y:S01]  /*7040*/  IMAD.MOV.U32 R9, RZ, RZ, 0x40000040 ;  /* 0x40000040ff097424 */ /* 0x000fe200078e00ff */
[----:B------:R-:W-:Y:S01]  /*7050*/  LOP3.LUT R0, R0, 0x10000, RZ, 0xfc, !PT ;  /* 0x0001000000007812 */ /* 0x000fe200078efcff */
[----:B------:R-:W-:Y:S01]  /*7060*/  STL.128 [R1+0xb0], RZ ;  /* 0x0000b0ff01007387 */ /* 0x000fe20000100c00 */
[----:B------:R-:W-:Y:S01]  /*7070*/  LOP3.LUT R3, R3, 0x3fff, RZ, 0xc0, !PT ;  /* 0x00003fff03037812 */ /* 0x000fe200078ec0ff */
[----:B----4-:R-:W-:Y:S01]  /*7080*/  IMAD.U32 R39, RZ, RZ, UR44 ;  /* 0x0000002cff277e24 */ /* 0x010fe2000f8e00ff */
[----:B------:R-:W-:Y:S01]  /*7090*/  LOP3.LUT P0, RZ, R26, 0x1bf, RZ, 0xc0, !PT ;  /* 0x000001bf1aff7812 */ /* 0x000fe2000780c0ff */
[----:B------:R1:W-:Y:S01]  /*70a0*/  STL.128 [R1+0x60], R4 ;  /* 0x0000600401007387 */ /* 0x0003e20000100c00 */
[----:B------:R-:W-:Y:S01]  /*70b0*/  LOP3.LUT R3, R3, 0x10000, RZ, 0xfc, !PT ;  /* 0x0001000003037812 */ /* 0x000fe200078efcff */
[----:B------:R-:W-:Y:S01]  /*70c0*/  BSSY B6, `(.L_x_11946) ;  /* 0x000001d000067945 */ /* 0x000fe20003800000 */
[----:B------:R-:W-:Y:S01]  /*70d0*/  IADD3 R39, P1, R39, 0x90, RZ ;  /* 0x0000009027277810 */ /* 0x000fe20007f3e0ff */
[----:B------:R3:W-:Y:S04]  /*70e0*/  STL.64 [R1+0x80], R8 ;  /* 0x0000800801007387 */ /* 0x0007e80000100a00 */
[----:B------:R3:W-:Y:S01]  /*70f0*/  STL.128 [R1+0xc0], RZ ;  /* 0x0000c0ff01007387 */ /* 0x0007e20000100c00 */
[----:B------:R-:W-:-:S03]  /*7100*/  IMAD.X R38, RZ, RZ, UR45, P1 ;  /* 0x0000002dff267e24 */ /* 0x000fc600088e06ff */
[----:B------:R3:W-:Y:S01]  /*7110*/  STL.128 [R1+0xd0], RZ ;  /* 0x0000d0ff01007387 */ /* 0x0007e20000100c00 */
[----:B-1----:R-:W-:-:S03]  /*7120*/  IMAD.MOV.U32 R6, RZ, RZ, R0 ;  /* 0x000000ffff067224 */ /* 0x002fc600078e0000 */
[----:B------:R3:W-:Y:S01]  /*7130*/  STL.128 [R1+0xe0], RZ ;  /* 0x0000e0ff01007387 */ /* 0x0007e20000100c00 */
[----:B------:R-:W-:Y:S02]  /*7140*/  IMAD.MOV.U32 R7, RZ, RZ, 0x40000040 ;  /* 0x40000040ff077424 */ /* 0x000fe400078e00ff */
[----:B------:R-:W-:Y:S02]  /*7150*/  IMAD.MOV.U32 R4, RZ, RZ, R3 ;  /* 0x000000ffff047224 */ /* 0x000fe400078e0003 */
[----:B------:R-:W-:-:S05]  /*7160*/  IMAD.MOV.U32 R5, RZ, RZ, 0x40000040 ;  /* 0x40000040ff057424 */ /* 0x000fca00078e00ff */
[----:B------:R3:W-:Y:S01]  /*7170*/  STL.128 [R1+0x70], R4 ;  /* 0x0000700401007387 */ /* 0x0007e20000100c00 */
[----:B------:R-:W-:Y:S05]  /*7180*/  @!P0 BRA `(.L_x_11947) ;  /* 0x0000000000408947 */ /* 0x000fea0003800000 */
[----:B------:R-:W-:Y:S01]  /*7190*/  MOV R0, 0x0 ;  /* 0x0000000000007802 */ /* 0x000fe20000000f00 */
[----:B------:R-:W-:Y:S01]  /*71a0*/  ULDC.64 UR4, c[0x4][0xf0] ;  /* 0x01003c0000047ab9 */ /* 0x000fe20000000a00 */
[----:B------:R-:W-:Y:S01]  /*71b0*/  ULDC.64 UR6, c[0x4][0xf8] ;  /* 0x01003e0000067ab9 */ /* 0x000fe20000000a00 */
[----:B---3--:R-:W-:Y:S01]  /*71c0*/  IMAD.U32 R4, RZ, RZ, UR4 ;  /* 0x00000004ff047e24 */ /* 0x008fe2000f8e00ff */
[----:B------:R1:W3:Y:S01]  /*71d0*/  LDC.64 R14, c[0x4][R0] ;  /* 0x01000000000e7b82 */ /* 0x0002e20000000a00 */
        /* <DEDUP_REMOVED lines=10> */
[----:B0-23-5:R-:W-:Y:S05]  /*7280*/  CALL.ABS.NOINC R14 ;  /* 0x000000000e007343 */ /* 0x02dfea0003c00000 */
.L_x_11947:
[----:B------:R-:W-:Y:S05]  /*7290*/  BSYNC B6 ;  /* 0x0000000000067941 */ /* 0x000fea0003800000 */
.L_x_11946:
[----:B------:R-:W1:Y:S01]  /*72a0*/  S2R R20, SR_TID.X ;  /* 0x0000000000147919 */ /* 0x000e620000002100 */
[----:B---3--:R-:W3:Y:S01]  /*72b0*/  LDC.64 R6, c[0x0][0x9e0] ;  /* 0x00027800ff067b82 */ /* 0x008ee20000000a00 */
[----:B------:R-:W-:Y:S01]  /*72c0*/  UIADD3 UR4, UP0, UR44, 0xf0, URZ ;  /* 0x000000f02c047890 */ /* 0x000fe2000ff1e03f */
[----:B------:R-:W-:Y:S01]  /*72d0*/  IMAD.MOV.U32 R4, RZ, RZ, RZ ;  /* 0x000000ffff047224 */ /* 0x000fe200078e00ff */
[----:B------:R-:W-:Y:S01]  /*72e0*/  STL.64 [R1+0x100], R24 ;  /* 0x0001001801007387 */ /* 0x000fe20000100a00 */
[----:B------:R-:W-:Y:S01]  /*72f0*/  IMAD.U32 R3, RZ, RZ, UR44 ;  /* 0x0000002cff037e24 */ /* 0x000fe2000f8e00ff */
[----:B------:R-:W-:Y:S01]  /*7300*/  UIADD3.X UR5, URZ, UR45, URZ, UP0, !UPT ;  /* 0x0000002d3f057290 */ /* 0x000fe200087fe43f */
[----:B------:R-:W-:Y:S01]  /*7310*/  IMAD.U32 R42, RZ, RZ, UR44 ;  /* 0x0000002cff2a7e24 */ /* 0x000fe2000f8e00ff */
[----:B------:R-:W-:Y:S01]  /*7320*/  STL.64 [R1+0xf0], R220 ;  /* 0x0000f0dc01007387 */ /* 0x000fe20000100a00 */
[----:B------:R-:W4:Y:S01]  /*7330*/  LDC.64 R12, c[0x0][0x9e8] ;  /* 0x00027a00ff0c7b82 */ /* 0x000f220000000a00 */
[----:B------:R-:W-:Y:S01]  /*7340*/  IMAD.U32 R8, RZ, RZ, UR4 ;  /* 0x00000004ff087e24 */ /* 0x000fe2000f8e00ff */
[----:B------:R-:W-:Y:S01]  /*7350*/  ULDC UR4, c[0x0][0x3f4] ;  /* 0x0000fd0000047ab9 */ /* 0x000fe20000000800 */
[----:B------:R-:W-:Y:S01]  /*7360*/  IMAD.U32 R9, RZ, RZ, UR5 ;  /* 0x00000005ff097e24 */ /* 0x000fe2000f8e00ff */
[----:B------:R-:W-:Y:S01]  /*7370*/  STL.U8 [R1+0x108], RZ ;  /* 0x000108ff01007387 */ /* 0x000fe20000100000 */
[----:B------:R-:W-:-:S02]  /*7380*/  ISETP.LT.AND P0, PT, RZ, UR4, PT ;  /* 0x00000004ff007c0c */ /* 0x000fc4000bf01270 */
[----:B------:R-:W-:Y:S01]  /*7390*/  IADD3 R42, P3, R42, 0x108, RZ ;  /* 0x000001082a2a7810 */ /* 0x000fe20007f7e0ff */
[----:B------:R-:W0:Y:S01]  /*73a0*/  LDC.64 R10, c[0x0][0x448] ;  /* 0x00011200ff0a7b82 */ /* 0x000e220000000a00 */
[----:B------:R-:W-:Y:S03]  /*73b0*/  STL.64 [R1+0xf8], R8 ;  /* 0x0000f80801007387 */ /* 0x000fe60000100a00 */
[----:B------:R-:W-:Y:S01]  /*73c0*/  IMAD.X R51, RZ, RZ, UR45, P3 ;  /* 0x0000002dff337e24 */ /* 0x000fe200098e06ff */
[----:B------:R-:W-:Y:S03]  /*73d0*/  STL.U8 [R1+0x13c], RZ ;  /* 0x00013cff01007387 */ /* 0x000fe60000100000 */
[----:B------:R-:W2:Y:S01]  /*73e0*/  LDC R0, c[0x0][0x450] ;  /* 0x00011400ff007b82 */ /* 0x000ea20000000800 */
[----:B---3--:R-:W-:-:S02]  /*73f0*/  IMAD.MOV.U32 R31, RZ, RZ, R6 ;  /* 0x000000ffff1f7224 */ /* 0x008fc400078e0006 */
[----:B------:R-:W-:Y:S02]  /*7400*/  IMAD.MOV.U32 R5, RZ, RZ, R7 ;  /* 0x000000ffff057224 */ /* 0x000fe400078e0007 */
[----:B-1----:R-:W-:-:S03]  /*7410*/  VIADD R219, R20, 0xffffff80 ;  /* 0xffffff8014db7836 */ /* 0x002fc60000000000 */
[----:B------:R-:W1:Y:S01]  /*7420*/  LDC R30, c[0x0][0x9dc] ;  /* 0x00027700ff1e7b82 */ /* 0x000e620000000800 */
[----:B----4-:R-:W-:Y:S02]  /*7430*/  IMAD.MOV.U32 R6, RZ, RZ, R12 ;  /* 0x000000ffff067224 */ /* 0x010fe400078e000c */
[----:B------:R-:W-:Y:S01]  /*7440*/  IMAD.MOV.U32 R7, RZ, RZ, R13 ;  /* 0x000000ffff077224 */ /* 0x000fe200078e000d */
[----:B------:R-:W-:Y:S04]  /*7450*/  STL [R1+0x10c], R219 ;  /* 0x00010cdb01007387 */ /* 0x000fe80000100800 */
[----:B------:R-:W-:Y:S04]  /*7460*/  STL.128 [R1+0x120], R4 ;  /* 0x0001200401007387 */ /* 0x000fe80000100c00 */
[----:B0-----:R-:W-:Y:S04]  /*7470*/  STL.64 [R1+0x130], R10 ;  /* 0x0001300a01007387 */ /* 0x001fe80000100a00 */
[----:B--2---:R-:W-:Y:S04]  /*7480*/  STL [R1+0x138], R0 ;  /* 0x0001380001007387 */ /* 0x004fe80000100800 */
[----:B-1----:R0:W-:Y:S02]  /*7490*/  STL.128 [R1+0x110], R28 ;  /* 0x0001101c01007387 */ /* 0x0021e40000100c00 */
[----:B0-----:R-:W-:Y:S01]  /*74a0*/  IMAD.U32 R30, RZ, RZ, UR44 ;  /* 0x0000002cff1e7e24 */ /* 0x001fe2000f8e00ff */
[----:B------:R-:W-:Y:S01]  /*74b0*/  IADD3 R29, P1, R3, 0x13c, RZ ;  /* 0x0000013c031d7810 */ /* 0x000fe20007f3e0ff */
[----:B------:R-:W-:-:S03]  /*74c0*/  IMAD.U32 R31, RZ, RZ, UR44 ;  /* 0x0000002cff1f7e24 */ /* 0x000fc6000f8e00ff */
[----:B------:R-:W-:Y:S01]  /*74d0*/  IADD3 R30, P2, R30, 0x10c, RZ ;  /* 0x0000010c1e1e7810 */ /* 0x000fe20007f5e0ff */
[----:B------:R-:W-:Y:S01]  /*74e0*/  IMAD.X R48, RZ, RZ, UR45, P1 ;  /* 0x0000002dff307e24 */ /* 0x000fe200088e06ff */
[----:B------:R-:W-:-:S03]  /*74f0*/  IADD3 R31, P4, R31, 0xf8, RZ ;  /* 0x000000f81f1f7810 */ /* 0x000fc60007f9e0ff */
[----:B------:R-:W-:Y:S02]  /*7500*/  IMAD.X R47, RZ, RZ, UR45, P2 ;  /* 0x0000002dff2f7e24 */ /* 0x000fe400090e06ff */
[----:B------:R-:W-:Y:S01]  /*7510*/  IMAD.X R52, RZ, RZ, UR45, P4 ;  /* 0x0000002dff347e24 */ /* 0x000fe2000a0e06ff */
[----:B------:R-:W-:Y:S07]  /*7520*/  @P0 BRA `(.L_x_11948) ;  /* 0x0000000000400947 */ /* 0x000fee0003800000 */
[----:B------:R-:W-:-:S04]  /*7530*/  ULEA.HI UR4, UR37, UR37, URZ, 0x1 ;  /* 0x0000002525047291 */ /* 0x000fc8000f8f083f */
[----:B------:R-:W-:-:S04]  /*7540*/  ULOP3.LUT UR4, UR4, 0xfffffffe, URZ, 0xc0, !UPT ;  /* 0xfffffffe04047892 */ /* 0x000fc8000f8ec03f */
[----:B------:R-:W-:-:S06]  /*7550*/  UIADD3 UR4, UR37, -UR4, URZ ;  /* 0x8000000425047290 */ /* 0x000fcc000fffe03f */
[----:B------:R-:W-:-:S05]  /*7560*/  IMAD.U32 R3, RZ, RZ, UR4 ;  /* 0x00000004ff037e24 */ /* 0x000fca000f8e00ff */
[----:B------:R-:W-:-:S04]  /*7570*/  SHF.L.U32 R3, R3, 0x1f, RZ ;  /* 0x0000001f03037819 */ /* 0x000fc800000006ff */
[----:B------:R0:W1:Y:S03]  /*7580*/  SYNCS.PHASECHK.TRANS64.TRYWAIT P0, [R148+URZ+0x22800], R3 ;  /* 0x02280003940075a7 */ /* 0x000066000800017f */
[----:B-1----:R-:W-:Y:S05]  /*7590*/  @!P0 NANOSLEEP.SYNCS 0x989680 ;  /* 0x009896800000895d */ /* 0x002fea0003900000 */
[----:B------:R-:W1:Y:S01]  /*75a0*/  @!P0 SYNCS.PHASECHK.TRANS64 P0, [R148+URZ+0x22800], R3 ;  /* 0x02280003940085a7 */ /* 0x000e62000800007f */
[----:B------:R-:W-:Y:S04]  /*75b0*/  BSSY B0, `(.L_x_11949) ;  /* 0x0000006000007945 */ /* 0x000fe80003800000 */
[----:B-1----:R-:W-:Y:S05]  /*75c0*/  @P0 BRA `(.L_x_11950) ;  /* 0x0000000000100947 */ /* 0x002fea0003800000 */
.L_x_11951:
[----:B-1----:R1:W2:Y:S02]  /*75d0*/  SYNCS.PHASECHK.TRANS64.TRYWAIT P0, [R148+URZ+0x22800], R3 ;  /* 0x02280003940075a7 */ /* 0x0022a4000800017f */
[----:B--2---:R-:W-:Y:S05]  /*75e0*/  @!P0 NANOSLEEP.SYNCS 0x989680 ;  /* 0x009896800000895d */ /* 0x004fea0003900000 */
[----:B------:R-:W2:Y:S02]  /*75f0*/  @!P0 SYNCS.PHASECHK.TRANS64 P0, [R148+URZ+0x22800], R3 ;  /* 0x02280003940085a7 */ /* 0x000ea4000800007f */
[----:B--2---:R-:W-:Y:S05]  /*7600*/  @!P0 BRA `(.L_x_11951) ;  /* 0xfffffffc00f08947 */ /* 0x004fea000383ffff */
.L_x_11950:
[----:B------:R-:W-:Y:S05]  /*7610*/  BSYNC B0 ;  /* 0x0000000000007941 */ /* 0x000fea0003800000 */
.L_x_11949:
[----:B------:R-:W-:Y:S05]  /*7620*/  BRA `(.L_x_11952) ;  /* 0x0000002c00647947 */ /* 0x000fea0003800000 */
.L_x_11948:
[----:B------:R-:W-:Y:S01]  /*7630*/  LOP3.LUT P0, RZ, R26, 0x3ff, RZ, 0xc0, !PT ;  /* 0x000003ff1aff7812 */ /* 0x000fe2000780c0ff */
[----:B------:R-:W-:Y:S01]  /*7640*/  ULDC.64 UR4, c[0x0][0x3f8] ;  /* 0x0000fe0000047ab9 */ /* 0x000fe20000000a00 */
[----:B-----5:R-:W-:Y:S01]  /*7650*/  SHF.R.S32.HI R5, RZ, 0x1f, R2 ;  /* 0x0000001fff057819 */ /* 0x020fe20000011402 */
        /* <DEDUP_REMOVED lines=27> */
.L_x_11954:
[----:B------:R-:W-:Y:S05]  /*7810*/  BSYNC B6 ;  /* 0x0000000000067941 */ /* 0x000fea0003800000 */
.L_x_11953:
[----:B------:R-:W2:Y:S01]  /*7820*/  LDL R25, [R1+0x50] ;  /* 0x0000500001197983 */ /* 0x000ea20000100800 */
[----:B------:R-:W-:Y:S01]  /*7830*/  ULDC.U8 UR4, c[0x0][0x410] ;  /* 0x0001040000047ab9 */ /* 0x000fe20000000000 */
[----:B------:R-:W-:Y:S01]  /*7840*/  BSSY B0, `(.L_x_11955) ;  /* 0x00002af000007945 */ /* 0x000fe20003800000 */
[----:B------:R-:W-:Y:S01]  /*7850*/  ISETP.NE.AND P0, PT, RZ, UR4, PT ;  /* 0x00000004ff007c0c */ /* 0x000fe2000bf05270 */
[----:B--2---:R-:W-:-:S12]  /*7860*/  IMAD R25, R25, 0x80, R152 ;  /* 0x0000008019197824 */ /* 0x004fd800078e0298 */
[----:B------:R-:W-:Y:S05]  /*7870*/  @!P0 BRA `(.L_x_11956) ;  /* 0x0000001400788947 */ /* 0x000fea0003800000 */
        /* <DEDUP_REMOVED lines=34> */
.L_x_12265:
        /* <DEDUP_REMOVED lines=8> */
[----:B------:R-:W-:Y:S01]  /*7b20*/  ULDC UR4, c[0x0][0x3f4] ;  /* 0x0000fd0000047ab9 */ /* 0x000fe20000000800 */
[----:B------:R-:W-:Y:S02]  /*7b30*/  CS2R R54, SRZ ;  /* 0x0000000000367805 */ /* 0x000fe4000001ff00 */
[----:B------:R-:W-:Y:S02]  /*7b40*/  ISETP.GE.AND P3, PT, R155, UR4, PT ;  /* 0x000000049b007c0c */ /* 0x000fe4000bf66270 */
[----:B------:R-:W-:Y:S01]  /*7b50*/  ISETP.GE.AND P2, PT, R22, UR4, PT ;  /* 0x0000000416007c0c */ /* 0x000fe2000bf46270 */
[----:B---3--:R-:W-:Y:S01]  /*7b60*/  IMAD.MOV.U32 R15, RZ, RZ, R5 ;  /* 0x000000ffff0f7224 */ /* 0x008fe200078e0005 */
[----:B------:R-:W-:-:S09]  /*7b70*/  CS2R R56, SRZ ;  /* 0x0000000000387805 */ /* 0x000fd2000001ff00 */
[C---:B------:R-:W-:Y:S01]  /*7b80*/  @!P3 IMAD.SHL.U32 R13, R155.reuse, 0x2, RZ ;  /* 0x000000029b0db824 */ /* 0x040fe200078e00ff */
[----:B------:R-:W-:Y:S01]  /*7b90*/  @!P3 SHF.L.U64.HI R24, R155, 0x1, R223 ;  /* 0x000000019b18b819 */ /* 0x000fe200000102df */
[----:B-12---:R-:W-:-:S03]  /*7ba0*/  @!P2 IMAD.WIDE R8, R22, 0x2, R2 ;  /* 0x000000021608a825 */ /* 0x006fc600078e0202 */
[-C--:B------:R-:W-:Y:S02]  /*7bb0*/  @!P3 IADD3 R2, P0, R2, R13.reuse, RZ ;  /* 0x0000000d0202b210 */ /* 0x080fe40007f1e0ff */
[----:B----4-:R-:W-:Y:S02]  /*7bc0*/  @!P3 IADD3 R12, P1, R14, R13, RZ ;  /* 0x0000000d0e0cb210 */ /* 0x010fe40007f3e0ff */
[----:B------:R-:W-:Y:S02]  /*7bd0*/  CS2R R20, SRZ ;  /* 0x0000000000147805 */ /* 0x000fe4000001ff00 */
[----:B------:R-:W-:Y:S01]  /*7be0*/  CS2R R26, SRZ ;  /* 0x00000000001a7805 */ /* 0x000fe2000001ff00 */
[----:B------:R-:W-:Y:S01]  /*7bf0*/  @!P2 IMAD.WIDE R10, R22, 0x2, R14 ;  /* 0x00000002160aa825 */ /* 0x000fe200078e020e */
[----:B------:R1:W5:Y:S03]  /*7c00*/  @!P2 LD.E.64 R54, desc[UR42][R8.64] ;  /* 0x0000002a0836a980 */ /* 0x000366000c101b00 */
[--C-:B------:R-:W-:Y:S01]  /*7c10*/  @!P3 IMAD.X R3, R3, 0x1, R24.reuse, P0 ;  /* 0x000000010303b824 */ /* 0x100fe200000e0618 */
[----:B------:R1:W5:Y:S01]  /*7c20*/  @!P2 LD.E.64 R56, desc[UR42][R10.64] ;  /* 0x0000002a0a38a980 */ /* 0x000362000c101b00 */
[----:B------:R-:W-:-:S03]  /*7c30*/  @!P3 IMAD.X R13, R5, 0x1, R24, P1 ;  /* 0x00000001050db824 */ /* 0x000fc600008e0618 */
[----:B------:R1:W5:Y:S04]  /*7c40*/  @!P3 LD.E.64 R20, desc[UR42][R2.64] ;  /* 0x0000002a0214b980 */ /* 0x000368000c101b00 */
[----:B------:R1:W5:Y:S02]  /*7c50*/  @!P3 LD.E.64 R26, desc[UR42][R12.64] ;  /* 0x0000002a0c1ab980 */ /* 0x000364000c101b00 */
.L_x_11959:
[----:B------:R-:W-:Y:S05]  /*7c60*/  BSYNC B1 ;  /* 0x0000000000017941 */ /* 0x000fea0003800000 */
.L_x_11958:
        /* <DEDUP_REMOVED lines=11> */
[----:B------:R-:W-:Y:S01]  /*7d20*/  PRMT R61, R61, 0x5410, R8 ;  /* 0x000054103d3d7816 */ /* 0x000fe20000000008 */
[----:B------:R-:W-:Y:S01]  /*7d30*/  IMAD.MOV.U32 R5, RZ, RZ, R56 ;  /* 0x000000ffff057224 */ /* 0x000fe200078e0038 */
[----:B------:R-:W-:-:S02]  /*7d40*/  CS2R R8, SRZ ;  /* 0x0000000000087805 */ /* 0x000fc4000001ff00 */
[----:B------:R-:W-:Y:S02]  /*7d50*/  PRMT R67, R2, 0x5410, R3 ;  /* 0x0000541002437816 */ /* 0x000fe40000000003 */
[----:B------:R-:W-:Y:S01]  /*7d60*/  PRMT R53, R5, 0x7610, R53 ;  /* 0x0000761005357816 */ /* 0x000fe20000000035 */
[----:B------:R-:W-:Y:S06]  /*7d70*/  BRA.DIV UR4, `(.L_x_11960) ;  /* 0x0000022604607947 */ /* 0x000fec000b800000 */
[----:B------:R1:W2:Y:S04]  /*7d80*/  SHFL.IDX PT, R3, R4, 0x1, 0x1c1f ;  /* 0x003c1f0004037f89 */ /* 0x0002a800000e0000 */
[----:B------:R1:W3:Y:S04]  /*7d90*/  SHFL.IDX PT, R2, R0, 0x1, 0x1c1f ;  /* 0x003c1f0000027f89 */ /* 0x0002e800000e0000 */
[----:B------:R1:W0:Y:S04]  /*7da0*/  SHFL.IDX PT, R5, R7, 0x1, 0x1c1f ;  /* 0x003c1f0007057f89 */ /* 0x00022800000e0000 */
[----:B----4-:R1:W4:Y:S02]  /*7db0*/  SHFL.IDX PT, R14, R6, 0x1, 0x1c1f ;  /* 0x003c1f00060e7f89 */ /* 0x01032400000e0000 */
.L_x_12271:
[----:B------:R-:W-:Y:S01]  /*7dc0*/  VIADD R25, R25, 0x40 ;  /* 0x0000004019197836 */ /* 0x000fe20000000000 */
[----:B------:R-:W-:Y:S01]  /*7dd0*/  BSSY B1, `(.L_x_11961) ;  /* 0x000001a000017945 */ /* 0x000fe20003800000 */
        /* <DEDUP_REMOVED lines=9> */
[----:B0-----:R-:W-:Y:S01]  /*7e70*/  IMAD.MOV.U32 R15, RZ, RZ, R5 ;  /* 0x000000ffff0f7224 */ /* 0x001fe200078e0005 */
[----:B------:R-:W-:-:S09]  /*7e80*/  CS2R R12, SRZ ;  /* 0x00000000000c7805 */ /* 0x000fd2000001ff00 */
[C---:B------:R-:W-:Y:S01]  /*7e90*/  @!P3 IMAD.SHL.U32 R9, R155.reuse, 0x2, RZ ;  /* 0x000000029b09b824 */ /* 0x040fe200078e00ff */
[----:B-1----:R-:W-:Y:S01]  /*7ea0*/  @!P3 SHF.L.U64.HI R0, R155, 0x1, R223 ;  /* 0x000000019b00b819 */ /* 0x002fe200000102df */
[----:B--23--:R-:W-:-:S03]  /*7eb0*/  @!P2 IMAD.WIDE R6, R22, 0x2, R2 ;  /* 0x000000021606a825 */ /* 0x00cfc600078e0202 */
        /* <DEDUP_REMOVED lines=11> */
.L_x_11962:
[----:B------:R-:W-:Y:S05]  /*7f70*/  BSYNC B1 ;  /* 0x0000000000017941 */ /* 0x000fea0003800000 */
.L_x_11961:
[----:B------:R-:W-:Y:S01]  /*7f80*/  ULEA.HI UR4, UR37, UR37, URZ, 0x1 ;  /* 0x0000002525047291 */ /* 0x000fe2000f8f083f */
[----:B------:R-:W-:Y:S03]  /*7f90*/  BSSY B1, `(.L_x_11963) ;  /* 0x0000007000017945 */ /* 0x000fe60003800000 */
[----:B------:R-:W-:-:S04]  /*7fa0*/  ULOP3.LUT UR4, UR4, 0xfffffffe, URZ, 0xc0, !UPT ;  /* 0xfffffffe04047892 */ /* 0x000fc8000f8ec03f */
[----:B------:R-:W-:-:S06]  /*7fb0*/  UIADD3 UR4, UR37, -UR4, URZ ;  /* 0x8000000425047290 */ /* 0x000fcc000fffe03f */
[----:B0-2---:R-:W-:-:S05]  /*7fc0*/  IMAD.U32 R3, RZ, RZ, UR4 ;  /* 0x00000004ff037e24 */ /* 0x005fca000f8e00ff */
[----:B------:R-:W-:-:S04]  /*7fd0*/  SHF.L.U32 R3, R3, 0x1f, RZ ;  /* 0x0000001f03037819 */ /* 0x000fc800000006ff */
[----:B------:R-:W0:Y:S02]  /*7fe0*/  SYNCS.PHASECHK.TRANS64.TRYWAIT P0, [R148+URZ+0x22800], R3 ;  /* 0x02280003940075a7 */ /* 0x000e24000800017f */
[----:B0-----:R-:W-:Y:S05]  /*7ff0*/  @!P0 BRA `(.L_x_11964) ;  /* 0x0000022400308947 */ /* 0x001fea0003800000 */
.L_x_12272:
[----:B------:R-:W-:Y:S05]  /*8000*/  BSYNC B1 ;  /* 0x0000000000017941 */ /* 0x000fea0003800000 */
.L_x_11963:
[----:B-1----:R-:W2:Y:S04]  /*8010*/  LDL R0, [R1+0x400] ;  /* 0x0004000001007983 */ /* 0x002ea80000100800 */
[----:B------:R-:W4:Y:S01]  /*8020*/  LDL R4, [R1+0x50] ;  /* 0x0000500001047983 */ /* 0x000f220000100800 */
[----:B0-----:R-:W-:-:S04]  /*8030*/  IMAD.IADD R3, R200, 0x1, R225 ;  /* 0x00000001c8037824 */ /* 0x001fc800078e02e1 */
[----:B------:R-:W-:-:S04]  /*8040*/  IMAD R148, R3, 0x2, R148 ;  /* 0x0000000203947824 */ /* 0x000fc800078e0294 */
[----:B---3--:R-:W-:Y:S02]  /*8050*/  VIADD R2, R148, 0x18400 ;  /* 0x0001840094027836 */ /* 0x008fe40000000000 */
[----:B-----5:R-:W-:Y:S02]  /*8060*/  IMAD.MOV.U32 R3, RZ, RZ, R8 ;  /* 0x000000ffff037224 */ /* 0x020fe400078e0008 */
[----:B------:R-:W-:Y:S02]  /*8070*/  IMAD.MOV.U32 R5, RZ, RZ, R24 ;  /* 0x000000ffff057224 */ /* 0x000fe400078e0018 */
[----:B------:R-:W-:-:S03]  /*8080*/  IMAD.MOV.U32 R6, RZ, RZ, R25 ;  /* 0x000000ffff067224 */ /* 0x000fc600078e0019 */
[----:B------:R-:W-:Y:S01]  /*8090*/  PRMT R3, R3, 0x5410, R5 ;  /* 0x0000541003037816 */ /* 0x000fe20000000005 */
[----:B------:R-:W-:Y:S01]  /*80a0*/  IMAD.MOV.U32 R5, RZ, RZ, R12 ;  /* 0x000000ffff057224 */ /* 0x000fe200078e000c */
[----:B------:R-:W-:Y:S01]  /*80b0*/  PRMT R68, R6, 0x7610, R68 ;  /* 0x0000761006447816 */ /* 0x000fe20000000044 */
[----:B------:R-:W-:Y:S01]  /*80c0*/  IMAD.MOV.U32 R6, RZ, RZ, R13 ;  /* 0x000000ffff067224 */ /* 0x000fe200078e000d */
[----:B------:R-:W-:Y:S02]  /*80d0*/  BSSY B1, `(.L_x_11965) ;  /* 0x0000072000017945 */ /* 0x000fe40003800000 */
[----:B------:R-:W-:Y:S02]  /*80e0*/  PRMT R69, R5, 0x7610, R69 ;  /* 0x0000761005457816 */ /* 0x000fe40000000045 */
[----:B--2---:R-:W-:Y:S01]  /*80f0*/  LOP3.LUT P0, RZ, R0, 0x100000, RZ, 0xc0, !PT ;  /* 0x0010000000ff7812 */ /* 0x004fe2000780c0ff */
[----:B------:R-:W-:-:S12]  /*8100*/  VIADD R0, R148, 0x18440 ;  /* 0x0001844094007836 */ /* 0x000fd80000000000 */
[----:B------:R-:W-:Y:S02]  /*8110*/  @P0 VIADD R0, R2, 0xffffffc0 ;  /* 0xffffffc002000836 */ /* 0x000fe40000000000 */
[----:B----4-:R-:W-:-:S05]  /*8120*/  IMAD R2, R4, -0x80, R28 ;  /* 0xffffff8004027824 */ /* 0x010fca00078e021c */
[----:B------:R-:W-:-:S04]  /*8130*/  VIMNMX R64, R2, 0x80, PT ;  /* 0x0000008002407848 */ /* 0x000fc80003fe0100 */
[----:B------:R-:W-:Y:S01]  /*8140*/  ISETP.GE.AND P0, PT, R152, R64, PT ;  /* 0x000000409800720c */ /* 0x000fe20003f06270 */
[----:B------:R-:W-:Y:S02]  /*8150*/  IMAD.MOV.U32 R4, RZ, RZ, R9 ;  /* 0x000000ffff047224 */ /* 0x000fe400078e0009 */
[----:B------:R-:W-:-:S03]  /*8160*/  IMAD.MOV.U32 R2, RZ, RZ, R10 ;  /* 0x000000ffff027224 */ /* 0x000fc600078e000a */
[----:B------:R-:W-:Y:S01]  /*8170*/  PRMT R14, R4, 0x7610, R14 ;  /* 0x00007610040e7816 */ /* 0x000fe2000000000e */
[----:B------:R-:W-:Y:S01]  /*8180*/  IMAD.MOV.U32 R4, RZ, RZ, R11 ;  /* 0x000000ffff047224 */ /* 0x000fe200078e000b */
[----:B------:R-:W-:-:S04]  /*8190*/  PRMT R15, R2, 0x7610, R15 ;  /* 0x00007610020f7816 */ /* 0x000fc8000000000f */
[----:B------:R-:W-:Y:S01]  /*81a0*/  PRMT R2, R4, 0x5410, R6 ;  /* 0x0000541004027816 */ /* 0x000fe20000000006 */
[----:B------:R-:W-:Y:S06]  /*81b0*/  @P0 BRA `(.L_x_11966) ;  /* 0x00000004008c0947 */ /* 0x000fec0003800000 */
[----:B------:R-:W0:Y:S01]  /*81c0*/  LDC R4, c[0x0][0x3f4] ;  /* 0x0000fd00ff047b82 */ /* 0x000e220000000800 */
[----:B------:R-:W-:Y:S01]  /*81d0*/  BSSY B2, `(.L_x_11967) ;  /* 0x0000032000027945 */ /* 0x000fe20003800000 */
[-C--:B0-----:R-:W-:Y:S02]  /*81e0*/  ISETP.GE.AND P0, PT, R22, R4.reuse, PT ;  /* 0x000000041600720c */ /* 0x081fe40003f06270 */
[----:B------:R-:W-:-:S11]  /*81f0*/  ISETP.GE.AND P1, PT, R155, R4, PT ;  /* 0x000000049b00720c */ /* 0x000fd60003f26270 */
[----:B------:R-:W-:Y:S05]  /*8200*/  @P0 BRA `(.L_x_11968) ;  /* 0x0000000000b80947 */ /* 0x000fea0003800000 */
[----:B------:R-:W0:Y:S01]  /*8210*/  LDS.128 R4, [R148+0x18400] ;  /* 0x0184000094047984 */ /* 0x000e220000000c00 */
[----:B------:R-:W-:Y:S02]  /*8220*/  SHF.R.U64 R28, R54, 0x10, R55 ;  /* 0x00000010361c7819 */ /* 0x000fe40000001237 */
[----:B------:R-:W-:Y:S02]  /*8230*/  SHF.R.U32.HI R60, RZ, 0x10, R57 ;  /* 0x00000010ff3c7819 */ /* 0x000fe40000011639 */
[----:B------:R-:W-:Y:S02]  /*8240*/  SHF.R.U32.HI R54, RZ, 0x10, R55 ;  /* 0x00000010ff367819 */ /* 0x000fe40000011637 */
[----:B------:R-:W-:Y:S02]  /*8250*/  SHF.R.U64 R59, R56, 0x10, R57 ;  /* 0x00000010383b7819 */ /* 0x000fe40000001239 */
[----:B------:R-:W-:Y:S02]  /*8260*/  PRMT R60, R61, 0x5432, R60 ;  /* 0x000054323d3c7816 */ /* 0x000fe4000000003c */
[----:B------:R-:W-:-:S02]  /*8270*/  PRMT R57, R58, 0x5432, R54 ;  /* 0x000054323a397816 */ /* 0x000fc40000000036 */
[C---:B------:R-:W-:Y:S01]  /*8280*/  PRMT R56, R53.reuse, 0x5432, R28 ;  /* 0x0000543235387816 */ /* 0x040fe2000000001c */
[C---:B------:R-:W-:Y:S01]  /*8290*/  IMAD.U32 R61, R60.reuse, 0x10000, RZ ;  /* 0x000100003c3d7824 */ /* 0x040fe200078e00ff */
        /* <DEDUP_REMOVED lines=37> */
.L_x_11968:
[----:B------:R-:W-:Y:S05]  /*84f0*/  BSYNC B2 ;  /* 0x0000000000027941 */ /* 0x000fea0003800000 */
.L_x_11967:
[----:B------:R-:W-:Y:S05]  /*8500*/  @P1 BRA `(.L_x_11966) ;  /* 0x0000000000b81947 */ /* 0x000fea0003800000 */
[----:B0-----:R-:W0:Y:S01]  /*8510*/  LDS.128 R4, [R0] ;  /* 0x0000000000047984 */ /* 0x001e220000000c00 */
        /* <DEDUP_REMOVED lines=12> */
[C---:B0-----:R-:W-:Y:S01]  /*85e0*/  LOP3.LUT R21, R6.reuse, 0xffff0000, RZ, 0xc0, !PT ;  /* 0xffff000006157812 */ /* 0x041fe200078ec0ff */
        /* <DEDUP_REMOVED lines=32> */
.L_x_11966:
[----:B------:R-:W-:Y:S05]  /*87f0*/  BSYNC B1 ;  /* 0x0000000000017941 */ /* 0x000fea0003800000 */
.L_x_11965:
[----:B------:R-:W-:-:S13]  /*8800*/  ISETP.GE.AND P0, PT, R187, R64, PT ;  /* 0x00000040bb00720c */ /* 0x000fda0003f06270 */
[----:B------:R-:W-:Y:S05]  /*8810*/  @P0 BRA `(.L_x_11969) ;  /* 0x0000001800c40947 */ /* 0x000fea0003800000 */
[----:B01----:R-:W0:Y:S01]  /*8820*/  LDC R4, c[0x0][0x3f4] ;  /* 0x0000fd00ff047b82 */ /* 0x003e220000000800 */
        /* <DEDUP_REMOVED lines=8> */
[----:B------:R-:W-:Y:S02]  /*88b0*/  PRMT R28, R2, 0x5432, R28 ;  /* 0x00005432021c7816 */ /* 0x000fe4000000001c */
[----:B------:R-:W-:Y:S02]  /*88c0*/  PRMT R25, R68, 0x5410, R25 ;  /* 0x0000541044197816 */ /* 0x000fe40000000019 */
[----:B------:R-:W-:Y:S01]  /*88d0*/  SHF.R.U64 R27, R12, 0x10, R13 ;  /* 0x000000100c1b7819 */ /* 0x000fe2000000120d */
[C---:B------:R-:W-:Y:S01]  /*88e0*/  IMAD.U32 R53, R28.reuse, 0x10000, RZ ;  /* 0x000100001c357824 */ /* 0x040fe200078e00ff */
[----:B------:R-:W-:Y:S01]  /*88f0*/  LOP3.LUT R28, R28, 0xffff0000, RZ, 0xc0, !PT ;  /* 0xffff00001c1c7812 */ /* 0x000fe200078ec0ff */
[C---:B------:R-:W-:Y:S01]  /*8900*/  IMAD.U32 R26, R25.reuse, 0x10000, RZ ;  /* 0x00010000191a7824 */ /* 0x040fe200078e00ff */
[----:B------:R-:W-:-:S02]  /*8910*/  LOP3.LUT R25, R25, 0xffff0000, RZ, 0xc0, !PT ;  /* 0xffff000019197812 */ /* 0x000fc400078ec0ff */
        /* <DEDUP_REMOVED lines=35> */
.L_x_11971:
[----:B------:R-:W-:Y:S05]  /*8b50*/  BSYNC B1 ;  /* 0x0000000000017941 */ /* 0x000fea0003800000 */
.L_x_11970:
[----:B------:R-:W-:Y:S05]  /*8b60*/  @P1 BRA `(.L_x_11969) ;  /* 0x0000001400f01947 */ /* 0x000fea0003800000 */
[----:B0-----:R-:W0:Y:S01]  /*8b70*/  LDS.128 R4, [R0+0x2000] ;  /* 0x0020000000047984 */ /* 0x001e220000000c00 */
        /* <DEDUP_REMOVED lines=27> */
[C---:B------:R-:W-:Y:S01]  /*8d30*/  IMAD.U32 R6, R10.reuse, 0x10000, RZ ;  /* 0x000100000a067824 */ /* 0x040fe200078e00ff */
[----:B------:R-:W-:Y:S01]  /*8d40*/  LOP3.LUT R15, R15, 0xffff0000, RZ, 0xc0, !PT ;  /* 0xffff00000f0f7812 */ /* 0x000fe200078ec0ff */
[C---:B------:R-:W-:Y:S01]  /*8d50*/  FFMA.FTZ R24, R9.reuse, R14, -R24 ;  /* 0x0000000e09187223 */ /* 0x040fe20000010818 */
[----:B------:R-:W-:Y:S01]  /*8d60*/  LOP3.LUT R10, R10, 0xffff0000, RZ, 0xc0, !PT ;  /* 0xffff00000a0a7812 */ /* 0x000fe200078ec0ff */
[----:B------:R-:W-:Y:S01]  /*8d70*/  FFMA.FTZ R11, R9, R12, R8 ;  /* 0x0000000c090b7223 */ /* 0x000fe20000010008 */
        /* <DEDUP_REMOVED lines=14> */
.L_x_11956:
[----:B------:R-:W0:Y:S01]  /*8e60*/  LDC R21, c[0x0][0x448] ;  /* 0x00011200ff157b82 */ /* 0x000e220000000800 */
[----:B------:R-:W-:Y:S01]  /*8e70*/  IMAD R5, R222, 0x40, R25 ;  /* 0x00000040de057824 */ /* 0x000fe200078e0219 */
[----:B------:R-:W-:Y:S01]  /*8e80*/  ULDC.64 UR4, c[0x0][0x3f8] ;  /* 0x0000fe0000047ab9 */ /* 0x000fe20000000a00 */
[----:B------:R-:W-:Y:S01]  /*8e90*/  ULDC.64 UR6, c[0x0][0x408] ;  /* 0x0001020000067ab9 */ /* 0x000fe20000000a00 */
        /* <DEDUP_REMOVED lines=38> */
[----:B------:R-:W-:-:S06]  /*9100*/  @!P1 IMAD.MOV.U32 R9, RZ, RZ, R5 ;  /* 0x000000ffff099224 */ /* 0x000fcc00078e0005 */
        /* <DEDUP_REMOVED lines=10> */
[----:B0-----:R0:W0:Y:S01]  /*91b0*/  SHFL.IDX PT, R14, R53, 0x1, 0x1c1f ;  /* 0x003c1f00350e7f89 */ /* 0x00102200000e0000 */
[----:B--2---:R-:W-:-:S02]  /*91c0*/  @!P1 IMAD.MOV.U32 R54, RZ, RZ, R10 ;  /* 0x000000ffff369224 */ /* 0x004fc400078e000a */
[----:B------:R-:W-:Y:S02]  /*91d0*/  @!P1 IMAD.MOV.U32 R55, RZ, RZ, R11 ;  /* 0x000000ffff379224 */ /* 0x000fe400078e000b */
[----:B------:R-:W-:Y:S02]  /*91e0*/  IMAD.MOV.U32 R0, RZ, RZ, R54 ;  /* 0x000000ffff007224 */ /* 0x000fe400078e0036 */
[----:B------:R-:W-:Y:S02]  /*91f0*/  IMAD.MOV.U32 R2, RZ, RZ, R55 ;  /* 0x000000ffff027224 */ /* 0x000fe400078e0037 */
[----:B------:R-:W-:Y:S01]  /*9200*/  @!P1 IMAD.MOV.U32 R56, RZ, RZ, R8 ;  /* 0x000000ffff389224 */ /* 0x000fe200078e0008 */
[----:B------:R-:W-:Y:S01]  /*9210*/  PRMT R70, R0, 0x7610, R70 ;  /* 0x0000761000467816 */ /* 0x000fe20000000046 */
[----:B------:R-:W-:Y:S01]  /*9220*/  @!P1 IMAD.MOV.U32 R57, RZ, RZ, R9 ;  /* 0x000000ffff399224 */ /* 0x000fe200078e0009 */
[----:B------:R2:W0:Y:S01]  /*9230*/  SHFL.IDX PT, R0, R27, 0x1, 0x1c1f ;  /* 0x003c1f001b007f89 */ /* 0x00042200000e0000 */
[----:B------:R-:W-:-:S02]  /*9240*/  PRMT R59, R59, 0x5410, R2 ;  /* 0x000054103b3b7816 */ /* 0x000fc40000000002 */
[----:B------:R-:W-:Y:S01]  /*9250*/  CS2R R2, SRZ ;  /* 0x0000000000027805 */ /* 0x000fe2000001ff00 */
[----:B------:R-:W-:Y:S02]  /*9260*/  IMAD.MOV.U32 R8, RZ, RZ, R56 ;  /* 0x000000ffff087224 */ /* 0x000fe400078e0038 */
[----:B---3--:R-:W-:Y:S02]  /*9270*/  @!P1 IMAD.MOV.U32 R20, RZ, RZ, R4 ;  /* 0x000000ffff149224 */ /* 0x008fe400078e0004 */
[----:B------:R-:W-:Y:S01]  /*9280*/  @!P1 IMAD.MOV.U32 R21, RZ, RZ, R5 ;  /* 0x000000ffff159224 */ /* 0x000fe200078e0005 */
[----:B------:R-:W-:Y:S01]  /*9290*/  PRMT R58, R8, 0x7610, R58 ;  /* 0x00007610083a7816 */ /* 0x000fe2000000003a */
[----:B------:R-:W-:Y:S02]  /*92a0*/  @!P1 IMAD.MOV.U32 R2, RZ, RZ, R6 ;  /* 0x000000ffff029224 */ /* 0x000fe400078e0006 */
[----:B------:R-:W-:Y:S02]  /*92b0*/  @!P1 IMAD.MOV.U32 R3, RZ, RZ, R7 ;  /* 0x000000ffff039224 */ /* 0x000fe400078e0007 */
[----:B------:R-:W-:-:S02]  /*92c0*/  IMAD.MOV.U32 R6, RZ, RZ, R20 ;  /* 0x000000ffff067224 */ /* 0x000fc400078e0014 */
[----:B------:R-:W-:Y:S02]  /*92d0*/  IMAD.MOV.U32 R7, RZ, RZ, R21 ;  /* 0x000000ffff077224 */ /* 0x000fe400078e0015 */
[----:B------:R-:W-:Y:S01]  /*92e0*/  IMAD.MOV.U32 R9, RZ, RZ, R57 ;  /* 0x000000ffff097224 */ /* 0x000fe200078e0039 */
[----:B------:R-:W-:Y:S01]  /*92f0*/  PRMT R76, R6, 0x7610, R76 ;  /* 0x00007610064c7816 */ /* 0x000fe2000000004c */
[----:B------:R-:W-:Y:S01]  /*9300*/  IMAD.MOV.U32 R4, RZ, RZ, R2 ;  /* 0x000000ffff047224 */ /* 0x000fe200078e0002 */
[----:B------:R-:W-:Y:S01]  /*9310*/  PRMT R60, R60, 0x5410, R7 ;  /* 0x000054103c3c7816 */ /* 0x000fe20000000007 */
[----:B------:R-:W-:Y:S01]  /*9320*/  IMAD.MOV.U32 R5, RZ, RZ, R3 ;  /* 0x000000ffff057224 */ /* 0x000fe200078e0003 */
[----:B------:R-:W-:Y:S02]  /*9330*/  PRMT R59, R9, 0x7610, R59 ;  /* 0x00007610093b7816 */ /* 0x000fe4000000003b */
[----:B------:R-:W-:Y:S02]  /*9340*/  CS2R R6, SRZ ;  /* 0x0000000000067805 */ /* 0x000fe4000001ff00 */
[----:B------:R-:W-:-:S02]  /*9350*/  PRMT R75, R4, 0x7610, R75 ;  /* 0x00007610044b7816 */ /* 0x000fc4000000004b */
[----:B012-4-:R-:W-:-:S07]  /*9360*/  PRMT R53, R53, 0x5410, R5 ;  /* 0x0000541035357816 */ /* 0x017fce0000000005 */
.L_x_12282:
[----:B------:R-:W-:Y:S01]  /*9370*/  VIADD R25, R25, 0x40 ;  /* 0x0000004019197836 */ /* 0x000fe20000000000 */
[----:B------:R-:W-:Y:S01]  /*9380*/  BSSY B1, `(.L_x_11973) ;  /* 0x0000012000017945 */ /* 0x000fe20003800000 */
[----:B------:R-:W-:Y:S02]  /*9390*/  CS2R R4, SRZ ;  /* 0x0000000000047805 */ /* 0x000fe4000001ff00 */
[----:B------:R-:W-:Y:S02]  /*93a0*/  CS2R R10, SRZ ;  /* 0x00000000000a7805 */ /* 0x000fe4000001ff00 */
[----:B------:R-:W-:Y:S02]  /*93b0*/  CS2R R8, SRZ ;  /* 0x0000000000087805 */ /* 0x000fe4000001ff00 */
[----:B------:R-:W-:-:S13]  /*93c0*/  ISETP.GE.AND P1, PT, R25, R28, PT ;  /* 0x0000001c1900720c */ /* 0x000fda0003f26270 */
[----:B------:R-:W-:Y:S05]  /*93d0*/  @P1 BRA `(.L_x_11974) ;  /* 0x0000000000301947 */ /* 0x000fea0003800000 */
        /* <DEDUP_REMOVED lines=12> */
.L_x_11974:
[----:B------:R-:W-:Y:S05]  /*94a0*/  BSYNC B1 ;  /* 0x0000000000017941 */ /* 0x000fea0003800000 */
.L_x_11973:
[----:B------:R-:W-:Y:S01]  /*94b0*/  ULEA.HI UR4, UR37, UR37, URZ, 0x1 ;  /* 0x0000002525047291 */ /* 0x000fe2000f8f083f */
[----:B------:R-:W-:Y:S03]  /*94c0*/  BSSY B1, `(.L_x_11975) ;  /* 0x0000007000017945 */ /* 0x000fe60003800000 */
[----:B------:R-:W-:-:S04]  /*94d0*/  ULOP3.LUT UR4, UR4, 0xfffffffe, URZ, 0xc0, !UPT ;  /* 0xfffffffe04047892 */ /* 0x000fc8000f8ec03f */
[----:B------:R-:W-:-:S06]  /*94e0*/  UIADD3 UR4, UR37, -UR4, URZ ;  /* 0x8000000425047290 */ /* 0x000fcc000fffe03f */
[----:B------:R-:W-:-:S05]  /*94f0*/  IMAD.U32 R13, RZ, RZ, UR4 ;  /* 0x00000004ff0d7e24 */ /* 0x000fca000f8e00ff */
[----:B------:R-:W-:-:S04]  /*9500*/  SHF.L.U32 R13, R13, 0x1f, RZ ;  /* 0x0000001f0d0d7819 */ /* 0x000fc800000006ff */
[----:B------:R-:W0:Y:S02]  /*9510*/  SYNCS.PHASECHK.TRANS64.TRYWAIT P1, [R148+URZ+0x22800], R13 ;  /* 0x0228000d940075a7 */ /* 0x000e24000802017f */
[----:B0-----:R-:W-:Y:S05]  /*9520*/  @!P1 BRA `(.L_x_11976) ;  /* 0x0000021400709947 */ /* 0x001fea0003800000 */
.L_x_12283:
[----:B------:R-:W-:Y:S05]  /*9530*/  BSYNC B1 ;  /* 0x0000000000017941 */ /* 0x000fea0003800000 */
.L_x_11975:
[----:B0-----:R-:W2:Y:S01]  /*9540*/  LDL R13, [R1+0x50] ;  /* 0x00005000010d7983 */ /* 0x001ea20000100800 */
[----:B-----5:R-:W-:Y:S01]  /*9550*/  IMAD.MOV.U32 R12, RZ, RZ, R6 ;  /* 0x000000ffff0c7224 */ /* 0x020fe200078e0006 */
[----:B------:R-:W-:Y:S01]  /*9560*/  BSSY B1, `(.L_x_11977) ;  /* 0x0000078000017945 */ /* 0x000fe20003800000 */
[----:B------:R-:W-:Y:S02]  /*9570*/  IMAD.MOV.U32 R14, RZ, RZ, R11 ;  /* 0x000000ffff0e7224 */ /* 0x000fe400078e000b */
[----:B------:R-:W-:Y:S02]  /*9580*/  IMAD.MOV.U32 R80, RZ, RZ, R8 ;  /* 0x000000ffff507224 */ /* 0x000fe400078e0008 */
[----:B------:R-:W-:Y:S02]  /*9590*/  IMAD.MOV.U32 R81, RZ, RZ, R9 ;  /* 0x000000ffff517224 */ /* 0x000fe400078e0009 */
[--C-:B--2---:R-:W-:Y:S01]  /*95a0*/  IMAD R0, R13, -0x80, R28.reuse ;  /* 0xffffff800d007824 */ /* 0x104fe200078e021c */
[----:B------:R-:W-:Y:S01]  /*95b0*/  PRMT R28, R12, 0x7610, R28 ;  /* 0x000076100c1c7816 */ /* 0x000fe2000000001c */
[----:B------:R-:W-:-:S02]  /*95c0*/  IMAD.MOV.U32 R13, RZ, RZ, R7 ;  /* 0x000000ffff0d7224 */ /* 0x000fc400078e0007 */
[----:B------:R-:W-:Y:S01]  /*95d0*/  IMAD.MOV.U32 R12, RZ, RZ, R5 ;  /* 0x000000ffff0c7224 */ /* 0x000fe200078e0005 */
[----:B------:R-:W-:Y:S02]  /*95e0*/  VIMNMX R0, R0, 0x80, PT ;  /* 0x0000008000007848 */ /* 0x000fe40003fe0100 */
[----:B------:R-:W-:Y:S01]  /*95f0*/  PRMT R53, R13, 0x7610, R53 ;  /* 0x000076100d357816 */ /* 0x000fe20000000035 */
[----:B------:R-:W-:Y:S01]  /*9600*/  IMAD.MOV.U32 R13, RZ, RZ, R10 ;  /* 0x000000ffff0d7224 */ /* 0x000fe200078e000a */
[-C--:B------:R-:W-:Y:S02]  /*9610*/  ISETP.GE.OR P1, PT, R152, R0.reuse, P0 ;  /* 0x000000009800720c */ /* 0x080fe40000726670 */
[----:B------:R-:W-:Y:S01]  /*9620*/  ISETP.GE.OR P0, PT, R187, R0, P0 ;  /* 0x00000000bb00720c */ /* 0x000fe20000706670 */
[----:B------:R-:W-:Y:S01]  /*9630*/  IMAD.MOV.U32 R0, RZ, RZ, R4 ;  /* 0x000000ffff007224 */ /* 0x000fe200078e0004 */
[----:B------:R-:W-:Y:S02]  /*9640*/  PRMT R62, R12, 0x7610, R62 ;  /* 0x000076100c3e7816 */ /* 0x000fe4000000003e */
[----:B------:R-:W-:-:S02]  /*9650*/  PRMT R60, R13, 0x7610, R60 ;  /* 0x000076100d3c7816 */ /* 0x000fc4000000003c */
[----:B------:R-:W-:Y:S02]  /*9660*/  PRMT R63, R0, 0x7610, R63 ;  /* 0x00007610003f7816 */ /* 0x000fe4000000003f */
[----:B------:R-:W-:-:S03]  /*9670*/  PRMT R0, R14, 0x7610, R0 ;  /* 0x000076100e007816 */ /* 0x000fc60000000000 */
[----:B------:R-:W-:Y:S05]  /*9680*/  @P1 BRA `(.L_x_11978) ;  /* 0x0000000400941947 */ /* 0x000fea0003800000 */
[----:B------:R-:W-:Y:S01]  /*9690*/  IMAD.IADD R14, R16, 0x1, R61 ;  /* 0x00000001100e7824 */ /* 0x000fe200078e023d */
[C---:B------:R-:W-:Y:S02]  /*96a0*/  LOP3.LUT R12, R201.reuse, 0x38, R16, 0xf8, !PT ;  /* 0x00000038c90c7812 */ /* 0x040fe400078ef810 */
[----:B------:R-:W-:Y:S02]  /*96b0*/  SHF.R.U64 R67, R20, 0x10, R21 ;  /* 0x0000001014437819 */ /* 0x000fe40000001215 */
[----:B------:R-:W-:Y:S02]  /*96c0*/  LOP3.LUT R14, R201, 0x38, R14, 0xf8, !PT ;  /* 0x00000038c90e7812 */ /* 0x000fe400078ef80e */
[-C--:B------:R-:W-:Y:S02]  /*96d0*/  LOP3.LUT R13, R12, R203.reuse, RZ, 0x3c, !PT ;  /* 0x000000cb0c0d7212 */ /* 0x080fe400078e3cff */
[----:B------:R-:W-:Y:S02]  /*96e0*/  LOP3.LUT R15, R14, R203, RZ, 0x3c, !PT ;  /* 0x000000cb0e0f7212 */ /* 0x000fe400078e3cff */
[----:B------:R-:W-:Y:S01]  /*96f0*/  SHF.R.U64 R69, R56, 0x10, R57 ;  /* 0x0000001038457819 */ /* 0x000fe20000001239 */
[----:B------:R-:W-:Y:S01]  /*9700*/  IMAD.IADD R13, R200, 0x1, R13 ;  /* 0x00000001c80d7824 */ /* 0x000fe200078e020d */
[----:B------:R-:W-:Y:S01]  /*9710*/  PRMT R67, R76, 0x5410, R67 ;  /* 0x000054104c437816 */ /* 0x000fe20000000043 */
[----:B------:R-:W-:Y:S01]  /*9720*/  IMAD.IADD R25, R200, 0x1, R15 ;  /* 0x00000001c8197824 */ /* 0x000fe200078e020f */
[----:B------:R-:W-:Y:S01]  /*9730*/  SHF.R.U32.HI R68, RZ, 0x10, R21 ;  /* 0x00000010ff447819 */ /* 0x000fe20000011615 */
[--C-:B------:R-:W-:Y:S01]  /*9740*/  IMAD R78, R13, 0x2, R148.reuse ;  /* 0x000000020d4e7824 */ /* 0x100fe200078e0294 */
[----:B------:R-:W-:Y:S01]  /*9750*/  SHF.R.U32.HI R64, RZ, 0x10, R57 ;  /* 0x00000010ff407819 */ /* 0x000fe20000011639 */
[----:B------:R-:W-:Y:S01]  /*9760*/  IMAD R79, R25, 0x2, R148 ;  /* 0x00000002194f7824 */ /* 0x000fe200078e0294 */
[----:B------:R-:W-:-:S02]  /*9770*/  SHF.R.U64 R65, R54, 0x10, R55 ;  /* 0x0000001036417819 */ /* 0x000fc40000001237 */
[----:B------:R-:W0:Y:S01]  /*9780*/  LDS.128 R12, [R78+0x18400] ;  /* 0x018400004e0c7984 */ /* 0x000e220000000c00 */
[----:B------:R-:W-:Y:S02]  /*9790*/  SHF.R.U32.HI R66, RZ, 0x10, R55 ;  /* 0x00000010ff427819 */ /* 0x000fe40000011637 */
[----:B------:R-:W-:Y:S01]  /*97a0*/  SHF.R.U64 R71, R2, 0x10, R3 ;  /* 0x0000001002477819 */ /* 0x000fe20000001203 */
[----:B------:R-:W1:Y:S01]  /*97b0*/  LDS.128 R24, [R79+0x18400] ;  /* 0x018400004f187984 */ /* 0x000e620000000c00 */
[----:B------:R-:W-:Y:S01]  /*97c0*/  PRMT R58, R58, 0x5410, R69 ;  /* 0x000054103a3a7816 */ /* 0x000fe20000000045 */
[----:B------:R-:W-:Y:S01]  /*97d0*/  IMAD.U32 R69, R67, 0x10000, RZ ;  /* 0x0001000043457824 */ /* 0x000fe200078e00ff */
[----:B------:R-:W-:Y:S02]  /*97e0*/  PRMT R68, R60, 0x5432, R68 ;  /* 0x000054323c447816 */ /* 0x000fe40000000044 */
[----:B------:R-:W-:Y:S02]  /*97f0*/  SHF.R.U32.HI R74, RZ, 0x10, R3 ;  /* 0x00000010ff4a7819 */ /* 0x000fe40000011603 */
[----:B------:R-:W-:-:S02]  /*9800*/  PRMT R64, R59, 0x5410, R64 ;  /* 0x000054103b407816 */ /* 0x000fc40000000040 */
[----:B------:R-:W-:Y:S01]  /*9810*/  PRMT R66, R59, 0x5432, R66 ;  /* 0x000054323b427816 */ /* 0x000fe20000000042 */
[----:B------:R-:W-:Y:S01]  /*9820*/  IMAD.U32 R59, R58, 0x10000, RZ ;  /* 0x000100003a3b7824 */ /* 0x000fe200078e00ff */
[----:B------:R-:W-:Y:S02]  /*9830*/  PRMT R71, R75, 0x5410, R71 ;  /* 0x000054104b477816 */ /* 0x000fe40000000047 */
[----:B------:R-:W-:Y:S01]  /*9840*/  PRMT R65, R70, 0x5410, R65 ;  /* 0x0000541046417816 */ /* 0x000fe20000000041 */
[----:B------:R-:W-:Y:S01]  /*9850*/  IMAD.U32 R70, R68, 0x10000, RZ ;  /* 0x0001000044467824 */ /* 0x000fe200078e00ff */
[----:B------:R-:W-:Y:S02]  /*9860*/  PRMT R74, R53, 0x5432, R74 ;  /* 0x00005432354a7816 */ /* 0x000fe4000000004a */
[----:B------:R-:W-:Y:S02]  /*9870*/  LOP3.LUT R67, R67, 0xffff0000, RZ, 0xc0, !PT ;  /* 0xffff000043437812 */ /* 0x000fe400078ec0ff */
[----:B------:R-:W-:Y:S01]  /*9880*/  LOP3.LUT R58, R58, 0xffff0000, RZ, 0xc0, !PT ;  /* 0xffff00003a3a7812 */ /* 0x000fe200078ec0ff */
[----:B------:R-:W-:Y:S01]  /*9890*/  IMAD.U32 R76, R74, 0x10000, RZ ;  /* 0x000100004a4c7824 */ /* 0x000fe200078e00ff */
[----:B------:R-:W-:-:S02]  /*98a0*/  LOP3.LUT R68, R68, 0xffff0000, RZ, 0xc0, !PT ;  /* 0xffff000044447812 */ /* 0x000fc400078ec0ff */
[----:B------:R-:W-:Y:S01]  /*98b0*/  LOP3.LUT R74, R74, 0xffff0000, RZ, 0xc0, !PT ;  /* 0xffff00004a4a7812 */ /* 0x000fe200078ec0ff */
        /* <DEDUP_REMOVED lines=19> */
[----:B------:R-:W-:Y:S02]  /*99f0*/  IMAD.U32 R21, R15, 0x10000, RZ ;  /* 0x000100000f157824 */ /* 0x000fe400078e00ff */
[C---:B------:R-:W-:Y:S01]  /*9a00*/  FMUL.FTZ R54, R57.reuse, R76 ;  /* 0x0000004c39367220 */ /* 0x040fe20000410000 */
[----:B------:R-:W-:Y:S01]  /*9a10*/  FMUL.FTZ R69, R57, R2 ;  /* 0x0000000239457220 */ /* 0x000fe20000410000 */
[----:B------:R-:W-:Y:S01]  /*9a20*/  FFMA.FTZ R55, R20, R70, R55 ;  /* 0x0000004614377223 */ /* 0x000fe20000010037 */
[----:B------:R-:W-:-:S02]  /*9a30*/  IMAD.U32 R56, R26, 0x10000, RZ ;  /* 0x000100001a387824 */ /* 0x000fc400078e00ff */
[----:B------:R-:W-:Y:S01]  /*9a40*/  FFMA.FTZ R57, R21, R2, -R54 ;  /* 0x0000000215397223 */ /* 0x000fe20000010836 */
[CC--:B------:R-:W-:Y:S01]  /*9a50*/  FMUL.FTZ R2, R24.reuse, R67.reuse ;  /* 0x0000004318027220 */ /* 0x0c0fe20000410000 */
[----:B------:R-:W-:Y:S02]  /*9a60*/  IMAD.U32 R20, R71, 0x10000, RZ ;  /* 0x0001000047147824 */ /* 0x000fe400078e00ff */
[-C--:B------:R-:W-:Y:S01]  /*9a70*/  FMUL.FTZ R24, R24, R58.reuse ;  /* 0x0000003a18187220 */ /* 0x080fe20000410000 */
[----:B------:R-:W-:Y:S02]  /*9a80*/  IMAD.U32 R13, R14, 0x10000, RZ ;  /* 0x000100000e0d7824 */ /* 0x000fe400078e00ff */
        /* <DEDUP_REMOVED lines=37> */
.L_x_11978:
[----:B------:R-:W-:Y:S05]  /*9ce0*/  BSYNC B1 ;  /* 0x0000000000017941 */ /* 0x000fea0003800000 */
.L_x_11977:
[----:B------:R-:W-:Y:S02]  /*9cf0*/  PRMT R0, R0, 0x5410, R80 ;  /* 0x0000541000007816 */ /* 0x000fe40000000050 */
[----:B------:R-:W-:Y:S01]  /*9d00*/  PRMT R56, R56, 0x5410, R81 ;  /* 0x0000541038387816 */ /* 0x000fe20000000051 */
[----:B------:R-:W-:Y:S06]  /*9d10*/  @P0 BRA `(.L_x_11969) ;  /* 0x0000000400840947 */ /* 0x000fec0003800000 */
[----:B------:R-:W-:Y:S01]  /*9d20*/  IMAD.IADD R3, R16, 0x1, R61 ;  /* 0x0000000110037824 */ /* 0x000fe200078e023d */
[----:B0-----:R-:W0:Y:S01]  /*9d30*/  LDS.128 R12, [R226+0x18400] ;  /* 0x01840000e20c7984 */ /* 0x001e220000000c00 */
[----:B------:R-:W-:Y:S02]  /*9d40*/  SHF.R.U64 R20, R8, 0x10, R9 ;  /* 0x0000001008147819 */ /* 0x000fe40000001209 */
[----:B------:R-:W-:Y:S02]  /*9d50*/  SHF.R.U32.HI R57, RZ, 0x10, R5 ;  /* 0x00000010ff397819 */ /* 0x000fe40000011605 */
[----:B------:R-:W-:Y:S02]  /*9d60*/  LOP3.LUT R3, R202, 0x38, R3, 0xf8, !PT ;  /* 0x00000038ca037812 */ /* 0x000fe400078ef803 */
[----:B------:R-:W-:Y:S02]  /*9d70*/  PRMT R20, R0, 0x5432, R20 ;  /* 0x0000543200147816 */ /* 0x000fe40000000014 */
[----:B------:R-:W-:-:S02]  /*9d80*/  LOP3.LUT R2, R3, R206, RZ, 0x3c, !PT ;  /* 0x000000ce03027212 */ /* 0x000fc400078e3cff */
[----:B------:R-:W-:Y:S02]  /*9d90*/  SHF.R.U64 R21, R6, 0x10, R7 ;  /* 0x0000001006157819 */ /* 0x000fe40000001207 */
[----:B------:R-:W-:Y:S01]  /*9da0*/  SHF.R.U32.HI R54, RZ, 0x10, R9 ;  /* 0x00000010ff367819 */ /* 0x000fe20000011609 */
[----:B------:R-:W-:Y:S01]  /*9db0*/  IMAD.IADD R3, R207, 0x1, R2 ;  /* 0x00000001cf037824 */ /* 0x000fe200078e0202 */
[----:B------:R-:W-:Y:S02]  /*9dc0*/  SHF.R.U64 R2, R4, 0x10, R5 ;  /* 0x0000001004027819 */ /* 0x000fe40000001205 */
[--C-:B------:R-:W-:Y:S01]  /*9dd0*/  SHF.R.U64 R5, R10, 0x10, R11.reuse ;  /* 0x000000100a057819 */ /* 0x100fe2000000120b */
[----:B------:R-:W-:Y:S01]  /*9de0*/  IMAD R3, R3, 0x2, R148 ;  /* 0x0000000203037824 */ /* 0x000fe200078e0294 */
[----:B------:R-:W-:Y:S02]  /*9df0*/  PRMT R63, R63, 0x5410, R2 ;  /* 0x000054103f3f7816 */ /* 0x000fe40000000002 */
[----:B------:R-:W-:-:S02]  /*9e00*/  SHF.R.U32.HI R55, RZ, 0x10, R11 ;  /* 0x00000010ff377819 */ /* 0x000fc4000001160b */
[----:B------:R-:W1:Y:S01]  /*9e10*/  LDS.128 R24, [R3+0x18400] ;  /* 0x0184000003187984 */ /* 0x000e620000000c00 */
[----:B------:R-:W-:Y:S02]  /*9e20*/  SHF.R.U32.HI R6, RZ, 0x10, R7 ;  /* 0x00000010ff067819 */ /* 0x000fe40000011607 */
[----:B------:R-:W-:Y:S01]  /*9e30*/  PRMT R28, R28, 0x5410, R21 ;  /* 0x000054101c1c7816 */ /* 0x000fe20000000015 */
[----:B------:R-:W-:Y:S01]  /*9e40*/  IMAD.U32 R21, R63, 0x10000, RZ ;  /* 0x000100003f157824 */ /* 0x000fe200078e00ff */
[----:B------:R-:W-:Y:S02]  /*9e50*/  PRMT R62, R62, 0x5410, R57 ;  /* 0x000054103e3e7816 */ /* 0x000fe40000000039 */
[----:B------:R-:W-:Y:S02]  /*9e60*/  PRMT R55, R0, 0x5410, R55 ;  /* 0x0000541000377816 */ /* 0x000fe40000000037 */
[----:B------:R-:W-:Y:S02]  /*9e70*/  PRMT R54, R56, 0x5432, R54 ;  /* 0x0000543238367816 */ /* 0x000fe40000000036 */
[----:B------:R-:W-:-:S02]  /*9e80*/  PRMT R53, R53, 0x5410, R6 ;  /* 0x0000541035357816 */ /* 0x000fc40000000006 */
[----:B------:R-:W-:Y:S02]  /*9e90*/  PRMT R60, R60, 0x5410, R5 ;  /* 0x000054103c3c7816 */ /* 0x000fe40000000005 */
        /* <DEDUP_REMOVED lines=14> */
[----:B------:R-:W-:Y:S01]  /*9f80*/  FMUL.FTZ R59, R8, R21 ;  /* 0x00000015083b7220 */ /* 0x000fe20000410000 */
[C---:B------:R-:W-:Y:S01]  /*9f90*/  IMAD.U32 R11, R26.reuse, 0x10000, RZ ;  /* 0x000100001a0b7824 */ /* 0x040fe200078e00ff */
[----:B------:R-:W-:Y:S01]  /*9fa0*/  LOP3.LUT R13, R26, 0xffff0000, RZ, 0xc0, !PT ;  /* 0xffff00001a0d7812 */ /* 0x000fe200078ec0ff */
[----:B------:R-:W-:Y:S01]  /*9fb0*/  FMUL.FTZ R57, R8, R25 ;  /* 0x0000001908397220 */ /* 0x000fe20000410000 */
[C---:B------:R-:W-:Y:S01]  /*9fc0*/  IMAD.U32 R15, R27.reuse, 0x10000, RZ ;  /* 0x000100001b0f7824 */ /* 0x040fe200078e00ff */
[----:B------:R-:W-:Y:S01]  /*9fd0*/  LOP3.LUT R26, R27, 0xffff0000, RZ, 0xc0, !PT ;  /* 0xffff00001b1a7812 */ /* 0x000fe200078ec0ff */
[----:B------:R-:W-:Y:S02]  /*9fe0*/  IMAD.U32 R27, R54, 0x10000, RZ ;  /* 0x00010000361b7824 */ /* 0x000fe400078e00ff */
[----:B------:R-:W-:Y:S01]  /*9ff0*/  FFMA.FTZ R57, R0, R21, -R57 ;  /* 0x0000001500397223 */ /* 0x000fe20000010839 */
[----:B------:R-:W-:Y:S02]  /*a000*/  IMAD.U32 R21, R62, 0x10000, RZ ;  /* 0x000100003e157824 */ /* 0x000fe400078e00ff */
[----:B------:R-:W-:Y:S01]  /*a010*/  FFMA.FTZ R59, R0, R25, R59 ;  /* 0x00000019003b7223 */ /* 0x000fe2000001003b */
[----:B------:R-:W-:-:S02]  /*a020*/  IMAD.U32 R8, R55, 0x10000, RZ ;  /* 0x0001000037087824 */ /* 0x000fc400078e00ff */
[C---:B------:R-:W-:Y:S01]  /*a030*/  FMUL.FTZ R61, R10.reuse, R27 ;  /* 0x0000001b0a3d7220 */ /* 0x040fe20000410000 */
[----:B------:R-:W-:Y:S02]  /*a040*/  IMAD.U32 R0, R53, 0x10000, RZ ;  /* 0x0001000035007824 */ /* 0x000fe400078e00ff */
[-C--:B------:R-:W-:Y:S01]  /*a050*/  FMUL.FTZ R25, R10, R21.reuse ;  /* 0x000000150a197220 */ /* 0x080fe20000410000 */
[C---:B------:R-:W-:Y:S01]  /*a060*/  FMUL.FTZ R10, R15.reuse, R8 ;  /* 0x000000080f0a7220 */ /* 0x040fe20000410000 */
[----:B------:R-:W-:Y:S01]  /*a070*/  LOP3.LUT R20, R20, 0xffff0000, RZ, 0xc0, !PT ;  /* 0xffff000014147812 */ /* 0x000fe200078ec0ff */
[-C--:B------:R-:W-:Y:S01]  /*a080*/  FMUL.FTZ R15, R15, R0.reuse ;  /* 0x000000000f0f7220 */ /* 0x080fe20000410000 */
[C---:B------:R-:W-:Y:S01]  /*a090*/  FFMA.FTZ R61, R4.reuse, R21, -R61 ;  /* 0x00000015043d7223 */ /* 0x040fe2000001083d */
[----:B------:R-:W-:Y:S01]  /*a0a0*/  FFMA.FTZ R25, R4, R27, R25 ;  /* 0x0000001b04197223 */ /* 0x000fe20000010019 */
[C---:B------:R-:W-:Y:S01]  /*a0b0*/  FFMA.FTZ R27, R7.reuse, R0, -R10 ;  /* 0x00000000071b7223 */ /* 0x040fe2000001080a */
[----:B------:R-:W-:Y:S01]  /*a0c0*/  FFMA.FTZ R56, R7, R8, R15 ;  /* 0x0000000807387223 */ /* 0x000fe2000001000f */
[C---:B------:R-:W-:Y:S01]  /*a0d0*/  FMUL.FTZ R21, R9.reuse, R20 ;  /* 0x0000001409157220 */ /* 0x040fe20000410000 */
[----:B------:R-:W-:Y:S01]  /*a0e0*/  LOP3.LUT R15, R54, 0xffff0000, RZ, 0xc0, !PT ;  /* 0xffff0000360f7812 */ /* 0x000fe200078ec0ff */
[-C--:B------:R-:W-:Y:S01]  /*a0f0*/  FMUL.FTZ R9, R9, R63.reuse ;  /* 0x0000003f09097220 */ /* 0x080fe20000410000 */
[----:B------:R-:W-:Y:S01]  /*a100*/  LOP3.LUT R7, R62, 0xffff0000, RZ, 0xc0, !PT ;  /* 0xffff00003e077812 */ /* 0x000fe200078ec0ff */
[----:B------:R-:W-:Y:S01]  /*a110*/  FFMA.FTZ R8, R2, R63, -R21 ;  /* 0x0000003f02087223 */ /* 0x000fe20000010815 */
[----:B------:R-:W-:-:S02]  /*a120*/  IMAD.U32 R4, R60, 0x10000, RZ ;  /* 0x000100003c047824 */ /* 0x000fc400078e00ff */
[----:B------:R-:W-:Y:S01]  /*a130*/  FMUL.FTZ R21, R24, R15 ;  /* 0x0000000f18157220 */ /* 0x000fe20000410000 */
[----:B------:R-:W-:Y:S02]  /*a140*/  IMAD.U32 R0, R28, 0x10000, RZ ;  /* 0x000100001c007824 */ /* 0x000fe400078e00ff */
[-C--:B------:R-:W-:Y:S01]  /*a150*/  FMUL.FTZ R24, R24, R7.reuse ;  /* 0x0000000718187220 */ /* 0x080fe20000410000 */
[----:B------:R-:W-:Y:S01]  /*a160*/  FFMA.FTZ R2, R2, R20, R9 ;  /* 0x0000001402027223 */ /* 0x000fe20000010009 */
[C---:B------:R-:W-:Y:S01]  /*a170*/  FFMA.FTZ R10, R12.reuse, R7, -R21 ;  /* 0x000000070c0a7223 */ /* 0x040fe20000010815 */
[C---:B------:R-:W-:Y:S01]  /*a180*/  FMUL.FTZ R20, R11.reuse, R4 ;  /* 0x000000040b147220 */ /* 0x040fe20000410000 */
[----:B------:R-:W-:Y:S01]  /*a190*/  FFMA.FTZ R24, R12, R15, R24 ;  /* 0x0000000f0c187223 */ /* 0x000fe20000010018 */
[-C--:B------:R-:W-:Y:S01]  /*a1a0*/  FMUL.FTZ R12, R11, R0.reuse ;  /* 0x000000000b0c7220 */ /* 0x080fe20000410000 */
[----:B------:R-:W-:Y:S01]  /*a1b0*/  LOP3.LUT R60, R60, 0xffff0000, RZ, 0xc0, !PT ;  /* 0xffff00003c3c7812 */ /* 0x000fe200078ec0ff */
[----:B------:R-:W-:Y:S01]  /*a1c0*/  FFMA.FTZ R20, R5, R0, -R20 ;  /* 0x0000000005147223 */ /* 0x000fe20000010814 */
[----:B------:R-:W-:Y:S01]  /*a1d0*/  LOP3.LUT R55, R55, 0xffff0000, RZ, 0xc0, !PT ;  /* 0xffff000037377812 */ /* 0x000fe200078ec0ff */
[----:B------:R-:W-:Y:S01]  /*a1e0*/  FFMA.FTZ R12, R5, R4, R12 ;  /* 0x00000004050c7223 */ /* 0x000fe2000001000c */
[----:B------:R-:W-:Y:S01]  /*a1f0*/  LOP3.LUT R28, R28, 0xffff0000, RZ, 0xc0, !PT ;  /* 0xffff00001c1c7812 */ /* 0x000fe200078ec0ff */
[----:B------:R-:W-:Y:S01]  /*a200*/  FMUL.FTZ R5, R13, R60 ;  /* 0x0000003c0d057220 */ /* 0x000fe20000410000 */
[----:B------:R-:W-:Y:S01]  /*a210*/  LOP3.LUT R53, R53, 0xffff0000, RZ, 0xc0, !PT ;  /* 0xffff000035357812 */ /* 0x000fe200078ec0ff */
[----:B------:R-:W-:Y:S01]  /*a220*/  FMUL.FTZ R9, R26, R55 ;  /* 0x000000371a097220 */ /* 0x000fe20000410000 */
[----:B------:R-:W-:Y:S01]  /*a230*/  F2FP.BF16.F32.PACK_AB R4, R8, R57 ;  /* 0x000000390804723e */ /* 0x000fe200000010ff */
        /* <DEDUP_REMOVED lines=10> */
[----:B------:R-:W-:Y:S01]  /*a2e0*/  F2FP.BF16.F32.PACK_AB R9, R24, R25 ;  /* 0x000000191809723e */ /* 0x000fe200000010ff */
[----:B------:R1:W-:Y:S01]  /*a2f0*/  STS.128 [R226+0x18400], R4 ;  /* 0x01840004e2007388 */ /* 0x0003e20000000c00 */
[----:B------:R-:W-:Y:S02]  /*a300*/  F2FP.BF16.F32.PACK_AB R10, R13, R12 ;  /* 0x0000000c0d0a723e */ /* 0x000fe400000010ff */
[----:B------:R-:W-:-:S05]  /*a310*/  F2FP.BF16.F32.PACK_AB R11, R11, R56 ;  /* 0x000000380b0b723e */ /* 0x000fca00000010ff */
[----:B------:R1:W-:Y:S02]  /*a320*/  STS.128 [R3+0x18400], R8 ;  /* 0x0184000803007388 */ /* 0x0003e40000000c00 */
.L_x_11969:
[----:B------:R-:W-:Y:S05]  /*a330*/  BSYNC B0 ;  /* 0x0000000000007941 */ /* 0x000fea0003800000 */
.L_x_11955:
        /* <DEDUP_REMOVED lines=8> */
.L_x_11952:
[----:B012---:R-:W-:Y:S02]  /*a3c0*/  IMAD.MOV.U32 R4, RZ, RZ, R41 ;  /* 0x000000ffff047224 */ /* 0x007fe400078e0029 */
[----:B------:R-:W-:Y:S02]  /*a3d0*/  IMAD.MOV.U32 R5, RZ, RZ, R50 ;  /* 0x000000ffff057224 */ /* 0x000fe400078e0032 */
[----:B------:R-:W-:Y:S02]  /*a3e0*/  IMAD.MOV.U32 R6, RZ, RZ, R40 ;  /* 0x000000ffff067224 */ /* 0x000fe400078e0028 */
[----:B------:R-:W-:Y:S02]  /*a3f0*/  IMAD.MOV.U32 R7, RZ, RZ, R49 ;  /* 0x000000ffff077224 */ /* 0x000fe400078e0031 */
[----:B------:R-:W-:Y:S02]  /*a400*/  IMAD.U32 R10, RZ, RZ, UR44 ;  /* 0x0000002cff0a7e24 */ /* 0x000fe4000f8e00ff */
[----:B------:R-:W-:Y:S01]  /*a410*/  IMAD.U32 R11, RZ, RZ, UR45 ;  /* 0x0000002dff0b7e24 */ /* 0x000fe2000f8e00ff */
[----:B------:R0:W-:Y:S01]  /*a420*/  STL.128 [R1+0x160], R4 ;  /* 0x0001600401007387 */ /* 0x0001e20000100c00 */
[----:B------:R-:W-:Y:S01]  /*a430*/  IMAD.MOV.U32 R8, RZ, RZ, R42 ;  /* 0x000000ffff087224 */ /* 0x000fe200078e002a */
[----:B------:R-:W-:Y:S05]  /*a440*/  WARPSYNC.ALL ;  /* 0x0000000000007948 */ /* 0x000fea0003800000 */
[----:B------:R-:W-:Y:S01]  /*a450*/  IMAD.MOV.U32 R9, RZ, RZ, R51 ;  /* 0x000000ffff097224 */ /* 0x000fe200078e0033 */
[----:B------:R-:W-:Y:S01]  /*a460*/  UIADD3 UR4, UP0, UR44, 0x1c4, URZ ;  /* 0x000001c42c047890 */ /* 0x000fe2000ff1e03f */
[----:B------:R-:W-:-:S02]  /*a470*/  IMAD.U32 R0, RZ, RZ, UR38 ;  /* 0x00000026ff007e24 */ /* 0x000fc4000f8e00ff */
[----:B------:R-:W-:Y:S01]  /*a480*/  IMAD.U32 R3, RZ, RZ, UR39 ;  /* 0x00000027ff037e24 */ /* 0x000fe2000f8e00ff */
[----:B------:R1:W-:Y:S01]  /*a490*/  STL.128 [R1+0x150], R8 ;  /* 0x0001500801007387 */ /* 0x0003e20000100c00 */
[----:B-----5:R-:W-:Y:S01]  /*a4a0*/  IMAD.U32 R2, RZ, RZ, UR44 ;  /* 0x0000002cff027e24 */ /* 0x020fe2000f8e00ff */
[----:B------:R-:W-:Y:S01]  /*a4b0*/  UIADD3.X UR5, URZ, UR45, URZ, UP0, !UPT ;  /* 0x0000002d3f057290 */ /* 0x000fe200087fe43f */
[----:B0-----:R-:W-:Y:S02]  /*a4c0*/  IMAD.MOV.U32 R4, RZ, RZ, R35 ;  /* 0x000000ffff047224 */ /* 0x001fe400078e0023 */
        /* <DEDUP_REMOVED lines=14> */
[----:B------:R2:W-:Y:S01]  /*a5b0*/  BAR.SYNC.DEFER_BLOCKING R213, 0x100 ;  /* 0x000400d50000751d */ /* 0x0005e20000010000 */
[----:B-1----:R-:W-:Y:S01]  /*a5c0*/  IADD3 R8, P0, R2, 0x80, RZ ;  /* 0x0000008002087810 */ /* 0x002fe20007f1e0ff */
[----:B------:R-:W-:Y:S01]  /*a5d0*/  VIADD R2, R165, 0xffffffff ;  /* 0xffffffffa5027836 */ /* 0x000fe20000000000 */
[----:B------:R-:W-:-:S03]  /*a5e0*/  MOV R10, 0xa700 ;  /* 0x0000a700000a7802 */ /* 0x000fc60000000f00 */
[----:B------:R-:W-:-:S05]  /*a5f0*/  IMAD.X R9, RZ, RZ, UR45, P0 ;  /* 0x0000002dff097e24 */ /* 0x000fca00080e06ff */
[----:B------:R-:W-:Y:S01]  /*a600*/  STL.64 [R1+0x1b0], R8 ;  /* 0x0001b00801007387 */ /* 0x000fe20000100a00 */
[----:B0-----:R-:W-:Y:S02]  /*a610*/  IMAD.MOV.U32 R6, RZ, RZ, R32 ;  /* 0x000000ffff067224 */ /* 0x001fe400078e0020 */
[----:B------:R-:W-:Y:S02]  /*a620*/  IMAD.MOV.U32 R7, RZ, RZ, R43 ;  /* 0x000000ffff077224 */ /* 0x000fe400078e002b */
[----:B------:R-:W-:Y:S02]  /*a630*/  IMAD.MOV.U32 R4, RZ, RZ, R0 ;  /* 0x000000ffff047224 */ /* 0x000fe400078e0000 */
[----:B------:R-:W-:Y:S02]  /*a640*/  IMAD.MOV.U32 R5, RZ, RZ, R3 ;  /* 0x000000ffff057224 */ /* 0x000fe400078e0003 */
[----:B------:R-:W-:Y:S02]  /*a650*/  IMAD.U32 R0, RZ, RZ, UR4 ;  /* 0x00000004ff007e24 */ /* 0x000fe4000f8e00ff */
[----:B------:R-:W-:Y:S01]  /*a660*/  IMAD.U32 R3, RZ, RZ, UR5 ;  /* 0x00000005ff037e24 */ /* 0x000fe2000f8e00ff */
[----:B------:R0:W-:Y:S02]  /*a670*/  STL.128 [R1+0x140], R4 ;  /* 0x0001400401007387 */ /* 0x0001e40000100c00 */
[----:B0-----:R-:W-:-:S02]  /*a680*/  IMAD.MOV.U32 R6, RZ, RZ, R29 ;  /* 0x000000ffff067224 */ /* 0x001fc400078e001d */
[----:B------:R-:W-:Y:S02]  /*a690*/  IMAD.MOV.U32 R7, RZ, RZ, R48 ;  /* 0x000000ffff077224 */ /* 0x000fe400078e0030 */
[----:B------:R-:W-:Y:S02]  /*a6a0*/  IMAD.MOV.U32 R4, RZ, RZ, R0 ;  /* 0x000000ffff047224 */ /* 0x000fe400078e0000 */
[----:B------:R-:W-:Y:S02]  /*a6b0*/  IMAD.MOV.U32 R5, RZ, RZ, R3 ;  /* 0x000000ffff057224 */ /* 0x000fe400078e0003 */
[----:B------:R-:W-:-:S03]  /*a6c0*/  IMAD.U32 R0, RZ, RZ, UR44 ;  /* 0x0000002cff007e24 */ /* 0x000fc6000f8e00ff */
[----:B------:R2:W-:Y:S01]  /*a6d0*/  STL.128 [R1+0x170], R4 ;  /* 0x0001700401007387 */ /* 0x0005e20000100c00 */
[----:B------:R-:W-:-:S07]  /*a6e0*/  VIADD R0, R0, 0x140 ;  /* 0x0000014000007836 */ /* 0x000fce0000000000 */
[----:B--2---:R-:W-:Y:S05]  /*a6f0*/  CALL.REL.NOINC `($_ZN7cutlass13device_kernelIN5flash11enable_sm90INS1_16FlashAttnFwdSm90INS1_25CollectiveMainloopFwdSm90ILi2EN4cute5tupleIJNS5_1CILi1EEES8_S8_EEENS6_IJNS7_ILi128EEENS7_ILi96EEENS7_ILi64EEEEEELi256ENS_10bfloat16_tEfNS_4arch4Sm90ELb0ELb1ELb0ELb1ELb1ELb1ELb0ELb1ELb0ELb1ELb0ELb0EEENS1_21CollectiveEpilogueFwdINS6_IJSA_NS7_ILi256EEESB_EEES9_SE_SG_Li256ELb1ELb1ELb0ELb0EEENS1_36VarlenDynamicPersistentTileSchedulerILi128ELi96ELi256ELi128ELb0ELb1ELb1ELb1ELb0ELb1EEEEEEEEEvNT_6ParamsE$_ZZN5flash25CollectiveMainloopFwdSm90ILi2EN4cute5tupleIJNS1_1CILi1EEES4_S4_EEENS2_IJNS3_ILi128EEENS3_ILi96EEENS3_ILi64EEEEEELi256EN7cutlass10bfloat16_tEfNSA_4arch4Sm90ELb0ELb1ELb0ELb1ELb1ELb1ELb0ELb1ELb0ELb1ELb0ELb0EE3mmaINS_16FlashAttnFwdSm90ISE_NS_21CollectiveEpilogueFwdINS2_IJS6_NS3_ILi256EEES7_EEES5_SB_SD_Li256ELb1ELb1ELb0ELb0EEENS_36VarlenDynamicPersistentTileSchedulerILi128ELi96ELi256ELi128ELb0ELb1ELb1ELb1ELb0ELb1EEEE13SharedStorageENS1_6TensorINS1_11ArrayEngineIfLm128EEENS1_6LayoutINS2_IJNS2_IJNS3_ILi2EEEST_NS3_ILi32EEEEEES4_S4_EEENS2_IJNS2_IJS4_ST_NS3_ILi4EEEEEENS3_ILi0EEESZ_EEEEEEENS_7SoftmaxILi2ELi0EEEEEbRKNSE_6ParamsENSA_13PipelineAsyncILi2EEES19_RNSA_13PipelineStateILj2EEERT0_RT1_iRiRKNS_16SeqlenInfoQKNewKILb1ELb1EEENS2_IJiiiiEEERT_ENKUliT_T0_T1_E_clIZSF_ISO_S12_S14_EbS17_S19_S19_S1C_S1E_S1G_iS1H_S1L_S1M_S1O_EUlRS1P_iE0_NS3_ILb1EEES1W_EEDaiS1P_S1Q_S1R_) ;  /* 0x0000024400287944 */ /* 0x004fea0003c00000 */
        /* <DEDUP_REMOVED lines=9> */
[----:B---3--:R-:W-:Y:S01]  /*a790*/  @P0 SHF.R.U32.HI R3, RZ, R5, R0 ;  /* 0x00000005ff030219 */ /* 0x008fe20000011600 */
[----:B------:R-:W-:Y:S01]  /*a7a0*/  VIADD R0, R165, 0xfffffffe ;  /* 0xfffffffea5007836 */ /* 0x000fe20000000000 */
[----:B-1----:R-:W-:-:S03]  /*a7b0*/  ISETP.GE.AND P0, PT, R7, 0x1, PT ;  /* 0x000000010700780c */ /* 0x002fc60003f06270 */
[----:B------:R-:W-:-:S04]  /*a7c0*/  IMAD.IADD R5, R194, 0x1, R3 ;  /* 0x00000001c2057824 */ /* 0x000fc800078e0203 */
        /* <DEDUP_REMOVED lines=13> */
.L_x_11981:
[----:B------:R-:W-:-:S13]  /*a8a0*/  ISETP.NE.AND P0, PT, R7, 0x1, PT ;  /* 0x000000010700780c */ /* 0x000fda0003f05270 */
[----:B------:R-:W0:Y:S02]  /*a8b0*/  @P0 LDC.64 R4, c[0x0][0x9e8] ;  /* 0x00027a00ff040b82 */ /* 0x000e240000000a00 */
[----:B0-----:R-:W-:-:S05]  /*a8c0*/  @P0 IMAD.HI.U32 R4, R3, R4, RZ ;  /* 0x0000000403040227 */ /* 0x001fca00078e00ff */
[----:B------:R-:W-:-:S07]  /*a8d0*/  @P0 SHF.R.U32.HI R3, RZ, R5, R4 ;  /* 0x00000005ff030219 */ /* 0x000fce0000011604 */
.L_x_11982:
[----:B------:R-:W-:Y:S05]  /*a8e0*/  BSYNC B0 ;  /* 0x0000000000007941 */ /* 0x000fea0003800000 */
.L_x_11980:
[----:B------:R-:W-:-:S05]  /*a8f0*/  IMAD R3, R3, R7, R7 ;  /* 0x0000000703037224 */ /* 0x000fca00078e0207 */
[----:B------:R-:W-:-:S07]  /*a900*/  VIMNMX R6, R6, R3, PT ;  /* 0x0000000306067248 */ /* 0x000fce0003fe0100 */
.L_x_11979:
[----:B------:R-:W-:-:S05]  /*a910*/  IMAD.HI R6, R6, 0x2aaaaaab, RZ ;  /* 0x2aaaaaab06067827 */ /* 0x000fca00078e02ff */
[----:B------:R-:W-:-:S04]  /*a920*/  SHF.R.U32.HI R3, RZ, 0x1f, R6 ;  /* 0x0000001fff037819 */ /* 0x000fc80000011606 */
[----:B------:R-:W-:-:S04]  /*a930*/  LEA.HI.SX32 R12, R6, R3, 0x1c ;  /* 0x00000003060c7211 */ /* 0x000fc800078fe2ff */
[----:B------:R-:W-:-:S04]  /*a940*/  VIMNMX R12, R199, R12, !PT ;  /* 0x0000000cc70c7248 */ /* 0x000fc80007fe0100 */
[----:B------:R-:W-:-:S13]  /*a950*/  ISETP.GE.AND P0, PT, R0, R12, PT ;  /* 0x0000000c0000720c */ /* 0x000fda0003f06270 */
[----:B------:R-:W-:Y:S05]  /*a960*/  @!P0 BRA `(.L_x_11983) ;  /* 0x0000006c007c8947 */ /* 0x000fea0003800000 */
.L_x_12012:
[----:B------:R-:W2:Y:S04]  /*a970*/  LDL R4, [R1+0x1b8] ;  /* 0x0001b80001047983 */ /* 0x000ea80000100800 */
[----:B0-----:R-:W3:Y:S01]  /*a980*/  LDL R2, [R1+0x1c0] ;  /* 0x0001c00001027983 */ /* 0x001ee20000100800 */
[----:B--2---:R-:W-:-:S05]  /*a990*/  VIADD R4, R4, 0x1 ;  /* 0x0000000104047836 */ /* 0x004fca0000000000 */
[----:B------:R-:W-:-:S13]  /*a9a0*/  ISETP.NE.AND P0, PT, R4, 0x2, PT ;  /* 0x000000020400780c */ /* 0x000fda0003f05270 */
[----:B------:R0:W5:Y:S04]  /*a9b0*/  @P0 LDL R6, [R1+0x1bc] ;  /* 0x0001bc0001060983 */ /* 0x0001680000100800 */
[----:B------:R-:W2:Y:S01]  /*a9c0*/  @!P0 LDL R3, [R1+0x1bc] ;  /* 0x0001bc0001038983 */ /* 0x000ea20000100800 */
[----:B---3--:R-:W-:Y:S02]  /*a9d0*/  VIADD R2, R2, 0x1 ;  /* 0x0000000102027836 */ /* 0x008fe40000000000 */
[----:B------:R-:W-:Y:S02]  /*a9e0*/  IMAD.U32 R8, RZ, RZ, UR44 ;  /* 0x0000002cff087e24 */ /* 0x000fe4000f8e00ff */
[----:B------:R-:W-:Y:S01]  /*a9f0*/  IMAD.U32 R9, RZ, RZ, UR45 ;  /* 0x0000002dff097e24 */ /* 0x000fe2000f8e00ff */
[----:B------:R1:W-:Y:S04]  /*aa00*/  STL [R1+0x1b8], R4 ;  /* 0x0001b80401007387 */ /* 0x0003e80000100800 */
[----:B------:R0:W-:Y:S04]  /*aa10*/  STL [R1+0x1c0], R2 ;  /* 0x0001c00201007387 */ /* 0x0001e80000100800 */
[----:B------:R0:W-:Y:S01]  /*aa20*/  @!P0 STL [R1+0x1b8], RZ ;  /* 0x0001b8ff01008387 */ /* 0x0001e20000100800 */
[----:B--2---:R-:W-:-:S05]  /*aa30*/  @!P0 LOP3.LUT R6, R3, 0x1, RZ, 0x3c, !PT ;  /* 0x0000000103068812 */ /* 0x004fca00078e3cff */
[----:B------:R0:W-:Y:S04]  /*aa40*/  @!P0 STL [R1+0x1bc], R6 ;  /* 0x0001bc0601008387 */ /* 0x0001e80000100800 */
[----:B------:R-:W2:Y:S01]  /*aa50*/  LD.E R3, desc[UR42][R8.64] ;  /* 0x0000002a08037980 */ /* 0x000ea2000c101900 */
[----:B------:R-:W-:Y:S05]  /*aa60*/  YIELD ;  /* 0x0000000000007946 */ /* 0x000fea0003800000 */
[----:B------:R-:W-:Y:S01]  /*aa70*/  BSSY B0, `(.L_x_11984) ;  /* 0x0000006000007945 */ /* 0x000fe20003800000 */
[----:B-1----:R-:W-:Y:S01]  /*aa80*/  @!P0 IMAD.MOV.U32 R4, RZ, RZ, RZ ;  /* 0x000000ffff048224 */ /* 0x002fe200078e00ff */
[----:B--2---:R-:W-:-:S04]  /*aa90*/  LOP3.LUT R3, R3, 0x1, RZ, 0xfc, !PT ;  /* 0x0000000103037812 */ /* 0x004fc800078efcff */
[----:B------:R-:W-:-:S13]  /*aaa0*/  ISETP.NE.AND P1, PT, R3, 0x3, PT ;  /* 0x000000030300780c */ /* 0x000fda0003f25270 */
[----:B0-----:R-:W-:Y:S05]  /*aab0*/  @!P1 BRA `(.L_x_11985) ;  /* 0x0000000000049947 */ /* 0x001fea0003800000 */
[----:B------:R-:W-:Y:S01]  /*aac0*/  BPT.TRAP 0x1 ;  /* 0x000000040000795c */ /* 0x000fe20000300000 */
.L_x_11985:
[----:B------:R-:W-:Y:S05]  /*aad0*/  BSYNC B0 ;  /* 0x0000000000007941 */ /* 0x000fea0003800000 */
.L_x_11984:
[----:B------:R-:W-:Y:S02]  /*aae0*/  IMAD.U32 R8, RZ, RZ, UR44 ;  /* 0x0000002cff087e24 */ /* 0x000fe4000f8e00ff */
[----:B------:R-:W-:-:S05]  /*aaf0*/  IMAD.U32 R9, RZ, RZ, UR45 ;  /* 0x0000002dff097e24 */ /* 0x000fca000f8e00ff */
[----:B------:R-:W2:Y:S01]  /*ab00*/  LD.E.64 R2, desc[UR42][R8.64+0x18] ;  /* 0x0000182a08027980 */ /* 0x000ea2000c101b00 */
[----:B-----5:R-:W-:Y:S01]  /*ab10*/  SHF.L.U32 R5, R6, 0x1f, RZ ;  /* 0x0000001f06057819 */ /* 0x020fe200000006ff */
[----:B------:R-:W-:Y:S02]  /*ab20*/  IMAD.U32 R6, RZ, RZ, UR44 ;  /* 0x0000002cff067e24 */ /* 0x000fe4000f8e00ff */
[----:B------:R-:W-:Y:S01]  /*ab30*/  IMAD.U32 R7, RZ, RZ, UR45 ;  /* 0x0000002dff077e24 */ /* 0x000fe2000f8e00ff */
[----:B--2---:R-:W-:-:S05]  /*ab40*/  MOV R3, R2 ;  /* 0x0000000200037202 */ /* 0x004fca0000000f00 */
[----:B------:R-:W-:-:S04]  /*ab50*/  IMAD R4, R4, 0x8, R3 ;  /* 0x0000000804047824 */ /* 0x000fc800078e0203 */
[----:B------:R0:W1:Y:S01]  /*ab60*/  SYNCS.PHASECHK.TRANS64.TRYWAIT P0, [R4+URZ], R5 ;  /* 0x00000005040075a7 */ /* 0x000062000800017f */
[----:B------:R-:W2:Y:S04]  /*ab70*/  LD.E R2, desc[UR42][R6.64] ;  /* 0x0000002a06027980 */ /* 0x000ea8000c101900 */
[----:B------:R0:W5:Y:S01]  /*ab80*/  LDL.64 R10, [R1+0x1b8] ;  /* 0x0001b800010a7983 */ /* 0x0001620000100a00 */
[----:B------:R-:W-:Y:S01]  /*ab90*/  BSSY B0, `(.L_x_11986) ;  /* 0x0000005000007945 */ /* 0x000fe20003800000 */
[----:B--2---:R-:W-:-:S04]  /*aba0*/  LOP3.LUT R2, R2, 0x1, RZ, 0xfc, !PT ;  /* 0x0000000102027812 */ /* 0x004fc800078efcff */
[----:B------:R-:W-:-:S13]  /*abb0*/  ISETP.NE.AND P1, PT, R2, 0x3, PT ;  /* 0x000000030200780c */ /* 0x000fda0003f25270 */
[----:B01----:R-:W-:Y:S05]  /*abc0*/  @!P1 BRA `(.L_x_11987) ;  /* 0x0000000000049947 */ /* 0x003fea0003800000 */
[----:B------:R-:W-:Y:S01]  /*abd0*/  BPT.TRAP 0x1 ;  /* 0x000000040000795c */ /* 0x000fe20000300000 */
.L_x_11987:
[----:B------:R-:W-:Y:S05]  /*abe0*/  BSYNC B0 ;  /* 0x0000000000007941 */ /* 0x000fea0003800000 */
.L_x_11986:
[----:B------:R-:W-:Y:S04]  /*abf0*/  BSSY B0, `(.L_x_11988) ;  /* 0x000000a000007945 */ /* 0x000fe80003800000 */
[----:B------:R-:W-:Y:S05]  /*ac00*/  @P0 BRA `(.L_x_11989) ;  /* 0x0000000000200947 */ /* 0x000fea0003800000 */
[----:B------:R-:W-:Y:S02]  /*ac10*/  IMAD.U32 R2, RZ, RZ, UR44 ;  /* 0x0000002cff027e24 */ /* 0x000fe4000f8e00ff */
[----:B------:R-:W-:-:S06]  /*ac20*/  IMAD.U32 R3, RZ, RZ, UR45 ;  /* 0x0000002dff037e24 */ /* 0x000fcc000f8e00ff */
[----:B------:R-:W2:Y:S01]  /*ac30*/  LD.E.64 R2, desc[UR42][R2.64+0x18] ;  /* 0x0000182a02027980 */ /* 0x000ea2000c101b00 */
[----:B-----5:R-:W-:Y:S02]  /*ac40*/  SHF.L.U32 R7, R11, 0x1f, RZ ;  /* 0x0000001f0b077819 */ /* 0x020fe400000006ff */
[----:B--2---:R-:W-:-:S05]  /*ac50*/  MOV R5, R2 ;  /* 0x0000000200057202 */ /* 0x004fca0000000f00 */
[----:B------:R-:W-:-:S04]  /*ac60*/  IMAD R4, R10, 0x8, R5 ;  /* 0x000000080a047824 */ /* 0x000fc800078e0205 */
[----:B------:R-:W0:Y:S02]  /*ac70*/  SYNCS.PHASECHK.TRANS64.TRYWAIT P0, [R4+URZ], R7 ;  /* 0x00000007040075a7 */ /* 0x000e24000800017f */
[----:B0-----:R-:W-:Y:S05]  /*ac80*/  @!P0 BRA `(.L_x_11990) ;  /* 0x000001fc00ac8947 */ /* 0x001fea0003800000 */
.L_x_11989:
[----:B------:R-:W-:Y:S05]  /*ac90*/  BSYNC B0 ;  /* 0x0000000000007941 */ /* 0x000fea0003800000 */
.L_x_11988:
[----:B0-----:R-:W2:Y:S04]  /*aca0*/  LDL R7, [R1+0x1b8] ;  /* 0x0001b80001077983 */ /* 0x001ea80000100800 */
[----:B------:R-:W2:Y:S01]  /*acb0*/  LDL.64 R2, [R1+0x78] ;  /* 0x0000780001027983 */ /* 0x000ea20000100a00 */
[----:B------:R-:W-:Y:S05]  /*acc0*/  WARPSYNC.ALL ;  /* 0x0000000000007948 */ /* 0x000fea0003800000 */
[----:B------:R-:W3:Y:S04]  /*acd0*/  LDL.64 R14, [R1+0x70] ;  /* 0x00007000010e7983 */ /* 0x000ee80000100a00 */
[----:B------:R-:W4:Y:S04]  /*ace0*/  LDL.64 R4, [R1+0x70] ;  /* 0x0000700001047983 */ /* 0x000f280000100a00 */
[----:B------:R-:W4:Y:S01]  /*acf0*/  LDL.64 R8, [R1+0x70] ;  /* 0x0000700001087983 */ /* 0x000f220000100a00 */
[----:B--2---:R-:W-:-:S03]  /*ad00*/  IMAD R2, R7, 0x300, R2 ;  /* 0x0000030007027824 */ /* 0x004fc600078e0202 */
[----:B-----5:R-:W2:Y:S01]  /*ad10*/  LDL.64 R10, [R1+0x70] ;  /* 0x00007000010a7983 */ /* 0x020ea20000100a00 */
[----:B------:R-:W-:Y:S01]  /*ad20*/  R2UR UR7, R3 ;  /* 0x00000000030772ca */ /* 0x000fe200000e0000 */
[----:B------:R-:W-:Y:S01]  /*ad30*/  WARPGROUP.ARRIVE ;  /* 0x00000000000079c5 */ /* 0x000fe20000000000 */
[C---:B------:R-:W-:Y:S01]  /*ad40*/  R2UR UR6, R2.reuse ;  /* 0x00000000020672ca */ /* 0x040fe200000e0000 */
[----:B------:R-:W-:-:S04]  /*ad50*/  VIADD R6, R2, 0x2 ;  /* 0x0000000202067836 */ /* 0x000fc80000000000 */
[----:B------:R-:W0:Y:S01]  /*ad60*/  S2R R13, SR_TID.X ;  /* 0x00000000000d7919 */ /* 0x000e220000002100 */
[----:B------:R-:W-:Y:S02]  /*ad70*/  IMAD.MOV.U32 R7, RZ, RZ, R3 ;  /* 0x000000ffff077224 */ /* 0x000fe400078e0003 */
[----:B------:R-:W-:Y:S01]  /*ad80*/  IMAD.MOV.U32 R165, RZ, RZ, 0x1 ;  /* 0x00000001ffa57424 */ /* 0x000fe200078e00ff */
[----:B------:R1:W-:Y:S04]  /*ad90*/  STL [R1+0x60], RZ ;  /* 0x000060ff01007387 */ /* 0x0003e80000100800 */
[----:B------:R1:W-:Y:S04]  /*ada0*/  STL [R1+0x60], R165 ;  /* 0x000060a501007387 */ /* 0x0003e80000100800 */
[----:B------:R1:W-:Y:S04]  /*adb0*/  STL [R1+0x60], R165 ;  /* 0x000060a501007387 */ /* 0x0003e80000100800 */
[----:B------:R1:W-:Y:S04]  /*adc0*/  STL [R1+0x60], R165 ;  /* 0x000060a501007387 */ /* 0x0003e80000100800 */
[----:B------:R1:W-:Y:S01]  /*add0*/  STL [R1+0x60], R165 ;  /* 0x000060a501007387 */ /* 0x0003e20000100800 */
[----:B0-----:R-:W-:-:S02]  /*ade0*/  SHF.R.U32.HI R13, RZ, 0x7, R13 ;  /* 0x00000007ff0d7819 */ /* 0x001fc4000001160d */
[----:B---3--:R-:W-:Y:S02]  /*adf0*/  R2UR UR4, R14 ;  /* 0x000000000e0472ca */ /* 0x008fe400000e0000 */
[----:B------:R-:W-:Y:S01]  /*ae00*/  R2UR UR5, R15 ;  /* 0x000000000f0572ca */ /* 0x000fe200000e0000 */
[----:B----4-:R-:W-:Y:S02]  /*ae10*/  VIADD R4, R4, 0x2 ;  /* 0x0000000204047836 */ /* 0x010fe40000000000 */
[----:B------:R-:W-:Y:S02]  /*ae20*/  VIADD R8, R8, 0x4 ;  /* 0x0000000408087836 */ /* 0x000fe40000000000 */
[----:B--2---:R-:W-:-:S08]  /*ae30*/  VIADD R10, R10, 0x6 ;  /* 0x000000060a0a7836 */ /* 0x004fd00000000000 */
[----:B------:R-:W-:Y:S01]  /*ae40*/  HGMMA.64x96x16.F32.BF16 R24, gdesc[UR4], RZ, !UPT, gsb0 ;  /* 0x01600000041879f0 */ /* 0x000fe2000c0018ff */
[----:B------:R-:W-:Y:S01]  /*ae50*/  R2UR UR6, R6 ;  /* 0x00000000060672ca */ /* 0x000fe200000e0000 */
[----:B------:R-:W-:Y:S01]  /*ae60*/  IMAD.U32 R6, RZ, RZ, UR44 ;  /* 0x0000002cff067e24 */ /* 0x000fe2000f8e00ff */
[----:B------:R-:W-:Y:S01]  /*ae70*/  R2UR UR7, R7 ;  /* 0x00000000070772ca */ /* 0x000fe200000e0000 */
[----:B------:R-:W-:Y:S01]  /*ae80*/  IMAD.U32 R7, RZ, RZ, UR45 ;  /* 0x0000002dff077e24 */ /* 0x000fe2000f8e00ff */
[----:B------:R-:W-:Y:S01]  /*ae90*/  R2UR UR4, R4 ;  /* 0x00000000040472ca */ /* 0x000fe200000e0000 */
[C---:B------:R-:W-:Y:S01]  /*aea0*/  VIADD R4, R2.reuse, 0x4 ;  /* 0x0000000402047836 */ /* 0x040fe20000000000 */
[----:B------:R-:W-:Y:S01]  /*aeb0*/  R2UR UR5, R5 ;  /* 0x00000000050572ca */ /* 0x000fe200000e0000 */
[----:B------:R-:W-:Y:S02]  /*aec0*/  IMAD.MOV.U32 R5, RZ, RZ, R3 ;  /* 0x000000ffff057224 */ /* 0x000fe400078e0003 */
        /* <DEDUP_REMOVED lines=13> */
[----:B------:R-:W-:Y:S01]  /*afa0*/  R2UR UR4, R10 ;  /* 0x000000000a0472ca */ /* 0x000fe200000e0000 */
[----:B------:R1:W5:Y:S01]  /*afb0*/  LDL R3, [R1+0x1b8] ;  /* 0x0001b80001037983 */ /* 0x0003620000100800 */
[----:B------:R-:W-:Y:S02]  /*afc0*/  R2UR UR5, R11 ;  /* 0x000000000b0572ca */ /* 0x000fe400000e0000 */
[----:B------:R-:W-:Y:S01]  /*afd0*/  IADD3 R2, -R13, 0xb, RZ ;  /* 0x0000000b0d027810 */ /* 0x000fe20007ffe1ff */
[----:B------:R-:W-:-:S02]  /*afe0*/  WARPGROUP.DEPBAR.LE gsb0, 0x0 ;  /* 0x00008000000079c5 */ /* 0x000fc40000010000 */
[----:B------:R-:W-:-:S08]  /*aff0*/  WARPGROUP.ARRIVE ;  /* 0x00000000000079c5 */ /* 0x000fd00000000000 */
[----:B------:R-:W-:Y:S03]  /*b000*/  HGMMA.64x96x16.F32.BF16 R24, gdesc[UR4], R24, gsb0 ;  /* 0x01600000041879f0 */ /* 0x000fe60008001818 */
[----:B------:R-:W-:Y:S02]  /*b010*/  WARPGROUP.DEPBAR.LE gsb0, 0x0 ;  /* 0x00008000000079c5 */ /* 0x000fe40000010000 */
[----:B------:R1:W-:Y:S06]  /*b020*/  BAR.ARV R2, 0x100 ;  /* 0x000400020000751d */ /* 0x0003ec0000002000 */
[----:B------:R-:W2:Y:S01]  /*b030*/  LD.E R4, desc[UR42][R6.64] ;  /* 0x0000002a06047980 */ /* 0x000ea2000c101900 */
[----:B------:R-:W-:Y:S01]  /*b040*/  BSSY B0, `(.L_x_11991) ;  /* 0x0000005000007945 */ /* 0x000fe20003800000 */
[----:B--2---:R-:W-:-:S04]  /*b050*/  LOP3.LUT R4, R4, 0x1, RZ, 0xfc, !PT ;  /* 0x0000000104047812 */ /* 0x004fc800078efcff */
[----:B------:R-:W-:-:S13]  /*b060*/  ISETP.NE.AND P0, PT, R4, 0x3, PT ;  /* 0x000000030400780c */ /* 0x000fda0003f05270 */
[----:B-1----:R-:W-:Y:S05]  /*b070*/  @!P0 BRA `(.L_x_11992) ;  /* 0x0000000000048947 */ /* 0x002fea0003800000 */
[----:B------:R-:W-:Y:S01]  /*b080*/  BPT.TRAP 0x1 ;  /* 0x000000040000795c */ /* 0x000fe20000300000 */
.L_x_11992:
[----:B------:R-:W-:Y:S05]  /*b090*/  BSYNC B0 ;  /* 0x0000000000007941 */ /* 0x000fea0003800000 */
.L_x_11991:
[----:B------:R-:W-:Y:S02]  /*b0a0*/  IMAD.U32 R4, RZ, RZ, UR44 ;  /* 0x0000002cff047e24 */ /* 0x000fe4000f8e00ff */
[----:B------:R-:W-:Y:S02]  /*b0b0*/  IMAD.U32 R5, RZ, RZ, UR45 ;  /* 0x0000002dff057e24 */ /* 0x000fe4000f8e00ff */
[----:B------:R-:W-:-:S04]  /*b0c0*/  IMAD.U32 R14, RZ, RZ, UR44 ;  /* 0x0000002cff0e7e24 */ /* 0x000fc8000f8e00ff */
[----:B------:R-:W2:Y:S01]  /*b0d0*/  LD.E.64 R4, desc[UR42][R4.64+0x20] ;  /* 0x0000202a04047980 */ /* 0x000ea2000c101b00 */
[----:B------:R-:W-:-:S05]  /*b0e0*/  IMAD.U32 R15, RZ, RZ, UR45 ;  /* 0x0000002dff0f7e24 */ /* 0x000fca000f8e00ff */
[----:B------:R-:W3:Y:S01]  /*b0f0*/  LD.E R14, desc[UR42][R14.64+0xc] ;  /* 0x00000c2a0e0e7980 */ /* 0x000ee2000c101900 */
[----:B--2---:R-:W-:-:S05]  /*b100*/  MOV R2, R4 ;  /* 0x0000000400027202 */ /* 0x004fca0000000f00 */
[----:B-----5:R-:W-:-:S05]  /*b110*/  IMAD R3, R3, 0x8, R2 ;  /* 0x0000000803037824 */ /* 0x020fca00078e0202 */
[----:B---3--:R-:W-:-:S04]  /*b120*/  PRMT R3, R14, 0x654, R3 ;  /* 0x000006540e037816 */ /* 0x008fc80000000003 */
[----:B------:R0:W-:Y:S01]  /*b130*/  SYNCS.ARRIVE.TRANS64.RED.A1T0 RZ, [R3+URZ], RZ ;  /* 0x000000ff03ff79a7 */ /* 0x0001e2000810043f */
[----:B------:R-:W2:Y:S04]  /*b140*/  LDL R76, [R1+0x10c] ;  /* 0x00010c00014c7983 */ /* 0x000ea80000100800 */
[----:B------:R-:W3:Y:S04]  /*b150*/  LDL R74, [R1+0x50] ;  /* 0x00005000014a7983 */ /* 0x000ee80000100800 */
[----:B0-----:R-:W4:Y:S04]  /*b160*/  LDL.64 R2, [R1+0x130] ;  /* 0x0001300001027983 */ /* 0x001f280000100a00 */
[----:B------:R-:W4:Y:S04]  /*b170*/  LDL R75, [R1+0x138] ;  /* 0x00013800014b7983 */ /* 0x000f280000100800 */
[----:B------:R-:W4:Y:S04]  /*b180*/  LDL.128 R8, [R1+0x120] ;  /* 0x0001200001087983 */ /* 0x000f280000100c00 */
[----:B------:R-:W4:Y:S01]  /*b190*/  LDL.128 R4, [R1+0x110] ;  /* 0x0001100001047983 */ /* 0x000f220000100c00 */
[----:B------:R-:W-:Y:S01]  /*b1a0*/  BSSY B0, `(.L_x_11993) ;  /* 0x0000040000007945 */ /* 0x000fe20003800000 */
[----:B--2---:R-:W-:-:S04]  /*b1b0*/  SHF.R.S32.HI R13, RZ, 0x1f, R76 ;  /* 0x0000001fff0d7819 */ /* 0x004fc8000001144c */
[----:B------:R-:W-:-:S04]  /*b1c0*/  LEA.HI R14, R13, R76, RZ, 0x7 ;  /* 0x0000004c0d0e7211 */ /* 0x000fc800078f38ff */
[----:B------:R-:W-:-:S05]  /*b1d0*/  LOP3.LUT R15, R14, 0xffffff80, RZ, 0xc0, !PT ;  /* 0xffffff800e0f7812 */ /* 0x000fca00078ec0ff */
[----:B------:R-:W-:-:S05]  /*b1e0*/  IMAD.IADD R15, R76, 0x1, -R15 ;  /* 0x000000014c0f7824 */ /* 0x000fca00078e0a0f */
[----:B------:R-:W-:Y:S02]  /*b1f0*/  SHF.R.S32.HI R20, RZ, 0x1f, R15 ;  /* 0x0000001fff147819 */ /* 0x000fe4000001140f */
[----:B------:R-:W-:Y:S02]  /*b200*/  LEA.HI R13, R13, R76, RZ, 0x2 ;  /* 0x0000004c0d0d7211 */ /* 0x000fe400078f10ff */
[CC--:B------:R-:W-:Y:S02]  /*b210*/  LEA.HI R21, R20.reuse, R15.reuse, RZ, 0x2 ;  /* 0x0000000f14157211 */ /* 0x0c0fe400078f10ff */
[----:B------:R-:W-:Y:S02]  /*b220*/  LEA.HI R20, R20, R15, RZ, 0x5 ;  /* 0x0000000f14147211 */ /* 0x000fe400078f28ff */
[--C-:B------:R-:W-:Y:S02]  /*b230*/  SHF.R.S32.HI R72, RZ, 0x2, R21.reuse ;  /* 0x00000002ff487819 */ /* 0x100fe40000011415 */
[----:B------:R-:W-:-:S02]  /*b240*/  SHF.R.S32.HI R73, RZ, 0x1f, R21 ;  /* 0x0000001fff497819 */ /* 0x000fc40000011415 */
[----:B------:R-:W-:Y:S02]  /*b250*/  LOP3.LUT R79, R13, 0xfffffffc, RZ, 0xc0, !PT ;  /* 0xfffffffc0d4f7812 */ /* 0x000fe400078ec0ff */
[----:B------:R-:W-:Y:S02]  /*b260*/  LEA.HI R73, R73, R72, RZ, 0x3 ;  /* 0x0000004849497211 */ /* 0x000fe400078f18ff */
[----:B------:R-:W-:Y:S01]  /*b270*/  SHF.R.S32.HI R77, RZ, 0x7, R14 ;  /* 0x00000007ff4d7819 */ /* 0x000fe2000001140e */
[----:B------:R-:W-:Y:S01]  /*b280*/  IMAD.IADD R79, R76, 0x1, -R79 ;  /* 0x000000014c4f7824 */ /* 0x000fe200078e0a4f */
[----:B------:R-:W-:Y:S02]  /*b290*/  SHF.R.S32.HI R13, RZ, 0x5, R20 ;  /* 0x00000005ff0d7819 */ /* 0x000fe40000011414 */
[----:B------:R-:W-:Y:S02]  /*b2a0*/  LOP3.LUT R73, R73, 0xfffffff8, RZ, 0xc0, !PT ;  /* 0xfffffff849497812 */ /* 0x000fe400078ec0ff */
[----:B------:R-:W-:Y:S01]  /*b2b0*/  LEA.HI R14, R14, R77, RZ, 0x1 ;  /* 0x0000004d0e0e7211 */ /* 0x000fe200078f08ff */
[----:B---3--:R-:W-:Y:S01]  /*b2c0*/  IMAD R74, R74, 0x8, R13 ;  /* 0x000000084a4a7824 */ /* 0x008fe200078e020d */
[----:B------:R-:W-:Y:S01]  /*b2d0*/  LEA.HI R13, R79, R79, RZ, 0x1 ;  /* 0x0000004f4f0d7211 */ /* 0x000fe200078f08ff */
[----:B------:R-:W-:Y:S01]  /*b2e0*/  IMAD.IADD R73, R72, 0x1, -R73 ;  /* 0x0000000148497824 */ /* 0x000fe200078e0a49 */
[----:B------:R-:W-:-:S02]  /*b2f0*/  LOP3.LUT R14, R14, 0x3fffffe, RZ, 0xc0, !PT ;  /* 0x03fffffe0e0e7812 */ /* 0x000fc400078ec0ff */
[----:B------:R-:W-:Y:S01]  /*b300*/  LOP3.LUT R20, R13, 0x1ffffffe, RZ, 0xc0, !PT ;  /* 0x1ffffffe0d147812 */ /* 0x000fe200078ec0ff */
[----:B------:R-:W-:Y:S01]  /*b310*/  IMAD.U32 R73, R74, 0x10, R73 ;  /* 0x000000104a497824 */ /* 0x000fe200078e0049 */
[----:B----4-:R-:W-:Y:S01]  /*b320*/  ISETP.NE.AND P0, PT, R2, 0x1, PT ;  /* 0x000000010200780c */ /* 0x010fe20003f05270 */
[----:B------:R-:W-:Y:S02]  /*b330*/  IMAD.IADD R14, R77, 0x1, -R14 ;  /* 0x000000014d0e7824 */ /* 0x000fe400078e0a0e */
[----:B------:R-:W-:Y:S02]  /*b340*/  IMAD.IADD R20, R79, 0x1, -R20 ;  /* 0x000000014f147824 */ /* 0x000fe400078e0a14 */
        /* <DEDUP_REMOVED lines=8> */
[----:B------:R-:W-:Y:S01]  /*b3d0*/  IMAD.IADD R2, R15, 0x1, -R2 ;  /* 0x000000010f027824 */ /* 0x000fe200078e0a02 */
[----:B------:R-:W-:-:S03]  /*b3e0*/  ISETP.GE.AND P1, PT, R9, 0x1, PT ;  /* 0x000000010900780c */ /* 0x000fc60003f26270 */
[----:B------:R-:W-:Y:S01]  /*b3f0*/  IMAD R2, R2, -0x2, R3 ;  /* 0xfffffffe02027824 */ /* 0x000fe200078e0203 */
[----:B------:R-:W-:-:S04]  /*b400*/  LOP3.LUT R3, RZ, R6, RZ, 0x33, !PT ;  /* 0x00000006ff037212 */ /* 0x000fc800078e33ff */
[----:B------:R-:W-:Y:S01]  /*b410*/  IADD3 R14, -R4, R2, R5 ;  /* 0x00000002040e7210 */ /* 0x000fe20007ffe105 */
[----:B------:R-:W-:-:S04]  /*b420*/  VIADD R72, R2, 0xffffffff ;  /* 0xffffffff02487836 */ /* 0x000fc80000000000 */
[C---:B------:R-:W-:Y:S02]  /*b430*/  IMAD.IADD R15, R14.reuse, 0x1, R7 ;  /* 0x000000010e0f7824 */ /* 0x040fe400078e0207 */
[----:B------:R-:W-:Y:S02]  /*b440*/  IMAD.IADD R14, R14, 0x1, R3 ;  /* 0x000000010e0e7824 */ /* 0x000fe400078e0203 */
[----:B------:R-:W-:Y:S02]  /*b450*/  IMAD R21, R0, -0x60, R8 ;  /* 0xffffffa000157824 */ /* 0x000fe400078e0208 */
        /* <DEDUP_REMOVED lines=13> */
.L_x_11996:
[----:B------:R-:W-:-:S13]  /*b530*/  ISETP.NE.AND P0, PT, R9, 0x1, PT ;  /* 0x000000010900780c */ /* 0x000fda0003f05270 */
[----:B------:R-:W-:-:S05]  /*b540*/  @P0 IMAD.HI.U32 R8, R6, R10, RZ ;  /* 0x0000000a06080227 */ /* 0x000fca00078e00ff */
[----:B------:R-:W-:-:S07]  /*b550*/  @P0 SHF.R.U32.HI R6, RZ, R11, R8 ;  /* 0x0000000bff060219 */ /* 0x000fce0000011608 */
.L_x_11997:
[----:B------:R-:W-:Y:S05]  /*b560*/  BSYNC B1 ;  /* 0x0000000000017941 */ /* 0x000fea0003800000 */
.L_x_11995:
[----:B------:R-:W-:-:S05]  /*b570*/  IMAD R6, R6, R9, R72 ;  /* 0x0000000906067224 */ /* 0x000fca00078e0248 */
[----:B------:R-:W-:Y:S02]  /*b580*/  VIMNMX R3, R3, R6, !PT ;  /* 0x0000000603037248 */ /* 0x000fe40007fe0100 */
[----:B------:R-:W-:-:S07]  /*b590*/  VIADDMNMX R2, R6, R9, R2, PT ;  /* 0x0000000906027246 */ /* 0x000fce0003800102 */
.L_x_11994:
[----:B------:R-:W-:Y:S05]  /*b5a0*/  BSYNC B0 ;  /* 0x0000000000007941 */ /* 0x000fea0003800000 */
.L_x_11993:
        /* <DEDUP_REMOVED lines=14> */
[----:B------:R-:W-:Y:S01]  /*b690*/  FSEL R147, R29, -INF , !P2 ;  /* 0xff8000001d937808 */ /* 0x000fe20005000000 */
[----:B0-----:R-:W-:Y:S01]  /*b6a0*/  IMAD.IADD R6, R15, 0x1, R20 ;  /* 0x000000010f067824 */ /* 0x001fe200078e0214 */
        /* <DEDUP_REMOVED lines=114> */
.L_x_12001:
[----:B------:R-:W-:-:S13]  /*bdd0*/  ISETP.NE.AND P6, PT, R9, 0x1, PT ;  /* 0x000000010900780c */ /* 0x000fda0003fc5270 */
[----:B------:R-:W-:-:S05]  /*bde0*/  @P6 IMAD.HI.U32 R10, R4, R10, RZ ;  /* 0x0000000a040a6227 */ /* 0x000fca00078e00ff */
[----:B------:R-:W-:-:S07]  /*bdf0*/  @P6 SHF.R.U32.HI R4, RZ, R11, R10 ;  /* 0x0000000bff046219 */ /* 0x000fce000001160a */
.L_x_12002:
[----:B------:R-:W-:Y:S05]  /*be00*/  BSYNC B1 ;  /* 0x0000000000017941 */ /* 0x000fea0003800000 */
.L_x_12000:
[----:B------:R-:W-:-:S05]  /*be10*/  IMAD R4, R4, R9, R72 ;  /* 0x0000000904047224 */ /* 0x000fca00078e0248 */
[----:B------:R-:W-:Y:S02]  /*be20*/  VIADDMNMX R6, R4, R9, R6, PT ;  /* 0x0000000904067246 */ /* 0x000fe40003800106 */
[----:B------:R-:W-:-:S07]  /*be30*/  VIMNMX R3, R3, R4, !PT ;  /* 0x0000000403037248 */ /* 0x000fce0007fe0100 */
.L_x_11999:
[----:B------:R-:W-:Y:S05]  /*be40*/  BSYNC B0 ;  /* 0x0000000000007941 */ /* 0x000fea0003800000 */
.L_x_11998:
[----:B------:R-:W2:Y:S01]  /*be50*/  LDL.64 R14, [R1+0x1d0] ;  /* 0x0001d000010e7983 */ /* 0x000ea20000100a00 */
[C---:B------:R-:W-:Y:S02]  /*be60*/  ISETP.GT.AND P0, PT, R3.reuse, 0x1, !P0 ;  /* 0x000000010300780c */ /* 0x040fe40004704270 */
[----:B------:R-:W-:Y:S01]  /*be70*/  ISETP.GT.AND P1, PT, R3, 0x8, !P1 ;  /* 0x000000080300780c */ /* 0x000fe20004f24270 */
[----:B------:R-:W3:Y:S01]  /*be80*/  LDL.64 R10, [R1+0x3f0] ;  /* 0x0003f000010a7983 */ /* 0x000ee20000100a00 */
[C---:B------:R-:W-:Y:S02]  /*be90*/  ISETP.LT.OR P0, PT, R6.reuse, 0x2, P0 ;  /* 0x000000020600780c */ /* 0x040fe40000701670 */
[----:B------:R-:W-:Y:S01]  /*bea0*/  ISETP.LT.OR P1, PT, R6, 0x9, P1 ;  /* 0x000000090600780c */ /* 0x000fe20000f21670 */
[----:B------:R-:W4:Y:S01]  /*beb0*/  LDL.64 R100, [R1+0x240] ;  /* 0x0002400001647983 */ /* 0x000f220000100a00 */
[----:B------:R-:W-:Y:S02]  /*bec0*/  FSEL R79, R27, -INF , !P0 ;  /* 0xff8000001b4f7808 */ /* 0x000fe40004000000 */
[----:B------:R-:W-:Y:S01]  /*bed0*/  ISETP.NE.AND P0, PT, R8, RZ, PT ;  /* 0x000000ff0800720c */ /* 0x000fe20003f05270 */
[----:B------:R-:W4:Y:S01]  /*bee0*/  LDL.64 R134, [R1+0x260] ;  /* 0x0002600001867983 */ /* 0x000f220000100a00 */
[----:B------:R-:W-:-:S02]  /*bef0*/  FSEL R27, R30, -INF , !P1 ;  /* 0xff8000001e1b7808 */ /* 0x000fc40004800000 */
[----:B------:R-:W-:Y:S01]  /*bf00*/  ISETP.GT.AND P0, PT, R3, 0x9, !P0 ;  /* 0x000000090300780c */ /* 0x000fe20004704270 */
[----:B------:R-:W4:Y:S01]  /*bf10*/  LDL.64 R126, [R1+0x270] ;  /* 0x00027000017e7983 */ /* 0x000f220000100a00 */
[----:B------:R-:W-:Y:S02]  /*bf20*/  ISETP.NE.AND P1, PT, R36, RZ, PT ;  /* 0x000000ff2400720c */ /* 0x000fe40003f25270 */
[----:B------:R-:W-:Y:S01]  /*bf30*/  ISETP.LT.OR P0, PT, R6, 0xa, P0 ;  /* 0x0000000a0600780c */ /* 0x000fe20000701670 */
[----:B------:R-:W4:Y:S01]  /*bf40*/  LDL.64 R102, [R1+0x280] ;  /* 0x0002800001667983 */ /* 0x000f220000100a00 */
[----:B------:R-:W-:Y:S02]  /*bf50*/  ISETP.NE.AND P6, PT, R73, RZ, PT ;  /* 0x000000ff4900720c */ /* 0x000fe40003fc5270 */
[----:B------:R-:W-:Y:S01]  /*bf60*/  FSEL R77, R31, -INF , !P0 ;  /* 0xff8000001f4d7808 */ /* 0x000fe20004000000 */
[----:B------:R-:W4:Y:S01]  /*bf70*/  LDL.64 R98, [R1+0x290] ;  /* 0x0002900001627983 */ /* 0x000f220000100a00 */
[----:B------:R-:W-:-:S02]  /*bf80*/  ISETP.NE.AND P0, PT, R25, RZ, PT ;  /* 0x000000ff1900720c */ /* 0x000fc40003f05270 */
[C---:B------:R-:W-:Y:S01]  /*bf90*/  ISETP.GT.AND P2, PT, R3.reuse, 0x49, !P2 ;  /* 0x000000490300780c */ /* 0x040fe20005744270 */
[----:B------:R-:W3:Y:S01]  /*bfa0*/  LDL R25, [R1+0x1f0] ;  /* 0x0001f00001197983 */ /* 0x000ee20000100800 */
[C---:B------:R-:W-:Y:S02]  /*bfb0*/  ISETP.GT.AND P0, PT, R3.reuse, 0x10, !P0 ;  /* 0x000000100300780c */ /* 0x040fe40004704270 */
[C---:B------:R-:W-:Y:S01]  /*bfc0*/  ISETP.GT.AND P3, PT, R3.reuse, 0x50, !P3 ;  /* 0x000000500300780c */ /* 0x040fe20005f64270 */
[----:B------:R-:W4:Y:S01]  /*bfd0*/  LDL.64 R104, [R1+0x378] ;  /* 0x0003780001687983 */ /* 0x000f220000100a00 */
[----:B------:R-:W-:Y:S02]  /*bfe0*/  ISETP.LT.OR P0, PT, R6, 0x11, P0 ;  /* 0x000000110600780c */ /* 0x000fe40000701670 */
[----:B------:R-:W-:Y:S01]  /*bff0*/  ISETP.GT.AND P4, PT, R3, 0x51, !P4 ;  /* 0x000000510300780c */ /* 0x000fe20006784270 */
[----:B------:R-:W4:Y:S01]  /*c000*/  LDL.64 R106, [R1+0x388] ;  /* 0x00038800016a7983 */ /* 0x000f220000100a00 */
[----:B------:R-:W-:-:S02]  /*c010*/  FSEL R31, R34, -INF , !P0 ;  /* 0xff800000221f7808 */ /* 0x000fc40004000000 */
[----:B------:R-:W-:Y:S01]  /*c020*/  ISETP.NE.AND P0, PT, R28, RZ, PT ;  /* 0x000000ff1c00720c */ /* 0x000fe20003f05270 */
[----:B------:R-:W4:Y:S03]  /*c030*/  LDL.64 R108, [R1+0x398] ;  /* 0x00039800016c7983 */ /* 0x000f260000100a00 */
[----:B------:R-:W-:Y:S01]  /*c040*/  ISETP.GT.AND P0, PT, R3, 0x11, !P0 ;  /* 0x000000110300780c */ /* 0x000fe20004704270 */
[----:B------:R-:W4:Y:S03]  /*c050*/  LDL.64 R110, [R1+0x3a8] ;  /* 0x0003a800016e7983 */ /* 0x000f260000100a00 */
[----:B------:R-:W-:Y:S01]  /*c060*/  ISETP.LT.OR P0, PT, R6, 0x12, P0 ;  /* 0x000000120600780c */ /* 0x000fe20000701670 */
[----:B------:R-:W4:Y:S03]  /*c070*/  LDL.64 R112, [R1+0x3b8] ;  /* 0x0003b80001707983 */ /* 0x000f260000100a00 */
[----:B------:R-:W-:Y:S01]  /*c080*/  FSEL R75, R35, -INF , !P0 ;  /* 0xff800000234b7808 */ /* 0x000fe20004000000 */
[----:B------:R-:W4:Y:S01]  /*c090*/  LDL.64 R114, [R1+0x3c8] ;  /* 0x0003c80001727983 */ /* 0x000f220000100a00 */
[----:B------:R-:W-:-:S02]  /*c0a0*/  ISETP.NE.AND P0, PT, R32, RZ, PT ;  /* 0x000000ff2000720c */ /* 0x000fc40003f05270 */
[C---:B------:R-:W-:Y:S01]  /*c0b0*/  ISETP.GT.AND P5, PT, R3.reuse, 0x58, !P5 ;  /* 0x000000580300780c */ /* 0x040fe20006fa4270 */
[----:B------:R-:W4:Y:S01]  /*c0c0*/  LDL.64 R116, [R1+0x3d8] ;  /* 0x0003d80001747983 */ /* 0x000f220000100a00 */
[----:B------:R-:W-:-:S03]  /*c0d0*/  ISETP.GT.AND P0, PT, R3, 0x18, !P0 ;  /* 0x000000180300780c */ /* 0x000fc60004704270 */
[----:B------:R-:W4:Y:S01]  /*c0e0*/  LDL.64 R118, [R1+0x3e8] ;  /* 0x0003e80001767983 */ /* 0x000f220000100a00 */
[----:B------:R-:W-:-:S03]  /*c0f0*/  ISETP.LT.OR P0, PT, R6, 0x19, P0 ;  /* 0x000000190600780c */ /* 0x000fc60000701670 */
[----:B------:R-:W4:Y:S01]  /*c100*/  LDL R150, [R1+0x28] ;  /* 0x0000280001967983 */ /* 0x000f220000100800 */
        /* <DEDUP_REMOVED lines=48> */
[----:B------:R-:W-:Y:S02]  /*c410*/  ISETP.GT.AND P0, PT, R3, RZ, !P6 ;  /* 0x000000ff0300720c */ /* 0x000fe40007704270 */
[----:B--2---:R-:W-:Y:S02]  /*c420*/  FMNMX.FTZ R2, R97, R14, !PT ;  /* 0x0000000e61027209 */ /* 0x004fe40007810000 */
[----:B------:R-:W-:Y:S02]  /*c430*/  ISETP.LT.OR P0, PT, R6, 0x1, P0 ;  /* 0x000000010600780c */ /* 0x000fe40000701670 */
[----:B------:R-:W-:Y:S02]  /*c440*/  FMNMX.FTZ R2, R95, R2, !PT ;  /* 0x000000025f027209 */ /* 0x000fe40007810000 */
[----:B------:R-:W-:-:S02]  /*c450*/  FSEL R59, R26, -INF , !P0 ;  /* 0xff8000001a3b7808 */ /* 0x000fc40004000000 */
[----:B------:R-:W-:Y:S02]  /*c460*/  FMNMX.FTZ R2, R93, R2, !PT ;  /* 0x000000025d027209 */ /* 0x000fe40007810000 */
[C---:B------:R-:W-:Y:S02]  /*c470*/  ISETP.LT.OR P2, PT, R6.reuse, 0x4a, P2 ;  /* 0x0000004a0600780c */ /* 0x040fe40001741670 */
[----:B------:R-:W-:Y:S02]  /*c480*/  FMNMX.FTZ R2, R147, R2, !PT ;  /* 0x0000000293027209 */ /* 0x000fe40007810000 */
[----:B------:R-:W-:Y:S02]  /*c490*/  ISETP.LT.OR P3, PT, R6, 0x51, P3 ;  /* 0x000000510600780c */ /* 0x000fe40001f61670 */
[----:B------:R-:W-:Y:S02]  /*c4a0*/  FMNMX.FTZ R2, R91, R2, !PT ;  /* 0x000000025b027209 */ /* 0x000fe40007810000 */
[----:B------:R-:W-:-:S02]  /*c4b0*/  ISETP.NE.AND P6, PT, R21, RZ, PT ;  /* 0x000000ff1500720c */ /* 0x000fc40003fc5270 */
        /* <DEDUP_REMOVED lines=40> */
[----:B------:R-:W-:Y:S02]  /*c740*/  FSEL R28, R63, -INF , !P2 ;  /* 0xff8000003f1c7808 */ /* 0x000fe40005000000 */
[----:B------:R-:W-:Y:S02]  /*c750*/  FMNMX.FTZ R5, R62, R5, !PT ;  /* 0x000000053e057209 */ /* 0x000fe40007810000 */
[----:B------:R-:W-:Y:S02]  /*c760*/  ISETP.LT.OR P4, PT, R6, 0x52, P4 ;  /* 0x000000520600780c */ /* 0x000fe40002781670 */
[----:B------:R-:W-:Y:S02]  /*c770*/  FSEL R26, R66, -INF , !P3 ;  /* 0xff800000421a7808 */ /* 0x000fe40005800000 */
[----:B------:R-:W-:Y:S02]  /*c780*/  FMNMX.FTZ R5, R28, R5, !PT ;  /* 0x000000051c057209 */ /* 0x000fe40007810000 */
[----:B------:R-:W-:-:S02]  /*c790*/  ISETP.GT.AND P0, PT, R3, 0x59, !P6 ;  /* 0x000000590300780c */ /* 0x000fc40007704270 */
[----:B------:R-:W-:Y:S02]  /*c7a0*/  ISETP.LT.OR P5, PT, R6, 0x59, P5 ;  /* 0x000000590600780c */ /* 0x000fe40002fa1670 */
[----:B------:R-:W-:Y:S02]  /*c7b0*/  FSEL R120, R67, -INF , !P4 ;  /* 0xff80000043787808 */ /* 0x000fe40006000000 */
[----:B------:R-:W-:Y:S01]  /*c7c0*/  FMNMX.FTZ R5, R26, R5, !PT ;  /* 0x000000051a057209 */ /* 0x000fe20007810000 */
[----:B------:R-:W2:Y:S01]  /*c7d0*/  LDL.64 R66, [R1+0x360] ;  /* 0x0003600001427983 */ /* 0x000ea20000100a00 */
[----:B------:R-:W-:Y:S02]  /*c7e0*/  ISETP.LT.OR P0, PT, R6, 0x5a, P0 ;  /* 0x0000005a0600780c */ /* 0x000fe40000701670 */
[----:B------:R-:W-:Y:S02]  /*c7f0*/  FSEL R24, R70, -INF , !P5 ;  /* 0xff80000046187808 */ /* 0x000fe40006800000 */
[----:B------:R-:W-:-:S02]  /*c800*/  FMNMX.FTZ R5, R120, R5, !PT ;  /* 0x0000000578057209 */ /* 0x000fc40007810000 */
[----:B------:R-:W-:Y:S02]  /*c810*/  FSEL R21, R71, -INF , !P0 ;  /* 0xff80000047157808 */ /* 0x000fe40004000000 */
[----:B------:R-:W-:Y:S01]  /*c820*/  FMNMX.FTZ R4, R24, R5, !PT ;  /* 0x0000000518047209 */ /* 0x000fe20007810000 */
[----:B------:R-:W2:Y:S03]  /*c830*/  LDL.64 R70, [R1+0x340] ;  /* 0x0003400001467983 */ /* 0x000ea60000100a00 */
[----:B------:R-:W-:Y:S02]  /*c840*/  FMNMX.FTZ R3, R21, R4, !PT ;  /* 0x0000000415037209 */ /* 0x000fe40007810000 */
[----:B0-----:R-:W-:Y:S02]  /*c850*/  FMNMX.FTZ R4, R7, R8, !PT ;  /* 0x0000000807047209 */ /* 0x001fe40007810000 */
[----:B------:R-:W4:Y:S04]  /*c860*/  LDL.64 R6, [R1+0x1e0] ;  /* 0x0001e00001067983 */ /* 0x000f280000100a00 */
[----:B------:R0:W-:Y:S04]  /*c870*/  STL.64 [R1+0x1d0], R2 ;  /* 0x0001d00201007387 */ /* 0x0001e80000100a00 */
[----:B------:R1:W-:Y:S04]  /*c880*/  STL [R1+0x1d0], R4 ;  /* 0x0001d00401007387 */ /* 0x0003e80000100800 */
[----:B------:R-:W3:Y:S04]  /*c890*/  LDL R32, [R1+0x1d0] ;  /* 0x0001d00001207983 */ /* 0x000ee80000100800 */
[----:B------:R-:W2:Y:S04]  /*c8a0*/  LDL R30, [R1+0x1d4] ;  /* 0x0001d400011e7983 */ /* 0x000ea80000100800 */
[----:B------:R-:W4:Y:S04]  /*c8b0*/  LDL.64 R8, [R1+0x3f8] ;  /* 0x0003f80001087983 */ /* 0x000f280000100a00 */
[----:B0-----:R-:W4:Y:S01]  /*c8c0*/  LDL.64 R2, [R1+0x250] ;  /* 0x0002500001027983 */ /* 0x001f220000100a00 */
[----:B---3--:R-:W-:Y:S01]  /*c8d0*/  FMUL.FTZ R5, R25, R32 ;  /* 0x0000002019057220 */ /* 0x008fe20000410000 */
[----:B------:R-:W-:-:S04]  /*c8e0*/  FSETP.NEU.FTZ.AND P0, PT, R32, -INF , PT ;  /* 0xff8000002000780b */ /* 0x000fc80003f1d000 */
[----:B------:R-:W-:Y:S02]  /*c8f0*/  FSEL R20, R5, RZ, P0 ;  /* 0x000000ff05147208 */ /* 0x000fe40000000000 */
[----:B-1----:R-:W3:Y:S03]  /*c900*/  LDL.64 R4, [R1+0x200] ;  /* 0x0002000001047983 */ /* 0x002ee60000100a00 */
[-CC-:B------:R-:W-:Y:S01]  /*c910*/  FFMA.FTZ R146, R91, R25.reuse, -R20.reuse ;  /* 0x000000195b927223 */ /* 0x180fe20000010814 */
[-CC-:B------:R-:W-:Y:S01]  /*c920*/  FFMA.FTZ R160, R87, R25.reuse, -R20.reuse ;  /* 0x0000001957a07223 */ /* 0x180fe20000010814 */
[-CC-:B------:R-:W-:Y:S01]  /*c930*/  FFMA.FTZ R162, R83, R25.reuse, -R20.reuse ;  /* 0x0000001953a27223 */ /* 0x180fe20000010814 */
[----:B------:R-:W3:Y:S04]  /*c940*/  LDL.64 R90, [R1+0x210] ;  /* 0x00021000015a7983 */ /* 0x000ee80000100a00 */
[----:B------:R-:W3:Y:S04]  /*c950*/  LDL.64 R86, [R1+0x220] ;  /* 0x0002200001567983 */ /* 0x000ee80000100a00 */
[----:B------:R-:W3:Y:S01]  /*c960*/  LDL.64 R82, [R1+0x230] ;  /* 0x0002300001527983 */ /* 0x000ee20000100a00 */
[----:B------:R-:W-:-:S03]  /*c970*/  FFMA.FTZ R172, R13, R25, -R20 ;  /* 0x000000190dac7223 */ /* 0x000fc60000010814 */
[----:B--2---:R-:W0:Y:S02]  /*c980*/  SHFL.BFLY PT, R13, R30, 0x2, 0x1f ;  /* 0x0c401f001e0d7f89 */ /* 0x004e2400000e0000 */
[----:B0-----:R-:W-:-:S05]  /*c990*/  FMNMX.FTZ R149, R13, R30, !PT ;  /* 0x0000001e0d957209 */ /* 0x001fca0007810000 */
[----:B------:R-:W0:Y:S01]  /*c9a0*/  SHFL.BFLY PT, R30, R149, 0x1, 0x1f ;  /* 0x0c201f00951e7f89 */ /* 0x000e2200000e0000 */
        /* <DEDUP_REMOVED lines=20> */
[----:B0-----:R-:W-:Y:S01]  /*caf0*/  FMNMX.FTZ R149, R149, R30, !PT ;  /* 0x0000001e95957209 */ /* 0x001fe20007810000 */
[-C--:B------:R-:W-:Y:S01]  /*cb00*/  FFMA.FTZ R141, R69, R25.reuse, -R20 ;  /* 0x00000019458d7223 */ /* 0x080fe20000010814 */
[----:B------:R-:W-:Y:S01]  /*cb10*/  FADD.FTZ R13, R14, -R13 ;  /* 0x8000000d0e0d7221 */ /* 0x000fe20000010000 */
[----:B------:R-:W-:Y:S01]  /*cb20*/  MUFU.EX2 R156, R156 ;  /* 0x0000009c009c7308 */ /* 0x000fe20000000800 */
[C---:B------:R-:W-:Y:S01]  /*cb30*/  FSETP.NEU.FTZ.AND P0, PT, R149.reuse, -INF , PT ;  /* 0xff8000009500780b */ /* 0x040fe20003f1d000 */
[C---:B------:R-:W-:Y:S01]  /*cb40*/  FMUL.FTZ R20, R149.reuse, R25 ;  /* 0x0000001995147220 */ /* 0x040fe20000410000 */
[----:B------:R-:W2:Y:S02]  /*cb50*/  LDL.64 R96, [R1+0x2a0] ;  /* 0x0002a00001607983 */ /* 0x000ea40000100a00 */
[----:B------:R-:W-:-:S02]  /*cb60*/  FSEL R14, R149, RZ, P0 ;  /* 0x000000ff950e7208 */ /* 0x000fc40000000000 */
[----:B------:R-:W-:Y:S01]  /*cb70*/  FSEL R20, R20, RZ, P0 ;  /* 0x000000ff14147208 */ /* 0x000fe20000000000 */
[----:B------:R-:W-:Y:S01]  /*cb80*/  MUFU.EX2 R132, R132 ;  /* 0x0000008400847308 */ /* 0x000fe20000000800 */
[----:B------:R-:W2:Y:S01]  /*cb90*/  LDL.64 R94, [R1+0x2b0] ;  /* 0x0002b000015e7983 */ /* 0x000ea20000100a00 */
[----:B------:R-:W-:Y:S01]  /*cba0*/  FADD.FTZ R14, R15, -R14 ;  /* 0x8000000e0f0e7221 */ /* 0x000fe20000010000 */
[-C--:B------:R-:W-:Y:S01]  /*cbb0*/  FMUL.FTZ R13, R13, R25.reuse ;  /* 0x000000190d0d7220 */ /* 0x080fe20000410000 */
[-CC-:B------:R-:W-:Y:S01]  /*cbc0*/  FFMA.FTZ R157, R59, R25.reuse, -R20.reuse ;  /* 0x000000193b9d7223 */ /* 0x180fe20000010814 */
[----:B------:R-:W2:Y:S01]  /*cbd0*/  LDL.64 R88, [R1+0x2c0] ;  /* 0x0002c00001587983 */ /* 0x000ea20000100a00 */
[----:B------:R-:W-:Y:S01]  /*cbe0*/  FMUL.FTZ R14, R25, R14 ;  /* 0x0000000e190e7220 */ /* 0x000fe20000410000 */
[-CC-:B------:R-:W-:Y:S01]  /*cbf0*/  FFMA.FTZ R140, R79, R25.reuse, -R20.reuse ;  /* 0x000000194f8c7223 */ /* 0x180fe20000010814 */
[----:B------:R-:W4:Y:S01]  /*cc00*/  MUFU.EX2 R148, R13 ;  /* 0x0000000d00947308 */ /* 0x000f220000000800 */
[-CC-:B------:R-:W-:Y:S01]  /*cc10*/  FFMA.FTZ R159, R27, R25.reuse, -R20.reuse ;  /* 0x000000191b9f7223 */ /* 0x180fe20000010814 */
[-CC-:B------:R-:W-:Y:S01]  /*cc20*/  FFMA.FTZ R139, R77, R25.reuse, -R20.reuse ;  /* 0x000000194d8b7223 */ /* 0x180fe20000010814 */
[----:B------:R-:W-:-:S05]  /*cc30*/  FFMA.FTZ R161, R31, R25, -R20 ;  /* 0x000000191fa17223 */ /* 0x000fca0000010814 */
[----:B------:R-:W-:Y:S01]  /*cc40*/  MUFU.EX2 R158, R158 ;  /* 0x0000009e009e7308 */ /* 0x000fe20000000800 */
[----:B------:R-:W-:-:S07]  /*cc50*/  FFMA.FTZ R138, R75, R25, -R20 ;  /* 0x000000194b8a7223 */ /* 0x000fce0000010814 */
        /* <DEDUP_REMOVED lines=11> */
[-CC-:B------:R-:W-:Y:S01]  /*cd10*/  FFMA.FTZ R125, R47, R25.reuse, -R20.reuse ;  /* 0x000000192f7d7223 */ /* 0x180fe20000010814 */
[----:B------:R-:W2:Y:S06]  /*cd20*/  LDL.64 R84, [R1+0x2d0] ;  /* 0x0002d00001547983 */ /* 0x000eac0000100a00 */
        /* <DEDUP_REMOVED lines=11> */
[-CC-:B------:R-:W-:Y:S01]  /*cde0*/  FFMA.FTZ R177, R177, R25.reuse, -R20.reuse ;  /* 0x00000019b1b17223 */ /* 0x180fe20000010814 */
[-CC-:B------:R-:W-:Y:S01]  /*cdf0*/  FFMA.FTZ R122, R122, R25.reuse, -R20.reuse ;  /* 0x000000197a7a7223 */ /* 0x180fe20000010814 */
[----:B------:R-:W2:Y:S04]  /*ce00*/  LDL.64 R52, [R1+0x3d0] ;  /* 0x0003d00001347983 */ /* 0x000ea80000100a00 */
[----:B------:R-:W2:Y:S01]  /*ce10*/  LDL.64 R36, [R1+0x268] ;  /* 0x0002680001247983 */ /* 0x000ea20000100a00 */
[----:B------:R-:W-:Y:S08]  /*ce20*/  MUFU.EX2 R157, R157 ;  /* 0x0000009d009d7308 */ /* 0x000ff00000000800 */
[----:B------:R-:W-:Y:S01]  /*ce30*/  MUFU.EX2 R174, R174 ;  /* 0x000000ae00ae7308 */ /* 0x000fe20000000800 */
[----:B------:R-:W-:-:S07]  /*ce40*/  FFMA.FTZ R179, R62, R25, -R20 ;  /* 0x000000193eb37223 */ /* 0x000fce0000010814 */
[----:B------:R-:W-:Y:S01]  /*ce50*/  MUFU.EX2 R144, R144 ;  /* 0x0000009000907308 */ /* 0x000fe20000000800 */
[-CC-:B------:R-:W-:Y:S01]  /*ce60*/  FFMA.FTZ R121, R28, R25.reuse, -R20.reuse ;  /* 0x000000191c797223 */ /* 0x180fe20000010814 */
[----:B------:R-:W2:Y:S04]  /*ce70*/  LDL.64 R40, [R1+0x248] ;  /* 0x0002480001287983 */ /* 0x000ea80000100a00 */
[----:B------:R-:W2:Y:S02]  /*ce80*/  LDL.64 R56, [R1+0x3b0] ;  /* 0x0003b00001387983 */ /* 0x000ea40000100a00 */
[----:B------:R-:W0:Y:S08]  /*ce90*/  MUFU.EX2 R133, R14 ;  /* 0x0000000e00857308 */ /* 0x000e300000000800 */
[----:B------:R-:W-:Y:S01]  /*cea0*/  MUFU.EX2 R176, R176 ;  /* 0x000000b000b07308 */ /* 0x000fe20000000800 */
[----:B------:R-:W-:-:S07]  /*ceb0*/  FFMA.FTZ R181, R26, R25, -R20 ;  /* 0x000000191ab57223 */ /* 0x000fce0000010814 */
[----:B------:R-:W-:Y:S01]  /*cec0*/  MUFU.EX2 R143, R143 ;  /* 0x0000008f008f7308 */ /* 0x000fe20000000800 */
[-CC-:B------:R-:W-:Y:S01]  /*ced0*/  FFMA.FTZ R120, R120, R25.reuse, -R20.reuse ;  /* 0x0000001978787223 */ /* 0x180fe20000010814 */
[----:B------:R-:W2:Y:S04]  /*cee0*/  LDL.64 R44, [R1+0x3c0] ;  /* 0x0003c000012c7983 */ /* 0x000ea80000100a00 */
[----:B------:R-:W2:Y:S02]  /*cef0*/  LDL.64 R60, [R1+0x390] ;  /* 0x00039000013c7983 */ /* 0x000ea40000100a00 */
[----:B------:R-:W1:Y:S08]  /*cf00*/  MUFU.EX2 R140, R140 ;  /* 0x0000008c008c7308 */ /* 0x000e700000000800 */
[----:B------:R-:W-:Y:S01]  /*cf10*/  MUFU.EX2 R178, R178 ;  /* 0x000000b200b27308 */ /* 0x000fe20000000800 */
[----:B------:R-:W-:Y:S01]  /*cf20*/  FFMA.FTZ R183, R24, R25, -R20 ;  /* 0x0000001918b77223 */ /* 0x000fe20000010814 */
[----:B------:R-:W2:Y:S04]  /*cf30*/  LDL.64 R78, [R1+0x2f0] ;  /* 0x0002f000014e7983 */ /* 0x000ea80000100a00 */
[----:B------:R-:W2:Y:S02]  /*cf40*/  LDL.64 R64, [R1+0x320] ;  /* 0x0003200001407983 */ /* 0x000ea40000100a00 */
[----:B------:R-:W3:Y:S01]  /*cf50*/  MUFU.EX2 R159, R159 ;  /* 0x0000009f009f7308 */ /* 0x000ee20000000800 */
[----:B----4-:R-:W-:Y:S01]  /*cf60*/  FFMA.FTZ R13, R148, R6, R156 ;  /* 0x00000006940d7223 */ /* 0x010fe2000001009c */
[----:B0-----:R-:W-:Y:S01]  /*cf70*/  FFMA.FTZ R7, R7, R133, R157 ;  /* 0x0000008507077223 */ /* 0x001fe2000001009d */
[----:B------:R-:W4:Y:S04]  /*cf80*/  LDL.64 R68, [R1+0x350] ;  /* 0x0003500001447983 */ /* 0x000f280000100a00 */
[----:B------:R-:W4:Y:S01]  /*cf90*/  LDL.64 R32, [R1+0x288] ;  /* 0x0002880001207983 */ /* 0x000f220000100a00 */
[----:B------:R-:W0:Y:S01]  /*cfa0*/  MUFU.EX2 R139, R139 ;  /* 0x0000008b008b7308 */ /* 0x000e220000000800 */
[----:B------:R-:W-:Y:S01]  /*cfb0*/  FADD.FTZ R13, R132, R13 ;  /* 0x0000000d840d7221 */ /* 0x000fe20000010000 */
[----:B-1----:R-:W-:-:S06]  /*cfc0*/  FADD.FTZ R6, R140, R7 ;  /* 0x000000078c067221 */ /* 0x002fcc0000010000 */
[----:B------:R-:W-:Y:S08]  /*cfd0*/  MUFU.EX2 R142, R142 ;  /* 0x0000008e008e7308 */ /* 0x000ff00000000800 */
[----:B------:R-:W-:Y:S08]  /*cfe0*/  MUFU.EX2 R180, R180 ;  /* 0x000000b400b47308 */ /* 0x000ff00000000800 */
[----:B------:R-:W-:Y:S08]  /*cff0*/  MUFU.EX2 R128, R128 ;  /* 0x0000008000807308 */ /* 0x000ff00000000800 */
[----:B------:R-:W-:Y:S08]  /*d000*/  MUFU.EX2 R182, R182 ;  /* 0x000000b600b67308 */ /* 0x000ff00000000800 */
[----:B------:R-:W-:Y:S01]  /*d010*/  MUFU.EX2 R141, R141 ;  /* 0x0000008d008d7308 */ /* 0x000fe20000000800 */
[C---:B------:R-:W-:Y:S01]  /*d020*/  FMUL.FTZ R11, R148.reuse, R11 ;  /* 0x0000000b940b7220 */ /* 0x040fe20000410000 */
[C---:B------:R-:W-:Y:S01]  /*d030*/  FMUL.FTZ R10, R148.reuse, R10 ;  /* 0x0000000a940a7220 */ /* 0x040fe20000410000 */
[C---:B---3--:R-:W-:Y:S01]  /*d040*/  FMUL.FTZ R5, R148.reuse, R5 ;  /* 0x0000000594057220 */ /* 0x048fe20000410000 */
[C---:B------:R-:W-:Y:S01]  /*d050*/  FMUL.FTZ R4, R148.reuse, R4 ;  /* 0x0000000494047220 */ /* 0x040fe20000410000 */
[C---:B------:R-:W-:Y:S01]  /*d060*/  FMUL.FTZ R91, R148.reuse, R91 ;  /* 0x0000005b945b7220 */ /* 0x040fe20000410000 */
[C---:B------:R-:W-:Y:S01]  /*d070*/  FMUL.FTZ R90, R148.reuse, R90 ;  /* 0x0000005a945a7220 */ /* 0x040fe20000410000 */
[----:B------:R-:W-:Y:S01]  /*d080*/  FMUL.FTZ R87, R148, R87 ;  /* 0x0000005794577220 */ /* 0x000fe20000410000 */
[----:B------:R-:W1:Y:S01]  /*d090*/  MUFU.EX2 R161, R161 ;  /* 0x000000a100a17308 */ /* 0x000e620000000800 */
[----:B------:R-:W-:Y:S01]  /*d0a0*/  FADD.FTZ R14, R158, R13 ;  /* 0x0000000d9e0e7221 */ /* 0x000fe20000010000 */
[----:B------:R-:W-:Y:S01]  /*d0b0*/  FADD.FTZ R6, R159, R6 ;  /* 0x000000069f067221 */ /* 0x000fe20000010000 */
[C---:B------:R-:W-:Y:S01]  /*d0c0*/  FMUL.FTZ R86, R148.reuse, R86 ;  /* 0x0000005694567220 */ /* 0x040fe20000410000 */
[C---:B------:R-:W-:Y:S01]  /*d0d0*/  FMUL.FTZ R93, R148.reuse, R83 ;  /* 0x00000053945d7220 */ /* 0x040fe20000410000 */
[C---:B------:R-:W-:Y:S01]  /*d0e0*/  FMUL.FTZ R92, R148.reuse, R82 ;  /* 0x00000052945c7220 */ /* 0x040fe20000410000 */
[C---:B------:R-:W-:Y:S01]  /*d0f0*/  FMUL.FTZ R101, R148.reuse, R101 ;  /* 0x0000006594657220 */ /* 0x040fe20000410000 */
[----:B------:R-:W-:Y:S01]  /*d100*/  FMUL.FTZ R100, R148, R100 ;  /* 0x0000006494647220 */ /* 0x000fe20000410000 */
[----:B------:R-:W3:Y:S01]  /*d110*/  MUFU.EX2 R138, R138 ;  /* 0x0000008a008a7308 */ /* 0x000ee20000000800 */
[----:B------:R-:W-:Y:S01]  /*d120*/  FADD.FTZ R7, R147, R14 ;  /* 0x0000000e93077221 */ /* 0x000fe20000010000 */
[----:B0-----:R-:W-:Y:S01]  /*d130*/  FADD.FTZ R6, R139, R6 ;  /* 0x000000068b067221 */ /* 0x001fe20000010000 */
[----:B------:R-:W4:Y:S04]  /*d140*/  LDL.64 R76, [R1+0x300] ;  /* 0x00030000014c7983 */ /* 0x000f280000100a00 */
[----:B------:R-:W4:Y:S01]  /*d150*/  LDL.64 R74, [R1+0x310] ;  /* 0x00031000014a7983 */ /* 0x000f220000100a00 */
[----:B------:R-:W0:Y:S01]  /*d160*/  MUFU.EX2 R163, R163 ;  /* 0x000000a300a37308 */ /* 0x000e220000000800 */
[----:B------:R-:W-:Y:S01]  /*d170*/  FADD.FTZ R7, R146, R7 ;  /* 0x0000000792077221 */ /* 0x000fe20000010000 */
[----:B-1----:R-:W-:Y:S01]  /*d180*/  FADD.FTZ R13, R161, R6 ;  /* 0x00000006a10d7221 */ /* 0x002fe20000010000 */
[----:B------:R-:W4:Y:S04]  /*d190*/  LDL.64 R72, [R1+0x330] ;  /* 0x0003300001487983 */ /* 0x000f280000100a00 */
[----:B------:R-:W4:Y:S01]  /*d1a0*/  LDL.64 R58, [R1+0x3a0] ;  /* 0x0003a000013a7983 */ /* 0x000f220000100a00 */
[----:B------:R-:W1:Y:S01]  /*d1b0*/  MUFU.EX2 R137, R137 ;  /* 0x0000008900897308 */ /* 0x000e620000000800 */
[----:B------:R-:W-:Y:S01]  /*d1c0*/  FADD.FTZ R7, R160, R7 ;  /* 0x00000007a0077221 */ /* 0x000fe20000010000 */
[----:B---3--:R-:W-:Y:S01]  /*d1d0*/  FADD.FTZ R6, R138, R13 ;  /* 0x0000000d8a067221 */ /* 0x008fe20000010000 */
[----:B------:R-:W3:Y:S04]  /*d1e0*/  LDL.64 R54, [R1+0x370] ;  /* 0x0003700001367983 */ /* 0x000ee80000100a00 */
[----:B------:R-:W3:Y:S01]  /*d1f0*/  LDL.64 R34, [R1+0x228] ;  /* 0x0002280001227983 */ /* 0x000ee20000100a00 */
[----:B------:R-:W1:Y:S01]  /*d200*/  MUFU.EX2 R169, R169 ;  /* 0x000000a900a97308 */ /* 0x000e620000000800 */
[----:B------:R-:W-:Y:S01]  /*d210*/  FADD.FTZ R14, R162, R7 ;  /* 0x00000007a20e7221 */ /* 0x000fe20000010000 */
[----:B0-----:R-:W-:Y:S01]  /*d220*/  FADD.FTZ R6, R163, R6 ;  /* 0x00000006a3067221 */ /* 0x001fe20000010000 */
[----:B------:R-:W3:Y:S04]  /*d230*/  LDL.64 R62, [R1+0x380] ;  /* 0x00038000013e7983 */ /* 0x000ee80000100a00 */
[----:B------:R-:W3:Y:S01]  /*d240*/  LDL.64 R42, [R1+0x238] ;  /* 0x00023800012a7983 */ /* 0x000ee20000100a00 */
[----:B------:R-:W0:Y:S01]  /*d250*/  MUFU.EX2 R136, R136 ;  /* 0x0000008800887308 */ /* 0x000e220000000800 */
[----:B------:R-:W-:Y:S01]  /*d260*/  FADD.FTZ R7, R131, R14 ;  /* 0x0000000e83077221 */ /* 0x000fe20000010000 */
[----:B-1----:R-:W-:Y:S01]  /*d270*/  FADD.FTZ R6, R137, R6 ;  /* 0x0000000689067221 */ /* 0x002fe20000010000 */
[----:B------:R-:W3:Y:S04]  /*d280*/  LDL.64 R50, [R1+0x3e0] ;  /* 0x0003e00001327983 */ /* 0x000ee80000100a00 */
[----:B------:R-:W3:Y:S01]  /*d290*/  LDL.64 R46, [R1+0x218] ;  /* 0x00021800012e7983 */ /* 0x000ee20000100a00 */
[----:B------:R-:W1:Y:S01]  /*d2a0*/  MUFU.EX2 R171, R171 ;  /* 0x000000ab00ab7308 */ /* 0x000e620000000800 */
[----:B------:R-:W-:Y:S01]  /*d2b0*/  FADD.FTZ R7, R168, R7 ;  /* 0x00000007a8077221 */ /* 0x000fe20000010000 */
[----:B------:R-:W-:Y:S01]  /*d2c0*/  FADD.FTZ R13, R169, R6 ;  /* 0x00000006a90d7221 */ /* 0x000fe20000010000 */
[----:B------:R-:W3:Y:S04]  /*d2d0*/  LDL.64 R38, [R1+0x258] ;  /* 0x0002580001267983 */ /* 0x000ee80000100a00 */
[----:B------:R-:W3:Y:S01]  /*d2e0*/  LDL.64 R30, [R1+0x298] ;  /* 0x00029800011e7983 */ /* 0x000ee20000100a00 */
[----:B------:R-:W1:Y:S01]  /*d2f0*/  MUFU.EX2 R125, R125 ;  /* 0x0000007d007d7308 */ /* 0x000e620000000800 */
[----:B------:R-:W-:Y:S01]  /*d300*/  FADD.FTZ R6, R130, R7 ;  /* 0x0000000782067221 */ /* 0x000fe20000010000 */
[----:B0-----:R-:W-:Y:S01]  /*d310*/  FADD.FTZ R14, R136, R13 ;  /* 0x0000000d880e7221 */ /* 0x001fe20000010000 */
[----:B------:R-:W3:Y:S05]  /*d320*/  LDL.64 R28, [R1+0x2a8] ;  /* 0x0002a800011c7983 */ /* 0x000eea0000100a00 */
[----:B------:R-:W0:Y:S01]  /*d330*/  MUFU.EX2 R173, R173 ;  /* 0x000000ad00ad7308 */ /* 0x000e220000000800 */
[----:B------:R-:W-:Y:S01]  /*d340*/  FADD.FTZ R7, R129, R6 ;  /* 0x0000000681077221 */ /* 0x000fe20000010000 */
[----:B-1----:R-:W-:-:S06]  /*d350*/  FADD.FTZ R14, R171, R14 ;  /* 0x0000000eab0e7221 */ /* 0x002fcc0000010000 */
[----:B------:R-:W1:Y:S01]  /*d360*/  MUFU.EX2 R124, R124 ;  /* 0x0000007c007c7308 */ /* 0x000e620000000800 */
[----:B------:R-:W-:Y:S01]  /*d370*/  FADD.FTZ R7, R170, R7 ;  /* 0x00000007aa077221 */ /* 0x000fe20000010000 */
[----:B------:R-:W-:-:S06]  /*d380*/  FADD.FTZ R14, R125, R14 ;  /* 0x0000000e7d0e7221 */ /* 0x000fcc0000010000 */
[----:B------:R-:W1:Y:S01]  /*d390*/  MUFU.EX2 R175, R175 ;  /* 0x000000af00af7308 */ /* 0x000e620000000800 */
[----:B------:R-:W-:Y:S01]  /*d3a0*/  FADD.FTZ R6, R172, R7 ;  /* 0x00000007ac067221 */ /* 0x000fe20000010000 */
[----:B0-----:R-:W-:-:S06]  /*d3b0*/  FADD.FTZ R7, R173, R14 ;  /* 0x0000000ead077221 */ /* 0x001fcc0000010000 */
        /* <DEDUP_REMOVED lines=14> */
[----:B------:R-:W-:Y:S01]  /*d4a0*/  FADD.FTZ R6, R122, R7 ;  /* 0x000000077a067221 */ /* 0x000fe20000010000 */
[C---:B------:R-:W-:Y:S01]  /*d4b0*/  FMUL.FTZ R9, R133.reuse, R9 ;  /* 0x0000000985097220 */ /* 0x040fe20000410000 */
[----:B------:R-:W-:Y:S01]  /*d4c0*/  FMUL.FTZ R8, R133, R8 ;  /* 0x0000000885087220 */ /* 0x000fe20000410000 */
[----:B------:R-:W3:Y:S03]  /*d4d0*/  LDL.64 R26, [R1+0x2b8] ;  /* 0x0002b800011a7983 */ /* 0x000ee60000100a00 */
[----:B------:R-:W1:Y:S01]  /*d4e0*/  MUFU.EX2 R181, R181 ;  /* 0x000000b500b57308 */ /* 0x000e620000000800 */
[----:B------:R-:W-:Y:S01]  /*d4f0*/  FFMA.FTZ R13, R21, R25, -R20 ;  /* 0x00000019150d7223 */ /* 0x000fe20000010814 */
[----:B------:R-:W-:Y:S01]  /*d500*/  FADD.FTZ R15, R178, R15 ;  /* 0x0000000fb20f7221 */ /* 0x000fe20000010000 */
[----:B0-----:R-:W-:-:S05]  /*d510*/  FADD.FTZ R6, R179, R6 ;  /* 0x00000006b3067221 */ /* 0x001fca0000010000 */
[----:B------:R-:W0:Y:S01]  /*d520*/  MUFU.EX2 R120, R120 ;  /* 0x0000007800787308 */ /* 0x000e220000000800 */
[----:B------:R-:W-:Y:S01]  /*d530*/  FADD.FTZ R15, R142, R15 ;  /* 0x0000000f8e0f7221 */ /* 0x000fe20000010000 */
[----:B-1----:R-:W-:-:S06]  /*d540*/  FADD.FTZ R6, R121, R6 ;  /* 0x0000000679067221 */ /* 0x002fcc0000010000 */
[----:B------:R-:W1:Y:S01]  /*d550*/  MUFU.EX2 R183, R183 ;  /* 0x000000b700b77308 */ /* 0x000e620000000800 */
[----:B------:R-:W-:Y:S01]  /*d560*/  FADD.FTZ R15, R180, R15 ;  /* 0x0000000fb40f7221 */ /* 0x000fe20000010000 */
[----:B------:R-:W-:Y:S01]  /*d570*/  FADD.FTZ R7, R181, R6 ;  /* 0x00000006b5077221 */ /* 0x000fe20000010000 */
[----:B------:R-:W-:Y:S04]  /*d580*/  STL.64 [R1+0x3f0], R10 ;  /* 0x0003f00a01007387 */ /* 0x000fe80000100a00 */
[----:B------:R-:W-:Y:S01]  /*d590*/  STL.64 [R1+0x3f8], R8 ;  /* 0x0003f80801007387 */ /* 0x000fe20000100a00 */
[----:B------:R-:W1:Y:S01]  /*d5a0*/  MUFU.EX2 R13, R13 ;  /* 0x0000000d000d7308 */ /* 0x000e620000000800 */
[----:B------:R-:W-:Y:S01]  /*d5b0*/  FADD.FTZ R15, R128, R15 ;  /* 0x0000000f800f7221 */ /* 0x000fe20000010000 */
[----:B0-----:R-:W-:Y:S01]  /*d5c0*/  FADD.FTZ R6, R120, R7 ;  /* 0x0000000778067221 */ /* 0x001fe20000010000 */
[----:B------:R-:W-:Y:S02]  /*d5d0*/  STL.64 [R1+0x200], R4 ;  /* 0x0002000401007387 */ /* 0x000fe40000100a00 */
[----:B------:R-:W-:-:S02]  /*d5e0*/  FADD.FTZ R14, R182, R15 ;  /* 0x0000000fb60e7221 */ /* 0x000fc40000010000 */
[----:B------:R-:W-:Y:S01]  /*d5f0*/  STL.64 [R1+0x210], R90 ;  /* 0x0002105a01007387 */ /* 0x000fe20000100a00 */
[----:B-1----:R-:W-:Y:S01]  /*d600*/  FADD.FTZ R20, R183, R6 ;  /* 0x00000006b7147221 */ /* 0x002fe20000010000 */
[----:B------:R-:W-:Y:S02]  /*d610*/  FADD.FTZ R6, R141, R14 ;  /* 0x0000000e8d067221 */ /* 0x000fe40000010000 */
[----:B------:R-:W-:Y:S04]  /*d620*/  STL.64 [R1+0x220], R86 ;  /* 0x0002205601007387 */ /* 0x000fe80000100a00 */
[----:B------:R-:W-:Y:S01]  /*d630*/  STL.64 [R1+0x230], R92 ;  /* 0x0002305c01007387 */ /* 0x000fe20000100a00 */
[----:B------:R-:W-:-:S03]  /*d640*/  FADD.FTZ R7, R13, R20 ;  /* 0x000000140d077221 */ /* 0x000fc60000010000 */
[----:B------:R-:W-:Y:S04]  /*d650*/  STL.64 [R1+0x240], R100 ;  /* 0x0002406401007387 */ /* 0x000fe80000100a00 */
[----:B------:R0:W-:Y:S04]  /*d660*/  STL.64 [R1+0x1e0], R6 ;  /* 0x0001e00601007387 */ /* 0x0001e80000100a00 */
[----:B------:R-:W3:Y:S04]  /*d670*/  LDL.64 R24, [R1+0x278] ;  /* 0x0002780001187983 */ /* 0x000ee80000100a00 */
[----:B------:R-:W3:Y:S04]  /*d680*/  LDL.64 R20, [R1+0x2d8] ;  /* 0x0002d80001147983 */ /* 0x000ee80000100a00 */
[----:B0-----:R-:W3:Y:S04]  /*d690*/  LDL.64 R6, [R1+0x2c8] ;  /* 0x0002c80001067983 */ /* 0x001ee80000100a00 */
[----:B------:R-:W3:Y:S04]  /*d6a0*/  LDL.64 R14, [R1+0x2e8] ;  /* 0x0002e800010e7983 */ /* 0x000ee80000100a00 */
[----:B------:R-:W3:Y:S04]  /*d6b0*/  LDL.64 R10, [R1+0x2f8] ;  /* 0x0002f800010a7983 */ /* 0x000ee80000100a00 */
[----:B------:R-:W3:Y:S04]  /*d6c0*/  LDL.64 R8, [R1+0x308] ;  /* 0x0003080001087983 */ /* 0x000ee80000100a00 */
[----:B------:R-:W3:Y:S04]  /*d6d0*/  LDL.64 R4, [R1+0x318] ;  /* 0x0003180001047983 */ /* 0x000ee80000100a00 */
[----:B------:R-:W3:Y:S04]  /*d6e0*/  LDL.64 R82, [R1+0x328] ;  /* 0x0003280001527983 */ /* 0x000ee80000100a00 */
[----:B------:R-:W3:Y:S04]  /*d6f0*/  LDL.64 R86, [R1+0x338] ;  /* 0x0003380001567983 */ /* 0x000ee80000100a00 */
[----:B------:R-:W3:Y:S04]  /*d700*/  LDL.64 R90, [R1+0x348] ;  /* 0x00034800015a7983 */ /* 0x000ee80000100a00 */
[----:B------:R-:W3:Y:S04]  /*d710*/  LDL.64 R92, [R1+0x358] ;  /* 0x00035800015c7983 */ /* 0x000ee80000100a00 */
[----:B------:R-:W3:Y:S01]  /*d720*/  LDL.64 R100, [R1+0x368] ;  /* 0x0003680001647983 */ /* 0x000ee20000100a00 */
[C---:B------:R-:W-:Y:S01]  /*d730*/  FMUL.FTZ R3, R148.reuse, R3 ;  /* 0x0000000394037220 */ /* 0x040fe20000410000 */
[----:B------:R-:W-:-:S05]  /*d740*/  FMUL.FTZ R2, R148, R2 ;  /* 0x0000000294027220 */ /* 0x000fca0000410000 */
[----:B------:R0:W-:Y:S02]  /*d750*/  STL.64 [R1+0x250], R2 ;  /* 0x0002500201007387 */ /* 0x0001e40000100a00 */
[C---:B0-----:R-:W-:Y:S01]  /*d760*/  FMUL.FTZ R3, R148.reuse, R135 ;  /* 0x0000008794037220 */ /* 0x041fe20000410000 */
[----:B------:R-:W-:-:S05]  /*d770*/  FMUL.FTZ R2, R148, R134 ;  /* 0x0000008694027220 */ /* 0x000fca0000410000 */
[----:B------:R0:W-:Y:S04]  /*d780*/  STL.64 [R1+0x260], R2 ;  /* 0x0002600201007387 */ /* 0x0001e80000100a00 */
[----:B0-----:R0:W5:Y:S01]  /*d790*/  LDL.64 R2, [R1+0x1b8] ;  /* 0x0001b80001027983 */ /* 0x0011620000100a00 */
        /* <DEDUP_REMOVED lines=84> */
[----:B------:R0:W-:Y:S01]  /*dce0*/  STL.64 [R1+0x270], R126 ;  /* 0x0002707e01007387 */ /* 0x0001e20000100a00 */
[----:B------:R-:W-:-:S03]  /*dcf0*/  LOP3.LUT R150, R150, 0x1, RZ, 0xfc, !PT ;  /* 0x0000000196967812 */ /* 0x000fc600078efcff */
[----:B------:R0:W-:Y:S04]  /*dd00*/  STL.64 [R1+0x280], R102 ;  /* 0x0002806601007387 */ /* 0x0001e80000100a00 */
[----:B------:R0:W-:Y:S04]  /*dd10*/  STL.64 [R1+0x290], R98 ;  /* 0x0002906201007387 */ /* 0x0001e80000100a00 */
[----:B------:R0:W-:Y:S04]  /*dd20*/  STL.64 [R1+0x2a0], R96 ;  /* 0x0002a06001007387 */ /* 0x0001e80000100a00 */
[----:B------:R0:W-:Y:S04]  /*dd30*/  STL.64 [R1+0x2b0], R94 ;  /* 0x0002b05e01007387 */ /* 0x0001e80000100a00 */
[----:B------:R0:W-:Y:S04]  /*dd40*/  STL.64 [R1+0x2c0], R88 ;  /* 0x0002c05801007387 */ /* 0x0001e80000100a00 */
[----:B------:R0:W-:Y:S04]  /*dd50*/  STL.64 [R1+0x2d0], R84 ;  /* 0x0002d05401007387 */ /* 0x0001e80000100a00 */
[----:B------:R0:W-:Y:S04]  /*dd60*/  STL [R1+0x1d4], R149 ;  /* 0x0001d49501007387 */ /* 0x0001e80000100800 */
[----:B------:R0:W-:Y:S04]  /*dd70*/  STL.64 [R1+0x2e0], R80 ;  /* 0x0002e05001007387 */ /* 0x0001e80000100a00 */
[----:B------:R0:W-:Y:S04]  /*dd80*/  STL.64 [R1+0x2f0], R78 ;  /* 0x0002f04e01007387 */ /* 0x0001e80000100a00 */
[----:B------:R0:W-:Y:S04]  /*dd90*/  STL.64 [R1+0x300], R76 ;  /* 0x0003004c01007387 */ /* 0x0001e80000100a00 */
[----:B------:R0:W-:Y:S04]  /*dda0*/  STL.64 [R1+0x310], R74 ;  /* 0x0003104a01007387 */ /* 0x0001e80000100a00 */
[----:B------:R0:W-:Y:S04]  /*ddb0*/  STL.64 [R1+0x320], R64 ;  /* 0x0003204001007387 */ /* 0x0001e80000100a00 */
[----:B------:R0:W-:Y:S04]  /*ddc0*/  STL.64 [R1+0x330], R72 ;  /* 0x0003304801007387 */ /* 0x0001e80000100a00 */
[----:B------:R0:W-:Y:S01]  /*ddd0*/  STL.64 [R1+0x340], R70 ;  /* 0x0003404601007387 */ /* 0x0001e20000100a00 */
[C---:B------:R-:W-:Y:S01]  /*dde0*/  FMUL.FTZ R27, R133.reuse, R27 ;  /* 0x0000001b851b7220 */ /* 0x040fe20000410000 */
[----:B------:R-:W-:-:S02]  /*ddf0*/  FMUL.FTZ R26, R133, R26 ;  /* 0x0000001a851a7220 */ /* 0x000fc40000410000 */
        /* <DEDUP_REMOVED lines=65> */
[----:B------:R-:W-:Y:S01]  /*e210*/  ISETP.NE.AND P1, PT, R150, 0x3, PT ;  /* 0x000000039600780c */ /* 0x000fe20003f25270 */
[----:B------:R-:W-:Y:S01]  /*e220*/  BSSY B0, `(.L_x_12003) ;  /* 0x000001b000007945 */ /* 0x000fe20003800000 */
        /* <DEDUP_REMOVED lines=24> */
[----:B0-----:R-:W-:Y:S06]  /*e3b0*/  @!P1 BRA `(.L_x_12004) ;  /* 0x0000000000049947 */ /* 0x001fec0003800000 */
[----:B------:R-:W-:Y:S01]  /*e3c0*/  BPT.TRAP 0x1 ;  /* 0x000000040000795c */ /* 0x000fe20000300000 */
.L_x_12004:
[----:B------:R-:W-:Y:S05]  /*e3d0*/  BSYNC B0 ;  /* 0x0000000000007941 */ /* 0x000fea0003800000 */
.L_x_12003:
        /* <DEDUP_REMOVED lines=8> */
.L_x_12006:
[----:B------:R-:W-:Y:S05]  /*e460*/  BSYNC B0 ;  /* 0x0000000000007941 */ /* 0x000fea0003800000 */
.L_x_12005:
[----:B------:R-:W-:Y:S04]  /*e470*/  BSSY B0, `(.L_x_12007) ;  /* 0x0000004000007945 */ /* 0x000fe80003800000 */
[----:B-1----:R-:W-:Y:S05]  /*e480*/  @P0 BRA `(.L_x_12008) ;  /* 0x0000000000080947 */ /* 0x002fea0003800000 */
[----:B------:R-:W1:Y:S02]  /*e490*/  SYNCS.PHASECHK.TRANS64.TRYWAIT P0, [R2+URZ], R3 ;  /* 0x00000003020075a7 */ /* 0x000e64000800017f */
[----:B-1----:R-:W-:Y:S05]  /*e4a0*/  @!P0 BRA `(.L_x_12009) ;  /* 0x000001c400b88947 */ /* 0x002fea0003800000 */
.L_x_12008:
[----:B------:R-:W-:Y:S05]  /*e4b0*/  BSYNC B0 ;  /* 0x0000000000007941 */ /* 0x000fea0003800000 */
.L_x_12007:
        /* <DEDUP_REMOVED lines=128> */
[----:B------:R-:W-:Y:S05]  /*ecc0*/  WARPSYNC.ALL ;  /* 0x0000000000007948 */ /* 0x000fea0003800000 */
[----:B01----:R-:W-:-:S02]  /*ecd0*/  IMAD.U32 R2, RZ, RZ, UR44 ;  /* 0x0000002cff027e24 */ /* 0x003fc4000f8e00ff */
[----:B------:R-:W-:Y:S01]  /*ece0*/  IMAD.U32 R3, RZ, RZ, UR45 ;  /* 0x0000002dff037e24 */ /* 0x000fe2000f8e00ff */
[----:B------:R0:W-:Y:S06]  /*ecf0*/  BAR.SYNC.DEFER_BLOCKING R213, 0x100 ;  /* 0x000400d50000751d */ /* 0x0001ec0000010000 */
[----:B------:R-:W4:Y:S04]  /*ed00*/  LD.E.64 R2, desc[UR42][R2.64+0x80] ;  /* 0x0000802a02027980 */ /* 0x000f28000c101b00 */
[----:B--2---:R1:W-:Y:S04]  /*ed10*/  STL [R1+0x200], R4 ;  /* 0x0002000401007387 */ /* 0x0043e80000100800 */
[----:B---3--:R2:W-:Y:S04]  /*ed20*/  STL [R1+0x2d4], R5 ;  /* 0x0002d40501007387 */ /* 0x0085e80000100800 */
[----:B-1----:R-:W3:Y:S04]  /*ed30*/  LDL R4, [R1+0x68] ;  /* 0x0000680001047983 */ /* 0x002ee80000100800 */
[----:B--2---:R-:W2:Y:S04]  /*ed40*/  LDL R5, [R1+0x1b8] ;  /* 0x0001b80001057983 */ /* 0x004ea80000100800 */
        /* <DEDUP_REMOVED lines=126> */
[----:B-1----:R-:W2:Y:S04]  /*f530*/  LDL.128 R24, [R1+0x200] ;  /* 0x0002000001187983 */ /* 0x002ea80000100c00 */
[----:B----4-:R-:W4:Y:S04]  /*f540*/  LDL.128 R28, [R1+0x210] ;  /* 0x00021000011c7983 */ /* 0x010f280000100c00 */
[----:B0-----:R-:W4:Y:S04]  /*f550*/  LDL.128 R32, [R1+0x220] ;  /* 0x0002200001207983 */ /* 0x001f280000100c00 */
[----:B------:R-:W4:Y:S04]  /*f560*/  LDL.128 R36, [R1+0x230] ;  /* 0x0002300001247983 */ /* 0x000f280000100c00 */
[----:B---3--:R-:W4:Y:S04]  /*f570*/  LDL.128 R40, [R1+0x240] ;  /* 0x0002400001287983 */ /* 0x008f280000100c00 */
[----:B--2---:R-:W4:Y:S04]  /*f580*/  LDL.128 R44, [R1+0x250] ;  /* 0x00025000012c7983 */ /* 0x004f280000100c00 */
        /* <DEDUP_REMOVED lines=26> */
[----:B------:R-:W-:Y:S01]  /*f730*/  IMAD R2, R5, 0xc00, R2 ;  /* 0x00000c0005027824 */ /* 0x000fe200078e0202 */
[----:B------:R-:W-:-:S02]  /*f740*/  ISETP.NE.U32.AND P0, PT, R4, RZ, PT ;  /* 0x000000ff0400720c */ /* 0x000fc40003f05070 */
[----:B------:R-:W-:Y:S02]  /*f750*/  R2UR UR7, R3 ;  /* 0x00000000030772ca */ /* 0x000fe400000e0000 */
[----:B------:R-:W-:-:S09]  /*f760*/  R2UR UR6, R2 ;  /* 0x00000000020672ca */ /* 0x000fd200000e0000 */
[----:B------:R-:W-:Y:S01]  /*f770*/  VOTEU.ANY UP0, P0 ;  /* 0x00000000003f7886 */ /* 0x000fe20000000100 */
[----:B------:R-:W-:Y:S02]  /*f780*/  VIADD R4, R2, 0x80 ;  /* 0x0000008002047836 */ /* 0x000fe40000000000 */
[----:B------:R-:W-:Y:S01]  /*f790*/  IMAD.MOV.U32 R5, RZ, RZ, R3 ;  /* 0x000000ffff057224 */ /* 0x000fe200078e0003 */
[----:B----4-:R-:W-:-:S06]  /*f7a0*/  WARPGROUP.ARRIVE ;  /* 0x00000000000079c5 */ /* 0x010fcc0000000000 */
[----:B------:R-:W-:Y:S01]  /*f7b0*/  HGMMA.64x256x16.F32.BF16 R24, R156, gdesc[UR4].tnspB, R24, UP0, gsb0 ;  /* 0x43e000049c187df0 */ /* 0x000fe2000b801818 */
        /* <DEDUP_REMOVED lines=120> */
[----:B------:R-:W2:Y:S01]  /*ff40*/  LDL R5, [R1+0x28] ;  /* 0x0000280001057983 */ /* 0x000ea20000100800 */
        /* <DEDUP_REMOVED lines=36> */
[----:B------:R-:W-:Y:S02]  /*10190*/  R2UR UR7, R3 ;  /* 0x00000000030772ca */ /* 0x000fe400000e0000 */
        /* <DEDUP_REMOVED lines=197> */
[----:B------:R0:W-:Y:S04]  /*10df0*/  STL [R1+0x68], R165 ;  /* 0x000068a501007387 */ /* 0x0001e80000100800 */
[----:B------:R0:W-:Y:S04]  /*10e00*/  STL [R1+0x68], R165 ;  /* 0x000068a501007387 */ /* 0x0001e80000100800 */
[----:B------:R0:W-:Y:S01]  /*10e10*/  STL [R1+0x68], R165 ;  /* 0x000068a501007387 */ /* 0x0001e20000100800 */
[----:B------:R-:W-:-:S03]  /*10e20*/  LOP3.LUT R5, R5, 0x1, RZ, 0xfc, !PT ;  /* 0x0000000105057812 */ /* 0x000fc600078efcff */
        /* <DEDUP_REMOVED lines=135> */
.L_x_12011:
[----:B------:R-:W-:Y:S05]  /*116a0*/  BSYNC B0 ;  /* 0x0000000000007941 */ /* 0x000fea0003800000 */
.L_x_12010:
        /* <DEDUP_REMOVED lines=11> */
.L_x_11983:
[----:B------:R-:W0:Y:S01]  /*11760*/  LDC R3, c[0x0][0x448] ;  /* 0x00011200ff037b82 */ /* 0x000e220000000800 */
[----:B------:R-:W-:-:S07]  /*11770*/  ULDC UR4, c[0x0][0x9dc] ;  /* 0x0002770000047ab9 */ /* 0x000fce0000000800 */
[----:B------:R-:W1:Y:S01]  /*11780*/  LDC R6, c[0x0][0x9e4] ;  /* 0x00027900ff067b82 */ /* 0x000e620000000800 */
[----:B0-----:R-:W-:Y:S01]  /*11790*/  ISETP.NE.AND P0, PT, R3, 0x1, PT ;  /* 0x000000010300780c */ /* 0x001fe20003f05270 */
[----:B------:R-:W-:-:S12]  /*117a0*/  VIADD R3, R2, 0x7f ;  /* 0x0000007f02037836 */ /* 0x000fd80000000000 */
        /* <DEDUP_REMOVED lines=18> */
.L_x_12015:
[----:B------:R-:W-:-:S13]  /*118d0*/  ISETP.NE.AND P0, PT, R6, 0x1, PT ;  /* 0x000000010600780c */ /* 0x000fda0003f05270 */
[----:B------:R-:W0:Y:S02]  /*118e0*/  @P0 LDC.64 R4, c[0x0][0x9e8] ;  /* 0x00027a00ff040b82 */ /* 0x000e240000000a00 */
[----:B0-----:R-:W-:-:S05]  /*118f0*/  @P0 IMAD.HI.U32 R4, R3, R4, RZ ;  /* 0x0000000403040227 */ /* 0x001fca00078e00ff */
[----:B------:R-:W-:-:S07]  /*11900*/  @P0 SHF.R.U32.HI R3, RZ, R5, R4 ;  /* 0x00000005ff030219 */ /* 0x000fce0000011604 */
.L_x_12016:
[----:B------:R-:W-:Y:S05]  /*11910*/  BSYNC B0 ;  /* 0x0000000000007941 */ /* 0x000fea0003800000 */
.L_x_12014:
[----:B------:R-:W-:-:S05]  /*11920*/  IMAD R3, R3, R6, RZ ;  /* 0x0000000603037224 */ /* 0x000fca00078e02ff */
[----:B------:R-:W-:-:S07]  /*11930*/  VIMNMX R2, R2, R3, !PT ;  /* 0x0000000302027248 */ /* 0x000fce0007fe0100 */
.L_x_12013:
[----:B------:R-:W-:-:S04]  /*11940*/  VIADD R2, R2, 0x5f ;  /* 0x0000005f02027836 */ /* 0x000fc80000000000 */
[----:B------:R-:W-:-:S05]  /*11950*/  IMAD.HI R2, R2, 0x2aaaaaab, RZ ;  /* 0x2aaaaaab02027827 */ /* 0x000fca00078e02ff */
[----:B------:R-:W-:-:S04]  /*11960*/  SHF.R.U32.HI R3, RZ, 0x1f, R2 ;  /* 0x0000001fff037819 */ /* 0x000fc80000011602 */
[----:B------:R-:W-:-:S04]  /*11970*/  LEA.HI.SX32 R2, R2, R3, 0x1c ;  /* 0x0000000302027211 */ /* 0x000fc800078fe2ff */
[----:B------:R-:W-:-:S04]  /*11980*/  VIMNMX R165, R199, R2, !PT ;  /* 0x00000002c7a57248 */ /* 0x000fc80007fe0100 */
[----:B------:R-:W-:-:S13]  /*11990*/  ISETP.GE.AND P0, PT, R0, R165, PT ;  /* 0x000000a50000720c */ /* 0x000fda0003f06270 */
[----:B------:R-:W-:Y:S05]  /*119a0*/  @!P0 BRA `(.L_x_12017) ;  /* 0x0000005800b08947 */ /* 0x000fea0003800000 */
.L_x_12036:
        /* <DEDUP_REMOVED lines=22> */
.L_x_12019:
[----:B------:R-:W-:Y:S05]  /*11b10*/  BSYNC B0 ;  /* 0x0000000000007941 */ /* 0x000fea0003800000 */
.L_x_12018:
        /* <DEDUP_REMOVED lines=16> */
.L_x_12021:
[----:B------:R-:W-:Y:S05]  /*11c20*/  BSYNC B0 ;  /* 0x0000000000007941 */ /* 0x000fea0003800000 */
.L_x_12020:
        /* <DEDUP_REMOVED lines=10> */
.L_x_12023:
[----:B------:R-:W-:Y:S05]  /*11cd0*/  BSYNC B0 ;  /* 0x0000000000007941 */ /* 0x000fea0003800000 */
.L_x_12022:
[----:B------:R-:W1:Y:S01]  /*11ce0*/  S2R R2, SR_TID.X ;  /* 0x0000000000027919 */ /* 0x000e620000002100 */
[----:B0-----:R-:W2:Y:S01]  /*11cf0*/  LDL R7, [R1+0x1b8] ;  /* 0x0001b80001077983 */ /* 0x001ea20000100800 */
[----:B-1----:R-:W-:-:S03]  /*11d00*/  SHF.R.U32.HI R5, RZ, 0x7, R2 ;  /* 0x00000007ff057819 */ /* 0x002fc60000011602 */
[----:B------:R-:W2:Y:S01]  /*11d10*/  LDL.64 R2, [R1+0x78] ;  /* 0x0000780001027983 */ /* 0x000ea20000100a00 */
[----:B------:R-:W-:Y:S05]  /*11d20*/  WARPSYNC.ALL ;  /* 0x0000000000007948 */ /* 0x000fea0003800000 */
[----:B------:R-:W-:Y:S01]  /*11d30*/  IADD3 R12, -R5, 0xb, RZ ;  /* 0x0000000b050c7810 */ /* 0x000fe20007ffe1ff */
        /* <DEDUP_REMOVED lines=8> */
[----:B------:R-:W-:Y:S01]  /*11dc0*/  VIADD R6, R2, 0x2 ;  /* 0x0000000202067836 */ /* 0x000fe20000000000 */
[----:B------:R0:W-:Y:S01]  /*11dd0*/  STL [R1+0x60], RZ ;  /* 0x000060ff01007387 */ /* 0x0001e20000100800 */
[----:B------:R-:W-:Y:S02]  /*11de0*/  IMAD.MOV.U32 R7, RZ, RZ, R3 ;  /* 0x000000ffff077224 */ /* 0x000fe400078e0003 */
[----:B------:R-:W-:-:S05]  /*11df0*/  IMAD.MOV.U32 R194, RZ, RZ, 0x1 ;  /* 0x00000001ffc27424 */ /* 0x000fca00078e00ff */
[----:B------:R0:W-:Y:S04]  /*11e00*/  STL [R1+0x60], R194 ;  /* 0x000060c201007387 */ /* 0x0001e80000100800 */
[----:B------:R0:W-:Y:S04]  /*11e10*/  STL [R1+0x60], R194 ;  /* 0x000060c201007387 */ /* 0x0001e80000100800 */
[----:B------:R0:W-:Y:S04]  /*11e20*/  STL [R1+0x60], R194 ;  /* 0x000060c201007387 */ /* 0x0001e80000100800 */
[----:B------:R0:W-:Y:S01]  /*11e30*/  STL [R1+0x60], R194 ;  /* 0x000060c201007387 */ /* 0x0001e20000100800 */
[----:B---3--:R-:W-:-:S02]  /*11e40*/  R2UR UR4, R14 ;  /* 0x000000000e0472ca */ /* 0x008fc400000e0000 */
[----:B------:R-:W-:Y:S01]  /*11e50*/  R2UR UR5, R15 ;  /* 0x000000000f0572ca */ /* 0x000fe200000e0000 */
[----:B----4-:R-:W-:Y:S02]  /*11e60*/  VIADD R4, R4, 0x2 ;  /* 0x0000000204047836 */ /* 0x010fe40000000000 */
[----:B------:R-:W-:Y:S02]  /*11e70*/  VIADD R8, R8, 0x4 ;  /* 0x0000000408087836 */ /* 0x000fe40000000000 */
[----:B--2---:R-:W-:-:S08]  /*11e80*/  VIADD R10, R10, 0x6 ;  /* 0x000000060a0a7836 */ /* 0x004fd00000000000 */
[----:B------:R-:W-:Y:S01]  /*11e90*/  HGMMA.64x96x16.F32.BF16 R24, gdesc[UR4], RZ, !UPT, gsb0 ;  /* 0x01600000041879f0 */ /* 0x000fe2000c0018ff */
[----:B------:R-:W-:Y:S02]  /*11ea0*/  R2UR UR6, R6 ;  /* 0x00000000060672ca */ /* 0x000fe400000e0000 */
[----:B------:R-:W-:Y:S02]  /*11eb0*/  R2UR UR7, R7 ;  /* 0x00000000070772ca */ /* 0x000fe400000e0000 */
        /* <DEDUP_REMOVED lines=8> */
[----:B------:R-:W-:Y:S01]  /*11f40*/  R2UR UR6, R4 ;  /* 0x00000000040672ca */ /* 0x000fe200000e0000 */
[----:B------:R-:W-:Y:S01]  /*11f50*/  IMAD.U32 R4, RZ, RZ, UR44 ;  /* 0x0000002cff047e24 */ /* 0x000fe2000f8e00ff */
[----:B------:R-:W-:Y:S01]  /*11f60*/  R2UR UR7, R5 ;  /* 0x00000000050772ca */ /* 0x000fe200000e0000 */
[----:B------:R-:W-:Y:S01]  /*11f70*/  IMAD.U32 R5, RZ, RZ, UR45 ;  /* 0x0000002dff057e24 */ /* 0x000fe2000f8e00ff */
[----:B------:R-:W-:Y:S02]  /*11f80*/  R2UR UR4, R8 ;  /* 0x00000000080472ca */ /* 0x000fe400000e0000 */
[----:B------:R-:W-:Y:S01]  /*11f90*/  R2UR UR5, R9 ;  /* 0x00000000090572ca */ /* 0x000fe200000e0000 */
[----:B------:R-:W-:Y:S02]  /*11fa0*/  WARPGROUP.DEPBAR.LE gsb0, 0x0 ;  /* 0x00008000000079c5 */ /* 0x000fe40000010000 */
[----:B------:R-:W-:-:S10]  /*11fb0*/  WARPGROUP.ARRIVE ;  /* 0x00000000000079c5 */ /* 0x000fd40000000000 */
[----:B------:R-:W-:Y:S01]  /*11fc0*/  HGMMA.64x96x16.F32.BF16 R24, gdesc[UR4], R24, gsb0 ;  /* 0x01600000041879f0 */ /* 0x000fe20008001818 */
[----:B------:R-:W-:Y:S02]  /*11fd0*/  R2UR UR6, R2 ;  /* 0x00000000020672ca */ /* 0x000fe400000e0000 */
[----:B------:R-:W-:Y:S01]  /*11fe0*/  R2UR UR7, R3 ;  /* 0x00000000030772ca */ /* 0x000fe200000e0000 */
[----:B------:R0:W5:Y:S01]  /*11ff0*/  LDL R2, [R1+0x1b8] ;  /* 0x0001b80001027983 */ /* 0x0001620000100800 */
[----:B------:R-:W-:Y:S02]  /*12000*/  R2UR UR4, R10 ;  /* 0x000000000a0472ca */ /* 0x000fe400000e0000 */
[----:B------:R-:W-:Y:S01]  /*12010*/  R2UR UR5, R11 ;  /* 0x000000000b0572ca */ /* 0x000fe200000e0000 */
[----:B------:R-:W-:Y:S02]  /*12020*/  WARPGROUP.DEPBAR.LE gsb0, 0x0 ;  /* 0x00008000000079c5 */ /* 0x000fe40000010000 */
[----:B------:R-:W-:-:S10]  /*12030*/  WARPGROUP.ARRIVE ;  /* 0x00000000000079c5 */ /* 0x000fd40000000000 */
[----:B------:R-:W-:Y:S03]  /*12040*/  HGMMA.64x96x16.F32.BF16 R24, gdesc[UR4], R24, gsb0 ;  /* 0x01600000041879f0 */ /* 0x000fe60008001818 */
[----:B------:R-:W-:Y:S02]  /*12050*/  WARPGROUP.DEPBAR.LE gsb0, 0x0 ;  /* 0x00008000000079c5 */ /* 0x000fe40000010000 */
[----:B------:R0:W-:Y:S06]  /*12060*/  BAR.ARV R12, 0x100 ;  /* 0x0004000c0000751d */ /* 0x0001ec0000002000 */
[----:B------:R-:W2:Y:S01]  /*12070*/  LD.E R3, desc[UR42][R4.64] ;  /* 0x0000002a04037980 */ /* 0x000ea2000c101900 */
[----:B------:R-:W-:Y:S01]  /*12080*/  BSSY B0, `(.L_x_12025) ;  /* 0x0000005000007945 */ /* 0x000fe20003800000 */
[----:B--2---:R-:W-:-:S04]  /*12090*/  LOP3.LUT R3, R3, 0x1, RZ, 0xfc, !PT ;  /* 0x0000000103037812 */ /* 0x004fc800078efcff */
[----:B------:R-:W-:-:S13]  /*120a0*/  ISETP.NE.AND P0, PT, R3, 0x3, PT ;  /* 0x000000030300780c */ /* 0x000fda0003f05270 */
[----:B0-----:R-:W-:Y:S05]  /*120b0*/  @!P0 BRA `(.L_x_12026) ;  /* 0x0000000000048947 */ /* 0x001fea0003800000 */
[----:B------:R-:W-:Y:S01]  /*120c0*/  BPT.TRAP 0x1 ;  /* 0x000000040000795c */ /* 0x000fe20000300000 */
.L_x_12026:
[----:B------:R-:W-:Y:S05]  /*120d0*/  BSYNC B0 ;  /* 0x0000000000007941 */ /* 0x000fea0003800000 */
.L_x_12025:
[----:B------:R-:W-:Y:S02]  /*120e0*/  IMAD.U32 R8, RZ, RZ, UR44 ;  /* 0x0000002cff087e24 */ /* 0x000fe4000f8e00ff */
[----:B------:R-:W-:-:S05]  /*120f0*/  IMAD.U32 R9, RZ, RZ, UR45 ;  /* 0x0000002dff097e24 */ /* 0x000fca000f8e00ff */
[----:B------:R-:W2:Y:S01]  /*12100*/  LD.E.64 R4, desc[UR42][R8.64+0x20] ;  /* 0x0000202a08047980 */ /* 0x000ea2000c101b00 */
[----:B------:R-:W-:Y:S02]  /*12110*/  IMAD.U32 R6, RZ, RZ, UR44 ;  /* 0x0000002cff067e24 */ /* 0x000fe4000f8e00ff */
[----:B------:R-:W-:-:S05]  /*12120*/  IMAD.U32 R7, RZ, RZ, UR45 ;  /* 0x0000002dff077e24 */ /* 0x000fca000f8e00ff */
[----:B------:R-:W3:Y:S01]  /*12130*/  LD.E R6, desc[UR42][R6.64+0xc] ;  /* 0x00000c2a06067980 */ /* 0x000ee2000c101900 */
[----:B--2---:R-:W-:-:S05]  /*12140*/  MOV R3, R4 ;  /* 0x0000000400037202 */ /* 0x004fca0000000f00 */
[----:B-----5:R-:W-:-:S05]  /*12150*/  IMAD R3, R2, 0x8, R3 ;  /* 0x0000000802037824 */ /* 0x020fca00078e0203 */
[----:B---3--:R-:W-:-:S04]  /*12160*/  PRMT R3, R6, 0x654, R3 ;  /* 0x0000065406037816 */ /* 0x008fc80000000003 */
[----:B------:R0:W-:Y:S01]  /*12170*/  SYNCS.ARRIVE.TRANS64.RED.A1T0 RZ, [R3+URZ], RZ ;  /* 0x000000ff03ff79a7 */ /* 0x0001e2000810043f */
[----:B------:R-:W2:Y:S04]  /*12180*/  LDL.64 R4, [R1+0x1d0] ;  /* 0x0001d00001047983 */ /* 0x000ea80000100a00 */
[----:B------:R-:W3:Y:S04]  /*12190*/  LDL R88, [R1+0x1f0] ;  /* 0x0001f00001587983 */ /* 0x000ee80000100800 */
        /* <DEDUP_REMOVED lines=72> */
[----:B0-----:R-:W-:-:S03]  /*12620*/  FMNMX.FTZ R6, R7, R8, !PT ;  /* 0x0000000807067209 */ /* 0x001fc60007810000 */
[----:B------:R0:W-:Y:S04]  /*12630*/  STL.64 [R1+0x1d0], R2 ;  /* 0x0001d00201007387 */ /* 0x0001e80000100a00 */
[----:B------:R1:W-:Y:S04]  /*12640*/  STL [R1+0x1d0], R6 ;  /* 0x0001d00601007387 */ /* 0x0003e80000100800 */
[----:B------:R-:W2:Y:S04]  /*12650*/  LDL R11, [R1+0x1d0] ;  /* 0x0001d000010b7983 */ /* 0x000ea80000100800 */
[----:B------:R-:W4:Y:S04]  /*12660*/  LDL R10, [R1+0x1d4] ;  /* 0x0001d400010a7983 */ /* 0x000f280000100800 */
[----:B------:R-:W4:Y:S04]  /*12670*/  LDL.64 R8, [R1+0x230] ;  /* 0x0002300001087983 */ /* 0x000f280000100a00 */
[----:B0-----:R-:W4:Y:S01]  /*12680*/  LDL.64 R2, [R1+0x240] ;  /* 0x0002400001027983 */ /* 0x001f220000100a00 */
[----:B--2---:R-:W-:-:S04]  /*12690*/  FADD.FTZ R7, R4, -R11 ;  /* 0x8000000b04077221 */ /* 0x004fc80000010000 */
[----:B---3--:R-:W-:-:S04]  /*126a0*/  FMUL.FTZ R7, R7, R88 ;  /* 0x0000005807077220 */ /* 0x008fc80000410000 */
[----:B------:R1:W0:Y:S02]  /*126b0*/  MUFU.EX2 R72, R7 ;  /* 0x0000000700487308 */ /* 0x0002240000000800 */
[----:B-1----:R-:W2:Y:S04]  /*126c0*/  LDL.64 R6, [R1+0x250] ;  /* 0x0002500001067983 */ /* 0x002ea80000100a00 */
[----:B----4-:R-:W1:Y:S02]  /*126d0*/  SHFL.BFLY PT, R13, R10, 0x2, 0x1f ;  /* 0x0c401f000a0d7f89 */ /* 0x010e6400000e0000 */
[----:B-1----:R-:W-:-:S05]  /*126e0*/  FMNMX.FTZ R13, R13, R10, !PT ;  /* 0x0000000a0d0d7209 */ /* 0x002fca0007810000 */
[----:B------:R-:W1:Y:S01]  /*126f0*/  SHFL.BFLY PT, R4, R13, 0x1, 0x1f ;  /* 0x0c201f000d047f89 */ /* 0x000e6200000e0000 */
[----:B------:R-:W-:-:S04]  /*12700*/  FMUL.FTZ R11, R88, R11 ;  /* 0x0000000b580b7220 */ /* 0x000fc80000410000 */
[-CC-:B------:R-:W-:Y:S01]  /*12710*/  FFMA.FTZ R132, R57, R88.reuse, -R11.reuse ;  /* 0x0000005839847223 */ /* 0x180fe2000001080b */
[-CC-:B------:R-:W-:Y:S01]  /*12720*/  FFMA.FTZ R168, R24, R88.reuse, -R11.reuse ;  /* 0x0000005818a87223 */ /* 0x180fe2000001080b */
[----:B------:R-:W-:Y:S01]  /*12730*/  FFMA.FTZ R78, R25, R88, -R11 ;  /* 0x00000058194e7223 */ /* 0x000fe2000001080b */
[----:B-1----:R-:W-:-:S04]  /*12740*/  FMNMX.FTZ R79, R13, R4, !PT ;  /* 0x000000040d4f7209 */ /* 0x002fc80007810000 */
[----:B------:R-:W-:Y:S01]  /*12750*/  MUFU.EX2 R168, R168 ;  /* 0x000000a800a87308 */ /* 0x000fe20000000800 */
[-CC-:B------:R-:W-:Y:S01]  /*12760*/  FFMA.FTZ R170, R28, R88.reuse, -R11.reuse ;  /* 0x000000581caa7223 */ /* 0x180fe2000001080b */
[-CC-:B------:R-:W-:Y:S01]  /*12770*/  FFMA.FTZ R73, R29, R88.reuse, -R11.reuse ;  /* 0x000000581d497223 */ /* 0x180fe2000001080b */
[-C--:B------:R-:W-:Y:S01]  /*12780*/  FFMA.FTZ R160, R32, R88.reuse, -R11 ;  /* 0x0000005820a07223 */ /* 0x080fe2000001080b */
[-C--:B------:R-:W-:Y:S01]  /*12790*/  FMUL.FTZ R57, R79, R88.reuse ;  /* 0x000000584f397220 */ /* 0x080fe20000410000 */
[----:B------:R-:W-:Y:S01]  /*127a0*/  FADD.FTZ R5, R5, -R79 ;  /* 0x8000004f05057221 */ /* 0x000fe20000010000 */
[-CC-:B------:R-:W-:Y:S01]  /*127b0*/  FFMA.FTZ R74, R33, R88.reuse, -R11.reuse ;  /* 0x00000058214a7223 */ /* 0x180fe2000001080b */
[-C--:B------:R-:W-:Y:S01]  /*127c0*/  FFMA.FTZ R162, R36, R88.reuse, -R11 ;  /* 0x0000005824a27223 */ /* 0x080fe2000001080b */
[-CC-:B------:R-:W-:Y:S01]  /*127d0*/  FFMA.FTZ R169, R26, R88.reuse, -R57.reuse ;  /* 0x000000581aa97223 */ /* 0x180fe20000010839 */
[----:B------:R-:W-:Y:S01]  /*127e0*/  FMUL.FTZ R5, R88, R5 ;  /* 0x0000000558057220 */ /* 0x000fe20000410000 */
[-CC-:B------:R-:W-:Y:S01]  /*127f0*/  FFMA.FTZ R144, R27, R88.reuse, -R57.reuse ;  /* 0x000000581b907223 */ /* 0x180fe20000010839 */
[-CC-:B------:R-:W-:Y:S01]  /*12800*/  FFMA.FTZ R171, R30, R88.reuse, -R57.reuse ;  /* 0x000000581eab7223 */ /* 0x180fe20000010839 */
[----:B------:R-:W-:Y:S01]  /*12810*/  MUFU.EX2 R78, R78 ;  /* 0x0000004e004e7308 */ /* 0x000fe20000000800 */
[-CC-:B------:R-:W-:Y:S01]  /*12820*/  FFMA.FTZ R145, R31, R88.reuse, -R57.reuse ;  /* 0x000000581f917223 */ /* 0x180fe20000010839 */
[-CC-:B------:R-:W-:Y:S01]  /*12830*/  FFMA.FTZ R161, R34, R88.reuse, -R57.reuse ;  /* 0x0000005822a17223 */ /* 0x180fe20000010839 */
[-C--:B------:R-:W-:Y:S01]  /*12840*/  FFMA.FTZ R146, R35, R88.reuse, -R57 ;  /* 0x0000005823927223 */ /* 0x080fe20000010839 */
[-CC-:B------:R-:W-:Y:S01]  /*12850*/  FFMA.FTZ R75, R37, R88.reuse, -R11.reuse ;  /* 0x00000058254b7223 */ /* 0x180fe2000001080b */
[-CC-:B------:R-:W-:Y:S01]  /*12860*/  FFMA.FTZ R156, R40, R88.reuse, -R11.reuse ;  /* 0x00000058289c7223 */ /* 0x180fe2000001080b */
[-CC-:B------:R-:W-:Y:S01]  /*12870*/  FFMA.FTZ R76, R41, R88.reuse, -R11.reuse ;  /* 0x00000058294c7223 */ /* 0x180fe2000001080b */
[-C--:B------:R-:W-:Y:S01]  /*12880*/  FFMA.FTZ R77, R45, R88.reuse, -R11 ;  /* 0x000000582d4d7223 */ /* 0x080fe2000001080b */
[----:B------:R-:W-:Y:S01]  /*12890*/  MUFU.EX2 R142, R5 ;  /* 0x00000005008e7308 */ /* 0x000fe20000000800 */
        /* <DEDUP_REMOVED lines=11> */
[----:B------:R-:W-:Y:S01]  /*12950*/  FFMA.FTZ R133, R69, R88, -R11 ;  /* 0x0000005845857223 */ /* 0x000fe2000001080b */
[C---:B0-----:R-:W-:Y:S01]  /*12960*/  FMUL.FTZ R101, R72.reuse, R101 ;  /* 0x0000006548657220 */ /* 0x041fe20000410000 */
[C---:B------:R-:W-:Y:S01]  /*12970*/  FMUL.FTZ R100, R72.reuse, R100 ;  /* 0x0000006448647220 */ /* 0x040fe20000410000 */
[C---:B------:R-:W-:Y:S01]  /*12980*/  FMUL.FTZ R83, R72.reuse, R83 ;  /* 0x0000005348537220 */ /* 0x040fe20000410000 */
[----:B------:R-:W0:Y:S01]  /*12990*/  MUFU.EX2 R144, R144 ;  /* 0x0000009000907308 */ /* 0x000e220000000800 */
        /* <DEDUP_REMOVED lines=8> */
[----:B------:R-:W4:Y:S04]  /*12a20*/  LDL.64 R12, [R1+0x2a0] ;  /* 0x0002a000010c7983 */ /* 0x000f280000100a00 */
[----:B------:R-:W4:Y:S03]  /*12a30*/  LDL.64 R24, [R1+0x2e0] ;  /* 0x0002e00001187983 */ /* 0x000f260000100a00 */
[----:B------:R-:W3:Y:S01]  /*12a40*/  MUFU.EX2 R170, R170 ;  /* 0x000000aa00aa7308 */ /* 0x000ee20000000800 */
[----:B-1----:R-:W-:Y:S01]  /*12a50*/  FFMA.FTZ R39, R15, R142, R169 ;  /* 0x0000008e0f277223 */ /* 0x002fe200000100a9 */
[----:B------:R-:W-:Y:S01]  /*12a60*/  FFMA.FTZ R163, R38, R88, -R57 ;  /* 0x0000005826a37223 */ /* 0x000fe20000010839 */
[----:B------:R-:W4:Y:S05]  /*12a70*/  LDL.64 R28, [R1+0x300] ;  /* 0x00030000011c7983 */ /* 0x000f2a0000100a00 */
[----:B------:R-:W-:Y:S01]  /*12a80*/  MUFU.EX2 R73, R73 ;  /* 0x0000004900497308 */ /* 0x000fe20000000800 */
[----:B------:R-:W-:-:S07]  /*12a90*/  FFMA.FTZ R35, R72, R14, R168 ;  /* 0x0000000e48237223 */ /* 0x000fce00000100a8 */
        /* <DEDUP_REMOVED lines=10> */
[----:B------:R-:W-:Y:S01]  /*12b40*/  FADD.FTZ R39, R78, R35 ;  /* 0x000000234e277221 */ /* 0x000fe20000010000 */
[-CC-:B------:R-:W-:Y:S01]  /*12b50*/  FFMA.FTZ R138, R55, R88.reuse, -R57.reuse ;  /* 0x00000058378a7223 */ /* 0x180fe20000010839 */
[-CC-:B------:R-:W-:Y:S01]  /*12b60*/  FFMA.FTZ R139, R59, R88.reuse, -R57.reuse ;  /* 0x000000583b8b7223 */ /* 0x180fe20000010839 */
[-CC-:B------:R-:W-:Y:S01]  /*12b70*/  FFMA.FTZ R173, R58, R88.reuse, -R57.reuse ;  /* 0x000000583aad7223 */ /* 0x180fe20000010839 */
[----:B------:R-:W-:-:S02]  /*12b80*/  FFMA.FTZ R175, R62, R88, -R57 ;  /* 0x000000583eaf7223 */ /* 0x000fc40000010839 */
[----:B------:R-:W-:Y:S01]  /*12b90*/  MUFU.EX2 R132, R132 ;  /* 0x0000008400847308 */ /* 0x000fe20000000800 */
[-CC-:B------:R-:W-:Y:S01]  /*12ba0*/  FFMA.FTZ R141, R63, R88.reuse, -R57.reuse ;  /* 0x000000583f8d7223 */ /* 0x180fe20000010839 */
[-CC-:B------:R-:W-:Y:S01]  /*12bb0*/  FFMA.FTZ R148, R66, R88.reuse, -R57.reuse ;  /* 0x0000005842947223 */ /* 0x180fe20000010839 */
[-CC-:B------:R-:W-:Y:S01]  /*12bc0*/  FFMA.FTZ R181, R67, R88.reuse, -R57.reuse ;  /* 0x0000005843b57223 */ /* 0x180fe20000010839 */
[-CC-:B------:R-:W-:Y:S01]  /*12bd0*/  FFMA.FTZ R183, R70, R88.reuse, -R57.reuse ;  /* 0x0000005846b77223 */ /* 0x180fe20000010839 */
[----:B------:R-:W-:Y:S01]  /*12be0*/  FFMA.FTZ R140, R71, R88, -R57 ;  /* 0x00000058478c7223 */ /* 0x000fe20000010839 */
[----:B------:R-:W4:Y:S02]  /*12bf0*/  LDL.64 R26, [R1+0x2f0] ;  /* 0x0002f000011a7983 */ /* 0x000f240000100a00 */
[----:B------:R-:W0:Y:S01]  /*12c00*/  MUFU.EX2 R161, R161 ;  /* 0x000000a100a17308 */ /* 0x000e220000000800 */
[----:B---3--:R-:W-:Y:S01]  /*12c10*/  FADD.FTZ R42, R171, R38 ;  /* 0x00000026ab2a7221 */ /* 0x008fe20000010000 */
[----:B------:R-:W-:Y:S01]  /*12c20*/  FADD.FTZ R40, R170, R39 ;  /* 0x00000027aa287221 */ /* 0x000fe20000010000 */
[----:B------:R-:W3:Y:S04]  /*12c30*/  LDL.64 R36, [R1+0x280] ;  /* 0x0002800001247983 */ /* 0x000ee80000100a00 */
[----:B------:R-:W4:Y:S01]  /*12c40*/  LDL.64 R4, [R1+0x2b0] ;  /* 0x0002b00001047983 */ /* 0x000f220000100a00 */
[----:B------:R-:W0:Y:S03]  /*12c50*/  MUFU.EX2 R146, R146 ;  /* 0x0000009200927308 */ /* 0x000e260000000800 */
[----:B------:R-:W4:Y:S04]  /*12c60*/  LDL.64 R32, [R1+0x320] ;  /* 0x0003200001207983 */ /* 0x000f280000100a00 */
[----:B------:R-:W4:Y:S01]  /*12c70*/  LDL.64 R30, [R1+0x310] ;  /* 0x00031000011e7983 */ /* 0x000f220000100a00 */
[----:B------:R-:W0:Y:S01]  /*12c80*/  MUFU.EX2 R74, R74 ;  /* 0x0000004a004a7308 */ /* 0x000e220000000800 */
[----:B-1----:R-:W-:Y:S01]  /*12c90*/  FADD.FTZ R42, R145, R42 ;  /* 0x0000002a912a7221 */ /* 0x002fe20000010000 */
[----:B------:R-:W-:-:S06]  /*12ca0*/  FADD.FTZ R43, R73, R40 ;  /* 0x00000028492b7221 */ /* 0x000fcc0000010000 */
[----:B------:R-:W-:Y:S08]  /*12cb0*/  MUFU.EX2 R162, R162 ;  /* 0x000000a200a27308 */ /* 0x000ff00000000800 */
[----:B------:R-:W-:Y:S08]  /*12cc0*/  MUFU.EX2 R147, R147 ;  /* 0x0000009300937308 */ /* 0x000ff00000000800 */
[----:B------:R-:W-:Y:S08]  /*12cd0*/  MUFU.EX2 R75, R75 ;  /* 0x0000004b004b7308 */ /* 0x000ff00000000800 */
[----:B------:R-:W-:Y:S08]  /*12ce0*/  MUFU.EX2 R156, R156 ;  /* 0x0000009c009c7308 */ /* 0x000ff00000000800 */
[----:B------:R-:W-:Y:S08]  /*12cf0*/  MUFU.EX2 R76, R76 ;  /* 0x0000004c004c7308 */ /* 0x000ff00000000800 */
[----:B------:R-:W-:Y:S08]  /*12d00*/  MUFU.EX2 R158, R158 ;  /* 0x0000009e009e7308 */ /* 0x000ff00000000800 */
[----:B------:R-:W-:Y:S01]  /*12d10*/  MUFU.EX2 R77, R77 ;  /* 0x0000004d004d7308 */ /* 0x000fe20000000800 */
[----:B------:R-:W-:-:S07]  /*12d20*/  FFMA.FTZ R49, R61, R88, -R11 ;  /* 0x000000583d317223 */ /* 0x000fce000001080b */
[----:B------:R-:W-:Y:S01]  /*12d30*/  MUFU.EX2 R178, R178 ;  /* 0x000000b200b27308 */ /* 0x000fe20000000800 */
[----:B------:R-:W-:Y:S01]  /*12d40*/  FFMA.FTZ R48, R64, R88, -R11 ;  /* 0x0000005840307223 */ /* 0x000fe2000001080b */
[C---:B------:R-:W-:Y:S01]  /*12d50*/  FMUL.FTZ R81, R142.reuse, R81 ;  /* 0x000000518e517220 */ /* 0x040fe20000410000 */
[----:B------:R-:W-:Y:S01]  /*12d60*/  FMUL.FTZ R80, R142, R80 ;  /* 0x000000508e507220 */ /* 0x000fe20000410000 */
[----:B------:R-:W4:Y:S04]  /*12d70*/  LDL.64 R68, [R1+0x248] ;  /* 0x0002480001447983 */ /* 0x000f280000100a00 */
[----:B------:R-:W1:Y:S01]  /*12d80*/  MUFU.EX2 R163, R163 ;  /* 0x000000a300a37308 */ /* 0x000e620000000800 */
[----:B0-----:R-:W-:Y:S01]  /*12d90*/  FADD.FTZ R47, R161, R42 ;  /* 0x0000002aa12f7221 */ /* 0x001fe20000010000 */
[----:B------:R-:W-:-:S06]  /*12da0*/  FADD.FTZ R45, R160, R43 ;  /* 0x0000002ba02d7221 */ /* 0x000fcc0000010000 */
[----:B------:R-:W-:Y:S01]  /*12db0*/  MUFU.EX2 R176, R176 ;  /* 0x000000b000b07308 */ /* 0x000fe20000000800 */
[----:B------:R-:W-:Y:S01]  /*12dc0*/  FADD.FTZ R46, R146, R47 ;  /* 0x0000002f922e7221 */ /* 0x000fe20000010000 */
        /* <DEDUP_REMOVED lines=8> */
[C---:B--2---:R-:W-:Y:S01]  /*12e50*/  FMUL.FTZ R113, R72.reuse, R7 ;  /* 0x0000000748717220 */ /* 0x044fe20000410000 */
[----:B------:R-:W-:Y:S01]  /*12e60*/  FMUL.FTZ R112, R72, R6 ;  /* 0x0000000648707220 */ /* 0x000fe20000410000 */
[----:B------:R0:W-:Y:S04]  /*12e70*/  STL.64 [R1+0x3f0], R100 ;  /* 0x0003f06401007387 */ /* 0x0001e80000100a00 */
[----:B------:R-:W-:Y:S01]  /*12e80*/  STL.64 [R1+0x200], R82 ;  /* 0x0002005201007387 */ /* 0x000fe20000100a00 */
[----:B------:R-:W2:Y:S01]  /*12e90*/  MUFU.EX2 R143, R143 ;  /* 0x0000008f008f7308 */ /* 0x000ea20000000800 */
[----:B-1----:R-:W-:Y:S01]  /*12ea0*/  FADD.FTZ R52, R163, R46 ;  /* 0x0000002ea3347221 */ /* 0x002fe20000010000 */
[----:B------:R-:W-:Y:S01]  /*12eb0*/  FADD.FTZ R50, R162, R47 ;  /* 0x0000002fa2327221 */ /* 0x000fe20000010000 */
[----:B------:R-:W-:Y:S04]  /*12ec0*/  STL.64 [R1+0x210], R84 ;  /* 0x0002105401007387 */ /* 0x000fe80000100a00 */
[----:B------:R-:W-:Y:S01]  /*12ed0*/  STL.64 [R1+0x220], R86 ;  /* 0x0002205601007387 */ /* 0x000fe20000100a00 */
[----:B------:R-:W1:Y:S01]  /*12ee0*/  MUFU.EX2 R157, R157 ;  /* 0x0000009d009d7308 */ /* 0x000e620000000800 */
[----:B------:R-:W-:Y:S01]  /*12ef0*/  FADD.FTZ R52, R147, R52 ;  /* 0x0000003493347221 */ /* 0x000fe20000010000 */
[----:B------:R-:W-:Y:S01]  /*12f00*/  FADD.FTZ R53, R75, R50 ;  /* 0x000000324b357221 */ /* 0x000fe20000010000 */
[----:B------:R-:W-:Y:S04]  /*12f10*/  STL.64 [R1+0x230], R110 ;  /* 0x0002306e01007387 */ /* 0x000fe80000100a00 */
[----:B------:R-:W4:Y:S01]  /*12f20*/  LDL.64 R14, [R1+0x2c0] ;  /* 0x0002c000010e7983 */ /* 0x000f220000100a00 */
[----:B------:R-:W0:Y:S01]  /*12f30*/  MUFU.EX2 R159, R159 ;  /* 0x0000009f009f7308 */ /* 0x000e220000000800 */
[----:B--2---:R-:W-:Y:S01]  /*12f40*/  FADD.FTZ R54, R143, R52 ;  /* 0x000000348f367221 */ /* 0x004fe20000010000 */
[----:B------:R-:W-:Y:S01]  /*12f50*/  FADD.FTZ R55, R156, R53 ;  /* 0x000000359c377221 */ /* 0x000fe20000010000 */
[----:B------:R-:W2:Y:S04]  /*12f60*/  LDL.64 R10, [R1+0x290] ;  /* 0x00029000010a7983 */ /* 0x000ea80000100a00 */
[----:B------:R-:W2:Y:S01]  /*12f70*/  LDL.64 R8, [R1+0x358] ;  /* 0x0003580001087983 */ /* 0x000ea20000100a00 */
[----:B------:R-:W0:Y:S01]  /*12f80*/  MUFU.EX2 R136, R136 ;  /* 0x0000008800887308 */ /* 0x000e220000000800 */
[----:B-1----:R-:W-:Y:S01]  /*12f90*/  FADD.FTZ R56, R157, R54 ;  /* 0x000000369d387221 */ /* 0x002fe20000010000 */
[----:B------:R-:W-:Y:S01]  /*12fa0*/  FADD.FTZ R59, R76, R55 ;  /* 0x000000374c3b7221 */ /* 0x000fe20000010000 */
[----:B------:R-:W2:Y:S04]  /*12fb0*/  LDL.64 R34, [R1+0x330] ;  /* 0x0003300001227983 */ /* 0x000ea80000100a00 */
[----:B------:R-:W2:Y:S01]  /*12fc0*/  LDL.64 R38, [R1+0x340] ;  /* 0x0003400001267983 */ /* 0x000ea20000100a00 */
[----:B------:R-:W1:Y:S01]  /*12fd0*/  MUFU.EX2 R177, R177 ;  /* 0x000000b100b17308 */ /* 0x000e620000000800 */
[----:B0-----:R-:W-:Y:S01]  /*12fe0*/  FADD.FTZ R61, R159, R56 ;  /* 0x000000389f3d7221 */ /* 0x001fe20000010000 */
[----:B------:R-:W-:Y:S01]  /*12ff0*/  FADD.FTZ R56, R158, R59 ;  /* 0x0000003b9e387221 */ /* 0x000fe20000010000 */
[----:B------:R-:W2:Y:S05]  /*13000*/  LDL.64 R40, [R1+0x350] ;  /* 0x0003500001287983 */ /* 0x000eaa0000100a00 */
[----:B------:R-:W0:Y:S01]  /*13010*/  MUFU.EX2 R137, R137 ;  /* 0x0000008900897308 */ /* 0x000e220000000800 */
[----:B------:R-:W-:Y:S01]  /*13020*/  FADD.FTZ R58, R136, R61 ;  /* 0x0000003d883a7221 */ /* 0x000fe20000010000 */
[----:B------:R-:W-:Y:S01]  /*13030*/  FADD.FTZ R59, R77, R56 ;  /* 0x000000384d3b7221 */ /* 0x000fe20000010000 */
[----:B------:R-:W2:Y:S05]  /*13040*/  LDL.64 R62, [R1+0x218] ;  /* 0x00021800013e7983 */ /* 0x000eaa0000100a00 */
[----:B------:R-:W0:Y:S01]  /*13050*/  MUFU.EX2 R179, R179 ;  /* 0x000000b300b37308 */ /* 0x000e220000000800 */
[----:B-1----:R-:W-:Y:S01]  /*13060*/  FADD.FTZ R58, R177, R58 ;  /* 0x0000003ab13a7221 */ /* 0x002fe20000010000 */
[----:B------:R-:W-:-:S06]  /*13070*/  FADD.FTZ R59, R176, R59 ;  /* 0x0000003bb03b7221 */ /* 0x000fcc0000010000 */
[----:B------:R-:W1:Y:S01]  /*13080*/  MUFU.EX2 R138, R138 ;  /* 0x0000008a008a7308 */ /* 0x000e620000000800 */
[----:B0-----:R-:W-:Y:S01]  /*13090*/  FADD.FTZ R58, R137, R58 ;  /* 0x0000003a893a7221 */ /* 0x001fe20000010000 */
[----:B------:R-:W-:-:S06]  /*130a0*/  FADD.FTZ R59, R130, R59 ;  /* 0x0000003b823b7221 */ /* 0x000fcc0000010000 */
[----:B------:R-:W0:Y:S01]  /*130b0*/  MUFU.EX2 R173, R173 ;  /* 0x000000ad00ad7308 */ /* 0x000e220000000800 */
[----:B------:R-:W-:Y:S01]  /*130c0*/  FADD.FTZ R61, R179, R58 ;  /* 0x0000003ab33d7221 */ /* 0x000fe20000010000 */
[----:B------:R-:W-:-:S06]  /*130d0*/  FADD.FTZ R60, R178, R59 ;  /* 0x0000003bb23c7221 */ /* 0x000fcc0000010000 */
[----:B------:R-:W0:Y:S01]  /*130e0*/  MUFU.EX2 R139, R139 ;  /* 0x0000008b008b7308 */ /* 0x000e220000000800 */
[----:B-1----:R-:W-:Y:S01]  /*130f0*/  FADD.FTZ R64, R138, R61 ;  /* 0x0000003d8a407221 */ /* 0x002fe20000010000 */
[----:B------:R-:W-:-:S06]  /*13100*/  FADD.FTZ R65, R131, R60 ;  /* 0x0000003c83417221 */ /* 0x000fcc0000010000 */
[----:B------:R-:W1:Y:S01]  /*13110*/  MUFU.EX2 R175, R175 ;  /* 0x000000af00af7308 */ /* 0x000e620000000800 */
[----:B0-----:R-:W-:Y:S01]  /*13120*/  FADD.FTZ R66, R173, R64 ;  /* 0x00000040ad427221 */ /* 0x001fe20000010000 */
[----:B------:R-:W-:-:S06]  /*13130*/  FADD.FTZ R67, R172, R65 ;  /* 0x00000041ac437221 */ /* 0x000fcc0000010000 */
[----:B------:R-:W-:Y:S08]  /*13140*/  MUFU.EX2 R49, R49 ;  /* 0x0000003100317308 */ /* 0x000ff00000000800 */
[----:B------:R-:W0:Y:S01]  /*13150*/  MUFU.EX2 R141, R141 ;  /* 0x0000008d008d7308 */ /* 0x000e220000000800 */
[----:B------:R-:W-:Y:S01]  /*13160*/  FADD.FTZ R70, R139, R66 ;  /* 0x000000428b467221 */ /* 0x000fe20000010000 */
[----:B------:R-:W-:-:S06]  /*13170*/  FADD.FTZ R71, R132, R67 ;  /* 0x0000004384477221 */ /* 0x000fcc0000010000 */
[----:B------:R-:W-:Y:S08]  /*13180*/  MUFU.EX2 R48, R48 ;  /* 0x0000003000307308 */ /* 0x000ff00000000800 */
        /* <DEDUP_REMOVED lines=9> */
[----:B------:R-:W3:Y:S01]  /*13220*/  MUFU.EX2 R140, R140 ;  /* 0x0000008c008c7308 */ /* 0x000ee20000000800 */
[----:B-1----:R-:W-:Y:S01]  /*13230*/  FADD.FTZ R98, R181, R94 ;  /* 0x0000005eb5627221 */ /* 0x002fe20000010000 */
[----:B------:R-:W-:Y:S01]  /*13240*/  FADD.FTZ R99, R180, R95 ;  /* 0x0000005fb4637221 */ /* 0x000fe20000010000 */
[----:B------:R-:W-:Y:S03]  /*13250*/  STL.64 [R1+0x3f8], R80 ;  /* 0x0003f85001007387 */ /* 0x000fe60000100a00 */
[----:B------:R-:W-:Y:S01]  /*13260*/  FADD.FTZ R102, R182, R99 ;  /* 0x00000063b6667221 */ /* 0x000fe20000010000 */
[----:B------:R-:W-:Y:S01]  /*13270*/  STL.64 [R1+0x250], R112 ;  /* 0x0002507001007387 */ /* 0x000fe20000100a00 */
[----:B0-----:R-:W-:Y:S02]  /*13280*/  FADD.FTZ R103, R183, R98 ;  /* 0x00000062b7677221 */ /* 0x001fe40000010000 */
[----:B------:R-:W-:Y:S01]  /*13290*/  FADD.FTZ R102, R133, R102 ;  /* 0x0000006685667221 */ /* 0x000fe20000010000 */
[----:B------:R-:W2:Y:S04]  /*132a0*/  LDL.64 R42, [R1+0x360] ;  /* 0x00036000012a7983 */ /* 0x000ea80000100a00 */
[----:B------:R-:W2:Y:S01]  /*132b0*/  LDL.64 R44, [R1+0x370] ;  /* 0x00037000012c7983 */ /* 0x000ea20000100a00 */
[----:B---3--:R-:W-:-:S03]  /*132c0*/  FADD.FTZ R103, R140, R103 ;  /* 0x000000678c677221 */ /* 0x008fc60000010000 */
[----:B------:R-:W3:Y:S04]  /*132d0*/  LDL.64 R46, [R1+0x380] ;  /* 0x00038000012e7983 */ /* 0x000ee80000100a00 */
[----:B------:R0:W-:Y:S04]  /*132e0*/  STL.64 [R1+0x1e0], R102 ;  /* 0x0001e06601007387 */ /* 0x0001e80000100a00 */
        /* <DEDUP_REMOVED lines=55> */
[----:B------:R-:W-:Y:S01]  /*13660*/  FMUL.FTZ R96, R142, R96 ;  /* 0x000000608e607220 */ /* 0x000fe20000410000 */
[C---:B------:R-:W-:Y:S01]  /*13670*/  FMUL.FTZ R15, R72.reuse, R15 ;  /* 0x0000000f480f7220 */ /* 0x040fe20000410000 */
[----:B------:R-:W-:Y:S01]  /*13680*/  FMUL.FTZ R14, R72, R14 ;  /* 0x0000000e480e7220 */ /* 0x000fe20000410000 */
[C---:B------:R-:W-:Y:S01]  /*13690*/  FMUL.FTZ R105, R142.reuse, R105 ;  /* 0x000000698e697220 */ /* 0x040fe20000410000 */
[----:B------:R-:W-:Y:S01]  /*136a0*/  FMUL.FTZ R104, R142, R104 ;  /* 0x000000688e687220 */ /* 0x000fe20000410000 */
[C---:B--2---:R-:W-:Y:S01]  /*136b0*/  FMUL.FTZ R11, R72.reuse, R11 ;  /* 0x0000000b480b7220 */ /* 0x044fe20000410000 */
[----:B------:R-:W-:Y:S01]  /*136c0*/  FMUL.FTZ R10, R72, R10 ;  /* 0x0000000a480a7220 */ /* 0x000fe20000410000 */
[C---:B------:R-:W-:Y:S01]  /*136d0*/  FMUL.FTZ R107, R142.reuse, R107 ;  /* 0x0000006b8e6b7220 */ /* 0x040fe20000410000 */
[C---:B------:R-:W-:Y:S01]  /*136e0*/  FMUL.FTZ R106, R142.reuse, R106 ;  /* 0x0000006a8e6a7220 */ /* 0x040fe20000410000 */
        /* <DEDUP_REMOVED lines=53> */
[C---:B---3--:R-:W-:Y:S01]  /*13a40*/  FMUL.FTZ R47, R72.reuse, R47 ;  /* 0x0000002f482f7220 */ /* 0x048fe20000410000 */
        /* <DEDUP_REMOVED lines=107> */
.L_x_12028:
[----:B------:R-:W-:Y:S05]  /*14100*/  BSYNC B0 ;  /* 0x0000000000007941 */ /* 0x000fea0003800000 */
.L_x_12027:
        /* <DEDUP_REMOVED lines=8> */
.L_x_12030:
[----:B------:R-:W-:Y:S05]  /*14190*/  BSYNC B0 ;  /* 0x0000000000007941 */ /* 0x000fea0003800000 */
.L_x_12029:
[----:B------:R-:W-:Y:S04]  /*141a0*/  BSSY B0, `(.L_x_12031) ;  /* 0x0000004000007945 */ /* 0x000fe80003800000 */
[----:B-1----:R-:W-:Y:S05]  /*141b0*/  @P0 BRA `(.L_x_12032) ;  /* 0x0000000000080947 */ /* 0x002fea0003800000 */
[----:B------:R-:W1:Y:S02]  /*141c0*/  SYNCS.PHASECHK.TRANS64.TRYWAIT P0, [R2+URZ], R3 ;  /* 0x00000003020075a7 */ /* 0x000e64000800017f */
[----:B-1----:R-:W-:Y:S05]  /*141d0*/  @!P0 BRA `(.L_x_12033) ;  /* 0x0000016800948947 */ /* 0x002fea0003800000 */
.L_x_12032:
[----:B------:R-:W-:Y:S05]  /*141e0*/  BSYNC B0 ;  /* 0x0000000000007941 */ /* 0x000fea0003800000 */
.L_x_12031:
        /* <DEDUP_REMOVED lines=263> */
[----:B-1----:R-:W2:Y:S04]  /*15260*/  LDL.128 R24, [R1+0x200] ;  /* 0x0002000001187983 */ /* 0x002ea80000100c00 */
[----:B----4-:R-:W4:Y:S04]  /*15270*/  LDL.128 R28, [R1+0x210] ;  /* 0x00021000011c7983 */ /* 0x010f280000100c00 */
[----:B0-----:R-:W4:Y:S04]  /*15280*/  LDL.128 R32, [R1+0x220] ;  /* 0x0002200001207983 */ /* 0x001f280000100c00 */
        /* <DEDUP_REMOVED lines=268> */
[----:B---3--:R-:W3:Y:S04]  /*16350*/  LDL R76, [R1+0x20c] ;  /* 0x00020c00014c7983 */ /* 0x008ee80000100800 */
[----:B------:R-:W3:Y:S04]  /*16360*/  LDL R4, [R1+0x210] ;  /* 0x0002100001047983 */ /* 0x000ee80000100800 */
[----:B------:R-:W3:Y:S04]  /*16370*/  LDL R78, [R1+0x214] ;  /* 0x00021400014e7983 */ /* 0x000ee80000100800 */
[----:B----4-:R-:W4:Y:S04]  /*16380*/  LDL R80, [R1+0x218] ;  /* 0x0002180001507983 */ /* 0x010f280000100800 */
[----:B------:R-:W4:Y:S04]  /*16390*/  LDL R82, [R1+0x21c] ;  /* 0x00021c0001527983 */ /* 0x000f280000100800 */
[----:B------:R-:W4:Y:S04]  /*163a0*/  LDL R6, [R1+0x220] ;  /* 0x0002200001067983 */ /* 0x000f280000100800 */
[----:B0-----:R-:W4:Y:S04]  /*163b0*/  LDL R84, [R1+0x224] ;  /* 0x0002240001547983 */ /* 0x001f280000100800 */
        /* <DEDUP_REMOVED lines=257> */
.L_x_12035:
[----:B------:R-:W-:Y:S05]  /*173d0*/  BSYNC B0 ;  /* 0x0000000000007941 */ /* 0x000fea0003800000 */
.L_x_12034:
        /* <DEDUP_REMOVED lines=9> */
.L_x_12017:
[----:B------:R-:W-:-:S13]  /*17470*/  ISETP.GE.AND P0, PT, R0, R199, PT ;  /* 0x000000c70000720c */ /* 0x000fda0003f06270 */
[----:B------:R-:W-:Y:S05]  /*17480*/  @!P0 BRA `(.L_x_12037) ;  /* 0x0000006c00748947 */ /* 0x000fea0003800000 */
.L_x_12066:
[----:B------:R-:W2:Y:S04]  /*17490*/  LDL R4, [R1+0x1b8] ;  /* 0x0001b80001047983 */ /* 0x000ea80000100800 */
[----:B01----:R-:W3:Y:S01]  /*174a0*/  LDL R2, [R1+0x1c0] ;  /* 0x0001c00001027983 */ /* 0x003ee20000100800 */
        /* <DEDUP_REMOVED lines=20> */
.L_x_12039:
[----:B------:R-:W-:Y:S05]  /*175f0*/  BSYNC B0 ;  /* 0x0000000000007941 */ /* 0x000fea0003800000 */
.L_x_12038:
        /* <DEDUP_REMOVED lines=16> */
.L_x_12041:
[----:B------:R-:W-:Y:S05]  /*17700*/  BSYNC B0 ;  /* 0x0000000000007941 */ /* 0x000fea0003800000 */
.L_x_12040:
        /* <DEDUP_REMOVED lines=10> */
.L_x_12043:
[----:B------:R-:W-:Y:S05]  /*177b0*/  BSYNC B0 ;  /* 0x0000000000007941 */ /* 0x000fea0003800000 */
.L_x_12042:
        /* <DEDUP_REMOVED lines=63> */
.L_x_12046:
[----:B------:R-:W-:Y:S05]  /*17bb0*/  BSYNC B0 ;  /* 0x0000000000007941 */ /* 0x000fea0003800000 */
.L_x_12045:
        /* <DEDUP_REMOVED lines=73> */
.L_x_12050:
[----:B------:R-:W-:-:S13]  /*18050*/  ISETP.NE.AND P0, PT, R9, 0x1, PT ;  /* 0x000000010900780c */ /* 0x000fda0003f05270 */
[----:B------:R-:W-:-:S05]  /*18060*/  @P0 IMAD.HI.U32 R8, R6, R10, RZ ;  /* 0x0000000a06080227 */ /* 0x000fca00078e00ff */
[----:B------:R-:W-:-:S07]  /*18070*/  @P0 SHF.R.U32.HI R6, RZ, R11, R8 ;  /* 0x0000000bff060219 */ /* 0x000fce0000011608 */
.L_x_12051:
[----:B------:R-:W-:Y:S05]  /*18080*/  BSYNC B1 ;  /* 0x0000000000017941 */ /* 0x000fea0003800000 */
.L_x_12049:
[----:B------:R-:W-:-:S05]  /*18090*/  IMAD R6, R6, R9, R15 ;  /* 0x0000000906067224 */ /* 0x000fca00078e020f */
[----:B------:R-:W-:Y:S02]  /*180a0*/  VIMNMX R3, R3, R6, !PT ;  /* 0x0000000603037248 */ /* 0x000fe40007fe0100 */
[----:B------:R-:W-:-:S07]  /*180b0*/  VIADDMNMX R2, R6, R9, R2, PT ;  /* 0x0000000906027246 */ /* 0x000fce0003800102 */
.L_x_12048:
[----:B------:R-:W-:Y:S05]  /*180c0*/  BSYNC B0 ;  /* 0x0000000000007941 */ /* 0x000fea0003800000 */
.L_x_12047:
        /* <DEDUP_REMOVED lines=130> */
.L_x_12055:
[----:B------:R-:W-:-:S13]  /*188f0*/  ISETP.NE.AND P6, PT, R9, 0x1, PT ;  /* 0x000000010900780c */ /* 0x000fda0003fc5270 */
[----:B------:R-:W-:-:S05]  /*18900*/  @P6 IMAD.HI.U32 R10, R4, R10, RZ ;  /* 0x0000000a040a6227 */ /* 0x000fca00078e00ff */
[----:B------:R-:W-:-:S07]  /*18910*/  @P6 SHF.R.U32.HI R4, RZ, R11, R10 ;  /* 0x0000000bff046219 */ /* 0x000fce000001160a */
.L_x_12056:
[----:B------:R-:W-:Y:S05]  /*18920*/  BSYNC B1 ;  /* 0x0000000000017941 */ /* 0x000fea0003800000 */
.L_x_12054:
[----:B------:R-:W-:-:S05]  /*18930*/  IMAD R4, R4, R9, R15 ;  /* 0x0000000904047224 */ /* 0x000fca00078e020f */
[----:B------:R-:W-:Y:S02]  /*18940*/  VIADDMNMX R6, R4, R9, R6, PT ;  /* 0x0000000904067246 */ /* 0x000fe40003800106 */
[----:B------:R-:W-:-:S07]  /*18950*/  VIMNMX R3, R3, R4, !PT ;  /* 0x0000000403037248 */ /* 0x000fce0007fe0100 */
.L_x_12053:
[----:B------:R-:W-:Y:S05]  /*18960*/  BSYNC B0 ;  /* 0x0000000000007941 */ /* 0x000fea0003800000 */
.L_x_12052:
        /* <DEDUP_REMOVED lines=21> */
[----:B------:R-:W4:Y:S01]  /*18ac0*/  LDL.64 R102, [R1+0x398] ;  /* 0x0003980001667983 */ /* 0x000f220000100a00 */
        /* <DEDUP_REMOVED lines=10> */
[----:B------:R-:W3:Y:S03]  /*18b70*/  LDL R21, [R1+0x1f0] ;  /* 0x0001f00001157983 */ /* 0x000ee60000100800 */
[----:B------:R-:W-:Y:S01]  /*18b80*/  ISETP.LT.OR P0, PT, R6, 0x12, P0 ;  /* 0x000000120600780c */ /* 0x000fe20000701670 */
[----:B------:R-:W4:Y:S03]  /*18b90*/  LDL.64 R110, [R1+0x3d8] ;  /* 0x0003d800016e7983 */ /* 0x000f260000100a00 */
[----:B------:R-:W-:Y:S01]  /*18ba0*/  FSEL R75, R35, -INF , !P0 ;  /* 0xff800000234b7808 */ /* 0x000fe20004000000 */
[----:B------:R-:W4:Y:S01]  /*18bb0*/  LDL.64 R112, [R1+0x3e8] ;  /* 0x0003e80001707983 */ /* 0x000f220000100a00 */
[----:B------:R-:W-:-:S02]  /*18bc0*/  ISETP.NE.AND P0, PT, R28, RZ, PT ;  /* 0x000000ff1c00720c */ /* 0x000fc40003f05270 */
[C---:B------:R-:W-:Y:S01]  /*18bd0*/  ISETP.GT.AND P5, PT, R3.reuse, 0x58, !P5 ;  /* 0x000000580300780c */ /* 0x040fe20006fa4270 */
[----:B------:R-:W4:Y:S01]  /*18be0*/  LDL R151, [R1+0x28] ;  /* 0x0000280001977983 */ /* 0x000f220000100800 */
        /* <DEDUP_REMOVED lines=102> */
[----:B------:R-:W-:Y:S01]  /*19250*/  FMNMX.FTZ R5, R179, R4, !PT ;  /* 0x00000004b3057209 */ /* 0x000fe20007810000 */
[----:B------:R-:W2:Y:S01]  /*19260*/  LDL.64 R62, [R1+0x360] ;  /* 0x00036000013e7983 */ /* 0x000ea20000100a00 */
[----:B------:R-:W-:Y:S02]  /*19270*/  ISETP.LT.OR P4, PT, R6, 0x52, P4 ;  /* 0x000000520600780c */ /* 0x000fe40002781670 */
[----:B------:R-:W-:Y:S02]  /*19280*/  FSEL R181, R66, -INF , !P3 ;  /* 0xff80000042b57808 */ /* 0x000fe40005800000 */
[----:B------:R-:W-:Y:S02]  /*19290*/  FMNMX.FTZ R4, R24, R5, !PT ;  /* 0x0000000518047209 */ /* 0x000fe40007810000 */
[----:B------:R-:W-:-:S02]  /*192a0*/  ISETP.GT.AND P0, PT, R3, 0x59, !P6 ;  /* 0x000000590300780c */ /* 0x000fc40007704270 */
[C---:B------:R-:W-:Y:S02]  /*192b0*/  ISETP.LT.OR P5, PT, R6.reuse, 0x59, P5 ;  /* 0x000000590600780c */ /* 0x040fe40002fa1670 */
        /* <DEDUP_REMOVED lines=8> */
[----:B------:R-:W2:Y:S01]  /*19340*/  LDL.64 R70, [R1+0x310] ;  /* 0x0003100001467983 */ /* 0x000ea20000100a00 */
[----:B0-----:R-:W-:Y:S02]  /*19350*/  FMNMX.FTZ R4, R7, R8, !PT ;  /* 0x0000000807047209 */ /* 0x001fe40007810000 */
[----:B------:R-:W-:Y:S01]  /*19360*/  FMNMX.FTZ R3, R20, R3, !PT ;  /* 0x0000000314037209 */ /* 0x000fe20007810000 */
        /* <DEDUP_REMOVED lines=14> */
[-CC-:B------:R-:W-:Y:S01]  /*19450*/  FFMA.FTZ R162, R77, R21.reuse, -R14.reuse ;  /* 0x000000154da27223 */ /* 0x180fe2000001080e */
[----:B------:R-:W3:Y:S04]  /*19460*/  LDL.64 R80, [R1+0x200] ;  /* 0x0002000001507983 */ /* 0x000ee80000100a00 */
[----:B------:R-:W3:Y:S04]  /*19470*/  LDL.64 R84, [R1+0x210] ;  /* 0x0002100001547983 */ /* 0x000ee80000100a00 */
[----:B------:R-:W3:Y:S04]  /*19480*/  LDL.64 R76, [R1+0x220] ;  /* 0x00022000014c7983 */ /* 0x000ee80000100a00 */
[----:B------:R-:W3:Y:S04]  /*19490*/  LDL.64 R94, [R1+0x230] ;  /* 0x00023000015e7983 */ /* 0x000ee80000100a00 */
[----:B--2---:R-:W0:Y:S01]  /*194a0*/  SHFL.BFLY PT, R12, R13, 0x2, 0x1f ;  /* 0x0c401f000d0c7f89 */ /* 0x004e2200000e0000 */
[----:B------:R-:W-:Y:S01]  /*194b0*/  FFMA.FTZ R174, R37, R21, -R14 ;  /* 0x0000001525ae7223 */ /* 0x000fe2000001080e */
[----:B0-----:R-:W-:-:S05]  /*194c0*/  FMNMX.FTZ R12, R12, R13, !PT ;  /* 0x0000000d0c0c7209 */ /* 0x001fca0007810000 */
[----:B------:R-:W0:Y:S01]  /*194d0*/  SHFL.BFLY PT, R37, R12, 0x1, 0x1f ;  /* 0x0c201f000c257f89 */ /* 0x000e2200000e0000 */
[----:B------:R-:W-:-:S05]  /*194e0*/  FSEL R13, R26, RZ, P0 ;  /* 0x000000ff1a0d7208 */ /* 0x000fca0000000000 */
[----:B------:R-:W-:Y:S01]  /*194f0*/  FADD.FTZ R13, R10, -R13 ;  /* 0x8000000d0a0d7221 */ /* 0x000fe20000010000 */
[-CC-:B------:R-:W-:Y:S01]  /*19500*/  FFMA.FTZ R156, R99, R21.reuse, -R14.reuse ;  /* 0x00000015639c7223 */ /* 0x180fe2000001080e */
[-CC-:B------:R-:W-:Y:S01]  /*19510*/  FFMA.FTZ R146, R97, R21.reuse, -R14.reuse ;  /* 0x0000001561927223 */ /* 0x180fe2000001080e */
[--C-:B------:R-:W-:Y:S01]  /*19520*/  FFMA.FTZ R148, R93, R21, -R14.reuse ;  /* 0x000000155d947223 */ /* 0x100fe2000001080e */
[----:B0-----:R-:W-:Y:S01]  /*19530*/  FMNMX.FTZ R150, R12, R37, !PT ;  /* 0x000000250c967209 */ /* 0x001fe20007810000 */
[-C--:B------:R-:W-:Y:S02]  /*19540*/  FMUL.FTZ R13, R13, R21.reuse ;  /* 0x000000150d0d7220 */ /* 0x080fe40000410000 */
[----:B------:R-:W-:Y:S01]  /*19550*/  MUFU.EX2 R156, R156 ;  /* 0x0000009c009c7308 */ /* 0x000fe20000000800 */
[-CC-:B------:R-:W-:Y:S01]  /*19560*/  FFMA.FTZ R129, R129, R21.reuse, -R14.reuse ;  /* 0x0000001581817223 */ /* 0x180fe2000001080e */
[C---:B------:R-:W-:Y:S01]  /*19570*/  FSETP.NEU.FTZ.AND P0, PT, R150.reuse, -INF , PT ;  /* 0xff8000009600780b */ /* 0x040fe20003f1d000 */
[CC--:B------:R-:W-:Y:S01]  /*19580*/  FMUL.FTZ R12, R150.reuse, R21.reuse ;  /* 0x00000015960c7220 */ /* 0x0c0fe20000410000 */
[-CC-:B------:R-:W-:Y:S01]  /*19590*/  FFMA.FTZ R168, R91, R21.reuse, -R14.reuse ;  /* 0x000000155ba87223 */ /* 0x180fe2000001080e */
[-CC-:B------:R-:W-:Y:S01]  /*195a0*/  FFMA.FTZ R128, R89, R21.reuse, -R14.reuse ;  /* 0x0000001559807223 */ /* 0x180fe2000001080e */
[----:B------:R-:W-:Y:S01]  /*195b0*/  FSEL R10, R150, RZ, P0 ;  /* 0x000000ff960a7208 */ /* 0x000fe20000000000 */
[-CC-:B------:R-:W-:Y:S01]  /*195c0*/  FFMA.FTZ R125, R125, R21.reuse, -R14.reuse ;  /* 0x000000157d7d7223 */ /* 0x180fe2000001080e */
[----:B------:R-:W-:Y:S01]  /*195d0*/  FSEL R12, R12, RZ, P0 ;  /* 0x000000ff0c0c7208 */ /* 0x000fe20000000000 */
[----:B------:R-:W4:Y:S01]  /*195e0*/  MUFU.EX2 R149, R13 ;  /* 0x0000000d00957308 */ /* 0x000f220000000800 */
[-C--:B------:R-:W-:Y:S01]  /*195f0*/  FFMA.FTZ R170, R87, R21.reuse, -R14 ;  /* 0x0000001557aa7223 */ /* 0x080fe2000001080e */
[----:B------:R-:W-:Y:S01]  /*19600*/  FADD.FTZ R10, R11, -R10 ;  /* 0x8000000a0b0a7221 */ /* 0x000fe20000010000 */
[-C--:B------:R-:W-:Y:S01]  /*19610*/  FFMA.FTZ R172, R45, R21.reuse, -R14 ;  /* 0x000000152dac7223 */ /* 0x080fe2000001080e */
[-CC-:B------:R-:W-:Y:S01]  /*19620*/  FFMA.FTZ R157, R55, R21.reuse, -R12.reuse ;  /* 0x00000015379d7223 */ /* 0x180fe2000001080c */
[-CC-:B------:R-:W-:Y:S01]  /*19630*/  FFMA.FTZ R140, R83, R21.reuse, -R12.reuse ;  /* 0x00000015538c7223 */ /* 0x180fe2000001080c */
[----:B------:R-:W-:Y:S01]  /*19640*/  FMUL.FTZ R10, R21, R10 ;  /* 0x0000000a150a7220 */ /* 0x000fe20000410000 */
[-CC-:B------:R-:W-:Y:S01]  /*19650*/  FFMA.FTZ R159, R27, R21.reuse, -R12.reuse ;  /* 0x000000151b9f7223 */ /* 0x180fe2000001080c */
[----:B------:R-:W-:Y:S01]  /*19660*/  MUFU.EX2 R146, R146 ;  /* 0x0000009200927308 */ /* 0x000fe20000000800 */
[-CC-:B------:R-:W-:Y:S01]  /*19670*/  FFMA.FTZ R139, R79, R21.reuse, -R12.reuse ;  /* 0x000000154f8b7223 */ /* 0x180fe2000001080c */
[----:B------:R-:W-:-:S06]  /*19680*/  FFMA.FTZ R161, R31, R21, -R12 ;  /* 0x000000151fa17223 */ /* 0x000fcc000001080c */
[----:B------:R-:W-:Y:S01]  /*19690*/  MUFU.EX2 R158, R158 ;  /* 0x0000009e009e7308 */ /* 0x000fe20000000800 */
[-C--:B------:R-:W-:Y:S01]  /*196a0*/  FFMA.FTZ R138, R75, R21.reuse, -R12 ;  /* 0x000000154b8a7223 */ /* 0x080fe2000001080c */
[----:B----4-:R-:W-:Y:S01]  /*196b0*/  FFMA.FTZ R11, R149, R6, R156 ;  /* 0x00000006950b7223 */ /* 0x010fe2000001009c */
[-CC-:B------:R-:W-:Y:S01]  /*196c0*/  FFMA.FTZ R145, R49, R21.reuse, -R14.reuse ;  /* 0x0000001531917223 */ /* 0x180fe2000001080e */
        /* <DEDUP_REMOVED lines=10> */
[-C--:B------:R-:W-:Y:S01]  /*19770*/  FFMA.FTZ R141, R69, R21.reuse, -R14 ;  /* 0x00000015458d7223 */ /* 0x080fe2000001080e */
[----:B------:R-:W2:Y:S01]  /*19780*/  LDL.64 R96, [R1+0x290] ;  /* 0x0002900001607983 */ /* 0x000ea20000100a00 */
[----:B------:R-:W0:Y:S03]  /*19790*/  MUFU.EX2 R147, R10 ;  /* 0x0000000a00937308 */ /* 0x000e260000000800 */
[----:B------:R-:W4:Y:S04]  /*197a0*/  LDL.64 R92, [R1+0x2a0] ;  /* 0x0002a000015c7983 */ /* 0x000f280000100a00 */
[----:B------:R-:W4:Y:S01]  /*197b0*/  LDL.64 R98, [R1+0x378] ;  /* 0x0003780001627983 */ /* 0x000f220000100a00 */
[----:B------:R-:W1:Y:S08]  /*197c0*/  MUFU.EX2 R140, R140 ;  /* 0x0000008c008c7308 */ /* 0x000e700000000800 */
[----:B------:R-:W-:Y:S01]  /*197d0*/  MUFU.EX2 R148, R148 ;  /* 0x0000009400947308 */ /* 0x000fe20000000800 */
[----:B------:R-:W-:-:S07]  /*197e0*/  FFMA.FTZ R137, R73, R21, -R12 ;  /* 0x0000001549897223 */ /* 0x000fce000001080c */
[----:B------:R-:W-:Y:S01]  /*197f0*/  MUFU.EX2 R160, R160 ;  /* 0x000000a000a07308 */ /* 0x000fe20000000800 */
[----:B------:R-:W-:-:S07]  /*19800*/  FFMA.FTZ R136, R39, R21, -R12 ;  /* 0x0000001527887223 */ /* 0x000fce000001080c */
[----:B------:R-:W-:Y:S01]  /*19810*/  MUFU.EX2 R130, R130 ;  /* 0x0000008200827308 */ /* 0x000fe20000000800 */
[-CC-:B------:R-:W-:Y:S01]  /*19820*/  FFMA.FTZ R169, R43, R21.reuse, -R12.reuse ;  /* 0x000000152ba97223 */ /* 0x180fe2000001080c */
[----:B------:R-:W4:Y:S06]  /*19830*/  LDL.64 R36, [R1+0x258] ;  /* 0x0002580001247983 */ /* 0x000f2c0000100a00 */
[----:B------:R-:W-:Y:S01]  /*19840*/  MUFU.EX2 R162, R162 ;  /* 0x000000a200a27308 */ /* 0x000fe20000000800 */
[-CC-:B------:R-:W-:Y:S01]  /*19850*/  FFMA.FTZ R171, R171, R21.reuse, -R12.reuse ;  /* 0x00000015abab7223 */ /* 0x180fe2000001080c */
[----:B------:R-:W4:Y:S06]  /*19860*/  LDL.64 R90, [R1+0x2b0] ;  /* 0x0002b000015a7983 */ /* 0x000f2c0000100a00 */
[----:B------:R-:W-:Y:S01]  /*19870*/  MUFU.EX2 R129, R129 ;  /* 0x0000008100817308 */ /* 0x000fe20000000800 */
[-CC-:B------:R-:W-:Y:S01]  /*19880*/  FFMA.FTZ R123, R47, R21.reuse, -R12.reuse ;  /* 0x000000152f7b7223 */ /* 0x180fe2000001080c */
[----:B------:R-:W4:Y:S06]  /*19890*/  LDL.64 R88, [R1+0x2c0] ;  /* 0x0002c00001587983 */ /* 0x000f2c0000100a00 */
[----:B------:R-:W-:Y:S01]  /*198a0*/  MUFU.EX2 R168, R168 ;  /* 0x000000a800a87308 */ /* 0x000fe20000000800 */
[----:B------:R-:W-:-:S07]  /*198b0*/  FFMA.FTZ R173, R173, R21, -R12 ;  /* 0x00000015adad7223 */ /* 0x000fce000001080c */
[----:B------:R-:W-:Y:S01]  /*198c0*/  MUFU.EX2 R128, R128 ;  /* 0x0000008000807308 */ /* 0x000fe20000000800 */
[----:B------:R-:W-:-:S07]  /*198d0*/  FFMA.FTZ R122, R51, R21, -R12 ;  /* 0x00000015337a7223 */ /* 0x000fce000001080c */
[----:B------:R-:W-:Y:S01]  /*198e0*/  MUFU.EX2 R125, R125 ;  /* 0x0000007d007d7308 */ /* 0x000fe20000000800 */
[-CC-:B------:R-:W-:Y:S01]  /*198f0*/  FFMA.FTZ R175, R54, R21.reuse, -R12.reuse ;  /* 0x0000001536af7223 */ /* 0x180fe2000001080c */
[-CC-:B------:R-:W-:Y:S01]  /*19900*/  FFMA.FTZ R121, R28, R21.reuse, -R12.reuse ;  /* 0x000000151c797223 */ /* 0x180fe2000001080c */
[----:B------:R-:W-:-:S05]  /*19910*/  FFMA.FTZ R177, R58, R21, -R12 ;  /* 0x000000153ab17223 */ /* 0x000fca000001080c */
        /* <DEDUP_REMOVED lines=10> */
[C---:B------:R-:W-:Y:S01]  /*199c0*/  FMUL.FTZ R9, R149.reuse, R9 ;  /* 0x0000000995097220 */ /* 0x040fe20000410000 */
[----:B------:R-:W-:Y:S01]  /*199d0*/  FMUL.FTZ R8, R149, R8 ;  /* 0x0000000895087220 */ /* 0x000fe20000410000 */
[----:B------:R-:W4:Y:S04]  /*199e0*/  LDL.64 R82, [R1+0x2d0] ;  /* 0x0002d00001527983 */ /* 0x000f280000100a00 */
[----:B------:R-:W0:Y:S01]  /*199f0*/  MUFU.EX2 R139, R139 ;  /* 0x0000008b008b7308 */ /* 0x000e220000000800 */
[----:B------:R-:W-:Y:S01]  /*19a00*/  FADD.FTZ R11, R146, R11 ;  /* 0x0000000b920b7221 */ /* 0x000fe20000010000 */
[----:B-1----:R-:W-:Y:S01]  /*19a10*/  FADD.FTZ R6, R140, R7 ;  /* 0x000000078c067221 */ /* 0x002fe20000010000 */
[----:B------:R-:W4:Y:S04]  /*19a20*/  LDL.64 R78, [R1+0x2e0] ;  /* 0x0002e000014e7983 */ /* 0x000f280000100a00 */
[----:B------:R-:W4:Y:S01]  /*19a30*/  LDL.64 R74, [R1+0x2f0] ;  /* 0x0002f000014a7983 */ /* 0x000f220000100a00 */
[----:B------:R-:W1:Y:S01]  /*19a40*/  MUFU.EX2 R161, R161 ;  /* 0x000000a100a17308 */ /* 0x000e620000000800 */
[----:B------:R-:W-:Y:S01]  /*19a50*/  FADD.FTZ R11, R158, R11 ;  /* 0x0000000b9e0b7221 */ /* 0x000fe20000010000 */
[----:B------:R-:W-:Y:S01]  /*19a60*/  FADD.FTZ R6, R159, R6 ;  /* 0x000000069f067221 */ /* 0x000fe20000010000 */
[----:B------:R-:W4:Y:S04]  /*19a70*/  LDL.64 R72, [R1+0x300] ;  /* 0x0003000001487983 */ /* 0x000f280000100a00 */
[----:B------:R-:W4:Y:S01]  /*19a80*/  LDL.64 R56, [R1+0x390] ;  /* 0x0003900001387983 */ /* 0x000f220000100a00 */
[----:B------:R-:W1:Y:S01]  /*19a90*/  MUFU.EX2 R138, R138 ;  /* 0x0000008a008a7308 */ /* 0x000e620000000800 */
        /* <DEDUP_REMOVED lines=29> */
[----:B------:R-:W1:Y:S03]  /*19c70*/  MUFU.EX2 R170, R170 ;  /* 0x000000aa00aa7308 */ /* 0x000e660000000800 */
[----:B------:R-:W4:Y:S04]  /*19c80*/  LDL.64 R40, [R1+0x238] ;  /* 0x0002380001287983 */ /* 0x000f280000100a00 */
[----:B------:R-:W4:Y:S01]  /*19c90*/  LDL.64 R38, [R1+0x248] ;  /* 0x0002480001267983 */ /* 0x000f220000100a00 */
[----:B------:R-:W3:Y:S01]  /*19ca0*/  MUFU.EX2 R123, R123 ;  /* 0x0000007b007b7308 */ /* 0x000ee20000000800 */
[----:B------:R-:W-:Y:S01]  /*19cb0*/  FADD.FTZ R10, R128, R7 ;  /* 0x00000007800a7221 */ /* 0x000fe20000010000 */
[----:B0-----:R-:W-:Y:S01]  /*19cc0*/  FADD.FTZ R6, R169, R6 ;  /* 0x00000006a9067221 */ /* 0x001fe20000010000 */
[----:B------:R-:W4:Y:S04]  /*19cd0*/  LDL.64 R34, [R1+0x268] ;  /* 0x0002680001227983 */ /* 0x000f280000100a00 */
[----:B------:R-:W4:Y:S01]  /*19ce0*/  LDL.64 R30, [R1+0x288] ;  /* 0x00028800011e7983 */ /* 0x000f220000100a00 */
[----:B------:R-:W0:Y:S03]  /*19cf0*/  MUFU.EX2 R172, R172 ;  /* 0x000000ac00ac7308 */ /* 0x000e260000000800 */
[----:B------:R-:W4:Y:S05]  /*19d00*/  LDL.64 R26, [R1+0x2a8] ;  /* 0x0002a800011a7983 */ /* 0x000f2a0000100a00 */
[----:B------:R-:W0:Y:S01]  /*19d10*/  MUFU.EX2 R173, R173 ;  /* 0x000000ad00ad7308 */ /* 0x000e220000000800 */
[----:B------:R-:W-:Y:S01]  /*19d20*/  FADD.FTZ R7, R125, R10 ;  /* 0x0000000a7d077221 */ /* 0x000fe20000010000 */
[----:B-1----:R-:W-:-:S06]  /*19d30*/  FADD.FTZ R6, R171, R6 ;  /* 0x00000006ab067221 */ /* 0x002fcc0000010000 */
[----:B------:R-:W1:Y:S08]  /*19d40*/  MUFU.EX2 R145, R145 ;  /* 0x0000009100917308 */ /* 0x000e700000000800 */
[----:B------:R-:W1:Y:S01]  /*19d50*/  MUFU.EX2 R122, R122 ;  /* 0x0000007a007a7308 */ /* 0x000e620000000800 */
[----:B------:R-:W-:Y:S01]  /*19d60*/  FADD.FTZ R7, R170, R7 ;  /* 0x00000007aa077221 */ /* 0x000fe20000010000 */
[----:B---3--:R-:W-:-:S06]  /*19d70*/  FADD.FTZ R10, R123, R6 ;  /* 0x000000067b0a7221 */ /* 0x008fcc0000010000 */
[----:B------:R-:W-:Y:S08]  /*19d80*/  MUFU.EX2 R144, R144 ;  /* 0x0000009000907308 */ /* 0x000ff00000000800 */
[----:B------:R-:W3:Y:S01]  /*19d90*/  MUFU.EX2 R175, R175 ;  /* 0x000000af00af7308 */ /* 0x000ee20000000800 */
[----:B0-----:R-:W-:Y:S01]  /*19da0*/  FADD.FTZ R6, R172, R7 ;  /* 0x00000007ac067221 */ /* 0x001fe20000010000 */
[----:B------:R-:W-:-:S06]  /*19db0*/  FADD.FTZ R7, R173, R10 ;  /* 0x0000000aad077221 */ /* 0x000fcc0000010000 */
        /* <DEDUP_REMOVED lines=8> */
[C---:B------:R-:W-:Y:S01]  /*19e40*/  FMUL.FTZ R5, R147.reuse, R5 ;  /* 0x0000000593057220 */ /* 0x040fe20000410000 */
[----:B------:R-:W-:Y:S01]  /*19e50*/  FMUL.FTZ R4, R147, R4 ;  /* 0x0000000493047220 */ /* 0x000fe20000410000 */
[C---:B------:R-:W-:Y:S01]  /*19e60*/  FMUL.FTZ R81, R149.reuse, R81 ;  /* 0x0000005195517220 */ /* 0x040fe20000410000 */
[C---:B------:R-:W-:Y:S01]  /*19e70*/  FMUL.FTZ R80, R149.reuse, R80 ;  /* 0x0000005095507220 */ /* 0x040fe20000410000 */
[C---:B------:R-:W-:Y:S01]  /*19e80*/  FMUL.FTZ R85, R149.reuse, R85 ;  /* 0x0000005595557220 */ /* 0x040fe20000410000 */
[C---:B------:R-:W-:Y:S01]  /*19e90*/  FMUL.FTZ R84, R149.reuse, R84 ;  /* 0x0000005495547220 */ /* 0x040fe20000410000 */
[----:B------:R-:W-:Y:S01]  /*19ea0*/  FMUL.FTZ R87, R149, R77 ;  /* 0x0000004d95577220 */ /* 0x000fe20000410000 */
[----:B------:R-:W0:Y:S01]  /*19eb0*/  MUFU.EX2 R121, R121 ;  /* 0x0000007900797308 */ /* 0x000e220000000800 */
[----:B-1----:R-:W-:Y:S01]  /*19ec0*/  FADD.FTZ R11, R145, R6 ;  /* 0x00000006910b7221 */ /* 0x002fe20000010000 */
[----:B------:R-:W-:Y:S01]  /*19ed0*/  FADD.FTZ R6, R122, R7 ;  /* 0x000000077a067221 */ /* 0x000fe20000010000 */
[C---:B------:R-:W-:Y:S01]  /*19ee0*/  FMUL.FTZ R86, R149.reuse, R76 ;  /* 0x0000004c95567220 */ /* 0x040fe20000410000 */
[C---:B------:R-:W-:Y:S01]  /*19ef0*/  FMUL.FTZ R95, R149.reuse, R95 ;  /* 0x0000005f955f7220 */ /* 0x040fe20000410000 */
[----:B------:R-:W-:Y:S01]  /*19f00*/  FMUL.FTZ R94, R149, R94 ;  /* 0x0000005e955e7220 */ /* 0x000fe20000410000 */
[----:B------:R-:W4:Y:S02]  /*19f10*/  LDL.64 R28, [R1+0x298] ;  /* 0x00029800011c7983 */ /* 0x000f240000100a00 */
[----:B------:R-:W1:Y:S01]  /*19f20*/  MUFU.EX2 R177, R177 ;  /* 0x000000b100b17308 */ /* 0x000e620000000800 */
[----:B------:R-:W-:Y:S01]  /*19f30*/  FADD.FTZ R11, R174, R11 ;  /* 0x0000000bae0b7221 */ /* 0x000fe20000010000 */
[----:B---3--:R-:W-:Y:S01]  /*19f40*/  FADD.FTZ R6, R175, R6 ;  /* 0x00000006af067221 */ /* 0x008fe20000010000 */
[----:B------:R-:W3:Y:S05]  /*19f50*/  LDL.64 R20, [R1+0x278] ;  /* 0x0002780001147983 */ /* 0x000eea0000100a00 */
[----:B------:R-:W2:Y:S01]  /*19f60*/  MUFU.EX2 R120, R120 ;  /* 0x0000007800787308 */ /* 0x000ea20000000800 */
[----:B------:R-:W-:Y:S01]  /*19f70*/  FADD.FTZ R11, R144, R11 ;  /* 0x0000000b900b7221 */ /* 0x000fe20000010000 */
[----:B0-----:R-:W-:Y:S01]  /*19f80*/  FADD.FTZ R6, R121, R6 ;  /* 0x0000000679067221 */ /* 0x001fe20000010000 */
[----:B------:R-:W3:Y:S05]  /*19f90*/  LDL.64 R24, [R1+0x2b8] ;  /* 0x0002b80001187983 */ /* 0x000eea0000100a00 */
[----:B------:R-:W0:Y:S01]  /*19fa0*/  MUFU.EX2 R179, R179 ;  /* 0x000000b300b37308 */ /* 0x000e220000000800 */
[----:B------:R-:W-:Y:S01]  /*19fb0*/  FADD.FTZ R10, R176, R11 ;  /* 0x0000000bb00a7221 */ /* 0x000fe20000010000 */
[----:B-1----:R-:W-:Y:S01]  /*19fc0*/  FADD.FTZ R7, R177, R6 ;  /* 0x00000006b1077221 */ /* 0x002fe20000010000 */
[----:B------:R-:W3:Y:S05]  /*19fd0*/  LDL.64 R14, [R1+0x2d8] ;  /* 0x0002d800010e7983 */ /* 0x000eea0000100a00 */
[----:B------:R-:W1:Y:S01]  /*19fe0*/  MUFU.EX2 R131, R131 ;  /* 0x0000008300837308 */ /* 0x000e620000000800 */
[----:B------:R-:W-:Y:S01]  /*19ff0*/  FADD.FTZ R11, R143, R10 ;  /* 0x0000000a8f0b7221 */ /* 0x000fe20000010000 */
[----:B--2---:R-:W-:Y:S01]  /*1a000*/  FADD.FTZ R6, R120, R7 ;  /* 0x0000000778067221 */ /* 0x004fe20000010000 */
[----:B------:R-:W2:Y:S05]  /*1a010*/  LDL.64 R12, [R1+0x2e8] ;  /* 0x0002e800010c7983 */ /* 0x000eaa0000100a00 */
        /* <DEDUP_REMOVED lines=11> */
[----:B0-----:R-:W-:Y:S01]  /*1a0d0*/  FADD.FTZ R6, R117, R6 ;  /* 0x0000000675067221 */ /* 0x001fe20000010000 */
[----:B------:R-:W-:Y:S02]  /*1a0e0*/  STL.64 [R1+0x3f0], R8 ;  /* 0x0003f00801007387 */ /* 0x000fe40000100a00 */
[----:B------:R-:W-:Y:S02]  /*1a0f0*/  FADD.FTZ R10, R182, R11 ;  /* 0x0000000bb60a7221 */ /* 0x000fe40000010000 */
        /* <DEDUP_REMOVED lines=8> */
[----:B------:R1:W-:Y:S04]  /*1a180*/  STL.64 [R1+0x230], R94 ;  /* 0x0002305e01007387 */ /* 0x0003e80000100a00 */
        /* <DEDUP_REMOVED lines=8> */
[----:B-1----:R-:W2:Y:S01]  /*1a210*/  LDL.64 R94, [R1+0x368] ;  /* 0x00036800015e7983 */ /* 0x002ea20000100a00 */
        /* <DEDUP_REMOVED lines=108> */
[C---:B---3--:R-:W-:Y:S01]  /*1a8e0*/  FMUL.FTZ R21, R147.reuse, R21 ;  /* 0x0000001593157220 */ /* 0x048fe20000410000 */
[C---:B------:R-:W-:Y:S01]  /*1a8f0*/  FMUL.FTZ R20, R147.reuse, R20 ;  /* 0x0000001493147220 */ /* 0x040fe20000410000 */
[----:B------:R0:W-:Y:S01]  /*1a900*/  STL.64 [R1+0x330], R68 ;  /* 0x0003304401007387 */ /* 0x0001e20000100a00 */
[C---:B------:R-:W-:Y:S01]  /*1a910*/  FMUL.FTZ R25, R147.reuse, R25 ;  /* 0x0000001993197220 */ /* 0x040fe20000410000 */
[----:B------:R-:W-:-:S02]  /*1a920*/  FMUL.FTZ R24, R147, R24 ;  /* 0x0000001893187220 */ /* 0x000fc40000410000 */
[----:B------:R0:W-:Y:S01]  /*1a930*/  STL.64 [R1+0x340], R66 ;  /* 0x0003404201007387 */ /* 0x0001e20000100a00 */
[C---:B------:R-:W-:Y:S01]  /*1a940*/  FMUL.FTZ R15, R147.reuse, R15 ;  /* 0x0000000f930f7220 */ /* 0x040fe20000410000 */
[C---:B------:R-:W-:Y:S02]  /*1a950*/  FMUL.FTZ R14, R147.reuse, R14 ;  /* 0x0000000e930e7220 */ /* 0x040fe40000410000 */
[----:B------:R0:W-:Y:S01]  /*1a960*/  STL.64 [R1+0x350], R64 ;  /* 0x0003504001007387 */ /* 0x0001e20000100a00 */
[C---:B--2---:R-:W-:Y:S01]  /*1a970*/  FMUL.FTZ R13, R147.reuse, R13 ;  /* 0x0000000d930d7220 */ /* 0x044fe20000410000 */
[C---:B------:R-:W-:Y:S02]  /*1a980*/  FMUL.FTZ R12, R147.reuse, R12 ;  /* 0x0000000c930c7220 */ /* 0x040fe40000410000 */
        /* <DEDUP_REMOVED lines=86> */
.L_x_12058:
[----:B------:R-:W-:Y:S05]  /*1aef0*/  BSYNC B0 ;  /* 0x0000000000007941 */ /* 0x000fea0003800000 */
.L_x_12057:
        /* <DEDUP_REMOVED lines=8> */
.L_x_12060:
[----:B------:R-:W-:Y:S05]  /*1af80*/  BSYNC B0 ;  /* 0x0000000000007941 */ /* 0x000fea0003800000 */
.L_x_12059:
[----:B------:R-:W-:Y:S04]  /*1af90*/  BSSY B0, `(.L_x_12061) ;  /* 0x0000004000007945 */ /* 0x000fe80003800000 */
[----:B-1----:R-:W-:Y:S05]  /*1afa0*/  @P0 BRA `(.L_x_12062) ;  /* 0x0000000000080947 */ /* 0x002fea0003800000 */
[----:B------:R-:W1:Y:S02]  /*1afb0*/  SYNCS.PHASECHK.TRANS64.TRYWAIT P0, [R2+URZ], R3 ;  /* 0x00000003020075a7 */ /* 0x000e64000800017f */
[----:B-1----:R-:W-:Y:S05]  /*1afc0*/  @!P0 BRA `(.L_x_12063) ;  /* 0x000000fc00408947 */ /* 0x002fea0003800000 */
.L_x_12062:
[----:B------:R-:W-:Y:S05]  /*1afd0*/  BSYNC B0 ;  /* 0x0000000000007941 */ /* 0x000fea0003800000 */
.L_x_12061:
        /* <DEDUP_REMOVED lines=798> */
.L_x_12065:
[----:B------:R-:W-:Y:S05]  /*1e1c0*/  BSYNC B0 ;  /* 0x0000000000007941 */ /* 0x000fea0003800000 */
.L_x_12064:
        /* <DEDUP_REMOVED lines=9> */
.L_x_12037:
[----:B------:R-:W2:Y:S01]  /*1e260*/  LDL R5, [R1+0x1e0] ;  /* 0x0001e00001057983 */ /* 0x000ea20000100800 */
[----:B------:R-:W-:Y:S05]  /*1e270*/  WARPSYNC.ALL ;  /* 0x0000000000007948 */ /* 0x000fea0003800000 */
        /* <DEDUP_REMOVED lines=61> */
[----:B------:R-:W4:Y:S04]  /*1e650*/  LDL R136, [R1+0x1b8] ;  /* 0x0001b80001887983 */ /* 0x000f280000100800 */
[----:B------:R-:W5:Y:S04]  /*1e660*/  LDL.64 R10, [R1+0x378] ;  /* 0x00037800010a7983 */ /* 0x000f680000100a00 */
[----:B--2---:R-:W2:Y:S02]  /*1e670*/  SHFL.BFLY PT, R0, R5, 0x2, 0x1f ;  /* 0x0c401f0005007f89 */ /* 0x004ea400000e0000 */
[----:B--2---:R-:W-:-:S05]  /*1e680*/  FADD.FTZ R0, R5, R0 ;  /* 0x0000000005007221 */ /* 0x004fca0000010000 */
[----:B------:R-:W0:Y:S02]  /*1e690*/  SHFL.BFLY PT, R3, R0, 0x1, 0x1f ;  /* 0x0c201f0000037f89 */ /* 0x000e2400000e0000 */
[----:B01----:R-:W-:Y:S02]  /*1e6a0*/  FADD.FTZ R2, R0, R3 ;  /* 0x0000000300027221 */ /* 0x003fe40000010000 */
[----:B------:R-:W2:Y:S04]  /*1e6b0*/  LDL R0, [R1+0x1c0] ;  /* 0x0001c00001007983 */ /* 0x000ea80000100800 */
[----:B------:R-:W-:Y:S04]  /*1e6c0*/  STL [R1+0x1e0], R2 ;  /* 0x0001e00201007387 */ /* 0x000fe80000100800 */
[----:B------:R-:W4:Y:S04]  /*1e6d0*/  LDL R147, [R1+0x1e0] ;  /* 0x0001e00001937983 */ /* 0x000f280000100800 */
[----:B---3--:R-:W0:Y:S02]  /*1e6e0*/  SHFL.BFLY PT, R3, R6, 0x2, 0x1f ;  /* 0x0c401f0006037f89 */ /* 0x008e2400000e0000 */
[----:B0-----:R-:W-:-:S02]  /*1e6f0*/  FADD.FTZ R3, R3, R6 ;  /* 0x0000000603037221 */ /* 0x001fc40000010000 */
[----:B------:R-:W3:Y:S04]  /*1e700*/  LDL.64 R6, [R1+0x3d8] ;  /* 0x0003d80001067983 */ /* 0x000ee80000100a00 */
[----:B------:R-:W0:Y:S02]  /*1e710*/  SHFL.BFLY PT, R4, R3, 0x1, 0x1f ;  /* 0x0c201f0003047f89 */ /* 0x000e2400000e0000 */
[----:B0-----:R-:W-:Y:S02]  /*1e720*/  FADD.FTZ R140, R3, R4 ;  /* 0x00000004038c7221 */ /* 0x001fe40000010000 */
[----:B------:R-:W3:Y:S03]  /*1e730*/  LDL.64 R2, [R1+0x3c8] ;  /* 0x0003c80001027983 */ /* 0x000ee60000100a00 */
[----:B------:R-:W-:Y:S01]  /*1e740*/  FSETP.NE.FTZ.AND P1, PT, R140, RZ, PT ;  /* 0x000000ff8c00720b */ /* 0x000fe20003f35000 */
[----:B------:R-:W3:-:S12]  /*1e750*/  LDL.64 R4, [R1+0x3e8] ;  /* 0x0003e80001047983 */ /* 0x000ed80000100a00 */
[----:B------:R-:W3:Y:S04]  /*1e760*/  @P1 LDL R143, [R1+0x1f0] ;  /* 0x0001f000018f1983 */ /* 0x000ee80000100800 */
[----:B------:R-:W3:Y:S01]  /*1e770*/  @P1 LDL R146, [R1+0x1d4] ;  /* 0x0001d40001921983 */ /* 0x000ee20000100800 */
[----:B----4-:R-:W-:-:S13]  /*1e780*/  FSETP.NE.FTZ.AND P0, PT, R147, RZ, PT ;  /* 0x000000ff9300720b */ /* 0x010fda0003f15000 */
[----:B------:R-:W4:Y:S04]  /*1e790*/  @P0 LDL R138, [R1+0x1f0] ;  /* 0x0001f000018a0983 */ /* 0x000f280000100800 */
[----:B------:R-:W4:Y:S01]  /*1e7a0*/  @P0 LDL R139, [R1+0x1d0] ;  /* 0x0001d000018b0983 */ /* 0x000f220000100800 */
[----:B------:R-:W0:Y:S01]  /*1e7b0*/  @P0 MUFU.LG2 R141, R147 ;  /* 0x00000093008d0308 */ /* 0x000e220000000c00 */
[----:B------:R-:W-:Y:S02]  /*1e7c0*/  IMAD.MOV.U32 R142, RZ, RZ, -0x800000 ;  /* 0xff800000ff8e7424 */ /* 0x000fe400078e00ff */
[----:B------:R-:W-:Y:S01]  /*1e7d0*/  IMAD.MOV.U32 R137, RZ, RZ, RZ ;  /* 0x000000ffff897224 */ /* 0x000fe200078e00ff */
[----:B------:R-:W1:Y:S04]  /*1e7e0*/  S2R R149, SR_TID.X ;  /* 0x0000000000957919 */ /* 0x000e680000002100 */
[----:B------:R-:W5:Y:S01]  /*1e7f0*/  @P1 MUFU.LG2 R145, R140 ;  /* 0x0000008c00911308 */ /* 0x000f620000000c00 */
[----:B0-----:R-:W-:-:S07]  /*1e800*/  @P0 FMUL.FTZ R141, R141, 0.69314718246459960938 ;  /* 0x3f3172188d8d0820 */ /* 0x001fce0000410000 */
[----:B------:R-:W0:Y:S01]  /*1e810*/  @P0 MUFU.RCP R137, R147 ;  /* 0x0000009300890308 */ /* 0x000e220000001000 */
[----:B------:R-:W-:Y:S02]  /*1e820*/  IMAD.MOV.U32 R144, RZ, RZ, -0x800000 ;  /* 0xff800000ff907424 */ /* 0x000fe400078e00ff */
[----:B--2---:R-:W-:Y:S02]  /*1e830*/  VIADD R0, R0, 0x1 ;  /* 0x0000000100007836 */ /* 0x004fe40000000000 */
[----:B-----5:R-:W-:Y:S01]  /*1e840*/  @P1 FMUL.FTZ R148, R145, 0.69314718246459960938 ;  /* 0x3f31721891941820 */ /* 0x020fe20000410000 */
[----:B------:R-:W-:Y:S01]  /*1e850*/  VIADD R136, R136, 0x1 ;  /* 0x0000000188887836 */ /* 0x000fe20000000000 */
[----:B------:R-:W-:Y:S01]  /*1e860*/  STL [R1+0x1e4], R140 ;  /* 0x0001e48c01007387 */ /* 0x000fe20000100800 */
        /* <DEDUP_REMOVED lines=24> */
[----:B------:R-:W-:Y:S01]  /*1e9f0*/  @P1 FFMA.FTZ R144, R143, R146, R148 ;  /* 0x000000928f901223 */ /* 0x000fe20000010094 */
        /* <DEDUP_REMOVED lines=75> */
[----:B------:R-:W-:Y:S01]  /*1eeb0*/  STL [R1+0x1b8], R136 ;  /* 0x0001b88801007387 */ /* 0x000fe20000100800 */
[----:B-1----:R-:W-:Y:S01]  /*1eec0*/  SHF.R.U32.HI R149, RZ, 0x7, R149 ;  /* 0x00000007ff957819 */ /* 0x002fe20000011695 */
[----:B------:R-:W-:Y:S01]  /*1eed0*/  BSSY B0, `(.L_x_12067) ;  /* 0x0000070000007945 */ /* 0x000fe20003800000 */
[----:B----4-:R-:W-:-:S04]  /*1eee0*/  @P0 FMUL.FTZ R138, R138, 0.69314718246459960938 ;  /* 0x3f3172188a8a0820 */ /* 0x010fc80000410000 */
[----:B------:R-:W-:Y:S01]  /*1eef0*/  @P0 FFMA.FTZ R142, R138, R139, R141 ;  /* 0x0000008b8a8e0223 */ /* 0x000fe2000001008d */
[----:B------:R-:W-:-:S06]  /*1ef00*/  IMAD.MOV.U32 R138, RZ, RZ, RZ ;  /* 0x000000ffff8a7224 */ /* 0x000fcc00078e00ff */
[----:B------:R-:W0:Y:S01]  /*1ef10*/  @P1 MUFU.RCP R138, R140 ;  /* 0x0000008c008a1308 */ /* 0x000e220000001000 */
[----:B------:R-:W-:Y:S01]  /*1ef20*/  STL [R1+0x1e0], R142 ;  /* 0x0001e08e01007387 */ /* 0x000fe20000100800 */
[----:B------:R-:W-:Y:S01]  /*1ef30*/  ISETP.NE.AND P1, PT, R136, 0x2, PT ;  /* 0x000000028800780c */ /* 0x000fe20003f25270 */
        /* <DEDUP_REMOVED lines=93> */
[-C--:B------:R-:W-:Y:S01]  /*1f510*/  FMUL.FTZ R11, R11, R138.reuse ;  /* 0x0000008a0b0b7220 */ /* 0x080fe20000410000 */
[----:B------:R-:W-:-:S05]  /*1f520*/  FMUL.FTZ R10, R10, R138 ;  /* 0x0000008a0a0a7220 */ /* 0x000fca0000410000 */
[----:B------:R0:W-:Y:S01]  /*1f530*/  STL.64 [R1+0x378], R10 ;  /* 0x0003780a01007387 */ /* 0x0001e20000100a00 */
[----:B------:R-:W-:Y:S02]  /*1f540*/  PLOP3.LUT P0, PT, PT, PT, PT, 0x8, 0x0 ;  /* 0x000000000000781c */ /* 0x000fe40003f0e170 */
[----:B0-----:R-:W-:-:S05]  /*1f550*/  IADD3 R10, -R149, 0xb, RZ ;  /* 0x0000000b950a7810 */ /* 0x001fca0007ffe1ff */
[----:B------:R0:W-:Y:S08]  /*1f560*/  BAR.ARV R10, 0x100 ;  /* 0x0004000a0000751d */ /* 0x0001f00000002000 */
[----:B------:R-:W-:Y:S06]  /*1f570*/  BAR.ARV 0x8, 0x180 ;  /* 0x0206000000007b1d */ /* 0x000fec0000002000 */
[----:B------:R-:W-:Y:S05]  /*1f580*/  @P1 BRA `(.L_x_12068) ;  /* 0x0000000000101947 */ /* 0x000fea0003800000 */
[----:B------:R-:W2:Y:S04]  /*1f590*/  LDL R0, [R1+0x1bc] ;  /* 0x0001bc0001007983 */ /* 0x000ea80000100800 */
[----:B------:R1:W-:Y:S01]  /*1f5a0*/  STL [R1+0x1b8], RZ ;  /* 0x0001b8ff01007387 */ /* 0x0003e20000100800 */
[----:B--2---:R-:W-:-:S05]  /*1f5b0*/  LOP3.LUT R0, R0, 0x1, RZ, 0x3c, !PT ;  /* 0x0000000100007812 */ /* 0x004fca00078e3cff */
[----:B------:R1:W-:Y:S02]  /*1f5c0*/  STL [R1+0x1bc], R0 ;  /* 0x0001bc0001007387 */ /* 0x0003e40000100800 */
.L_x_12068:
[----:B------:R-:W-:Y:S05]  /*1f5d0*/  BSYNC B0 ;  /* 0x0000000000007941 */ /* 0x000fea0003800000 */
.L_x_12067:
[----:B------:R-:W-:-:S12]  /*1f5e0*/  UIADD3 UR37, UR37, 0x1, URZ ;  /* 0x0000000125257890 */ /* 0x000fd8000fffe03f */
.L_x_11944:
[----:B------:R-:W-:Y:S05]  /*1f5f0*/  WARPSYNC.ALL ;  /* 0x0000000000007948 */ /* 0x000fea0003800000 */
[----:B------:R-:W3:Y:S08]  /*1f600*/  S2UR UR4, SR_CgaCtaId ;  /* 0x00000000000479c3 */ /* 0x000ef00000008800 */
[----:B------:R-:W-:Y:S01]  /*1f610*/  BAR.SYNC.DEFER_BLOCKING 0x5, 0x180 ;  /* 0x0146000000007b1d */ /* 0x000fe20000010000 */
[----:B------:R-:W-:-:S05]  /*1f620*/  MOV R148, 0x400 ;  /* 0x0000040000947802 */ /* 0x000fca0000000f00 */
[----:B------:R-:W-:Y:S01]  /*1f630*/  BSSY B0, `(.L_x_12069) ;  /* 0x00002e6000007945 */ /* 0x000fe20003800000 */
[----:B---3--:R-:W-:-:S05]  /*1f640*/  IMAD.U32 R27, RZ, RZ, UR4 ;  /* 0x00000004ff1b7e24 */ /* 0x008fca000f8e00ff */
[----:B------:R-:W-:-:S05]  /*1f650*/  LEA R148, R27, R148, 0x18 ;  /* 0x000000941b947211 */ /* 0x000fca00078ec0ff */
[----:B------:R3:W0:Y:S01]  /*1f660*/  LDS.128 R124, [R148+0x228d0] ;  /* 0x0228d000947c7984 */ /* 0x0006220000000c00 */
[----:B------:R-:W-:Y:S06]  /*1f670*/  BAR.ARV 0x4, 0x180 ;  /* 0x0106000000007b1d */ /* 0x000fec0000002000 */
[----:B------:R-:W-:Y:S05]  /*1f680*/  @P0 BRA `(.L_x_12070) ;  /* 0x0000002000300947 */ /* 0x000fea0003800000 */
[----:B-1----:R-:W2:Y:S04]  /*1f690*/  LDL R0, [R1+0x408] ;  /* 0x0004080001007983 */ /* 0x002ea80000100800 */
[----:B------:R-:W3:Y:S04]  /*1f6a0*/  LDL.128 R144, [R1+0x200] ;  /* 0x0002000001907983 */ /* 0x000ee80000100c00 */
        /* <DEDUP_REMOVED lines=24> */
[----:B----4-:R-:W4:Y:S04]  /*1f830*/  LDL.128 R36, [R1+0x3a0] ;  /* 0x0003a00001247983 */ /* 0x010f280000100c00 */
[----:B------:R-:W4:Y:S04]  /*1f840*/  LDL.128 R40, [R1+0x390] ;  /* 0x0003900001287983 */ /* 0x000f280000100c00 */
[----:B------:R-:W4:Y:S04]  /*1f850*/  LDL.128 R28, [R1+0x3c0] ;  /* 0x0003c000011c7983 */ /* 0x000f280000100c00 */
[----:B------:R-:W4:Y:S04]  /*1f860*/  LDL.128 R32, [R1+0x3b0] ;  /* 0x0003b00001207983 */ /* 0x000f280000100c00 */
[----:B0-----:R-:W4:Y:S04]  /*1f870*/  LDL.128 R8, [R1+0x3e0] ;  /* 0x0003e00001087983 */ /* 0x001f280000100c00 */
[----:B------:R-:W4:Y:S04]  /*1f880*/  LDL.128 R12, [R1+0x3d0] ;  /* 0x0003d000010c7983 */ /* 0x000f280000100c00 */
[----:B------:R-:W4:Y:S01]  /*1f890*/  LDL.128 R4, [R1+0x3f0] ;  /* 0x0003f00001047983 */ /* 0x000f220000100c00 */
[----:B------:R-:W0:Y:S01]  /*1f8a0*/  S2R R21, SR_SWINHI ;  /* 0x0000000000157919 */ /* 0x000e220000002f00 */
[----:B-----5:R-:W-:-:S02]  /*1f8b0*/  MOV R2, R148 ;  /* 0x0000009400027202 */ /* 0x020fc40000000f00 */
[----:B0-----:R-:W-:Y:S01]  /*1f8c0*/  MOV R3, R21 ;  /* 0x0000001500037202 */ /* 0x001fe20000000f00 */
[----:B------:R-:W-:Y:S05]  /*1f8d0*/  WARPSYNC.ALL ;  /* 0x0000000000007948 */ /* 0x000fea0003800000 */
[----:B------:R-:W-:Y:S01]  /*1f8e0*/  ULDC.64 UR4, c[0x0][0xc00] ;  /* 0x0003000000047ab9 */ /* 0x000fe20000000a00 */
[----:B--2---:R-:W-:-:S03]  /*1f8f0*/  IMAD.WIDE R20, R0, 0x2, R2 ;  /* 0x0000000200147825 */ /* 0x004fc600078e0202 */
[----:B------:R-:W-:-:S04]  /*1f900*/  IADD3 R161, P0, R20, 0x4020, RZ ;  /* 0x0000402014a17810 */ /* 0x000fc80007f1e0ff */
[----:B------:R-:W-:Y:S02]  /*1f910*/  LOP3.LUT R160, R161, 0x380, RZ, 0xc0, !PT ;  /* 0x00000380a1a07812 */ /* 0x000fe400078ec0ff */
[----:B------:R-:W-:Y:S02]  /*1f920*/  IADD3 R158, P1, R20, 0x4000, RZ ;  /* 0x00004000149e7810 */ /* 0x000fe40007f3e0ff */
[----:B------:R-:W-:Y:S02]  /*1f930*/  SHF.R.U64 R160, R160, 0x3, RZ ;  /* 0x00000003a0a07819 */ /* 0x000fe400000012ff */
[----:B------:R-:W-:Y:S02]  /*1f940*/  LOP3.LUT R159, R158, 0x380, RZ, 0xc0, !PT ;  /* 0x000003809e9f7812 */ /* 0x000fe400078ec0ff */
[----:B------:R-:W-:Y:S01]  /*1f950*/  LOP3.LUT R160, R160, R161, RZ, 0x3c, !PT ;  /* 0x000000a1a0a07212 */ /* 0x000fe200078e3cff */
[----:B------:R-:W-:Y:S01]  /*1f960*/  IMAD.X R161, RZ, RZ, R21, P0 ;  /* 0x000000ffffa17224 */ /* 0x000fe200000e0615 */
[----:B------:R-:W-:-:S02]  /*1f970*/  IADD3 R175, P0, R20, 0x8040, RZ ;  /* 0x0000804014af7810 */ /* 0x000fc40007f1e0ff */
[C---:B------:R-:W-:Y:S02]  /*1f980*/  IADD3 R25, P4, R20.reuse, 0x20, RZ ;  /* 0x0000002014197810 */ /* 0x040fe40007f9e0ff */
[----:B------:R-:W-:Y:S02]  /*1f990*/  SHF.R.U64 R159, R159, 0x3, RZ ;  /* 0x000000039f9f7819 */ /* 0x000fe400000012ff */
[C---:B------:R-:W-:Y:S02]  /*1f9a0*/  IADD3 R150, P3, R20.reuse, 0x40, RZ ;  /* 0x0000004014967810 */ /* 0x040fe40007f7e0ff */
[----:B------:R-:W-:Y:S02]  /*1f9b0*/  IADD3 R156, P2, R20, 0x60, RZ ;  /* 0x00000060149c7810 */ /* 0x000fe40007f5e0ff */
[----:B------:R-:W-:Y:S02]  /*1f9c0*/  LOP3.LUT R174, R175, 0x380, RZ, 0xc0, !PT ;  /* 0x00000380afae7812 */ /* 0x000fe400078ec0ff */
[----:B------:R-:W-:-:S02]  /*1f9d0*/  LOP3.LUT R24, R25, 0x380, RZ, 0xc0, !PT ;  /* 0x0000038019187812 */ /* 0x000fc400078ec0ff */
[----:B------:R-:W-:Y:S01]  /*1f9e0*/  LOP3.LUT R158, R159, R158, RZ, 0x3c, !PT ;  /* 0x0000009e9f9e7212 */ /* 0x000fe200078e3cff */
[----:B------:R-:W-:Y:S01]  /*1f9f0*/  IMAD.X R159, RZ, RZ, R21, P1 ;  /* 0x000000ffff9f7224 */ /* 0x000fe200008e0615 */
[----:B------:R-:W-:Y:S02]  /*1fa00*/  LOP3.LUT R151, R150, 0x380, RZ, 0xc0, !PT ;  /* 0x0000038096977812 */ /* 0x000fe400078ec0ff */
[----:B------:R-:W-:Y:S02]  /*1fa10*/  LOP3.LUT R157, R156, 0x380, RZ, 0xc0, !PT ;  /* 0x000003809c9d7812 */ /* 0x000fe400078ec0ff */
[----:B------:R-:W-:Y:S02]  /*1fa20*/  IADD3 R173, P1, R20, 0x8020, RZ ;  /* 0x0000802014ad7810 */ /* 0x000fe40007f3e0ff */
[----:B------:R-:W-:Y:S02]  /*1fa30*/  SHF.R.U64 R174, R174, 0x3, RZ ;  /* 0x00000003aeae7819 */ /* 0x000fe400000012ff */
[----:B------:R-:W-:-:S02]  /*1fa40*/  SHF.R.U64 R24, R24, 0x3, RZ ;  /* 0x0000000318187819 */ /* 0x000fc400000012ff */
[----:B------:R-:W-:Y:S02]  /*1fa50*/  SHF.R.U64 R151, R151, 0x3, RZ ;  /* 0x0000000397977819 */ /* 0x000fe400000012ff */
        /* <DEDUP_REMOVED lines=9> */
[----:B------:R-:W-:Y:S01]  /*1faf0*/  LOP3.LUT R156, R157, R156, RZ, 0x3c, !PT ;  /* 0x0000009c9d9c7212 */ /* 0x000fe200078e3cff */
[----:B------:R-:W-:Y:S01]  /*1fb00*/  IMAD.X R157, RZ, RZ, R21, P2 ;  /* 0x000000ffff9d7224 */ /* 0x000fe200010e0615 */
[----:B------:R-:W-:Y:S02]  /*1fb10*/  IADD3 R163, P4, R20, 0x4040, RZ ;  /* 0x0000404014a37810 */ /* 0x000fe40007f9e0ff */
[----:B------:R-:W-:Y:S02]  /*1fb20*/  SHF.R.U64 R172, R172, 0x3, RZ ;  /* 0x00000003acac7819 */ /* 0x000fe400000012ff */
[C---:B------:R-:W-:Y:S02]  /*1fb30*/  IADD3 R169, P3, R20.reuse, 0x4060, RZ ;  /* 0x0000406014a97810 */ /* 0x040fe40007f7e0ff */
[----:B------:R-:W-:Y:S02]  /*1fb40*/  IADD3 R171, P2, R20, 0x8000, RZ ;  /* 0x0000800014ab7810 */ /* 0x000fe40007f5e0ff */
[----:B------:R-:W-:-:S02]  /*1fb50*/  LOP3.LUT R205, R204, 0x380, RZ, 0xc0, !PT ;  /* 0x00000380cccd7812 */ /* 0x000fc400078ec0ff */
[----:B------:R-:W-:Y:S02]  /*1fb60*/  LOP3.LUT R162, R163, 0x380, RZ, 0xc0, !PT ;  /* 0x00000380a3a27812 */ /* 0x000fe400078ec0ff */
[----:B------:R-:W-:Y:S01]  /*1fb70*/  LOP3.LUT R172, R172, R173, RZ, 0x3c, !PT ;  /* 0x000000adacac7212 */ /* 0x000fe200078e3cff */
[----:B------:R-:W-:Y:S01]  /*1fb80*/  IMAD.X R173, RZ, RZ, R21, P1 ;  /* 0x000000ffffad7224 */ /* 0x000fe200008e0615 */
[----:B------:R-:W-:Y:S02]  /*1fb90*/  LOP3.LUT R168, R169, 0x380, RZ, 0xc0, !PT ;  /* 0x00000380a9a87812 */ /* 0x000fe400078ec0ff */
[----:B------:R-:W-:Y:S02]  /*1fba0*/  LOP3.LUT R170, R171, 0x380, RZ, 0xc0, !PT ;  /* 0x00000380abaa7812 */ /* 0x000fe400078ec0ff */
[----:B------:R-:W-:Y:S02]  /*1fbb0*/  IADD3 R183, P1, R20, 0xc040, RZ ;  /* 0x0000c04014b77810 */ /* 0x000fe40007f3e0ff */
[----:B------:R-:W-:-:S02]  /*1fbc0*/  SHF.R.U64 R205, R205, 0x3, RZ ;  /* 0x00000003cdcd7819 */ /* 0x000fc400000012ff */
[----:B------:R-:W-:Y:S02]  /*1fbd0*/  SHF.R.U64 R162, R162, 0x3, RZ ;  /* 0x00000003a2a27819 */ /* 0x000fe400000012ff */
[----:B------:R-:W-:Y:S02]  /*1fbe0*/  MOV R24, R24 ;  /* 0x0000001800187202 */ /* 0x000fe40000000f00 */
[----:B------:R-:W-:Y:S02]  /*1fbf0*/  SHF.R.U64 R168, R168, 0x3, RZ ;  /* 0x00000003a8a87819 */ /* 0x000fe400000012ff */
[----:B------:R-:W-:Y:S02]  /*1fc00*/  LOP3.LUT R25, R20, 0x380, RZ, 0xc0, !PT ;  /* 0x0000038014197812 */ /* 0x000fe400078ec0ff */
[----:B------:R-:W-:Y:S02]  /*1fc10*/  SHF.R.U64 R170, R170, 0x3, RZ ;  /* 0x00000003aaaa7819 */ /* 0x000fe400000012ff */
[----:B------:R-:W-:-:S02]  /*1fc20*/  LOP3.LUT R182, R183, 0x380, RZ, 0xc0, !PT ;  /* 0x00000380b7b67812 */ /* 0x000fc400078ec0ff */
[----:B------:R-:W-:Y:S01]  /*1fc30*/  LOP3.LUT R204, R205, R204, RZ, 0x3c, !PT ;  /* 0x000000cccdcc7212 */ /* 0x000fe200078e3cff */
[--C-:B------:R-:W-:Y:S01]  /*1fc40*/  IMAD.X R205, RZ, RZ, R21.reuse, P0 ;  /* 0x000000ffffcd7224 */ /* 0x100fe200000e0615 */
[----:B------:R-:W-:Y:S01]  /*1fc50*/  LOP3.LUT R162, R162, R163, RZ, 0x3c, !PT ;  /* 0x000000a3a2a27212 */ /* 0x000fe200078e3cff */
[--C-:B------:R-:W-:Y:S01]  /*1fc60*/  IMAD.X R163, RZ, RZ, R21.reuse, P4 ;  /* 0x000000ffffa37224 */ /* 0x100fe200020e0615 */
[----:B------:R-:W-:Y:S01]  /*1fc70*/  LOP3.LUT R168, R168, R169, RZ, 0x3c, !PT ;  /* 0x000000a9a8a87212 */ /* 0x000fe200078e3cff */
[--C-:B------:R-:W-:Y:S01]  /*1fc80*/  IMAD.X R169, RZ, RZ, R21.reuse, P3 ;  /* 0x000000ffffa97224 */ /* 0x100fe200018e0615 */
[----:B------:R-:W-:Y:S02]  /*1fc90*/  SHF.R.U64 R25, R25, 0x3, RZ ;  /* 0x0000000319197819 */ /* 0x000fe400000012ff */
[----:B------:R-:W-:Y:S02]  /*1fca0*/  ISETP.NE.U32.AND P0, PT, RZ, UR4, PT ;  /* 0x00000004ff007c0c */ /* 0x000fe4000bf05070 */
[----:B------:R-:W-:Y:S01]  /*1fcb0*/  LOP3.LUT R170, R170, R171, RZ, 0x3c, !PT ;  /* 0x000000abaaaa7212 */ /* 0x000fe200078e3cff */
[----:B------:R-:W-:Y:S01]  /*1fcc0*/  IMAD.X R171, RZ, RZ, R21, P2 ;  /* 0x000000ffffab7224 */ /* 0x000fe200010e0615 */
[----:B------:R-:W-:-:S02]  /*1fcd0*/  IADD3 R177, P4, R20, 0x8060, RZ ;  /* 0x0000806014b17810 */ /* 0x000fc40007f9e0ff */
[----:B------:R-:W-:Y:S02]  /*1fce0*/  SHF.R.U64 R182, R182, 0x3, RZ ;  /* 0x00000003b6b67819 */ /* 0x000fe400000012ff */
[C---:B------:R-:W-:Y:S02]  /*1fcf0*/  IADD3 R179, P3, R20.reuse, 0xc000, RZ ;  /* 0x0000c00014b37810 */ /* 0x040fe40007f7e0ff */
[----:B------:R-:W-:Y:S02]  /*1fd00*/  IADD3 R181, P2, R20, 0xc020, RZ ;  /* 0x0000c02014b57810 */ /* 0x000fe40007f5e0ff */
[----:B------:R-:W-:Y:S02]  /*1fd10*/  LOP3.LUT R20, R25, R20, RZ, 0x3c, !PT ;  /* 0x0000001419147212 */ /* 0x000fe400078e3cff */
[----:B------:R-:W-:Y:S01]  /*1fd20*/  ISETP.NE.AND.EX P0, PT, RZ, UR5, PT, P0 ;  /* 0x00000005ff007c0c */ /* 0x000fe2000bf05300 */
[----:B------:R-:W-:Y:S01]  /*1fd30*/  ULDC.64 UR4, c[0x0][0xc08] ;  /* 0x0003020000047ab9 */ /* 0x000fe20000000a00 */
[----:B------:R-:W-:-:S02]  /*1fd40*/  LOP3.LUT R176, R177, 0x380, RZ, 0xc0, !PT ;  /* 0x00000380b1b07812 */ /* 0x000fc400078ec0ff */
[----:B------:R-:W-:Y:S01]  /*1fd50*/  LOP3.LUT R182, R182, R183, RZ, 0x3c, !PT ;  /* 0x000000b7b6b67212 */ /* 0x000fe200078e3cff */
[----:B------:R-:W-:Y:S01]  /*1fd60*/  IMAD.X R183, RZ, RZ, R21, P1 ;  /* 0x000000ffffb77224 */ /* 0x000fe200008e0615 */
[----:B------:R-:W-:Y:S02]  /*1fd70*/  LOP3.LUT R178, R179, 0x380, RZ, 0xc0, !PT ;  /* 0x00000380b3b27812 */ /* 0x000fe400078ec0ff */
[----:B---3--:R-:W-:Y:S02]  /*1fd80*/  F2FP.BF16.F32.PACK_AB R144, R145, R144 ;  /* 0x000000909190723e */ /* 0x008fe400000010ff */
[----:B------:R-:W-:Y:S02]  /*1fd90*/  LOP3.LUT R180, R181, 0x380, RZ, 0xc0, !PT ;  /* 0x00000380b5b47812 */ /* 0x000fe400078ec0ff */
[----:B------:R-:W-:Y:S02]  /*1fda0*/  F2FP.BF16.F32.PACK_AB R145, R147, R146 ;  /* 0x000000929391723e */ /* 0x000fe400000010ff */
[----:B------:R-:W-:-:S02]  /*1fdb0*/  F2FP.BF16.F32.PACK_AB R136, R137, R136 ;  /* 0x000000888988723e */ /* 0x000fc400000010ff */
[----:B------:R-:W-:Y:S02]  /*1fdc0*/  ISETP.NE.U32.AND P1, PT, RZ, UR4, PT ;  /* 0x00000004ff007c0c */ /* 0x000fe4000bf25070 */
[----:B------:R-:W-:Y:S02]  /*1fdd0*/  MOV R20, R20 ;  /* 0x0000001400147202 */ /* 0x000fe40000000f00 */
[----:B------:R-:W-:Y:S02]  /*1fde0*/  F2FP.BF16.F32.PACK_AB R146, R141, R140 ;  /* 0x0000008c8d92723e */ /* 0x000fe400000010ff */
[----:B------:R-:W-:Y:S01]  /*1fdf0*/  F2FP.BF16.F32.PACK_AB R147, R143, R142 ;  /* 0x0000008e8f93723e */ /* 0x000fe200000010ff */
[----:B------:R-:W-:Y:S01]  /*1fe00*/  BAR.SYNC.DEFER_BLOCKING 0x1, 0x100 ;  /* 0x0044000000007b1d */ /* 0x000fe20000010000 */
[----:B------:R-:W-:Y:S02]  /*1fe10*/  F2FP.BF16.F32.PACK_AB R137, R139, R138 ;  /* 0x0000008a8b89723e */ /* 0x000fe400000010ff */
[----:B------:R-:W-:-:S02]  /*1fe20*/  F2FP.BF16.F32.PACK_AB R128, R129, R128 ;  /* 0x000000808180723e */ /* 0x000fc400000010ff */
[----:B------:R-:W-:Y:S02]  /*1fe30*/  SHF.R.U64 R176, R176, 0x3, RZ ;  /* 0x00000003b0b07819 */ /* 0x000fe400000012ff */
[----:B------:R-:W-:Y:S02]  /*1fe40*/  F2FP.BF16.F32.PACK_AB R138, R133, R132 ;  /* 0x00000084858a723e */ /* 0x000fe400000010ff */
[----:B------:R-:W-:Y:S02]  /*1fe50*/  F2FP.BF16.F32.PACK_AB R139, R135, R134 ;  /* 0x00000086878b723e */ /* 0x000fe400000010ff */
[----:B------:R-:W-:Y:S02]  /*1fe60*/  F2FP.BF16.F32.PACK_AB R129, R131, R130 ;  /* 0x000000828381723e */ /* 0x000fe400000010ff */
[----:B------:R-:W-:Y:S02]  /*1fe70*/  F2FP.BF16.F32.PACK_AB R116, R117, R116 ;  /* 0x000000747574723e */ /* 0x000fe400000010ff */
[----:B------:R-:W-:-:S02]  /*1fe80*/  SHF.R.U64 R178, R178, 0x3, RZ ;  /* 0x00000003b2b27819 */ /* 0x000fc400000012ff */
[----:B------:R-:W-:Y:S02]  /*1fe90*/  MOV R150, R150 ;  /* 0x0000009600967202 */ /* 0x000fe40000000f00 */
        /* <DEDUP_REMOVED lines=10> */
[----:B------:R-:W-:Y:S01]  /*1ff40*/  ISETP.NE.AND.EX P1, PT, RZ, UR5, PT, P1 ;  /* 0x00000005ff007c0c */ /* 0x000fe2000bf25310 */
[----:B------:R-:W-:Y:S01]  /*1ff50*/  STSM.16.M88.4 [R20], R144 ;  /* 0x0000009014007844 */ /* 0x000fe20000000200 */
[----:B------:R-:W-:-:S02]  /*1ff60*/  MOV R158, R158 ;  /* 0x0000009e009e7202 */ /* 0x000fc40000000f00 */
[----:B------:R-:W-:Y:S02]  /*1ff70*/  F2FP.BF16.F32.PACK_AB R110, R105, R104 ;  /* 0x00000068696e723e */ /* 0x000fe400000010ff */
[----:B------:R-:W-:Y:S02]  /*1ff80*/  F2FP.BF16.F32.PACK_AB R111, R107, R106 ;  /* 0x0000006a6b6f723e */ /* 0x000fe400000010ff */
[----:B------:R-:W-:Y:S02]  /*1ff90*/  F2FP.BF16.F32.PACK_AB R101, R103, R102 ;  /* 0x000000666765723e */ /* 0x000fe400000010ff */
[----:B------:R-:W-:Y:S01]  /*1ffa0*/  F2FP.BF16.F32.PACK_AB R92, R93, R92 ;  /* 0x0000005c5d5c723e */ /* 0x000fe200000010ff */
[----:B------:R0:W-:Y:S01]  /*1ffb0*/  STSM.16.M88.4 [R24], R136 ;  /* 0x0000008818007844 */ /* 0x0001e20000000200 */
[----:B------:R-:W-:Y:S01]  /*1ffc0*/  LOP3.LUT R176, R176, R177, RZ, 0x3c, !PT ;  /* 0x000000b1b0b07212 */ /* 0x000fe200078e3cff */
[----:B------:R-:W-:Y:S01]  /*1ffd0*/  IMAD.X R177, RZ, RZ, R21, P4 ;  /* 0x000000ffffb17224 */ /* 0x000fe200020e0615 */
        /* <DEDUP_REMOVED lines=8> */
[----:B------:R-:W-:Y:S01]  /*20060*/  MOV R162, R162 ;  /* 0x000000a200a27202 */ /* 0x000fe20000000f00 */
[----:B0-----:R-:W0:Y:S01]  /*20070*/  LDC.64 R24, c[0x0][0xc00] ;  /* 0x00030000ff187b82 */ /* 0x001e220000000a00 */
[----:B------:R-:W-:-:S02]  /*20080*/  F2FP.BF16.F32.PACK_AB R94, R89, R88 ;  /* 0x00000058595e723e */ /* 0x000fc400000010ff */
[----:B------:R-:W-:Y:S02]  /*20090*/  F2FP.BF16.F32.PACK_AB R95, R91, R90 ;  /* 0x0000005a5b5f723e */ /* 0x000fe400000010ff */
[----:B------:R-:W-:Y:S02]  /*200a0*/  F2FP.BF16.F32.PACK_AB R85, R87, R86 ;  /* 0x000000565755723e */ /* 0x000fe400000010ff */
[----:B------:R-:W-:Y:S01]  /*200b0*/  F2FP.BF16.F32.PACK_AB R76, R77, R76 ;  /* 0x0000004c4d4c723e */ /* 0x000fe200000010ff */
[----:B------:R1:W-:Y:S01]  /*200c0*/  STSM.16.M88.4 [R156], R116 ;  /* 0x000000749c007844 */ /* 0x0003e20000000200 */
[----:B------:R-:W-:Y:S01]  /*200d0*/  LOP3.LUT R180, R180, R181, RZ, 0x3c, !PT ;  /* 0x000000b5b4b47212 */ /* 0x000fe200078e3cff */
[----:B------:R-:W-:Y:S01]  /*200e0*/  IMAD.X R181, RZ, RZ, R21, P2 ;  /* 0x000000ffffb57224 */ /* 0x000fe200010e0615 */
[----:B------:R-:W-:Y:S02]  /*200f0*/  MOV R168, R168 ;  /* 0x000000a800a87202 */ /* 0x000fe40000000f00 */
[----:B------:R-:W-:-:S02]  /*20100*/  F2FP.BF16.F32.PACK_AB R86, R81, R80 ;  /* 0x000000505156723e */ /* 0x000fc400000010ff */
[----:B------:R-:W-:Y:S02]  /*20110*/  F2FP.BF16.F32.PACK_AB R87, R83, R82 ;  /* 0x000000525357723e */ /* 0x000fe400000010ff */
[----:B------:R-:W-:Y:S02]  /*20120*/  F2FP.BF16.F32.PACK_AB R77, R79, R78 ;  /* 0x0000004e4f4d723e */ /* 0x000fe400000010ff */
[----:B------:R-:W-:Y:S01]  /*20130*/  F2FP.BF16.F32.PACK_AB R68, R69, R68 ;  /* 0x000000444544723e */ /* 0x000fe200000010ff */
[----:B------:R1:W-:Y:S01]  /*20140*/  STSM.16.M88.4 [R158], R108 ;  /* 0x0000006c9e007844 */ /* 0x0003e20000000200 */
        /* <DEDUP_REMOVED lines=22> */
[----:B----4-:R-:W-:Y:S01]  /*202b0*/  F2FP.BF16.F32.PACK_AB R36, R37, R36 ;  /* 0x000000242524723e */ /* 0x010fe200000010ff */
[----:B------:R1:W-:Y:S01]  /*202c0*/  STSM.16.M88.4 [R170], R76 ;  /* 0x0000004caa007844 */ /* 0x0003e20000000200 */
        /* <DEDUP_REMOVED lines=15> */
[----:B------:R-:W-:Y:S01]  /*203c0*/  F2FP.BF16.F32.PACK_AB R9, R11, R10 ;  /* 0x0000000a0b09723e */ /* 0x000fe200000010ff */
[----:B------:R1:W-:Y:S01]  /*203d0*/  STSM.16.M88.4 [R176], R52 ;  /* 0x00000034b0007844 */ /* 0x0003e20000000200 */
[----:B------:R-:W-:-:S02]  /*203e0*/  MOV R204, R204 ;  /* 0x000000cc00cc7202 */ /* 0x000fc40000000f00 */
[----:B------:R-:W-:Y:S02]  /*203f0*/  F2FP.BF16.F32.PACK_AB R10, R5, R4 ;  /* 0x00000004050a723e */ /* 0x000fe400000010ff */
[----:B------:R-:W-:Y:S01]  /*20400*/  F2FP.BF16.F32.PACK_AB R11, R7, R6 ;  /* 0x00000006070b723e */ /* 0x000fe200000010ff */
[----:B------:R-:W2:Y:S01]  /*20410*/  @P1 LDC.64 R4, c[0x0][0xc08] ;  /* 0x00030200ff041b82 */ /* 0x000ea20000000a00 */
[----:B------:R1:W-:Y:S04]  /*20420*/  STSM.16.M88.4 [R178], R44 ;  /* 0x0000002cb2007844 */ /* 0x0003e80000000200 */
[----:B------:R1:W-:Y:S04]  /*20430*/  STSM.16.M88.4 [R180], R36 ;  /* 0x00000024b4007844 */ /* 0x0003e80000000200 */
[----:B------:R1:W-:Y:S04]  /*20440*/  STSM.16.M88.4 [R182], R28 ;  /* 0x0000001cb6007844 */ /* 0x0003e80000000200 */
[----:B------:R1:W-:Y:S01]  /*20450*/  STSM.16.M88.4 [R204], R8 ;  /* 0x00000008cc007844 */ /* 0x0003e20000000200 */
[----:B------:R-:W-:Y:S01]  /*20460*/  ULDC UR4, c[0x0][0xa88] ;  /* 0x0002a20000047ab9 */ /* 0x000fe20000000800 */
[----:B0-----:R-:W-:-:S02]  /*20470*/  IMAD.WIDE R6, R212, 0x4, R24 ;  /* 0x00000004d4067825 */ /* 0x001fc400078e0218 */
[----:B------:R-:W0:Y:S02]  /*20480*/  LDC R25, c[0x0][0xbe8] ;  /* 0x0002fa00ff197b82 */ /* 0x000e240000000800 */
[----:B------:R-:W-:-:S06]  /*20490*/  IMAD.MOV.U32 R20, RZ, RZ, RZ ;  /* 0x000000ffff147224 */ /* 0x000fcc00078e00ff */
[----:B------:R-:W-:Y:S01]  /*204a0*/  BAR.SYNC.DEFER_BLOCKING 0x1, 0x100 ;  /* 0x0044000000007b1d */ /* 0x000fe20000010000 */
[----:B------:R-:W-:Y:S02]  /*204b0*/  IMAD.U32 R24, RZ, RZ, UR4 ;  /* 0x00000004ff187e24 */ /* 0x000fe4000f8e00ff */
[----:B--2---:R-:W-:-:S03]  /*204c0*/  @P1 IMAD.WIDE R4, R212, 0x4, R4 ;  /* 0x00000004d4041825 */ /* 0x004fc600078e0204 */
[----:B------:R1:W5:Y:S04]  /*204d0*/  @P0 LDG.E R20, desc[UR42][R6.64] ;  /* 0x0000002a06140981 */ /* 0x000368000c1e1900 */
[----:B------:R1:W5:Y:S01]  /*204e0*/  @P1 LDG.E R24, desc[UR42][R4.64] ;  /* 0x0000002a04181981 */ /* 0x000362000c1e1900 */
[----:B------:R-:W-:Y:S05]  /*204f0*/  @P1 BRA `(.L_x_12071) ;  /* 0x0000000000101947 */ /* 0x000fea0003800000 */
[----:B------:R-:W-:Y:S05]  /*20500*/  @!P0 BRA `(.L_x_12071) ;  /* 0x00000000000c8947 */ /* 0x000fea0003800000 */
[----:B-1----:R-:W2:Y:S04]  /*20510*/  LDG.E R5, desc[UR42][R6.64] ;  /* 0x0000002a06057981 */ /* 0x002ea8000c1e1900 */
[----:B-----5:R-:W2:Y:S02]  /*20520*/  LDG.E R24, desc[UR42][R6.64+0x4] ;  /* 0x0000042a06187981 */ /* 0x020ea4000c1e1900 */
[----:B--2---:R-:W-:-:S07]  /*20530*/  IMAD.IADD R24, R24, 0x1, -R5 ;  /* 0x0000000118187824 */ /* 0x004fce00078e0a05 */
.L_x_12071:
[----:B0----5:R-:W-:Y:S01]  /*20540*/  IMAD R24, R24, R25, RZ ;  /* 0x0000001918187224 */ /* 0x021fe200078e02ff */
[----:B------:R-:W-:Y:S01]  /*20550*/  LOP3.LUT P1, RZ, R227, 0x3, RZ, 0xc0, !PT ;  /* 0x00000003e3ff7812 */ /* 0x000fe2000782c0ff */
[--C-:B-1----:R-:W-:Y:S01]  /*20560*/  IMAD.IADD R29, R220, 0x1, R210.reuse ;  /* 0x00000001dc1d7824 */ /* 0x102fe200078e02d2 */
[----:B------:R-:W-:Y:S01]  /*20570*/  ISETP.NE.AND P2, PT, R25, 0x1, PT ;  /* 0x000000011900780c */ /* 0x000fe20003f45270 */
[----:B------:R-:W-:Y:S01]  /*20580*/  IMAD.IADD R10, R229, 0x1, R210 ;  /* 0x00000001e50a7824 */ /* 0x000fe200078e02d2 */
[----:B------:R-:W-:Y:S01]  /*20590*/  SHF.R.S32.HI R0, RZ, 0x1f, R211 ;  /* 0x0000001fff007819 */ /* 0x000fe200000114d3 */
[----:B------:R-:W-:Y:S01]  /*205a0*/  ULDC.64 UR4, c[0x0][0xb90] ;  /* 0x0002e40000047ab9 */ /* 0x000fe20000000a00 */
[----:B------:R-:W-:-:S09]  /*205b0*/  ISETP.GE.OR P3, PT, R29, R24, P1 ;  /* 0x000000181d00720c */ /* 0x000fd20000f66670 */
[----:B------:R-:W0:Y:S04]  /*205c0*/  @P2 LDC R5, c[0x0][0xbec] ;  /* 0x0002fb00ff052b82 */ /* 0x000e280000000800 */
[----:B------:R-:W2:Y:S01]  /*205d0*/  @!P3 LDL R15, [R1+0x1e0] ;  /* 0x0001e000010fb983 */ /* 0x000ea20000100800 */
[----:B------:R-:W-:Y:S01]  /*205e0*/  SHF.R.S32.HI R21, RZ, 0x1f, R20 ;  /* 0x0000001fff157819 */ /* 0x000fe20000011414 */
[----:B------:R-:W-:Y:S01]  /*205f0*/  IMAD R6, R0, UR4, RZ ;  /* 0x0000000400067c24 */ /* 0x000fe2000f8e02ff */
[----:B------:R-:W-:Y:S01]  /*20600*/  SHF.R.S32.HI R26, RZ, 0x1f, R212 ;  /* 0x0000001fff1a7819 */ /* 0x000fe200000114d4 */
[----:B------:R-:W1:Y:S01]  /*20610*/  @P2 LDC R8, c[0x0][0xbf0] ;  /* 0x0002fc00ff082b82 */ /* 0x000e620000000800 */
[----:B------:R-:W-:Y:S01]  /*20620*/  IMAD.MOV.U32 R4, RZ, RZ, R10 ;  /* 0x000000ffff047224 */ /* 0x000fe200078e000a */
[----:B------:R-:W-:-:S02]  /*20630*/  SEL R80, R212, RZ, !P0 ;  /* 0x000000ffd4507207 */ /* 0x000fc40004000000 */
[----:B------:R-:W-:-:S04]  /*20640*/  SEL R26, R26, RZ, !P0 ;  /* 0x000000ff1a1a7207 */ /* 0x000fc80004000000 */
[----:B------:R-:W3:Y:S01]  /*20650*/  @P2 LDC R81, c[0x0][0xbec] ;  /* 0x0002fb00ff512b82 */ /* 0x000ee20000000800 */
[----:B0-----:R-:W-:-:S07]  /*20660*/  @P2 IMAD.HI.U32 R5, R10, R5, RZ ;  /* 0x000000050a052227 */ /* 0x001fce00078e00ff */
[----:B------:R-:W0:Y:S01]  /*20670*/  @P2 LDC R83, c[0x0][0xbf0] ;  /* 0x0002fc00ff532b82 */ /* 0x000e220000000800 */
[----:B-1----:R-:W-:Y:S01]  /*20680*/  @P2 SHF.R.U32.HI R4, RZ, R8, R5 ;  /* 0x00000008ff042219 */ /* 0x002fe20000011605 */
[C---:B------:R-:W-:Y:S02]  /*20690*/  IMAD R5, R211.reuse, UR5, R6 ;  /* 0x00000005d3057c24 */ /* 0x040fe4000f8e0206 */
[----:B------:R-:W-:Y:S01]  /*206a0*/  IMAD.WIDE.U32 R6, R211, UR4, R20 ;  /* 0x00000004d3067c25 */ /* 0x000fe2000f8e0014 */
[----:B------:R-:W-:Y:S01]  /*206b0*/  ULDC.64 UR4, c[0x0][0xb98] ;  /* 0x0002e60000047ab9 */ /* 0x000fe20000000a00 */
[--C-:B------:R-:W-:Y:S02]  /*206c0*/  SHF.R.S32.HI R11, RZ, 0x1f, R4.reuse ;  /* 0x0000001fff0b7819 */ /* 0x100fe40000011404 */
[----:B------:R-:W-:Y:S02]  /*206d0*/  IMAD.MOV R9, RZ, RZ, -R4 ;  /* 0x000000ffff097224 */ /* 0x000fe400078e0a04 */
[----:B------:R-:W-:-:S02]  /*206e0*/  IMAD.IADD R7, R7, 0x1, R5 ;  /* 0x0000000107077824 */ /* 0x000fc400078e0205 */
[----:B------:R-:W-:Y:S02]  /*206f0*/  IMAD R9, R25, R9, R10 ;  /* 0x0000000919097224 */ /* 0x000fe400078e020a */
[----:B------:R-:W-:Y:S02]  /*20700*/  IMAD R5, R26, UR4, RZ ;  /* 0x000000041a057c24 */ /* 0x000fe4000f8e02ff */
[----:B------:R-:W-:-:S04]  /*20710*/  IMAD.WIDE.U32 R6, R80, UR4, R6 ;  /* 0x0000000450067c25 */ /* 0x000fc8000f8e0006 */
[----:B------:R-:W-:Y:S01]  /*20720*/  IMAD R8, R80, UR5, R5 ;  /* 0x0000000550087c24 */ /* 0x000fe2000f8e0205 */
[----:B------:R-:W-:Y:S01]  /*20730*/  SHF.R.S32.HI R5, RZ, 0x1f, R9 ;  /* 0x0000001fff057819 */ /* 0x000fe20000011409 */
[----:B------:R-:W-:Y:S01]  /*20740*/  ULDC.64 UR4, c[0x0][0xb88] ;  /* 0x0002e20000047ab9 */ /* 0x000fe20000000a00 */
[----:B------:R-:W-:-:S03]  /*20750*/  IADD3 R4, P0, R4, R6, RZ ;  /* 0x0000000604047210 */ /* 0x000fc60007f1e0ff */
[----:B------:R-:W-:Y:S01]  /*20760*/  IMAD R6, R5, UR4, RZ ;  /* 0x0000000405067c24 */ /* 0x000fe2000f8e02ff */
[----:B------:R-:W-:-:S03]  /*20770*/  IADD3.X R5, R11, R7, R8, P0, !PT ;  /* 0x000000070b057210 */ /* 0x000fc600007fe408 */
[C---:B------:R-:W-:Y:S02]  /*20780*/  IMAD R7, R9.reuse, UR5, R6 ;  /* 0x0000000509077c24 */ /* 0x040fe4000f8e0206 */
[----:B------:R-:W-:Y:S01]  /*20790*/  IMAD.WIDE.U32 R4, R9, UR4, R4 ;  /* 0x0000000409047c25 */ /* 0x000fe2000f8e0004 */
[----:B------:R-:W-:-:S03]  /*207a0*/  ULDC.64 UR4, c[0x0][0xb50] ;  /* 0x0002d40000047ab9 */ /* 0x000fc60000000a00 */
[----:B------:R-:W-:Y:S01]  /*207b0*/  IMAD.IADD R5, R5, 0x1, R7 ;  /* 0x0000000105057824 */ /* 0x000fe200078e0207 */
[----:B------:R-:W-:-:S04]  /*207c0*/  LEA R10, P0, R4, UR4, 0x2 ;  /* 0x00000004040a7c11 */ /* 0x000fc8000f8010ff */
[----:B------:R-:W-:Y:S01]  /*207d0*/  LEA.HI.X R14, R4, UR5, R5, 0x2, P0 ;  /* 0x00000005040e7c11 */ /* 0x000fe200080f1405 */
[----:B------:R-:W-:Y:S01]  /*207e0*/  SHFL.IDX PT, R12, R10, RZ, 0x1c1f ;  /* 0x001c1fff0a0c7589 */ /* 0x000fe200000e0000 */
[----:B------:R-:W-:Y:S01]  /*207f0*/  VIADD R5, R29, 0x8 ;  /* 0x000000081d057836 */ /* 0x000fe20000000000 */
[----:B------:R-:W-:Y:S02]  /*20800*/  ULDC.64 UR4, c[0x0][0xaa0] ;  /* 0x0002a80000047ab9 */ /* 0x000fe40000000a00 */
[----:B------:R-:W2:Y:S02]  /*20810*/  SHFL.IDX PT, R13, R14, RZ, 0x1c1f ;  /* 0x001c1fff0e0d7589 */ /* 0x000ea400000e0000 */
[----:B------:R-:W-:Y:S02]  /*20820*/  ISETP.GE.OR P0, PT, R5, R24, P1 ;  /* 0x000000180500720c */ /* 0x000fe40000f06670 */
[----:B--2---:R1:W-:Y:S11]  /*20830*/  @!P3 ST.E desc[UR42][R12.64], R15 ;  /* 0x0000000f0c00b985 */ /* 0x0043f6000c10192a */
[----:B------:R-:W2:Y:S01]  /*20840*/  @!P0 LDL R63, [R1+0x1e4] ;  /* 0x0001e400013f8983 */ /* 0x000ea20000100800 */
[----:B------:R-:W-:-:S03]  /*20850*/  IMAD R5, R218, 0x40, R195 ;  /* 0x00000040da057824 */ /* 0x000fc600078e02c3 */
[----:B------:R-:W-:Y:S01]  /*20860*/  SHFL.IDX PT, R58, R10, 0x1, 0x1c1f ;  /* 0x003c1f000a3a7f89 */ /* 0x000fe200000e0000 */
[----:B------:R-:W-:-:S03]  /*20870*/  IMAD.WIDE R2, R5, 0x2, R2 ;  /* 0x0000000205027825 */ /* 0x000fc600078e0202 */
[----:B------:R-:W2:Y:S01]  /*20880*/  SHFL.IDX PT, R59, R14, 0x1, 0x1c1f ;  /* 0x003c1f000e3b7f89 */ /* 0x000ea200000e0000 */
[C---:B------:R-:W-:Y:S02]  /*20890*/  IADD3 R5, P4, R2.reuse, 0x3000, RZ ;  /* 0x0000300002057810 */ /* 0x040fe40007f9e0ff */
[C---:B------:R-:W-:Y:S02]  /*208a0*/  IADD3 R11, P1, R2.reuse, 0x1000, RZ ;  /* 0x00001000020b7810 */ /* 0x040fe40007f3e0ff */
[----:B------:R-:W-:Y:S01]  /*208b0*/  LOP3.LUT R4, R5, 0x380, RZ, 0xc0, !PT ;  /* 0x0000038005047812 */ /* 0x000fe200078ec0ff */
[--C-:B------:R-:W-:Y:S01]  /*208c0*/  IMAD.X R29, RZ, RZ, R3.reuse, P4 ;  /* 0x000000ffff1d7224 */ /* 0x100fe200020e0603 */
[----:B------:R-:W-:Y:S01]  /*208d0*/  IADD3 R7, P3, R2, 0x2000, RZ ;  /* 0x0000200002077810 */ /* 0x000fe20007f7e0ff */
[--C-:B------:R-:W-:Y:S01]  /*208e0*/  IMAD.X R9, RZ, RZ, R3.reuse, P1 ;  /* 0x000000ffff097224 */ /* 0x100fe200008e0603 */
[----:B------:R-:W-:Y:S02]  /*208f0*/  SHF.R.U64 R4, R4, 0x3, RZ ;  /* 0x0000000304047819 */ /* 0x000fe400000012ff */
[----:B-1----:R-:W-:Y:S01]  /*20900*/  IADD3 R15, P1, R2, 0x4000, RZ ;  /* 0x00004000020f7810 */ /* 0x002fe20007f3e0ff */
[----:B------:R-:W-:Y:S01]  /*20910*/  IMAD.X R13, RZ, RZ, R3, P3 ;  /* 0x000000ffff0d7224 */ /* 0x000fe200018e0603 */
[----:B------:R-:W-:-:S02]  /*20920*/  LOP3.LUT R28, R4, R5, RZ, 0x3c, !PT ;  /* 0x00000005041c7212 */ /* 0x000fc400078e3cff */
[----:B------:R-:W-:Y:S01]  /*20930*/  LOP3.LUT R4, R15, 0x380, RZ, 0xc0, !PT ;  /* 0x000003800f047812 */ /* 0x000fe200078ec0ff */
[--C-:B------:R-:W-:Y:S01]  /*20940*/  IMAD.X R33, RZ, RZ, R3.reuse, P1 ;  /* 0x000000ffff217224 */ /* 0x100fe200008e0603 */
[----:B------:R-:W-:Y:S02]  /*20950*/  IADD3 R41, P4, R2, 0x6000, RZ ;  /* 0x0000600002297810 */ /* 0x000fe40007f9e0ff */
[----:B------:R-:W-:Y:S02]  /*20960*/  SHF.R.U64 R4, R4, 0x3, RZ ;  /* 0x0000000304047819 */ /* 0x000fe400000012ff */
[----:B------:R-:W-:Y:S02]  /*20970*/  IADD3 R5, P3, R2, 0x5000, RZ ;  /* 0x0000500002057810 */ /* 0x000fe40007f7e0ff */
[----:B------:R-:W-:Y:S02]  /*20980*/  LOP3.LUT R6, R7, 0x380, RZ, 0xc0, !PT ;  /* 0x0000038007067812 */ /* 0x000fe400078ec0ff */
[----:B------:R-:W-:Y:S01]  /*20990*/  LOP3.LUT R32, R4, R15, RZ, 0x3c, !PT ;  /* 0x0000000f04207212 */ /* 0x000fe200078e3cff */
[----:B------:R-:W-:Y:S01]  /*209a0*/  IMAD.X R37, RZ, RZ, R3, P3 ;  /* 0x000000ffff257224 */ /* 0x000fe200018e0603 */
[----:B------:R-:W-:-:S02]  /*209b0*/  LOP3.LUT R40, R41, 0x380, RZ, 0xc0, !PT ;  /* 0x0000038029287812 */ /* 0x000fc400078ec0ff */
[----:B------:R-:W-:Y:S02]  /*209c0*/  LOP3.LUT R4, R5, 0x380, RZ, 0xc0, !PT ;  /* 0x0000038005047812 */ /* 0x000fe400078ec0ff */
[----:B------:R-:W-:Y:S02]  /*209d0*/  SHF.R.U64 R6, R6, 0x3, RZ ;  /* 0x0000000306067819 */ /* 0x000fe400000012ff */
[----:B------:R-:W-:Y:S02]  /*209e0*/  IADD3 R45, P1, R2, 0x7000, RZ ;  /* 0x00007000022d7810 */ /* 0x000fe40007f3e0ff */
[----:B------:R-:W-:Y:S02]  /*209f0*/  SHF.R.U64 R40, R40, 0x3, RZ ;  /* 0x0000000328287819 */ /* 0x000fe400000012ff */
[----:B------:R-:W-:Y:S02]  /*20a00*/  SHF.R.U64 R4, R4, 0x3, RZ ;  /* 0x0000000304047819 */ /* 0x000fe400000012ff */
[----:B------:R-:W-:-:S02]  /*20a10*/  LOP3.LUT R12, R6, R7, RZ, 0x3c, !PT ;  /* 0x00000007060c7212 */ /* 0x000fc400078e3cff */
[----:B------:R-:W-:Y:S02]  /*20a20*/  LOP3.LUT R44, R45, 0x380, RZ, 0xc0, !PT ;  /* 0x000003802d2c7812 */ /* 0x000fe400078ec0ff */
[----:B------:R-:W-:Y:S02]  /*20a30*/  IADD3 R7, P3, R2, 0x8000, RZ ;  /* 0x0000800002077810 */ /* 0x000fe40007f7e0ff */
[----:B------:R-:W-:Y:S01]  /*20a40*/  LOP3.LUT R40, R40, R41, RZ, 0x3c, !PT ;  /* 0x0000002928287212 */ /* 0x000fe200078e3cff */
[--C-:B------:R-:W-:Y:S01]  /*20a50*/  IMAD.X R41, RZ, RZ, R3.reuse, P4 ;  /* 0x000000ffff297224 */ /* 0x100fe200020e0603 */
[----:B------:R-:W-:Y:S01]  /*20a60*/  LOP3.LUT R36, R4, R5, RZ, 0x3c, !PT ;  /* 0x0000000504247212 */ /* 0x000fe200078e3cff */
[----:B------:R-:W-:Y:S01]  /*20a70*/  IMAD.X R49, RZ, RZ, R3, P3 ;  /* 0x000000ffff317224 */ /* 0x000fe200018e0603 */
[----:B------:R-:W-:Y:S02]  /*20a80*/  IADD3 R5, P4, R2, 0x9000, RZ ;  /* 0x0000900002057810 */ /* 0x000fe40007f9e0ff */
[----:B------:R-:W-:-:S02]  /*20a90*/  SHF.R.U64 R44, R44, 0x3, RZ ;  /* 0x000000032c2c7819 */ /* 0x000fc400000012ff */
[----:B------:R-:W-:Y:S01]  /*20aa0*/  LOP3.LUT R4, R7, 0x380, RZ, 0xc0, !PT ;  /* 0x0000038007047812 */ /* 0x000fe200078ec0ff */
[--C-:B------:R-:W-:Y:S01]  /*20ab0*/  IMAD.X R53, RZ, RZ, R3.reuse, P4 ;  /* 0x000000ffff357224 */ /* 0x100fe200020e0603 */
[----:B------:R-:W-:Y:S01]  /*20ac0*/  LOP3.LUT R44, R44, R45, RZ, 0x3c, !PT ;  /* 0x0000002d2c2c7212 */ /* 0x000fe200078e3cff */
[----:B------:R-:W-:Y:S01]  /*20ad0*/  IMAD.X R45, RZ, RZ, R3, P1 ;  /* 0x000000ffff2d7224 */ /* 0x000fe200008e0603 */
[----:B------:R-:W-:Y:S02]  /*20ae0*/  SHF.R.U64 R4, R4, 0x3, RZ ;  /* 0x0000000304047819 */ /* 0x000fe400000012ff */
[C---:B------:R-:W-:Y:S02]  /*20af0*/  IADD3 R65, P4, R2.reuse, 0xc000, RZ ;  /* 0x0000c00002417810 */ /* 0x040fe40007f9e0ff */
[C---:B------:R-:W-:Y:S02]  /*20b00*/  IADD3 R57, P1, R2.reuse, 0xa000, RZ ;  /* 0x0000a00002397810 */ /* 0x040fe40007f3e0ff */
[----:B------:R-:W-:-:S02]  /*20b10*/  IADD3 R61, P3, R2, 0xb000, RZ ;  /* 0x0000b000023d7810 */ /* 0x000fc40007f7e0ff */
        /* <DEDUP_REMOVED lines=9> */
[----:B------:R-:W-:Y:S01]  /*20bb0*/  LOP3.LUT R64, R64, R65, RZ, 0x3c, !PT ;  /* 0x0000004140407212 */ /* 0x000fe200078e3cff */
[--C-:B------:R-:W-:Y:S01]  /*20bc0*/  IMAD.X R65, RZ, RZ, R3.reuse, P4 ;  /* 0x000000ffff417224 */ /* 0x100fe200020e0603 */
[----:B------:R-:W-:Y:S02]  /*20bd0*/  LOP3.LUT R52, R4, R5, RZ, 0x3c, !PT ;  /* 0x0000000504347212 */ /* 0x000fe400078e3cff */
[----:B------:R-:W-:Y:S01]  /*20be0*/  LOP3.LUT R56, R56, R57, RZ, 0x3c, !PT ;  /* 0x0000003938387212 */ /* 0x000fe200078e3cff */
[--C-:B------:R-:W-:Y:S01]  /*20bf0*/  IMAD.X R57, RZ, RZ, R3.reuse, P1 ;  /* 0x000000ffff397224 */ /* 0x100fe200008e0603 */
[----:B------:R-:W-:Y:S01]  /*20c00*/  LOP3.LUT R60, R60, R61, RZ, 0x3c, !PT ;  /* 0x0000003d3c3c7212 */ /* 0x000fe200078e3cff */
[----:B------:R-:W-:Y:S01]  /*20c10*/  IMAD.X R61, RZ, RZ, R3, P3 ;  /* 0x000000ffff3d7224 */ /* 0x000fe200018e0603 */
[----:B------:R-:W-:-:S02]  /*20c20*/  IADD3 R5, P4, R2, 0xf000, RZ ;  /* 0x0000f00002057810 */ /* 0x000fc40007f9e0ff */
[C---:B------:R-:W-:Y:S02]  /*20c30*/  IADD3 R69, P1, R2.reuse, 0xd000, RZ ;  /* 0x0000d00002457810 */ /* 0x040fe40007f3e0ff */
[C---:B------:R-:W-:Y:S01]  /*20c40*/  IADD3 R73, P3, R2.reuse, 0xe000, RZ ;  /* 0x0000e00002497810 */ /* 0x040fe20007f7e0ff */
[----:B------:R-:W-:Y:S01]  /*20c50*/  IMAD.X R77, RZ, RZ, R3, P4 ;  /* 0x000000ffff4d7224 */ /* 0x000fe200020e0603 */
        /* <DEDUP_REMOVED lines=12> */
[----:B------:R-:W-:Y:S01]  /*20d20*/  IMAD.X R73, RZ, RZ, R3, P3 ;  /* 0x000000ffff497224 */ /* 0x000fe200018e0603 */
[----:B------:R-:W-:-:S02]  /*20d30*/  LOP3.LUT R76, R4, R5, RZ, 0x3c, !PT ;  /* 0x00000005044c7212 */ /* 0x000fc400078e3cff */
[----:B------:R-:W-:-:S04]  /*20d40*/  LOP3.LUT R8, R11, 0x380, RZ, 0xc0, !PT ;  /* 0x000003800b087812 */ /* 0x000fc800078ec0ff */
[----:B------:R-:W-:-:S04]  /*20d50*/  SHF.R.U64 R8, R8, 0x3, RZ ;  /* 0x0000000308087819 */ /* 0x000fc800000012ff */
[----:B------:R-:W-:Y:S01]  /*20d60*/  LOP3.LUT R8, R8, R11, RZ, 0x3c, !PT ;  /* 0x0000000b08087212 */ /* 0x000fe200078e3cff */
[----:B------:R-:W-:Y:S01]  /*20d70*/  IMAD.IADD R85, R218, 0x1, R210 ;  /* 0x00000001da557824 */ /* 0x000fe200078e02d2 */
[----:B------:R-:W-:Y:S01]  /*20d80*/  BSSY B1, `(.L_x_12072) ;  /* 0x0000058000017945 */ /* 0x000fe20003800000 */
[----:B--2---:R1:W-:Y:S04]  /*20d90*/  @!P0 ST.E desc[UR42][R58.64], R63 ;  /* 0x0000003f3a008985 */ /* 0x0043e8000c10192a */
[----:B------:R2:W5:Y:S04]  /*20da0*/  LD.E.128 R4, desc[UR42][R2.64] ;  /* 0x0000002a02047980 */ /* 0x000568000c101d00 */
[----:B------:R-:W5:Y:S04]  /*20db0*/  LD.E.128 R8, desc[UR42][R8.64] ;  /* 0x0000002a08087980 */ /* 0x000f68000c101d00 */
[----:B------:R-:W5:Y:S01]  /*20dc0*/  LD.E.128 R12, desc[UR42][R12.64] ;  /* 0x0000002a0c0c7980 */ /* 0x000f62000c101d00 */
[----:B--2---:R-:W-:-:S03]  /*20dd0*/  IMAD R3, R21, UR4, RZ ;  /* 0x0000000415037c24 */ /* 0x004fc6000f8e02ff */
[----:B------:R-:W5:Y:S01]  /*20de0*/  LD.E.128 R28, desc[UR42][R28.64] ;  /* 0x0000002a1c1c7980 */ /* 0x000f62000c101d00 */
[C---:B------:R-:W-:Y:S02]  /*20df0*/  IMAD R21, R20.reuse, UR5, R3 ;  /* 0x0000000514157c24 */ /* 0x040fe4000f8e0203 */
[----:B------:R-:W-:Y:S01]  /*20e00*/  IMAD.WIDE.U32 R2, R20, UR4, RZ ;  /* 0x0000000414027c25 */ /* 0x000fe2000f8e00ff */
[----:B------:R-:W-:Y:S01]  /*20e10*/  ULDC.64 UR4, c[0x0][0xae8] ;  /* 0x0002ba0000047ab9 */ /* 0x000fe20000000a00 */
[----:B------:R-:W5:Y:S02]  /*20e20*/  LD.E.128 R32, desc[UR42][R32.64] ;  /* 0x0000002a20207980 */ /* 0x000f64000c101d00 */
[----:B------:R-:W-:Y:S02]  /*20e30*/  IMAD.IADD R3, R3, 0x1, R21 ;  /* 0x0000000103037824 */ /* 0x000fe400078e0215 */
        /* <DEDUP_REMOVED lines=9> */
[----:B---3--:R-:W-:Y:S02]  /*20ed0*/  @P2 IMAD.HI.U32 R0, R20, R81, RZ ;  /* 0x0000005114002227 */ /* 0x008fe400078e00ff */
[----:B------:R-:W5:Y:S02]  /*20ee0*/  LD.E.128 R48, desc[UR42][R48.64] ;  /* 0x0000002a30307980 */ /* 0x000f64000c101d00 */
[----:B------:R-:W-:-:S02]  /*20ef0*/  IMAD.IADD R3, R3, 0x1, R21 ;  /* 0x0000000103037824 */ /* 0x000fc400078e0215 */
[----:B------:R-:W-:Y:S01]  /*20f00*/  IMAD.MOV.U32 R21, RZ, RZ, R20 ;  /* 0x000000ffff157224 */ /* 0x000fe200078e0014 */
[----:B0-----:R-:W-:Y:S01]  /*20f10*/  @P2 SHF.R.U32.HI R21, RZ, R83, R0 ;  /* 0x00000053ff152219 */ /* 0x001fe20000011600 */
[----:B------:R-:W-:Y:S01]  /*20f20*/  IMAD R81, R26, UR4, RZ ;  /* 0x000000041a517c24 */ /* 0x000fe2000f8e02ff */
[----:B------:R-:W5:Y:S02]  /*20f30*/  LD.E.128 R52, desc[UR42][R52.64] ;  /* 0x0000002a34347980 */ /* 0x000f64000c101d00 */
[----:B------:R-:W-:Y:S01]  /*20f40*/  SHF.R.S32.HI R0, RZ, 0x1f, R21 ;  /* 0x0000001fff007819 */ /* 0x000fe20000011415 */
[C---:B------:R-:W-:Y:S01]  /*20f50*/  IMAD R83, R80.reuse, UR5, R81 ;  /* 0x0000000550537c24 */ /* 0x040fe2000f8e0251 */
[----:B-1----:R-:W5:Y:S01]  /*20f60*/  LD.E.128 R56, desc[UR42][R56.64] ;  /* 0x0000002a38387980 */ /* 0x002f62000c101d00 */
[----:B------:R-:W-:Y:S01]  /*20f70*/  IMAD.WIDE.U32 R80, R80, UR4, R2 ;  /* 0x0000000450507c25 */ /* 0x000fe2000f8e0002 */
[----:B------:R-:W-:Y:S02]  /*20f80*/  ULDC.64 UR4, c[0x0][0xae0] ;  /* 0x0002b80000047ab9 */ /* 0x000fe40000000a00 */
[----:B------:R-:W5:Y:S01]  /*20f90*/  LD.E.128 R60, desc[UR42][R60.64] ;  /* 0x0000002a3c3c7980 */ /* 0x000f62000c101d00 */
[----:B------:R-:W-:-:S02]  /*20fa0*/  IMAD.MOV R2, RZ, RZ, -R21 ;  /* 0x000000ffff027224 */ /* 0x000fc400078e0a15 */
[----:B------:R-:W-:Y:S01]  /*20fb0*/  IMAD R0, R0, UR4, RZ ;  /* 0x0000000400007c24 */ /* 0x000fe2000f8e02ff */
[----:B------:R-:W5:Y:S01]  /*20fc0*/  LD.E.128 R64, desc[UR42][R64.64] ;  /* 0x0000002a40407980 */ /* 0x000f62000c101d00 */
[----:B------:R-:W-:Y:S02]  /*20fd0*/  IMAD R25, R25, R2, R20 ;  /* 0x0000000219197224 */ /* 0x000fe400078e0214 */
[----:B------:R-:W-:Y:S01]  /*20fe0*/  IMAD.IADD R81, R81, 0x1, R83 ;  /* 0x0000000151517824 */ /* 0x000fe200078e0253 */
[----:B------:R-:W5:Y:S01]  /*20ff0*/  LD.E.128 R68, desc[UR42][R68.64] ;  /* 0x0000002a44447980 */ /* 0x000f62000c101d00 */
[----:B------:R-:W-:-:S03]  /*21000*/  IMAD R83, R21, UR5, R0 ;  /* 0x0000000515537c24 */ /* 0x000fc6000f8e0200 */
[----:B------:R-:W5:Y:S01]  /*21010*/  LD.E.128 R72, desc[UR42][R72.64] ;  /* 0x0000002a48487980 */ /* 0x000f62000c101d00 */
[----:B------:R-:W-:-:S03]  /*21020*/  SHF.R.S32.HI R0, RZ, 0x1f, R25 ;  /* 0x0000001fff007819 */ /* 0x000fc60000011419 */
[----:B------:R-:W5:Y:S01]  /*21030*/  LD.E.128 R76, desc[UR42][R76.64] ;  /* 0x0000002a4c4c7980 */ /* 0x000f62000c101d00 */
[----:B------:R-:W-:Y:S01]  /*21040*/  IMAD.WIDE.U32 R2, R21, UR4, R80 ;  /* 0x0000000415027c25 */ /* 0x000fe2000f8e0050 */
[----:B------:R-:W-:Y:S01]  /*21050*/  ULDC.64 UR4, c[0x0][0xad8] ;  /* 0x0002b60000047ab9 */ /* 0x000fe20000000a00 */
[----:B------:R-:W-:Y:S01]  /*21060*/  ISETP.GE.AND P2, PT, R85, R24, PT ;  /* 0x000000185500720c */ /* 0x000fe20003f46270 */
        /* <DEDUP_REMOVED lines=8> */
[----:B------:R-:W-:-:S04]  /*210f0*/  IMAD.WIDE.U32 R2, R25, UR4, R2 ;  /* 0x0000000419027c25 */ /* 0x000fc8000f8e0002 */
[----:B------:R-:W-:Y:S01]  /*21100*/  IMAD R81, R25, UR5, R0 ;  /* 0x0000000519517c24 */ /* 0x000fe2000f8e0200 */
[----:B------:R-:W-:Y:S01]  /*21110*/  ULDC.64 UR4, c[0x0][0xa80] ;  /* 0x0002a00000047ab9 */ /* 0x000fe20000000a00 */
[----:B------:R-:W-:Y:S01]  /*21120*/  VIADD R0, R148, 0x22820 ;  /* 0x0002282094007836 */ /* 0x000fe20000000000 */
[C---:B------:R-:W-:Y:S01]  /*21130*/  LEA R25, P3, R2.reuse, UR4, 0x1 ;  /* 0x0000000402197c11 */ /* 0x040fe2000f8608ff */
[----:B------:R-:W-:Y:S02]  /*21140*/  IMAD.IADD R3, R3, 0x1, R81 ;  /* 0x0000000103037824 */ /* 0x000fe400078e0251 */
[----:B------:R-:W-:Y:S01]  /*21150*/  VIADD R21, R85, 0x20 ;  /* 0x0000002055157836 */ /* 0x000fe20000000000 */
[----:B------:R-:W-:Y:S01]  /*21160*/  PRMT R0, RZ, 0x654, R0 ;  /* 0x00000654ff007816 */ /* 0x000fe20000000000 */
[----:B0-----:R0:W1:Y:S01]  /*21170*/  SHFL.IDX PT, R82, R25, RZ, 0x181f ;  /* 0x00181fff19527589 */ /* 0x00106200000e0000 */
[----:B------:R-:W-:Y:S02]  /*21180*/  LEA.HI.X R26, R2, UR5, R3, 0x1, P3 ;  /* 0x00000005021a7c11 */ /* 0x000fe400098f0c03 */
[-C--:B------:R-:W-:Y:S01]  /*21190*/  ISETP.GE.AND P0, PT, R21, R24.reuse, PT ;  /* 0x000000181500720c */ /* 0x080fe20003f06270 */
[----:B------:R-:W-:Y:S01]  /*211a0*/  VIADD R21, R85, 0x40 ;  /* 0x0000004055157836 */ /* 0x000fe20000000000 */
[----:B------:R2:W-:Y:S04]  /*211b0*/  SYNCS.ARRIVE.TRANS64.RED.A1T0 RZ, [R0+URZ], RZ ;  /* 0x000000ff00ff79a7 */ /* 0x0005e8000810043f */
[----:B------:R-:W-:Y:S01]  /*211c0*/  ISETP.GE.AND P1, PT, R21, R24, PT ;  /* 0x000000181500720c */ /* 0x000fe20003f26270 */
[----:B--2---:R0:W2:Y:S01]  /*211d0*/  SHFL.IDX PT, R0, R26, RZ, 0x181f ;  /* 0x00181fff1a007589 */ /* 0x0040a200000e0000 */
[----:B------:R-:W-:Y:S11]  /*211e0*/  @P2 BRA `(.L_x_12073) ;  /* 0x0000000000442947 */ /* 0x000ff60003800000 */
[----:B------:R-:W-:Y:S02]  /*211f0*/  ULDC UR4, c[0x0][0xac8] ;  /* 0x0002b20000047ab9 */ /* 0x000fe40000000800 */
[----:B------:R-:W-:Y:S02]  /*21200*/  ISETP.GE.AND P2, PT, R195, UR4, PT ;  /* 0x00000004c3007c0c */ /* 0x000fe4000bf46270 */
[----:B------:R-:W-:-:S11]  /*21210*/  ISETP.GE.AND P3, PT, R197, UR4, PT ;  /* 0x00000004c5007c0c */ /* 0x000fd6000bf66270 */
[----:B-1----:R-:W-:-:S04]  /*21220*/  @!P2 LEA R2, P4, R195, R82, 0x1 ;  /* 0x00000052c302a211 */ /* 0x002fc800078808ff */
[----:B--2---:R-:W-:Y:S02]  /*21230*/  @!P2 LEA.HI.X R3, R195, R0, R217, 0x1, P4 ;  /* 0x00000000c303a211 */ /* 0x004fe400020f0cd9 */
[----:B------:R-:W-:-:S03]  /*21240*/  @!P3 LEA R20, P4, R197, R82, 0x1 ;  /* 0x00000052c514b211 */ /* 0x000fc600078808ff */
[----:B-----5:R3:W-:Y:S01]  /*21250*/  @!P2 ST.E.128 desc[UR42][R2.64], R4 ;  /* 0x000000040200a985 */ /* 0x0207e2000c101d2a */
[----:B------:R-:W-:Y:S02]  /*21260*/  @!P3 LEA.HI.X R21, R197, R0, R216, 0x1, P4 ;  /* 0x00000000c515b211 */ /* 0x000fe400020f0cd8 */
[----:B------:R-:W-:-:S03]  /*21270*/  ISETP.GE.AND P4, PT, R196, UR4, PT ;  /* 0x00000004c4007c0c */ /* 0x000fc6000bf86270 */
[----:B------:R3:W-:Y:S10]  /*21280*/  @!P3 ST.E.128 desc[UR42][R20.64], R32 ;  /* 0x000000201400b985 */ /* 0x0007f4000c101d2a */
[----:B------:R-:W-:-:S04]  /*21290*/  @!P4 LEA R80, P5, R196, R82, 0x1 ;  /* 0x00000052c450c211 */ /* 0x000fc800078a08ff */
[----:B------:R-:W-:Y:S02]  /*212a0*/  @!P4 LEA.HI.X R81, R196, R0, R215, 0x1, P5 ;  /* 0x00000000c451c211 */ /* 0x000fe400028f0cd7 */
[----:B------:R-:W-:-:S03]  /*212b0*/  ISETP.GE.AND P5, PT, R198, UR4, PT ;  /* 0x00000004c6007c0c */ /* 0x000fc6000bfa6270 */
[----:B------:R3:W-:Y:S10]  /*212c0*/  @!P4 ST.E.128 desc[UR42][R80.64], R48 ;  /* 0x000000305000c985 */ /* 0x0007f4000c101d2a */
[----:B------:R-:W-:-:S04]  /*212d0*/  @!P5 LEA R82, P6, R198, R82, 0x1 ;  /* 0x00000052c652d211 */ /* 0x000fc800078c08ff */
[----:B------:R-:W-:-:S05]  /*212e0*/  @!P5 LEA.HI.X R83, R198, R0, R214, 0x1, P6 ;  /* 0x00000000c653d211 */ /* 0x000fca00030f0cd6 */
[----:B------:R3:W-:Y:S04]  /*212f0*/  @!P5 ST.E.128 desc[UR42][R82.64], R64 ;  /* 0x000000405200d985 */ /* 0x0007e8000c101d2a */
.L_x_12073:
[----:B------:R-:W-:Y:S05]  /*21300*/  BSYNC B1 ;  /* 0x0000000000017941 */ /* 0x000fea0003800000 */
.L_x_12072:
[----:B--2---:R2:W4:Y:S01]  /*21310*/  SHFL.IDX PT, R0, R26, 0x1, 0x181f ;  /* 0x00381f001a007f89 */ /* 0x00452200000e0000 */
[----:B------:R-:W-:Y:S03]  /*21320*/  BSSY B1, `(.L_x_12074) ;  /* 0x0000014000017945 */ /* 0x000fe60003800000 */
[----:B---3--:R2:W3:Y:S01]  /*21330*/  SHFL.IDX PT, R20, R25, 0x1, 0x181f ;  /* 0x00381f0019147f89 */ /* 0x0084e200000e0000 */
[----:B------:R-:W-:Y:S05]  /*21340*/  @P0 BRA `(.L_x_12075) ;  /* 0x0000000000440947 */ /* 0x000fea0003800000 */
[----:B------:R-:W-:Y:S02]  /*21350*/  ULDC UR4, c[0x0][0xac8] ;  /* 0x0002b20000047ab9 */ /* 0x000fe40000000800 */
[----:B------:R-:W-:Y:S02]  /*21360*/  ISETP.GE.AND P0, PT, R195, UR4, PT ;  /* 0x00000004c3007c0c */ /* 0x000fe4000bf06270 */
[----:B------:R-:W-:Y:S02]  /*21370*/  ISETP.GE.AND P2, PT, R197, UR4, PT ;  /* 0x00000004c5007c0c */ /* 0x000fe4000bf46270 */
[----:B------:R-:W-:-:S09]  /*21380*/  ISETP.GE.AND P3, PT, R196, UR4, PT ;  /* 0x00000004c4007c0c */ /* 0x000fd2000bf66270 */
[----:B---3--:R-:W-:-:S04]  /*21390*/  @!P0 LEA R2, P4, R195, R20, 0x1 ;  /* 0x00000014c3028211 */ /* 0x008fc800078808ff */
[----:B----4-:R-:W-:Y:S02]  /*213a0*/  @!P0 LEA.HI.X R3, R195, R0, R217, 0x1, P4 ;  /* 0x00000000c3038211 */ /* 0x010fe400020f0cd9 */
        /* <DEDUP_REMOVED lines=11> */
.L_x_12075:
[----:B------:R-:W-:Y:S05]  /*21460*/  BSYNC B1 ;  /* 0x0000000000017941 */ /* 0x000fea0003800000 */
.L_x_12074:
[----:B----4-:R4:W0:Y:S01]  /*21470*/  SHFL.IDX PT, R0, R26, 0x2, 0x181f ;  /* 0x00581f001a007f89 */ /* 0x01082200000e0000 */
        /* <DEDUP_REMOVED lines=8> */
[----:B---3--:R-:W-:-:S04]  /*21500*/  @!P3 LEA R2, P4, R195, R8, 0x1 ;  /* 0x00000008c302b211 */ /* 0x008fc800078808ff */
        /* <DEDUP_REMOVED lines=11> */
.L_x_12077:
[----:B------:R-:W-:Y:S05]  /*215c0*/  BSYNC B1 ;  /* 0x0000000000017941 */ /* 0x000fea0003800000 */
.L_x_12076:
[----:B0-----:R-:W-:Y:S01]  /*215d0*/  VIADD R3, R85, 0x60 ;  /* 0x0000006055037836 */ /* 0x001fe20000000000 */
[----:B--2-4-:R-:W0:Y:S04]  /*215e0*/  SHFL.IDX PT, R26, R26, 0x3, 0x181f ;  /* 0x00781f001a1a7f89 */ /* 0x014e2800000e0000 */
[----:B------:R-:W-:Y:S01]  /*215f0*/  ISETP.GE.AND P0, PT, R3, R24, PT ;  /* 0x000000180300720c */ /* 0x000fe20003f06270 */
[----:B------:R-:W2:-:S12]  /*21600*/  SHFL.IDX PT, R25, R25, 0x3, 0x181f ;  /* 0x00781f0019197f89 */ /* 0x000e9800000e0000 */
[----:B------:R-:W-:Y:S05]  /*21610*/  @P0 BRA `(.L_x_12078) ;  /* 0x0000000c009c0947 */ /* 0x000fea0003800000 */
[----:B------:R-:W-:Y:S02]  /*21620*/  ULDC UR4, c[0x0][0xac8] ;  /* 0x0002b20000047ab9 */ /* 0x000fe40000000800 */
[----:B------:R-:W-:Y:S02]  /*21630*/  ISETP.GE.AND P2, PT, R195, UR4, PT ;  /* 0x00000004c3007c0c */ /* 0x000fe4000bf46270 */
[----:B------:R-:W-:Y:S02]  /*21640*/  ISETP.GE.AND P1, PT, R197, UR4, PT ;  /* 0x00000004c5007c0c */ /* 0x000fe4000bf26270 */
[----:B------:R-:W-:-:S09]  /*21650*/  ISETP.GE.AND P0, PT, R196, UR4, PT ;  /* 0x00000004c4007c0c */ /* 0x000fd2000bf06270 */
[-C--:B--2---:R-:W-:Y:S02]  /*21660*/  @!P2 LEA R2, P4, R195, R25.reuse, 0x1 ;  /* 0x00000019c302a211 */ /* 0x084fe400078808ff */
[-C--:B------:R-:W-:Y:S02]  /*21670*/  @!P1 LEA R4, P3, R197, R25.reuse, 0x1 ;  /* 0x00000019c5049211 */ /* 0x080fe400078608ff */
[-C--:B0-----:R-:W-:Y:S02]  /*21680*/  @!P2 LEA.HI.X R3, R195, R26.reuse, R217, 0x1, P4 ;  /* 0x0000001ac303a211 */ /* 0x081fe400020f0cd9 */
[C---:B------:R-:W-:Y:S02]  /*21690*/  @!P0 LEA R6, P4, R196.reuse, R25, 0x1 ;  /* 0x00000019c4068211 */ /* 0x040fe400078808ff */
[-C--:B------:R-:W-:Y:S01]  /*216a0*/  @!P1 LEA.HI.X R5, R197, R26.reuse, R216, 0x1, P3 ;  /* 0x0000001ac5059211 */ /* 0x080fe200018f0cd8 */
[----:B------:R4:W-:Y:S01]  /*216b0*/  @!P2 ST.E.128 desc[UR42][R2.64], R28 ;  /* 0x0000001c0200a985 */ /* 0x0009e2000c101d2a */
[----:B------:R-:W-:-:S03]  /*216c0*/  @!P0 LEA.HI.X R7, R196, R26, R215, 0x1, P4 ;  /* 0x0000001ac4078211 */ /* 0x000fc600020f0cd7 */
[----:B------:R4:W-:Y:S04]  /*216d0*/  @!P1 ST.E.128 desc[UR42][R4.64], R44 ;  /* 0x0000002c04009985 */ /* 0x0009e8000c101d2a */
[----:B------:R4:W-:Y:S01]  /*216e0*/  @!P0 ST.E.128 desc[UR42][R6.64], R60 ;  /* 0x0000003c06008985 */ /* 0x0009e2000c101d2a */
[----:B------:R-:W-:-:S13]  /*216f0*/  ISETP.GE.AND P0, PT, R198, UR4, PT ;  /* 0x00000004c6007c0c */ /* 0x000fda000bf06270 */
[----:B------:R-:W-:Y:S05]  /*21700*/  @P0 BRA `(.L_x_12078) ;  /* 0x0000000c00600947 */ /* 0x000fea0003800000 */
[----:B----4-:R-:W-:-:S04]  /*21710*/  LEA R2, P0, R198, R25, 0x1 ;  /* 0x00000019c6027211 */ /* 0x010fc800078008ff */
[----:B------:R-:W-:-:S05]  /*21720*/  LEA.HI.X R3, R198, R26, R214, 0x1, P0 ;  /* 0x0000001ac6037211 */ /* 0x000fca00000f0cd6 */
[----:B------:R0:W-:Y:S01]  /*21730*/  ST.E.128 desc[UR42][R2.64], R76 ;  /* 0x0000004c02007985 */ /* 0x0001e2000c101d2a */
[----:B------:R-:W-:Y:S05]  /*21740*/  BRA `(.L_x_12078) ;  /* 0x0000000c00507947 */ /* 0x000fea0003800000 */
.L_x_12070:
[----:B------:R-:W-:Y:S01]  /*21750*/  ULDC.64 UR4, c[0x0][0xc00] ;  /* 0x0003000000047ab9 */ /* 0x000fe20000000a00 */
[----:B-----5:R-:W2:Y:S01]  /*21760*/  LDC.64 R2, c[0x0][0xc00] ;  /* 0x00030000ff027b82 */ /* 0x020ea20000000a00 */
[----:B------:R-:W-:Y:S01]  /*21770*/  ISETP.NE.U32.AND P0, PT, RZ, UR4, PT ;  /* 0x00000004ff007c0c */ /* 0x000fe2000bf05070 */
[----:B-1----:R-:W-:-:S03]  /*21780*/  IMAD.MOV.U32 R0, RZ, RZ, RZ ;  /* 0x000000ffff007224 */ /* 0x002fc600078e00ff */
[----:B------:R-:W-:Y:S01]  /*21790*/  ISETP.NE.AND.EX P0, PT, RZ, UR5, PT, P0 ;  /* 0x00000005ff007c0c */ /* 0x000fe2000bf05300 */
[----:B------:R-:W-:Y:S02]  /*217a0*/  ULDC.64 UR4, c[0x0][0xc08] ;  /* 0x0003020000047ab9 */ /* 0x000fe40000000a00 */
[----:B------:R-:W-:Y:S01]  /*217b0*/  ISETP.NE.U32.AND P1, PT, RZ, UR4, PT ;  /* 0x00000004ff007c0c */ /* 0x000fe2000bf25070 */
[----:B------:R-:W1:Y:S03]  /*217c0*/  LDC R21, c[0x0][0xbe8] ;  /* 0x0002fa00ff157b82 */ /* 0x000e660000000800 */
        /* <DEDUP_REMOVED lines=8> */
[----:B-1----:R-:W-:Y:S02]  /*21850*/  ISETP.NE.AND P2, PT, R21, 0x1, PT ;  /* 0x000000011500780c */ /* 0x002fe40003f45270 */
[----:B------:R-:W-:Y:S02]  /*21860*/  ISETP.GE.AND P3, PT, R219, 0x80, PT ;  /* 0x00000080db00780c */ /* 0x000fe40003f66270 */
[----:B------:R-:W-:-:S09]  /*21870*/  SHF.R.S32.HI R7, RZ, 0x1f, R212 ;  /* 0x0000001fff077819 */ /* 0x000fd200000114d4 */
[----:B------:R-:W1:Y:S08]  /*21880*/  @P2 LDC R20, c[0x0][0xbec] ;  /* 0x0002fb00ff142b82 */ /* 0x000e700000000800 */
[----:B------:R-:W0:Y:S01]  /*21890*/  @P2 LDC R25, c[0x0][0xbf0] ;  /* 0x0002fc00ff192b82 */ /* 0x000e220000000800 */
[----:B--2---:R-:W-:Y:S05]  /*218a0*/  @P1 BRA `(.L_x_12079) ;  /* 0x0000000000101947 */ /* 0x004fea0003800000 */
[----:B------:R-:W-:Y:S05]  /*218b0*/  @!P0 BRA `(.L_x_12079) ;  /* 0x00000000000c8947 */ /* 0x000fea0003800000 */
[----:B------:R-:W2:Y:S04]  /*218c0*/  LDG.E R5, desc[UR42][R2.64] ;  /* 0x0000002a02057981 */ /* 0x000ea8000c1e1900 */
[----:B-----5:R-:W2:Y:S02]  /*218d0*/  LDG.E R6, desc[UR42][R2.64+0x4] ;  /* 0x0000042a02067981 */ /* 0x020ea4000c1e1900 */
[----:B--2---:R-:W-:-:S07]  /*218e0*/  IMAD.IADD R6, R6, 0x1, -R5 ;  /* 0x0000000106067824 */ /* 0x004fce00078e0a05 */
.L_x_12079:
[----:B------:R-:W-:Y:S01]  /*218f0*/  BSSY B1, `(.L_x_12080) ;  /* 0x000002d000017945 */ /* 0x000fe20003800000 */
[----:B0-----:R-:W-:Y:S02]  /*21900*/  SHF.R.S32.HI R10, RZ, 0x1f, R211 ;  /* 0x0000001fff0a7819 */ /* 0x001fe400000114d3 */
[----:B------:R-:W-:Y:S02]  /*21910*/  SEL R13, R212, RZ, !P0 ;  /* 0x000000ffd40d7207 */ /* 0x000fe40004000000 */
[----:B------:R-:W-:Y:S02]  /*21920*/  SEL R12, R7, RZ, !P0 ;  /* 0x000000ff070c7207 */ /* 0x000fe40004000000 */
[----:B-----5:R-:W-:Y:S01]  /*21930*/  SHF.R.S32.HI R11, RZ, 0x1f, R0 ;  /* 0x0000001fff0b7819 */ /* 0x020fe20000011400 */
        /* <DEDUP_REMOVED lines=40> */
.L_x_12081:
[----:B------:R-:W-:Y:S05]  /*21bc0*/  BSYNC B1 ;  /* 0x0000000000017941 */ /* 0x000fea0003800000 */
.L_x_12080:
[----:B------:R-:W-:Y:S01]  /*21bd0*/  ULDC.64 UR4, c[0x0][0xaa0] ;  /* 0x0002a80000047ab9 */ /* 0x000fe20000000a00 */
[----:B------:R-:W-:Y:S02]  /*21be0*/  IMAD R7, R224, 0x20, R218 ;  /* 0x00000020e0077824 */ /* 0x000fe400078e02da */
[----:B0-----:R-:W-:Y:S02]  /*21bf0*/  IMAD R3, R11, UR4, RZ ;  /* 0x000000040b037c24 */ /* 0x001fe4000f8e02ff */
[----:B------:R-:W-:Y:S02]  /*21c00*/  IMAD.IADD R9, R210, 0x1, R7 ;  /* 0x00000001d2097824 */ /* 0x000fe400078e0207 */
[C---:B------:R-:W-:Y:S02]  /*21c10*/  IMAD R5, R0.reuse, UR5, R3 ;  /* 0x0000000500057c24 */ /* 0x040fe4000f8e0203 */
[----:B------:R-:W-:Y:S01]  /*21c20*/  IMAD.WIDE.U32 R2, R0, UR4, RZ ;  /* 0x0000000400027c25 */ /* 0x000fe2000f8e00ff */
[----:B------:R-:W-:-:S03]  /*21c30*/  ULDC.64 UR4, c[0x0][0xae8] ;  /* 0x0002ba0000047ab9 */ /* 0x000fc60000000a00 */
[----:B------:R-:W-:Y:S02]  /*21c40*/  IMAD.IADD R3, R3, 0x1, R5 ;  /* 0x0000000103037824 */ /* 0x000fe400078e0205 */
[----:B------:R-:W-:Y:S02]  /*21c50*/  IMAD R4, R10, UR4, RZ ;  /* 0x000000040a047c24 */ /* 0x000fe4000f8e02ff */
[----:B-1----:R-:W-:-:S04]  /*21c60*/  @P2 IMAD.HI.U32 R0, R9, R20, RZ ;  /* 0x0000001409002227 */ /* 0x002fc800078e00ff */
        /* <DEDUP_REMOVED lines=29> */
[----:B------:R0:W1:Y:S04]  /*21e40*/  SHFL.IDX PT, R0, R3, RZ, 0x181f ;  /* 0x00181fff03007589 */ /* 0x00006800000e0000 */
[----:B------:R0:W2:Y:S02]  /*21e50*/  SHFL.IDX PT, R14, R2, RZ, 0x181f ;  /* 0x00181fff020e7589 */ /* 0x0000a400000e0000 */
.L_x_12286:
[----:B------:R-:W-:Y:S01]  /*21e60*/  IMAD R21, R6, R21, RZ ;  /* 0x0000001506157224 */ /* 0x000fe200078e02ff */
[----:B------:R-:W-:Y:S01]  /*21e70*/  BSSY B1, `(.L_x_12083) ;  /* 0x0000015000017945 */ /* 0x000fe20003800000 */
[----:B------:R-:W-:-:S05]  /*21e80*/  IMAD.IADD R210, R218, 0x1, R210 ;  /* 0x00000001dad27824 */ /* 0x000fca00078e02d2 */
[----:B------:R-:W-:-:S13]  /*21e90*/  ISETP.GE.AND P0, PT, R210, R21, PT ;  /* 0x00000015d200720c */ /* 0x000fda0003f06270 */
[----:B------:R-:W-:Y:S05]  /*21ea0*/  @P0 BRA `(.L_x_12084) ;  /* 0x0000000000440947 */ /* 0x000fea0003800000 */
        /* <DEDUP_REMOVED lines=17> */
.L_x_12084:
[----:B------:R-:W-:Y:S05]  /*21fc0*/  BSYNC B1 ;  /* 0x0000000000017941 */ /* 0x000fea0003800000 */
.L_x_12083:
[----:B------:R-:W-:-:S03]  /*21fd0*/  UMOV UR4, 0xffffffff ;  /* 0xffffffff00047882 */ /* 0x000fc60000000000 */
[----:B------:R-:W-:Y:S05]  /*21fe0*/  BRA.DIV UR4, `(.L_x_12085) ;  /* 0x0000008e04807947 */ /* 0x000fea000b800000 */
[----:B-1----:R1:W0:Y:S04]  /*21ff0*/  SHFL.IDX PT, R0, R3, 0x1, 0x181f ;  /* 0x00381f0003007f89 */ /* 0x00222800000e0000 */
[----:B--2---:R1:W2:Y:S02]  /*22000*/  SHFL.IDX PT, R14, R2, 0x1, 0x181f ;  /* 0x00381f00020e7f89 */ /* 0x0042a400000e0000 */
.L_x_12290:
        /* <DEDUP_REMOVED lines=21> */
.L_x_12087:
[----:B------:R-:W-:Y:S05]  /*22160*/  BSYNC B1 ;  /* 0x0000000000017941 */ /* 0x000fea0003800000 */
.L_x_12086:
[----:B------:R-:W-:-:S03]  /*22170*/  UMOV UR4, 0xffffffff ;  /* 0xffffffff00047882 */ /* 0x000fc60000000000 */
[----:B------:R-:W-:Y:S05]  /*22180*/  BRA.DIV UR4, `(.L_x_12088) ;  /* 0x0000008e04607947 */ /* 0x000fea000b800000 */
[----:B0-----:R0:W0:Y:S04]  /*22190*/  SHFL.IDX PT, R0, R3, 0x2, 0x181f ;  /* 0x00581f0003007f89 */ /* 0x00102800000e0000 */
[----:B--2---:R2:W0:Y:S02]  /*221a0*/  SHFL.IDX PT, R14, R2, 0x2, 0x181f ;  /* 0x00581f00020e7f89 */ /* 0x00442400000e0000 */
.L_x_12294:
        /* <DEDUP_REMOVED lines=9> */
[----:B0-----:R-:W-:-:S04]  /*22240*/  @!P3 LEA R4, P4, R195, R14, 0x1 ;  /* 0x0000000ec304b211 */ /* 0x001fc800078808ff */
[----:B------:R-:W-:Y:S02]  /*22250*/  @!P3 LEA.HI.X R5, R195, R0, R217, 0x1, P4 ;  /* 0x00000000c305b211 */ /* 0x000fe400020f0cd9 */
        /* <DEDUP_REMOVED lines=10> */
.L_x_12090:
[----:B------:R-:W-:Y:S05]  /*22300*/  BSYNC B1 ;  /* 0x0000000000017941 */ /* 0x000fea0003800000 */
.L_x_12089:
[----:B------:R-:W-:-:S03]  /*22310*/  UMOV UR4, 0xffffffff ;  /* 0xffffffff00047882 */ /* 0x000fc60000000000 */
[----:B------:R-:W-:Y:S05]  /*22320*/  BRA.DIV UR4, `(.L_x_12091) ;  /* 0x0000008e04407947 */ /* 0x000fea000b800000 */
[----:B0-----:R0:W0:Y:S04]  /*22330*/  SHFL.IDX PT, R0, R3, 0x3, 0x181f ;  /* 0x00781f0003007f89 */ /* 0x00102800000e0000 */
[----:B------:R0:W0:Y:S02]  /*22340*/  SHFL.IDX PT, R14, R2, 0x3, 0x181f ;  /* 0x00781f00020e7f89 */ /* 0x00002400000e0000 */
.L_x_12298:
[----:B012---:R-:W-:-:S05]  /*22350*/  VIADD R2, R210, 0x60 ;  /* 0x00000060d2027836 */ /* 0x007fca0000000000 */
[----:B------:R-:W-:-:S13]  /*22360*/  ISETP.GE.AND P0, PT, R2, R21, PT ;  /* 0x000000150200720c */ /* 0x000fda0003f06270 */
[----:B------:R-:W-:Y:S05]  /*22370*/  @P0 BRA `(.L_x_12078) ;  /* 0x0000000000440947 */ /* 0x000fea0003800000 */
[----:B------:R-:W-:Y:S02]  /*22380*/  ULDC UR4, c[0x0][0xac8] ;  /* 0x0002b20000047ab9 */ /* 0x000fe40000000800 */
[----:B------:R-:W-:Y:S02]  /*22390*/  ISETP.GE.AND P3, PT, R195, UR4, PT ;  /* 0x00000004c3007c0c */ /* 0x000fe4000bf66270 */
[----:B------:R-:W-:Y:S02]  /*223a0*/  ISETP.GE.AND P2, PT, R197, UR4, PT ;  /* 0x00000004c5007c0c */ /* 0x000fe4000bf46270 */
[----:B------:R-:W-:Y:S02]  /*223b0*/  ISETP.GE.AND P1, PT, R196, UR4, PT ;  /* 0x00000004c4007c0c */ /* 0x000fe4000bf26270 */
[----:B------:R-:W-:-:S07]  /*223c0*/  ISETP.GE.AND P0, PT, R198, UR4, PT ;  /* 0x00000004c6007c0c */ /* 0x000fce000bf06270 */
[----:B------:R-:W-:-:S04]  /*223d0*/  @!P3 LEA R2, P4, R195, R14, 0x1 ;  /* 0x0000000ec302b211 */ /* 0x000fc800078808ff */
        /* <DEDUP_REMOVED lines=11> */
.L_x_12078:
[----:B------:R-:W-:Y:S05]  /*22490*/  BSYNC B0 ;  /* 0x0000000000007941 */ /* 0x000fea0003800000 */
.L_x_12069:
[----:B------:R-:W-:Y:S02]  /*224a0*/  ULDC UR4, c[0x0][0xc3c] ;  /* 0x00030f0000047ab9 */ /* 0x000fe40000000800 */
[----:B------:R-:W-:-:S13]  /*224b0*/  ISETP.GE.AND P0, PT, R127, UR4, PT ;  /* 0x000000047f007c0c */ /* 0x000fda000bf06270 */
[----:B------:R-:W-:Y:S05]  /*224c0*/  @!P0 BRA `(.L_x_12092) ;  /* 0xfffffdec005c8947 */ /* 0x000fea000383ffff */
[----:B------:R-:W-:Y:S05]  /*224d0*/  BRA `(.L_x_11860) ;  /* 0x0000007000e47947 */ /* 0x000fea0003800000 */
.L_x_11858:
[----:B------:R-:W-:-:S08]  /*224e0*/  NOP ;  /* 0x0000000000007918 */ /* 0x000fd00000000000 */
[----:B------:R-:W0:-:S00]  /*224f0*/  USETMAXREG.DEALLOC.CTAPOOL 0x28 ;  /* 0x00000028000079c8 */ /* 0x000e0000080e0500 */
[----:B0-----:R-:W2:Y:S01]  /*22500*/  LDL.LU R2, [R1+0x400] ;  /* 0x0004000001027983 */ /* 0x001ea20000300800 */
[----:B------:R-:W-:-:S06]  /*22510*/  LOP3.LUT R0, R0, 0x3, RZ, 0xc0, !PT ;  /* 0x0000000300007812 */ /* 0x000fcc00078ec0ff */
[----:B------:R-:W0:Y:S02]  /*22520*/  SHFL.IDX PT, R0, R0, RZ, 0x1f ;  /* 0x00001fff00007589 */ /* 0x000e2400000e0000 */
[----:B0-----:R-:W-:Y:S01]  /*22530*/  ISETP.NE.AND P0, PT, R0, RZ, PT ;  /* 0x000000ff0000720c */ /* 0x001fe20003f05270 */
[----:B------:R-:W-:Y:S01]  /*22540*/  IMAD.MOV.U32 R0, RZ, RZ, RZ ;  /* 0x000000ffff007224 */ /* 0x000fe200078e00ff */
[----:B--2---:R-:W-:-:S11]  /*22550*/  LOP3.LUT R2, R2, 0xffffff7f, RZ, 0xc0, !PT ;  /* 0xffffff7f02027812 */ /* 0x004fd600078ec0ff */
[----:B------:R-:W-:-:S05]  /*22560*/  @P0 LOP3.LUT R2, R2, 0x80, RZ, 0xfc, !PT ;  /* 0x0000008002020812 */ /* 0x000fca00078efcff */
[----:B------:R0:W-:Y:S01]  /*22570*/  STL [R1+0x400], R2 ;  /* 0x0004000201007387 */ /* 0x0001e20000100800 */
        /* <DEDUP_REMOVED lines=8> */
.L_x_12093:
        /* <DEDUP_REMOVED lines=42> */
.L_x_12099:
        /* <DEDUP_REMOVED lines=12> */
.L_x_12098:
[----:B------:R-:W-:Y:S05]  /*22960*/  BSYNC B0 ;  /* 0x0000000000007941 */ /* 0x000fea0003800000 */
.L_x_12097:
        /* <DEDUP_REMOVED lines=20> */
.L_x_12095:
        /* <DEDUP_REMOVED lines=20> */
.L_x_12100:
        /* <DEDUP_REMOVED lines=59> */
.L_x_12096:
[----:B------:R-:W-:Y:S02]  /*22fa0*/  IMAD.MOV.U32 R17, RZ, RZ, RZ ;  /* 0x000000ffff117224 */ /* 0x000fe400078e00ff */
[----:B------:R-:W-:Y:S02]  /*22fb0*/  IMAD.U32 R16, RZ, RZ, UR6 ;  /* 0x00000006ff107e24 */ /* 0x000fe4000f8e00ff */
[----:B------:R-:W-:-:S07]  /*22fc0*/  IMAD.MOV.U32 R18, RZ, RZ, RZ ;  /* 0x000000ffff127224 */ /* 0x000fce00078e00ff */
.L_x_12101:
[----:B------:R-:W-:-:S13]  /*22fd0*/  ISETP.NE.AND P0, PT, R5, RZ, PT ;  /* 0x000000ff0500720c */ /* 0x000fda0003f05270 */
[----:B------:R-:W0:Y:S01]  /*22fe0*/  @!P0 S2R R3, SR_CgaCtaId ;  /* 0x0000000000038919 */ /* 0x000e220000008800 */
[----:B------:R-:W-:-:S04]  /*22ff0*/  @!P0 MOV R0, 0x400 ;  /* 0x0000040000008802 */ /* 0x000fc80000000f00 */
[----:B0-----:R-:W-:-:S05]  /*23000*/  @!P0 LEA R0, R3, R0, 0x18 ;  /* 0x0000000003008211 */ /* 0x001fca00078ec0ff */
[----:B------:R2:W-:Y:S01]  /*23010*/  @!P0 STS.128 [R0+0x228d0], R16 ;  /* 0x0228d01000008388 */ /* 0x0005e20000000c00 */
[----:B------:R-:W-:Y:S06]  /*23020*/  BAR.ARV 0x5, 0x180 ;  /* 0x0146000000007b1d */ /* 0x000fec0000002000 */
.L_x_12094:
[----:B------:R3:W-:Y:S01]  /*23030*/  STL [R1+0x424], RZ ;  /* 0x000424ff01007387 */ /* 0x0007e20000100800 */
[----:B------:R-:W-:Y:S01]  /*23040*/  ULDC UR4, c[0x0][0xc3c] ;  /* 0x00030f0000047ab9 */ /* 0x000fe20000000800 */
[----:B------:R-:W-:Y:S01]  /*23050*/  IMAD.MOV.U32 R25, RZ, RZ, 0x1 ;  /* 0x00000001ff197424 */ /* 0x000fe200078e00ff */
[----:B-1----:R-:W-:Y:S01]  /*23060*/  ISETP.GE.AND P0, PT, R19, UR4, PT ;  /* 0x0000000413007c0c */ /* 0x002fe2000bf06270 */
[----:B------:R-:W-:-:S12]  /*23070*/  IMAD.MOV.U32 R24, RZ, RZ, RZ ;  /* 0x000000ffff187224 */ /* 0x000fd800078e00ff */
[----:B---3--:R-:W-:Y:S05]  /*23080*/  @P0 BRA `(.L_x_12102) ;  /* 0x00000064001c0947 */ /* 0x008fea0003800000 */
[----:B------:R-:W1:Y:S01]  /*23090*/  S2R R4, SR_TID.X ;  /* 0x0000000000047919 */ /* 0x000e620000002100 */
[----:B------:R-:W3:Y:S01]  /*230a0*/  S2UR UR5, SR_CgaCtaId ;  /* 0x00000000000579c3 */ /* 0x000ee20000008800 */
[----:B------:R-:W-:Y:S01]  /*230b0*/  UMOV UR4, 0x400 ;  /* 0x0000040000047882 */ /* 0x000fe20000000000 */
[----:B------:R-:W-:Y:S01]  /*230c0*/  BSSY B8, `(.L_x_12102) ;  /* 0x0000643000087945 */ /* 0x000fe20003800000 */
[----:B------:R4:W-:Y:S01]  /*230d0*/  STL [R1+0x424], RZ ;  /* 0x000424ff01007387 */ /* 0x0009e20000100800 */
[----:B------:R-:W-:Y:S01]  /*230e0*/  IMAD.MOV.U32 R26, RZ, RZ, 0x1 ;  /* 0x00000001ff1a7424 */ /* 0x000fe200078e00ff */
[----:B------:R-:W-:Y:S01]  /*230f0*/  ULDC.64 UR40, c[0x0][0x198] ;  /* 0x0000660000287ab9 */ /* 0x000fe20000000a00 */
[----:B------:R-:W-:Y:S01]  /*23100*/  IMAD.MOV.U32 R23, RZ, RZ, RZ ;  /* 0x000000ffff177224 */ /* 0x000fe200078e00ff */
[----:B------:R-:W-:Y:S01]  /*23110*/  ULOP3.LUT UR38, UR36, 0x2, URZ, 0xfc, !UPT ;  /* 0x0000000224267892 */ /* 0x000fe2000f8efc3f */
[----:B------:R-:W-:Y:S01]  /*23120*/  IMAD.MOV.U32 R24, RZ, RZ, RZ ;  /* 0x000000ffff187224 */ /* 0x000fe200078e00ff */
[----:B------:R-:W-:Y:S01]  /*23130*/  ULDC UR37, c[0x0][0xc] ;  /* 0x0000030000257ab9 */ /* 0x000fe20000000800 */
[----:B------:R-:W-:Y:S01]  /*23140*/  IMAD.MOV.U32 R25, RZ, RZ, 0x1 ;  /* 0x00000001ff197424 */ /* 0x000fe200078e00ff */
[----:B---3--:R-:W-:-:S06]  /*23150*/  ULEA UR4, UR5, UR4, 0x18 ;  /* 0x0000000405047291 */ /* 0x008fcc000f8ec03f */
[----:B------:R-:W-:Y:S01]  /*23160*/  IMAD.U32 R22, RZ, RZ, UR4 ;  /* 0x00000004ff167e24 */ /* 0x000fe2000f8e00ff */
[C---:B-1----:R-:W-:Y:S01]  /*23170*/  LOP3.LUT R3, R4.reuse, 0x7f, RZ, 0xc0, !PT ;  /* 0x0000007f04037812 */ /* 0x042fe200078ec0ff */
[----:B--2---:R-:W-:-:S04]  /*23180*/  IMAD.SHL.U32 R0, R4, 0x8, RZ ;  /* 0x0000000804007824 */ /* 0x004fc800078e00ff */
[----:B------:R-:W-:Y:S01]  /*23190*/  IMAD.SHL.U32 R29, R3, 0x8, RZ ;  /* 0x00000008031d7824 */ /* 0x000fe200078e00ff */
[----:B0-----:R-:W-:Y:S02]  /*231a0*/  LOP3.LUT R2, R0, 0x1f8, RZ, 0xc0, !PT ;  /* 0x000001f800027812 */ /* 0x001fe400078ec0ff */
[----:B------:R-:W-:Y:S02]  /*231b0*/  SHF.R.U32.HI R3, RZ, 0x3, R3 ;  /* 0x00000003ff037819 */ /* 0x000fe40000011603 */
[----:B------:R-:W-:Y:S02]  /*231c0*/  LOP3.LUT R2, R2, 0x38, R4, 0x78, !PT ;  /* 0x0000003802027812 */ /* 0x000fe400078e7804 */
[----:B------:R-:W-:Y:S02]  /*231d0*/  LOP3.LUT R0, R0, 0x38, RZ, 0xc0, !PT ;  /* 0x0000003800007812 */ /* 0x000fe400078ec0ff */
[----:B------:R-:W-:Y:S01]  /*231e0*/  LOP3.LUT R29, R2, 0x200, R29, 0xf8, !PT ;  /* 0x00000200021d7812 */ /* 0x000fe200078ef81d */
[----:B------:R-:W-:Y:S01]  /*231f0*/  IMAD.SHL.U32 R2, R4, 0x10, RZ ;  /* 0x0000001004027824 */ /* 0x000fe200078e00ff */
[----:B------:R-:W-:-:S04]  /*23200*/  LOP3.LUT R4, R0, 0x40, RZ, 0xfc, !PT ;  /* 0x0000004000047812 */ /* 0x000fc800078efcff */
[----:B------:R-:W-:Y:S02]  /*23210*/  LOP3.LUT R2, R3, 0x70, R2, 0xf8, !PT ;  /* 0x0000007003027812 */ /* 0x000fe400078ef802 */
[C---:B------:R-:W-:Y:S02]  /*23220*/  LOP3.LUT R3, R0.reuse, 0x80, RZ, 0xfc, !PT ;  /* 0x0000008000037812 */ /* 0x040fe400078efcff */
[----:B------:R-:W-:Y:S01]  /*23230*/  LOP3.LUT R2, R0, 0xc0, RZ, 0xfc, !PT ;  /* 0x000000c000027812 */ /* 0x000fe200078efcff */
[----:B------:R-:W-:-:S05]  /*23240*/  IMAD R0, R29, 0x2, R22 ;  /* 0x000000021d007824 */ /* 0x000fca00078e0216 */
[----:B------:R4:W-:Y:S02]  /*23250*/  STL [R1+0x408], R0 ;  /* 0x0004080001007387 */ /* 0x0009e40000100800 */
.L_x_12217:
[----:B------:R-:W-:Y:S05]  /*23260*/  YIELD ;  /* 0x0000000000007946 */ /* 0x000fea0003800000 */
[----:B------:R-:W-:Y:S01]  /*23270*/  ULDC.64 UR4, c[0x0][0xa28] ;  /* 0x00028a0000047ab9 */ /* 0x000fe20000000a00 */
[----:B------:R-:W-:Y:S01]  /*23280*/  IMAD.MOV.U32 R30, RZ, RZ, RZ ;  /* 0x000000ffff1e7224 */ /* 0x000fe200078e00ff */
[----:B------:R-:W-:Y:S01]  /*23290*/  ISETP.NE.U32.AND P0, PT, RZ, UR4, PT ;  /* 0x00000004ff007c0c */ /* 0x000fe2000bf05070 */
[----:B0-23--:R-:W0:Y:S01]  /*232a0*/  LDC.64 R4, c[0x0][0xa00] ;  /* 0x00028000ff047b82 */ /* 0x00de220000000a00 */
        /* <DEDUP_REMOVED lines=13> */
[----:B----4-:R-:W-:Y:S01]  /*23380*/  IMAD.MOV.U32 R0, RZ, RZ, RZ ;  /* 0x000000ffff007224 */ /* 0x010fe200078e00ff */
[----:B------:R-:W-:Y:S01]  /*23390*/  ISETP.NE.U32.AND P0, PT, RZ, UR4, PT ;  /* 0x00000004ff007c0c */ /* 0x000fe2000bf05070 */
[----:B-1----:R-:W0:Y:S03]  /*233a0*/  LDC.64 R2, c[0x0][0xa10] ;  /* 0x00028400ff027b82 */ /* 0x002e260000000a00 */
[----:B------:R-:W-:-:S05]  /*233b0*/  ISETP.NE.AND.EX P0, PT, RZ, UR5, PT, P0 ;  /* 0x00000005ff007c0c */ /* 0x000fca000bf05300 */
[----:B------:R-:W1:Y:S08]  /*233c0*/  @P2 LDC.64 R6, c[0x0][0xa18] ;  /* 0x00028600ff062b82 */ /* 0x000e700000000a00 */
        /* <DEDUP_REMOVED lines=20> */
[----:B------:R-:W-:Y:S06]  /*23510*/  @P2 BRA `(.L_x_12103) ;  /* 0x0000000000142947 */ /* 0x000fec0003800000 */
[----:B------:R-:W-:Y:S05]  /*23520*/  @!P0 BRA `(.L_x_12103) ;  /* 0x0000000000108947 */ /* 0x000fea0003800000 */
[----:B0-----:R-:W2:Y:S04]  /*23530*/  LDG.E R8, desc[UR42][R4.64] ;  /* 0x0000002a04087981 */ /* 0x001ea8000c1e1900 */
[----:B------:R-:W2:Y:S02]  /*23540*/  LDG.E R7, desc[UR42][R4.64+0x4] ;  /* 0x0000042a04077981 */ /* 0x000ea4000c1e1900 */
[----:B--2---:R-:W-:-:S05]  /*23550*/  IMAD.IADD R12, R7, 0x1, -R8 ;  /* 0x00000001070c7824 */ /* 0x004fca00078e0a08 */
[----:B------:R1:W-:Y:S02]  /*23560*/  STL [R1+0x404], R12 ;  /* 0x0004040c01007387 */ /* 0x0003e40000100800 */
.L_x_12103:
        /* <DEDUP_REMOVED lines=8> */
.L_x_12104:
        /* <DEDUP_REMOVED lines=9> */
.L_x_12105:
[----:B--2---:R-:W2:Y:S01]  /*23680*/  @P1 LDG.E R5, desc[UR42][R2.64] ;  /* 0x0000002a02051981 */ /* 0x004ea2000c1e1900 */
[----:B------:R-:W3:Y:S03]  /*23690*/  LDC R7, c[0x0][0x448] ;  /* 0x00011200ff077b82 */ /* 0x000ee60000000800 */
[----:B------:R4:W2:Y:S01]  /*236a0*/  @P1 LDG.E R4, desc[UR42][R2.64+0x4] ;  /* 0x0000042a02041981 */ /* 0x0008a2000c1e1900 */
[----:B------:R-:W-:Y:S02]  /*236b0*/  IMAD.SHL.U32 R34, R17, 0x80, RZ ;  /* 0x0000008011227824 */ /* 0x000fe400078e00ff */
[----:B-----5:R-:W-:Y:S02]  /*236c0*/  IMAD.IADD R10, R9, 0x1, -R30 ;  /* 0x00000001090a7824 */ /* 0x020fe400078e0a1e */
[----:B----4-:R-:W4:Y:S01]  /*236d0*/  LDC.64 R2, c[0x0][0x9e0] ;  /* 0x00027800ff027b82 */ /* 0x010f220000000a00 */
[----:B---3--:R-:W-:-:S13]  /*236e0*/  ISETP.NE.AND P2, PT, R7, 0x1, PT ;  /* 0x000000010700780c */ /* 0x008fda0003f45270 */
[----:B------:R-:W3:Y:S01]  /*236f0*/  @P2 LDC R7, c[0x0][0x44c] ;  /* 0x00011300ff072b82 */ /* 0x000ee20000000800 */
[----:B----4-:R-:W-:-:S07]  /*23700*/  ISETP.GE.AND P3, PT, R3, 0x1, PT ;  /* 0x000000010300780c */ /* 0x010fce0003f66270 */
[----:B0-----:R-:W0:Y:S01]  /*23710*/  @P2 LDC R8, c[0x0][0x450] ;  /* 0x00011400ff082b82 */ /* 0x001e220000000800 */
[----:B--2---:R-:W-:Y:S02]  /*23720*/  @P1 IMAD.IADD R6, R4, 0x1, -R5 ;  /* 0x0000000104061824 */ /* 0x004fe400078e0a05 */
[----:B------:R-:W-:Y:S02]  /*23730*/  VIADD R4, R34, 0x7f ;  /* 0x0000007f22047836 */ /* 0x000fe40000000000 */
[----:B------:R-:W-:Y:S02]  /*23740*/  IMAD.IADD R17, R10, 0x1, R6 ;  /* 0x000000010a117824 */ /* 0x000fe400078e0206 */
[----:B---3--:R-:W-:-:S03]  /*23750*/  @P2 IMAD.HI.U32 R5, R4, R7, RZ ;  /* 0x0000000704052227 */ /* 0x008fc600078e00ff */
[C---:B------:R-:W-:Y:S02]  /*23760*/  IADD3 R7, R17.reuse, 0x1, -R12 ;  /* 0x0000000111077810 */ /* 0x040fe40007ffe80c */
[----:B0-----:R-:W-:Y:S01]  /*23770*/  @P2 SHF.R.U32.HI R4, RZ, R8, R5 ;  /* 0x00000008ff042219 */ /* 0x001fe20000011605 */
[----:B------:R-:W-:-:S04]  /*23780*/  VIADD R5, R17, 0x5f ;  /* 0x0000005f11057836 */ /* 0x000fc80000000000 */
[----:B------:R-:W-:-:S04]  /*23790*/  IMAD.HI R5, R5, 0x2aaaaaab, RZ ;  /* 0x2aaaaaab05057827 */ /* 0x000fc800078e02ff */
[----:B------:R-:W-:Y:S01]  /*237a0*/  IMAD.IADD R11, R7, 0x1, R4 ;  /* 0x00000001070b7824 */ /* 0x000fe200078e0204 */
[----:B------:R-:W-:-:S03]  /*237b0*/  SHF.R.U32.HI R4, RZ, 0x1f, R5 ;  /* 0x0000001fff047819 */ /* 0x000fc60000011605 */
[----:B------:R-:W-:Y:S01]  /*237c0*/  IMAD.IADD R2, R11, 0x1, R2 ;  /* 0x000000010b027824 */ /* 0x000fe200078e0202 */
[----:B------:R-:W-:Y:S01]  /*237d0*/  LEA.HI.SX32 R9, R5, R4, 0x1c ;  /* 0x0000000405097211 */ /* 0x000fe200078fe2ff */
        /* <DEDUP_REMOVED lines=12> */
.L_x_12108:
[----:B------:R-:W-:-:S13]  /*238a0*/  ISETP.NE.AND P0, PT, R3, 0x1, PT ;  /* 0x000000010300780c */ /* 0x000fda0003f05270 */
[----:B------:R-:W0:Y:S02]  /*238b0*/  @P0 LDC.64 R4, c[0x0][0x9e8] ;  /* 0x00027a00ff040b82 */ /* 0x000e240000000a00 */
[----:B0-----:R-:W-:-:S05]  /*238c0*/  @P0 IMAD.HI.U32 R4, R8, R4, RZ ;  /* 0x0000000408040227 */ /* 0x001fca00078e00ff */
[----:B------:R-:W-:-:S07]  /*238d0*/  @P0 SHF.R.U32.HI R8, RZ, R5, R4 ;  /* 0x00000005ff080219 */ /* 0x000fce0000011604 */
.L_x_12109:
[----:B------:R-:W-:Y:S05]  /*238e0*/  BSYNC B0 ;  /* 0x0000000000007941 */ /* 0x000fea0003800000 */
.L_x_12107:
[----:B------:R-:W-:-:S05]  /*238f0*/  IMAD R5, R8, R3, R3 ;  /* 0x0000000308057224 */ /* 0x000fca00078e0203 */
[----:B------:R-:W-:-:S07]  /*23900*/  VIMNMX R2, R2, R5, PT ;  /* 0x0000000502027248 */ /* 0x000fce0003fe0100 */
.L_x_12106:
[----:B------:R-:W0:Y:S01]  /*23910*/  @P2 LDC R5, c[0x0][0x44c] ;  /* 0x00011300ff052b82 */ /* 0x000e220000000800 */
[----:B------:R-:W-:Y:S01]  /*23920*/  IMAD.IADD R8, R17, 0x1, -R12 ;  /* 0x0000000111087824 */ /* 0x000fe200078e0a0c */
[----:B------:R-:W-:-:S06]  /*23930*/  ULDC UR4, c[0x0][0x9dc] ;  /* 0x0002770000047ab9 */ /* 0x000fcc0000000800 */
[----:B------:R-:W2:Y:S01]  /*23940*/  @P2 LDC R11, c[0x0][0x450] ;  /* 0x00011400ff0b2b82 */ /* 0x000ea20000000800 */
[----:B0-----:R-:W-:-:S04]  /*23950*/  @P2 IMAD.HI.U32 R4, R34, R5, RZ ;  /* 0x0000000522042227 */ /* 0x001fc800078e00ff */
[----:B------:R-:W-:Y:S01]  /*23960*/  IMAD.MOV.U32 R5, RZ, RZ, R34 ;  /* 0x000000ffff057224 */ /* 0x000fe200078e0022 */
[----:B--2---:R-:W-:-:S05]  /*23970*/  @P2 SHF.R.U32.HI R5, RZ, R11, R4 ;  /* 0x0000000bff052219 */ /* 0x004fca0000011604 */
        /* <DEDUP_REMOVED lines=13> */
.L_x_12112:
[----:B------:R-:W-:-:S13]  /*23a50*/  ISETP.NE.AND P0, PT, R3, 0x1, PT ;  /* 0x000000010300780c */ /* 0x000fda0003f05270 */
[----:B------:R-:W0:Y:S02]  /*23a60*/  @P0 LDC.64 R4, c[0x0][0x9e8] ;  /* 0x00027a00ff040b82 */ /* 0x000e240000000a00 */
[----:B0-----:R-:W-:-:S05]  /*23a70*/  @P0 IMAD.HI.U32 R4, R12, R4, RZ ;  /* 0x000000040c040227 */ /* 0x001fca00078e00ff */
[----:B------:R-:W-:-:S07]  /*23a80*/  @P0 SHF.R.U32.HI R12, RZ, R5, R4 ;  /* 0x00000005ff0c0219 */ /* 0x000fce0000011604 */
.L_x_12113:
[----:B------:R-:W-:Y:S05]  /*23a90*/  BSYNC B0 ;  /* 0x0000000000007941 */ /* 0x000fea0003800000 */
.L_x_12111:
[----:B------:R-:W-:-:S05]  /*23aa0*/  IMAD R12, R12, R3, RZ ;  /* 0x000000030c0c7224 */ /* 0x000fca00078e02ff */
[----:B------:R-:W-:-:S07]  /*23ab0*/  VIMNMX R11, R11, R12, !PT ;  /* 0x0000000c0b0b7248 */ /* 0x000fce0007fe0100 */
.L_x_12110:
        /* <DEDUP_REMOVED lines=16> */
[----:B------:R-:W-:-:S07]  /*23bc0*/  SHF.R.U32.HI R4, RZ, 0x6, R3 ;  /* 0x00000006ff047819 */ /* 0x000fce0000011603 */
[----:B------:R-:W-:Y:S02]  /*23bd0*/  @P0 VIADD R5, R6, 0x5f ;  /* 0x0000005f06050836 */ /* 0x000fe40000000000 */
[----:B------:R-:W-:Y:S02]  /*23be0*/  IMAD.MOV.U32 R6, RZ, RZ, R4 ;  /* 0x000000ffff067224 */ /* 0x000fe400078e0004 */
        /* <DEDUP_REMOVED lines=13> */
.L_x_12301:
[----:B-1----:R-:W-:Y:S02]  /*23cc0*/  ISETP.NE.AND P0, PT, R14, RZ, PT ;  /* 0x000000ff0e00720c */ /* 0x002fe40003f05270 */
[----:B------:R-:W-:-:S11]  /*23cd0*/  PLOP3.LUT P6, PT, PT, PT, PT, 0x8, 0x0 ;  /* 0x000000000000781c */ /* 0x000fd60003fce170 */
[----:B------:R-:W-:Y:S05]  /*23ce0*/  @P0 BRA `(.L_x_12117) ;  /* 0x00000000000c0947 */ /* 0x000fea0003800000 */
[----:B------:R-:W-:-:S03]  /*23cf0*/  UMOV UR4, 0xffffffff ;  /* 0xffffffff00047882 */ /* 0x000fc60000000000 */
[----:B------:R-:W-:Y:S05]  /*23d00*/  BRA.DIV UR4, `(.L_x_12118) ;  /* 0x0000007604447947 */ /* 0x000fea000b800000 */
[----:B------:R-:W-:-:S13]  /*23d10*/  ELECT P6, URZ, PT ;  /* 0x00000000003f782f */ /* 0x000fda00038c0000 */
.L_x_12117:
        /* <DEDUP_REMOVED lines=9> */
.L_x_12304:
[----:B------:R-:W-:Y:S05]  /*23db0*/  BSYNC B1 ;  /* 0x0000000000017941 */ /* 0x000fea0003800000 */
.L_x_12119:
[----:B------:R-:W-:Y:S04]  /*23dc0*/  BSSY B1, `(.L_x_12121) ;  /* 0x000007b000017945 */ /* 0x000fe80003800000 */
[----:B------:R-:W-:Y:S05]  /*23dd0*/  @!P6 BRA `(.L_x_12122) ;  /* 0x0000000400e4e947 */ /* 0x000fea0003800000 */
[----:B------:R-:W1:Y:S01]  /*23de0*/  S2R R2, SR_TID.X ;  /* 0x0000000000027919 */ /* 0x000e620000002100 */
[----:B------:R-:W-:Y:S01]  /*23df0*/  IMAD R12, R23, 0x8, R22 ;  /* 0x00000008170c7824 */ /* 0x000fe200078e0216 */
[----:B------:R-:W-:Y:S01]  /*23e00*/  BSSY B2, `(.L_x_12123) ;  /* 0x0000006000027945 */ /* 0x000fe20003800000 */
[----:B-1----:R-:W-:Y:S02]  /*23e10*/  LOP3.LUT R10, R2, 0x7f, RZ, 0xc0, !PT ;  /* 0x0000007f020a7812 */ /* 0x002fe400078ec0ff */
[----:B------:R-:W-:Y:S02]  /*23e20*/  SHF.L.U32 R2, R26, 0x1f, RZ ;  /* 0x0000001f1a027819 */ /* 0x000fe400000006ff */
[----:B------:R-:W-:Y:S02]  /*23e30*/  ISETP.NE.AND P1, PT, R10, RZ, PT ;  /* 0x000000ff0a00720c */ /* 0x000fe40003f25270 */
[----:B------:R-:W1:Y:S02]  /*23e40*/  SYNCS.PHASECHK.TRANS64.TRYWAIT P0, [R12+URZ+0x228a0], R2 ;  /* 0x0228a0020c0075a7 */ /* 0x000e64000800017f */
[----:B-1----:R-:W-:Y:S09]  /*23e50*/  @!P0 BRA `(.L_x_12124) ;  /* 0x0000007400248947 */ /* 0x002ff20003800000 */
.L_x_12305:
[----:B------:R-:W-:Y:S05]  /*23e60*/  BSYNC B2 ;  /* 0x0000000000027941 */ /* 0x000fea0003800000 */
.L_x_12123:
[----:B------:R-:W-:Y:S04]  /*23e70*/  BSSY B2, `(.L_x_12125) ;  /* 0x0000009000027945 */ /* 0x000fe80003800000 */
[----:B------:R-:W-:Y:S05]  /*23e80*/  @P1 BRA `(.L_x_12126) ;  /* 0x00000000001c1947 */ /* 0x000fea0003800000 */
[----:B0-----:R-:W0:Y:S02]  /*23e90*/  S2R R3, SR_TID.X ;  /* 0x0000000000037919 */ /* 0x001e240000002100 */
[----:B0-----:R-:W-:Y:S01]  /*23ea0*/  LOP3.LUT R10, R3, 0x1f, RZ, 0xc0, !PT ;  /* 0x0000001f030a7812 */ /* 0x001fe200078ec0ff */
[----:B------:R-:W-:-:S03]  /*23eb0*/  IMAD.MOV.U32 R3, RZ, RZ, 0x3000 ;  /* 0x00003000ff037424 */ /* 0x000fc600078e00ff */
[----:B------:R-:W-:Y:S01]  /*23ec0*/  ISETP.NE.AND P0, PT, R10, RZ, PT ;  /* 0x000000ff0a00720c */ /* 0x000fe20003f05270 */
[----:B------:R2:W-:-:S12]  /*23ed0*/  SYNCS.ARRIVE.TRANS64 RZ, [R12+URZ+0x22890], R3 ;  /* 0x022890030cff79a7 */ /* 0x0005d8000800003f */
[----:B--2---:R-:W-:Y:S05]  /*23ee0*/  @!P0 BRA `(.L_x_12126) ;  /* 0x0000000000048947 */ /* 0x004fea0003800000 */
[----:B------:R-:W-:Y:S01]  /*23ef0*/  BPT.TRAP 0x1 ;  /* 0x000000040000795c */ /* 0x000fe20000300000 */
.L_x_12126:
[----:B------:R-:W-:Y:S05]  /*23f00*/  BSYNC B2 ;  /* 0x0000000000027941 */ /* 0x000fea0003800000 */
.L_x_12125:
        /* <DEDUP_REMOVED lines=12> */
.L_x_12127:
        /* <DEDUP_REMOVED lines=13> */
.L_x_12306:
[----:B------:R-:W-:Y:S05]  /*240a0*/  BSYNC B2 ;  /* 0x0000000000027941 */ /* 0x000fea0003800000 */
.L_x_12128:
        /* <DEDUP_REMOVED lines=11> */
.L_x_12131:
[----:B------:R-:W-:Y:S05]  /*24160*/  BSYNC B2 ;  /* 0x0000000000027941 */ /* 0x000fea0003800000 */
.L_x_12130:
        /* <DEDUP_REMOVED lines=9> */
.L_x_12132:
        /* <DEDUP_REMOVED lines=15> */
.L_x_12133:
        /* <DEDUP_REMOVED lines=15> */
.L_x_12134:
        /* <DEDUP_REMOVED lines=15> */
.L_x_12135:
        /* <DEDUP_REMOVED lines=10> */
.L_x_12122:
[----:B------:R-:W-:Y:S05]  /*24570*/  BSYNC B1 ;  /* 0x0000000000017941 */ /* 0x000fea0003800000 */
.L_x_12121:
        /* <DEDUP_REMOVED lines=9> */
.L_x_12151:
        /* <DEDUP_REMOVED lines=11> */
.L_x_12307:
[----:B------:R-:W-:Y:S05]  /*246c0*/  BSYNC B2 ;  /* 0x0000000000027941 */ /* 0x000fea0003800000 */
.L_x_12138:
        /* <DEDUP_REMOVED lines=9> */
.L_x_12141:
[----:B------:R-:W-:Y:S05]  /*24760*/  BSYNC B2 ;  /* 0x0000000000027941 */ /* 0x000fea0003800000 */
.L_x_12140:
        /* <DEDUP_REMOVED lines=11> */
.L_x_12142:
        /* <DEDUP_REMOVED lines=13> */
.L_x_12308:
[----:B------:R-:W-:Y:S05]  /*248f0*/  BSYNC B2 ;  /* 0x0000000000027941 */ /* 0x000fea0003800000 */
.L_x_12143:
        /* <DEDUP_REMOVED lines=11> */
.L_x_12146:
[----:B------:R-:W-:Y:S05]  /*249b0*/  BSYNC B2 ;  /* 0x0000000000027941 */ /* 0x000fea0003800000 */
.L_x_12145:
        /* <DEDUP_REMOVED lines=9> */
.L_x_12147:
        /* <DEDUP_REMOVED lines=15> */
.L_x_12148:
        /* <DEDUP_REMOVED lines=15> */
.L_x_12149:
        /* <DEDUP_REMOVED lines=15> */
.L_x_12150:
        /* <DEDUP_REMOVED lines=10> */
.L_x_12137:
[----:B------:R-:W-:Y:S05]  /*24dc0*/  BSYNC B1 ;  /* 0x0000000000017941 */ /* 0x000fea0003800000 */
.L_x_12136:
[----:B------:R-:W-:Y:S01]  /*24dd0*/  ISETP.GT.AND P2, PT, R11, R4, PT ;  /* 0x000000040b00720c */ /* 0x000fe20003f44270 */
[----:B------:R-:W-:Y:S02]  /*24de0*/  VIADD R23, R23, 0x1 ;  /* 0x0000000117177836 */ /* 0x000fe40000000000 */
[----:B------:R-:W-:-:S03]  /*24df0*/  VIADD R11, R11, 0xffffffff ;  /* 0xffffffff0b0b7836 */ /* 0x000fc60000000000 */
[----:B------:R-:W-:-:S04]  /*24e00*/  ISETP.NE.AND P1, PT, R23, 0x2, PT ;  /* 0x000000021700780c */ /* 0x000fc80003f25270 */
[----:B------:R-:W-:Y:S02]  /*24e10*/  SEL R3, RZ, 0x1, P1 ;  /* 0x00000001ff037807 */ /* 0x000fe40000800000 */
[----:B------:R-:W-:Y:S02]  /*24e20*/  SEL R23, R23, RZ, P1 ;  /* 0x000000ff17177207 */ /* 0x000fe40000800000 */
[----:B------:R-:W-:Y:S01]  /*24e30*/  LOP3.LUT R26, R26, R3, RZ, 0x3c, !PT ;  /* 0x000000031a1a7212 */ /* 0x000fe200078e3cff */
[----:B------:R-:W-:Y:S06]  /*24e40*/  @P2 BRA `(.L_x_12151) ;  /* 0xfffffff400f02947 */ /* 0x000fec000383ffff */
.L_x_12115:
[----:B------:R-:W-:Y:S05]  /*24e50*/  BSYNC B0 ;  /* 0x0000000000007941 */ /* 0x000fea0003800000 */
.L_x_12114:
[----:B------:R-:W0:Y:S01]  /*24e60*/  LDC R0, c[0x0][0x448] ;  /* 0x00011200ff007b82 */ /* 0x000e220000000800 */
[----:B------:R-:W-:Y:S07]  /*24e70*/  @!P0 WARPSYNC.ALL ;  /* 0x0000000000008948 */ /* 0x000fee0003800000 */
[----:B------:R-:W1:Y:S08]  /*24e80*/  LDC.64 R2, c[0x0][0x9e0] ;  /* 0x00027800ff027b82 */ /* 0x000e700000000a00 */
[----:B------:R-:W-:Y:S01]  /*24e90*/  @!P0 BAR.SYNC.DEFER_BLOCKING 0xc, 0x180 ;  /* 0x0306000000008b1d */ /* 0x000fe20000010000 */
[----:B0-----:R-:W-:Y:S01]  /*24ea0*/  ISETP.NE.AND P1, PT, R0, 0x1, PT ;  /* 0x000000010000780c */ /* 0x001fe20003f25270 */
[----:B------:R-:W-:Y:S01]  /*24eb0*/  VIADD R0, R34, 0x7f ;  /* 0x0000007f22007836 */ /* 0x000fe20000000000 */
[----:B-1----:R-:W-:-:S11]  /*24ec0*/  ISETP.GE.AND P2, PT, R3, 0x1, PT ;  /* 0x000000010300780c */ /* 0x002fd60003f46270 */
[----:B------:R-:W0:Y:S08]  /*24ed0*/  @P1 LDC R5, c[0x0][0x44c] ;  /* 0x00011300ff051b82 */ /* 0x000e300000000800 */
[----:B------:R-:W1:Y:S01]  /*24ee0*/  @P1 LDC R4, c[0x0][0x450] ;  /* 0x00011400ff041b82 */ /* 0x000e620000000800 */
[----:B0-----:R-:W-:-:S05]  /*24ef0*/  @P1 IMAD.HI.U32 R5, R0, R5, RZ ;  /* 0x0000000500051227 */ /* 0x001fca00078e00ff */
[----:B-1----:R-:W-:-:S05]  /*24f00*/  @P1 SHF.R.U32.HI R0, RZ, R4, R5 ;  /* 0x00000004ff001219 */ /* 0x002fca0000011605 */
        /* <DEDUP_REMOVED lines=14> */
.L_x_12154:
[----:B------:R-:W-:-:S13]  /*24ff0*/  ISETP.NE.AND P0, PT, R3, 0x1, PT ;  /* 0x000000010300780c */ /* 0x000fda0003f05270 */
[----:B------:R-:W0:Y:S02]  /*25000*/  @P0 LDC.64 R4, c[0x0][0x9e8] ;  /* 0x00027a00ff040b82 */ /* 0x000e240000000a00 */
[----:B0-----:R-:W-:-:S05]  /*25010*/  @P0 IMAD.HI.U32 R4, R0, R4, RZ ;  /* 0x0000000400040227 */ /* 0x001fca00078e00ff */
[----:B------:R-:W-:-:S07]  /*25020*/  @P0 SHF.R.U32.HI R0, RZ, R5, R4 ;  /* 0x00000005ff000219 */ /* 0x000fce0000011604 */
.L_x_12155:
[----:B------:R-:W-:Y:S05]  /*25030*/  BSYNC B0 ;  /* 0x0000000000007941 */ /* 0x000fea0003800000 */
.L_x_12153:
[----:B------:R-:W-:-:S05]  /*25040*/  IMAD R5, R0, R3, R3 ;  /* 0x0000000300057224 */ /* 0x000fca00078e0203 */
[----:B------:R-:W-:-:S07]  /*25050*/  VIMNMX R2, R2, R5, PT ;  /* 0x0000000502027248 */ /* 0x000fce0003fe0100 */
.L_x_12152:
[----:B------:R-:W0:Y:S01]  /*25060*/  @P1 LDC R5, c[0x0][0x44c] ;  /* 0x00011300ff051b82 */ /* 0x000e220000000800 */
[----:B------:R-:W-:Y:S01]  /*25070*/  VIADD R2, R2, 0x5f ;  /* 0x0000005f02027836 */ /* 0x000fe20000000000 */
[----:B------:R-:W-:Y:S01]  /*25080*/  ULDC UR4, c[0x0][0x9dc] ;  /* 0x0002770000047ab9 */ /* 0x000fe20000000800 */
[----:B------:R-:W-:Y:S02]  /*25090*/  IMAD.MOV.U32 R7, RZ, RZ, R34 ;  /* 0x000000ffff077224 */ /* 0x000fe400078e0022 */
[----:B------:R-:W-:-:S03]  /*250a0*/  IMAD.HI R2, R2, 0x2aaaaaab, RZ ;  /* 0x2aaaaaab02027827 */ /* 0x000fc600078e02ff */
[----:B------:R-:W1:Y:S01]  /*250b0*/  @P1 LDC R0, c[0x0][0x450] ;  /* 0x00011400ff001b82 */ /* 0x000e620000000800 */
[----:B0-----:R-:W-:-:S05]  /*250c0*/  @P1 IMAD.HI.U32 R5, R34, R5, RZ ;  /* 0x0000000522051227 */ /* 0x001fca00078e00ff */
[----:B-1----:R-:W-:Y:S02]  /*250d0*/  @P1 SHF.R.U32.HI R7, RZ, R0, R5 ;  /* 0x00000000ff071219 */ /* 0x002fe40000011605 */
        /* <DEDUP_REMOVED lines=17> */
.L_x_12158:
[----:B------:R-:W-:-:S13]  /*251f0*/  ISETP.NE.AND P0, PT, R3, 0x1, PT ;  /* 0x000000010300780c */ /* 0x000fda0003f05270 */
[----:B------:R-:W1:Y:S02]  /*25200*/  @P0 LDC.64 R4, c[0x0][0x9e8] ;  /* 0x00027a00ff040b82 */ /* 0x000e640000000a00 */
[----:B-1----:R-:W-:-:S05]  /*25210*/  @P0 IMAD.HI.U32 R4, R8, R4, RZ ;  /* 0x0000000408040227 */ /* 0x002fca00078e00ff */
[----:B------:R-:W-:-:S07]  /*25220*/  @P0 SHF.R.U32.HI R8, RZ, R5, R4 ;  /* 0x00000005ff080219 */ /* 0x000fce0000011604 */
.L_x_12159:
[----:B------:R-:W-:Y:S05]  /*25230*/  BSYNC B0 ;  /* 0x0000000000007941 */ /* 0x000fea0003800000 */
.L_x_12157:
[----:B------:R-:W-:-:S05]  /*25240*/  IMAD R3, R8, R3, RZ ;  /* 0x0000000308037224 */ /* 0x000fca00078e02ff */
[----:B------:R-:W-:-:S07]  /*25250*/  VIMNMX R0, R0, R3, !PT ;  /* 0x0000000300007248 */ /* 0x000fce0007fe0100 */
.L_x_12156:
        /* <DEDUP_REMOVED lines=24> */
.L_x_12161:
        /* <DEDUP_REMOVED lines=20> */
.L_x_12164:
[----:B------:R-:W-:Y:S05]  /*25520*/  BSYNC B6 ;  /* 0x0000000000067941 */ /* 0x000fea0003800000 */
.L_x_12163:
        /* <DEDUP_REMOVED lines=20> */
.L_x_12167:
        /* <DEDUP_REMOVED lines=15> */
.L_x_12166:
[----:B------:R-:W-:Y:S05]  /*25760*/  BSYNC B6 ;  /* 0x0000000000067941 */ /* 0x000fea0003800000 */
.L_x_12165:
[----:B------:R-:W-:Y:S01]  /*25770*/  ULDC.64 UR4, c[0x0][0x9f8] ;  /* 0x00027e0000047ab9 */ /* 0x000fe20000000a00 */
[----:B------:R-:W-:Y:S01]  /*25780*/  IMAD.MOV.U32 R28, RZ, RZ, R19 ;  /* 0x000000ffff1c7224 */ /* 0x000fe200078e0013 */
[----:B------:R-:W-:Y:S01]  /*25790*/  ISETP.NE.U32.AND P0, PT, RZ, UR4, PT ;  /* 0x00000004ff007c0c */ /* 0x000fe2000bf05070 */
[----:B------:R-:W2:Y:S01]  /*257a0*/  LDL.LU R10, [R1+0x400] ;  /* 0x00040000010a7983 */ /* 0x000ea20000300800 */
[----:B------:R-:W1:Y:S01]  /*257b0*/  LDC R9, c[0x0][0x430] ;  /* 0x00010c00ff097b82 */ /* 0x000e620000000800 */
[----:B------:R-:W3:Y:S01]  /*257c0*/  S2R R20, SR_TID.X ;  /* 0x0000000000147919 */ /* 0x000ee20000002100 */
[----:B------:R-:W-:Y:S01]  /*257d0*/  ISETP.NE.AND.EX P0, PT, RZ, UR5, PT, P0 ;  /* 0x00000005ff007c0c */ /* 0x000fe2000bf05300 */
[----:B------:R-:W4:Y:S01]  /*257e0*/  S2R R21, SR_TID.X ;  /* 0x0000000000157919 */ /* 0x000f220000002100 */
[----:B------:R-:W-:Y:S01]  /*257f0*/  VIADD R0, R32, 0xffffffff ;  /* 0xffffffff20007836 */ /* 0x000fe20000000000 */
[----:B------:R-:W-:Y:S01]  /*25800*/  ULDC UR4, c[0x0][0x2f4] ;  /* 0x0000bd0000047ab9 */ /* 0x000fe20000000800 */
[----:B------:R-:W-:Y:S01]  /*25810*/  IMAD.U32 R11, RZ, RZ, UR38 ;  /* 0x00000026ff0b7e24 */ /* 0x000fe2000f8e00ff */
[----:B------:R-:W0:Y:S01]  /*25820*/  S2R R12, SR_TID.X ;  /* 0x00000000000c7919 */ /* 0x000e220000002100 */
[----:B------:R-:W-:-:S07]  /*25830*/  ULDC UR5, c[0x0][0x320] ;  /* 0x0000c80000057ab9 */ /* 0x000fce0000000800 */
[----:B------:R-:W4:Y:S01]  /*25840*/  @P0 LDC.64 R2, c[0x0][0x9f8] ;  /* 0x00027e00ff020b82 */ /* 0x000f220000000a00 */
[----:B-1----:R-:W-:Y:S02]  /*25850*/  ISETP.NE.AND P1, PT, R9, 0x1, PT ;  /* 0x000000010900780c */ /* 0x002fe40003f25270 */
[----:B---3--:R-:W-:-:S11]  /*25860*/  LOP3.LUT R20, R20, 0x7f, RZ, 0xc0, !PT ;  /* 0x0000007f14147812 */ /* 0x008fd600078ec0ff */
[----:B------:R-:W1:Y:S01]  /*25870*/  @P1 LDC R4, c[0x0][0x434] ;  /* 0x00010d00ff041b82 */ /* 0x000e620000000800 */
[----:B----4-:R-:W-:-:S07]  /*25880*/  @P0 IMAD.WIDE R2, R19, 0x4, R2 ;  /* 0x0000000413020825 */ /* 0x010fce00078e0202 */
[----:B------:R-:W3:Y:S01]  /*25890*/  @P1 LDC R5, c[0x0][0x438] ;  /* 0x00010e00ff051b82 */ /* 0x000ee20000000800 */
[----:B------:R4:W2:Y:S01]  /*258a0*/  @P0 LDG.E R28, desc[UR42][R2.64] ;  /* 0x0000002a021c0981 */ /* 0x0008a2000c1e1900 */
[----:B------:R-:W-:Y:S01]  /*258b0*/  SHF.R.U32.HI R27, RZ, 0x3, R20 ;  /* 0x00000003ff1b7819 */ /* 0x000fe20000011614 */
[----:B------:R-:W-:-:S05]  /*258c0*/  IMAD.SHL.U32 R20, R21, 0x10, RZ ;  /* 0x0000001015147824 */ /* 0x000fca00078e00ff */
[----:B------:R-:W-:-:S05]  /*258d0*/  LOP3.LUT R20, R27, 0x70, R20, 0xf8, !PT ;  /* 0x000000701b147812 */ /* 0x000fca00078ef814 */
[----:B------:R-:W-:-:S05]  /*258e0*/  IMAD R37, R0, 0x60, R20 ;  /* 0x0000006000257824 */ /* 0x000fca00078e0214 */
[----:B------:R-:W-:-:S04]  /*258f0*/  ISETP.GE.AND P0, PT, R37, R17, PT ;  /* 0x000000112500720c */ /* 0x000fc80003f06270 */
[----:B------:R-:W-:Y:S01]  /*25900*/  ISETP.GT.U32.OR P0, PT, R20, 0x5f, P0 ;  /* 0x0000005f1400780c */ /* 0x000fe20000704470 */
[----:B------:R-:W-:-:S04]  /*25910*/  IMAD.IADD R37, R37, 0x1, R30 ;  /* 0x0000000125257824 */ /* 0x000fc800078e021e */
[----:B-1----:R-:W-:-:S08]  /*25920*/  @P1 IMAD.HI.U32 R4, R37, R4, RZ ;  /* 0x0000000425041227 */ /* 0x002fd000078e00ff */
[----:B----4-:R-:W1:Y:S01]  /*25930*/  @!P0 LDC.64 R2, c[0x0][0x428] ;  /* 0x00010a00ff028b82 */ /* 0x010e620000000a00 */
[----:B------:R-:W-:Y:S01]  /*25940*/  IMAD.MOV.U32 R8, RZ, RZ, R37 ;  /* 0x000000ffff087224 */ /* 0x000fe200078e0025 */
[----:B---3--:R-:W-:-:S06]  /*25950*/  @P1 SHF.R.U32.HI R8, RZ, R5, R4 ;  /* 0x00000005ff081219 */ /* 0x008fcc0000011604 */
[----:B------:R-:W3:Y:S01]  /*25960*/  @!P0 LDC.64 R4, c[0x0][0x418] ;  /* 0x00010600ff048b82 */ /* 0x000ee20000000a00 */
[--C-:B------:R-:W-:Y:S01]  /*25970*/  @!P0 SHF.R.S32.HI R7, RZ, 0x1f, R8.reuse ;  /* 0x0000001fff078819 */ /* 0x100fe20000011408 */
[----:B------:R-:W-:Y:S01]  /*25980*/  @!P0 IMAD.MOV.U32 R6, RZ, RZ, R8 ;  /* 0x000000ffff068224 */ /* 0x000fe200078e0008 */
[----:B------:R-:W-:Y:S01]  /*25990*/  ISETP.NE.AND P2, PT, R11, 0x3, PT ;  /* 0x000000030b00780c */ /* 0x000fe20003f45270 */
[C---:B0-----:R-:W-:Y:S02]  /*259a0*/  IMAD.SHL.U32 R11, R12.reuse, 0x8, RZ ;  /* 0x000000080c0b7824 */ /* 0x041fe400078e00ff */
[----:B------:R-:W-:-:S03]  /*259b0*/  IMAD.SHL.U32 R27, R12, 0x8, RZ ;  /* 0x000000080c1b7824 */ /* 0x000fc600078e00ff */
[----:B------:R-:W-:Y:S02]  /*259c0*/  LOP3.LUT R11, R11, 0x38, RZ, 0xc0, !PT ;  /* 0x000000380b0b7812 */ /* 0x000fe400078ec0ff */
[----:B------:R-:W-:-:S04]  /*259d0*/  LOP3.LUT R27, R27, 0x38, RZ, 0xc0, !PT ;  /* 0x000000381b1b7812 */ /* 0x000fc800078ec0ff */
[----:B------:R-:W-:-:S04]  /*259e0*/  LOP3.LUT R12, R27, 0x40, RZ, 0xfc, !PT ;  /* 0x000000401b0c7812 */ /* 0x000fc800078efcff */
[----:B------:R-:W-:Y:S01]  /*259f0*/  ISETP.GE.AND P4, PT, R12, UR5, PT ;  /* 0x000000050c007c0c */ /* 0x000fe2000bf86270 */
[----:B------:R-:W-:Y:S01]  /*25a00*/  IMAD.MOV.U32 R36, RZ, RZ, RZ ;  /* 0x000000ffff247224 */ /* 0x000fe200078e00ff */
[----:B------:R-:W-:-:S04]  /*25a10*/  LOP3.LUT R12, R11, 0x80, RZ, 0xfc, !PT ;  /* 0x000000800b0c7812 */ /* 0x000fc800078efcff */
[----:B------:R-:W-:Y:S01]  /*25a20*/  ISETP.GE.AND P3, PT, R12, UR5, PT ;  /* 0x000000050c007c0c */ /* 0x000fe2000bf66270 */
[----:B------:R-:W-:Y:S01]  /*25a30*/  UMOV UR6, 0xffffffff ;  /* 0xffffffff00067882 */ /* 0x000fe20000000000 */
[----:B--2---:R-:W-:-:S04]  /*25a40*/  LOP3.LUT R10, R10, 0xffffffbf, RZ, 0xc0, !PT ;  /* 0xffffffbf0a0a7812 */ /* 0x004fc800078ec0ff */
[----:B------:R-:W-:-:S04]  /*25a50*/  @P2 LOP3.LUT R10, R10, 0x40, RZ, 0xfc, !PT ;  /* 0x000000400a0a2812 */ /* 0x000fc800078efcff */
[----:B------:R-:W-:Y:S02]  /*25a60*/  LOP3.LUT R10, R10, 0xfffffffe, RZ, 0xc0, !PT ;  /* 0xfffffffe0a0a7812 */ /* 0x000fe400078ec0ff */
[----:B------:R-:W-:Y:S01]  /*25a70*/  SHF.R.S32.HI R33, RZ, 0x1f, R28 ;  /* 0x0000001fff217819 */ /* 0x000fe2000001141c */
[----:B-1----:R-:W-:-:S04]  /*25a80*/  @!P0 IMAD.WIDE.U32 R6, R28, R2, R6 ;  /* 0x000000021c068225 */ /* 0x002fc800078e0006 */
[----:B------:R-:W-:-:S04]  /*25a90*/  @!P0 IMAD R2, R33, R2, RZ ;  /* 0x0000000221028224 */ /* 0x000fc800078e02ff */
[----:B------:R-:W-:Y:S01]  /*25aa0*/  @!P0 IMAD R3, R28, R3, R2 ;  /* 0x000000031c038224 */ /* 0x000fe200078e0202 */
[----:B---3--:R-:W-:-:S03]  /*25ab0*/  @!P0 LEA R4, P1, R6, R4, 0x2 ;  /* 0x0000000406048211 */ /* 0x008fc600078210ff */
[----:B------:R-:W-:-:S05]  /*25ac0*/  @!P0 IMAD.IADD R3, R7, 0x1, R3 ;  /* 0x0000000107038824 */ /* 0x000fca00078e0203 */
[----:B------:R-:W-:Y:S02]  /*25ad0*/  @!P0 LEA.HI.X R5, R6, R5, R3, 0x2, P1 ;  /* 0x0000000506058211 */ /* 0x000fe400008f1403 */
[----:B------:R-:W-:-:S03]  /*25ae0*/  ISETP.GE.AND P1, PT, R11, UR4, PT ;  /* 0x000000040b007c0c */ /* 0x000fc6000bf26270 */
[----:B------:R0:W5:Y:S10]  /*25af0*/  @!P0 LDG.E R36, desc[UR42][R4.64] ;  /* 0x0000002a04248981 */ /* 0x000174000c1e1900 */
[----:B------:R-:W-:-:S04]  /*25b00*/  @P1 LOP3.LUT R10, R10, 0x1, RZ, 0xfc, !PT ;  /* 0x000000010a0a1812 */ /* 0x000fc800078efcff */
[----:B------:R-:W-:-:S04]  /*25b10*/  LOP3.LUT R10, R10, 0xfffffff7, RZ, 0xc0, !PT ;  /* 0xfffffff70a0a7812 */ /* 0x000fc800078ec0ff */
[----:B------:R-:W-:Y:S02]  /*25b20*/  @P4 LOP3.LUT R10, R10, 0x8, RZ, 0xfc, !PT ;  /* 0x000000080a0a4812 */ /* 0x000fe400078efcff */
[C---:B------:R-:W-:Y:S02]  /*25b30*/  ISETP.GE.AND P0, PT, R11.reuse, UR5, PT ;  /* 0x000000050b007c0c */ /* 0x040fe4000bf06270 */
[----:B------:R-:W-:Y:S02]  /*25b40*/  LOP3.LUT R10, R10, 0xffffffef, RZ, 0xc0, !PT ;  /* 0xffffffef0a0a7812 */ /* 0x000fe400078ec0ff */
[----:B------:R-:W-:Y:S02]  /*25b50*/  LOP3.LUT R11, R11, 0xc0, RZ, 0xfc, !PT ;  /* 0x000000c00b0b7812 */ /* 0x000fe400078efcff */
[----:B------:R-:W-:Y:S02]  /*25b60*/  LOP3.LUT R10, R10, 0xfffffffb, RZ, 0xc0, !PT ;  /* 0xfffffffb0a0a7812 */ /* 0x000fe400078ec0ff */
[----:B------:R-:W-:-:S02]  /*25b70*/  ISETP.GE.AND P1, PT, R11, UR5, PT ;  /* 0x000000050b007c0c */ /* 0x000fc4000bf26270 */
[----:B------:R-:W-:-:S04]  /*25b80*/  @P3 LOP3.LUT R10, R10, 0x4, RZ, 0xfc, !PT ;  /* 0x000000040a0a3812 */ /* 0x000fc800078efcff */
[----:B------:R-:W-:-:S04]  /*25b90*/  @P0 LOP3.LUT R10, R10, 0x10, RZ, 0xfc, !PT ;  /* 0x000000100a0a0812 */ /* 0x000fc800078efcff */
[----:B------:R-:W-:-:S04]  /*25ba0*/  LOP3.LUT R10, R10, 0xfffffffd, RZ, 0xc0, !PT ;  /* 0xfffffffd0a0a7812 */ /* 0x000fc800078ec0ff */
[----:B------:R-:W-:-:S05]  /*25bb0*/  @P1 LOP3.LUT R10, R10, 0x2, RZ, 0xfc, !PT ;  /* 0x000000020a0a1812 */ /* 0x000fca00078efcff */
[----:B------:R0:W-:Y:S01]  /*25bc0*/  STL [R1+0x400], R10 ;  /* 0x0004000a01007387 */ /* 0x0001e20000100800 */
[----:B------:R-:W-:-:S04]  /*25bd0*/  IMAD.MOV R2, RZ, RZ, -R8 ;  /* 0x000000ffff027224 */ /* 0x000fc800078e0a08 */
[----:B------:R-:W-:Y:S01]  /*25be0*/  IMAD R37, R9, R2, R37 ;  /* 0x0000000209257224 */ /* 0x000fe200078e0225 */
[----:B------:R-:W-:Y:S06]  /*25bf0*/  BRA.DIV UR6, `(.L_x_12168) ;  /* 0x0000005a060c7947 */ /* 0x000fec000b800000 */
.L_x_12311:
[----:B------:R-:W-:Y:S01]  /*25c00*/  SEL R6, RZ, 0x1, P0 ;  /* 0x00000001ff067807 */ /* 0x000fe20000000000 */
[----:B------:R-:W-:Y:S01]  /*25c10*/  IMAD.MOV.U32 R2, RZ, RZ, R10 ;  /* 0x000000ffff027224 */ /* 0x000fe200078e000a */
[----:B------:R-:W-:Y:S02]  /*25c20*/  ISETP.GT.U32.AND P0, PT, R20, 0x5f, PT ;  /* 0x0000005f1400780c */ /* 0x000fe40003f04070 */
[----:B------:R-:W-:Y:S02]  /*25c30*/  SHF.R.S32.HI R27, RZ, 0x1f, R18 ;  /* 0x0000001fff1b7819 */ /* 0x000fe40000011412 */
[----:B------:R-:W-:-:S09]  /*25c40*/  LOP3.LUT R2, R2, 0xffffffdf, RZ, 0xc0, !PT ;  /* 0xffffffdf02027812 */ /* 0x000fd200078ec0ff */
[----:B------:R-:W-:-:S05]  /*25c50*/  @P0 LOP3.LUT R2, R2, 0x20, RZ, 0xfc, !PT ;  /* 0x0000002002020812 */ /* 0x000fca00078efcff */
[----:B------:R1:W-:Y:S01]  /*25c60*/  STL [R1+0x400], R2 ;  /* 0x0004000201007387 */ /* 0x0003e20000100800 */
[----:B------:R-:W-:Y:S05]  /*25c70*/  @!P2 BRA `(.L_x_12169) ;  /* 0x000000000004a947 */ /* 0x000fea0003800000 */
[----:B------:R-:W-:Y:S01]  /*25c80*/  BPT.TRAP 0x1 ;  /* 0x000000040000795c */ /* 0x000fe20000300000 */
.L_x_12169:
[----:B------:R-:W-:Y:S01]  /*25c90*/  IMAD R32, R0, -0x60, R17 ;  /* 0xffffffa000207824 */ /* 0x000fe200078e0211 */
[----:B------:R-:W-:Y:S01]  /*25ca0*/  SHF.L.U32 R0, R25, 0x1f, RZ ;  /* 0x0000001f19007819 */ /* 0x000fe200000006ff */
[----:B------:R-:W-:Y:S01]  /*25cb0*/  IMAD R17, R24, 0x8, R22 ;  /* 0x0000000818117824 */ /* 0x000fe200078e0216 */
[----:B------:R-:W-:Y:S03]  /*25cc0*/  BSSY B0, `(.L_x_12170) ;  /* 0x0000003000007945 */ /* 0x000fe60003800000 */
[----:B------:R-:W2:Y:S02]  /*25cd0*/  SYNCS.PHASECHK.TRANS64.TRYWAIT P0, [R17+URZ+0x22840], R0 ;  /* 0x02284000110075a7 */ /* 0x000ea4000800017f */
[----:B--2---:R-:W-:Y:S05]  /*25ce0*/  @!P0 BRA `(.L_x_12171) ;  /* 0x0000005800008947 */ /* 0x004fea0003800000 */
.L_x_12312:
[----:B------:R-:W-:Y:S05]  /*25cf0*/  BSYNC B0 ;  /* 0x0000000000007941 */ /* 0x000fea0003800000 */
.L_x_12170:
[----:B-1----:R-:W3:Y:S01]  /*25d00*/  LDL R2, [R1+0x400] ;  /* 0x0004000001027983 */ /* 0x002ee20000100800 */
[----:B--2---:R-:W-:Y:S01]  /*25d10*/  SHF.R.S32.HI R0, RZ, 0x1f, R37 ;  /* 0x0000001fff007819 */ /* 0x004fe20000011425 */
[----:B------:R-:W-:Y:S01]  /*25d20*/  ULDC.64 UR4, c[0x0][0x300] ;  /* 0x0000c00000047ab9 */ /* 0x000fe20000000a00 */
[----:B0----5:R-:W-:Y:S01]  /*25d30*/  SHF.R.S32.HI R4, RZ, 0x1f, R36 ;  /* 0x0000001fff047819 */ /* 0x021fe20000011424 */
[----:B------:R-:W0:Y:S02]  /*25d40*/  S2R R7, SR_TID.X ;  /* 0x0000000000077919 */ /* 0x000e240000002100 */
[----:B------:R1:W-:Y:S04]  /*25d50*/  STL [R1+0x428], R0 ;  /* 0x0004280001007387 */ /* 0x0003e80000100800 */
[----:B------:R2:W-:Y:S01]  /*25d60*/  STL [R1+0x42c], R4 ;  /* 0x00042c0401007387 */ /* 0x0005e20000100800 */
[----:B-1----:R-:W-:-:S04]  /*25d70*/  IMAD R0, R0, UR4, RZ ;  /* 0x0000000400007c24 */ /* 0x002fc8000f8e02ff */
[----:B------:R-:W-:Y:S02]  /*25d80*/  IMAD R0, R37, UR5, R0 ;  /* 0x0000000525007c24 */ /* 0x000fe4000f8e0200 */
[----:B0-----:R-:W-:-:S05]  /*25d90*/  IMAD.SHL.U32 R8, R7, 0x8, RZ ;  /* 0x0000000807087824 */ /* 0x001fca00078e00ff */
[----:B------:R-:W-:Y:S02]  /*25da0*/  LOP3.LUT R8, R8, 0x38, RZ, 0xc0, !PT ;  /* 0x0000003808087812 */ /* 0x000fe400078ec0ff */
[----:B---3--:R-:W-:Y:S01]  /*25db0*/  LOP3.LUT P2, RZ, R2, 0x1, RZ, 0xc0, !PT ;  /* 0x0000000102ff7812 */ /* 0x008fe2000784c0ff */
[----:B------:R-:W-:Y:S01]  /*25dc0*/  IMAD.WIDE.U32 R2, R37, UR4, RZ ;  /* 0x0000000425027c25 */ /* 0x000fe2000f8e00ff */
[----:B------:R-:W-:-:S03]  /*25dd0*/  ULDC.64 UR4, c[0x0][0x310] ;  /* 0x0000c40000047ab9 */ /* 0x000fc60000000a00 */
[----:B------:R-:W-:Y:S02]  /*25de0*/  IMAD.IADD R3, R3, 0x1, R0 ;  /* 0x0000000103037824 */ /* 0x000fe400078e0200 */
[----:B------:R-:W-:Y:S02]  /*25df0*/  IMAD R0, R4, UR4, RZ ;  /* 0x0000000404007c24 */ /* 0x000fe4000f8e02ff */
[----:B--2---:R-:W0:Y:S01]  /*25e00*/  S2R R4, SR_TID.X ;  /* 0x0000000000047919 */ /* 0x004e220000002100 */
        /* <DEDUP_REMOVED lines=70> */
.L_x_12326:
        /* <DEDUP_REMOVED lines=10> */
.L_x_12173:
        /* <DEDUP_REMOVED lines=11> */
.L_x_12174:
[----:B------:R1:W5:Y:S01]  /*263c0*/  LDL R0, [R1+0x400] ;  /* 0x0004000001007983 */ /* 0x0003620000100800 */
[----:B------:R1:W-:Y:S03]  /*263d0*/  SYNCS.ARRIVE.TRANS64.A1T0 RZ, [R17+URZ+0x22830], RZ ;  /* 0x022830ff11ff79a7 */ /* 0x0003e6000810003f */
[----:B0-----:R1:W5:Y:S02]  /*263e0*/  LDL.LU R3, [R1+0x40c] ;  /* 0x00040c0001037983 */ /* 0x0013640000300800 */
[----:B------:R-:W-:Y:S05]  /*263f0*/  WARPSYNC.ALL ;  /* 0x0000000000007948 */ /* 0x000fea0003800000 */
[----:B------:R-:W-:Y:S01]  /*26400*/  ULDC.64 UR4, c[0x0][0xa00] ;  /* 0x0002800000047ab9 */ /* 0x000fe20000000a00 */
[----:B------:R-:W-:Y:S01]  /*26410*/  BSSY B6, `(.L_x_12175) ;  /* 0x000002c000067945 */ /* 0x000fe20003800000 */
[----:B------:R-:W-:Y:S01]  /*26420*/  BAR.SYNC.DEFER_BLOCKING 0x8, 0x180 ;  /* 0x0206000000007b1d */ /* 0x000fe20000010000 */
[C---:B-----5:R-:W-:Y:S02]  /*26430*/  LOP3.LUT P2, RZ, R0.reuse, 0x8, RZ, 0xc0, !PT ;  /* 0x0000000800ff7812 */ /* 0x060fe4000784c0ff */
[----:B------:R-:W-:-:S02]  /*26440*/  LOP3.LUT P1, RZ, R0, 0x4, RZ, 0xc0, !PT ;  /* 0x0000000400ff7812 */ /* 0x000fc4000782c0ff */
[----:B------:R-:W-:Y:S02]  /*26450*/  LOP3.LUT P0, RZ, R0, 0x2, RZ, 0xc0, !PT ;  /* 0x0000000200ff7812 */ /* 0x000fe4000780c0ff */
[----:B------:R-:W-:Y:S02]  /*26460*/  SEL R0, RZ, 0x2, P2 ;  /* 0x00000002ff007807 */ /* 0x000fe40001000000 */
[----:B------:R-:W-:Y:S02]  /*26470*/  SEL R2, RZ, 0x4, P1 ;  /* 0x00000004ff027807 */ /* 0x000fe40000800000 */
[----:B------:R-:W-:Y:S02]  /*26480*/  SEL R35, RZ, 0x8, P0 ;  /* 0x00000008ff237807 */ /* 0x000fe40000000000 */
[----:B------:R-:W-:Y:S02]  /*26490*/  IADD3 R0, R2, R0, R6 ;  /* 0x0000000002007210 */ /* 0x000fe40007ffe006 */
[----:B------:R-:W-:-:S03]  /*264a0*/  ISETP.NE.U32.AND P0, PT, RZ, UR4, PT ;  /* 0x00000004ff007c0c */ /* 0x000fc6000bf05070 */
[----:B------:R-:W-:Y:S01]  /*264b0*/  IMAD.IADD R35, R0, 0x1, R35 ;  /* 0x0000000100237824 */ /* 0x000fe200078e0223 */
[----:B------:R-:W-:Y:S01]  /*264c0*/  ISETP.NE.AND.EX P0, PT, RZ, UR5, PT, P0 ;  /* 0x00000005ff007c0c */ /* 0x000fe2000bf05300 */
[----:B------:R-:W-:Y:S01]  /*264d0*/  VIADD R0, R22, 0x18400 ;  /* 0x0001840016007836 */ /* 0x000fe20000000000 */
[----:B------:R-:W-:Y:S02]  /*264e0*/  ULDC.64 UR4, c[0x0][0x298] ;  /* 0x0000a60000047ab9 */ /* 0x000fe40000000a00 */
[----:B------:R-:W-:Y:S02]  /*264f0*/  SEL R2, R19, RZ, !P0 ;  /* 0x000000ff13027207 */ /* 0x000fe40004000000 */
[----:B------:R-:W-:Y:S02]  /*26500*/  LOP3.LUT P1, RZ, R0, 0x3ff, RZ, 0xc0, !PT ;  /* 0x000003ff00ff7812 */ /* 0x000fe4000782c0ff */
[----:B------:R-:W-:Y:S01]  /*26510*/  SHF.R.S32.HI R0, RZ, 0x1f, R19 ;  /* 0x0000001fff007819 */ /* 0x000fe20000011413 */
[----:B------:R-:W-:Y:S03]  /*26520*/  STL [R1+0x410], R2 ;  /* 0x0004100201007387 */ /* 0x000fe60000100800 */
[----:B------:R-:W-:-:S05]  /*26530*/  SEL R0, R0, RZ, !P0 ;  /* 0x000000ff00007207 */ /* 0x000fca0004000000 */
[----:B------:R0:W-:Y:S02]  /*26540*/  STL [R1+0x430], R0 ;  /* 0x0004300001007387 */ /* 0x0001e40000100800 */
[----:B0-----:R-:W-:-:S05]  /*26550*/  SHF.R.S32.HI R0, RZ, 0x1f, R3 ;  /* 0x0000001fff007819 */ /* 0x001fca0000011403 */
[----:B------:R-:W-:-:S04]  /*26560*/  IMAD R0, R0, UR4, RZ ;  /* 0x0000000400007c24 */ /* 0x000fc8000f8e02ff */
[C---:B------:R-:W-:Y:S02]  /*26570*/  IMAD R0, R3.reuse, UR5, R0 ;  /* 0x0000000503007c24 */ /* 0x040fe4000f8e0200 */
[----:B------:R-:W-:-:S04]  /*26580*/  IMAD.WIDE.U32 R2, R3, UR4, RZ ;  /* 0x0000000403027c25 */ /* 0x000fc8000f8e00ff */
[----:B------:R-:W-:Y:S01]  /*26590*/  IMAD.IADD R0, R3, 0x1, R0 ;  /* 0x0000000103007824 */ /* 0x000fe200078e0200 */
[----:B------:R0:W-:Y:S04]  /*265a0*/  STL.64 [R1+0x418], R2 ;  /* 0x0004180201007387 */ /* 0x0001e80000100a00 */
        /* <DEDUP_REMOVED lines=18> */
.L_x_12176:
[----:B------:R-:W-:Y:S05]  /*266d0*/  BSYNC B6 ;  /* 0x0000000000067941 */ /* 0x000fea0003800000 */
.L_x_12175:
[----:B------:R-:W2:Y:S01]  /*266e0*/  LDL.LU R21, [R1+0x40c] ;  /* 0x00040c0001157983 */ /* 0x000ea20000300800 */
[----:B------:R-:W-:Y:S01]  /*266f0*/  ULDC.64 UR4, c[0x0][0x2d8] ;  /* 0x0000b60000047ab9 */ /* 0x000fe20000000a00 */
[----:B------:R-:W3:Y:S02]  /*26700*/  LDC R7, c[0x0][0x448] ;  /* 0x00011200ff077b82 */ /* 0x000ee40000000800 */
[----:B0-----:R-:W2:Y:S04]  /*26710*/  LDL.LU.64 R2, [R1+0x418] ;  /* 0x0004180001027983 */ /* 0x001ea80000300a00 */
[----:B------:R-:W4:Y:S04]  /*26720*/  LDL.LU R4, [R1+0x430] ;  /* 0x0004300001047983 */ /* 0x000f280000300800 */
[----:B------:R-:W4:Y:S01]  /*26730*/  LDL.LU R20, [R1+0x410] ;  /* 0x0004100001147983 */ /* 0x000f220000300800 */
[----:B------:R-:W-:-:S03]  /*26740*/  IMAD R0, R27, UR4, RZ ;  /* 0x000000041b007c24 */ /* 0x000fc6000f8e02ff */
[----:B------:R0:W5:Y:S01]  /*26750*/  LDL R8, [R1+0x408] ;  /* 0x0004080001087983 */ /* 0x0001620000100800 */
[----:B------:R-:W-:Y:S01]  /*26760*/  IMAD R0, R18, UR5, R0 ;  /* 0x0000000512007c24 */ /* 0x000fe2000f8e0200 */
[----:B---3--:R-:W-:-:S13]  /*26770*/  ISETP.NE.AND P0, PT, R7, 0x1, PT ;  /* 0x000000010700780c */ /* 0x008fda0003f05270 */
[----:B------:R-:W3:Y:S01]  /*26780*/  @P0 LDC R6, c[0x0][0x44c] ;  /* 0x00011300ff060b82 */ /* 0x000ee20000000800 */
[----:B--2---:R-:W-:Y:S02]  /*26790*/  IMAD.MOV.U32 R3, RZ, RZ, R21 ;  /* 0x000000ffff037224 */ /* 0x004fe400078e0015 */
[----:B------:R-:W2:Y:S01]  /*267a0*/  S2R R21, SR_TID.X ;  /* 0x0000000000157919 */ /* 0x000ea20000002100 */
[----:B------:R-:W-:Y:S01]  /*267b0*/  IMAD.WIDE.U32 R2, R18, UR4, R2 ;  /* 0x0000000412027c25 */ /* 0x000fe2000f8e0002 */
[----:B------:R-:W-:-:S03]  /*267c0*/  ULDC.64 UR4, c[0x0][0x2e0] ;  /* 0x0000b80000047ab9 */ /* 0x000fc60000000a00 */
[----:B------:R-:W-:Y:S02]  /*267d0*/  IMAD.IADD R3, R3, 0x1, R0 ;  /* 0x0000000103037824 */ /* 0x000fe400078e0200 */
[----:B----4-:R-:W-:Y:S02]  /*267e0*/  IMAD R0, R4, UR4, RZ ;  /* 0x0000000404007c24 */ /* 0x010fe4000f8e02ff */
[----:B------:R-:W-:-:S04]  /*267f0*/  IMAD.WIDE.U32 R2, R20, UR4, R2 ;  /* 0x0000000414027c25 */ /* 0x000fc8000f8e0002 */
[----:B------:R-:W-:Y:S01]  /*26800*/  IMAD R0, R20, UR5, R0 ;  /* 0x0000000514007c24 */ /* 0x000fe2000f8e0200 */
[----:B------:R-:W4:Y:S01]  /*26810*/  S2R R10, SR_TID.X ;  /* 0x00000000000a7919 */ /* 0x000f220000002100 */
[----:B------:R-:W-:Y:S02]  /*26820*/  ULDC.64 UR4, c[0x0][0x2d0] ;  /* 0x0000b40000047ab9 */ /* 0x000fe40000000a00 */
[----:B------:R-:W-:Y:S01]  /*26830*/  IMAD.IADD R3, R3, 0x1, R0 ;  /* 0x0000000103037824 */ /* 0x000fe200078e0200 */
[----:B------:R-:W1:Y:S01]  /*26840*/  S2R R20, SR_TID.X ;  /* 0x0000000000147919 */ /* 0x000e620000002100 */
[----:B------:R-:W0:Y:S01]  /*26850*/  @P0 LDC R0, c[0x0][0x450] ;  /* 0x00011400ff000b82 */ /* 0x000e220000000800 */
[----:B--2---:R-:W-:-:S04]  /*26860*/  LOP3.LUT R21, R21, 0x7f, RZ, 0xc0, !PT ;  /* 0x0000007f15157812 */ /* 0x004fc800078ec0ff */
[----:B------:R-:W-:Y:S01]  /*26870*/  SHF.R.U32.HI R21, RZ, 0x3, R21 ;  /* 0x00000003ff157819 */ /* 0x000fe20000011615 */
[----:B-1----:R-:W-:-:S05]  /*26880*/  IMAD.SHL.U32 R20, R20, 0x10, RZ ;  /* 0x0000001014147824 */ /* 0x002fca00078e00ff */
[----:B------:R-:W-:-:S05]  /*26890*/  LOP3.LUT R20, R21, 0x70, R20, 0xf8, !PT ;  /* 0x0000007015147812 */ /* 0x000fca00078ef814 */
[----:B------:R-:W-:Y:S02]  /*268a0*/  IMAD.IADD R5, R20, 0x1, R34 ;  /* 0x0000000114057824 */ /* 0x000fe400078e0222 */
[----:B------:R1:W5:Y:S02]  /*268b0*/  LDL R20, [R1+0x404] ;  /* 0x0004040001147983 */ /* 0x0003640000100800 */
[----:B---3--:R-:W-:-:S04]  /*268c0*/  @P0 IMAD.HI.U32 R6, R5, R6, RZ ;  /* 0x0000000605060227 */ /* 0x008fc800078e00ff */
[----:B------:R-:W-:Y:S01]  /*268d0*/  IMAD.MOV.U32 R4, RZ, RZ, R5 ;  /* 0x000000ffff047224 */ /* 0x000fe200078e0005 */
[----:B0-----:R-:W-:-:S05]  /*268e0*/  @P0 SHF.R.U32.HI R4, RZ, R0, R6 ;  /* 0x00000000ff040219 */ /* 0x001fca0000011606 */
        /* <DEDUP_REMOVED lines=13> */
[----:B----4-:R-:W-:Y:S01]  /*269c0*/  IMAD.SHL.U32 R9, R10, 0x8, RZ ;  /* 0x000000080a097824 */ /* 0x010fe200078e00ff */
        /* <DEDUP_REMOVED lines=9> */
[----:B-1----:R-:W-:Y:S10]  /*26a60*/  BRA.DIV UR5, `(.L_x_12177) ;  /* 0x0000005205b47947 */ /* 0x002ff4000b800000 */
        /* <DEDUP_REMOVED lines=66> */
[----:B------:R-:W2:Y:S04]  /*26e90*/  SHFL.IDX PT, R4, R4, 0x7, 0x181f ;  /* 0x00f81f0004047f89 */ /* 0x000ea800000e0000 */
[----:B------:R-:W3:Y:S01]  /*26ea0*/  SHFL.IDX PT, R0, R0, 0x7, 0x181f ;  /* 0x00f81f0000007f89 */ /* 0x000ee200000e0000 */
[----:B0-----:R-:W-:-:S05]  /*26eb0*/  @!P0 LEA R3, P2, R9, R3, 0x1 ;  /* 0x0000000309038211 */ /* 0x001fca00078408ff */
[----:B-1----:R-:W-:-:S05]  /*26ec0*/  @!P0 IMAD.X R2, RZ, RZ, R2, P2 ;  /* 0x000000ffff028224 */ /* 0x002fca00010e0602 */
[----:B------:R-:W-:-:S04]  /*26ed0*/  @!P0 LOP3.LUT R3, R3, R2, RZ, 0x3c, !PT ;  /* 0x0000000203038212 */ /* 0x000fc800078e3cff */
[----:B------:R-:W-:-:S04]  /*26ee0*/  @!P0 LOP3.LUT R2, R3, R2, RZ, 0x3c, !PT ;  /* 0x0000000203028212 */ /* 0x000fc800078e3cff */
[----:B------:R-:W-:-:S05]  /*26ef0*/  @!P0 LOP3.LUT R3, R3, R2, RZ, 0x3c, !PT ;  /* 0x0000000203038212 */ /* 0x000fca00078e3cff */
[----:B--23--:R1:W-:Y:S02]  /*26f00*/  @!P0 LDGSTS.E.BYPASS.LTC128B.128 [R8+0x1b400], desc[UR42][R2.64], !P1 ;  /* 0x1b40000002088fae */ /* 0x00c3e4000c901d6a */
.L_x_12343:
        /* <DEDUP_REMOVED lines=10> */
.L_x_12178:
        /* <DEDUP_REMOVED lines=18> */
.L_x_12344:
[----:B------:R-:W-:Y:S05]  /*270d0*/  BSYNC B0 ;  /* 0x0000000000007941 */ /* 0x000fea0003800000 */
.L_x_12179:
[----:B------:R-:W-:-:S05]  /*270e0*/  IMAD.U32 R0, RZ, RZ, UR38 ;  /* 0x00000026ff007e24 */ /* 0x000fca000f8e00ff */
[----:B------:R-:W-:-:S13]  /*270f0*/  ISETP.NE.AND P0, PT, R0, 0x3, PT ;  /* 0x000000030000780c */ /* 0x000fda0003f05270 */
[----:B------:R-:W-:Y:S05]  /*27100*/  @!P0 BRA `(.L_x_12181) ;  /* 0x0000000000048947 */ /* 0x000fea0003800000 */
[----:B------:R-:W-:Y:S01]  /*27110*/  BPT.TRAP 0x1 ;  /* 0x000000040000795c */ /* 0x000fe20000300000 */
.L_x_12181:
[----:B------:R-:W-:Y:S01]  /*27120*/  SHF.L.U32 R0, R25, 0x1f, RZ ;  /* 0x0000001f19007819 */ /* 0x000fe200000006ff */
[----:B------:R-:W-:Y:S03]  /*27130*/  BSSY B0, `(.L_x_12182) ;  /* 0x0000003000007945 */ /* 0x000fe60003800000 */
[----:B------:R-:W1:Y:S02]  /*27140*/  SYNCS.PHASECHK.TRANS64.TRYWAIT P0, [R17+URZ+0x22860], R0 ;  /* 0x02286000110075a7 */ /* 0x000e64000800017f */
[----:B-1----:R-:W-:Y:S05]  /*27150*/  @!P0 BRA `(.L_x_12183) ;  /* 0x0000005400b08947 */ /* 0x002fea0003800000 */
.L_x_12345:
[----:B------:R-:W-:Y:S05]  /*27160*/  BSYNC B0 ;  /* 0x0000000000007941 */ /* 0x000fea0003800000 */
.L_x_12182:
[----:B------:R-:W1:Y:S01]  /*27170*/  LDL.LU R2, [R1+0x428] ;  /* 0x0004280001027983 */ /* 0x000e620000300800 */
[----:B------:R-:W-:-:S03]  /*27180*/  ULDC.64 UR4, c[0x0][0x328] ;  /* 0x0000ca0000047ab9 */ /* 0x000fc60000000a00 */
[----:B------:R-:W2:Y:S01]  /*27190*/  LDL.LU R4, [R1+0x42c] ;  /* 0x00042c0001047983 */ /* 0x000ea20000300800 */
[----:B-1----:R-:W-:Y:S02]  /*271a0*/  IMAD R0, R2, UR4, RZ ;  /* 0x0000000402007c24 */ /* 0x002fe4000f8e02ff */
[----:B0-----:R-:W-:-:S04]  /*271b0*/  IMAD.WIDE.U32 R2, R37, UR4, RZ ;  /* 0x0000000425027c25 */ /* 0x001fc8000f8e00ff */
[----:B------:R-:W-:Y:S01]  /*271c0*/  IMAD R5, R37, UR5, R0 ;  /* 0x0000000525057c24 */ /* 0x000fe2000f8e0200 */
[----:B------:R-:W-:-:S03]  /*271d0*/  ULDC.64 UR4, c[0x0][0x338] ;  /* 0x0000ce0000047ab9 */ /* 0x000fc60000000a00 */
[----:B------:R-:W-:Y:S02]  /*271e0*/  IMAD.IADD R3, R3, 0x1, R5 ;  /* 0x0000000103037824 */ /* 0x000fe400078e0205 */
[----:B--2---:R-:W-:Y:S02]  /*271f0*/  IMAD R5, R4, UR4, RZ ;  /* 0x0000000404057c24 */ /* 0x004fe4000f8e02ff */
        /* <DEDUP_REMOVED lines=18> */
[----:B------:R-:W1:Y:S01]  /*27320*/  SHFL.IDX PT, R14, R5, RZ, 0x181f ;  /* 0x00181fff050e7589 */ /* 0x000e6200000e0000 */
[----:B------:R-:W-:Y:S02]  /*27330*/  ISETP.NE.U32.AND P3, PT, R7, 0x1, PT ;  /* 0x000000010700780c */ /* 0x000fe40003f65070 */
[----:B------:R-:W-:Y:S01]  /*27340*/  LOP3.LUT P1, RZ, R35, 0x4, RZ, 0xc0, !PT ;  /* 0x0000000423ff7812 */ /* 0x000fe2000782c0ff */
[----:B------:R-:W2:Y:S03]  /*27350*/  SHFL.IDX PT, R3, R6, RZ, 0x181f ;  /* 0x00181fff06037589 */ /* 0x000ea600000e0000 */
[----:B------:R-:W-:Y:S01]  /*27360*/  ISETP.LT.OR P4, PT, R32, 0x1, !P1 ;  /* 0x000000012000780c */ /* 0x000fe20004f81670 */
        /* <DEDUP_REMOVED lines=63> */
.L_x_12359:
[C---:B------:R-:W-:Y:S02]  /*27760*/  ISETP.LT.OR P3, PT, R32.reuse, 0x51, P3 ;  /* 0x000000512000780c */ /* 0x040fe40001f61670 */
[C---:B------:R-:W-:Y:S02]  /*27770*/  ISETP.LT.OR P2, PT, R32.reuse, 0x51, !P2 ;  /* 0x000000512000780c */ /* 0x040fe40005741670 */
[----:B------:R-:W-:Y:S02]  /*27780*/  ISETP.LT.OR P1, PT, R32, 0x51, !P1 ;  /* 0x000000512000780c */ /* 0x000fe40004f21670 */
        /* <DEDUP_REMOVED lines=12> */
.L_x_12185:
        /* <DEDUP_REMOVED lines=11> */
.L_x_12186:
[----:B------:R-:W2:Y:S01]  /*27900*/  LDL.LU R2, [R1+0x420] ;  /* 0x0004200001027983 */ /* 0x000ea20000300800 */
[----:B------:R0:W-:Y:S01]  /*27910*/  SYNCS.ARRIVE.TRANS64.A1T0 RZ, [R17+URZ+0x22850], RZ ;  /* 0x022850ff11ff79a7 */ /* 0x0001e2000810003f */
[----:B------:R-:W-:Y:S01]  /*27920*/  BSSY B0, `(.L_x_12187) ;  /* 0x00000e2000007945 */ /* 0x000fe20003800000 */
[----:B--2---:R-:W-:-:S05]  /*27930*/  VIADD R10, R2, 0xfffffffe ;  /* 0xfffffffe020a7836 */ /* 0x004fca0000000000 */
[----:B------:R-:W-:-:S13]  /*27940*/  ISETP.GE.AND P0, PT, R10, R31, PT ;  /* 0x0000001f0a00720c */ /* 0x000fda0003f06270 */
[----:B0-----:R-:W-:Y:S05]  /*27950*/  @!P0 BRA `(.L_x_12188) ;  /* 0x0000000c00788947 */ /* 0x001fea0003800000 */
.L_x_12201:
[----:B0-----:R-:W0:Y:S01]  /*27960*/  S2R R2, SR_TID.X ;  /* 0x0000000000027919 */ /* 0x001e220000002100 */
[----:B------:R-:W1:Y:S01]  /*27970*/  LDC R6, c[0x0][0x430] ;  /* 0x00010c00ff067b82 */ /* 0x000e620000000800 */
[----:B------:R-:W-:Y:S01]  /*27980*/  IMAD R7, R10, 0x60, R30 ;  /* 0x000000600a077824 */ /* 0x000fe200078e021e */
[----:B--2---:R-:W2:Y:S01]  /*27990*/  S2R R3, SR_TID.X ;  /* 0x0000000000037919 */ /* 0x004ea20000002100 */
[----:B------:R-:W-:Y:S02]  /*279a0*/  IMAD.U32 R12, RZ, RZ, UR38 ;  /* 0x00000026ff0c7e24 */ /* 0x000fe4000f8e00ff */
[----:B------:R-:W-:Y:S01]  /*279b0*/  VIADD R24, R24, 0x1 ;  /* 0x0000000118187836 */ /* 0x000fe20000000000 */
[----:B-1----:R-:W-:Y:S02]  /*279c0*/  ISETP.NE.AND P0, PT, R6, 0x1, PT ;  /* 0x000000010600780c */ /* 0x002fe40003f05270 */
[----:B0-----:R-:W-:Y:S01]  /*279d0*/  LOP3.LUT R2, R2, 0x7f, RZ, 0xc0, !PT ;  /* 0x0000007f02027812 */ /* 0x001fe200078ec0ff */
[----:B--23--:R-:W-:-:S03]  /*279e0*/  IMAD.SHL.U32 R4, R3, 0x10, RZ ;  /* 0x0000001003047824 */ /* 0x00cfc600078e00ff */
[----:B------:R-:W-:-:S07]  /*279f0*/  SHF.R.U32.HI R2, RZ, 0x3, R2 ;  /* 0x00000003ff027819 */ /* 0x000fce0000011602 */
[----:B------:R-:W0:Y:S01]  /*27a00*/  @P0 LDC R3, c[0x0][0x438] ;  /* 0x00010e00ff030b82 */ /* 0x000e220000000800 */
[----:B------:R-:W-:-:S04]  /*27a10*/  LOP3.LUT R4, R2, 0x70, R4, 0xf8, !PT ;  /* 0x0000007002047812 */ /* 0x000fc800078ef804 */
[----:B------:R-:W-:-:S03]  /*27a20*/  ISETP.GT.U32.AND P1, PT, R4, 0x5f, PT ;  /* 0x0000005f0400780c */ /* 0x000fc60003f24070 */
[----:B------:R-:W1:Y:S01]  /*27a30*/  @P0 LDC R2, c[0x0][0x434] ;  /* 0x00010d00ff020b82 */ /* 0x000e620000000800 */
[----:B------:R-:W-:-:S04]  /*27a40*/  IMAD.IADD R7, R4, 0x1, R7 ;  /* 0x0000000104077824 */ /* 0x000fc800078e0207 */
[----:B------:R-:W-:-:S05]  /*27a50*/  IMAD.MOV.U32 R11, RZ, RZ, R7 ;  /* 0x000000ffff0b7224 */ /* 0x000fca00078e0007 */
[----:B------:R-:W2:Y:S08]  /*27a60*/  @!P1 LDC.64 R4, c[0x0][0x428] ;  /* 0x00010a00ff049b82 */ /* 0x000eb00000000a00 */
[----:B------:R-:W3:Y:S01]  /*27a70*/  @!P1 LDC.64 R8, c[0x0][0x418] ;  /* 0x00010600ff089b82 */ /* 0x000ee20000000a00 */
[----:B-1----:R-:W-:-:S05]  /*27a80*/  @P0 IMAD.HI.U32 R2, R7, R2, RZ ;  /* 0x0000000207020227 */ /* 0x002fca00078e00ff */
[----:B0-----:R-:W-:-:S04]  /*27a90*/  @P0 SHF.R.U32.HI R11, RZ, R3, R2 ;  /* 0x00000003ff0b0219 */ /* 0x001fc80000011602 */
[--C-:B------:R-:W-:Y:S01]  /*27aa0*/  @!P1 SHF.R.S32.HI R3, RZ, 0x1f, R11.reuse ;  /* 0x0000001fff039819 */ /* 0x100fe2000001140b */
[----:B------:R-:W-:-:S04]  /*27ab0*/  @!P1 IMAD.MOV.U32 R2, RZ, RZ, R11 ;  /* 0x000000ffff029224 */ /* 0x000fc800078e000b */
[----:B--2---:R-:W-:-:S04]  /*27ac0*/  @!P1 IMAD.WIDE.U32 R2, R28, R4, R2 ;  /* 0x000000041c029225 */ /* 0x004fc800078e0002 */
[----:B------:R-:W-:Y:S01]  /*27ad0*/  @!P1 IMAD R4, R33, R4, RZ ;  /* 0x0000000421049224 */ /* 0x000fe200078e02ff */
[----:B---3--:R-:W-:-:S03]  /*27ae0*/  @!P1 LEA R8, P0, R2, R8, 0x2 ;  /* 0x0000000802089211 */ /* 0x008fc600078010ff */
[----:B------:R-:W-:-:S04]  /*27af0*/  @!P1 IMAD R5, R28, R5, R4 ;  /* 0x000000051c059224 */ /* 0x000fc800078e0204 */
[----:B------:R-:W-:Y:S02]  /*27b00*/  @!P1 IMAD.IADD R3, R5, 0x1, R3 ;  /* 0x0000000105039824 */ /* 0x000fe400078e0203 */
[----:B------:R-:W-:-:S03]  /*27b10*/  IMAD.MOV.U32 R5, RZ, RZ, RZ ;  /* 0x000000ffff057224 */ /* 0x000fc600078e00ff */
[----:B------:R-:W-:Y:S01]  /*27b20*/  @!P1 LEA.HI.X R9, R2, R9, R3, 0x2, P0 ;  /* 0x0000000902099211 */ /* 0x000fe200000f1403 */
[----:B------:R-:W-:Y:S01]  /*27b30*/  IMAD.MOV R3, RZ, RZ, -R11 ;  /* 0x000000ffff037224 */ /* 0x000fe200078e0a0b */
[----:B------:R-:W-:-:S03]  /*27b40*/  ISETP.NE.AND P0, PT, R24, 0x2, PT ;  /* 0x000000021800780c */ /* 0x000fc60003f05270 */
[----:B------:R0:W5:Y:S01]  /*27b50*/  @!P1 LDG.E R5, desc[UR42][R8.64] ;  /* 0x0000002a08059981 */ /* 0x000162000c1e1900 */
[----:B------:R-:W-:Y:S01]  /*27b60*/  ISETP.NE.AND P1, PT, R12, 0x3, PT ;  /* 0x000000030c00780c */ /* 0x000fe20003f25270 */
[----:B------:R-:W-:Y:S05]  /*27b70*/  YIELD ;  /* 0x0000000000007946 */ /* 0x000fea0003800000 */
[----:B------:R-:W-:Y:S01]  /*27b80*/  SEL R2, RZ, 0x1, P0 ;  /* 0x00000001ff027807 */ /* 0x000fe20000000000 */
[----:B------:R-:W-:Y:S01]  /*27b90*/  IMAD R6, R6, R3, R7 ;  /* 0x0000000306067224 */ /* 0x000fe200078e0207 */
[----:B------:R-:W-:Y:S02]  /*27ba0*/  SEL R24, R24, RZ, P0 ;  /* 0x000000ff18187207 */ /* 0x000fe40000000000 */
[----:B------:R-:W-:Y:S01]  /*27bb0*/  LOP3.LUT R25, R25, R2, RZ, 0x3c, !PT ;  /* 0x0000000219197212 */ /* 0x000fe200078e3cff */
[----:B------:R-:W-:-:S02]  /*27bc0*/  IMAD.MOV.U32 R2, RZ, RZ, R10 ;  /* 0x000000ffff027224 */ /* 0x000fc400078e000a */
[----:B------:R-:W-:-:S03]  /*27bd0*/  VIADD R10, R10, 0xffffffff ;  /* 0xffffffff0a0a7836 */ /* 0x000fc60000000000 */
[----:B------:R-:W-:Y:S01]  /*27be0*/  ISETP.GT.AND P2, PT, R2, R31, PT ;  /* 0x0000001f0200720c */ /* 0x000fe20003f44270 */
[----:B0-----:R-:W-:-:S12]  /*27bf0*/  @!P1 BRA `(.L_x_12189) ;  /* 0x0000000000049947 */ /* 0x001fd80003800000 */
[----:B------:R-:W-:Y:S01]  /*27c00*/  BPT.TRAP 0x1 ;  /* 0x000000040000795c */ /* 0x000fe20000300000 */
.L_x_12189:
[----:B------:R-:W-:Y:S01]  /*27c10*/  IMAD R4, R24, 0x8, R22 ;  /* 0x0000000818047824 */ /* 0x000fe200078e0216 */
[----:B------:R-:W-:Y:S01]  /*27c20*/  SHF.L.U32 R21, R25, 0x1f, RZ ;  /* 0x0000001f19157819 */ /* 0x000fe200000006ff */
[----:B------:R-:W-:Y:S01]  /*27c30*/  BSSY B1, `(.L_x_12190) ;  /* 0x0000004000017945 */ /* 0x000fe20003800000 */
[----:B------:R-:W-:Y:S02]  /*27c40*/  SHF.R.S32.HI R17, RZ, 0x1f, R6 ;  /* 0x0000001fff117819 */ /* 0x000fe40000011406 */
[----:B------:R-:W0:Y:S02]  /*27c50*/  SYNCS.PHASECHK.TRANS64.TRYWAIT P0, [R4+URZ+0x22840], R21 ;  /* 0x02284015040075a7 */ /* 0x000e24000800017f */
[----:B0-----:R-:W-:Y:S05]  /*27c60*/  @!P0 BRA `(.L_x_12191) ;  /* 0x0000005400488947 */ /* 0x001fea0003800000 */
.L_x_12360:
[----:B------:R-:W-:Y:S05]  /*27c70*/  BSYNC B1 ;  /* 0x0000000000017941 */ /* 0x000fea0003800000 */
.L_x_12190:
[----:B------:R-:W2:Y:S01]  /*27c80*/  LDL R2, [R1+0x400] ;  /* 0x0004000001027983 */ /* 0x000ea20000100800 */
[----:B------:R-:W-:Y:S01]  /*27c90*/  ULDC.64 UR4, c[0x0][0x300] ;  /* 0x0000c00000047ab9 */ /* 0x000fe20000000a00 */
[----:B-----5:R-:W-:Y:S01]  /*27ca0*/  SHF.R.S32.HI R20, RZ, 0x1f, R5 ;  /* 0x0000001fff147819 */ /* 0x020fe20000011405 */
[----:B------:R-:W-:Y:S02]  /*27cb0*/  IMAD R3, R17, UR4, RZ ;  /* 0x0000000411037c24 */ /* 0x000fe4000f8e02ff */
[----:B------:R-:W-:Y:S02]  /*27cc0*/  IMAD R8, R24, 0x1800, R29 ;  /* 0x0000180018087824 */ /* 0x000fe400078e021d */
[----:B------:R-:W-:Y:S01]  /*27cd0*/  IMAD R7, R6, UR5, R3 ;  /* 0x0000000506077c24 */ /* 0x000fe2000f8e0203 */
[----:B--2---:R-:W-:Y:S01]  /*27ce0*/  LOP3.LUT P1, RZ, R2, 0x1, RZ, 0xc0, !PT ;  /* 0x0000000102ff7812 */ /* 0x004fe2000782c0ff */
        /* <DEDUP_REMOVED lines=46> */
.L_x_12374:
        /* <DEDUP_REMOVED lines=8> */
.L_x_12193:
        /* <DEDUP_REMOVED lines=11> */
.L_x_12194:
[----:B------:R2:W-:Y:S01]  /*28100*/  SYNCS.ARRIVE.TRANS64.A1T0 RZ, [R4+URZ+0x22830], RZ ;  /* 0x022830ff04ff79a7 */ /* 0x0005e2000810003f */
[----:B------:R-:W-:Y:S05]  /*28110*/  @!P3 BRA `(.L_x_12195) ;  /* 0x000000000004b947 */ /* 0x000fea0003800000 */
[----:B------:R-:W-:Y:S01]  /*28120*/  BPT.TRAP 0x1 ;  /* 0x000000040000795c */ /* 0x000fe20000300000 */
.L_x_12195:
[----:B------:R-:W3:Y:S01]  /*28130*/  SYNCS.PHASECHK.TRANS64.TRYWAIT P0, [R4+URZ+0x22860], R21 ;  /* 0x02286015040075a7 */ /* 0x000ee2000800017f */
[----:B------:R-:W-:Y:S04]  /*28140*/  BSSY B1, `(.L_x_12196) ;  /* 0x0000002000017945 */ /* 0x000fe80003800000 */
[----:B---3--:R-:W-:Y:S05]  /*28150*/  @!P0 BRA `(.L_x_12197) ;  /* 0x0000005400c48947 */ /* 0x008fea0003800000 */
.L_x_12375:
[----:B------:R-:W-:Y:S05]  /*28160*/  BSYNC B1 ;  /* 0x0000000000017941 */ /* 0x000fea0003800000 */
.L_x_12196:
[----:B------:R-:W4:Y:S01]  /*28170*/  LDL R2, [R1+0x400] ;  /* 0x0004000001027983 */ /* 0x000f220000100800 */
[----:B------:R-:W-:Y:S02]  /*28180*/  ULDC.64 UR4, c[0x0][0x328] ;  /* 0x0000ca0000047ab9 */ /* 0x000fe40000000a00 */
[----:B------:R-:W-:-:S04]  /*28190*/  IMAD R17, R17, UR4, RZ ;  /* 0x0000000411117c24 */ /* 0x000fc8000f8e02ff */
[----:B------:R-:W-:Y:S01]  /*281a0*/  IMAD R17, R6, UR5, R17 ;  /* 0x0000000506117c24 */ /* 0x000fe2000f8e0211 */
[C---:B----4-:R-:W-:Y:S02]  /*281b0*/  LOP3.LUT P5, RZ, R2.reuse, 0x10, RZ, 0xc0, !PT ;  /* 0x0000001002ff7812 */ /* 0x050fe400078ac0ff */
[C---:B------:R-:W-:Y:S02]  /*281c0*/  LOP3.LUT P4, RZ, R2.reuse, 0x8, RZ, 0xc0, !PT ;  /* 0x0000000802ff7812 */ /* 0x040fe4000788c0ff */
[C---:B------:R-:W-:Y:S02]  /*281d0*/  LOP3.LUT P3, RZ, R2.reuse, 0x4, RZ, 0xc0, !PT ;  /* 0x0000000402ff7812 */ /* 0x040fe4000786c0ff */
[----:B------:R-:W-:Y:S01]  /*281e0*/  LOP3.LUT P1, RZ, R2, 0x2, RZ, 0xc0, !PT ;  /* 0x0000000202ff7812 */ /* 0x000fe2000782c0ff */
[----:B------:R-:W-:Y:S01]  /*281f0*/  IMAD.WIDE.U32 R2, R6, UR4, RZ ;  /* 0x0000000406027c25 */ /* 0x000fe2000f8e00ff */
[----:B------:R-:W-:-:S03]  /*28200*/  ULDC.64 UR4, c[0x0][0x338] ;  /* 0x0000ce0000047ab9 */ /* 0x000fc60000000a00 */
[----:B------:R-:W-:Y:S02]  /*28210*/  IMAD.IADD R3, R3, 0x1, R17 ;  /* 0x0000000103037824 */ /* 0x000fe400078e0211 */
[----:B------:R-:W-:Y:S02]  /*28220*/  IMAD R20, R20, UR4, RZ ;  /* 0x0000000414147c24 */ /* 0x000fe4000f8e02ff */
[----:B------:R-:W-:-:S04]  /*28230*/  IMAD.WIDE.U32 R2, R5, UR4, R2 ;  /* 0x0000000405027c25 */ /* 0x000fc8000f8e0002 */
[----:B-1----:R-:W-:Y:S01]  /*28240*/  IMAD R7, R5, UR5, R20 ;  /* 0x0000000505077c24 */ /* 0x002fe2000f8e0214 */
        /* <DEDUP_REMOVED lines=14> */
[----:B------:R-:W4:Y:S04]  /*28330*/  SHFL.IDX PT, R3, R7, RZ, 0x181f ;  /* 0x00181fff07037589 */ /* 0x000f2800000e0000 */
[----:B------:R-:W-:Y:S01]  /*28340*/  SHFL.IDX PT, R8, R7, 0x1, 0x181f ;  /* 0x00381f0007087f89 */ /* 0x000fe200000e0000 */
[----:B-1----:R-:W-:-:S03]  /*28350*/  IADD3 R2, P0, R14, R0, RZ ;  /* 0x000000000e027210 */ /* 0x002fc60007f1e0ff */
[----:B------:R-:W1:Y:S02]  /*28360*/  SHFL.IDX PT, R14, R5, 0x1, 0x181f ;  /* 0x00381f00050e7f89 */ /* 0x000e6400000e0000 */
[----:B----4-:R-:W-:-:S05]  /*28370*/  IMAD.X R3, RZ, RZ, R3, P0 ;  /* 0x000000ffff037224 */ /* 0x010fca00000e0603 */
        /* <DEDUP_REMOVED lines=36> */
.L_x_12389:
        /* <DEDUP_REMOVED lines=11> */
.L_x_12199:
        /* <DEDUP_REMOVED lines=11> */
.L_x_12200:
[----:B------:R0:W-:Y:S01]  /*28720*/  SYNCS.ARRIVE.TRANS64.A1T0 RZ, [R4+URZ+0x22850], RZ ;  /* 0x022850ff04ff79a7 */ /* 0x0001e2000810003f */
[----:B------:R-:W-:Y:S05]  /*28730*/  @P2 BRA `(.L_x_12201) ;  /* 0xfffffff000882947 */ /* 0x000fea000383ffff */
.L_x_12188:
[----:B------:R-:W-:Y:S05]  /*28740*/  BSYNC B0 ;  /* 0x0000000000007941 */ /* 0x000fea0003800000 */
.L_x_12187:
[----:B------:R-:W1:Y:S01]  /*28750*/  S2R R2, SR_TID.X ;  /* 0x0000000000027919 */ /* 0x000e620000002100 */
[----:B------:R-:W-:Y:S01]  /*28760*/  VIADD R24, R24, 0x1 ;  /* 0x0000000118187836 */ /* 0x000fe20000000000 */
[----:B------:R-:W-:Y:S04]  /*28770*/  BSSY B0, `(.L_x_12202) ;  /* 0x0000012000007945 */ /* 0x000fe80003800000 */
[----:B------:R-:W-:-:S04]  /*28780*/  ISETP.NE.AND P0, PT, R24, 0x2, PT ;  /* 0x000000021800780c */ /* 0x000fc80003f05270 */
[----:B------:R-:W-:Y:S02]  /*28790*/  SEL R0, RZ, 0x1, P0 ;  /* 0x00000001ff007807 */ /* 0x000fe40000000000 */
[----:B-1----:R-:W-:-:S04]  /*287a0*/  LOP3.LUT R2, R2, 0x7f, RZ, 0xc0, !PT ;  /* 0x0000007f02027812 */ /* 0x002fc800078ec0ff */
[----:B------:R-:W-:-:S13]  /*287b0*/  ISETP.NE.AND P1, PT, R2, RZ, PT ;  /* 0x000000ff0200720c */ /* 0x000fda0003f25270 */
[----:B------:R-:W-:Y:S05]  /*287c0*/  @P1 BRA `(.L_x_12203) ;  /* 0x0000000000301947 */ /* 0x000fea0003800000 */
[----:B------:R-:W1:Y:S01]  /*287d0*/  S2R R5, SR_LANEID ;  /* 0x0000000000057919 */ /* 0x000e620000000000 */
[----:B------:R-:W-:Y:S01]  /*287e0*/  VOTEU.ANY UR4, UPT, PT ;  /* 0x0000000000047886 */ /* 0x000fe200038e0100 */
[----:B------:R-:W4:Y:S01]  /*287f0*/  LDC.64 R2, c[0x0][0xc60] ;  /* 0x00031800ff027b82 */ /* 0x000f220000000a00 */
[----:B0-23--:R-:W1:Y:S02]  /*28800*/  FLO.U32 R4, UR4 ;  /* 0x0000000400047d00 */ /* 0x00de6400080e0000 */
[----:B-1----:R-:W-:-:S06]  /*28810*/  ISETP.EQ.U32.AND P1, PT, R4, R5, PT ;  /* 0x000000050400720c */ /* 0x002fcc0003f22070 */
[----:B------:R-:W4:Y:S07]  /*28820*/  POPC R5, UR4 ;  /* 0x0000000400057d09 */ /* 0x000f2e0008000000 */
[----:B----4-:R-:W2:Y:S01]  /*28830*/  @P1 ATOMG.E.ADD.STRONG.GPU PT, R3, desc[UR42][R2.64], R5 ;  /* 0x00000005020319a8 */ /* 0x010ea200081ee1ea */
[----:B------:R-:W0:Y:S02]  /*28840*/  S2R R6, SR_LTMASK ;  /* 0x0000000000067919 */ /* 0x000e240000003900 */
[----:B0-----:R-:W-:-:S04]  /*28850*/  LOP3.LUT R6, R6, UR4, RZ, 0xc0, !PT ;  /* 0x0000000406067c12 */ /* 0x001fc8000f8ec0ff */
[----:B------:R-:W0:Y:S01]  /*28860*/  POPC R7, R6 ;  /* 0x0000000600077309 */ /* 0x000e220000000000 */
[----:B--2---:R-:W0:Y:S02]  /*28870*/  SHFL.IDX PT, R4, R3, R4, 0x1f ;  /* 0x00001f0403047589 */ /* 0x004e2400000e0000 */
[----:B0-----:R-:W-:-:S07]  /*28880*/  IADD3 R16, R4, UR37, R7 ;  /* 0x0000002504107c10 */ /* 0x001fce000fffe007 */
.L_x_12203:
[----:B------:R-:W-:Y:S05]  /*28890*/  BSYNC B0 ;  /* 0x0000000000007941 */ /* 0x000fea0003800000 */
.L_x_12202:
[----:B------:R-:W-:Y:S02]  /*288a0*/  LOP3.LUT R25, R25, R0, RZ, 0x3c, !PT ;  /* 0x0000000019197212 */ /* 0x000fe400078e3cff */
[----:B------:R-:W-:-:S07]  /*288b0*/  SEL R24, R24, RZ, P0 ;  /* 0x000000ff18187207 */ /* 0x000fce0000000000 */
.L_x_12162:
[----:B------:R-:W-:Y:S05]  /*288c0*/  BSYNC B7 ;  /* 0x0000000000077941 */ /* 0x000fea0003800000 */
.L_x_12160:
[----:B------:R-:W4:Y:S02]  /*288d0*/  LDL R0, [R1+0x400] ;  /* 0x0004000001007983 */ /* 0x000f240000100800 */
[----:B----4-:R-:W-:-:S13]  /*288e0*/  LOP3.LUT P0, RZ, R0, 0x80, RZ, 0xc0, !PT ;  /* 0x0000008000ff7812 */ /* 0x010fda000780c0ff */
[----:B------:R-:W-:Y:S05]  /*288f0*/  @!P0 BRA `(.L_x_12204) ;  /* 0x0000000000248947 */ /* 0x000fea0003800000 */
[----:B------:R-:W-:Y:S05]  /*28900*/  WARPSYNC.ALL ;  /* 0x0000000000007948 */ /* 0x000fea0003800000 */
[----:B------:R-:W1:Y:S08]  /*28910*/  S2UR UR5, SR_CgaCtaId ;  /* 0x00000000000579c3 */ /* 0x000e700000008800 */
[----:B------:R-:W-:Y:S06]  /*28920*/  BAR.SYNC.DEFER_BLOCKING 0x5, 0x180 ;  /* 0x0146000000007b1d */ /* 0x000fec0000010000 */
[----:B------:R-:W-:-:S02]  /*28930*/  UMOV UR4, 0x400 ;  /* 0x0000040000047882 */ /* 0x000fc40000000000 */
[----:B-1----:R-:W-:-:S06]  /*28940*/  ULEA UR4, UR5, UR4, 0x18 ;  /* 0x0000000405047291 */ /* 0x002fcc000f8ec03f */
[----:B------:R-:W-:-:S05]  /*28950*/  IMAD.U32 R22, RZ, RZ, UR4 ;  /* 0x00000004ff167e24 */ /* 0x000fca000f8e00ff */
[----:B------:R1:W4:Y:S01]  /*28960*/  LDS.128 R16, [R22+0x228d0] ;  /* 0x0228d00016107984 */ /* 0x0003220000000c00 */
[----:B------:R-:W-:Y:S06]  /*28970*/  BAR.ARV 0x4, 0x180 ;  /* 0x0106000000007b1d */ /* 0x000fec0000002000 */
[----:B------:R-:W-:Y:S05]  /*28980*/  BRA `(.L_x_12205) ;  /* 0x0000000800cc7947 */ /* 0x000fea0003800000 */
.L_x_12204:
        /* <DEDUP_REMOVED lines=10> */
[----:B------:R-:W4:Y:S01]  /*28a30*/  @!P1 LDG.E R2, desc[UR42][R2.64] ;  /* 0x0000002a02029981 */ /* 0x000f22000c1e1900 */
[----:B------:R-:W-:Y:S01]  /*28a40*/  IMAD.MOV.U32 R5, RZ, RZ, RZ ;  /* 0x000000ffff057224 */ /* 0x000fe200078e00ff */
[C---:B------:R-:W-:Y:S02]  /*28a50*/  ISETP.GE.U32.AND P2, PT, R8.reuse, 0x2, PT ;  /* 0x000000020800780c */ /* 0x040fe40003f46070 */
[C---:B------:R-:W-:Y:S01]  /*28a60*/  ISETP.GE.U32.AND P3, PT, R8.reuse, 0x4, PT ;  /* 0x000000040800780c */ /* 0x040fe20003f66070 */
[----:B------:R-:W-:Y:S01]  /*28a70*/  SHFL.IDX PT, R0, R16, RZ, 0x1f ;  /* 0x00001fff10007589 */ /* 0x000fe200000e0000 */
[C---:B------:R-:W-:Y:S02]  /*28a80*/  ISETP.GE.U32.AND P4, PT, R8.reuse, 0x8, PT ;  /* 0x000000080800780c */ /* 0x040fe40003f86070 */
[C---:B------:R-:W-:Y:S01]  /*28a90*/  ISETP.GE.U32.AND P5, PT, R8.reuse, 0x10, PT ;  /* 0x000000100800780c */ /* 0x040fe20003fa6070 */
[----:B0-23--:R-:W-:Y:S01]  /*28aa0*/  SHFL.IDX PT, R4, R16, 0x1, 0x1f ;  /* 0x00201f0010047f89 */ /* 0x00dfe200000e0000 */
        /* <DEDUP_REMOVED lines=18> */
.L_x_12399:
[----:B------:R-:W-:Y:S02]  /*28bd0*/  ULDC UR4, c[0x0][0xc38] ;  /* 0x00030e0000047ab9 */ /* 0x000fe40000000800 */
[----:B------:R-:W-:-:S04]  /*28be0*/  IMAD.U32 R7, RZ, RZ, UR4 ;  /* 0x00000004ff077e24 */ /* 0x000fc8000f8e00ff */
[----:B-1----:R-:W-:-:S04]  /*28bf0*/  IMAD R14, R14, R7, RZ ;  /* 0x000000070e0e7224 */ /* 0x002fc800078e02ff */
[----:B------:R-:W-:-:S05]  /*28c00*/  IMAD.IADD R9, R4, 0x1, R14 ;  /* 0x0000000104097824 */ /* 0x000fca00078e020e */
[----:B------:R-:W-:-:S13]  /*28c10*/  ISETP.GT.AND P6, PT, R9, R0, PT ;  /* 0x000000000900720c */ /* 0x000fda0003fc4270 */
[----:B------:R-:W-:Y:S05]  /*28c20*/  @P6 BRA `(.L_x_12207) ;  /* 0x00000000009c6947 */ /* 0x000fea0003800000 */
.L_x_12212:
        /* <DEDUP_REMOVED lines=14> */
.L_x_12210:
[----:B------:R-:W-:Y:S05]  /*28d10*/  BSYNC B0 ;  /* 0x0000000000007941 */ /* 0x000fea0003800000 */
.L_x_12209:
        /* <DEDUP_REMOVED lines=18> */
.L_x_12407:
[----:B------:R-:W-:Y:S02]  /*28e40*/  ULDC UR4, c[0x0][0xc38] ;  /* 0x00030e0000047ab9 */ /* 0x000fe40000000800 */
[----:B------:R-:W-:-:S04]  /*28e50*/  IMAD.U32 R7, RZ, RZ, UR4 ;  /* 0x00000004ff077e24 */ /* 0x000fc8000f8e00ff */
[----:B-1----:R-:W-:-:S04]  /*28e60*/  IMAD R14, R14, R7, RZ ;  /* 0x000000070e0e7224 */ /* 0x002fc800078e02ff */
[----:B------:R-:W-:-:S05]  /*28e70*/  IMAD.IADD R9, R14, 0x1, R9 ;  /* 0x000000010e097824 */ /* 0x000fca00078e0209 */
[----:B------:R-:W-:-:S13]  /*28e80*/  ISETP.GT.AND P6, PT, R9, R0, PT ;  /* 0x000000000900720c */ /* 0x000fda0003fc4270 */
[----:B------:R-:W-:Y:S05]  /*28e90*/  @!P6 BRA `(.L_x_12212) ;  /* 0xfffffffc0064e947 */ /* 0x000fea000383ffff */
.L_x_12207:
        /* <DEDUP_REMOVED lines=8> */
.L_x_12411:
[----:B------:R-:W-:Y:S01]  /*28f20*/  ISETP.NE.AND P0, PT, R3, RZ, PT ;  /* 0x000000ff0300720c */ /* 0x000fe20003f05270 */
[----:B------:R-:W-:-:S12]  /*28f30*/  IMAD.MOV.U32 R14, RZ, RZ, RZ ;  /* 0x000000ffff0e7224 */ /* 0x000fd800078e00ff */
[----:B------:R-:W-:Y:S05]  /*28f40*/  @!P0 BRA `(.L_x_12214) ;  /* 0x0000000000108947 */ /* 0x000fea0003800000 */
[----:B------:R-:W-:Y:S01]  /*28f50*/  UMOV UR4, 0xffffffff ;  /* 0xffffffff00047882 */ /* 0x000fe20000000000 */
[----:B------:R-:W-:Y:S02]  /*28f60*/  VIADD R12, R4, 0xffffffff ;  /* 0xffffffff040c7836 */ /* 0x000fe40000000000 */
[----:B------:R-:W-:Y:S05]  /*28f70*/  BRA.DIV UR4, `(.L_x_12215) ;  /* 0x0000005a04407947 */ /* 0x000fea000b800000 */
[----:B------:R3:W4:Y:S02]  /*28f80*/  SHFL.IDX PT, R14, R2, R12, 0x1f ;  /* 0x00001f0c020e7589 */ /* 0x00072400000e0000 */
.L_x_12214:
[----:B0--3--:R-:W0:Y:S01]  /*28f90*/  LDC.64 R2, c[0x0][0xc90] ;  /* 0x00032400ff027b82 */ /* 0x009e220000000a00 */
[----:B------:R-:W-:-:S04]  /*28fa0*/  IMAD.IADD R19, R4, 0x1, R19 ;  /* 0x0000000104137824 */ /* 0x000fc800078e0213 */
[----:B0-----:R-:W-:-:S05]  /*28fb0*/  IMAD.WIDE R2, R19, 0x4, R2 ;  /* 0x0000000413027825 */ /* 0x001fca00078e0202 */
[----:B------:R0:W1:Y:S01]  /*28fc0*/  LDG.E R6, desc[UR42][R2.64] ;  /* 0x0000002a02067981 */ /* 0x000062000c1e1900 */
[----:B----4-:R-:W-:Y:S02]  /*28fd0*/  IMAD R16, R14, R7, R16 ;  /* 0x000000070e107224 */ /* 0x010fe400078e0210 */
[----:B0-----:R-:W-:Y:S02]  /*28fe0*/  IMAD.MOV.U32 R2, RZ, RZ, RZ ;  /* 0x000000ffff027224 */ /* 0x001fe400078e00ff */
        /* <DEDUP_REMOVED lines=60> */
.L_x_12208:
[----:B------:R-:W-:Y:S01]  /*293b0*/  UMOV UR4, URZ ;  /* 0x0000003f00047c82 */ /* 0x000fe20008000000 */
[----:B------:R-:W-:Y:S01]  /*293c0*/  UMOV UR5, URZ ;  /* 0x0000003f00057c82 */ /* 0x000fe20008000000 */
[----:B------:R-:W-:Y:S01]  /*293d0*/  ULDC UR6, c[0x0][0xc3c] ;  /* 0x00030f0000067ab9 */ /* 0x000fe20000000800 */
[----:B------:R-:W-:Y:S02]  /*293e0*/  IMAD.MOV.U32 R16, RZ, RZ, R0 ;  /* 0x000000ffff107224 */ /* 0x000fe400078e0000 */
[----:B------:R-:W-:Y:S02]  /*293f0*/  IMAD.U32 R17, RZ, RZ, UR4 ;  /* 0x00000004ff117e24 */ /* 0x000fe4000f8e00ff */
[----:B------:R-:W-:Y:S02]  /*29400*/  IMAD.U32 R18, RZ, RZ, UR5 ;  /* 0x00000005ff127e24 */ /* 0x000fe4000f8e00ff */
[----:B------:R-:W-:-:S07]  /*29410*/  IMAD.U32 R19, RZ, RZ, UR6 ;  /* 0x00000006ff137e24 */ /* 0x000fce000f8e00ff */
.L_x_12216:
        /* <DEDUP_REMOVED lines=10> */
.L_x_12205:
[----:B------:R-:W-:Y:S02]  /*294c0*/  ULDC UR4, c[0x0][0xc3c] ;  /* 0x00030f0000047ab9 */ /* 0x000fe40000000800 */
[----:B----4-:R-:W-:-:S13]  /*294d0*/  ISETP.GE.AND P0, PT, R19, UR4, PT ;  /* 0x0000000413007c0c */ /* 0x010fda000bf06270 */
[----:B------:R-:W-:Y:S05]  /*294e0*/  @!P0 BRA `(.L_x_12217) ;  /* 0xffffff9c005c8947 */ /* 0x000fea000383ffff */
[----:B------:R-:W-:Y:S05]  /*294f0*/  BSYNC B8 ;  /* 0x0000000000087941 */ /* 0x000fea0003800000 */
.L_x_12102:
        /* <DEDUP_REMOVED lines=12> */
.L_x_12414:
[----:B------:R-:W-:Y:S05]  /*295c0*/  BSYNC B0 ;  /* 0x0000000000007941 */ /* 0x000fea0003800000 */
.L_x_12218:
[----:B------:R-:W-:-:S03]  /*295d0*/  UMOV UR4, 0xffffffff ;  /* 0xffffffff00047882 */ /* 0x000fc60000000000 */
[----:B------:R-:W-:Y:S05]  /*295e0*/  BRA.DIV UR4, `(.L_x_12220) ;  /* 0x0000005204dc7947 */ /* 0x000fea000b800000 */
[----:B0-----:R-:W0:Y:S02]  /*295f0*/  S2R R0, SR_TID.X ;  /* 0x0000000000007919 */ /* 0x001e240000002100 */
[----:B0-----:R-:W-:-:S04]  /*29600*/  SHF.R.U32.HI R0, RZ, 0x5, R0 ;  /* 0x00000005ff007819 */ /* 0x001fc80000011600 */
[----:B------:R-:W-:-:S05]  /*29610*/  LOP3.LUT R0, R0, 0x3, RZ, 0xc0, !PT ;  /* 0x0000000300007812 */ /* 0x000fca00078ec0ff */
[----:B------:R0:W2:Y:S02]  /*29620*/  SHFL.IDX PT, R14, R0, RZ, 0x1f ;  /* 0x00001fff000e7589 */ /* 0x0000a400000e0000 */
.L_x_12417:
[----:B--2---:R-:W-:-:S13]  /*29630*/  ISETP.NE.AND P0, PT, R14, RZ, PT ;  /* 0x000000ff0e00720c */ /* 0x004fda0003f05270 */
[----:B------:R-:W-:Y:S05]  /*29640*/  @P0 BRA `(.L_x_11860) ;  /* 0x0000000000880947 */ /* 0x000fea0003800000 */
[----:B------:R-:W-:-:S03]  /*29650*/  UMOV UR4, 0xffffffff ;  /* 0xffffffff00047882 */ /* 0x000fc60000000000 */
[----:B------:R-:W-:Y:S05]  /*29660*/  BRA.DIV UR4, `(.L_x_12221) ;  /* 0x0000005204f07947 */ /* 0x000fea000b800000 */
[----:B------:R-:W-:-:S13]  /*29670*/  ELECT P6, URZ, PT ;  /* 0x00000000003f782f */ /* 0x000fda00038c0000 */
.L_x_12420:
[----:B------:R-:W-:Y:S05]  /*29680*/  @!P6 BRA `(.L_x_11860) ;  /* 0x000000000078e947 */ /* 0x000fea0003800000 */
[----:B------:R-:W-:-:S06]  /*29690*/  ULOP3.LUT UR4, UR36, 0x2, URZ, 0xfc, !UPT ;  /* 0x0000000224047892 */ /* 0x000fcc000f8efc3f */
[----:B0-----:R-:W-:-:S05]  /*296a0*/  IMAD.U32 R0, RZ, RZ, UR4 ;  /* 0x00000004ff007e24 */ /* 0x001fca000f8e00ff */
[----:B------:R-:W-:-:S13]  /*296b0*/  ISETP.NE.AND P0, PT, R0, 0x3, PT ;  /* 0x000000030000780c */ /* 0x000fda0003f05270 */
[----:B------:R-:W-:Y:S05]  /*296c0*/  @!P0 BRA `(.L_x_12222) ;  /* 0x0000000000048947 */ /* 0x000fea0003800000 */
[----:B------:R-:W-:Y:S01]  /*296d0*/  BPT.TRAP 0x1 ;  /* 0x000000040000795c */ /* 0x000fe20000300000 */
.L_x_12222:
[C---:B------:R-:W-:Y:S01]  /*296e0*/  IMAD R3, R24.reuse, 0x8, R5 ;  /* 0x0000000818037824 */ /* 0x040fe200078e0205 */
[----:B------:R-:W-:Y:S01]  /*296f0*/  SHF.L.U32 R2, R25, 0x1f, RZ ;  /* 0x0000001f19027819 */ /* 0x000fe200000006ff */
[----:B------:R-:W-:-:S03]  /*29700*/  VIADD R24, R24, 0x1 ;  /* 0x0000000118187836 */ /* 0x000fc60000000000 */
[----:B------:R-:W0:Y:S02]  /*29710*/  SYNCS.PHASECHK.TRANS64.TRYWAIT P1, [R3+URZ+0x22840], R2 ;  /* 0x02284002030075a7 */ /* 0x000e24000802017f */
[----:B------:R-:W-:-:S04]  /*29720*/  ISETP.NE.AND P2, PT, R24, 0x2, PT ;  /* 0x000000021800780c */ /* 0x000fc80003f45270 */
[----:B------:R-:W-:Y:S01]  /*29730*/  SEL R0, RZ, 0x1, P2 ;  /* 0x00000001ff007807 */ /* 0x000fe20001000000 */
[----:B0-----:R-:W-:Y:S08]  /*29740*/  @!P1 BRA `(.L_x_12223) ;  /* 0x0000005000d89947 */ /* 0x001ff00003800000 */
.L_x_12421:
[----:B------:R-:W-:Y:S02]  /*29750*/  SEL R24, R24, RZ, P2 ;  /* 0x000000ff18187207 */ /* 0x000fe40001000000 */
[----:B------:R-:W-:Y:S01]  /*29760*/  LOP3.LUT R0, R25, R0, RZ, 0x3c, !PT ;  /* 0x0000000019007212 */ /* 0x000fe200078e3cff */
[----:B------:R-:W-:Y:S06]  /*29770*/  @!P0 BRA `(.L_x_12224) ;  /* 0x0000000000048947 */ /* 0x000fec0003800000 */
[----:B------:R-:W-:Y:S01]  /*29780*/  BPT.TRAP 0x1 ;  /* 0x000000040000795c */ /* 0x000fe20000300000 */
.L_x_12224:
[----:B------:R-:W-:Y:S01]  /*29790*/  IMAD R5, R24, 0x8, R5 ;  /* 0x0000000818057824 */ /* 0x000fe200078e0205 */
[----:B------:R-:W-:-:S04]  /*297a0*/  SHF.L.U32 R0, R0, 0x1f, RZ ;  /* 0x0000001f00007819 */ /* 0x000fc800000006ff */
[----:B------:R-:W2:Y:S02]  /*297b0*/  SYNCS.PHASECHK.TRANS64.TRYWAIT P1, [R5+URZ+0x22840], R0 ;  /* 0x02284000050075a7 */ /* 0x000ea4000802017f */
[----:B--2---:R-:W-:Y:S05]  /*297c0*/  @!P1 BRA `(.L_x_12225) ;  /* 0x0000005000cc9947 */ /* 0x004fea0003800000 */
.L_x_12422:
[----:B------:R-:W-:Y:S05]  /*297d0*/  @!P0 BRA `(.L_x_12226) ;  /* 0x0000000000048947 */ /* 0x000fea0003800000 */
[----:B------:R-:W-:Y:S01]  /*297e0*/  BPT.TRAP 0x1 ;  /* 0x000000040000795c */ /* 0x000fe20000300000 */
.L_x_12226:
[----:B------:R-:W4:Y:S02]  /*297f0*/  SYNCS.PHASECHK.TRANS64.TRYWAIT P1, [R3+URZ+0x22860], R2 ;  /* 0x02286002030075a7 */ /* 0x000f24000802017f */
[----:B----4-:R-:W-:Y:S05]  /*29800*/  @!P1 BRA `(.L_x_12227) ;  /* 0x0000005000d09947 */ /* 0x010fea0003800000 */
.L_x_12423:
[----:B------:R-:W-:Y:S05]  /*29810*/  @!P0 BRA `(.L_x_12228) ;  /* 0x0000000000048947 */ /* 0x000fea0003800000 */
[----:B------:R-:W-:Y:S01]  /*29820*/  BPT.TRAP 0x1 ;  /* 0x000000040000795c */ /* 0x000fe20000300000 */
.L_x_12228:
[----:B------:R0:W0:Y:S02]  /*29830*/  SYNCS.PHASECHK.TRANS64.TRYWAIT P0, [R5+URZ+0x22860], R0 ;  /* 0x02286000050075a7 */ /* 0x000024000800017f */
[----:B0-----:R-:W-:Y:S05]  /*29840*/  @!P0 NANOSLEEP.SYNCS 0x989680 ;  /* 0x009896800000895d */ /* 0x001fea0003900000 */
[----:B------:R-:W0:Y:S02]  /*29850*/  @!P0 SYNCS.PHASECHK.TRANS64 P0, [R5+URZ+0x22860], R0 ;  /* 0x02286000050085a7 */ /* 0x000e24000800007f */
[----:B0-----:R-:W-:Y:S05]  /*29860*/  @!P0 BRA `(.L_x_12228) ;  /* 0xfffffffc00f08947 */ /* 0x001fea000383ffff */
.L_x_11860:
[----:B------:R-:W-:Y:S05]  /*29870*/  BSYNC B9 ;  /* 0x0000000000097941 */ /* 0x000fea0003800000 */
.L_x_11857:
[----:B------:R-:W-:Y:S05]  /*29880*/  EXIT ;  /* 0x000000000000794d */ /* 0x000fea0003800000 */
.L_x_11886:
[----:B0-----:R0:W1:Y:S02]  /*29890*/  SYNCS.PHASECHK.TRANS64.TRYWAIT P5, [R72+URZ+0x22890], R87 ;  /* 0x02289057480075a7 */ /* 0x00106400080a017f */
[----:B-1----:R-:W-:Y:S05]  /*298a0*/  @!P5 NANOSLEEP.SYNCS 0x989680 ;  /* 0x009896800000d95d */ /* 0x002fea0003900000 */
[----:B------:R-:W1:Y:S02]  /*298b0*/  @!P5 SYNCS.PHASECHK.TRANS64 P5, [R72+URZ+0x22890], R87 ;  /* 0x022890574800d5a7 */ /* 0x000e6400080a007f */
[----:B-1----:R-:W-:Y:S05]  /*298c0*/  @!P5 BRA `(.L_x_11886) ;  /* 0xfffffffc00f0d947 */ /* 0x002fea000383ffff */
[----:B------:R-:W-:Y:S05]  /*298d0*/  BRA `(.L_x_12229) ;  /* 0xfffffd9400e47947 */ /* 0x000fea000383ffff */
.L_x_11887:
        /* <DEDUP_REMOVED lines=8> */
.L_x_12231:
[----:B------:R-:W-:Y:S05]  /*29960*/  BSYNC B1 ;  /* 0x0000000000017941 */ /* 0x000fea0003800000 */
.L_x_12230:
        /* <DEDUP_REMOVED lines=8> */
.L_x_12232:
[----:B------:R-:W-:Y:S05]  /*299f0*/  BRA `(.L_x_12233) ;  /* 0xfffffd9400b07947 */ /* 0x000fea000383ffff */
.L_x_11896:
[----:B------:R-:W-:Y:S01]  /*29a00*/  BSSY B1, `(.L_x_12234) ;  /* 0x0000008000017945 */ /* 0x000fe20003800000 */
[----:B------:R-:W-:Y:S02]  /*29a10*/  IMAD.MOV.U32 R13, RZ, RZ, R84 ;  /* 0x000000ffff0d7224 */ /* 0x000fe400078e0054 */
[----:B------:R-:W-:Y:S02]  /*29a20*/  IMAD.MOV.U32 R12, RZ, RZ, 0x1 ;  /* 0x00000001ff0c7424 */ /* 0x000fe400078e00ff */
[----:B0---4-:R-:W-:Y:S02]  /*29a30*/  IMAD.MOV.U32 R11, RZ, RZ, 0x1c1f ;  /* 0x00001c1fff0b7424 */ /* 0x011fe400078e00ff */
[----:B------:R-:W-:-:S07]  /*29a40*/  IMAD.MOV.U32 R15, RZ, RZ, -0x1 ;  /* 0xffffffffff0f7424 */ /* 0x000fce00078e00ff */
[----:B-123--:R-:W-:Y:S05]  /*29a50*/  WARPSYNC.COLLECTIVE R15, `(.L_x_12235) ;  /* 0x000000000f087348 */ /* 0x00efea0003c00000 */
[----:B---3--:R0:W3:Y:S02]  /*29a60*/  SHFL.IDX P6, R14, R13, R12, R11 ;  /* 0x0000000c0d0e7389 */ /* 0x0080e400000c000b */
[----:B0123--:R-:W-:Y:S01]  /*29a70*/  ENDCOLLECTIVE ;  /* 0x000000000000791b */ /* 0x00ffe20003800000 */
.L_x_12235:
[----:B------:R-:W-:Y:S05]  /*29a80*/  BSYNC B1 ;  /* 0x0000000000017941 */ /* 0x000fea0003800000 */
.L_x_12234:
        /* <DEDUP_REMOVED lines=8> */
.L_x_12236:
[----:B------:R-:W-:Y:S05]  /*29b10*/  BRA `(.L_x_12237) ;  /* 0xfffffd9c00487947 */ /* 0x000fea000383ffff */
.L_x_11910:
[----:B0-----:R0:W1:Y:S02]  /*29b20*/  SYNCS.PHASECHK.TRANS64.TRYWAIT P4, [R72+URZ+0x22890], R87 ;  /* 0x02289057480075a7 */ /* 0x001064000808017f */
[----:B-1----:R-:W-:Y:S05]  /*29b30*/  @!P4 NANOSLEEP.SYNCS 0x989680 ;  /* 0x009896800000c95d */ /* 0x002fea0003900000 */
[----:B------:R-:W1:Y:S02]  /*29b40*/  @!P4 SYNCS.PHASECHK.TRANS64 P4, [R72+URZ+0x22890], R87 ;  /* 0x022890574800c5a7 */ /* 0x000e64000808007f */
[----:B-1----:R-:W-:Y:S05]  /*29b50*/  @!P4 BRA `(.L_x_11910) ;  /* 0xfffffffc00f0c947 */ /* 0x002fea000383ffff */
[----:B------:R-:W-:Y:S05]  /*29b60*/  BRA `(.L_x_12238) ;  /* 0xfffffda800cc7947 */ /* 0x000fea000383ffff */
.L_x_11911:
        /* <DEDUP_REMOVED lines=8> */
.L_x_12240:
[----:B------:R-:W-:Y:S05]  /*29bf0*/  BSYNC B1 ;  /* 0x0000000000017941 */ /* 0x000fea0003800000 */
.L_x_12239:
        /* <DEDUP_REMOVED lines=8> */
.L_x_12241:
[----:B------:R-:W-:Y:S01]  /*29c80*/  IMAD.MOV.U32 R76, RZ, RZ, R14 ;  /* 0x000000ffff4c7224 */ /* 0x000fe200078e000e */
[----:B------:R-:W-:Y:S06]  /*29c90*/  BRA `(.L_x_12242) ;  /* 0xfffffda800947947 */ /* 0x000fec000383ffff */
.L_x_11916:
        /* <DEDUP_REMOVED lines=8> */
.L_x_12244:
[----:B------:R-:W-:Y:S05]  /*29d20*/  BSYNC B1 ;  /* 0x0000000000017941 */ /* 0x000fea0003800000 */
.L_x_12243:
        /* <DEDUP_REMOVED lines=8> */
.L_x_12245:
[----:B------:R-:W-:Y:S05]  /*29db0*/  BRA `(.L_x_12246) ;  /* 0xfffffdb000447947 */ /* 0x000fea000383ffff */
.L_x_11921:
[----:B0-----:R0:W1:Y:S02]  /*29dc0*/  SYNCS.PHASECHK.TRANS64.TRYWAIT P2, [R72+URZ+0x22890], R87 ;  /* 0x02289057480075a7 */ /* 0x001064000804017f */
[----:B-1----:R-:W-:Y:S05]  /*29dd0*/  @!P2 NANOSLEEP.SYNCS 0x989680 ;  /* 0x009896800000a95d */ /* 0x002fea0003900000 */
[----:B------:R-:W1:Y:S02]  /*29de0*/  @!P2 SYNCS.PHASECHK.TRANS64 P2, [R72+URZ+0x22890], R87 ;  /* 0x022890574800a5a7 */ /* 0x000e64000804007f */
[----:B-1----:R-:W-:Y:S05]  /*29df0*/  @!P2 BRA `(.L_x_11921) ;  /* 0xfffffffc00f0a947 */ /* 0x002fea000383ffff */
[----:B------:R-:W-:Y:S05]  /*29e00*/  BRA `(.L_x_12247) ;  /* 0xfffffdb800347947 */ /* 0x000fea000383ffff */
.L_x_11922:
        /* <DEDUP_REMOVED lines=8> */
.L_x_12249:
[----:B------:R-:W-:Y:S05]  /*29e90*/  BSYNC B1 ;  /* 0x0000000000017941 */ /* 0x000fea0003800000 */
.L_x_12248:
        /* <DEDUP_REMOVED lines=8> */
.L_x_12250:
[----:B------:R-:W-:Y:S05]  /*29f20*/  BRA `(.L_x_12251) ;  /* 0xfffffdb8005c7947 */ /* 0x000fea000383ffff */
.L_x_11925:
[----:B------:R-:W-:Y:S01]  /*29f30*/  BSSY B1, `(.L_x_12252) ;  /* 0x0000008000017945 */ /* 0x000fe20003800000 */
[----:B------:R-:W-:Y:S02]  /*29f40*/  IMAD.MOV.U32 R13, RZ, RZ, R9 ;  /* 0x000000ffff0d7224 */ /* 0x000fe400078e0009 */
[----:B------:R-:W-:Y:S02]  /*29f50*/  IMAD.MOV.U32 R12, RZ, RZ, 0x1 ;  /* 0x00000001ff0c7424 */ /* 0x000fe400078e00ff */
[----:B------:R-:W-:Y:S02]  /*29f60*/  IMAD.MOV.U32 R11, RZ, RZ, 0x1c1f ;  /* 0x00001c1fff0b7424 */ /* 0x000fe400078e00ff */
[----:B----4-:R-:W-:-:S07]  /*29f70*/  IMAD.MOV.U32 R15, RZ, RZ, -0x1 ;  /* 0xffffffffff0f7424 */ /* 0x010fce00078e00ff */
[----:B0123--:R-:W-:Y:S05]  /*29f80*/  WARPSYNC.COLLECTIVE R15, `(.L_x_12253) ;  /* 0x000000000f087348 */ /* 0x00ffea0003c00000 */
[----:B---3--:R3:W4:Y:S02]  /*29f90*/  SHFL.IDX P6, R14, R13, R12, R11 ;  /* 0x0000000c0d0e7389 */ /* 0x00872400000c000b */
[----:B01234-:R-:W-:Y:S01]  /*29fa0*/  ENDCOLLECTIVE ;  /* 0x000000000000791b */ /* 0x01ffe20003800000 */
.L_x_12253:
[----:B------:R-:W-:Y:S05]  /*29fb0*/  BSYNC B1 ;  /* 0x0000000000017941 */ /* 0x000fea0003800000 */
.L_x_12252:
        /* <DEDUP_REMOVED lines=8> */
.L_x_12254:
[----:B------:R-:W-:Y:S05]  /*2a040*/  BRA `(.L_x_12255) ;  /* 0xfffffdb8005c7947 */ /* 0x000fea000383ffff */
.L_x_11929:
[----:B0-----:R0:W4:Y:S02]  /*2a050*/  SYNCS.PHASECHK.TRANS64.TRYWAIT P3, [R72+URZ+0x228b0], R87 ;  /* 0x0228b057480075a7 */ /* 0x001124000806017f */
[----:B----4-:R-:W-:Y:S05]  /*2a060*/  @!P3 NANOSLEEP.SYNCS 0x989680 ;  /* 0x009896800000b95d */ /* 0x010fea0003900000 */
[----:B------:R-:W4:Y:S02]  /*2a070*/  @!P3 SYNCS.PHASECHK.TRANS64 P3, [R72+URZ+0x228b0], R87 ;  /* 0x0228b0574800b5a7 */ /* 0x000f24000806007f */
[----:B----4-:R-:W-:Y:S05]  /*2a080*/  @!P3 BRA `(.L_x_11929) ;  /* 0xfffffffc00f0b947 */ /* 0x010fea000383ffff */
[----:B------:R-:W-:Y:S05]  /*2a090*/  BRA `(.L_x_12256) ;  /* 0xfffffdb800d07947 */ /* 0x000fea000383ffff */
.L_x_11945:
[----:B------:R-:W-:Y:S01]  /*2a0a0*/  BSSY B0, `(.L_x_12257) ;  /* 0x0000008000007945 */ /* 0x000fe20003800000 */
[----:B------:R-:W-:Y:S02]  /*2a0b0*/  IMAD.MOV.U32 R13, RZ, RZ, R228 ;  /* 0x000000ffff0d7224 */ /* 0x000fe400078e00e4 */
[----:B------:R-:W-:Y:S02]  /*2a0c0*/  IMAD.MOV.U32 R12, RZ, RZ, RZ ;  /* 0x000000ffff0c7224 */ /* 0x000fe400078e00ff */
[----:B------:R-:W-:Y:S02]  /*2a0d0*/  IMAD.MOV.U32 R11, RZ, RZ, 0x1f ;  /* 0x0000001fff0b7424 */ /* 0x000fe400078e00ff */
[----:B------:R-:W-:-:S07]  /*2a0e0*/  IMAD.MOV.U32 R15, RZ, RZ, -0x1 ;  /* 0xffffffffff0f7424 */ /* 0x000fce00078e00ff */
[----:B--2-45:R-:W-:Y:S05]  /*2a0f0*/  WARPSYNC.COLLECTIVE R15, `(.L_x_12258) ;  /* 0x000000000f087348 */ /* 0x034fea0003c00000 */
[----:B------:R0:W1:Y:S02]  /*2a100*/  SHFL.IDX P6, R14, R13, R12, R11 ;  /* 0x0000000c0d0e7389 */ /* 0x00006400000c000b */
[----:B012-45:R-:W-:Y:S01]  /*2a110*/  ENDCOLLECTIVE ;  /* 0x000000000000791b */ /* 0x037fe20003800000 */
.L_x_12258:
[----:B------:R-:W-:Y:S05]  /*2a120*/  BSYNC B0 ;  /* 0x0000000000007941 */ /* 0x000fea0003800000 */
.L_x_12257:
[----:B------:R-:W-:Y:S05]  /*2a130*/  BRA `(.L_x_12259) ;  /* 0xfffffdcc00747947 */ /* 0x000fea000383ffff */
.L_x_11957:
        /* <DEDUP_REMOVED lines=8> */
.L_x_12261:
[----:B------:R-:W-:Y:S05]  /*2a1c0*/  BSYNC B1 ;  /* 0x0000000000017941 */ /* 0x000fea0003800000 */
.L_x_12260:
        /* <DEDUP_REMOVED lines=8> */
.L_x_12262:
[----:B------:R-:W-:Y:S02]  /*2a250*/  IMAD.MOV.U32 R13, RZ, RZ, R7 ;  /* 0x000000ffff0d7224 */ /* 0x000fe400078e0007 */
[----:B------:R-:W-:-:S07]  /*2a260*/  IMAD.MOV.U32 R2, RZ, RZ, R14 ;  /* 0x000000ffff027224 */ /* 0x000fce00078e000e */
[----:B------:R-:W-:Y:S05]  /*2a270*/  WARPSYNC.COLLECTIVE R15, `(.L_x_12263) ;  /* 0x000000000f087348 */ /* 0x000fea0003c00000 */
[----:B------:R0:W1:Y:S02]  /*2a280*/  SHFL.IDX P6, R14, R13, R12, R11 ;  /* 0x0000000c0d0e7389 */ /* 0x00006400000c000b */
[----:B01----:R-:W-:Y:S01]  /*2a290*/  ENDCOLLECTIVE ;  /* 0x000000000000791b */ /* 0x003fe20003800000 */
.L_x_12263:
[----:B------:R-:W-:Y:S02]  /*2a2a0*/  IMAD.MOV.U32 R13, RZ, RZ, R6 ;  /* 0x000000ffff0d7224 */ /* 0x000fe400078e0006 */
[----:B------:R-:W-:-:S07]  /*2a2b0*/  IMAD.MOV.U32 R5, RZ, RZ, R14 ;  /* 0x000000ffff057224 */ /* 0x000fce00078e000e */
[----:B------:R-:W-:Y:S05]  /*2a2c0*/  WARPSYNC.COLLECTIVE R15, `(.L_x_12264) ;  /* 0x000000000f087348 */ /* 0x000fea0003c00000 */
[----:B------:R0:W1:Y:S02]  /*2a2d0*/  SHFL.IDX P6, R14, R13, R12, R11 ;  /* 0x0000000c0d0e7389 */ /* 0x00006400000c000b */
[----:B01----:R-:W-:Y:S01]  /*2a2e0*/  ENDCOLLECTIVE ;  /* 0x000000000000791b */ /* 0x003fe20003800000 */
.L_x_12264:
[----:B------:R-:W-:Y:S05]  /*2a2f0*/  BRA `(.L_x_12265) ;  /* 0xfffffdd400e87947 */ /* 0x000fea000383ffff */
.L_x_11960:
        /* <DEDUP_REMOVED lines=8> */
.L_x_12267:
[----:B------:R-:W-:Y:S05]  /*2a380*/  BSYNC B1 ;  /* 0x0000000000017941 */ /* 0x000fea0003800000 */
.L_x_12266:
        /* <DEDUP_REMOVED lines=8> */
.L_x_12268:
[----:B------:R-:W-:Y:S02]  /*2a410*/  IMAD.MOV.U32 R13, RZ, RZ, R7 ;  /* 0x000000ffff0d7224 */ /* 0x000fe400078e0007 */
[----:B------:R-:W-:-:S07]  /*2a420*/  IMAD.MOV.U32 R2, RZ, RZ, R14 ;  /* 0x000000ffff027224 */ /* 0x000fce00078e000e */
[----:B------:R-:W-:Y:S05]  /*2a430*/  WARPSYNC.COLLECTIVE R15, `(.L_x_12269) ;  /* 0x000000000f087348 */ /* 0x000fea0003c00000 */
[----:B------:R0:W1:Y:S02]  /*2a440*/  SHFL.IDX P6, R14, R13, R12, R11 ;  /* 0x0000000c0d0e7389 */ /* 0x00006400000c000b */
[----:B01----:R-:W-:Y:S01]  /*2a450*/  ENDCOLLECTIVE ;  /* 0x000000000000791b */ /* 0x003fe20003800000 */
.L_x_12269:
[----:B------:R-:W-:Y:S02]  /*2a460*/  IMAD.MOV.U32 R13, RZ, RZ, R6 ;  /* 0x000000ffff0d7224 */ /* 0x000fe400078e0006 */
[----:B------:R-:W-:-:S07]  /*2a470*/  IMAD.MOV.U32 R5, RZ, RZ, R14 ;  /* 0x000000ffff057224 */ /* 0x000fce00078e000e */
[----:B------:R-:W-:Y:S05]  /*2a480*/  WARPSYNC.COLLECTIVE R15, `(.L_x_12270) ;  /* 0x000000000f087348 */ /* 0x000fea0003c00000 */
[----:B------:R0:W1:Y:S02]  /*2a490*/  SHFL.IDX P6, R14, R13, R12, R11 ;  /* 0x0000000c0d0e7389 */ /* 0x00006400000c000b */
[----:B01----:R-:W-:Y:S01]  /*2a4a0*/  ENDCOLLECTIVE ;  /* 0x000000000000791b */ /* 0x003fe20003800000 */
.L_x_12270:
[----:B------:R-:W-:Y:S05]  /*2a4b0*/  BRA `(.L_x_12271) ;  /* 0xfffffdd800407947 */ /* 0x000fea000383ffff */
.L_x_11964:
[----:B0-----:R0:W2:Y:S02]  /*2a4c0*/  SYNCS.PHASECHK.TRANS64.TRYWAIT P0, [R148+URZ+0x22800], R3 ;  /* 0x02280003940075a7 */ /* 0x0010a4000800017f */
[----:B--2---:R-:W-:Y:S05]  /*2a4d0*/  @!P0 NANOSLEEP.SYNCS 0x989680 ;  /* 0x009896800000895d */ /* 0x004fea0003900000 */
[----:B------:R-:W2:Y:S02]  /*2a4e0*/  @!P0 SYNCS.PHASECHK.TRANS64 P0, [R148+URZ+0x22800], R3 ;  /* 0x02280003940085a7 */ /* 0x000ea4000800007f */
[----:B--2---:R-:W-:Y:S05]  /*2a4f0*/  @!P0 BRA `(.L_x_11964) ;  /* 0xfffffffc00f08947 */ /* 0x004fea000383ffff */
[----:B------:R-:W-:Y:S05]  /*2a500*/  BRA `(.L_x_12272) ;  /* 0xfffffdd800bc7947 */ /* 0x000fea000383ffff */
.L_x_11972:
        /* <DEDUP_REMOVED lines=9> */
.L_x_12274:
[----:B------:R-:W-:Y:S05]  /*2a5a0*/  BSYNC B1 ;  /* 0x0000000000017941 */ /* 0x000fea0003800000 */
.L_x_12273:
        /* <DEDUP_REMOVED lines=10> */
.L_x_12275:
        /* <DEDUP_REMOVED lines=8> */
.L_x_12276:
        /* <DEDUP_REMOVED lines=9> */
.L_x_12277:
        /* <DEDUP_REMOVED lines=14> */
[----:B------:R-:W-:-:S07]  /*2a840*/  IMAD.MOV.U32 R2, RZ, RZ, R55 ;  /* 0x000000ffff027224 */ /* 0x000fce00078e0037 */
[----:B-----5:R-:W-:Y:S05]  /*2a850*/  WARPSYNC.COLLECTIVE R15, `(.L_x_12278) ;  /* 0x000000000f087348 */ /* 0x020fea0003c00000 */
[----:B------:R0:W1:Y:S02]  /*2a860*/  SHFL.IDX P6, R14, R13, R12, R11 ;  /* 0x0000000c0d0e7389 */ /* 0x00006400000c000b */
[----:B01---5:R-:W-:Y:S01]  /*2a870*/  ENDCOLLECTIVE ;  /* 0x000000000000791b */ /* 0x023fe20003800000 */
.L_x_12278:
[----:B------:R-:W-:Y:S02]  /*2a880*/  IMAD.MOV.U32 R0, RZ, RZ, R54 ;  /* 0x000000ffff007224 */ /* 0x000fe400078e0036 */
[----:B------:R-:W-:Y:S01]  /*2a890*/  @!P1 IMAD.MOV.U32 R56, RZ, RZ, R8 ;  /* 0x000000ffff389224 */ /* 0x000fe200078e0008 */
[----:B------:R-:W-:Y:S02]  /*2a8a0*/  PRMT R59, R59, 0x5410, R2 ;  /* 0x000054103b3b7816 */ /* 0x000fe40000000002 */
[----:B------:R-:W-:Y:S02]  /*2a8b0*/  CS2R R2, SRZ ;  /* 0x0000000000027805 */ /* 0x000fe4000001ff00 */
[----:B------:R-:W-:Y:S01]  /*2a8c0*/  PRMT R70, R0, 0x7610, R70 ;  /* 0x0000761000467816 */ /* 0x000fe20000000046 */
[----:B------:R-:W-:Y:S02]  /*2a8d0*/  @!P1 IMAD.MOV.U32 R57, RZ, RZ, R9 ;  /* 0x000000ffff399224 */ /* 0x000fe400078e0009 */
        /* <DEDUP_REMOVED lines=13> */
.L_x_12279:
[----:B------:R-:W-:Y:S02]  /*2a9b0*/  IMAD.MOV.U32 R6, RZ, RZ, R20 ;  /* 0x000000ffff067224 */ /* 0x000fe400078e0014 */
[----:B------:R-:W-:Y:S02]  /*2a9c0*/  IMAD.MOV.U32 R7, RZ, RZ, R21 ;  /* 0x000000ffff077224 */ /* 0x000fe400078e0015 */
[----:B------:R-:W-:Y:S01]  /*2a9d0*/  IMAD.MOV.U32 R4, RZ, RZ, R2 ;  /* 0x000000ffff047224 */ /* 0x000fe200078e0002 */
[----:B------:R-:W-:Y:S01]  /*2a9e0*/  PRMT R76, R6, 0x7610, R76 ;  /* 0x00007610064c7816 */ /* 0x000fe2000000004c */
[----:B------:R-:W-:Y:S01]  /*2a9f0*/  IMAD.MOV.U32 R5, RZ, RZ, R3 ;  /* 0x000000ffff057224 */ /* 0x000fe200078e0003 */
[----:B------:R-:W-:Y:S02]  /*2aa00*/  PRMT R60, R60, 0x5410, R7 ;  /* 0x000054103c3c7816 */ /* 0x000fe40000000007 */
[----:B------:R-:W-:Y:S02]  /*2aa10*/  CS2R R6, SRZ ;  /* 0x0000000000067805 */ /* 0x000fe4000001ff00 */
[----:B------:R-:W-:Y:S01]  /*2aa20*/  PRMT R75, R4, 0x7610, R75 ;  /* 0x00007610044b7816 */ /* 0x000fe2000000004b */
[----:B------:R-:W-:-:S02]  /*2aa30*/  IMAD.MOV.U32 R13, RZ, RZ, R26 ;  /* 0x000000ffff0d7224 */ /* 0x000fc400078e001a */
[----:B------:R-:W-:-:S07]  /*2aa40*/  IMAD.MOV.U32 R24, RZ, RZ, R14 ;  /* 0x000000ffff187224 */ /* 0x000fce00078e000e */
[----:B------:R-:W-:Y:S05]  /*2aa50*/  WARPSYNC.COLLECTIVE R15, `(.L_x_12280) ;  /* 0x000000000f087348 */ /* 0x000fea0003c00000 */
[----:B------:R0:W1:Y:S02]  /*2aa60*/  SHFL.IDX P6, R14, R13, R12, R11 ;  /* 0x0000000c0d0e7389 */ /* 0x00006400000c000b */
[----:B01----:R-:W-:Y:S01]  /*2aa70*/  ENDCOLLECTIVE ;  /* 0x000000000000791b */ /* 0x003fe20003800000 */
.L_x_12280:
[----:B------:R-:W-:Y:S01]  /*2aa80*/  IMAD.MOV.U32 R13, RZ, RZ, R53 ;  /* 0x000000ffff0d7224 */ /* 0x000fe200078e0035 */
[----:B------:R-:W-:Y:S01]  /*2aa90*/  PRMT R53, R53, 0x5410, R5 ;  /* 0x0000541035357816 */ /* 0x000fe20000000005 */
[----:B------:R-:W-:-:S07]  /*2aaa0*/  IMAD.MOV.U32 R26, RZ, RZ, R14 ;  /* 0x000000ffff1a7224 */ /* 0x000fce00078e000e */
[----:B------:R-:W-:Y:S05]  /*2aab0*/  WARPSYNC.COLLECTIVE R15, `(.L_x_12281) ;  /* 0x000000000f087348 */ /* 0x000fea0003c00000 */
[----:B------:R0:W1:Y:S02]  /*2aac0*/  SHFL.IDX P6, R14, R13, R12, R11 ;  /* 0x0000000c0d0e7389 */ /* 0x00006400000c000b */
[----:B01----:R-:W-:Y:S01]  /*2aad0*/  ENDCOLLECTIVE ;  /* 0x000000000000791b */ /* 0x003fe20003800000 */
.L_x_12281:
[----:B------:R-:W-:Y:S05]  /*2aae0*/  BRA `(.L_x_12282) ;  /* 0xfffffde800207947 */ /* 0x000fea000383ffff */
.L_x_11976:
[----:B0-----:R0:W1:Y:S02]  /*2aaf0*/  SYNCS.PHASECHK.TRANS64.TRYWAIT P1, [R148+URZ+0x22800], R13 ;  /* 0x0228000d940075a7 */ /* 0x001064000802017f */
[----:B-1----:R-:W-:Y:S05]  /*2ab00*/  @!P1 NANOSLEEP.SYNCS 0x989680 ;  /* 0x009896800000995d */ /* 0x002fea0003900000 */
[----:B------:R-:W1:Y:S02]  /*2ab10*/  @!P1 SYNCS.PHASECHK.TRANS64 P1, [R148+URZ+0x22800], R13 ;  /* 0x0228000d940095a7 */ /* 0x000e64000802007f */
[----:B-1----:R-:W-:Y:S05]  /*2ab20*/  @!P1 BRA `(.L_x_11976) ;  /* 0xfffffffc00f09947 */ /* 0x002fea000383ffff */
[----:B------:R-:W-:Y:S05]  /*2ab30*/  BRA `(.L_x_12283) ;  /* 0xfffffde8007c7947 */ /* 0x000fea000383ffff */
.L_x_11990:
[----:B0-----:R0:W1:Y:S02]  /*2ab40*/  SYNCS.PHASECHK.TRANS64.TRYWAIT P0, [R4+URZ], R7 ;  /* 0x00000007040075a7 */ /* 0x001064000800017f */
[----:B-1----:R-:W-:Y:S05]  /*2ab50*/  @!P0 NANOSLEEP.SYNCS 0x989680 ;  /* 0x009896800000895d */ /* 0x002fea0003900000 */
[----:B------:R-:W1:Y:S02]  /*2ab60*/  @!P0 SYNCS.PHASECHK.TRANS64 P0, [R4+URZ], R7 ;  /* 0x00000007040085a7 */ /* 0x000e64000800007f */
[----:B-1----:R-:W-:Y:S05]  /*2ab70*/  @!P0 BRA `(.L_x_11990) ;  /* 0xfffffffc00f08947 */ /* 0x002fea000383ffff */
[----:B------:R-:W-:Y:S05]  /*2ab80*/  BRA `(.L_x_11989) ;  /* 0xfffffe0000407947 */ /* 0x000fea000383ffff */
.L_x_12009:
[----:B-1----:R1:W2:Y:S02]  /*2ab90*/  SYNCS.PHASECHK.TRANS64.TRYWAIT P0, [R2+URZ], R3 ;  /* 0x00000003020075a7 */ /* 0x0022a4000800017f */
[----:B--2---:R-:W-:Y:S05]  /*2aba0*/  @!P0 NANOSLEEP.SYNCS 0x989680 ;  /* 0x009896800000895d */ /* 0x004fea0003900000 */
[----:B------:R-:W2:Y:S02]  /*2abb0*/  @!P0 SYNCS.PHASECHK.TRANS64 P0, [R2+URZ], R3 ;  /* 0x00000003020085a7 */ /* 0x000ea4000800007f */
[----:B--2---:R-:W-:Y:S05]  /*2abc0*/  @!P0 BRA `(.L_x_12009) ;  /* 0xfffffffc00f08947 */ /* 0x004fea000383ffff */
[----:B------:R-:W-:Y:S05]  /*2abd0*/  BRA `(.L_x_12008) ;  /* 0xfffffe3800347947 */ /* 0x000fea000383ffff */
.L_x_12024:
[----:B0-----:R0:W1:Y:S02]  /*2abe0*/  SYNCS.PHASECHK.TRANS64.TRYWAIT P0, [R4+URZ], R7 ;  /* 0x00000007040075a7 */ /* 0x001064000800017f */
[----:B-1----:R-:W-:Y:S05]  /*2abf0*/  @!P0 NANOSLEEP.SYNCS 0x989680 ;  /* 0x009896800000895d */ /* 0x002fea0003900000 */
[----:B------:R-:W1:Y:S02]  /*2ac00*/  @!P0 SYNCS.PHASECHK.TRANS64 P0, [R4+URZ], R7 ;  /* 0x00000007040085a7 */ /* 0x000e64000800007f */
[----:B-1----:R-:W-:Y:S05]  /*2ac10*/  @!P0 BRA `(.L_x_12024) ;  /* 0xfffffffc00f08947 */ /* 0x002fea000383ffff */
[----:B------:R-:W-:Y:S05]  /*2ac20*/  BRA `(.L_x_12023) ;  /* 0xfffffe7000287947 */ /* 0x000fea000383ffff */
.L_x_12033:
[----:B-1----:R1:W2:Y:S02]  /*2ac30*/  SYNCS.PHASECHK.TRANS64.TRYWAIT P0, [R2+URZ], R3 ;  /* 0x00000003020075a7 */ /* 0x0022a4000800017f */
[----:B--2---:R-:W-:Y:S05]  /*2ac40*/  @!P0 NANOSLEEP.SYNCS 0x989680 ;  /* 0x009896800000895d */ /* 0x004fea0003900000 */
[----:B------:R-:W2:Y:S02]  /*2ac50*/  @!P0 SYNCS.PHASECHK.TRANS64 P0, [R2+URZ], R3 ;  /* 0x00000003020085a7 */ /* 0x000ea4000800007f */
[----:B--2---:R-:W-:Y:S05]  /*2ac60*/  @!P0 BRA `(.L_x_12033) ;  /* 0xfffffffc00f08947 */ /* 0x004fea000383ffff */
[----:B------:R-:W-:Y:S05]  /*2ac70*/  BRA `(.L_x_12032) ;  /* 0xfffffe9400587947 */ /* 0x000fea000383ffff */
.L_x_12044:
[----:B0-----:R0:W1:Y:S02]  /*2ac80*/  SYNCS.PHASECHK.TRANS64.TRYWAIT P0, [R4+URZ], R7 ;  /* 0x00000007040075a7 */ /* 0x001064000800017f */
[----:B-1----:R-:W-:Y:S05]  /*2ac90*/  @!P0 NANOSLEEP.SYNCS 0x989680 ;  /* 0x009896800000895d */ /* 0x002fea0003900000 */
[----:B------:R-:W1:Y:S02]  /*2aca0*/  @!P0 SYNCS.PHASECHK.TRANS64 P0, [R4+URZ], R7 ;  /* 0x00000007040085a7 */ /* 0x000e64000800007f */
[----:B-1----:R-:W-:Y:S05]  /*2acb0*/  @!P0 BRA `(.L_x_12044) ;  /* 0xfffffffc00f08947 */ /* 0x002fea000383ffff */
[----:B------:R-:W-:Y:S05]  /*2acc0*/  BRA `(.L_x_12043) ;  /* 0xfffffec800b87947 */ /* 0x000fea000383ffff */
.L_x_12063:
[----:B-1----:R1:W2:Y:S02]  /*2acd0*/  SYNCS.PHASECHK.TRANS64.TRYWAIT P0, [R2+URZ], R3 ;  /* 0x00000003020075a7 */ /* 0x0022a4000800017f */
[----:B--2---:R-:W-:Y:S05]  /*2ace0*/  @!P0 NANOSLEEP.SYNCS 0x989680 ;  /* 0x009896800000895d */ /* 0x004fea0003900000 */
[----:B------:R-:W2:Y:S02]  /*2acf0*/  @!P0 SYNCS.PHASECHK.TRANS64 P0, [R2+URZ], R3 ;  /* 0x00000003020085a7 */ /* 0x000ea4000800007f */
[----:B--2---:R-:W-:Y:S05]  /*2ad00*/  @!P0 BRA `(.L_x_12063) ;  /* 0xfffffffc00f08947 */ /* 0x004fea000383ffff */
[----:B------:R-:W-:Y:S05]  /*2ad10*/  BRA `(.L_x_12062) ;  /* 0xffffff0000ac7947 */ /* 0x000fea000383ffff */
.L_x_12082:
[----:B------:R-:W-:Y:S02]  /*2ad20*/  IMAD.MOV.U32 R13, RZ, RZ, R3 ;  /* 0x000000ffff0d7224 */ /* 0x000fe400078e0003 */
[----:B------:R-:W-:Y:S02]  /*2ad30*/  IMAD.MOV.U32 R12, RZ, RZ, RZ ;  /* 0x000000ffff0c7224 */ /* 0x000fe400078e00ff */
[----:B------:R-:W-:Y:S02]  /*2ad40*/  IMAD.MOV.U32 R11, RZ, RZ, 0x181f ;  /* 0x0000181fff0b7424 */ /* 0x000fe400078e00ff */
[----:B------:R-:W-:-:S07]  /*2ad50*/  IMAD.MOV.U32 R15, RZ, RZ, -0x1 ;  /* 0xffffffffff0f7424 */ /* 0x000fce00078e00ff */
[----:B---34-:R-:W-:Y:S05]  /*2ad60*/  WARPSYNC.COLLECTIVE R15, `(.L_x_12284) ;  /* 0x000000000f087348 */ /* 0x018fea0003c00000 */
[----:B------:R0:W1:Y:S02]  /*2ad70*/  SHFL.IDX P6, R14, R13, R12, R11 ;  /* 0x0000000c0d0e7389 */ /* 0x00006400000c000b */
[----:B01-34-:R-:W-:Y:S01]  /*2ad80*/  ENDCOLLECTIVE ;  /* 0x000000000000791b */ /* 0x01bfe20003800000 */
.L_x_12284:
[----:B------:R-:W-:Y:S02]  /*2ad90*/  IMAD.MOV.U32 R13, RZ, RZ, R2 ;  /* 0x000000ffff0d7224 */ /* 0x000fe400078e0002 */
[----:B------:R-:W-:-:S07]  /*2ada0*/  IMAD.MOV.U32 R0, RZ, RZ, R14 ;  /* 0x000000ffff007224 */ /* 0x000fce00078e000e */
[----:B------:R-:W-:Y:S05]  /*2adb0*/  WARPSYNC.COLLECTIVE R15, `(.L_x_12285) ;  /* 0x000000000f087348 */ /* 0x000fea0003c00000 */
[----:B------:R0:W1:Y:S02]  /*2adc0*/  SHFL.IDX P6, R14, R13, R12, R11 ;  /* 0x0000000c0d0e7389 */ /* 0x00006400000c000b */
[----:B01----:R-:W-:Y:S01]  /*2add0*/  ENDCOLLECTIVE ;  /* 0x000000000000791b */ /* 0x003fe20003800000 */
.L_x_12285:
[----:B------:R-:W-:Y:S05]  /*2ade0*/  BRA `(.L_x_12286) ;  /* 0xffffff70001c7947 */ /* 0x000fea000383ffff */
.L_x_12085:
[----:B------:R-:W-:Y:S01]  /*2adf0*/  BSSY B1, `(.L_x_12287) ;  /* 0x0000008000017945 */ /* 0x000fe20003800000 */
[----:B------:R-:W-:Y:S02]  /*2ae00*/  IMAD.MOV.U32 R13, RZ, RZ, R3 ;  /* 0x000000ffff0d7224 */ /* 0x000fe400078e0003 */
[----:B------:R-:W-:Y:S02]  /*2ae10*/  IMAD.MOV.U32 R12, RZ, RZ, 0x1 ;  /* 0x00000001ff0c7424 */ /* 0x000fe400078e00ff */
[----:B------:R-:W-:Y:S02]  /*2ae20*/  IMAD.MOV.U32 R11, RZ, RZ, 0x181f ;  /* 0x0000181fff0b7424 */ /* 0x000fe400078e00ff */
[----:B-1----:R-:W-:-:S07]  /*2ae30*/  IMAD.MOV.U32 R15, RZ, RZ, -0x1 ;  /* 0xffffffffff0f7424 */ /* 0x002fce00078e00ff */
[----:B0-234-:R-:W-:Y:S05]  /*2ae40*/  WARPSYNC.COLLECTIVE R15, `(.L_x_12288) ;  /* 0x000000000f087348 */ /* 0x01dfea0003c00000 */
[----:B--2---:R1:W2:Y:S02]  /*2ae50*/  SHFL.IDX P6, R14, R13, R12, R11 ;  /* 0x0000000c0d0e7389 */ /* 0x0042a400000c000b */
[----:B01234-:R-:W-:Y:S01]  /*2ae60*/  ENDCOLLECTIVE ;  /* 0x000000000000791b */ /* 0x01ffe20003800000 */
.L_x_12288:
[----:B------:R-:W-:Y:S05]  /*2ae70*/  BSYNC B1 ;  /* 0x0000000000017941 */ /* 0x000fea0003800000 */
.L_x_12287:
        /* <DEDUP_REMOVED lines=8> */
.L_x_12289:
[----:B------:R-:W-:Y:S05]  /*2af00*/  BRA `(.L_x_12290) ;  /* 0xffffff7000407947 */ /* 0x000fea000383ffff */
.L_x_12088:
[----:B------:R-:W-:Y:S01]  /*2af10*/  BSSY B1, `(.L_x_12291) ;  /* 0x0000008000017945 */ /* 0x000fe20003800000 */
[----:B------:R-:W-:Y:S02]  /*2af20*/  IMAD.MOV.U32 R13, RZ, RZ, R3 ;  /* 0x000000ffff0d7224 */ /* 0x000fe400078e0003 */
[----:B------:R-:W-:Y:S02]  /*2af30*/  IMAD.MOV.U32 R12, RZ, RZ, 0x2 ;  /* 0x00000002ff0c7424 */ /* 0x000fe400078e00ff */
[----:B------:R-:W-:Y:S02]  /*2af40*/  IMAD.MOV.U32 R11, RZ, RZ, 0x181f ;  /* 0x0000181fff0b7424 */ /* 0x000fe400078e00ff */
[----:B0-----:R-:W-:-:S07]  /*2af50*/  IMAD.MOV.U32 R15, RZ, RZ, -0x1 ;  /* 0xffffffffff0f7424 */ /* 0x001fce00078e00ff */
[----:B-1234-:R-:W-:Y:S05]  /*2af60*/  WARPSYNC.COLLECTIVE R15, `(.L_x_12292) ;  /* 0x000000000f087348 */ /* 0x01efea0003c00000 */
[----:B--2---:R0:W2:Y:S02]  /*2af70*/  SHFL.IDX P6, R14, R13, R12, R11 ;  /* 0x0000000c0d0e7389 */ /* 0x0040a400000c000b */
[----:B01234-:R-:W-:Y:S01]  /*2af80*/  ENDCOLLECTIVE ;  /* 0x000000000000791b */ /* 0x01ffe20003800000 */
.L_x_12292:
[----:B------:R-:W-:Y:S05]  /*2af90*/  BSYNC B1 ;  /* 0x0000000000017941 */ /* 0x000fea0003800000 */
.L_x_12291:
        /* <DEDUP_REMOVED lines=8> */
.L_x_12293:
[----:B------:R-:W-:Y:S05]  /*2b020*/  BRA `(.L_x_12294) ;  /* 0xffffff7000607947 */ /* 0x000fea000383ffff */
.L_x_12091:
[----:B------:R-:W-:Y:S01]  /*2b030*/  BSSY B1, `(.L_x_12295) ;  /* 0x0000008000017945 */ /* 0x000fe20003800000 */
[----:B------:R-:W-:Y:S02]  /*2b040*/  IMAD.MOV.U32 R13, RZ, RZ, R3 ;  /* 0x000000ffff0d7224 */ /* 0x000fe400078e0003 */
[----:B------:R-:W-:Y:S02]  /*2b050*/  IMAD.MOV.U32 R12, RZ, RZ, 0x3 ;  /* 0x00000003ff0c7424 */ /* 0x000fe400078e00ff */
[----:B------:R-:W-:Y:S02]  /*2b060*/  IMAD.MOV.U32 R11, RZ, RZ, 0x181f ;  /* 0x0000181fff0b7424 */ /* 0x000fe400078e00ff */
[----:B0-----:R-:W-:-:S07]  /*2b070*/  IMAD.MOV.U32 R15, RZ, RZ, -0x1 ;  /* 0xffffffffff0f7424 */ /* 0x001fce00078e00ff */
[----:B-1234-:R-:W-:Y:S05]  /*2b080*/  WARPSYNC.COLLECTIVE R15, `(.L_x_12296) ;  /* 0x000000000f087348 */ /* 0x01efea0003c00000 */
[----:B------:R0:W0:Y:S02]  /*2b090*/  SHFL.IDX P6, R14, R13, R12, R11 ;  /* 0x0000000c0d0e7389 */ /* 0x00002400000c000b */
[----:B01234-:R-:W-:Y:S01]  /*2b0a0*/  ENDCOLLECTIVE ;  /* 0x000000000000791b */ /* 0x01ffe20003800000 */
.L_x_12296:
[----:B------:R-:W-:Y:S05]  /*2b0b0*/  BSYNC B1 ;  /* 0x0000000000017941 */ /* 0x000fea0003800000 */
.L_x_12295:
        /* <DEDUP_REMOVED lines=8> */
.L_x_12297:
[----:B------:R-:W-:Y:S05]  /*2b140*/  BRA `(.L_x_12298) ;  /* 0xffffff7000807947 */ /* 0x000fea000383ffff */
.L_x_12116:
        /* <DEDUP_REMOVED lines=11> */
.L_x_12300:
[----:B------:R-:W-:Y:S05]  /*2b200*/  BSYNC B1 ;  /* 0x0000000000017941 */ /* 0x000fea0003800000 */
.L_x_12299:
[----:B------:R-:W-:Y:S05]  /*2b210*/  BRA `(.L_x_12301) ;  /* 0xffffff8800a87947 */ /* 0x000fea000383ffff */
.L_x_12118:
[----:B------:R-:W-:Y:S01]  /*2b220*/  BSSY B1, `(.L_x_12302) ;  /* 0x0000006000017945 */ /* 0x000fe20003800000 */
[----:B------:R-:W-:-:S07]  /*2b230*/  IMAD.MOV.U32 R15, RZ, RZ, -0x1 ;  /* 0xffffffffff0f7424 */ /* 0x000fce00078e00ff */
[----:B0-----:R-:W-:Y:S05]  /*2b240*/  WARPSYNC.COLLECTIVE R15, `(.L_x_12303) ;  /* 0x000000000f0c7348 */ /* 0x001fea0003c00000 */
[----:B------:R-:W-:Y:S02]  /*2b250*/  ELECT P6, UR62, PT ;  /* 0x00000000003e782f */ /* 0x000fe400038c0000 */
[----:B------:R-:W-:Y:S01]  /*2b260*/  MOV R14, UR62 ;  /* 0x0000003e000e7c02 */ /* 0x000fe20008000f00 */
[----:B0-----:R-:W-:Y:S10]  /*2b270*/  ENDCOLLECTIVE ;  /* 0x000000000000791b */ /* 0x001ff40003800000 */
.L_x_12303:
[----:B------:R-:W-:Y:S05]  /*2b280*/  BSYNC B1 ;  /* 0x0000000000017941 */ /* 0x000fea0003800000 */
.L_x_12302:
[----:B------:R-:W-:Y:S05]  /*2b290*/  BRA `(.L_x_12117) ;  /* 0xffffff8800a07947 */ /* 0x000fea000383ffff */
.L_x_12120:
[----:B0-----:R0:W1:Y:S02]  /*2b2a0*/  SYNCS.PHASECHK.TRANS64.TRYWAIT P0, [R22+URZ+0x22820], R3 ;  /* 0x02282003160075a7 */ /* 0x001064000800017f */
[----:B-1----:R-:W-:Y:S05]  /*2b2b0*/  @!P0 NANOSLEEP.SYNCS 0x989680 ;  /* 0x009896800000895d */ /* 0x002fea0003900000 */
[----:B------:R-:W1:Y:S02]  /*2b2c0*/  @!P0 SYNCS.PHASECHK.TRANS64 P0, [R22+URZ+0x22820], R3 ;  /* 0x02282003160085a7 */ /* 0x000e64000800007f */
[----:B-1----:R-:W-:Y:S05]  /*2b2d0*/  @!P0 BRA `(.L_x_12120) ;  /* 0xfffffffc00f08947 */ /* 0x002fea000383ffff */
[----:B------:R-:W-:Y:S05]  /*2b2e0*/  BRA `(.L_x_12304) ;  /* 0xffffff8800b07947 */ /* 0x000fea000383ffff */
.L_x_12124:
[----:B-1----:R1:W2:Y:S02]  /*2b2f0*/  SYNCS.PHASECHK.TRANS64.TRYWAIT P0, [R12+URZ+0x228a0], R2 ;  /* 0x0228a0020c0075a7 */ /* 0x0022a4000800017f */
[----:B--2---:R-:W-:Y:S05]  /*2b300*/  @!P0 NANOSLEEP.SYNCS 0x989680 ;  /* 0x009896800000895d */ /* 0x004fea0003900000 */
[----:B------:R-:W2:Y:S02]  /*2b310*/  @!P0 SYNCS.PHASECHK.TRANS64 P0, [R12+URZ+0x228a0], R2 ;  /* 0x0228a0020c0085a7 */ /* 0x000ea4000800007f */
[----:B--2---:R-:W-:Y:S05]  /*2b320*/  @!P0 BRA `(.L_x_12124) ;  /* 0xfffffffc00f08947 */ /* 0x004fea000383ffff */
[----:B------:R-:W-:Y:S05]  /*2b330*/  BRA `(.L_x_12305) ;  /* 0xffffff8800c87947 */ /* 0x000fea000383ffff */
.L_x_12129:
[----:B0-----:R0:W2:Y:S02]  /*2b340*/  SYNCS.PHASECHK.TRANS64.TRYWAIT P0, [R12+URZ+0x228c0], R2 ;  /* 0x0228c0020c0075a7 */ /* 0x0010a4000800017f */
[----:B--2---:R-:W-:Y:S05]  /*2b350*/  @!P0 NANOSLEEP.SYNCS 0x989680 ;  /* 0x009896800000895d */ /* 0x004fea0003900000 */
[----:B------:R-:W2:Y:S02]  /*2b360*/  @!P0 SYNCS.PHASECHK.TRANS64 P0, [R12+URZ+0x228c0], R2 ;  /* 0x0228c0020c0085a7 */ /* 0x000ea4000800007f */
[----:B--2---:R-:W-:Y:S05]  /*2b370*/  @!P0 BRA `(.L_x_12129) ;  /* 0xfffffffc00f08947 */ /* 0x004fea000383ffff */
[----:B------:R-:W-:Y:S05]  /*2b380*/  BRA `(.L_x_12306) ;  /* 0xffffff8c00447947 */ /* 0x000fea000383ffff */
.L_x_12139:
[----:B0-----:R0:W1:Y:S02]  /*2b390*/  SYNCS.PHASECHK.TRANS64.TRYWAIT P1, [R10+URZ+0x228a0], R2 ;  /* 0x0228a0020a0075a7 */ /* 0x001064000802017f */
[----:B-1----:R-:W-:Y:S05]  /*2b3a0*/  @!P1 NANOSLEEP.SYNCS 0x989680 ;  /* 0x009896800000995d */ /* 0x002fea0003900000 */
[----:B------:R-:W1:Y:S02]  /*2b3b0*/  @!P1 SYNCS.PHASECHK.TRANS64 P1, [R10+URZ+0x228a0], R2 ;  /* 0x0228a0020a0095a7 */ /* 0x000e64000802007f */
[----:B-1----:R-:W-:Y:S05]  /*2b3c0*/  @!P1 BRA `(.L_x_12139) ;  /* 0xfffffffc00f09947 */ /* 0x002fea000383ffff */
[----:B------:R-:W-:Y:S05]  /*2b3d0*/  BRA `(.L_x_12307) ;  /* 0xffffff9000b87947 */ /* 0x000fea000383ffff */
.L_x_12144:
[----:B-1----:R1:W2:Y:S02]  /*2b3e0*/  SYNCS.PHASECHK.TRANS64.TRYWAIT P1, [R10+URZ+0x228c0], R2 ;  /* 0x0228c0020a0075a7 */ /* 0x0022a4000802017f */
[----:B--2---:R-:W-:Y:S05]  /*2b3f0*/  @!P1 NANOSLEEP.SYNCS 0x989680 ;  /* 0x009896800000995d */ /* 0x004fea0003900000 */
[----:B------:R-:W2:Y:S02]  /*2b400*/  @!P1 SYNCS.PHASECHK.TRANS64 P1, [R10+URZ+0x228c0], R2 ;  /* 0x0228c0020a0095a7 */ /* 0x000ea4000802007f */
[----:B--2---:R-:W-:Y:S05]  /*2b410*/  @!P1 BRA `(.L_x_12144) ;  /* 0xfffffffc00f09947 */ /* 0x004fea000383ffff */
[----:B------:R-:W-:Y:S05]  /*2b420*/  BRA `(.L_x_12308) ;  /* 0xffffff9400307947 */ /* 0x000fea000383ffff */
.L_x_12168:
[----:B------:R-:W-:Y:S01]  /*2b430*/  SHF.R.U32.HI R11, RZ, 0x5, R21 ;  /* 0x00000005ff0b7819 */ /* 0x000fe20000011615 */
[----:B------:R-:W-:Y:S01]  /*2b440*/  BSSY B0, `(.L_x_12309) ;  /* 0x0000009000007945 */ /* 0x000fe20003800000 */
[----:B------:R-:W-:Y:S02]  /*2b450*/  IMAD.MOV.U32 R12, RZ, RZ, RZ ;  /* 0x000000ffff0c7224 */ /* 0x000fe400078e00ff */
[----:B------:R-:W-:Y:S01]  /*2b460*/  LOP3.LUT R11, R11, 0x3, RZ, 0xc0, !PT ;  /* 0x000000030b0b7812 */ /* 0x000fe200078ec0ff */
[----:B------:R-:W-:-:S04]  /*2b470*/  IMAD.MOV.U32 R15, RZ, RZ, -0x1 ;  /* 0xffffffffff0f7424 */ /* 0x000fc800078e00ff */
[----:B------:R-:W-:Y:S02]  /*2b480*/  IMAD.MOV.U32 R13, RZ, RZ, R11 ;  /* 0x000000ffff0d7224 */ /* 0x000fe400078e000b */
[----:B------:R-:W-:-:S07]  /*2b490*/  IMAD.MOV.U32 R11, RZ, RZ, 0x1f ;  /* 0x0000001fff0b7424 */ /* 0x000fce00078e00ff */
[----:B0----5:R-:W-:Y:S05]  /*2b4a0*/  WARPSYNC.COLLECTIVE R15, `(.L_x_12310) ;  /* 0x000000000f087348 */ /* 0x021fea0003c00000 */
[----:B------:R1:W2:Y:S02]  /*2b4b0*/  SHFL.IDX P6, R14, R13, R12, R11 ;  /* 0x0000000c0d0e7389 */ /* 0x0002a400000c000b */
[----:B012--5:R-:W-:Y:S01]  /*2b4c0*/  ENDCOLLECTIVE ;  /* 0x000000000000791b */ /* 0x027fe20003800000 */
.L_x_12310:
[----:B------:R-:W-:Y:S05]  /*2b4d0*/  BSYNC B0 ;  /* 0x0000000000007941 */ /* 0x000fea0003800000 */
.L_x_12309:
[----:B------:R-:W-:Y:S05]  /*2b4e0*/  BRA `(.L_x_12311) ;  /* 0xffffffa400c47947 */ /* 0x000fea000383ffff */
.L_x_12171:
[----:B--2---:R2:W3:Y:S02]  /*2b4f0*/  SYNCS.PHASECHK.TRANS64.TRYWAIT P0, [R17+URZ+0x22840], R0 ;  /* 0x02284000110075a7 */ /* 0x0044e4000800017f */
[----:B---3--:R-:W-:Y:S05]  /*2b500*/  @!P0 NANOSLEEP.SYNCS 0x989680 ;  /* 0x009896800000895d */ /* 0x008fea0003900000 */
[----:B------:R-:W3:Y:S02]  /*2b510*/  @!P0 SYNCS.PHASECHK.TRANS64 P0, [R17+URZ+0x22840], R0 ;  /* 0x02284000110085a7 */ /* 0x000ee4000800007f */
[----:B---3--:R-:W-:Y:S05]  /*2b520*/  @!P0 BRA `(.L_x_12171) ;  /* 0xfffffffc00f08947 */ /* 0x008fea000383ffff */
[----:B------:R-:W-:Y:S05]  /*2b530*/  BRA `(.L_x_12312) ;  /* 0xffffffa400ec7947 */ /* 0x000fea000383ffff */
.L_x_12172:
        /* <DEDUP_REMOVED lines=8> */
.L_x_12314:
[----:B------:R-:W-:Y:S05]  /*2b5c0*/  BSYNC B0 ;  /* 0x0000000000007941 */ /* 0x000fea0003800000 */
.L_x_12313:
        /* <DEDUP_REMOVED lines=9> */
.L_x_12315:
[----:B------:R-:W-:Y:S02]  /*2b660*/  IMAD.MOV.U32 R13, RZ, RZ, R4 ;  /* 0x000000ffff0d7224 */ /* 0x000fe400078e0004 */
[----:B------:R-:W-:Y:S02]  /*2b670*/  IMAD.MOV.U32 R12, RZ, RZ, 0x1 ;  /* 0x00000001ff0c7424 */ /* 0x000fe400078e00ff */
[----:B------:R-:W-:-:S07]  /*2b680*/  IMAD.MOV.U32 R3, RZ, RZ, R14 ;  /* 0x000000ffff037224 */ /* 0x000fce00078e000e */
[----:B------:R-:W-:Y:S05]  /*2b690*/  WARPSYNC.COLLECTIVE R15, `(.L_x_12316) ;  /* 0x000000000f087348 */ /* 0x000fea0003c00000 */
[----:B------:R0:W1:Y:S02]  /*2b6a0*/  SHFL.IDX P6, R14, R13, R12, R11 ;  /* 0x0000000c0d0e7389 */ /* 0x00006400000c000b */
[----:B01----:R-:W-:Y:S01]  /*2b6b0*/  ENDCOLLECTIVE ;  /* 0x000000000000791b */ /* 0x003fe20003800000 */
.L_x_12316:
        /* <DEDUP_REMOVED lines=15> */
.L_x_12317:
[----:B------:R-:W-:Y:S02]  /*2b7b0*/  @P0 IMAD R7, R5, 0x2, R22 ;  /* 0x0000000205070824 */ /* 0x000fe400078e0216 */
[----:B------:R-:W-:Y:S02]  /*2b7c0*/  IMAD.MOV.U32 R13, RZ, RZ, R4 ;  /* 0x000000ffff0d7224 */ /* 0x000fe400078e0004 */
[----:B------:R-:W-:Y:S02]  /*2b7d0*/  IMAD.MOV.U32 R12, RZ, RZ, 0x2 ;  /* 0x00000002ff0c7424 */ /* 0x000fe400078e00ff */
[----:B------:R-:W-:-:S07]  /*2b7e0*/  IMAD.MOV.U32 R3, RZ, RZ, R14 ;  /* 0x000000ffff037224 */ /* 0x000fce00078e000e */
[----:B------:R-:W-:Y:S05]  /*2b7f0*/  WARPSYNC.COLLECTIVE R15, `(.L_x_12318) ;  /* 0x000000000f087348 */ /* 0x000fea0003c00000 */
[----:B------:R0:W1:Y:S02]  /*2b800*/  SHFL.IDX P6, R14, R13, R12, R11 ;  /* 0x0000000c0d0e7389 */ /* 0x00006400000c000b */
[----:B01----:R-:W-:Y:S01]  /*2b810*/  ENDCOLLECTIVE ;  /* 0x000000000000791b */ /* 0x003fe20003800000 */
.L_x_12318:
        /* <DEDUP_REMOVED lines=15> */
.L_x_12319:
[----:B------:R-:W-:Y:S02]  /*2b910*/  @P0 IMAD R7, R5, 0x2, R22 ;  /* 0x0000000205070824 */ /* 0x000fe400078e0216 */
[----:B------:R-:W-:Y:S02]  /*2b920*/  IMAD.MOV.U32 R13, RZ, RZ, R4 ;  /* 0x000000ffff0d7224 */ /* 0x000fe400078e0004 */
[----:B------:R-:W-:Y:S02]  /*2b930*/  IMAD.MOV.U32 R12, RZ, RZ, 0x3 ;  /* 0x00000003ff0c7424 */ /* 0x000fe400078e00ff */
[----:B------:R-:W-:-:S07]  /*2b940*/  IMAD.MOV.U32 R3, RZ, RZ, R14 ;  /* 0x000000ffff037224 */ /* 0x000fce00078e000e */
[----:B------:R-:W-:Y:S05]  /*2b950*/  WARPSYNC.COLLECTIVE R15, `(.L_x_12320) ;  /* 0x000000000f087348 */ /* 0x000fea0003c00000 */
[----:B------:R0:W1:Y:S02]  /*2b960*/  SHFL.IDX P6, R14, R13, R12, R11 ;  /* 0x0000000c0d0e7389 */ /* 0x00006400000c000b */
[----:B01----:R-:W-:Y:S01]  /*2b970*/  ENDCOLLECTIVE ;  /* 0x000000000000791b */ /* 0x003fe20003800000 */
.L_x_12320:
        /* <DEDUP_REMOVED lines=15> */
.L_x_12321:
[----:B------:R-:W-:Y:S02]  /*2ba70*/  @P0 IMAD R7, R5, 0x2, R22 ;  /* 0x0000000205070824 */ /* 0x000fe400078e0216 */
[----:B------:R-:W-:Y:S02]  /*2ba80*/  IMAD.MOV.U32 R13, RZ, RZ, R4 ;  /* 0x000000ffff0d7224 */ /* 0x000fe400078e0004 */
[----:B------:R-:W-:Y:S02]  /*2ba90*/  IMAD.MOV.U32 R12, RZ, RZ, 0x4 ;  /* 0x00000004ff0c7424 */ /* 0x000fe400078e00ff */
[----:B------:R-:W-:-:S07]  /*2baa0*/  IMAD.MOV.U32 R3, RZ, RZ, R14 ;  /* 0x000000ffff037224 */ /* 0x000fce00078e000e */
[----:B------:R-:W-:Y:S05]  /*2bab0*/  WARPSYNC.COLLECTIVE R15, `(.L_x_12322) ;  /* 0x000000000f087348 */ /* 0x000fea0003c00000 */
[----:B------:R0:W1:Y:S02]  /*2bac0*/  SHFL.IDX P6, R14, R13, R12, R11 ;  /* 0x0000000c0d0e7389 */ /* 0x00006400000c000b */
[----:B01----:R-:W-:Y:S01]  /*2bad0*/  ENDCOLLECTIVE ;  /* 0x000000000000791b */ /* 0x003fe20003800000 */
.L_x_12322:
        /* <DEDUP_REMOVED lines=15> */
.L_x_12323:
[----:B------:R-:W-:Y:S02]  /*2bbd0*/  @P0 IMAD R7, R5, 0x2, R22 ;  /* 0x0000000205070824 */ /* 0x000fe400078e0216 */
[----:B------:R-:W-:Y:S02]  /*2bbe0*/  IMAD.MOV.U32 R13, RZ, RZ, R4 ;  /* 0x000000ffff0d7224 */ /* 0x000fe400078e0004 */
[----:B------:R-:W-:Y:S02]  /*2bbf0*/  IMAD.MOV.U32 R12, RZ, RZ, 0x5 ;  /* 0x00000005ff0c7424 */ /* 0x000fe400078e00ff */
[----:B------:R-:W-:-:S07]  /*2bc00*/  IMAD.MOV.U32 R3, RZ, RZ, R14 ;  /* 0x000000ffff037224 */ /* 0x000fce00078e000e */
[----:B------:R-:W-:Y:S05]  /*2bc10*/  WARPSYNC.COLLECTIVE R15, `(.L_x_12324) ;  /* 0x000000000f087348 */ /* 0x000fea0003c00000 */
[----:B------:R0:W1:Y:S02]  /*2bc20*/  SHFL.IDX P6, R14, R13, R12, R11 ;  /* 0x0000000c0d0e7389 */ /* 0x00006400000c000b */
[----:B01----:R-:W-:Y:S01]  /*2bc30*/  ENDCOLLECTIVE ;  /* 0x000000000000791b */ /* 0x003fe20003800000 */
.L_x_12324:
        /* <DEDUP_REMOVED lines=10> */
.L_x_12325:
[----:B------:R-:W-:Y:S01]  /*2bce0*/  @!PT LDS RZ, [RZ] ;  /* 0x00000000fffff984 */ /* 0x000fe20000000800 */
[----:B------:R-:W-:Y:S01]  /*2bcf0*/  @!PT LDS RZ, [RZ] ;  /* 0x00000000fffff984 */ /* 0x000fe20000000800 */
[----:B------:R-:W-:Y:S01]  /*2bd00*/  @!PT LDS RZ, [RZ] ;  /* 0x00000000fffff984 */ /* 0x000fe20000000800 */
[----:B------:R0:W-:Y:S01]  /*2bd10*/  @P0 LDGSTS.E.BYPASS.LTC128B.128 [R7+0x1e400], desc[UR42][R2.64], !P2 ;  /* 0x1e40000002070fae */ /* 0x0001e2000d101d6a */
[----:B------:R-:W-:Y:S01]  /*2bd20*/  IMAD.MOV.U32 R0, RZ, RZ, R14 ;  /* 0x000000ffff007224 */ /* 0x000fe200078e000e */
[----:B------:R-:W-:Y:S06]  /*2bd30*/  BRA `(.L_x_12326) ;  /* 0xffffffa4004c7947 */ /* 0x000fec000383ffff */
.L_x_12177:
        /* <DEDUP_REMOVED lines=9> */
.L_x_12327:
[C---:B------:R-:W-:Y:S01]  /*2bdd0*/  VIADD R6, R34.reuse, 0x10 ;  /* 0x0000001022067836 */ /* 0x040fe20000000000 */
[----:B------:R-:W-:Y:S01]  /*2bde0*/  ISETP.GE.AND P0, PT, R34, R5, PT ;  /* 0x000000052200720c */ /* 0x000fe20003f06270 */
[----:B------:R-:W-:Y:S02]  /*2bdf0*/  IMAD.MOV.U32 R13, RZ, RZ, R0 ;  /* 0x000000ffff0d7224 */ /* 0x000fe400078e0000 */
[----:B------:R-:W-:-:S10]  /*2be00*/  IMAD.MOV.U32 R2, RZ, RZ, R14 ;  /* 0x000000ffff027224 */ /* 0x000fd400078e000e */
[----:B------:R-:W-:Y:S05]  /*2be10*/  WARPSYNC.COLLECTIVE R15, `(.L_x_12328) ;  /* 0x000000000f087348 */ /* 0x000fea0003c00000 */
[----:B------:R0:W1:Y:S02]  /*2be20*/  SHFL.IDX P6, R14, R13, R12, R11 ;  /* 0x0000000c0d0e7389 */ /* 0x00006400000c000b */
[----:B01----:R-:W-:Y:S01]  /*2be30*/  ENDCOLLECTIVE ;  /* 0x000000000000791b */ /* 0x003fe20003800000 */
.L_x_12328:
[----:B------:R-:W-:Y:S02]  /*2be40*/  IMAD.MOV.U32 R13, RZ, RZ, R4 ;  /* 0x000000ffff0d7224 */ /* 0x000fe400078e0004 */
[----:B------:R-:W-:Y:S02]  /*2be50*/  IMAD.MOV.U32 R12, RZ, RZ, 0x1 ;  /* 0x00000001ff0c7424 */ /* 0x000fe400078e00ff */
[----:B------:R-:W-:-:S07]  /*2be60*/  IMAD.MOV.U32 R3, RZ, RZ, R14 ;  /* 0x000000ffff037224 */ /* 0x000fce00078e000e */
[----:B------:R-:W-:Y:S05]  /*2be70*/  WARPSYNC.COLLECTIVE R15, `(.L_x_12329) ;  /* 0x000000000f087348 */ /* 0x000fea0003c00000 */
[----:B------:R0:W1:Y:S02]  /*2be80*/  SHFL.IDX P6, R14, R13, R12, R11 ;  /* 0x0000000c0d0e7389 */ /* 0x00006400000c000b */
[----:B01----:R-:W-:Y:S01]  /*2be90*/  ENDCOLLECTIVE ;  /* 0x000000000000791b */ /* 0x003fe20003800000 */
.L_x_12329:
        /* <DEDUP_REMOVED lines=15> */
.L_x_12330:
[----:B------:R-:W-:Y:S02]  /*2bf90*/  IMAD.MOV.U32 R13, RZ, RZ, R4 ;  /* 0x000000ffff0d7224 */ /* 0x000fe400078e0004 */
[----:B------:R-:W-:Y:S02]  /*2bfa0*/  IMAD.MOV.U32 R12, RZ, RZ, 0x2 ;  /* 0x00000002ff0c7424 */ /* 0x000fe400078e00ff */
[----:B------:R-:W-:-:S07]  /*2bfb0*/  IMAD.MOV.U32 R3, RZ, RZ, R14 ;  /* 0x000000ffff037224 */ /* 0x000fce00078e000e */
[----:B------:R-:W-:Y:S05]  /*2bfc0*/  WARPSYNC.COLLECTIVE R15, `(.L_x_12331) ;  /* 0x000000000f087348 */ /* 0x000fea0003c00000 */
[----:B------:R0:W1:Y:S02]  /*2bfd0*/  SHFL.IDX P6, R14, R13, R12, R11 ;  /* 0x0000000c0d0e7389 */ /* 0x00006400000c000b */
[----:B01----:R-:W-:Y:S01]  /*2bfe0*/  ENDCOLLECTIVE ;  /* 0x000000000000791b */ /* 0x003fe20003800000 */
.L_x_12331:
        /* <DEDUP_REMOVED lines=16> */
.L_x_12332:
[----:B------:R-:W-:Y:S02]  /*2c0f0*/  IMAD.MOV.U32 R13, RZ, RZ, R4 ;  /* 0x000000ffff0d7224 */ /* 0x000fe400078e0004 */
[----:B------:R-:W-:Y:S02]  /*2c100*/  IMAD.MOV.U32 R12, RZ, RZ, 0x3 ;  /* 0x00000003ff0c7424 */ /* 0x000fe400078e00ff */
[----:B------:R-:W-:-:S07]  /*2c110*/  IMAD.MOV.U32 R3, RZ, RZ, R14 ;  /* 0x000000ffff037224 */ /* 0x000fce00078e000e */
[----:B------:R-:W-:Y:S05]  /*2c120*/  WARPSYNC.COLLECTIVE R15, `(.L_x_12333) ;  /* 0x000000000f087348 */ /* 0x000fea0003c00000 */
[----:B------:R0:W1:Y:S02]  /*2c130*/  SHFL.IDX P6, R14, R13, R12, R11 ;  /* 0x0000000c0d0e7389 */ /* 0x00006400000c000b */
[----:B01----:R-:W-:Y:S01]  /*2c140*/  ENDCOLLECTIVE ;  /* 0x000000000000791b */ /* 0x003fe20003800000 */
.L_x_12333:
        /* <DEDUP_REMOVED lines=16> */
.L_x_12334:
[----:B------:R-:W-:Y:S02]  /*2c250*/  IMAD.MOV.U32 R13, RZ, RZ, R4 ;  /* 0x000000ffff0d7224 */ /* 0x000fe400078e0004 */
[----:B------:R-:W-:Y:S02]  /*2c260*/  IMAD.MOV.U32 R12, RZ, RZ, 0x4 ;  /* 0x00000004ff0c7424 */ /* 0x000fe400078e00ff */
[----:B------:R-:W-:-:S07]  /*2c270*/  IMAD.MOV.U32 R3, RZ, RZ, R14 ;  /* 0x000000ffff037224 */ /* 0x000fce00078e000e */
[----:B------:R-:W-:Y:S05]  /*2c280*/  WARPSYNC.COLLECTIVE R15, `(.L_x_12335) ;  /* 0x000000000f087348 */ /* 0x000fea0003c00000 */
[----:B------:R0:W1:Y:S02]  /*2c290*/  SHFL.IDX P6, R14, R13, R12, R11 ;  /* 0x0000000c0d0e7389 */ /* 0x00006400000c000b */
[----:B01----:R-:W-:Y:S01]  /*2c2a0*/  ENDCOLLECTIVE ;  /* 0x000000000000791b */ /* 0x003fe20003800000 */
.L_x_12335:
        /* <DEDUP_REMOVED lines=16> */
.L_x_12336:
[----:B------:R-:W-:Y:S02]  /*2c3b0*/  IMAD.MOV.U32 R13, RZ, RZ, R4 ;  /* 0x000000ffff0d7224 */ /* 0x000fe400078e0004 */
[----:B------:R-:W-:Y:S02]  /*2c3c0*/  IMAD.MOV.U32 R12, RZ, RZ, 0x5 ;  /* 0x00000005ff0c7424 */ /* 0x000fe400078e00ff */
[----:B------:R-:W-:-:S07]  /*2c3d0*/  IMAD.MOV.U32 R3, RZ, RZ, R14 ;  /* 0x000000ffff037224 */ /* 0x000fce00078e000e */
[----:B------:R-:W-:Y:S05]  /*2c3e0*/  WARPSYNC.COLLECTIVE R15, `(.L_x_12337) ;  /* 0x000000000f087348 */ /* 0x000fea0003c00000 */
[----:B------:R0:W1:Y:S02]  /*2c3f0*/  SHFL.IDX P6, R14, R13, R12, R11 ;  /* 0x0000000c0d0e7389 */ /* 0x00006400000c000b */
[----:B01----:R-:W-:Y:S01]  /*2c400*/  ENDCOLLECTIVE ;  /* 0x000000000000791b */ /* 0x003fe20003800000 */
.L_x_12337:
        /* <DEDUP_REMOVED lines=16> */
.L_x_12338:
[----:B------:R-:W-:Y:S02]  /*2c510*/  IMAD.MOV.U32 R13, RZ, RZ, R4 ;  /* 0x000000ffff0d7224 */ /* 0x000fe400078e0004 */
[----:B------:R-:W-:Y:S02]  /*2c520*/  IMAD.MOV.U32 R12, RZ, RZ, 0x6 ;  /* 0x00000006ff0c7424 */ /* 0x000fe400078e00ff */
[----:B------:R-:W-:-:S07]  /*2c530*/  IMAD.MOV.U32 R3, RZ, RZ, R14 ;  /* 0x000000ffff037224 */ /* 0x000fce00078e000e */
[----:B------:R-:W-:Y:S05]  /*2c540*/  WARPSYNC.COLLECTIVE R15, `(.L_x_12339) ;  /* 0x000000000f087348 */ /* 0x000fea0003c00000 */
[----:B------:R0:W1:Y:S02]  /*2c550*/  SHFL.IDX P6, R14, R13, R12, R11 ;  /* 0x0000000c0d0e7389 */ /* 0x00006400000c000b */
[----:B01----:R-:W-:Y:S01]  /*2c560*/  ENDCOLLECTIVE ;  /* 0x000000000000791b */ /* 0x003fe20003800000 */
.L_x_12339:
        /* <DEDUP_REMOVED lines=16> */
.L_x_12340:
[----:B------:R-:W-:Y:S02]  /*2c670*/  IMAD.MOV.U32 R13, RZ, RZ, R4 ;  /* 0x000000ffff0d7224 */ /* 0x000fe400078e0004 */
[----:B------:R-:W-:Y:S02]  /*2c680*/  IMAD.MOV.U32 R12, RZ, RZ, 0x7 ;  /* 0x00000007ff0c7424 */ /* 0x000fe400078e00ff */
[----:B------:R-:W-:-:S07]  /*2c690*/  IMAD.MOV.U32 R3, RZ, RZ, R14 ;  /* 0x000000ffff037224 */ /* 0x000fce00078e000e */
[----:B------:R-:W-:Y:S05]  /*2c6a0*/  WARPSYNC.COLLECTIVE R15, `(.L_x_12341) ;  /* 0x000000000f087348 */ /* 0x000fea0003c00000 */
[----:B------:R0:W1:Y:S02]  /*2c6b0*/  SHFL.IDX P6, R14, R13, R12, R11 ;  /* 0x0000000c0d0e7389 */ /* 0x00006400000c000b */
[----:B01----:R-:W-:Y:S01]  /*2c6c0*/  ENDCOLLECTIVE ;  /* 0x000000000000791b */ /* 0x003fe20003800000 */
.L_x_12341:
        /* <DEDUP_REMOVED lines=10> */
.L_x_12342:
[----:B------:R-:W-:Y:S01]  /*2c770*/  @!PT LDS RZ, [RZ] ;  /* 0x00000000fffff984 */ /* 0x000fe20000000800 */
[----:B------:R-:W-:Y:S01]  /*2c780*/  @!PT LDS RZ, [RZ] ;  /* 0x00000000fffff984 */ /* 0x000fe20000000800 */
[----:B------:R-:W-:Y:S01]  /*2c790*/  @!PT LDS RZ, [RZ] ;  /* 0x00000000fffff984 */ /* 0x000fe20000000800 */
[----:B------:R0:W-:Y:S01]  /*2c7a0*/  @!P0 LDGSTS.E.BYPASS.LTC128B.128 [R8+0x1b400], desc[UR42][R2.64], !P1 ;  /* 0x1b40000002088fae */ /* 0x0001e2000c901d6a */
[----:B------:R-:W-:Y:S01]  /*2c7b0*/  IMAD.MOV.U32 R0, RZ, RZ, R14 ;  /* 0x000000ffff007224 */ /* 0x000fe200078e000e */
[----:B------:R-:W-:Y:S06]  /*2c7c0*/  BRA `(.L_x_12343) ;  /* 0xffffffa400d07947 */ /* 0x000fec000383ffff */
.L_x_12180:
[----:B0-----:R0:W1:Y:S02]  /*2c7d0*/  SYNCS.PHASECHK.TRANS64.TRYWAIT P0, [R22+URZ+0x22820], R3 ;  /* 0x02282003160075a7 */ /* 0x001064000800017f */
[----:B-1----:R-:W-:Y:S05]  /*2c7e0*/  @!P0 NANOSLEEP.SYNCS 0x989680 ;  /* 0x009896800000895d */ /* 0x002fea0003900000 */
[----:B------:R-:W1:Y:S02]  /*2c7f0*/  @!P0 SYNCS.PHASECHK.TRANS64 P0, [R22+URZ+0x22820], R3 ;  /* 0x02282003160085a7 */ /* 0x000e64000800007f */
[----:B-1----:R-:W-:Y:S05]  /*2c800*/  @!P0 BRA `(.L_x_12180) ;  /* 0xfffffffc00f08947 */ /* 0x002fea000383ffff */
[----:B------:R-:W-:Y:S05]  /*2c810*/  BRA `(.L_x_12344) ;  /* 0xffffffa8002c7947 */ /* 0x000fea000383ffff */
.L_x_12183:
[----:B-1----:R1:W2:Y:S02]  /*2c820*/  SYNCS.PHASECHK.TRANS64.TRYWAIT P0, [R17+URZ+0x22860], R0 ;  /* 0x02286000110075a7 */ /* 0x0022a4000800017f */
[----:B--2---:R-:W-:Y:S05]  /*2c830*/  @!P0 NANOSLEEP.SYNCS 0x989680 ;  /* 0x009896800000895d */ /* 0x004fea0003900000 */
[----:B------:R-:W2:Y:S02]  /*2c840*/  @!P0 SYNCS.PHASECHK.TRANS64 P0, [R17+URZ+0x22860], R0 ;  /* 0x02286000110085a7 */ /* 0x000ea4000800007f */
[----:B--2---:R-:W-:Y:S05]  /*2c850*/  @!P0 BRA `(.L_x_12183) ;  /* 0xfffffffc00f08947 */ /* 0x004fea000383ffff */
[----:B------:R-:W-:Y:S05]  /*2c860*/  BRA `(.L_x_12345) ;  /* 0xffffffa8003c7947 */ /* 0x000fea000383ffff */
.L_x_12184:
        /* <DEDUP_REMOVED lines=8> */
.L_x_12347:
[----:B------:R-:W-:Y:S05]  /*2c8f0*/  BSYNC B0 ;  /* 0x0000000000007941 */ /* 0x000fea0003800000 */
.L_x_12346:
        /* <DEDUP_REMOVED lines=13> */
.L_x_12348:
        /* <DEDUP_REMOVED lines=11> */
.L_x_12349:
        /* <DEDUP_REMOVED lines=17> */
.L_x_12350:
[----:B------:R-:W-:Y:S02]  /*2cb90*/  IMAD.MOV.U32 R13, RZ, RZ, R6 ;  /* 0x000000ffff0d7224 */ /* 0x000fe400078e0006 */
[----:B------:R-:W-:Y:S01]  /*2cba0*/  IMAD.MOV.U32 R12, RZ, RZ, 0x2 ;  /* 0x00000002ff0c7424 */ /* 0x000fe200078e00ff */
[----:B------:R-:W-:-:S13]  /*2cbb0*/  IADD3 R2, P4, R14, R0, RZ ;  /* 0x000000000e027210 */ /* 0x000fda0007f9e0ff */
[----:B------:R-:W-:Y:S05]  /*2cbc0*/  WARPSYNC.COLLECTIVE R15, `(.L_x_12351) ;  /* 0x000000000f087348 */ /* 0x000fea0003c00000 */
[----:B------:R0:W1:Y:S02]  /*2cbd0*/  SHFL.IDX P6, R14, R13, R12, R11 ;  /* 0x0000000c0d0e7389 */ /* 0x00006400000c000b */
[----:B01----:R-:W-:Y:S01]  /*2cbe0*/  ENDCOLLECTIVE ;  /* 0x000000000000791b */ /* 0x003fe20003800000 */
.L_x_12351:
        /* <DEDUP_REMOVED lines=17> */
.L_x_12352:
[----:B------:R-:W-:Y:S02]  /*2cd00*/  IMAD.MOV.U32 R13, RZ, RZ, R6 ;  /* 0x000000ffff0d7224 */ /* 0x000fe400078e0006 */
[----:B------:R-:W-:Y:S01]  /*2cd10*/  IMAD.MOV.U32 R12, RZ, RZ, 0x3 ;  /* 0x00000003ff0c7424 */ /* 0x000fe200078e00ff */
[----:B------:R-:W-:-:S13]  /*2cd20*/  IADD3 R2, P4, R14, R0, RZ ;  /* 0x000000000e027210 */ /* 0x000fda0007f9e0ff */
[----:B------:R-:W-:Y:S05]  /*2cd30*/  WARPSYNC.COLLECTIVE R15, `(.L_x_12353) ;  /* 0x000000000f087348 */ /* 0x000fea0003c00000 */
[----:B------:R0:W1:Y:S02]  /*2cd40*/  SHFL.IDX P6, R14, R13, R12, R11 ;  /* 0x0000000c0d0e7389 */ /* 0x00006400000c000b */
[----:B01----:R-:W-:Y:S01]  /*2cd50*/  ENDCOLLECTIVE ;  /* 0x000000000000791b */ /* 0x003fe20003800000 */
.L_x_12353:
        /* <DEDUP_REMOVED lines=17> */
.L_x_12354:
[----:B------:R-:W-:Y:S02]  /*2ce70*/  IMAD.MOV.U32 R13, RZ, RZ, R6 ;  /* 0x000000ffff0d7224 */ /* 0x000fe400078e0006 */
[----:B------:R-:W-:Y:S01]  /*2ce80*/  IMAD.MOV.U32 R12, RZ, RZ, 0x4 ;  /* 0x00000004ff0c7424 */ /* 0x000fe200078e00ff */
[----:B------:R-:W-:-:S13]  /*2ce90*/  IADD3 R2, P4, R14, R0, RZ ;  /* 0x000000000e027210 */ /* 0x000fda0007f9e0ff */
[----:B------:R-:W-:Y:S05]  /*2cea0*/  WARPSYNC.COLLECTIVE R15, `(.L_x_12355) ;  /* 0x000000000f087348 */ /* 0x000fea0003c00000 */
[----:B------:R0:W1:Y:S02]  /*2ceb0*/  SHFL.IDX P6, R14, R13, R12, R11 ;  /* 0x0000000c0d0e7389 */ /* 0x00006400000c000b */
[----:B01----:R-:W-:Y:S01]  /*2cec0*/  ENDCOLLECTIVE ;  /* 0x000000000000791b */ /* 0x003fe20003800000 */
.L_x_12355:
        /* <DEDUP_REMOVED lines=17> */
.L_x_12356:
[----:B------:R-:W-:Y:S02]  /*2cfe0*/  IMAD.MOV.U32 R13, RZ, RZ, R6 ;  /* 0x000000ffff0d7224 */ /* 0x000fe400078e0006 */
[----:B------:R-:W-:Y:S01]  /*2cff0*/  IMAD.MOV.U32 R12, RZ, RZ, 0x5 ;  /* 0x00000005ff0c7424 */ /* 0x000fe200078e00ff */
[----:B------:R-:W-:-:S13]  /*2d000*/  IADD3 R2, P4, R14, R0, RZ ;  /* 0x000000000e027210 */ /* 0x000fda0007f9e0ff */
[----:B------:R-:W-:Y:S05]  /*2d010*/  WARPSYNC.COLLECTIVE R15, `(.L_x_12357) ;  /* 0x000000000f087348 */ /* 0x000fea0003c00000 */
[----:B------:R0:W1:Y:S02]  /*2d020*/  SHFL.IDX P6, R14, R13, R12, R11 ;  /* 0x0000000c0d0e7389 */ /* 0x00006400000c000b */
[----:B01----:R-:W-:Y:S01]  /*2d030*/  ENDCOLLECTIVE ;  /* 0x000000000000791b */ /* 0x003fe20003800000 */
.L_x_12357:
        /* <DEDUP_REMOVED lines=12> */
.L_x_12358:
        /* <DEDUP_REMOVED lines=9> */
.L_x_12191:
[----:B0-----:R0:W1:Y:S02]  /*2d190*/  SYNCS.PHASECHK.TRANS64.TRYWAIT P0, [R4+URZ+0x22840], R21 ;  /* 0x02284015040075a7 */ /* 0x001064000800017f */
[----:B-1----:R-:W-:Y:S05]  /*2d1a0*/  @!P0 NANOSLEEP.SYNCS 0x989680 ;  /* 0x009896800000895d */ /* 0x002fea0003900000 */
[----:B------:R-:W1:Y:S02]  /*2d1b0*/  @!P0 SYNCS.PHASECHK.TRANS64 P0, [R4+URZ+0x22840], R21 ;  /* 0x02284015040085a7 */ /* 0x000e64000800007f */
[----:B-1----:R-:W-:Y:S05]  /*2d1c0*/  @!P0 BRA `(.L_x_12191) ;  /* 0xfffffffc00f08947 */ /* 0x002fea000383ffff */
[----:B------:R-:W-:Y:S05]  /*2d1d0*/  BRA `(.L_x_12360) ;  /* 0xffffffa800a47947 */ /* 0x000fea000383ffff */
.L_x_12192:
        /* <DEDUP_REMOVED lines=8> */
.L_x_12362:
[----:B------:R-:W-:Y:S05]  /*2d260*/  BSYNC B1 ;  /* 0x0000000000017941 */ /* 0x000fea0003800000 */
.L_x_12361:
        /* <DEDUP_REMOVED lines=9> */
.L_x_12363:
[----:B------:R-:W-:Y:S02]  /*2d300*/  IMAD.MOV.U32 R13, RZ, RZ, R9 ;  /* 0x000000ffff0d7224 */ /* 0x000fe400078e0009 */
[----:B------:R-:W-:Y:S02]  /*2d310*/  IMAD.MOV.U32 R12, RZ, RZ, 0x1 ;  /* 0x00000001ff0c7424 */ /* 0x000fe400078e00ff */
[----:B------:R-:W-:-:S07]  /*2d320*/  IMAD.MOV.U32 R2, RZ, RZ, R14 ;  /* 0x000000ffff027224 */ /* 0x000fce00078e000e */
[----:B------:R-:W-:Y:S05]  /*2d330*/  WARPSYNC.COLLECTIVE R15, `(.L_x_12364) ;  /* 0x000000000f087348 */ /* 0x000fea0003c00000 */
[----:B------:R0:W1:Y:S02]  /*2d340*/  SHFL.IDX P6, R14, R13, R12, R11 ;  /* 0x0000000c0d0e7389 */ /* 0x00006400000c000b */
[----:B01----:R-:W-:Y:S01]  /*2d350*/  ENDCOLLECTIVE ;  /* 0x000000000000791b */ /* 0x003fe20003800000 */
.L_x_12364:
        /* <DEDUP_REMOVED lines=11> */
.L_x_12365:
[----:B------:R-:W-:Y:S02]  /*2d410*/  IMAD.MOV.U32 R13, RZ, RZ, R9 ;  /* 0x000000ffff0d7224 */ /* 0x000fe400078e0009 */
[----:B------:R-:W-:Y:S02]  /*2d420*/  IMAD.MOV.U32 R12, RZ, RZ, 0x2 ;  /* 0x00000002ff0c7424 */ /* 0x000fe400078e00ff */
[----:B------:R-:W-:-:S07]  /*2d430*/  IMAD.MOV.U32 R2, RZ, RZ, R14 ;  /* 0x000000ffff027224 */ /* 0x000fce00078e000e */
[----:B------:R-:W-:Y:S05]  /*2d440*/  WARPSYNC.COLLECTIVE R15, `(.L_x_12366) ;  /* 0x000000000f087348 */ /* 0x000fea0003c00000 */
[----:B------:R0:W1:Y:S02]  /*2d450*/  SHFL.IDX P6, R14, R13, R12, R11 ;  /* 0x0000000c0d0e7389 */ /* 0x00006400000c000b */
[----:B01----:R-:W-:Y:S01]  /*2d460*/  ENDCOLLECTIVE ;  /* 0x000000000000791b */ /* 0x003fe20003800000 */
.L_x_12366:
        /* <DEDUP_REMOVED lines=11> */
.L_x_12367:
[----:B------:R-:W-:Y:S02]  /*2d520*/  IMAD.MOV.U32 R13, RZ, RZ, R9 ;  /* 0x000000ffff0d7224 */ /* 0x000fe400078e0009 */
[----:B------:R-:W-:Y:S02]  /*2d530*/  IMAD.MOV.U32 R12, RZ, RZ, 0x3 ;  /* 0x00000003ff0c7424 */ /* 0x000fe400078e00ff */
[----:B------:R-:W-:-:S07]  /*2d540*/  IMAD.MOV.U32 R2, RZ, RZ, R14 ;  /* 0x000000ffff027224 */ /* 0x000fce00078e000e */
[----:B------:R-:W-:Y:S05]  /*2d550*/  WARPSYNC.COLLECTIVE R15, `(.L_x_12368) ;  /* 0x000000000f087348 */ /* 0x000fea0003c00000 */
[----:B------:R0:W1:Y:S02]  /*2d560*/  SHFL.IDX P6, R14, R13, R12, R11 ;  /* 0x0000000c0d0e7389 */ /* 0x00006400000c000b */
[----:B01----:R-:W-:Y:S01]  /*2d570*/  ENDCOLLECTIVE ;  /* 0x000000000000791b */ /* 0x003fe20003800000 */
.L_x_12368:
        /* <DEDUP_REMOVED lines=11> */
.L_x_12369:
[----:B------:R-:W-:Y:S02]  /*2d630*/  IMAD.MOV.U32 R13, RZ, RZ, R9 ;  /* 0x000000ffff0d7224 */ /* 0x000fe400078e0009 */
[----:B------:R-:W-:Y:S02]  /*2d640*/  IMAD.MOV.U32 R12, RZ, RZ, 0x4 ;  /* 0x00000004ff0c7424 */ /* 0x000fe400078e00ff */
[----:B------:R-:W-:-:S07]  /*2d650*/  IMAD.MOV.U32 R2, RZ, RZ, R14 ;  /* 0x000000ffff027224 */ /* 0x000fce00078e000e */
[----:B------:R-:W-:Y:S05]  /*2d660*/  WARPSYNC.COLLECTIVE R15, `(.L_x_12370) ;  /* 0x000000000f087348 */ /* 0x000fea0003c00000 */
[----:B------:R0:W1:Y:S02]  /*2d670*/  SHFL.IDX P6, R14, R13, R12, R11 ;  /* 0x0000000c0d0e7389 */ /* 0x00006400000c000b */
[----:B01----:R-:W-:Y:S01]  /*2d680*/  ENDCOLLECTIVE ;  /* 0x000000000000791b */ /* 0x003fe20003800000 */
.L_x_12370:
        /* <DEDUP_REMOVED lines=11> */
.L_x_12371:
[----:B------:R-:W-:Y:S02]  /*2d740*/  IMAD.MOV.U32 R13, RZ, RZ, R9 ;  /* 0x000000ffff0d7224 */ /* 0x000fe400078e0009 */
[----:B------:R-:W-:Y:S02]  /*2d750*/  IMAD.MOV.U32 R12, RZ, RZ, 0x5 ;  /* 0x00000005ff0c7424 */ /* 0x000fe400078e00ff */
[----:B------:R-:W-:-:S07]  /*2d760*/  IMAD.MOV.U32 R2, RZ, RZ, R14 ;  /* 0x000000ffff027224 */ /* 0x000fce00078e000e */
[----:B------:R-:W-:Y:S05]  /*2d770*/  WARPSYNC.COLLECTIVE R15, `(.L_x_12372) ;  /* 0x000000000f087348 */ /* 0x000fea0003c00000 */
[----:B------:R0:W1:Y:S02]  /*2d780*/  SHFL.IDX P6, R14, R13, R12, R11 ;  /* 0x0000000c0d0e7389 */ /* 0x00006400000c000b */
[----:B01----:R-:W-:Y:S01]  /*2d790*/  ENDCOLLECTIVE ;  /* 0x000000000000791b */ /* 0x003fe20003800000 */
.L_x_12372:
        /* <DEDUP_REMOVED lines=11> */
.L_x_12373:
[----:B------:R-:W-:Y:S01]  /*2d850*/  IMAD.MOV.U32 R2, RZ, RZ, R14 ;  /* 0x000000ffff027224 */ /* 0x000fe200078e000e */
[----:B------:R-:W-:Y:S06]  /*2d860*/  BRA `(.L_x_12374) ;  /* 0xffffffa400d87947 */ /* 0x000fec000383ffff */
.L_x_12197:
[----:B---3--:R3:W4:Y:S02]  /*2d870*/  SYNCS.PHASECHK.TRANS64.TRYWAIT P0, [R4+URZ+0x22860], R21 ;  /* 0x02286015040075a7 */ /* 0x008724000800017f */
[----:B----4-:R-:W-:Y:S05]  /*2d880*/  @!P0 NANOSLEEP.SYNCS 0x989680 ;  /* 0x009896800000895d */ /* 0x010fea0003900000 */
[----:B------:R-:W4:Y:S02]  /*2d890*/  @!P0 SYNCS.PHASECHK.TRANS64 P0, [R4+URZ+0x22860], R21 ;  /* 0x02286015040085a7 */ /* 0x000f24000800007f */
[----:B----4-:R-:W-:Y:S05]  /*2d8a0*/  @!P0 BRA `(.L_x_12197) ;  /* 0xfffffffc00f08947 */ /* 0x010fea000383ffff */
[----:B------:R-:W-:Y:S05]  /*2d8b0*/  BRA `(.L_x_12375) ;  /* 0xffffffa800287947 */ /* 0x000fea000383ffff */
.L_x_12198:
        /* <DEDUP_REMOVED lines=8> */
.L_x_12377:
[----:B------:R-:W-:Y:S05]  /*2d940*/  BSYNC B1 ;  /* 0x0000000000017941 */ /* 0x000fea0003800000 */
.L_x_12376:
        /* <DEDUP_REMOVED lines=9> */
.L_x_12378:
[----:B------:R-:W-:Y:S02]  /*2d9e0*/  IMAD.MOV.U32 R13, RZ, RZ, R7 ;  /* 0x000000ffff0d7224 */ /* 0x000fe400078e0007 */
[----:B------:R-:W-:Y:S01]  /*2d9f0*/  IMAD.MOV.U32 R12, RZ, RZ, 0x1 ;  /* 0x00000001ff0c7424 */ /* 0x000fe200078e00ff */
[----:B------:R-:W-:-:S13]  /*2da00*/  IADD3 R2, P0, R14, R0, RZ ;  /* 0x000000000e027210 */ /* 0x000fda0007f1e0ff */
[----:B------:R-:W-:Y:S05]  /*2da10*/  WARPSYNC.COLLECTIVE R15, `(.L_x_12379) ;  /* 0x000000000f087348 */ /* 0x000fea0003c00000 */
[----:B------:R0:W1:Y:S02]  /*2da20*/  SHFL.IDX P6, R14, R13, R12, R11 ;  /* 0x0000000c0d0e7389 */ /* 0x00006400000c000b */
[----:B01----:R-:W-:Y:S01]  /*2da30*/  ENDCOLLECTIVE ;  /* 0x000000000000791b */ /* 0x003fe20003800000 */
.L_x_12379:
        /* <DEDUP_REMOVED lines=13> */
.L_x_12380:
[----:B------:R-:W-:Y:S02]  /*2db10*/  IMAD.MOV.U32 R13, RZ, RZ, R7 ;  /* 0x000000ffff0d7224 */ /* 0x000fe400078e0007 */
[----:B------:R-:W-:Y:S01]  /*2db20*/  IMAD.MOV.U32 R12, RZ, RZ, 0x2 ;  /* 0x00000002ff0c7424 */ /* 0x000fe200078e00ff */
[----:B------:R-:W-:-:S13]  /*2db30*/  IADD3 R2, P0, R14, R0, RZ ;  /* 0x000000000e027210 */ /* 0x000fda0007f1e0ff */
[----:B------:R-:W-:Y:S05]  /*2db40*/  WARPSYNC.COLLECTIVE R15, `(.L_x_12381) ;  /* 0x000000000f087348 */ /* 0x000fea0003c00000 */
[----:B------:R0:W1:Y:S02]  /*2db50*/  SHFL.IDX P6, R14, R13, R12, R11 ;  /* 0x0000000c0d0e7389 */ /* 0x00006400000c000b */
[----:B01----:R-:W-:Y:S01]  /*2db60*/  ENDCOLLECTIVE ;  /* 0x000000000000791b */ /* 0x003fe20003800000 */
.L_x_12381:
        /* <DEDUP_REMOVED lines=13> */
.L_x_12382:
[----:B------:R-:W-:Y:S02]  /*2dc40*/  IMAD.MOV.U32 R13, RZ, RZ, R7 ;  /* 0x000000ffff0d7224 */ /* 0x000fe400078e0007 */
[----:B------:R-:W-:Y:S01]  /*2dc50*/  IMAD.MOV.U32 R12, RZ, RZ, 0x3 ;  /* 0x00000003ff0c7424 */ /* 0x000fe200078e00ff */
[----:B------:R-:W-:-:S13]  /*2dc60*/  IADD3 R2, P0, R14, R0, RZ ;  /* 0x000000000e027210 */ /* 0x000fda0007f1e0ff */
[----:B------:R-:W-:Y:S05]  /*2dc70*/  WARPSYNC.COLLECTIVE R15, `(.L_x_12383) ;  /* 0x000000000f087348 */ /* 0x000fea0003c00000 */
[----:B------:R0:W1:Y:S02]  /*2dc80*/  SHFL.IDX P6, R14, R13, R12, R11 ;  /* 0x0000000c0d0e7389 */ /* 0x00006400000c000b */
[----:B01----:R-:W-:Y:S01]  /*2dc90*/  ENDCOLLECTIVE ;  /* 0x000000000000791b */ /* 0x003fe20003800000 */
.L_x_12383:
        /* <DEDUP_REMOVED lines=13> */
.L_x_12384:
[----:B------:R-:W-:Y:S02]  /*2dd70*/  IMAD.MOV.U32 R13, RZ, RZ, R7 ;  /* 0x000000ffff0d7224 */ /* 0x000fe400078e0007 */
[----:B------:R-:W-:Y:S01]  /*2dd80*/  IMAD.MOV.U32 R12, RZ, RZ, 0x4 ;  /* 0x00000004ff0c7424 */ /* 0x000fe200078e00ff */
[----:B------:R-:W-:-:S13]  /*2dd90*/  IADD3 R2, P0, R14, R0, RZ ;  /* 0x000000000e027210 */ /* 0x000fda0007f1e0ff */
[----:B------:R-:W-:Y:S05]  /*2dda0*/  WARPSYNC.COLLECTIVE R15, `(.L_x_12385) ;  /* 0x000000000f087348 */ /* 0x000fea0003c00000 */
[----:B------:R0:W1:Y:S02]  /*2ddb0*/  SHFL.IDX P6, R14, R13, R12, R11 ;  /* 0x0000000c0d0e7389 */ /* 0x00006400000c000b */
[----:B01----:R-:W-:Y:S01]  /*2ddc0*/  ENDCOLLECTIVE ;  /* 0x000000000000791b */ /* 0x003fe20003800000 */
.L_x_12385:
        /* <DEDUP_REMOVED lines=13> */
.L_x_12386:
[----:B------:R-:W-:Y:S02]  /*2dea0*/  IMAD.MOV.U32 R13, RZ, RZ, R7 ;  /* 0x000000ffff0d7224 */ /* 0x000fe400078e0007 */
[----:B------:R-:W-:Y:S01]  /*2deb0*/  IMAD.MOV.U32 R12, RZ, RZ, 0x5 ;  /* 0x00000005ff0c7424 */ /* 0x000fe200078e00ff */
[----:B------:R-:W-:-:S13]  /*2dec0*/  IADD3 R2, P0, R14, R0, RZ ;  /* 0x000000000e027210 */ /* 0x000fda0007f1e0ff */
[----:B------:R-:W-:Y:S05]  /*2ded0*/  WARPSYNC.COLLECTIVE R15, `(.L_x_12387) ;  /* 0x000000000f087348 */ /* 0x000fea0003c00000 */
[----:B------:R0:W1:Y:S02]  /*2dee0*/  SHFL.IDX P6, R14, R13, R12, R11 ;  /* 0x0000000c0d0e7389 */ /* 0x00006400000c000b */
[----:B01----:R-:W-:Y:S01]  /*2def0*/  ENDCOLLECTIVE ;  /* 0x000000000000791b */ /* 0x003fe20003800000 */
.L_x_12387:
        /* <DEDUP_REMOVED lines=13> */
.L_x_12388:
[----:B------:R-:W-:Y:S05]  /*2dfd0*/  BRA `(.L_x_12389) ;  /* 0xffffffa400787947 */ /* 0x000fea000383ffff */
.L_x_12206:
        /* <DEDUP_REMOVED lines=8> */
.L_x_12391:
[----:B------:R-:W-:Y:S05]  /*2e060*/  BSYNC B0 ;  /* 0x0000000000007941 */ /* 0x000fea0003800000 */
.L_x_12390:
        /* <DEDUP_REMOVED lines=9> */
.L_x_12392:
        /* <DEDUP_REMOVED lines=18> */
.L_x_12393:
[----:B------:R-:W-:Y:S01]  /*2e220*/  IMAD.MOV.U32 R12, RZ, RZ, 0x2 ;  /* 0x00000002ff0c7424 */ /* 0x000fe200078e00ff */
[----:B------:R-:W-:-:S05]  /*2e230*/  SEL R6, R14, RZ, P1 ;  /* 0x000000ff0e067207 */ /* 0x000fca0000800000 */
[----:B------:R-:W-:-:S04]  /*2e240*/  IMAD.IADD R6, R5, 0x1, R6 ;  /* 0x0000000105067824 */ /* 0x000fc800078e0206 */
[----:B------:R-:W-:-:S07]  /*2e250*/  IMAD.MOV.U32 R13, RZ, RZ, R6 ;  /* 0x000000ffff0d7224 */ /* 0x000fce00078e0006 */
[----:B------:R-:W-:Y:S05]  /*2e260*/  WARPSYNC.COLLECTIVE R15, `(.L_x_12394) ;  /* 0x000000000f087348 */ /* 0x000fea0003c00000 */
[----:B------:R0:W1:Y:S02]  /*2e270*/  SHFL.UP P6, R14, R13, R12, R11 ;  /* 0x0400000c0d0e7389 */ /* 0x00006400000c000b */
[----:B01----:R-:W-:Y:S01]  /*2e280*/  ENDCOLLECTIVE ;  /* 0x000000000000791b */ /* 0x003fe20003800000 */
.L_x_12394:
[----:B------:R-:W-:Y:S01]  /*2e290*/  IMAD.MOV.U32 R12, RZ, RZ, 0x4 ;  /* 0x00000004ff0c7424 */ /* 0x000fe200078e00ff */
[----:B------:R-:W-:-:S05]  /*2e2a0*/  SEL R7, R14, RZ, P2 ;  /* 0x000000ff0e077207 */ /* 0x000fca0001000000 */
[----:B------:R-:W-:-:S04]  /*2e2b0*/  IMAD.IADD R7, R6, 0x1, R7 ;  /* 0x0000000106077824 */ /* 0x000fc800078e0207 */
[----:B------:R-:W-:-:S07]  /*2e2c0*/  IMAD.MOV.U32 R13, RZ, RZ, R7 ;  /* 0x000000ffff0d7224 */ /* 0x000fce00078e0007 */
[----:B------:R-:W-:Y:S05]  /*2e2d0*/  WARPSYNC.COLLECTIVE R15, `(.L_x_12395) ;  /* 0x000000000f087348 */ /* 0x000fea0003c00000 */
[----:B------:R0:W1:Y:S02]  /*2e2e0*/  SHFL.UP P6, R14, R13, R12, R11 ;  /* 0x0400000c0d0e7389 */ /* 0x00006400000c000b */
[----:B01----:R-:W-:Y:S01]  /*2e2f0*/  ENDCOLLECTIVE ;  /* 0x000000000000791b */ /* 0x003fe20003800000 */
.L_x_12395:
[----:B------:R-:W-:Y:S01]  /*2e300*/  IMAD.MOV.U32 R12, RZ, RZ, 0x8 ;  /* 0x00000008ff0c7424 */ /* 0x000fe200078e00ff */
[----:B------:R-:W-:-:S05]  /*2e310*/  SEL R2, R14, RZ, P3 ;  /* 0x000000ff0e027207 */ /* 0x000fca0001800000 */
[----:B------:R-:W-:-:S04]  /*2e320*/  IMAD.IADD R2, R7, 0x1, R2 ;  /* 0x0000000107027824 */ /* 0x000fc800078e0202 */
[----:B------:R-:W-:-:S07]  /*2e330*/  IMAD.MOV.U32 R13, RZ, RZ, R2 ;  /* 0x000000ffff0d7224 */ /* 0x000fce00078e0002 */
[----:B------:R-:W-:Y:S05]  /*2e340*/  WARPSYNC.COLLECTIVE R15, `(.L_x_12396) ;  /* 0x000000000f087348 */ /* 0x000fea0003c00000 */
[----:B------:R0:W1:Y:S02]  /*2e350*/  SHFL.UP P6, R14, R13, R12, R11 ;  /* 0x0400000c0d0e7389 */ /* 0x00006400000c000b */
[----:B01----:R-:W-:Y:S01]  /*2e360*/  ENDCOLLECTIVE ;  /* 0x000000000000791b */ /* 0x003fe20003800000 */
.L_x_12396:
[----:B------:R-:W-:Y:S01]  /*2e370*/  IMAD.MOV.U32 R12, RZ, RZ, 0x10 ;  /* 0x00000010ff0c7424 */ /* 0x000fe200078e00ff */
[----:B------:R-:W-:-:S05]  /*2e380*/  SEL R3, R14, RZ, P4 ;  /* 0x000000ff0e037207 */ /* 0x000fca0002000000 */
[----:B------:R-:W-:-:S04]  /*2e390*/  IMAD.IADD R3, R2, 0x1, R3 ;  /* 0x0000000102037824 */ /* 0x000fc800078e0203 */
[----:B------:R-:W-:-:S07]  /*2e3a0*/  IMAD.MOV.U32 R13, RZ, RZ, R3 ;  /* 0x000000ffff0d7224 */ /* 0x000fce00078e0003 */
[----:B------:R-:W-:Y:S05]  /*2e3b0*/  WARPSYNC.COLLECTIVE R15, `(.L_x_12397) ;  /* 0x000000000f087348 */ /* 0x000fea0003c00000 */
[----:B------:R0:W1:Y:S02]  /*2e3c0*/  SHFL.UP P6, R14, R13, R12, R11 ;  /* 0x0400000c0d0e7389 */ /* 0x00006400000c000b */
[----:B01----:R-:W-:Y:S01]  /*2e3d0*/  ENDCOLLECTIVE ;  /* 0x000000000000791b */ /* 0x003fe20003800000 */
.L_x_12397:
        /* <DEDUP_REMOVED lines=8> */
.L_x_12398:
[----:B------:R-:W-:Y:S05]  /*2e460*/  BRA `(.L_x_12399) ;  /* 0xffffffa400d87947 */ /* 0x000fea000383ffff */
.L_x_12211:
        /* <DEDUP_REMOVED lines=8> */
.L_x_12401:
[----:B------:R-:W-:Y:S05]  /*2e4f0*/  BSYNC B0 ;  /* 0x0000000000007941 */ /* 0x000fea0003800000 */
.L_x_12400:
        /* <DEDUP_REMOVED lines=8> */
.L_x_12402:
[----:B------:R-:W-:Y:S01]  /*2e580*/  IMAD.MOV.U32 R12, RZ, RZ, 0x4 ;  /* 0x00000004ff0c7424 */ /* 0x000fe200078e00ff */
[----:B------:R-:W-:-:S05]  /*2e590*/  SEL R2, R14, RZ, P2 ;  /* 0x000000ff0e027207 */ /* 0x000fca0001000000 */
[----:B------:R-:W-:-:S04]  /*2e5a0*/  IMAD.IADD R2, R13, 0x1, R2 ;  /* 0x000000010d027824 */ /* 0x000fc800078e0202 */
[----:B------:R-:W-:-:S07]  /*2e5b0*/  IMAD.MOV.U32 R13, RZ, RZ, R2 ;  /* 0x000000ffff0d7224 */ /* 0x000fce00078e0002 */
[----:B------:R-:W-:Y:S05]  /*2e5c0*/  WARPSYNC.COLLECTIVE R15, `(.L_x_12403) ;  /* 0x000000000f087348 */ /* 0x000fea0003c00000 */
[----:B------:R0:W1:Y:S02]  /*2e5d0*/  SHFL.UP P6, R14, R13, R12, R11 ;  /* 0x0400000c0d0e7389 */ /* 0x00006400000c000b */
[----:B01----:R-:W-:Y:S01]  /*2e5e0*/  ENDCOLLECTIVE ;  /* 0x000000000000791b */ /* 0x003fe20003800000 */
.L_x_12403:
[----:B------:R-:W-:Y:S01]  /*2e5f0*/  IMAD.MOV.U32 R12, RZ, RZ, 0x8 ;  /* 0x00000008ff0c7424 */ /* 0x000fe200078e00ff */
[----:B------:R-:W-:-:S05]  /*2e600*/  SEL R3, R14, RZ, P3 ;  /* 0x000000ff0e037207 */ /* 0x000fca0001800000 */
[----:B------:R-:W-:-:S04]  /*2e610*/  IMAD.IADD R3, R2, 0x1, R3 ;  /* 0x0000000102037824 */ /* 0x000fc800078e0203 */
[----:B------:R-:W-:-:S07]  /*2e620*/  IMAD.MOV.U32 R13, RZ, RZ, R3 ;  /* 0x000000ffff0d7224 */ /* 0x000fce00078e0003 */
[----:B------:R-:W-:Y:S05]  /*2e630*/  WARPSYNC.COLLECTIVE R15, `(.L_x_12404) ;  /* 0x000000000f087348 */ /* 0x000fea0003c00000 */
[----:B------:R0:W1:Y:S02]  /*2e640*/  SHFL.UP P6, R14, R13, R12, R11 ;  /* 0x0400000c0d0e7389 */ /* 0x00006400000c000b */
[----:B01----:R-:W-:Y:S01]  /*2e650*/  ENDCOLLECTIVE ;  /* 0x000000000000791b */ /* 0x003fe20003800000 */
.L_x_12404:
[----:B------:R-:W-:Y:S01]  /*2e660*/  IMAD.MOV.U32 R12, RZ, RZ, 0x10 ;  /* 0x00000010ff0c7424 */ /* 0x000fe200078e00ff */
[----:B------:R-:W-:-:S05]  /*2e670*/  SEL R4, R14, RZ, P4 ;  /* 0x000000ff0e047207 */ /* 0x000fca0002000000 */
[----:B------:R-:W-:-:S04]  /*2e680*/  IMAD.IADD R4, R3, 0x1, R4 ;  /* 0x0000000103047824 */ /* 0x000fc800078e0204 */
[----:B------:R-:W-:-:S07]  /*2e690*/  IMAD.MOV.U32 R13, RZ, RZ, R4 ;  /* 0x000000ffff0d7224 */ /* 0x000fce00078e0004 */
[----:B------:R-:W-:Y:S05]  /*2e6a0*/  WARPSYNC.COLLECTIVE R15, `(.L_x_12405) ;  /* 0x000000000f087348 */ /* 0x000fea0003c00000 */
[----:B------:R0:W1:Y:S02]  /*2e6b0*/  SHFL.UP P6, R14, R13, R12, R11 ;  /* 0x0400000c0d0e7389 */ /* 0x00006400000c000b */
[----:B01----:R-:W-:Y:S01]  /*2e6c0*/  ENDCOLLECTIVE ;  /* 0x000000000000791b */ /* 0x003fe20003800000 */
.L_x_12405:
        /* <DEDUP_REMOVED lines=8> */
.L_x_12406:
[----:B------:R-:W-:Y:S05]  /*2e750*/  BRA `(.L_x_12407) ;  /* 0xffffffa400b87947 */ /* 0x000fea000383ffff */
.L_x_12213:
[----:B------:R-:W-:Y:S01]  /*2e760*/  BSSY B0, `(.L_x_12408) ;  /* 0x0000006000007945 */ /* 0x000fe20003800000 */
[----:B------:R-:W-:Y:S01]  /*2e770*/  PLOP3.LUT P6, PT, P6, PT, PT, 0x8, 0x0 ;  /* 0x000000000000781c */ /* 0x000fe200037ce170 */
[----:B------:R-:W-:-:S12]  /*2e780*/  IMAD.MOV.U32 R15, RZ, RZ, -0x1 ;  /* 0xffffffffff0f7424 */ /* 0x000fd800078e00ff */
[----:B0-----:R-:W-:Y:S05]  /*2e790*/  WARPSYNC.COLLECTIVE R15, `(.L_x_12409) ;  /* 0x000000000f087348 */ /* 0x001fea0003c00000 */
[----:B------:R-:W-:Y:S01]  /*2e7a0*/  VOTE.ANY R14, PT, P6 ;  /* 0x00000000000e7806 */ /* 0x000fe200030e0100 */
[----:B0-----:R-:W-:Y:S06]  /*2e7b0*/  ENDCOLLECTIVE ;  /* 0x000000000000791b */ /* 0x001fec0003800000 */
.L_x_12409:
[----:B------:R-:W-:Y:S05]  /*2e7c0*/  BSYNC B0 ;  /* 0x0000000000007941 */ /* 0x000fea0003800000 */
.L_x_12408:
        /* <DEDUP_REMOVED lines=9> */
.L_x_12410:
[----:B------:R-:W-:Y:S01]  /*2e860*/  IMAD.MOV.U32 R5, RZ, RZ, R14 ;  /* 0x000000ffff057224 */ /* 0x000fe200078e000e */
[----:B------:R-:W-:Y:S06]  /*2e870*/  BRA `(.L_x_12411) ;  /* 0xffffffa400a87947 */ /* 0x000fec000383ffff */
.L_x_12215:
[----:B------:R-:W-:Y:S01]  /*2e880*/  BSSY B0, `(.L_x_12412) ;  /* 0x0000007000007945 */ /* 0x000fe20003800000 */
[----:B------:R-:W-:Y:S02]  /*2e890*/  IMAD.MOV.U32 R13, RZ, RZ, R2 ;  /* 0x000000ffff0d7224 */ /* 0x000fe400078e0002 */
[----:B------:R-:W-:Y:S02]  /*2e8a0*/  IMAD.MOV.U32 R11, RZ, RZ, 0x1f ;  /* 0x0000001fff0b7424 */ /* 0x000fe400078e00ff */
[----:B------:R-:W-:-:S07]  /*2e8b0*/  IMAD.MOV.U32 R15, RZ, RZ, -0x1 ;  /* 0xffffffffff0f7424 */ /* 0x000fce00078e00ff */
[----:B012---:R-:W-:Y:S05]  /*2e8c0*/  WARPSYNC.COLLECTIVE R15, `(.L_x_12413) ;  /* 0x000000000f087348 */ /* 0x007fea0003c00000 */
[----:B------:R3:W4:Y:S02]  /*2e8d0*/  SHFL.IDX P6, R14, R13, R12, R11 ;  /* 0x0000000c0d0e7389 */ /* 0x00072400000c000b */
[----:B01234-:R-:W-:Y:S01]  /*2e8e0*/  ENDCOLLECTIVE ;  /* 0x000000000000791b */ /* 0x01ffe20003800000 */
.L_x_12413:
[----:B------:R-:W-:Y:S05]  /*2e8f0*/  BSYNC B0 ;  /* 0x0000000000007941 */ /* 0x000fea0003800000 */
.L_x_12412:
[----:B------:R-:W-:Y:S05]  /*2e900*/  BRA `(.L_x_12214) ;  /* 0xffffffa400a07947 */ /* 0x000fea000383ffff */
.L_x_12219:
[----:B0-----:R0:W2:Y:S02]  /*2e910*/  SYNCS.PHASECHK.TRANS64.TRYWAIT P0, [R5+URZ+0x22820], R0 ;  /* 0x02282000050075a7 */ /* 0x0010a4000800017f */
[----:B--2---:R-:W-:Y:S05]  /*2e920*/  @!P0 NANOSLEEP.SYNCS 0x989680 ;  /* 0x009896800000895d */ /* 0x004fea0003900000 */
[----:B------:R-:W2:Y:S02]  /*2e930*/  @!P0 SYNCS.PHASECHK.TRANS64 P0, [R5+URZ+0x22820], R0 ;  /* 0x02282000050085a7 */ /* 0x000ea4000800007f */
[----:B--2---:R-:W-:Y:S05]  /*2e940*/  @!P0 BRA `(.L_x_12219) ;  /* 0xfffffffc00f08947 */ /* 0x004fea000383ffff */
[----:B------:R-:W-:Y:S05]  /*2e950*/  BRA `(.L_x_12414) ;  /* 0xffffffac00187947 */ /* 0x000fea000383ffff */
.L_x_12220:
        /* <DEDUP_REMOVED lines=11> */
.L_x_12416:
[----:B------:R-:W-:Y:S05]  /*2ea10*/  BSYNC B0 ;  /* 0x0000000000007941 */ /* 0x000fea0003800000 */
.L_x_12415:
[----:B------:R-:W-:Y:S05]  /*2ea20*/  BRA `(.L_x_12417) ;  /* 0xffffffac00007947 */ /* 0x000fea000383ffff */
.L_x_12221:
[----:B------:R-:W-:Y:S01]  /*2ea30*/  BSSY B0, `(.L_x_12418) ;  /* 0x0000006000007945 */ /* 0x000fe20003800000 */
[----:B------:R-:W-:-:S07]  /*2ea40*/  IMAD.MOV.U32 R15, RZ, RZ, -0x1 ;  /* 0xffffffffff0f7424 */ /* 0x000fce00078e00ff */
[----:B01-3--:R-:W-:Y:S05]  /*2ea50*/  WARPSYNC.COLLECTIVE R15, `(.L_x_12419) ;  /* 0x000000000f0c7348 */ /* 0x00bfea0003c00000 */
[----:B------:R-:W-:Y:S02]  /*2ea60*/  ELECT P6, UR62, PT ;  /* 0x00000000003e782f */ /* 0x000fe400038c0000 */
[----:B------:R-:W-:Y:S01]  /*2ea70*/  MOV R14, UR62 ;  /* 0x0000003e000e7c02 */ /* 0x000fe20008000f00 */
[----:B01-3--:R-:W-:Y:S10]  /*2ea80*/  ENDCOLLECTIVE ;  /* 0x000000000000791b */ /* 0x00bff40003800000 */
.L_x_12419:
[----:B------:R-:W-:Y:S05]  /*2ea90*/  BSYNC B0 ;  /* 0x0000000000007941 */ /* 0x000fea0003800000 */
.L_x_12418:
[----:B------:R-:W-:Y:S05]  /*2eaa0*/  BRA `(.L_x_12420) ;  /* 0xffffffa800f47947 */ /* 0x000fea000383ffff */
.L_x_12223:
[----:B0-----:R0:W2:Y:S02]  /*2eab0*/  SYNCS.PHASECHK.TRANS64.TRYWAIT P1, [R3+URZ+0x22840], R2 ;  /* 0x02284002030075a7 */ /* 0x0010a4000802017f */
[----:B--2---:R-:W-:Y:S05]  /*2eac0*/  @!P1 NANOSLEEP.SYNCS 0x989680 ;  /* 0x009896800000995d */ /* 0x004fea0003900000 */
[----:B------:R-:W2:Y:S02]  /*2ead0*/  @!P1 SYNCS.PHASECHK.TRANS64 P1, [R3+URZ+0x22840], R2 ;  /* 0x02284002030095a7 */ /* 0x000ea4000802007f */
[----:B--2---:R-:W-:Y:S05]  /*2eae0*/  @!P1 BRA `(.L_x_12223) ;  /* 0xfffffffc00f09947 */ /* 0x004fea000383ffff */
[----:B------:R-:W-:Y:S05]  /*2eaf0*/  BRA `(.L_x_12421) ;  /* 0xffffffac00147947 */ /* 0x000fea000383ffff */
.L_x_12225:
[----:B--2---:R2:W4:Y:S02]  /*2eb00*/  SYNCS.PHASECHK.TRANS64.TRYWAIT P1, [R5+URZ+0x22840], R0 ;  /* 0x02284000050075a7 */ /* 0x004524000802017f */
[----:B----4-:R-:W-:Y:S05]  /*2eb10*/  @!P1 NANOSLEEP.SYNCS 0x989680 ;  /* 0x009896800000995d */ /* 0x010fea0003900000 */
[----:B------:R-:W4:Y:S02]  /*2eb20*/  @!P1 SYNCS.PHASECHK.TRANS64 P1, [R5+URZ+0x22840], R0 ;  /* 0x02284000050095a7 */ /* 0x000f24000802007f */
[----:B----4-:R-:W-:Y:S05]  /*2eb30*/  @!P1 BRA `(.L_x_12225) ;  /* 0xfffffffc00f09947 */ /* 0x010fea000383ffff */
[----:B------:R-:W-:Y:S05]  /*2eb40*/  BRA `(.L_x_12422) ;  /* 0xffffffac00207947 */ /* 0x000fea000383ffff */
.L_x_12227:
[----:B----4-:R4:W0:Y:S02]  /*2eb50*/  SYNCS.PHASECHK.TRANS64.TRYWAIT P1, [R3+URZ+0x22860], R2 ;  /* 0x02286002030075a7 */ /* 0x010824000802017f */
[----:B0-----:R-:W-:Y:S05]  /*2eb60*/  @!P1 NANOSLEEP.SYNCS 0x989680 ;  /* 0x009896800000995d */ /* 0x001fea0003900000 */
[----:B------:R-:W0:Y:S02]  /*2eb70*/  @!P1 SYNCS.PHASECHK.TRANS64 P1, [R3+URZ+0x22860], R2 ;  /* 0x02286002030095a7 */ /* 0x000e24000802007f */
[----:B0-----:R-:W-:Y:S05]  /*2eb80*/  @!P1 BRA `(.L_x_12227) ;  /* 0xfffffffc00f09947 */ /* 0x001fea000383ffff */
[----:B------:R-:W-:Y:S05]  /*2eb90*/  BRA `(.L_x_12423) ;  /* 0xffffffac001c7947 */ /* 0x000fea000383ffff */
        .type           $_ZN7cutlass13device_kernelIN5flash11enable_sm90INS1_16FlashAttnFwdSm90INS1_25CollectiveMainloopFwdSm90ILi2EN4cute5tupleIJNS5_1CILi1EEES8_S8_EEENS6_IJNS7_ILi128EEENS7_ILi96EEENS7_ILi64EEEEEELi256ENS_10bfloat16_tEfNS_4arch4Sm90ELb0ELb1ELb0ELb1ELb1ELb1ELb0ELb1ELb0ELb1ELb0ELb0EEENS1_21CollectiveEpilogueFwdINS6_IJSA_NS7_ILi256EEESB_EEES9_SE_SG_Li256ELb1ELb1ELb0ELb0EEENS1_36VarlenDynamicPersistentTileSchedulerILi128ELi96ELi256ELi128ELb0ELb1ELb1ELb1ELb0ELb1EEEEEEEEEvNT_6ParamsE$_ZZN5flash25CollectiveMainloopFwdSm90ILi2EN4cute5tupleIJNS1_1CILi1EEES4_S4_EEENS2_IJNS3_ILi128EEENS3_ILi96EEENS3_ILi64EEEEEELi256EN7cutlass10bfloat16_tEfNSA_4arch4Sm90ELb0ELb1ELb0ELb1ELb1ELb1ELb0ELb1ELb0ELb1ELb0ELb0EE3mmaINS_16FlashAttnFwdSm90ISE_NS_21CollectiveEpilogueFwdINS2_IJS6_NS3_ILi256EEES7_EEES5_SB_SD_Li256ELb1ELb1ELb0ELb0EEENS_36VarlenDynamicPersistentTileSchedulerILi128ELi96ELi256ELi128ELb0ELb1ELb1ELb1ELb0ELb1EEEE13SharedStorageENS1_6TensorINS1_11ArrayEngineIfLm128EEENS1_6LayoutINS2_IJNS2_IJNS3_ILi2EEEST_NS3_ILi32EEEEEES4_S4_EEENS2_IJNS2_IJS4_ST_NS3_ILi4EEEEEENS3_ILi0EEESZ_EEEEEEENS_7SoftmaxILi2ELi0EEEEEbRKNSE_6ParamsENSA_13PipelineAsyncILi2EEES19_RNSA_13PipelineStateILj2EEERT0_RT1_iRiRKNS_16SeqlenInfoQKNewKILb1ELb1EEENS2_IJiiiiEEERT_ENKUliT_T0_T1_E_clIZSF_ISO_S12_S14_EbS17_S19_S19_S1C_S1E_S1G_iS1H_S1L_S1M_S1O_EUlRS1P_iE0_NS3_ILb1EEES1W_EEDaiS1P_S1Q_S1R_,@function
        .size           $_ZN7cutlass13device_kernelIN5flash11enable_sm90INS1_16FlashAttnFwdSm90INS1_25CollectiveMainloopFwdSm90ILi2EN4cute5tupleIJNS5_1CILi1EEES8_S8_EEENS6_IJNS7_ILi128EEENS7_ILi96EEENS7_ILi64EEEEEELi256ENS_10bfloat16_tEfNS_4arch4Sm90ELb0ELb1ELb0ELb1ELb1ELb1ELb0ELb1ELb0ELb1ELb0ELb0EEENS1_21CollectiveEpilogueFwdINS6_IJSA_NS7_ILi256EEESB_EEES9_SE_SG_Li256ELb1ELb1ELb0ELb0EEENS1_36VarlenDynamicPersistentTileSchedulerILi128ELi96ELi256ELi128ELb0ELb1ELb1ELb1ELb0ELb1EEEEEEEEEvNT_6ParamsE$_ZZN5flash25CollectiveMainloopFwdSm90ILi2EN4cute5tupleIJNS1_1CILi1EEES4_S4_EEENS2_IJNS3_ILi128EEENS3_ILi96EEENS3_ILi64EEEEEELi256EN7cutlass10bfloat16_tEfNSA_4arch4Sm90ELb0ELb1ELb0ELb1ELb1ELb1ELb0ELb1ELb0ELb1ELb0ELb0EE3mmaINS_16FlashAttnFwdSm90ISE_NS_21CollectiveEpilogueFwdINS2_IJS6_NS3_ILi256EEES7_EEES5_SB_SD_Li256ELb1ELb1ELb0ELb0EEENS_36VarlenDynamicPersistentTileSchedulerILi128ELi96ELi256ELi128ELb0ELb1ELb1ELb1ELb0ELb1EEEE13SharedStorageENS1_6TensorINS1_11ArrayEngineIfLm128EEENS1_6LayoutINS2_IJNS2_IJNS3_ILi2EEEST_NS3_ILi32EEEEEES4_S4_EEENS2_IJNS2_IJS4_ST_NS3_ILi4EEEEEENS3_ILi0EEESZ_EEEEEEENS_7SoftmaxILi2ELi0EEEEEbRKNSE_6ParamsENSA_13PipelineAsyncILi2EEES19_RNSA_13PipelineStateILj2EEERT0_RT1_iRiRKNS_16SeqlenInfoQKNewKILb1ELb1EEENS2_IJiiiiEEERT_ENKUliT_T0_T1_E_clIZSF_ISO_S12_S14_EbS17_S19_S19_S1C_S1E_S1G_iS1H_S1L_S1M_S1O_EUlRS1P_iE0_NS3_ILb1EEES1W_EEDaiS1P_S1Q_S1R_,(.L_x_15561 - $_ZN7cutlass13device_kernelIN5flash11enable_sm90INS1_16FlashAttnFwdSm90INS1_25CollectiveMainloopFwdSm90ILi2EN4cute5tupleIJNS5_1CILi1EEES8_S8_EEENS6_IJNS7_ILi128EEENS7_ILi96EEENS7_ILi64EEEEEELi256ENS_10bfloat16_tEfNS_4arch4Sm90ELb0ELb1ELb0ELb1ELb1ELb1ELb0ELb1ELb0ELb1ELb0ELb0EEENS1_21CollectiveEpilogueFwdINS6_IJSA_NS7_ILi256EEESB_EEES9_SE_SG_Li256ELb1ELb1ELb0ELb0EEENS1_36VarlenDynamicPersistentTileSchedulerILi128ELi96ELi256ELi128ELb0ELb1ELb1ELb1ELb0ELb1EEEEEEEEEvNT_6ParamsE$_ZZN5flash25CollectiveMainloopFwdSm90ILi2EN4cute5tupleIJNS1_1CILi1EEES4_S4_EEENS2_IJNS3_ILi128EEENS3_ILi96EEENS3_ILi64EEEEEELi256EN7cutlass10bfloat16_tEfNSA_4arch4Sm90ELb0ELb1ELb0ELb1ELb1ELb1ELb0ELb1ELb0ELb1ELb0ELb0EE3mmaINS_16FlashAttnFwdSm90ISE_NS_21CollectiveEpilogueFwdINS2_IJS6_NS3_ILi256EEES7_EEES5_SB_SD_Li256ELb1ELb1ELb0ELb0EEENS_36VarlenDynamicPersistentTileSchedulerILi128ELi96ELi256ELi128ELb0ELb1ELb1ELb1ELb0ELb1EEEE13SharedStorageENS1_6TensorINS1_11ArrayEngineIfLm128EEENS1_6LayoutINS2_IJNS2_IJNS3_ILi2EEEST_NS3_ILi32EEEEEES4_S4_EEENS2_IJNS2_IJS4_ST_NS3_ILi4EEEEEENS3_ILi0EEESZ_EEEEEEENS_7SoftmaxILi2ELi0EEEEEbRKNSE_6ParamsENSA_13PipelineAsyncILi2EEES19_RNSA_13PipelineStateILj2EEERT0_RT1_iRiRKNS_16SeqlenInfoQKNewKILb1ELb1EEENS2_IJiiiiEEERT_ENKUliT_T0_T1_E_clIZSF_ISO_S12_S14_EbS17_S19_S19_S1C_S1E_S1G_iS1H_S1L_S1M_S1O_EUlRS1P_iE0_NS3_ILb1EEES1W_EEDaiS1P_S1Q_S1R_)
$_ZN7cutlass13device_kernelIN5flash11enable_sm90INS1_16FlashAttnFwdSm90INS1_25CollectiveMainloopFwdSm90ILi2EN4cute5tupleIJNS5_1CILi1EEES8_S8_EEENS6_IJNS7_ILi128EEENS7_ILi96EEENS7_ILi64EEEEEELi256ENS_10bfloat16_tEfNS_4arch4Sm90ELb0ELb1ELb0ELb1ELb1ELb1ELb0ELb1ELb0ELb1ELb0ELb0EEENS1_21CollectiveEpilogueFwdINS6_IJSA_NS7_ILi256EEESB_EEES9_SE_SG_Li256ELb1ELb1ELb0ELb0EEENS1_36VarlenDynamicPersistentTileSchedulerILi128ELi96ELi256ELi128ELb0ELb1ELb1ELb1ELb0ELb1EEEEEEEEEvNT_6ParamsE$_ZZN5flash25CollectiveMainloopFwdSm90ILi2EN4cute5tupleIJNS1_1CILi1EEES4_S4_EEENS2_IJNS3_ILi128EEENS3_ILi96EEENS3_ILi64EEEEEELi256EN7cutlass10bfloat16_tEfNSA_4arch4Sm90ELb0ELb1ELb0ELb1ELb1ELb1ELb0ELb1ELb0ELb1ELb0ELb0EE3mmaINS_16FlashAttnFwdSm90ISE_NS_21CollectiveEpilogueFwdINS2_IJS6_NS3_ILi256EEES7_EEES5_SB_SD_Li256ELb1ELb1ELb0ELb0EEENS_36VarlenDynamicPersistentTileSchedulerILi128ELi96ELi256ELi128ELb0ELb1ELb1ELb1ELb0ELb1EEEE13SharedStorageENS1_6TensorINS1_11ArrayEngineIfLm128EEENS1_6LayoutINS2_IJNS2_IJNS3_ILi2EEEST_NS3_ILi32EEEEEES4_S4_EEENS2_IJNS2_IJS4_ST_NS3_ILi4EEEEEENS3_ILi0EEESZ_EEEEEEENS_7SoftmaxILi2ELi0EEEEEbRKNSE_6ParamsENSA_13PipelineAsyncILi2EEES19_RNSA_13PipelineStateILj2EEERT0_RT1_iRiRKNS_16SeqlenInfoQKNewKILb1ELb1EEENS2_IJiiiiEEERT_ENKUliT_T0_T1_E_clIZSF_ISO_S12_S14_EbS17_S19_S19_S1C_S1E_S1G_iS1H_S1L_S1M_S1O_EUlRS1P_iE0_NS3_ILb1EEES1W_EEDaiS1P_S1Q_S1R_:
[----:B------:R-:W-:Y:S01]  /*2eba0*/  R2UR UR5, R0 ;  /* 0x00000000000572ca */ /* 0x000fe200000e0000 */
[----:B------:R-:W-:-:S12]  /*2ebb0*/  ULDC UR4, c[0x0][0x20] ;  /* 0x0000080000047ab9 */ /* 0x000fd80000000800 */
[----:B------:R-:W-:-:S09]  /*2ebc0*/  UIADD3 UR4, -UR4, UR5, URZ ;  /* 0x0000000504047290 */ /* 0x000fd2000fffe13f */
[----:B------:R-:W2:Y:S04]  /*2ebd0*/  LDL.64 R8, [UR4+0x18] ;  /* 0x00001804ff087983 */ /* 0x000ea80008100a00 */
[----:B------:R-:W3:Y:S01]  /*2ebe0*/  LDL.64 R6, [UR4] ;  /* 0x00000004ff067983 */ /* 0x000ee20008100a00 */
[----:B------:R-:W-:-:S03]  /*2ebf0*/  ULDC.64 UR6, c[0x0][0x208] ;  /* 0x0000820000067ab9 */ /* 0x000fc60000000a00 */
[----:B--2---:R-:W2:Y:S04]  /*2ec00*/  LD.E R4, desc[UR6][R8.64] ;  /* 0x0000000608047980 */ /* 0x004ea8000c101900 */
[----:B---3--:R0:W5:Y:S04]  /*2ec10*/  LD.E R0, desc[UR6][R6.64] ;  /* 0x0000000606007980 */ /* 0x008168000c101900 */
[----:B------:R0:W5:Y:S01]  /*2ec20*/  LD.E R3, desc[UR6][R6.64+0x4] ;  /* 0x0000040606037980 */ /* 0x000162000c101900 */
[----:B------:R-:W-:Y:S01]  /*2ec30*/  BSSY B0, `(.L_x_12424) ;  /* 0x0000007000007945 */ /* 0x000fe20003800000 */
[----:B------:R-:W-:Y:S01]  /*2ec40*/  IMAD.MOV.U32 R5, RZ, RZ, R47 ;  /* 0x000000ffff057224 */ /* 0x000fe200078e002f */
[----:B--2---:R-:W-:-:S04]  /*2ec50*/  LOP3.LUT R4, R4, 0x1, RZ, 0xfc, !PT ;  /* 0x0000000104047812 */ /* 0x004fc800078efcff */
[----:B------:R-:W-:Y:S01]  /*2ec60*/  ISETP.NE.AND P0, PT, R4, 0x3, PT ;  /* 0x000000030400780c */ /* 0x000fe20003f05270 */
[----:B------:R-:W-:-:S12]  /*2ec70*/  IMAD.MOV.U32 R4, RZ, RZ, R30 ;  /* 0x000000ffff047224 */ /* 0x000fd800078e001e */
[----:B0-----:R-:W-:Y:S05]  /*2ec80*/  @!P0 BRA `(.L_x_12425) ;  /* 0x0000000000048947 */ /* 0x001fea0003800000 */
[----:B------:R-:W-:Y:S01]  /*2ec90*/  BPT.TRAP 0x1 ;  /* 0x000000040000795c */ /* 0x000fe20000300000 */
.L_x_12425:
[----:B------:R-:W-:Y:S05]  /*2eca0*/  BSYNC B0 ;  /* 0x0000000000007941 */ /* 0x000fea0003800000 */
.L_x_12424:
[----:B------:R-:W2:Y:S01]  /*2ecb0*/  LD.E.64 R12, desc[UR6][R8.64+0x18] ;  /* 0x00001806080c7980 */ /* 0x000ea2000c101b00 */
[----:B-----5:R-:W-:Y:S02]  /*2ecc0*/  SHF.L.U32 R15, R3, 0x1f, RZ ;  /* 0x0000001f030f7819 */ /* 0x020fe400000006ff */
[----:B--2---:R-:W-:-:S05]  /*2ecd0*/  MOV R13, R12 ;  /* 0x0000000c000d7202 */ /* 0x004fca0000000f00 */
[----:B------:R-:W-:-:S04]  /*2ece0*/  IMAD R0, R0, 0x8, R13 ;  /* 0x0000000800007824 */ /* 0x000fc800078e020d */
[----:B------:R0:W1:Y:S01]  /*2ecf0*/  SYNCS.PHASECHK.TRANS64.TRYWAIT P0, [R0+URZ], R15 ;  /* 0x0000000f000075a7 */ /* 0x000062000800017f */
[----:B------:R-:W2:Y:S04]  /*2ed00*/  LD.E R12, desc[UR6][R8.64] ;  /* 0x00000006080c7980 */ /* 0x000ea8000c101900 */
[----:B------:R0:W5:Y:S04]  /*2ed10*/  LD.E R3, desc[UR6][R6.64] ;  /* 0x0000000606037980 */ /* 0x000168000c101900 */
[----:B------:R0:W5:Y:S01]  /*2ed20*/  LD.E R11, desc[UR6][R6.64+0x4] ;  /* 0x00000406060b7980 */ /* 0x000162000c101900 */
[----:B------:R-:W-:Y:S01]  /*2ed30*/  BSSY B0, `(.L_x_12426) ;  /* 0x0000005000007945 */ /* 0x000fe20003800000 */
[----:B--2---:R-:W-:-:S04]  /*2ed40*/  LOP3.LUT R12, R12, 0x1, RZ, 0xfc, !PT ;  /* 0x000000010c0c7812 */ /* 0x004fc800078efcff */
[----:B------:R-:W-:-:S13]  /*2ed50*/  ISETP.NE.AND P1, PT, R12, 0x3, PT ;  /* 0x000000030c00780c */ /* 0x000fda0003f25270 */
[----:B01----:R-:W-:Y:S05]  /*2ed60*/  @!P1 BRA `(.L_x_12427) ;  /* 0x0000000000049947 */ /* 0x003fea0003800000 */
[----:B------:R-:W-:Y:S01]  /*2ed70*/  BPT.TRAP 0x1 ;  /* 0x000000040000795c */ /* 0x000fe20000300000 */
.L_x_12427:
[----:B------:R-:W-:Y:S05]  /*2ed80*/  BSYNC B0 ;  /* 0x0000000000007941 */ /* 0x000fea0003800000 */
.L_x_12426:
[----:B------:R-:W-:Y:S04]  /*2ed90*/  BSSY B0, `(.L_x_12428) ;  /* 0x0000008000007945 */ /* 0x000fe80003800000 */
[----:B------:R-:W-:Y:S05]  /*2eda0*/  @P0 BRA `(.L_x_12429) ;  /* 0x0000000000180947 */ /* 0x000fea0003800000 */
[----:B------:R-:W2:Y:S01]  /*2edb0*/  LD.E.64 R8, desc[UR6][R8.64+0x18] ;  /* 0x0000180608087980 */ /* 0x000ea2000c101b00 */
[----:B-----5:R-:W-:Y:S02]  /*2edc0*/  SHF.L.U32 R6, R11, 0x1f, RZ ;  /* 0x0000001f0b067819 */ /* 0x020fe400000006ff */
[----:B--2---:R-:W-:-:S05]  /*2edd0*/  MOV R0, R8 ;  /* 0x0000000800007202 */ /* 0x004fca0000000f00 */
[----:B------:R-:W-:-:S04]  /*2ede0*/  IMAD R3, R3, 0x8, R0 ;  /* 0x0000000803037824 */ /* 0x000fc800078e0200 */
[----:B------:R-:W0:Y:S02]  /*2edf0*/  SYNCS.PHASECHK.TRANS64.TRYWAIT P0, [R3+URZ], R6 ;  /* 0x00000006030075a7 */ /* 0x000e24000800017f */
[----:B0-----:R-:W-:Y:S05]  /*2ee00*/  @!P0 BRA `(.L_x_12430) ;  /* 0x000000a4009c8947 */ /* 0x001fea0003800000 */
.L_x_12429:
[----:B------:R-:W-:Y:S05]  /*2ee10*/  BSYNC B0 ;  /* 0x0000000000007941 */ /* 0x000fea0003800000 */
.L_x_12428:
[----:B------:R-:W2:Y:S04]  /*2ee20*/  LDL.64 R12, [UR4] ;  /* 0x00000004ff0c7983 */ /* 0x000ea80008100a00 */
[----:B------:R-:W3:Y:S04]  /*2ee30*/  LDL.64 R8, [UR4+0x28] ;  /* 0x00002804ff087983 */ /* 0x000ee80008100a00 */
[----:B0-----:R-:W4:Y:S04]  /*2ee40*/  LDL.64 R6, [UR4+0x20] ;  /* 0x00002004ff067983 */ /* 0x001f280008100a00 */
[----:B------:R-:W4:Y:S04]  /*2ee50*/  LDL.64 R14, [UR4+0x8] ;  /* 0x00000804ff0e7983 */ /* 0x000f280008100a00 */
[----:B--2---:R-:W2:Y:S04]  /*2ee60*/  LD.E R13, desc[UR6][R12.64] ;  /* 0x000000060c0d7980 */ /* 0x004ea8000c101900 */
[----:B---3--:R-:W2:Y:S01]  /*2ee70*/  LD.E.64 R20, desc[UR6][R8.64] ;  /* 0x0000000608147980 */ /* 0x008ea2000c101b00 */
[----:B------:R-:W-:Y:S05]  /*2ee80*/  WARPSYNC.ALL ;  /* 0x0000000000007948 */ /* 0x000fea0003800000 */
[----:B----4-:R0:W-:Y:S04]  /*2ee90*/  ST.E desc[UR6][R14.64], RZ ;  /* 0x000000ff0e007985 */ /* 0x0101e8000c101906 */
[----:B------:R-:W3:Y:S01]  /*2eea0*/  LD.E.64 R8, desc[UR6][R6.64] ;  /* 0x0000000606087980 */ /* 0x000ee2000c101b00 */
[----:B--2---:R-:W-:Y:S01]  /*2eeb0*/  IMAD R12, R13, 0x300, R20 ;  /* 0x000003000d0c7824 */ /* 0x004fe200078e0214 */
[----:B------:R-:W-:Y:S01]  /*2eec0*/  WARPGROUP.ARRIVE ;  /* 0x00000000000079c5 */ /* 0x000fe20000000000 */
[----:B------:R-:W-:-:S02]  /*2eed0*/  IMAD.MOV.U32 R13, RZ, RZ, R21 ;  /* 0x000000ffff0d7224 */ /* 0x000fc400078e0015 */
[----:B------:R-:W-:Y:S01]  /*2eee0*/  IMAD.MOV.U32 R0, RZ, RZ, 0x1 ;  /* 0x00000001ff007424 */ /* 0x000fe200078e00ff */
        /* <DEDUP_REMOVED lines=10> */
[----:B------:R-:W-:-:S03]  /*2ef90*/  WARPGROUP.ARRIVE ;  /* 0x00000000000079c5 */ /* 0x000fc60000000000 */
        /* <DEDUP_REMOVED lines=21> */
[----:B------:R-:W-:-:S03]  /*2f0f0*/  IMAD.MOV.U32 R13, RZ, RZ, R21 ;  /* 0x000000ffff0d7224 */ /* 0x000fc600078e0015 */
        /* <DEDUP_REMOVED lines=8> */
[----:B------:R-:W2:Y:S04]  /*2f180*/  LDL.64 R12, [UR4+0x18] ;  /* 0x00001804ff0c7983 */ /* 0x000ea80008100a00 */
[----:B------:R-:W3:Y:S01]  /*2f190*/  LDL.64 R8, [UR4] ;  /* 0x00000004ff087983 */ /* 0x000ee20008100a00 */
[----:B------:R-:W1:Y:S02]  /*2f1a0*/  S2R R6, SR_TID.X ;  /* 0x0000000000067919 */ /* 0x000e640000002100 */
[----:B-1---5:R-:W-:-:S04]  /*2f1b0*/  SHF.R.U32.HI R3, RZ, 0x7, R6 ;  /* 0x00000007ff037819 */ /* 0x022fc80000011606 */
[----:B------:R-:W-:-:S05]  /*2f1c0*/  IADD3 R3, -R3, 0xb, RZ ;  /* 0x0000000b03037810 */ /* 0x000fca0007ffe1ff */
[----:B------:R0:W-:Y:S06]  /*2f1d0*/  BAR.ARV R3, 0x100 ;  /* 0x000400030000751d */ /* 0x0001ec0000002000 */
[----:B--2---:R-:W2:Y:S04]  /*2f1e0*/  LD.E R11, desc[UR6][R12.64] ;  /* 0x000000060c0b7980 */ /* 0x004ea8000c101900 */
[----:B---3--:R0:W5:Y:S01]  /*2f1f0*/  LD.E R7, desc[UR6][R8.64] ;  /* 0x0000000608077980 */ /* 0x008162000c101900 */
[----:B------:R-:W-:Y:S01]  /*2f200*/  BSSY B0, `(.L_x_12431) ;  /* 0x0000005000007945 */ /* 0x000fe20003800000 */
[----:B--2---:R-:W-:-:S04]  /*2f210*/  LOP3.LUT R11, R11, 0x1, RZ, 0xfc, !PT ;  /* 0x000000010b0b7812 */ /* 0x004fc800078efcff */
[----:B------:R-:W-:-:S13]  /*2f220*/  ISETP.NE.AND P0, PT, R11, 0x3, PT ;  /* 0x000000030b00780c */ /* 0x000fda0003f05270 */
[----:B0-----:R-:W-:Y:S05]  /*2f230*/  @!P0 BRA `(.L_x_12432) ;  /* 0x0000000000048947 */ /* 0x001fea0003800000 */
[----:B------:R-:W-:Y:S01]  /*2f240*/  BPT.TRAP 0x1 ;  /* 0x000000040000795c */ /* 0x000fe20000300000 */
.L_x_12432:
[----:B------:R-:W-:Y:S05]  /*2f250*/  BSYNC B0 ;  /* 0x0000000000007941 */ /* 0x000fea0003800000 */
.L_x_12431:
[----:B------:R-:W2:Y:S04]  /*2f260*/  LD.E.64 R8, desc[UR6][R12.64+0x20] ;  /* 0x000020060c087980 */ /* 0x000ea8000c101b00 */
[----:B------:R-:W3:Y:S01]  /*2f270*/  LD.E R3, desc[UR6][R12.64+0xc] ;  /* 0x00000c060c037980 */ /* 0x000ee2000c101900 */
[----:B--2---:R-:W-:-:S05]  /*2f280*/  MOV R8, R8 ;  /* 0x0000000800087202 */ /* 0x004fca0000000f00 */
[----:B-----5:R-:W-:-:S05]  /*2f290*/  IMAD R8, R7, 0x8, R8 ;  /* 0x0000000807087824 */ /* 0x020fca00078e0208 */
[----:B---3--:R-:W-:-:S04]  /*2f2a0*/  PRMT R3, R3, 0x654, R8 ;  /* 0x0000065403037816 */ /* 0x008fc80000000008 */
[----:B------:R0:W-:Y:S01]  /*2f2b0*/  SYNCS.ARRIVE.TRANS64.RED.A1T0 RZ, [R3+URZ], RZ ;  /* 0x000000ff03ff79a7 */ /* 0x0001e2000810043f */
[----:B------:R-:W2:Y:S04]  /*2f2c0*/  LD.E R7, desc[UR6][R4.64] ;  /* 0x0000000604077980 */ /* 0x000ea8000c101900 */
[----:B------:R-:W3:Y:S04]  /*2f2d0*/  LD.E R72, desc[UR6][R72.64] ;  /* 0x0000000648487980 */ /* 0x000ee8000c101900 */
[----:B0-----:R-:W4:Y:S04]  /*2f2e0*/  LD.E R3, desc[UR6][R4.64+0x24] ;  /* 0x0000240604037980 */ /* 0x001f28000c101900 */
[----:B------:R-:W3:Y:S04]  /*2f2f0*/  LD.E R21, desc[UR6][R4.64+0x8] ;  /* 0x0000080604157980 */ /* 0x000ee8000c101900 */
[----:B------:R-:W3:Y:S04]  /*2f300*/  LD.E R78, desc[UR6][R4.64+0xc] ;  /* 0x00000c06044e7980 */ /* 0x000ee8000c101900 */
[----:B------:R-:W3:Y:S04]  /*2f310*/  LD.E R76, desc[UR6][R4.64+0x4] ;  /* 0x00000406044c7980 */ /* 0x000ee8000c101900 */
[----:B------:R-:W3:Y:S04]  /*2f320*/  LD.E R77, desc[UR6][R4.64+0x10] ;  /* 0x00001006044d7980 */ /* 0x000ee8000c101900 */
[----:B------:R-:W3:Y:S01]  /*2f330*/  LD.E R79, desc[UR6][R4.64+0x14] ;  /* 0x00001406044f7980 */ /* 0x000ee2000c101900 */
[----:B----4-:R-:W-:-:S03]  /*2f340*/  ISETP.NE.AND P0, PT, R3, 0x1, PT ;  /* 0x000000010300780c */ /* 0x010fc60003f05270 */
[----:B------:R-:W4:Y:S10]  /*2f350*/  LD.E R3, desc[UR6][R4.64+0x18] ;  /* 0x0000180604037980 */ /* 0x000f34000c101900 */
[----:B------:R-:W4:Y:S04]  /*2f360*/  @P0 LD.E R75, desc[UR6][R4.64+0x28] ;  /* 0x00002806044b0980 */ /* 0x000f28000c101900 */
[----:B------:R-:W4:Y:S01]  /*2f370*/  @P0 LD.E R74, desc[UR6][R4.64+0x2c] ;  /* 0x00002c06044a0980 */ /* 0x000f22000c101900 */
[----:B--2---:R-:W-:-:S04]  /*2f380*/  SHF.R.S32.HI R8, RZ, 0x1f, R7 ;  /* 0x0000001fff087819 */ /* 0x004fc80000011407 */
        /* <DEDUP_REMOVED lines=13> */
[----:B------:R-:W-:Y:S02]  /*2f460*/  LEA.HI R9, R9, R8, RZ, 0x1 ;  /* 0x0000000809097211 */ /* 0x000fe400078f08ff */
[----:B------:R-:W-:Y:S02]  /*2f470*/  SHF.R.S32.HI R11, RZ, 0x5, R11 ;  /* 0x00000005ff0b7819 */ /* 0x000fe4000001140b */
[----:B------:R-:W-:-:S02]  /*2f480*/  LOP3.LUT R15, R15, 0xfffffff8, RZ, 0xc0, !PT ;  /* 0xfffffff80f0f7812 */ /* 0x000fc400078ec0ff */
[----:B------:R-:W-:Y:S01]  /*2f490*/  LOP3.LUT R9, R9, 0x3fffffe, RZ, 0xc0, !PT ;  /* 0x03fffffe09097812 */ /* 0x000fe200078ec0ff */
[----:B---3--:R-:W-:Y:S01]  /*2f4a0*/  IMAD R72, R72, 0x8, R11 ;  /* 0x0000000848487824 */ /* 0x008fe200078e020b */
[----:B------:R-:W-:Y:S01]  /*2f4b0*/  LEA.HI R7, R20, R20, RZ, 0x1 ;  /* 0x0000001414077211 */ /* 0x000fe200078f08ff */
[----:B------:R-:W-:Y:S02]  /*2f4c0*/  IMAD.IADD R15, R14, 0x1, -R15 ;  /* 0x000000010e0f7824 */ /* 0x000fe400078e0a0f */
[----:B------:R-:W-:Y:S01]  /*2f4d0*/  IMAD.IADD R9, R8, 0x1, -R9 ;  /* 0x0000000108097824 */ /* 0x000fe200078e0a09 */
[----:B------:R-:W-:Y:S01]  /*2f4e0*/  LOP3.LUT R7, R7, 0x1ffffffe, RZ, 0xc0, !PT ;  /* 0x1ffffffe07077812 */ /* 0x000fe200078ec0ff */
[----:B------:R-:W-:-:S04]  /*2f4f0*/  IMAD.U32 R8, R72, 0x10, R15 ;  /* 0x0000001048087824 */ /* 0x000fc800078e000f */
[----:B------:R-:W-:Y:S02]  /*2f500*/  IMAD.IADD R7, R20, 0x1, -R7 ;  /* 0x0000000114077824 */ /* 0x000fe400078e0a07 */
[----:B------:R-:W-:-:S04]  /*2f510*/  IMAD R8, R9, 0x40, R8 ;  /* 0x0000004009087824 */ /* 0x000fc800078e0208 */
[----:B------:R-:W-:Y:S01]  /*2f520*/  IMAD R8, R7, 0x8, R8 ;  /* 0x0000000807087824 */ /* 0x000fe200078e0208 */
[----:B------:R-:W-:Y:S01]  /*2f530*/  LOP3.LUT R13, R13, 0x7ffffffc, RZ, 0xc0, !PT ;  /* 0x7ffffffc0d0d7812 */ /* 0x000fe200078ec0ff */
[----:B------:R-:W-:-:S04]  /*2f540*/  IMAD R14, R2, -0x60, R21 ;  /* 0xffffffa0020e7824 */ /* 0x000fc800078e0215 */
[----:B------:R-:W-:Y:S02]  /*2f550*/  IMAD.IADD R13, R12, 0x1, -R13 ;  /* 0x000000010c0d7824 */ /* 0x000fe400078e0a0d */
[----:B------:R-:W-:-:S04]  /*2f560*/  VIADD R12, R14, 0x1 ;  /* 0x000000010e0c7836 */ /* 0x000fc80000000000 */
[----:B------:R-:W-:Y:S01]  /*2f570*/  IMAD R12, R13, -0x2, R12 ;  /* 0xfffffffe0d0c7824 */ /* 0x000fe200078e020c */
[----:B------:R-:W-:-:S03]  /*2f580*/  LOP3.LUT R9, RZ, R78, RZ, 0x33, !PT ;  /* 0x0000004eff097212 */ /* 0x000fc600078e33ff */
[----:B------:R-:W-:Y:S02]  /*2f590*/  IMAD.IADD R12, R12, 0x1, -R76 ;  /* 0x000000010c0c7824 */ /* 0x000fe400078e0a4c */
[C---:B------:R-:W-:Y:S02]  /*2f5a0*/  IMAD.SHL.U32 R7, R13.reuse, 0x2, RZ ;  /* 0x000000020d077824 */ /* 0x040fe400078e00ff */
[----:B------:R-:W-:Y:S02]  /*2f5b0*/  IMAD R13, R13, -0x2, R14 ;  /* 0xfffffffe0d0d7824 */ /* 0x000fe400078e020e */
[C---:B------:R-:W-:Y:S01]  /*2f5c0*/  IMAD.IADD R20, R12.reuse, 0x1, R77 ;  /* 0x000000010c147824 */ /* 0x040fe200078e024d */
[----:B------:R-:W-:Y:S01]  /*2f5d0*/  BSSY B0, `(.L_x_12433) ;  /* 0x0000024000007945 */ /* 0x000fe20003800000 */
[----:B------:R-:W-:Y:S02]  /*2f5e0*/  IMAD.IADD R11, R12, 0x1, R9 ;  /* 0x000000010c0b7824 */ /* 0x000fe400078e0209 */
[----:B------:R-:W-:-:S02]  /*2f5f0*/  IMAD R15, R2, -0x60, -R7 ;  /* 0xffffffa0020f7824 */ /* 0x000fc400078e0a07 */
[----:B------:R-:W-:Y:S02]  /*2f600*/  IMAD R79, R2, -0x60, R79 ;  /* 0xffffffa0024f7824 */ /* 0x000fe400078e024f */
[----:B----4-:R-:W-:-:S05]  /*2f610*/  @P0 IMAD.HI.U32 R75, R8, R75, RZ ;  /* 0x0000004b084b0227 */ /* 0x010fca00078e00ff */
[----:B------:R-:W-:-:S05]  /*2f620*/  @P0 SHF.R.U32.HI R8, RZ, R74, R75 ;  /* 0x0000004aff080219 */ /* 0x000fca000001164b */
[----:B------:R-:W0:Y:S01]  /*2f630*/  SHFL.IDX PT, R72, R8, RZ, 0x1c1f ;  /* 0x001c1fff08487589 */ /* 0x000e2200000e0000 */
[----:B------:R-:W-:Y:S02]  /*2f640*/  ISETP.GE.AND P1, PT, R3, 0x1, PT ;  /* 0x000000010300780c */ /* 0x000fe40003f26270 */
[----:B0-----:R-:W-:Y:S01]  /*2f650*/  VIADDMNMX R2, R72, R20, R13, PT ;  /* 0x0000001448027246 */ /* 0x001fe2000380010d */
        /* <DEDUP_REMOVED lines=10> */
[----:B------:R-:W2:Y:S04]  /*2f700*/  LD.E R9, desc[UR6][R4.64+0x1c] ;  /* 0x00001c0604097980 */ /* 0x000ea8000c101900 */
[----:B------:R-:W3:Y:S01]  /*2f710*/  LD.E R14, desc[UR6][R4.64+0x20] ;  /* 0x00002006040e7980 */ /* 0x000ee2000c101900 */
[----:B--2---:R-:W-:-:S05]  /*2f720*/  IMAD.HI.U32 R9, R12, R9, RZ ;  /* 0x000000090c097227 */ /* 0x004fca00078e00ff */
[----:B---3--:R-:W-:-:S07]  /*2f730*/  SHF.R.U32.HI R12, RZ, R14, R9 ;  /* 0x0000000eff0c7219 */ /* 0x008fce0000011609 */
.L_x_12438:
[----:B------:R-:W-:Y:S05]  /*2f740*/  BSYNC B2 ;  /* 0x0000000000027941 */ /* 0x000fea0003800000 */
.L_x_12437:
[----:B------:R-:W-:Y:S01]  /*2f750*/  LOP3.LUT R12, RZ, R12, RZ, 0x33, !PT ;  /* 0x0000000cff0c7212 */ /* 0x000fe200078e33ff */
[----:B------:R-:W-:Y:S06]  /*2f760*/  BRA `(.L_x_12439) ;  /* 0x0000000000187947 */ /* 0x000fec0003800000 */
.L_x_12436:
[----:B------:R-:W-:-:S13]  /*2f770*/  ISETP.NE.AND P0, PT, R3, 0x1, PT ;  /* 0x000000010300780c */ /* 0x000fda0003f05270 */
[----:B------:R-:W-:Y:S05]  /*2f780*/  @!P0 BRA `(.L_x_12439) ;  /* 0x0000000000108947 */ /* 0x000fea0003800000 */
[----:B------:R-:W2:Y:S04]  /*2f790*/  LD.E R9, desc[UR6][R4.64+0x1c] ;  /* 0x00001c0604097980 */ /* 0x000ea8000c101900 */
[----:B------:R-:W3:Y:S01]  /*2f7a0*/  LD.E R73, desc[UR6][R4.64+0x20] ;  /* 0x0000200604497980 */ /* 0x000ee2000c101900 */
[----:B--2---:R-:W-:-:S05]  /*2f7b0*/  IMAD.HI.U32 R12, R12, R9, RZ ;  /* 0x000000090c0c7227 */ /* 0x004fca00078e00ff */
[----:B---3--:R-:W-:-:S07]  /*2f7c0*/  SHF.R.U32.HI R12, RZ, R73, R12 ;  /* 0x00000049ff0c7219 */ /* 0x008fce000001160c */
.L_x_12439:
[----:B------:R-:W-:Y:S05]  /*2f7d0*/  BSYNC B1 ;  /* 0x0000000000017941 */ /* 0x000fea0003800000 */
.L_x_12435:
[----:B------:R-:W-:-:S05]  /*2f7e0*/  IMAD R12, R3, R12, R15 ;  /* 0x0000000c030c7224 */ /* 0x000fca00078e020f */
[----:B------:R-:W-:Y:S02]  /*2f7f0*/  VIMNMX R7, R7, R12, !PT ;  /* 0x0000000c07077248 */ /* 0x000fe40007fe0100 */
[----:B------:R-:W-:-:S07]  /*2f800*/  VIADDMNMX R2, R12, R3, R2, PT ;  /* 0x000000030c027246 */ /* 0x000fce0003800102 */
.L_x_12434:
[----:B------:R-:W-:Y:S05]  /*2f810*/  BSYNC B0 ;  /* 0x0000000000007941 */ /* 0x000fea0003800000 */
.L_x_12433:
        /* <DEDUP_REMOVED lines=132> */
.L_x_12445:
[----:B------:R-:W-:Y:S05]  /*30060*/  BSYNC B2 ;  /* 0x0000000000027941 */ /* 0x000fea0003800000 */
.L_x_12444:
[----:B------:R-:W-:Y:S01]  /*30070*/  LOP3.LUT R76, RZ, R76, RZ, 0x33, !PT ;  /* 0x0000004cff4c7212 */ /* 0x000fe200078e33ff */
[----:B------:R-:W-:Y:S06]  /*30080*/  BRA `(.L_x_12446) ;  /* 0x0000000000187947 */ /* 0x000fec0003800000 */
.L_x_12443:
[----:B------:R-:W-:-:S13]  /*30090*/  ISETP.NE.AND P6, PT, R3, 0x1, PT ;  /* 0x000000010300780c */ /* 0x000fda0003fc5270 */
[----:B------:R-:W-:Y:S05]  /*300a0*/  @!P6 BRA `(.L_x_12446) ;  /* 0x000000000010e947 */ /* 0x000fea0003800000 */
[----:B------:R-:W2:Y:S04]  /*300b0*/  LD.E R9, desc[UR6][R4.64+0x1c] ;  /* 0x00001c0604097980 */ /* 0x000ea8000c101900 */
[----:B------:R-:W3:Y:S01]  /*300c0*/  LD.E R11, desc[UR6][R4.64+0x20] ;  /* 0x00002006040b7980 */ /* 0x000ee2000c101900 */
[----:B--2---:R-:W-:-:S05]  /*300d0*/  IMAD.HI.U32 R76, R76, R9, RZ ;  /* 0x000000094c4c7227 */ /* 0x004fca00078e00ff */
[----:B---3--:R-:W-:-:S07]  /*300e0*/  SHF.R.U32.HI R76, RZ, R11, R76 ;  /* 0x0000000bff4c7219 */ /* 0x008fce000001164c */
.L_x_12446:
[----:B------:R-:W-:Y:S05]  /*300f0*/  BSYNC B1 ;  /* 0x0000000000017941 */ /* 0x000fea0003800000 */
.L_x_12442:
[----:B------:R-:W-:-:S05]  /*30100*/  IMAD R76, R3, R76, R15 ;  /* 0x0000004c034c7224 */ /* 0x000fca00078e020f */
[----:B------:R-:W-:Y:S02]  /*30110*/  VIADDMNMX R2, R76, R3, R2, PT ;  /* 0x000000034c027246 */ /* 0x000fe40003800102 */
[----:B------:R-:W-:-:S07]  /*30120*/  VIMNMX R7, R7, R76, !PT ;  /* 0x0000004c07077248 */ /* 0x000fce0007fe0100 */
.L_x_12441:
[----:B------:R-:W-:Y:S05]  /*30130*/  BSYNC B0 ;  /* 0x0000000000007941 */ /* 0x000fea0003800000 */
.L_x_12440:
[C---:B------:R-:W-:Y:S01]  /*30140*/  ISETP.GT.AND P0, PT, R7.reuse, 0x1, !P0 ;  /* 0x000000010700780c */ /* 0x040fe20004704270 */
[----:B------:R-:W2:Y:S01]  /*30150*/  LDL.64 R4, [UR4+0x40] ;  /* 0x00004004ff047983 */ /* 0x000ea20008100a00 */
        /* <DEDUP_REMOVED lines=70> */
[C---:B------:R-:W-:Y:S02]  /*305c0*/  ISETP.GT.AND P0, PT, R7.reuse, RZ, !P6 ;  /* 0x000000ff0700720c */ /* 0x040fe40007704270 */
[C---:B------:R-:W-:Y:S02]  /*305d0*/  ISETP.GT.AND P2, PT, R7.reuse, 0x49, !P2 ;  /* 0x000000490700780c */ /* 0x040fe40005744270 */
[----:B------:R-:W-:Y:S02]  /*305e0*/  ISETP.LT.OR P0, PT, R2, 0x1, P0 ;  /* 0x000000010200780c */ /* 0x000fe40000701670 */
[----:B------:R-:W-:Y:S02]  /*305f0*/  ISETP.GT.AND P3, PT, R7, 0x50, !P3 ;  /* 0x000000500700780c */ /* 0x000fe40005f64270 */
[----:B------:R-:W-:-:S02]  /*30600*/  FSEL R26, R26, -INF , !P0 ;  /* 0xff8000001a1a7808 */ /* 0x000fc40004000000 */
[----:B------:R-:W-:Y:S02]  /*30610*/  ISETP.GT.AND P4, PT, R7, 0x51, !P4 ;  /* 0x000000510700780c */ /* 0x000fe40006784270 */
[----:B------:R-:W-:Y:S02]  /*30620*/  FMNMX.FTZ R3, R26, R27, !PT ;  /* 0x0000001b1a037209 */ /* 0x000fe40007810000 */
[----:B------:R-:W-:Y:S02]  /*30630*/  ISETP.NE.AND P6, PT, R79, RZ, PT ;  /* 0x000000ff4f00720c */ /* 0x000fe40003fc5270 */
        /* <DEDUP_REMOVED lines=15> */
[C---:B------:R-:W-:Y:S02]  /*30730*/  ISETP.LT.OR P2, PT, R2.reuse, 0x4a, P2 ;  /* 0x0000004a0200780c */ /* 0x040fe40001741670 */
[----:B------:R-:W-:Y:S02]  /*30740*/  FMNMX.FTZ R3, R59, R8, !PT ;  /* 0x000000083b037209 */ /* 0x000fe40007810000 */
[----:B------:R-:W-:Y:S02]  /*30750*/  ISETP.LT.OR P3, PT, R2, 0x51, P3 ;  /* 0x000000510200780c */ /* 0x000fe40001f61670 */
[----:B------:R-:W-:Y:S02]  /*30760*/  FSEL R63, R63, -INF , !P2 ;  /* 0xff8000003f3f7808 */ /* 0x000fe40005000000 */
[----:B------:R-:W-:-:S02]  /*30770*/  FMNMX.FTZ R8, R62, R3, !PT ;  /* 0x000000033e087209 */ /* 0x000fc40007810000 */
[----:B------:R-:W-:Y:S02]  /*30780*/  ISETP.GT.AND P5, PT, R7, 0x58, !P5 ;  /* 0x000000580700780c */ /* 0x000fe40006fa4270 */
[----:B------:R-:W-:Y:S02]  /*30790*/  ISETP.LT.OR P4, PT, R2, 0x52, P4 ;  /* 0x000000520200780c */ /* 0x000fe40002781670 */
[----:B------:R-:W-:Y:S02]  /*307a0*/  FSEL R66, R66, -INF , !P3 ;  /* 0xff80000042427808 */ /* 0x000fe40005800000 */
[----:B------:R-:W-:Y:S02]  /*307b0*/  FMNMX.FTZ R3, R63, R8, !PT ;  /* 0x000000083f037209 */ /* 0x000fe40007810000 */
[----:B------:R-:W-:Y:S02]  /*307c0*/  ISETP.GT.AND P0, PT, R7, 0x59, !P6 ;  /* 0x000000590700780c */ /* 0x000fe40007704270 */
[----:B------:R-:W-:-:S02]  /*307d0*/  ISETP.LT.OR P5, PT, R2, 0x59, P5 ;  /* 0x000000590200780c */ /* 0x000fc40002fa1670 */
[----:B------:R-:W-:Y:S02]  /*307e0*/  FSEL R67, R67, -INF , !P4 ;  /* 0xff80000043437808 */ /* 0x000fe40006000000 */
[----:B------:R-:W-:Y:S02]  /*307f0*/  FMNMX.FTZ R8, R66, R3, !PT ;  /* 0x0000000342087209 */ /* 0x000fe40007810000 */
[----:B------:R-:W-:Y:S02]  /*30800*/  ISETP.LT.OR P0, PT, R2, 0x5a, P0 ;  /* 0x0000005a0200780c */ /* 0x000fe40000701670 */
[----:B------:R-:W-:Y:S02]  /*30810*/  FSEL R70, R70, -INF , !P5 ;  /* 0xff80000046467808 */ /* 0x000fe40006800000 */
[----:B------:R-:W-:Y:S02]  /*30820*/  FMNMX.FTZ R3, R67, R8, !PT ;  /* 0x0000000843037209 */ /* 0x000fe40007810000 */
        /* <DEDUP_REMOVED lines=28> */
[----:B------:R-:W0:Y:S02]  /*309f0*/  SHFL.BFLY PT, R2, R7, 0x2, 0x1f ;  /* 0x0c401f0007027f89 */ /* 0x000e2400000e0000 */
[----:B0-----:R-:W-:-:S05]  /*30a00*/  FMNMX.FTZ R9, R7, R2, !PT ;  /* 0x0000000207097209 */ /* 0x001fca0007810000 */
[----:B------:R-:W0:Y:S04]  /*30a10*/  SHFL.BFLY PT, R2, R9, 0x1, 0x1f ;  /* 0x0c201f0009027f89 */ /* 0x000e2800000e0000 */
[----:B------:R-:W-:Y:S01]  /*30a20*/  ST.E desc[UR6][R4.64], R7 ;  /* 0x0000000704007985 */ /* 0x000fe2000c101906 */
[----:B0-----:R-:W-:-:S05]  /*30a30*/  FMNMX.FTZ R11, R9, R2, !PT ;  /* 0x00000002090b7209 */ /* 0x001fca0007810000 */
[----:B------:R-:W-:Y:S04]  /*30a40*/  ST.E desc[UR6][R4.64], R11 ;  /* 0x0000000b04007985 */ /* 0x000fe8000c101906 */
[----:B--2---:R-:W0:Y:S02]  /*30a50*/  SHFL.BFLY PT, R3, R8, 0x2, 0x1f ;  /* 0x0c401f0008037f89 */ /* 0x004e2400000e0000 */
[----:B0-----:R-:W-:-:S05]  /*30a60*/  FMNMX.FTZ R12, R8, R3, !PT ;  /* 0x00000003080c7209 */ /* 0x001fca0007810000 */
[----:B------:R-:W0:Y:S02]  /*30a70*/  SHFL.BFLY PT, R3, R12, 0x1, 0x1f ;  /* 0x0c201f000c037f89 */ /* 0x000e2400000e0000 */
[----:B0-----:R-:W-:-:S05]  /*30a80*/  FMNMX.FTZ R13, R12, R3, !PT ;  /* 0x000000030c0d7209 */ /* 0x001fca0007810000 */
[----:B------:R0:W-:Y:S04]  /*30a90*/  ST.E desc[UR6][R4.64+0x4], R13 ;  /* 0x0000040d04007985 */ /* 0x0001e8000c101906 */
[----:B------:R-:W2:Y:S04]  /*30aa0*/  LDL.64 R2, [UR4+0x40] ;  /* 0x00004004ff027983 */ /* 0x000ea80008100a00 */
        /* <DEDUP_REMOVED lines=18> */
[----:B------:R-:W0:Y:S01]  /*30bd0*/  MUFU.EX2 R7, R7 ;  /* 0x0000000700077308 */ /* 0x000e220000000800 */
[-C--:B------:R-:W-:Y:S01]  /*30be0*/  FFMA.FTZ R156, R32, R8.reuse, -R9 ;  /* 0x00000008209c7223 */ /* 0x080fe20000010809 */
[----:B------:R-:W-:-:S06]  /*30bf0*/  FFMA.FTZ R34, R34, R8, -R5 ;  /* 0x0000000822227223 */ /* 0x000fcc0000010805 */
[----:B------:R-:W-:Y:S08]  /*30c00*/  MUFU.EX2 R173, R173 ;  /* 0x000000ad00ad7308 */ /* 0x000ff00000000800 */
[----:B------:R-:W1:Y:S01]  /*30c10*/  MUFU.EX2 R12, R27 ;  /* 0x0000001b000c7308 */ /* 0x000e620000000800 */
[-C--:B------:R-:W-:Y:S01]  /*30c20*/  FFMA.FTZ R13, R33, R8.reuse, -R9 ;  /* 0x00000008210d7223 */ /* 0x080fe20000010809 */
[----:B------:R-:W-:-:S06]  /*30c30*/  FFMA.FTZ R35, R35, R8, -R5 ;  /* 0x0000000823237223 */ /* 0x000fcc0000010805 */
[----:B------:R-:W2:Y:S08]  /*30c40*/  MUFU.EX2 R174, R174 ;  /* 0x000000ae00ae7308 */ /* 0x000eb00000000800 */
[----:B------:R-:W3:Y:S01]  /*30c50*/  MUFU.EX2 R30, R30 ;  /* 0x0000001e001e7308 */ /* 0x000ee20000000800 */
[-C--:B------:R-:W-:Y:S01]  /*30c60*/  FFMA.FTZ R158, R36, R8.reuse, -R9 ;  /* 0x00000008249e7223 */ /* 0x080fe20000010809 */
[----:B------:R-:W-:-:S06]  /*30c70*/  FFMA.FTZ R38, R38, R8, -R5 ;  /* 0x0000000826267223 */ /* 0x000fcc0000010805 */
[----:B------:R-:W4:Y:S01]  /*30c80*/  MUFU.EX2 R11, R11 ;  /* 0x0000000b000b7308 */ /* 0x000f220000000800 */
[----:B------:R-:W-:-:S07]  /*30c90*/  FFMA.FTZ R15, R37, R8, -R9 ;  /* 0x00000008250f7223 */ /* 0x000fce0000010809 */
[----:B------:R-:W4:Y:S01]  /*30ca0*/  MUFU.EX2 R31, R31 ;  /* 0x0000001f001f7308 */ /* 0x000f220000000800 */
[-CC-:B------:R-:W-:Y:S01]  /*30cb0*/  FFMA.FTZ R21, R41, R8.reuse, -R9.reuse ;  /* 0x0000000829157223 */ /* 0x180fe20000010809 */
[-CC-:B------:R-:W-:Y:S01]  /*30cc0*/  FFMA.FTZ R25, R45, R8.reuse, -R9.reuse ;  /* 0x000000082d197223 */ /* 0x180fe20000010809 */
[-CC-:B------:R-:W-:Y:S01]  /*30cd0*/  FFMA.FTZ R29, R49, R8.reuse, -R9.reuse ;  /* 0x00000008311d7223 */ /* 0x180fe20000010809 */
[----:B------:R-:W-:-:S04]  /*30ce0*/  FFMA.FTZ R160, R40, R8, -R9 ;  /* 0x0000000828a07223 */ /* 0x000fc80000010809 */
        /* <DEDUP_REMOVED lines=14> */
[-C--:B------:R-:W-:Y:S01]  /*30dd0*/  FFMA.FTZ R49, R69, R8.reuse, -R9 ;  /* 0x0000000845317223 */ /* 0x080fe20000010809 */
[----:B0-----:R-:W-:Y:S01]  /*30de0*/  FADD.FTZ R9, R172, R7 ;  /* 0x00000007ac097221 */ /* 0x001fe20000010000 */
[----:B-1----:R-:W-:Y:S01]  /*30df0*/  FADD.FTZ R27, R173, R12 ;  /* 0x0000000cad1b7221 */ /* 0x002fe20000010000 */
[----:B------:R-:W-:-:S04]  /*30e00*/  FFMA.FTZ R39, R39, R8, -R5 ;  /* 0x0000000827277223 */ /* 0x000fc80000010805 */
[----:B------:R-:W0:Y:S01]  /*30e10*/  MUFU.EX2 R35, R35 ;  /* 0x0000002300237308 */ /* 0x000e220000000800 */
[----:B--2---:R-:W-:Y:S01]  /*30e20*/  FADD.FTZ R4, R174, R9 ;  /* 0x00000009ae047221 */ /* 0x004fe20000010000 */
[----:B---3--:R-:W-:Y:S01]  /*30e30*/  FADD.FTZ R14, R30, R27 ;  /* 0x0000001b1e0e7221 */ /* 0x008fe20000010000 */
[----:B------:R-:W-:-:S05]  /*30e40*/  FFMA.FTZ R42, R42, R8, -R5 ;  /* 0x000000082a2a7223 */ /* 0x000fca0000010805 */
[----:B------:R-:W1:Y:S01]  /*30e50*/  MUFU.EX2 R158, R158 ;  /* 0x0000009e009e7308 */ /* 0x000e620000000800 */
[----:B----4-:R-:W-:Y:S01]  /*30e60*/  FADD.FTZ R9, R11, R4 ;  /* 0x000000040b097221 */ /* 0x010fe20000010000 */
[----:B------:R-:W-:-:S06]  /*30e70*/  FADD.FTZ R27, R31, R14 ;  /* 0x0000000e1f1b7221 */ /* 0x000fcc0000010000 */
[----:B------:R-:W2:Y:S01]  /*30e80*/  MUFU.EX2 R38, R38 ;  /* 0x0000002600267308 */ /* 0x000ea20000000800 */
[----:B------:R-:W-:Y:S01]  /*30e90*/  FFMA.FTZ R43, R43, R8, -R5 ;  /* 0x000000082b2b7223 */ /* 0x000fe20000010805 */
[----:B------:R-:W-:Y:S01]  /*30ea0*/  FADD.FTZ R4, R156, R9 ;  /* 0x000000099c047221 */ /* 0x000fe20000010000 */
[----:B------:R-:W-:-:S05]  /*30eb0*/  FADD.FTZ R14, R34, R27 ;  /* 0x0000001b220e7221 */ /* 0x000fca0000010000 */
[----:B------:R-:W3:Y:S01]  /*30ec0*/  MUFU.EX2 R15, R15 ;  /* 0x0000000f000f7308 */ /* 0x000ee20000000800 */
[----:B------:R-:W-:-:S07]  /*30ed0*/  FFMA.FTZ R46, R46, R8, -R5 ;  /* 0x000000082e2e7223 */ /* 0x000fce0000010805 */
[----:B------:R-:W4:Y:S01]  /*30ee0*/  MUFU.EX2 R39, R39 ;  /* 0x0000002700277308 */ /* 0x000f220000000800 */
[----:B------:R-:W-:Y:S01]  /*30ef0*/  FADD.FTZ R9, R13, R4 ;  /* 0x000000040d097221 */ /* 0x000fe20000010000 */
[----:B0-----:R-:W-:-:S06]  /*30f00*/  FADD.FTZ R27, R35, R14 ;  /* 0x0000000e231b7221 */ /* 0x001fcc0000010000 */
[----:B------:R-:W0:Y:S01]  /*30f10*/  MUFU.EX2 R160, R160 ;  /* 0x000000a000a07308 */ /* 0x000e220000000800 */
[----:B------:R-:W-:-:S07]  /*30f20*/  FFMA.FTZ R47, R47, R8, -R5 ;  /* 0x000000082f2f7223 */ /* 0x000fce0000010805 */
[----:B------:R-:W0:Y:S01]  /*30f30*/  MUFU.EX2 R42, R42 ;  /* 0x0000002a002a7308 */ /* 0x000e220000000800 */
[----:B-1----:R-:W-:Y:S01]  /*30f40*/  FADD.FTZ R4, R158, R9 ;  /* 0x000000099e047221 */ /* 0x002fe20000010000 */
[----:B--2---:R-:W-:-:S06]  /*30f50*/  FADD.FTZ R14, R38, R27 ;  /* 0x0000001b260e7221 */ /* 0x004fcc0000010000 */
[----:B------:R-:W1:Y:S01]  /*30f60*/  MUFU.EX2 R21, R21 ;  /* 0x0000001500157308 */ /* 0x000e620000000800 */
        /* <DEDUP_REMOVED lines=8> */
[----:B------:R-:W-:-:S06]  /*30ff0*/  FADD.FTZ R14, R42, R27 ;  /* 0x0000001b2a0e7221 */ /* 0x000fcc0000010000 */
        /* <DEDUP_REMOVED lines=45> */
[----:B------:R-:W0:Y:S08]  /*312d0*/  MUFU.EX2 R180, R180 ;  /* 0x000000b400b47308 */ /* 0x000e300000000800 */
[----:B------:R-:W0:Y:S01]  /*312e0*/  MUFU.EX2 R66, R66 ;  /* 0x0000004200427308 */ /* 0x000e220000000800 */
[----:B------:R-:W-:Y:S01]  /*312f0*/  FFMA.FTZ R5, R71, R8, -R5 ;  /* 0x0000000847057223 */ /* 0x000fe20000010805 */
[----:B-1----:R-:W-:Y:S01]  /*31300*/  FADD.FTZ R4, R178, R9 ;  /* 0x00000009b2047221 */ /* 0x002fe20000010000 */
[----:B--2---:R-:W-:-:S05]  /*31310*/  FADD.FTZ R8, R62, R27 ;  /* 0x0000001b3e087221 */ /* 0x004fca0000010000 */
[----:B------:R-:W1:Y:S08]  /*31320*/  MUFU.EX2 R45, R45 ;  /* 0x0000002d002d7308 */ /* 0x000e700000000800 */
[----:B------:R-:W2:Y:S01]  /*31330*/  MUFU.EX2 R67, R67 ;  /* 0x0000004300437308 */ /* 0x000ea20000000800 */
[----:B---3--:R-:W-:Y:S01]  /*31340*/  FADD.FTZ R9, R41, R4 ;  /* 0x0000000429097221 */ /* 0x008fe20000010000 */
[----:B----4-:R-:W-:-:S06]  /*31350*/  FADD.FTZ R27, R63, R8 ;  /* 0x000000083f1b7221 */ /* 0x010fcc0000010000 */
[----:B------:R-:W3:Y:S08]  /*31360*/  MUFU.EX2 R182, R182 ;  /* 0x000000b600b67308 */ /* 0x000ef00000000800 */
[----:B------:R-:W4:Y:S01]  /*31370*/  MUFU.EX2 R70, R70 ;  /* 0x0000004600467308 */ /* 0x000f220000000800 */
[----:B0-----:R-:W-:Y:S01]  /*31380*/  FADD.FTZ R4, R180, R9 ;  /* 0x00000009b4047221 */ /* 0x001fe20000010000 */
[----:B------:R-:W-:-:S06]  /*31390*/  FADD.FTZ R8, R66, R27 ;  /* 0x0000001b42087221 */ /* 0x000fcc0000010000 */
[----:B------:R-:W0:Y:S08]  /*313a0*/  MUFU.EX2 R49, R49 ;  /* 0x0000003100317308 */ /* 0x000e300000000800 */
[----:B------:R-:W0:Y:S01]  /*313b0*/  MUFU.EX2 R183, R5 ;  /* 0x0000000500b77308 */ /* 0x000e220000000800 */
[----:B-1----:R-:W-:Y:S01]  /*313c0*/  FADD.FTZ R9, R45, R4 ;  /* 0x000000042d097221 */ /* 0x002fe20000010000 */
[----:B--2---:R-:W-:-:S03]  /*313d0*/  FADD.FTZ R27, R67, R8 ;  /* 0x00000008431b7221 */ /* 0x004fc60000010000 */
[----:B---3--:R-:W-:Y:S01]  /*313e0*/  FADD.FTZ R4, R182, R9 ;  /* 0x00000009b6047221 */ /* 0x008fe20000010000 */
[----:B----4-:R-:W-:-:S03]  /*313f0*/  FADD.FTZ R8, R70, R27 ;  /* 0x0000001b46087221 */ /* 0x010fc60000010000 */
[----:B0-----:R-:W-:Y:S01]  /*31400*/  FADD.FTZ R27, R49, R4 ;  /* 0x00000004311b7221 */ /* 0x001fe20000010000 */
[----:B------:R-:W-:-:S04]  /*31410*/  FADD.FTZ R53, R183, R8 ;  /* 0x00000008b7357221 */ /* 0x000fc80000010000 */
[----:B------:R0:W-:Y:S04]  /*31420*/  ST.E desc[UR6][R2.64+0x10], R27 ;  /* 0x0000101b02007985 */ /* 0x0001e8000c101906 */
[----:B------:R0:W-:Y:S04]  /*31430*/  ST.E desc[UR6][R2.64+0x14], R53 ;  /* 0x0000143502007985 */ /* 0x0001e8000c101906 */
[----:B------:R-:W2:Y:S04]  /*31440*/  LDL.64 R8, [UR4+0x58] ;  /* 0x00005804ff087983 */ /* 0x000ea80008100a00 */
[----:B------:R-:W3:Y:S04]  /*31450*/  LDL.64 R4, [UR4] ;  /* 0x00000004ff047983 */ /* 0x000ee80008100a00 */
[----:B--2---:R-:W2:Y:S04]  /*31460*/  LD.E R24, desc[UR6][R8.64] ;  /* 0x0000000608187980 */ /* 0x004ea8000c101900 */
[----:B---3--:R0:W5:Y:S04]  /*31470*/  LD.E R14, desc[UR6][R4.64] ;  /* 0x00000006040e7980 */ /* 0x008168000c101900 */
[----:B------:R0:W5:Y:S01]  /*31480*/  LD.E R20, desc[UR6][R4.64+0x4] ;  /* 0x0000040604147980 */ /* 0x000162000c101900 */
        /* <DEDUP_REMOVED lines=25> */
[----:B--2---:R-:W-:-:S04]  /*31620*/  LOP3.LUT R24, R24, 0x1, RZ, 0xfc, !PT ;  /* 0x0000000118187812 */ /* 0x004fc800078efcff */
[----:B------:R-:W-:-:S13]  /*31630*/  ISETP.NE.AND P0, PT, R24, 0x3, PT ;  /* 0x000000031800780c */ /* 0x000fda0003f05270 */
[----:B0-----:R-:W-:Y:S05]  /*31640*/  @!P0 BRA `(.L_x_12448) ;  /* 0x0000000000048947 */ /* 0x001fea0003800000 */
[----:B------:R-:W-:Y:S01]  /*31650*/  BPT.TRAP 0x1 ;  /* 0x000000040000795c */ /* 0x000fe20000300000 */
.L_x_12448:
[----:B------:R-:W-:Y:S05]  /*31660*/  BSYNC B0 ;  /* 0x0000000000007941 */ /* 0x000fea0003800000 */
.L_x_12447:
        /* <DEDUP_REMOVED lines=13> */
.L_x_12450:
[----:B------:R-:W-:Y:S05]  /*31740*/  BSYNC B0 ;  /* 0x0000000000007941 */ /* 0x000fea0003800000 */
.L_x_12449:
        /* <DEDUP_REMOVED lines=8> */
.L_x_12452:
[----:B------:R-:W-:Y:S05]  /*317d0*/  BSYNC B0 ;  /* 0x0000000000007941 */ /* 0x000fea0003800000 */
.L_x_12451:
[----:B------:R-:W2:Y:S04]  /*317e0*/  LDL.64 R8, [UR4] ;  /* 0x00000004ff087983 */ /* 0x000ea80008100a00 */
[----:B------:R-:W3:Y:S04]  /*317f0*/  LDL.64 R4, [UR4+0x70] ;  /* 0x00007004ff047983 */ /* 0x000ee80008100a00 */
[----:B0----5:R-:W4:Y:S01]  /*31800*/  LDL.64 R2, [UR4+0x50] ;  /* 0x00005004ff027983 */ /* 0x021f220008100a00 */
[----:B------:R-:W-:Y:S01]  /*31810*/  LEA.HI R6, R6, 0x8, RZ, 0x19 ;  /* 0x0000000806067811 */ /* 0x000fe200078fc8ff */
[----:B------:R-:W-:Y:S05]  /*31820*/  WARPSYNC.ALL ;  /* 0x0000000000007948 */ /* 0x000fea0003800000 */
[----:B------:R0:W-:Y:S06]  /*31830*/  BAR.SYNC.DEFER_BLOCKING R6, 0x100 ;  /* 0x000400060000751d */ /* 0x0001ec0000010000 */
[----:B0-----:R-:W4:Y:S04]  /*31840*/  LDL.64 R6, [UR4+0x60] ;  /* 0x00006004ff067983 */ /* 0x001f280008100a00 */
[----:B--2---:R-:W2:Y:S04]  /*31850*/  LD.E R9, desc[UR6][R8.64] ;  /* 0x0000000608097980 */ /* 0x004ea8000c101900 */
[----:B---3--:R-:W2:Y:S04]  /*31860*/  LD.E.64 R4, desc[UR6][R4.64] ;  /* 0x0000000604047980 */ /* 0x008ea8000c101b00 */
[----:B----4-:R-:W3:Y:S04]  /*31870*/  LD.E R11, desc[UR6][R2.64] ;  /* 0x00000006020b7980 */ /* 0x010ee8000c101900 */
        /* <DEDUP_REMOVED lines=127> */
[----:B--2---:R-:W-:Y:S01]  /*32070*/  IMAD R4, R9, 0xc00, R4 ;  /* 0x00000c0009047824 */ /* 0x004fe200078e0204 */
[----:B------:R-:W-:-:S04]  /*32080*/  R2UR UR11, R5 ;  /* 0x00000000050b72ca */ /* 0x000fc800000e0000 */
[----:B------:R-:W-:Y:S01]  /*32090*/  R2UR UR10, R4 ;  /* 0x00000000040a72ca */ /* 0x000fe200000e0000 */
        /* <DEDUP_REMOVED lines=128> */
[----:B------:R-:W-:Y:S01]  /*328a0*/  ST.E desc[UR6][R6.64], RZ ;  /* 0x000000ff06007985 */ /* 0x000fe2000c101906 */
[----:B0-----:R-:W-:-:S06]  /*328b0*/  WARPGROUP.ARRIVE ;  /* 0x00000000000079c5 */ /* 0x001fcc0000000000 */
[----:B------:R-:W-:Y:S03]  /*328c0*/  HGMMA.64x256x16.F32.BF16 R24, R172, gdesc[UR8].tnspB, RZ, !UPT, gsb0 ;  /* 0x43e00008ac187df0 */ /* 0x000fe6000c0018ff */
[----:B------:R-:W-:Y:S02]  /*328d0*/  WARPGROUP.DEPBAR.LE gsb0, 0x0 ;  /* 0x00008000000079c5 */ /* 0x000fe40000010000 */
        /* <DEDUP_REMOVED lines=129> */
[----:B0-----:R-:W4:Y:S04]  /*330f0*/  LD.E R24, desc[UR6][R2.64] ;  /* 0x0000000602187980 */ /* 0x001f28000c101900 */
[----:B-1----:R-:W4:Y:S04]  /*33100*/  LD.E R25, desc[UR6][R2.64+0x4] ;  /* 0x0000040602197980 */ /* 0x002f28000c101900 */
[----:B--2---:R-:W2:Y:S04]  /*33110*/  LD.E R26, desc[UR6][R2.64+0x8] ;  /* 0x00000806021a7980 */ /* 0x004ea8000c101900 */
[----:B---3--:R-:W2:Y:S04]  /*33120*/  LD.E R27, desc[UR6][R2.64+0xc] ;  /* 0x00000c06021b7980 */ /* 0x008ea8000c101900 */
        /* <DEDUP_REMOVED lines=127> */
[----:B------:R-:W-:Y:S01]  /*33920*/  R2UR UR11, R9 ;  /* 0x00000000090b72ca */ /* 0x000fe200000e0000 */
[----:B--2---:R-:W-:-:S12]  /*33930*/  WARPGROUP.ARRIVE ;  /* 0x00000000000079c5 */ /* 0x004fd80000000000 */
[----:B------:R-:W-:Y:S03]  /*33940*/  HGMMA.64x256x16.F32.BF16 R24, R156, gdesc[UR8].tnspB, R24, gsb0 ;  /* 0x43e000089c187df0 */ /* 0x000fe60008001818 */
        /* <DEDUP_REMOVED lines=1052> */
[----:B------:R-:W-:Y:S01]  /*37b10*/  R2UR UR10, R4 ;  /* 0x00000000040a72ca */ /* 0x000fe200000e0000 */
[----:B--2---:R-:W-:-:S12]  /*37b20*/  WARPGROUP.ARRIVE ;  /* 0x00000000000079c5 */ /* 0x004fd80000000000 */
[----:B------:R-:W-:Y:S03]  /*37b30*/  HGMMA.64x256x16.F32.BF16 R24, R180, gdesc[UR8].tnspB, R24, gsb0 ;  /* 0x43e00008b4187df0 */ /* 0x000fe60008001818 */
        /* <DEDUP_REMOVED lines=130> */
[----:B0-----:R-:W2:Y:S04]  /*38360*/  LD.E R96, desc[UR6][R2.64+0x1fc] ;  /* 0x0001fc0602607980 */ /* 0x001ea8000c101900 */
        /* <DEDUP_REMOVED lines=255> */
[----:B0-----:R-:W2:Y:S04]  /*39360*/  LDL.64 R6, [UR4+0x58] ;  /* 0x00005804ff067983 */ /* 0x001ea80008100a00 */
[----:B------:R-:W3:Y:S04]  /*39370*/  LDL.64 R4, [UR4] ;  /* 0x00000004ff047983 */ /* 0x000ee80008100a00 */
[----:B--2---:R-:W2:Y:S04]  /*39380*/  LD.E R0, desc[UR6][R6.64] ;  /* 0x0000000606007980 */ /* 0x004ea8000c101900 */
[----:B---3--:R1:W5:Y:S01]  /*39390*/  LD.E R4, desc[UR6][R4.64] ;  /* 0x0000000604047980 */ /* 0x008362000c101900 */
[----:B------:R-:W-:Y:S01]  /*393a0*/  BSSY B0, `(.L_x_12454) ;  /* 0x0000005000007945 */ /* 0x000fe20003800000 */
[----:B--2---:R-:W-:-:S04]  /*393b0*/  LOP3.LUT R0, R0, 0x1, RZ, 0xfc, !PT ;  /* 0x0000000100007812 */ /* 0x004fc800078efcff */
[----:B------:R-:W-:-:S13]  /*393c0*/  ISETP.NE.AND P0, PT, R0, 0x3, PT ;  /* 0x000000030000780c */ /* 0x000fda0003f05270 */
[----:B-1----:R-:W-:Y:S05]  /*393d0*/  @!P0 BRA `(.L_x_12455) ;  /* 0x0000000000048947 */ /* 0x002fea0003800000 */
[----:B------:R-:W-:Y:S01]  /*393e0*/  BPT.TRAP 0x1 ;  /* 0x000000040000795c */ /* 0x000fe20000300000 */
.L_x_12455:
[----:B------:R-:W-:Y:S05]  /*393f0*/  BSYNC B0 ;  /* 0x0000000000007941 */ /* 0x000fea0003800000 */
.L_x_12454:
[----:B------:R-:W2:Y:S04]  /*39400*/  LD.E.64 R2, desc[UR6][R6.64+0x20] ;  /* 0x0000200606027980 */ /* 0x000ea8000c101b00 */
[----:B------:R-:W3:Y:S01]  /*39410*/  LD.E R0, desc[UR6][R6.64+0xc] ;  /* 0x00000c0606007980 */ /* 0x000ee2000c101900 */
[----:B------:R-:W-:Y:S01]  /*39420*/  IMAD.MOV.U32 R11, RZ, RZ, 0x0 ;  /* 0x00000000ff0b7424 */ /* 0x000fe200078e00ff */
[----:B--2---:R-:W-:-:S05]  /*39430*/  MOV R3, R2 ;  /* 0x0000000200037202 */ /* 0x004fca0000000f00 */
[----:B-----5:R-:W-:-:S05]  /*39440*/  IMAD R3, R4, 0x8, R3 ;  /* 0x0000000804037824 */ /* 0x020fca00078e0203 */
[----:B---3--:R-:W-:-:S04]  /*39450*/  PRMT R0, R0, 0x654, R3 ;  /* 0x0000065400007816 */ /* 0x008fc80000000003 */
[----:B------:R0:W-:Y:S02]  /*39460*/  SYNCS.ARRIVE.TRANS64.RED.A1T0 RZ, [R0+URZ], RZ ;  /* 0x000000ff00ff79a7 */ /* 0x0001e4000810043f */
[----:B0-----:R-:W-:Y:S05]  /*39470*/  RET.REL.NODEC R10 `(_ZN7cutlass13device_kernelIN5flash11enable_sm90INS1_16FlashAttnFwdSm90INS1_25CollectiveMainloopFwdSm90ILi2EN4cute5tupleIJNS5_1CILi1EEES8_S8_EEENS6_IJNS7_ILi128EEENS7_ILi96EEENS7_ILi64EEEEEELi256ENS_10bfloat16_tEfNS_4arch4Sm90ELb0ELb1ELb0ELb1ELb1ELb1ELb0ELb1ELb0ELb1ELb0ELb0EEENS1_21CollectiveEpilogueFwdINS6_IJSA_NS7_ILi256EEESB_EEES9_SE_SG_Li256ELb1ELb1ELb0ELb0EEENS1_36VarlenDynamicPersistentTileSchedulerILi128ELi96ELi256ELi128ELb0ELb1ELb1ELb1ELb0ELb1EEEEEEEEEvNT_6ParamsE) ;  /* 0xfffffc680ae07950 */ /* 0x001fea0003c3ffff */
.L_x_12430:
[----:B0-----:R0:W1:Y:S02]  /*39480*/  SYNCS.PHASECHK.TRANS64.TRYWAIT P0, [R3+URZ], R6 ;  /* 0x00000006030075a7 */ /* 0x001064000800017f */
[----:B-1----:R-:W-:Y:S05]  /*39490*/  @!P0 NANOSLEEP.SYNCS 0x989680 ;  /* 0x009896800000895d */ /* 0x002fea0003900000 */
[----:B------:R-:W1:Y:S02]  /*394a0*/  @!P0 SYNCS.PHASECHK.TRANS64 P0, [R3+URZ], R6 ;  /* 0x00000006030085a7 */ /* 0x000e64000800007f */
[----:B-1----:R-:W-:Y:S05]  /*394b0*/  @!P0 BRA `(.L_x_12430) ;  /* 0xfffffffc00f08947 */ /* 0x002fea000383ffff */
[----:B------:R-:W-:Y:S05]  /*394c0*/  BRA `(.L_x_12429) ;  /* 0xffffff5800507947 */ /* 0x000fea000383ffff */
.L_x_12453:
[----:B0-----:R0:W1:Y:S02]  /*394d0*/  SYNCS.PHASECHK.TRANS64.TRYWAIT P0, [R2+URZ], R3 ;  /* 0x00000003020075a7 */ /* 0x001064000800017f */
[----:B-1----:R-:W-:Y:S05]  /*394e0*/  @!P0 NANOSLEEP.SYNCS 0x989680 ;  /* 0x009896800000895d */ /* 0x002fea0003900000 */
[----:B------:R-:W1:Y:S02]  /*394f0*/  @!P0 SYNCS.PHASECHK.TRANS64 P0, [R2+URZ], R3 ;  /* 0x00000003020085a7 */ /* 0x000e64000800007f */
[----:B-1----:R-:W-:Y:S05]  /*39500*/  @!P0 BRA `(.L_x_12453) ;  /* 0xfffffffc00f08947 */ /* 0x002fea000383ffff */
[----:B------:R-:W-:Y:S05]  /*39510*/  BRA `(.L_x_12452) ;  /* 0xffffff8000ac7947 */ /* 0x000fea000383ffff */
.L_x_12456:
        /* <DEDUP_REMOVED lines=14> */
.L_x_15561:


//--------------------- .text._ZN7cutlass13device_kernelIN5flash11enable_sm90INS1_16FlashAttnFwdSm90INS1_25CollectiveMainloopFwdSm90ILi2EN4cute5tupleIJNS5_1CILi1EEES8_S8_EEENS6_IJNS7_ILi128EEENS7_ILi96EEENS7_ILi64EEEEEELi256ENS_10bfloat16_tEfNS_4arch4Sm90ELb0ELb1ELb0ELb1ELb1ELb0ELb1ELb1ELb0ELb1ELb0ELb0EEENS1_21CollectiveEpilogueFwdINS6_IJSA_NS7_ILi256EEESB_EEES9_SE_SG_Li256ELb1ELb1ELb0ELb0EEENS1_36VarlenDynamicPersistentTileSchedulerILi128ELi96ELi256ELi128ELb0ELb1ELb1ELb1ELb0ELb1EEEEEEEEEvNT_6ParamsE --------------------------
	.section	.text._ZN7cutlass13device_kernelIN5flash11enable_sm90INS1_16FlashAttnFwdSm90INS1_25CollectiveMainloopFwdSm90ILi2EN4cute5tupleIJNS5_1CILi1EEES8_S8_EEENS6_IJNS7_ILi128EEENS7_ILi96EEENS7_ILi64EEEEEELi256ENS_10bfloat16_tEfNS_4arch4Sm90ELb0ELb1ELb0ELb1ELb1ELb0ELb1ELb1ELb0ELb1ELb0ELb0EEENS1_21CollectiveEpilogueFwdINS6_IJSA_NS7_ILi256EEESB_EEES9_SE_SG_Li256ELb1ELb1ELb0ELb0EEENS1_36VarlenDynamicPersistentTileSchedulerILi128ELi96ELi256ELi128ELb0ELb1ELb1ELb1ELb0ELb1EEEEEEEEEvNT_6ParamsE,"ax",@progbits
	.align	128
.text._ZN7cutlass13device_kernelIN5flash11enable_sm90INS1_16FlashAttnFwdSm90INS1_25CollectiveMainloopFwdSm90ILi2EN4cute5tupleIJNS5_1CILi1EEES8_S8_EEENS6_IJNS7_ILi128EEENS7_ILi96EEENS7_ILi64EEEEEELi256ENS_10bfloat16_tEfNS_4arch4Sm90ELb0ELb1ELb0ELb1ELb1ELb0ELb1ELb1ELb0ELb1ELb0ELb0EEENS1_21CollectiveEpilogueFwdINS6_IJSA_NS7_ILi256EEESB_EEES9_SE_SG_Li256ELb1ELb1ELb0ELb0EEENS1_36VarlenDynamicPersistentTileSchedulerILi128ELi96ELi256ELi128ELb0ELb1ELb1ELb1ELb0ELb1EEEEEEEEEvNT_6ParamsE:
        .type           _ZN7cutlass13device_kernelIN5flash11enable_sm90INS1_16FlashAttnFwdSm90INS1_25CollectiveMainloopFwdSm90ILi2EN4cute5tupleIJNS5_1CILi1EEES8_S8_EEENS6_IJNS7_ILi128EEENS7_ILi96EEENS7_ILi64EEEEEELi256ENS_10bfloat16_tEfNS_4arch4Sm90ELb0ELb1ELb0ELb1ELb1ELb0ELb1ELb1ELb0ELb1ELb0ELb0EEENS1_21CollectiveEpilogueFwdINS6_IJSA_NS7_ILi256EEESB_EEES9_SE_SG_Li256ELb1ELb1ELb0ELb0EEENS1_36VarlenDynamicPersistentTileSchedulerILi128ELi96ELi256ELi128ELb0ELb1ELb1ELb1ELb0ELb1EEEEEEEEEvNT_6ParamsE,@function
        .size           _ZN7cutlass13device_kernelIN5flash11enable_sm90INS1_16FlashAttnFwdSm90INS1_25CollectiveMainloopFwdSm90ILi2EN4cute5tupleIJNS5_1CILi1EEES8_S8_EEENS6_IJNS7_ILi128EEENS7_ILi96EEENS7_ILi64EEEEEELi256ENS_10bfloat16_tEfNS_4arch4Sm90ELb0ELb1ELb0ELb1ELb1ELb0ELb1ELb1ELb0ELb1ELb0ELb0EEENS1_21CollectiveEpilogueFwdINS6_IJSA_NS7_ILi256EEESB_EEES9_SE_SG_Li256ELb1ELb1ELb0ELb0EEENS1_36VarlenDynamicPersistentTileSchedulerILi128ELi96ELi256ELi128ELb0ELb1ELb1ELb1ELb0ELb1EEEEEEEEEvNT_6ParamsE,(.L_x_15563 - _ZN7cutlass13device_kernelIN5flash11enable_sm90INS1_16FlashAttnFwdSm90INS1_25CollectiveMainloopFwdSm90ILi2EN4cute5tupleIJNS5_1CILi1EEES8_S8_EEENS6_IJNS7_ILi128EEENS7_ILi96EEENS7_ILi64EEEEEELi256ENS_10bfloat16_tEfNS_4arch4Sm90ELb0ELb1ELb0ELb1ELb1ELb0ELb1ELb1ELb0ELb1ELb0ELb0EEENS1_21CollectiveEpilogueFwdINS6_IJSA_NS7_ILi256EEESB_EEES9_SE_SG_Li256ELb1ELb1ELb0ELb0EEENS1_36VarlenDynamicPersistentTileSchedulerILi128ELi96ELi256ELi128ELb0ELb1ELb1ELb1ELb0ELb1EEEEEEEEEvNT_6ParamsE)
        .other          _ZN7cutlass13device_kernelIN5flash11enable_sm90INS1_16FlashAttnFwdSm90INS1_25CollectiveMainloopFwdSm90ILi2EN4cute5tupleIJNS5_1CILi1EEES8_S8_EEENS6_IJNS7_ILi128EEENS7_ILi96EEENS7_ILi64EEEEEELi256ENS_10bfloat16_tEfNS_4arch4Sm90ELb0ELb1ELb0ELb1ELb1ELb0ELb1ELb1ELb0ELb1ELb0ELb0EEENS1_21CollectiveEpilogueFwdINS6_IJSA_NS7_ILi256EEESB_EEES9_SE_SG_Li256ELb1ELb1ELb0ELb0EEENS1_36VarlenDynamicPersistentTileSchedulerILi128ELi96ELi256ELi128ELb0ELb1ELb1ELb1ELb0ELb1EEEEEEEEEvNT_6ParamsE,@"STO_CUDA_ENTRY STV_DEFAULT"
_ZN7cutlass13device_kernelIN5flash11enable_sm90INS1_16FlashAttnFwdSm90INS1_25CollectiveMainloopFwdSm90ILi2EN4cute5tupleIJNS5_1CILi1EEES8_S8_EEENS6_IJNS7_ILi128EEENS7_ILi96EEENS7_ILi64EEEEEELi256ENS_10bfloat16_tEfNS_4arch4Sm90ELb0ELb1ELb0ELb1ELb1ELb0ELb1ELb1ELb0ELb1ELb0ELb0EEENS1_21CollectiveEpilogueFwdINS6_IJSA_NS7_ILi256EEESB_EEES9_SE_SG_Li256ELb1ELb1ELb0ELb0EEENS1_36VarlenDynamicPersistentTileSchedulerILi128ELi96ELi256ELi128ELb0ELb1ELb1ELb1ELb0ELb1EEEEEEEEEvNT_6ParamsE:
        /* <DEDUP_REMOVED lines=47> */
.L_x_12457:
        /* <DEDUP_REMOVED lines=22> */
.L_x_12458:
        /* <DEDUP_REMOVED lines=18> */
.L_x_12459:
        /* <DEDUP_REMOVED lines=22> */
.L_x_12460:
        /* <DEDUP_REMOVED lines=23> */
.L_x_12461:
        /* <DEDUP_REMOVED lines=16> */
.L_x_12463:
[----:B------:R-:W-:-:S08]  /*0940*/  NOP ;  /* 0x0000000000007918 */ /* 0x000fd00000000000 */
[----:B------:R-:W1:Y:S02]  /*0950*/  USETMAXREG.TRY_ALLOC.CTAPOOL UP0, 0xe8 ;  /* 0x000000e8000079c8 */ /* 0x000e640008000600 */
[----:B-1----:R-:W-:-:S13]  /*0960*/  PLOP3.LUT P0, PT, PT, PT, UP0, 0x80, 0x0 ;  /* 0x000000000000781c */ /* 0x002fda0003f0f008 */
[----:B------:R-:W-:Y:S05]  /*0970*/  @!P0 BRA `(.L_x_12463) ;  /* 0xfffffffc00f08947 */ /* 0x000fea000383ffff */
[----:B------:R-:W-:Y:S01]  /*0980*/  ISETP.NE.AND P0, PT, R28, 0x1, PT ;  /* 0x000000011c00780c */ /* 0x000fe20003f05270 */
[----:B------:R-:W1:Y:S08]  /*0990*/  S2UR UR13, SR_CgaCtaId ;  /* 0x00000000000d79c3 */ /* 0x000e700000008800 */
[----:B------:R-:W-:Y:S06]  /*09a0*/  BAR.ARV 0x8, 0x180 ;  /* 0x0206000000007b1d */ /* 0x000fec0000002000 */
[----:B------:R-:W-:Y:S01]  /*09b0*/  UMOV UR42, 0x400 ;  /* 0x00000400002a7882 */ /* 0x000fe20000000000 */
[----:B------:R-:W-:Y:S01]  /*09c0*/  ULDC UR4, c[0x0][0xd3c] ;  /* 0x00034f0000047ab9 */ /* 0x000fe20000000800 */
[----:B------:R-:W-:Y:S08]  /*09d0*/  @!P0 BAR.ARV 0x9, 0x100 ;  /* 0x0244000000008b1d */ /* 0x000ff00000002000 */
[----:B------:R-:W-:Y:S01]  /*09e0*/  BAR.SYNC.DEFER_BLOCKING 0x5, 0x180 ;  /* 0x0146000000007b1d */ /* 0x000fe20000010000 */
[----:B------:R-:W-:-:S02]  /*09f0*/  IADD3 R212, P1, R16, 0x1f0, RZ ;  /* 0x000001f010d47810 */ /* 0x000fc40007f3e0ff */
[----:B------:R-:W-:Y:S01]  /*0a00*/  IADD3 R214, P2, R16, 0x1fc, RZ ;  /* 0x000001fc10d67810 */ /* 0x000fe20007f5e0ff */
[----:B-1----:R-:W-:Y:S02]  /*0a10*/  ULEA UR42, UR13, UR42, 0x18 ;  /* 0x0000002a0d2a7291 */ /* 0x002fe4000f8ec03f */
[--C-:B------:R-:W-:Y:S01]  /*0a20*/  IMAD.X R211, RZ, RZ, R17.reuse, P1 ;  /* 0x000000ffffd37224 */ /* 0x100fe200008e0611 */
[----:B------:R-:W-:Y:S01]  /*0a30*/  STL.64 [R1+0x1f0], RZ ;  /* 0x0001f0ff01007387 */ /* 0x000fe20000100a00 */
[----:B------:R-:W-:-:S03]  /*0a40*/  IMAD.X R213, RZ, RZ, R17, P2 ;  /* 0x000000ffffd57224 */ /* 0x000fc600010e0611 */
[----:B------:R-:W-:Y:S04]  /*0a50*/  STL [R1+0x1f8], RZ ;  /* 0x0001f8ff01007387 */ /* 0x000fe80000100800 */
[----:B------:R-:W-:Y:S04]  /*0a60*/  STL [R1+0x1fc], RZ ;  /* 0x0001fcff01007387 */ /* 0x000fe80000100800 */
[----:B------:R-:W1:Y:S01]  /*0a70*/  LDS.128 R12, [UR42+0x324d0] ;  /* 0x0324d02aff0c7984 */ /* 0x000e620008000c00 */
[----:B------:R-:W-:Y:S06]  /*0a80*/  BAR.ARV 0x4, 0x180 ;  /* 0x0106000000007b1d */ /* 0x000fec0000002000 */
[----:B-1----:R-:W-:-:S13]  /*0a90*/  ISETP.GE.AND P0, PT, R15, UR4, PT ;  /* 0x000000040f007c0c */ /* 0x002fda000bf06270 */
[----:B------:R-:W-:Y:S05]  /*0aa0*/  @P0 EXIT ;  /* 0x000000000000094d */ /* 0x000fea0003800000 */
[----:B------:R-:W1:Y:S01]  /*0ab0*/  S2R R0, SR_TID.X ;  /* 0x0000000000007919 */ /* 0x000e620000002100 */
[----:B------:R-:W2:Y:S01]  /*0ac0*/  S2UR UR4, SR_SWINHI ;  /* 0x00000000000479c3 */ /* 0x000ea20000002f00 */
[----:B------:R-:W-:Y:S01]  /*0ad0*/  IMAD.MOV.U32 R197, RZ, RZ, 0x2 ;  /* 0x00000002ffc57424 */ /* 0x000fe200078e00ff */
[----:B------:R-:W-:Y:S01]  /*0ae0*/  R2UR UR12, R13 ;  /* 0x000000000d0c72ca */ /* 0x000fe200000e0000 */
[----:B------:R-:W-:Y:S01]  /*0af0*/  VIADD R207, R28, 0x8 ;  /* 0x000000081ccf7836 */ /* 0x000fe20000000000 */
[----:B------:R-:W-:Y:S02]  /*0b00*/  R2UR UR5, R15 ;  /* 0x000000000f0572ca */ /* 0x000fe400000e0000 */
[----:B------:R-:W-:Y:S02]  /*0b10*/  R2UR UR6, R14 ;  /* 0x000000000e0672ca */ /* 0x000fe400000e0000 */
[----:B------:R-:W-:Y:S01]  /*0b20*/  IADD3 R206, -R28, 0xb, RZ ;  /* 0x0000000b1cce7810 */ /* 0x000fe20007ffe1ff */
[----:B------:R-:W-:Y:S01]  /*0b30*/  UMOV UR58, UR42 ;  /* 0x0000002a003a7c82 */ /* 0x000fe20008000000 */
[----:B--2---:R-:W-:Y:S01]  /*0b40*/  UMOV UR59, UR4 ;  /* 0x00000004003b7c82 */ /* 0x004fe20008000000 */
[----:B-1----:R-:W-:-:S05]  /*0b50*/  VIADD R203, R0, 0xffffff80 ;  /* 0xffffff8000cb7836 */ /* 0x002fca0000000000 */
[----:B------:R-:W-:-:S04]  /*0b60*/  SHF.R.S32.HI R0, RZ, 0x1f, R203 ;  /* 0x0000001fff007819 */ /* 0x000fc800000114cb */
[CC--:B------:R-:W-:Y:S02]  /*0b70*/  LEA.HI R30, R0.reuse, R203.reuse, RZ, 0x7 ;  /* 0x000000cb001e7211 */ /* 0x0c0fe400078f38ff */
[-C--:B0-----:R-:W-:Y:S02]  /*0b80*/  LEA.HI R2, R0, R203.reuse, RZ, 0x4 ;  /* 0x000000cb00027211 */ /* 0x081fe400078f20ff */
[----:B------:R-:W-:Y:S02]  /*0b90*/  LOP3.LUT R210, R30, 0xffffff80, RZ, 0xc0, !PT ;  /* 0xffffff801ed27812 */ /* 0x000fe400078ec0ff */
[CC--:B------:R-:W-:Y:S02]  /*0ba0*/  LEA.HI R4, R0.reuse, R203.reuse, RZ, 0x5 ;  /* 0x000000cb00047211 */ /* 0x0c0fe400078f28ff */
[----:B------:R-:W-:Y:S01]  /*0bb0*/  SHF.R.S32.HI R7, RZ, 0x4, R2 ;  /* 0x00000004ff077819 */ /* 0x000fe20000011402 */
[----:B------:R-:W-:Y:S01]  /*0bc0*/  IMAD.IADD R210, R203, 0x1, -R210 ;  /* 0x00000001cbd27824 */ /* 0x000fe200078e0ad2 */
[----:B------:R-:W-:Y:S01]  /*0bd0*/  LEA.HI R8, R0, R203, RZ, 0x2 ;  /* 0x000000cb00087211 */ /* 0x000fe200078f10ff */
[----:B------:R-:W-:Y:S01]  /*0be0*/  IMAD.SHL.U32 R5, R4, 0x20, RZ ;  /* 0x0000002004057824 */ /* 0x000fe200078e00ff */
[----:B------:R-:W-:-:S02]  /*0bf0*/  LOP3.LUT R4, R2, 0x3fffff0, RZ, 0xc0, !PT ;  /* 0x03fffff002047812 */ /* 0x000fc400078ec0ff */
[----:B------:R-:W-:Y:S02]  /*0c00*/  SHF.R.S32.HI R3, RZ, 0x1f, R210 ;  /* 0x0000001fff037819 */ /* 0x000fe400000114d2 */
[----:B------:R-:W-:Y:S01]  /*0c10*/  LEA.HI R2, R2, R7, RZ, 0x1 ;  /* 0x0000000702027211 */ /* 0x000fe200078f08ff */
[----:B------:R-:W-:Y:S01]  /*0c20*/  IMAD.IADD R4, R203, 0x1, -R4 ;  /* 0x00000001cb047824 */ /* 0x000fe200078e0a04 */
[----:B------:R-:W-:Y:S02]  /*0c30*/  LEA.HI R29, R3, R210, RZ, 0x2 ;  /* 0x000000d2031d7211 */ /* 0x000fe400078f10ff */
[----:B------:R-:W-:Y:S02]  /*0c40*/  LOP3.LUT R9, R5, 0xfffffc00, RZ, 0xc0, !PT ;  /* 0xfffffc0005097812 */ /* 0x000fe400078ec0ff */
[----:B------:R-:W-:Y:S02]  /*0c50*/  LOP3.LUT R6, R2, 0x1ffffffe, RZ, 0xc0, !PT ;  /* 0x1ffffffe02067812 */ /* 0x000fe400078ec0ff */
[----:B------:R-:W-:Y:S01]  /*0c60*/  SHF.R.S32.HI R2, RZ, 0x2, R29 ;  /* 0x00000002ff027819 */ /* 0x000fe2000001141d */
[----:B------:R-:W-:Y:S01]  /*0c70*/  IMAD R9, R4, 0x40, R9 ;  /* 0x0000004004097824 */ /* 0x000fe200078e0209 */
[----:B------:R-:W-:Y:S01]  /*0c80*/  SHF.R.S32.HI R5, RZ, 0x1f, R29 ;  /* 0x0000001fff057819 */ /* 0x000fe2000001141d */
[----:B------:R-:W-:Y:S01]  /*0c90*/  IMAD.IADD R6, R7, 0x1, -R6 ;  /* 0x0000000107067824 */ /* 0x000fe200078e0a06 */
[----:B------:R-:W-:-:S02]  /*0ca0*/  LOP3.LUT R8, R8, 0xfffffffc, RZ, 0xc0, !PT ;  /* 0xfffffffc08087812 */ /* 0x000fc400078ec0ff */
[----:B------:R-:W-:Y:S01]  /*0cb0*/  LEA.HI R5, R5, R2, RZ, 0x3 ;  /* 0x0000000205057211 */ /* 0x000fe200078f18ff */
[----:B------:R-:W-:Y:S01]  /*0cc0*/  IMAD R6, R6, 0x8, R9 ;  /* 0x0000000806067824 */ /* 0x000fe200078e0209 */
[----:B------:R-:W-:Y:S01]  /*0cd0*/  LEA.HI R3, R3, R210, RZ, 0x5 ;  /* 0x000000d203037211 */ /* 0x000fe200078f28ff */
[----:B------:R-:W-:Y:S01]  /*0ce0*/  IMAD.IADD R8, R203, 0x1, -R8 ;  /* 0x00000001cb087824 */ /* 0x000fe200078e0a08 */
[----:B------:R-:W-:Y:S01]  /*0cf0*/  LOP3.LUT R5, R5, 0xfffffff8, RZ, 0xc0, !PT ;  /* 0xfffffff805057812 */ /* 0x000fe200078ec0ff */
[----:B------:R-:W-:Y:S01]  /*0d00*/  IMAD.WIDE R196, R6, R197, UR58 ;  /* 0x0000003a06c47e25 */ /* 0x000fe2000f8e02c5 */
[----:B------:R-:W-:Y:S02]  /*0d10*/  SHF.R.S32.HI R3, RZ, 0x5, R3 ;  /* 0x00000005ff037819 */ /* 0x000fe40000011403 */
[----:B------:R-:W-:Y:S01]  /*0d20*/  LEA.HI R4, R8, R8, RZ, 0x1 ;  /* 0x0000000808047211 */ /* 0x000fe200078f08ff */
[----:B------:R-:W-:Y:S01]  /*0d30*/  IMAD.IADD R2, R2, 0x1, -R5 ;  /* 0x0000000102027824 */ /* 0x000fe200078e0a05 */
[----:B------:R-:W-:-:S02]  /*0d40*/  IADD3 R9, P5, R196, 0x4000, RZ ;  /* 0x00004000c4097810 */ /* 0x000fc40007fbe0ff */
[----:B------:R-:W-:Y:S01]  /*0d50*/  LOP3.LUT R5, R4, 0x1ffffffe, RZ, 0xc0, !PT ;  /* 0x1ffffffe04057812 */ /* 0x000fe200078ec0ff */
[----:B------:R-:W-:Y:S01]  /*0d60*/  IMAD R31, R3, 0x10, R2 ;  /* 0x00000010031f7824 */ /* 0x000fe200078e0202 */
[C---:B------:R-:W-:Y:S02]  /*0d70*/  IADD3 R3, P3, R196.reuse, 0x20, RZ ;  /* 0x00000020c4037810 */ /* 0x040fe40007f7e0ff */
[----:B------:R-:W-:Y:S01]  /*0d80*/  IADD3 R13, P0, R196, 0x4040, RZ ;  /* 0x00004040c40d7810 */ /* 0x000fe20007f1e0ff */
[----:B------:R-:W-:Y:S01]  /*0d90*/  IMAD.IADD R33, R8, 0x1, -R5 ;  /* 0x0000000108217824 */ /* 0x000fe200078e0a05 */
[----:B------:R-:W-:Y:S02]  /*0da0*/  LOP3.LUT R2, R3, 0x380, RZ, 0xc0, !PT ;  /* 0x0000038003027812 */ /* 0x000fe400078ec0ff */
[----:B------:R-:W-:Y:S02]  /*0db0*/  LOP3.LUT R8, R9, 0x380, RZ, 0xc0, !PT ;  /* 0x0000038009087812 */ /* 0x000fe400078ec0ff */
[----:B------:R-:W-:-:S02]  /*0dc0*/  SHF.R.U64 R2, R2, 0x3, RZ ;  /* 0x0000000302027819 */ /* 0x000fc400000012ff */
[----:B------:R-:W-:Y:S02]  /*0dd0*/  IADD3 R7, P6, R196, 0x60, RZ ;  /* 0x00000060c4077810 */ /* 0x000fe40007fde0ff */
[----:B------:R-:W-:Y:S01]  /*0de0*/  LOP3.LUT R2, R2, R3, RZ, 0x3c, !PT ;  /* 0x0000000302027212 */ /* 0x000fe200078e3cff */
[----:B------:R-:W-:Y:S01]  /*0df0*/  IMAD.X R3, RZ, RZ, R197, P3 ;  /* 0x000000ffff037224 */ /* 0x000fe200018e06c5 */
[----:B------:R-:W-:Y:S02]  /*0e00*/  SHF.R.U64 R8, R8, 0x3, RZ ;  /* 0x0000000308087819 */ /* 0x000fe400000012ff */
[----:B------:R-:W-:Y:S02]  /*0e10*/  LOP3.LUT R12, R13, 0x380, RZ, 0xc0, !PT ;  /* 0x000003800d0c7812 */ /* 0x000fe400078ec0ff */
[----:B------:R-:W-:Y:S02]  /*0e20*/  SHF.R.S32.HI R217, RZ, 0x7, R30 ;  /* 0x00000007ffd97819 */ /* 0x000fe4000001141e */
[----:B------:R-:W-:-:S02]  /*0e30*/  LOP3.LUT R6, R7, 0x380, RZ, 0xc0, !PT ;  /* 0x0000038007067812 */ /* 0x000fc400078ec0ff */
[----:B------:R-:W-:Y:S01]  /*0e40*/  LOP3.LUT R8, R8, R9, RZ, 0x3c, !PT ;  /* 0x0000000908087212 */ /* 0x000fe200078e3cff */
[----:B------:R-:W-:Y:S01]  /*0e50*/  IMAD.X R9, RZ, RZ, R197, P5 ;  /* 0x000000ffff097224 */ /* 0x000fe200028e06c5 */
[----:B------:R-:W-:Y:S02]  /*0e60*/  MOV R2, R2 ;  /* 0x0000000200027202 */ /* 0x000fe40000000f00 */
[C---:B------:R-:W-:Y:S02]  /*0e70*/  IADD3 R5, P2, R196.reuse, 0x40, RZ ;  /* 0x00000040c4057810 */ /* 0x040fe40007f5e0ff */
[----:B------:R-:W-:Y:S01]  /*0e80*/  IADD3 R11, P1, R196, 0x4020, RZ ;  /* 0x00004020c40b7810 */ /* 0x000fe20007f3e0ff */
[----:B------:R0:W-:Y:S01]  /*0e90*/  STL [R1+0x454], R2 ;  /* 0x0004540201007387 */ /* 0x0001e20000100800 */
[----:B------:R-:W-:Y:S02]  /*0ea0*/  SHF.R.U64 R12, R12, 0x3, RZ ;  /* 0x000000030c0c7819 */ /* 0x000fe400000012ff */
[----:B------:R-:W-:-:S02]  /*0eb0*/  LEA.HI R30, R30, R217, RZ, 0x1 ;  /* 0x000000d91e1e7211 */ /* 0x000fc400078f08ff */
[----:B------:R-:W-:Y:S02]  /*0ec0*/  SHF.R.U64 R6, R6, 0x3, RZ ;  /* 0x0000000306067819 */ /* 0x000fe400000012ff */
[----:B------:R-:W-:Y:S02]  /*0ed0*/  LOP3.LUT R4, R5, 0x380, RZ, 0xc0, !PT ;  /* 0x0000038005047812 */ /* 0x000fe400078ec0ff */
[----:B------:R-:W-:Y:S02]  /*0ee0*/  LOP3.LUT R10, R11, 0x380, RZ, 0xc0, !PT ;  /* 0x000003800b0a7812 */ /* 0x000fe400078ec0ff */
[----:B------:R-:W-:Y:S01]  /*0ef0*/  LOP3.LUT R12, R12, R13, RZ, 0x3c, !PT ;  /* 0x0000000d0c0c7212 */ /* 0x000fe200078e3cff */
[----:B------:R-:W-:Y:S01]  /*0f00*/  IMAD.X R13, RZ, RZ, R197, P0 ;  /* 0x000000ffff0d7224 */ /* 0x000fe200000e06c5 */
[----:B0-----:R-:W-:Y:S02]  /*0f10*/  MOV R2, R8 ;  /* 0x0000000800027202 */ /* 0x001fe40000000f00 */
[----:B------:R-:W-:-:S02]  /*0f20*/  LOP3.LUT R30, R30, 0x3fffffe, RZ, 0xc0, !PT ;  /* 0x03fffffe1e1e7812 */ /* 0x000fc400078ec0ff */
[----:B------:R-:W-:Y:S01]  /*0f30*/  LOP3.LUT R6, R6, R7, RZ, 0x3c, !PT ;  /* 0x0000000706067212 */ /* 0x000fe200078e3cff */
[--C-:B------:R-:W-:Y:S01]  /*0f40*/  IMAD.X R7, RZ, RZ, R197.reuse, P6 ;  /* 0x000000ffff077224 */ /* 0x100fe200030e06c5 */
[----:B------:R-:W-:Y:S01]  /*0f50*/  SHF.R.U64 R4, R4, 0x3, RZ ;  /* 0x0000000304047819 */ /* 0x000fe200000012ff */
[----:B------:R0:W-:Y:S01]  /*0f60*/  STL [R1+0x448], R2 ;  /* 0x0004480201007387 */ /* 0x0001e20000100800 */
[----:B------:R-:W-:Y:S01]  /*0f70*/  SHF.R.U64 R10, R10, 0x3, RZ ;  /* 0x000000030a0a7819 */ /* 0x000fe200000012ff */
[----:B------:R-:W-:Y:S01]  /*0f80*/  IMAD.IADD R30, R217, 0x1, -R30 ;  /* 0x00000001d91e7824 */ /* 0x000fe200078e0a1e */
[----:B------:R-:W-:Y:S01]  /*0f90*/  LOP3.LUT R4, R4, R5, RZ, 0x3c, !PT ;  /* 0x0000000504047212 */ /* 0x000fe200078e3cff */
[--C-:B------:R-:W-:Y:S01]  /*0fa0*/  IMAD.X R5, RZ, RZ, R197.reuse, P2 ;  /* 0x000000ffff057224 */ /* 0x100fe200010e06c5 */
[----:B------:R-:W-:Y:S01]  /*0fb0*/  LOP3.LUT R10, R10, R11, RZ, 0x3c, !PT ;  /* 0x0000000b0a0a7212 */ /* 0x000fe200078e3cff */
[----:B------:R-:W-:Y:S01]  /*0fc0*/  IMAD.X R11, RZ, RZ, R197, P1 ;  /* 0x000000ffff0b7224 */ /* 0x000fe200008e06c5 */
[----:B------:R-:W-:Y:S01]  /*0fd0*/  MOV R3, R6 ;  /* 0x0000000600037202 */ /* 0x000fe20000000f00 */
[----:B------:R-:W-:Y:S01]  /*0fe0*/  IMAD R204, R30, 0x40, R31 ;  /* 0x000000401ecc7824 */ /* 0x000fe200078e021f */
[----:B------:R-:W-:-:S02]  /*0ff0*/  LEA.HI R0, R0, R203, RZ, 0x3 ;  /* 0x000000cb00007211 */ /* 0x000fc400078f18ff */
[----:B0-----:R-:W-:Y:S01]  /*1000*/  MOV R2, R12 ;  /* 0x0000000c00027202 */ /* 0x001fe20000000f00 */
[----:B------:R0:W-:Y:S01]  /*1010*/  STL [R1+0x44c], R3 ;  /* 0x00044c0301007387 */ /* 0x0001e20000100800 */
[----:B------:R-:W-:Y:S02]  /*1020*/  SHF.R.S32.HI R208, RZ, 0x3, R0 ;  /* 0x00000003ffd07819 */ /* 0x000fe40000011400 */
[----:B------:R-:W-:Y:S01]  /*1030*/  MOV R4, R4 ;  /* 0x0000000400047202 */ /* 0x000fe20000000f00 */
[----:B------:R1:W-:Y:S01]  /*1040*/  STL [R1+0x440], R2 ;  /* 0x0004400201007387 */ /* 0x0003e20000100800 */
[C---:B------:R-:W-:Y:S02]  /*1050*/  IADD3 R19, P2, R196.reuse, 0x8020, RZ ;  /* 0x00008020c4137810 */ /* 0x040fe40007f5e0ff */
[----:B------:R-:W-:Y:S01]  /*1060*/  IADD3 R27, P1, R196, 0xc060, RZ ;  /* 0x0000c060c41b7810 */ /* 0x000fe20007f3e0ff */
[----:B------:R2:W-:Y:S01]  /*1070*/  STL [R1+0x450], R4 ;  /* 0x0004500401007387 */ /* 0x0005e20000100800 */
[----:B------:R-:W-:-:S02]  /*1080*/  LOP3.LUT R18, R19, 0x380, RZ, 0xc0, !PT ;  /* 0x0000038013127812 */ /* 0x000fc400078ec0ff */
[----:B0-----:R-:W-:Y:S02]  /*1090*/  MOV R3, R10 ;  /* 0x0000000a00037202 */ /* 0x001fe40000000f00 */
[----:B------:R-:W-:Y:S02]  /*10a0*/  IADD3 R15, P4, R196, 0x4060, RZ ;  /* 0x00004060c40f7810 */ /* 0x000fe40007f9e0ff */
[----:B-1----:R-:W-:Y:S01]  /*10b0*/  LOP3.LUT R2, R0, 0xfffffff8, RZ, 0xc0, !PT ;  /* 0xfffffff800027812 */ /* 0x002fe200078ec0ff */
[----:B------:R-:W-:Y:S01]  /*10c0*/  IMAD R0, R33, 0x8, R204 ;  /* 0x0000000821007824 */ /* 0x000fe200078e02cc */
[----:B------:R2:W-:Y:S01]  /*10d0*/  STL [R1+0x444], R3 ;  /* 0x0004440301007387 */ /* 0x0005e20000100800 */
[C---:B------:R-:W-:Y:S02]  /*10e0*/  IADD3 R223, P3, R196.reuse, 0x8000, RZ ;  /* 0x00008000c4df7810 */ /* 0x040fe40007f7e0ff */
[C---:B------:R-:W-:Y:S01]  /*10f0*/  IADD3 R21, P6, R196.reuse, 0x8040, RZ ;  /* 0x00008040c4157810 */ /* 0x040fe20007fde0ff */
[----:B------:R2:W-:Y:S01]  /*1100*/  STL [R1+0x458], R0 ;  /* 0x0004580001007387 */ /* 0x0005e20000100800 */
[----:B------:R-:W-:Y:S01]  /*1110*/  IADD3 R25, P5, R196, 0x8060, RZ ;  /* 0x00008060c4197810 */ /* 0x000fe20007fbe0ff */
[----:B------:R-:W-:Y:S01]  /*1120*/  IMAD.IADD R209, R203, 0x1, -R2 ;  /* 0x00000001cbd17824 */ /* 0x000fe200078e0a02 */
[----:B------:R-:W-:-:S02]  /*1130*/  SHF.R.U64 R18, R18, 0x3, RZ ;  /* 0x0000000312127819 */ /* 0x000fc400000012ff */
[----:B------:R-:W-:Y:S01]  /*1140*/  LOP3.LUT R26, R27, 0x380, RZ, 0xc0, !PT ;  /* 0x000003801b1a7812 */ /* 0x000fe200078ec0ff */
[----:B------:R-:W-:Y:S01]  /*1150*/  IMAD.SHL.U32 R189, R209, 0x8, RZ ;  /* 0x00000008d1bd7824 */ /* 0x000fe200078e00ff */
[----:B------:R-:W-:Y:S01]  /*1160*/  LOP3.LUT R14, R15, 0x380, RZ, 0xc0, !PT ;  /* 0x000003800f0e7812 */ /* 0x000fe200078ec0ff */
[----:B------:R-:W-:Y:S01]  /*1170*/  IMAD R209, R209, 0x20, R208 ;  /* 0x00000020d1d17824 */ /* 0x000fe200078e02d0 */
[----:B------:R-:W-:Y:S01]  /*1180*/  LOP3.LUT R222, R223, 0x380, RZ, 0xc0, !PT ;  /* 0x00000380dfde7812 */ /* 0x000fe200078ec0ff */
[----:B------:R-:W-:Y:S01]  /*1190*/  VIADD R191, R189, 0x40 ;  /* 0x00000040bdbf7836 */ /* 0x000fe20000000000 */
[----:B------:R-:W-:Y:S01]  /*11a0*/  LOP3.LUT R20, R21, 0x380, RZ, 0xc0, !PT ;  /* 0x0000038015147812 */ /* 0x000fe200078ec0ff */
[----:B------:R-:W-:Y:S01]  /*11b0*/  VIADD R190, R189, 0x80 ;  /* 0x00000080bdbe7836 */ /* 0x000fe20000000000 */
[----:B------:R-:W-:Y:S01]  /*11c0*/  LOP3.LUT R24, R25, 0x380, RZ, 0xc0, !PT ;  /* 0x0000038019187812 */ /* 0x000fe200078ec0ff */
[----:B------:R-:W-:Y:S01]  /*11d0*/  VIADD R192, R189, 0xc0 ;  /* 0x000000c0bdc07836 */ /* 0x000fe20000000000 */
[----:B------:R-:W-:Y:S01]  /*11e0*/  LOP3.LUT R18, R18, R19, RZ, 0x3c, !PT ;  /* 0x0000001312127212 */ /* 0x000fe200078e3cff */
[----:B------:R-:W-:Y:S01]  /*11f0*/  IMAD.X R19, RZ, RZ, R197, P2 ;  /* 0x000000ffff137224 */ /* 0x000fe200010e06c5 */
[----:B------:R-:W-:-:S02]  /*1200*/  SHF.R.U64 R26, R26, 0x3, RZ ;  /* 0x000000031a1a7819 */ /* 0x000fc400000012ff */
[----:B------:R-:W-:Y:S02]  /*1210*/  SHF.R.U64 R14, R14, 0x3, RZ ;  /* 0x000000030e0e7819 */ /* 0x000fe400000012ff */
[----:B------:R-:W-:Y:S02]  /*1220*/  SHF.R.U64 R222, R222, 0x3, RZ ;  /* 0x00000003dede7819 */ /* 0x000fe400000012ff */
        /* <DEDUP_REMOVED lines=14> */
[----:B------:R-:W-:Y:S01]  /*1310*/  IMAD.IADD R29, R210, 0x1, -R29 ;  /* 0x00000001d21d7824 */ /* 0x000fe200078e0a1d */
[----:B------:R-:W-:-:S02]  /*1320*/  IADD3 R181, P0, R16, 0x50, RZ ;  /* 0x0000005010b57810 */ /* 0x000fc40007f1e0ff */
[C---:B------:R-:W-:Y:S01]  /*1330*/  IADD3 R18, P1, R16.reuse, 0x11c, RZ ;  /* 0x0000011c10127810 */ /* 0x040fe20007f3e0ff */
[----:B------:R-:W-:Y:S01]  /*1340*/  IMAD.SHL.U32 R205, R29, 0x2, RZ ;  /* 0x000000021dcd7824 */ /* 0x000fe200078e00ff */
[----:B------:R-:W-:Y:S01]  /*1350*/  IADD3 R216, P2, R16, 0x200, RZ ;  /* 0x0000020010d87810 */ /* 0x000fe20007f5e0ff */
[--C-:B------:R-:W-:Y:S01]  /*1360*/  IMAD.X R195, RZ, RZ, R17.reuse, P0 ;  /* 0x000000ffffc37224 */ /* 0x100fe200000e0611 */
[----:B------:R-:W-:Y:S01]  /*1370*/  MOV R229, R14 ;  /* 0x0000000e00e57202 */ /* 0x000fe20000000f00 */
[--C-:B------:R-:W-:Y:S01]  /*1380*/  IMAD.X R157, RZ, RZ, R17.reuse, P1 ;  /* 0x000000ffff9d7224 */ /* 0x100fe200008e0611 */
[----:B------:R-:W-:Y:S01]  /*1390*/  MOV R222, R222 ;  /* 0x000000de00de7202 */ /* 0x000fe20000000f00 */
[----:B------:R-:W-:Y:S01]  /*13a0*/  IMAD.X R215, RZ, RZ, R17, P2 ;  /* 0x000000ffffd77224 */ /* 0x000fe200010e0611 */
[----:B------:R-:W-:Y:S02]  /*13b0*/  MOV R220, R20 ;  /* 0x0000001400dc7202 */ /* 0x000fe40000000f00 */
[----:B------:R-:W-:-:S02]  /*13c0*/  MOV R219, R24 ;  /* 0x0000001800db7202 */ /* 0x000fc40000000f00 */
[----:B------:R-:W-:Y:S02]  /*13d0*/  MOV R218, R26 ;  /* 0x0000001a00da7202 */ /* 0x000fe40000000f00 */
[----:B------:R-:W-:Y:S02]  /*13e0*/  SHF.R.S32.HI R201, RZ, 0x1f, R189 ;  /* 0x0000001fffc97819 */ /* 0x000fe400000114bd */
[----:B------:R-:W-:Y:S02]  /*13f0*/  SHF.R.S32.HI R200, RZ, 0x1f, R191 ;  /* 0x0000001fffc87819 */ /* 0x000fe400000114bf */
[----:B------:R-:W-:Y:S02]  /*1400*/  SHF.R.S32.HI R199, RZ, 0x1f, R190 ;  /* 0x0000001fffc77819 */ /* 0x000fe400000114be */
[----:B--2---:R-:W-:-:S07]  /*1410*/  SHF.R.S32.HI R198, RZ, 0x1f, R192 ;  /* 0x0000001fffc67819 */ /* 0x004fce00000114c0 */
.L_x_12596:
[----:B------:R-:W-:Y:S01]  /*1420*/  ULDC.64 UR8, c[0x0][0xb20] ;  /* 0x0002c80000087ab9 */ /* 0x000fe20000000a00 */
[----:B------:R-:W-:Y:S01]  /*1430*/  ULDC UR7, c[0x0][0x424] ;  /* 0x0001090000077ab9 */ /* 0x000fe20000000800 */
        /* <DEDUP_REMOVED lines=11> */
[----:B012---:R-:W-:Y:S02]  /*14f0*/  IMAD.U32 R2, RZ, RZ, UR8 ;  /* 0x00000008ff027e24 */ /* 0x007fe4000f8e00ff */
[----:B------:R-:W-:Y:S01]  /*1500*/  IMAD.U32 R3, RZ, RZ, UR9 ;  /* 0x00000009ff037e24 */ /* 0x000fe2000f8e00ff */
[----:B------:R-:W-:-:S04]  /*1510*/  @UP1 UIMAD.WIDE UR8, UR5, 0x4, UR10 ;  /* 0x00000004050818a5 */ /* 0x000fc8000f8e020a */
[----:B------:R-:W2:Y:S02]  /*1520*/  @P0 LDG.E R2, desc[UR36][R2.64] ;  /* 0x0000002402020981 */ /* 0x000ea4000c1e1900 */
[----:B------:R-:W-:Y:S02]  /*1530*/  IMAD.U32 R4, RZ, RZ, UR8 ;  /* 0x00000008ff047e24 */ /* 0x000fe4000f8e00ff */
[----:B------:R-:W-:Y:S01]  /*1540*/  IMAD.U32 R5, RZ, RZ, UR9 ;  /* 0x00000009ff057e24 */ /* 0x000fe2000f8e00ff */
[----:B------:R-:W-:-:S04]  /*1550*/  ULDC.64 UR8, c[0x0][0x418] ;  /* 0x0001060000087ab9 */ /* 0x000fc80000000a00 */
[----:B---3--:R-:W3:Y:S01]  /*1560*/  @P2 LDG.E R4, desc[UR36][R4.64] ;  /* 0x0000002404042981 */ /* 0x008ee2000c1e1900 */
[----:B------:R-:W-:Y:S01]  /*1570*/  UISETP.NE.U32.AND UP0, UPT, UR8, URZ, UPT ;  /* 0x0000003f0800728c */ /* 0x000fe2000bf05070 */
[----:B------:R-:W-:Y:S01]  /*1580*/  UMOV UR4, URZ ;  /* 0x0000003f00047c82 */ /* 0x000fe20008000000 */
[----:B------:R-:W-:Y:S02]  /*1590*/  ULDC UR43, c[0x0][0x288] ;  /* 0x0000a200002b7ab9 */ /* 0x000fe40000000800 */
[----:B------:R-:W-:Y:S01]  /*15a0*/  UISETP.NE.AND.EX UP0, UPT, UR9, URZ, UPT, UP0 ;  /* 0x0000003f0900728c */ /* 0x000fe2000bf05300 */
[----:B------:R-:W-:Y:S02]  /*15b0*/  UMOV UR61, UR6 ;  /* 0x00000006003d7c82 */ /* 0x000fe40008000000 */
[----:B------:R-:W-:Y:S01]  /*15c0*/  ULDC.64 UR8, c[0x0][0xb18] ;  /* 0x0002c60000087ab9 */ /* 0x000fe20000000a00 */
[----:B------:R-:W-:Y:S01]  /*15d0*/  USEL UR7, UR7, 0x1, UP0 ;  /* 0x0000000107077887 */ /* 0x000fe20008000000 */
[----:B------:R-:W-:-:S03]  /*15e0*/  ISETP.NE.U32.AND P1, PT, RZ, UR8, PT ;  /* 0x00000008ff007c0c */ /* 0x000fc6000bf25070 */
[----:B------:R-:W-:Y:S01]  /*15f0*/  UIMAD UR44, UR7, UR44, URZ ;  /* 0x0000002c072c72a4 */ /* 0x000fe2000f8e023f */
[----:B------:R-:W-:Y:S02]  /*1600*/  ISETP.NE.AND.EX P1, PT, RZ, UR9, PT, P1 ;  /* 0x00000009ff007c0c */ /* 0x000fe4000bf25310 */
[----:B--2---:R-:W-:Y:S02]  /*1610*/  @P0 R2UR UR4, R2 ;  /* 0x00000000020402ca */ /* 0x004fe400000e0000 */
[----:B---3--:R-:W-:Y:S01]  /*1620*/  @P2 R2UR UR43, R4 ;  /* 0x00000000042b22ca */ /* 0x008fe200000e0000 */
[----:B----4-:R-:W-:-:S14]  /*1630*/  @P2 BRA `(.L_x_12464) ;  /* 0x0000000000342947 */ /* 0x010fdc0003800000 */
        /* <DEDUP_REMOVED lines=13> */
.L_x_12464:
[----:B------:R-:W-:Y:S01]  /*1710*/  IMAD.U32 R202, RZ, RZ, UR5 ;  /* 0x00000005ffca7e24 */ /* 0x000fe2000f8e00ff */
[----:B------:R-:W-:Y:S06]  /*1720*/  @!P1 BRA `(.L_x_12465) ;  /* 0x00000000001c9947 */ /* 0x000fec0003800000 */
[----:B------:R-:W-:Y:S02]  /*1730*/  ULDC.64 UR6, c[0x0][0xb18] ;  /* 0x0002c60000067ab9 */ /* 0x000fe40000000a00 */
[----:B------:R-:W-:-:S06]  /*1740*/  UIMAD.WIDE UR6, UR5, 0x4, UR6 ;  /* 0x00000004050678a5 */ /* 0x000fcc000f8e0206 */
[----:B------:R-:W-:Y:S02]  /*1750*/  IMAD.U32 R2, RZ, RZ, UR6 ;  /* 0x00000006ff027e24 */ /* 0x000fe4000f8e00ff */
[----:B------:R-:W-:-:S05]  /*1760*/  IMAD.U32 R3, RZ, RZ, UR7 ;  /* 0x00000007ff037e24 */ /* 0x000fca000f8e00ff */
[----:B------:R-:W2:Y:S02]  /*1770*/  LDG.E R2, desc[UR36][R2.64] ;  /* 0x0000002402027981 */ /* 0x000ea4000c1e1900 */
[----:B--2---:R-:W-:Y:S01]  /*1780*/  R2UR UR44, R2 ;  /* 0x00000000022c72ca */ /* 0x004fe200000e0000 */
[----:B------:R-:W-:-:S14]  /*1790*/  BRA `(.L_x_12466) ;  /* 0x0000000000347947 */ /* 0x000fdc0003800000 */
.L_x_12465:
        /* <DEDUP_REMOVED lines=13> */
.L_x_12466:
[----:B------:R-:W2:Y:S01]  /*1870*/  LDL R0, [R1+0x470] ;  /* 0x0004700001007983 */ /* 0x000ea20000100800 */
[----:B------:R-:W-:Y:S01]  /*1880*/  UIADD3 UR11, UP0, UR58, 0x32430, URZ ;  /* 0x000324303a0b7890 */ /* 0x000fe2000ff1e03f */
[----:B------:R-:W-:Y:S01]  /*1890*/  IMAD.U32 R15, RZ, RZ, UR13 ;  /* 0x0000000dff0f7e24 */ /* 0x000fe2000f8e00ff */
[----:B------:R-:W-:Y:S01]  /*18a0*/  UIADD3 UR9, UP1, UR58, 0x32440, URZ ;  /* 0x000324403a097890 */ /* 0x000fe2000ff3e03f */
[----:B------:R-:W-:Y:S01]  /*18b0*/  IMAD.MOV.U32 R5, RZ, RZ, 0x80 ;  /* 0x00000080ff057424 */ /* 0x000fe200078e00ff */
[----:B------:R-:W-:Y:S01]  /*18c0*/  UIADD3 UR7, UP2, UR58, 0x32450, URZ ;  /* 0x000324503a077890 */ /* 0x000fe2000ff5e03f */
[----:B------:R-:W-:Y:S01]  /*18d0*/  IMAD.MOV.U32 R13, RZ, RZ, 0x80 ;  /* 0x00000080ff0d7424 */ /* 0x000fe200078e00ff */
[----:B------:R-:W-:Y:S01]  /*18e0*/  UIADD3 UR5, UP3, UR58, 0x32460, URZ ;  /* 0x000324603a057890 */ /* 0x000fe2000ff7e03f */
[----:B------:R-:W-:Y:S01]  /*18f0*/  IMAD.MOV.U32 R14, RZ, RZ, 0x100 ;  /* 0x00000100ff0e7424 */ /* 0x000fe200078e00ff */
[----:B------:R-:W-:Y:S01]  /*1900*/  UIADD3.X UR13, URZ, UR59, URZ, UP0, !UPT ;  /* 0x0000003b3f0d7290 */ /* 0x000fe200087fe43f */
[----:B------:R-:W-:Y:S01]  /*1910*/  IMAD.U32 R2, RZ, RZ, UR11 ;  /* 0x0000000bff027e24 */ /* 0x000fe2000f8e00ff */
[----:B------:R-:W-:Y:S01]  /*1920*/  UIADD3.X UR8, URZ, UR59, URZ, UP2, !UPT ;  /* 0x0000003b3f087290 */ /* 0x000fe200097fe43f */
[----:B------:R-:W-:Y:S01]  /*1930*/  IMAD.U32 R8, RZ, RZ, UR7 ;  /* 0x00000007ff087e24 */ /* 0x000fe2000f8e00ff */
[----:B------:R-:W-:Y:S01]  /*1940*/  UIADD3.X UR10, URZ, UR59, URZ, UP1, !UPT ;  /* 0x0000003b3f0a7290 */ /* 0x000fe20008ffe43f */
[----:B------:R-:W-:Y:S01]  /*1950*/  IMAD.U32 R10, RZ, RZ, UR5 ;  /* 0x00000005ff0a7e24 */ /* 0x000fe2000f8e00ff */
[----:B------:R-:W-:Y:S01]  /*1960*/  UIADD3 UR44, -UR4, UR44, URZ ;  /* 0x0000002c042c7290 */ /* 0x000fe2000fffe13f */
[----:B------:R-:W-:Y:S01]  /*1970*/  IMAD.U32 R3, RZ, RZ, UR13 ;  /* 0x0000000dff037e24 */ /* 0x000fe2000f8e00ff */
[----:B------:R-:W-:Y:S01]  /*1980*/  USHF.L.U32 UR60, UR12, 0x7, URZ ;  /* 0x000000070c3c7899 */ /* 0x000fe2000800063f */
[----:B------:R-:W-:Y:S01]  /*1990*/  IMAD.U32 R9, RZ, RZ, UR8 ;  /* 0x00000008ff097e24 */ /* 0x000fe2000f8e00ff */
[----:B------:R-:W-:Y:S01]  /*19a0*/  ULDC UR4, c[0x0][0x448] ;  /* 0x0001120000047ab9 */ /* 0x000fe20000000800 */
[----:B------:R-:W-:Y:S01]  /*19b0*/  STL.64 [R1+0x30], R14 ;  /* 0x0000300e01007387 */ /* 0x000fe20000100a00 */
[----:B------:R-:W-:Y:S01]  /*19c0*/  UISETP.NE.AND UP4, UPT, UR4, 0x1, UPT ;  /* 0x000000010400788c */ /* 0x000fe2000bf85270 */
[C---:B------:R-:W-:Y:S01]  /*19d0*/  IADD3 R47, P0, R16.reuse, 0x410, RZ ;  /* 0x00000410102f7810 */ /* 0x040fe20007f1e0ff */
[----:B------:R-:W-:Y:S01]  /*19e0*/  UIADD3 UR8, UR60, 0x7f, URZ ;  /* 0x0000007f3c087890 */ /* 0x000fe2000fffe03f */
[----:B------:R-:W-:Y:S01]  /*19f0*/  STL.64 [R1+0x18], R2 ;  /* 0x0000180201007387 */ /* 0x000fe20000100a00 */
[----:B------:R-:W-:Y:S01]  /*1a00*/  ULDC UR4, c[0x0][0x20] ;  /* 0x0000080000047ab9 */ /* 0x000fe20000000800 */
[----:B------:R-:W-:Y:S01]  /*1a10*/  UIADD3 UR38, UR44, 0x1, -UR43 ;  /* 0x000000012c267890 */ /* 0x000fe2000fffe82b */
[----:B------:R-:W-:Y:S01]  /*1a20*/  VIADD R19, R181, -UR4 ;  /* 0x80000004b5137c36 */ /* 0x000fe20008000000 */
[----:B------:R-:W-:Y:S01]  /*1a30*/  ULDC.64 UR4, c[0x0][0xad8] ;  /* 0x0002b60000047ab9 */ /* 0x000fe20000000a00 */
[----:B------:R-:W-:Y:S01]  /*1a40*/  STL.128 [R1+0x410], RZ ;  /* 0x000410ff01007387 */ /* 0x000fe20000100c00 */
[----:B------:R-:W-:Y:S01]  /*1a50*/  UISETP.GE.AND UP0, UPT, UR5, 0x1, UPT ;  /* 0x000000010500788c */ /* 0x000fe2000bf06270 */
[----:B------:R-:W-:Y:S01]  /*1a60*/  IADD3 R45, P1, R16, 0x28, RZ ;  /* 0x00000028102d7810 */ /* 0x000fe20007f3e0ff */
[----:B------:R-:W-:Y:S01]  /*1a70*/  UP2UR UR39, UPR, URZ, 0x10 ;  /* 0x000000103f277883 */ /* 0x000fe20008000000 */
[----:B------:R-:W-:Y:S01]  /*1a80*/  STL.128 [R1+0x420], RZ ;  /* 0x000420ff01007387 */ /* 0x000fe20000100c00 */
[----:B------:R-:W-:Y:S01]  /*1a90*/  UP2UR UR41, UPR, URZ, 0x1 ;  /* 0x000000013f297883 */ /* 0x000fe20008000000 */
[--C-:B------:R-:W-:Y:S01]  /*1aa0*/  IMAD.X R48, RZ, RZ, R17.reuse, P0 ;  /* 0x000000ffff307224 */ /* 0x100fe200000e0611 */
[----:B------:R-:W-:Y:S01]  /*1ab0*/  PLOP3.LUT P2, PT, PT, PT, UP0, 0x40, 0x0 ;  /* 0x000000000000781c */ /* 0x000fe20003f4e808 */
[----:B------:R-:W-:Y:S01]  /*1ac0*/  STL.128 [R1+0x200], RZ ;  /* 0x000200ff01007387 */ /* 0x000fe20000100c00 */
[----:B------:R-:W-:-:S03]  /*1ad0*/  IMAD.X R46, RZ, RZ, R17, P1 ;  /* 0x000000ffff2e7224 */ /* 0x000fc600008e0611 */
        /* <DEDUP_REMOVED lines=33> */
[----:B--2---:R-:W-:-:S02]  /*1cf0*/  R2UR UR6, R0 ;  /* 0x00000000000672ca */ /* 0x004fc400000e0000 */
[----:B------:R-:W0:Y:S11]  /*1d00*/  LDC R0, c[0x0][0xa80] ;  /* 0x0002a000ff007b82 */ /* 0x000e360000000800 */
[----:B------:R-:W-:-:S02]  /*1d10*/  IMAD.U32 R12, RZ, RZ, UR6 ;  /* 0x00000006ff0c7e24 */ /* 0x000fc4000f8e00ff */
[----:B------:R-:W-:Y:S01]  /*1d20*/  IMAD.U32 R4, RZ, RZ, UR6 ;  /* 0x00000006ff047e24 */ /* 0x000fe2000f8e00ff */
[----:B------:R-:W-:Y:S02]  /*1d30*/  UIADD3.X UR6, URZ, UR59, URZ, UP3, !UPT ;  /* 0x0000003b3f067290 */ /* 0x000fe40009ffe43f */
[----:B------:R-:W-:Y:S04]  /*1d40*/  STL.128 [R1], R12 ;  /* 0x0000000c01007387 */ /* 0x000fe80000100c00 */
[----:B------:R1:W-:Y:S01]  /*1d50*/  STL.64 [R1+0x28], R4 ;  /* 0x0000280401007387 */ /* 0x0003e20000100a00 */
[----:B------:R-:W-:Y:S01]  /*1d60*/  IMAD.U32 R11, RZ, RZ, UR6 ;  /* 0x00000006ff0b7e24 */ /* 0x000fe2000f8e00ff */
[----:B------:R-:W-:Y:S02]  /*1d70*/  @UP4 ULDC UR6, c[0x0][0x44c] ;  /* 0x0001130000064ab9 */ /* 0x000fe40000000800 */
[----:B0-----:R0:W-:Y:S01]  /*1d80*/  STL [R1+0x430], R0 ;  /* 0x0004300001007387 */ /* 0x0011e20000100800 */
[----:B------:R-:W-:-:S03]  /*1d90*/  UIMAD.WIDE.U32 UR6, UR8, UR6, URZ ;  /* 0x00000006080672a5 */ /* 0x000fc6000f8e003f */
[----:B------:R2:W-:Y:S01]  /*1da0*/  STL.128 [R1+0x40], R8 ;  /* 0x0000400801007387 */ /* 0x0005e20000100c00 */
[----:B-1----:R-:W-:Y:S01]  /*1db0*/  IMAD.U32 R4, RZ, RZ, UR9 ;  /* 0x00000009ff047e24 */ /* 0x002fe2000f8e00ff */
[----:B------:R-:W-:Y:S01]  /*1dc0*/  @UP4 ULDC UR9, c[0x0][0x450] ;  /* 0x0001140000094ab9 */ /* 0x000fe20000000800 */
[----:B------:R-:W-:Y:S01]  /*1dd0*/  IMAD.U32 R5, RZ, RZ, UR10 ;  /* 0x0000000aff057e24 */ /* 0x000fe2000f8e00ff */
[----:B------:R-:W-:Y:S01]  /*1de0*/  @UP4 USHF.R.U32.HI UR8, URZ, UR9, UR7 ;  /* 0x000000093f084299 */ /* 0x000fe20008011607 */
[----:B0-----:R-:W-:-:S03]  /*1df0*/  IMAD.U32 R0, RZ, RZ, UR12 ;  /* 0x0000000cff007e24 */ /* 0x001fc6000f8e00ff */
[----:B------:R2:W-:Y:S01]  /*1e00*/  STL.64 [R1+0x20], R4 ;  /* 0x0000200401007387 */ /* 0x0005e20000100a00 */
[----:B------:R-:W-:-:S03]  /*1e10*/  UIADD3 UR6, UR38, UR8, URZ ;  /* 0x0000000826067290 */ /* 0x000fc6000fffe03f */
[----:B------:R2:W-:Y:S01]  /*1e20*/  STL [R19], R0 ;  /* 0x0000000013007387 */ /* 0x0005e20000100800 */
[----:B------:R-:W-:Y:S01]  /*1e30*/  UIADD3 UR4, UR6, UR4, URZ ;  /* 0x0000000406047290 */ /* 0x000fe2000fffe03f */
[----:B------:R-:W-:Y:S11]  /*1e40*/  @P2 BRA `(.L_x_12467) ;  /* 0x0000000000442947 */ /* 0x000ff60003800000 */
        /* <DEDUP_REMOVED lines=10> */
.L_x_12468:
[----:B------:R-:W-:-:S11]  /*1ef0*/  UISETP.NE.AND UP0, UPT, UR5, 0x1, UPT ;  /* 0x000000010500788c */ /* 0x000fd6000bf05270 */
[----:B------:R-:W-:Y:S02]  /*1f00*/  @UP0 ULDC.64 UR10, c[0x0][0xae0] ;  /* 0x0002b800000a0ab9 */ /* 0x000fe40000000a00 */
[----:B------:R-:W-:-:S04]  /*1f10*/  UIMAD.WIDE.U32 UR6, UR8, UR10, URZ ;  /* 0x0000000a080672a5 */ /* 0x000fc8000f8e003f */
[----:B------:R-:W-:-:S12]  /*1f20*/  @UP0 USHF.R.U32.HI UR8, URZ, UR11, UR7 ;  /* 0x0000000b3f080299 */ /* 0x000fd80008011607 */
.L_x_12469:
[----:B------:R-:W-:-:S04]  /*1f30*/  UIMAD UR8, UR8, UR5, UR5 ;  /* 0x00000005080872a4 */ /* 0x000fc8000f8e0205 */
[----:B------:R-:W-:-:S04]  /*1f40*/  UISETP.LT.AND UP0, UPT, UR4, UR8, UPT ;  /* 0x000000080400728c */ /* 0x000fc8000bf01270 */
[----:B------:R-:W-:-:S12]  /*1f50*/  USEL UR4, UR4, UR8, UP0 ;  /* 0x0000000804047287 */ /* 0x000fd80008000000 */
.L_x_12467:
        /* <DEDUP_REMOVED lines=34> */
.L_x_12471:
[----:B------:R-:W-:-:S11]  /*2180*/  UISETP.NE.AND UP0, UPT, UR5, 0x1, UPT ;  /* 0x000000010500788c */ /* 0x000fd6000bf05270 */
[----:B------:R-:W-:Y:S02]  /*2190*/  @UP0 ULDC.64 UR10, c[0x0][0xae0] ;  /* 0x0002b800000a0ab9 */ /* 0x000fe40000000a00 */
[----:B------:R-:W-:-:S04]  /*21a0*/  UIMAD.WIDE.U32 UR6, UR4, UR10, URZ ;  /* 0x0000000a040672a5 */ /* 0x000fc8000f8e003f */
[----:B------:R-:W-:-:S12]  /*21b0*/  @UP0 USHF.R.U32.HI UR4, URZ, UR11, UR7 ;  /* 0x0000000b3f040299 */ /* 0x000fd80008011607 */
.L_x_12472:
[----:B------:R-:W-:-:S04]  /*21c0*/  UIMAD UR4, UR4, UR5, URZ ;  /* 0x00000005040472a4 */ /* 0x000fc8000f8e023f */
[----:B------:R-:W-:-:S04]  /*21d0*/  UISETP.LT.AND UP0, UPT, UR8, UR4, UPT ;  /* 0x000000040800728c */ /* 0x000fc8000bf01270 */
[----:B------:R-:W-:-:S12]  /*21e0*/  USEL UR8, UR8, UR4, !UP0 ;  /* 0x0000000408087287 */ /* 0x000fd8000c000000 */
.L_x_12470:
        /* <DEDUP_REMOVED lines=9> */
[----:B--2---:R-:W0:Y:S01]  /*2280*/  SHFL.IDX PT, R0, R217, RZ, 0x1f ;  /* 0x00001fffd9007589 */ /* 0x004e2200000e0000 */
        /* <DEDUP_REMOVED lines=87> */
.L_x_12474:
[----:B------:R-:W1:Y:S01]  /*2800*/  S2R R20, SR_TID.X ;  /* 0x0000000000147919 */ /* 0x000e620000002100 */
[----:B------:R-:W2:Y:S01]  /*2810*/  LDC R0, c[0x0][0x20] ;  /* 0x00000800ff007b82 */ /* 0x000ea20000000800 */
[----:B0-----:R-:W-:Y:S01]  /*2820*/  IADD3 R8, P0, R16, 0x100, RZ ;  /* 0x0000010010087810 */ /* 0x001fe20007f1e0ff */
[----:B------:R-:W-:Y:S01]  /*2830*/  IMAD.U32 R11, RZ, RZ, UR43 ;  /* 0x0000002bff0b7e24 */ /* 0x000fe2000f8e00ff */
[----:B------:R-:W-:Y:S01]  /*2840*/  STL.64 [R1+0x110], R24 ;  /* 0x0001101801007387 */ /* 0x000fe20000100a00 */
[----:B------:R-:W-:Y:S02]  /*2850*/  IMAD.U32 R13, RZ, RZ, UR44 ;  /* 0x0000002cff0d7e24 */ /* 0x000fe4000f8e00ff */
[----:B------:R-:W-:Y:S01]  /*2860*/  IMAD.X R9, RZ, RZ, R17, P0 ;  /* 0x000000ffff097224 */ /* 0x000fe200000e0611 */
[----:B------:R-:W-:Y:S01]  /*2870*/  STL.64 [R1+0x100], R204 ;  /* 0x000100cc01007387 */ /* 0x000fe20000100a00 */
[----:B------:R-:W0:Y:S03]  /*2880*/  LDC R15, c[0x0][0xad4] ;  /* 0x0002b500ff0f7b82 */ /* 0x000e260000000800 */
[----:B------:R3:W-:Y:S04]  /*2890*/  STL.64 [R1+0x108], R8 ;  /* 0x0001080801007387 */ /* 0x0007e80000100a00 */
[----:B------:R4:W-:Y:S01]  /*28a0*/  STL.U8 [R1+0x118], RZ ;  /* 0x000118ff01007387 */ /* 0x0009e20000100000 */
[----:B------:R-:W5:Y:S08]  /*28b0*/  LDC.64 R6, c[0x0][0x448] ;  /* 0x00011200ff067b82 */ /* 0x000f700000000a00 */
[----:B------:R-:W3:Y:S01]  /*28c0*/  LDC.64 R4, c[0x0][0xad8] ;  /* 0x0002b600ff047b82 */ /* 0x000ee20000000a00 */
[----:B--2---:R-:W-:-:S05]  /*28d0*/  IMAD.IADD R194, R18, 0x1, -R0 ;  /* 0x0000000112c27824 */ /* 0x004fca00078e0a00 */
[----:B------:R4:W-:Y:S01]  /*28e0*/  STL [R194+0x4], R11 ;  /* 0x0000040bc2007387 */ /* 0x0009e20000100800 */
[----:B-1----:R-:W-:Y:S01]  /*28f0*/  VIADD R203, R20, 0xffffff80 ;  /* 0xffffff8014cb7836 */ /* 0x002fe20000000000 */
[----:B------:R-:W1:Y:S02]  /*2900*/  LDC.64 R2, c[0x0][0xae0] ;  /* 0x0002b800ff027b82 */ /* 0x000e640000000a00 */
[----:B------:R4:W-:Y:S04]  /*2910*/  STL [R194+0x8], R13 ;  /* 0x0000080dc2007387 */ /* 0x0009e80000100800 */
[----:B0-----:R4:W-:Y:S02]  /*2920*/  STL [R194+0xc], R15 ;  /* 0x00000c0fc2007387 */ /* 0x0019e40000100800 */
[----:B------:R-:W0:Y:S02]  /*2930*/  LDC R10, c[0x0][0x450] ;  /* 0x00011400ff0a7b82 */ /* 0x000e240000000800 */
[----:B-----5:R4:W-:Y:S04]  /*2940*/  STL [R194+0x24], R6 ;  /* 0x00002406c2007387 */ /* 0x0209e80000100800 */
[----:B------:R4:W-:Y:S04]  /*2950*/  STL [R194+0x14], RZ ;  /* 0x000014ffc2007387 */ /* 0x0009e80000100800 */
[----:B------:R4:W-:Y:S04]  /*2960*/  STL [R194], R203 ;  /* 0x000000cbc2007387 */ /* 0x0009e80000100800 */
[----:B------:R4:W-:Y:S04]  /*2970*/  STL [R194+0x28], R7 ;  /* 0x00002807c2007387 */ /* 0x0009e80000100800 */
[----:B---3--:R4:W-:Y:S04]  /*2980*/  STL [R194+0x10], R4 ;  /* 0x00001004c2007387 */ /* 0x0089e80000100800 */
[----:B------:R4:W-:Y:S04]  /*2990*/  STL [R194+0x18], R5 ;  /* 0x00001805c2007387 */ /* 0x0009e80000100800 */
[----:B-1----:R4:W-:Y:S04]  /*29a0*/  STL [R194+0x1c], R2 ;  /* 0x00001c02c2007387 */ /* 0x0029e80000100800 */
[----:B------:R4:W-:Y:S04]  /*29b0*/  STL [R194+0x20], R3 ;  /* 0x00002003c2007387 */ /* 0x0009e80000100800 */
[----:B0-----:R4:W-:Y:S04]  /*29c0*/  STL [R194+0x2c], R10 ;  /* 0x00002c0ac2007387 */ /* 0x0019e80000100800 */
        /* <DEDUP_REMOVED lines=9> */
.L_x_12695:
[----:B------:R-:W-:Y:S05]  /*2a60*/  BSYNC B0 ;  /* 0x0000000000007941 */ /* 0x000fea0003800000 */
.L_x_12475:
[----:B------:R-:W2:Y:S04]  /*2a70*/  LDL R34, [R1] ;  /* 0x0000000001227983 */ /* 0x000ea80000100800 */
[----:B------:R1:W5:Y:S01]  /*2a80*/  LDL.64 R24, [R1+0x1f0] ;  /* 0x0001f00001187983 */ /* 0x0003620000100a00 */
[----:B------:R-:W-:Y:S01]  /*2a90*/  IMAD.MOV.U32 R10, RZ, RZ, R26 ;  /* 0x000000ffff0a7224 */ /* 0x000fe200078e001a */
[C---:B------:R-:W-:Y:S01]  /*2aa0*/  IADD3 R26, P0, R16.reuse, 0x14c, RZ ;  /* 0x0000014c101a7810 */ /* 0x040fe20007f1e0ff */
[----:B------:R-:W-:Y:S01]  /*2ab0*/  IMAD.MOV.U32 R11, RZ, RZ, R39 ;  /* 0x000000ffff0b7224 */ /* 0x000fe200078e0027 */
[C---:B------:R-:W-:Y:S01]  /*2ac0*/  IADD3 R6, P2, R16.reuse, 0x400, RZ ;  /* 0x0000040010067810 */ /* 0x040fe20007f5e0ff */
[----:B0-----:R-:W-:Y:S01]  /*2ad0*/  IMAD.MOV.U32 R8, RZ, RZ, R212 ;  /* 0x000000ffff087224 */ /* 0x001fe200078e00d4 */
[----:B------:R-:W-:Y:S01]  /*2ae0*/  IADD3 R20, P1, R16, 0x108, RZ ;  /* 0x0000010810147810 */ /* 0x000fe20007f3e0ff */
[----:B------:R-:W-:-:S02]  /*2af0*/  IMAD.MOV.U32 R9, RZ, RZ, R211 ;  /* 0x000000ffff097224 */ /* 0x000fc400078e00d3 */
[----:B------:R-:W-:Y:S02]  /*2b00*/  IMAD.U32 R12, RZ, RZ, UR58 ;  /* 0x0000003aff0c7e24 */ /* 0x000fe4000f8e00ff */
[----:B------:R-:W-:Y:S01]  /*2b10*/  IMAD.U32 R13, RZ, RZ, UR59 ;  /* 0x0000003bff0d7e24 */ /* 0x000fe2000f8e00ff */
[----:B------:R0:W-:Y:S01]  /*2b20*/  STL.128 [R1+0x150], R8 ;  /* 0x0001500801007387 */ /* 0x0001e20000100c00 */
[----:B------:R-:W-:Y:S01]  /*2b30*/  IMAD.MOV.U32 R14, RZ, RZ, R214 ;  /* 0x000000ffff0e7224 */ /* 0x000fe200078e00d6 */
[----:B------:R-:W-:Y:S05]  /*2b40*/  WARPSYNC.ALL ;  /* 0x0000000000007948 */ /* 0x000fea0003800000 */
[----:B------:R-:W-:Y:S01]  /*2b50*/  IMAD.MOV.U32 R15, RZ, RZ, R213 ;  /* 0x000000ffff0f7224 */ /* 0x000fe200078e00d5 */
[----:B------:R-:W-:Y:S01]  /*2b60*/  BSSY B0, `(.L_x_12477) ;  /* 0x0000031000007945 */ /* 0x000fe20003800000 */
[----:B------:R-:W-:-:S03]  /*2b70*/  IMAD.X R21, RZ, RZ, R17, P2 ;  /* 0x000000ffff157224 */ /* 0x000fc600010e0611 */
[----:B------:R3:W-:Y:S01]  /*2b80*/  STL.128 [R1+0x180], R12 ;  /* 0x0001800c01007387 */ /* 0x0007e20000100c00 */
[----:B0-----:R-:W-:Y:S02]  /*2b90*/  IMAD.MOV.U32 R8, RZ, RZ, R29 ;  /* 0x000000ffff087224 */ /* 0x001fe400078e001d */
[----:B------:R-:W-:Y:S02]  /*2ba0*/  IMAD.MOV.U32 R9, RZ, RZ, R42 ;  /* 0x000000ffff097224 */ /* 0x000fe400078e002a */
[----:B------:R-:W-:Y:S02]  /*2bb0*/  IMAD.MOV.U32 R10, RZ, RZ, R30 ;  /* 0x000000ffff0a7224 */ /* 0x000fe400078e001e */
[----:B------:R-:W-:-:S05]  /*2bc0*/  IMAD.MOV.U32 R11, RZ, RZ, R43 ;  /* 0x000000ffff0b7224 */ /* 0x000fca00078e002b */
[----:B------:R0:W-:Y:S01]  /*2bd0*/  STL.128 [R1+0x170], R8 ;  /* 0x0001700801007387 */ /* 0x0001e20000100c00 */
[----:B---3--:R-:W-:Y:S02]  /*2be0*/  IMAD.X R13, RZ, RZ, R17, P1 ;  /* 0x000000ffff0d7224 */ /* 0x008fe400008e0611 */
[----:B0-----:R-:W-:Y:S02]  /*2bf0*/  IMAD.MOV.U32 R8, RZ, RZ, R45 ;  /* 0x000000ffff087224 */ /* 0x001fe400078e002d */
[----:B------:R-:W-:Y:S02]  /*2c00*/  IMAD.MOV.U32 R9, RZ, RZ, R46 ;  /* 0x000000ffff097224 */ /* 0x000fe400078e002e */
[----:B------:R-:W-:Y:S02]  /*2c10*/  IMAD.MOV.U32 R10, RZ, RZ, R27 ;  /* 0x000000ffff0a7224 */ /* 0x000fe400078e001b */
[----:B------:R-:W-:Y:S02]  /*2c20*/  IMAD.MOV.U32 R11, RZ, RZ, R40 ;  /* 0x000000ffff0b7224 */ /* 0x000fe400078e0028 */
[----:B------:R-:W-:-:S03]  /*2c30*/  IMAD.X R27, RZ, RZ, R17, P0 ;  /* 0x000000ffff1b7224 */ /* 0x000fc600000e0611 */
[----:B------:R0:W-:Y:S02]  /*2c40*/  STL.128 [R1+0x190], R8 ;  /* 0x0001900801007387 */ /* 0x0001e40000100c00 */
[----:B0-----:R-:W-:Y:S02]  /*2c50*/  IMAD.MOV.U32 R8, RZ, RZ, R31 ;  /* 0x000000ffff087224 */ /* 0x001fe400078e001f */
[----:B------:R-:W-:Y:S02]  /*2c60*/  IMAD.MOV.U32 R9, RZ, RZ, R44 ;  /* 0x000000ffff097224 */ /* 0x000fe400078e002c */
[----:B------:R-:W-:Y:S02]  /*2c70*/  IMAD.MOV.U32 R10, RZ, RZ, R32 ;  /* 0x000000ffff0a7224 */ /* 0x000fe400078e0020 */
[----:B------:R-:W-:-:S05]  /*2c80*/  IMAD.MOV.U32 R11, RZ, RZ, R33 ;  /* 0x000000ffff0b7224 */ /* 0x000fca00078e0021 */
[----:B------:R0:W-:Y:S02]  /*2c90*/  STL.128 [R1+0x1a0], R8 ;  /* 0x0001a00801007387 */ /* 0x0001e40000100c00 */
[----:B0-----:R-:W-:Y:S02]  /*2ca0*/  IMAD.MOV.U32 R10, RZ, RZ, R26 ;  /* 0x000000ffff0a7224 */ /* 0x001fe400078e001a */
[----:B------:R-:W-:Y:S02]  /*2cb0*/  IMAD.MOV.U32 R11, RZ, RZ, R27 ;  /* 0x000000ffff0b7224 */ /* 0x000fe400078e001b */
[----:B------:R-:W-:Y:S01]  /*2cc0*/  IMAD.MOV.U32 R8, RZ, RZ, R6 ;  /* 0x000000ffff087224 */ /* 0x000fe200078e0006 */
[----:B------:R1:W-:Y:S01]  /*2cd0*/  BAR.SYNC.DEFER_BLOCKING R207, 0x100 ;  /* 0x000400cf0000751d */ /* 0x0003e20000010000 */
[----:B------:R-:W-:Y:S01]  /*2ce0*/  IMAD.MOV.U32 R9, RZ, RZ, R21 ;  /* 0x000000ffff097224 */ /* 0x000fe200078e0015 */
[----:B------:R-:W-:-:S05]  /*2cf0*/  IADD3 R6, P0, R16, 0x118, RZ ;  /* 0x0000011810067810 */ /* 0x000fca0007f1e0ff */
[----:B------:R-:W-:Y:S01]  /*2d00*/  IMAD.X R21, RZ, RZ, R17, P0 ;  /* 0x000000ffff157224 */ /* 0x000fe200000e0611 */
[----:B------:R0:W-:Y:S02]  /*2d10*/  STL.128 [R1+0x1b0], R8 ;  /* 0x0001b00801007387 */ /* 0x0001e40000100c00 */
[----:B0-----:R-:W-:Y:S02]  /*2d20*/  IMAD.MOV.U32 R8, RZ, RZ, R47 ;  /* 0x000000ffff087224 */ /* 0x001fe400078e002f */
        /* <DEDUP_REMOVED lines=20> */
.L_x_12478:
[----:B------:R-:W-:Y:S05]  /*2e70*/  BSYNC B0 ;  /* 0x0000000000007941 */ /* 0x000fea0003800000 */
.L_x_12477:
        /* <DEDUP_REMOVED lines=8> */
.L_x_12480:
[----:B------:R-:W-:Y:S05]  /*2f00*/  BSYNC B0 ;  /* 0x0000000000007941 */ /* 0x000fea0003800000 */
.L_x_12479:
[----:B------:R-:W-:Y:S04]  /*2f10*/  BSSY B0, `(.L_x_12481) ;  /* 0x0000004000007945 */ /* 0x000fe80003800000 */
[----:B-1----:R-:W-:Y:S05]  /*2f20*/  @P0 BRA `(.L_x_12482) ;  /* 0x0000000000080947 */ /* 0x002fea0003800000 */
[----:B------:R-:W1:Y:S02]  /*2f30*/  SYNCS.PHASECHK.TRANS64.TRYWAIT P0, [R24+URZ], R25 ;  /* 0x00000019180075a7 */ /* 0x000e64000800017f */
[----:B-1----:R-:W-:Y:S05]  /*2f40*/  @!P0 BRA `(.L_x_12483) ;  /* 0x00000254006c8947 */ /* 0x002fea0003800000 */
.L_x_12482:
[----:B------:R-:W-:Y:S05]  /*2f50*/  BSYNC B0 ;  /* 0x0000000000007941 */ /* 0x000fea0003800000 */
.L_x_12481:
        /* <DEDUP_REMOVED lines=58> */
.L_x_12696:
[----:B------:R-:W-:Y:S05]  /*3300*/  BSYNC B0 ;  /* 0x0000000000007941 */ /* 0x000fea0003800000 */
.L_x_12484:
[----:B------:R-:W2:Y:S04]  /*3310*/  LDL R10, [R1+0x28] ;  /* 0x00002800010a7983 */ /* 0x000ea80000100800 */
[----:B0-----:R0:W5:Y:S01]  /*3320*/  LDL.64 R8, [R1+0x1f0] ;  /* 0x0001f00001087983 */ /* 0x0011620000100a00 */
[----:B------:R-:W-:Y:S01]  /*3330*/  BSSY B0, `(.L_x_12486) ;  /* 0x0000005000007945 */ /* 0x000fe20003800000 */
[----:B--2---:R-:W-:-:S04]  /*3340*/  LOP3.LUT R10, R10, 0x1, RZ, 0xfc, !PT ;  /* 0x000000010a0a7812 */ /* 0x004fc800078efcff */
[----:B------:R-:W-:-:S13]  /*3350*/  ISETP.NE.AND P1, PT, R10, 0x3, PT ;  /* 0x000000030a00780c */ /* 0x000fda0003f25270 */
[----:B0-----:R-:W-:Y:S05]  /*3360*/  @!P1 BRA `(.L_x_12487) ;  /* 0x0000000000049947 */ /* 0x001fea0003800000 */
[----:B------:R-:W-:Y:S01]  /*3370*/  BPT.TRAP 0x1 ;  /* 0x000000040000795c */ /* 0x000fe20000300000 */
.L_x_12487:
[----:B------:R-:W-:Y:S05]  /*3380*/  BSYNC B0 ;  /* 0x0000000000007941 */ /* 0x000fea0003800000 */
.L_x_12486:
        /* <DEDUP_REMOVED lines=8> */
.L_x_12489:
[----:B------:R-:W-:Y:S05]  /*3410*/  BSYNC B0 ;  /* 0x0000000000007941 */ /* 0x000fea0003800000 */
.L_x_12488:
[----:B------:R-:W-:Y:S04]  /*3420*/  BSSY B0, `(.L_x_12490) ;  /* 0x0000004000007945 */ /* 0x000fe80003800000 */
[----:B-1----:R-:W-:Y:S05]  /*3430*/  @P0 BRA `(.L_x_12491) ;  /* 0x0000000000080947 */ /* 0x002fea0003800000 */
[----:B------:R-:W1:Y:S02]  /*3440*/  SYNCS.PHASECHK.TRANS64.TRYWAIT P0, [R8+URZ], R9 ;  /* 0x00000009080075a7 */ /* 0x000e64000800017f */
[----:B-1----:R-:W-:Y:S05]  /*3450*/  @!P0 BRA `(.L_x_12492) ;  /* 0x0000025000548947 */ /* 0x002fea0003800000 */
.L_x_12491:
[----:B------:R-:W-:Y:S05]  /*3460*/  BSYNC B0 ;  /* 0x0000000000007941 */ /* 0x000fea0003800000 */
.L_x_12490:
        /* <DEDUP_REMOVED lines=204> */
.L_x_12494:
[----:B------:R-:W-:Y:S05]  /*4130*/  BSYNC B0 ;  /* 0x0000000000007941 */ /* 0x000fea0003800000 */
.L_x_12493:
        /* <DEDUP_REMOVED lines=50> */
[----:B------:R-:W-:Y:S05]  /*4460*/  BSSY B0, `(.L_x_12495) ;  /* 0x000002c000007945 */ /* 0x000fea0003800000 */
        /* <DEDUP_REMOVED lines=8> */
[C---:B------:R-:W-:Y:S01]  /*44f0*/  IMAD R11, R8.reuse, -0x2, R11 ;  /* 0xfffffffe080b7824 */ /* 0x040fe200078e020b */
[----:B------:R-:W-:Y:S01]  /*4500*/  LOP3.LUT R10, RZ, R75, RZ, 0x33, !PT ;  /* 0x0000004bff0a7212 */ /* 0x000fe200078e33ff */
        /* <DEDUP_REMOVED lines=20> */
.L_x_12500:
[----:B------:R-:W-:Y:S05]  /*4650*/  BSYNC B2 ;  /* 0x0000000000027941 */ /* 0x000fea0003800000 */
.L_x_12499:
[----:B------:R-:W-:Y:S01]  /*4660*/  LOP3.LUT R11, RZ, R11, RZ, 0x33, !PT ;  /* 0x0000000bff0b7212 */ /* 0x000fe200078e33ff */
[----:B------:R-:W-:Y:S06]  /*4670*/  BRA `(.L_x_12501) ;  /* 0x0000000000187947 */ /* 0x000fec0003800000 */
.L_x_12498:
[----:B------:R-:W-:-:S13]  /*4680*/  ISETP.NE.AND P0, PT, R78, 0x1, PT ;  /* 0x000000014e00780c */ /* 0x000fda0003f05270 */
[----:B------:R-:W-:Y:S05]  /*4690*/  @!P0 BRA `(.L_x_12501) ;  /* 0x0000000000108947 */ /* 0x000fea0003800000 */
[----:B------:R-:W2:Y:S04]  /*46a0*/  LDL R10, [R194+0x1c] ;  /* 0x00001c00c20a7983 */ /* 0x000ea80000100800 */
[----:B------:R-:W3:Y:S01]  /*46b0*/  LDL R74, [R194+0x20] ;  /* 0x00002000c24a7983 */ /* 0x000ee20000100800 */
[----:B--2---:R-:W-:-:S05]  /*46c0*/  IMAD.HI.U32 R11, R11, R10, RZ ;  /* 0x0000000a0b0b7227 */ /* 0x004fca00078e00ff */
[----:B---3--:R-:W-:-:S07]  /*46d0*/  SHF.R.U32.HI R11, RZ, R74, R11 ;  /* 0x0000004aff0b7219 */ /* 0x008fce000001160b */
.L_x_12501:
[----:B------:R-:W-:Y:S05]  /*46e0*/  BSYNC B1 ;  /* 0x0000000000017941 */ /* 0x000fea0003800000 */
.L_x_12497:
[----:B------:R-:W-:-:S05]  /*46f0*/  IMAD R11, R78, R11, R20 ;  /* 0x0000000b4e0b7224 */ /* 0x000fca00078e0214 */
[----:B------:R-:W-:Y:S02]  /*4700*/  VIMNMX R8, R8, R11, !PT ;  /* 0x0000000b08087248 */ /* 0x000fe40007fe0100 */
[----:B------:R-:W-:-:S07]  /*4710*/  VIADDMNMX R9, R11, R78, R9, PT ;  /* 0x0000004e0b097246 */ /* 0x000fce0003800109 */
.L_x_12496:
[----:B------:R-:W-:Y:S05]  /*4720*/  BSYNC B0 ;  /* 0x0000000000007941 */ /* 0x000fea0003800000 */
.L_x_12495:
        /* <DEDUP_REMOVED lines=14> */
[C---:B------:R-:W-:Y:S02]  /*4810*/  ISETP.LT.OR P2, PT, R9.reuse, 0x11, P2 ;  /* 0x000000110900780c */ /* 0x040fe40001741670 */
        /* <DEDUP_REMOVED lines=117> */
.L_x_12507:
[----:B------:R-:W-:Y:S05]  /*4f70*/  BSYNC B2 ;  /* 0x0000000000027941 */ /* 0x000fea0003800000 */
.L_x_12506:
[----:B------:R-:W-:Y:S01]  /*4f80*/  LOP3.LUT R87, RZ, R87, RZ, 0x33, !PT ;  /* 0x00000057ff577212 */ /* 0x000fe200078e33ff */
[----:B------:R-:W-:Y:S06]  /*4f90*/  BRA `(.L_x_12508) ;  /* 0x0000000000187947 */ /* 0x000fec0003800000 */
.L_x_12505:
[----:B------:R-:W-:-:S13]  /*4fa0*/  ISETP.NE.AND P6, PT, R78, 0x1, PT ;  /* 0x000000014e00780c */ /* 0x000fda0003fc5270 */
[----:B------:R-:W-:Y:S05]  /*4fb0*/  @!P6 BRA `(.L_x_12508) ;  /* 0x000000000010e947 */ /* 0x000fea0003800000 */
[----:B------:R-:W2:Y:S04]  /*4fc0*/  LDL R10, [R194+0x1c] ;  /* 0x00001c00c20a7983 */ /* 0x000ea80000100800 */
[----:B------:R-:W3:Y:S01]  /*4fd0*/  LDL R12, [R194+0x20] ;  /* 0x00002000c20c7983 */ /* 0x000ee20000100800 */
[----:B--2---:R-:W-:-:S05]  /*4fe0*/  IMAD.HI.U32 R87, R87, R10, RZ ;  /* 0x0000000a57577227 */ /* 0x004fca00078e00ff */
[----:B---3--:R-:W-:-:S07]  /*4ff0*/  SHF.R.U32.HI R87, RZ, R12, R87 ;  /* 0x0000000cff577219 */ /* 0x008fce0000011657 */
.L_x_12508:
[----:B------:R-:W-:Y:S05]  /*5000*/  BSYNC B1 ;  /* 0x0000000000017941 */ /* 0x000fea0003800000 */
.L_x_12504:
[----:B------:R-:W-:-:S05]  /*5010*/  IMAD R87, R78, R87, R20 ;  /* 0x000000574e577224 */ /* 0x000fca00078e0214 */
[----:B------:R-:W-:Y:S02]  /*5020*/  VIADDMNMX R9, R87, R78, R9, PT ;  /* 0x0000004e57097246 */ /* 0x000fe40003800109 */
[----:B------:R-:W-:-:S07]  /*5030*/  VIMNMX R8, R8, R87, !PT ;  /* 0x0000005708087248 */ /* 0x000fce0007fe0100 */
.L_x_12503:
[----:B------:R-:W-:Y:S05]  /*5040*/  BSYNC B0 ;  /* 0x0000000000007941 */ /* 0x000fea0003800000 */
.L_x_12502:
        /* <DEDUP_REMOVED lines=10> */
[----:B------:R-:W4:Y:S01]  /*50f0*/  LDL R154, [R1+0x2e8] ;  /* 0x0002e800019a7983 */ /* 0x000f220000100800 */
[----:B------:R-:W-:Y:S02]  /*5100*/  ISETP.GT.AND P0, PT, R8, 0x9, !P0 ;  /* 0x000000090800780c */ /* 0x000fe40004704270 */
[----:B------:R-:W-:Y:S01]  /*5110*/  ISETP.NE.AND P1, PT, R25, RZ, PT ;  /* 0x000000ff1900720c */ /* 0x000fe20003f25270 */
[----:B------:R-:W2:Y:S01]  /*5120*/  LDL R30, [R1+0x210] ;  /* 0x00021000011e7983 */ /* 0x000ea20000100800 */
[----:B------:R-:W-:Y:S02]  /*5130*/  ISETP.LT.OR P0, PT, R9, 0xa, P0 ;  /* 0x0000000a0900780c */ /* 0x000fe40000701670 */
[----:B------:R-:W-:Y:S01]  /*5140*/  ISETP.NE.AND P6, PT, R28, RZ, PT ;  /* 0x000000ff1c00720c */ /* 0x000fe20003fc5270 */
[----:B------:R-:W4:Y:S01]  /*5150*/  LDL R228, [R1+0x2fc] ;  /* 0x0002fc0001e47983 */ /* 0x000f220000100800 */
[----:B------:R-:W-:-:S02]  /*5160*/  FSEL R93, R31, -INF , !P0 ;  /* 0xff8000001f5d7808 */ /* 0x000fc40004000000 */
[----:B------:R-:W-:Y:S01]  /*5170*/  ISETP.NE.AND P0, PT, R21, RZ, PT ;  /* 0x000000ff1500720c */ /* 0x000fe20003f05270 */
[----:B------:R-:W3:Y:S01]  /*5180*/  LDL R28, [R1+0x214] ;  /* 0x00021400011c7983 */ /* 0x000ee20000100800 */
[----:B------:R-:W-:Y:S02]  /*5190*/  FMNMX.FTZ R10, R85, R83, !PT ;  /* 0x00000053550a7209 */ /* 0x000fe40007810000 */
[----:B------:R-:W-:Y:S01]  /*51a0*/  ISETP.GT.AND P0, PT, R8, 0x10, !P0 ;  /* 0x000000100800780c */ /* 0x000fe20004704270 */
[----:B------:R-:W4:Y:S01]  /*51b0*/  LDL R60, [R1+0x22c] ;  /* 0x00022c00013c7983 */ /* 0x000f220000100800 */
[----:B------:R-:W-:Y:S02]  /*51c0*/  FMNMX.FTZ R10, R79, R10, !PT ;  /* 0x0000000a4f0a7209 */ /* 0x000fe40007810000 */
[----:B------:R-:W-:Y:S01]  /*51d0*/  ISETP.LT.OR P0, PT, R9, 0x11, P0 ;  /* 0x000000110900780c */ /* 0x000fe20000701670 */
[----:B------:R-:W4:Y:S01]  /*51e0*/  LDL R64, [R1+0x234] ;  /* 0x0002340001407983 */ /* 0x000f220000100800 */
[----:B------:R-:W-:-:S02]  /*51f0*/  FMNMX.FTZ R10, R81, R10, !PT ;  /* 0x0000000a510a7209 */ /* 0x000fc40007810000 */
[----:B------:R-:W-:Y:S01]  /*5200*/  FSEL R13, R34, -INF , !P0 ;  /* 0xff800000220d7808 */ /* 0x000fe20004000000 */
[----:B------:R-:W4:Y:S01]  /*5210*/  LDL R68, [R1+0x23c] ;  /* 0x00023c0001447983 */ /* 0x000f220000100800 */
[----:B------:R-:W-:Y:S02]  /*5220*/  ISETP.GT.AND P0, PT, R8, 0x11, !P1 ;  /* 0x000000110800780c */ /* 0x000fe40004f04270 */
[----:B------:R-:W-:Y:S01]  /*5230*/  ISETP.NE.AND P1, PT, R82, RZ, PT ;  /* 0x000000ff5200720c */ /* 0x000fe20003f25270 */
[----:B------:R-:W4:Y:S01]  /*5240*/  LDL R34, [R1+0x218] ;  /* 0x0002180001227983 */ /* 0x000f220000100800 */
[----:B------:R-:W-:Y:S02]  /*5250*/  ISETP.LT.OR P0, PT, R9, 0x12, P0 ;  /* 0x000000120900780c */ /* 0x000fe40000701670 */
[----:B------:R-:W-:Y:S01]  /*5260*/  FMNMX.FTZ R10, R137, R10, !PT ;  /* 0x0000000a890a7209 */ /* 0x000fe20007810000 */
[----:B------:R-:W4:Y:S01]  /*5270*/  LDL R72, [R1+0x244] ;  /* 0x0002440001487983 */ /* 0x000f220000100800 */
[----:B------:R-:W-:-:S02]  /*5280*/  FSEL R14, R35, -INF , !P0 ;  /* 0xff800000230e7808 */ /* 0x000fc40004000000 */
[----:B------:R-:W-:Y:S01]  /*5290*/  ISETP.GT.AND P0, PT, R8, 0x18, !P6 ;  /* 0x000000180800780c */ /* 0x000fe20007704270 */
[----:B------:R-:W4:Y:S01]  /*52a0*/  LDL R35, [R1+0x310] ;  /* 0x0003100001237983 */ /* 0x000f220000100800 */
[----:B------:R-:W-:Y:S02]  /*52b0*/  FMNMX.FTZ R10, R33, R10, !PT ;  /* 0x0000000a210a7209 */ /* 0x000fe40007810000 */
[----:B------:R-:W-:Y:S01]  /*52c0*/  ISETP.LT.OR P0, PT, R9, 0x19, P0 ;  /* 0x000000190900780c */ /* 0x000fe20000701670 */
[----:B------:R-:W4:Y:S01]  /*52d0*/  LDL R76, [R1+0x24c] ;  /* 0x00024c00014c7983 */ /* 0x000f220000100800 */
[----:B------:R-:W-:Y:S02]  /*52e0*/  ISETP.NE.AND P6, PT, R11, RZ, PT ;  /* 0x000000ff0b00720c */ /* 0x000fe40003fc5270 */
[----:B------:R-:W-:Y:S01]  /*52f0*/  FSEL R15, R38, -INF , !P0 ;  /* 0xff800000260f7808 */ /* 0x000fe20004000000 */
[----:B------:R-:W4:Y:S01]  /*5300*/  LDL R78, [R1+0x250] ;  /* 0x00025000014e7983 */ /* 0x000f220000100800 */
[----:B------:R-:W-:-:S02]  /*5310*/  ISETP.NE.AND P0, PT, R29, RZ, PT ;  /* 0x000000ff1d00720c */ /* 0x000fc40003f05270 */
[----:B------:R-:W-:Y:S01]  /*5320*/  FMNMX.FTZ R10, R133, R10, !PT ;  /* 0x0000000a850a7209 */ /* 0x000fe20007810000 */
[----:B------:R-:W4:Y:S01]  /*5330*/  LDL R29, [R1+0x1f0] ;  /* 0x0001f000011d7983 */ /* 0x000f220000100800 */
[----:B------:R-:W-:Y:S02]  /*5340*/  ISETP.GT.AND P0, PT, R8, 0x19, !P0 ;  /* 0x000000190800780c */ /* 0x000fe40004704270 */
[----:B------:R-:W-:Y:S01]  /*5350*/  FMNMX.FTZ R10, R131, R10, !PT ;  /* 0x0000000a830a7209 */ /* 0x000fe20007810000 */
[----:B------:R-:W4:Y:S01]  /*5360*/  LDL R38, [R1+0x21c] ;  /* 0x00021c0001267983 */ /* 0x000f220000100800 */
[----:B------:R-:W-:Y:S02]  /*5370*/  ISETP.LT.OR P0, PT, R9, 0x1a, P0 ;  /* 0x0000001a0900780c */ /* 0x000fe40000701670 */
[----:B------:R-:W-:Y:S01]  /*5380*/  FMNMX.FTZ R10, R223, R10, !PT ;  /* 0x0000000adf0a7209 */ /* 0x000fe20007810000 */
[----:B------:R-:W4:Y:S01]  /*5390*/  LDL R82, [R1+0x258] ;  /* 0x0002580001527983 */ /* 0x000f220000100800 */
[----:B------:R-:W-:-:S02]  /*53a0*/  FSEL R161, R39, -INF , !P0 ;  /* 0xff80000027a17808 */ /* 0x000fc40004000000 */
[----:B------:R-:W-:Y:S01]  /*53b0*/  ISETP.NE.AND P0, PT, R32, RZ, PT ;  /* 0x000000ff2000720c */ /* 0x000fe20003f05270 */
[----:B------:R-:W4:Y:S01]  /*53c0*/  LDL R86, [R1+0x260] ;  /* 0x0002600001567983 */ /* 0x000f220000100800 */
        /* <DEDUP_REMOVED lines=30> */
[----:B------:R-:W-:Y:S02]  /*55b0*/  ISETP.NE.AND P0, PT, R44, RZ, PT ;  /* 0x000000ff2c00720c */ /* 0x000fe40003f05270 */
[----:B------:R-:W-:Y:S01]  /*55c0*/  FMNMX.FTZ R12, R37, R12, !PT ;  /* 0x0000000c250c7209 */ /* 0x000fe20007810000 */
[----:B------:R-:W4:Y:S01]  /*55d0*/  LDL R44, [R1+0x204] ;  /* 0x00020400012c7983 */ /* 0x000f220000100800 */
[----:B------:R-:W-:-:S02]  /*55e0*/  ISETP.GT.AND P0, PT, R8, 0x29, !P0 ;  /* 0x000000290800780c */ /* 0x000fc40004704270 */
[----:B------:R-:W-:Y:S01]  /*55f0*/  FMNMX.FTZ R12, R61, R12, !PT ;  /* 0x0000000c3d0c7209 */ /* 0x000fe20007810000 */
[----:B------:R-:W4:Y:S01]  /*5600*/  LDL R46, [R1+0x208] ;  /* 0x00020800012e7983 */ /* 0x000f220000100800 */
[----:B------:R-:W-:Y:S02]  /*5610*/  ISETP.LT.OR P0, PT, R9, 0x2a, P0 ;  /* 0x0000002a0900780c */ /* 0x000fe40000701670 */
[----:B------:R-:W-:Y:S01]  /*5620*/  FMNMX.FTZ R12, R41, R12, !PT ;  /* 0x0000000c290c7209 */ /* 0x000fe20007810000 */
[----:B------:R-:W4:Y:S01]  /*5630*/  LDL R102, [R1+0x280] ;  /* 0x0002800001667983 */ /* 0x000f220000100800 */
[----:B------:R-:W-:Y:S02]  /*5640*/  FSEL R171, R47, -INF , !P0 ;  /* 0xff8000002fab7808 */ /* 0x000fe40004000000 */
[----:B------:R-:W-:Y:S01]  /*5650*/  ISETP.NE.AND P0, PT, R74, RZ, PT ;  /* 0x000000ff4a00720c */ /* 0x000fe20003f05270 */
[----:B------:R-:W4:Y:S01]  /*5660*/  LDL R104, [R1+0x284] ;  /* 0x0002840001687983 */ /* 0x000f220000100800 */
[----:B------:R-:W-:-:S02]  /*5670*/  FMNMX.FTZ R12, R65, R12, !PT ;  /* 0x0000000c410c7209 */ /* 0x000fc40007810000 */
[C---:B------:R-:W-:Y:S01]  /*5680*/  ISETP.GT.AND P0, PT, R8.reuse, 0x30, !P0 ;  /* 0x000000300800780c */ /* 0x040fe20004704270 */
[----:B------:R-:W4:Y:S01]  /*5690*/  LDL R74, [R1+0x248] ;  /* 0x00024800014a7983 */ /* 0x000f220000100800 */
[----:B------:R-:W-:Y:S02]  /*56a0*/  FMNMX.FTZ R12, R45, R12, !PT ;  /* 0x0000000c2d0c7209 */ /* 0x000fe40007810000 */
[----:B------:R-:W-:Y:S01]  /*56b0*/  ISETP.LT.OR P0, PT, R9, 0x31, P0 ;  /* 0x000000310900780c */ /* 0x000fe20000701670 */
[----:B------:R-:W4:Y:S01]  /*56c0*/  LDL R106, [R1+0x288] ;  /* 0x00028800016a7983 */ /* 0x000f220000100800 */
[----:B------:R-:W-:Y:S02]  /*56d0*/  ISETP.GT.AND P2, PT, R8, 0x49, !P2 ;  /* 0x000000490800780c */ /* 0x000fe40005744270 */
[----:B------:R-:W-:Y:S01]  /*56e0*/  FSEL R19, R50, -INF , !P0 ;  /* 0xff80000032137808 */ /* 0x000fe20004000000 */
[----:B------:R-:W4:Y:S01]  /*56f0*/  LDL R108, [R1+0x28c] ;  /* 0x00028c00016c7983 */ /* 0x000f220000100800 */
[----:B------:R-:W-:-:S02]  /*5700*/  ISETP.NE.AND P0, PT, R48, RZ, PT ;  /* 0x000000ff3000720c */ /* 0x000fc40003f05270 */
[C---:B------:R-:W-:Y:S01]  /*5710*/  ISETP.GT.AND P3, PT, R8.reuse, 0x50, !P3 ;  /* 0x000000500800780c */ /* 0x040fe20005f64270 */
[----:B------:R-:W4:Y:S01]  /*5720*/  LDL R48, [R1+0x224] ;  /* 0x0002240001307983 */ /* 0x000f220000100800 */
[C---:B------:R-:W-:Y:S02]  /*5730*/  ISETP.GT.AND P0, PT, R8.reuse, 0x31, !P0 ;  /* 0x000000310800780c */ /* 0x040fe40004704270 */
[C---:B------:R-:W-:Y:S01]  /*5740*/  ISETP.LT.OR P2, PT, R9.reuse, 0x4a, P2 ;  /* 0x0000004a0900780c */ /* 0x040fe20001741670 */
[----:B------:R-:W4:Y:S01]  /*5750*/  LDL R110, [R1+0x290] ;  /* 0x00029000016e7983 */ /* 0x000f220000100800 */
[----:B------:R-:W-:Y:S02]  /*5760*/  ISETP.LT.OR P0, PT, R9, 0x32, P0 ;  /* 0x000000320900780c */ /* 0x000fe40000701670 */
[----:B------:R-:W-:Y:S01]  /*5770*/  ISETP.GT.AND P4, PT, R8, 0x51, !P4 ;  /* 0x000000510800780c */ /* 0x000fe20006784270 */
[----:B------:R-:W4:Y:S01]  /*5780*/  LDL R112, [R1+0x294] ;  /* 0x0002940001707983 */ /* 0x000f220000100800 */
[----:B------:R-:W-:-:S02]  /*5790*/  FSEL R156, R51, -INF , !P0 ;  /* 0xff800000339c7808 */ /* 0x000fc40004000000 */
[----:B------:R-:W-:Y:S01]  /*57a0*/  ISETP.NE.AND P0, PT, R80, RZ, PT ;  /* 0x000000ff5000720c */ /* 0x000fe20003f05270 */
[----:B------:R-:W4:Y:S01]  /*57b0*/  LDL R114, [R1+0x298] ;  /* 0x0002980001727983 */ /* 0x000f220000100800 */
[----:B------:R-:W-:Y:S02]  /*57c0*/  ISETP.LT.OR P3, PT, R9, 0x51, P3 ;  /* 0x000000510900780c */ /* 0x000fe40001f61670 */
[C---:B------:R-:W-:Y:S01]  /*57d0*/  ISETP.GT.AND P0, PT, R8.reuse, 0x38, !P0 ;  /* 0x000000380800780c */ /* 0x040fe20004704270 */
[----:B------:R-:W4:Y:S01]  /*57e0*/  LDL R80, [R1+0x254] ;  /* 0x0002540001507983 */ /* 0x000f220000100800 */
[----:B------:R-:W-:Y:S02]  /*57f0*/  FSEL R173, R63, -INF , !P2 ;  /* 0xff8000003fad7808 */ /* 0x000fe40005000000 */
[----:B------:R-:W-:Y:S01]  /*5800*/  ISETP.LT.OR P0, PT, R9, 0x39, P0 ;  /* 0x000000390900780c */ /* 0x000fe20000701670 */
[----:B------:R-:W4:Y:S01]  /*5810*/  LDL R116, [R1+0x29c] ;  /* 0x00029c0001747983 */ /* 0x000f220000100800 */
[----:B------:R-:W-:-:S02]  /*5820*/  ISETP.GT.AND P5, PT, R8, 0x58, !P5 ;  /* 0x000000580800780c */ /* 0x000fc40006fa4270 */
[----:B------:R-:W-:Y:S01]  /*5830*/  FSEL R159, R54, -INF , !P0 ;  /* 0xff800000369f7808 */ /* 0x000fe20004000000 */
[----:B------:R-:W4:Y:S01]  /*5840*/  LDL R118, [R1+0x2a0] ;  /* 0x0002a00001767983 */ /* 0x000f220000100800 */
[----:B------:R-:W-:Y:S02]  /*5850*/  ISETP.NE.AND P0, PT, R52, RZ, PT ;  /* 0x000000ff3400720c */ /* 0x000fe40003f05270 */
[C---:B------:R-:W-:Y:S01]  /*5860*/  ISETP.LT.OR P4, PT, R9.reuse, 0x52, P4 ;  /* 0x000000520900780c */ /* 0x040fe20002781670 */
[----:B------:R-:W4:Y:S01]  /*5870*/  LDL R120, [R1+0x2a4] ;  /* 0x0002a40001787983 */ /* 0x000f220000100800 */
[----:B------:R-:W-:Y:S02]  /*5880*/  ISETP.GT.AND P0, PT, R8, 0x39, !P0 ;  /* 0x000000390800780c */ /* 0x000fe40004704270 */
[----:B------:R-:W-:Y:S01]  /*5890*/  FSEL R174, R66, -INF , !P3 ;  /* 0xff80000042ae7808 */ /* 0x000fe20005800000 */
[----:B------:R-:W4:Y:S01]  /*58a0*/  LDL R122, [R1+0x2a8] ;  /* 0x0002a800017a7983 */ /* 0x000f220000100800 */
[----:B------:R-:W-:-:S02]  /*58b0*/  ISETP.LT.OR P0, PT, R9, 0x3a, P0 ;  /* 0x0000003a0900780c */ /* 0x000fc40000701670 */
[----:B------:R-:W-:Y:S01]  /*58c0*/  ISETP.LT.OR P5, PT, R9, 0x59, P5 ;  /* 0x000000590900780c */ /* 0x000fe20002fa1670 */
[----:B------:R-:W4:Y:S01]  /*58d0*/  LDL R66, [R1+0x238] ;  /* 0x0002380001427983 */ /* 0x000f220000100800 */
[----:B------:R-:W-:Y:S02]  /*58e0*/  FSEL R170, R55, -INF , !P0 ;  /* 0xff80000037aa7808 */ /* 0x000fe40004000000 */
[----:B------:R-:W-:Y:S01]  /*58f0*/  ISETP.GT.AND P0, PT, R8, 0x40, !P1 ;  /* 0x000000400800780c */ /* 0x000fe20004f04270 */
[----:B------:R-:W4:Y:S01]  /*5900*/  LDL R124, [R1+0x2ac] ;  /* 0x0002ac00017c7983 */ /* 0x000f220000100800 */
[----:B------:R-:W-:Y:S02]  /*5910*/  ISETP.NE.AND P1, PT, R84, RZ, PT ;  /* 0x000000ff5400720c */ /* 0x000fe40003f25270 */
[----:B------:R-:W-:Y:S01]  /*5920*/  ISETP.LT.OR P0, PT, R9, 0x41, P0 ;  /* 0x000000410900780c */ /* 0x000fe20000701670 */
[----:B------:R-:W4:Y:S01]  /*5930*/  LDL R84, [R1+0x25c] ;  /* 0x00025c0001547983 */ /* 0x000f220000100800 */
[----:B------:R-:W-:-:S02]  /*5940*/  ISETP.GT.AND P1, PT, R8, 0x48, !P1 ;  /* 0x000000480800780c */ /* 0x000fc40004f24270 */
[----:B------:R-:W-:Y:S01]  /*5950*/  FSEL R20, R58, -INF , !P0 ;  /* 0xff8000003a147808 */ /* 0x000fe20004000000 */
[----:B------:R-:W4:Y:S01]  /*5960*/  LDL R126, [R1+0x2b0] ;  /* 0x0002b000017e7983 */ /* 0x000f220000100800 */
[----:B------:R-:W-:Y:S02]  /*5970*/  ISETP.GT.AND P0, PT, R8, RZ, !P6 ;  /* 0x000000ff0800720c */ /* 0x000fe40007704270 */
[----:B------:R-:W-:Y:S01]  /*5980*/  ISETP.NE.AND P6, PT, R24, RZ, PT ;  /* 0x000000ff1800720c */ /* 0x000fe20003fc5270 */
[----:B------:R-:W4:Y:S01]  /*5990*/  LDL R58, [R1+0x228] ;  /* 0x00022800013a7983 */ /* 0x000f220000100800 */
[----:B------:R-:W-:Y:S02]  /*59a0*/  ISETP.LT.OR P0, PT, R9, 0x1, P0 ;  /* 0x000000010900780c */ /* 0x000fe40000701670 */
[----:B------:R-:W-:Y:S01]  /*59b0*/  FMNMX.FTZ R24, R69, R12, !PT ;  /* 0x0000000c45187209 */ /* 0x000fe20007810000 */
[----:B------:R-:W4:Y:S01]  /*59c0*/  LDL R128, [R1+0x2b4] ;  /* 0x0002b40001807983 */ /* 0x000f220000100800 */
[----:B------:R-:W-:-:S02]  /*59d0*/  FSEL R121, R26, -INF , !P0 ;  /* 0xff8000001a797808 */ /* 0x000fc40004000000 */
[----:B------:R-:W-:Y:S01]  /*59e0*/  ISETP.NE.AND P0, PT, R56, RZ, PT ;  /* 0x000000ff3800720c */ /* 0x000fe20003f05270 */
[----:B------:R-:W0:Y:S01]  /*59f0*/  SHFL.BFLY PT, R25, R24, 0x2, 0x1f ;  /* 0x0c401f0018197f89 */ /* 0x000e2200000e0000 */
[----:B------:R-:W-:Y:S02]  /*5a00*/  FMNMX.FTZ R10, R121, R89, !PT ;  /* 0x00000059790a7209 */ /* 0x000fe40007810000 */
[----:B------:R-:W-:Y:S01]  /*5a10*/  ISETP.GT.AND P0, PT, R8, 0x41, !P0 ;  /* 0x000000410800780c */ /* 0x000fe20004704270 */
[----:B------:R-:W4:Y:S01]  /*5a20*/  LDL R130, [R1+0x2b8] ;  /* 0x0002b80001827983 */ /* 0x000f220000100800 */
[----:B------:R-:W-:Y:S02]  /*5a30*/  FMNMX.FTZ R10, R91, R10, !PT ;  /* 0x0000000a5b0a7209 */ /* 0x000fe40007810000 */
[----:B------:R-:W-:Y:S01]  /*5a40*/  ISETP.LT.OR P0, PT, R9, 0x42, P0 ;  /* 0x000000420900780c */ /* 0x000fe20000701670 */
        /* <DEDUP_REMOVED lines=8> */
[----:B------:R-:W-:Y:S01]  /*5ad0*/  FSEL R172, R62, -INF , !P1 ;  /* 0xff8000003eac7808 */ /* 0x000fe20004800000 */
[----:B------:R-:W4:Y:S01]  /*5ae0*/  LDL R138, [R1+0x2c8] ;  /* 0x0002c800018a7983 */ /* 0x000f220000100800 */
[----:B------:R-:W-:-:S02]  /*5af0*/  FMNMX.FTZ R10, R15, R10, !PT ;  /* 0x0000000a0f0a7209 */ /* 0x000fc40007810000 */
[----:B------:R-:W-:Y:S01]  /*5b00*/  ISETP.GT.AND P0, PT, R8, 0x59, !P6 ;  /* 0x000000590800780c */ /* 0x000fe20007704270 */
[----:B------:R-:W4:Y:S01]  /*5b10*/  LDL R62, [R1+0x230] ;  /* 0x00023000013e7983 */ /* 0x000f220000100800 */
[----:B------:R-:W-:Y:S02]  /*5b20*/  FMNMX.FTZ R10, R161, R10, !PT ;  /* 0x0000000aa10a7209 */ /* 0x000fe40007810000 */
[----:B------:R-:W-:Y:S01]  /*5b30*/  FSEL R175, R67, -INF , !P4 ;  /* 0xff80000043af7808 */ /* 0x000fe20006000000 */
[----:B------:R-:W4:Y:S01]  /*5b40*/  LDL R140, [R1+0x2cc] ;  /* 0x0002cc00018c7983 */ /* 0x000f220000100800 */
[----:B------:R-:W-:Y:S02]  /*5b50*/  FMNMX.FTZ R11, R21, R10, !PT ;  /* 0x0000000a150b7209 */ /* 0x000fe40007810000 */
[----:B------:R-:W-:Y:S01]  /*5b60*/  ISETP.LT.OR P0, PT, R9, 0x5a, P0 ;  /* 0x0000005a0900780c */ /* 0x000fe20000701670 */
[----:B------:R-:W4:Y:S01]  /*5b70*/  LDL R142, [R1+0x2d0] ;  /* 0x0002d000018e7983 */ /* 0x000f220000100800 */
[----:B------:R-:W-:-:S02]  /*5b80*/  FMNMX.FTZ R10, R158, R11, !PT ;  /* 0x0000000b9e0a7209 */ /* 0x000fc40007810000 */
[----:B------:R-:W-:Y:S01]  /*5b90*/  FSEL R176, R70, -INF , !P5 ;  /* 0xff80000046b07808 */ /* 0x000fe20006800000 */
[----:B------:R-:W4:Y:S01]  /*5ba0*/  LDL R144, [R1+0x2d4] ;  /* 0x0002d40001907983 */ /* 0x000f220000100800 */
[----:B------:R-:W-:Y:S02]  /*5bb0*/  FMNMX.FTZ R10, R165, R10, !PT ;  /* 0x0000000aa50a7209 */ /* 0x000fe40007810000 */
[----:B------:R-:W-:Y:S01]  /*5bc0*/  FSEL R177, R71, -INF , !P0 ;  /* 0xff80000047b17808 */ /* 0x000fe20004000000 */
[----:B------:R-:W4:Y:S01]  /*5bd0*/  LDL R70, [R1+0x240] ;  /* 0x0002400001467983 */ /* 0x000f220000100800 */
[----:B------:R-:W-:Y:S02]  /*5be0*/  FMNMX.FTZ R10, R171, R10, !PT ;  /* 0x0000000aab0a7209 */ /* 0x000fe40007810000 */
[----:B0-----:R-:W-:Y:S01]  /*5bf0*/  FMNMX.FTZ R12, R24, R25, !PT ;  /* 0x00000019180c7209 */ /* 0x001fe20007810000 */
[----:B------:R-:W4:Y:S01]  /*5c00*/  LDL R146, [R1+0x2d8] ;  /* 0x0002d80001927983 */ /* 0x000f220000100800 */
[----:B------:R-:W-:-:S03]  /*5c10*/  FMNMX.FTZ R11, R19, R10, !PT ;  /* 0x0000000a130b7209 */ /* 0x000fc60007810000 */
        /* <DEDUP_REMOVED lines=20> */
[----:B------:R-:W0:Y:S01]  /*5d60*/  SHFL.BFLY PT, R9, R12, 0x1, 0x1f ;  /* 0x0c201f000c097f89 */ /* 0x000e2200000e0000 */
[----:B------:R-:W-:-:S03]  /*5d70*/  FMNMX.FTZ R25, R177, R8, !PT ;  /* 0x00000008b1197209 */ /* 0x000fc60007810000 */
[----:B------:R-:W4:Y:S04]  /*5d80*/  LDL R67, [R1+0x350] ;  /* 0x0003500001437983 */ /* 0x000f280000100800 */
[----:B------:R-:W-:Y:S04]  /*5d90*/  STL.64 [R1+0x410], R24 ;  /* 0x0004101801007387 */ /* 0x000fe80000100a00 */
[----:B------:R-:W4:Y:S04]  /*5da0*/  LDL R31, [R1+0x414] ;  /* 0x00041400011f7983 */ /* 0x000f280000100800 */
[----:B------:R-:W4:Y:S04]  /*5db0*/  LDL R71, [R1+0x358] ;  /* 0x0003580001477983 */ /* 0x000f280000100800 */
[----:B------:R-:W4:Y:S01]  /*5dc0*/  LDL R87, [R1+0x378] ;  /* 0x0003780001577983 */ /* 0x000f220000100800 */
[----:B0-----:R-:W-:-:S03]  /*5dd0*/  FMNMX.FTZ R10, R12, R9, !PT ;  /* 0x000000090c0a7209 */ /* 0x001fc60007810000 */
[----:B--2---:R0:W-:Y:S04]  /*5de0*/  STL [R1+0x210], R30 ;  /* 0x0002101e01007387 */ /* 0x0041e80000100800 */
[----:B------:R-:W2:Y:S04]  /*5df0*/  LDL.64 R8, [R1+0x88] ;  /* 0x0000880001087983 */ /* 0x000ea80000100a00 */
[----:B------:R-:W-:Y:S04]  /*5e00*/  STL [R1+0x410], R10 ;  /* 0x0004100a01007387 */ /* 0x000fe80000100800 */
[----:B------:R-:W2:Y:S04]  /*5e10*/  LDL R26, [R1+0x410] ;  /* 0x00041000011a7983 */ /* 0x000ea80000100800 */
[----:B---3--:R1:W-:Y:S04]  /*5e20*/  STL [R1+0x214], R28 ;  /* 0x0002141c01007387 */ /* 0x0083e80000100800 */
[----:B0-----:R-:W3:Y:S04]  /*5e30*/  LDL R30, [R1+0x3c8] ;  /* 0x0003c800011e7983 */ /* 0x001ee80000100800 */
[----:B----4-:R0:W-:Y:S04]  /*5e40*/  STL [R1+0x218], R34 ;  /* 0x0002182201007387 */ /* 0x0101e80000100800 */
[----:B-1----:R-:W4:Y:S04]  /*5e50*/  LDL R28, [R1+0x3c4] ;  /* 0x0003c400011c7983 */ /* 0x002f280000100800 */
[----:B------:R-:W3:Y:S04]  /*5e60*/  LDL R95, [R1+0x37c] ;  /* 0x00037c00015f7983 */ /* 0x000ee80000100800 */
[----:B0-----:R-:W3:Y:S04]  /*5e70*/  LDL R34, [R1+0x3d0] ;  /* 0x0003d00001227983 */ /* 0x001ee80000100800 */
[----:B------:R-:W3:Y:S04]  /*5e80*/  LDL R97, [R1+0x380] ;  /* 0x0003800001617983 */ /* 0x000ee80000100800 */
[----:B------:R-:W3:Y:S04]  /*5e90*/  LDL R99, [R1+0x384] ;  /* 0x0003840001637983 */ /* 0x000ee80000100800 */
[----:B------:R0:W-:Y:S04]  /*5ea0*/  STL [R1+0x21c], R38 ;  /* 0x00021c2601007387 */ /* 0x0001e80000100800 */
[----:B------:R-:W3:Y:S04]  /*5eb0*/  LDL R101, [R1+0x388] ;  /* 0x0003880001657983 */ /* 0x000ee80000100800 */
[----:B------:R-:W3:Y:S04]  /*5ec0*/  LDL R103, [R1+0x38c] ;  /* 0x00038c0001677983 */ /* 0x000ee80000100800 */
[----:B0-----:R-:W3:Y:S04]  /*5ed0*/  LDL R38, [R1+0x3d8] ;  /* 0x0003d80001267983 */ /* 0x001ee80000100800 */
[----:B------:R0:W-:Y:S04]  /*5ee0*/  STL [R1+0x20c], R32 ;  /* 0x00020c2001007387 */ /* 0x0001e80000100800 */
[----:B------:R-:W3:Y:S04]  /*5ef0*/  LDL R105, [R1+0x390] ;  /* 0x0003900001697983 */ /* 0x000ee80000100800 */
[----:B------:R-:W-:Y:S04]  /*5f00*/  STL [R1+0x200], R42 ;  /* 0x0002002a01007387 */ /* 0x000fe80000100800 */
[----:B0-----:R-:W3:Y:S04]  /*5f10*/  LDL R32, [R1+0x3cc] ;  /* 0x0003cc0001207983 */ /* 0x001ee80000100800 */
[----:B------:R-:W3:Y:S04]  /*5f20*/  LDL R107, [R1+0x394] ;  /* 0x00039400016b7983 */ /* 0x000ee80000100800 */
[----:B------:R-:W3:Y:S04]  /*5f30*/  LDL R109, [R1+0x398] ;  /* 0x00039800016d7983 */ /* 0x000ee80000100800 */
[----:B------:R0:W-:Y:S04]  /*5f40*/  STL [R1+0x220], R40 ;  /* 0x0002202801007387 */ /* 0x0001e80000100800 */
[----:B------:R-:W3:Y:S04]  /*5f50*/  LDL R111, [R1+0x39c] ;  /* 0x00039c00016f7983 */ /* 0x000ee80000100800 */
[----:B------:R-:W3:Y:S04]  /*5f60*/  LDL R113, [R1+0x3a0] ;  /* 0x0003a00001717983 */ /* 0x000ee80000100800 */
[----:B------:R1:W-:Y:S04]  /*5f70*/  STL [R1+0x204], R44 ;  /* 0x0002042c01007387 */ /* 0x0003e80000100800 */
[----:B------:R1:W-:Y:S04]  /*5f80*/  STL [R1+0x208], R46 ;  /* 0x0002082e01007387 */ /* 0x0003e80000100800 */
[----:B------:R-:W3:Y:S04]  /*5f90*/  LDL R115, [R1+0x3a4] ;  /* 0x0003a40001737983 */ /* 0x000ee80000100800 */
[----:B------:R-:W3:Y:S04]  /*5fa0*/  LDL R117, [R1+0x3a8] ;  /* 0x0003a80001757983 */ /* 0x000ee80000100800 */
[----:B------:R-:W3:Y:S04]  /*5fb0*/  LDL R119, [R1+0x3ac] ;  /* 0x0003ac0001777983 */ /* 0x000ee80000100800 */
[----:B------:R-:W3:Y:S04]  /*5fc0*/  LDL R123, [R1+0x3b0] ;  /* 0x0003b000017b7983 */ /* 0x000ee80000100800 */
[----:B------:R-:W3:Y:S04]  /*5fd0*/  LDL R125, [R1+0x3b4] ;  /* 0x0003b400017d7983 */ /* 0x000ee80000100800 */
[----:B------:R1:W-:Y:S04]  /*5fe0*/  STL [R1+0x224], R48 ;  /* 0x0002243001007387 */ /* 0x0003e80000100800 */
[----:B------:R-:W3:Y:S04]  /*5ff0*/  LDL R127, [R1+0x3b8] ;  /* 0x0003b800017f7983 */ /* 0x000ee80000100800 */
[----:B------:R-:W3:Y:S04]  /*6000*/  LDL R129, [R1+0x3bc] ;  /* 0x0003bc0001817983 */ /* 0x000ee80000100800 */
[----:B------:R-:W3:Y:S04]  /*6010*/  LDL R139, [R1+0x3c0] ;  /* 0x0003c000018b7983 */ /* 0x000ee80000100800 */
[----:B0-----:R-:W3:Y:S04]  /*6020*/  LDL R40, [R1+0x3dc] ;  /* 0x0003dc0001287983 */ /* 0x001ee80000100800 */
        /* <DEDUP_REMOVED lines=10> */
[----:B------:R-:W0:Y:S02]  /*60d0*/  SHFL.BFLY PT, R10, R31, 0x2, 0x1f ;  /* 0x0c401f001f0a7f89 */ /* 0x000e2400000e0000 */
[----:B0-----:R-:W-:Y:S01]  /*60e0*/  FMNMX.FTZ R10, R10, R31, !PT ;  /* 0x0000001f0a0a7209 */ /* 0x001fe20007810000 */
[----:B--2---:R-:W-:-:S02]  /*60f0*/  IMAD R8, R29, 0xc00, R8 ;  /* 0x00000c001d087824 */ /* 0x004fc400078e0208 */
[----:B------:R-:W-:Y:S01]  /*6100*/  FMUL.FTZ R12, R11, R26 ;  /* 0x0000001a0b0c7220 */ /* 0x000fe20000410000 */
[----:B------:R-:W2:Y:S04]  /*6110*/  LDL R29, [R1+0x304] ;  /* 0x00030400011d7983 */ /* 0x000ea80000100800 */
[----:B------:R-:W0:Y:S01]  /*6120*/  SHFL.BFLY PT, R27, R10, 0x1, 0x1f ;  /* 0x0c201f000a1b7f89 */ /* 0x000e2200000e0000 */
[----:B------:R-:W-:-:S03]  /*6130*/  FSETP.NEU.FTZ.AND P0, PT, R26, -INF , PT ;  /* 0xff8000001a00780b */ /* 0x000fc60003f1d000 */
[----:B------:R-:W2:Y:S01]  /*6140*/  LDL R31, [R1+0x308] ;  /* 0x00030800011f7983 */ /* 0x000ea20000100800 */
[----:B0-----:R-:W-:-:S03]  /*6150*/  FMNMX.FTZ R10, R10, R27, !PT ;  /* 0x0000001b0a0a7209 */ /* 0x001fc60007810000 */
[----:B------:R-:W2:Y:S01]  /*6160*/  LDL R27, [R1+0x300] ;  /* 0x00030000011b7983 */ /* 0x000ea20000100800 */
[----:B------:R-:W-:-:S05]  /*6170*/  FSEL R36, R12, RZ, P0 ;  /* 0x000000ff0c247208 */ /* 0x000fca0000000000 */
        /* <DEDUP_REMOVED lines=42> */
[----:B------:R-:W-:Y:S01]  /*6420*/  MUFU.EX2 R26, R26 ;  /* 0x0000001a001a7308 */ /* 0x000fe20000000800 */
[----:B------:R-:W-:-:S07]  /*6430*/  FSETP.NEU.FTZ.AND P0, PT, R10, -INF , PT ;  /* 0xff8000000a00780b */ /* 0x000fce0003f1d000 */
[----:B------:R-:W0:Y:S08]  /*6440*/  MUFU.EX2 R25, R25 ;  /* 0x0000001900197308 */ /* 0x000e300000000800 */
[----:B------:R-:W1:Y:S01]  /*6450*/  MUFU.EX2 R24, R24 ;  /* 0x0000001800187308 */ /* 0x000e620000000800 */
[----:B------:R0:W-:Y:S04]  /*6460*/  STL [R1+0x2ec], R160 ;  /* 0x0002eca001007387 */ /* 0x0001e80000100800 */
[----:B----4-:R-:W-:Y:S03]  /*6470*/  STL [R1+0x3c4], R28 ;  /* 0x0003c41c01007387 */ /* 0x010fe60000100800 */
[----:B------:R-:W-:Y:S01]  /*6480*/  MUFU.EX2 R137, R137 ;  /* 0x0000008900897308 */ /* 0x000fe20000000800 */
[----:B---3--:R-:W-:Y:S07]  /*6490*/  STL [R1+0x3c8], R30 ;  /* 0x0003c81e01007387 */ /* 0x008fee0000100800 */
[----:B0-----:R-:W-:Y:S01]  /*64a0*/  MUFU.EX2 R160, R135 ;  /* 0x0000008700a07308 */ /* 0x001fe20000000800 */
[----:B------:R-:W-:Y:S04]  /*64b0*/  STL [R1+0x3d8], R38 ;  /* 0x0003d82601007387 */ /* 0x000fe80000100800 */
[----:B------:R0:W-:Y:S03]  /*64c0*/  STL [R1+0x2f0], R162 ;  /* 0x0002f0a201007387 */ /* 0x0001e60000100800 */
[----:B------:R-:W-:Y:S01]  /*64d0*/  MUFU.EX2 R133, R133 ;  /* 0x0000008500857308 */ /* 0x000fe20000000800 */
[----:B------:R3:W-:Y:S07]  /*64e0*/  STL [R1+0x3cc], R32 ;  /* 0x0003cc2001007387 */ /* 0x0007ee0000100800 */
[----:B0-----:R-:W-:Y:S01]  /*64f0*/  MUFU.EX2 R162, R131 ;  /* 0x0000008300a27308 */ /* 0x001fe20000000800 */
[----:B---3--:R-:W-:Y:S01]  /*6500*/  VIADD R32, R8, 0x80 ;  /* 0x0000008008207836 */ /* 0x008fe20000000000 */
[----:B------:R0:W-:Y:S04]  /*6510*/  STL [R1+0x2e4], R152 ;  /* 0x0002e49801007387 */ /* 0x0001e80000100800 */
[----:B------:R-:W-:Y:S01]  /*6520*/  R2UR UR10, R32 ;  /* 0x00000000200a72ca */ /* 0x000fe200000e0000 */
[----:B------:R3:W-:Y:S01]  /*6530*/  STL [R1+0x310], R35 ;  /* 0x0003102301007387 */ /* 0x0007e20000100800 */
[----:B------:R-:W-:-:S02]  /*6540*/  R2UR UR6, R8 ;  /* 0x00000000080672ca */ /* 0x000fc400000e0000 */
[----:B0-----:R-:W-:Y:S01]  /*6550*/  F2FP.BF16.F32.PACK_AB R152, R25, R26 ;  /* 0x0000001a1998723e */ /* 0x001fe200000010ff */
[----:B------:R0:W-:Y:S01]  /*6560*/  STL [R1+0x3d0], R34 ;  /* 0x0003d02201007387 */ /* 0x0001e20000100800 */
[----:B------:R-:W-:Y:S01]  /*6570*/  R2UR UR7, R9 ;  /* 0x00000000090772ca */ /* 0x000fe200000e0000 */
[----:B---3--:R-:W-:Y:S02]  /*6580*/  IMAD.MOV.U32 R35, RZ, RZ, R9 ;  /* 0x000000ffff237224 */ /* 0x008fe400078e0009 */
[----:B------:R-:W-:Y:S01]  /*6590*/  STL [R1+0x2e8], R154 ;  /* 0x0002e89a01007387 */ /* 0x000fe20000100800 */
[----:B0-----:R-:W-:-:S03]  /*65a0*/  VIADD R34, R8, 0x100 ;  /* 0x0000010008227836 */ /* 0x001fc60000000000 */
[----:B------:R-:W-:Y:S01]  /*65b0*/  STL [R1+0x2fc], R228 ;  /* 0x0002fce401007387 */ /* 0x000fe20000100800 */
[----:B------:R-:W-:-:S03]  /*65c0*/  R2UR UR15, R35 ;  /* 0x00000000230f72ca */ /* 0x000fc600000e0000 */
        /* <DEDUP_REMOVED lines=17> */
[----:B--2---:R0:W-:Y:S02]  /*66e0*/  STL [R1+0x304], R29 ;  /* 0x0003041d01007387 */ /* 0x0041e40000100800 */
[----:B0-----:R-:W-:-:S02]  /*66f0*/  FADD.FTZ R29, R26, R25 ;  /* 0x000000191a1d7221 */ /* 0x001fc40000010000 */
[----:B------:R0:W-:Y:S02]  /*6700*/  STL [R1+0x300], R27 ;  /* 0x0003001b01007387 */ /* 0x0001e40000100800 */
[----:B0-----:R0:W2:Y:S02]  /*6710*/  MUFU.EX2 R27, R12 ;  /* 0x0000000c001b7308 */ /* 0x0010a40000000800 */
[----:B0-----:R-:W-:-:S05]  /*6720*/  FMUL.FTZ R12, R10, R11 ;  /* 0x0000000b0a0c7220 */ /* 0x001fca0000410000 */
[----:B------:R-:W-:-:S05]  /*6730*/  FSEL R12, R12, RZ, P0 ;  /* 0x000000ff0c0c7208 */ /* 0x000fca0000000000 */
[-CC-:B------:R-:W-:Y:S01]  /*6740*/  FFMA.FTZ R121, R121, R11.reuse, -R12.reuse ;  /* 0x0000000b79797223 */ /* 0x180fe2000001080c */
[-CC-:B------:R-:W-:Y:S01]  /*6750*/  FFMA.FTZ R89, R89, R11.reuse, -R12.reuse ;  /* 0x0000000b59597223 */ /* 0x180fe2000001080c */
[-CC-:B------:R-:W-:Y:S01]  /*6760*/  FFMA.FTZ R91, R91, R11.reuse, -R12.reuse ;  /* 0x0000000b5b5b7223 */ /* 0x180fe2000001080c */
[----:B-1----:R-:W-:Y:S02]  /*6770*/  FADD.FTZ R30, R24, R29 ;  /* 0x0000001d181e7221 */ /* 0x002fe40000010000 */
[----:B------:R-:W-:Y:S01]  /*6780*/  MUFU.EX2 R28, R89 ;  /* 0x00000059001c7308 */ /* 0x000fe20000000800 */
[----:B------:R-:W-:Y:S01]  /*6790*/  FFMA.FTZ R93, R93, R11, -R12 ;  /* 0x0000000b5d5d7223 */ /* 0x000fe2000001080c */
[----:B--2---:R-:W-:-:S06]  /*67a0*/  FADD.FTZ R38, R27, R30 ;  /* 0x0000001e1b267221 */ /* 0x004fcc0000010000 */
[----:B------:R-:W0:Y:S08]  /*67b0*/  MUFU.EX2 R121, R121 ;  /* 0x0000007900797308 */ /* 0x000e300000000800 */
[----:B------:R-:W1:Y:S01]  /*67c0*/  MUFU.EX2 R91, R91 ;  /* 0x0000005b005b7308 */ /* 0x000e620000000800 */
[----:B------:R-:W-:-:S07]  /*67d0*/  FADD.FTZ R29, R137, R38 ;  /* 0x00000026891d7221 */ /* 0x000fce0000010000 */
[----:B------:R-:W2:Y:S01]  /*67e0*/  MUFU.EX2 R30, R93 ;  /* 0x0000005d001e7308 */ /* 0x000ea20000000800 */
[----:B------:R-:W-:Y:S01]  /*67f0*/  FADD.FTZ R32, R160, R29 ;  /* 0x0000001da0207221 */ /* 0x000fe20000010000 */
[----:B0-----:R-:W-:Y:S01]  /*6800*/  FADD.FTZ R26, R121, R28 ;  /* 0x0000001c791a7221 */ /* 0x001fe20000010000 */
[----:B------:R0:W-:Y:S02]  /*6810*/  STL [R1+0x30c], R33 ;  /* 0x00030c2101007387 */ /* 0x0001e40000100800 */
[----:B------:R-:W-:Y:S02]  /*6820*/  FADD.FTZ R187, R133, R32 ;  /* 0x0000002085bb7221 */ /* 0x000fe40000010000 */
[----:B------:R3:W-:Y:S01]  /*6830*/  STL [R1+0x314], R37 ;  /* 0x0003142501007387 */ /* 0x0007e20000100800 */
[----:B-1----:R-:W-:-:S03]  /*6840*/  FADD.FTZ R25, R91, R26 ;  /* 0x0000001a5b197221 */ /* 0x002fc60000010000 */
[----:B------:R1:W-:Y:S01]  /*6850*/  STL [R1+0x3d4], R36 ;  /* 0x0003d42401007387 */ /* 0x0003e20000100800 */
[--C-:B0-----:R-:W-:Y:S01]  /*6860*/  IMAD.MOV.U32 R33, RZ, RZ, R9.reuse ;  /* 0x000000ffff217224 */ /* 0x101fe200078e0009 */
[----:B------:R-:W-:Y:S01]  /*6870*/  F2FP.BF16.F32.PACK_AB R154, R27, R24 ;  /* 0x000000181b9a723e */ /* 0x000fe200000010ff */
[----:B---3--:R-:W-:Y:S01]  /*6880*/  IMAD.MOV.U32 R37, RZ, RZ, R9 ;  /* 0x000000ffff257224 */ /* 0x008fe200078e0009 */
[----:B------:R-:W-:Y:S01]  /*6890*/  F2FP.BF16.F32.PACK_AB R153, R28, R121 ;  /* 0x000000791c99723e */ /* 0x000fe200000010ff */
[----:B-1----:R-:W-:Y:S01]  /*68a0*/  VIADD R36, R8, 0x180 ;  /* 0x0000018008247836 */ /* 0x002fe20000000000 */
[----:B--2---:R-:W-:Y:S01]  /*68b0*/  F2FP.BF16.F32.PACK_AB R155, R30, R91 ;  /* 0x0000005b1e9b723e */ /* 0x004fe200000010ff */
[----:B------:R-:W-:Y:S01]  /*68c0*/  FADD.FTZ R187, R162, R187 ;  /* 0x000000bba2bb7221 */ /* 0x000fe20000010000 */
[----:B------:R-:W-:Y:S01]  /*68d0*/  STL [R1+0x268], R90 ;  /* 0x0002685a01007387 */ /* 0x000fe20000100800 */
[----:B------:R-:W-:Y:S01]  /*68e0*/  R2UR UR11, R33 ;  /* 0x00000000210b72ca */ /* 0x000fe200000e0000 */
[----:B------:R-:W-:Y:S01]  /*68f0*/  FADD.FTZ R228, R30, R25 ;  /* 0x000000191ee47221 */ /* 0x000fe20000010000 */
[----:B------:R-:W-:Y:S01]  /*6900*/  R2UR UR18, R36 ;  /* 0x00000000241272ca */ /* 0x000fe200000e0000 */
[----:B------:R-:W-:Y:S01]  /*6910*/  STL [R1+0x26c], R92 ;  /* 0x00026c5c01007387 */ /* 0x000fe20000100800 */
[----:B------:R-:W-:-:S02]  /*6920*/  R2UR UR19, R37 ;  /* 0x00000000251372ca */ /* 0x000fc400000e0000 */
        /* <DEDUP_REMOVED lines=89> */
[-CC-:B------:R-:W-:Y:S02]  /*6ec0*/  FFMA.FTZ R227, R161, R11.reuse, -R12.reuse ;  /* 0x0000000ba1e37223 */ /* 0x180fe4000001080c */
[----:B------:R2:W-:Y:S01]  /*6ed0*/  STL [R1+0x2f8], R226 ;  /* 0x0002f8e201007387 */ /* 0x0005e20000100800 */
[-CC-:B0-----:R-:W-:Y:S01]  /*6ee0*/  FFMA.FTZ R224, R14, R11.reuse, -R12.reuse ;  /* 0x0000000b0ee07223 */ /* 0x181fe2000001080c */
[----:B--2---:R-:W-:Y:S01]  /*6ef0*/  FFMA.FTZ R226, R15, R11, -R12 ;  /* 0x0000000b0fe27223 */ /* 0x004fe2000001080c */
[----:B------:R-:W-:Y:S08]  /*6f00*/  MUFU.EX2 R13, R13 ;  /* 0x0000000d000d7308 */ /* 0x000ff00000000800 */
[----:B------:R-:W0:Y:S08]  /*6f10*/  MUFU.EX2 R224, R224 ;  /* 0x000000e000e07308 */ /* 0x000e300000000800 */
[----:B------:R-:W-:Y:S08]  /*6f20*/  MUFU.EX2 R226, R226 ;  /* 0x000000e200e27308 */ /* 0x000ff00000000800 */
[----:B------:R-:W2:Y:S01]  /*6f30*/  MUFU.EX2 R227, R227 ;  /* 0x000000e300e37308 */ /* 0x000ea20000000800 */
[----:B0-----:R-:W-:-:S02]  /*6f40*/  F2FP.BF16.F32.PACK_AB R161, R224, R13 ;  /* 0x0000000de0a1723e */ /* 0x001fc400000010ff */
[----:B--2---:R-:W-:Y:S01]  /*6f50*/  F2FP.BF16.F32.PACK_AB R163, R227, R226 ;  /* 0x000000e2e3a3723e */ /* 0x004fe200000010ff */
[----:B------:R-:W-:Y:S01]  /*6f60*/  FFMA.FTZ R21, R21, R11, -R12 ;  /* 0x0000000b15157223 */ /* 0x000fe2000001080c */
[----:B------:R-:W-:-:S03]  /*6f70*/  FADD.FTZ R228, R13, R228 ;  /* 0x000000e40de47221 */ /* 0x000fc60000010000 */
[----:B------:R-:W-:Y:S08]  /*6f80*/  MUFU.EX2 R223, R223 ;  /* 0x000000df00df7308 */ /* 0x000ff00000000800 */
[----:B------:R-:W0:Y:S08]  /*6f90*/  MUFU.EX2 R13, R225 ;  /* 0x000000e1000d7308 */ /* 0x000e300000000800 */
[----:B------:R-:W-:Y:S08]  /*6fa0*/  MUFU.EX2 R15, R193 ;  /* 0x000000c1000f7308 */ /* 0x000ff00000000800 */
[----:B------:R-:W2:Y:S08]  /*6fb0*/  MUFU.EX2 R14, R188 ;  /* 0x000000bc000e7308 */ /* 0x000eb00000000800 */
[----:B------:R-:W-:Y:S01]  /*6fc0*/  MUFU.EX2 R21, R21 ;  /* 0x0000001500157308 */ /* 0x000fe20000000800 */
        /* <DEDUP_REMOVED lines=33> */
[----:B---3--:R-:W-:-:S06]  /*71e0*/  WARPGROUP.ARRIVE ;  /* 0x00000000000079c5 */ /* 0x008fcc0000000000 */
[----:B------:R-:W-:Y:S01]  /*71f0*/  HGMMA.64x256x16.F32.BF16 R24, R160, gdesc[UR8].tnspB, R24, gsb0 ;  /* 0x43e00008a0187df0 */ /* 0x000fe20008001818 */
[----:B0-----:R-:W-:Y:S02]  /*7200*/  F2FP.BF16.F32.PACK_AB R152, R13, R223 ;  /* 0x000000df0d98723e */ /* 0x001fe400000010ff */
[----:B--2---:R-:W-:Y:S01]  /*7210*/  F2FP.BF16.F32.PACK_AB R154, R14, R15 ;  /* 0x0000000f0e9a723e */ /* 0x004fe200000010ff */
[-CC-:B------:R-:W-:Y:S01]  /*7220*/  FFMA.FTZ R19, R19, R11.reuse, -R12.reuse ;  /* 0x0000000b13137223 */ /* 0x180fe2000001080c */
[-CC-:B------:R-:W-:Y:S01]  /*7230*/  FFMA.FTZ R156, R156, R11.reuse, -R12.reuse ;  /* 0x0000000b9c9c7223 */ /* 0x180fe2000001080c */
[----:B------:R-:W-:Y:S01]  /*7240*/  FFMA.FTZ R159, R159, R11, -R12 ;  /* 0x0000000b9f9f7223 */ /* 0x000fe2000001080c */
        /* <DEDUP_REMOVED lines=9> */
[-CC-:B------:R-:W-:Y:S01]  /*72e0*/  FFMA.FTZ R161, R165, R11.reuse, -R12.reuse ;  /* 0x0000000ba5a17223 */ /* 0x180fe2000001080c */
[----:B------:R-:W-:-:S04]  /*72f0*/  FFMA.FTZ R158, R171, R11, -R12 ;  /* 0x0000000bab9e7223 */ /* 0x000fc8000001080c */
        /* <DEDUP_REMOVED lines=39> */
[----:B------:R-:W-:-:S06]  /*7570*/  FFMA.FTZ R162, R170, R11, -R12 ;  /* 0x0000000baaa27223 */ /* 0x000fcc000001080c */
[----:B------:R-:W0:Y:S01]  /*7580*/  MUFU.EX2 R162, R162 ;  /* 0x000000a200a27308 */ /* 0x000e220000000800 */
[----:B------:R-:W-:-:S04]  /*7590*/  FADD.FTZ R228, R224, R228 ;  /* 0x000000e4e0e47221 */ /* 0x000fc80000010000 */
        /* <DEDUP_REMOVED lines=14> */
[----:B------:R-:W-:Y:S01]  /*7680*/  MUFU.EX2 R179, R179 ;  /* 0x000000b300b37308 */ /* 0x000fe20000000800 */
[----:B------:R-:W-:-:S07]  /*7690*/  FADD.FTZ R187, R223, R187 ;  /* 0x000000bbdfbb7221 */ /* 0x000fce0000010000 */
        /* <DEDUP_REMOVED lines=100> */
[----:B------:R-:W-:Y:S02]  /*7ce0*/  FADD.FTZ R13, R14, R15 ;  /* 0x0000000f0e0d7221 */ /* 0x000fe40000010000 */
[----:B------:R-:W2:Y:S01]  /*7cf0*/  LDL R15, [R1+0x28] ;  /* 0x00002800010f7983 */ /* 0x000ea20000100800 */
[----:B------:R-:W-:Y:S01]  /*7d00*/  FADD.FTZ R161, R161, R160 ;  /* 0x000000a0a1a17221 */ /* 0x000fe20000010000 */
[----:B------:R-:W-:-:S03]  /*7d10*/  FADD.FTZ R13, R186, R13 ;  /* 0x0000000dba0d7221 */ /* 0x000fc60000010000 */
[----:B------:R-:W-:Y:S01]  /*7d20*/  FADD.FTZ R158, R158, R161 ;  /* 0x000000a19e9e7221 */ /* 0x000fe20000010000 */
[----:B------:R-:W-:Y:S02]  /*7d30*/  FADD.FTZ R184, R184, R13 ;  /* 0x0000000db8b87221 */ /* 0x000fe40000010000 */
[----:B------:R3:W5:Y:S01]  /*7d40*/  LDL R13, [R1+0x1f0] ;  /* 0x0001f000010d7983 */ /* 0x0007620000100800 */
        /* <DEDUP_REMOVED lines=79> */
[----:B0-----:R-:W2:Y:S04]  /*8240*/  LDL R86, [R1+0x204] ;  /* 0x0002040001567983 */ /* 0x001ea80000100800 */
[----:B-1----:R-:W2:Y:S04]  /*8250*/  LDL R88, [R1+0x208] ;  /* 0x0002080001587983 */ /* 0x002ea80000100800 */
[----:B------:R-:W2:Y:S04]  /*8260*/  LDL R90, [R1+0x20c] ;  /* 0x00020c00015a7983 */ /* 0x000ea80000100800 */
[----:B------:R-:W2:Y:S04]  /*8270*/  LDL R24, [R1+0x210] ;  /* 0x0002100001187983 */ /* 0x000ea80000100800 */
[----:B----4-:R-:W4:Y:S04]  /*8280*/  LDL R92, [R1+0x214] ;  /* 0x00021400015c7983 */ /* 0x010f280000100800 */
        /* <DEDUP_REMOVED lines=147> */
[----:B------:R0:W-:Y:S04]  /*8bc0*/  STL.64 [R1+0x420], R8 ;  /* 0x0004200801007387 */ /* 0x0001e80000100a00 */
[----:B------:R0:W-:Y:S04]  /*8bd0*/  STL [R1+0x200], R14 ;  /* 0x0002000e01007387 */ /* 0x0001e80000100800 */
[----:B------:R0:W-:Y:S04]  /*8be0*/  STL [R1+0x204], R86 ;  /* 0x0002045601007387 */ /* 0x0001e80000100800 */
[----:B------:R0:W-:Y:S04]  /*8bf0*/  STL [R1+0x208], R88 ;  /* 0x0002085801007387 */ /* 0x0001e80000100800 */
[----:B------:R0:W-:Y:S04]  /*8c00*/  STL [R1+0x20c], R90 ;  /* 0x00020c5a01007387 */ /* 0x0001e80000100800 */
[----:B------:R0:W-:Y:S04]  /*8c10*/  STL [R1+0x210], R24 ;  /* 0x0002101801007387 */ /* 0x0001e80000100800 */
[----:B----4-:R0:W-:Y:S04]  /*8c20*/  STL [R1+0x214], R92 ;  /* 0x0002145c01007387 */ /* 0x0101e80000100800 */
        /* <DEDUP_REMOVED lines=126> */
.L_x_12510:
[----:B------:R-:W-:Y:S05]  /*9410*/  BSYNC B0 ;  /* 0x0000000000007941 */ /* 0x000fea0003800000 */
.L_x_12509:
        /* <DEDUP_REMOVED lines=33> */
.L_x_12513:
[----:B------:R-:W-:-:S13]  /*9630*/  ISETP.NE.AND P0, PT, R5, 0x1, PT ;  /* 0x000000010500780c */ /* 0x000fda0003f05270 */
[----:B------:R-:W-:-:S05]  /*9640*/  @P0 IMAD.HI.U32 R2, R6, R2, RZ ;  /* 0x0000000206020227 */ /* 0x000fca00078e00ff */
[----:B------:R-:W-:-:S07]  /*9650*/  @P0 SHF.R.U32.HI R6, RZ, R3, R2 ;  /* 0x00000003ff060219 */ /* 0x000fce0000011602 */
.L_x_12514:
[----:B------:R-:W-:Y:S05]  /*9660*/  BSYNC B0 ;  /* 0x0000000000007941 */ /* 0x000fea0003800000 */
.L_x_12512:
[----:B------:R-:W-:-:S05]  /*9670*/  IMAD R5, R6, R5, R5 ;  /* 0x0000000506057224 */ /* 0x000fca00078e0205 */
[----:B------:R-:W-:-:S07]  /*9680*/  VIMNMX R4, R4, R5, PT ;  /* 0x0000000504047248 */ /* 0x000fce0003fe0100 */
.L_x_12511:
        /* <DEDUP_REMOVED lines=8> */
.L_x_12518:
[----:B------:R-:W-:Y:S01]  /*9710*/  VIADD R0, R16, 0x150 ;  /* 0x0000015010007836 */ /* 0x000fe20000000000 */
[----:B------:R-:W-:-:S07]  /*9720*/  MOV R225, 0x9740 ;  /* 0x0000974000e17802 */ /* 0x000fce0000000f00 */
[----:B------:R-:W-:Y:S05]  /*9730*/  CALL.REL.NOINC `($_ZN7cutlass13device_kernelIN5flash11enable_sm90INS1_16FlashAttnFwdSm90INS1_25CollectiveMainloopFwdSm90ILi2EN4cute5tupleIJNS5_1CILi1EEES8_S8_EEENS6_IJNS7_ILi128EEENS7_ILi96EEENS7_ILi64EEEEEELi256ENS_10bfloat16_tEfNS_4arch4Sm90ELb0ELb1ELb0ELb1ELb1ELb0ELb1ELb1ELb0ELb1ELb0ELb0EEENS1_21CollectiveEpilogueFwdINS6_IJSA_NS7_ILi256EEESB_EEES9_SE_SG_Li256ELb1ELb1ELb0ELb0EEENS1_36VarlenDynamicPersistentTileSchedulerILi128ELi96ELi256ELi128ELb0ELb1ELb1ELb1ELb0ELb1EEEEEEEEEvNT_6ParamsE$_ZZN5flash25CollectiveMainloopFwdSm90ILi2EN4cute5tupleIJNS1_1CILi1EEES4_S4_EEENS2_IJNS3_ILi128EEENS3_ILi96EEENS3_ILi64EEEEEELi256EN7cutlass10bfloat16_tEfNSA_4arch4Sm90ELb0ELb1ELb0ELb1ELb1ELb0ELb1ELb1ELb0ELb1ELb0ELb0EE3mmaINS_16FlashAttnFwdSm90ISE_NS_21CollectiveEpilogueFwdINS2_IJS6_NS3_ILi256EEES7_EEES5_SB_SD_Li256ELb1ELb1ELb0ELb0EEENS_36VarlenDynamicPersistentTileSchedulerILi128ELi96ELi256ELi128ELb0ELb1ELb1ELb1ELb0ELb1EEEE13SharedStorageENS1_6TensorINS1_11ArrayEngineIfLm128EEENS1_6LayoutINS2_IJNS2_IJNS3_ILi2EEEST_NS3_ILi32EEEEEES4_S4_EEENS2_IJNS2_IJS4_ST_NS3_ILi4EEEEEENS3_ILi0EEESZ_EEEEEEENS_7SoftmaxILi2ELi0EEEEEbRKNSE_6ParamsENSA_13PipelineAsyncILi2EEES19_RNSA_13PipelineStateILj2EEERT0_RT1_iRiRKNS_16SeqlenInfoQKNewKILb1ELb0EEENS2_IJiiiiEEERT_ENKUliT_T0_T1_E_clIZSF_ISO_S12_S14_EbS17_S19_S19_S1C_S1E_S1G_iS1H_S1L_S1M_S1O_EUlRS1P_iE1_NS3_ILb0EEENS3_ILb1EEEEEDaiS1P_S1Q_S1R_) ;  /* 0x0000023000947944 */ /* 0x000fea0003c00000 */
[C---:B------:R-:W-:Y:S01]  /*9740*/  ISETP.GT.AND P0, PT, R11.reuse, R188, PT ;  /* 0x000000bc0b00720c */ /* 0x040fe20003f04270 */
[----:B------:R-:W-:-:S12]  /*9750*/  VIADD R11, R11, 0xffffffff ;  /* 0xffffffff0b0b7836 */ /* 0x000fd80000000000 */
[----:B------:R-:W-:Y:S05]  /*9760*/  @P0 BRA `(.L_x_12518) ;  /* 0xfffffffc00e80947 */ /* 0x000fea000383ffff */
[----:B------:R-:W-:Y:S05]  /*9770*/  BSYNC B0 ;  /* 0x0000000000007941 */ /* 0x000fea0003800000 */
.L_x_12517:
[----:B------:R-:W-:Y:S02]  /*9780*/  ULDC UR4, c[0x0][0x20] ;  /* 0x0000080000047ab9 */ /* 0x000fe40000000800 */
[----:B------:R-:W-:-:S05]  /*9790*/  VIADD R2, R181, -UR4 ;  /* 0x80000004b5027c36 */ /* 0x000fca0008000000 */
[----:B------:R-:W2:Y:S02]  /*97a0*/  LDL R0, [R2] ;  /* 0x0000000002007983 */ /* 0x000ea40000100800 */
[----:B--2---:R-:W-:-:S07]  /*97b0*/  IMAD.SHL.U32 R0, R0, 0x80, RZ ;  /* 0x0000008000007824 */ /* 0x004fce00078e00ff */
.L_x_12516:
[----:B------:R-:W-:Y:S05]  /*97c0*/  BSYNC B1 ;  /* 0x0000000000017941 */ /* 0x000fea0003800000 */
.L_x_12515:
        /* <DEDUP_REMOVED lines=26> */
.L_x_12521:
[----:B------:R-:W-:Y:S02]  /*9970*/  ULDC UR4, c[0x0][0xadc] ;  /* 0x0002b70000047ab9 */ /* 0x000fe40000000800 */
[----:B------:R-:W-:-:S05]  /*9980*/  IMAD.U32 R5, RZ, RZ, UR4 ;  /* 0x00000004ff057e24 */ /* 0x000fca000f8e00ff */
[----:B------:R-:W-:-:S13]  /*9990*/  ISETP.NE.AND P0, PT, R5, 0x1, PT ;  /* 0x000000010500780c */ /* 0x000fda0003f05270 */
[----:B------:R-:W0:Y:S02]  /*99a0*/  @P0 LDC.64 R6, c[0x0][0xae0] ;  /* 0x0002b800ff060b82 */ /* 0x000e240000000a00 */
[----:B0-----:R-:W-:-:S05]  /*99b0*/  @P0 IMAD.HI.U32 R4, R0, R6, RZ ;  /* 0x0000000600040227 */ /* 0x001fca00078e00ff */
[----:B------:R-:W-:-:S07]  /*99c0*/  @P0 SHF.R.U32.HI R0, RZ, R7, R4 ;  /* 0x00000007ff000219 */ /* 0x000fce0000011604 */
.L_x_12522:
[----:B------:R-:W-:Y:S05]  /*99d0*/  BSYNC B0 ;  /* 0x0000000000007941 */ /* 0x000fea0003800000 */
.L_x_12520:
[----:B------:R-:W-:-:S05]  /*99e0*/  IMAD R3, R0, R5, RZ ;  /* 0x0000000500037224 */ /* 0x000fca00078e02ff */
[----:B------:R-:W-:-:S07]  /*99f0*/  VIMNMX R2, R2, R3, !PT ;  /* 0x0000000302027248 */ /* 0x000fce0007fe0100 */
.L_x_12519:
[----:B------:R-:W-:-:S04]  /*9a00*/  VIADD R2, R2, 0x5f ;  /* 0x0000005f02027836 */ /* 0x000fc80000000000 */
[----:B------:R-:W-:-:S05]  /*9a10*/  IMAD.HI R2, R2, 0x2aaaaaab, RZ ;  /* 0x2aaaaaab02027827 */ /* 0x000fca00078e02ff */
[----:B------:R-:W-:-:S04]  /*9a20*/  SHF.R.U32.HI R3, RZ, 0x1f, R2 ;  /* 0x0000001fff037819 */ /* 0x000fc80000011602 */
[----:B------:R-:W-:-:S04]  /*9a30*/  LEA.HI.SX32 R2, R2, R3, 0x1c ;  /* 0x0000000302027211 */ /* 0x000fc800078fe2ff */
[----:B------:R-:W-:-:S04]  /*9a40*/  VIMNMX R2, R2, UR40, !PT ;  /* 0x0000002802027c48 */ /* 0x000fc8000ffe0100 */
[----:B------:R-:W-:-:S13]  /*9a50*/  ISETP.GE.AND P0, PT, R11, R2, PT ;  /* 0x000000020b00720c */ /* 0x000fda0003f06270 */
[----:B------:R-:W-:Y:S05]  /*9a60*/  @!P0 BRA `(.L_x_12523) ;  /* 0x0000009800088947 */ /* 0x000fea0003800000 */
.L_x_12542:
        /* <DEDUP_REMOVED lines=20> */
.L_x_12525:
[----:B------:R-:W-:Y:S05]  /*9bb0*/  BSYNC B0 ;  /* 0x0000000000007941 */ /* 0x000fea0003800000 */
.L_x_12524:
        /* <DEDUP_REMOVED lines=9> */
.L_x_12527:
[----:B------:R-:W-:Y:S05]  /*9c50*/  BSYNC B0 ;  /* 0x0000000000007941 */ /* 0x000fea0003800000 */
.L_x_12526:
[----:B------:R-:W-:Y:S04]  /*9c60*/  BSSY B0, `(.L_x_12528) ;  /* 0x0000006000007945 */ /* 0x000fe80003800000 */
[----:B--2---:R-:W-:Y:S05]  /*9c70*/  @P0 BRA `(.L_x_12529) ;  /* 0x0000000000100947 */ /* 0x004fea0003800000 */
[----:B-----5:R-:W-:Y:S01]  /*9c80*/  IMAD R6, R6, 0x8, R3 ;  /* 0x0000000806067824 */ /* 0x020fe200078e0203 */
[----:B------:R-:W-:-:S04]  /*9c90*/  SHF.L.U32 R7, R7, 0x1f, RZ ;  /* 0x0000001f07077819 */ /* 0x000fc800000006ff */
[----:B------:R-:W0:Y:S02]  /*9ca0*/  SYNCS.PHASECHK.TRANS64.TRYWAIT P0, [R6+URZ], R7 ;  /* 0x00000007060075a7 */ /* 0x000e24000800017f */
[----:B0-----:R-:W-:Y:S05]  /*9cb0*/  @!P0 BRA `(.L_x_12530) ;  /* 0x000001e800508947 */ /* 0x001fea0003800000 */
.L_x_12529:
[----:B------:R-:W-:Y:S05]  /*9cc0*/  BSYNC B0 ;  /* 0x0000000000007941 */ /* 0x000fea0003800000 */
.L_x_12528:
[----:B------:R-:W2:Y:S04]  /*9cd0*/  LDL R3, [R1+0x1f0] ;  /* 0x0001f00001037983 */ /* 0x000ea80000100800 */
[----:B-1----:R-:W2:Y:S01]  /*9ce0*/  LDL.64 R4, [R1+0x80] ;  /* 0x0000800001047983 */ /* 0x002ea20000100a00 */
        /* <DEDUP_REMOVED lines=55> */
.L_x_12532:
[----:B------:R-:W-:Y:S05]  /*a060*/  BSYNC B0 ;  /* 0x0000000000007941 */ /* 0x000fea0003800000 */
.L_x_12531:
        /* <DEDUP_REMOVED lines=11> */
.L_x_12534:
[----:B------:R-:W-:Y:S05]  /*a120*/  BSYNC B0 ;  /* 0x0000000000007941 */ /* 0x000fea0003800000 */
.L_x_12533:
[----:B------:R-:W-:Y:S04]  /*a130*/  BSSY B0, `(.L_x_12535) ;  /* 0x0000007000007945 */ /* 0x000fe80003800000 */
[----:B------:R-:W-:Y:S05]  /*a140*/  @P0 BRA `(.L_x_12536) ;  /* 0x0000000000140947 */ /* 0x000fea0003800000 */
[----:B------:R-:W2:Y:S02]  /*a150*/  LD.E.64 R4, desc[UR36][R22.64+0x40] ;  /* 0x0000402416047980 */ /* 0x000ea4000c101b00 */
[----:B--2---:R-:W-:-:S05]  /*a160*/  MOV R5, R4 ;  /* 0x0000000400057202 */ /* 0x004fca0000000f00 */
[----:B------:R-:W-:-:S04]  /*a170*/  IMAD R20, R20, 0x8, R5 ;  /* 0x0000000814147824 */ /* 0x000fc800078e0205 */
[----:B------:R-:W0:Y:S02]  /*a180*/  SYNCS.PHASECHK.TRANS64.TRYWAIT P0, [R20+URZ], R21 ;  /* 0x00000015140075a7 */ /* 0x000e24000800017f */
[----:B0-----:R-:W-:Y:S05]  /*a190*/  @!P0 BRA `(.L_x_12537) ;  /* 0x000001e4002c8947 */ /* 0x001fea0003800000 */
.L_x_12536:
[----:B------:R-:W-:Y:S05]  /*a1a0*/  BSYNC B0 ;  /* 0x0000000000007941 */ /* 0x000fea0003800000 */
.L_x_12535:
        /* <DEDUP_REMOVED lines=204> */
.L_x_12539:
[----:B------:R-:W-:Y:S05]  /*ae70*/  BSYNC B0 ;  /* 0x0000000000007941 */ /* 0x000fea0003800000 */
.L_x_12538:
        /* <DEDUP_REMOVED lines=141> */
[-C--:B---3--:R-:W-:Y:S01]  /*b750*/  FMUL.FTZ R74, R10, R81.reuse ;  /* 0x000000510a4a7220 */ /* 0x088fe20000410000 */
[----:B------:R-:W-:Y:S01]  /*b760*/  FADD.FTZ R8, R4, -R10 ;  /* 0x8000000a04087221 */ /* 0x000fe20000010000 */
[-C--:B------:R-:W-:Y:S01]  /*b770*/  FFMA.FTZ R153, R26, R81.reuse, -R126 ;  /* 0x000000511a997223 */ /* 0x080fe2000001087e */
[----:B------:R0:W-:Y:S01]  /*b780*/  MUFU.EX2 R4, R12 ;  /* 0x0000000c00047308 */ /* 0x0001e20000000800 */
[-CC-:B------:R-:W-:Y:S01]  /*b790*/  FFMA.FTZ R152, R24, R81.reuse, -R74.reuse ;  /* 0x0000005118987223 */ /* 0x180fe2000001084a */
[-CC-:B------:R-:W-:Y:S01]  /*b7a0*/  FFMA.FTZ R73, R25, R81.reuse, -R74.reuse ;  /* 0x0000005119497223 */ /* 0x180fe2000001084a */
[----:B------:R-:W3:Y:S01]  /*b7b0*/  LD.E R24, desc[UR36][R22.64+0x3f4] ;  /* 0x0003f42416187980 */ /* 0x000ee2000c101900 */
[-C--:B------:R-:W-:Y:S01]  /*b7c0*/  FMUL.FTZ R5, R8, R81.reuse ;  /* 0x0000005108057220 */ /* 0x080fe20000410000 */
[-C--:B------:R-:W-:Y:S01]  /*b7d0*/  FFMA.FTZ R154, R28, R81.reuse, -R74 ;  /* 0x000000511c9a7223 */ /* 0x080fe2000001084a */
[-CC-:B------:R-:W-:Y:S01]  /*b7e0*/  FFMA.FTZ R155, R30, R81.reuse, -R126.reuse ;  /* 0x000000511e9b7223 */ /* 0x180fe2000001087e */
[----:B------:R-:W2:Y:S01]  /*b7f0*/  LD.E R25, desc[UR36][R22.64+0x3fc] ;  /* 0x0003fc2416197980 */ /* 0x000ea2000c101900 */
        /* <DEDUP_REMOVED lines=9> */
[----:B------:R-:W4:Y:S08]  /*b890*/  MUFU.EX2 R5, R5 ;  /* 0x0000000500057308 */ /* 0x000f300000000800 */
[----:B------:R-:W1:Y:S08]  /*b8a0*/  MUFU.EX2 R153, R153 ;  /* 0x0000009900997308 */ /* 0x000e700000000800 */
[----:B------:R-:W1:Y:S01]  /*b8b0*/  MUFU.EX2 R73, R73 ;  /* 0x0000004900497308 */ /* 0x000e620000000800 */
[-CC-:B------:R-:W-:Y:S01]  /*b8c0*/  FFMA.FTZ R171, R38, R81.reuse, -R126.reuse ;  /* 0x0000005126ab7223 */ /* 0x180fe2000001087e */
[-C--:B------:R-:W-:Y:S01]  /*b8d0*/  FFMA.FTZ R173, R39, R81.reuse, -R126 ;  /* 0x0000005127ad7223 */ /* 0x080fe2000001087e */
[-CC-:B------:R-:W-:Y:S01]  /*b8e0*/  FFMA.FTZ R162, R37, R81.reuse, -R74.reuse ;  /* 0x0000005125a27223 */ /* 0x180fe2000001084a */
[-C--:B0-----:R-:W-:Y:S01]  /*b8f0*/  FFMA.FTZ R12, R40, R81.reuse, -R74 ;  /* 0x00000051280c7223 */ /* 0x081fe2000001084a */
        /* <DEDUP_REMOVED lines=18> */
[----:B------:R-:W-:Y:S01]  /*ba20*/  FFMA.FTZ R7, R56, R81, -R74 ;  /* 0x0000005138077223 */ /* 0x000fe2000001084a */
[----:B------:R-:W0:Y:S01]  /*ba30*/  MUFU.EX2 R155, R155 ;  /* 0x0000009b009b7308 */ /* 0x000e220000000800 */
[----:B----4-:R-:W-:Y:S01]  /*ba40*/  FFMA.FTZ R188, R5, R77, R152 ;  /* 0x0000004d05bc7223 */ /* 0x010fe20000010098 */
[----:B-1----:R-:W-:Y:S01]  /*ba50*/  FFMA.FTZ R79, R4, R79, R153 ;  /* 0x0000004f044f7223 */ /* 0x002fe20000010099 */
[-C--:B------:R-:W-:Y:S01]  /*ba60*/  FFMA.FTZ R174, R58, R81.reuse, -R126 ;  /* 0x000000513aae7223 */ /* 0x080fe2000001087e */
[-C--:B------:R-:W-:Y:S01]  /*ba70*/  FFMA.FTZ R21, R57, R81.reuse, -R74 ;  /* 0x0000005139157223 */ /* 0x080fe2000001084a */
[-C--:B------:R-:W-:Y:S01]  /*ba80*/  FFMA.FTZ R175, R59, R81.reuse, -R126 ;  /* 0x000000513baf7223 */ /* 0x080fe2000001087e */
[-CC-:B------:R-:W-:Y:S01]  /*ba90*/  FFMA.FTZ R8, R60, R81.reuse, -R74.reuse ;  /* 0x000000513c087223 */ /* 0x180fe2000001084a */
[-CC-:B------:R-:W-:Y:S01]  /*baa0*/  FFMA.FTZ R156, R61, R81.reuse, -R74.reuse ;  /* 0x000000513d9c7223 */ /* 0x180fe2000001084a */
[----:B------:R-:W1:Y:S01]  /*bab0*/  MUFU.EX2 R75, R75 ;  /* 0x0000004b004b7308 */ /* 0x000e620000000800 */
[-CC-:B------:R-:W-:Y:S01]  /*bac0*/  FFMA.FTZ R3, R64, R81.reuse, -R74.reuse ;  /* 0x0000005140037223 */ /* 0x180fe2000001084a */
[-CC-:B------:R-:W-:Y:S01]  /*bad0*/  FFMA.FTZ R20, R65, R81.reuse, -R74.reuse ;  /* 0x0000005141147223 */ /* 0x180fe2000001084a */
[-CC-:B------:R-:W-:Y:S01]  /*bae0*/  FFMA.FTZ R6, R68, R81.reuse, -R74.reuse ;  /* 0x0000005144067223 */ /* 0x180fe2000001084a */
[-C--:B------:R-:W-:Y:S01]  /*baf0*/  FFMA.FTZ R19, R69, R81.reuse, -R74 ;  /* 0x0000005145137223 */ /* 0x080fe2000001084a */
[-CC-:B------:R-:W-:Y:S01]  /*bb00*/  FFMA.FTZ R168, R62, R81.reuse, -R126.reuse ;  /* 0x000000513ea87223 */ /* 0x180fe2000001087e */
[-CC-:B------:R-:W-:Y:S01]  /*bb10*/  FFMA.FTZ R169, R63, R81.reuse, -R126.reuse ;  /* 0x000000513fa97223 */ /* 0x180fe2000001087e */
[-C--:B------:R-:W-:Y:S01]  /*bb20*/  FFMA.FTZ R166, R66, R81.reuse, -R126 ;  /* 0x0000005142a67223 */ /* 0x080fe2000001087e */
[----:B------:R-:W4:Y:S01]  /*bb30*/  MUFU.EX2 R177, R177 ;  /* 0x000000b100b17308 */ /* 0x000f220000000800 */
[----:B------:R-:W-:Y:S01]  /*bb40*/  FADD.FTZ R39, R73, R188 ;  /* 0x000000bc49277221 */ /* 0x000fe20000010000 */
[----:B0-----:R-:W-:Y:S01]  /*bb50*/  FADD.FTZ R188, R26, R79 ;  /* 0x0000004f1abc7221 */ /* 0x001fe20000010000 */
[-CC-:B------:R-:W-:Y:S01]  /*bb60*/  FFMA.FTZ R167, R67, R81.reuse, -R126.reuse ;  /* 0x0000005143a77223 */ /* 0x180fe2000001087e */
[----:B------:R-:W-:Y:S01]  /*bb70*/  FFMA.FTZ R164, R70, R81, -R126 ;  /* 0x0000005146a47223 */ /* 0x000fe2000001087e */
[----:B------:R-:W2:Y:S03]  /*bb80*/  LD.E R28, desc[UR36][R22.64+0x200] ;  /* 0x00020024161c7980 */ /* 0x000ea6000c101900 */
[----:B------:R-:W0:Y:S01]  /*bb90*/  MUFU.EX2 R15, R15 ;  /* 0x0000000f000f7308 */ /* 0x000e220000000800 */
[----:B------:R-:W2:Y:S04]  /*bba0*/  LD.E R32, desc[UR36][R22.64+0x220] ;  /* 0x0002202416207980 */ /* 0x000ea8000c101900 */
[----:B------:R-:W2:Y:S03]  /*bbb0*/  LD.E R30, desc[UR36][R22.64+0x264] ;  /* 0x00026424161e7980 */ /* 0x000ea6000c101900 */
[----:B------:R-:W0:Y:S01]  /*bbc0*/  MUFU.EX2 R170, R170 ;  /* 0x000000aa00aa7308 */ /* 0x000e220000000800 */
[----:B------:R-:W-:Y:S01]  /*bbd0*/  FADD.FTZ R224, R154, R39 ;  /* 0x000000279ae07221 */ /* 0x000fe20000010000 */
[----:B------:R-:W-:Y:S01]  /*bbe0*/  FADD.FTZ R188, R155, R188 ;  /* 0x000000bc9bbc7221 */ /* 0x000fe20000010000 */
[----:B------:R-:W2:Y:S04]  /*bbf0*/  LD.E R36, desc[UR36][R22.64+0x204] ;  /* 0x0002042416247980 */ /* 0x000ea8000c101900 */
[----:B------:R-:W2:Y:S01]  /*bc00*/  LD.E R34, desc[UR36][R22.64+0x2b0] ;  /* 0x0002b02416227980 */ /* 0x000ea2000c101900 */
[----:B------:R-:W0:Y:S03]  /*bc10*/  MUFU.EX2 R163, R163 ;  /* 0x000000a300a37308 */ /* 0x000e260000000800 */
[----:B------:R-:W2:Y:S04]  /*bc20*/  LD.E R35, desc[UR36][R22.64+0x20c] ;  /* 0x00020c2416237980 */ /* 0x000ea8000c101900 */
[----:B------:R-:W2:Y:S01]  /*bc30*/  LD.E R33, desc[UR36][R22.64+0x218] ;  /* 0x0002182416217980 */ /* 0x000ea2000c101900 */
[----:B------:R-:W0:Y:S01]  /*bc40*/  MUFU.EX2 R172, R172 ;  /* 0x000000ac00ac7308 */ /* 0x000e220000000800 */
[----:B-1----:R-:W-:Y:S01]  /*bc50*/  FADD.FTZ R224, R75, R224 ;  /* 0x000000e04be07221 */ /* 0x002fe20000010000 */
[----:B----4-:R-:W-:Y:S01]  /*bc60*/  FADD.FTZ R39, R177, R188 ;  /* 0x000000bcb1277221 */ /* 0x010fe20000010000 */
[----:B------:R-:W4:Y:S04]  /*bc70*/  LD.E R44, desc[UR36][R22.64+0x210] ;  /* 0x00021024162c7980 */ /* 0x000f28000c101900 */
[----:B------:R-:W4:Y:S01]  /*bc80*/  LD.E R38, desc[UR36][R22.64+0x300] ;  /* 0x0003002416267980 */ /* 0x000f22000c101900 */
[----:B------:R-:W1:Y:S03]  /*bc90*/  MUFU.EX2 R14, R14 ;  /* 0x0000000e000e7308 */ /* 0x000e660000000800 */
[----:B------:R-:W4:Y:S04]  /*bca0*/  LD.E R31, desc[UR36][R22.64+0x21c] ;  /* 0x00021c24161f7980 */ /* 0x000f28000c101900 */
[----:B------:R-:W4:Y:S01]  /*bcb0*/  LD.E R37, desc[UR36][R22.64+0x208] ;  /* 0x0002082416257980 */ /* 0x000f22000c101900 */
[----:B------:R-:W1:Y:S01]  /*bcc0*/  MUFU.EX2 R171, R171 ;  /* 0x000000ab00ab7308 */ /* 0x000e620000000800 */
[----:B0-----:R-:W-:Y:S01]  /*bcd0*/  FADD.FTZ R224, R15, R224 ;  /* 0x000000e00fe07221 */ /* 0x001fe20000010000 */
[----:B------:R-:W-:Y:S01]  /*bce0*/  FADD.FTZ R39, R170, R39 ;  /* 0x00000027aa277221 */ /* 0x000fe20000010000 */
[----:B------:R-:W4:Y:S04]  /*bcf0*/  LD.E R40, desc[UR36][R22.64+0x214] ;  /* 0x0002142416287980 */ /* 0x000f28000c101900 */
[----:B------:R-:W4:Y:S01]  /*bd00*/  LD.E R42, desc[UR36][R22.64+0x3f0] ;  /* 0x0003f024162a7980 */ /* 0x000f22000c101900 */
[----:B------:R-:W0:Y:S03]  /*bd10*/  MUFU.EX2 R162, R162 ;  /* 0x000000a200a27308 */ /* 0x000e260000000800 */
[----:B------:R-:W4:Y:S04]  /*bd20*/  LD.E R27, desc[UR36][R22.64+0x228] ;  /* 0x00022824161b7980 */ /* 0x000f28000c101900 */
[----:B------:R-:W4:Y:S01]  /*bd30*/  LD.E R29, desc[UR36][R22.64+0x22c] ;  /* 0x00022c24161d7980 */ /* 0x000f22000c101900 */
[----:B------:R-:W0:Y:S01]  /*bd40*/  MUFU.EX2 R173, R173 ;  /* 0x000000ad00ad7308 */ /* 0x000e220000000800 */
[----:B------:R-:W-:Y:S01]  /*bd50*/  FADD.FTZ R41, R163, R224 ;  /* 0x000000e0a3297221 */ /* 0x000fe20000010000 */
[----:B------:R-:W-:Y:S01]  /*bd60*/  FADD.FTZ R188, R172, R39 ;  /* 0x00000027acbc7221 */ /* 0x000fe20000010000 */
[----:B------:R-:W4:Y:S04]  /*bd70*/  LD.E R56, desc[UR36][R22.64+0x244] ;  /* 0x0002442416387980 */ /* 0x000f28000c101900 */
[----:B------:R-:W4:Y:S01]  /*bd80*/  LD.E R43, desc[UR36][R22.64+0x2a8] ;  /* 0x0002a824162b7980 */ /* 0x000f22000c101900 */
[----:B------:R-:W0:Y:S08]  /*bd90*/  MUFU.EX2 R12, R12 ;  /* 0x0000000c000c7308 */ /* 0x000e300000000800 */
[----:B------:R-:W0:Y:S01]  /*bda0*/  MUFU.EX2 R176, R176 ;  /* 0x000000b000b07308 */ /* 0x000e220000000800 */
[----:B-1----:R-:W-:Y:S01]  /*bdb0*/  FADD.FTZ R41, R14, R41 ;  /* 0x000000290e297221 */ /* 0x002fe20000010000 */
[----:B------:R-:W-:Y:S01]  /*bdc0*/  FADD.FTZ R188, R171, R188 ;  /* 0x000000bcabbc7221 */ /* 0x000fe20000010000 */
[----:B------:R-:W4:Y:S04]  /*bdd0*/  LD.E R68, desc[UR36][R22.64+0x250] ;  /* 0x0002502416447980 */ /* 0x000f28000c101900 */
[----:B------:R-:W4:Y:S01]  /*bde0*/  LD.E R46, desc[UR36][R22.64+0x3e4] ;  /* 0x0003e424162e7980 */ /* 0x000f22000c101900 */
[----:B------:R-:W1:Y:S08]  /*bdf0*/  MUFU.EX2 R161, R161 ;  /* 0x000000a100a17308 */ /* 0x000e700000000800 */
[----:B------:R-:W1:Y:S01]  /*be00*/  MUFU.EX2 R183, R183 ;  /* 0x000000b700b77308 */ /* 0x000e620000000800 */
[----:B0-----:R-:W-:Y:S01]  /*be10*/  FADD.FTZ R41, R162, R41 ;  /* 0x00000029a2297221 */ /* 0x001fe20000010000 */
[----:B------:R-:W-:Y:S01]  /*be20*/  FADD.FTZ R39, R173, R188 ;  /* 0x000000bcad277221 */ /* 0x000fe20000010000 */
[----:B------:R-:W4:Y:S04]  /*be30*/  LD.E R74, desc[UR36][R22.64+0x254] ;  /* 0x00025424164a7980 */ /* 0x000f28000c101900 */
[----:B------:R-:W4:Y:S01]  /*be40*/  LD.E R47, desc[UR36][R22.64+0x278] ;  /* 0x00027824162f7980 */ /* 0x000f22000c101900 */
[----:B------:R-:W0:Y:S08]  /*be50*/  MUFU.EX2 R13, R13 ;  /* 0x0000000d000d7308 */ /* 0x000e300000000800 */
[----:B------:R-:W0:Y:S01]  /*be60*/  MUFU.EX2 R184, R184 ;  /* 0x000000b800b87308 */ /* 0x000e220000000800 */
[----:B------:R-:W-:Y:S01]  /*be70*/  FADD.FTZ R188, R12, R41 ;  /* 0x000000290cbc7221 */ /* 0x000fe20000010000 */
[----:B------:R-:W-:Y:S01]  /*be80*/  FADD.FTZ R224, R176, R39 ;  /* 0x00000027b0e07221 */ /* 0x000fe20000010000 */
[----:B------:R-:W4:Y:S04]  /*be90*/  LD.E R52, desc[UR36][R22.64+0x224] ;  /* 0x0002242416347980 */ /* 0x000f28000c101900 */
[----:B------:R-:W4:Y:S01]  /*bea0*/  LD.E R48, desc[UR36][R22.64+0x230] ;  /* 0x0002302416307980 */ /* 0x000f22000c101900 */
[----:B------:R-:W0:Y:S03]  /*beb0*/  MUFU.EX2 R160, R160 ;  /* 0x000000a000a07308 */ /* 0x000e260000000800 */
[----:B------:R-:W4:Y:S05]  /*bec0*/  LD.E R45, desc[UR36][R22.64+0x298] ;  /* 0x00029824162d7980 */ /* 0x000f2a000c101900 */
        /* <DEDUP_REMOVED lines=40> */
[----:B------:R-:W4:Y:S04]  /*c150*/  LD.E R59, desc[UR36][R22.64+0x268] ;  /* 0x00026824163b7980 */ /* 0x000f28000c101900 */
[----:B------:R-:W4:Y:S01]  /*c160*/  LD.E R65, desc[UR36][R22.64+0x248] ;  /* 0x0002482416417980 */ /* 0x000f22000c101900 */
[----:B------:R-:W0:Y:S01]  /*c170*/  MUFU.EX2 R175, R175 ;  /* 0x000000af00af7308 */ /* 0x000e220000000800 */
[----:B-1----:R-:W-:Y:S01]  /*c180*/  FADD.FTZ R188, R159, R188 ;  /* 0x000000bc9fbc7221 */ /* 0x002fe20000010000 */
[----:B------:R-:W-:Y:S01]  /*c190*/  FADD.FTZ R89, R179, R224 ;  /* 0x000000e0b3597221 */ /* 0x000fe20000010000 */
[----:B------:R-:W4:Y:S01]  /*c1a0*/  LD.E R67, desc[UR36][R22.64+0x23c] ;  /* 0x00023c2416437980 */ /* 0x000f22000c101900 */
[----:B---3--:R-:W-:-:S03]  /*c1b0*/  FMUL.FTZ R135, R5, R24 ;  /* 0x0000001805877220 */ /* 0x008fc60000410000 */
[----:B------:R-:W3:Y:S01]  /*c1c0*/  LD.E R63, desc[UR36][R22.64+0x258] ;  /* 0x00025824163f7980 */ /* 0x000ee2000c101900 */
[----:B------:R-:W1:Y:S01]  /*c1d0*/  MUFU.EX2 R8, R8 ;  /* 0x0000000800087308 */ /* 0x000e620000000800 */
[----:B--2---:R-:W-:Y:S02]  /*c1e0*/  FMUL.FTZ R143, R4, R25 ;  /* 0x00000019048f7220 */ /* 0x004fe40000410000 */
[----:B------:R-:W2:Y:S05]  /*c1f0*/  LD.E R61, desc[UR36][R22.64+0x25c] ;  /* 0x00025c24163d7980 */ /* 0x000eaa000c101900 */
[----:B------:R-:W1:Y:S01]  /*c200*/  MUFU.EX2 R168, R168 ;  /* 0x000000a800a87308 */ /* 0x000e620000000800 */
[----:B0-----:R-:W-:Y:S01]  /*c210*/  FADD.FTZ R188, R7, R188 ;  /* 0x000000bc07bc7221 */ /* 0x001fe20000010000 */
[----:B------:R-:W-:Y:S01]  /*c220*/  FADD.FTZ R224, R174, R89 ;  /* 0x00000059aee07221 */ /* 0x000fe20000010000 */
[----:B------:R-:W2:Y:S05]  /*c230*/  LD.E R79, desc[UR36][R22.64+0x2b8] ;  /* 0x0002b824164f7980 */ /* 0x000eaa000c101900 */
[----:B------:R-:W0:Y:S08]  /*c240*/  MUFU.EX2 R156, R156 ;  /* 0x0000009c009c7308 */ /* 0x000e300000000800 */
[----:B------:R-:W0:Y:S01]  /*c250*/  MUFU.EX2 R169, R169 ;  /* 0x000000a900a97308 */ /* 0x000e220000000800 */
[----:B------:R-:W-:Y:S01]  /*c260*/  FADD.FTZ R93, R21, R188 ;  /* 0x000000bc155d7221 */ /* 0x000fe20000010000 */
[----:B------:R-:W-:-:S06]  /*c270*/  FADD.FTZ R99, R175, R224 ;  /* 0x000000e0af637221 */ /* 0x000fcc0000010000 */
[----:B------:R-:W0:Y:S08]  /*c280*/  MUFU.EX2 R3, R3 ;  /* 0x0000000300037308 */ /* 0x000e300000000800 */
[----:B------:R-:W0:Y:S01]  /*c290*/  MUFU.EX2 R166, R166 ;  /* 0x000000a600a67308 */ /* 0x000e220000000800 */
[----:B-1----:R-:W-:Y:S01]  /*c2a0*/  FADD.FTZ R101, R8, R93 ;  /* 0x0000005d08657221 */ /* 0x002fe20000010000 */
[----:B------:R-:W-:-:S06]  /*c2b0*/  FADD.FTZ R188, R168, R99 ;  /* 0x00000063a8bc7221 */ /* 0x000fcc0000010000 */
[----:B------:R-:W1:Y:S08]  /*c2c0*/  MUFU.EX2 R20, R20 ;  /* 0x0000001400147308 */ /* 0x000e700000000800 */
[----:B------:R-:W1:Y:S01]  /*c2d0*/  MUFU.EX2 R167, R167 ;  /* 0x000000a700a77308 */ /* 0x000e620000000800 */
[----:B0-----:R-:W-:Y:S01]  /*c2e0*/  FADD.FTZ R224, R156, R101 ;  /* 0x000000659ce07221 */ /* 0x001fe20000010000 */
[----:B------:R-:W-:-:S06]  /*c2f0*/  FADD.FTZ R99, R169, R188 ;  /* 0x000000bca9637221 */ /* 0x000fcc0000010000 */
[----:B------:R-:W0:Y:S08]  /*c300*/  MUFU.EX2 R6, R6 ;  /* 0x0000000600067308 */ /* 0x000e300000000800 */
[----:B------:R-:W0:Y:S01]  /*c310*/  MUFU.EX2 R164, R164 ;  /* 0x000000a400a47308 */ /* 0x000e220000000800 */
[----:B------:R-:W-:Y:S01]  /*c320*/  FADD.FTZ R101, R3, R224 ;  /* 0x000000e003657221 */ /* 0x000fe20000010000 */
[----:B------:R-:W-:-:S06]  /*c330*/  FADD.FTZ R188, R166, R99 ;  /* 0x00000063a6bc7221 */ /* 0x000fcc0000010000 */
[----:B------:R-:W0:Y:S08]  /*c340*/  MUFU.EX2 R19, R19 ;  /* 0x0000001300137308 */ /* 0x000e300000000800 */
[----:B------:R-:W0:Y:S01]  /*c350*/  MUFU.EX2 R165, R165 ;  /* 0x000000a500a57308 */ /* 0x000e220000000800 */
[----:B-1----:R-:W-:Y:S01]  /*c360*/  FADD.FTZ R101, R20, R101 ;  /* 0x0000006514657221 */ /* 0x002fe20000010000 */
[----:B------:R-:W-:Y:S01]  /*c370*/  FADD.FTZ R103, R167, R188 ;  /* 0x000000bca7677221 */ /* 0x000fe20000010000 */
[----:B------:R-:W-:Y:S02]  /*c380*/  ST.E desc[UR36][R22.64+0x3f4], R135 ;  /* 0x0003f48716007985 */ /* 0x000fe4000c101924 */
[----:B0-----:R-:W-:Y:S01]  /*c390*/  FADD.FTZ R188, R6, R101 ;  /* 0x0000006506bc7221 */ /* 0x001fe20000010000 */
[----:B------:R-:W-:Y:S01]  /*c3a0*/  FADD.FTZ R224, R164, R103 ;  /* 0x00000067a4e07221 */ /* 0x000fe20000010000 */
[----:B------:R-:W-:Y:S02]  /*c3b0*/  ST.E desc[UR36][R22.64+0x3fc], R143 ;  /* 0x0003fc8f16007985 */ /* 0x000fe4000c101924 */
[----:B------:R-:W-:-:S02]  /*c3c0*/  FADD.FTZ R123, R19, R188 ;  /* 0x000000bc137b7221 */ /* 0x000fc40000010000 */
[----:B------:R-:W2:Y:S04]  /*c3d0*/  LD.E R39, desc[UR36][R22.64+0x29c] ;  /* 0x00029c2416277980 */ /* 0x000ea8000c101900 */
[----:B------:R-:W2:Y:S01]  /*c3e0*/  LD.E R41, desc[UR36][R22.64+0x2ac] ;  /* 0x0002ac2416297980 */ /* 0x000ea2000c101900 */
[----:B------:R-:W-:-:S03]  /*c3f0*/  FADD.FTZ R125, R165, R224 ;  /* 0x000000e0a57d7221 */ /* 0x000fc60000010000 */
[----:B------:R-:W-:Y:S04]  /*c400*/  ST.E desc[UR36][R22.64+0x420], R123 ;  /* 0x0004207b16007985 */ /* 0x000fe8000c101924 */
[----:B------:R0:W-:Y:S04]  /*c410*/  ST.E desc[UR36][R22.64+0x424], R125 ;  /* 0x0004247d16007985 */ /* 0x0001e8000c101924 */
        /* <DEDUP_REMOVED lines=13> */
[----:B------:R-:W2:Y:S01]  /*c4f0*/  LD.E R143, desc[UR36][R22.64+0x3cc] ;  /* 0x0003cc24168f7980 */ /* 0x000ea2000c101900 */
[C---:B------:R-:W-:Y:S01]  /*c500*/  FMUL.FTZ R223, R5.reuse, R28 ;  /* 0x0000001c05df7220 */ /* 0x040fe20000410000 */
[C---:B------:R-:W-:Y:S01]  /*c510*/  FMUL.FTZ R193, R5.reuse, R36 ;  /* 0x0000002405c17220 */ /* 0x040fe20000410000 */
[C---:B----4-:R-:W-:Y:S01]  /*c520*/  FMUL.FTZ R225, R5.reuse, R44 ;  /* 0x0000002c05e17220 */ /* 0x050fe20000410000 */
[----:B------:R-:W-:-:S02]  /*c530*/  FMUL.FTZ R227, R5, R40 ;  /* 0x0000002805e37220 */ /* 0x000fc40000410000 */
        /* <DEDUP_REMOVED lines=9> */
[C---:B----4-:R-:W-:Y:S01]  /*c5d0*/  FMUL.FTZ R223, R5.reuse, R72 ;  /* 0x0000004805df7220 */ /* 0x050fe20000410000 */
[----:B------:R0:W-:Y:S04]  /*c5e0*/  ST.E desc[UR36][R22.64+0x244], R193 ;  /* 0x000244c116007985 */ /* 0x0001e8000c101924 */
[----:B------:R1:W-:Y:S04]  /*c5f0*/  ST.E desc[UR36][R22.64+0x250], R225 ;  /* 0x000250e116007985 */ /* 0x0003e8000c101924 */
[----:B------:R4:W-:Y:S04]  /*c600*/  ST.E desc[UR36][R22.64+0x254], R227 ;  /* 0x000254e316007985 */ /* 0x0009e8000c101924 */
[----:B------:R4:W-:Y:S01]  /*c610*/  ST.E desc[UR36][R22.64+0x260], R223 ;  /* 0x000260df16007985 */ /* 0x0009e2000c101924 */
[C---:B0-----:R-:W-:Y:S01]  /*c620*/  FMUL.FTZ R193, R5.reuse, R78 ;  /* 0x0000004e05c17220 */ /* 0x041fe20000410000 */
[C---:B-1----:R-:W-:Y:S01]  /*c630*/  FMUL.FTZ R225, R5.reuse, R92 ;  /* 0x0000005c05e17220 */ /* 0x042fe20000410000 */
[C---:B----4-:R-:W-:Y:S01]  /*c640*/  FMUL.FTZ R227, R5.reuse, R90 ;  /* 0x0000005a05e37220 */ /* 0x050fe20000410000 */
[----:B------:R-:W-:-:S02]  /*c650*/  FMUL.FTZ R223, R5, R88 ;  /* 0x0000005805df7220 */ /* 0x000fc40000410000 */
        /* <DEDUP_REMOVED lines=23> */
[----:B---3--:R-:W-:-:S02]  /*c7d0*/  FMUL.FTZ R227, R5, R138 ;  /* 0x0000008a05e37220 */ /* 0x008fc40000410000 */
        /* <DEDUP_REMOVED lines=35> */
[C---:B0-----:R-:W-:Y:S01]  /*ca10*/  FMUL.FTZ R193, R5.reuse, R66 ;  /* 0x0000004205c17220 */ /* 0x041fe20000410000 */
[C---:B-1----:R-:W-:Y:S01]  /*ca20*/  FMUL.FTZ R223, R5.reuse, R50 ;  /* 0x0000003205df7220 */ /* 0x042fe20000410000 */
[C---:B---3--:R-:W-:Y:S01]  /*ca30*/  FMUL.FTZ R225, R5.reuse, R62 ;  /* 0x0000003e05e17220 */ /* 0x048fe20000410000 */
[C---:B----4-:R-:W-:Y:S01]  /*ca40*/  FMUL.FTZ R227, R5.reuse, R58 ;  /* 0x0000003a05e37220 */ /* 0x050fe20000410000 */
        /* <DEDUP_REMOVED lines=52> */
[----:B------:R-:W-:Y:S04]  /*cd90*/  ST.E desc[UR36][R22.64+0x224], R52 ;  /* 0x0002243416007985 */ /* 0x000fe8000c101924 */
[----:B------:R-:W-:Y:S01]  /*cda0*/  ST.E desc[UR36][R22.64+0x230], R48 ;  /* 0x0002303016007985 */ /* 0x000fe2000c101924 */
        /* <DEDUP_REMOVED lines=190> */
[----:B------:R0:W-:Y:S04]  /*d990*/  ST.E desc[UR36][R22.64+0x200], R41 ;  /* 0x0002002916007985 */ /* 0x0001e8000c101924 */
[----:B------:R1:W-:Y:S04]  /*d9a0*/  ST.E desc[UR36][R22.64+0x204], R43 ;  /* 0x0002042b16007985 */ /* 0x0003e8000c101924 */
        /* <DEDUP_REMOVED lines=50> */
[----:B------:R-:W4:Y:S04]  /*dcd0*/  LD.E R45, desc[UR36][R22.64+0x3f4] ;  /* 0x0003f424162d7980 */ /* 0x000f28000c101900 */
[----:B------:R-:W4:Y:S04]  /*dce0*/  LD.E R47, desc[UR36][R22.64+0x3f8] ;  /* 0x0003f824162f7980 */ /* 0x000f28000c101900 */
[----:B------:R-:W4:Y:S04]  /*dcf0*/  LD.E R49, desc[UR36][R22.64+0x3fc] ;  /* 0x0003fc2416317980 */ /* 0x000f28000c101900 */
        /* <DEDUP_REMOVED lines=126> */
[----:B0-----:R-:W4:Y:S04]  /*e4e0*/  LD.E.64 R4, desc[UR36][R22.64+0x88] ;  /* 0x0000882416047980 */ /* 0x001f28000c101b00 */
[----:B-1----:R-:W4:Y:S01]  /*e4f0*/  LDL R24, [R1+0x68] ;  /* 0x0000680001187983 */ /* 0x002f220000100800 */
[----:B------:R-:W-:-:S02]  /*e500*/  F2FP.BF16.F32.PACK_AB R152, R73, R152 ;  /* 0x000000984998723e */ /* 0x000fc400000010ff */
[----:B------:R-:W-:Y:S01]  /*e510*/  F2FP.BF16.F32.PACK_AB R153, R26, R153 ;  /* 0x000000991a99723e */ /* 0x000fe200000010ff */
[----:B------:R-:W4:Y:S01]  /*e520*/  LD.E R25, desc[UR36][R22.64+0x204] ;  /* 0x0002042416197980 */ /* 0x000f22000c101900 */
[----:B------:R-:W-:-:S03]  /*e530*/  F2FP.BF16.F32.PACK_AB R154, R75, R154 ;  /* 0x0000009a4b9a723e */ /* 0x000fc600000010ff */
        /* <DEDUP_REMOVED lines=131> */
[----:B------:R-:W-:Y:S01]  /*ed70*/  F2FP.BF16.F32.PACK_AB R155, R177, R155 ;  /* 0x0000009bb19b723e */ /* 0x000fe200000010ff */
[----:B------:R-:W-:-:S03]  /*ed80*/  VOTEU.ANY UP0, P0 ;  /* 0x00000000003f7886 */ /* 0x000fc60000000100 */
[----:B--2---:R-:W-:-:S07]  /*ed90*/  WARPGROUP.ARRIVE ;  /* 0x00000000000079c5 */ /* 0x004fce0000000000 */
        /* <DEDUP_REMOVED lines=960> */
[----:B--2---:R0:W-:Y:S04]  /*129a0*/  ST.E desc[UR36][R22.64+0x200], R3 ;  /* 0x0002000316007985 */ /* 0x0041e8000c101924 */
        /* <DEDUP_REMOVED lines=132> */
.L_x_12541:
[----:B------:R-:W-:Y:S05]  /*131f0*/  BSYNC B0 ;  /* 0x0000000000007941 */ /* 0x000fea0003800000 */
.L_x_12540:
        /* <DEDUP_REMOVED lines=9> */
.L_x_12523:
[----:B------:R-:W-:-:S13]  /*13290*/  ISETP.GE.AND P0, PT, R11, UR40, PT ;  /* 0x000000280b007c0c */ /* 0x000fda000bf06270 */
[----:B------:R-:W-:Y:S05]  /*132a0*/  @!P0 BRA `(.L_x_12543) ;  /* 0x000000ac00208947 */ /* 0x000fea0003800000 */
[----:B------:R-:W-:-:S05]  /*132b0*/  IADD3 R20, P0, R16, 0x28, RZ ;  /* 0x0000002810147810 */ /* 0x000fca0007f1e0ff */
[----:B------:R-:W-:-:S08]  /*132c0*/  IMAD.X R21, RZ, RZ, R17, P0 ;  /* 0x000000ffff157224 */ /* 0x000fd000000e0611 */
.L_x_12576:
        /* <DEDUP_REMOVED lines=20> */
.L_x_12545:
[----:B------:R-:W-:Y:S05]  /*13410*/  BSYNC B0 ;  /* 0x0000000000007941 */ /* 0x000fea0003800000 */
.L_x_12544:
        /* <DEDUP_REMOVED lines=9> */
.L_x_12547:
[----:B------:R-:W-:Y:S05]  /*134b0*/  BSYNC B0 ;  /* 0x0000000000007941 */ /* 0x000fea0003800000 */
.L_x_12546:
[----:B------:R-:W-:Y:S04]  /*134c0*/  BSSY B0, `(.L_x_12548) ;  /* 0x0000006000007945 */ /* 0x000fe80003800000 */
[----:B--2---:R-:W-:Y:S05]  /*134d0*/  @P0 BRA `(.L_x_12549) ;  /* 0x0000000000100947 */ /* 0x004fea0003800000 */
[----:B-----5:R-:W-:Y:S01]  /*134e0*/  IMAD R6, R6, 0x8, R3 ;  /* 0x0000000806067824 */ /* 0x020fe200078e0203 */
[----:B------:R-:W-:-:S04]  /*134f0*/  SHF.L.U32 R7, R7, 0x1f, RZ ;  /* 0x0000001f07077819 */ /* 0x000fc800000006ff */
[----:B------:R-:W2:Y:S02]  /*13500*/  SYNCS.PHASECHK.TRANS64.TRYWAIT P0, [R6+URZ], R7 ;  /* 0x00000007060075a7 */ /* 0x000ea4000800017f */
[----:B--2---:R-:W-:Y:S05]  /*13510*/  @!P0 BRA `(.L_x_12550) ;  /* 0x0000015000608947 */ /* 0x004fea0003800000 */
.L_x_12549:
[----:B------:R-:W-:Y:S05]  /*13520*/  BSYNC B0 ;  /* 0x0000000000007941 */ /* 0x000fea0003800000 */
.L_x_12548:
        /* <DEDUP_REMOVED lines=57> */
.L_x_12552:
[----:B------:R-:W-:Y:S05]  /*138c0*/  BSYNC B0 ;  /* 0x0000000000007941 */ /* 0x000fea0003800000 */
.L_x_12551:
        /* <DEDUP_REMOVED lines=11> */
.L_x_12554:
[----:B------:R-:W-:Y:S05]  /*13980*/  BSYNC B0 ;  /* 0x0000000000007941 */ /* 0x000fea0003800000 */
.L_x_12553:
[----:B------:R-:W-:Y:S04]  /*13990*/  BSSY B0, `(.L_x_12555) ;  /* 0x0000007000007945 */ /* 0x000fe80003800000 */
[----:B------:R-:W-:Y:S05]  /*139a0*/  @P0 BRA `(.L_x_12556) ;  /* 0x0000000000140947 */ /* 0x000fea0003800000 */
[----:B------:R-:W2:Y:S02]  /*139b0*/  LD.E.64 R20, desc[UR36][R20.64+0x18] ;  /* 0x0000182414147980 */ /* 0x000ea4000c101b00 */
[----:B--2---:R-:W-:-:S05]  /*139c0*/  MOV R3, R20 ;  /* 0x0000001400037202 */ /* 0x004fca0000000f00 */
[----:B------:R-:W-:-:S04]  /*139d0*/  IMAD R14, R14, 0x8, R3 ;  /* 0x000000080e0e7824 */ /* 0x000fc800078e0203 */
[----:B------:R-:W0:Y:S02]  /*139e0*/  SYNCS.PHASECHK.TRANS64.TRYWAIT P0, [R14+URZ], R15 ;  /* 0x0000000f0e0075a7 */ /* 0x000e24000800017f */
[----:B0-----:R-:W-:Y:S05]  /*139f0*/  @!P0 BRA `(.L_x_12557) ;  /* 0x0000014c003c8947 */ /* 0x001fea0003800000 */
.L_x_12556:
[----:B------:R-:W-:Y:S05]  /*13a00*/  BSYNC B0 ;  /* 0x0000000000007941 */ /* 0x000fea0003800000 */
.L_x_12555:
        /* <DEDUP_REMOVED lines=204> */
.L_x_12559:
[----:B------:R-:W-:Y:S05]  /*146d0*/  BSYNC B0 ;  /* 0x0000000000007941 */ /* 0x000fea0003800000 */
.L_x_12558:
        /* <DEDUP_REMOVED lines=77> */
.L_x_12565:
[----:B------:R-:W-:Y:S05]  /*14bb0*/  BSYNC B2 ;  /* 0x0000000000027941 */ /* 0x000fea0003800000 */
.L_x_12564:
[----:B------:R-:W-:Y:S01]  /*14bc0*/  LOP3.LUT R5, RZ, R5, RZ, 0x33, !PT ;  /* 0x00000005ff057212 */ /* 0x000fe200078e33ff */
[----:B------:R-:W-:Y:S06]  /*14bd0*/  BRA `(.L_x_12566) ;  /* 0x0000000000187947 */ /* 0x000fec0003800000 */
.L_x_12563:
[----:B------:R-:W-:-:S13]  /*14be0*/  ISETP.NE.AND P0, PT, R74, 0x1, PT ;  /* 0x000000014a00780c */ /* 0x000fda0003f05270 */
[----:B------:R-:W-:Y:S05]  /*14bf0*/  @!P0 BRA `(.L_x_12566) ;  /* 0x0000000000108947 */ /* 0x000fea0003800000 */
[----:B------:R-:W2:Y:S04]  /*14c00*/  LDL R6, [R194+0x1c] ;  /* 0x00001c00c2067983 */ /* 0x000ea80000100800 */
[----:B------:R-:W3:Y:S01]  /*14c10*/  LDL R8, [R194+0x20] ;  /* 0x00002000c2087983 */ /* 0x000ee20000100800 */
[----:B--2---:R-:W-:-:S05]  /*14c20*/  IMAD.HI.U32 R5, R5, R6, RZ ;  /* 0x0000000605057227 */ /* 0x004fca00078e00ff */
[----:B---3--:R-:W-:-:S07]  /*14c30*/  SHF.R.U32.HI R5, RZ, R8, R5 ;  /* 0x00000008ff057219 */ /* 0x008fce0000011605 */
.L_x_12566:
[----:B------:R-:W-:Y:S05]  /*14c40*/  BSYNC B1 ;  /* 0x0000000000017941 */ /* 0x000fea0003800000 */
.L_x_12562:
[----:B------:R-:W-:-:S05]  /*14c50*/  IMAD R5, R74, R5, R12 ;  /* 0x000000054a057224 */ /* 0x000fca00078e020c */
[----:B------:R-:W-:Y:S02]  /*14c60*/  VIMNMX R4, R4, R5, !PT ;  /* 0x0000000504047248 */ /* 0x000fe40007fe0100 */
[----:B------:R-:W-:-:S07]  /*14c70*/  VIADDMNMX R3, R5, R74, R3, PT ;  /* 0x0000004a05037246 */ /* 0x000fce0003800103 */
.L_x_12561:
[----:B------:R-:W-:Y:S05]  /*14c80*/  BSYNC B0 ;  /* 0x0000000000007941 */ /* 0x000fea0003800000 */
.L_x_12560:
        /* <DEDUP_REMOVED lines=132> */
.L_x_12572:
[----:B------:R-:W-:Y:S05]  /*154d0*/  BSYNC B2 ;  /* 0x0000000000027941 */ /* 0x000fea0003800000 */
.L_x_12571:
[----:B------:R-:W-:Y:S01]  /*154e0*/  LOP3.LUT R75, RZ, R75, RZ, 0x33, !PT ;  /* 0x0000004bff4b7212 */ /* 0x000fe200078e33ff */
[----:B------:R-:W-:Y:S06]  /*154f0*/  BRA `(.L_x_12573) ;  /* 0x0000000000187947 */ /* 0x000fec0003800000 */
.L_x_12570:
[----:B------:R-:W-:-:S13]  /*15500*/  ISETP.NE.AND P6, PT, R74, 0x1, PT ;  /* 0x000000014a00780c */ /* 0x000fda0003fc5270 */
[----:B------:R-:W-:Y:S05]  /*15510*/  @!P6 BRA `(.L_x_12573) ;  /* 0x000000000010e947 */ /* 0x000fea0003800000 */
[----:B------:R-:W2:Y:S04]  /*15520*/  LDL R2, [R194+0x1c] ;  /* 0x00001c00c2027983 */ /* 0x000ea80000100800 */
[----:B------:R-:W3:Y:S01]  /*15530*/  LDL R4, [R194+0x20] ;  /* 0x00002000c2047983 */ /* 0x000ee20000100800 */
[----:B--2---:R-:W-:-:S05]  /*15540*/  IMAD.HI.U32 R75, R75, R2, RZ ;  /* 0x000000024b4b7227 */ /* 0x004fca00078e00ff */
[----:B---3--:R-:W-:-:S07]  /*15550*/  SHF.R.U32.HI R75, RZ, R4, R75 ;  /* 0x00000004ff4b7219 */ /* 0x008fce000001164b */
.L_x_12573:
[----:B------:R-:W-:Y:S05]  /*15560*/  BSYNC B1 ;  /* 0x0000000000017941 */ /* 0x000fea0003800000 */
.L_x_12569:
[----:B------:R-:W-:-:S05]  /*15570*/  IMAD R75, R74, R75, R12 ;  /* 0x0000004b4a4b7224 */ /* 0x000fca00078e020c */
[----:B------:R-:W-:Y:S02]  /*15580*/  VIADDMNMX R5, R75, R74, R5, PT ;  /* 0x0000004a4b057246 */ /* 0x000fe40003800105 */
[----:B------:R-:W-:-:S07]  /*15590*/  VIMNMX R6, R6, R75, !PT ;  /* 0x0000004b06067248 */ /* 0x000fce0007fe0100 */
.L_x_12568:
[----:B------:R-:W-:Y:S05]  /*155a0*/  BSYNC B0 ;  /* 0x0000000000007941 */ /* 0x000fea0003800000 */
.L_x_12567:
        /* <DEDUP_REMOVED lines=141> */
[----:B------:R-:W-:Y:S02]  /*15e80*/  FMNMX.FTZ R5, R71, R6, !PT ;  /* 0x0000000647057209 */ /* 0x000fe40007810000 */
[----:B------:R-:W2:Y:S04]  /*15e90*/  LD.E.64 R6, desc[UR36][R24.64+0x10] ;  /* 0x0000102418067980 */ /* 0x000ea8000c101b00 */
[----:B------:R-:W-:Y:S04]  /*15ea0*/  ST.E.64 desc[UR36][R24.64], R4 ;  /* 0x0000000418007985 */ /* 0x000fe8000c101b24 */
[----:B------:R-:W4:Y:S01]  /*15eb0*/  LD.E R75, desc[UR36][R24.64+0x4] ;  /* 0x00000424184b7980 */ /* 0x000f22000c101900 */
[----:B0-----:R-:W-:-:S05]  /*15ec0*/  FMNMX.FTZ R41, R4, R41, !PT ;  /* 0x0000002904297209 */ /* 0x001fca0007810000 */
[----:B------:R-:W0:Y:S02]  /*15ed0*/  SHFL.BFLY PT, R12, R41, 0x1, 0x1f ;  /* 0x0c201f00290c7f89 */ /* 0x000e2400000e0000 */
[----:B0-----:R-:W-:-:S05]  /*15ee0*/  FMNMX.FTZ R41, R41, R12, !PT ;  /* 0x0000000c29297209 */ /* 0x001fca0007810000 */
[----:B------:R-:W-:Y:S04]  /*15ef0*/  ST.E desc[UR36][R24.64], R41 ;  /* 0x0000002918007985 */ /* 0x000fe8000c101924 */
[----:B------:R-:W3:Y:S04]  /*15f00*/  LD.E R79, desc[UR36][R24.64] ;  /* 0x00000024184f7980 */ /* 0x000ee8000c101900 */
[----:B----4-:R-:W0:Y:S02]  /*15f10*/  SHFL.BFLY PT, R4, R75, 0x2, 0x1f ;  /* 0x0c401f004b047f89 */ /* 0x010e2400000e0000 */
[----:B0-----:R-:W-:-:S05]  /*15f20*/  FMNMX.FTZ R4, R4, R75, !PT ;  /* 0x0000004b04047209 */ /* 0x001fca0007810000 */
[----:B------:R-:W0:Y:S01]  /*15f30*/  SHFL.BFLY PT, R5, R4, 0x1, 0x1f ;  /* 0x0c201f0004057f89 */ /* 0x000e2200000e0000 */
[----:B---3--:R-:W-:Y:S01]  /*15f40*/  FMUL.FTZ R10, R28, R79 ;  /* 0x0000004f1c0a7220 */ /* 0x008fe20000410000 */
[----:B------:R-:W-:-:S04]  /*15f50*/  FSETP.NEU.FTZ.AND P0, PT, R79, -INF , PT ;  /* 0xff8000004f00780b */ /* 0x000fc80003f1d000 */
[----:B------:R-:W-:-:S05]  /*15f60*/  FSEL R12, R10, RZ, P0 ;  /* 0x000000ff0a0c7208 */ /* 0x000fca0000000000 */
[-CC-:B------:R-:W-:Y:S01]  /*15f70*/  FFMA.FTZ R154, R29, R28.reuse, -R12.reuse ;  /* 0x0000001c1d9a7223 */ /* 0x180fe2000001080c */
[----:B0-----:R-:W-:Y:S02]  /*15f80*/  FMNMX.FTZ R29, R4, R5, !PT ;  /* 0x00000005041d7209 */ /* 0x001fe40007810000 */
[----:B------:R-:W-:Y:S02]  /*15f90*/  FSEL R5, R79, RZ, P0 ;  /* 0x000000ff4f057208 */ /* 0x000fe40000000000 */
[C---:B------:R-:W-:Y:S01]  /*15fa0*/  FSETP.NEU.FTZ.AND P0, PT, R29.reuse, -INF , PT ;  /* 0xff8000001d00780b */ /* 0x040fe20003f1d000 */
[-C--:B------:R-:W-:Y:S01]  /*15fb0*/  FMUL.FTZ R4, R29, R28.reuse ;  /* 0x0000001c1d047220 */ /* 0x080fe20000410000 */
[----:B------:R-:W-:-:S04]  /*15fc0*/  FFMA.FTZ R184, R33, R28, -R12 ;  /* 0x0000001c21b87223 */ /* 0x000fc8000001080c */
[----:B------:R-:W-:Y:S01]  /*15fd0*/  FSEL R33, R4, RZ, P0 ;  /* 0x000000ff04217208 */ /* 0x000fe20000000000 */
[----:B------:R-:W-:-:S04]  /*15fe0*/  FADD.FTZ R5, R2, -R5 ;  /* 0x8000000502057221 */ /* 0x000fc80000010000 */
[-CC-:B------:R-:W-:Y:S01]  /*15ff0*/  FFMA.FTZ R172, R8, R28.reuse, -R33.reuse ;  /* 0x0000001c08ac7223 */ /* 0x180fe20000010821 */
[----:B------:R-:W-:Y:S01]  /*16000*/  FSEL R8, R29, RZ, P0 ;  /* 0x000000ff1d087208 */ /* 0x000fe20000000000 */
[-C--:B------:R-:W-:Y:S01]  /*16010*/  FFMA.FTZ R43, R77, R28.reuse, -R12 ;  /* 0x0000001c4d2b7223 */ /* 0x080fe2000001080c */
[-C--:B------:R-:W-:Y:S01]  /*16020*/  FMUL.FTZ R2, R5, R28.reuse ;  /* 0x0000001c05027220 */ /* 0x080fe20000410000 */
[-CC-:B------:R-:W-:Y:S02]  /*16030*/  FFMA.FTZ R153, R26, R28.reuse, -R33.reuse ;  /* 0x0000001c1a997223 */ /* 0x180fe40000010821 */
[----:B------:R-:W-:Y:S01]  /*16040*/  FADD.FTZ R3, R3, -R8 ;  /* 0x8000000803037221 */ /* 0x000fe20000010000 */
[-CC-:B------:R-:W-:Y:S01]  /*16050*/  FFMA.FTZ R152, R73, R28.reuse, -R12.reuse ;  /* 0x0000001c49987223 */ /* 0x180fe2000001080c */
[-CC-:B------:R-:W-:Y:S02]  /*16060*/  FFMA.FTZ R5, R27, R28.reuse, -R33.reuse ;  /* 0x0000001c1b057223 */ /* 0x180fe40000010821 */
[----:B------:R-:W-:Y:S01]  /*16070*/  FMUL.FTZ R3, R28, R3 ;  /* 0x000000031c037220 */ /* 0x000fe20000410000 */
        /* <DEDUP_REMOVED lines=12> */
[----:B------:R-:W4:Y:S01]  /*16140*/  MUFU.EX2 R41, R41 ;  /* 0x0000002900297308 */ /* 0x000f220000000800 */
[----:B------:R-:W-:-:S07]  /*16150*/  FFMA.FTZ R175, R9, R28, -R12 ;  /* 0x0000001c09af7223 */ /* 0x000fce000001080c */
        /* <DEDUP_REMOVED lines=35> */
[----:B0-----:R-:W-:Y:S01]  /*16390*/  FADD.FTZ R8, R182, R3 ;  /* 0x00000003b6087221 */ /* 0x001fe20000010000 */
[----:B------:R-:W-:-:S06]  /*163a0*/  FFMA.FTZ R167, R48, R28, -R12 ;  /* 0x0000001c30a77223 */ /* 0x000fcc000001080c */
[----:B------:R-:W0:Y:S01]  /*163b0*/  MUFU.EX2 R175, R175 ;  /* 0x000000af00af7308 */ /* 0x000e220000000800 */
[----:B--2---:R-:W-:Y:S01]  /*163c0*/  FADD.FTZ R3, R177, R6 ;  /* 0x00000006b1037221 */ /* 0x004fe20000010000 */
[----:B------:R-:W-:-:S06]  /*163d0*/  FFMA.FTZ R163, R50, R28, -R33 ;  /* 0x0000001c32a37223 */ /* 0x000fcc0000010821 */
        /* <DEDUP_REMOVED lines=50> */
[----:B--2---:R-:W-:-:S06]  /*16700*/  FADD.FTZ R3, R162, R3 ;  /* 0x00000003a2037221 */ /* 0x004fcc0000010000 */
[----:B------:R-:W0:Y:S01]  /*16710*/  MUFU.EX2 R156, R156 ;  /* 0x0000009c009c7308 */ /* 0x000e220000000800 */
[-C--:B------:R-:W-:Y:S01]  /*16720*/  FFMA.FTZ R14, R65, R28.reuse, -R12 ;  /* 0x0000001c410e7223 */ /* 0x080fe2000001080c */
[----:B------:R-:W-:-:S06]  /*16730*/  FFMA.FTZ R9, R67, R28, -R33 ;  /* 0x0000001c43097223 */ /* 0x000fcc0000010821 */
[----:B------:R-:W2:Y:S01]  /*16740*/  MUFU.EX2 R15, R15 ;  /* 0x0000000f000f7308 */ /* 0x000ea20000000800 */
[----:B-1----:R-:W-:Y:S01]  /*16750*/  FADD.FTZ R7, R159, R30 ;  /* 0x0000001e9f077221 */ /* 0x002fe20000010000 */
[----:B---3--:R-:W-:-:S06]  /*16760*/  FADD.FTZ R30, R20, R3 ;  /* 0x00000003141e7221 */ /* 0x008fcc0000010000 */
[----:B------:R-:W1:Y:S01]  /*16770*/  MUFU.EX2 R158, R158 ;  /* 0x0000009e009e7308 */ /* 0x000e620000000800 */
[-C--:B------:R-:W-:Y:S01]  /*16780*/  FFMA.FTZ R10, R68, R28.reuse, -R12 ;  /* 0x0000001c440a7223 */ /* 0x080fe2000001080c */
[----:B------:R-:W-:-:S06]  /*16790*/  FFMA.FTZ R6, R70, R28, -R33 ;  /* 0x0000001c46067223 */ /* 0x000fcc0000010821 */
[----:B------:R-:W3:Y:S01]  /*167a0*/  MUFU.EX2 R19, R19 ;  /* 0x0000001300137308 */ /* 0x000ee20000000800 */
[----:B----4-:R-:W-:Y:S01]  /*167b0*/  FADD.FTZ R3, R160, R7 ;  /* 0x00000007a0037221 */ /* 0x010fe20000010000 */
[----:B------:R-:W-:-:S06]  /*167c0*/  FADD.FTZ R30, R21, R30 ;  /* 0x0000001e151e7221 */ /* 0x000fcc0000010000 */
[----:B------:R-:W4:Y:S01]  /*167d0*/  MUFU.EX2 R13, R13 ;  /* 0x0000000d000d7308 */ /* 0x000f220000000800 */
[-C--:B------:R-:W-:Y:S01]  /*167e0*/  FFMA.FTZ R12, R69, R28.reuse, -R12 ;  /* 0x0000001c450c7223 */ /* 0x080fe2000001080c */
[----:B------:R-:W-:-:S06]  /*167f0*/  FFMA.FTZ R7, R71, R28, -R33 ;  /* 0x0000001c47077223 */ /* 0x000fcc0000010821 */
[----:B------:R-:W4:Y:S01]  /*16800*/  MUFU.EX2 R8, R8 ;  /* 0x0000000800087308 */ /* 0x000f220000000800 */
[----:B0-----:R-:W-:Y:S01]  /*16810*/  FADD.FTZ R3, R156, R3 ;  /* 0x000000039c037221 */ /* 0x001fe20000010000 */
[----:B--2---:R-:W-:-:S06]  /*16820*/  FADD.FTZ R30, R15, R30 ;  /* 0x0000001e0f1e7221 */ /* 0x004fcc0000010000 */
        /* <DEDUP_REMOVED lines=15> */
[----:B------:R-:W-:Y:S01]  /*16920*/  ST.E desc[UR36][R24.64+0x4], R29 ;  /* 0x0000041d18007985 */ /* 0x000fe2000c101924 */
[----:B------:R-:W-:-:S05]  /*16930*/  FADD.FTZ R31, R7, R28 ;  /* 0x0000001c071f7221 */ /* 0x000fca0000010000 */
[----:B------:R0:W-:Y:S04]  /*16940*/  ST.E.64 desc[UR36][R24.64+0x10], R30 ;  /* 0x0000101e18007985 */ /* 0x0001e8000c101b24 */
[----:B------:R-:W2:Y:S04]  /*16950*/  LD.E R3, desc[UR36][R22.64+0x3f4] ;  /* 0x0003f42416037980 */ /* 0x000ea8000c101900 */
        /* <DEDUP_REMOVED lines=77> */
[----:B------:R0:W-:Y:S04]  /*16e30*/  ST.E desc[UR36][R22.64+0x3f4], R3 ;  /* 0x0003f40316007985 */ /* 0x0001e8000c101924 */
        /* <DEDUP_REMOVED lines=48> */
[----:B0-----:R-:W3:Y:S04]  /*17140*/  LD.E R3, desc[UR36][R22.64+0x3dc] ;  /* 0x0003dc2416037980 */ /* 0x001ee8000c101900 */
[----:B------:R-:W3:Y:S04]  /*17150*/  LD.E R29, desc[UR36][R22.64+0x3e8] ;  /* 0x0003e824161d7980 */ /* 0x000ee8000c101900 */
[----:B------:R-:W3:Y:S04]  /*17160*/  LD.E R27, desc[UR36][R22.64+0x3ec] ;  /* 0x0003ec24161b7980 */ /* 0x000ee8000c101900 */
[----:B------:R-:W3:Y:S01]  /*17170*/  LD.E R25, desc[UR36][R22.64+0x3f8] ;  /* 0x0003f82416197980 */ /* 0x000ee2000c101900 */
[C---:B----4-:R-:W-:Y:S01]  /*17180*/  FMUL.FTZ R47, R26.reuse, R47 ;  /* 0x0000002f1a2f7220 */ /* 0x050fe20000410000 */
[C---:B------:R-:W-:Y:S01]  /*17190*/  FMUL.FTZ R53, R26.reuse, R53 ;  /* 0x000000351a357220 */ /* 0x040fe20000410000 */
[C---:B------:R-:W-:Y:S01]  /*171a0*/  FMUL.FTZ R51, R26.reuse, R51 ;  /* 0x000000331a337220 */ /* 0x040fe20000410000 */
[----:B------:R-:W-:Y:S01]  /*171b0*/  FMUL.FTZ R49, R26, R49 ;  /* 0x000000311a317220 */ /* 0x000fe20000410000 */
[C---:B------:R-:W-:Y:S01]  /*171c0*/  FMUL.FTZ R140, R2.reuse, R140 ;  /* 0x0000008c028c7220 */ /* 0x040fe20000410000 */
[----:B------:R0:W-:Y:S01]  /*171d0*/  ST.E desc[UR36][R22.64+0x38c], R47 ;  /* 0x00038c2f16007985 */ /* 0x0001e2000c101924 */
[C---:B------:R-:W-:Y:S01]  /*171e0*/  FMUL.FTZ R138, R2.reuse, R138 ;  /* 0x0000008a028a7220 */ /* 0x040fe20000410000 */
[C---:B------:R-:W-:Y:S01]  /*171f0*/  FMUL.FTZ R136, R2.reuse, R136 ;  /* 0x0000008802887220 */ /* 0x040fe20000410000 */
[C---:B------:R-:W-:Y:S01]  /*17200*/  FMUL.FTZ R134, R2.reuse, R134 ;  /* 0x0000008602867220 */ /* 0x040fe20000410000 */
        /* <DEDUP_REMOVED lines=68> */
[C---:B--2---:R-:W-:Y:S01]  /*17650*/  FMUL.FTZ R141, R26.reuse, R141 ;  /* 0x0000008d1a8d7220 */ /* 0x044fe20000410000 */
[----:B------:R-:W-:Y:S01]  /*17660*/  ST.E desc[UR36][R22.64+0x3fc], R142 ;  /* 0x0003fc8e16007985 */ /* 0x000fe2000c101924 */
        /* <DEDUP_REMOVED lines=173> */
[----:B------:R4:W-:Y:S01]  /*18140*/  ST.E desc[UR36][R22.64+0x3f8], R53 ;  /* 0x0003f83516007985 */ /* 0x0009e2000c101924 */
[----:B------:R1:W-:Y:S06]  /*18150*/  BAR.SYNC.DEFER_BLOCKING R207, 0x100 ;  /* 0x000400cf0000751d */ /* 0x0003ec0000010000 */
[----:B0-----:R-:W4:Y:S04]  /*18160*/  LDL R45, [R1+0x1f0] ;  /* 0x0001f000012d7983 */ /* 0x001f280000100800 */
[----:B------:R-:W2:Y:S04]  /*18170*/  LD.E R55, desc[UR36][R22.64+0x200] ;  /* 0x0002002416377980 */ /* 0x000ea8000c101900 */
        /* <DEDUP_REMOVED lines=74> */
[----:B--2---:R0:W-:Y:S04]  /*18620*/  ST.E desc[UR36][R22.64+0x200], R55 ;  /* 0x0002003716007985 */ /* 0x0041e8000c101924 */
        /* <DEDUP_REMOVED lines=50> */
[----:B----4-:R-:W4:Y:S04]  /*18950*/  LD.E R51, desc[UR36][R22.64+0x3f4] ;  /* 0x0003f42416337980 */ /* 0x010f28000c101900 */
[----:B------:R-:W4:Y:S04]  /*18960*/  LD.E R53, desc[UR36][R22.64+0x3f8] ;  /* 0x0003f82416357980 */ /* 0x000f28000c101900 */
[----:B0-----:R-:W4:Y:S04]  /*18970*/  LD.E R55, desc[UR36][R22.64+0x3fc] ;  /* 0x0003fc2416377980 */ /* 0x001f28000c101900 */
        /* <DEDUP_REMOVED lines=74> */
[----:B--2---:R2:W-:Y:S04]  /*18e20*/  ST.E desc[UR36][R22.64+0x32c], R46 ;  /* 0x00032c2e16007985 */ /* 0x0045e8000c101924 */
        /* <DEDUP_REMOVED lines=48> */
[----:B---3--:R3:W-:Y:S04]  /*19130*/  ST.E desc[UR36][R22.64+0x3f0], R49 ;  /* 0x0003f03116007985 */ /* 0x0087e8000c101924 */
[----:B----4-:R4:W-:Y:S04]  /*19140*/  ST.E desc[UR36][R22.64+0x3f4], R51 ;  /* 0x0003f43316007985 */ /* 0x0109e8000c101924 */
[----:B------:R4:W-:Y:S04]  /*19150*/  ST.E desc[UR36][R22.64+0x3f8], R53 ;  /* 0x0003f83516007985 */ /* 0x0009e8000c101924 */
[----:B------:R4:W-:Y:S04]  /*19160*/  ST.E desc[UR36][R22.64+0x3fc], R55 ;  /* 0x0003fc3716007985 */ /* 0x0009e8000c101924 */
[----:B0-----:R-:W4:Y:S04]  /*19170*/  LD.E.64 R2, desc[UR36][R22.64+0x88] ;  /* 0x0000882416027980 */ /* 0x001f28000c101b00 */
[----:B-1----:R-:W4:Y:S01]  /*19180*/  LDL R24, [R1+0x68] ;  /* 0x0000680001187983 */ /* 0x002f220000100800 */
[----:B------:R-:W-:-:S02]  /*19190*/  F2FP.BF16.F32.PACK_AB R152, R152, R43 ;  /* 0x0000002b9898723e */ /* 0x000fc400000010ff */
[----:B------:R-:W-:Y:S01]  /*191a0*/  F2FP.BF16.F32.PACK_AB R154, R154, R41 ;  /* 0x000000299a9a723e */ /* 0x000fe200000010ff */
        /* <DEDUP_REMOVED lines=133> */
[----:B------:R-:W-:Y:S01]  /*19a00*/  F2FP.BF16.F32.PACK_AB R155, R4, R155 ;  /* 0x0000009b049b723e */ /* 0x000fe200000010ff */
[----:B------:R-:W-:Y:S01]  /*19a10*/  VOTEU.ANY UP0, P0 ;  /* 0x00000000003f7886 */ /* 0x000fe20000000100 */
[----:B------:R-:W-:Y:S02]  /*19a20*/  VIADD R4, R2, 0x80 ;  /* 0x0000008002047836 */ /* 0x000fe40000000000 */
        /* <DEDUP_REMOVED lines=1094> */
.L_x_12575:
[----:B------:R-:W-:Y:S05]  /*1de90*/  BSYNC B0 ;  /* 0x0000000000007941 */ /* 0x000fea0003800000 */
.L_x_12574:
        /* <DEDUP_REMOVED lines=9> */
.L_x_12543:
        /* <DEDUP_REMOVED lines=274> */
[----:B-1----:R-:W-:Y:S01]  /*1f050*/  @!P2 LOP3.LUT R14, R19, 0x1, RZ, 0x3c, !PT ;  /* 0x00000001130ea812 */ /* 0x002fe200078e3cff */
        /* <DEDUP_REMOVED lines=34> */
.L_x_12473:
[----:B------:R-:W1:Y:S08]  /*1f280*/  S2UR UR13, SR_CgaCtaId ;  /* 0x00000000000d79c3 */ /* 0x000e700000008800 */
[----:B------:R-:W-:Y:S06]  /*1f290*/  BAR.SYNC.DEFER_BLOCKING 0x5, 0x180 ;  /* 0x0146000000007b1d */ /* 0x000fec0000010000 */
[----:B------:R-:W-:Y:S01]  /*1f2a0*/  UMOV UR42, 0x400 ;  /* 0x00000400002a7882 */ /* 0x000fe20000000000 */
[----:B------:R-:W-:Y:S01]  /*1f2b0*/  BSSY B0, `(.L_x_12577) ;  /* 0x00002b5000007945 */ /* 0x000fe20003800000 */
[----:B-1----:R-:W-:-:S09]  /*1f2c0*/  ULEA UR42, UR13, UR42, 0x18 ;  /* 0x0000002a0d2a7291 */ /* 0x002fd2000f8ec03f */
[----:B0-2---:R-:W0:Y:S02]  /*1f2d0*/  LDS.128 R4, [UR42+0x324d0] ;  /* 0x0324d02aff047984 */ /* 0x005e240008000c00 */
[----:B0-----:R-:W-:Y:S02]  /*1f2e0*/  R2UR UR12, R5 ;  /* 0x00000000050c72ca */ /* 0x001fe400000e0000 */
[----:B------:R-:W-:Y:S02]  /*1f2f0*/  R2UR UR6, R6 ;  /* 0x00000000060672ca */ /* 0x000fe400000e0000 */
[----:B------:R-:W-:Y:S01]  /*1f300*/  R2UR UR5, R7 ;  /* 0x00000000070572ca */ /* 0x000fe200000e0000 */
[----:B------:R-:W-:Y:S06]  /*1f310*/  BAR.ARV 0x4, 0x180 ;  /* 0x0106000000007b1d */ /* 0x000fec0000002000 */
[----:B------:R-:W-:Y:S08]  /*1f320*/  @P0 BRA `(.L_x_12578) ;  /* 0x0000001c00500947 */ /* 0x000ff00003800000 */
        /* <DEDUP_REMOVED lines=29> */
[----:B------:R-:W4:Y:S01]  /*1f500*/  LDL R144, [R1+0x440] ;  /* 0x0004400001907983 */ /* 0x000f220000100800 */
[----:B------:R-:W-:Y:S01]  /*1f510*/  R2UR UR4, R202 ;  /* 0x00000000ca0472ca */ /* 0x000fe200000e0000 */
[----:B------:R-:W-:-:S02]  /*1f520*/  ULDC.64 UR8, c[0x0][0xd00] ;  /* 0x0003400000087ab9 */ /* 0x000fc40000000a00 */
        /* <DEDUP_REMOVED lines=8> */
[----:B------:R-:W-:-:S02]  /*1f5b0*/  IADD3 R143, P0, R196, 0xc040, RZ ;  /* 0x0000c040c48f7810 */ /* 0x000fc40007f1e0ff */
[----:B------:R-:W-:Y:S02]  /*1f5c0*/  LOP3.LUT R3, R196, 0x380, RZ, 0xc0, !PT ;  /* 0x00000380c4037812 */ /* 0x000fe400078ec0ff */
[----:B------:R-:W-:Y:S02]  /*1f5d0*/  LOP3.LUT R2, R143, 0x380, RZ, 0xc0, !PT ;  /* 0x000003808f027812 */ /* 0x000fe400078ec0ff */
[----:B------:R-:W-:Y:S02]  /*1f5e0*/  SHF.R.U64 R3, R3, 0x3, RZ ;  /* 0x0000000303037819 */ /* 0x000fe400000012ff */
[----:B------:R-:W-:Y:S02]  /*1f5f0*/  SHF.R.U64 R2, R2, 0x3, RZ ;  /* 0x0000000302027819 */ /* 0x000fe400000012ff */
[----:B------:R-:W-:Y:S02]  /*1f600*/  IADD3 R141, P1, R196, 0xc020, RZ ;  /* 0x0000c020c48d7810 */ /* 0x000fe40007f3e0ff */
[----:B------:R-:W-:Y:S01]  /*1f610*/  LOP3.LUT R2, R2, R143, RZ, 0x3c, !PT ;  /* 0x0000008f02027212 */ /* 0x000fe200078e3cff */
[----:B------:R-:W-:Y:S01]  /*1f620*/  IMAD.MOV.U32 R143, RZ, RZ, R197 ;  /* 0x000000ffff8f7224 */ /* 0x000fe200078e00c5 */
[----:B------:R-:W-:-:S02]  /*1f630*/  IADD3 R19, P2, R196, 0xc000, RZ ;  /* 0x0000c000c4137810 */ /* 0x000fc40007f5e0ff */
[----:B------:R-:W-:Y:S02]  /*1f640*/  LOP3.LUT R142, R3, R196, RZ, 0x3c, !PT ;  /* 0x000000c4038e7212 */ /* 0x000fe400078e3cff */
[----:B------:R-:W-:Y:S02]  /*1f650*/  LOP3.LUT R140, R141, 0x380, RZ, 0xc0, !PT ;  /* 0x000003808d8c7812 */ /* 0x000fe400078ec0ff */
[----:B------:R-:W-:Y:S02]  /*1f660*/  LOP3.LUT R0, R19, 0x380, RZ, 0xc0, !PT ;  /* 0x0000038013007812 */ /* 0x000fe400078ec0ff */
[----:B------:R-:W-:Y:S02]  /*1f670*/  MOV R142, R142 ;  /* 0x0000008e008e7202 */ /* 0x000fe40000000f00 */
[----:B------:R-:W-:Y:S02]  /*1f680*/  SHF.R.U64 R140, R140, 0x3, RZ ;  /* 0x000000038c8c7819 */ /* 0x000fe400000012ff */
[----:B------:R-:W-:Y:S01]  /*1f690*/  SHF.R.U64 R0, R0, 0x3, RZ ;  /* 0x0000000300007819 */ /* 0x000fe200000012ff */
[--C-:B------:R-:W-:Y:S01]  /*1f6a0*/  IMAD.X R21, RZ, RZ, R197.reuse, P2 ;  /* 0x000000ffff157224 */ /* 0x100fe200010e06c5 */
[----:B------:R-:W-:Y:S01]  /*1f6b0*/  LOP3.LUT R140, R140, R141, RZ, 0x3c, !PT ;  /* 0x0000008d8c8c7212 */ /* 0x000fe200078e3cff */
[--C-:B------:R-:W-:Y:S01]  /*1f6c0*/  IMAD.X R141, RZ, RZ, R197.reuse, P1 ;  /* 0x000000ffff8d7224 */ /* 0x100fe200008e06c5 */
[----:B------:R-:W-:Y:S01]  /*1f6d0*/  LOP3.LUT R20, R0, R19, RZ, 0x3c, !PT ;  /* 0x0000001300147212 */ /* 0x000fe200078e3cff */
[----:B------:R-:W-:Y:S01]  /*1f6e0*/  UISETP.NE.U32.AND UP0, UPT, UR8, URZ, UPT ;  /* 0x0000003f0800728c */ /* 0x000fe2000bf05070 */
[----:B------:R-:W-:-:S02]  /*1f6f0*/  IMAD.X R3, RZ, RZ, R197, P0 ;  /* 0x000000ffff037224 */ /* 0x000fc400000e06c5 */
[----:B------:R-:W-:Y:S01]  /*1f700*/  MOV R0, R20 ;  /* 0x0000001400007202 */ /* 0x000fe20000000f00 */
[----:B------:R-:W-:Y:S01]  /*1f710*/  UISETP.NE.AND.EX UP0, UPT, UR9, URZ, UPT, UP0 ;  /* 0x0000003f0900728c */ /* 0x000fe2000bf05300 */
[----:B------:R-:W-:Y:S01]  /*1f720*/  MOV R140, R140 ;  /* 0x0000008c008c7202 */ /* 0x000fe20000000f00 */
[----:B------:R-:W0:Y:S01]  /*1f730*/  LDC R20, c[0x0][0xce8] ;  /* 0x00033a00ff147b82 */ /* 0x000e220000000800 */
[----:B------:R-:W-:Y:S01]  /*1f740*/  ULDC.64 UR8, c[0x0][0xd00] ;  /* 0x0003400000087ab9 */ /* 0x000fe20000000a00 */
[----:B------:R-:W-:Y:S01]  /*1f750*/  MOV R2, R2 ;  /* 0x0000000200027202 */ /* 0x000fe20000000f00 */
[----:B------:R-:W-:Y:S01]  /*1f760*/  UIMAD.WIDE UR8, UR4, 0x4, UR8 ;  /* 0x00000004040878a5 */ /* 0x000fe2000f8e0208 */
[----:B------:R-:W-:Y:S02]  /*1f770*/  PLOP3.LUT P1, PT, PT, PT, UP0, 0x80, 0x0 ;  /* 0x000000000000781c */ /* 0x000fe40003f2f008 */
        /* <DEDUP_REMOVED lines=56> */
[----:B------:R-:W-:-:S03]  /*1fb00*/  F2FP.BF16.F32.PACK_AB R50, R45, R44 ;  /* 0x0000002c2d32723e */ /* 0x000fc600000010ff */
[----:B------:R1:W-:Y:S01]  /*1fb10*/  STSM.16.M88.4 [R229], R80 ;  /* 0x00000050e5007844 */ /* 0x0003e20000000200 */
        /* <DEDUP_REMOVED lines=15> */
[----:B------:R-:W-:Y:S01]  /*1fc10*/  F2FP.BF16.F32.PACK_AB R27, R15, R14 ;  /* 0x0000000e0f1b723e */ /* 0x000fe200000010ff */
[----:B------:R1:W-:Y:S01]  /*1fc20*/  STSM.16.M88.4 [R219], R48 ;  /* 0x00000030db007844 */ /* 0x0003e20000000200 */
[----:B------:R-:W-:-:S02]  /*1fc30*/  F2FP.BF16.F32.PACK_AB R10, R5, R4 ;  /* 0x00000004050a723e */ /* 0x000fc400000010ff */
[----:B------:R-:W-:Y:S01]  /*1fc40*/  F2FP.BF16.F32.PACK_AB R11, R7, R6 ;  /* 0x00000006070b723e */ /* 0x000fe200000010ff */
[----:B------:R1:W-:Y:S01]  /*1fc50*/  STSM.16.M88.4 [R0], R40 ;  /* 0x0000002800007844 */ /* 0x0003e20000000200 */
[----:B------:R-:W-:-:S03]  /*1fc60*/  IMAD.U32 R4, RZ, RZ, UR8 ;  /* 0x00000008ff047e24 */ /* 0x000fc6000f8e00ff */
[----:B------:R1:W-:Y:S01]  /*1fc70*/  STSM.16.M88.4 [R140], R32 ;  /* 0x000000208c007844 */ /* 0x0003e20000000200 */
[----:B------:R-:W-:Y:S01]  /*1fc80*/  IMAD.U32 R5, RZ, RZ, UR9 ;  /* 0x00000009ff057e24 */ /* 0x000fe2000f8e00ff */
[----:B------:R-:W-:Y:S02]  /*1fc90*/  ULDC.64 UR8, c[0x0][0xd08] ;  /* 0x0003420000087ab9 */ /* 0x000fe40000000a00 */
[----:B------:R1:W-:Y:S04]  /*1fca0*/  STSM.16.M88.4 [R2], R24 ;  /* 0x0000001802007844 */ /* 0x0003e80000000200 */
[----:B------:R1:W-:Y:S01]  /*1fcb0*/  STSM.16.M88.4 [R218], R8 ;  /* 0x00000008da007844 */ /* 0x0003e20000000200 */
[----:B------:R-:W-:Y:S01]  /*1fcc0*/  UISETP.NE.U32.AND UP1, UPT, UR8, URZ, UPT ;  /* 0x0000003f0800728c */ /* 0x000fe2000bf25070 */
[----:B------:R-:W-:Y:S03]  /*1fcd0*/  BAR.SYNC.DEFER_BLOCKING 0x1, 0x100 ;  /* 0x0044000000007b1d */ /* 0x000fe60000010000 */
[----:B------:R-:W-:-:S06]  /*1fce0*/  UISETP.NE.AND.EX UP1, UPT, UR9, URZ, UPT, UP1 ;  /* 0x0000003f0900728c */ /* 0x000fcc000bf25310 */
[----:B------:R-:W-:-:S05]  /*1fcf0*/  PLOP3.LUT P2, PT, PT, PT, UP1, 0x80, 0x0 ;  /* 0x000000000000781c */ /* 0x000fca0003f4f018 */
[----:B------:R-:W-:Y:S02]  /*1fd00*/  @UP1 ULDC.64 UR8, c[0x0][0xd08] ;  /* 0x0003420000081ab9 */ /* 0x000fe40000000a00 */
[----:B------:R-:W-:-:S03]  /*1fd10*/  @UP1 UIMAD.WIDE UR8, UR4, 0x4, UR8 ;  /* 0x00000004040818a5 */ /* 0x000fc6000f8e0208 */
[----:B------:R-:W-:Y:S02]  /*1fd20*/  ULDC UR4, c[0x0][0xb88] ;  /* 0x0002e20000047ab9 */ /* 0x000fe40000000800 */
[----:B------:R-:W-:Y:S02]  /*1fd30*/  IMAD.U32 R19, RZ, RZ, UR4 ;  /* 0x00000004ff137e24 */ /* 0x000fe4000f8e00ff */
[----:B------:R-:W-:Y:S01]  /*1fd40*/  IMAD.U32 R6, RZ, RZ, UR8 ;  /* 0x00000008ff067e24 */ /* 0x000fe2000f8e00ff */
[----:B------:R-:W2:Y:S01]  /*1fd50*/  @P1 LDG.E R3, desc[UR36][R4.64] ;  /* 0x0000002404031981 */ /* 0x000ea2000c1e1900 */
[----:B------:R-:W-:-:S05]  /*1fd60*/  IMAD.U32 R7, RZ, RZ, UR9 ;  /* 0x00000009ff077e24 */ /* 0x000fca000f8e00ff */
[----:B------:R1:W5:Y:S01]  /*1fd70*/  @P2 LDG.E R19, desc[UR36][R6.64] ;  /* 0x0000002406132981 */ /* 0x000362000c1e1900 */
[----:B------:R-:W-:Y:S01]  /*1fd80*/  UMOV UR4, URZ ;  /* 0x0000003f00047c82 */ /* 0x000fe20008000000 */
[----:B------:R-:W-:Y:S02]  /*1fd90*/  LOP3.LUT P0, RZ, R210, 0x3, RZ, 0xc0, !PT ;  /* 0x00000003d2ff7812 */ /* 0x000fe4000780c0ff */
[----:B--2---:R-:W-:Y:S01]  /*1fda0*/  @P1 R2UR UR4, R3 ;  /* 0x00000000030412ca */ /* 0x004fe200000e0000 */
[----:B01----:R-:W-:-:S14]  /*1fdb0*/  @P2 BRA `(.L_x_12579) ;  /* 0x0000000000102947 */ /* 0x003fdc0003800000 */
[----:B------:R-:W-:Y:S05]  /*1fdc0*/  @!P1 BRA `(.L_x_12579) ;  /* 0x00000000000c9947 */ /* 0x000fea0003800000 */
[----:B------:R-:W2:Y:S04]  /*1fdd0*/  LDG.E R0, desc[UR36][R4.64] ;  /* 0x0000002404007981 */ /* 0x000ea8000c1e1900 */
[----:B-----5:R-:W2:Y:S02]  /*1fde0*/  LDG.E R19, desc[UR36][R4.64+0x4] ;  /* 0x0000042404137981 */ /* 0x020ea4000c1e1900 */
[----:B--2---:R-:W-:-:S07]  /*1fdf0*/  IMAD.IADD R19, R19, 0x1, -R0 ;  /* 0x0000000113137824 */ /* 0x004fce00078e0a00 */
.L_x_12579:
[----:B------:R-:W2:Y:S01]  /*1fe00*/  LDL R0, [R1+0x458] ;  /* 0x0004580001007983 */ /* 0x000ea20000100800 */
[----:B-----5:R-:W-:Y:S01]  /*1fe10*/  IMAD R19, R19, R20, RZ ;  /* 0x0000001413137224 */ /* 0x020fe200078e02ff */
[----:B------:R-:W-:Y:S01]  /*1fe20*/  R2UR UR15, R202 ;  /* 0x00000000ca0f72ca */ /* 0x000fe200000e0000 */
[----:B------:R-:W-:Y:S01]  /*1fe30*/  VIADD R12, R204, UR60 ;  /* 0x0000003ccc0c7c36 */ /* 0x000fe20008000000 */
[----:B------:R-:W-:Y:S01]  /*1fe40*/  ISETP.NE.AND P1, PT, R20, 0x1, PT ;  /* 0x000000011400780c */ /* 0x000fe20003f25270 */
[----:B------:R-:W-:Y:S01]  /*1fe50*/  USHF.R.S32.HI UR18, URZ, 0x1f, UR61 ;  /* 0x0000001f3f127899 */ /* 0x000fe2000801143d */
[----:B------:R-:W-:Y:S02]  /*1fe60*/  ULDC.64 UR16, c[0x0][0xc90] ;  /* 0x0003240000107ab9 */ /* 0x000fe40000000a00 */
[----:B------:R-:W-:-:S09]  /*1fe70*/  ISETP.GE.OR P2, PT, R12, R19, P0 ;  /* 0x000000130c00720c */ /* 0x000fd20000746670 */
[----:B------:R-:W0:Y:S04]  /*1fe80*/  @P1 LDC R2, c[0x0][0xcec] ;  /* 0x00033b00ff021b82 */ /* 0x000e280000000800 */
[----:B------:R-:W3:Y:S01]  /*1fe90*/  @!P2 LDL R11, [R1+0x420] ;  /* 0x00042000010ba983 */ /* 0x000ee20000100800 */
[----:B------:R-:W-:Y:S02]  /*1fea0*/  USHF.R.S32.HI UR7, URZ, 0x1f, UR15 ;  /* 0x0000001f3f077899 */ /* 0x000fe4000801140f */
[----:B------:R-:W-:Y:S01]  /*1feb0*/  USHF.R.S32.HI UR11, URZ, 0x1f, UR4 ;  /* 0x0000001f3f0b7899 */ /* 0x000fe20008011404 */
[----:B------:R-:W1:Y:S01]  /*1fec0*/  @P1 LDC R3, c[0x0][0xcf0] ;  /* 0x00033c00ff031b82 */ /* 0x000e620000000800 */
[----:B------:R-:W-:Y:S01]  /*1fed0*/  UIMAD UR14, UR18, UR16, URZ ;  /* 0x00000010120e72a4 */ /* 0x000fe2000f8e023f */
[----:B------:R-:W-:Y:S01]  /*1fee0*/  UMOV UR10, UR4 ;  /* 0x00000004000a7c82 */ /* 0x000fe20008000000 */
[----:B------:R-:W-:-:S02]  /*1fef0*/  USEL UR20, UR7, URZ, !UP0 ;  /* 0x0000003f07147287 */ /* 0x000fc4000c000000 */
[----:B------:R-:W-:Y:S02]  /*1ff00*/  UIMAD.WIDE.U32 UR8, UR61, UR16, UR10 ;  /* 0x000000103d0872a5 */ /* 0x000fe4000f8e000a */
[----:B------:R-:W-:Y:S01]  /*1ff10*/  UIMAD UR14, UR61, UR17, UR14 ;  /* 0x000000113d0e72a4 */ /* 0x000fe2000f8e020e */
[----:B------:R-:W4:Y:S01]  /*1ff20*/  @P1 LDC R77, c[0x0][0xcf0] ;  /* 0x00033c00ff4d1b82 */ /* 0x000f220000000800 */
[----:B------:R-:W-:Y:S01]  /*1ff30*/  USEL UR19, UR15, URZ, !UP0 ;  /* 0x0000003f0f137287 */ /* 0x000fe2000c000000 */
[----:B------:R-:W-:Y:S01]  /*1ff40*/  ULDC.64 UR16, c[0x0][0xc98] ;  /* 0x0003260000107ab9 */ /* 0x000fe20000000a00 */
[----:B------:R-:W-:Y:S02]  /*1ff50*/  UIADD3 UR9, UR9, UR14, URZ ;  /* 0x0000000e09097290 */ /* 0x000fe4000fffe03f */
[----:B------:R-:W-:Y:S02]  /*1ff60*/  UIMAD UR7, UR20, UR16, URZ ;  /* 0x00000010140772a4 */ /* 0x000fe4000f8e023f */
[----:B------:R-:W-:-:S02]  /*1ff70*/  UIMAD.WIDE.U32 UR8, UR19, UR16, UR8 ;  /* 0x00000010130872a5 */ /* 0x000fc4000f8e0008 */
[----:B------:R-:W-:Y:S01]  /*1ff80*/  UIMAD UR7, UR19, UR17, UR7 ;  /* 0x00000011130772a4 */ /* 0x000fe2000f8e0207 */
[----:B------:R-:W-:-:S05]  /*1ff90*/  ULDC.64 UR14, c[0x0][0xc88] ;  /* 0x00032200000e7ab9 */ /* 0x000fca0000000a00 */
[----:B------:R-:W-:Y:S02]  /*1ffa0*/  IMAD.U32 R7, RZ, RZ, UR7 ;  /* 0x00000007ff077e24 */ /* 0x000fe4000f8e00ff */
[----:B--2---:R-:W-:-:S04]  /*1ffb0*/  VIADD R5, R0, UR60 ;  /* 0x0000003c00057c36 */ /* 0x004fc80008000000 */
[----:B0-----:R-:W-:-:S04]  /*1ffc0*/  @P1 IMAD.HI.U32 R2, R5, R2, RZ ;  /* 0x0000000205021227 */ /* 0x001fc800078e00ff */
[----:B------:R-:W-:Y:S01]  /*1ffd0*/  IMAD.MOV.U32 R0, RZ, RZ, R5 ;  /* 0x000000ffff007224 */ /* 0x000fe200078e0005 */
[----:B-1----:R-:W-:-:S04]  /*1ffe0*/  @P1 SHF.R.U32.HI R0, RZ, R3, R2 ;  /* 0x00000003ff001219 */ /* 0x002fc80000011602 */
[--C-:B------:R-:W-:Y:S01]  /*1fff0*/  SHF.R.S32.HI R4, RZ, 0x1f, R0.reuse ;  /* 0x0000001fff047819 */ /* 0x100fe20000011400 */
[----:B------:R-:W-:-:S04]  /*20000*/  IMAD.MOV R2, RZ, RZ, -R0 ;  /* 0x000000ffff027224 */ /* 0x000fc800078e0a00 */
[----:B------:R-:W-:Y:S01]  /*20010*/  IMAD R5, R20, R2, R5 ;  /* 0x0000000214057224 */ /* 0x000fe200078e0205 */
[----:B------:R-:W-:-:S04]  /*20020*/  IADD3 R2, P3, R0, UR8, RZ ;  /* 0x0000000800027c10 */ /* 0x000fc8000ff7e0ff */
[----:B------:R-:W-:-:S05]  /*20030*/  SHF.R.S32.HI R3, RZ, 0x1f, R5 ;  /* 0x0000001fff037819 */ /* 0x000fca0000011405 */
[----:B------:R-:W-:Y:S01]  /*20040*/  IMAD R0, R3, UR14, RZ ;  /* 0x0000000e03007c24 */ /* 0x000fe2000f8e02ff */
[----:B------:R-:W-:Y:S01]  /*20050*/  IADD3.X R3, R4, UR9, R7, P3, !PT ;  /* 0x0000000904037c10 */ /* 0x000fe20009ffe407 */
[----:B------:R-:W-:Y:S02]  /*20060*/  ULDC.64 UR8, c[0x0][0xc50] ;  /* 0x0003140000087ab9 */ /* 0x000fe40000000a00 */
[C---:B------:R-:W-:Y:S02]  /*20070*/  IMAD R7, R5.reuse, UR15, R0 ;  /* 0x0000000f05077c24 */ /* 0x040fe4000f8e0200 */
[----:B------:R-:W-:Y:S01]  /*20080*/  IMAD.WIDE.U32 R2, R5, UR14, R2 ;  /* 0x0000000e05027c25 */ /* 0x000fe2000f8e0002 */
[----:B------:R-:W-:-:S03]  /*20090*/  ULDC.64 UR14, c[0x0][0xba0] ;  /* 0x0002e800000e7ab9 */ /* 0x000fc60000000a00 */
[----:B------:R-:W-:Y:S01]  /*200a0*/  IMAD.IADD R3, R3, 0x1, R7 ;  /* 0x0000000103037824 */ /* 0x000fe200078e0207 */
[----:B------:R-:W-:Y:S01]  /*200b0*/  LEA R6, P3, R2, UR8, 0x2 ;  /* 0x0000000802067c11 */ /* 0x000fe2000f8610ff */
[----:B------:R-:W-:-:S03]  /*200c0*/  VIADD R0, R12, 0x8 ;  /* 0x000000080c007836 */ /* 0x000fc60000000000 */
[----:B------:R-:W-:Y:S01]  /*200d0*/  LEA.HI.X R10, R2, UR9, R3, 0x2, P3 ;  /* 0x00000009020a7c11 */ /* 0x000fe200098f1403 */
[----:B------:R-:W-:Y:S01]  /*200e0*/  SHFL.IDX PT, R8, R6, RZ, 0x1c1f ;  /* 0x001c1fff06087589 */ /* 0x000fe200000e0000 */
[----:B------:R-:W-:-:S03]  /*200f0*/  ISETP.GE.OR P0, PT, R0, R19, P0 ;  /* 0x000000130000720c */ /* 0x000fc60000706670 */
[----:B------:R-:W3:Y:S04]  /*20100*/  SHFL.IDX PT, R9, R10, RZ, 0x1c1f ;  /* 0x001c1fff0a097589 */ /* 0x000ee800000e0000 */
[----:B---3--:R0:W-:Y:S06]  /*20110*/  @!P2 ST.E desc[UR36][R8.64], R11 ;  /* 0x0000000b0800a985 */ /* 0x0081ec000c101924 */
[----:B------:R-:W2:Y:S01]  /*20120*/  @!P0 LDL R21, [R1+0x424] ;  /* 0x0004240001158983 */ /* 0x000ea20000100800 */
[----:B------:R-:W-:-:S02]  /*20130*/  IMAD R0, R208, 0x40, R189 ;  /* 0x00000040d0007824 */ /* 0x000fc400078e02bd */
[----:B------:R-:W-:Y:S01]  /*20140*/  IMAD.MOV.U32 R3, RZ, RZ, 0x2 ;  /* 0x00000002ff037424 */ /* 0x000fe200078e00ff */
[----:B------:R-:W-:Y:S03]  /*20150*/  SHFL.IDX PT, R54, R6, 0x1, 0x1c1f ;  /* 0x003c1f0006367f89 */ /* 0x000fe600000e0000 */
[----:B------:R-:W-:Y:S01]  /*20160*/  IMAD.WIDE R2, R0, R3, UR58 ;  /* 0x0000003a00027e25 */ /* 0x000fe2000f8e0203 */
[----:B------:R-:W2:Y:S02]  /*20170*/  SHFL.IDX PT, R55, R10, 0x1, 0x1c1f ;  /* 0x003c1f000a377f89 */ /* 0x000ea400000e0000 */
[C---:B------:R-:W-:Y:S02]  /*20180*/  IADD3 R25, P4, R2.reuse, 0x3000, RZ ;  /* 0x0000300002197810 */ /* 0x040fe40007f9e0ff */
[C---:B------:R-:W-:Y:S02]  /*20190*/  IADD3 R29, P5, R2.reuse, 0x4000, RZ ;  /* 0x00004000021d7810 */ /* 0x040fe40007fbe0ff */
[----:B------:R-:W-:-:S02]  /*201a0*/  IADD3 R33, P6, R2, 0x5000, RZ ;  /* 0x0000500002217810 */ /* 0x000fc40007fde0ff */
[----:B------:R-:W-:Y:S02]  /*201b0*/  LOP3.LUT R24, R25, 0x380, RZ, 0xc0, !PT ;  /* 0x0000038019187812 */ /* 0x000fe400078ec0ff */
[----:B------:R-:W-:Y:S02]  /*201c0*/  LOP3.LUT R28, R29, 0x380, RZ, 0xc0, !PT ;  /* 0x000003801d1c7812 */ /* 0x000fe400078ec0ff */
[----:B------:R-:W-:Y:S02]  /*201d0*/  LOP3.LUT R32, R33, 0x380, RZ, 0xc0, !PT ;  /* 0x0000038021207812 */ /* 0x000fe400078ec0ff */
[C---:B------:R-:W-:Y:S02]  /*201e0*/  IADD3 R7, P2, R2.reuse, 0x1000, RZ ;  /* 0x0000100002077810 */ /* 0x040fe40007f5e0ff */
[----:B------:R-:W-:Y:S02]  /*201f0*/  IADD3 R5, P3, R2, 0x2000, RZ ;  /* 0x0000200002057810 */ /* 0x000fe40007f7e0ff */
[----:B------:R-:W-:Y:S01]  /*20200*/  SHF.R.U64 R24, R24, 0x3, RZ ;  /* 0x0000000318187819 */ /* 0x000fe200000012ff */
[--C-:B0-----:R-:W-:Y:S01]  /*20210*/  IMAD.X R9, RZ, RZ, R3.reuse, P2 ;  /* 0x000000ffff097224 */ /* 0x101fe200010e0603 */
[----:B------:R-:W-:Y:S01]  /*20220*/  SHF.R.U64 R28, R28, 0x3, RZ ;  /* 0x000000031c1c7819 */ /* 0x000fe200000012ff */
[----:B------:R-:W-:Y:S01]  /*20230*/  IMAD.X R13, RZ, RZ, R3, P3 ;  /* 0x000000ffff0d7224 */ /* 0x000fe200018e0603 */
[----:B------:R-:W-:-:S02]  /*20240*/  SHF.R.U64 R32, R32, 0x3, RZ ;  /* 0x0000000320207819 */ /* 0x000fc400000012ff */
[----:B------:R-:W-:Y:S01]  /*20250*/  LOP3.LUT R24, R24, R25, RZ, 0x3c, !PT ;  /* 0x0000001918187212 */ /* 0x000fe200078e3cff */
[--C-:B------:R-:W-:Y:S01]  /*20260*/  IMAD.X R25, RZ, RZ, R3.reuse, P4 ;  /* 0x000000ffff197224 */ /* 0x100fe200020e0603 */
        /* <DEDUP_REMOVED lines=8> */
[----:B------:R-:W-:Y:S02]  /*202f0*/  IADD3 R53, P6, R2, 0xa000, RZ ;  /* 0x0000a00002357810 */ /* 0x000fe40007fde0ff */
[----:B------:R-:W-:Y:S02]  /*20300*/  LOP3.LUT R36, R37, 0x380, RZ, 0xc0, !PT ;  /* 0x0000038025247812 */ /* 0x000fe400078ec0ff */
        /* <DEDUP_REMOVED lines=25> */
[C---:B------:R-:W-:Y:S02]  /*204a0*/  IADD3 R57, P2, R2.reuse, 0xb000, RZ ;  /* 0x0000b00002397810 */ /* 0x040fe40007f5e0ff */
[C---:B------:R-:W-:Y:S02]  /*204b0*/  IADD3 R61, P3, R2.reuse, 0xc000, RZ ;  /* 0x0000c000023d7810 */ /* 0x040fe40007f7e0ff */
[C---:B------:R-:W-:Y:S02]  /*204c0*/  IADD3 R65, P4, R2.reuse, 0xd000, RZ ;  /* 0x0000d00002417810 */ /* 0x040fe40007f9e0ff */
[C---:B------:R-:W-:Y:S02]  /*204d0*/  IADD3 R69, P5, R2.reuse, 0xe000, RZ ;  /* 0x0000e00002457810 */ /* 0x040fe40007fbe0ff */
[----:B------:R-:W-:-:S02]  /*204e0*/  LOP3.LUT R7, R2, 0x380, RZ, 0xc0, !PT ;  /* 0x0000038002077812 */ /* 0x000fc400078ec0ff */
[----:B------:R-:W-:Y:S02]  /*204f0*/  IADD3 R5, P6, R2, 0xf000, RZ ;  /* 0x0000f00002057810 */ /* 0x000fe40007fde0ff */
[----:B------:R-:W-:Y:S02]  /*20500*/  LOP3.LUT R56, R57, 0x380, RZ, 0xc0, !PT ;  /* 0x0000038039387812 */ /* 0x000fe400078ec0ff */
[----:B------:R-:W-:Y:S01]  /*20510*/  LOP3.LUT R60, R61, 0x380, RZ, 0xc0, !PT ;  /* 0x000003803d3c7812 */ /* 0x000fe200078ec0ff */
[----:B------:R-:W-:Y:S01]  /*20520*/  IMAD.X R73, RZ, RZ, R3, P6 ;  /* 0x000000ffff497224 */ /* 0x000fe200030e0603 */
[----:B------:R-:W-:Y:S02]  /*20530*/  LOP3.LUT R64, R65, 0x380, RZ, 0xc0, !PT ;  /* 0x0000038041407812 */ /* 0x000fe400078ec0ff */
[----:B------:R-:W-:Y:S02]  /*20540*/  LOP3.LUT R68, R69, 0x380, RZ, 0xc0, !PT ;  /* 0x0000038045447812 */ /* 0x000fe400078ec0ff */
[----:B------:R-:W-:-:S02]  /*20550*/  SHF.R.U64 R7, R7, 0x3, RZ ;  /* 0x0000000307077819 */ /* 0x000fc400000012ff */
[----:B------:R-:W-:Y:S02]  /*20560*/  LOP3.LUT R0, R5, 0x380, RZ, 0xc0, !PT ;  /* 0x0000038005007812 */ /* 0x000fe400078ec0ff */
[----:B------:R-:W-:Y:S02]  /*20570*/  SHF.R.U64 R56, R56, 0x3, RZ ;  /* 0x0000000338387819 */ /* 0x000fe400000012ff */
[----:B------:R-:W-:Y:S02]  /*20580*/  SHF.R.U64 R60, R60, 0x3, RZ ;  /* 0x000000033c3c7819 */ /* 0x000fe400000012ff */
[----:B------:R-:W-:Y:S02]  /*20590*/  SHF.R.U64 R64, R64, 0x3, RZ ;  /* 0x0000000340407819 */ /* 0x000fe400000012ff */
[----:B------:R-:W-:Y:S02]  /*205a0*/  SHF.R.U64 R68, R68, 0x3, RZ ;  /* 0x0000000344447819 */ /* 0x000fe400000012ff */
[----:B------:R-:W-:-:S02]  /*205b0*/  LOP3.LUT R2, R7, R2, RZ, 0x3c, !PT ;  /* 0x0000000207027212 */ /* 0x000fc400078e3cff */
        /* <DEDUP_REMOVED lines=10> */
[----:B------:R-:W-:-:S02]  /*20660*/  UIMAD UR7, UR11, UR14, URZ ;  /* 0x0000000e0b0772a4 */ /* 0x000fc4000f8e023f */
[----:B------:R-:W-:Y:S02]  /*20670*/  UIMAD.WIDE.U32 UR8, UR4, UR14, URZ ;  /* 0x0000000e040872a5 */ /* 0x000fe4000f8e003f */
[----:B------:R-:W-:Y:S01]  /*20680*/  UIMAD UR7, UR4, UR15, UR7 ;  /* 0x0000000f040772a4 */ /* 0x000fe2000f8e0207 */
[----:B------:R-:W-:-:S03]  /*20690*/  ULDC.64 UR10, c[0x0][0xbe8] ;  /* 0x0002fa00000a7ab9 */ /* 0x000fc60000000a00 */
[----:B------:R-:W-:Y:S02]  /*206a0*/  UIADD3 UR9, UR9, UR7, URZ ;  /* 0x0000000709097290 */ /* 0x000fe4000fffe03f */
[----:B------:R-:W-:Y:S01]  /*206b0*/  UIMAD UR4, UR18, UR10, URZ ;  /* 0x0000000a120472a4 */ /* 0x000fe2000f8e023f */
[----:B------:R-:W-:Y:S01]  /*206c0*/  VIADD R76, R209, UR60 ;  /* 0x0000003cd14c7c36 */ /* 0x000fe20008000000 */
[----:B------:R-:W-:Y:S02]  /*206d0*/  UIMAD.WIDE.U32 UR8, UR61, UR10, UR8 ;  /* 0x0000000a3d0872a5 */ /* 0x000fe4000f8e0008 */
[----:B------:R-:W-:-:S03]  /*206e0*/  UIMAD UR4, UR61, UR11, UR4 ;  /* 0x0000000b3d0472a4 */ /* 0x000fc6000f8e0204 */
[----:B------:R-:W-:Y:S01]  /*206f0*/  ULDC.64 UR10, c[0x0][0xbf0] ;  /* 0x0002fc00000a7ab9 */ /* 0x000fe20000000a00 */
[----:B------:R-:W-:Y:S02]  /*20700*/  UIADD3 UR9, UR9, UR4, URZ ;  /* 0x0000000409097290 */ /* 0x000fe4000fffe03f */
[----:B------:R-:W-:Y:S02]  /*20710*/  UIMAD UR4, UR20, UR10, URZ ;  /* 0x0000000a140472a4 */ /* 0x000fe4000f8e023f */
[----:B------:R-:W-:Y:S02]  /*20720*/  UIMAD.WIDE.U32 UR8, UR19, UR10, UR8 ;  /* 0x0000000a130872a5 */ /* 0x000fe4000f8e0008 */
[----:B------:R-:W-:-:S03]  /*20730*/  UIMAD UR4, UR19, UR11, UR4 ;  /* 0x0000000b130472a4 */ /* 0x000fc6000f8e0204 */
[----:B------:R-:W-:Y:S01]  /*20740*/  ULDC.64 UR10, c[0x0][0xbe0] ;  /* 0x0002f800000a7ab9 */ /* 0x000fe20000000a00 */
[----:B------:R-:W-:Y:S01]  /*20750*/  UIADD3 UR4, UR9, UR4, URZ ;  /* 0x0000000409047290 */ /* 0x000fe2000fffe03f */
[----:B------:R-:W-:-:S05]  /*20760*/  VIADD R82, R208, UR60 ;  /* 0x0000003cd0527c36 */ /* 0x000fca0008000000 */
[----:B------:R-:W-:Y:S01]  /*20770*/  ISETP.GE.AND P2, PT, R82, R19, PT ;  /* 0x000000135200720c */ /* 0x000fe20003f46270 */
[----:B------:R-:W-:Y:S01]  /*20780*/  BSSY B1, `(.L_x_12580) ;  /* 0x000004a000017945 */ /* 0x000fe20003800000 */
[----:B--2---:R0:W-:Y:S04]  /*20790*/  @!P0 ST.E desc[UR36][R54.64], R21 ;  /* 0x0000001536008985 */ /* 0x0041e8000c101924 */
[----:B------:R1:W5:Y:S04]  /*207a0*/  LD.E.128 R4, desc[UR36][R2.64] ;  /* 0x0000002402047980 */ /* 0x000368000c101d00 */
[----:B------:R-:W5:Y:S01]  /*207b0*/  LD.E.128 R8, desc[UR36][R8.64] ;  /* 0x0000002408087980 */ /* 0x000f62000c101d00 */
[----:B0-----:R-:W-:-:S03]  /*207c0*/  IMAD.MOV.U32 R21, RZ, RZ, R76 ;  /* 0x000000ffff157224 */ /* 0x001fc600078e004c */
[----:B------:R-:W5:Y:S01]  /*207d0*/  LD.E.128 R12, desc[UR36][R12.64] ;  /* 0x000000240c0c7980 */ /* 0x000f62000c101d00 */
[----:B-1----:R-:W0:Y:S01]  /*207e0*/  @P1 LDC R3, c[0x0][0xcec] ;  /* 0x00033b00ff031b82 */ /* 0x002e220000000800 */
[----:B------:R-:W-:Y:S02]  /*207f0*/  IMAD.U32 R2, RZ, RZ, UR8 ;  /* 0x00000008ff027e24 */ /* 0x000fe4000f8e00ff */
[----:B------:R-:W5:Y:S04]  /*20800*/  LD.E.128 R24, desc[UR36][R24.64] ;  /* 0x0000002418187980 */ /* 0x000f68000c101d00 */
[----:B------:R-:W5:Y:S04]  /*20810*/  LD.E.128 R28, desc[UR36][R28.64] ;  /* 0x000000241c1c7980 */ /* 0x000f68000c101d00 */
[----:B------:R-:W5:Y:S04]  /*20820*/  LD.E.128 R32, desc[UR36][R32.64] ;  /* 0x0000002420207980 */ /* 0x000f68000c101d00 */
[----:B------:R-:W5:Y:S04]  /*20830*/  LD.E.128 R36, desc[UR36][R36.64] ;  /* 0x0000002424247980 */ /* 0x000f68000c101d00 */
[----:B------:R-:W5:Y:S04]  /*20840*/  LD.E.128 R40, desc[UR36][R40.64] ;  /* 0x0000002428287980 */ /* 0x000f68000c101d00 */
[----:B------:R-:W5:Y:S01]  /*20850*/  LD.E.128 R44, desc[UR36][R44.64] ;  /* 0x000000242c2c7980 */ /* 0x000f62000c101d00 */
[----:B0-----:R-:W-:-:S03]  /*20860*/  @P1 IMAD.HI.U32 R0, R76, R3, RZ ;  /* 0x000000034c001227 */ /* 0x001fc600078e00ff */
[----:B------:R-:W5:Y:S02]  /*20870*/  LD.E.128 R48, desc[UR36][R48.64] ;  /* 0x0000002430307980 */ /* 0x000f64000c101d00 */
[----:B----4-:R-:W-:Y:S02]  /*20880*/  @P1 SHF.R.U32.HI R21, RZ, R77, R0 ;  /* 0x0000004dff151219 */ /* 0x010fe40000011600 */
[----:B------:R-:W5:Y:S02]  /*20890*/  LD.E.128 R52, desc[UR36][R52.64] ;  /* 0x0000002434347980 */ /* 0x000f64000c101d00 */
[--C-:B------:R-:W-:Y:S01]  /*208a0*/  SHF.R.S32.HI R0, RZ, 0x1f, R21.reuse ;  /* 0x0000001fff007819 */ /* 0x100fe20000011415 */
[----:B------:R-:W-:Y:S01]  /*208b0*/  IMAD.MOV R77, RZ, RZ, -R21 ;  /* 0x000000ffff4d7224 */ /* 0x000fe200078e0a15 */
[----:B------:R-:W5:Y:S01]  /*208c0*/  LD.E.128 R56, desc[UR36][R56.64] ;  /* 0x0000002438387980 */ /* 0x000f62000c101d00 */
[----:B------:R-:W-:Y:S01]  /*208d0*/  IMAD.U32 R3, RZ, RZ, UR9 ;  /* 0x00000009ff037e24 */ /* 0x000fe2000f8e00ff */
[----:B------:R-:W-:Y:S01]  /*208e0*/  ULDC.64 UR8, c[0x0][0xbd8] ;  /* 0x0002f60000087ab9 */ /* 0x000fe20000000a00 */
[----:B------:R-:W-:Y:S01]  /*208f0*/  IMAD R0, R0, UR10, RZ ;  /* 0x0000000a00007c24 */ /* 0x000fe2000f8e02ff */
[----:B------:R-:W5:Y:S01]  /*20900*/  LD.E.128 R60, desc[UR36][R60.64] ;  /* 0x000000243c3c7980 */ /* 0x000f62000c101d00 */
[----:B------:R-:W-:-:S02]  /*20910*/  IMAD R77, R20, R77, R76 ;  /* 0x0000004d144d7224 */ /* 0x000fc400078e024c */
[----:B------:R-:W-:Y:S01]  /*20920*/  IMAD.U32 R3, RZ, RZ, UR4 ;  /* 0x00000004ff037e24 */ /* 0x000fe2000f8e00ff */
[----:B------:R-:W5:Y:S01]  /*20930*/  LD.E.128 R64, desc[UR36][R64.64] ;  /* 0x0000002440407980 */ /* 0x000f62000c101d00 */
[C---:B------:R-:W-:Y:S01]  /*20940*/  IMAD R79, R21.reuse, UR11, R0 ;  /* 0x0000000b154f7c24 */ /* 0x040fe2000f8e0200 */
[----:B------:R-:W-:Y:S02]  /*20950*/  SHF.R.S32.HI R0, RZ, 0x1f, R77 ;  /* 0x0000001fff007819 */ /* 0x000fe4000001144d */
[----:B------:R-:W5:Y:S01]  /*20960*/  LD.E.128 R68, desc[UR36][R68.64] ;  /* 0x0000002444447980 */ /* 0x000f62000c101d00 */
[----:B------:R-:W-:-:S03]  /*20970*/  IMAD.WIDE.U32 R2, R21, UR10, R2 ;  /* 0x0000000a15027c25 */ /* 0x000fc6000f8e0002 */
[----:B------:R-:W5:Y:S01]  /*20980*/  LD.E.128 R72, desc[UR36][R72.64] ;  /* 0x0000002448487980 */ /* 0x000f62000c101d00 */
[----:B------:R-:W-:Y:S01]  /*20990*/  IMAD.IADD R3, R3, 0x1, R79 ;  /* 0x0000000103037824 */ /* 0x000fe200078e024f */
[----:B------:R-:W-:Y:S01]  /*209a0*/  UIADD3 UR4, UR42, 0x32420, URZ ;  /* 0x000324202a047890 */ /* 0x000fe2000fffe03f */
[----:B------:R-:W-:Y:S01]  /*209b0*/  IMAD R20, R0, UR8, RZ ;  /* 0x0000000800147c24 */ /* 0x000fe2000f8e02ff */
[----:B------:R-:W-:Y:S01]  /*209c0*/  @!PT LDS RZ, [RZ] ;  /* 0x00000000fffff984 */ /* 0x000fe20000000800 */
[----:B------:R-:W-:Y:S01]  /*209d0*/  @!PT LDS RZ, [RZ] ;  /* 0x00000000fffff984 */ /* 0x000fe20000000800 */
[----:B------:R-:W-:Y:S01]  /*209e0*/  @!PT LDS RZ, [RZ] ;  /* 0x00000000fffff984 */ /* 0x000fe20000000800 */
[----:B------:R-:W-:Y:S01]  /*209f0*/  @!PT LDS RZ, [RZ] ;  /* 0x00000000fffff984 */ /* 0x000fe20000000800 */
[----:B------:R0:W-:Y:S06]  /*20a00*/  MEMBAR.ALL.CTA ;  /* 0x0000000000007992 */ /* 0x0001ec0000008000 */
[----:B0-----:R-:W0:Y:S01]  /*20a10*/  FENCE.VIEW.ASYNC.S ;  /* 0x00000000000073c6 */ /* 0x001e220000000000 */
[----:B------:R-:W-:Y:S01]  /*20a20*/  IMAD.WIDE.U32 R2, R77, UR8, R2 ;  /* 0x000000084d027c25 */ /* 0x000fe2000f8e0002 */
[----:B------:R-:W-:-:S03]  /*20a30*/  UPRMT UR4, URZ, 0x654, UR4 ;  /* 0x000006543f047896 */ /* 0x000fc60008000004 */
[----:B------:R-:W-:Y:S01]  /*20a40*/  IMAD R21, R77, UR9, R20 ;  /* 0x000000094d157c24 */ /* 0x000fe2000f8e0214 */
[----:B------:R-:W-:Y:S01]  /*20a50*/  ULDC.64 UR8, c[0x0][0xb80] ;  /* 0x0002e00000087ab9 */ /* 0x000fe20000000a00 */
[----:B------:R-:W-:Y:S01]  /*20a60*/  VIADD R0, R82, 0x20 ;  /* 0x0000002052007836 */ /* 0x000fe20000000000 */
[----:B------:R-:W-:Y:S01]  /*20a70*/  LEA R80, P3, R2, UR8, 0x1 ;  /* 0x0000000802507c11 */ /* 0x000fe2000f8608ff */
[----:B------:R-:W-:-:S03]  /*20a80*/  IMAD.IADD R3, R3, 0x1, R21 ;  /* 0x0000000103037824 */ /* 0x000fc600078e0215 */
[-C--:B------:R-:W-:Y:S01]  /*20a90*/  ISETP.GE.AND P1, PT, R0, R19.reuse, PT ;  /* 0x000000130000720c */ /* 0x080fe20003f26270 */
[----:B------:R-:W-:Y:S01]  /*20aa0*/  VIADD R0, R82, 0x40 ;  /* 0x0000004052007836 */ /* 0x000fe20000000000 */
[----:B------:R-:W-:Y:S01]  /*20ab0*/  LEA.HI.X R81, R2, UR9, R3, 0x1, P3 ;  /* 0x0000000902517c11 */ /* 0x000fe200098f0c03 */
[----:B0-----:R0:W1:Y:S03]  /*20ac0*/  SHFL.IDX PT, R78, R80, RZ, 0x181f ;  /* 0x00181fff504e7589 */ /* 0x00106600000e0000 */
[----:B------:R-:W-:Y:S02]  /*20ad0*/  ISETP.GE.AND P0, PT, R0, R19, PT ;  /* 0x000000130000720c */ /* 0x000fe40003f06270 */
[----:B------:R0:W2:Y:S01]  /*20ae0*/  SHFL.IDX PT, R0, R81, RZ, 0x181f ;  /* 0x00181fff51007589 */ /* 0x0000a200000e0000 */
[----:B------:R-:W-:Y:S01]  /*20af0*/  SYNCS.ARRIVE.TRANS64.RED.A1T0 RZ, [UR4], RZ ;  /* 0x000000ffffff79a7 */ /* 0x000fe20008100404 */
[----:B------:R-:W-:Y:S09]  /*20b00*/  @P2 BRA `(.L_x_12581) ;  /* 0x0000000000442947 */ /* 0x000ff20003800000 */
        /* <DEDUP_REMOVED lines=17> */
.L_x_12581:
[----:B------:R-:W-:Y:S05]  /*20c20*/  BSYNC B1 ;  /* 0x0000000000017941 */ /* 0x000fea0003800000 */
.L_x_12580:
[----:B--2---:R2:W4:Y:S01]  /*20c30*/  SHFL.IDX PT, R0, R81, 0x1, 0x181f ;  /* 0x00381f0051007f89 */ /* 0x00452200000e0000 */
        /* <DEDUP_REMOVED lines=9> */
[----:B-----5:R-:W-:Y:S02]  /*20cd0*/  @!P3 LEA R4, P5, R191, R20, 0x1 ;  /* 0x00000014bf04b211 */ /* 0x020fe400078a08ff */
        /* <DEDUP_REMOVED lines=10> */
.L_x_12583:
[----:B------:R-:W-:Y:S05]  /*20d80*/  BSYNC B1 ;  /* 0x0000000000017941 */ /* 0x000fea0003800000 */
.L_x_12582:
        /* <DEDUP_REMOVED lines=21> */
.L_x_12585:
[----:B------:R-:W-:Y:S05]  /*20ee0*/  BSYNC B1 ;  /* 0x0000000000017941 */ /* 0x000fea0003800000 */
.L_x_12584:
[----:B0-----:R-:W-:Y:S01]  /*20ef0*/  VIADD R0, R82, 0x60 ;  /* 0x0000006052007836 */ /* 0x001fe20000000000 */
[----:B--2-4-:R-:W4:Y:S04]  /*20f00*/  SHFL.IDX PT, R81, R81, 0x3, 0x181f ;  /* 0x00781f0051517f89 */ /* 0x014f2800000e0000 */
        /* <DEDUP_REMOVED lines=9> */
[C---:B------:R-:W-:Y:S02]  /*20fa0*/  @!P5 LEA R6, P2, R190.reuse, R80, 0x1 ;  /* 0x00000050be06d211 */ /* 0x040fe400078408ff */
[-C--:B----4-:R-:W-:Y:S02]  /*20fb0*/  @!P3 LEA.HI.X R3, R189, R81.reuse, R201, 0x1, P0 ;  /* 0x00000051bd03b211 */ /* 0x090fe400000f0cc9 */
        /* <DEDUP_REMOVED lines=11> */
.L_x_12578:
[----:B------:R-:W-:Y:S01]  /*21070*/  R2UR UR4, R202 ;  /* 0x00000000ca0472ca */ /* 0x000fe200000e0000 */
[----:B------:R-:W-:Y:S01]  /*21080*/  ULDC.64 UR8, c[0x0][0xd00] ;  /* 0x0003400000087ab9 */ /* 0x000fe20000000a00 */
[----:B------:R-:W0:Y:S01]  /*21090*/  LDC R11, c[0x0][0xce8] ;  /* 0x00033a00ff0b7b82 */ /* 0x000e220000000800 */
[----:B------:R-:W-:-:S04]  /*210a0*/  UISETP.NE.U32.AND UP0, UPT, UR8, URZ, UPT ;  /* 0x0000003f0800728c */ /* 0x000fc8000bf05070 */
[----:B------:R-:W-:-:S03]  /*210b0*/  UISETP.NE.AND.EX UP0, UPT, UR9, URZ, UPT, UP0 ;  /* 0x0000003f0900728c */ /* 0x000fc6000bf05300 */
[----:B------:R-:W-:-:S03]  /*210c0*/  ULDC.64 UR8, c[0x0][0xd00] ;  /* 0x0003400000087ab9 */ /* 0x000fc60000000a00 */
[----:B------:R-:W-:Y:S01]  /*210d0*/  UIMAD.WIDE UR8, UR4, 0x4, UR8 ;  /* 0x00000004040878a5 */ /* 0x000fe2000f8e0208 */
[----:B------:R-:W-:-:S05]  /*210e0*/  PLOP3.LUT P2, PT, PT, PT, UP0, 0x80, 0x0 ;  /* 0x000000000000781c */ /* 0x000fca0003f4f008 */
[----:B------:R-:W-:Y:S02]  /*210f0*/  IMAD.U32 R2, RZ, RZ, UR8 ;  /* 0x00000008ff027e24 */ /* 0x000fe4000f8e00ff */
[----:B------:R-:W-:Y:S01]  /*21100*/  IMAD.U32 R3, RZ, RZ, UR9 ;  /* 0x00000009ff037e24 */ /* 0x000fe2000f8e00ff */
[----:B------:R-:W-:Y:S02]  /*21110*/  ULDC.64 UR8, c[0x0][0xd08] ;  /* 0x0003420000087ab9 */ /* 0x000fe40000000a00 */
[----:B------:R-:W-:-:S03]  /*21120*/  UISETP.NE.U32.AND UP1, UPT, UR8, URZ, UPT ;  /* 0x0000003f0800728c */ /* 0x000fc6000bf25070 */
[----:B------:R-:W2:Y:S01]  /*21130*/  @P2 LDG.E R6, desc[UR36][R2.64] ;  /* 0x0000002402062981 */ /* 0x000ea2000c1e1900 */
[----:B------:R-:W-:-:S06]  /*21140*/  UISETP.NE.AND.EX UP1, UPT, UR9, URZ, UPT, UP1 ;  /* 0x0000003f0900728c */ /* 0x000fcc000bf25310 */
[----:B------:R-:W-:-:S05]  /*21150*/  PLOP3.LUT P3, PT, PT, PT, UP1, 0x80, 0x0 ;  /* 0x000000000000781c */ /* 0x000fca0003f6f018 */
[----:B------:R-:W-:Y:S02]  /*21160*/  @UP1 ULDC.64 UR8, c[0x0][0xd08] ;  /* 0x0003420000081ab9 */ /* 0x000fe40000000a00 */
[----:B------:R-:W-:-:S03]  /*21170*/  @UP1 UIMAD.WIDE UR8, UR4, 0x4, UR8 ;  /* 0x00000004040818a5 */ /* 0x000fc6000f8e0208 */
[----:B------:R-:W-:Y:S02]  /*21180*/  ULDC UR4, c[0x0][0xb88] ;  /* 0x0002e20000047ab9 */ /* 0x000fe40000000800 */
[----:B------:R-:W-:Y:S02]  /*21190*/  IMAD.U32 R0, RZ, RZ, UR4 ;  /* 0x00000004ff007e24 */ /* 0x000fe4000f8e00ff */
        /* <DEDUP_REMOVED lines=14> */
.L_x_12587:
[----:B------:R-:W-:Y:S01]  /*21280*/  R2UR UR8, R202 ;  /* 0x00000000ca0872ca */ /* 0x000fe200000e0000 */
[----:B------:R-:W-:Y:S01]  /*21290*/  USHF.R.S32.HI UR10, URZ, 0x1f, UR4 ;  /* 0x0000001f3f0a7899 */ /* 0x000fe20008011404 */
[----:B------:R-:W-:Y:S11]  /*212a0*/  BSSY B1, `(.L_x_12588) ;  /* 0x000002e000017945 */ /* 0x000ff60003800000 */
[----:B------:R-:W-:-:S02]  /*212b0*/  USHF.R.S32.HI UR7, URZ, 0x1f, UR8 ;  /* 0x0000001f3f077899 */ /* 0x000fc40008011408 */
        /* <DEDUP_REMOVED lines=44> */
.L_x_12589:
[----:B------:R-:W-:Y:S05]  /*21580*/  BSYNC B1 ;  /* 0x0000000000017941 */ /* 0x000fea0003800000 */
.L_x_12588:
[----:B0-----:R-:W0:Y:S01]  /*21590*/  @P0 LDC R3, c[0x0][0xcf0] ;  /* 0x00033c00ff030b82 */ /* 0x001e220000000800 */
[----:B------:R-:W-:Y:S01]  /*215a0*/  ULDC.64 UR16, c[0x0][0xba0] ;  /* 0x0002e80000107ab9 */ /* 0x000fe20000000a00 */
[----:B------:R-:W-:Y:S01]  /*215b0*/  VIADD R6, R209, UR60 ;  /* 0x0000003cd1067c36 */ /* 0x000fe20008000000 */
[----:B------:R-:W-:Y:S01]  /*215c0*/  UIMAD UR7, UR10, UR16, URZ ;  /* 0x000000100a0772a4 */ /* 0x000fe2000f8e023f */
[----:B------:R-:W-:Y:S01]  /*215d0*/  BSSY B1, `(.L_x_12590) ;  /* 0x0000040000017945 */ /* 0x000fe20003800000 */
[----:B------:R-:W-:Y:S01]  /*215e0*/  UIMAD.WIDE.U32 UR8, UR4, UR16, URZ ;  /* 0x00000010040872a5 */ /* 0x000fe2000f8e003f */
[----:B------:R-:W-:Y:S01]  /*215f0*/  @P0 IMAD.HI.U32 R2, R6, R9, RZ ;  /* 0x0000000906020227 */ /* 0x000fe200078e00ff */
[----:B------:R-:W-:-:S03]  /*21600*/  UIMAD UR7, UR4, UR17, UR7 ;  /* 0x00000011040772a4 */ /* 0x000fc6000f8e0207 */
[----:B------:R-:W-:Y:S01]  /*21610*/  ULDC.64 UR16, c[0x0][0xbe8] ;  /* 0x0002fa0000107ab9 */ /* 0x000fe20000000a00 */
[----:B------:R-:W-:Y:S01]  /*21620*/  UIADD3 UR9, UR9, UR7, URZ ;  /* 0x0000000709097290 */ /* 0x000fe2000fffe03f */
[----:B------:R-:W-:Y:S01]  /*21630*/  IMAD.MOV.U32 R5, RZ, RZ, R6 ;  /* 0x000000ffff057224 */ /* 0x000fe200078e0006 */
[----:B------:R-:W-:Y:S02]  /*21640*/  UIMAD UR4, UR11, UR16, URZ ;  /* 0x000000100b0472a4 */ /* 0x000fe4000f8e023f */
[----:B------:R-:W-:Y:S02]  /*21650*/  UIMAD.WIDE.U32 UR8, UR61, UR16, UR8 ;  /* 0x000000103d0872a5 */ /* 0x000fe4000f8e0008 */
        /* <DEDUP_REMOVED lines=55> */
.L_x_12591:
[----:B------:R-:W-:Y:S05]  /*219d0*/  BSYNC B1 ;  /* 0x0000000000017941 */ /* 0x000fea0003800000 */
.L_x_12590:
        /* <DEDUP_REMOVED lines=21> */
.L_x_12593:
[----:B------:R-:W-:Y:S05]  /*21b30*/  BSYNC B1 ;  /* 0x0000000000017941 */ /* 0x000fea0003800000 */
.L_x_12592:
        /* <DEDUP_REMOVED lines=21> */
.L_x_12595:
[----:B------:R-:W-:Y:S05]  /*21c90*/  BSYNC B1 ;  /* 0x0000000000017941 */ /* 0x000fea0003800000 */
.L_x_12594:
[----:B0-----:R-:W-:Y:S01]  /*21ca0*/  VIADD R0, R6, 0x60 ;  /* 0x0000006006007836 */ /* 0x001fe20000000000 */
[----:B--2-4-:R-:W0:Y:S04]  /*21cb0*/  SHFL.IDX PT, R5, R5, 0x3, 0x181f ;  /* 0x00781f0005057f89 */ /* 0x014e2800000e0000 */
[----:B------:R-:W-:Y:S01]  /*21cc0*/  ISETP.GE.AND P0, PT, R0, R11, PT ;  /* 0x0000000b0000720c */ /* 0x000fe20003f06270 */
[----:B-1-3--:R1:W2:-:S12]  /*21cd0*/  SHFL.IDX PT, R2, R4, 0x3, 0x181f ;  /* 0x00781f0004027f89 */ /* 0x00a29800000e0000 */
[----:B-1----:R-:W-:Y:S05]  /*21ce0*/  @P0 BRA `(.L_x_12586) ;  /* 0x0000000000440947 */ /* 0x002fea0003800000 */
[----:B------:R-:W-:Y:S02]  /*21cf0*/  ULDC UR4, c[0x0][0xbc8] ;  /* 0x0002f20000047ab9 */ /* 0x000fe40000000800 */
[----:B------:R-:W-:Y:S02]  /*21d00*/  ISETP.GE.AND P3, PT, R189, UR4, PT ;  /* 0x00000004bd007c0c */ /* 0x000fe4000bf66270 */
[----:B------:R-:W-:Y:S02]  /*21d10*/  ISETP.GE.AND P2, PT, R191, UR4, PT ;  /* 0x00000004bf007c0c */ /* 0x000fe4000bf46270 */
[----:B------:R-:W-:Y:S02]  /*21d20*/  ISETP.GE.AND P1, PT, R190, UR4, PT ;  /* 0x00000004be007c0c */ /* 0x000fe4000bf26270 */
[----:B------:R-:W-:-:S07]  /*21d30*/  ISETP.GE.AND P0, PT, R192, UR4, PT ;  /* 0x00000004c0007c0c */ /* 0x000fce000bf06270 */
[-C--:B--2---:R-:W-:Y:S02]  /*21d40*/  @!P3 LEA R6, P6, R189, R2.reuse, 0x1 ;  /* 0x00000002bd06b211 */ /* 0x084fe400078c08ff */
[-C--:B------:R-:W-:Y:S02]  /*21d50*/  @!P2 LEA R8, P5, R191, R2.reuse, 0x1 ;  /* 0x00000002bf08a211 */ /* 0x080fe400078a08ff */
[-C--:B------:R-:W-:Y:S02]  /*21d60*/  @!P1 LEA R10, P4, R190, R2.reuse, 0x1 ;  /* 0x00000002be0a9211 */ /* 0x080fe400078808ff */
[-C--:B0-----:R-:W-:Y:S02]  /*21d70*/  @!P3 LEA.HI.X R7, R189, R5.reuse, R201, 0x1, P6 ;  /* 0x00000005bd07b211 */ /* 0x081fe400030f0cc9 */
        /* <DEDUP_REMOVED lines=8> */
.L_x_12586:
[----:B------:R-:W-:Y:S05]  /*21e00*/  BSYNC B0 ;  /* 0x0000000000007941 */ /* 0x000fea0003800000 */
.L_x_12577:
[----:B------:R-:W-:Y:S02]  /*21e10*/  ULDC UR4, c[0x0][0xd3c] ;  /* 0x00034f0000047ab9 */ /* 0x000fe40000000800 */
[----:B------:R-:W-:-:S06]  /*21e20*/  UISETP.GE.AND UP0, UPT, UR5, UR4, UPT ;  /* 0x000000040500728c */ /* 0x000fcc000bf06270 */
[----:B------:R-:W-:-:S13]  /*21e30*/  PLOP3.LUT P0, PT, PT, PT, UP0, 0x80, 0x0 ;  /* 0x000000000000781c */ /* 0x000fda0003f0f008 */
[----:B------:R-:W-:Y:S05]  /*21e40*/  @!P0 BRA `(.L_x_12596) ;  /* 0xfffffdf400748947 */ /* 0x000fea000383ffff */
[----:B------:R-:W-:Y:S05]  /*21e50*/  EXIT ;  /* 0x000000000000794d */ /* 0x000fea0003800000 */
.L_x_12462:
        /* <DEDUP_REMOVED lines=16> */
.L_x_12597:
        /* <DEDUP_REMOVED lines=40> */
.L_x_12603:
        /* <DEDUP_REMOVED lines=12> */
.L_x_12602:
[----:B------:R-:W-:Y:S05]  /*222a0*/  BSYNC B0 ;  /* 0x0000000000007941 */ /* 0x000fea0003800000 */
.L_x_12601:
        /* <DEDUP_REMOVED lines=20> */
.L_x_12599:
        /* <DEDUP_REMOVED lines=20> */
.L_x_12604:
        /* <DEDUP_REMOVED lines=59> */
.L_x_12600:
[----:B------:R-:W-:Y:S01]  /*228e0*/  ULDC UR4, c[0x0][0xd3c] ;  /* 0x00034f0000047ab9 */ /* 0x000fe20000000800 */
[----:B------:R-:W-:Y:S02]  /*228f0*/  IMAD.MOV.U32 R17, RZ, RZ, RZ ;  /* 0x000000ffff117224 */ /* 0x000fe400078e00ff */
[----:B------:R-:W-:Y:S02]  /*22900*/  IMAD.U32 R16, RZ, RZ, UR6 ;  /* 0x00000006ff107e24 */ /* 0x000fe4000f8e00ff */
[----:B------:R-:W-:Y:S02]  /*22910*/  IMAD.MOV.U32 R18, RZ, RZ, RZ ;  /* 0x000000ffff127224 */ /* 0x000fe400078e00ff */
[----:B------:R-:W-:-:S07]  /*22920*/  IMAD.U32 R19, RZ, RZ, UR4 ;  /* 0x00000004ff137e24 */ /* 0x000fce000f8e00ff */
.L_x_12605:
[----:B------:R-:W-:-:S13]  /*22930*/  ISETP.NE.AND P0, PT, R5, RZ, PT ;  /* 0x000000ff0500720c */ /* 0x000fda0003f05270 */
[----:B------:R-:W0:Y:S01]  /*22940*/  @!P0 S2R R3, SR_CgaCtaId ;  /* 0x0000000000038919 */ /* 0x000e220000008800 */
[----:B------:R-:W-:-:S04]  /*22950*/  @!P0 MOV R0, 0x400 ;  /* 0x0000040000008802 */ /* 0x000fc80000000f00 */
[----:B0-----:R-:W-:-:S05]  /*22960*/  @!P0 LEA R0, R3, R0, 0x18 ;  /* 0x0000000003008211 */ /* 0x001fca00078ec0ff */
[----:B------:R1:W-:Y:S01]  /*22970*/  @!P0 STS.128 [R0+0x324d0], R16 ;  /* 0x0324d01000008388 */ /* 0x0003e20000000c00 */
[----:B------:R-:W-:Y:S06]  /*22980*/  BAR.ARV 0x5, 0x180 ;  /* 0x0146000000007b1d */ /* 0x000fec0000002000 */
.L_x_12598:
        /* <DEDUP_REMOVED lines=32> */
.L_x_12681:
        /* <DEDUP_REMOVED lines=41> */
.L_x_12607:
        /* <DEDUP_REMOVED lines=8> */
.L_x_12608:
        /* <DEDUP_REMOVED lines=9> */
.L_x_12609:
[----:B------:R-:W4:Y:S01]  /*22f30*/  LDL R6, [R1+0x440] ;  /* 0x0004400001067983 */ /* 0x000f220000100800 */
[----:B012---:R-:W0:Y:S01]  /*22f40*/  LDC R0, c[0x0][0x448] ;  /* 0x00011200ff007b82 */ /* 0x007e220000000800 */
[----:B------:R-:W-:Y:S01]  /*22f50*/  IMAD.SHL.U32 R37, R17, 0x80, RZ ;  /* 0x0000008011257824 */ /* 0x000fe200078e00ff */
[----:B------:R-:W-:Y:S01]  /*22f60*/  LOP3.LUT R23, R23, 0xfffeffff, RZ, 0xc0, !PT ;  /* 0xfffeffff17177812 */ /* 0x000fe200078ec0ff */
[----:B-----5:R-:W-:-:S05]  /*22f70*/  IMAD.IADD R17, R7, 0x1, -R30 ;  /* 0x0000000107117824 */ /* 0x020fca00078e0a1e */
[----:B---3--:R-:W1:Y:S01]  /*22f80*/  LDC.64 R2, c[0x0][0xad8] ;  /* 0x0002b600ff027b82 */ /* 0x008e620000000a00 */
[----:B0-----:R-:W-:Y:S01]  /*22f90*/  ISETP.NE.AND P2, PT, R0, 0x1, PT ;  /* 0x000000010000780c */ /* 0x001fe20003f45270 */
[----:B------:R-:W-:Y:S01]  /*22fa0*/  VIADD R0, R37, 0x7f ;  /* 0x0000007f25007836 */ /* 0x000fe20000000000 */
[----:B-1----:R-:W-:-:S11]  /*22fb0*/  ISETP.GE.AND P1, PT, R3, 0x1, PT ;  /* 0x000000010300780c */ /* 0x002fd60003f26270 */
[----:B------:R-:W0:Y:S01]  /*22fc0*/  @P2 LDC R5, c[0x0][0x44c] ;  /* 0x00011300ff052b82 */ /* 0x000e220000000800 */
[----:B------:R-:W-:-:S07]  /*22fd0*/  @P2 LOP3.LUT R23, R23, 0x10000, RZ, 0xfc, !PT ;  /* 0x0001000017172812 */ /* 0x000fce00078efcff */
[----:B------:R-:W1:Y:S01]  /*22fe0*/  @P2 LDC R9, c[0x0][0x450] ;  /* 0x00011400ff092b82 */ /* 0x000e620000000800 */
[----:B0-----:R-:W-:-:S05]  /*22ff0*/  @P2 IMAD.HI.U32 R4, R0, R5, RZ ;  /* 0x0000000500042227 */ /* 0x001fca00078e00ff */
[----:B-1----:R-:W-:Y:S02]  /*23000*/  @P2 SHF.R.U32.HI R0, RZ, R9, R4 ;  /* 0x00000009ff002219 */ /* 0x002fe40000011604 */
[----:B----4-:R-:W-:-:S05]  /*23010*/  IADD3 R5, R17, 0x1, -R6 ;  /* 0x0000000111057810 */ /* 0x010fca0007ffe806 */
        /* <DEDUP_REMOVED lines=14> */
.L_x_12612:
[----:B------:R-:W-:-:S13]  /*23100*/  ISETP.NE.AND P0, PT, R3, 0x1, PT ;  /* 0x000000010300780c */ /* 0x000fda0003f05270 */
[----:B------:R-:W0:Y:S02]  /*23110*/  @P0 LDC.64 R4, c[0x0][0xae0] ;  /* 0x0002b800ff040b82 */ /* 0x000e240000000a00 */
[----:B0-----:R-:W-:-:S05]  /*23120*/  @P0 IMAD.HI.U32 R4, R0, R4, RZ ;  /* 0x0000000400040227 */ /* 0x001fca00078e00ff */
[----:B------:R-:W-:-:S07]  /*23130*/  @P0 SHF.R.U32.HI R0, RZ, R5, R4 ;  /* 0x00000005ff000219 */ /* 0x000fce0000011604 */
.L_x_12613:
[----:B------:R-:W-:Y:S05]  /*23140*/  BSYNC B0 ;  /* 0x0000000000007941 */ /* 0x000fea0003800000 */
.L_x_12611:
[----:B------:R-:W-:-:S05]  /*23150*/  IMAD R5, R0, R3, R3 ;  /* 0x0000000300057224 */ /* 0x000fca00078e0203 */
[----:B------:R-:W-:-:S07]  /*23160*/  VIMNMX R2, R2, R5, PT ;  /* 0x0000000502027248 */ /* 0x000fce0003fe0100 */
.L_x_12610:
        /* <DEDUP_REMOVED lines=29> */
.L_x_12616:
[----:B------:R-:W-:-:S13]  /*23340*/  ISETP.NE.AND P0, PT, R3, 0x1, PT ;  /* 0x000000010300780c */ /* 0x000fda0003f05270 */
[----:B------:R-:W1:Y:S02]  /*23350*/  @P0 LDC.64 R4, c[0x0][0xae0] ;  /* 0x0002b800ff040b82 */ /* 0x000e640000000a00 */
[----:B-1----:R-:W-:-:S05]  /*23360*/  @P0 IMAD.HI.U32 R4, R2, R4, RZ ;  /* 0x0000000402040227 */ /* 0x002fca00078e00ff */
[----:B------:R-:W-:-:S07]  /*23370*/  @P0 SHF.R.U32.HI R2, RZ, R5, R4 ;  /* 0x00000005ff020219 */ /* 0x000fce0000011604 */
.L_x_12617:
[----:B------:R-:W-:Y:S05]  /*23380*/  BSYNC B0 ;  /* 0x0000000000007941 */ /* 0x000fea0003800000 */
.L_x_12615:
[----:B------:R-:W-:-:S05]  /*23390*/  IMAD R3, R2, R3, RZ ;  /* 0x0000000302037224 */ /* 0x000fca00078e02ff */
[----:B------:R-:W-:-:S07]  /*233a0*/  VIMNMX R0, R0, R3, !PT ;  /* 0x0000000300007248 */ /* 0x000fce0007fe0100 */
.L_x_12614:
        /* <DEDUP_REMOVED lines=24> */
.L_x_12619:
        /* <DEDUP_REMOVED lines=20> */
.L_x_12622:
[----:B------:R-:W-:Y:S05]  /*23670*/  BSYNC B6 ;  /* 0x0000000000067941 */ /* 0x000fea0003800000 */
.L_x_12621:
        /* <DEDUP_REMOVED lines=20> */
.L_x_12625:
        /* <DEDUP_REMOVED lines=15> */
.L_x_12624:
[----:B------:R-:W-:Y:S05]  /*238b0*/  BSYNC B6 ;  /* 0x0000000000067941 */ /* 0x000fea0003800000 */
.L_x_12623:
[----:B------:R-:W1:Y:S01]  /*238c0*/  S2R R20, SR_TID.X ;  /* 0x0000000000147919 */ /* 0x000e620000002100 */
[----:B------:R-:W-:Y:S01]  /*238d0*/  ULDC.64 UR4, c[0x0][0xaf0] ;  /* 0x0002bc0000047ab9 */ /* 0x000fe20000000a00 */
[----:B------:R-:W-:Y:S01]  /*238e0*/  IMAD.MOV.U32 R28, RZ, RZ, R19 ;  /* 0x000000ffff1c7224 */ /* 0x000fe200078e0013 */
[----:B------:R-:W-:Y:S01]  /*238f0*/  ISETP.NE.U32.AND P0, PT, RZ, UR4, PT ;  /* 0x00000004ff007c0c */ /* 0x000fe2000bf05070 */
[----:B------:R-:W-:-:S03]  /*23900*/  ULDC UR4, c[0x0][0x320] ;  /* 0x0000c80000047ab9 */ /* 0x000fc60000000800 */
[----:B------:R-:W-:-:S13]  /*23910*/  ISETP.NE.AND.EX P0, PT, RZ, UR5, PT, P0 ;  /* 0x00000005ff007c0c */ /* 0x000fda000bf05300 */
[----:B------:R-:W2:Y:S01]  /*23920*/  @P0 LDC.64 R2, c[0x0][0xaf0] ;  /* 0x0002bc00ff020b82 */ /* 0x000ea20000000a00 */
[----:B-1----:R-:W-:Y:S01]  /*23930*/  IMAD.SHL.U32 R34, R20, 0x8, RZ ;  /* 0x0000000814227824 */ /* 0x002fe200078e00ff */
[----:B------:R-:W-:-:S06]  /*23940*/  LOP3.LUT R23, R23, 0xffffffef, RZ, 0xc0, !PT ;  /* 0xffffffef17177812 */ /* 0x000fcc00078ec0ff */
[----:B------:R-:W1:Y:S01]  /*23950*/  LDC R20, c[0x0][0x430] ;  /* 0x00010c00ff147b82 */ /* 0x000e620000000800 */
[----:B------:R-:W-:-:S04]  /*23960*/  LOP3.LUT R34, R34, 0x38, RZ, 0xc0, !PT ;  /* 0x0000003822227812 */ /* 0x000fc800078ec0ff */
[----:B------:R-:W-:Y:S01]  /*23970*/  LOP3.LUT R32, R34, 0x40, RZ, 0xfc, !PT ;  /* 0x0000004022207812 */ /* 0x000fe200078efcff */
[----:B--2---:R-:W-:-:S03]  /*23980*/  @P0 IMAD.WIDE R2, R19, 0x4, R2 ;  /* 0x0000000413020825 */ /* 0x004fc600078e0202 */
        /* <DEDUP_REMOVED lines=17> */
.L_x_12699:
[----:B------:R-:W1:Y:S01]  /*23aa0*/  S2R R2, SR_TID.X ;  /* 0x0000000000027919 */ /* 0x000e620000002100 */
[----:B------:R-:W-:Y:S01]  /*23ab0*/  ISETP.NE.AND P1, PT, R20, 0x1, PT ;  /* 0x000000011400780c */ /* 0x000fe20003f25270 */
[----:B------:R-:W-:Y:S01]  /*23ac0*/  IMAD.MOV.U32 R36, RZ, RZ, RZ ;  /* 0x000000ffff247224 */ /* 0x000fe200078e00ff */
[----:B-----5:R-:W-:Y:S01]  /*23ad0*/  SHF.R.S32.HI R32, RZ, 0x1f, R28 ;  /* 0x0000001fff207819 */ /* 0x020fe2000001141c */
[----:B------:R-:W2:Y:S01]  /*23ae0*/  S2R R3, SR_TID.X ;  /* 0x0000000000037919 */ /* 0x000ea20000002100 */
[----:B------:R-:W-:-:S09]  /*23af0*/  LOP3.LUT R23, R23, 0xffff7fff, RZ, 0xc0, !PT ;  /* 0xffff7fff17177812 */ /* 0x000fd200078ec0ff */
[----:B------:R-:W3:Y:S01]  /*23b00*/  @P1 LDC R5, c[0x0][0x434] ;  /* 0x00010d00ff051b82 */ /* 0x000ee20000000800 */
[----:B------:R-:W-:-:S07]  /*23b10*/  @P1 LOP3.LUT R23, R23, 0x8000, RZ, 0xfc, !PT ;  /* 0x0000800017171812 */ /* 0x000fce00078efcff */
[----:B------:R-:W4:Y:S01]  /*23b20*/  @P1 LDC R4, c[0x0][0x438] ;  /* 0x00010e00ff041b82 */ /* 0x000f220000000800 */
[----:B-1----:R-:W-:Y:S01]  /*23b30*/  LOP3.LUT R2, R2, 0x7f, RZ, 0xc0, !PT ;  /* 0x0000007f02027812 */ /* 0x002fe200078ec0ff */
[----:B--2---:R-:W-:-:S03]  /*23b40*/  IMAD.SHL.U32 R10, R3, 0x10, RZ ;  /* 0x00000010030a7824 */ /* 0x004fc600078e00ff */
[----:B------:R-:W-:-:S04]  /*23b50*/  SHF.R.U32.HI R2, RZ, 0x3, R2 ;  /* 0x00000003ff027819 */ /* 0x000fc80000011602 */
[----:B------:R-:W-:-:S05]  /*23b60*/  LOP3.LUT R10, R2, 0x70, R10, 0xf8, !PT ;  /* 0x00000070020a7812 */ /* 0x000fca00078ef80a */
[----:B------:R-:W-:-:S05]  /*23b70*/  IMAD R8, R0, 0x60, R10 ;  /* 0x0000006000087824 */ /* 0x000fca00078e020a */
[C---:B------:R-:W-:Y:S01]  /*23b80*/  ISETP.GE.AND P0, PT, R8.reuse, R17, PT ;  /* 0x000000110800720c */ /* 0x040fe20003f06270 */
[----:B------:R-:W-:-:S03]  /*23b90*/  IMAD.IADD R8, R8, 0x1, R30 ;  /* 0x0000000108087824 */ /* 0x000fc600078e021e */
[----:B------:R-:W-:Y:S01]  /*23ba0*/  ISETP.GT.U32.OR P0, PT, R10, 0x5f, P0 ;  /* 0x0000005f0a00780c */ /* 0x000fe20000704470 */
[----:B---3--:R-:W-:-:S04]  /*23bb0*/  @P1 IMAD.HI.U32 R5, R8, R5, RZ ;  /* 0x0000000508051227 */ /* 0x008fc800078e00ff */
[----:B------:R-:W-:Y:S01]  /*23bc0*/  IMAD.MOV.U32 R6, RZ, RZ, R8 ;  /* 0x000000ffff067224 */ /* 0x000fe200078e0008 */
[----:B----4-:R-:W-:-:S07]  /*23bd0*/  @P1 SHF.R.U32.HI R6, RZ, R4, R5 ;  /* 0x00000004ff061219 */ /* 0x010fce0000011605 */
[----:B------:R-:W1:Y:S01]  /*23be0*/  @!P0 LDC.64 R2, c[0x0][0x428] ;  /* 0x00010a00ff028b82 */ /* 0x000e620000000a00 */
[----:B------:R-:W-:-:S07]  /*23bf0*/  @!P0 SHF.R.S32.HI R7, RZ, 0x1f, R6 ;  /* 0x0000001fff078819 */ /* 0x000fce0000011406 */
[----:B------:R-:W2:Y:S01]  /*23c00*/  @!P0 LDC.64 R4, c[0x0][0x418] ;  /* 0x00010600ff048b82 */ /* 0x000ea20000000a00 */
[----:B-1----:R-:W-:-:S04]  /*23c10*/  @!P0 IMAD R9, R32, R2, RZ ;  /* 0x0000000220098224 */ /* 0x002fc800078e02ff */
[C---:B------:R-:W-:Y:S02]  /*23c20*/  @!P0 IMAD R9, R28.reuse, R3, R9 ;  /* 0x000000031c098224 */ /* 0x040fe400078e0209 */
[----:B------:R-:W-:-:S04]  /*23c30*/  @!P0 IMAD.WIDE.U32 R2, R28, R2, R6 ;  /* 0x000000021c028225 */ /* 0x000fc800078e0006 */
[----:B------:R-:W-:Y:S01]  /*23c40*/  @!P0 IMAD.IADD R9, R3, 0x1, R9 ;  /* 0x0000000103098824 */ /* 0x000fe200078e0209 */
[----:B--2---:R-:W-:Y:S01]  /*23c50*/  @!P0 LEA R4, P1, R2, R4, 0x2 ;  /* 0x0000000402048211 */ /* 0x004fe200078210ff */
[----:B------:R-:W-:-:S03]  /*23c60*/  IMAD.MOV R3, RZ, RZ, -R6 ;  /* 0x000000ffff037224 */ /* 0x000fc600078e0a06 */
[----:B------:R-:W-:Y:S01]  /*23c70*/  @!P0 LEA.HI.X R5, R2, R5, R9, 0x2, P1 ;  /* 0x0000000502058211 */ /* 0x000fe200008f1409 */
[----:B------:R-:W-:Y:S02]  /*23c80*/  IMAD R3, R20, R3, R8 ;  /* 0x0000000314037224 */ /* 0x000fe400078e0208 */
[----:B------:R-:W-:Y:S02]  /*23c90*/  IMAD.U32 R2, RZ, RZ, UR38 ;  /* 0x00000026ff027e24 */ /* 0x000fe4000f8e00ff */
[----:B------:R1:W5:Y:S01]  /*23ca0*/  @!P0 LDG.E R36, desc[UR36][R4.64] ;  /* 0x0000002404248981 */ /* 0x000362000c1e1900 */
[----:B------:R-:W-:Y:S02]  /*23cb0*/  ISETP.GT.U32.AND P1, PT, R10, 0x5f, PT ;  /* 0x0000005f0a00780c */ /* 0x000fe40003f24070 */
[----:B------:R-:W-:Y:S01]  /*23cc0*/  ISETP.NE.AND P0, PT, R2, 0x3, PT ;  /* 0x000000030200780c */ /* 0x000fe20003f05270 */
[----:B------:R2:W-:Y:S01]  /*23cd0*/  STL [R1+0x444], R3 ;  /* 0x0004440301007387 */ /* 0x0005e20000100800 */
[----:B------:R-:W-:-:S02]  /*23ce0*/  LOP3.LUT R23, R23, 0xfffffbff, RZ, 0xc0, !PT ;  /* 0xfffffbff17177812 */ /* 0x000fc400078ec0ff */
[----:B------:R-:W-:Y:S02]  /*23cf0*/  SHF.R.S32.HI R27, RZ, 0x1f, R18 ;  /* 0x0000001fff1b7819 */ /* 0x000fe40000011412 */
[----:B--2---:R-:W-:-:S07]  /*23d00*/  SEL R3, RZ, 0x1, P2 ;  /* 0x00000001ff037807 */ /* 0x004fce0001000000 */
[----:B------:R-:W-:Y:S01]  /*23d10*/  @P0 LOP3.LUT R23, R23, 0x400, RZ, 0xfc, !PT ;  /* 0x0000040017170812 */ /* 0x000fe200078efcff */
[----:B------:R1:W-:Y:S03]  /*23d20*/  STL [R1+0x46c], R3 ;  /* 0x00046c0301007387 */ /* 0x0003e60000100800 */
[----:B------:R-:W-:-:S04]  /*23d30*/  LOP3.LUT R23, R23, 0xffffffdf, RZ, 0xc0, !PT ;  /* 0xffffffdf17177812 */ /* 0x000fc800078ec0ff */
[----:B------:R-:W-:Y:S01]  /*23d40*/  @P1 LOP3.LUT R23, R23, 0x20, RZ, 0xfc, !PT ;  /* 0x0000002017171812 */ /* 0x000fe200078efcff */
[----:B------:R-:W-:Y:S06]  /*23d50*/  @!P0 BRA `(.L_x_12627) ;  /* 0x0000000000048947 */ /* 0x000fec0003800000 */
[----:B------:R-:W-:Y:S01]  /*23d60*/  BPT.TRAP 0x1 ;  /* 0x000000040000795c */ /* 0x000fe20000300000 */
.L_x_12627:
[----:B0-----:R-:W-:Y:S01]  /*23d70*/  IMAD R31, R0, -0x60, R17 ;  /* 0xffffffa0001f7824 */ /* 0x001fe200078e0211 */
[----:B------:R-:W-:Y:S01]  /*23d80*/  SHF.L.U32 R0, R26, 0x1f, RZ ;  /* 0x0000001f1a007819 */ /* 0x000fe200000006ff */
[----:B------:R-:W-:Y:S01]  /*23d90*/  IMAD R17, R24, 0x8, R22 ;  /* 0x0000000818117824 */ /* 0x000fe200078e0216 */
[----:B------:R-:W-:Y:S03]  /*23da0*/  BSSY B0, `(.L_x_12628) ;  /* 0x0000003000007945 */ /* 0x000fe60003800000 */
[----:B------:R-:W0:Y:S02]  /*23db0*/  SYNCS.PHASECHK.TRANS64.TRYWAIT P0, [R17+URZ+0x32440], R0 ;  /* 0x03244000110075a7 */ /* 0x000e24000800017f */
[----:B0-----:R-:W-:Y:S05]  /*23dc0*/  @!P0 BRA `(.L_x_12629) ;  /* 0x0000004800908947 */ /* 0x001fea0003800000 */
.L_x_12700:
[----:B------:R-:W-:Y:S05]  /*23dd0*/  BSYNC B0 ;  /* 0x0000000000007941 */ /* 0x000fea0003800000 */
.L_x_12628:
[----:B------:R-:W0:Y:S01]  /*23de0*/  LDL R2, [R1+0x444] ;  /* 0x0004440001027983 */ /* 0x000e220000100800 */
[----:B------:R-:W-:Y:S01]  /*23df0*/  ULDC.64 UR4, c[0x0][0x300] ;  /* 0x0000c00000047ab9 */ /* 0x000fe20000000a00 */
[----:B-1---5:R-:W-:Y:S02]  /*23e00*/  SHF.R.S32.HI R4, RZ, 0x1f, R36 ;  /* 0x0000001fff047819 */ /* 0x022fe40000011424 */
        /* <DEDUP_REMOVED lines=87> */
.L_x_12714:
        /* <DEDUP_REMOVED lines=10> */
.L_x_12631:
        /* <DEDUP_REMOVED lines=10> */
.L_x_12632:
        /* <DEDUP_REMOVED lines=31> */
.L_x_12634:
[----:B------:R-:W-:Y:S05]  /*246b0*/  BSYNC B6 ;  /* 0x0000000000067941 */ /* 0x000fea0003800000 */
.L_x_12633:
[----:B------:R-:W3:Y:S01]  /*246c0*/  LDL R20, [R1+0x454] ;  /* 0x0004540001147983 */ /* 0x000ee20000100800 */
[----:B------:R-:W-:Y:S01]  /*246d0*/  IMAD.MOV.U32 R21, RZ, RZ, R34 ;  /* 0x000000ffff157224 */ /* 0x000fe200078e0022 */
[----:B------:R-:W-:Y:S01]  /*246e0*/  ULDC.64 UR4, c[0x0][0x298] ;  /* 0x0000a60000047ab9 */ /* 0x000fe20000000a00 */
[----:B0-----:R-:W0:Y:S01]  /*246f0*/  LDC R5, c[0x0][0x448] ;  /* 0x00011200ff057b82 */ /* 0x001e220000000800 */
[----:B------:R-:W4:Y:S01]  /*24700*/  S2R R2, SR_TID.X ;  /* 0x0000000000027919 */ /* 0x000f220000002100 */
[----:B------:R-:W5:Y:S01]  /*24710*/  S2R R34, SR_TID.X ;  /* 0x0000000000227919 */ /* 0x000f620000002100 */
[----:B----4-:R-:W-:-:S04]  /*24720*/  LOP3.LUT R2, R2, 0x7f, RZ, 0xc0, !PT ;  /* 0x0000007f02027812 */ /* 0x010fc800078ec0ff */
[----:B--2---:R-:W-:Y:S02]  /*24730*/  SHF.R.U32.HI R0, RZ, 0x3, R2 ;  /* 0x00000003ff007819 */ /* 0x004fe40000011602 */
[----:B------:R-:W2:Y:S01]  /*24740*/  LDC R2, c[0x0][0x448] ;  /* 0x00011200ff027b82 */ /* 0x000ea20000000800 */
[----:B---3--:R-:W-:Y:S02]  /*24750*/  IMAD.MOV.U32 R4, RZ, RZ, R20 ;  /* 0x000000ffff047224 */ /* 0x008fe400078e0014 */
[----:B------:R-:W3:Y:S01]  /*24760*/  LDL R20, [R1+0x44c] ;  /* 0x00044c0001147983 */ /* 0x000ee20000100800 */
[----:B--2---:R-:W-:Y:S01]  /*24770*/  ISETP.NE.AND P6, PT, R2, 0x1, PT ;  /* 0x000000010200780c */ /* 0x004fe20003fc5270 */
[----:B-----5:R-:W-:Y:S02]  /*24780*/  IMAD.SHL.U32 R34, R34, 0x10, RZ ;  /* 0x0000001022227824 */ /* 0x020fe400078e00ff */
[----:B------:R-:W-:Y:S01]  /*24790*/  IMAD R4, R4, UR4, RZ ;  /* 0x0000000404047c24 */ /* 0x000fe2000f8e02ff */
[----:B------:R-:W2:Y:S02]  /*247a0*/  S2R R6, SR_TID.X ;  /* 0x0000000000067919 */ /* 0x000ea40000002100 */
[----:B------:R-:W-:Y:S01]  /*247b0*/  LOP3.LUT R34, R0, 0x70, R34, 0xf8, !PT ;  /* 0x0000007000227812 */ /* 0x000fe200078ef822 */
[----:B------:R-:W-:-:S04]  /*247c0*/  IMAD R4, R35, UR5, R4 ;  /* 0x0000000523047c24 */ /* 0x000fc8000f8e0204 */
[----:B------:R-:W-:Y:S02]  /*247d0*/  IMAD.IADD R34, R34, 0x1, R37 ;  /* 0x0000000122227824 */ /* 0x000fe400078e0225 */
[----:B------:R-:W4:Y:S02]  /*247e0*/  @P6 LDC R3, c[0x0][0x44c] ;  /* 0x00011300ff036b82 */ /* 0x000f240000000800 */
[----:B------:R-:W-:-:S06]  /*247f0*/  IMAD.MOV.U32 R0, RZ, RZ, R34 ;  /* 0x000000ffff007224 */ /* 0x000fcc00078e0022 */
[----:B------:R-:W5:Y:S01]  /*24800*/  @P6 LDC R2, c[0x0][0x450] ;  /* 0x00011400ff026b82 */ /* 0x000f620000000800 */
[----:B----4-:R-:W-:-:S05]  /*24810*/  @P6 IMAD.HI.U32 R3, R34, R3, RZ ;  /* 0x0000000322036227 */ /* 0x010fca00078e00ff */
[----:B-----5:R-:W-:Y:S01]  /*24820*/  @P6 SHF.R.U32.HI R0, RZ, R2, R3 ;  /* 0x00000002ff006219 */ /* 0x020fe20000011603 */
        /* <DEDUP_REMOVED lines=9> */
[----:B--2---:R-:W-:-:S04]  /*248c0*/  LOP3.LUT R21, R6, 0x7f, RZ, 0xc0, !PT ;  /* 0x0000007f06157812 */ /* 0x004fc800078ec0ff */
[----:B------:R-:W-:Y:S01]  /*248d0*/  SHF.R.U32.HI R21, RZ, 0x3, R21 ;  /* 0x00000003ff157819 */ /* 0x000fe20000011615 */
[C---:B---3--:R-:W-:Y:S02]  /*248e0*/  IMAD R4, R20.reuse, UR5, R4 ;  /* 0x0000000514047c24 */ /* 0x048fe4000f8e0204 */
[----:B------:R-:W-:Y:S01]  /*248f0*/  IMAD.WIDE.U32 R2, R20, UR4, R2 ;  /* 0x0000000414027c25 */ /* 0x000fe2000f8e0002 */
[----:B------:R-:W-:-:S03]  /*24900*/  ULDC.64 UR4, c[0x0][0x2d0] ;  /* 0x0000b40000047ab9 */ /* 0x000fc60000000a00 */
[----:B------:R-:W-:Y:S01]  /*24910*/  IMAD.IADD R3, R3, 0x1, R4 ;  /* 0x0000000103037824 */ /* 0x000fe200078e0204 */
[----:B------:R-:W-:Y:S01]  /*24920*/  SHF.R.S32.HI R4, RZ, 0x1f, R0 ;  /* 0x0000001fff047819 */ /* 0x000fe20000011400 */
[----:B------:R-:W-:Y:S02]  /*24930*/  IMAD.SHL.U32 R20, R6, 0x8, RZ ;  /* 0x0000000806147824 */ /* 0x000fe400078e00ff */
[----:B------:R-:W-:-:S03]  /*24940*/  IMAD.WIDE.U32 R2, R0, UR4, R2 ;  /* 0x0000000400027c25 */ /* 0x000fc6000f8e0002 */
[----:B------:R-:W-:Y:S01]  /*24950*/  LOP3.LUT R20, R20, 0x38, RZ, 0xc0, !PT ;  /* 0x0000003814147812 */ /* 0x000fe200078ec0ff */
[----:B------:R-:W-:-:S04]  /*24960*/  IMAD R4, R4, UR4, RZ ;  /* 0x0000000404047c24 */ /* 0x000fc8000f8e02ff */
[----:B------:R-:W-:Y:S01]  /*24970*/  IMAD R4, R0, UR5, R4 ;  /* 0x0000000500047c24 */ /* 0x000fe2000f8e0204 */
[----:B------:R-:W-:Y:S01]  /*24980*/  ULDC.64 UR4, c[0x0][0x2c8] ;  /* 0x0000b20000047ab9 */ /* 0x000fe20000000a00 */
[----:B------:R-:W-:Y:S02]  /*24990*/  IMAD.MOV R0, RZ, RZ, -R0 ;  /* 0x000000ffff007224 */ /* 0x000fe400078e0a00 */
[----:B------:R-:W-:Y:S02]  /*249a0*/  IMAD.IADD R3, R3, 0x1, R4 ;  /* 0x0000000103037824 */ /* 0x000fe400078e0204 */
[----:B0-----:R-:W-:-:S04]  /*249b0*/  IMAD R0, R5, R0, R34 ;  /* 0x0000000005007224 */ /* 0x001fc800078e0222 */
        /* <DEDUP_REMOVED lines=13> */
[----:B------:R-:W-:Y:S01]  /*24a90*/  IMAD.IADD R37, R21, 0x1, R37 ;  /* 0x0000000115257824 */ /* 0x000fe200078e0225 */
[----:B------:R-:W-:Y:S02]  /*24aa0*/  LOP3.LUT R23, R23, 0xffffdfff, RZ, 0xc0, !PT ;  /* 0xffffdfff17177812 */ /* 0x000fe400078ec0ff */
[----:B------:R-:W0:Y:S01]  /*24ab0*/  SHFL.IDX PT, R3, R0, RZ, 0x181f ;  /* 0x00181fff00037589 */ /* 0x000e2200000e0000 */
[----:B------:R-:W-:-:S03]  /*24ac0*/  VIADD R6, R37, 0x10 ;  /* 0x0000001025067836 */ /* 0x000fc60000000000 */
[----:B------:R-:W-:Y:S04]  /*24ad0*/  SHFL.IDX PT, R12, R0, 0x1, 0x181f ;  /* 0x00381f00000c7f89 */ /* 0x000fe800000e0000 */
[----:B------:R-:W-:Y:S04]  /*24ae0*/  SHFL.IDX PT, R10, R0, 0x2, 0x181f ;  /* 0x00581f00000a7f89 */ /* 0x000fe800000e0000 */
[----:B------:R-:W-:Y:S01]  /*24af0*/  SHFL.IDX PT, R9, R0, 0x3, 0x181f ;  /* 0x00781f0000097f89 */ /* 0x000fe200000e0000 */
[----:B--2---:R-:W-:-:S03]  /*24b00*/  IMAD R5, R2, R5, RZ ;  /* 0x0000000502057224 */ /* 0x004fc600078e02ff */
[----:B------:R-:W2:Y:S02]  /*24b10*/  SHFL.IDX PT, R2, R4, RZ, 0x181f ;  /* 0x00181fff04027589 */ /* 0x000ea400000e0000 */
[CC--:B------:R-:W-:Y:S02]  /*24b20*/  ISETP.GE.AND P6, PT, R37.reuse, R5.reuse, PT ;  /* 0x000000052500720c */ /* 0x0c0fe40003fc6270 */
[----:B------:R-:W-:Y:S01]  /*24b30*/  ISETP.GE.AND P5, PT, R6, R5, PT ;  /* 0x000000050600720c */ /* 0x000fe20003fa6270 */
[----:B------:R-:W-:-:S05]  /*24b40*/  VIADD R6, R37, 0x20 ;  /* 0x0000002025067836 */ /* 0x000fca0000000000 */
[----:B------:R-:W-:-:S05]  /*24b50*/  ISETP.GE.AND P3, PT, R6, R5, PT ;  /* 0x000000050600720c */ /* 0x000fca0003f66270 */
[----:B0-----:R-:W-:Y:S02]  /*24b60*/  @!P6 LEA R3, P1, R20, R3, 0x1 ;  /* 0x000000031403e211 */ /* 0x001fe400078208ff */
[----:B------:R-:W-:-:S04]  /*24b70*/  @P6 LOP3.LUT R23, R23, 0x2000, RZ, 0xfc, !PT ;  /* 0x0000200017176812 */ /* 0x000fc800078efcff */
[----:B------:R-:W-:Y:S01]  /*24b80*/  LOP3.LUT R23, R23, 0xffffefff, RZ, 0xc0, !PT ;  /* 0xffffefff17177812 */ /* 0x000fe200078ec0ff */
[----:B--2---:R-:W-:Y:S01]  /*24b90*/  @!P6 IMAD.X R8, RZ, RZ, R2, P1 ;  /* 0x000000ffff08e224 */ /* 0x004fe200008e0602 */
[----:B------:R-:W-:Y:S01]  /*24ba0*/  @!P5 LEA R12, P1, R20, R12, 0x1 ;  /* 0x0000000c140cd211 */ /* 0x000fe200078208ff */
[----:B------:R-:W0:Y:S01]  /*24bb0*/  SHFL.IDX PT, R2, R4, 0x1, 0x181f ;  /* 0x00381f0004027f89 */ /* 0x000e2200000e0000 */
[----:B------:R-:W-:-:S04]  /*24bc0*/  @P5 LOP3.LUT R23, R23, 0x1000, RZ, 0xfc, !PT ;  /* 0x0000100017175812 */ /* 0x000fc800078efcff */
[----:B------:R-:W-:-:S04]  /*24bd0*/  LOP3.LUT R23, R23, 0xfffff7ff, RZ, 0xc0, !PT ;  /* 0xfffff7ff17177812 */ /* 0x000fc800078ec0ff */
[----:B------:R-:W-:-:S04]  /*24be0*/  @P3 LOP3.LUT R23, R23, 0x800, RZ, 0xfc, !PT ;  /* 0x0000080017173812 */ /* 0x000fc800078efcff */
[----:B------:R-:W-:Y:S01]  /*24bf0*/  LOP3.LUT R23, R23, 0xfffffdff, RZ, 0xc0, !PT ;  /* 0xfffffdff17177812 */ /* 0x000fe200078ec0ff */
[----:B0-----:R-:W-:Y:S01]  /*24c00*/  @!P5 IMAD.X R7, RZ, RZ, R2, P1 ;  /* 0x000000ffff07d224 */ /* 0x001fe200008e0602 */
[----:B------:R-:W-:Y:S01]  /*24c10*/  @!P3 LEA R10, P1, R20, R10, 0x1 ;  /* 0x0000000a140ab211 */ /* 0x000fe200078208ff */
[----:B------:R-:W0:Y:S04]  /*24c20*/  SHFL.IDX PT, R2, R4, 0x2, 0x181f ;  /* 0x00581f0004027f89 */ /* 0x000e2800000e0000 */
[----:B0-----:R-:W-:Y:S02]  /*24c30*/  @!P3 IMAD.X R6, RZ, RZ, R2, P1 ;  /* 0x000000ffff06b224 */ /* 0x001fe400008e0602 */
[----:B------:R-:W-:-:S05]  /*24c40*/  VIADD R2, R37, 0x30 ;  /* 0x0000003025027836 */ /* 0x000fca0000000000 */
[----:B------:R-:W-:Y:S01]  /*24c50*/  ISETP.GE.AND P2, PT, R2, R5, PT ;  /* 0x000000050200720c */ /* 0x000fe20003f46270 */
[----:B------:R-:W-:-:S05]  /*24c60*/  VIADD R2, R37, 0x40 ;  /* 0x0000004025027836 */ /* 0x000fca0000000000 */
[----:B------:R-:W-:Y:S02]  /*24c70*/  ISETP.GE.AND P4, PT, R2, R5, PT ;  /* 0x000000050200720c */ /* 0x000fe40003f86270 */
[----:B------:R-:W0:Y:S05]  /*24c80*/  SHFL.IDX PT, R2, R4, 0x3, 0x181f ;  /* 0x00781f0004027f89 */ /* 0x000e2a00000e0000 */
[----:B------:R-:W-:Y:S02]  /*24c90*/  @!P2 LEA R13, P1, R20, R9, 0x1 ;  /* 0x00000009140da211 */ /* 0x000fe400078208ff */
[----:B------:R-:W2:Y:S01]  /*24ca0*/  SHFL.IDX PT, R9, R0, 0x4, 0x181f ;  /* 0x00981f0000097f89 */ /* 0x000ea200000e0000 */
[----:B------:R-:W-:-:S04]  /*24cb0*/  @P2 LOP3.LUT R23, R23, 0x200, RZ, 0xfc, !PT ;  /* 0x0000020017172812 */ /* 0x000fc800078efcff */
[----:B------:R-:W-:-:S04]  /*24cc0*/  LOP3.LUT R23, R23, 0xfffffeff, RZ, 0xc0, !PT ;  /* 0xfffffeff17177812 */ /* 0x000fc800078ec0ff */
[----:B------:R-:W-:-:S04]  /*24cd0*/  @P4 LOP3.LUT R23, R23, 0x100, RZ, 0xfc, !PT ;  /* 0x0000010017174812 */ /* 0x000fc800078efcff */
[----:B------:R-:W-:Y:S01]  /*24ce0*/  LOP3.LUT R23, R23, 0xffffff7f, RZ, 0xc0, !PT ;  /* 0xffffff7f17177812 */ /* 0x000fe200078ec0ff */
[----:B0-----:R-:W-:Y:S02]  /*24cf0*/  @!P2 IMAD.X R11, RZ, RZ, R2, P1 ;  /* 0x000000ffff0ba224 */ /* 0x001fe400008e0602 */
[----:B------:R-:W0:Y:S01]  /*24d00*/  SHFL.IDX PT, R2, R4, 0x4, 0x181f ;  /* 0x00981f0004027f89 */ /* 0x000e2200000e0000 */
[----:B--2---:R-:W-:-:S03]  /*24d10*/  @!P4 LEA R15, P1, R20, R9, 0x1 ;  /* 0x00000009140fc211 */ /* 0x004fc600078208ff */
[----:B------:R-:W-:Y:S02]  /*24d20*/  SHFL.IDX PT, R9, R0, 0x6, 0x181f ;  /* 0x00d81f0000097f89 */ /* 0x000fe400000e0000 */
[----:B0-----:R-:W-:Y:S02]  /*24d30*/  @!P4 IMAD.X R14, RZ, RZ, R2, P1 ;  /* 0x000000ffff0ec224 */ /* 0x001fe400008e0602 */
[----:B------:R-:W-:Y:S02]  /*24d40*/  @!P6 IMAD.MOV.U32 R2, RZ, RZ, R3 ;  /* 0x000000ffff02e224 */ /* 0x000fe400078e0003 */
[----:B------:R-:W-:Y:S02]  /*24d50*/  @!P6 IMAD.MOV.U32 R3, RZ, RZ, R8 ;  /* 0x000000ffff03e224 */ /* 0x000fe400078e0008 */
[----:B------:R-:W-:Y:S04]  /*24d60*/  SHFL.IDX PT, R8, R4, 0x6, 0x181f ;  /* 0x00d81f0004087f89 */ /* 0x000fe800000e0000 */
[----:B------:R0:W-:Y:S02]  /*24d70*/  @!P6 LDGSTS.E.BYPASS.LTC128B.128 [R25+0x18400], desc[UR36][R2.64], !P0 ;  /* 0x184000000219efae */ /* 0x0001e4000c101d64 */
[----:B0-----:R-:W-:-:S02]  /*24d80*/  @!P5 IMAD.MOV.U32 R2, RZ, RZ, R12 ;  /* 0x000000ffff02d224 */ /* 0x001fc400078e000c */
[----:B------:R-:W-:Y:S02]  /*24d90*/  @!P5 IMAD.MOV.U32 R3, RZ, RZ, R7 ;  /* 0x000000ffff03d224 */ /* 0x000fe400078e0007 */
[----:B------:R-:W0:Y:S04]  /*24da0*/  SHFL.IDX PT, R7, R0, 0x5, 0x181f ;  /* 0x00b81f0000077f89 */ /* 0x000e2800000e0000 */
[----:B------:R2:W-:Y:S04]  /*24db0*/  @!P5 LDGSTS.E.BYPASS.LTC128B.128 [R25+0x18c00], desc[UR36][R2.64], !P0 ;  /* 0x18c000000219dfae */ /* 0x0005e8000c101d64 */
[----:B------:R-:W-:Y:S01]  /*24dc0*/  SHFL.IDX PT, R0, R0, 0x7, 0x181f ;  /* 0x00f81f0000007f89 */ /* 0x000fe200000e0000 */
[----:B--2---:R-:W-:-:S02]  /*24dd0*/  @!P3 IMAD.MOV.U32 R2, RZ, RZ, R10 ;  /* 0x000000ffff02b224 */ /* 0x004fc400078e000a */
[----:B------:R-:W-:Y:S02]  /*24de0*/  @!P3 IMAD.MOV.U32 R3, RZ, RZ, R6 ;  /* 0x000000ffff03b224 */ /* 0x000fe400078e0006 */
[----:B------:R-:W2:Y:S04]  /*24df0*/  SHFL.IDX PT, R6, R4, 0x5, 0x181f ;  /* 0x00b81f0004067f89 */ /* 0x000ea800000e0000 */
[----:B------:R3:W-:Y:S04]  /*24e00*/  @!P3 LDGSTS.E.BYPASS.LTC128B.128 [R25+0x19400], desc[UR36][R2.64], !P0 ;  /* 0x194000000219bfae */ /* 0x0007e8000c101d64 */
[----:B------:R-:W4:Y:S01]  /*24e10*/  SHFL.IDX PT, R4, R4, 0x7, 0x181f ;  /* 0x00f81f0004047f89 */ /* 0x000f2200000e0000 */
[----:B---3--:R-:W-:-:S02]  /*24e20*/  VIADD R2, R37, 0x50 ;  /* 0x0000005025027836 */ /* 0x008fc40000000000 */
[----:B------:R-:W-:-:S03]  /*24e30*/  @!P2 IMAD.MOV.U32 R3, RZ, RZ, R11 ;  /* 0x000000ffff03a224 */ /* 0x000fc600078e000b */
[----:B------:R-:W-:Y:S01]  /*24e40*/  ISETP.GE.AND P3, PT, R2, R5, PT ;  /* 0x000000050200720c */ /* 0x000fe20003f66270 */
[----:B------:R-:W-:-:S05]  /*24e50*/  @!P2 IMAD.MOV.U32 R2, RZ, RZ, R13 ;  /* 0x000000ffff02a224 */ /* 0x000fca00078e000d */
[----:B------:R3:W-:Y:S07]  /*24e60*/  @!P2 LDGSTS.E.BYPASS.LTC128B.128 [R25+0x19c00], desc[UR36][R2.64], !P0 ;  /* 0x19c000000219afae */ /* 0x0007ee000c101d64 */
[----:B0-----:R-:W-:Y:S02]  /*24e70*/  @!P3 LEA R7, P1, R20, R7, 0x1 ;  /* 0x000000071407b211 */ /* 0x001fe400078208ff */
[----:B------:R-:W-:Y:S01]  /*24e80*/  @P3 LOP3.LUT R23, R23, 0x80, RZ, 0xfc, !PT ;  /* 0x0000008017173812 */ /* 0x000fe200078efcff */
[----:B---3--:R-:W-:-:S03]  /*24e90*/  VIADD R2, R37, 0x60 ;  /* 0x0000006025027836 */ /* 0x008fc60000000000 */
[----:B------:R-:W-:Y:S01]  /*24ea0*/  LOP3.LUT R23, R23, 0xffffffbf, RZ, 0xc0, !PT ;  /* 0xffffffbf17177812 */ /* 0x000fe200078ec0ff */
[----:B------:R-:W-:Y:S02]  /*24eb0*/  @!P4 IMAD.MOV.U32 R3, RZ, RZ, R14 ;  /* 0x000000ffff03c224 */ /* 0x000fe400078e000e */
[----:B--2---:R-:W-:Y:S01]  /*24ec0*/  @!P3 IMAD.X R6, RZ, RZ, R6, P1 ;  /* 0x000000ffff06b224 */ /* 0x004fe200008e0606 */
[----:B------:R-:W-:Y:S01]  /*24ed0*/  ISETP.GE.AND P2, PT, R2, R5, PT ;  /* 0x000000050200720c */ /* 0x000fe20003f46270 */
[----:B------:R-:W-:-:S05]  /*24ee0*/  @!P4 IMAD.MOV.U32 R2, RZ, RZ, R15 ;  /* 0x000000ffff02c224 */ /* 0x000fca00078e000f */
[----:B------:R0:W-:Y:S07]  /*24ef0*/  @!P4 LDGSTS.E.BYPASS.LTC128B.128 [R25+0x1a400], desc[UR36][R2.64], !P0 ;  /* 0x1a4000000219cfae */ /* 0x0001ee000c101d64 */
[----:B------:R-:W-:Y:S02]  /*24f00*/  @!P2 LEA R9, P1, R20, R9, 0x1 ;  /* 0x000000091409a211 */ /* 0x000fe400078208ff */
[----:B------:R-:W-:Y:S01]  /*24f10*/  @P2 LOP3.LUT R23, R23, 0x40, RZ, 0xfc, !PT ;  /* 0x0000004017172812 */ /* 0x000fe200078efcff */
[----:B0-----:R-:W-:-:S02]  /*24f20*/  @!P3 IMAD.MOV.U32 R2, RZ, RZ, R7 ;  /* 0x000000ffff02b224 */ /* 0x001fc400078e0007 */
[----:B------:R-:W-:Y:S02]  /*24f30*/  @!P3 IMAD.MOV.U32 R3, RZ, RZ, R6 ;  /* 0x000000ffff03b224 */ /* 0x000fe400078e0006 */
[----:B------:R-:W-:-:S03]  /*24f40*/  @!P2 IMAD.X R8, RZ, RZ, R8, P1 ;  /* 0x000000ffff08a224 */ /* 0x000fc600008e0608 */
[----:B------:R0:W-:Y:S02]  /*24f50*/  @!P3 LDGSTS.E.BYPASS.LTC128B.128 [R25+0x1ac00], desc[UR36][R2.64], !P0 ;  /* 0x1ac000000219bfae */ /* 0x0001e4000c101d64 */
[----:B0-----:R-:W-:Y:S02]  /*24f60*/  @!P2 IMAD.MOV.U32 R2, RZ, RZ, R9 ;  /* 0x000000ffff02a224 */ /* 0x001fe400078e0009 */
[----:B------:R-:W-:-:S05]  /*24f70*/  @!P2 IMAD.MOV.U32 R3, RZ, RZ, R8 ;  /* 0x000000ffff03a224 */ /* 0x000fca00078e0008 */
[----:B----4-:R0:W-:Y:S02]  /*24f80*/  @!P2 LDGSTS.E.BYPASS.LTC128B.128 [R25+0x1b400], desc[UR36][R2.64], !P0 ;  /* 0x1b4000000219afae */ /* 0x0101e4000c101d64 */
.L_x_12731:
        /* <DEDUP_REMOVED lines=12> */
.L_x_12636:
        /* <DEDUP_REMOVED lines=28> */
.L_x_12638:
[----:B------:R-:W-:Y:S05]  /*25210*/  BSYNC B6 ;  /* 0x0000000000067941 */ /* 0x000fea0003800000 */
.L_x_12637:
[----:B------:R-:W2:Y:S01]  /*25220*/  LDL.LU R4, [R1+0x454] ;  /* 0x0004540001047983 */ /* 0x000ea20000300800 */
[----:B0-----:R-:W0:Y:S01]  /*25230*/  LDC R2, c[0x0][0x448] ;  /* 0x00011200ff027b82 */ /* 0x001e220000000800 */
[----:B------:R-:W-:Y:S02]  /*25240*/  ULDC.64 UR4, c[0x0][0x398] ;  /* 0x0000e60000047ab9 */ /* 0x000fe40000000a00 */
[----:B------:R-:W3:Y:S04]  /*25250*/  LDL.LU R21, [R1+0x458] ;  /* 0x0004580001157983 */ /* 0x000ee80000300800 */
[----:B------:R-:W4:Y:S01]  /*25260*/  LDL.LU R20, [R1+0x44c] ;  /* 0x00044c0001147983 */ /* 0x000f220000300800 */
[----:B0-----:R-:W-:-:S13]  /*25270*/  ISETP.NE.AND P6, PT, R2, 0x1, PT ;  /* 0x000000010200780c */ /* 0x001fda0003fc5270 */
[----:B------:R-:W0:Y:S08]  /*25280*/  @P6 LDC R3, c[0x0][0x44c] ;  /* 0x00011300ff036b82 */ /* 0x000e300000000800 */
[----:B------:R-:W5:Y:S01]  /*25290*/  @P6 LDC R2, c[0x0][0x450] ;  /* 0x00011400ff026b82 */ /* 0x000f620000000800 */
[----:B------:R-:W-:Y:S02]  /*252a0*/  IMAD.MOV.U32 R0, RZ, RZ, R34 ;  /* 0x000000ffff007224 */ /* 0x000fe400078e0022 */
[----:B0-----:R-:W-:-:S05]  /*252b0*/  @P6 IMAD.HI.U32 R3, R34, R3, RZ ;  /* 0x0000000322036227 */ /* 0x001fca00078e00ff */
[----:B-----5:R-:W-:Y:S01]  /*252c0*/  @P6 SHF.R.U32.HI R0, RZ, R2, R3 ;  /* 0x00000002ff006219 */ /* 0x020fe20000011603 */
        /* <DEDUP_REMOVED lines=50> */
[----:B------:R-:W2:Y:S04]  /*255f0*/  SHFL.IDX PT, R2, R4, RZ, 0x181f ;  /* 0x00181fff04027589 */ /* 0x000ea800000e0000 */
[----:B------:R-:W-:Y:S04]  /*25600*/  SHFL.IDX PT, R5, R4, 0x1, 0x181f ;  /* 0x00381f0004057f89 */ /* 0x000fe800000e0000 */
[----:B------:R-:W-:Y:S02]  /*25610*/  SHFL.IDX PT, R14, R0, 0x7, 0x181f ;  /* 0x00f81f00000e7f89 */ /* 0x000fe400000e0000 */
[----:B0-----:R-:W-:-:S05]  /*25620*/  @!P6 LEA R3, P0, R6, R3, 0x1 ;  /* 0x000000030603e211 */ /* 0x001fca00078008ff */
[----:B--2---:R-:W-:-:S05]  /*25630*/  @!P6 IMAD.X R2, RZ, RZ, R2, P0 ;  /* 0x000000ffff02e224 */ /* 0x004fca00000e0602 */
        /* <DEDUP_REMOVED lines=64> */
[----:B------:R0:W2:Y:S04]  /*25a40*/  SHFL.IDX PT, R5, R4, 0x7, 0x181f ;  /* 0x00f81f0004057f89 */ /* 0x0000a800000e0000 */
[----:B------:R0:W-:Y:S04]  /*25a50*/  @!P5 LDGSTS.E.BYPASS.LTC128B.128 [R25+0x25400], desc[UR36][R2.64], !P4 ;  /* 0x254000000219dfae */ /* 0x0001e8000e101d64 */
[----:B------:R0:W-:Y:S04]  /*25a60*/  @!P5 LDGSTS.E.BYPASS.LTC128B.128 [R25+0x29400], desc[UR36][R2.64+0x80], !P3 ;  /* 0x294000800219dfae */ /* 0x0001e8000d901d64 */
[----:B------:R0:W-:Y:S04]  /*25a70*/  @!P5 LDGSTS.E.BYPASS.LTC128B.128 [R25+0x2d400], desc[UR36][R2.64+0x100], !P2 ;  /* 0x2d4001000219dfae */ /* 0x0001e8000d101d64 */
[----:B------:R0:W-:Y:S02]  /*25a80*/  @!P5 LDGSTS.E.BYPASS.LTC128B.128 [R25+0x31400], desc[UR36][R2.64+0x180], !P1 ;  /* 0x314001800219dfae */ /* 0x0001e4000c901d64 */
.L_x_12749:
[----:B------:R-:W-:Y:S01]  /*25a90*/  LOP3.LUT P0, RZ, R23, 0x4000, RZ, 0xc0, !PT ;  /* 0x0000400017ff7812 */ /* 0x000fe2000780c0ff */
[----:B------:R-:W-:-:S12]  /*25aa0*/  BSSY B0, `(.L_x_12640) ;  /* 0x000000b000007945 */ /* 0x000fd80003800000 */
        /* <DEDUP_REMOVED lines=10> */
.L_x_12641:
[----:B------:R-:W-:Y:S05]  /*25b50*/  BSYNC B0 ;  /* 0x0000000000007941 */ /* 0x000fea0003800000 */
.L_x_12640:
[----:B------:R-:W-:Y:S01]  /*25b60*/  NOP ;  /* 0x0000000000007918 */ /* 0x000fe20000000000 */
[----:B------:R-:W-:-:S13]  /*25b70*/  PLOP3.LUT P0, PT, PT, PT, PT, 0x80, 0x0 ;  /* 0x000000000000781c */ /* 0x000fda0003f0f070 */
.L_x_12642:
[----:B------:R-:W-:Y:S02]  /*25b80*/  PLOP3.LUT P1, PT, P1, P0, PT, 0xa2, 0x0 ;  /* 0x000000000000781c */ /* 0x000fe40000f21472 */
[----:B------:R-:W-:-:S08]  /*25b90*/  @P0 R2UR P1, UR4, R22 ;  /* 0x00000000160402ca */ /* 0x000fd00000020000 */
[----:B------:R-:W-:-:S05]  /*25ba0*/  @P0 PLOP3.LUT P0, PT, P1, PT, PT, 0x80, 0x0 ;  /* 0x000000000000081c */ /* 0x000fca0000f0f070 */
[----:B------:R-:W-:Y:S01]  /*25bb0*/  @!P1 SYNCS.ARRIVE.TRANS64.RED.A0T1 RZ, [UR4+0x32410], RZ ;  /* 0x032410ffffff99a7 */ /* 0x000fe20008200404 */
[----:B------:R-:W-:Y:S07]  /*25bc0*/  @!P1 ARRIVES.LDGSTSBAR.64.TRANSCNT [UR4+0x32410] ;  /* 0x03241000ff0099b0 */ /* 0x000fee0008000a84 */
[----:B------:R-:W-:Y:S05]  /*25bd0*/  @P0 BRA.U.ANY `(.L_x_12642) ;  /* 0xfffffffd00e80947 */ /* 0x000fea000393ffff */
[----:B0--3--:R-:W3:Y:S02]  /*25be0*/  LDL.LU R2, [R1+0x468] ;  /* 0x0004680001027983 */ /* 0x009ee40000300800 */
        /* <DEDUP_REMOVED lines=9> */
[----:B------:R-:W3:Y:S03]  /*25c80*/  SYNCS.PHASECHK.TRANS64.TRYWAIT P0, [R22+URZ+0x32420], R3 ;  /* 0x03242003160075a7 */ /* 0x000ee6000800017f */
[----:B0--3--:R-:W-:Y:S05]  /*25c90*/  @!P0 BRA `(.L_x_12644) ;  /* 0x0000004800508947 */ /* 0x009fea0003800000 */
.L_x_12750:
[----:B------:R-:W-:Y:S05]  /*25ca0*/  BSYNC B0 ;  /* 0x0000000000007941 */ /* 0x000fea0003800000 */
.L_x_12643:
[----:B------:R-:W-:-:S13]  /*25cb0*/  LOP3.LUT P0, RZ, R23, 0x400, RZ, 0xc0, !PT ;  /* 0x0000040017ff7812 */ /* 0x000fda000780c0ff */
[----:B------:R-:W-:Y:S05]  /*25cc0*/  @!P0 BRA `(.L_x_12645) ;  /* 0x0000000000048947 */ /* 0x000fea0003800000 */
[----:B------:R-:W-:Y:S01]  /*25cd0*/  BPT.TRAP 0x1 ;  /* 0x000000040000795c */ /* 0x000fe20000300000 */
.L_x_12645:
[----:B------:R-:W-:Y:S01]  /*25ce0*/  SHF.L.U32 R0, R26, 0x1f, RZ ;  /* 0x0000001f1a007819 */ /* 0x000fe200000006ff */
[----:B------:R-:W-:Y:S03]  /*25cf0*/  BSSY B0, `(.L_x_12646) ;  /* 0x0000003000007945 */ /* 0x000fe60003800000 */
[----:B------:R-:W3:Y:S02]  /*25d00*/  SYNCS.PHASECHK.TRANS64.TRYWAIT P0, [R17+URZ+0x32460], R0 ;  /* 0x03246000110075a7 */ /* 0x000ee4000800017f */
[----:B---3--:R-:W-:Y:S05]  /*25d10*/  @!P0 BRA `(.L_x_12647) ;  /* 0x0000004800448947 */ /* 0x008fea0003800000 */
.L_x_12751:
[----:B------:R-:W-:Y:S05]  /*25d20*/  BSYNC B0 ;  /* 0x0000000000007941 */ /* 0x000fea0003800000 */
.L_x_12646:
[----:B0-----:R-:W3:Y:S01]  /*25d30*/  LDL.LU R3, [R1+0x460] ;  /* 0x0004600001037983 */ /* 0x001ee20000300800 */
[----:B------:R-:W-:-:S03]  /*25d40*/  ULDC.64 UR4, c[0x0][0x328] ;  /* 0x0000ca0000047ab9 */ /* 0x000fc60000000a00 */
[----:B------:R-:W2:Y:S04]  /*25d50*/  LDL.LU R2, [R1+0x444] ;  /* 0x0004440001027983 */ /* 0x000ea80000300800 */
[----:B------:R-:W4:Y:S04]  /*25d60*/  LDL.LU R6, [R1+0x464] ;  /* 0x0004640001067983 */ /* 0x000f280000300800 */
[----:B------:R-:W5:Y:S01]  /*25d70*/  LDL.LU R4, [R1+0x46c] ;  /* 0x00046c0001047983 */ /* 0x000f620000300800 */
[C---:B------:R-:W-:Y:S02]  /*25d80*/  LOP3.LUT P3, RZ, R23.reuse, 0x10, RZ, 0xc0, !PT ;  /* 0x0000001017ff7812 */ /* 0x040fe4000786c0ff */
[----:B------:R-:W-:-:S02]  /*25d90*/  LOP3.LUT P2, RZ, R23, 0x8, RZ, 0xc0, !PT ;  /* 0x0000000817ff7812 */ /* 0x000fc4000784c0ff */
[C---:B------:R-:W-:Y:S02]  /*25da0*/  LOP3.LUT P1, RZ, R23.reuse, 0x4, RZ, 0xc0, !PT ;  /* 0x0000000417ff7812 */ /* 0x040fe4000782c0ff */
[----:B------:R-:W-:Y:S02]  /*25db0*/  LOP3.LUT P4, RZ, R23, 0x1, RZ, 0xc0, !PT ;  /* 0x0000000117ff7812 */ /* 0x000fe4000788c0ff */
[----:B------:R-:W-:Y:S01]  /*25dc0*/  SEL R7, RZ, 0x8, P1 ;  /* 0x00000008ff077807 */ /* 0x000fe20000800000 */
[----:B---3--:R-:W-:-:S04]  /*25dd0*/  IMAD R0, R3, UR4, RZ ;  /* 0x0000000403007c24 */ /* 0x008fc8000f8e02ff */
[C---:B--2---:R-:W-:Y:S01]  /*25de0*/  IMAD R5, R2.reuse, UR5, R0 ;  /* 0x0000000502057c24 */ /* 0x044fe2000f8e0200 */
[----:B------:R-:W-:Y:S01]  /*25df0*/  SEL R0, RZ, 0x2, P3 ;  /* 0x00000002ff007807 */ /* 0x000fe20001800000 */
[----:B------:R-:W-:Y:S01]  /*25e00*/  IMAD.WIDE.U32 R2, R2, UR4, RZ ;  /* 0x0000000402027c25 */ /* 0x000fe2000f8e00ff */
[----:B------:R-:W-:-:S03]  /*25e10*/  ULDC.64 UR4, c[0x0][0x338] ;  /* 0x0000ce0000047ab9 */ /* 0x000fc60000000a00 */
[----:B------:R-:W-:Y:S02]  /*25e20*/  IMAD.IADD R3, R3, 0x1, R5 ;  /* 0x0000000103037824 */ /* 0x000fe400078e0205 */
[----:B----4-:R-:W-:Y:S02]  /*25e30*/  IMAD R5, R6, UR4, RZ ;  /* 0x0000000406057c24 */ /* 0x010fe4000f8e02ff */
        /* <DEDUP_REMOVED lines=13> */
[----:B-----5:R-:W-:Y:S01]  /*25f10*/  IADD3 R0, R3, R0, R4 ;  /* 0x0000000003007210 */ /* 0x020fe20007ffe004 */
        /* <DEDUP_REMOVED lines=73> */
.L_x_12765:
        /* <DEDUP_REMOVED lines=15> */
.L_x_12649:
        /* <DEDUP_REMOVED lines=10> */
.L_x_12650:
[----:B0-----:R-:W2:Y:S01]  /*26540*/  LDL.LU R2, [R1+0x45c] ;  /* 0x00045c0001027983 */ /* 0x001ea20000300800 */
[----:B------:R0:W-:Y:S01]  /*26550*/  SYNCS.ARRIVE.TRANS64.A1T0 RZ, [R17+URZ+0x32450], RZ ;  /* 0x032450ff11ff79a7 */ /* 0x0001e2000810003f */
[----:B------:R-:W-:Y:S01]  /*26560*/  BSSY B0, `(.L_x_12651) ;  /* 0x00000dd000007945 */ /* 0x000fe20003800000 */
[----:B--2---:R-:W-:-:S05]  /*26570*/  VIADD R10, R2, 0xfffffffe ;  /* 0xfffffffe020a7836 */ /* 0x004fca0000000000 */
[----:B------:R-:W-:-:S13]  /*26580*/  ISETP.GE.AND P0, PT, R10, R33, PT ;  /* 0x000000210a00720c */ /* 0x000fda0003f06270 */
[----:B0-----:R-:W-:Y:S05]  /*26590*/  @!P0 BRA `(.L_x_12652) ;  /* 0x0000000c00648947 */ /* 0x001fea0003800000 */
.L_x_12665:
        /* <DEDUP_REMOVED lines=15> */
[----:B---3--:R-:W3:Y:S01]  /*26690*/  @P0 LDC R7, c[0x0][0x438] ;  /* 0x00010e00ff070b82 */ /* 0x008ee20000000800 */
[----:B0-----:R-:W-:-:S05]  /*266a0*/  @P0 IMAD.HI.U32 R2, R8, R3, RZ ;  /* 0x0000000308020227 */ /* 0x001fca00078e00ff */
[----:B---3--:R-:W-:Y:S01]  /*266b0*/  @P0 SHF.R.U32.HI R9, RZ, R7, R2 ;  /* 0x00000007ff090219 */ /* 0x008fe20000011602 */
[----:B--2---:R-:W-:Y:S01]  /*266c0*/  @!P2 IMAD R2, R32, R4, RZ ;  /* 0x000000042002a224 */ /* 0x004fe200078e02ff */
[----:B----4-:R-:W0:Y:S02]  /*266d0*/  @!P2 LDC.64 R6, c[0x0][0x418] ;  /* 0x00010600ff06ab82 */ /* 0x010e240000000a00 */
[--C-:B------:R-:W-:Y:S01]  /*266e0*/  @!P2 SHF.R.S32.HI R3, RZ, 0x1f, R9.reuse ;  /* 0x0000001fff03a819 */ /* 0x100fe20000011409 */
[----:B------:R-:W-:Y:S02]  /*266f0*/  @!P2 IMAD R5, R28, R5, R2 ;  /* 0x000000051c05a224 */ /* 0x000fe400078e0202 */
[----:B------:R-:W-:-:S04]  /*26700*/  @!P2 IMAD.MOV.U32 R2, RZ, RZ, R9 ;  /* 0x000000ffff02a224 */ /* 0x000fc800078e0009 */
[----:B------:R-:W-:-:S04]  /*26710*/  @!P2 IMAD.WIDE.U32 R2, R28, R4, R2 ;  /* 0x000000041c02a225 */ /* 0x000fc800078e0002 */
[----:B------:R-:W-:Y:S01]  /*26720*/  @!P2 IMAD.IADD R5, R5, 0x1, R3 ;  /* 0x000000010505a824 */ /* 0x000fe200078e0203 */
[----:B------:R-:W-:Y:S05]  /*26730*/  YIELD ;  /* 0x0000000000007946 */ /* 0x000fea0003800000 */
[----:B------:R-:W-:Y:S01]  /*26740*/  IMAD.MOV.U32 R4, RZ, RZ, RZ ;  /* 0x000000ffff047224 */ /* 0x000fe200078e00ff */
[----:B------:R-:W-:Y:S01]  /*26750*/  ULDC UR4, c[0x0][0x430] ;  /* 0x00010c0000047ab9 */ /* 0x000fe20000000800 */
[----:B0-----:R-:W-:-:S04]  /*26760*/  @!P2 LEA R6, P0, R2, R6, 0x2 ;  /* 0x000000060206a211 */ /* 0x001fc800078010ff */
[----:B------:R-:W-:Y:S01]  /*26770*/  @!P2 LEA.HI.X R7, R2, R7, R5, 0x2, P0 ;  /* 0x000000070207a211 */ /* 0x000fe200000f1405 */
[----:B------:R-:W-:Y:S01]  /*26780*/  IMAD.MOV R5, RZ, RZ, -R9 ;  /* 0x000000ffff057224 */ /* 0x000fe200078e0a09 */
[C---:B------:R-:W-:Y:S01]  /*26790*/  ISETP.NE.AND P0, PT, R24.reuse, 0x2, PT ;  /* 0x000000021800780c */ /* 0x040fe20003f05270 */
[----:B------:R-:W-:Y:S02]  /*267a0*/  IMAD.MOV.U32 R2, RZ, RZ, R10 ;  /* 0x000000ffff027224 */ /* 0x000fe400078e000a */
[----:B------:R-:W-:Y:S01]  /*267b0*/  IMAD R5, R5, UR4, R8 ;  /* 0x0000000405057c24 */ /* 0x000fe2000f8e0208 */
[----:B------:R-:W-:Y:S01]  /*267c0*/  SEL R3, RZ, 0x1, P0 ;  /* 0x00000001ff037807 */ /* 0x000fe20000000000 */
[----:B------:R0:W5:Y:S01]  /*267d0*/  @!P2 LDG.E R4, desc[UR36][R6.64] ;  /* 0x000000240604a981 */ /* 0x000162000c1e1900 */
[----:B------:R-:W-:Y:S01]  /*267e0*/  SEL R24, R24, RZ, P0 ;  /* 0x000000ff18187207 */ /* 0x000fe20000000000 */
[----:B------:R-:W-:Y:S01]  /*267f0*/  VIADD R10, R10, 0xffffffff ;  /* 0xffffffff0a0a7836 */ /* 0x000fe20000000000 */
[----:B------:R-:W-:-:S02]  /*26800*/  LOP3.LUT R26, R26, R3, RZ, 0x3c, !PT ;  /* 0x000000031a1a7212 */ /* 0x000fc400078e3cff */
[----:B------:R-:W-:Y:S01]  /*26810*/  ISETP.GT.AND P2, PT, R2, R33, PT ;  /* 0x000000210200720c */ /* 0x000fe20003f44270 */
[----:B------:R-:W-:-:S12]  /*26820*/  @!P1 BRA `(.L_x_12653) ;  /* 0x0000000000049947 */ /* 0x000fd80003800000 */
[----:B------:R-:W-:Y:S01]  /*26830*/  BPT.TRAP 0x1 ;  /* 0x000000040000795c */ /* 0x000fe20000300000 */
.L_x_12653:
[----:B0-----:R-:W-:Y:S01]  /*26840*/  IMAD R6, R24, 0x8, R22 ;  /* 0x0000000818067824 */ /* 0x001fe200078e0216 */
[----:B------:R-:W-:Y:S01]  /*26850*/  SHF.L.U32 R21, R26, 0x1f, RZ ;  /* 0x0000001f1a157819 */ /* 0x000fe200000006ff */
[----:B------:R-:W-:Y:S01]  /*26860*/  BSSY B1, `(.L_x_12654) ;  /* 0x0000004000017945 */ /* 0x000fe20003800000 */
[----:B-1----:R-:W-:Y:S02]  /*26870*/  SHF.R.S32.HI R17, RZ, 0x1f, R5 ;  /* 0x0000001fff117819 */ /* 0x002fe40000011405 */
[----:B------:R-:W0:Y:S02]  /*26880*/  SYNCS.PHASECHK.TRANS64.TRYWAIT P0, [R6+URZ+0x32440], R21 ;  /* 0x03244015060075a7 */ /* 0x000e24000800017f */
[----:B0-----:R-:W-:Y:S05]  /*26890*/  @!P0 BRA `(.L_x_12655) ;  /* 0x0000004400b88947 */ /* 0x001fea0003800000 */
.L_x_12766:
[----:B------:R-:W-:Y:S05]  /*268a0*/  BSYNC B1 ;  /* 0x0000000000017941 */ /* 0x000fea0003800000 */
.L_x_12654:
        /* <DEDUP_REMOVED lines=52> */
.L_x_12780:
        /* <DEDUP_REMOVED lines=8> */
.L_x_12657:
        /* <DEDUP_REMOVED lines=10> */
.L_x_12658:
[----:B------:R3:W-:Y:S01]  /*26d10*/  SYNCS.ARRIVE.TRANS64.A1T0 RZ, [R6+URZ+0x32430], RZ ;  /* 0x032430ff06ff79a7 */ /* 0x0007e2000810003f */
[----:B------:R-:W-:Y:S05]  /*26d20*/  @!P3 BRA `(.L_x_12659) ;  /* 0x000000000004b947 */ /* 0x000fea0003800000 */
[----:B------:R-:W-:Y:S01]  /*26d30*/  BPT.TRAP 0x1 ;  /* 0x000000040000795c */ /* 0x000fe20000300000 */
.L_x_12659:
[----:B------:R-:W4:Y:S01]  /*26d40*/  SYNCS.PHASECHK.TRANS64.TRYWAIT P0, [R6+URZ+0x32460], R21 ;  /* 0x03246015060075a7 */ /* 0x000f22000800017f */
[----:B------:R-:W-:Y:S04]  /*26d50*/  BSSY B1, `(.L_x_12660) ;  /* 0x0000002000017945 */ /* 0x000fe80003800000 */
[----:B----4-:R-:W-:Y:S05]  /*26d60*/  @!P0 BRA `(.L_x_12661) ;  /* 0x00000048003c8947 */ /* 0x010fea0003800000 */
.L_x_12781:
[----:B------:R-:W-:Y:S05]  /*26d70*/  BSYNC B1 ;  /* 0x0000000000017941 */ /* 0x000fea0003800000 */
.L_x_12660:
[----:B------:R-:W-:Y:S01]  /*26d80*/  ULDC.64 UR4, c[0x0][0x328] ;  /* 0x0000ca0000047ab9 */ /* 0x000fe20000000a00 */
[----:B------:R-:W-:Y:S01]  /*26d90*/  LOP3.LUT P5, RZ, R23, 0x1, RZ, 0xc0, !PT ;  /* 0x0000000117ff7812 */ /* 0x000fe200078ac0ff */
[----:B--2---:R-:W-:Y:S01]  /*26da0*/  IMAD R2, R17, UR4, RZ ;  /* 0x0000000411027c24 */ /* 0x004fe2000f8e02ff */
[C---:B------:R-:W-:Y:S01]  /*26db0*/  LOP3.LUT P4, RZ, R23.reuse, 0x10, RZ, 0xc0, !PT ;  /* 0x0000001017ff7812 */ /* 0x040fe2000788c0ff */
[----:B------:R-:W-:Y:S01]  /*26dc0*/  IMAD R8, R24, 0x6000, R29 ;  /* 0x0000600018087824 */ /* 0x000fe200078e021d */
[----:B------:R-:W-:Y:S01]  /*26dd0*/  LOP3.LUT P3, RZ, R23, 0x8, RZ, 0xc0, !PT ;  /* 0x0000000817ff7812 */ /* 0x000fe2000786c0ff */
[----:B-1----:R-:W-:Y:S01]  /*26de0*/  IMAD R7, R5, UR5, R2 ;  /* 0x0000000505077c24 */ /* 0x002fe2000f8e0202 */
        /* <DEDUP_REMOVED lines=20> */
[----:B------:R-:W2:Y:S04]  /*26f30*/  SHFL.IDX PT, R3, R9, RZ, 0x181f ;  /* 0x00181fff09037589 */ /* 0x000ea800000e0000 */
[----:B------:R-:W-:Y:S04]  /*26f40*/  SHFL.IDX PT, R5, R9, 0x1, 0x181f ;  /* 0x00381f0009057f89 */ /* 0x000fe800000e0000 */
[----:B------:R-:W-:Y:S01]  /*26f50*/  SHFL.IDX PT, R17, R9, 0x2, 0x181f ;  /* 0x00581f0009117f89 */ /* 0x000fe200000e0000 */
[----:B-1----:R-:W-:-:S03]  /*26f60*/  IADD3 R2, P0, R14, R0, RZ ;  /* 0x000000000e027210 */ /* 0x002fc60007f1e0ff */
[----:B------:R-:W1:Y:S02]  /*26f70*/  SHFL.IDX PT, R14, R7, 0x1, 0x181f ;  /* 0x00381f00070e7f89 */ /* 0x000e6400000e0000 */
[----:B--2---:R-:W-:-:S05]  /*26f80*/  IMAD.X R3, RZ, RZ, R3, P0 ;  /* 0x000000ffff037224 */ /* 0x004fca00000e0603 */
[----:B------:R-:W-:Y:S04]  /*26f90*/  LDGSTS.E.BYPASS.LTC128B.128 [R8+0x400], desc[UR36][R2.64], !P5 ;  /* 0x0040000002087fae */ /* 0x000fe8000e901d64 */
[----:B------:R-:W-:Y:S04]  /*26fa0*/  LDGSTS.E.BYPASS.LTC128B.128 [R8+0x3400], desc[UR36][R2.64+0x80], !P4 ;  /* 0x0340008002087fae */ /* 0x000fe8000e101d64 */
[----:B------:R-:W-:Y:S04]  /*26fb0*/  LDGSTS.E.BYPASS.LTC128B.128 [R8+0x6400], desc[UR36][R2.64+0x100], !P3 ;  /* 0x0640010002087fae */ /* 0x000fe8000d901d64 */
[----:B------:R2:W-:Y:S01]  /*26fc0*/  LDGSTS.E.BYPASS.LTC128B.128 [R8+0x9400], desc[UR36][R2.64+0x180], !P1 ;  /* 0x0940018002087fae */ /* 0x0005e2000c901d64 */
[----:B-1----:R-:W-:-:S03]  /*26fd0*/  IADD3 R4, P0, R14, R0, RZ ;  /* 0x000000000e047210 */ /* 0x002fc60007f1e0ff */
[----:B------:R-:W2:Y:S02]  /*26fe0*/  SHFL.IDX PT, R14, R7, 0x2, 0x181f ;  /* 0x00581f00070e7f89 */ /* 0x000ea400000e0000 */
[----:B------:R-:W-:-:S05]  /*26ff0*/  IMAD.X R5, RZ, RZ, R5, P0 ;  /* 0x000000ffff057224 */ /* 0x000fca00000e0605 */
[----:B------:R-:W-:Y:S04]  /*27000*/  LDGSTS.E.BYPASS.LTC128B.128 [R8+0xc00], desc[UR36][R4.64], !P5 ;  /* 0x00c0000004087fae */ /* 0x000fe8000e901d64 */
[----:B------:R-:W-:Y:S04]  /*27010*/  LDGSTS.E.BYPASS.LTC128B.128 [R8+0x3c00], desc[UR36][R4.64+0x80], !P4 ;  /* 0x03c0008004087fae */ /* 0x000fe8000e101d64 */
[----:B------:R-:W-:Y:S04]  /*27020*/  LDGSTS.E.BYPASS.LTC128B.128 [R8+0x6c00], desc[UR36][R4.64+0x100], !P3 ;  /* 0x06c0010004087fae */ /* 0x000fe8000d901d64 */
[----:B------:R1:W-:Y:S01]  /*27030*/  LDGSTS.E.BYPASS.LTC128B.128 [R8+0x9c00], desc[UR36][R4.64+0x180], !P1 ;  /* 0x09c0018004087fae */ /* 0x0003e2000c901d64 */
[----:B--2---:R-:W-:-:S03]  /*27040*/  IADD3 R2, P0, R14, R0, RZ ;  /* 0x000000000e027210 */ /* 0x004fc60007f1e0ff */
[----:B------:R-:W2:Y:S02]  /*27050*/  SHFL.IDX PT, R14, R7, 0x3, 0x181f ;  /* 0x00781f00070e7f89 */ /* 0x000ea400000e0000 */
[----:B------:R-:W-:Y:S02]  /*27060*/  IMAD.X R3, RZ, RZ, R17, P0 ;  /* 0x000000ffff037224 */ /* 0x000fe400000e0611 */
[----:B------:R-:W-:Y:S04]  /*27070*/  SHFL.IDX PT, R17, R9, 0x4, 0x181f ;  /* 0x00981f0009117f89 */ /* 0x000fe800000e0000 */
[----:B-1----:R-:W1:Y:S04]  /*27080*/  SHFL.IDX PT, R5, R9, 0x3, 0x181f ;  /* 0x00781f0009057f89 */ /* 0x002e6800000e0000 */
[----:B------:R-:W-:Y:S04]  /*27090*/  LDGSTS.E.BYPASS.LTC128B.128 [R8+0x1400], desc[UR36][R2.64], !P5 ;  /* 0x0140000002087fae */ /* 0x000fe8000e901d64 */
[----:B------:R-:W-:Y:S04]  /*270a0*/  LDGSTS.E.BYPASS.LTC128B.128 [R8+0x4400], desc[UR36][R2.64+0x80], !P4 ;  /* 0x0440008002087fae */ /* 0x000fe8000e101d64 */
[----:B------:R-:W-:Y:S01]  /*270b0*/  LDGSTS.E.BYPASS.LTC128B.128 [R8+0x7400], desc[UR36][R2.64+0x100], !P3 ;  /* 0x0740010002087fae */ /* 0x000fe2000d901d64 */
[----:B--2---:R-:W-:-:S03]  /*270c0*/  IADD3 R4, P0, R14, R0, RZ ;  /* 0x000000000e047210 */ /* 0x004fc60007f1e0ff */
[----:B------:R2:W-:Y:S04]  /*270d0*/  LDGSTS.E.BYPASS.LTC128B.128 [R8+0xa400], desc[UR36][R2.64+0x180], !P1 ;  /* 0x0a40018002087fae */ /* 0x0005e8000c901d64 */
[----:B------:R-:W2:Y:S01]  /*270e0*/  SHFL.IDX PT, R14, R7, 0x4, 0x181f ;  /* 0x00981f00070e7f89 */ /* 0x000ea200000e0000 */
[----:B-1----:R-:W-:-:S03]  /*270f0*/  IMAD.X R5, RZ, RZ, R5, P0 ;  /* 0x000000ffff057224 */ /* 0x002fc600000e0605 */
[----:B------:R-:W1:Y:S04]  /*27100*/  SHFL.IDX PT, R9, R9, 0x5, 0x181f ;  /* 0x00b81f0009097f89 */ /* 0x000e6800000e0000 */
[----:B------:R0:W-:Y:S04]  /*27110*/  LDGSTS.E.BYPASS.LTC128B.128 [R8+0x1c00], desc[UR36][R4.64], !P5 ;  /* 0x01c0000004087fae */ /* 0x0001e8000e901d64 */
[----:B------:R0:W-:Y:S04]  /*27120*/  LDGSTS.E.BYPASS.LTC128B.128 [R8+0x4c00], desc[UR36][R4.64+0x80], !P4 ;  /* 0x04c0008004087fae */ /* 0x0001e8000e101d64 */
[----:B------:R0:W-:Y:S04]  /*27130*/  LDGSTS.E.BYPASS.LTC128B.128 [R8+0x7c00], desc[UR36][R4.64+0x100], !P3 ;  /* 0x07c0010004087fae */ /* 0x0001e8000d901d64 */
[----:B------:R0:W-:Y:S01]  /*27140*/  LDGSTS.E.BYPASS.LTC128B.128 [R8+0xac00], desc[UR36][R4.64+0x180], !P1 ;  /* 0x0ac0018004087fae */ /* 0x0001e2000c901d64 */
[----:B--2---:R-:W-:-:S03]  /*27150*/  IADD3 R2, P0, R14, R0, RZ ;  /* 0x000000000e027210 */ /* 0x004fc60007f1e0ff */
[----:B------:R0:W2:Y:S02]  /*27160*/  SHFL.IDX PT, R14, R7, 0x5, 0x181f ;  /* 0x00b81f00070e7f89 */ /* 0x0000a400000e0000 */
[----:B------:R-:W-:-:S05]  /*27170*/  IMAD.X R3, RZ, RZ, R17, P0 ;  /* 0x000000ffff037224 */ /* 0x000fca00000e0611 */
[----:B------:R0:W-:Y:S04]  /*27180*/  LDGSTS.E.BYPASS.LTC128B.128 [R8+0x2400], desc[UR36][R2.64], !P5 ;  /* 0x0240000002087fae */ /* 0x0001e8000e901d64 */
[----:B------:R0:W-:Y:S04]  /*27190*/  LDGSTS.E.BYPASS.LTC128B.128 [R8+0x5400], desc[UR36][R2.64+0x80], !P4 ;  /* 0x0540008002087fae */ /* 0x0001e8000e101d64 */
[----:B------:R0:W-:Y:S04]  /*271a0*/  LDGSTS.E.BYPASS.LTC128B.128 [R8+0x8400], desc[UR36][R2.64+0x100], !P3 ;  /* 0x0840010002087fae */ /* 0x0001e8000d901d64 */
[----:B-1----:R0:W-:Y:S02]  /*271b0*/  LDGSTS.E.BYPASS.LTC128B.128 [R8+0xb400], desc[UR36][R2.64+0x180], !P1 ;  /* 0x0b40018002087fae */ /* 0x0021e4000c901d64 */
.L_x_12795:
[----:B0-2---:R-:W-:-:S05]  /*271c0*/  IADD3 R2, P0, R14, R0, RZ ;  /* 0x000000000e027210 */ /* 0x005fca0007f1e0ff */
        /* <DEDUP_REMOVED lines=10> */
.L_x_12663:
        /* <DEDUP_REMOVED lines=10> */
.L_x_12664:
[----:B------:R2:W-:Y:S01]  /*27310*/  SYNCS.ARRIVE.TRANS64.A1T0 RZ, [R6+URZ+0x32450], RZ ;  /* 0x032450ff06ff79a7 */ /* 0x0005e2000810003f */
[----:B------:R-:W-:Y:S05]  /*27320*/  @P2 BRA `(.L_x_12665) ;  /* 0xfffffff0009c2947 */ /* 0x000fea000383ffff */
.L_x_12652:
[----:B------:R-:W-:Y:S05]  /*27330*/  BSYNC B0 ;  /* 0x0000000000007941 */ /* 0x000fea0003800000 */
.L_x_12651:
        /* <DEDUP_REMOVED lines=10> */
[----:B------:R-:W5:Y:S01]  /*273e0*/  LDC.64 R2, c[0x0][0xd60] ;  /* 0x00035800ff027b82 */ /* 0x000f620000000a00 */
[----:B------:R-:W0:Y:S02]  /*273f0*/  FLO.U32 R0, UR4 ;  /* 0x0000000400007d00 */ /* 0x000e2400080e0000 */
[----:B0-----:R-:W-:-:S06]  /*27400*/  ISETP.EQ.U32.AND P1, PT, R0, R7, PT ;  /* 0x000000070000720c */ /* 0x001fcc0003f22070 */
[----:B------:R-:W5:Y:S07]  /*27410*/  POPC R7, UR4 ;  /* 0x0000000400077d09 */ /* 0x000f6e0008000000 */
[----:B-----5:R-:W5:Y:S01]  /*27420*/  @P1 ATOMG.E.ADD.STRONG.GPU PT, R3, desc[UR36][R2.64], R7 ;  /* 0x00000007020319a8 */ /* 0x020f6200081ee1e4 */
[----:B------:R-:W0:Y:S02]  /*27430*/  S2R R4, SR_LTMASK ;  /* 0x0000000000047919 */ /* 0x000e240000003900 */
[----:B0-----:R-:W-:-:S04]  /*27440*/  LOP3.LUT R4, R4, UR4, RZ, 0xc0, !PT ;  /* 0x0000000404047c12 */ /* 0x001fc8000f8ec0ff */
[----:B------:R-:W0:Y:S01]  /*27450*/  POPC R9, R4 ;  /* 0x0000000400097309 */ /* 0x000e220000000000 */
[----:B-----5:R-:W0:Y:S02]  /*27460*/  SHFL.IDX PT, R0, R3, R0, 0x1f ;  /* 0x00001f0003007589 */ /* 0x020e2400000e0000 */
[----:B0-----:R-:W-:-:S07]  /*27470*/  IADD3 R16, R0, UR39, R9 ;  /* 0x0000002700107c10 */ /* 0x001fce000fffe009 */
.L_x_12667:
[----:B------:R-:W-:Y:S05]  /*27480*/  BSYNC B0 ;  /* 0x0000000000007941 */ /* 0x000fea0003800000 */
.L_x_12666:
[----:B------:R-:W-:Y:S02]  /*27490*/  SEL R24, R24, RZ, P0 ;  /* 0x000000ff18187207 */ /* 0x000fe40000000000 */
[----:B------:R-:W-:-:S07]  /*274a0*/  LOP3.LUT R26, R26, R5, RZ, 0x3c, !PT ;  /* 0x000000051a1a7212 */ /* 0x000fce00078e3cff */
.L_x_12620:
[----:B------:R-:W-:Y:S05]  /*274b0*/  BSYNC B7 ;  /* 0x0000000000077941 */ /* 0x000fea0003800000 */
.L_x_12618:
[----:B------:R-:W-:-:S13]  /*274c0*/  LOP3.LUT P0, RZ, R23, 0x20000, RZ, 0xc0, !PT ;  /* 0x0002000017ff7812 */ /* 0x000fda000780c0ff */
[----:B------:R-:W-:Y:S05]  /*274d0*/  @!P0 BRA `(.L_x_12668) ;  /* 0x0000000000248947 */ /* 0x000fea0003800000 */
[----:B------:R-:W-:Y:S05]  /*274e0*/  WARPSYNC.ALL ;  /* 0x0000000000007948 */ /* 0x000fea0003800000 */
[----:B------:R-:W5:Y:S08]  /*274f0*/  S2UR UR5, SR_CgaCtaId ;  /* 0x00000000000579c3 */ /* 0x000f700000008800 */
[----:B------:R-:W-:Y:S06]  /*27500*/  BAR.SYNC.DEFER_BLOCKING 0x5, 0x180 ;  /* 0x0146000000007b1d */ /* 0x000fec0000010000 */
[----:B------:R-:W-:-:S02]  /*27510*/  UMOV UR4, 0x400 ;  /* 0x0000040000047882 */ /* 0x000fc40000000000 */
[----:B-----5:R-:W-:-:S06]  /*27520*/  ULEA UR4, UR5, UR4, 0x18 ;  /* 0x0000000405047291 */ /* 0x020fcc000f8ec03f */
[----:B------:R-:W-:-:S05]  /*27530*/  IMAD.U32 R22, RZ, RZ, UR4 ;  /* 0x00000004ff167e24 */ /* 0x000fca000f8e00ff */
[----:B-1----:R1:W0:Y:S01]  /*27540*/  LDS.128 R16, [R22+0x324d0] ;  /* 0x0324d00016107984 */ /* 0x0022220000000c00 */
[----:B------:R-:W-:Y:S06]  /*27550*/  BAR.ARV 0x4, 0x180 ;  /* 0x0106000000007b1d */ /* 0x000fec0000002000 */
[----:B------:R-:W-:Y:S05]  /*27560*/  BRA `(.L_x_12669) ;  /* 0x0000000800cc7947 */ /* 0x000fea0003800000 */
.L_x_12668:
[----:B------:R-:W5:Y:S01]  /*27570*/  S2R R0, SR_TID.X ;  /* 0x0000000000007919 */ /* 0x000f620000002100 */
[----:B------:R-:W-:Y:S01]  /*27580*/  UMOV UR4, 0xffffffff ;  /* 0xffffffff00047882 */ /* 0x000fe20000000000 */
[----:B-----5:R-:W-:-:S04]  /*27590*/  LOP3.LUT R8, R0, 0x1f, RZ, 0xc0, !PT ;  /* 0x0000001f00087812 */ /* 0x020fc800078ec0ff */
[----:B------:R-:W-:Y:S01]  /*275a0*/  ISETP.NE.AND P0, PT, R8, 0x1f, PT ;  /* 0x0000001f0800780c */ /* 0x000fe20003f05270 */
[----:B------:R-:W-:-:S12]  /*275b0*/  BRA.DIV UR4, `(.L_x_12670) ;  /* 0x0000004a04047947 */ /* 0x000fd8000b800000 */
[----:B------:R-:W-:Y:S01]  /*275c0*/  IMAD.IADD R5, R19, 0x1, R8 ;  /* 0x0000000113057824 */ /* 0x000fe200078e0208 */
[----:B------:R-:W-:-:S04]  /*275d0*/  ULDC UR4, c[0x0][0xd3c] ;  /* 0x00034f0000047ab9 */ /* 0x000fc80000000800 */
[----:B------:R-:W-:-:S13]  /*275e0*/  ISETP.GE.OR P1, PT, R5, UR4, !P0 ;  /* 0x0000000405007c0c */ /* 0x000fda000c726670 */
[----:B------:R-:W5:Y:S02]  /*275f0*/  @!P1 LDC.64 R2, c[0x0][0xd80] ;  /* 0x00036000ff029b82 */ /* 0x000f640000000a00 */
[----:B-----5:R-:W-:-:S06]  /*27600*/  @!P1 IMAD.WIDE R2, R5, 0x4, R2 ;  /* 0x0000000405029825 */ /* 0x020fcc00078e0202 */
[----:B------:R-:W5:Y:S01]  /*27610*/  @!P1 LDG.E R2, desc[UR36][R2.64] ;  /* 0x0000002402029981 */ /* 0x000f62000c1e1900 */
[----:B------:R-:W-:Y:S01]  /*27620*/  IMAD.MOV.U32 R5, RZ, RZ, RZ ;  /* 0x000000ffff057224 */ /* 0x000fe200078e00ff */
[C---:B------:R-:W-:Y:S02]  /*27630*/  ISETP.GE.U32.AND P2, PT, R8.reuse, 0x2, PT ;  /* 0x000000020800780c */ /* 0x040fe40003f46070 */
[C---:B------:R-:W-:Y:S01]  /*27640*/  ISETP.GE.U32.AND P3, PT, R8.reuse, 0x4, PT ;  /* 0x000000040800780c */ /* 0x040fe20003f66070 */
[----:B------:R-:W-:Y:S01]  /*27650*/  SHFL.IDX PT, R0, R16, RZ, 0x1f ;  /* 0x00001fff10007589 */ /* 0x000fe200000e0000 */
[C---:B------:R-:W-:Y:S02]  /*27660*/  ISETP.GE.U32.AND P4, PT, R8.reuse, 0x8, PT ;  /* 0x000000080800780c */ /* 0x040fe40003f86070 */
[C---:B------:R-:W-:Y:S01]  /*27670*/  ISETP.GE.U32.AND P5, PT, R8.reuse, 0x10, PT ;  /* 0x000000100800780c */ /* 0x040fe20003fa6070 */
[----:B------:R-:W-:Y:S01]  /*27680*/  SHFL.IDX PT, R4, R16, 0x1, 0x1f ;  /* 0x00201f0010047f89 */ /* 0x000fe200000e0000 */
[----:B-----5:R-:W-:Y:S01]  /*27690*/  @!P1 IMAD.MOV.U32 R5, RZ, RZ, R2 ;  /* 0x000000ffff059224 */ /* 0x020fe200078e0002 */
[----:B------:R-:W-:-:S04]  /*276a0*/  ISETP.NE.AND P1, PT, R8, RZ, PT ;  /* 0x000000ff0800720c */ /* 0x000fc80003f25270 */
[----:B------:R-:W2:Y:S02]  /*276b0*/  SHFL.UP PT, R14, R5, 0x1, RZ ;  /* 0x04200000050e7989 */ /* 0x000ea400000e00ff */
[----:B--234-:R-:W-:-:S05]  /*276c0*/  SEL R6, R14, RZ, P1 ;  /* 0x000000ff0e067207 */ /* 0x01cfca0000800000 */
        /* <DEDUP_REMOVED lines=13> */
[----:B------:R2:W3:Y:S02]  /*277a0*/  SHFL.IDX PT, R14, R6, 0x1f, 0x1f ;  /* 0x03e01f00060e7f89 */ /* 0x0004e400000e0000 */
.L_x_12805:
[----:B------:R-:W-:Y:S02]  /*277b0*/  ULDC UR4, c[0x0][0xd38] ;  /* 0x00034e0000047ab9 */ /* 0x000fe40000000800 */
[----:B------:R-:W-:-:S04]  /*277c0*/  IMAD.U32 R7, RZ, RZ, UR4 ;  /* 0x00000004ff077e24 */ /* 0x000fc8000f8e00ff */
[----:B---3--:R-:W-:-:S04]  /*277d0*/  IMAD R14, R14, R7, RZ ;  /* 0x000000070e0e7224 */ /* 0x008fc800078e02ff */
[----:B------:R-:W-:-:S05]  /*277e0*/  IMAD.IADD R9, R4, 0x1, R14 ;  /* 0x0000000104097824 */ /* 0x000fca00078e020e */
[----:B------:R-:W-:-:S13]  /*277f0*/  ISETP.GT.AND P6, PT, R9, R0, PT ;  /* 0x000000000900720c */ /* 0x000fda0003fc4270 */
[----:B------:R-:W-:Y:S05]  /*27800*/  @P6 BRA `(.L_x_12671) ;  /* 0x00000000009c6947 */ /* 0x000fea0003800000 */
.L_x_12676:
        /* <DEDUP_REMOVED lines=14> */
.L_x_12674:
[----:B------:R-:W-:Y:S05]  /*278f0*/  BSYNC B0 ;  /* 0x0000000000007941 */ /* 0x000fea0003800000 */
.L_x_12673:
[----:B------:R-:W-:-:S03]  /*27900*/  UMOV UR4, 0xffffffff ;  /* 0xffffffff00047882 */ /* 0x000fc60000000000 */
[----:B------:R-:W-:Y:S05]  /*27910*/  BRA.DIV UR4, `(.L_x_12675) ;  /* 0x0000004a04507947 */ /* 0x000fea000b800000 */
[----:B-----5:R-:W4:Y:S02]  /*27920*/  SHFL.UP PT, R14, R5, 0x1, RZ ;  /* 0x04200000050e7989 */ /* 0x020f2400000e00ff */
        /* <DEDUP_REMOVED lines=13> */
[----:B--2---:R-:W-:-:S05]  /*27a00*/  IMAD.IADD R6, R4, 0x1, R7 ;  /* 0x0000000104067824 */ /* 0x004fca00078e0207 */
[----:B------:R2:W3:Y:S02]  /*27a10*/  SHFL.IDX PT, R14, R6, 0x1f, 0x1f ;  /* 0x03e01f00060e7f89 */ /* 0x0004e400000e0000 */
.L_x_12813:
[----:B------:R-:W-:Y:S02]  /*27a20*/  ULDC UR4, c[0x0][0xd38] ;  /* 0x00034e0000047ab9 */ /* 0x000fe40000000800 */
[----:B------:R-:W-:-:S04]  /*27a30*/  IMAD.U32 R7, RZ, RZ, UR4 ;  /* 0x00000004ff077e24 */ /* 0x000fc8000f8e00ff */
[----:B---3--:R-:W-:-:S04]  /*27a40*/  IMAD R14, R14, R7, RZ ;  /* 0x000000070e0e7224 */ /* 0x008fc800078e02ff */
[----:B------:R-:W-:-:S05]  /*27a50*/  IMAD.IADD R9, R14, 0x1, R9 ;  /* 0x000000010e097824 */ /* 0x000fca00078e0209 */
[----:B------:R-:W-:-:S13]  /*27a60*/  ISETP.GT.AND P6, PT, R9, R0, PT ;  /* 0x000000000900720c */ /* 0x000fda0003fc4270 */
[----:B------:R-:W-:Y:S05]  /*27a70*/  @!P6 BRA `(.L_x_12676) ;  /* 0xfffffffc0064e947 */ /* 0x000fea000383ffff */
.L_x_12671:
        /* <DEDUP_REMOVED lines=8> */
.L_x_12817:
[----:B------:R-:W-:Y:S01]  /*27b00*/  ISETP.NE.AND P0, PT, R2, RZ, PT ;  /* 0x000000ff0200720c */ /* 0x000fe20003f05270 */
[----:B------:R-:W-:-:S12]  /*27b10*/  IMAD.MOV.U32 R14, RZ, RZ, RZ ;  /* 0x000000ffff0e7224 */ /* 0x000fd800078e00ff */
[----:B------:R-:W-:Y:S05]  /*27b20*/  @!P0 BRA `(.L_x_12678) ;  /* 0x0000000000108947 */ /* 0x000fea0003800000 */
[----:B------:R-:W-:Y:S01]  /*27b30*/  UMOV UR4, 0xffffffff ;  /* 0xffffffff00047882 */ /* 0x000fe20000000000 */
[----:B------:R-:W-:Y:S02]  /*27b40*/  VIADD R12, R4, 0xffffffff ;  /* 0xffffffff040c7836 */ /* 0x000fe40000000000 */
[----:B------:R-:W-:Y:S05]  /*27b50*/  BRA.DIV UR4, `(.L_x_12679) ;  /* 0x0000004a04c47947 */ /* 0x000fea000b800000 */
[----:B------:R0:W0:Y:S02]  /*27b60*/  SHFL.IDX PT, R14, R6, R12, 0x1f ;  /* 0x00001f0c060e7589 */ /* 0x00002400000e0000 */
.L_x_12678:
[----:B------:R-:W5:Y:S01]  /*27b70*/  LDC.64 R2, c[0x0][0xd90] ;  /* 0x00036400ff027b82 */ /* 0x000f620000000a00 */
[----:B------:R-:W-:-:S04]  /*27b80*/  IMAD.IADD R19, R4, 0x1, R19 ;  /* 0x0000000104137824 */ /* 0x000fc800078e0213 */
[----:B-----5:R-:W-:-:S05]  /*27b90*/  IMAD.WIDE R2, R19, 0x4, R2 ;  /* 0x0000000413027825 */ /* 0x020fca00078e0202 */
[----:B0-2---:R0:W3:Y:S01]  /*27ba0*/  LDG.E R6, desc[UR36][R2.64] ;  /* 0x0000002402067981 */ /* 0x0050e2000c1e1900 */
[----:B------:R-:W-:Y:S02]  /*27bb0*/  IMAD R16, R14, R7, R16 ;  /* 0x000000070e107224 */ /* 0x000fe400078e0210 */
[----:B0-----:R-:W-:Y:S02]  /*27bc0*/  IMAD.MOV.U32 R2, RZ, RZ, RZ ;  /* 0x000000ffff027224 */ /* 0x001fe400078e00ff */
[----:B---34-:R-:W-:-:S05]  /*27bd0*/  IMAD R4, R5, R6, RZ ;  /* 0x0000000605047224 */ /* 0x018fca00078e02ff */
        /* <DEDUP_REMOVED lines=57> */
[----:B-1----:R-:W-:Y:S01]  /*27f70*/  IMAD.IADD R17, R5, 0x1, R2 ;  /* 0x0000000105117824 */ /* 0x002fe200078e0202 */
[----:B------:R-:W-:Y:S06]  /*27f80*/  BRA `(.L_x_12680) ;  /* 0x00000000001c7947 */ /* 0x000fec0003800000 */
.L_x_12672:
[----:B------:R-:W-:Y:S01]  /*27f90*/  UMOV UR4, URZ ;  /* 0x0000003f00047c82 */ /* 0x000fe20008000000 */
[----:B------:R-:W-:Y:S01]  /*27fa0*/  UMOV UR5, URZ ;  /* 0x0000003f00057c82 */ /* 0x000fe20008000000 */
[----:B------:R-:W-:Y:S01]  /*27fb0*/  ULDC UR6, c[0x0][0xd3c] ;  /* 0x00034f0000067ab9 */ /* 0x000fe20000000800 */
[----:B------:R-:W-:Y:S02]  /*27fc0*/  IMAD.MOV.U32 R16, RZ, RZ, R0 ;  /* 0x000000ffff107224 */ /* 0x000fe400078e0000 */
[----:B-1----:R-:W-:Y:S02]  /*27fd0*/  IMAD.U32 R17, RZ, RZ, UR4 ;  /* 0x00000004ff117e24 */ /* 0x002fe4000f8e00ff */
[----:B------:R-:W-:Y:S02]  /*27fe0*/  IMAD.U32 R18, RZ, RZ, UR5 ;  /* 0x00000005ff127e24 */ /* 0x000fe4000f8e00ff */
[----:B------:R-:W-:-:S07]  /*27ff0*/  IMAD.U32 R19, RZ, RZ, UR6 ;  /* 0x00000006ff137e24 */ /* 0x000fce000f8e00ff */
.L_x_12680:
        /* <DEDUP_REMOVED lines=10> */
.L_x_12669:
[----:B------:R-:W-:Y:S02]  /*280a0*/  ULDC UR4, c[0x0][0xd3c] ;  /* 0x00034f0000047ab9 */ /* 0x000fe40000000800 */
[----:B0-----:R-:W-:-:S13]  /*280b0*/  ISETP.GE.AND P0, PT, R19, UR4, PT ;  /* 0x0000000413007c0c */ /* 0x001fda000bf06270 */
[----:B------:R-:W-:Y:S05]  /*280c0*/  @!P0 BRA `(.L_x_12681) ;  /* 0xffffffa800b08947 */ /* 0x000fea000383ffff */
[----:B------:R-:W-:Y:S05]  /*280d0*/  BSYNC B8 ;  /* 0x0000000000087941 */ /* 0x000fea0003800000 */
.L_x_12606:
        /* <DEDUP_REMOVED lines=12> */
.L_x_12820:
[----:B------:R-:W-:Y:S05]  /*281a0*/  BSYNC B0 ;  /* 0x0000000000007941 */ /* 0x000fea0003800000 */
.L_x_12682:
[----:B------:R-:W-:-:S03]  /*281b0*/  UMOV UR4, 0xffffffff ;  /* 0xffffffff00047882 */ /* 0x000fc60000000000 */
[----:B------:R-:W-:Y:S05]  /*281c0*/  BRA.DIV UR4, `(.L_x_12684) ;  /* 0x0000004604607947 */ /* 0x000fea000b800000 */
[----:B0-----:R-:W0:Y:S02]  /*281d0*/  S2R R0, SR_TID.X ;  /* 0x0000000000007919 */ /* 0x001e240000002100 */
[----:B0-----:R-:W-:-:S04]  /*281e0*/  SHF.R.U32.HI R0, RZ, 0x5, R0 ;  /* 0x00000005ff007819 */ /* 0x001fc80000011600 */
[----:B------:R-:W-:-:S05]  /*281f0*/  LOP3.LUT R0, R0, 0x3, RZ, 0xc0, !PT ;  /* 0x0000000300007812 */ /* 0x000fca00078ec0ff */
[----:B------:R0:W1:Y:S02]  /*28200*/  SHFL.IDX PT, R14, R0, RZ, 0x1f ;  /* 0x00001fff000e7589 */ /* 0x00006400000e0000 */
.L_x_12823:
[----:B-1----:R-:W-:Y:S01]  /*28210*/  ISETP.NE.AND P0, PT, R14, RZ, PT ;  /* 0x000000ff0e00720c */ /* 0x002fe20003f05270 */
[----:B------:R-:W-:-:S12]  /*28220*/  BSSY B0, `(.L_x_12685) ;  /* 0x0000026000007945 */ /* 0x000fd80003800000 */
[----:B------:R-:W-:Y:S05]  /*28230*/  @P0 BRA `(.L_x_12686) ;  /* 0x0000000000900947 */ /* 0x000fea0003800000 */
[----:B------:R-:W-:-:S03]  /*28240*/  UMOV UR4, 0xffffffff ;  /* 0xffffffff00047882 */ /* 0x000fc60000000000 */
[----:B------:R-:W-:Y:S05]  /*28250*/  BRA.DIV UR4, `(.L_x_12687) ;  /* 0x0000004604707947 */ /* 0x000fea000b800000 */
[----:B------:R-:W-:-:S13]  /*28260*/  ELECT P6, URZ, PT ;  /* 0x00000000003f782f */ /* 0x000fda00038c0000 */
.L_x_12826:
[----:B------:R-:W-:Y:S05]  /*28270*/  @!P6 BRA `(.L_x_12686) ;  /* 0x000000000080e947 */ /* 0x000fea0003800000 */
[----:B0-----:R-:W5:Y:S02]  /*28280*/  LDL R0, [R1+0x470] ;  /* 0x0004700001007983 */ /* 0x001f640000100800 */
[----:B-----5:R-:W-:-:S13]  /*28290*/  R2UR UR4, R0 ;  /* 0x00000000000472ca */ /* 0x020fda00000e0000 */
[----:B------:R-:W-:-:S06]  /*282a0*/  ULOP3.LUT UR4, UR4, 0x2, URZ, 0xfc, !UPT ;  /* 0x0000000204047892 */ /* 0x000fcc000f8efc3f */
[----:B------:R-:W-:-:S05]  /*282b0*/  IMAD.U32 R0, RZ, RZ, UR4 ;  /* 0x00000004ff007e24 */ /* 0x000fca000f8e00ff */
[----:B------:R-:W-:-:S13]  /*282c0*/  ISETP.NE.AND P0, PT, R0, 0x3, PT ;  /* 0x000000030000780c */ /* 0x000fda0003f05270 */
[----:B------:R-:W-:Y:S05]  /*282d0*/  @!P0 BRA `(.L_x_12688) ;  /* 0x0000000000048947 */ /* 0x000fea0003800000 */
[----:B------:R-:W-:Y:S01]  /*282e0*/  BPT.TRAP 0x1 ;  /* 0x000000040000795c */ /* 0x000fe20000300000 */
.L_x_12688:
[----:B------:R-:W-:Y:S01]  /*282f0*/  IMAD R5, R24, 0x8, R7 ;  /* 0x0000000818057824 */ /* 0x000fe200078e0207 */
[----:B------:R-:W-:Y:S01]  /*28300*/  SHF.L.U32 R0, R26, 0x1f, RZ ;  /* 0x0000001f1a007819 */ /* 0x000fe200000006ff */
[----:B------:R-:W-:-:S03]  /*28310*/  VIADD R24, R24, 0x1 ;  /* 0x0000000118187836 */ /* 0x000fc60000000000 */
[----:B------:R-:W0:Y:S02]  /*28320*/  SYNCS.PHASECHK.TRANS64.TRYWAIT P1, [R5+URZ+0x32440], R0 ;  /* 0x03244000050075a7 */ /* 0x000e24000802017f */
[----:B------:R-:W-:-:S04]  /*28330*/  ISETP.NE.AND P2, PT, R24, 0x2, PT ;  /* 0x000000021800780c */ /* 0x000fc80003f45270 */
[----:B------:R-:W-:Y:S01]  /*28340*/  SEL R3, RZ, 0x1, P2 ;  /* 0x00000001ff037807 */ /* 0x000fe20001000000 */
[----:B0-----:R-:W-:Y:S08]  /*28350*/  @!P1 BRA `(.L_x_12689) ;  /* 0x0000004400509947 */ /* 0x001ff00003800000 */
.L_x_12827:
[----:B------:R-:W-:Y:S02]  /*28360*/  SEL R24, R24, RZ, P2 ;  /* 0x000000ff18187207 */ /* 0x000fe40001000000 */
[----:B------:R-:W-:Y:S01]  /*28370*/  LOP3.LUT R2, R26, R3, RZ, 0x3c, !PT ;  /* 0x000000031a027212 */ /* 0x000fe200078e3cff */
[----:B------:R-:W-:Y:S06]  /*28380*/  @!P0 BRA `(.L_x_12690) ;  /* 0x0000000000048947 */ /* 0x000fec0003800000 */
[----:B------:R-:W-:Y:S01]  /*28390*/  BPT.TRAP 0x1 ;  /* 0x000000040000795c */ /* 0x000fe20000300000 */
.L_x_12690:
[----:B------:R-:W-:Y:S01]  /*283a0*/  IMAD R3, R24, 0x8, R7 ;  /* 0x0000000818037824 */ /* 0x000fe200078e0207 */
[----:B------:R-:W-:-:S04]  /*283b0*/  SHF.L.U32 R2, R2, 0x1f, RZ ;  /* 0x0000001f02027819 */ /* 0x000fc800000006ff */
[----:B------:R-:W1:Y:S02]  /*283c0*/  SYNCS.PHASECHK.TRANS64.TRYWAIT P1, [R3+URZ+0x32440], R2 ;  /* 0x03244002030075a7 */ /* 0x000e64000802017f */
[----:B-1----:R-:W-:Y:S05]  /*283d0*/  @!P1 BRA `(.L_x_12691) ;  /* 0x0000004400449947 */ /* 0x002fea0003800000 */
.L_x_12828:
[----:B------:R-:W-:Y:S05]  /*283e0*/  @!P0 BRA `(.L_x_12692) ;  /* 0x0000000000048947 */ /* 0x000fea0003800000 */
[----:B------:R-:W-:Y:S01]  /*283f0*/  BPT.TRAP 0x1 ;  /* 0x000000040000795c */ /* 0x000fe20000300000 */
.L_x_12692:
[----:B------:R-:W5:Y:S02]  /*28400*/  SYNCS.PHASECHK.TRANS64.TRYWAIT P1, [R5+URZ+0x32460], R0 ;  /* 0x03246000050075a7 */ /* 0x000f64000802017f */
[----:B-----5:R-:W-:Y:S05]  /*28410*/  @!P1 BRA `(.L_x_12693) ;  /* 0x0000004400489947 */ /* 0x020fea0003800000 */
.L_x_12829:
[----:B------:R-:W-:Y:S05]  /*28420*/  @!P0 BRA `(.L_x_12694) ;  /* 0x0000000000048947 */ /* 0x000fea0003800000 */
[----:B------:R-:W-:Y:S01]  /*28430*/  BPT.TRAP 0x1 ;  /* 0x000000040000795c */ /* 0x000fe20000300000 */
.L_x_12694:
[----:B------:R0:W0:Y:S02]  /*28440*/  SYNCS.PHASECHK.TRANS64.TRYWAIT P0, [R3+URZ+0x32460], R2 ;  /* 0x03246002030075a7 */ /* 0x000024000800017f */
[----:B0-----:R-:W-:Y:S05]  /*28450*/  @!P0 NANOSLEEP.SYNCS 0x989680 ;  /* 0x009896800000895d */ /* 0x001fea0003900000 */
[----:B------:R-:W0:Y:S02]  /*28460*/  @!P0 SYNCS.PHASECHK.TRANS64 P0, [R3+URZ+0x32460], R2 ;  /* 0x03246002030085a7 */ /* 0x000e24000800007f */
[----:B0-----:R-:W-:Y:S05]  /*28470*/  @!P0 BRA `(.L_x_12694) ;  /* 0xfffffffc00f08947 */ /* 0x001fea000383ffff */
.L_x_12686:
[----:B------:R-:W-:Y:S05]  /*28480*/  BSYNC B0 ;  /* 0x0000000000007941 */ /* 0x000fea0003800000 */
.L_x_12685:
[----:B------:R-:W-:Y:S05]  /*28490*/  EXIT ;  /* 0x000000000000794d */ /* 0x000fea0003800000 */
.L_x_12476:
[----:B0-----:R-:W-:-:S04]  /*284a0*/  IMAD.U32 R9, RZ, RZ, UR42 ;  /* 0x0000002aff097e24 */ /* 0x001fc8000f8e00ff */
[----:B------:R0:W1:Y:S03]  /*284b0*/  SYNCS.PHASECHK.TRANS64.TRYWAIT P0, [R9+URZ+0x32400], R8 ;  /* 0x03240008090075a7 */ /* 0x000066000800017f */
[----:B-1----:R-:W-:Y:S05]  /*284c0*/  @!P0 NANOSLEEP.SYNCS 0x989680 ;  /* 0x009896800000895d */ /* 0x002fea0003900000 */
[----:B------:R-:W1:Y:S02]  /*284d0*/  @!P0 SYNCS.PHASECHK.TRANS64 P0, [R9+URZ+0x32400], R8 ;  /* 0x03240008090085a7 */ /* 0x000e64000800007f */
[----:B-1----:R-:W-:Y:S05]  /*284e0*/  @!P0 BRA `(.L_x_12476) ;  /* 0xfffffffc00ec8947 */ /* 0x002fea000383ffff */
[----:B------:R-:W-:Y:S05]  /*284f0*/  BRA `(.L_x_12695) ;  /* 0xfffffda400587947 */ /* 0x000fea000383ffff */
.L_x_12483:
[----:B-1----:R1:W2:Y:S02]  /*28500*/  SYNCS.PHASECHK.TRANS64.TRYWAIT P0, [R24+URZ], R25 ;  /* 0x00000019180075a7 */ /* 0x0022a4000800017f */
[----:B--2---:R-:W-:Y:S05]  /*28510*/  @!P0 NANOSLEEP.SYNCS 0x989680 ;  /* 0x009896800000895d */ /* 0x004fea0003900000 */
[----:B------:R-:W2:Y:S02]  /*28520*/  @!P0 SYNCS.PHASECHK.TRANS64 P0, [R24+URZ], R25 ;  /* 0x00000019180085a7 */ /* 0x000ea4000800007f */
[----:B--2---:R-:W-:Y:S05]  /*28530*/  @!P0 BRA `(.L_x_12483) ;  /* 0xfffffffc00f08947 */ /* 0x004fea000383ffff */
[----:B------:R-:W-:Y:S05]  /*28540*/  BRA `(.L_x_12482) ;  /* 0xfffffda800807947 */ /* 0x000fea000383ffff */
.L_x_12485:
[----:B0-----:R-:W-:-:S04]  /*28550*/  IMAD.U32 R9, RZ, RZ, UR42 ;  /* 0x0000002aff097e24 */ /* 0x001fc8000f8e00ff */
[----:B------:R0:W1:Y:S03]  /*28560*/  SYNCS.PHASECHK.TRANS64.TRYWAIT P0, [R9+URZ+0x32410], R8 ;  /* 0x03241008090075a7 */ /* 0x000066000800017f */
[----:B-1----:R-:W-:Y:S05]  /*28570*/  @!P0 NANOSLEEP.SYNCS 0x989680 ;  /* 0x009896800000895d */ /* 0x002fea0003900000 */
[----:B------:R-:W1:Y:S02]  /*28580*/  @!P0 SYNCS.PHASECHK.TRANS64 P0, [R9+URZ+0x32410], R8 ;  /* 0x03241008090085a7 */ /* 0x000e64000800007f */
[----:B-1----:R-:W-:Y:S05]  /*28590*/  @!P0 BRA `(.L_x_12485) ;  /* 0xfffffffc00ec8947 */ /* 0x002fea000383ffff */
[----:B------:R-:W-:Y:S05]  /*285a0*/  BRA `(.L_x_12696) ;  /* 0xfffffdac00547947 */ /* 0x000fea000383ffff */
.L_x_12492:
[----:B-1----:R1:W2:Y:S02]  /*285b0*/  SYNCS.PHASECHK.TRANS64.TRYWAIT P0, [R8+URZ], R9 ;  /* 0x00000009080075a7 */ /* 0x0022a4000800017f */
[----:B--2---:R-:W-:Y:S05]  /*285c0*/  @!P0 NANOSLEEP.SYNCS 0x989680 ;  /* 0x009896800000895d */ /* 0x004fea0003900000 */
[----:B------:R-:W2:Y:S02]  /*285d0*/  @!P0 SYNCS.PHASECHK.TRANS64 P0, [R8+URZ], R9 ;  /* 0x00000009080085a7 */ /* 0x000ea4000800007f */
[----:B--2---:R-:W-:Y:S05]  /*285e0*/  @!P0 BRA `(.L_x_12492) ;  /* 0xfffffffc00f08947 */ /* 0x004fea000383ffff */
[----:B------:R-:W-:Y:S05]  /*285f0*/  BRA `(.L_x_12491) ;  /* 0xfffffdac00987947 */ /* 0x000fea000383ffff */
.L_x_12530:
[----:B0-----:R0:W2:Y:S02]  /*28600*/  SYNCS.PHASECHK.TRANS64.TRYWAIT P0, [R6+URZ], R7 ;  /* 0x00000007060075a7 */ /* 0x0010a4000800017f */
[----:B--2---:R-:W-:Y:S05]  /*28610*/  @!P0 NANOSLEEP.SYNCS 0x989680 ;  /* 0x009896800000895d */ /* 0x004fea0003900000 */
[----:B------:R-:W2:Y:S02]  /*28620*/  @!P0 SYNCS.PHASECHK.TRANS64 P0, [R6+URZ], R7 ;  /* 0x00000007060085a7 */ /* 0x000ea4000800007f */
[----:B--2---:R-:W-:Y:S05]  /*28630*/  @!P0 BRA `(.L_x_12530) ;  /* 0xfffffffc00f08947 */ /* 0x004fea000383ffff */
[----:B------:R-:W-:Y:S05]  /*28640*/  BRA `(.L_x_12529) ;  /* 0xfffffe14009c7947 */ /* 0x000fea000383ffff */
.L_x_12537:
[----:B0-----:R0:W1:Y:S02]  /*28650*/  SYNCS.PHASECHK.TRANS64.TRYWAIT P0, [R20+URZ], R21 ;  /* 0x00000015140075a7 */ /* 0x001064000800017f */
[----:B-1----:R-:W-:Y:S05]  /*28660*/  @!P0 NANOSLEEP.SYNCS 0x989680 ;  /* 0x009896800000895d */ /* 0x002fea0003900000 */
[----:B------:R-:W1:Y:S02]  /*28670*/  @!P0 SYNCS.PHASECHK.TRANS64 P0, [R20+URZ], R21 ;  /* 0x00000015140085a7 */ /* 0x000e64000800007f */
[----:B-1----:R-:W-:Y:S05]  /*28680*/  @!P0 BRA `(.L_x_12537) ;  /* 0xfffffffc00f08947 */ /* 0x002fea000383ffff */
[----:B------:R-:W-:Y:S05]  /*28690*/  BRA `(.L_x_12536) ;  /* 0xfffffe1800c07947 */ /* 0x000fea000383ffff */
.L_x_12550:
[----:B--2---:R2:W3:Y:S02]  /*286a0*/  SYNCS.PHASECHK.TRANS64.TRYWAIT P0, [R6+URZ], R7 ;  /* 0x00000007060075a7 */ /* 0x0044e4000800017f */
[----:B---3--:R-:W-:Y:S05]  /*286b0*/  @!P0 NANOSLEEP.SYNCS 0x989680 ;  /* 0x009896800000895d */ /* 0x008fea0003900000 */
[----:B------:R-:W3:Y:S02]  /*286c0*/  @!P0 SYNCS.PHASECHK.TRANS64 P0, [R6+URZ], R7 ;  /* 0x00000007060085a7 */ /* 0x000ee4000800007f */
[----:B---3--:R-:W-:Y:S05]  /*286d0*/  @!P0 BRA `(.L_x_12550) ;  /* 0xfffffffc00f08947 */ /* 0x008fea000383ffff */
[----:B------:R-:W-:Y:S05]  /*286e0*/  BRA `(.L_x_12549) ;  /* 0xfffffeac008c7947 */ /* 0x000fea000383ffff */
.L_x_12557:
[----:B0-----:R0:W1:Y:S02]  /*286f0*/  SYNCS.PHASECHK.TRANS64.TRYWAIT P0, [R14+URZ], R15 ;  /* 0x0000000f0e0075a7 */ /* 0x001064000800017f */
[----:B-1----:R-:W-:Y:S05]  /*28700*/  @!P0 NANOSLEEP.SYNCS 0x989680 ;  /* 0x009896800000895d */ /* 0x002fea0003900000 */
[----:B------:R-:W1:Y:S02]  /*28710*/  @!P0 SYNCS.PHASECHK.TRANS64 P0, [R14+URZ], R15 ;  /* 0x0000000f0e0085a7 */ /* 0x000e64000800007f */
[----:B-1----:R-:W-:Y:S05]  /*28720*/  @!P0 BRA `(.L_x_12557) ;  /* 0xfffffffc00f08947 */ /* 0x002fea000383ffff */
[----:B------:R-:W-:Y:S05]  /*28730*/  BRA `(.L_x_12556) ;  /* 0xfffffeb000b07947 */ /* 0x000fea000383ffff */
.L_x_12626:
        /* <DEDUP_REMOVED lines=11> */
.L_x_12698:
[----:B------:R-:W-:Y:S05]  /*287f0*/  BSYNC B0 ;  /* 0x0000000000007941 */ /* 0x000fea0003800000 */
.L_x_12697:
[----:B------:R-:W-:Y:S05]  /*28800*/  BRA `(.L_x_12699) ;  /* 0xffffffb000a47947 */ /* 0x000fea000383ffff */
.L_x_12629:
[----:B0-----:R0:W2:Y:S02]  /*28810*/  SYNCS.PHASECHK.TRANS64.TRYWAIT P0, [R17+URZ+0x32440], R0 ;  /* 0x03244000110075a7 */ /* 0x0010a4000800017f */
[----:B--2---:R-:W-:Y:S05]  /*28820*/  @!P0 NANOSLEEP.SYNCS 0x989680 ;  /* 0x009896800000895d */ /* 0x004fea0003900000 */
[----:B------:R-:W2:Y:S02]  /*28830*/  @!P0 SYNCS.PHASECHK.TRANS64 P0, [R17+URZ+0x32440], R0 ;  /* 0x03244000110085a7 */ /* 0x000ea4000800007f */
[----:B--2---:R-:W-:Y:S05]  /*28840*/  @!P0 BRA `(.L_x_12629) ;  /* 0xfffffffc00f08947 */ /* 0x004fea000383ffff */
[----:B------:R-:W-:Y:S05]  /*28850*/  BRA `(.L_x_12700) ;  /* 0xffffffb4005c7947 */ /* 0x000fea000383ffff */
.L_x_12630:
        /* <DEDUP_REMOVED lines=8> */
.L_x_12702:
[----:B------:R-:W-:Y:S05]  /*288e0*/  BSYNC B0 ;  /* 0x0000000000007941 */ /* 0x000fea0003800000 */
.L_x_12701:
        /* <DEDUP_REMOVED lines=9> */
.L_x_12703:
[----:B------:R-:W-:Y:S02]  /*28980*/  IMAD.MOV.U32 R13, RZ, RZ, R4 ;  /* 0x000000ffff0d7224 */ /* 0x000fe400078e0004 */
[----:B------:R-:W-:Y:S02]  /*28990*/  IMAD.MOV.U32 R12, RZ, RZ, 0x1 ;  /* 0x00000001ff0c7424 */ /* 0x000fe400078e00ff */
[----:B------:R-:W-:-:S07]  /*289a0*/  IMAD.MOV.U32 R3, RZ, RZ, R14 ;  /* 0x000000ffff037224 */ /* 0x000fce00078e000e */
[----:B------:R-:W-:Y:S05]  /*289b0*/  WARPSYNC.COLLECTIVE R15, `(.L_x_12704) ;  /* 0x000000000f087348 */ /* 0x000fea0003c00000 */
[----:B------:R0:W1:Y:S02]  /*289c0*/  SHFL.IDX P6, R14, R13, R12, R11 ;  /* 0x0000000c0d0e7389 */ /* 0x00006400000c000b */
[----:B01----:R-:W-:Y:S01]  /*289d0*/  ENDCOLLECTIVE ;  /* 0x000000000000791b */ /* 0x003fe20003800000 */
.L_x_12704:
        /* <DEDUP_REMOVED lines=15> */
.L_x_12705:
[----:B------:R-:W-:Y:S02]  /*28ad0*/  @P0 IMAD R6, R5, 0x2, R22 ;  /* 0x0000000205060824 */ /* 0x000fe400078e0216 */
[----:B------:R-:W-:Y:S02]  /*28ae0*/  IMAD.MOV.U32 R13, RZ, RZ, R4 ;  /* 0x000000ffff0d7224 */ /* 0x000fe400078e0004 */
[----:B------:R-:W-:Y:S02]  /*28af0*/  IMAD.MOV.U32 R12, RZ, RZ, 0x2 ;  /* 0x00000002ff0c7424 */ /* 0x000fe400078e00ff */
[----:B------:R-:W-:-:S07]  /*28b00*/  IMAD.MOV.U32 R3, RZ, RZ, R14 ;  /* 0x000000ffff037224 */ /* 0x000fce00078e000e */
[----:B------:R-:W-:Y:S05]  /*28b10*/  WARPSYNC.COLLECTIVE R15, `(.L_x_12706) ;  /* 0x000000000f087348 */ /* 0x000fea0003c00000 */
[----:B------:R0:W1:Y:S02]  /*28b20*/  SHFL.IDX P6, R14, R13, R12, R11 ;  /* 0x0000000c0d0e7389 */ /* 0x00006400000c000b */
[----:B01----:R-:W-:Y:S01]  /*28b30*/  ENDCOLLECTIVE ;  /* 0x000000000000791b */ /* 0x003fe20003800000 */
.L_x_12706:
        /* <DEDUP_REMOVED lines=15> */
.L_x_12707:
[----:B------:R-:W-:Y:S02]  /*28c30*/  @P0 IMAD R6, R5, 0x2, R22 ;  /* 0x0000000205060824 */ /* 0x000fe400078e0216 */
[----:B------:R-:W-:Y:S02]  /*28c40*/  IMAD.MOV.U32 R13, RZ, RZ, R4 ;  /* 0x000000ffff0d7224 */ /* 0x000fe400078e0004 */
[----:B------:R-:W-:Y:S02]  /*28c50*/  IMAD.MOV.U32 R12, RZ, RZ, 0x3 ;  /* 0x00000003ff0c7424 */ /* 0x000fe400078e00ff */
[----:B------:R-:W-:-:S07]  /*28c60*/  IMAD.MOV.U32 R3, RZ, RZ, R14 ;  /* 0x000000ffff037224 */ /* 0x000fce00078e000e */
[----:B------:R-:W-:Y:S05]  /*28c70*/  WARPSYNC.COLLECTIVE R15, `(.L_x_12708) ;  /* 0x000000000f087348 */ /* 0x000fea0003c00000 */
[----:B------:R0:W1:Y:S02]  /*28c80*/  SHFL.IDX P6, R14, R13, R12, R11 ;  /* 0x0000000c0d0e7389 */ /* 0x00006400000c000b */
[----:B01----:R-:W-:Y:S01]  /*28c90*/  ENDCOLLECTIVE ;  /* 0x000000000000791b */ /* 0x003fe20003800000 */
.L_x_12708:
        /* <DEDUP_REMOVED lines=15> */
.L_x_12709:
[----:B------:R-:W-:Y:S02]  /*28d90*/  @P0 IMAD R6, R5, 0x2, R22 ;  /* 0x0000000205060824 */ /* 0x000fe400078e0216 */
[----:B------:R-:W-:Y:S02]  /*28da0*/  IMAD.MOV.U32 R13, RZ, RZ, R4 ;  /* 0x000000ffff0d7224 */ /* 0x000fe400078e0004 */
[----:B------:R-:W-:Y:S02]  /*28db0*/  IMAD.MOV.U32 R12, RZ, RZ, 0x4 ;  /* 0x00000004ff0c7424 */ /* 0x000fe400078e00ff */
[----:B------:R-:W-:-:S07]  /*28dc0*/  IMAD.MOV.U32 R3, RZ, RZ, R14 ;  /* 0x000000ffff037224 */ /* 0x000fce00078e000e */
[----:B------:R-:W-:Y:S05]  /*28dd0*/  WARPSYNC.COLLECTIVE R15, `(.L_x_12710) ;  /* 0x000000000f087348 */ /* 0x000fea0003c00000 */
[----:B------:R0:W1:Y:S02]  /*28de0*/  SHFL.IDX P6, R14, R13, R12, R11 ;  /* 0x0000000c0d0e7389 */ /* 0x00006400000c000b */
[----:B01----:R-:W-:Y:S01]  /*28df0*/  ENDCOLLECTIVE ;  /* 0x000000000000791b */ /* 0x003fe20003800000 */
.L_x_12710:
        /* <DEDUP_REMOVED lines=15> */
.L_x_12711:
[----:B------:R-:W-:Y:S02]  /*28ef0*/  @P0 IMAD R6, R5, 0x2, R22 ;  /* 0x0000000205060824 */ /* 0x000fe400078e0216 */
[----:B------:R-:W-:Y:S02]  /*28f00*/  IMAD.MOV.U32 R13, RZ, RZ, R4 ;  /* 0x000000ffff0d7224 */ /* 0x000fe400078e0004 */
[----:B------:R-:W-:Y:S02]  /*28f10*/  IMAD.MOV.U32 R12, RZ, RZ, 0x5 ;  /* 0x00000005ff0c7424 */ /* 0x000fe400078e00ff */
[----:B------:R-:W-:-:S07]  /*28f20*/  IMAD.MOV.U32 R3, RZ, RZ, R14 ;  /* 0x000000ffff037224 */ /* 0x000fce00078e000e */
[----:B------:R-:W-:Y:S05]  /*28f30*/  WARPSYNC.COLLECTIVE R15, `(.L_x_12712) ;  /* 0x000000000f087348 */ /* 0x000fea0003c00000 */
[----:B------:R0:W1:Y:S02]  /*28f40*/  SHFL.IDX P6, R14, R13, R12, R11 ;  /* 0x0000000c0d0e7389 */ /* 0x00006400000c000b */
[----:B01----:R-:W-:Y:S01]  /*28f50*/  ENDCOLLECTIVE ;  /* 0x000000000000791b */ /* 0x003fe20003800000 */
.L_x_12712:
        /* <DEDUP_REMOVED lines=10> */
.L_x_12713:
[----:B------:R-:W-:Y:S01]  /*29000*/  @!PT LDS RZ, [RZ] ;  /* 0x00000000fffff984 */ /* 0x000fe20000000800 */
[----:B------:R-:W-:Y:S01]  /*29010*/  @!PT LDS RZ, [RZ] ;  /* 0x00000000fffff984 */ /* 0x000fe20000000800 */
[----:B------:R-:W-:Y:S01]  /*29020*/  @!PT LDS RZ, [RZ] ;  /* 0x00000000fffff984 */ /* 0x000fe20000000800 */
[----:B------:R1:W-:Y:S01]  /*29030*/  @P0 LDGSTS.E.BYPASS.LTC128B.128 [R6+0x1e400], desc[UR36][R2.64], !P2 ;  /* 0x1e40000002060fae */ /* 0x0003e2000d101d64 */
[----:B------:R-:W-:Y:S01]  /*29040*/  IMAD.MOV.U32 R0, RZ, RZ, R14 ;  /* 0x000000ffff007224 */ /* 0x000fe200078e000e */
[----:B------:R-:W-:Y:S06]  /*29050*/  BRA `(.L_x_12714) ;  /* 0xffffffb000c87947 */ /* 0x000fec000383ffff */
.L_x_12635:
[----:B------:R0:W5:Y:S01]  /*29060*/  LDL.LU R6, [R1+0x440] ;  /* 0x0004400001067983 */ /* 0x0001620000300800 */
[----:B------:R-:W-:Y:S01]  /*29070*/  IMAD.MOV.U32 R13, RZ, RZ, R4 ;  /* 0x000000ffff0d7224 */ /* 0x000fe200078e0004 */
[----:B------:R-:W-:Y:S01]  /*29080*/  LOP3.LUT R23, R23, 0xffffdfff, RZ, 0xc0, !PT ;  /* 0xffffdfff17177812 */ /* 0x000fe200078ec0ff */
[----:B------:R-:W-:Y:S02]  /*29090*/  IMAD.MOV.U32 R12, RZ, RZ, RZ ;  /* 0x000000ffff0c7224 */ /* 0x000fe400078e00ff */
[----:B------:R-:W-:Y:S02]  /*290a0*/  IMAD.MOV.U32 R11, RZ, RZ, 0x181f ;  /* 0x0000181fff0b7424 */ /* 0x000fe400078e00ff */
[----:B------:R-:W-:Y:S02]  /*290b0*/  IMAD.MOV.U32 R15, RZ, RZ, -0x1 ;  /* 0xffffffffff0f7424 */ /* 0x000fe400078e00ff */
[----:B0-----:R-:W-:-:S07]  /*290c0*/  IMAD.IADD R37, R21, 0x1, R37 ;  /* 0x0000000115257824 */ /* 0x001fce00078e0225 */
[----:B-1---5:R-:W-:Y:S05]  /*290d0*/  WARPSYNC.COLLECTIVE R15, `(.L_x_12715) ;  /* 0x000000000f087348 */ /* 0x022fea0003c00000 */
[----:B------:R0:W2:Y:S02]  /*290e0*/  SHFL.IDX P6, R14, R13, R12, R11 ;  /* 0x0000000c0d0e7389 */ /* 0x0000a400000c000b */
[----:B012--5:R-:W-:Y:S01]  /*290f0*/  ENDCOLLECTIVE ;  /* 0x000000000000791b */ /* 0x027fe20003800000 */
.L_x_12715:
[----:B------:R-:W-:Y:S02]  /*29100*/  IMAD.MOV.U32 R13, RZ, RZ, R0 ;  /* 0x000000ffff0d7224 */ /* 0x000fe400078e0000 */
[----:B------:R-:W-:-:S07]  /*29110*/  IMAD.MOV.U32 R2, RZ, RZ, R14 ;  /* 0x000000ffff027224 */ /* 0x000fce00078e000e */
[----:B------:R-:W-:Y:S05]  /*29120*/  WARPSYNC.COLLECTIVE R15, `(.L_x_12716) ;  /* 0x000000000f087348 */ /* 0x000fea0003c00000 */
[----:B------:R0:W1:Y:S02]  /*29130*/  SHFL.IDX P6, R14, R13, R12, R11 ;  /* 0x0000000c0d0e7389 */ /* 0x00006400000c000b */
[----:B01----:R-:W-:Y:S01]  /*29140*/  ENDCOLLECTIVE ;  /* 0x000000000000791b */ /* 0x003fe20003800000 */
.L_x_12716:
[----:B------:R-:W-:Y:S02]  /*29150*/  IMAD.MOV.U32 R13, RZ, RZ, R4 ;  /* 0x000000ffff0d7224 */ /* 0x000fe400078e0004 */
[----:B------:R-:W-:Y:S02]  /*29160*/  IMAD.MOV.U32 R12, RZ, RZ, 0x1 ;  /* 0x00000001ff0c7424 */ /* 0x000fe400078e00ff */
[----:B------:R-:W-:-:S07]  /*29170*/  IMAD.MOV.U32 R3, RZ, RZ, R14 ;  /* 0x000000ffff037224 */ /* 0x000fce00078e000e */
[----:B------:R-:W-:Y:S05]  /*29180*/  WARPSYNC.COLLECTIVE R15, `(.L_x_12717) ;  /* 0x000000000f087348 */ /* 0x000fea0003c00000 */
[----:B------:R0:W1:Y:S02]  /*29190*/  SHFL.IDX P6, R14, R13, R12, R11 ;  /* 0x0000000c0d0e7389 */ /* 0x00006400000c000b */
[----:B01----:R-:W-:Y:S01]  /*291a0*/  ENDCOLLECTIVE ;  /* 0x000000000000791b */ /* 0x003fe20003800000 */
.L_x_12717:
[----:B------:R-:W-:Y:S02]  /*291b0*/  IMAD.MOV.U32 R13, RZ, RZ, R0 ;  /* 0x000000ffff0d7224 */ /* 0x000fe400078e0000 */
[----:B------:R-:W-:-:S05]  /*291c0*/  IMAD R5, R6, R5, RZ ;  /* 0x0000000506057224 */ /* 0x000fca00078e02ff */
[----:B------:R-:W-:-:S13]  /*291d0*/  ISETP.GE.AND P2, PT, R37, R5, PT ;  /* 0x000000052500720c */ /* 0x000fda0003f46270 */
[----:B------:R-:W-:Y:S02]  /*291e0*/  @!P2 LEA R3, P1, R20, R3, 0x1 ;  /* 0x000000031403a211 */ /* 0x000fe400078208ff */
[----:B------:R-:W-:-:S03]  /*291f0*/  @P2 LOP3.LUT R23, R23, 0x2000, RZ, 0xfc, !PT ;  /* 0x0000200017172812 */ /* 0x000fc600078efcff */
[----:B------:R-:W-:Y:S01]  /*29200*/  @!P2 IMAD.X R8, RZ, RZ, R2, P1 ;  /* 0x000000ffff08a224 */ /* 0x000fe200008e0602 */
[----:B------:R-:W-:Y:S01]  /*29210*/  LOP3.LUT R23, R23, 0xffffefff, RZ, 0xc0, !PT ;  /* 0xffffefff17177812 */ /* 0x000fe200078ec0ff */
[----:B------:R-:W-:Y:S02]  /*29220*/  @!P2 IMAD.MOV.U32 R2, RZ, RZ, R3 ;  /* 0x000000ffff02a224 */ /* 0x000fe400078e0003 */
        /* <DEDUP_REMOVED lines=11> */
.L_x_12718:
[----:B------:R-:W-:Y:S01]  /*292e0*/  @P2 LOP3.LUT R23, R23, 0x1000, RZ, 0xfc, !PT ;  /* 0x0000100017172812 */ /* 0x000fe200078efcff */
[----:B------:R-:W-:-:S03]  /*292f0*/  IMAD.MOV.U32 R13, RZ, RZ, R4 ;  /* 0x000000ffff0d7224 */ /* 0x000fc600078e0004 */
[----:B------:R-:W-:Y:S01]  /*29300*/  LOP3.LUT R23, R23, 0xfffff7ff, RZ, 0xc0, !PT ;  /* 0xfffff7ff17177812 */ /* 0x000fe200078ec0ff */
[----:B------:R-:W-:-:S05]  /*29310*/  IMAD.MOV.U32 R12, RZ, RZ, R14 ;  /* 0x000000ffff0c7224 */ /* 0x000fca00078e000e */
        /* <DEDUP_REMOVED lines=8> */
.L_x_12719:
        /* <DEDUP_REMOVED lines=11> */
.L_x_12720:
        /* <DEDUP_REMOVED lines=8> */
.L_x_12721:
        /* <DEDUP_REMOVED lines=15> */
.L_x_12722:
[----:B------:R-:W-:Y:S01]  /*295c0*/  @P2 LOP3.LUT R23, R23, 0x200, RZ, 0xfc, !PT ;  /* 0x0000020017172812 */ /* 0x000fe200078efcff */
[----:B------:R-:W-:-:S03]  /*295d0*/  IMAD.MOV.U32 R12, RZ, RZ, 0x4 ;  /* 0x00000004ff0c7424 */ /* 0x000fc600078e00ff */
[----:B------:R-:W-:Y:S01]  /*295e0*/  LOP3.LUT R23, R23, 0xfffffeff, RZ, 0xc0, !PT ;  /* 0xfffffeff17177812 */ /* 0x000fe200078ec0ff */
[----:B------:R-:W-:-:S05]  /*295f0*/  IMAD.MOV.U32 R9, RZ, RZ, R14 ;  /* 0x000000ffff097224 */ /* 0x000fca00078e000e */
[----:B------:R-:W-:-:S05]  /*29600*/  @!P2 LEA R13, P1, R20, R9, 0x1 ;  /* 0x00000009140da211 */ /* 0x000fca00078208ff */
[----:B------:R-:W-:Y:S02]  /*29610*/  @!P2 IMAD.X R11, RZ, RZ, R2, P1 ;  /* 0x000000ffff0ba224 */ /* 0x000fe400008e0602 */
[----:B------:R-:W-:Y:S02]  /*29620*/  @!P2 IMAD.MOV.U32 R2, RZ, RZ, R13 ;  /* 0x000000ffff02a224 */ /* 0x000fe400078e000d */
[----:B------:R-:W-:Y:S02]  /*29630*/  @!P2 IMAD.MOV.U32 R3, RZ, RZ, R11 ;  /* 0x000000ffff03a224 */ /* 0x000fe400078e000b */
[----:B------:R-:W-:Y:S02]  /*29640*/  IMAD.MOV.U32 R13, RZ, RZ, R4 ;  /* 0x000000ffff0d7224 */ /* 0x000fe400078e0004 */
[----:B------:R-:W-:Y:S01]  /*29650*/  IMAD.MOV.U32 R11, RZ, RZ, 0x181f ;  /* 0x0000181fff0b7424 */ /* 0x000fe200078e00ff */
[----:B------:R-:W-:Y:S01]  /*29660*/  @!PT LDS RZ, [RZ] ;  /* 0x00000000fffff984 */ /* 0x000fe20000000800 */
[----:B------:R-:W-:Y:S01]  /*29670*/  @!PT LDS RZ, [RZ] ;  /* 0x00000000fffff984 */ /* 0x000fe20000000800 */
[----:B------:R-:W-:Y:S01]  /*29680*/  @!PT LDS RZ, [RZ] ;  /* 0x00000000fffff984 */ /* 0x000fe20000000800 */
[----:B------:R0:W-:Y:S06]  /*29690*/  @!P2 LDGSTS.E.BYPASS.LTC128B.128 [R25+0x19c00], desc[UR36][R2.64], !P0 ;  /* 0x19c000000219afae */ /* 0x0001ec000c101d64 */
[----:B0-----:R-:W-:Y:S05]  /*296a0*/  WARPSYNC.COLLECTIVE R15, `(.L_x_12723) ;  /* 0x000000000f087348 */ /* 0x001fea0003c00000 */
[----:B------:R1:W2:Y:S02]  /*296b0*/  SHFL.IDX P6, R14, R13, R12, R11 ;  /* 0x0000000c0d0e7389 */ /* 0x0002a400000c000b */
[----:B012---:R-:W-:Y:S01]  /*296c0*/  ENDCOLLECTIVE ;  /* 0x000000000000791b */ /* 0x007fe20003800000 */
.L_x_12723:
[----:B------:R-:W-:-:S05]  /*296d0*/  VIADD R2, R37, 0x40 ;  /* 0x0000004025027836 */ /* 0x000fca0000000000 */
[----:B------:R-:W-:Y:S01]  /*296e0*/  ISETP.GE.AND P2, PT, R2, R5, PT ;  /* 0x000000050200720c */ /* 0x000fe20003f46270 */
[----:B------:R-:W-:Y:S02]  /*296f0*/  IMAD.MOV.U32 R13, RZ, RZ, R0 ;  /* 0x000000ffff0d7224 */ /* 0x000fe400078e0000 */
[----:B------:R-:W-:-:S10]  /*29700*/  IMAD.MOV.U32 R2, RZ, RZ, R14 ;  /* 0x000000ffff027224 */ /* 0x000fd400078e000e */
[----:B------:R-:W-:Y:S05]  /*29710*/  WARPSYNC.COLLECTIVE R15, `(.L_x_12724) ;  /* 0x000000000f087348 */ /* 0x000fea0003c00000 */
[----:B------:R0:W1:Y:S02]  /*29720*/  SHFL.IDX P6, R14, R13, R12, R11 ;  /* 0x0000000c0d0e7389 */ /* 0x00006400000c000b */
[----:B01----:R-:W-:Y:S01]  /*29730*/  ENDCOLLECTIVE ;  /* 0x000000000000791b */ /* 0x003fe20003800000 */
.L_x_12724:
[----:B------:R-:W-:-:S04]  /*29740*/  @P2 LOP3.LUT R23, R23, 0x100, RZ, 0xfc, !PT ;  /* 0x0000010017172812 */ /* 0x000fc800078efcff */
[----:B------:R-:W-:Y:S01]  /*29750*/  LOP3.LUT R23, R23, 0xffffff7f, RZ, 0xc0, !PT ;  /* 0xffffff7f17177812 */ /* 0x000fe200078ec0ff */
[----:B------:R-:W-:Y:S02]  /*29760*/  IMAD.MOV.U32 R13, RZ, RZ, R4 ;  /* 0x000000ffff0d7224 */ /* 0x000fe400078e0004 */
[----:B------:R-:W-:Y:S02]  /*29770*/  IMAD.MOV.U32 R12, RZ, RZ, 0x5 ;  /* 0x00000005ff0c7424 */ /* 0x000fe400078e00ff */
[----:B------:R-:W-:-:S05]  /*29780*/  IMAD.MOV.U32 R9, RZ, RZ, R14 ;  /* 0x000000ffff097224 */ /* 0x000fca00078e000e */
[----:B------:R-:W-:-:S05]  /*29790*/  @!P2 LEA R15, P1, R20, R9, 0x1 ;  /* 0x00000009140fa211 */ /* 0x000fca00078208ff */
[----:B------:R-:W-:Y:S02]  /*297a0*/  @!P2 IMAD.X R14, RZ, RZ, R2, P1 ;  /* 0x000000ffff0ea224 */ /* 0x000fe400008e0602 */
[----:B------:R-:W-:Y:S02]  /*297b0*/  @!P2 IMAD.MOV.U32 R2, RZ, RZ, R15 ;  /* 0x000000ffff02a224 */ /* 0x000fe400078e000f */
[----:B------:R-:W-:Y:S02]  /*297c0*/  IMAD.MOV.U32 R15, RZ, RZ, -0x1 ;  /* 0xffffffffff0f7424 */ /* 0x000fe400078e00ff */
[----:B------:R-:W-:-:S07]  /*297d0*/  @!P2 IMAD.MOV.U32 R3, RZ, RZ, R14 ;  /* 0x000000ffff03a224 */ /* 0x000fce00078e000e */
[----:B------:R-:W-:Y:S05]  /*297e0*/  WARPSYNC.COLLECTIVE R15, `(.L_x_12725) ;  /* 0x000000000f087348 */ /* 0x000fea0003c00000 */
[----:B------:R0:W1:Y:S02]  /*297f0*/  SHFL.IDX P6, R14, R13, R12, R11 ;  /* 0x0000000c0d0e7389 */ /* 0x00006400000c000b */
[----:B01----:R-:W-:Y:S01]  /*29800*/  ENDCOLLECTIVE ;  /* 0x000000000000791b */ /* 0x003fe20003800000 */
.L_x_12725:
        /* <DEDUP_REMOVED lines=11> */
.L_x_12726:
        /* <DEDUP_REMOVED lines=8> */
.L_x_12727:
        /* <DEDUP_REMOVED lines=13> */
.L_x_12728:
        /* <DEDUP_REMOVED lines=9> */
.L_x_12729:
        /* <DEDUP_REMOVED lines=13> */
.L_x_12730:
[----:B------:R-:W-:Y:S01]  /*29b70*/  IMAD.MOV.U32 R0, RZ, RZ, R14 ;  /* 0x000000ffff007224 */ /* 0x000fe200078e000e */
[----:B------:R-:W-:Y:S06]  /*29b80*/  BRA `(.L_x_12731) ;  /* 0xffffffb400007947 */ /* 0x000fec000383ffff */
.L_x_12639:
        /* <DEDUP_REMOVED lines=8> */
.L_x_12733:
[----:B------:R-:W-:Y:S05]  /*29c10*/  BSYNC B0 ;  /* 0x0000000000007941 */ /* 0x000fea0003800000 */
.L_x_12732:
        /* <DEDUP_REMOVED lines=9> */
.L_x_12734:
[----:B------:R-:W-:Y:S02]  /*29cb0*/  IMAD.MOV.U32 R13, RZ, RZ, R4 ;  /* 0x000000ffff0d7224 */ /* 0x000fe400078e0004 */
[----:B------:R-:W-:Y:S02]  /*29cc0*/  IMAD.MOV.U32 R12, RZ, RZ, 0x1 ;  /* 0x00000001ff0c7424 */ /* 0x000fe400078e00ff */
[----:B------:R-:W-:-:S07]  /*29cd0*/  IMAD.MOV.U32 R3, RZ, RZ, R14 ;  /* 0x000000ffff037224 */ /* 0x000fce00078e000e */
[----:B------:R-:W-:Y:S05]  /*29ce0*/  WARPSYNC.COLLECTIVE R15, `(.L_x_12735) ;  /* 0x000000000f087348 */ /* 0x000fea0003c00000 */
[----:B------:R0:W1:Y:S02]  /*29cf0*/  SHFL.IDX P6, R14, R13, R12, R11 ;  /* 0x0000000c0d0e7389 */ /* 0x00006400000c000b */
[----:B01----:R-:W-:Y:S01]  /*29d00*/  ENDCOLLECTIVE ;  /* 0x000000000000791b */ /* 0x003fe20003800000 */
.L_x_12735:
        /* <DEDUP_REMOVED lines=10> */
.L_x_12736:
        /* <DEDUP_REMOVED lines=21> */
.L_x_12737:
[----:B------:R-:W-:Y:S02]  /*29f00*/  IMAD.MOV.U32 R13, RZ, RZ, R0 ;  /* 0x000000ffff0d7224 */ /* 0x000fe400078e0000 */
[----:B------:R-:W-:-:S07]  /*29f10*/  IMAD.MOV.U32 R5, RZ, RZ, R14 ;  /* 0x000000ffff057224 */ /* 0x000fce00078e000e */
[----:B------:R-:W-:Y:S05]  /*29f20*/  WARPSYNC.COLLECTIVE R15, `(.L_x_12738) ;  /* 0x000000000f087348 */ /* 0x000fea0003c00000 */
[----:B------:R0:W1:Y:S02]  /*29f30*/  SHFL.IDX P6, R14, R13, R12, R11 ;  /* 0x0000000c0d0e7389 */ /* 0x00006400000c000b */
[----:B01----:R-:W-:Y:S01]  /*29f40*/  ENDCOLLECTIVE ;  /* 0x000000000000791b */ /* 0x003fe20003800000 */
.L_x_12738:
[----:B------:R-:W-:Y:S02]  /*29f50*/  IMAD.MOV.U32 R13, RZ, RZ, R4 ;  /* 0x000000ffff0d7224 */ /* 0x000fe400078e0004 */
[----:B------:R-:W-:Y:S02]  /*29f60*/  IMAD.MOV.U32 R12, RZ, RZ, 0x3 ;  /* 0x00000003ff0c7424 */ /* 0x000fe400078e00ff */
[----:B------:R-:W-:-:S07]  /*29f70*/  IMAD.MOV.U32 R2, RZ, RZ, R14 ;  /* 0x000000ffff027224 */ /* 0x000fce00078e000e */
[----:B------:R-:W-:Y:S05]  /*29f80*/  WARPSYNC.COLLECTIVE R15, `(.L_x_12739) ;  /* 0x000000000f087348 */ /* 0x000fea0003c00000 */
[----:B------:R0:W1:Y:S02]  /*29f90*/  SHFL.IDX P6, R14, R13, R12, R11 ;  /* 0x0000000c0d0e7389 */ /* 0x00006400000c000b */
[----:B01----:R-:W-:Y:S01]  /*29fa0*/  ENDCOLLECTIVE ;  /* 0x000000000000791b */ /* 0x003fe20003800000 */
.L_x_12739:
        /* <DEDUP_REMOVED lines=15> */
.L_x_12740:
        /* <DEDUP_REMOVED lines=16> */
.L_x_12741:
[----:B------:R-:W-:Y:S02]  /*2a1a0*/  IMAD.MOV.U32 R13, RZ, RZ, R0 ;  /* 0x000000ffff0d7224 */ /* 0x000fe400078e0000 */
[----:B------:R-:W-:-:S07]  /*2a1b0*/  IMAD.MOV.U32 R5, RZ, RZ, R14 ;  /* 0x000000ffff057224 */ /* 0x000fce00078e000e */
[----:B------:R-:W-:Y:S05]  /*2a1c0*/  WARPSYNC.COLLECTIVE R15, `(.L_x_12742) ;  /* 0x000000000f087348 */ /* 0x000fea0003c00000 */
[----:B------:R0:W1:Y:S02]  /*2a1d0*/  SHFL.IDX P6, R14, R13, R12, R11 ;  /* 0x0000000c0d0e7389 */ /* 0x00006400000c000b */
[----:B01----:R-:W-:Y:S01]  /*2a1e0*/  ENDCOLLECTIVE ;  /* 0x000000000000791b */ /* 0x003fe20003800000 */
.L_x_12742:
[----:B------:R-:W-:Y:S02]  /*2a1f0*/  IMAD.MOV.U32 R13, RZ, RZ, R4 ;  /* 0x000000ffff0d7224 */ /* 0x000fe400078e0004 */
[----:B------:R-:W-:Y:S02]  /*2a200*/  IMAD.MOV.U32 R12, RZ, RZ, 0x5 ;  /* 0x00000005ff0c7424 */ /* 0x000fe400078e00ff */
[----:B------:R-:W-:-:S07]  /*2a210*/  IMAD.MOV.U32 R2, RZ, RZ, R14 ;  /* 0x000000ffff027224 */ /* 0x000fce00078e000e */
[----:B------:R-:W-:Y:S05]  /*2a220*/  WARPSYNC.COLLECTIVE R15, `(.L_x_12743) ;  /* 0x000000000f087348 */ /* 0x000fea0003c00000 */
[----:B------:R0:W1:Y:S02]  /*2a230*/  SHFL.IDX P6, R14, R13, R12, R11 ;  /* 0x0000000c0d0e7389 */ /* 0x00006400000c000b */
[----:B01----:R-:W-:Y:S01]  /*2a240*/  ENDCOLLECTIVE ;  /* 0x000000000000791b */ /* 0x003fe20003800000 */
.L_x_12743:
        /* <DEDUP_REMOVED lines=15> */
.L_x_12744:
        /* <DEDUP_REMOVED lines=16> */
.L_x_12745:
[----:B------:R-:W-:Y:S02]  /*2a440*/  IMAD.MOV.U32 R13, RZ, RZ, R0 ;  /* 0x000000ffff0d7224 */ /* 0x000fe400078e0000 */
[----:B------:R-:W-:-:S07]  /*2a450*/  IMAD.MOV.U32 R5, RZ, RZ, R14 ;  /* 0x000000ffff057224 */ /* 0x000fce00078e000e */
[----:B------:R-:W-:Y:S05]  /*2a460*/  WARPSYNC.COLLECTIVE R15, `(.L_x_12746) ;  /* 0x000000000f087348 */ /* 0x000fea0003c00000 */
[----:B------:R0:W1:Y:S02]  /*2a470*/  SHFL.IDX P6, R14, R13, R12, R11 ;  /* 0x0000000c0d0e7389 */ /* 0x00006400000c000b */
[----:B01----:R-:W-:Y:S01]  /*2a480*/  ENDCOLLECTIVE ;  /* 0x000000000000791b */ /* 0x003fe20003800000 */
.L_x_12746:
[----:B------:R-:W-:Y:S02]  /*2a490*/  IMAD.MOV.U32 R13, RZ, RZ, R4 ;  /* 0x000000ffff0d7224 */ /* 0x000fe400078e0004 */
[----:B------:R-:W-:Y:S02]  /*2a4a0*/  IMAD.MOV.U32 R12, RZ, RZ, 0x7 ;  /* 0x00000007ff0c7424 */ /* 0x000fe400078e00ff */
[----:B------:R-:W-:-:S07]  /*2a4b0*/  IMAD.MOV.U32 R2, RZ, RZ, R14 ;  /* 0x000000ffff027224 */ /* 0x000fce00078e000e */
[----:B------:R-:W-:Y:S05]  /*2a4c0*/  WARPSYNC.COLLECTIVE R15, `(.L_x_12747) ;  /* 0x000000000f087348 */ /* 0x000fea0003c00000 */
[----:B------:R0:W1:Y:S02]  /*2a4d0*/  SHFL.IDX P6, R14, R13, R12, R11 ;  /* 0x0000000c0d0e7389 */ /* 0x00006400000c000b */
[----:B01----:R-:W-:Y:S01]  /*2a4e0*/  ENDCOLLECTIVE ;  /* 0x000000000000791b */ /* 0x003fe20003800000 */
.L_x_12747:
        /* <DEDUP_REMOVED lines=14> */
.L_x_12748:
[----:B------:R-:W-:Y:S05]  /*2a5d0*/  BRA `(.L_x_12749) ;  /* 0xffffffb4002c7947 */ /* 0x000fea000383ffff */
.L_x_12644:
[----:B0-----:R0:W3:Y:S02]  /*2a5e0*/  SYNCS.PHASECHK.TRANS64.TRYWAIT P0, [R22+URZ+0x32420], R3 ;  /* 0x03242003160075a7 */ /* 0x0010e4000800017f */
[----:B---3--:R-:W-:Y:S05]  /*2a5f0*/  @!P0 NANOSLEEP.SYNCS 0x989680 ;  /* 0x009896800000895d */ /* 0x008fea0003900000 */
[----:B------:R-:W3:Y:S02]  /*2a600*/  @!P0 SYNCS.PHASECHK.TRANS64 P0, [R22+URZ+0x32420], R3 ;  /* 0x03242003160085a7 */ /* 0x000ee4000800007f */
[----:B---3--:R-:W-:Y:S05]  /*2a610*/  @!P0 BRA `(.L_x_12644) ;  /* 0xfffffffc00f08947 */ /* 0x008fea000383ffff */
[----:B------:R-:W-:Y:S05]  /*2a620*/  BRA `(.L_x_12750) ;  /* 0xffffffb4009c7947 */ /* 0x000fea000383ffff */
.L_x_12647:
[----:B---3--:R3:W4:Y:S02]  /*2a630*/  SYNCS.PHASECHK.TRANS64.TRYWAIT P0, [R17+URZ+0x32460], R0 ;  /* 0x03246000110075a7 */ /* 0x008724000800017f */
[----:B----4-:R-:W-:Y:S05]  /*2a640*/  @!P0 NANOSLEEP.SYNCS 0x989680 ;  /* 0x009896800000895d */ /* 0x010fea0003900000 */
[----:B------:R-:W4:Y:S02]  /*2a650*/  @!P0 SYNCS.PHASECHK.TRANS64 P0, [R17+URZ+0x32460], R0 ;  /* 0x03246000110085a7 */ /* 0x000f24000800007f */
[----:B----4-:R-:W-:Y:S05]  /*2a660*/  @!P0 BRA `(.L_x_12647) ;  /* 0xfffffffc00f08947 */ /* 0x010fea000383ffff */
[----:B------:R-:W-:Y:S05]  /*2a670*/  BRA `(.L_x_12751) ;  /* 0xffffffb400a87947 */ /* 0x000fea000383ffff */
.L_x_12648:
        /* <DEDUP_REMOVED lines=8> */
.L_x_12753:
[----:B------:R-:W-:Y:S05]  /*2a700*/  BSYNC B0 ;  /* 0x0000000000007941 */ /* 0x000fea0003800000 */
.L_x_12752:
        /* <DEDUP_REMOVED lines=13> */
.L_x_12754:
        /* <DEDUP_REMOVED lines=9> */
.L_x_12755:
        /* <DEDUP_REMOVED lines=17> */
.L_x_12756:
[----:B------:R-:W-:Y:S02]  /*2a980*/  IMAD.MOV.U32 R13, RZ, RZ, R6 ;  /* 0x000000ffff0d7224 */ /* 0x000fe400078e0006 */
[----:B------:R-:W-:Y:S01]  /*2a990*/  IMAD.MOV.U32 R12, RZ, RZ, 0x2 ;  /* 0x00000002ff0c7424 */ /* 0x000fe200078e00ff */
[----:B------:R-:W-:-:S13]  /*2a9a0*/  IADD3 R2, P3, R14, R0, RZ ;  /* 0x000000000e027210 */ /* 0x000fda0007f7e0ff */
[----:B------:R-:W-:Y:S05]  /*2a9b0*/  WARPSYNC.COLLECTIVE R15, `(.L_x_12757) ;  /* 0x000000000f087348 */ /* 0x000fea0003c00000 */
[----:B------:R0:W1:Y:S02]  /*2a9c0*/  SHFL.IDX P6, R14, R13, R12, R11 ;  /* 0x0000000c0d0e7389 */ /* 0x00006400000c000b */
[----:B01----:R-:W-:Y:S01]  /*2a9d0*/  ENDCOLLECTIVE ;  /* 0x000000000000791b */ /* 0x003fe20003800000 */
.L_x_12757:
        /* <DEDUP_REMOVED lines=17> */
.L_x_12758:
[----:B------:R-:W-:Y:S02]  /*2aaf0*/  IMAD.MOV.U32 R13, RZ, RZ, R6 ;  /* 0x000000ffff0d7224 */ /* 0x000fe400078e0006 */
[----:B------:R-:W-:Y:S01]  /*2ab00*/  IMAD.MOV.U32 R12, RZ, RZ, 0x3 ;  /* 0x00000003ff0c7424 */ /* 0x000fe200078e00ff */
[----:B------:R-:W-:-:S13]  /*2ab10*/  IADD3 R2, P3, R14, R0, RZ ;  /* 0x000000000e027210 */ /* 0x000fda0007f7e0ff */
[----:B------:R-:W-:Y:S05]  /*2ab20*/  WARPSYNC.COLLECTIVE R15, `(.L_x_12759) ;  /* 0x000000000f087348 */ /* 0x000fea0003c00000 */
[----:B------:R0:W1:Y:S02]  /*2ab30*/  SHFL.IDX P6, R14, R13, R12, R11 ;  /* 0x0000000c0d0e7389 */ /* 0x00006400000c000b */
[----:B01----:R-:W-:Y:S01]  /*2ab40*/  ENDCOLLECTIVE ;  /* 0x000000000000791b */ /* 0x003fe20003800000 */
.L_x_12759:
        /* <DEDUP_REMOVED lines=17> */
.L_x_12760:
[----:B------:R-:W-:Y:S02]  /*2ac60*/  IMAD.MOV.U32 R13, RZ, RZ, R6 ;  /* 0x000000ffff0d7224 */ /* 0x000fe400078e0006 */
[----:B------:R-:W-:Y:S01]  /*2ac70*/  IMAD.MOV.U32 R12, RZ, RZ, 0x4 ;  /* 0x00000004ff0c7424 */ /* 0x000fe200078e00ff */
[----:B------:R-:W-:-:S13]  /*2ac80*/  IADD3 R2, P3, R14, R0, RZ ;  /* 0x000000000e027210 */ /* 0x000fda0007f7e0ff */
[----:B------:R-:W-:Y:S05]  /*2ac90*/  WARPSYNC.COLLECTIVE R15, `(.L_x_12761) ;  /* 0x000000000f087348 */ /* 0x000fea0003c00000 */
[----:B------:R0:W1:Y:S02]  /*2aca0*/  SHFL.IDX P6, R14, R13, R12, R11 ;  /* 0x0000000c0d0e7389 */ /* 0x00006400000c000b */
[----:B01----:R-:W-:Y:S01]  /*2acb0*/  ENDCOLLECTIVE ;  /* 0x000000000000791b */ /* 0x003fe20003800000 */
.L_x_12761:
        /* <DEDUP_REMOVED lines=17> */
.L_x_12762:
[----:B------:R-:W-:Y:S02]  /*2add0*/  IMAD.MOV.U32 R13, RZ, RZ, R6 ;  /* 0x000000ffff0d7224 */ /* 0x000fe400078e0006 */
[----:B------:R-:W-:Y:S01]  /*2ade0*/  IMAD.MOV.U32 R12, RZ, RZ, 0x5 ;  /* 0x00000005ff0c7424 */ /* 0x000fe200078e00ff */
[----:B------:R-:W-:-:S13]  /*2adf0*/  IADD3 R2, P3, R14, R0, RZ ;  /* 0x000000000e027210 */ /* 0x000fda0007f7e0ff */
[----:B------:R-:W-:Y:S05]  /*2ae00*/  WARPSYNC.COLLECTIVE R15, `(.L_x_12763) ;  /* 0x000000000f087348 */ /* 0x000fea0003c00000 */
[----:B------:R0:W1:Y:S02]  /*2ae10*/  SHFL.IDX P6, R14, R13, R12, R11 ;  /* 0x0000000c0d0e7389 */ /* 0x00006400000c000b */
[----:B01----:R-:W-:Y:S01]  /*2ae20*/  ENDCOLLECTIVE ;  /* 0x000000000000791b */ /* 0x003fe20003800000 */
.L_x_12763:
        /* <DEDUP_REMOVED lines=12> */
.L_x_12764:
        /* <DEDUP_REMOVED lines=9> */
.L_x_12655:
[----:B0-----:R0:W1:Y:S02]  /*2af80*/  SYNCS.PHASECHK.TRANS64.TRYWAIT P0, [R6+URZ+0x32440], R21 ;  /* 0x03244015060075a7 */ /* 0x001064000800017f */
[----:B-1----:R-:W-:Y:S05]  /*2af90*/  @!P0 NANOSLEEP.SYNCS 0x989680 ;  /* 0x009896800000895d */ /* 0x002fea0003900000 */
[----:B------:R-:W1:Y:S02]  /*2afa0*/  @!P0 SYNCS.PHASECHK.TRANS64 P0, [R6+URZ+0x32440], R21 ;  /* 0x03244015060085a7 */ /* 0x000e64000800007f */
[----:B-1----:R-:W-:Y:S05]  /*2afb0*/  @!P0 BRA `(.L_x_12655) ;  /* 0xfffffffc00f08947 */ /* 0x002fea000383ffff */
[----:B------:R-:W-:Y:S05]  /*2afc0*/  BRA `(.L_x_12766) ;  /* 0xffffffb800347947 */ /* 0x000fea000383ffff */
.L_x_12656:
        /* <DEDUP_REMOVED lines=8> */
.L_x_12768:
[----:B------:R-:W-:Y:S05]  /*2b050*/  BSYNC B1 ;  /* 0x0000000000017941 */ /* 0x000fea0003800000 */
.L_x_12767:
        /* <DEDUP_REMOVED lines=9> */
.L_x_12769:
[----:B------:R-:W-:Y:S02]  /*2b0f0*/  IMAD.MOV.U32 R13, RZ, RZ, R9 ;  /* 0x000000ffff0d7224 */ /* 0x000fe400078e0009 */
[----:B------:R-:W-:Y:S02]  /*2b100*/  IMAD.MOV.U32 R12, RZ, RZ, 0x1 ;  /* 0x00000001ff0c7424 */ /* 0x000fe400078e00ff */
[----:B------:R-:W-:-:S07]  /*2b110*/  IMAD.MOV.U32 R2, RZ, RZ, R14 ;  /* 0x000000ffff027224 */ /* 0x000fce00078e000e */
[----:B------:R-:W-:Y:S05]  /*2b120*/  WARPSYNC.COLLECTIVE R15, `(.L_x_12770) ;  /* 0x000000000f087348 */ /* 0x000fea0003c00000 */
[----:B------:R0:W1:Y:S02]  /*2b130*/  SHFL.IDX P6, R14, R13, R12, R11 ;  /* 0x0000000c0d0e7389 */ /* 0x00006400000c000b */
[----:B01----:R-:W-:Y:S01]  /*2b140*/  ENDCOLLECTIVE ;  /* 0x000000000000791b */ /* 0x003fe20003800000 */
.L_x_12770:
        /* <DEDUP_REMOVED lines=11> */
.L_x_12771:
[----:B------:R-:W-:Y:S02]  /*2b200*/  IMAD.MOV.U32 R13, RZ, RZ, R9 ;  /* 0x000000ffff0d7224 */ /* 0x000fe400078e0009 */
[----:B------:R-:W-:Y:S02]  /*2b210*/  IMAD.MOV.U32 R12, RZ, RZ, 0x2 ;  /* 0x00000002ff0c7424 */ /* 0x000fe400078e00ff */
[----:B------:R-:W-:-:S07]  /*2b220*/  IMAD.MOV.U32 R2, RZ, RZ, R14 ;  /* 0x000000ffff027224 */ /* 0x000fce00078e000e */
[----:B------:R-:W-:Y:S05]  /*2b230*/  WARPSYNC.COLLECTIVE R15, `(.L_x_12772) ;  /* 0x000000000f087348 */ /* 0x000fea0003c00000 */
[----:B------:R0:W1:Y:S02]  /*2b240*/  SHFL.IDX P6, R14, R13, R12, R11 ;  /* 0x0000000c0d0e7389 */ /* 0x00006400000c000b */
[----:B01----:R-:W-:Y:S01]  /*2b250*/  ENDCOLLECTIVE ;  /* 0x000000000000791b */ /* 0x003fe20003800000 */
.L_x_12772:
        /* <DEDUP_REMOVED lines=11> */
.L_x_12773:
[----:B------:R-:W-:Y:S02]  /*2b310*/  IMAD.MOV.U32 R13, RZ, RZ, R9 ;  /* 0x000000ffff0d7224 */ /* 0x000fe400078e0009 */
[----:B------:R-:W-:Y:S02]  /*2b320*/  IMAD.MOV.U32 R12, RZ, RZ, 0x3 ;  /* 0x00000003ff0c7424 */ /* 0x000fe400078e00ff */
[----:B------:R-:W-:-:S07]  /*2b330*/  IMAD.MOV.U32 R2, RZ, RZ, R14 ;  /* 0x000000ffff027224 */ /* 0x000fce00078e000e */
[----:B------:R-:W-:Y:S05]  /*2b340*/  WARPSYNC.COLLECTIVE R15, `(.L_x_12774) ;  /* 0x000000000f087348 */ /* 0x000fea0003c00000 */
[----:B------:R0:W1:Y:S02]  /*2b350*/  SHFL.IDX P6, R14, R13, R12, R11 ;  /* 0x0000000c0d0e7389 */ /* 0x00006400000c000b */
[----:B01----:R-:W-:Y:S01]  /*2b360*/  ENDCOLLECTIVE ;  /* 0x000000000000791b */ /* 0x003fe20003800000 */
.L_x_12774:
        /* <DEDUP_REMOVED lines=11> */
.L_x_12775:
[----:B------:R-:W-:Y:S02]  /*2b420*/  IMAD.MOV.U32 R13, RZ, RZ, R9 ;  /* 0x000000ffff0d7224 */ /* 0x000fe400078e0009 */
[----:B------:R-:W-:Y:S02]  /*2b430*/  IMAD.MOV.U32 R12, RZ, RZ, 0x4 ;  /* 0x00000004ff0c7424 */ /* 0x000fe400078e00ff */
[----:B------:R-:W-:-:S07]  /*2b440*/  IMAD.MOV.U32 R2, RZ, RZ, R14 ;  /* 0x000000ffff027224 */ /* 0x000fce00078e000e */
[----:B------:R-:W-:Y:S05]  /*2b450*/  WARPSYNC.COLLECTIVE R15, `(.L_x_12776) ;  /* 0x000000000f087348 */ /* 0x000fea0003c00000 */
[----:B------:R0:W1:Y:S02]  /*2b460*/  SHFL.IDX P6, R14, R13, R12, R11 ;  /* 0x0000000c0d0e7389 */ /* 0x00006400000c000b */
[----:B01----:R-:W-:Y:S01]  /*2b470*/  ENDCOLLECTIVE ;  /* 0x000000000000791b */ /* 0x003fe20003800000 */
.L_x_12776:
        /* <DEDUP_REMOVED lines=11> */
.L_x_12777:
[----:B------:R-:W-:Y:S02]  /*2b530*/  IMAD.MOV.U32 R13, RZ, RZ, R9 ;  /* 0x000000ffff0d7224 */ /* 0x000fe400078e0009 */
[----:B------:R-:W-:Y:S02]  /*2b540*/  IMAD.MOV.U32 R12, RZ, RZ, 0x5 ;  /* 0x00000005ff0c7424 */ /* 0x000fe400078e00ff */
[----:B------:R-:W-:-:S07]  /*2b550*/  IMAD.MOV.U32 R2, RZ, RZ, R14 ;  /* 0x000000ffff027224 */ /* 0x000fce00078e000e */
[----:B------:R-:W-:Y:S05]  /*2b560*/  WARPSYNC.COLLECTIVE R15, `(.L_x_12778) ;  /* 0x000000000f087348 */ /* 0x000fea0003c00000 */
[----:B------:R0:W1:Y:S02]  /*2b570*/  SHFL.IDX P6, R14, R13, R12, R11 ;  /* 0x0000000c0d0e7389 */ /* 0x00006400000c000b */
[----:B01----:R-:W-:Y:S01]  /*2b580*/  ENDCOLLECTIVE ;  /* 0x000000000000791b */ /* 0x003fe20003800000 */
.L_x_12778:
        /* <DEDUP_REMOVED lines=11> */
.L_x_12779:
[----:B------:R-:W-:Y:S01]  /*2b640*/  IMAD.MOV.U32 R2, RZ, RZ, R14 ;  /* 0x000000ffff027224 */ /* 0x000fe200078e000e */
[----:B------:R-:W-:Y:S06]  /*2b650*/  BRA `(.L_x_12780) ;  /* 0xffffffb400647947 */ /* 0x000fec000383ffff */
.L_x_12661:
[----:B----4-:R4:W0:Y:S02]  /*2b660*/  SYNCS.PHASECHK.TRANS64.TRYWAIT P0, [R6+URZ+0x32460], R21 ;  /* 0x03246015060075a7 */ /* 0x010824000800017f */
[----:B0-----:R-:W-:Y:S05]  /*2b670*/  @!P0 NANOSLEEP.SYNCS 0x989680 ;  /* 0x009896800000895d */ /* 0x001fea0003900000 */
[----:B------:R-:W0:Y:S02]  /*2b680*/  @!P0 SYNCS.PHASECHK.TRANS64 P0, [R6+URZ+0x32460], R21 ;  /* 0x03246015060085a7 */ /* 0x000e24000800007f */
[----:B0-----:R-:W-:Y:S05]  /*2b690*/  @!P0 BRA `(.L_x_12661) ;  /* 0xfffffffc00f08947 */ /* 0x001fea000383ffff */
[----:B------:R-:W-:Y:S05]  /*2b6a0*/  BRA `(.L_x_12781) ;  /* 0xffffffb400b07947 */ /* 0x000fea000383ffff */
.L_x_12662:
[----:B------:R-:W-:Y:S01]  /*2b6b0*/  BSSY B1, `(.L_x_12782) ;  /* 0x0000008000017945 */ /* 0x000fe20003800000 */
[----:B------:R-:W-:Y:S02]  /*2b6c0*/  IMAD.MOV.U32 R13, RZ, RZ, R9 ;  /* 0x000000ffff0d7224 */ /* 0x000fe400078e0009 */
[----:B------:R-:W-:Y:S02]  /*2b6d0*/  IMAD.MOV.U32 R12, RZ, RZ, RZ ;  /* 0x000000ffff0c7224 */ /* 0x000fe400078e00ff */
[----:B------:R-:W-:Y:S02]  /*2b6e0*/  IMAD.MOV.U32 R11, RZ, RZ, 0x181f ;  /* 0x0000181fff0b7424 */ /* 0x000fe400078e00ff */
[----:B------:R-:W-:-:S07]  /*2b6f0*/  IMAD.MOV.U32 R15, RZ, RZ, -0x1 ;  /* 0xffffffffff0f7424 */ /* 0x000fce00078e00ff */
[----:B0--34-:R-:W-:Y:S05]  /*2b700*/  WARPSYNC.COLLECTIVE R15, `(.L_x_12783) ;  /* 0x000000000f087348 */ /* 0x019fea0003c00000 */
[----:B------:R1:W2:Y:S02]  /*2b710*/  SHFL.IDX P6, R14, R13, R12, R11 ;  /* 0x0000000c0d0e7389 */ /* 0x0002a400000c000b */
[----:B01234-:R-:W-:Y:S01]  /*2b720*/  ENDCOLLECTIVE ;  /* 0x000000000000791b */ /* 0x01ffe20003800000 */
.L_x_12783:
[----:B------:R-:W-:Y:S05]  /*2b730*/  BSYNC B1 ;  /* 0x0000000000017941 */ /* 0x000fea0003800000 */
.L_x_12782:
        /* <DEDUP_REMOVED lines=9> */
.L_x_12784:
[----:B------:R-:W-:Y:S02]  /*2b7d0*/  IMAD.MOV.U32 R13, RZ, RZ, R9 ;  /* 0x000000ffff0d7224 */ /* 0x000fe400078e0009 */
[----:B------:R-:W-:Y:S01]  /*2b7e0*/  IMAD.MOV.U32 R12, RZ, RZ, 0x1 ;  /* 0x00000001ff0c7424 */ /* 0x000fe200078e00ff */
[----:B------:R-:W-:-:S13]  /*2b7f0*/  IADD3 R2, P0, R14, R0, RZ ;  /* 0x000000000e027210 */ /* 0x000fda0007f1e0ff */
[----:B------:R-:W-:Y:S05]  /*2b800*/  WARPSYNC.COLLECTIVE R15, `(.L_x_12785) ;  /* 0x000000000f087348 */ /* 0x000fea0003c00000 */
[----:B------:R0:W1:Y:S02]  /*2b810*/  SHFL.IDX P6, R14, R13, R12, R11 ;  /* 0x0000000c0d0e7389 */ /* 0x00006400000c000b */
[----:B01----:R-:W-:Y:S01]  /*2b820*/  ENDCOLLECTIVE ;  /* 0x000000000000791b */ /* 0x003fe20003800000 */
.L_x_12785:
        /* <DEDUP_REMOVED lines=13> */
.L_x_12786:
[----:B------:R-:W-:Y:S02]  /*2b900*/  IMAD.MOV.U32 R13, RZ, RZ, R9 ;  /* 0x000000ffff0d7224 */ /* 0x000fe400078e0009 */
[----:B------:R-:W-:Y:S01]  /*2b910*/  IMAD.MOV.U32 R12, RZ, RZ, 0x2 ;  /* 0x00000002ff0c7424 */ /* 0x000fe200078e00ff */
[----:B------:R-:W-:-:S13]  /*2b920*/  IADD3 R2, P0, R14, R0, RZ ;  /* 0x000000000e027210 */ /* 0x000fda0007f1e0ff */
[----:B------:R-:W-:Y:S05]  /*2b930*/  WARPSYNC.COLLECTIVE R15, `(.L_x_12787) ;  /* 0x000000000f087348 */ /* 0x000fea0003c00000 */
[----:B------:R0:W1:Y:S02]  /*2b940*/  SHFL.IDX P6, R14, R13, R12, R11 ;  /* 0x0000000c0d0e7389 */ /* 0x00006400000c000b */
[----:B01----:R-:W-:Y:S01]  /*2b950*/  ENDCOLLECTIVE ;  /* 0x000000000000791b */ /* 0x003fe20003800000 */
.L_x_12787:
        /* <DEDUP_REMOVED lines=13> */
.L_x_12788:
[----:B------:R-:W-:Y:S02]  /*2ba30*/  IMAD.MOV.U32 R13, RZ, RZ, R9 ;  /* 0x000000ffff0d7224 */ /* 0x000fe400078e0009 */
[----:B------:R-:W-:Y:S01]  /*2ba40*/  IMAD.MOV.U32 R12, RZ, RZ, 0x3 ;  /* 0x00000003ff0c7424 */ /* 0x000fe200078e00ff */
[----:B------:R-:W-:-:S13]  /*2ba50*/  IADD3 R2, P0, R14, R0, RZ ;  /* 0x000000000e027210 */ /* 0x000fda0007f1e0ff */
[----:B------:R-:W-:Y:S05]  /*2ba60*/  WARPSYNC.COLLECTIVE R15, `(.L_x_12789) ;  /* 0x000000000f087348 */ /* 0x000fea0003c00000 */
[----:B------:R0:W1:Y:S02]  /*2ba70*/  SHFL.IDX P6, R14, R13, R12, R11 ;  /* 0x0000000c0d0e7389 */ /* 0x00006400000c000b */
[----:B01----:R-:W-:Y:S01]  /*2ba80*/  ENDCOLLECTIVE ;  /* 0x000000000000791b */ /* 0x003fe20003800000 */
.L_x_12789:
        /* <DEDUP_REMOVED lines=13> */
.L_x_12790:
[----:B------:R-:W-:Y:S02]  /*2bb60*/  IMAD.MOV.U32 R13, RZ, RZ, R9 ;  /* 0x000000ffff0d7224 */ /* 0x000fe400078e0009 */
[----:B------:R-:W-:Y:S01]  /*2bb70*/  IMAD.MOV.U32 R12, RZ, RZ, 0x4 ;  /* 0x00000004ff0c7424 */ /* 0x000fe200078e00ff */
[----:B------:R-:W-:-:S13]  /*2bb80*/  IADD3 R2, P0, R14, R0, RZ ;  /* 0x000000000e027210 */ /* 0x000fda0007f1e0ff */
[----:B------:R-:W-:Y:S05]  /*2bb90*/  WARPSYNC.COLLECTIVE R15, `(.L_x_12791) ;  /* 0x000000000f087348 */ /* 0x000fea0003c00000 */
[----:B------:R0:W1:Y:S02]  /*2bba0*/  SHFL.IDX P6, R14, R13, R12, R11 ;  /* 0x0000000c0d0e7389 */ /* 0x00006400000c000b */
[----:B01----:R-:W-:Y:S01]  /*2bbb0*/  ENDCOLLECTIVE ;  /* 0x000000000000791b */ /* 0x003fe20003800000 */
.L_x_12791:
        /* <DEDUP_REMOVED lines=13> */
.L_x_12792:
[----:B------:R-:W-:Y:S02]  /*2bc90*/  IMAD.MOV.U32 R13, RZ, RZ, R9 ;  /* 0x000000ffff0d7224 */ /* 0x000fe400078e0009 */
[----:B------:R-:W-:Y:S01]  /*2bca0*/  IMAD.MOV.U32 R12, RZ, RZ, 0x5 ;  /* 0x00000005ff0c7424 */ /* 0x000fe200078e00ff */
[----:B------:R-:W-:-:S13]  /*2bcb0*/  IADD3 R2, P0, R14, R0, RZ ;  /* 0x000000000e027210 */ /* 0x000fda0007f1e0ff */
[----:B------:R-:W-:Y:S05]  /*2bcc0*/  WARPSYNC.COLLECTIVE R15, `(.L_x_12793) ;  /* 0x000000000f087348 */ /* 0x000fea0003c00000 */
[----:B------:R0:W1:Y:S02]  /*2bcd0*/  SHFL.IDX P6, R14, R13, R12, R11 ;  /* 0x0000000c0d0e7389 */ /* 0x00006400000c000b */
[----:B01----:R-:W-:Y:S01]  /*2bce0*/  ENDCOLLECTIVE ;  /* 0x000000000000791b */ /* 0x003fe20003800000 */
.L_x_12793:
        /* <DEDUP_REMOVED lines=13> */
.L_x_12794:
[----:B------:R-:W-:Y:S05]  /*2bdc0*/  BRA `(.L_x_12795) ;  /* 0xffffffb000fc7947 */ /* 0x000fea000383ffff */
.L_x_12670:
[----:B------:R-:W-:Y:S01]  /*2bdd0*/  BSSY B0, `(.L_x_12796) ;  /* 0x0000008000007945 */ /* 0x000fe20003800000 */
[----:B------:R-:W-:Y:S02]  /*2bde0*/  IMAD.MOV.U32 R13, RZ, RZ, R16 ;  /* 0x000000ffff0d7224 */ /* 0x000fe400078e0010 */
[----:B------:R-:W-:Y:S02]  /*2bdf0*/  IMAD.MOV.U32 R12, RZ, RZ, RZ ;  /* 0x000000ffff0c7224 */ /* 0x000fe400078e00ff */
[----:B------:R-:W-:Y:S02]  /*2be00*/  IMAD.MOV.U32 R11, RZ, RZ, 0x1f ;  /* 0x0000001fff0b7424 */ /* 0x000fe400078e00ff */
[----:B------:R-:W-:-:S07]  /*2be10*/  IMAD.MOV.U32 R15, RZ, RZ, -0x1 ;  /* 0xffffffffff0f7424 */ /* 0x000fce00078e00ff */
[----:B01234-:R-:W-:Y:S05]  /*2be20*/  WARPSYNC.COLLECTIVE R15, `(.L_x_12797) ;  /* 0x000000000f087348 */ /* 0x01ffea0003c00000 */
[----:B------:R0:W0:Y:S02]  /*2be30*/  SHFL.IDX P6, R14, R13, R12, R11 ;  /* 0x0000000c0d0e7389 */ /* 0x00002400000c000b */
[----:B01234-:R-:W-:Y:S01]  /*2be40*/  ENDCOLLECTIVE ;  /* 0x000000000000791b */ /* 0x01ffe20003800000 */
.L_x_12797:
[----:B------:R-:W-:Y:S05]  /*2be50*/  BSYNC B0 ;  /* 0x0000000000007941 */ /* 0x000fea0003800000 */
.L_x_12796:
        /* <DEDUP_REMOVED lines=9> */
.L_x_12798:
        /* <DEDUP_REMOVED lines=18> */
.L_x_12799:
[----:B------:R-:W-:Y:S01]  /*2c010*/  IMAD.MOV.U32 R12, RZ, RZ, 0x2 ;  /* 0x00000002ff0c7424 */ /* 0x000fe200078e00ff */
[----:B------:R-:W-:-:S05]  /*2c020*/  SEL R6, R14, RZ, P1 ;  /* 0x000000ff0e067207 */ /* 0x000fca0000800000 */
[----:B------:R-:W-:-:S04]  /*2c030*/  IMAD.IADD R6, R5, 0x1, R6 ;  /* 0x0000000105067824 */ /* 0x000fc800078e0206 */
[----:B------:R-:W-:-:S07]  /*2c040*/  IMAD.MOV.U32 R13, RZ, RZ, R6 ;  /* 0x000000ffff0d7224 */ /* 0x000fce00078e0006 */
[----:B------:R-:W-:Y:S05]  /*2c050*/  WARPSYNC.COLLECTIVE R15, `(.L_x_12800) ;  /* 0x000000000f087348 */ /* 0x000fea0003c00000 */
[----:B------:R0:W1:Y:S02]  /*2c060*/  SHFL.UP P6, R14, R13, R12, R11 ;  /* 0x0400000c0d0e7389 */ /* 0x00006400000c000b */
[----:B01----:R-:W-:Y:S01]  /*2c070*/  ENDCOLLECTIVE ;  /* 0x000000000000791b */ /* 0x003fe20003800000 */
.L_x_12800:
[----:B------:R-:W-:Y:S01]  /*2c080*/  IMAD.MOV.U32 R12, RZ, RZ, 0x4 ;  /* 0x00000004ff0c7424 */ /* 0x000fe200078e00ff */
[----:B------:R-:W-:-:S05]  /*2c090*/  SEL R7, R14, RZ, P2 ;  /* 0x000000ff0e077207 */ /* 0x000fca0001000000 */
[----:B------:R-:W-:-:S04]  /*2c0a0*/  IMAD.IADD R7, R6, 0x1, R7 ;  /* 0x0000000106077824 */ /* 0x000fc800078e0207 */
[----:B------:R-:W-:-:S07]  /*2c0b0*/  IMAD.MOV.U32 R13, RZ, RZ, R7 ;  /* 0x000000ffff0d7224 */ /* 0x000fce00078e0007 */
[----:B------:R-:W-:Y:S05]  /*2c0c0*/  WARPSYNC.COLLECTIVE R15, `(.L_x_12801) ;  /* 0x000000000f087348 */ /* 0x000fea0003c00000 */
[----:B------:R0:W1:Y:S02]  /*2c0d0*/  SHFL.UP P6, R14, R13, R12, R11 ;  /* 0x0400000c0d0e7389 */ /* 0x00006400000c000b */
[----:B01----:R-:W-:Y:S01]  /*2c0e0*/  ENDCOLLECTIVE ;  /* 0x000000000000791b */ /* 0x003fe20003800000 */
.L_x_12801:
[----:B------:R-:W-:Y:S01]  /*2c0f0*/  IMAD.MOV.U32 R12, RZ, RZ, 0x8 ;  /* 0x00000008ff0c7424 */ /* 0x000fe200078e00ff */
[----:B------:R-:W-:-:S05]  /*2c100*/  SEL R2, R14, RZ, P3 ;  /* 0x000000ff0e027207 */ /* 0x000fca0001800000 */
[----:B------:R-:W-:-:S04]  /*2c110*/  IMAD.IADD R2, R7, 0x1, R2 ;  /* 0x0000000107027824 */ /* 0x000fc800078e0202 */
[----:B------:R-:W-:-:S07]  /*2c120*/  IMAD.MOV.U32 R13, RZ, RZ, R2 ;  /* 0x000000ffff0d7224 */ /* 0x000fce00078e0002 */
[----:B------:R-:W-:Y:S05]  /*2c130*/  WARPSYNC.COLLECTIVE R15, `(.L_x_12802) ;  /* 0x000000000f087348 */ /* 0x000fea0003c00000 */
[----:B------:R0:W1:Y:S02]  /*2c140*/  SHFL.UP P6, R14, R13, R12, R11 ;  /* 0x0400000c0d0e7389 */ /* 0x00006400000c000b */
[----:B01----:R-:W-:Y:S01]  /*2c150*/  ENDCOLLECTIVE ;  /* 0x000000000000791b */ /* 0x003fe20003800000 */
.L_x_12802:
[----:B------:R-:W-:Y:S01]  /*2c160*/  IMAD.MOV.U32 R12, RZ, RZ, 0x10 ;  /* 0x00000010ff0c7424 */ /* 0x000fe200078e00ff */
[----:B------:R-:W-:-:S05]  /*2c170*/  SEL R3, R14, RZ, P4 ;  /* 0x000000ff0e037207 */ /* 0x000fca0002000000 */
[----:B------:R-:W-:-:S04]  /*2c180*/  IMAD.IADD R3, R2, 0x1, R3 ;  /* 0x0000000102037824 */ /* 0x000fc800078e0203 */
[----:B------:R-:W-:-:S07]  /*2c190*/  IMAD.MOV.U32 R13, RZ, RZ, R3 ;  /* 0x000000ffff0d7224 */ /* 0x000fce00078e0003 */
[----:B------:R-:W-:Y:S05]  /*2c1a0*/  WARPSYNC.COLLECTIVE R15, `(.L_x_12803) ;  /* 0x000000000f087348 */ /* 0x000fea0003c00000 */
[----:B------:R0:W1:Y:S02]  /*2c1b0*/  SHFL.UP P6, R14, R13, R12, R11 ;  /* 0x0400000c0d0e7389 */ /* 0x00006400000c000b */
[----:B01----:R-:W-:Y:S01]  /*2c1c0*/  ENDCOLLECTIVE ;  /* 0x000000000000791b */ /* 0x003fe20003800000 */
.L_x_12803:
        /* <DEDUP_REMOVED lines=8> */
.L_x_12804:
[----:B------:R-:W-:Y:S05]  /*2c250*/  BRA `(.L_x_12805) ;  /* 0xffffffb400547947 */ /* 0x000fea000383ffff */
.L_x_12675:
        /* <DEDUP_REMOVED lines=8> */
.L_x_12807:
[----:B------:R-:W-:Y:S05]  /*2c2e0*/  BSYNC B0 ;  /* 0x0000000000007941 */ /* 0x000fea0003800000 */
.L_x_12806:
        /* <DEDUP_REMOVED lines=8> */
.L_x_12808:
[----:B------:R-:W-:Y:S01]  /*2c370*/  IMAD.MOV.U32 R12, RZ, RZ, 0x4 ;  /* 0x00000004ff0c7424 */ /* 0x000fe200078e00ff */
[----:B------:R-:W-:-:S05]  /*2c380*/  SEL R2, R14, RZ, P2 ;  /* 0x000000ff0e027207 */ /* 0x000fca0001000000 */
[----:B------:R-:W-:-:S04]  /*2c390*/  IMAD.IADD R2, R13, 0x1, R2 ;  /* 0x000000010d027824 */ /* 0x000fc800078e0202 */
[----:B------:R-:W-:-:S07]  /*2c3a0*/  IMAD.MOV.U32 R13, RZ, RZ, R2 ;  /* 0x000000ffff0d7224 */ /* 0x000fce00078e0002 */
[----:B------:R-:W-:Y:S05]  /*2c3b0*/  WARPSYNC.COLLECTIVE R15, `(.L_x_12809) ;  /* 0x000000000f087348 */ /* 0x000fea0003c00000 */
[----:B------:R0:W1:Y:S02]  /*2c3c0*/  SHFL.UP P6, R14, R13, R12, R11 ;  /* 0x0400000c0d0e7389 */ /* 0x00006400000c000b */
[----:B01----:R-:W-:Y:S01]  /*2c3d0*/  ENDCOLLECTIVE ;  /* 0x000000000000791b */ /* 0x003fe20003800000 */
.L_x_12809:
[----:B------:R-:W-:Y:S01]  /*2c3e0*/  IMAD.MOV.U32 R12, RZ, RZ, 0x8 ;  /* 0x00000008ff0c7424 */ /* 0x000fe200078e00ff */
[----:B------:R-:W-:-:S05]  /*2c3f0*/  SEL R3, R14, RZ, P3 ;  /* 0x000000ff0e037207 */ /* 0x000fca0001800000 */
[----:B------:R-:W-:-:S04]  /*2c400*/  IMAD.IADD R3, R2, 0x1, R3 ;  /* 0x0000000102037824 */ /* 0x000fc800078e0203 */
[----:B------:R-:W-:-:S07]  /*2c410*/  IMAD.MOV.U32 R13, RZ, RZ, R3 ;  /* 0x000000ffff0d7224 */ /* 0x000fce00078e0003 */
[----:B------:R-:W-:Y:S05]  /*2c420*/  WARPSYNC.COLLECTIVE R15, `(.L_x_12810) ;  /* 0x000000000f087348 */ /* 0x000fea0003c00000 */
[----:B------:R0:W1:Y:S02]  /*2c430*/  SHFL.UP P6, R14, R13, R12, R11 ;  /* 0x0400000c0d0e7389 */ /* 0x00006400000c000b */
[----:B01----:R-:W-:Y:S01]  /*2c440*/  ENDCOLLECTIVE ;  /* 0x000000000000791b */ /* 0x003fe20003800000 */
.L_x_12810:
[----:B------:R-:W-:Y:S01]  /*2c450*/  IMAD.MOV.U32 R12, RZ, RZ, 0x10 ;  /* 0x00000010ff0c7424 */ /* 0x000fe200078e00ff */
[----:B------:R-:W-:-:S05]  /*2c460*/  SEL R4, R14, RZ, P4 ;  /* 0x000000ff0e047207 */ /* 0x000fca0002000000 */
[----:B------:R-:W-:-:S04]  /*2c470*/  IMAD.IADD R4, R3, 0x1, R4 ;  /* 0x0000000103047824 */ /* 0x000fc800078e0204 */
[----:B------:R-:W-:-:S07]  /*2c480*/  IMAD.MOV.U32 R13, RZ, RZ, R4 ;  /* 0x000000ffff0d7224 */ /* 0x000fce00078e0004 */
[----:B------:R-:W-:Y:S05]  /*2c490*/  WARPSYNC.COLLECTIVE R15, `(.L_x_12811) ;  /* 0x000000000f087348 */ /* 0x000fea0003c00000 */
[----:B------:R0:W1:Y:S02]  /*2c4a0*/  SHFL.UP P6, R14, R13, R12, R11 ;  /* 0x0400000c0d0e7389 */ /* 0x00006400000c000b */
[----:B01----:R-:W-:Y:S01]  /*2c4b0*/  ENDCOLLECTIVE ;  /* 0x000000000000791b */ /* 0x003fe20003800000 */
.L_x_12811:
        /* <DEDUP_REMOVED lines=8> */
.L_x_12812:
[----:B------:R-:W-:Y:S05]  /*2c540*/  BRA `(.L_x_12813) ;  /* 0xffffffb400347947 */ /* 0x000fea000383ffff */
.L_x_12677:
[----:B------:R-:W-:Y:S01]  /*2c550*/  BSSY B0, `(.L_x_12814) ;  /* 0x0000006000007945 */ /* 0x000fe20003800000 */
[----:B------:R-:W-:Y:S01]  /*2c560*/  PLOP3.LUT P6, PT, P6, PT, PT, 0x8, 0x0 ;  /* 0x000000000000781c */ /* 0x000fe200037ce170 */
[----:B------:R-:W-:-:S12]  /*2c570*/  IMAD.MOV.U32 R15, RZ, RZ, -0x1 ;  /* 0xffffffffff0f7424 */ /* 0x000fd800078e00ff */
[----:B012---:R-:W-:Y:S05]  /*2c580*/  WARPSYNC.COLLECTIVE R15, `(.L_x_12815) ;  /* 0x000000000f087348 */ /* 0x007fea0003c00000 */
[----:B------:R-:W-:Y:S01]  /*2c590*/  VOTE.ANY R14, PT, P6 ;  /* 0x00000000000e7806 */ /* 0x000fe200030e0100 */
[----:B012---:R-:W-:Y:S06]  /*2c5a0*/  ENDCOLLECTIVE ;  /* 0x000000000000791b */ /* 0x007fec0003800000 */
.L_x_12815:
[----:B------:R-:W-:Y:S05]  /*2c5b0*/  BSYNC B0 ;  /* 0x0000000000007941 */ /* 0x000fea0003800000 */
.L_x_12814:
        /* <DEDUP_REMOVED lines=9> */
.L_x_12816:
[----:B------:R-:W-:Y:S01]  /*2c650*/  IMAD.MOV.U32 R5, RZ, RZ, R14 ;  /* 0x000000ffff057224 */ /* 0x000fe200078e000e */
[----:B------:R-:W-:Y:S06]  /*2c660*/  BRA `(.L_x_12817) ;  /* 0xffffffb400247947 */ /* 0x000fec000383ffff */
.L_x_12679:
[----:B------:R-:W-:Y:S01]  /*2c670*/  BSSY B0, `(.L_x_12818) ;  /* 0x0000007000007945 */ /* 0x000fe20003800000 */
[----:B------:R-:W-:Y:S02]  /*2c680*/  IMAD.MOV.U32 R13, RZ, RZ, R6 ;  /* 0x000000ffff0d7224 */ /* 0x000fe400078e0006 */
[----:B------:R-:W-:Y:S02]  /*2c690*/  IMAD.MOV.U32 R11, RZ, RZ, 0x1f ;  /* 0x0000001fff0b7424 */ /* 0x000fe400078e00ff */
[----:B------:R-:W-:-:S07]  /*2c6a0*/  IMAD.MOV.U32 R15, RZ, RZ, -0x1 ;  /* 0xffffffffff0f7424 */ /* 0x000fce00078e00ff */
[----:B01234-:R-:W-:Y:S05]  /*2c6b0*/  WARPSYNC.COLLECTIVE R15, `(.L_x_12819) ;  /* 0x000000000f087348 */ /* 0x01ffea0003c00000 */
[----:B------:R0:W0:Y:S02]  /*2c6c0*/  SHFL.IDX P6, R14, R13, R12, R11 ;  /* 0x0000000c0d0e7389 */ /* 0x00002400000c000b */
[----:B01234-:R-:W-:Y:S01]  /*2c6d0*/  ENDCOLLECTIVE ;  /* 0x000000000000791b */ /* 0x01ffe20003800000 */
.L_x_12819:
[----:B------:R-:W-:Y:S05]  /*2c6e0*/  BSYNC B0 ;  /* 0x0000000000007941 */ /* 0x000fea0003800000 */
.L_x_12818:
[----:B------:R-:W-:Y:S05]  /*2c6f0*/  BRA `(.L_x_12678) ;  /* 0xffffffb4001c7947 */ /* 0x000fea000383ffff */
.L_x_12683:
[----:B0-----:R0:W1:Y:S02]  /*2c700*/  SYNCS.PHASECHK.TRANS64.TRYWAIT P0, [R7+URZ+0x32420], R0 ;  /* 0x03242000070075a7 */ /* 0x001064000800017f */
[----:B-1----:R-:W-:Y:S05]  /*2c710*/  @!P0 NANOSLEEP.SYNCS 0x989680 ;  /* 0x009896800000895d */ /* 0x002fea0003900000 */
[----:B------:R-:W1:Y:S02]  /*2c720*/  @!P0 SYNCS.PHASECHK.TRANS64 P0, [R7+URZ+0x32420], R0 ;  /* 0x03242000070085a7 */ /* 0x000e64000800007f */
[----:B-1----:R-:W-:Y:S05]  /*2c730*/  @!P0 BRA `(.L_x_12683) ;  /* 0xfffffffc00f08947 */ /* 0x002fea000383ffff */
[----:B------:R-:W-:Y:S05]  /*2c740*/  BRA `(.L_x_12820) ;  /* 0xffffffb800947947 */ /* 0x000fea000383ffff */
.L_x_12684:
        /* <DEDUP_REMOVED lines=11> */
.L_x_12822:
[----:B------:R-:W-:Y:S05]  /*2c800*/  BSYNC B0 ;  /* 0x0000000000007941 */ /* 0x000fea0003800000 */
.L_x_12821:
[----:B------:R-:W-:Y:S05]  /*2c810*/  BRA `(.L_x_12823) ;  /* 0xffffffb8007c7947 */ /* 0x000fea000383ffff */
.L_x_12687:
[----:B------:R-:W-:Y:S01]  /*2c820*/  BSSY B1, `(.L_x_12824) ;  /* 0x0000006000017945 */ /* 0x000fe20003800000 */
[----:B------:R-:W-:-:S07]  /*2c830*/  IMAD.MOV.U32 R15, RZ, RZ, -0x1 ;  /* 0xffffffffff0f7424 */ /* 0x000fce00078e00ff */
[----:B0-234-:R-:W-:Y:S05]  /*2c840*/  WARPSYNC.COLLECTIVE R15, `(.L_x_12825) ;  /* 0x000000000f0c7348 */ /* 0x01dfea0003c00000 */
[----:B------:R-:W-:Y:S02]  /*2c850*/  ELECT P6, UR62, PT ;  /* 0x00000000003e782f */ /* 0x000fe400038c0000 */
[----:B------:R-:W-:Y:S01]  /*2c860*/  MOV R14, UR62 ;  /* 0x0000003e000e7c02 */ /* 0x000fe20008000f00 */
[----:B0-234-:R-:W-:Y:S10]  /*2c870*/  ENDCOLLECTIVE ;  /* 0x000000000000791b */ /* 0x01dff40003800000 */
.L_x_12825:
[----:B------:R-:W-:Y:S05]  /*2c880*/  BSYNC B1 ;  /* 0x0000000000017941 */ /* 0x000fea0003800000 */
.L_x_12824:
[----:B------:R-:W-:Y:S05]  /*2c890*/  BRA `(.L_x_12826) ;  /* 0xffffffb800747947 */ /* 0x000fea000383ffff */
.L_x_12689:
[----:B0-----:R0:W1:Y:S02]  /*2c8a0*/  SYNCS.PHASECHK.TRANS64.TRYWAIT P1, [R5+URZ+0x32440], R0 ;  /* 0x03244000050075a7 */ /* 0x001064000802017f */
[----:B-1----:R-:W-:Y:S05]  /*2c8b0*/  @!P1 NANOSLEEP.SYNCS 0x989680 ;  /* 0x009896800000995d */ /* 0x002fea0003900000 */
[----:B------:R-:W1:Y:S02]  /*2c8c0*/  @!P1 SYNCS.PHASECHK.TRANS64 P1, [R5+URZ+0x32440], R0 ;  /* 0x03244000050095a7 */ /* 0x000e64000802007f */
[----:B-1----:R-:W-:Y:S05]  /*2c8d0*/  @!P1 BRA `(.L_x_12689) ;  /* 0xfffffffc00f09947 */ /* 0x002fea000383ffff */
[----:B------:R-:W-:Y:S05]  /*2c8e0*/  BRA `(.L_x_12827) ;  /* 0xffffffb8009c7947 */ /* 0x000fea000383ffff */
.L_x_12691:
[----:B-1----:R1:W0:Y:S02]  /*2c8f0*/  SYNCS.PHASECHK.TRANS64.TRYWAIT P1, [R3+URZ+0x32440], R2 ;  /* 0x03244002030075a7 */ /* 0x002224000802017f */
[----:B0-----:R-:W-:Y:S05]  /*2c900*/  @!P1 NANOSLEEP.SYNCS 0x989680 ;  /* 0x009896800000995d */ /* 0x001fea0003900000 */
[----:B------:R-:W0:Y:S02]  /*2c910*/  @!P1 SYNCS.PHASECHK.TRANS64 P1, [R3+URZ+0x32440], R2 ;  /* 0x03244002030095a7 */ /* 0x000e24000802007f */
[----:B0-----:R-:W-:Y:S05]  /*2c920*/  @!P1 BRA `(.L_x_12691) ;  /* 0xfffffffc00f09947 */ /* 0x001fea000383ffff */
[----:B------:R-:W-:Y:S05]  /*2c930*/  BRA `(.L_x_12828) ;  /* 0xffffffb800a87947 */ /* 0x000fea000383ffff */
.L_x_12693:
[----:B------:R0:W0:Y:S02]  /*2c940*/  SYNCS.PHASECHK.TRANS64.TRYWAIT P1, [R5+URZ+0x32460], R0 ;  /* 0x03246000050075a7 */ /* 0x000024000802017f */
[----:B0-----:R-:W-:Y:S05]  /*2c950*/  @!P1 NANOSLEEP.SYNCS 0x989680 ;  /* 0x009896800000995d */ /* 0x001fea0003900000 */
[----:B------:R-:W0:Y:S02]  /*2c960*/  @!P1 SYNCS.PHASECHK.TRANS64 P1, [R5+URZ+0x32460], R0 ;  /* 0x03246000050095a7 */ /* 0x000e24000802007f */
[----:B0-----:R-:W-:Y:S05]  /*2c970*/  @!P1 BRA `(.L_x_12693) ;  /* 0xfffffffc00f09947 */ /* 0x001fea000383ffff */
[----:B------:R-:W-:Y:S05]  /*2c980*/  BRA `(.L_x_12829) ;  /* 0xffffffb800a47947 */ /* 0x000fea000383ffff */
        .type           $_ZN7cutlass13device_kernelIN5flash11enable_sm90INS1_16FlashAttnFwdSm90INS1_25CollectiveMainloopFwdSm90ILi2EN4cute5tupleIJNS5_1CILi1EEES8_S8_EEENS6_IJNS7_ILi128EEENS7_ILi96EEENS7_ILi64EEEEEELi256ENS_10bfloat16_tEfNS_4arch4Sm90ELb0ELb1ELb0ELb1ELb1ELb0ELb1ELb1ELb0ELb1ELb0ELb0EEENS1_21CollectiveEpilogueFwdINS6_IJSA_NS7_ILi256EEESB_EEES9_SE_SG_Li256ELb1ELb1ELb0ELb0EEENS1_36VarlenDynamicPersistentTileSchedulerILi128ELi96ELi256ELi128ELb0ELb1ELb1ELb1ELb0ELb1EEEEEEEEEvNT_6ParamsE$_ZZN5flash25CollectiveMainloopFwdSm90ILi2EN4cute5tupleIJNS1_1CILi1EEES4_S4_EEENS2_IJNS3_ILi128EEENS3_ILi96EEENS3_ILi64EEEEEELi256EN7cutlass10bfloat16_tEfNSA_4arch4Sm90ELb0ELb1ELb0ELb1ELb1ELb0ELb1ELb1ELb0ELb1ELb0ELb0EE3mmaINS_16FlashAttnFwdSm90ISE_NS_21CollectiveEpilogueFwdINS2_IJS6_NS3_ILi256EEES7_EEES5_SB_SD_Li256ELb1ELb1ELb0ELb0EEENS_36VarlenDynamicPersistentTileSchedulerILi128ELi96ELi256ELi128ELb0ELb1ELb1ELb1ELb0ELb1EEEE13SharedStorageENS1_6TensorINS1_11ArrayEngineIfLm128EEENS1_6LayoutINS2_IJNS2_IJNS3_ILi2EEEST_NS3_ILi32EEEEEES4_S4_EEENS2_IJNS2_IJS4_ST_NS3_ILi4EEEEEENS3_ILi0EEESZ_EEEEEEENS_7SoftmaxILi2ELi0EEEEEbRKNSE_6ParamsENSA_13PipelineAsyncILi2EEES19_RNSA_13PipelineStateILj2EEERT0_RT1_iRiRKNS_16SeqlenInfoQKNewKILb1ELb0EEENS2_IJiiiiEEERT_ENKUliT_T0_T1_E_clIZSF_ISO_S12_S14_EbS17_S19_S19_S1C_S1E_S1G_iS1H_S1L_S1M_S1O_EUlRS1P_iE1_NS3_ILb0EEENS3_ILb1EEEEEDaiS1P_S1Q_S1R_,@function
        .size           $_ZN7cutlass13device_kernelIN5flash11enable_sm90INS1_16FlashAttnFwdSm90INS1_25CollectiveMainloopFwdSm90ILi2EN4cute5tupleIJNS5_1CILi1EEES8_S8_EEENS6_IJNS7_ILi128EEENS7_ILi96EEENS7_ILi64EEEEEELi256ENS_10bfloat16_tEfNS_4arch4Sm90ELb0ELb1ELb0ELb1ELb1ELb0ELb1ELb1ELb0ELb1ELb0ELb0EEENS1_21CollectiveEpilogueFwdINS6_IJSA_NS7_ILi256EEESB_EEES9_SE_SG_Li256ELb1ELb1ELb0ELb0EEENS1_36VarlenDynamicPersistentTileSchedulerILi128ELi96ELi256ELi128ELb0ELb1ELb1ELb1ELb0ELb1EEEEEEEEEvNT_6ParamsE$_ZZN5flash25CollectiveMainloopFwdSm90ILi2EN4cute5tupleIJNS1_1CILi1EEES4_S4_EEENS2_IJNS3_ILi128EEENS3_ILi96EEENS3_ILi64EEEEEELi256EN7cutlass10bfloat16_tEfNSA_4arch4Sm90ELb0ELb1ELb0ELb1ELb1ELb0ELb1ELb1ELb0ELb1ELb0ELb0EE3mmaINS_16FlashAttnFwdSm90ISE_NS_21CollectiveEpilogueFwdINS2_IJS6_NS3_ILi256EEES7_EEES5_SB_SD_Li256ELb1ELb1ELb0ELb0EEENS_36VarlenDynamicPersistentTileSchedulerILi128ELi96ELi256ELi128ELb0ELb1ELb1ELb1ELb0ELb1EEEE13SharedStorageENS1_6TensorINS1_11ArrayEngineIfLm128EEENS1_6LayoutINS2_IJNS2_IJNS3_ILi2EEEST_NS3_ILi32EEEEEES4_S4_EEENS2_IJNS2_IJS4_ST_NS3_ILi4EEEEEENS3_ILi0EEESZ_EEEEEEENS_7SoftmaxILi2ELi0EEEEEbRKNSE_6ParamsENSA_13PipelineAsyncILi2EEES19_RNSA_13PipelineStateILj2EEERT0_RT1_iRiRKNS_16SeqlenInfoQKNewKILb1ELb0EEENS2_IJiiiiEEERT_ENKUliT_T0_T1_E_clIZSF_ISO_S12_S14_EbS17_S19_S19_S1C_S1E_S1G_iS1H_S1L_S1M_S1O_EUlRS1P_iE1_NS3_ILb0EEENS3_ILb1EEEEEDaiS1P_S1Q_S1R_,(.L_x_15563 - $_ZN7cutlass13device_kernelIN5flash11enable_sm90INS1_16FlashAttnFwdSm90INS1_25CollectiveMainloopFwdSm90ILi2EN4cute5tupleIJNS5_1CILi1EEES8_S8_EEENS6_IJNS7_ILi128EEENS7_ILi96EEENS7_ILi64EEEEEELi256ENS_10bfloat16_tEfNS_4arch4Sm90ELb0ELb1ELb0ELb1ELb1ELb0ELb1ELb1ELb0ELb1ELb0ELb0EEENS1_21CollectiveEpilogueFwdINS6_IJSA_NS7_ILi256EEESB_EEES9_SE_SG_Li256ELb1ELb1ELb0ELb0EEENS1_36VarlenDynamicPersistentTileSchedulerILi128ELi96ELi256ELi128ELb0ELb1ELb1ELb1ELb0ELb1EEEEEEEEEvNT_6ParamsE$_ZZN5flash25CollectiveMainloopFwdSm90ILi2EN4cute5tupleIJNS1_1CILi1EEES4_S4_EEENS2_IJNS3_ILi128EEENS3_ILi96EEENS3_ILi64EEEEEELi256EN7cutlass10bfloat16_tEfNSA_4arch4Sm90ELb0ELb1ELb0ELb1ELb1ELb0ELb1ELb1ELb0ELb1ELb0ELb0EE3mmaINS_16FlashAttnFwdSm90ISE_NS_21CollectiveEpilogueFwdINS2_IJS6_NS3_ILi256EEES7_EEES5_SB_SD_Li256ELb1ELb1ELb0ELb0EEENS_36VarlenDynamicPersistentTileSchedulerILi128ELi96ELi256ELi128ELb0ELb1ELb1ELb1ELb0ELb1EEEE13SharedStorageENS1_6TensorINS1_11ArrayEngineIfLm128EEENS1_6LayoutINS2_IJNS2_IJNS3_ILi2EEEST_NS3_ILi32EEEEEES4_S4_EEENS2_IJNS2_IJS4_ST_NS3_ILi4EEEEEENS3_ILi0EEESZ_EEEEEEENS_7SoftmaxILi2ELi0EEEEEbRKNSE_6ParamsENSA_13PipelineAsyncILi2EEES19_RNSA_13PipelineStateILj2EEERT0_RT1_iRiRKNS_16SeqlenInfoQKNewKILb1ELb0EEENS2_IJiiiiEEERT_ENKUliT_T0_T1_E_clIZSF_ISO_S12_S14_EbS17_S19_S19_S1C_S1E_S1G_iS1H_S1L_S1M_S1O_EUlRS1P_iE1_NS3_ILb0EEENS3_ILb1EEEEEDaiS1P_S1Q_S1R_)
$_ZN7cutlass13device_kernelIN5flash11enable_sm90INS1_16FlashAttnFwdSm90INS1_25CollectiveMainloopFwdSm90ILi2EN4cute5tupleIJNS5_1CILi1EEES8_S8_EEENS6_IJNS7_ILi128EEENS7_ILi96EEENS7_ILi64EEEEEELi256ENS_10bfloat16_tEfNS_4arch4Sm90ELb0ELb1ELb0ELb1ELb1ELb0ELb1ELb1ELb0ELb1ELb0ELb0EEENS1_21CollectiveEpilogueFwdINS6_IJSA_NS7_ILi256EEESB_EEES9_SE_SG_Li256ELb1ELb1ELb0ELb0EEENS1_36VarlenDynamicPersistentTileSchedulerILi128ELi96ELi256ELi128ELb0ELb1ELb1ELb1ELb0ELb1EEEEEEEEEvNT_6ParamsE$_ZZN5flash25CollectiveMainloopFwdSm90ILi2EN4cute5tupleIJNS1_1CILi1EEES4_S4_EEENS2_IJNS3_ILi128EEENS3_ILi96EEENS3_ILi64EEEEEELi256EN7cutlass10bfloat16_tEfNSA_4arch4Sm90ELb0ELb1ELb0ELb1ELb1ELb0ELb1ELb1ELb0ELb1ELb0ELb0EE3mmaINS_16FlashAttnFwdSm90ISE_NS_21CollectiveEpilogueFwdINS2_IJS6_NS3_ILi256EEES7_EEES5_SB_SD_Li256ELb1ELb1ELb0ELb0EEENS_36VarlenDynamicPersistentTileSchedulerILi128ELi96ELi256ELi128ELb0ELb1ELb1ELb1ELb0ELb1EEEE13SharedStorageENS1_6TensorINS1_11ArrayEngineIfLm128EEENS1_6LayoutINS2_IJNS2_IJNS3_ILi2EEEST_NS3_ILi32EEEEEES4_S4_EEENS2_IJNS2_IJS4_ST_NS3_ILi4EEEEEENS3_ILi0EEESZ_EEEEEEENS_7SoftmaxILi2ELi0EEEEEbRKNSE_6ParamsENSA_13PipelineAsyncILi2EEES19_RNSA_13PipelineStateILj2EEERT0_RT1_iRiRKNS_16SeqlenInfoQKNewKILb1ELb0EEENS2_IJiiiiEEERT_ENKUliT_T0_T1_E_clIZSF_ISO_S12_S14_EbS17_S19_S19_S1C_S1E_S1G_iS1H_S1L_S1M_S1O_EUlRS1P_iE1_NS3_ILb0EEENS3_ILb1EEEEEDaiS1P_S1Q_S1R_:
        /* <DEDUP_REMOVED lines=47> */
.L_x_12831:
[----:B------:R-:W-:Y:S05]  /*2cc80*/  BSYNC B2 ;  /* 0x0000000000027941 */ /* 0x000fea0003800000 */
.L_x_12830:
        /* <DEDUP_REMOVED lines=17> */
.L_x_12833:
[----:B------:R-:W-:Y:S05]  /*2cda0*/  BSYNC B2 ;  /* 0x0000000000027941 */ /* 0x000fea0003800000 */
.L_x_12832:
        /* <DEDUP_REMOVED lines=10> */
.L_x_12835:
[----:B------:R-:W-:Y:S05]  /*2ce50*/  BSYNC B2 ;  /* 0x0000000000027941 */ /* 0x000fea0003800000 */
.L_x_12834:
        /* <DEDUP_REMOVED lines=92> */
.L_x_12838:
[----:B------:R-:W-:Y:S05]  /*2d420*/  BSYNC B2 ;  /* 0x0000000000027941 */ /* 0x000fea0003800000 */
.L_x_12837:
        /* <DEDUP_REMOVED lines=17> */
.L_x_12840:
[----:B------:R-:W-:Y:S05]  /*2d540*/  BSYNC B2 ;  /* 0x0000000000027941 */ /* 0x000fea0003800000 */
.L_x_12839:
        /* <DEDUP_REMOVED lines=10> */
.L_x_12842:
[----:B------:R-:W-:Y:S05]  /*2d5f0*/  BSYNC B2 ;  /* 0x0000000000027941 */ /* 0x000fea0003800000 */
.L_x_12841:
        /* <DEDUP_REMOVED lines=288> */
.L_x_12845:
[----:B------:R-:W-:Y:S05]  /*2e800*/  BSYNC B2 ;  /* 0x0000000000027941 */ /* 0x000fea0003800000 */
.L_x_12844:
        /* <DEDUP_REMOVED lines=102> */
.L_x_12851:
[----:B------:R-:W-:Y:S05]  /*2ee70*/  BSYNC B4 ;  /* 0x0000000000047941 */ /* 0x000fea0003800000 */
.L_x_12850:
[----:B------:R-:W-:Y:S01]  /*2ee80*/  LOP3.LUT R10, RZ, R10, RZ, 0x33, !PT ;  /* 0x0000000aff0a7212 */ /* 0x000fe200078e33ff */
[----:B------:R-:W-:Y:S06]  /*2ee90*/  BRA `(.L_x_12852) ;  /* 0x0000000000287947 */ /* 0x000fec0003800000 */
.L_x_12849:
        /* <DEDUP_REMOVED lines=10> */
.L_x_12852:
[----:B------:R-:W-:Y:S05]  /*2ef40*/  BSYNC B3 ;  /* 0x0000000000037941 */ /* 0x000fea0003800000 */
.L_x_12848:
[----:B------:R-:W-:-:S05]  /*2ef50*/  IMAD R10, R77, R10, R13 ;  /* 0x0000000a4d0a7224 */ /* 0x000fca00078e020d */
[----:B------:R-:W-:Y:S02]  /*2ef60*/  VIMNMX R3, R3, R10, !PT ;  /* 0x0000000a03037248 */ /* 0x000fe40007fe0100 */
[----:B------:R-:W-:-:S07]  /*2ef70*/  VIADDMNMX R2, R10, R77, R2, PT ;  /* 0x0000004d0a027246 */ /* 0x000fce0003800102 */
.L_x_12847:
[----:B------:R-:W-:Y:S05]  /*2ef80*/  BSYNC B2 ;  /* 0x0000000000027941 */ /* 0x000fea0003800000 */
.L_x_12846:
        /* <DEDUP_REMOVED lines=136> */
.L_x_12858:
[----:B------:R-:W-:Y:S05]  /*2f810*/  BSYNC B4 ;  /* 0x0000000000047941 */ /* 0x000fea0003800000 */
.L_x_12857:
[----:B------:R-:W-:Y:S01]  /*2f820*/  LOP3.LUT R72, RZ, R72, RZ, 0x33, !PT ;  /* 0x00000048ff487212 */ /* 0x000fe200078e33ff */
[----:B------:R-:W-:Y:S06]  /*2f830*/  BRA `(.L_x_12859) ;  /* 0x0000000000287947 */ /* 0x000fec0003800000 */
.L_x_12856:
        /* <DEDUP_REMOVED lines=10> */
.L_x_12859:
[----:B------:R-:W-:Y:S05]  /*2f8e0*/  BSYNC B3 ;  /* 0x0000000000037941 */ /* 0x000fea0003800000 */
.L_x_12855:
[----:B------:R-:W-:-:S05]  /*2f8f0*/  IMAD R72, R77, R72, R13 ;  /* 0x000000484d487224 */ /* 0x000fca00078e020d */
[----:B------:R-:W-:Y:S02]  /*2f900*/  VIADDMNMX R14, R72, R77, R14, PT ;  /* 0x0000004d480e7246 */ /* 0x000fe4000380010e */
[----:B------:R-:W-:-:S07]  /*2f910*/  VIMNMX R9, R9, R72, !PT ;  /* 0x0000004809097248 */ /* 0x000fce0007fe0100 */
.L_x_12854:
[----:B------:R-:W-:Y:S05]  /*2f920*/  BSYNC B2 ;  /* 0x0000000000027941 */ /* 0x000fea0003800000 */
.L_x_12853:
        /* <DEDUP_REMOVED lines=183> */
[----:B------:R-:W-:Y:S01]  /*304a0*/  FSETP.NEU.FTZ.AND P0, PT, R14, -INF , PT ;  /* 0xff8000000e00780b */ /* 0x000fe20003f1d000 */
[----:B--2---:R-:W-:-:S03]  /*304b0*/  FMUL.FTZ R7, R21, R20 ;  /* 0x0000001415077220 */ /* 0x004fc60000410000 */
[----:B------:R-:W-:Y:S02]  /*304c0*/  FSEL R6, R6, RZ, P0 ;  /* 0x000000ff06067208 */ /* 0x000fe40000000000 */
        /* <DEDUP_REMOVED lines=146> */
[----:B------:R0:W-:Y:S04]  /*30df0*/  ST.E desc[UR4][R2.64+0x10], R29 ;  /* 0x0000101d02007985 */ /* 0x0001e8000c101904 */
        /* <DEDUP_REMOVED lines=101> */
[----:B------:R-:W2:Y:S01]  /*31450*/  LD.E R89, desc[UR10][R6.64+0x1c4] ;  /* 0x0001c40a06597980 */ /* 0x000ea2000c101900 */
[----:B------:R-:W-:-:S03]  /*31460*/  FMUL.FTZ R119, R24, R101 ;  /* 0x0000006518777220 */ /* 0x000fc60000410000 */
[----:B------:R0:W-:Y:S04]  /*31470*/  ST.E desc[UR4][R6.64], R95 ;  /* 0x0000005f06007985 */ /* 0x0001e8000c101904 */
        /* <DEDUP_REMOVED lines=111> */
[----:B------:R0:W-:Y:S01]  /*31b70*/  ST.E desc[UR12][R6.64+0xe4], R3 ;  /* 0x0000e40306007985 */ /* 0x0001e2000c10190c */
[----:B------:R-:W-:-:S03]  /*31b80*/  FMUL.FTZ R49, R24, R49 ;  /* 0x0000003118317220 */ /* 0x000fc60000410000 */
[----:B------:R1:W-:Y:S01]  /*31b90*/  ST.E desc[UR14][R6.64+0xf0], R33 ;  /* 0x0000f02106007985 */ /* 0x0003e2000c10190e */
[----:B------:R-:W-:-:S03]  /*31ba0*/  FMUL.FTZ R53, R24, R53 ;  /* 0x0000003518357220 */ /* 0x000fc60000410000 */
[----:B------:R-:W-:Y:S01]  /*31bb0*/  ST.E desc[UR4][R6.64+0xf4], R39 ;  /* 0x0000f42706007985 */ /* 0x000fe2000c101904 */
        /* <DEDUP_REMOVED lines=32> */
[----:B------:R-:W-:-:S03]  /*31dc0*/  FMUL.FTZ R91, R24, R91 ;  /* 0x0000005b185b7220 */ /* 0x000fc60000410000 */
        /* <DEDUP_REMOVED lines=17> */
[----:B------:R-:W-:-:S03]  /*31ee0*/  FMUL.FTZ R29, R9, R2 ;  /* 0x00000002091d7220 */ /* 0x000fc60000410000 */
[----:B------:R-:W-:Y:S04]  /*31ef0*/  ST.E desc[UR10][R6.64+0x1c4], R89 ;  /* 0x0001c45906007985 */ /* 0x000fe8000c10190a */
[----:B------:R-:W-:Y:S01]  /*31f00*/  ST.E desc[UR12][R6.64+0x1d0], R93 ;  /* 0x0001d05d06007985 */ /* 0x000fe2000c10190c */
[----:B------:R-:W-:-:S03]  /*31f10*/  FMUL.FTZ R31, R9, R32 ;  /* 0x00000020091f7220 */ /* 0x000fc60000410000 */
[----:B------:R-:W-:Y:S01]  /*31f20*/  ST.E desc[UR14][R6.64+0x1d4], R95 ;  /* 0x0001d45f06007985 */ /* 0x000fe2000c10190e */
[----:B-1----:R-:W-:-:S03]  /*31f30*/  FMUL.FTZ R33, R9, R34 ;  /* 0x0000002209217220 */ /* 0x002fc60000410000 */
        /* <DEDUP_REMOVED lines=606> */
[----:B------:R-:W-:Y:S02]  /*34520*/  R2UR UR4, R4 ;  /* 0x00000000040472ca */ /* 0x000fe400000e0000 */
[----:B------:R-:W-:-:S13]  /*34530*/  R2UR UR5, R5 ;  /* 0x00000000050572ca */ /* 0x000fda00000e0000 */
[----:B------:R1:W-:Y:S01]  /*34540*/  ST.E desc[UR4][R2.64+0x4], R25 ;  /* 0x0000041902007985 */ /* 0x0003e2000c101904 */
[----:B------:R-:W-:Y:S02]  /*34550*/  R2UR UR4, R4 ;  /* 0x00000000040472ca */ /* 0x000fe400000e0000 */
[----:B------:R-:W-:-:S13]  /*34560*/  R2UR UR5, R5 ;  /* 0x00000000050572ca */ /* 0x000fda00000e0000 */
        /* <DEDUP_REMOVED lines=717> */
[----:B------:R-:W-:Y:S01]  /*37240*/  F2FP.BF16.F32.PACK_AB R154, R185, R184 ;  /* 0x000000b8b99a723e */ /* 0x000fe200000010ff */
[----:B------:R-:W-:-:S02]  /*37250*/  VIADD R184, R6, 0x80 ;  /* 0x0000008006b87836 */ /* 0x000fc40000000000 */
[----:B------:R-:W-:-:S03]  /*37260*/  IMAD.MOV.U32 R185, RZ, RZ, R7 ;  /* 0x000000ffffb97224 */ /* 0x000fc600078e0007 */
[----:B------:R-:W-:Y:S02]  /*37270*/  R2UR UR6, R184 ;  /* 0x00000000b80672ca */ /* 0x000fe400000e0000 */
[----:B------:R-:W-:Y:S02]  /*37280*/  R2UR UR7, R185 ;  /* 0x00000000b90772ca */ /* 0x000fe400000e0000 */
        /* <DEDUP_REMOVED lines=4301> */
.L_x_12861:
[----:B------:R-:W-:Y:S05]  /*47f60*/  BSYNC B2 ;  /* 0x0000000000027941 */ /* 0x000fea0003800000 */
.L_x_12860:
        /* <DEDUP_REMOVED lines=12> */
[----:B0-----:R-:W-:Y:S05]  /*48030*/  RET.REL.NODEC R2 `(_ZN7cutlass13device_kernelIN5flash11enable_sm90INS1_16FlashAttnFwdSm90INS1_25CollectiveMainloopFwdSm90ILi2EN4cute5tupleIJNS5_1CILi1EEES8_S8_EEENS6_IJNS7_ILi128EEENS7_ILi96EEENS7_ILi64EEEEEELi256ENS_10bfloat16_tEfNS_4arch4Sm90ELb0ELb1ELb0ELb1ELb1ELb0ELb1ELb1ELb0ELb1ELb0ELb0EEENS1_21CollectiveEpilogueFwdINS6_IJSA_NS7_ILi256EEESB_EEES9_SE_SG_Li256ELb1ELb1ELb0ELb0EEENS1_36VarlenDynamicPersistentTileSchedulerILi128ELi96ELi256ELi128ELb0ELb1ELb1ELb1ELb0ELb1EEEEEEEEEvNT_6ParamsE) ;  /* 0xfffffb7c02f07950 */ /* 0x001fea0003c3ffff */
.L_x_12836:
[----:B0-----:R0:W1:Y:S02]  /*48040*/  SYNCS.PHASECHK.TRANS64.TRYWAIT P0, [R2+URZ], R3 ;  /* 0x00000003020075a7 */ /* 0x001064000800017f */
[----:B-1----:R-:W-:Y:S05]  /*48050*/  @!P0 NANOSLEEP.SYNCS 0x989680 ;  /* 0x009896800000895d */ /* 0x002fea0003900000 */
[----:B------:R-:W1:Y:S02]  /*48060*/  @!P0 SYNCS.PHASECHK.TRANS64 P0, [R2+URZ], R3 ;  /* 0x00000003020085a7 */ /* 0x000e64000800007f */
[----:B-1----:R-:W-:Y:S05]  /*48070*/  @!P0 BRA `(.L_x_12836) ;  /* 0xfffffffc00f08947 */ /* 0x002fea000383ffff */
[----:B------:R-:W-:Y:S05]  /*48080*/  BRA `(.L_x_12835) ;  /* 0xfffffe4c00707947 */ /* 0x000fea000383ffff */
.L_x_12843:
[----:B0-----:R0:W1:Y:S02]  /*48090*/  SYNCS.PHASECHK.TRANS64.TRYWAIT P0, [R8+URZ], R9 ;  /* 0x00000009080075a7 */ /* 0x001064000800017f */
[----:B-1----:R-:W-:Y:S05]  /*480a0*/  @!P0 NANOSLEEP.SYNCS 0x989680 ;  /* 0x009896800000895d */ /* 0x002fea0003900000 */
[----:B------:R-:W1:Y:S02]  /*480b0*/  @!P0 SYNCS.PHASECHK.TRANS64 P0, [R8+URZ], R9 ;  /* 0x00000009080085a7 */ /* 0x000e64000800007f */
[----:B-1----:R-:W-:Y:S05]  /*480c0*/  @!P0 BRA `(.L_x_12843) ;  /* 0xfffffffc00f08947 */ /* 0x002fea000383ffff */
[----:B------:R-:W-:Y:S05]  /*480d0*/  BRA `(.L_x_12842) ;  /* 0xfffffe5400447947 */ /* 0x000fea000383ffff */
.L_x_12862:
        /* <DEDUP_REMOVED lines=10> */
.L_x_15563:


//--------------------- .text._ZN7cutlass13device_kernelIN5flash11enable_sm90INS1_16FlashAttnFwdSm90INS1_25CollectiveMainloopFwdSm90ILi2EN4cute5tupleIJNS5_1CILi1EEES8_S8_EEENS6_IJNS7_ILi128EEENS7_ILi96EEENS7_ILi64EEEEEELi256ENS_10bfloat16_tEfNS_4arch4Sm90ELb0ELb1ELb0ELb1ELb1ELb1ELb1ELb1ELb0ELb1ELb0ELb0EEENS1_21CollectiveEpilogueFwdINS6_IJSA_NS7_ILi256EEESB_EEES9_SE_SG_Li256ELb1ELb1ELb0ELb0EEENS1_36VarlenDynamicPersistentTileSchedulerILi128ELi96ELi256ELi128ELb0ELb1ELb1ELb1ELb0ELb1EEEEEEEEEvNT_6ParamsE --------------------------
	.section	.text._ZN7cutlass13device_kernelIN5flash11enable_sm90INS1_16FlashAttnFwdSm90INS1_25CollectiveMainloopFwdSm90ILi2EN4cute5tupleIJNS5_1CILi1EEES8_S8_EEENS6_IJNS7_ILi128EEENS7_ILi96EEENS7_ILi64EEEEEELi256ENS_10bfloat16_tEfNS_4arch4Sm90ELb0ELb1ELb0ELb1ELb1ELb1ELb1ELb1ELb0ELb1ELb0ELb0EEENS1_21CollectiveEpilogueFwdINS6_IJSA_NS7_ILi256EEESB_EEES9_SE_SG_Li256ELb1ELb1ELb0ELb0EEENS1_36VarlenDynamicPersistentTileSchedulerILi128ELi96ELi256ELi128ELb0ELb1ELb1ELb1ELb0ELb1EEEEEEEEEvNT_6ParamsE,"ax",@progbits
	.align	128
.text._ZN7cutlass13device_kernelIN5flash11enable_sm90INS1_16FlashAttnFwdSm90INS1_25CollectiveMainloopFwdSm90ILi2EN4cute5tupleIJNS5_1CILi1EEES8_S8_EEENS6_IJNS7_ILi128EEENS7_ILi96EEENS7_ILi64EEEEEELi256ENS_10bfloat16_tEfNS_4arch4Sm90ELb0ELb1ELb0ELb1ELb1ELb1ELb1ELb1ELb0ELb1ELb0ELb0EEENS1_21CollectiveEpilogueFwdINS6_IJSA_NS7_ILi256EEESB_EEES9_SE_SG_Li256ELb1ELb1ELb0ELb0EEENS1_36VarlenDynamicPersistentTileSchedulerILi128ELi96ELi256ELi128ELb0ELb1ELb1ELb1ELb0ELb1EEEEEEEEEvNT_6ParamsE:
        .type           _ZN7cutlass13device_kernelIN5flash11enable_sm90INS1_16FlashAttnFwdSm90INS1_25CollectiveMainloopFwdSm90ILi2EN4cute5tupleIJNS5_1CILi1EEES8_S8_EEENS6_IJNS7_ILi128EEENS7_ILi96EEENS7_ILi64EEEEEELi256ENS_10bfloat16_tEfNS_4arch4Sm90ELb0ELb1ELb0ELb1ELb1ELb1ELb1ELb1ELb0ELb1ELb0ELb0EEENS1_21CollectiveEpilogueFwdINS6_IJSA_NS7_ILi256EEESB_EEES9_SE_SG_Li256ELb1ELb1ELb0ELb0EEENS1_36VarlenDynamicPersistentTileSchedulerILi128ELi96ELi256ELi128ELb0ELb1ELb1ELb1ELb0ELb1EEEEEEEEEvNT_6ParamsE,@function
        .size           _ZN7cutlass13device_kernelIN5flash11enable_sm90INS1_16FlashAttnFwdSm90INS1_25CollectiveMainloopFwdSm90ILi2EN4cute5tupleIJNS5_1CILi1EEES8_S8_EEENS6_IJNS7_ILi128EEENS7_ILi96EEENS7_ILi64EEEEEELi256ENS_10bfloat16_tEfNS_4arch4Sm90ELb0ELb1ELb0ELb1ELb1ELb1ELb1ELb1ELb0ELb1ELb0ELb0EEENS1_21CollectiveEpilogueFwdINS6_IJSA_NS7_ILi256EEESB_EEES9_SE_SG_Li256ELb1ELb1ELb0ELb0EEENS1_36VarlenDynamicPersistentTileSchedulerILi128ELi96ELi256ELi128ELb0ELb1ELb1ELb1ELb0ELb1EEEEEEEEEvNT_6ParamsE,(.L_x_15565 - _ZN7cutlass13device_kernelIN5flash11enable_sm90INS1_16FlashAttnFwdSm90INS1_25CollectiveMainloopFwdSm90ILi2EN4cute5tupleIJNS5_1CILi1EEES8_S8_EEENS6_IJNS7_ILi128EEENS7_ILi96EEENS7_ILi64EEEEEELi256ENS_10bfloat16_tEfNS_4arch4Sm90ELb0ELb1ELb0ELb1ELb1ELb1ELb1ELb1ELb0ELb1ELb0ELb0EEENS1_21CollectiveEpilogueFwdINS6_IJSA_NS7_ILi256EEESB_EEES9_SE_SG_Li256ELb1ELb1ELb0ELb0EEENS1_36VarlenDynamicPersistentTileSchedulerILi128ELi96ELi256ELi128ELb0ELb1ELb1ELb1ELb0ELb1EEEEEEEEEvNT_6ParamsE)
        .other          _ZN7cutlass13device_kernelIN5flash11enable_sm90INS1_16FlashAttnFwdSm90INS1_25CollectiveMainloopFwdSm90ILi2EN4cute5tupleIJNS5_1CILi1EEES8_S8_EEENS6_IJNS7_ILi128EEENS7_ILi96EEENS7_ILi64EEEEEELi256ENS_10bfloat16_tEfNS_4arch4Sm90ELb0ELb1ELb0ELb1ELb1ELb1ELb1ELb1ELb0ELb1ELb0ELb0EEENS1_21CollectiveEpilogueFwdINS6_IJSA_NS7_ILi256EEESB_EEES9_SE_SG_Li256ELb1ELb1ELb0ELb0EEENS1_36VarlenDynamicPersistentTileSchedulerILi128ELi96ELi256ELi128ELb0ELb1ELb1ELb1ELb0ELb1EEEEEEEEEvNT_6ParamsE,@"STO_CUDA_ENTRY STV_DEFAULT"
_ZN7cutlass13device_kernelIN5flash11enable_sm90INS1_16FlashAttnFwdSm90INS1_25CollectiveMainloopFwdSm90ILi2EN4cute5tupleIJNS5_1CILi1EEES8_S8_EEENS6_IJNS7_ILi128EEENS7_ILi96EEENS7_ILi64EEEEEELi256ENS_10bfloat16_tEfNS_4arch4Sm90ELb0ELb1ELb0ELb1ELb1ELb1ELb1ELb1ELb0ELb1ELb0ELb0EEENS1_21CollectiveEpilogueFwdINS6_IJSA_NS7_ILi256EEESB_EEES9_SE_SG_Li256ELb1ELb1ELb0ELb0EEENS1_36VarlenDynamicPersistentTileSchedulerILi128ELi96ELi256ELi128ELb0ELb1ELb1ELb1ELb0ELb1EEEEEEEEEvNT_6ParamsE:
        /* <DEDUP_REMOVED lines=23> */
.L_x_12864:
[----:B------:R-:W-:Y:S05]  /*0170*/  BSYNC B0 ;  /* 0x0000000000007941 */ /* 0x000fea0003800000 */
.L_x_12863:
        /* <DEDUP_REMOVED lines=21> */
[----:B0-----:R0:W1:Y:S01]  /*02d0*/  @UP1 SYNCS.EXCH.64 URZ, [UR8+0x32400], UR4 ;  /* 0x03240004083f15b2 */ /* 0x0010620008000100 */
[----:B------:R0:W2:Y:S04]  /*02e0*/  @UP2 SYNCS.EXCH.64 URZ, [UR8+0x32410], UR4 ;  /* 0x03241004083f25b2 */ /* 0x0000a80008000100 */
[----:B------:R0:W3:Y:S01]  /*02f0*/  @UP3 SYNCS.EXCH.64 URZ, [UR8+0x32420], UR6 ;  /* 0x03242006083f35b2 */ /* 0x0000e20008000100 */
        /* <DEDUP_REMOVED lines=19> */
.L_x_12865:
        /* <DEDUP_REMOVED lines=22> */
.L_x_12866:
        /* <DEDUP_REMOVED lines=18> */
.L_x_12867:
        /* <DEDUP_REMOVED lines=22> */
.L_x_12868:
        /* <DEDUP_REMOVED lines=22> */
.L_x_12869:
[----:B------:R-:W-:Y:S01]  /*0970*/  PLOP3.LUT P0, PT, PT, PT, UP0, 0x80, 0x0 ;  /* 0x000000000000781c */ /* 0x000fe20003f0f008 */
[----:B------:R-:W-:Y:S01]  /*0980*/  UMOV UR38, 0x1 ;  /* 0x0000000100267882 */ /* 0x000fe20000000000 */
[----:B------:R-:W-:Y:S01]  /*0990*/  NOP ;  /* 0x0000000000007918 */ /* 0x000fe20000000000 */
[----:B------:R-:W-:Y:S01]  /*09a0*/  USEL UR38, UR38, 0x2, !UP0 ;  /* 0x0000000226267887 */ /* 0x000fe2000c000000 */
[----:B------:R-:W-:Y:S01]  /*09b0*/  BSSY B9, `(.L_x_12870) ;  /* 0x0003598000097945 */ /* 0x000fe20003800000 */
[----:B------:R-:W-:Y:S01]  /*09c0*/  ULDC.64 UR44, c[0x0][0x208] ;  /* 0x00008200002c7ab9 */ /* 0x000fe20000000a00 */
[----:B------:R-:W-:Y:S02]  /*09d0*/  IMAD.U32 R18, RZ, RZ, UR37 ;  /* 0x00000025ff127e24 */ /* 0x000fe4000f8e00ff */
[----:B------:R-:W-:Y:S01]  /*09e0*/  IMAD.U32 R19, RZ, RZ, UR36 ;  /* 0x00000024ff137e24 */ /* 0x000fe2000f8e00ff */
[----:B0123--:R-:W-:Y:S06]  /*09f0*/  BAR.SYNC.DEFER_BLOCKING 0x0 ;  /* 0x0000000000007b1d */ /* 0x00ffec0000010000 */
[----:B------:R-:W-:Y:S05]  /*0a00*/  @!P0 BRA `(.L_x_12871) ;  /* 0x000002d8008c8947 */ /* 0x000fea0003800000 */
.L_x_12872:
[----:B------:R-:W-:-:S08]  /*0a10*/  NOP ;  /* 0x0000000000007918 */ /* 0x000fd00000000000 */
[----:B------:R-:W0:Y:S02]  /*0a20*/  USETMAXREG.TRY_ALLOC.CTAPOOL UP0, 0xe8 ;  /* 0x000000e8000079c8 */ /* 0x000e240008000600 */
[----:B0-----:R-:W-:-:S13]  /*0a30*/  PLOP3.LUT P0, PT, PT, PT, UP0, 0x80, 0x0 ;  /* 0x000000000000781c */ /* 0x001fda0003f0f008 */
[----:B------:R-:W-:Y:S05]  /*0a40*/  @!P0 BRA `(.L_x_12872) ;  /* 0xfffffffc00f08947 */ /* 0x000fea000383ffff */
[----:B------:R-:W0:Y:S01]  /*0a50*/  S2R R0, SR_TID.X ;  /* 0x0000000000007919 */ /* 0x000e220000002100 */
[----:B------:R-:W1:Y:S01]  /*0a60*/  S2UR UR4, SR_CgaCtaId ;  /* 0x00000000000479c3 */ /* 0x000e620000008800 */
[----:B------:R-:W-:Y:S01]  /*0a70*/  MOV R148, 0x400 ;  /* 0x0000040000947802 */ /* 0x000fe20000000f00 */
[----:B------:R-:W-:-:S06]  /*0a80*/  UIADD3 UR39, UP0, UR37, 0x1f0, URZ ;  /* 0x000001f025277890 */ /* 0x000fcc000ff1e03f */
[----:B------:R-:W-:Y:S06]  /*0a90*/  BAR.ARV 0x8, 0x180 ;  /* 0x0206000000007b1d */ /* 0x000fec0000002000 */
[----:B------:R-:W-:Y:S01]  /*0aa0*/  UIADD3 UR40, UP1, UR37, 0x1fc, URZ ;  /* 0x000001fc25287890 */ /* 0x000fe2000ff3e03f */
[----:B------:R-:W-:Y:S01]  /*0ab0*/  STL.64 [R1+0x1f0], RZ ;  /* 0x0001f0ff01007387 */ /* 0x000fe20000100a00 */
[----:B------:R-:W-:Y:S02]  /*0ac0*/  UIADD3.X UR41, URZ, UR36, URZ, UP0, !UPT ;  /* 0x000000243f297290 */ /* 0x000fe400087fe43f */
[----:B------:R-:W-:Y:S01]  /*0ad0*/  UIADD3.X UR42, URZ, UR36, URZ, UP1, !UPT ;  /* 0x000000243f2a7290 */ /* 0x000fe20008ffe43f */
[----:B------:R-:W-:Y:S04]  /*0ae0*/  STL [R1+0x1f8], RZ ;  /* 0x0001f8ff01007387 */ /* 0x000fe80000100800 */
[----:B------:R-:W-:Y:S01]  /*0af0*/  STL [R1+0x1fc], RZ ;  /* 0x0001fcff01007387 */ /* 0x000fe20000100800 */
[----:B-1----:R-:W-:Y:S01]  /*0b00*/  IMAD.U32 R27, RZ, RZ, UR4 ;  /* 0x00000004ff1b7e24 */ /* 0x002fe2000f8e00ff */
[----:B------:R-:W-:-:S04]  /*0b10*/  ULDC UR4, c[0x0][0xd3c] ;  /* 0x00034f0000047ab9 */ /* 0x000fc80000000800 */
[----:B------:R-:W-:Y:S02]  /*0b20*/  LEA R148, R27, R148, 0x18 ;  /* 0x000000941b947211 */ /* 0x000fe400078ec0ff */
[----:B0-----:R-:W-:-:S04]  /*0b30*/  SHF.R.U32.HI R0, RZ, 0x7, R0 ;  /* 0x00000007ff007819 */ /* 0x001fc80000011600 */
[----:B------:R-:W-:-:S13]  /*0b40*/  ISETP.NE.AND P0, PT, R0, 0x1, PT ;  /* 0x000000010000780c */ /* 0x000fda0003f05270 */
[----:B------:R-:W-:Y:S08]  /*0b50*/  @!P0 BAR.ARV 0x9, 0x100 ;  /* 0x0244000000008b1d */ /* 0x000ff00000002000 */
[----:B------:R-:W-:Y:S06]  /*0b60*/  BAR.SYNC.DEFER_BLOCKING 0x5, 0x180 ;  /* 0x0146000000007b1d */ /* 0x000fec0000010000 */
[----:B------:R-:W0:Y:S02]  /*0b70*/  LDS.128 R124, [R148+0x324d0] ;  /* 0x0324d000947c7984 */ /* 0x000e240000000c00 */
[----:B------:R-:W-:Y:S06]  /*0b80*/  BAR.ARV 0x4, 0x180 ;  /* 0x0106000000007b1d */ /* 0x000fec0000002000 */
[----:B0-----:R-:W-:-:S13]  /*0b90*/  ISETP.GE.AND P0, PT, R127, UR4, PT ;  /* 0x000000047f007c0c */ /* 0x001fda000bf06270 */
[----:B------:R-:W-:Y:S05]  /*0ba0*/  @P0 BRA `(.L_x_12873) ;  /* 0x0000035400e00947 */ /* 0x000fea0003800000 */
[----:B------:R-:W0:Y:S01]  /*0bb0*/  S2R R0, SR_TID.X ;  /* 0x0000000000007919 */ /* 0x000e220000002100 */
[----:B------:R-:W-:Y:S02]  /*0bc0*/  IMAD.MOV.U32 R153, RZ, RZ, RZ ;  /* 0x000000ffff997224 */ /* 0x000fe400078e00ff */
[----:B------:R-:W-:Y:S02]  /*0bd0*/  IMAD.MOV.U32 R158, RZ, RZ, RZ ;  /* 0x000000ffff9e7224 */ /* 0x000fe400078e00ff */
[----:B0-----:R-:W-:-:S05]  /*0be0*/  VIADD R226, R0, 0xffffff80 ;  /* 0xffffff8000e27836 */ /* 0x001fca0000000000 */
[----:B------:R-:W-:-:S04]  /*0bf0*/  SHF.R.S32.HI R3, RZ, 0x1f, R226 ;  /* 0x0000001fff037819 */ /* 0x000fc800000114e2 */
[CC--:B------:R-:W-:Y:S02]  /*0c00*/  LEA.HI R0, R3.reuse, R226.reuse, RZ, 0x7 ;  /* 0x000000e203007211 */ /* 0x0c0fe400078f38ff */
[CC--:B------:R-:W-:Y:S02]  /*0c10*/  LEA.HI R7, R3.reuse, R226.reuse, RZ, 0x4 ;  /* 0x000000e203077211 */ /* 0x0c0fe400078f20ff */
[----:B------:R-:W-:Y:S02]  /*0c20*/  LOP3.LUT R5, R0, 0xffffff80, RZ, 0xc0, !PT ;  /* 0xffffff8000057812 */ /* 0x000fe400078ec0ff */
[----:B------:R-:W-:Y:S02]  /*0c30*/  SHF.R.S32.HI R12, RZ, 0x7, R0 ;  /* 0x00000007ff0c7819 */ /* 0x000fe40000011400 */
[----:B------:R-:W-:Y:S01]  /*0c40*/  LEA.HI R8, R3, R226, RZ, 0x5 ;  /* 0x000000e203087211 */ /* 0x000fe200078f28ff */
[----:B------:R-:W-:Y:S01]  /*0c50*/  IMAD.IADD R11, R226, 0x1, -R5 ;  /* 0x00000001e20b7824 */ /* 0x000fe200078e0a05 */
[----:B------:R-:W-:Y:S01]  /*0c60*/  LEA.HI R0, R0, R12, RZ, 0x1 ;  /* 0x0000000c00007211 */ /* 0x000fe200078f08ff */
[----:B------:R-:W-:Y:S01]  /*0c70*/  STL [R1+0x464], R12 ;  /* 0x0004640c01007387 */ /* 0x000fe20000100800 */
[----:B------:R-:W-:-:S02]  /*0c80*/  LOP3.LUT R9, R7, 0x3fffff0, RZ, 0xc0, !PT ;  /* 0x03fffff007097812 */ /* 0x000fc400078ec0ff */
[----:B------:R-:W-:Y:S01]  /*0c90*/  SHF.R.S32.HI R2, RZ, 0x1f, R11 ;  /* 0x0000001fff027819 */ /* 0x000fe2000001140b */
[----:B------:R-:W-:Y:S01]  /*0ca0*/  STL [R1+0x45c], R11 ;  /* 0x00045c0b01007387 */ /* 0x000fe20000100800 */
[----:B------:R-:W-:Y:S01]  /*0cb0*/  LOP3.LUT R0, R0, 0x3fffffe, RZ, 0xc0, !PT ;  /* 0x03fffffe00007812 */ /* 0x000fe200078ec0ff */
[----:B------:R-:W-:Y:S01]  /*0cc0*/  IMAD.IADD R9, R226, 0x1, -R9 ;  /* 0x00000001e2097824 */ /* 0x000fe200078e0a09 */
[CC--:B------:R-:W-:Y:S02]  /*0cd0*/  LEA.HI R4, R2.reuse, R11.reuse, RZ, 0x2 ;  /* 0x0000000b02047211 */ /* 0x0c0fe400078f10ff */
[----:B------:R-:W-:Y:S01]  /*0ce0*/  LEA.HI R2, R2, R11, RZ, 0x5 ;  /* 0x0000000b02027211 */ /* 0x000fe200078f28ff */
[----:B------:R-:W-:Y:S01]  /*0cf0*/  IMAD.IADD R0, R12, 0x1, -R0 ;  /* 0x000000010c007824 */ /* 0x000fe200078e0a00 */
[--C-:B------:R-:W-:Y:S02]  /*0d00*/  SHF.R.S32.HI R5, RZ, 0x2, R4.reuse ;  /* 0x00000002ff057819 */ /* 0x100fe40000011404 */
[----:B------:R-:W-:-:S02]  /*0d10*/  SHF.R.S32.HI R6, RZ, 0x1f, R4 ;  /* 0x0000001fff067819 */ /* 0x000fc40000011404 */
[----:B------:R-:W-:Y:S02]  /*0d20*/  SHF.R.S32.HI R2, RZ, 0x5, R2 ;  /* 0x00000005ff027819 */ /* 0x000fe40000011402 */
[----:B------:R-:W-:Y:S02]  /*0d30*/  LEA.HI R6, R6, R5, RZ, 0x3 ;  /* 0x0000000506067211 */ /* 0x000fe400078f18ff */
[----:B------:R-:W-:Y:S02]  /*0d40*/  SHF.R.S32.HI R8, RZ, 0x5, R8 ;  /* 0x00000005ff087819 */ /* 0x000fe40000011408 */
[----:B------:R-:W-:Y:S02]  /*0d50*/  LOP3.LUT R6, R6, 0xfffffff8, RZ, 0xc0, !PT ;  /* 0xfffffff806067812 */ /* 0x000fe400078ec0ff */
[----:B------:R-:W-:Y:S01]  /*0d60*/  SHF.R.S32.HI R10, RZ, 0x4, R7 ;  /* 0x00000004ff0a7819 */ /* 0x000fe20000011407 */
[----:B------:R-:W-:Y:S01]  /*0d70*/  IMAD.SHL.U32 R198, R8, 0x200, RZ ;  /* 0x0000020008c67824 */ /* 0x000fe200078e00ff */
[----:B------:R-:W-:Y:S01]  /*0d80*/  LOP3.LUT R4, R4, 0x7ffffffc, RZ, 0xc0, !PT ;  /* 0x7ffffffc04047812 */ /* 0x000fe200078ec0ff */
[----:B------:R-:W-:Y:S01]  /*0d90*/  IMAD.IADD R5, R5, 0x1, -R6 ;  /* 0x0000000105057824 */ /* 0x000fe200078e0a06 */
[----:B------:R-:W-:Y:S01]  /*0da0*/  LEA.HI R7, R7, R10, RZ, 0x1 ;  /* 0x0000000a07077211 */ /* 0x000fe200078f08ff */
[----:B------:R-:W-:-:S02]  /*0db0*/  IMAD R6, R8, 0x10, R9 ;  /* 0x0000001008067824 */ /* 0x000fc400078e0209 */
[----:B------:R-:W-:Y:S01]  /*0dc0*/  IMAD R5, R2, 0x10, R5 ;  /* 0x0000001002057824 */ /* 0x000fe200078e0205 */
[-C--:B------:R-:W-:Y:S01]  /*0dd0*/  LEA.HI R2, R3, R226.reuse, RZ, 0x3 ;  /* 0x000000e203027211 */ /* 0x080fe200078f18ff */
[----:B------:R-:W-:Y:S01]  /*0de0*/  IMAD.IADD R4, R11, 0x1, -R4 ;  /* 0x000000010b047824 */ /* 0x000fe200078e0a04 */
[----:B------:R-:W-:Y:S01]  /*0df0*/  LOP3.LUT R7, R7, 0x1ffffffe, RZ, 0xc0, !PT ;  /* 0x1ffffffe07077812 */ /* 0x000fe200078ec0ff */
[----:B------:R-:W-:Y:S01]  /*0e00*/  IMAD R224, R0, 0x40, R5 ;  /* 0x0000004000e07824 */ /* 0x000fe200078e0205 */
[----:B------:R-:W-:Y:S01]  /*0e10*/  LEA.HI R0, R3, R226, RZ, 0x2 ;  /* 0x000000e203007211 */ /* 0x000fe200078f10ff */
[----:B------:R-:W-:Y:S01]  /*0e20*/  IMAD.SHL.U32 R225, R4, 0x2, RZ ;  /* 0x0000000204e17824 */ /* 0x000fe200078e00ff */
[----:B------:R-:W-:Y:S01]  /*0e30*/  LOP3.LUT R5, R2, 0xfffffff8, RZ, 0xc0, !PT ;  /* 0xfffffff802057812 */ /* 0x000fe200078ec0ff */
[----:B------:R-:W-:Y:S01]  /*0e40*/  IMAD.IADD R7, R10, 0x1, -R7 ;  /* 0x000000010a077824 */ /* 0x000fe200078e0a07 */
[--C-:B------:R-:W-:Y:S02]  /*0e50*/  SHF.R.S32.HI R156, RZ, 0x2, R0.reuse ;  /* 0x00000002ff9c7819 */ /* 0x100fe40000011400 */
[----:B------:R-:W-:Y:S01]  /*0e60*/  LOP3.LUT R227, R0, 0xfffffffc, RZ, 0xc0, !PT ;  /* 0xfffffffc00e37812 */ /* 0x000fe200078ec0ff */
[----:B------:R-:W-:Y:S01]  /*0e70*/  IMAD.IADD R9, R226, 0x1, -R5 ;  /* 0x00000001e2097824 */ /* 0x000fe200078e0a05 */
[----:B------:R-:W-:Y:S01]  /*0e80*/  SHF.R.S32.HI R3, RZ, 0x1f, R0 ;  /* 0x0000001fff037819 */ /* 0x000fe20000011400 */
[----:B------:R-:W-:Y:S01]  /*0e90*/  VIADD R166, R156, 0x40 ;  /* 0x000000409ca67836 */ /* 0x000fe20000000000 */
[----:B------:R-:W-:Y:S01]  /*0ea0*/  SHF.R.S32.HI R223, RZ, 0x3, R2 ;  /* 0x00000003ffdf7819 */ /* 0x000fe20000011402 */
[----:B------:R-:W-:Y:S01]  /*0eb0*/  IMAD.IADD R227, R226, 0x1, -R227 ;  /* 0x00000001e2e37824 */ /* 0x000fe200078e0ae3 */
[----:B------:R-:W-:Y:S01]  /*0ec0*/  LEA.HI R3, R3, R156, RZ, 0x3 ;  /* 0x0000009c03037211 */ /* 0x000fe200078f18ff */
[----:B------:R-:W-:Y:S01]  /*0ed0*/  IMAD.SHL.U32 R199, R166, 0x40, RZ ;  /* 0x00000040a6c77824 */ /* 0x000fe200078e00ff */
[----:B------:R-:W-:Y:S01]  /*0ee0*/  SHF.R.S32.HI R5, RZ, 0x1f, R166 ;  /* 0x0000001fff057819 */ /* 0x000fe200000114a6 */
[C---:B------:R-:W-:Y:S01]  /*0ef0*/  IMAD.SHL.U32 R22, R227.reuse, 0x8, RZ ;  /* 0x00000008e3167824 */ /* 0x040fe200078e00ff */
[C---:B------:R-:W-:Y:S01]  /*0f00*/  LEA.HI R0, R227.reuse, R227, RZ, 0x1 ;  /* 0x000000e3e3007211 */ /* 0x040fe200078f08ff */
[----:B------:R-:W-:Y:S01]  /*0f10*/  IMAD.SHL.U32 R154, R227, 0x4, RZ ;  /* 0x00000004e39a7824 */ /* 0x000fe200078e00ff */
[----:B------:R-:W-:Y:S01]  /*0f20*/  LEA.HI R2, R5, R166, RZ, 0x3 ;  /* 0x000000a605027211 */ /* 0x000fe200078f18ff */
[----:B------:R-:W-:Y:S01]  /*0f30*/  IMAD R6, R6, 0x8, R7 ;  /* 0x0000000806067824 */ /* 0x000fe200078e0207 */
[----:B------:R-:W-:Y:S01]  /*0f40*/  LOP3.LUT R3, R3, 0xfffffff8, RZ, 0xc0, !PT ;  /* 0xfffffff803037812 */ /* 0x000fe200078ec0ff */
[----:B------:R-:W-:Y:S01]  /*0f50*/  VIADD R159, R154, 0x10 ;  /* 0x000000109a9f7836 */ /* 0x000fe20000000000 */
[----:B------:R-:W-:Y:S01]  /*0f60*/  LOP3.LUT R0, R0, 0x1ffffffe, RZ, 0xc0, !PT ;  /* 0x1ffffffe00007812 */ /* 0x000fe200078ec0ff */
[----:B------:R-:W-:Y:S01]  /*0f70*/  IMAD.SHL.U32 R2, R2, 0x40, RZ ;  /* 0x0000004002027824 */ /* 0x000fe200078e00ff */
[----:B------:R-:W-:Y:S01]  /*0f80*/  LOP3.LUT R199, R199, 0x1c0, RZ, 0xc0, !PT ;  /* 0x000001c0c7c77812 */ /* 0x000fe200078ec0ff */
[----:B------:R-:W-:Y:S01]  /*0f90*/  IMAD.IADD R3, R156, 0x1, -R3 ;  /* 0x000000019c037824 */ /* 0x000fe200078e0a03 */
[----:B------:R-:W-:Y:S01]  /*0fa0*/  STL [R1+0x450], R9 ;  /* 0x0004500901007387 */ /* 0x000fe20000100800 */
[----:B------:R-:W-:Y:S01]  /*0fb0*/  IMAD.IADD R5, R227, 0x1, -R0 ;  /* 0x00000001e3057824 */ /* 0x000fe200078e0a00 */
[----:B------:R-:W-:Y:S01]  /*0fc0*/  SHF.R.U32.HI R207, RZ, 0x3, R199 ;  /* 0x00000003ffcf7819 */ /* 0x000fe200000116c7 */
[----:B------:R-:W-:Y:S01]  /*0fd0*/  IMAD.SHL.U32 R197, R3, 0x40, RZ ;  /* 0x0000004003c57824 */ /* 0x000fe200078e00ff */
[--C-:B------:R-:W-:Y:S01]  /*0fe0*/  LOP3.LUT R0, R199, 0x38, R22.reuse, 0xf8, !PT ;  /* 0x00000038c7007812 */ /* 0x100fe200078ef816 */
[----:B------:R0:W-:Y:S01]  /*0ff0*/  STL [R1+0x44c], R3 ;  /* 0x00044c0301007387 */ /* 0x0001e20000100800 */
[----:B------:R-:W-:Y:S01]  /*1000*/  LOP3.LUT R208, R2, 0xfffffe00, RZ, 0xc0, !PT ;  /* 0xfffffe0002d07812 */ /* 0x000fe200078ec0ff */
[----:B------:R-:W-:Y:S01]  /*1010*/  IMAD.SHL.U32 R186, R9, 0x8, RZ ;  /* 0x0000000809ba7824 */ /* 0x000fe200078e00ff */
[----:B------:R-:W-:Y:S01]  /*1020*/  LOP3.LUT R197, R197, 0x1c0, RZ, 0xc0, !PT ;  /* 0x000001c0c5c57812 */ /* 0x000fe200078ec0ff */
[----:B------:R-:W-:Y:S01]  /*1030*/  VIADD R152, R22, 0x20 ;  /* 0x0000002016987836 */ /* 0x000fe20000000000 */
[----:B------:R-:W-:Y:S01]  /*1040*/  LOP3.LUT R7, R208, R0, R207, 0xf6, !PT ;  /* 0x00000000d0077212 */ /* 0x000fe200078ef6cf */
[C---:B------:R-:W-:Y:S01]  /*1050*/  VIADD R163, R22.reuse, 0x40 ;  /* 0x0000004016a37836 */ /* 0x040fe20000000000 */
[----:B------:R-:W-:Y:S01]  /*1060*/  SHF.R.U32.HI R206, RZ, 0x3, R197 ;  /* 0x00000003ffce7819 */ /* 0x000fe200000116c5 */
[C---:B------:R-:W-:Y:S01]  /*1070*/  VIADD R162, R22.reuse, 0x60 ;  /* 0x0000006016a27836 */ /* 0x040fe20000000000 */
[----:B------:R-:W-:Y:S01]  /*1080*/  SHF.R.S32.HI R23, RZ, 0x1f, R22 ;  /* 0x0000001fff177819 */ /* 0x000fe20000011416 */
[----:B------:R-:W-:Y:S01]  /*1090*/  IMAD R0, R7, 0x2, R148 ;  /* 0x0000000207007824 */ /* 0x000fe200078e0294 */
[----:B0-----:R-:W-:Y:S01]  /*10a0*/  SHF.R.S32.HI R3, RZ, 0x1f, R159 ;  /* 0x0000001fff037819 */ /* 0x001fe2000001149f */
[C---:B------:R-:W-:Y:S01]  /*10b0*/  VIADD R161, R22.reuse, 0x80 ;  /* 0x0000008016a17836 */ /* 0x040fe20000000000 */
[----:B------:R-:W-:Y:S01]  /*10c0*/  SHF.R.S32.HI R222, RZ, 0x1f, R186 ;  /* 0x0000001fffde7819 */ /* 0x000fe200000114ba */
[C---:B------:R-:W-:Y:S01]  /*10d0*/  VIADD R160, R22.reuse, 0xa0 ;  /* 0x000000a016a07836 */ /* 0x040fe20000000000 */
[----:B------:R0:W-:Y:S01]  /*10e0*/  STL [R1+0x458], R0 ;  /* 0x0004580001007387 */ /* 0x0001e20000100800 */
[C---:B------:R-:W-:Y:S01]  /*10f0*/  VIADD R165, R22.reuse, 0xc0 ;  /* 0x000000c016a57836 */ /* 0x040fe20000000000 */
[----:B------:R-:W-:Y:S01]  /*1100*/  SHF.R.S32.HI R157, RZ, 0x1f, R152 ;  /* 0x0000001fff9d7819 */ /* 0x000fe20000011498 */
[----:B------:R-:W-:Y:S01]  /*1110*/  VIADD R164, R22, 0xe0 ;  /* 0x000000e016a47836 */ /* 0x000fe20000000000 */
[----:B------:R1:W-:Y:S01]  /*1120*/  STL [R1+0x448], R3 ;  /* 0x0004480301007387 */ /* 0x0003e20000100800 */
[C---:B------:R-:W-:Y:S01]  /*1130*/  VIADD R194, R186.reuse, 0x40 ;  /* 0x00000040bac27836 */ /* 0x040fe20000000000 */
[----:B------:R-:W-:Y:S01]  /*1140*/  SHF.R.S32.HI R185, RZ, 0x1f, R163 ;  /* 0x0000001fffb97819 */ /* 0x000fe200000114a3 */
[C---:B------:R-:W-:Y:S01]  /*1150*/  VIADD R187, R186.reuse, 0x80 ;  /* 0x00000080babb7836 */ /* 0x040fe20000000000 */
[----:B------:R-:W-:Y:S01]  /*1160*/  SHF.R.S32.HI R184, RZ, 0x1f, R162 ;  /* 0x0000001fffb87819 */ /* 0x000fe200000114a2 */
[----:B------:R-:W-:Y:S01]  /*1170*/  VIADD R195, R186, 0xc0 ;  /* 0x000000c0bac37836 */ /* 0x000fe20000000000 */
[----:B------:R-:W-:Y:S01]  /*1180*/  SHF.R.S32.HI R183, RZ, 0x1f, R161 ;  /* 0x0000001fffb77819 */ /* 0x000fe200000114a1 */
[----:B0-----:R-:W-:Y:S01]  /*1190*/  IMAD R0, R5, 0x8, R224 ;  /* 0x0000000805007824 */ /* 0x001fe200078e02e0 */
[----:B------:R-:W-:-:S02]  /*11a0*/  SHF.R.S32.HI R182, RZ, 0x1f, R160 ;  /* 0x0000001fffb67819 */ /* 0x000fc400000114a0 */
[----:B-1----:R-:W-:Y:S02]  /*11b0*/  LOP3.LUT R3, R197, 0x18, R22, 0xf8, !PT ;  /* 0x00000018c5037812 */ /* 0x002fe400078ef816 */
[----:B------:R0:W-:Y:S01]  /*11c0*/  STL [R1+0x468], R0 ;  /* 0x0004680001007387 */ /* 0x0001e20000100800 */
[----:B------:R-:W-:Y:S02]  /*11d0*/  SHF.R.S32.HI R181, RZ, 0x1f, R165 ;  /* 0x0000001fffb57819 */ /* 0x000fe400000114a5 */
[----:B------:R-:W-:Y:S01]  /*11e0*/  LOP3.LUT R2, R3, R206, RZ, 0x3c, !PT ;  /* 0x000000ce03027212 */ /* 0x000fe200078e3cff */
[----:B------:R-:W-:Y:S01]  /*11f0*/  IMAD.SHL.U32 R3, R6, 0x8, RZ ;  /* 0x0000000806037824 */ /* 0x000fe200078e00ff */
[----:B------:R-:W-:Y:S02]  /*1200*/  SHF.R.S32.HI R180, RZ, 0x1f, R164 ;  /* 0x0000001fffb47819 */ /* 0x000fe400000114a4 */
[----:B------:R-:W-:Y:S01]  /*1210*/  SHF.R.S32.HI R221, RZ, 0x1f, R194 ;  /* 0x0000001fffdd7819 */ /* 0x000fe200000114c2 */
[----:B------:R0:W-:Y:S01]  /*1220*/  STL [R1+0x460], R2 ;  /* 0x0004600201007387 */ /* 0x0001e20000100800 */
[----:B------:R-:W-:-:S02]  /*1230*/  SHF.R.S32.HI R220, RZ, 0x1f, R187 ;  /* 0x0000001fffdc7819 */ /* 0x000fc400000114bb */
[----:B------:R-:W-:Y:S01]  /*1240*/  SHF.R.S32.HI R219, RZ, 0x1f, R195 ;  /* 0x0000001fffdb7819 */ /* 0x000fe200000114c3 */
[----:B------:R0:W-:Y:S01]  /*1250*/  STL [R1+0x46c], R3 ;  /* 0x00046c0301007387 */ /* 0x0001e20000100800 */
[----:B------:R-:W-:-:S07]  /*1260*/  LOP3.LUT R167, R2, R198, RZ, 0xfc, !PT ;  /* 0x000000c602a77212 */ /* 0x000fce00078efcff */
.L_x_13103:
[----:B------:R-:W-:Y:S05]  /*1270*/  YIELD ;  /* 0x0000000000007946 */ /* 0x000fea0003800000 */
[----:B------:R-:W-:Y:S01]  /*1280*/  ULDC.64 UR4, c[0x0][0xb20] ;  /* 0x0002c80000047ab9 */ /* 0x000fe20000000a00 */
[----:B0-----:R-:W1:Y:S01]  /*1290*/  LDC.64 R4, c[0x0][0xb00] ;  /* 0x0002c000ff047b82 */ /* 0x001e620000000a00 */
        /* <DEDUP_REMOVED lines=9> */
[----:B0-----:R-:W0:Y:S01]  /*1330*/  @P1 LDC.64 R2, c[0x0][0xb20] ;  /* 0x0002c800ff021b82 */ /* 0x001e220000000a00 */
[----:B------:R-:W-:Y:S01]  /*1340*/  ISETP.NE.AND.EX P0, PT, RZ, UR5, PT, P0 ;  /* 0x00000005ff007c0c */ /* 0x000fe2000bf05300 */
[----:B-1-3--:R-:W-:-:S06]  /*1350*/  IMAD.WIDE R8, R127, 0x4, R4 ;  /* 0x000000047f087825 */ /* 0x00afcc00078e0204 */
[----:B------:R-:W1:Y:S01]  /*1360*/  @P2 LDC.64 R6, c[0x0][0xb10] ;  /* 0x0002c400ff062b82 */ /* 0x000e620000000a00 */
[----:B------:R-:W-:Y:S02]  /*1370*/  ULDC UR4, c[0x0][0x288] ;  /* 0x0000a20000047ab9 */ /* 0x000fe40000000800 */
[----:B------:R-:W-:Y:S01]  /*1380*/  IMAD.U32 R28, RZ, RZ, UR4 ;  /* 0x00000004ff1c7e24 */ /* 0x000fe2000f8e00ff */
[----:B------:R-:W-:Y:S02]  /*1390*/  ULDC.64 UR4, c[0x0][0x418] ;  /* 0x0001060000047ab9 */ /* 0x000fe40000000a00 */
[----:B--2---:R2:W5:Y:S01]  /*13a0*/  @P0 LDG.E R25, desc[UR44][R8.64] ;  /* 0x0000002c08190981 */ /* 0x004562000c1e1900 */
[----:B0-----:R-:W-:-:S05]  /*13b0*/  @P1 IMAD.WIDE R2, R127, 0x4, R2 ;  /* 0x000000047f021825 */ /* 0x001fca00078e0202 */
        /* <DEDUP_REMOVED lines=12> */
[----:B--2-4-:R-:W-:Y:S06]  /*1480*/  @P2 BRA `(.L_x_12874) ;  /* 0x0000000000242947 */ /* 0x014fec0003800000 */
        /* <DEDUP_REMOVED lines=9> */
.L_x_12874:
        /* <DEDUP_REMOVED lines=10> */
.L_x_12875:
[----:B------:R-:W-:Y:S05]  /*15c0*/  @!P0 BRA `(.L_x_12876) ;  /* 0x00000000000c8947 */ /* 0x000fea0003800000 */
[----:B------:R-:W2:Y:S04]  /*15d0*/  LDG.E R3, desc[UR44][R8.64] ;  /* 0x0000002c08037981 */ /* 0x000ea8000c1e1900 */
[----:B------:R-:W2:Y:S02]  /*15e0*/  LDG.E R24, desc[UR44][R8.64+0x4] ;  /* 0x0000042c08187981 */ /* 0x000ea4000c1e1900 */
[----:B--2---:R-:W-:-:S07]  /*15f0*/  IMAD.IADD R24, R24, 0x1, -R3 ;  /* 0x0000000118187824 */ /* 0x004fce00078e0a03 */
.L_x_12876:
        /* <DEDUP_REMOVED lines=27> */
[----:B------:R-:W-:Y:S02]  /*17b0*/  VIADD R0, R29, 0x5f ;  /* 0x0000005f1d007836 */ /* 0x000fe40000000000 */
[----:B------:R-:W-:Y:S01]  /*17c0*/  IMAD.MOV.U32 R5, RZ, RZ, R3 ;  /* 0x000000ffff057224 */ /* 0x000fe200078e0003 */
[----:B-1----:R-:W-:Y:S01]  /*17d0*/  @P1 SHF.R.U32.HI R5, RZ, R9, R4 ;  /* 0x00000009ff051219 */ /* 0x002fe20000011604 */
        /* <DEDUP_REMOVED lines=17> */
.L_x_12879:
[----:B------:R-:W-:-:S13]  /*18f0*/  ISETP.NE.AND P0, PT, R13, 0x1, PT ;  /* 0x000000010d00780c */ /* 0x000fda0003f05270 */
[----:B------:R-:W0:Y:S02]  /*1900*/  @P0 LDC.64 R4, c[0x0][0xae0] ;  /* 0x0002b800ff040b82 */ /* 0x000e240000000a00 */
[----:B0-----:R-:W-:-:S05]  /*1910*/  @P0 IMAD.HI.U32 R4, R3, R4, RZ ;  /* 0x0000000403040227 */ /* 0x001fca00078e00ff */
[----:B------:R-:W-:-:S07]  /*1920*/  @P0 SHF.R.U32.HI R3, RZ, R5, R4 ;  /* 0x00000005ff030219 */ /* 0x000fce0000011604 */
.L_x_12880:
[----:B------:R-:W-:Y:S05]  /*1930*/  BSYNC B0 ;  /* 0x0000000000007941 */ /* 0x000fea0003800000 */
.L_x_12878:
[----:B------:R-:W-:-:S05]  /*1940*/  IMAD R3, R3, R13, R13 ;  /* 0x0000000d03037224 */ /* 0x000fca00078e020d */
[----:B------:R-:W-:-:S07]  /*1950*/  VIMNMX R0, R0, R3, PT ;  /* 0x0000000300007248 */ /* 0x000fce0003fe0100 */
.L_x_12877:
        /* <DEDUP_REMOVED lines=20> */
.L_x_12883:
[----:B------:R-:W-:-:S13]  /*1aa0*/  ISETP.NE.AND P0, PT, R13, 0x1, PT ;  /* 0x000000010d00780c */ /* 0x000fda0003f05270 */
[----:B------:R-:W0:Y:S02]  /*1ab0*/  @P0 LDC.64 R6, c[0x0][0xae0] ;  /* 0x0002b800ff060b82 */ /* 0x000e240000000a00 */
[----:B0-----:R-:W-:-:S05]  /*1ac0*/  @P0 IMAD.HI.U32 R6, R3, R6, RZ ;  /* 0x0000000603060227 */ /* 0x001fca00078e00ff */
[----:B------:R-:W-:-:S07]  /*1ad0*/  @P0 SHF.R.U32.HI R3, RZ, R7, R6 ;  /* 0x00000007ff030219 */ /* 0x000fce0000011606 */
.L_x_12884:
[----:B------:R-:W-:Y:S05]  /*1ae0*/  BSYNC B0 ;  /* 0x0000000000007941 */ /* 0x000fea0003800000 */
.L_x_12882:
[----:B------:R-:W-:-:S05]  /*1af0*/  IMAD R3, R3, R13, RZ ;  /* 0x0000000d03037224 */ /* 0x000fca00078e02ff */
[----:B------:R-:W-:-:S07]  /*1b00*/  VIMNMX R4, R4, R3, !PT ;  /* 0x0000000304047248 */ /* 0x000fce0007fe0100 */
.L_x_12881:
        /* <DEDUP_REMOVED lines=44> */
.L_x_12887:
[----:B------:R-:W-:Y:S05]  /*1dd0*/  BSYNC B6 ;  /* 0x0000000000067941 */ /* 0x000fea0003800000 */
.L_x_12886:
        /* <DEDUP_REMOVED lines=20> */
.L_x_12889:
[----:B------:R-:W-:Y:S05]  /*1f20*/  BSYNC B6 ;  /* 0x0000000000067941 */ /* 0x000fea0003800000 */
.L_x_12888:
[----:B------:R-:W2:Y:S01]  /*1f30*/  LDL R32, [R1+0x44c] ;  /* 0x00044c0001207983 */ /* 0x000ea20000100800 */
[----:B------:R-:W-:Y:S01]  /*1f40*/  ULDC.64 UR4, c[0x0][0xaf0] ;  /* 0x0002bc0000047ab9 */ /* 0x000fe20000000a00 */
[----:B------:R-:W-:Y:S01]  /*1f50*/  IMAD.MOV.U32 R0, RZ, RZ, R127 ;  /* 0x000000ffff007224 */ /* 0x000fe200078e007f */
[----:B------:R-:W-:Y:S01]  /*1f60*/  ISETP.NE.U32.AND P0, PT, RZ, UR4, PT ;  /* 0x00000004ff007c0c */ /* 0x000fe2000bf05070 */
[----:B------:R-:W-:Y:S01]  /*1f70*/  ULDC UR6, c[0x0][0x320] ;  /* 0x0000c80000067ab9 */ /* 0x000fe20000000800 */
[----:B------:R-:W-:Y:S01]  /*1f80*/  SHF.R.S32.HI R155, RZ, 0x1f, R154 ;  /* 0x0000001fff9b7819 */ /* 0x000fe2000001149a */
[----:B------:R-:W0:Y:S01]  /*1f90*/  LDC.64 R30, c[0x0][0x408] ;  /* 0x00010200ff1e7b82 */ /* 0x000e220000000a00 */
[----:B------:R-:W-:Y:S01]  /*1fa0*/  ISETP.NE.AND.EX P0, PT, RZ, UR5, PT, P0 ;  /* 0x00000005ff007c0c */ /* 0x000fe2000bf05300 */
[----:B------:R-:W-:-:S06]  /*1fb0*/  ULDC.64 UR4, c[0x0][0x3f8] ;  /* 0x0000fe0000047ab9 */ /* 0x000fcc0000000a00 */
[----:B------:R-:W1:Y:S08]  /*1fc0*/  LDC R33, c[0x0][0x3f4] ;  /* 0x0000fd00ff217b82 */ /* 0x000e700000000800 */
[----:B------:R-:W3:Y:S02]  /*1fd0*/  @P0 LDC.64 R4, c[0x0][0xaf0] ;  /* 0x0002bc00ff040b82 */ /* 0x000ee40000000a00 */
[----:B---3--:R-:W-:-:S05]  /*1fe0*/  @P0 IMAD.WIDE R4, R127, 0x4, R4 ;  /* 0x000000047f040825 */ /* 0x008fca00078e0204 */
[----:B------:R3:W4:Y:S01]  /*1ff0*/  @P0 LDG.E R0, desc[UR44][R4.64] ;  /* 0x0000002c04000981 */ /* 0x000722000c1e1900 */
[----:B------:R-:W-:Y:S01]  /*2000*/  ISETP.GE.AND P1, PT, R152, UR6, PT ;  /* 0x0000000698007c0c */ /* 0x000fe2000bf26270 */
[----:B------:R-:W-:Y:S01]  /*2010*/  IMAD.IADD R48, R25, 0x1, R24 ;  /* 0x0000000119307824 */ /* 0x000fe200078e0218 */
[----:B------:R-:W-:Y:S01]  /*2020*/  ISETP.GE.AND P0, PT, R22, UR6, PT ;  /* 0x0000000616007c0c */ /* 0x000fe2000bf06270 */
[----:B------:R-:W-:Y:S01]  /*2030*/  IMAD.MOV.U32 R53, RZ, RZ, 0x20 ;  /* 0x00000020ff357424 */ /* 0x000fe200078e00ff */
[----:B------:R-:W-:Y:S01]  /*2040*/  SEL R3, RZ, 0xffffffff, P1 ;  /* 0xffffffffff037807 */ /* 0x000fe20000800000 */
[----:B------:R-:W-:Y:S01]  /*2050*/  IMAD R52, R227, 0x40, R156 ;  /* 0x00000040e3347824 */ /* 0x000fe200078e029c */
[----:B------:R-:W-:Y:S01]  /*2060*/  SEL R6, RZ, 0x1, P0 ;  /* 0x00000001ff067807 */ /* 0x000fe20000000000 */
[----:B-1----:R-:W-:Y:S01]  /*2070*/  IMAD.SHL.U32 R54, R33, 0x2, RZ ;  /* 0x0000000221367824 */ /* 0x002fe200078e00ff */
[----:B------:R-:W-:Y:S01]  /*2080*/  ISETP.GE.AND P0, PT, R163, UR6, PT ;  /* 0x00000006a3007c0c */ /* 0x000fe2000bf06270 */
[----:B------:R-:W-:Y:S01]  /*2090*/  IMAD.SHL.U32 R7, R3, 0x2, RZ ;  /* 0x0000000203077824 */ /* 0x000fe200078e00ff */
[----:B------:R-:W-:-:S02]  /*20a0*/  ISETP.GE.AND P1, PT, R162, UR6, PT ;  /* 0x00000006a2007c0c */ /* 0x000fc4000bf26270 */
[----:B------:R-:W-:Y:S02]  /*20b0*/  SHF.R.S32.HI R3, RZ, 0x1f, R156 ;  /* 0x0000001fff037819 */ /* 0x000fe4000001149c */
[----:B------:R-:W-:Y:S02]  /*20c0*/  LOP3.LUT R6, R7, 0x2, R6, 0xe2, !PT ;  /* 0x0000000207067812 */ /* 0x000fe400078ee206 */
[----:B------:R-:W-:Y:S01]  /*20d0*/  SEL R7, RZ, 0x4, P0 ;  /* 0x00000004ff077807 */ /* 0x000fe20000000000 */
[C---:B---3--:R-:W-:Y:S01]  /*20e0*/  IMAD R5, R3.reuse, UR4, RZ ;  /* 0x0000000403057c24 */ /* 0x048fe2000f8e02ff */
[----:B------:R-:W-:Y:S01]  /*20f0*/  SEL R8, RZ, 0x8, P1 ;  /* 0x00000008ff087807 */ /* 0x000fe20000800000 */
[----:B0-----:R-:W-:Y:S01]  /*2100*/  IMAD R10, R3, R30, RZ ;  /* 0x0000001e030a7224 */ /* 0x001fe200078e02ff */
[----:B------:R-:W-:Y:S01]  /*2110*/  ISETP.GE.AND P0, PT, R161, UR6, PT ;  /* 0x00000006a1007c0c */ /* 0x000fe2000bf06270 */
[----:B------:R-:W-:Y:S01]  /*2120*/  IMAD R11, R156, UR5, R5 ;  /* 0x000000059c0b7c24 */ /* 0x000fe2000f8e0205 */
[----:B------:R-:W-:Y:S01]  /*2130*/  ISETP.GE.AND P1, PT, R160, UR6, PT ;  /* 0x00000006a0007c0c */ /* 0x000fe2000bf26270 */
[----:B------:R-:W-:Y:S01]  /*2140*/  IMAD.WIDE.U32 R4, R156, UR4, R154 ;  /* 0x000000049c047c25 */ /* 0x000fe2000f8e009a */
[----:B------:R-:W-:-:S02]  /*2150*/  LOP3.LUT R6, R8, R6, R7, 0xfe, !PT ;  /* 0x0000000608067212 */ /* 0x000fc400078efe07 */
[----:B------:R-:W-:Y:S01]  /*2160*/  SEL R7, RZ, 0x10, P0 ;  /* 0x00000010ff077807 */ /* 0x000fe20000000000 */
[----:B------:R-:W-:Y:S01]  /*2170*/  IMAD.IADD R5, R5, 0x1, R11 ;  /* 0x0000000105057824 */ /* 0x000fe200078e020b */
[----:B------:R-:W-:Y:S01]  /*2180*/  SEL R8, RZ, 0x20, P1 ;  /* 0x00000020ff087807 */ /* 0x000fe20000800000 */
[----:B------:R-:W-:Y:S01]  /*2190*/  IMAD R15, R156, R31, R10 ;  /* 0x0000001f9c0f7224 */ /* 0x000fe200078e020a */
[----:B------:R-:W-:Y:S01]  /*21a0*/  ISETP.GE.AND P1, PT, R165, UR6, PT ;  /* 0x00000006a5007c0c */ /* 0x000fe2000bf26270 */
[----:B-----5:R-:W-:Y:S01]  /*21b0*/  IMAD.WIDE.U32 R20, R2, UR4, R4 ;  /* 0x0000000402147c25 */ /* 0x020fe2000f8e0004 */
[----:B------:R-:W-:Y:S02]  /*21c0*/  LOP3.LUT R50, R8, R6, R7, 0xfe, !PT ;  /* 0x0000000608327212 */ /* 0x000fe400078efe07 */
[----:B------:R-:W-:Y:S01]  /*21d0*/  ISETP.GE.AND P2, PT, R164, UR6, PT ;  /* 0x00000006a4007c0c */ /* 0x000fe2000bf46270 */
[----:B------:R-:W-:Y:S01]  /*21e0*/  IMAD.WIDE.U32 R8, R156, UR4, R22 ;  /* 0x000000049c087c25 */ /* 0x000fe2000f8e0016 */
[----:B------:R-:W-:-:S02]  /*21f0*/  ISETP.GE.AND P0, PT, R22, R33, PT ;  /* 0x000000211600720c */ /* 0x000fc40003f06270 */
[----:B------:R-:W-:Y:S01]  /*2200*/  SHF.R.S32.HI R49, RZ, 0x1f, R2 ;  /* 0x0000001fff317819 */ /* 0x000fe20000011402 */
[----:B------:R-:W-:Y:S01]  /*2210*/  IMAD.IADD R9, R11, 0x1, R9 ;  /* 0x000000010b097824 */ /* 0x000fe200078e0209 */
[----:B------:R-:W-:Y:S01]  /*2220*/  SEL R11, RZ, 0x40, P1 ;  /* 0x00000040ff0b7807 */ /* 0x000fe20000800000 */
[----:B------:R-:W-:Y:S01]  /*2230*/  IMAD.WIDE.U32 R6, R156, R30, R154 ;  /* 0x0000001e9c067225 */ /* 0x000fe200078e009a */
[----:B------:R-:W-:Y:S02]  /*2240*/  SEL R10, RZ, 0x7fff80, P2 ;  /* 0x007fff80ff0a7807 */ /* 0x000fe40001000000 */
[----:B------:R-:W-:Y:S01]  /*2250*/  SEL R13, R33, RZ, P0 ;  /* 0x000000ff210d7207 */ /* 0x000fe20000000000 */
[----:B------:R-:W-:Y:S01]  /*2260*/  IMAD.WIDE.U32 R24, R2, UR4, R8 ;  /* 0x0000000402187c25 */ /* 0x000fe2000f8e0008 */
[----:B------:R-:W-:Y:S02]  /*2270*/  LOP3.LUT R50, R10, R50, R11, 0xfe, !PT ;  /* 0x000000320a327212 */ /* 0x000fe400078efe0b */
[----:B------:R-:W-:Y:S01]  /*2280*/  SHF.R.S32.HI R51, RZ, 0x1f, R126 ;  /* 0x0000001fff337819 */ /* 0x000fe2000001147e */
[----:B------:R-:W-:Y:S01]  /*2290*/  IMAD R11, R49, UR4, RZ ;  /* 0x00000004310b7c24 */ /* 0x000fe2000f8e02ff */
[----:B------:R-:W-:Y:S01]  /*22a0*/  PRMT R70, R50, 0x8880, RZ ;  /* 0x0000888032467816 */ /* 0x000fe200000000ff */
[----:B------:R-:W-:-:S02]  /*22b0*/  IMAD.IADD R13, R22, 0x1, R13 ;  /* 0x00000001160d7824 */ /* 0x000fc400078e020d */
[----:B------:R-:W-:Y:S01]  /*22c0*/  IMAD R11, R2, UR5, R11 ;  /* 0x00000005020b7c24 */ /* 0x000fe2000f8e020b */
[----:B------:R-:W-:Y:S01]  /*22d0*/  PRMT R70, R70, 0x7710, RZ ;  /* 0x0000771046467816 */ /* 0x000fe200000000ff */
[----:B------:R-:W-:Y:S01]  /*22e0*/  IMAD.IADD R7, R7, 0x1, R15 ;  /* 0x0000000107077824 */ /* 0x000fe200078e020f */
[----:B------:R-:W-:Y:S01]  /*22f0*/  SHF.R.S32.HI R12, RZ, 0x1f, R13 ;  /* 0x0000001fff0c7819 */ /* 0x000fe2000001140d */
[-C--:B------:R-:W-:Y:S01]  /*2300*/  IMAD R10, R49, R30.reuse, RZ ;  /* 0x0000001e310a7224 */ /* 0x080fe200078e02ff */
[----:B------:R-:W-:Y:S01]  /*2310*/  LOP3.LUT R64, R70, 0x1, RZ, 0xc0, !PT ;  /* 0x0000000146407812 */ /* 0x000fe200078ec0ff */
[----:B------:R-:W-:Y:S01]  /*2320*/  IMAD.WIDE.U32 R44, R2, R30, R6 ;  /* 0x0000001e022c7225 */ /* 0x000fe200078e0006 */
[----:B------:R-:W-:Y:S02]  /*2330*/  LEA.HI R12, R12, R13, RZ, 0x3 ;  /* 0x0000000d0c0c7211 */ /* 0x000fe400078f18ff */
[----:B------:R-:W-:Y:S01]  /*2340*/  LOP3.LUT R65, R70, 0x2, RZ, 0xc0, !PT ;  /* 0x0000000246417812 */ /* 0x000fe200078ec0ff */
[----:B------:R-:W-:Y:S01]  /*2350*/  IMAD R5, R2, R31, R10 ;  /* 0x0000001f02057224 */ /* 0x000fe200078e020a */
[--C-:B------:R-:W-:Y:S01]  /*2360*/  SHF.R.S32.HI R59, RZ, 0x3, R12.reuse ;  /* 0x00000003ff3b7819 */ /* 0x100fe2000001140c */
[----:B------:R-:W-:Y:S01]  /*2370*/  IMAD.IADD R55, R21, 0x1, R11 ;  /* 0x0000000115377824 */ /* 0x000fe200078e020b */
[----:B------:R-:W-:Y:S01]  /*2380*/  LOP3.LUT R60, R12, 0xfffffff8, RZ, 0xc0, !PT ;  /* 0xfffffff80c3c7812 */ /* 0x000fe200078ec0ff */
[----:B------:R-:W-:Y:S01]  /*2390*/  IMAD.IADD R58, R45, 0x1, R5 ;  /* 0x000000012d3a7824 */ /* 0x000fe200078e0205 */
[--C-:B------:R-:W-:Y:S01]  /*23a0*/  LOP3.LUT R5, R197, 0x38, R12.reuse, 0xf8, !PT ;  /* 0x00000038c5057812 */ /* 0x100fe200078ef80c */
[----:B------:R-:W-:Y:S01]  /*23b0*/  IMAD.IADD R56, R11, 0x1, R25 ;  /* 0x000000010b387824 */ /* 0x000fe200078e0219 */
[----:B------:R-:W-:-:S02]  /*23c0*/  LOP3.LUT R12, R199, 0x38, R12, 0xf8, !PT ;  /* 0x00000038c70c7812 */ /* 0x000fc400078ef80c */
[----:B------:R-:W-:Y:S02]  /*23d0*/  LOP3.LUT R5, R5, R206, RZ, 0x3c, !PT ;  /* 0x000000ce05057212 */ /* 0x000fe400078e3cff */
[----:B------:R-:W-:Y:S02]  /*23e0*/  LOP3.LUT R63, R12, R207, RZ, 0x3c, !PT ;  /* 0x000000cf0c3f7212 */ /* 0x000fe400078e3cff */
[C---:B------:R-:W-:Y:S01]  /*23f0*/  SHF.L.U64.HI R31, R30.reuse, 0x6, R31 ;  /* 0x000000061e1f7819 */ /* 0x040fe2000001021f */
[----:B------:R-:W-:Y:S01]  /*2400*/  IMAD.SHL.U32 R30, R30, 0x40, RZ ;  /* 0x000000401e1e7824 */ /* 0x000fe200078e00ff */
[----:B------:R-:W-:Y:S01]  /*2410*/  LOP3.LUT R66, R70, 0x4, RZ, 0xc0, !PT ;  /* 0x0000000446427812 */ /* 0x000fe200078ec0ff */
[----:B------:R-:W-:Y:S01]  /*2420*/  IMAD.IADD R62, R198, 0x1, R5 ;  /* 0x00000001c63e7824 */ /* 0x000fe200078e0205 */
[----:B------:R-:W-:Y:S01]  /*2430*/  LOP3.LUT R67, R70, 0x8, RZ, 0xc0, !PT ;  /* 0x0000000846437812 */ /* 0x000fe200078ec0ff */
[----:B------:R-:W-:Y:S01]  /*2440*/  IMAD.IADD R63, R208, 0x1, R63 ;  /* 0x00000001d03f7824 */ /* 0x000fe200078e023f */
[----:B------:R-:W-:-:S02]  /*2450*/  LOP3.LUT R68, R70, 0x10, RZ, 0xc0, !PT ;  /* 0x0000001046447812 */ /* 0x000fc400078ec0ff */
[C---:B------:R-:W-:Y:S02]  /*2460*/  LOP3.LUT R69, R70.reuse, 0x20, RZ, 0xc0, !PT ;  /* 0x0000002046457812 */ /* 0x040fe400078ec0ff */
[----:B------:R-:W-:Y:S02]  /*2470*/  SHF.R.S32.HI R61, RZ, 0x1f, R60 ;  /* 0x0000001fff3d7819 */ /* 0x000fe4000001143c */
[----:B------:R-:W-:Y:S02]  /*2480*/  LOP3.LUT R70, R70, 0x40, RZ, 0xc0, !PT ;  /* 0x0000004046467812 */ /* 0x000fe400078ec0ff */
[----:B--2---:R-:W-:Y:S02]  /*2490*/  LOP3.LUT P1, RZ, R32, 0x4, RZ, 0xc0, !PT ;  /* 0x0000000420ff7812 */ /* 0x004fe4000782c0ff */
[----:B------:R-:W0:Y:S02]  /*24a0*/  S2R R32, SR_TID.X ;  /* 0x0000000000207919 */ /* 0x000e240000002100 */
[----:B------:R-:W-:-:S02]  /*24b0*/  SEL R53, R53, 0xffffffe0, !P1 ;  /* 0xffffffe035357807 */ /* 0x000fc40004800000 */
[----:B0-----:R-:W-:-:S04]  /*24c0*/  SHF.R.U32.HI R32, RZ, 0x7, R32 ;  /* 0x00000007ff207819 */ /* 0x001fc80000011620 */
[----:B------:R-:W-:-:S13]  /*24d0*/  ISETP.NE.AND P6, PT, R32, 0x1, PT ;  /* 0x000000012000780c */ /* 0x000fda0003fc5270 */
[----:B------:R-:W-:Y:S05]  /*24e0*/  @!P6 WARPSYNC.ALL ;  /* 0x000000000000e948 */ /* 0x000fea0003800000 */
[----:B------:R-:W-:Y:S01]  /*24f0*/  ULDC UR4, c[0x0][0x2f4] ;  /* 0x0000bd0000047ab9 */ /* 0x000fe20000000800 */
[----:B----4-:R-:W-:Y:S01]  /*2500*/  SHF.R.S32.HI R57, RZ, 0x1f, R0 ;  /* 0x0000001fff397819 */ /* 0x010fe20000011400 */
[----:B------:R-:W-:Y:S01]  /*2510*/  @!P6 BAR.SYNC.DEFER_BLOCKING 0x9, 0x100 ;  /* 0x024400000000eb1d */ /* 0x000fe20000010000 */
[----:B------:R-:W-:Y:S02]  /*2520*/  ISETP.GE.AND P2, PT, R152, UR4, PT ;  /* 0x0000000498007c0c */ /* 0x000fe4000bf46270 */
[----:B------:R-:W-:-:S02]  /*2530*/  ISETP.GE.AND P1, PT, R22, UR4, PT ;  /* 0x0000000416007c0c */ /* 0x000fc4000bf26270 */
[----:B------:R-:W-:-:S11]  /*2540*/  P2R R72, PR, RZ, 0x4 ;  /* 0x00000004ff487803 */ /* 0x000fd60000000000 */
.L_x_12947:
        /* <DEDUP_REMOVED lines=28> */
[----:B------:R-:W-:Y:S01]  /*2710*/  IMAD.IADD R8, R167, 0x1, R53 ;  /* 0x00000001a7087824 */ /* 0x000fe200078e0235 */
[----:B------:R-:W-:Y:S05]  /*2720*/  YIELD ;  /* 0x0000000000007946 */ /* 0x000fea0003800000 */
[----:B------:R-:W-:Y:S01]  /*2730*/  IMAD R79, R79, R4, R11 ;  /* 0x000000044f4f7224 */ /* 0x000fe200078e020b */
[----:B------:R-:W-:Y:S01]  /*2740*/  BSSY B0, `(.L_x_12890) ;  /* 0x000033d000007945 */ /* 0x000fe20003800000 */
[C---:B------:R-:W-:Y:S01]  /*2750*/  IMAD R4, R153.reuse, 0x1800, R167 ;  /* 0x0000180099047824 */ /* 0x040fe200078e02a7 */
[----:B------:R-:W-:Y:S01]  /*2760*/  P2R R73, PR, RZ, 0x8 ;  /* 0x00000008ff497803 */ /* 0x000fe20000000000 */
[----:B------:R-:W-:-:S02]  /*2770*/  IMAD R8, R153, 0x1800, R8 ;  /* 0x0000180099087824 */ /* 0x000fc400078e0208 */
[--C-:B------:R-:W-:Y:S02]  /*2780*/  IMAD R87, R4, 0x2, R17.reuse ;  /* 0x0000000204577824 */ /* 0x100fe400078e0211 */
[----:B------:R-:W-:Y:S01]  /*2790*/  IMAD R76, R8, 0x2, R17 ;  /* 0x00000002084c7824 */ /* 0x000fe200078e0211 */
[----:B0-----:R-:W-:Y:S06]  /*27a0*/  @!P2 BRA `(.L_x_12891) ;  /* 0x0000002c00c0a947 */ /* 0x001fec0003800000 */
[----:B------:R-:W-:Y:S01]  /*27b0*/  SHF.R.S32.HI R80, RZ, 0x1f, R79 ;  /* 0x0000001fff507819 */ /* 0x000fe2000001144f */
[----:B------:R-:W-:Y:S01]  /*27c0*/  ULDC.64 UR4, c[0x0][0x300] ;  /* 0x0000c00000047ab9 */ /* 0x000fe20000000a00 */
[----:B-----5:R-:W-:Y:S01]  /*27d0*/  SHF.R.S32.HI R81, RZ, 0x1f, R78 ;  /* 0x0000001fff517819 */ /* 0x020fe2000001144e */
[C---:B------:R-:W-:Y:S01]  /*27e0*/  IMAD.WIDE.U32 R4, R79.reuse, UR4, RZ ;  /* 0x000000044f047c25 */ /* 0x040fe2000f8e00ff */
        /* <DEDUP_REMOVED lines=66> */
.L_x_12894:
[----:B------:R-:W-:Y:S05]  /*2c10*/  BSYNC B1 ;  /* 0x0000000000017941 */ /* 0x000fea0003800000 */
.L_x_12893:
        /* <DEDUP_REMOVED lines=8> */
[----:B------:R-:W-:Y:S01]  /*2ca0*/  IMAD.WIDE.U32 R14, R14, 0x60, R30 ;  /* 0x000000600e0e7825 */ /* 0x000fe200078e001e */
[C---:B0-----:R-:W-:Y:S01]  /*2cb0*/  SHF.L.U64.HI R5, R10.reuse, 0x6, R11 ;  /* 0x000000060a057819 */ /* 0x041fe2000001020b */
[----:B------:R-:W-:Y:S01]  /*2cc0*/  ULDC.64 UR4, c[0x0][0x400] ;  /* 0x0001000000047ab9 */ /* 0x000fe20000000a00 */
[----:B------:R-:W-:Y:S01]  /*2cd0*/  CS2R R34, SRZ ;  /* 0x0000000000227805 */ /* 0x000fe2000001ff00 */
[----:B------:R-:W-:Y:S01]  /*2ce0*/  IMAD.SHL.U32 R4, R10, 0x40, RZ ;  /* 0x000000400a047824 */ /* 0x000fe200078e00ff */
[----:B------:R-:W-:Y:S01]  /*2cf0*/  IADD3 R6, P3, R44, R14, RZ ;  /* 0x0000000e2c067210 */ /* 0x000fe20007f7e0ff */
[----:B------:R-:W-:Y:S01]  /*2d00*/  IMAD R77, R77, 0x60, RZ ;  /* 0x000000604d4d7824 */ /* 0x000fe200078e02ff */
[----:B------:R-:W-:Y:S01]  /*2d10*/  CS2R R36, SRZ ;  /* 0x0000000000247805 */ /* 0x000fe2000001ff00 */
[----:B------:R-:W-:-:S03]  /*2d20*/  IMAD.WIDE.U32 R4, R12, 0x60, R4 ;  /* 0x000000600c047825 */ /* 0x000fc600078e0004 */
[----:B------:R-:W-:Y:S01]  /*2d30*/  IADD3.X R15, R58, R77, R15, P3, !PT ;  /* 0x0000004d3a0f7210 */ /* 0x000fe20001ffe40f */
[----:B------:R-:W-:Y:S01]  /*2d40*/  IMAD R8, R71, 0x60, RZ ;  /* 0x0000006047087824 */ /* 0x000fe200078e02ff */
        /* <DEDUP_REMOVED lines=15> */
.L_x_12896:
[----:B------:R-:W-:Y:S05]  /*2e40*/  BSYNC B1 ;  /* 0x0000000000017941 */ /* 0x000fea0003800000 */
.L_x_12895:
[----:B------:R-:W-:Y:S01]  /*2e50*/  ULOP3.LUT UR4, UR38, 0x1, URZ, 0xfc, !UPT ;  /* 0x0000000126047892 */ /* 0x000fe2000f8efc3f */
[----:B01----:R-:W-:Y:S01]  /*2e60*/  IMAD.MOV.U32 R4, RZ, RZ, R42 ;  /* 0x000000ffff047224 */ /* 0x003fe200078e002a */
        /* <DEDUP_REMOVED lines=27> */
[----:B------:R-:W-:Y:S02]  /*3020*/  PRMT R90, R4, 0x7610, R90 ;  /* 0x00007610045a7816 */ /* 0x000fe4000000005a */
[----:B------:R-:W-:-:S02]  /*3030*/  PRMT R91, R5, 0x7610, R91 ;  /* 0x00007610055b7816 */ /* 0x000fc4000000005b */
[----:B------:R-:W-:Y:S02]  /*3040*/  PRMT R93, R6, 0x7610, R93 ;  /* 0x00007610065d7816 */ /* 0x000fe4000000005d */
[----:B------:R-:W-:Y:S01]  /*3050*/  PRMT R92, R7, 0x7610, R92 ;  /* 0x00007610075c7816 */ /* 0x000fe2000000005c */
[----:B------:R-:W-:Y:S06]  /*3060*/  @!P3 BRA `(.L_x_12897) ;  /* 0x000000000004b947 */ /* 0x000fec0003800000 */
[----:B------:R-:W-:Y:S01]  /*3070*/  BPT.TRAP 0x1 ;  /* 0x000000040000795c */ /* 0x000fe20000300000 */
.L_x_12897:
[----:B------:R-:W-:Y:S01]  /*3080*/  IMAD R71, R153, 0x8, R148 ;  /* 0x0000000899477824 */ /* 0x000fe200078e0294 */
[----:B------:R-:W-:Y:S01]  /*3090*/  SHF.L.U32 R86, R158, 0x1f, RZ ;  /* 0x0000001f9e567819 */ /* 0x000fe200000006ff */
[----:B------:R-:W-:Y:S03]  /*30a0*/  BSSY B1, `(.L_x_12898) ;  /* 0x0000003000017945 */ /* 0x000fe60003800000 */
[----:B------:R-:W0:Y:S02]  /*30b0*/  SYNCS.PHASECHK.TRANS64.TRYWAIT P5, [R71+URZ+0x32490], R86 ;  /* 0x03249056470075a7 */ /* 0x000e2400080a017f */
[----:B0-----:R-:W-:Y:S05]  /*30c0*/  @!P5 BRA `(.L_x_12899) ;  /* 0x0000033000a0d947 */ /* 0x001fea0003800000 */
.L_x_13246:
[----:B------:R-:W-:Y:S05]  /*30d0*/  BSYNC B1 ;  /* 0x0000000000017941 */ /* 0x000fea0003800000 */
.L_x_12898:
[----:B------:R-:W-:-:S03]  /*30e0*/  UMOV UR4, 0xffffffff ;  /* 0xffffffff00047882 */ /* 0x000fc60000000000 */
[----:B------:R-:W-:Y:S05]  /*30f0*/  BRA.DIV UR4, `(.L_x_12900) ;  /* 0x0000033204a87947 */ /* 0x000fea000b800000 */
[----:B------:R1:W2:Y:S04]  /*3100*/  SHFL.IDX PT, R77, R84, RZ, 0x1c1f ;  /* 0x001c1fff544d7589 */ /* 0x0002a800000e0000 */
[----:B------:R1:W3:Y:S02]  /*3110*/  SHFL.IDX PT, R14, R83, RZ, 0x1c1f ;  /* 0x001c1fff530e7589 */ /* 0x0002e400000e0000 */
.L_x_13250:
        /* <DEDUP_REMOVED lines=56> */
.L_x_12906:
[----:B------:R-:W-:Y:S05]  /*34a0*/  BSYNC B3 ;  /* 0x0000000000037941 */ /* 0x000fea0003800000 */
.L_x_12905:
[----:B0-----:R4:W-:Y:S02]  /*34b0*/  ST.E.128 desc[UR44][R10.64], R4 ;  /* 0x000000040a007985 */ /* 0x0019e4000c101d2c */
.L_x_12904:
[----:B------:R-:W-:Y:S05]  /*34c0*/  BSYNC B2 ;  /* 0x0000000000027941 */ /* 0x000fea0003800000 */
.L_x_12903:
        /* <DEDUP_REMOVED lines=54> */
.L_x_12908:
[----:B------:R-:W-:Y:S05]  /*3830*/  BSYNC B2 ;  /* 0x0000000000027941 */ /* 0x000fea0003800000 */
.L_x_12907:
[----:B0-----:R0:W-:Y:S02]  /*3840*/  ST.E.128 desc[UR44][R10.64], R4 ;  /* 0x000000040a007985 */ /* 0x0011e4000c101d2c */
.L_x_12902:
[----:B------:R-:W-:Y:S05]  /*3850*/  BSYNC B1 ;  /* 0x0000000000017941 */ /* 0x000fea0003800000 */
.L_x_12901:
[----:B------:R-:W-:-:S03]  /*3860*/  UMOV UR4, 0xffffffff ;  /* 0xffffffff00047882 */ /* 0x000fc60000000000 */
[----:B------:R-:W-:Y:S05]  /*3870*/  BRA.DIV UR4, `(.L_x_12909) ;  /* 0x0000032e04107947 */ /* 0x000fea000b800000 */
[----:B------:R0:W0:Y:S04]  /*3880*/  SHFL.IDX PT, R39, R84, 0x1, 0x1c1f ;  /* 0x003c1f0054277f89 */ /* 0x00002800000e0000 */
[----:B---3--:R3:W0:Y:S02]  /*3890*/  SHFL.IDX PT, R14, R83, 0x1, 0x1c1f ;  /* 0x003c1f00530e7f89 */ /* 0x00862400000e0000 */
.L_x_13254:
        /* <DEDUP_REMOVED lines=9> */
[----:B------:R-:W-:Y:S01]  /*3930*/  SHF.R.U64 R38, R34, 0x10, R35 ;  /* 0x0000001022267819 */ /* 0x000fe20000001223 */
[----:B----4-:R-:W-:Y:S01]  /*3940*/  IMAD.U32 R15, R7, 0x10000, RZ ;  /* 0x00010000070f7824 */ /* 0x010fe200078e00ff */
        /* <DEDUP_REMOVED lines=24> */
[C---:B------:R-:W-:Y:S01]  /*3ad0*/  IMAD.U32 R5, R4.reuse, 0x10000, RZ ;  /* 0x0001000004057824 */ /* 0x040fe200078e00ff */
[----:B------:R-:W-:Y:S01]  /*3ae0*/  LOP3.LUT R4, R4, 0xffff0000, RZ, 0xc0, !PT ;  /* 0xffff000004047812 */ /* 0x000fe200078ec0ff */
[C---:B------:R-:W-:Y:S01]  /*3af0*/  FFMA.FTZ R7, R12.reuse, R36, -R7 ;  /* 0x000000240c077223 */ /* 0x040fe20000010807 */
[----:B------:R-:W-:Y:S01]  /*3b00*/  FFMA.FTZ R12, R12, R38, R13 ;  /* 0x000000260c0c7223 */ /* 0x000fe2000001000d */
[C---:B------:R-:W-:Y:S01]  /*3b10*/  FMUL.FTZ R36, R34.reuse, R92 ;  /* 0x0000005c22247220 */ /* 0x040fe20000410000 */
[-C--:B------:R-:W-:Y:S01]  /*3b20*/  FMUL.FTZ R13, R34, R94.reuse ;  /* 0x0000005e220d7220 */ /* 0x080fe20000410000 */
[C---:B------:R-:W-:Y:S01]  /*3b30*/  FFMA.FTZ R41, R6.reuse, R35, -R41 ;  /* 0x0000002306297223 */ /* 0x040fe20000010829 */
        /* <DEDUP_REMOVED lines=14> */
.L_x_12914:
[----:B------:R-:W-:Y:S05]  /*3c20*/  BSYNC B2 ;  /* 0x0000000000027941 */ /* 0x000fea0003800000 */
.L_x_12913:
[----:B----4-:R0:W-:Y:S02]  /*3c30*/  ST.E.128 desc[UR44][R10.64], R4 ;  /* 0x000000040a007985 */ /* 0x0101e4000c101d2c */
.L_x_12912:
[----:B------:R-:W-:Y:S05]  /*3c40*/  BSYNC B1 ;  /* 0x0000000000017941 */ /* 0x000fea0003800000 */
.L_x_12911:
[----:B------:R-:W-:-:S13]  /*3c50*/  ISETP.NE.AND P2, PT, R72, RZ, PT ;  /* 0x000000ff4800720c */ /* 0x000fda0003f45270 */
        /* <DEDUP_REMOVED lines=53> */
.L_x_12916:
[----:B------:R-:W-:Y:S05]  /*3fb0*/  BSYNC B1 ;  /* 0x0000000000017941 */ /* 0x000fea0003800000 */
.L_x_12915:
[----:B----4-:R0:W-:Y:S01]  /*3fc0*/  ST.E.128 desc[UR44][R14.64], R4 ;  /* 0x000000040e007985 */ /* 0x0101e2000c101d2c */
[----:B------:R-:W-:Y:S05]  /*3fd0*/  BRA `(.L_x_12910) ;  /* 0x0000001800cc7947 */ /* 0x000fea0003800000 */
.L_x_12892:
        /* <DEDUP_REMOVED lines=9> */
[----:B------:R-:W-:-:S03]  /*4070*/  CS2R R32, SRZ ;  /* 0x0000000000207805 */ /* 0x000fc6000001ff00 */
[----:B------:R-:W-:Y:S05]  /*4080*/  @P2 BRA `(.L_x_12918) ;  /* 0x0000000000682947 */ /* 0x000fea0003800000 */
        /* <DEDUP_REMOVED lines=17> */
[----:B------:R-:W-:Y:S02]  /*41a0*/  IMAD R33, R71, 0x60, RZ ;  /* 0x0000006047217824 */ /* 0x000fe400078e02ff */
[----:B------:R-:W-:-:S04]  /*41b0*/  IMAD.WIDE.U32 R4, R12, 0x60, R4 ;  /* 0x000000600c047825 */ /* 0x000fc800078e0004 */
[----:B------:R-:W-:Y:S02]  /*41c0*/  IMAD.IADD R7, R35, 0x1, R7 ;  /* 0x0000000123077824 */ /* 0x000fe400078e0207 */
[----:B------:R-:W-:-:S03]  /*41d0*/  IMAD.IADD R5, R33, 0x1, R5 ;  /* 0x0000000121057824 */ /* 0x000fc600078e0205 */
[----:B------:R-:W-:Y:S02]  /*41e0*/  LEA.HI.X R33, R6, UR7, R7, 0x1, P2 ;  /* 0x0000000706217c11 */ /* 0x000fe400090f0c07 */
[----:B------:R-:W-:-:S04]  /*41f0*/  LEA R6, P2, R4, UR4, 0x1 ;  /* 0x0000000404067c11 */ /* 0x000fc8000f8408ff */
[----:B------:R-:W-:Y:S01]  /*4200*/  LEA.HI.X R7, R4, UR5, R5, 0x1, P2 ;  /* 0x0000000504077c11 */ /* 0x000fe200090f0c05 */
[----:B------:R-:W5:Y:S05]  /*4210*/  LDG.E.128 R32, desc[UR44][R32.64] ;  /* 0x0000002c20207981 */ /* 0x000f6a000c1e1d00 */
[----:B------:R-:W5:Y:S03]  /*4220*/  LDG.E.128 R4, desc[UR44][R6.64] ;  /* 0x0000002c06047981 */ /* 0x000f66000c1e1d00 */
.L_x_12918:
[----:B------:R-:W-:Y:S05]  /*4230*/  BSYNC B1 ;  /* 0x0000000000017941 */ /* 0x000fea0003800000 */
.L_x_12917:
[----:B------:R-:W-:Y:S01]  /*4240*/  BSSY B1, `(.L_x_12919) ;  /* 0x0000023000017945 */ /* 0x000fe20003800000 */
[----:B------:R-:W-:Y:S02]  /*4250*/  ISETP.GE.AND P2, PT, R22, R85, PT ;  /* 0x000000551600720c */ /* 0x000fe40003f46270 */
[----:B------:R-:W-:Y:S02]  /*4260*/  CS2R R36, SRZ ;  /* 0x0000000000247805 */ /* 0x000fe4000001ff00 */
[----:B------:R-:W-:Y:S01]  /*4270*/  CS2R R42, SRZ ;  /* 0x00000000002a7805 */ /* 0x000fe2000001ff00 */
[----:B-----5:R-:W-:Y:S01]  /*4280*/  IMAD.MOV.U32 R74, RZ, RZ, R6 ;  /* 0x000000ffff4a7224 */ /* 0x020fe200078e0006 */
[----:B------:R-:W-:Y:S01]  /*4290*/  CS2R R40, SRZ ;  /* 0x0000000000287805 */ /* 0x000fe2000001ff00 */
[----:B------:R-:W-:Y:S06]  /*42a0*/  @P3 BRA `(.L_x_12920) ;  /* 0x0000000000703947 */ /* 0x000fec0003800000 */
[-C--:B------:R-:W-:Y:S01]  /*42b0*/  IMAD R13, R3, R8.reuse, RZ ;  /* 0x00000008030d7224 */ /* 0x080fe200078e02ff */
[C---:B------:R-:W-:Y:S01]  /*42c0*/  SHF.L.U64.HI R11, R10.reuse, 0x6, R11 ;  /* 0x000000060a0b7819 */ /* 0x040fe2000001020b */
[----:B------:R-:W-:Y:S01]  /*42d0*/  IMAD.MOV.U32 R36, RZ, RZ, R22 ;  /* 0x000000ffff247224 */ /* 0x000fe200078e0016 */
[----:B------:R-:W-:Y:S01]  /*42e0*/  ULDC.64 UR4, c[0x0][0x3e8] ;  /* 0x0000fa0000047ab9 */ /* 0x000fe20000000a00 */
[----:B------:R-:W-:Y:S01]  /*42f0*/  IMAD.MOV.U32 R37, RZ, RZ, R23 ;  /* 0x000000ffff257224 */ /* 0x000fe200078e0017 */
[----:B------:R-:W-:Y:S01]  /*4300*/  ULDC.64 UR6, c[0x0][0x400] ;  /* 0x0001000000067ab9 */ /* 0x000fe20000000a00 */
[----:B------:R-:W-:Y:S02]  /*4310*/  IMAD.SHL.U32 R10, R10, 0x40, RZ ;  /* 0x000000400a0a7824 */ /* 0x000fe400078e00ff */
[C---:B------:R-:W-:Y:S02]  /*4320*/  IMAD R13, R156.reuse, R9, R13 ;  /* 0x000000099c0d7224 */ /* 0x040fe400078e020d */
[----:B------:R-:W-:-:S04]  /*4330*/  IMAD.WIDE.U32 R36, R156, R8, R36 ;  /* 0x000000089c247225 */ /* 0x000fc800078e0024 */
[----:B------:R-:W-:-:S04]  /*4340*/  IMAD.WIDE.U32 R10, R12, 0x60, R10 ;  /* 0x000000600c0a7825 */ /* 0x000fc800078e000a */
[----:B------:R-:W-:Y:S01]  /*4350*/  IMAD.IADD R37, R13, 0x1, R37 ;  /* 0x000000010d257824 */ /* 0x000fe200078e0225 */
[----:B------:R-:W-:Y:S01]  /*4360*/  IADD3 R10, P3, R24, R10, RZ ;  /* 0x0000000a180a7210 */ /* 0x000fe20007f7e0ff */
[----:B------:R-:W-:Y:S02]  /*4370*/  IMAD R71, R71, 0x60, RZ ;  /* 0x0000006047477824 */ /* 0x000fe400078e02ff */
[----:B------:R-:W-:-:S03]  /*4380*/  IMAD.WIDE.U32 R14, R14, 0x60, R30 ;  /* 0x000000600e0e7825 */ /* 0x000fc600078e001e */
[----:B------:R-:W-:Y:S01]  /*4390*/  IADD3.X R11, R56, R71, R11, P3, !PT ;  /* 0x00000047380b7210 */ /* 0x000fe20001ffe40b */
[----:B------:R-:W-:Y:S02]  /*43a0*/  IMAD R77, R77, 0x60, RZ ;  /* 0x000000604d4d7824 */ /* 0x000fe400078e02ff */
[-C--:B------:R-:W-:Y:S02]  /*43b0*/  IMAD R12, R49, R8.reuse, RZ ;  /* 0x00000008310c7224 */ /* 0x080fe400078e02ff */
[----:B------:R-:W-:-:S04]  /*43c0*/  IMAD.WIDE.U32 R36, R2, R8, R36 ;  /* 0x0000000802247225 */ /* 0x000fc800078e0024 */
[----:B------:R-:W-:Y:S01]  /*43d0*/  IMAD R9, R2, R9, R12 ;  /* 0x0000000902097224 */ /* 0x000fe200078e020c */
[----:B------:R-:W-:Y:S01]  /*43e0*/  IADD3 R14, P3, R14, R36, RZ ;  /* 0x000000240e0e7210 */ /* 0x000fe20007f7e0ff */
[----:B------:R-:W-:-:S05]  /*43f0*/  IMAD.IADD R77, R77, 0x1, R15 ;  /* 0x000000014d4d7824 */ /* 0x000fca00078e020f */
[----:B------:R-:W-:Y:S02]  /*4400*/  IADD3.X R9, R77, R9, R37, P3, !PT ;  /* 0x000000094d097210 */ /* 0x000fe40001ffe425 */
[----:B------:R-:W-:-:S04]  /*4410*/  LEA R36, P3, R10, UR4, 0x1 ;  /* 0x000000040a247c11 */ /* 0x000fc8000f8608ff */
[----:B------:R-:W-:Y:S02]  /*4420*/  LEA.HI.X R37, R10, UR5, R11, 0x1, P3 ;  /* 0x000000050a257c11 */ /* 0x000fe400098f0c0b */
[----:B------:R-:W-:-:S04]  /*4430*/  LEA R40, P3, R14, UR6, 0x1 ;  /* 0x000000060e287c11 */ /* 0x000fc8000f8608ff */
[----:B------:R-:W-:Y:S01]  /*4440*/  LEA.HI.X R41, R14, UR7, R9, 0x1, P3 ;  /* 0x000000070e297c11 */ /* 0x000fe200098f0c09 */
[----:B------:R-:W5:Y:S05]  /*4450*/  LDG.E.128 R36, desc[UR44][R36.64] ;  /* 0x0000002c24247981 */ /* 0x000f6a000c1e1d00 */
[----:B------:R-:W5:Y:S03]  /*4460*/  LDG.E.128 R40, desc[UR44][R40.64] ;  /* 0x0000002c28287981 */ /* 0x000f66000c1e1d00 */
.L_x_12920:
[----:B------:R-:W-:Y:S05]  /*4470*/  BSYNC B1 ;  /* 0x0000000000017941 */ /* 0x000fea0003800000 */
.L_x_12919:
[----:B------:R-:W-:Y:S01]  /*4480*/  ULOP3.LUT UR4, UR38, 0x1, URZ, 0xfc, !UPT ;  /* 0x0000000126047892 */ /* 0x000fe2000f8efc3f */
        /* <DEDUP_REMOVED lines=35> */
.L_x_12921:
[----:B------:R-:W-:Y:S01]  /*46c0*/  IMAD R71, R153, 0x8, R148 ;  /* 0x0000000899477824 */ /* 0x000fe200078e0294 */
[----:B------:R-:W-:Y:S01]  /*46d0*/  SHF.L.U32 R86, R158, 0x1f, RZ ;  /* 0x0000001f9e567819 */ /* 0x000fe200000006ff */
[----:B------:R-:W0:Y:S01]  /*46e0*/  LDC R85, c[0x0][0x2f4] ;  /* 0x0000bd00ff557b82 */ /* 0x000e220000000800 */
[----:B------:R-:W-:Y:S02]  /*46f0*/  BSSY B1, `(.L_x_12922) ;  /* 0x0000003000017945 */ /* 0x000fe40003800000 */
[----:B------:R-:W1:Y:S02]  /*4700*/  SYNCS.PHASECHK.TRANS64.TRYWAIT P4, [R71+URZ+0x32490], R86 ;  /* 0x03249056470075a7 */ /* 0x000e64000808017f */
[----:B-1----:R-:W-:Y:S05]  /*4710*/  @!P4 BRA `(.L_x_12923) ;  /* 0x0000031c00b0c947 */ /* 0x002fea0003800000 */
.L_x_13255:
[----:B------:R-:W-:Y:S05]  /*4720*/  BSYNC B1 ;  /* 0x0000000000017941 */ /* 0x000fea0003800000 */
.L_x_12922:
[----:B------:R-:W-:Y:S01]  /*4730*/  UMOV UR4, 0xffffffff ;  /* 0xffffffff00047882 */ /* 0x000fe20000000000 */
[----:B0-----:R-:W-:Y:S02]  /*4740*/  IMAD.IADD R87, R85, 0x1, -R54 ;  /* 0x0000000155577824 */ /* 0x001fe400078e0a36 */
[----:B------:R-:W-:Y:S05]  /*4750*/  BRA.DIV UR4, `(.L_x_12924) ;  /* 0x0000031e04b47947 */ /* 0x000fea000b800000 */
[----:B------:R0:W2:Y:S04]  /*4760*/  SHFL.IDX PT, R77, R84, RZ, 0x1c1f ;  /* 0x001c1fff544d7589 */ /* 0x0000a800000e0000 */
[----:B------:R0:W3:Y:S02]  /*4770*/  SHFL.IDX PT, R76, R83, RZ, 0x1c1f ;  /* 0x001c1fff534c7589 */ /* 0x0000e400000e0000 */
.L_x_13259:
        /* <DEDUP_REMOVED lines=24> */
[----:B------:R-:W-:Y:S01]  /*4900*/  SHF.R.U64 R97, R4, 0x10, R5 ;  /* 0x0000001004617819 */ /* 0x000fe20000001205 */
[----:B--2---:R-:W-:Y:S01]  /*4910*/  IMAD.U32 R5, R8, 0x10000, RZ ;  /* 0x0001000008057824 */ /* 0x004fe200078e00ff */
[----:B------:R-:W-:Y:S01]  /*4920*/  SHF.R.U32.HI R101, RZ, 0x10, R7 ;  /* 0x00000010ff657819 */ /* 0x000fe20000011607 */
[----:B------:R-:W-:Y:S01]  /*4930*/  IMAD.U32 R105, R103, 0x10000, RZ ;  /* 0x0001000067697824 */ /* 0x000fe200078e00ff */
[----:B------:R-:W-:Y:S01]  /*4940*/  PRMT R98, R90, 0x5432, R98 ;  /* 0x000054325a627816 */ /* 0x000fe20000000062 */
[----:B------:R-:W-:Y:S01]  /*4950*/  IMAD.U32 R4, R10, 0x10000, RZ ;  /* 0x000100000a047824 */ /* 0x000fe200078e00ff */
[----:B------:R-:W-:Y:S01]  /*4960*/  SHF.R.U64 R102, R32, 0x10, R33 ;  /* 0x0000001020667819 */ /* 0x000fe20000001221 */
[----:B---3--:R-:W-:Y:S01]  /*4970*/  IMAD.U32 R32, R13, 0x10000, RZ ;  /* 0x000100000d207824 */ /* 0x008fe200078e00ff */
[----:B------:R-:W-:-:S02]  /*4980*/  SHF.R.U32.HI R107, RZ, 0x10, R35 ;  /* 0x00000010ff6b7819 */ /* 0x000fc40000011623 */
[----:B------:R-:W-:Y:S01]  /*4990*/  PRMT R97, R104, 0x5410, R97 ;  /* 0x0000541068617816 */ /* 0x000fe20000000061 */
[----:B------:R-:W-:Y:S01]  /*49a0*/  FMUL.FTZ R109, R32, R105 ;  /* 0x00000069206d7220 */ /* 0x000fe20000410000 */
[----:B------:R-:W-:Y:S01]  /*49b0*/  PRMT R101, R99, 0x5410, R101 ;  /* 0x0000541063657816 */ /* 0x000fe20000000065 */
[----:B------:R-:W-:Y:S01]  /*49c0*/  IMAD.U32 R99, R98, 0x10000, RZ ;  /* 0x0001000062637824 */ /* 0x000fe200078e00ff */
[----:B------:R-:W-:Y:S01]  /*49d0*/  SHF.R.U64 R100, R6, 0x10, R7 ;  /* 0x0000001006647819 */ /* 0x000fe20000001207 */
[----:B------:R-:W-:Y:S01]  /*49e0*/  IMAD.U32 R6, R9, 0x10000, RZ ;  /* 0x0001000009067824 */ /* 0x000fe200078e00ff */
[----:B------:R-:W-:Y:S01]  /*49f0*/  LOP3.LUT R33, R13, 0xffff0000, RZ, 0xc0, !PT ;  /* 0xffff00000d217812 */ /* 0x000fe200078ec0ff */
[----:B------:R-:W-:Y:S01]  /*4a00*/  IMAD.U32 R13, R12, 0x10000, RZ ;  /* 0x000100000c0d7824 */ /* 0x000fe200078e00ff */
[----:B------:R-:W-:Y:S01]  /*4a10*/  LOP3.LUT R104, R103, 0xffff0000, RZ, 0xc0, !PT ;  /* 0xffff000067687812 */ /* 0x000fe200078ec0ff */
[-C--:B------:R-:W-:Y:S01]  /*4a20*/  FMUL.FTZ R103, R32, R99.reuse ;  /* 0x0000006320677220 */ /* 0x080fe20000410000 */
[----:B------:R-:W-:Y:S01]  /*4a30*/  PRMT R107, R108, 0x5410, R107 ;  /* 0x000054106c6b7816 */ /* 0x000fe2000000006b */
[----:B------:R-:W-:Y:S01]  /*4a40*/  FFMA.FTZ R109, R6, R99, -R109 ;  /* 0x00000063066d7223 */ /* 0x000fe2000001086d */
[----:B------:R-:W-:Y:S01]  /*4a50*/  LOP3.LUT R7, R9, 0xffff0000, RZ, 0xc0, !PT ;  /* 0xffff000009077812 */ /* 0x000fe200078ec0ff */
[----:B------:R-:W-:Y:S01]  /*4a60*/  FMUL.FTZ R32, R33, R104 ;  /* 0x0000006821207220 */ /* 0x000fe20000410000 */
[----:B------:R-:W-:Y:S01]  /*4a70*/  LOP3.LUT R98, R98, 0xffff0000, RZ, 0xc0, !PT ;  /* 0xffff000062627812 */ /* 0x000fe200078ec0ff */
[----:B------:R-:W-:Y:S01]  /*4a80*/  IMAD.U32 R99, R107, 0x10000, RZ ;  /* 0x000100006b637824 */ /* 0x000fe200078e00ff */
[----:B------:R-:W-:Y:S01]  /*4a90*/  SHF.R.U64 R106, R34, 0x10, R35 ;  /* 0x00000010226a7819 */ /* 0x000fe20000001223 */
[----:B------:R-:W-:-:S02]  /*4aa0*/  IMAD.U32 R34, R15, 0x10000, RZ ;  /* 0x000100000f227824 */ /* 0x000fc400078e00ff */
[----:B------:R-:W-:Y:S01]  /*4ab0*/  FFMA.FTZ R103, R6, R105, R103 ;  /* 0x0000006906677223 */ /* 0x000fe20000010067 */
[----:B------:R-:W-:Y:S02]  /*4ac0*/  IMAD.U32 R6, R101, 0x10000, RZ ;  /* 0x0001000065067824 */ /* 0x000fe400078e00ff */
[-C--:B------:R-:W-:Y:S01]  /*4ad0*/  FMUL.FTZ R110, R33, R98.reuse ;  /* 0x00000062216e7220 */ /* 0x080fe20000410000 */
[----:B------:R-:W-:Y:S01]  /*4ae0*/  FFMA.FTZ R108, R7, R98, -R32 ;  /* 0x00000062076c7223 */ /* 0x000fe20000010820 */
[----:B------:R-:W-:Y:S02]  /*4af0*/  IMAD.U32 R9, R11, 0x10000, RZ ;  /* 0x000100000b097824 */ /* 0x000fe400078e00ff */
[CC--:B------:R-:W-:Y:S01]  /*4b00*/  FMUL.FTZ R32, R34.reuse, R99.reuse ;  /* 0x0000006322207220 */ /* 0x0c0fe20000410000 */
[----:B------:R-:W-:Y:S01]  /*4b10*/  LOP3.LUT R35, R15, 0xffff0000, RZ, 0xc0, !PT ;  /* 0xffff00000f237812 */ /* 0x000fe200078ec0ff */
[----:B------:R-:W-:Y:S01]  /*4b20*/  FMUL.FTZ R34, R34, R6 ;  /* 0x0000000622227220 */ /* 0x000fe20000410000 */
[----:B------:R-:W-:Y:S01]  /*4b30*/  LOP3.LUT R98, R107, 0xffff0000, RZ, 0xc0, !PT ;  /* 0xffff00006b627812 */ /* 0x000fe200078ec0ff */
[----:B------:R-:W-:Y:S01]  /*4b40*/  FFMA.FTZ R110, R7, R104, R110 ;  /* 0x00000068076e7223 */ /* 0x000fe2000001006e */
[----:B------:R-:W-:Y:S01]  /*4b50*/  PRMT R102, R92, 0x5432, R102 ;  /* 0x000054325c667816 */ /* 0x000fe20000000066 */
[----:B------:R-:W-:Y:S01]  /*4b60*/  FFMA.FTZ R104, R9, R6, -R32 ;  /* 0x0000000609687223 */ /* 0x000fe20000010820 */
[----:B------:R-:W-:Y:S01]  /*4b70*/  LOP3.LUT R32, R101, 0xffff0000, RZ, 0xc0, !PT ;  /* 0xffff000065207812 */ /* 0x000fe200078ec0ff */
[----:B------:R-:W-:Y:S01]  /*4b80*/  FFMA.FTZ R99, R9, R99, R34 ;  /* 0x0000006309637223 */ /* 0x000fe20000010022 */
[----:B------:R-:W-:Y:S01]  /*4b90*/  LOP3.LUT R11, R11, 0xffff0000, RZ, 0xc0, !PT ;  /* 0xffff00000b0b7812 */ /* 0x000fe200078ec0ff */
[----:B------:R-:W-:Y:S01]  /*4ba0*/  FMUL.FTZ R112, R35, R98 ;  /* 0x0000006223707220 */ /* 0x000fe20000410000 */
[----:B------:R-:W-:Y:S01]  /*4bb0*/  LOP3.LUT R12, R12, 0xffff0000, RZ, 0xc0, !PT ;  /* 0xffff00000c0c7812 */ /* 0x000fe200078ec0ff */
[C---:B------:R-:W-:Y:S01]  /*4bc0*/  IMAD.U32 R34, R102.reuse, 0x10000, RZ ;  /* 0x0001000066227824 */ /* 0x040fe200078e00ff */
[----:B------:R-:W-:Y:S01]  /*4bd0*/  LOP3.LUT R9, R102, 0xffff0000, RZ, 0xc0, !PT ;  /* 0xffff000066097812 */ /* 0x000fe200078ec0ff */
[----:B------:R-:W-:-:S02]  /*4be0*/  IMAD.U32 R6, R97, 0x10000, RZ ;  /* 0x0001000061067824 */ /* 0x000fc400078e00ff */
[-C--:B------:R-:W-:Y:S01]  /*4bf0*/  FMUL.FTZ R114, R35, R32.reuse ;  /* 0x0000002023727220 */ /* 0x080fe20000410000 */
[----:B------:R-:W-:Y:S01]  /*4c00*/  FFMA.FTZ R35, R11, R32, -R112 ;  /* 0x000000200b237223 */ /* 0x000fe20000010870 */
[----:B------:R-:W-:Y:S01]  /*4c10*/  LOP3.LUT R97, R97, 0xffff0000, RZ, 0xc0, !PT ;  /* 0xffff000061617812 */ /* 0x000fe200078ec0ff */
[C---:B------:R-:W-:Y:S01]  /*4c20*/  FMUL.FTZ R32, R13.reuse, R34 ;  /* 0x000000220d207220 */ /* 0x040fe20000410000 */
[----:B------:R-:W-:Y:S01]  /*4c30*/  LOP3.LUT R8, R8, 0xffff0000, RZ, 0xc0, !PT ;  /* 0xffff000008087812 */ /* 0x000fe200078ec0ff */
[----:B------:R-:W-:Y:S01]  /*4c40*/  FMUL.FTZ R13, R13, R6 ;  /* 0x000000060d0d7220 */ /* 0x000fe20000410000 */
[----:B------:R-:W-:Y:S01]  /*4c50*/  PRMT R106, R91, 0x5432, R106 ;  /* 0x000054325b6a7816 */ /* 0x000fe2000000006a */
[----:B------:R-:W-:Y:S01]  /*4c60*/  FMUL.FTZ R7, R12, R9 ;  /* 0x000000090c077220 */ /* 0x000fe20000410000 */
[----:B------:R-:W-:Y:S01]  /*4c70*/  PRMT R100, R89, 0x5432, R100 ;  /* 0x0000543259647816 */ /* 0x000fe20000000064 */
        /* <DEDUP_REMOVED lines=33> */
.L_x_12928:
[----:B------:R-:W-:Y:S05]  /*4e90*/  BSYNC B2 ;  /* 0x0000000000027941 */ /* 0x000fea0003800000 */
.L_x_12927:
[----:B------:R-:W-:Y:S01]  /*4ea0*/  ISETP.GE.AND P4, PT, R88, R85, PT ;  /* 0x000000555800720c */ /* 0x000fe20003f86270 */
[----:B--2---:R4:W-:-:S12]  /*4eb0*/  ST.E.128 desc[UR44][R74.64], R8 ;  /* 0x000000084a007985 */ /* 0x0049d8000c101d2c */
[----:B------:R-:W-:-:S05]  /*4ec0*/  @!P4 IMAD.WIDE R76, R88, 0x2, R76 ;  /* 0x00000002584cc825 */ /* 0x000fca00078e024c */
[----:B---3--:R4:W-:Y:S02]  /*4ed0*/  @!P4 ST.E.128 desc[UR44][R76.64], R12 ;  /* 0x0000000c4c00c985 */ /* 0x0089e4000c101d2c */
.L_x_12926:
[----:B------:R-:W-:Y:S05]  /*4ee0*/  BSYNC B1 ;  /* 0x0000000000017941 */ /* 0x000fea0003800000 */
.L_x_12925:
[----:B------:R-:W-:-:S03]  /*4ef0*/  UMOV UR4, 0xffffffff ;  /* 0xffffffff00047882 */ /* 0x000fc60000000000 */
[----:B------:R-:W-:Y:S05]  /*4f00*/  BRA.DIV UR4, `(.L_x_12929) ;  /* 0x0000031a04147947 */ /* 0x000fea000b800000 */
[----:B------:R0:W0:Y:S04]  /*4f10*/  SHFL.IDX PT, R33, R84, 0x1, 0x1c1f ;  /* 0x003c1f0054217f89 */ /* 0x00002800000e0000 */
[----:B----4-:R4:W0:Y:S02]  /*4f20*/  SHFL.IDX PT, R14, R83, 0x1, 0x1c1f ;  /* 0x003c1f00530e7f89 */ /* 0x01082400000e0000 */
.L_x_13263:
[----:B------:R-:W-:-:S13]  /*4f30*/  ISETP.GE.OR P4, PT, R166, R82, P1 ;  /* 0x00000052a600720c */ /* 0x000fda0000f86670 */
[----:B------:R-:W-:Y:S05]  /*4f40*/  @P4 BRA `(.L_x_12910) ;  /* 0x0000000800f04947 */ /* 0x000fea0003800000 */
[----:B------:R-:W-:Y:S01]  /*4f50*/  SEL R87, R54, R87, !P0 ;  /* 0x0000005736577207 */ /* 0x000fe20004000000 */
[----:B------:R-:W-:Y:S01]  /*4f60*/  BSSY B1, `(.L_x_12930) ;  /* 0x000006d000017945 */ /* 0x000fe20003800000 */
[C---:B0-----:R-:W-:Y:S02]  /*4f70*/  LEA R12, P4, R60.reuse, R14, 0x1 ;  /* 0x0000000e3c0c7211 */ /* 0x041fe400078808ff */
[----:B------:R-:W-:Y:S02]  /*4f80*/  SHF.R.S32.HI R4, RZ, 0x1f, R87 ;  /* 0x0000001fff047819 */ /* 0x000fe40000011457 */
[----:B------:R-:W-:Y:S02]  /*4f90*/  LEA.HI.X R13, R60, R33, R61, 0x1, P4 ;  /* 0x000000213c0d7211 */ /* 0x000fe400020f0c3d */
        /* <DEDUP_REMOVED lines=10> */
[----:B------:R-:W0:Y:S04]  /*5040*/  LDS.128 R4, [R5+0x1c400] ;  /* 0x01c4000005047984 */ /* 0x000e280000000c00 */
[----:B------:R-:W0:Y:S01]  /*5050*/  LDS.128 R8, [R8+0x1c400] ;  /* 0x01c4000008087984 */ /* 0x000e220000000c00 */
[----:B------:R-:W-:Y:S05]  /*5060*/  @P2 BRA `(.L_x_12931) ;  /* 0x0000000400702947 */ /* 0x000fea0003800000 */
[--C-:B------:R-:W-:Y:S01]  /*5070*/  SHF.R.U64 R84, R40, 0x10, R41.reuse ;  /* 0x0000001028547819 */ /* 0x100fe20000001229 */
[----:B0-----:R-:W-:Y:S01]  /*5080*/  IMAD.U32 R15, R5, 0x10000, RZ ;  /* 0x00010000050f7824 */ /* 0x001fe200078e00ff */
[----:B------:R-:W-:Y:S01]  /*5090*/  SHF.R.U32.HI R41, RZ, 0x10, R41 ;  /* 0x00000010ff297819 */ /* 0x000fe20000011629 */
[----:B------:R-:W-:Y:S01]  /*50a0*/  IMAD.U32 R35, R8, 0x10000, RZ ;  /* 0x0001000008237824 */ /* 0x000fe200078e00ff */
[----:B--2---:R-:W-:Y:S02]  /*50b0*/  SHF.R.U32.HI R77, RZ, 0x10, R37 ;  /* 0x00000010ff4d7819 */ /* 0x004fe40000011625 */
[----:B------:R-:W-:Y:S02]  /*50c0*/  SHF.R.U64 R74, R38, 0x10, R39 ;  /* 0x00000010264a7819 */ /* 0x000fe40000001227 */
[----:B------:R-:W-:Y:S02]  /*50d0*/  PRMT R96, R96, 0x5410, R41 ;  /* 0x0000541060607816 */ /* 0x000fe40000000029 */
[----:B------:R-:W-:-:S02]  /*50e0*/  PRMT R92, R92, 0x5410, R77 ;  /* 0x000054105c5c7816 */ /* 0x000fc4000000004d */
[----:B------:R-:W-:Y:S01]  /*50f0*/  SHF.R.U64 R88, R36, 0x10, R37 ;  /* 0x0000001024587819 */ /* 0x000fe20000001225 */
[----:B------:R-:W-:Y:S01]  /*5100*/  IMAD.U32 R37, R9, 0x10000, RZ ;  /* 0x0001000009257824 */ /* 0x000fe200078e00ff */
[--C-:B---3--:R-:W-:Y:S01]  /*5110*/  SHF.R.U64 R76, R42, 0x10, R43.reuse ;  /* 0x000000102a4c7819 */ /* 0x108fe2000000122b */
[----:B------:R-:W-:Y:S01]  /*5120*/  IMAD.U32 R42, R92, 0x10000, RZ ;  /* 0x000100005c2a7824 */ /* 0x000fe200078e00ff */
[----:B------:R-:W-:Y:S01]  /*5130*/  PRMT R89, R89, 0x5410, R74 ;  /* 0x0000541059597816 */ /* 0x000fe2000000004a */
[----:B------:R-:W-:Y:S01]  /*5140*/  IMAD.U32 R74, R96, 0x10000, RZ ;  /* 0x00010000604a7824 */ /* 0x000fe200078e00ff */
[----:B------:R-:W-:Y:S02]  /*5150*/  SHF.R.U32.HI R43, RZ, 0x10, R43 ;  /* 0x00000010ff2b7819 */ /* 0x000fe4000001162b */
[----:B------:R-:W-:Y:S01]  /*5160*/  SHF.R.U32.HI R75, RZ, 0x10, R39 ;  /* 0x00000010ff4b7819 */ /* 0x000fe20000011627 */
[----:B------:R-:W-:Y:S01]  /*5170*/  IMAD.U32 R39, R11, 0x10000, RZ ;  /* 0x000100000b277824 */ /* 0x000fe200078e00ff */
[----:B------:R-:W-:-:S02]  /*5180*/  LOP3.LUT R38, R9, 0xffff0000, RZ, 0xc0, !PT ;  /* 0xffff000009267812 */ /* 0x000fc400078ec0ff */
[----:B------:R-:W-:Y:S01]  /*5190*/  PRMT R93, R93, 0x5410, R76 ;  /* 0x000054105d5d7816 */ /* 0x000fe2000000004c */
[----:B------:R-:W-:Y:S01]  /*51a0*/  FMUL.FTZ R76, R37, R74 ;  /* 0x0000004a254c7220 */ /* 0x000fe20000410000 */
[----:B------:R-:W-:Y:S02]  /*51b0*/  LOP3.LUT R41, R96, 0xffff0000, RZ, 0xc0, !PT ;  /* 0xffff000060297812 */ /* 0x000fe400078ec0ff */
[----:B------:R-:W-:Y:S01]  /*51c0*/  PRMT R95, R95, 0x5410, R84 ;  /* 0x000054105f5f7816 */ /* 0x000fe20000000054 */
[-C--:B------:R-:W-:Y:S01]  /*51d0*/  FMUL.FTZ R84, R37, R42.reuse ;  /* 0x0000002a25547220 */ /* 0x080fe20000410000 */
[----:B------:R-:W-:Y:S01]  /*51e0*/  PRMT R94, R94, 0x5410, R43 ;  /* 0x000054105e5e7816 */ /* 0x000fe2000000002b */
[----:B------:R-:W-:Y:S01]  /*51f0*/  FFMA.FTZ R76, R15, R42, -R76 ;  /* 0x0000002a0f4c7223 */ /* 0x000fe2000001084c */
[----:B------:R-:W-:Y:S01]  /*5200*/  PRMT R90, R90, 0x5410, R75 ;  /* 0x000054105a5a7816 */ /* 0x000fe2000000004b */
[----:B------:R-:W-:Y:S01]  /*5210*/  FMUL.FTZ R43, R38, R41 ;  /* 0x00000029262b7220 */ /* 0x000fe20000410000 */
[----:B------:R-:W-:Y:S01]  /*5220*/  LOP3.LUT R34, R5, 0xffff0000, RZ, 0xc0, !PT ;  /* 0xffff000005227812 */ /* 0x000fe200078ec0ff */
[----:B------:R-:W-:Y:S01]  /*5230*/  IMAD.U32 R42, R94, 0x10000, RZ ;  /* 0x000100005e2a7824 */ /* 0x000fe200078e00ff */
[----:B------:R-:W-:Y:S01]  /*5240*/  LOP3.LUT R37, R92, 0xffff0000, RZ, 0xc0, !PT ;  /* 0xffff00005c257812 */ /* 0x000fe200078ec0ff */
[----:B------:R-:W-:Y:S01]  /*5250*/  FFMA.FTZ R84, R15, R74, R84 ;  /* 0x0000004a0f547223 */ /* 0x000fe20000010054 */
[----:B------:R-:W-:Y:S01]  /*5260*/  IMAD.U32 R15, R90, 0x10000, RZ ;  /* 0x000100005a0f7824 */ /* 0x000fe200078e00ff */
[----:B------:R-:W-:Y:S01]  /*5270*/  LOP3.LUT R40, R11, 0xffff0000, RZ, 0xc0, !PT ;  /* 0xffff00000b287812 */ /* 0x000fe200078ec0ff */
[----:B------:R-:W-:-:S02]  /*5280*/  IMAD.U32 R5, R4, 0x10000, RZ ;  /* 0x0001000004057824 */ /* 0x000fc400078e00ff */
[-C--:B------:R-:W-:Y:S01]  /*5290*/  FMUL.FTZ R75, R38, R37.reuse ;  /* 0x00000025264b7220 */ /* 0x080fe20000410000 */
[----:B------:R-:W-:Y:S01]  /*52a0*/  FFMA.FTZ R43, R34, R37, -R43 ;  /* 0x00000025222b7223 */ /* 0x000fe2000001082b */
[----:B------:R-:W-:Y:S01]  /*52b0*/  LOP3.LUT R94, R94, 0xffff0000, RZ, 0xc0, !PT ;  /* 0xffff00005e5e7812 */ /* 0x000fe200078ec0ff */
[----:B------:R-:W-:Y:S01]  /*52c0*/  FMUL.FTZ R37, R39, R42 ;  /* 0x0000002a27257220 */ /* 0x000fe20000410000 */
[----:B------:R-:W-:Y:S01]  /*52d0*/  LOP3.LUT R36, R8, 0xffff0000, RZ, 0xc0, !PT ;  /* 0xffff000008247812 */ /* 0x000fe200078ec0ff */
[----:B------:R-:W-:Y:S01]  /*52e0*/  IMAD.U32 R8, R7, 0x10000, RZ ;  /* 0x0001000007087824 */ /* 0x000fe200078e00ff */
[----:B------:R-:W-:Y:S01]  /*52f0*/  PRMT R91, R91, 0x5410, R88 ;  /* 0x000054105b5b7816 */ /* 0x000fe20000000058 */
[----:B------:R-:W-:Y:S01]  /*5300*/  FMUL.FTZ R39, R39, R15 ;  /* 0x0000000f27277220 */ /* 0x000fe20000410000 */
[----:B------:R-:W-:Y:S01]  /*5310*/  LOP3.LUT R90, R90, 0xffff0000, RZ, 0xc0, !PT ;  /* 0xffff00005a5a7812 */ /* 0x000fe200078ec0ff */
[----:B------:R-:W-:Y:S01]  /*5320*/  FFMA.FTZ R75, R34, R41, R75 ;  /* 0x00000029224b7223 */ /* 0x000fe2000001004b */
[----:B------:R-:W-:Y:S01]  /*5330*/  LOP3.LUT R9, R7, 0xffff0000, RZ, 0xc0, !PT ;  /* 0xffff000007097812 */ /* 0x000fe200078ec0ff */
[----:B------:R-:W-:Y:S01]  /*5340*/  FMUL.FTZ R38, R40, R94 ;  /* 0x0000005e28267220 */ /* 0x000fe20000410000 */
[C---:B------:R-:W-:Y:S01]  /*5350*/  FFMA.FTZ R37, R8.reuse, R15, -R37 ;  /* 0x0000000f08257223 */ /* 0x040fe20000010825 */
[----:B------:R-:W-:Y:S01]  /*5360*/  FFMA.FTZ R39, R8, R42, R39 ;  /* 0x0000002a08277223 */ /* 0x000fe20000010027 */
[----:B------:R-:W-:-:S02]  /*5370*/  IMAD.U32 R34, R95, 0x10000, RZ ;  /* 0x000100005f227824 */ /* 0x000fc400078e00ff */
[-C--:B------:R-:W-:Y:S01]  /*5380*/  FMUL.FTZ R40, R40, R90.reuse ;  /* 0x0000005a28287220 */ /* 0x080fe20000410000 */
[----:B------:R-:W-:Y:S02]  /*5390*/  IMAD.U32 R8, R91, 0x10000, RZ ;  /* 0x000100005b087824 */ /* 0x000fe400078e00ff */
[----:B------:R-:W-:Y:S01]  /*53a0*/  FFMA.FTZ R90, R9, R90, -R38 ;  /* 0x0000005a095a7223 */ /* 0x000fe20000010826 */
[----:B------:R-:W-:Y:S01]  /*53b0*/  FMUL.FTZ R38, R35, R34 ;  /* 0x0000002223267220 */ /* 0x000fe20000410000 */
[----:B------:R-:W-:Y:S01]  /*53c0*/  LOP3.LUT R95, R95, 0xffff0000, RZ, 0xc0, !PT ;  /* 0xffff00005f5f7812 */ /* 0x000fe200078ec0ff */
[----:B------:R-:W-:Y:S01]  /*53d0*/  FMUL.FTZ R35, R35, R8 ;  /* 0x0000000823237220 */ /* 0x000fe20000410000 */
[----:B------:R-:W-:Y:S01]  /*53e0*/  LOP3.LUT R91, R91, 0xffff0000, RZ, 0xc0, !PT ;  /* 0xffff00005b5b7812 */ /* 0x000fe200078ec0ff */
[----:B------:R-:W-:Y:S01]  /*53f0*/  FFMA.FTZ R40, R9, R94, R40 ;  /* 0x0000005e09287223 */ /* 0x000fe20000010028 */
[----:B------:R-:W-:Y:S01]  /*5400*/  LOP3.LUT R4, R4, 0xffff0000, RZ, 0xc0, !PT ;  /* 0xffff000004047812 */ /* 0x000fe200078ec0ff */
[----:B------:R-:W-:Y:S01]  /*5410*/  FFMA.FTZ R35, R5, R34, R35 ;  /* 0x0000002205237223 */ /* 0x000fe20000010023 */
[----:B------:R-:W-:-:S02]  /*5420*/  IMAD.U32 R11, R10, 0x10000, RZ ;  /* 0x000100000a0b7824 */ /* 0x000fc400078e00ff */
[----:B------:R-:W-:Y:S01]  /*5430*/  FMUL.FTZ R9, R36, R95 ;  /* 0x0000005f24097220 */ /* 0x000fe20000410000 */
[----:B------:R-:W-:Y:S01]  /*5440*/  FFMA.FTZ R38, R5, R8, -R38 ;  /* 0x0000000805267223 */ /* 0x000fe20000010826 */
[----:B------:R-:W-:Y:S01]  /*5450*/  IMAD.U32 R34, R93, 0x10000, RZ ;  /* 0x000100005d227824 */ /* 0x000fe200078e00ff */
[----:B------:R-:W-:Y:S01]  /*5460*/  LOP3.LUT R10, R10, 0xffff0000, RZ, 0xc0, !PT ;  /* 0xffff00000a0a7812 */ /* 0x000fe200078ec0ff */
[-C--:B------:R-:W-:Y:S01]  /*5470*/  FMUL.FTZ R5, R36, R91.reuse ;  /* 0x0000005b24057220 */ /* 0x080fe20000410000 */
[----:B------:R-:W-:Y:S01]  /*5480*/  IMAD.U32 R8, R89, 0x10000, RZ ;  /* 0x0001000059087824 */ /* 0x000fe200078e00ff */
[----:B------:R-:W-:Y:S01]  /*5490*/  LOP3.LUT R93, R93, 0xffff0000, RZ, 0xc0, !PT ;  /* 0xffff00005d5d7812 */ /* 0x000fe200078ec0ff */
[----:B------:R-:W-:Y:S01]  /*54a0*/  FFMA.FTZ R9, R4, R91, -R9 ;  /* 0x0000005b04097223 */ /* 0x000fe20000010809 */
[----:B------:R-:W-:Y:S01]  /*54b0*/  LOP3.LUT R89, R89, 0xffff0000, RZ, 0xc0, !PT ;  /* 0xffff000059597812 */ /* 0x000fe200078ec0ff */
        /* <DEDUP_REMOVED lines=21> */
[----:B------:R-:W-:Y:S01]  /*5610*/  F2FP.BF16.F32.PACK_AB R7, R90, R37 ;  /* 0x000000255a07723e */ /* 0x000fe200000010ff */
[----:B------:R-:W-:-:S07]  /*5620*/  IMAD.MOV.U32 R11, RZ, RZ, R39 ;  /* 0x000000ffff0b7224 */ /* 0x000fce00078e0027 */
.L_x_12931:
[----:B------:R-:W-:Y:S05]  /*5630*/  BSYNC B1 ;  /* 0x0000000000017941 */ /* 0x000fea0003800000 */
.L_x_12930:
[----:B0-----:R0:W-:Y:S01]  /*5640*/  ST.E.128 desc[UR44][R12.64], R4 ;  /* 0x000000040c007985 */ /* 0x0011e2000c101d2c */
[----:B------:R-:W-:Y:S01]  /*5650*/  ISETP.GE.AND P2, PT, R32, R85, PT ;  /* 0x000000552000720c */ /* 0x000fe20003f46270 */
[----:B------:R-:W-:-:S12]  /*5660*/  IMAD.MOV.U32 R15, RZ, RZ, R33 ;  /* 0x000000ffff0f7224 */ /* 0x000fd800078e0021 */
[----:B------:R-:W-:Y:S05]  /*5670*/  @P2 BRA `(.L_x_12910) ;  /* 0x0000000400242947 */ /* 0x000fea0003800000 */
[----:B------:R-:W-:-:S05]  /*5680*/  IMAD.WIDE R32, R32, 0x2, R14 ;  /* 0x0000000220207825 */ /* 0x000fca00078e020e */
[----:B------:R0:W-:Y:S01]  /*5690*/  ST.E.128 desc[UR44][R32.64], R8 ;  /* 0x0000000820007985 */ /* 0x0001e2000c101d2c */
[----:B------:R-:W-:Y:S05]  /*56a0*/  BRA `(.L_x_12910) ;  /* 0x0000000400187947 */ /* 0x000fea0003800000 */
.L_x_12891:
[----:B------:R-:W-:-:S04]  /*56b0*/  ULOP3.LUT UR4, UR38, 0x1, URZ, 0xfc, !UPT ;  /* 0x0000000126047892 */ /* 0x000fc8000f8efc3f */
[----:B------:R-:W-:-:S06]  /*56c0*/  UISETP.NE.AND UP0, UPT, UR4, 0x3, UPT ;  /* 0x000000030400788c */ /* 0x000fcc000bf05270 */
[----:B------:R-:W-:-:S13]  /*56d0*/  PLOP3.LUT P3, PT, PT, PT, UP0, 0x80, 0x0 ;  /* 0x000000000000781c */ /* 0x000fda0003f6f008 */
[----:B------:R-:W-:Y:S05]  /*56e0*/  @!P3 BRA `(.L_x_12932) ;  /* 0x000000000004b947 */ /* 0x000fea0003800000 */
[----:B------:R-:W-:Y:S01]  /*56f0*/  BPT.TRAP 0x1 ;  /* 0x000000040000795c */ /* 0x000fe20000300000 */
.L_x_12932:
[----:B------:R-:W-:Y:S01]  /*5700*/  IMAD R71, R153, 0x8, R148 ;  /* 0x0000000899477824 */ /* 0x000fe200078e0294 */
[----:B------:R-:W-:Y:S01]  /*5710*/  SHF.L.U32 R86, R158, 0x1f, RZ ;  /* 0x0000001f9e567819 */ /* 0x000fe200000006ff */
[----:B------:R-:W-:Y:S01]  /*5720*/  BSSY B1, `(.L_x_12933) ;  /* 0x0000004000017945 */ /* 0x000fe20003800000 */
[----:B------:R-:W-:Y:S02]  /*5730*/  SHF.R.S32.HI R80, RZ, 0x1f, R79 ;  /* 0x0000001fff507819 */ /* 0x000fe4000001144f */
[----:B------:R-:W0:Y:S02]  /*5740*/  SYNCS.PHASECHK.TRANS64.TRYWAIT P2, [R71+URZ+0x32490], R86 ;  /* 0x03249056470075a7 */ /* 0x000e24000804017f */
[----:B0-----:R-:W-:Y:S05]  /*5750*/  @!P2 BRA `(.L_x_12934) ;  /* 0x000003100048a947 */ /* 0x001fea0003800000 */
.L_x_13264:
[----:B------:R-:W-:Y:S05]  /*5760*/  BSYNC B1 ;  /* 0x0000000000017941 */ /* 0x000fea0003800000 */
.L_x_12933:
        /* <DEDUP_REMOVED lines=27> */
.L_x_13268:
        /* <DEDUP_REMOVED lines=13> */
.L_x_12937:
[----:B------:R-:W-:Y:S05]  /*59f0*/  BSYNC B1 ;  /* 0x0000000000017941 */ /* 0x000fea0003800000 */
.L_x_12936:
[----:B------:R-:W-:-:S03]  /*5a00*/  UMOV UR4, 0xffffffff ;  /* 0xffffffff00047882 */ /* 0x000fc60000000000 */
[----:B------:R-:W-:Y:S05]  /*5a10*/  BRA.DIV UR4, `(.L_x_12938) ;  /* 0x0000030e04f47947 */ /* 0x000fea000b800000 */
[----:B--2-4-:R2:W4:Y:S04]  /*5a20*/  SHFL.IDX PT, R5, R9, 0x1, 0x1c1f ;  /* 0x003c1f0009057f89 */ /* 0x01452800000e0000 */
[----:B---3--:R2:W3:Y:S02]  /*5a30*/  SHFL.IDX PT, R14, R8, 0x1, 0x1c1f ;  /* 0x003c1f00080e7f89 */ /* 0x0084e400000e0000 */
.L_x_13272:
        /* <DEDUP_REMOVED lines=13> */
.L_x_12910:
[----:B------:R-:W-:Y:S05]  /*5b10*/  BSYNC B0 ;  /* 0x0000000000007941 */ /* 0x000fea0003800000 */
.L_x_12890:
        /* <DEDUP_REMOVED lines=9> */
[----:B0-----:R-:W-:-:S02]  /*5bb0*/  SHF.R.U32.HI R5, RZ, 0x7, R4 ;  /* 0x00000007ff057819 */ /* 0x001fc40000011604 */
[----:B------:R-:W-:-:S03]  /*5bc0*/  LOP3.LUT P2, RZ, R4, 0x7f, RZ, 0xc0, !PT ;  /* 0x0000007f04ff7812 */ /* 0x000fc6000784c0ff */
[----:B--2---:R-:W-:-:S10]  /*5bd0*/  VIADD R8, R5, 0x8 ;  /* 0x0000000805087836 */ /* 0x004fd40000000000 */
[----:B------:R-:W-:-:S05]  /*5be0*/  @!P2 VIADD R4, R71, 0x324a0 ;  /* 0x000324a04704a836 */ /* 0x000fca0000000000 */
[----:B------:R-:W-:Y:S01]  /*5bf0*/  @!P2 PRMT R4, RZ, 0x654, R4 ;  /* 0x00000654ff04a816 */ /* 0x000fe20000000004 */
[----:B-1----:R0:W-:Y:S06]  /*5c00*/  BAR.SYNC.DEFER_BLOCKING R8, 0x80 ;  /* 0x000200080000751d */ /* 0x0021ec0000010000 */
[----:B------:R0:W-:Y:S01]  /*5c10*/  @!P2 SYNCS.ARRIVE.TRANS64.RED.A1T0 RZ, [R4+URZ], RZ ;  /* 0x000000ff04ffa9a7 */ /* 0x0001e2000810043f */
[----:B------:R-:W-:Y:S05]  /*5c20*/  @!P3 BRA `(.L_x_12940) ;  /* 0x000000000004b947 */ /* 0x000fea0003800000 */
[----:B------:R-:W-:Y:S01]  /*5c30*/  BPT.TRAP 0x1 ;  /* 0x000000040000795c */ /* 0x000fe20000300000 */
.L_x_12940:
[----:B------:R-:W-:Y:S05]  /*5c40*/  BSYNC B0 ;  /* 0x0000000000007941 */ /* 0x000fea0003800000 */
.L_x_12939:
[----:B------:R-:W1:Y:S01]  /*5c50*/  SYNCS.PHASECHK.TRANS64.TRYWAIT P3, [R71+URZ+0x324b0], R86 ;  /* 0x0324b056470075a7 */ /* 0x000e62000806017f */
[----:B------:R-:W-:Y:S04]  /*5c60*/  BSSY B0, `(.L_x_12941) ;  /* 0x0000002000007945 */ /* 0x000fe80003800000 */
[----:B-1----:R-:W-:Y:S05]  /*5c70*/  @!P3 BRA `(.L_x_12942) ;  /* 0x0000030c00a4b947 */ /* 0x002fea0003800000 */
.L_x_13273:
[----:B------:R-:W-:Y:S05]  /*5c80*/  BSYNC B0 ;  /* 0x0000000000007941 */ /* 0x000fea0003800000 */
.L_x_12941:
[----:B------:R-:W-:Y:S01]  /*5c90*/  ULDC.64 UR4, c[0x0][0x328] ;  /* 0x0000ca0000047ab9 */ /* 0x000fe20000000a00 */
[----:B------:R-:W-:Y:S01]  /*5ca0*/  IMAD.IADD R82, R82, 0x1, -R156 ;  /* 0x0000000152527824 */ /* 0x000fe200078e0a9c */
        /* <DEDUP_REMOVED lines=24> */
[----:B------:R0:W4:Y:S08]  /*5e30*/  SHFL.IDX PT, R39, R37, RZ, 0x1c1f ;  /* 0x001c1fff25277589 */ /* 0x00013000000e0000 */
[----:B0-----:R-:W-:Y:S05]  /*5e40*/  @!P3 BRA `(.L_x_12944) ;  /* 0x0000000000a4b947 */ /* 0x001fea0003800000 */
[----:B------:R-:W-:Y:S02]  /*5e50*/  ISETP.NE.AND P5, PT, R64, RZ, PT ;  /* 0x000000ff4000720c */ /* 0x000fe40003fa5270 */
[----:B------:R-:W-:Y:S02]  /*5e60*/  ISETP.NE.AND P4, PT, R65, RZ, PT ;  /* 0x000000ff4100720c */ /* 0x000fe40003f85270 */
[----:B------:R-:W-:-:S09]  /*5e70*/  PRMT R9, R50, 0x8880, RZ ;  /* 0x0000888032097816 */ /* 0x000fd200000000ff */
[----:B------:R-:W0:Y:S01]  /*5e80*/  @P5 LDS.128 R4, [R38] ;  /* 0x0000000026045984 */ /* 0x000e220000000c00 */
[----:B--2---:R-:W-:-:S04]  /*5e90*/  @P5 LEA R10, P3, R22, R41, 0x1 ;  /* 0x00000029160a5211 */ /* 0x004fc800078608ff */
[----:B----4-:R-:W-:Y:S02]  /*5ea0*/  @P5 LEA.HI.X R11, R22, R39, R23, 0x1, P3 ;  /* 0x00000027160b5211 */ /* 0x010fe400018f0c17 */
[----:B------:R-:W-:-:S04]  /*5eb0*/  @P4 LEA R34, P3, R152, R41, 0x1 ;  /* 0x0000002998224211 */ /* 0x000fc800078608ff */
[----:B------:R-:W-:Y:S02]  /*5ec0*/  @P4 LEA.HI.X R35, R152, R39, R157, 0x1, P3 ;  /* 0x0000002798234211 */ /* 0x000fe400018f0c9d */
[----:B------:R-:W-:-:S13]  /*5ed0*/  ISETP.NE.AND P3, PT, R66, RZ, PT ;  /* 0x000000ff4200720c */ /* 0x000fda0003f65270 */
[----:B------:R-:W-:-:S04]  /*5ee0*/  @P3 LEA R12, P6, R163, R41, 0x1 ;  /* 0x00000029a30c3211 */ /* 0x000fc800078c08ff */
[----:B------:R-:W-:Y:S01]  /*5ef0*/  @P3 LEA.HI.X R13, R163, R39, R185, 0x1, P6 ;  /* 0x00000027a30d3211 */ /* 0x000fe200030f0cb9 */
[----:B0-----:R-:W-:Y:S01]  /*5f00*/  @P5 ST.E.128 desc[UR44][R10.64], R4 ;  /* 0x000000040a005985 */ /* 0x001fe2000c101d2c */
[----:B------:R-:W-:-:S03]  /*5f10*/  ISETP.NE.AND P5, PT, R67, RZ, PT ;  /* 0x000000ff4300720c */ /* 0x000fc60003fa5270 */
[----:B------:R-:W0:Y:S10]  /*5f20*/  @P4 LDS.128 R4, [R40] ;  /* 0x0000000028044984 */ /* 0x000e340000000c00 */
[----:B---3--:R-:W-:-:S04]  /*5f30*/  @P5 LEA R14, P6, R162, R41, 0x1 ;  /* 0x00000029a20e5211 */ /* 0x008fc800078c08ff */
[----:B------:R-:W-:Y:S01]  /*5f40*/  @P5 LEA.HI.X R15, R162, R39, R184, 0x1, P6 ;  /* 0x00000027a20f5211 */ /* 0x000fe200030f0cb8 */
[----:B0-----:R-:W-:Y:S01]  /*5f50*/  @P4 ST.E.128 desc[UR44][R34.64], R4 ;  /* 0x0000000422004985 */ /* 0x001fe2000c101d2c */
        /* <DEDUP_REMOVED lines=24> */
.L_x_12944:
[----:B------:R-:W-:Y:S05]  /*60e0*/  BSYNC B0 ;  /* 0x0000000000007941 */ /* 0x000fea0003800000 */
.L_x_12943:
[----:B------:R-:W-:Y:S01]  /*60f0*/  ISETP.GE.AND P3, PT, R82, 0x41, PT ;  /* 0x000000415200780c */ /* 0x000fe20003f66270 */
[----:B------:R-:W0:Y:S01]  /*6100*/  SHFL.IDX PT, R37, R37, 0x1, 0x1c1f ;  /* 0x003c1f0025257f89 */ /* 0x000e2200000e0000 */
[----:B------:R-:W-:Y:S03]  /*6110*/  BSSY B0, `(.L_x_12945) ;  /* 0x000002c000007945 */ /* 0x000fe60003800000 */
[----:B------:R0:W0:Y:S08]  /*6120*/  SHFL.IDX PT, R9, R36, 0x1, 0x1c1f ;  /* 0x003c1f0024097f89 */ /* 0x00003000000e0000 */
[----:B------:R-:W-:Y:S05]  /*6130*/  @!P3 BRA `(.L_x_12946) ;  /* 0x0000000000a4b947 */ /* 0x000fea0003800000 */
[----:B------:R-:W-:Y:S02]  /*6140*/  ISETP.NE.AND P5, PT, R64, RZ, PT ;  /* 0x000000ff4000720c */ /* 0x000fe40003fa5270 */
[----:B------:R-:W-:-:S11]  /*6150*/  ISETP.NE.AND P4, PT, R65, RZ, PT ;  /* 0x000000ff4100720c */ /* 0x000fd60003f85270 */
[----:B0-----:R-:W0:Y:S01]  /*6160*/  @P5 LDS.128 R4, [R38+0x2000] ;  /* 0x0020000026045984 */ /* 0x001e220000000c00 */
[----:B------:R-:W-:-:S04]  /*6170*/  @P5 LEA R32, P3, R22, R9, 0x1 ;  /* 0x0000000916205211 */ /* 0x000fc800078608ff */
[----:B------:R-:W-:Y:S02]  /*6180*/  @P5 LEA.HI.X R33, R22, R37, R23, 0x1, P3 ;  /* 0x0000002516215211 */ /* 0x000fe400018f0c17 */
[----:B------:R-:W-:-:S04]  /*6190*/  @P4 LEA R34, P3, R152, R9, 0x1 ;  /* 0x0000000998224211 */ /* 0x000fc800078608ff */
[----:B------:R-:W-:Y:S02]  /*61a0*/  @P4 LEA.HI.X R35, R152, R37, R157, 0x1, P3 ;  /* 0x0000002598234211 */ /* 0x000fe400018f0c9d */
[----:B------:R-:W-:-:S13]  /*61b0*/  ISETP.NE.AND P3, PT, R66, RZ, PT ;  /* 0x000000ff4200720c */ /* 0x000fda0003f65270 */
        /* <DEDUP_REMOVED lines=14> */
[----:B------:R-:W3:Y:S10]  /*62a0*/  @P5 LDS.128 R4, [R40+0x5000] ;  /* 0x0050000028045984 */ /* 0x000ef40000000c00 */
[----:B------:R-:W-:-:S04]  /*62b0*/  @P3 LEA R32, P6, R160, R9, 0x1 ;  /* 0x00000009a0203211 */ /* 0x000fc800078c08ff */
[----:B------:R-:W-:Y:S02]  /*62c0*/  @P3 LEA.HI.X R33, R160, R37, R182, 0x1, P6 ;  /* 0x00000025a0213211 */ /* 0x000fe400030f0cb6 */
[----:B0-----:R-:W-:Y:S01]  /*62d0*/  PRMT R10, R50, 0x8880, RZ ;  /* 0x00008880320a7816 */ /* 0x001fe200000000ff */
[----:B---3--:R-:W-:Y:S01]  /*62e0*/  @P5 ST.E.128 desc[UR44][R12.64], R4 ;  /* 0x000000040c005985 */ /* 0x008fe2000c101d2c */
        /* <DEDUP_REMOVED lines=14> */
.L_x_12946:
[----:B------:R-:W-:Y:S05]  /*63d0*/  BSYNC B0 ;  /* 0x0000000000007941 */ /* 0x000fea0003800000 */
.L_x_12945:
        /* <DEDUP_REMOVED lines=13> */
[----:B0-----:R-:W-:Y:S02]  /*64b0*/  SEL R5, RZ, 0x1, P2 ;  /* 0x00000001ff057807 */ /* 0x001fe40001000000 */
[----:B------:R-:W-:Y:S02]  /*64c0*/  SEL R153, R153, RZ, P2 ;  /* 0x000000ff99997207 */ /* 0x000fe40001000000 */
[----:B------:R-:W-:Y:S01]  /*64d0*/  LOP3.LUT R158, R158, R5, RZ, 0x3c, !PT ;  /* 0x000000059e9e7212 */ /* 0x000fe200078e3cff */
[----:B-1----:R-:W-:Y:S06]  /*64e0*/  @P3 BRA `(.L_x_12947) ;  /* 0xffffffc000183947 */ /* 0x002fec000383ffff */
[----:B------:R-:W0:Y:S01]  /*64f0*/  S2R R4, SR_TID.X ;  /* 0x0000000000047919 */ /* 0x000e220000002100 */
[----:B------:R-:W-:Y:S02]  /*6500*/  PLOP3.LUT P0, PT, PT, PT, PT, 0x8, 0x0 ;  /* 0x000000000000781c */ /* 0x000fe40003f0e170 */
[----:B0-----:R-:W-:-:S04]  /*6510*/  SHF.R.U32.HI R4, RZ, 0x7, R4 ;  /* 0x00000007ff047819 */ /* 0x001fc80000011604 */
[----:B------:R-:W-:-:S13]  /*6520*/  ISETP.NE.AND P3, PT, R4, 0x1, PT ;  /* 0x000000010400780c */ /* 0x000fda0003f65270 */
[----:B------:R-:W-:Y:S05]  /*6530*/  @!P3 WARPSYNC.ALL ;  /* 0x000000000000b948 */ /* 0x000fea0003800000 */
[----:B------:R-:W-:Y:S06]  /*6540*/  @!P3 BAR.ARV 0x9, 0x100 ;  /* 0x024400000000bb1d */ /* 0x000fec0000002000 */
.L_x_12885:
[----:B------:R-:W0:Y:S01]  /*6550*/  S2R R3, SR_SWINHI ;  /* 0x0000000000037919 */ /* 0x000e220000002f00 */
[----:B------:R-:W1:Y:S01]  /*6560*/  LDC R13, c[0x0][0x448] ;  /* 0x00011200ff0d7b82 */ /* 0x000e620000000800 */
[----:B---3--:R-:W-:Y:S02]  /*6570*/  IMAD.U32 R14, RZ, RZ, UR38 ;  /* 0x00000026ff0e7e24 */ /* 0x008fe4000f8e00ff */
[----:B------:R-:W-:Y:S01]  /*6580*/  IMAD.MOV.U32 R15, RZ, RZ, 0x80 ;  /* 0x00000080ff0f7424 */ /* 0x000fe200078e00ff */
[----:B------:R-:W-:Y:S01]  /*6590*/  STL [R1+0x50], R125 ;  /* 0x0000507d01007387 */ /* 0x000fe20000100800 */
[----:B------:R-:W-:Y:S02]  /*65a0*/  IMAD.MOV.U32 R26, RZ, RZ, 0x100 ;  /* 0x00000100ff1a7424 */ /* 0x000fe400078e00ff */
[----:B------:R-:W-:Y:S01]  /*65b0*/  IMAD.U32 R24, RZ, RZ, UR38 ;  /* 0x00000026ff187e24 */ /* 0x000fe2000f8e00ff */
[----:B------:R-:W3:Y:S01]  /*65c0*/  LDC R12, c[0x0][0xa80] ;  /* 0x0002a000ff0c7b82 */ /* 0x000ee20000000800 */
[----:B------:R-:W-:Y:S01]  /*65d0*/  IMAD.MOV.U32 R25, RZ, RZ, 0x80 ;  /* 0x00000080ff197424 */ /* 0x000fe200078e00ff */
[----:B------:R-:W-:Y:S01]  /*65e0*/  STL.64 [R1+0x28], R14 ;  /* 0x0000280e01007387 */ /* 0x000fe20000100a00 */
[----:B------:R-:W-:-:S02]  /*65f0*/  IMAD.U32 R33, RZ, RZ, UR37 ;  /* 0x00000025ff217e24 */ /* 0x000fc4000f8e00ff */
[----:B------:R-:W-:Y:S01]  /*6600*/  IMAD.U32 R72, RZ, RZ, UR37 ;  /* 0x00000025ff487e24 */ /* 0x000fe2000f8e00ff */
[----:B------:R-:W-:Y:S04]  /*6610*/  STL.64 [R1+0x30], R26 ;  /* 0x0000301a01007387 */ /* 0x000fe80000100a00 */
[----:B------:R-:W-:Y:S04]  /*6620*/  STL.128 [R1], R24 ;  /* 0x0000001801007387 */ /* 0x000fe80000100c00 */
[----:B------:R-:W-:Y:S04]  /*6630*/  STL.128 [R1+0x410], RZ ;  /* 0x000410ff01007387 */ /* 0x000fe80000100c00 */
[----:B------:R-:W-:Y:S04]  /*6640*/  STL.128 [R1+0x420], RZ ;  /* 0x000420ff01007387 */ /* 0x000fe80000100c00 */
[----:B------:R-:W-:Y:S01]  /*6650*/  STL.128 [R1+0x200], RZ ;  /* 0x000200ff01007387 */ /* 0x000fe20000100c00 */
[----:B------:R-:W-:-:S02]  /*6660*/  MOV R4, R148 ;  /* 0x0000009400047202 */ /* 0x000fc40000000f00 */
[----:B0-----:R-:W-:Y:S01]  /*6670*/  MOV R5, R3 ;  /* 0x0000000300057202 */ /* 0x001fe20000000f00 */
[----:B---3--:R-:W-:Y:S01]  /*6680*/  STL [R1+0x430], R12 ;  /* 0x0004300c01007387 */ /* 0x008fe20000100800 */
        /* <DEDUP_REMOVED lines=18> */
[----:B------:R-:W0:Y:S03]  /*67b0*/  @P1 LDC R0, c[0x0][0x44c] ;  /* 0x00011300ff001b82 */ /* 0x000e260000000800 */
[----:B------:R1:W-:Y:S04]  /*67c0*/  STL.128 [R1+0x40], R4 ;  /* 0x0000400401007387 */ /* 0x0003e80000100c00 */
        /* <DEDUP_REMOVED lines=15> */
[----:B------:R-:W-:Y:S01]  /*68c0*/  IMAD.IADD R3, R188, 0x1, R3 ;  /* 0x00000001bc037824 */ /* 0x000fe200078e0203 */
[----:B0-----:R-:W-:Y:S02]  /*68d0*/  ISETP.GE.AND P2, PT, R7, 0x1, PT ;  /* 0x000000010700780c */ /* 0x001fe40003f46270 */
        /* <DEDUP_REMOVED lines=24> */
.L_x_12948:
        /* <DEDUP_REMOVED lines=15> */
.L_x_12951:
[----:B------:R-:W-:-:S13]  /*6b50*/  ISETP.NE.AND P0, PT, R7, 0x1, PT ;  /* 0x000000010700780c */ /* 0x000fda0003f05270 */
[----:B------:R-:W0:Y:S02]  /*6b60*/  @P0 LDC.64 R4, c[0x0][0xae0] ;  /* 0x0002b800ff040b82 */ /* 0x000e240000000a00 */
[----:B0-----:R-:W-:-:S05]  /*6b70*/  @P0 IMAD.HI.U32 R4, R0, R4, RZ ;  /* 0x0000000400040227 */ /* 0x001fca00078e00ff */
[----:B------:R-:W-:-:S07]  /*6b80*/  @P0 SHF.R.U32.HI R0, RZ, R5, R4 ;  /* 0x00000005ff000219 */ /* 0x000fce0000011604 */
.L_x_12952:
[----:B------:R-:W-:Y:S05]  /*6b90*/  BSYNC B0 ;  /* 0x0000000000007941 */ /* 0x000fea0003800000 */
.L_x_12950:
[----:B------:R-:W-:-:S05]  /*6ba0*/  IMAD R3, R0, R7, R7 ;  /* 0x0000000700037224 */ /* 0x000fca00078e0207 */
[----:B------:R-:W-:-:S07]  /*6bb0*/  VIMNMX R6, R6, R3, PT ;  /* 0x0000000306067248 */ /* 0x000fce0003fe0100 */
.L_x_12949:
        /* <DEDUP_REMOVED lines=24> */
.L_x_12955:
[----:B------:R-:W-:-:S13]  /*6d40*/  ISETP.NE.AND P0, PT, R7, 0x1, PT ;  /* 0x000000010700780c */ /* 0x000fda0003f05270 */
[----:B------:R-:W0:Y:S02]  /*6d50*/  @P0 LDC.64 R4, c[0x0][0xae0] ;  /* 0x0002b800ff040b82 */ /* 0x000e240000000a00 */
[----:B0-----:R-:W-:-:S05]  /*6d60*/  @P0 IMAD.HI.U32 R4, R0, R4, RZ ;  /* 0x0000000400040227 */ /* 0x001fca00078e00ff */
[----:B------:R-:W-:-:S07]  /*6d70*/  @P0 SHF.R.U32.HI R0, RZ, R5, R4 ;  /* 0x00000005ff000219 */ /* 0x000fce0000011604 */
.L_x_12956:
[----:B------:R-:W-:Y:S05]  /*6d80*/  BSYNC B0 ;  /* 0x0000000000007941 */ /* 0x000fea0003800000 */
.L_x_12954:
[----:B------:R-:W-:-:S05]  /*6d90*/  IMAD R0, R0, R7, RZ ;  /* 0x0000000700007224 */ /* 0x000fca00078e02ff */
[----:B------:R-:W-:-:S07]  /*6da0*/  VIMNMX R3, R3, R0, !PT ;  /* 0x0000000003037248 */ /* 0x000fce0007fe0100 */
.L_x_12953:
        /* <DEDUP_REMOVED lines=14> */
[----:B------:R-:W-:Y:S02]  /*6e90*/  IADD3 R35, P1, R35, 0x78, RZ ;  /* 0x0000007823237810 */ /* 0x000fe40007f3e0ff */
[----:B------:R-:W-:Y:S01]  /*6ea0*/  IADD3 R24, P2, R24, 0x58, RZ ;  /* 0x0000005818187810 */ /* 0x000fe20007f5e0ff */
[----:B------:R-:W-:Y:S01]  /*6eb0*/  IMAD.X R16, RZ, RZ, UR36, P0 ;  /* 0x00000024ff107e24 */ /* 0x000fe200080e06ff */
[----:B------:R-:W-:Y:S01]  /*6ec0*/  IADD3 R32, P3, R32, 0x60, RZ ;  /* 0x0000006020207810 */ /* 0x000fe20007f7e0ff */
[----:B------:R-:W-:-:S02]  /*6ed0*/  IMAD.X R34, RZ, RZ, UR36, P1 ;  /* 0x00000024ff227e24 */ /* 0x000fc400088e06ff */
[----:B------:R-:W-:Y:S02]  /*6ee0*/  IMAD.X R25, RZ, RZ, UR36, P2 ;  /* 0x00000024ff197e24 */ /* 0x000fe400090e06ff */
[----:B--2---:R-:W-:Y:S01]  /*6ef0*/  IMAD.X R41, RZ, RZ, UR36, P3 ;  /* 0x00000024ff297e24 */ /* 0x004fe200098e06ff */
[----:B0-----:R-:W-:Y:S07]  /*6f00*/  BRA.DIV UR4, `(.L_x_12958) ;  /* 0x000002fe04147947 */ /* 0x001fee000b800000 */
[----:B------:R-:W2:Y:S04]  /*6f10*/  LDL R0, [R1+0x464] ;  /* 0x0004640001007983 */ /* 0x000ea80000100800 */
[----:B--2---:R0:W1:Y:S02]  /*6f20*/  SHFL.IDX PT, R14, R0, RZ, 0x1f ;  /* 0x00001fff000e7589 */ /* 0x00406400000e0000 */
.L_x_13276:
[----:B01----:R-:W-:Y:S01]  /*6f30*/  LEA.HI R0, R14, R14, RZ, 0x1 ;  /* 0x0000000e0e007211 */ /* 0x003fe200078f08ff */
[C---:B------:R-:W-:Y:S01]  /*6f40*/  VIADD R27, R148.reuse, 0x18400 ;  /* 0x00018400941b7836 */ /* 0x040fe20000000000 */
[----:B------:R-:W-:Y:S01]  /*6f50*/  STL.128 [R1+0x90], RZ ;  /* 0x000090ff01007387 */ /* 0x000fe20000100c00 */
[----:B------:R-:W-:Y:S01]  /*6f60*/  VIADD R8, R148, 0x400 ;  /* 0x0000040094087836 */ /* 0x000fe20000000000 */
[----:B------:R-:W-:Y:S01]  /*6f70*/  LOP3.LUT R3, R0, 0x7fffe, RZ, 0xc0, !PT ;  /* 0x0007fffe00037812 */ /* 0x000fe200078ec0ff */
[----:B------:R-:W-:Y:S01]  /*6f80*/  IMAD.MOV.U32 R4, RZ, RZ, 0x1 ;  /* 0x00000001ff047424 */ /* 0x000fe200078e00ff */
[----:B------:R-:W-:Y:S01]  /*6f90*/  STL.128 [R1+0xa0], RZ ;  /* 0x0000a0ff01007387 */ /* 0x000fe20000100c00 */
[----:B------:R-:W-:Y:S01]  /*6fa0*/  IMAD.MOV.U32 R5, RZ, RZ, RZ ;  /* 0x000000ffff057224 */ /* 0x000fe200078e00ff */
[----:B------:R-:W-:Y:S01]  /*6fb0*/  SHF.R.U32.HI R8, RZ, 0x4, R8 ;  /* 0x00000004ff087819 */ /* 0x000fe20000011608 */
[----:B------:R-:W-:Y:S01]  /*6fc0*/  IMAD.IADD R0, R14, 0x1, -R3 ;  /* 0x000000010e007824 */ /* 0x000fe200078e0a03 */
[----:B------:R-:W-:Y:S01]  /*6fd0*/  STL.128 [R1+0xb0], RZ ;  /* 0x0000b0ff01007387 */ /* 0x000fe20000100c00 */
[----:B------:R-:W-:Y:S01]  /*6fe0*/  VIADD R3, R148, 0x1c400 ;  /* 0x0001c40094037836 */ /* 0x000fe20000000000 */
[----:B------:R-:W-:Y:S01]  /*6ff0*/  LOP3.LUT R8, R8, 0x3fff, RZ, 0xc0, !PT ;  /* 0x00003fff08087812 */ /* 0x000fe200078ec0ff */
[----:B------:R-:W-:Y:S01]  /*7000*/  IMAD R0, R0, 0x2000, R27 ;  /* 0x0000200000007824 */ /* 0x000fe200078e021b */
[----:B------:R-:W-:Y:S01]  /*7010*/  STL.128 [R1+0xc0], RZ ;  /* 0x0000c0ff01007387 */ /* 0x000fe20000100c00 */
[----:B------:R-:W-:Y:S01]  /*7020*/  IMAD.MOV.U32 R6, RZ, RZ, 0x1 ;  /* 0x00000001ff067424 */ /* 0x000fe200078e00ff */
[----:B------:R-:W-:Y:S01]  /*7030*/  SHF.R.U32.HI R3, RZ, 0x4, R3 ;  /* 0x00000004ff037819 */ /* 0x000fe20000011603 */
[----:B------:R-:W-:Y:S01]  /*7040*/  VIADD R9, R0, 0xa000 ;  /* 0x0000a00000097836 */ /* 0x000fe20000000000 */
[----:B------:R-:W-:Y:S01]  /*7050*/  SHF.R.U32.HI R0, RZ, 0x4, R0 ;  /* 0x00000004ff007819 */ /* 0x000fe20000011600 */
[----:B------:R-:W-:Y:S01]  /*7060*/  IMAD.MOV.U32 R7, RZ, RZ, RZ ;  /* 0x000000ffff077224 */ /* 0x000fe200078e00ff */
[----:B------:R-:W-:Y:S01]  /*7070*/  LOP3.LUT R3, R3, 0x3fff, RZ, 0xc0, !PT ;  /* 0x00003fff03037812 */ /* 0x000fe200078ec0ff */
[----:B------:R-:W-:Y:S01]  /*7080*/  IMAD.MOV.U32 R10, RZ, RZ, 0x1 ;  /* 0x00000001ff0a7424 */ /* 0x000fe200078e00ff */
[----:B------:R-:W-:Y:S01]  /*7090*/  SHF.R.U32.HI R9, RZ, 0x4, R9 ;  /* 0x00000004ff097819 */ /* 0x000fe20000011609 */
[----:B------:R-:W-:Y:S01]  /*70a0*/  IMAD.MOV.U32 R11, RZ, RZ, RZ ;  /* 0x000000ffff0b7224 */ /* 0x000fe200078e00ff */
[----:B------:R-:W-:Y:S01]  /*70b0*/  LOP3.LUT R3, R3, 0x10000, RZ, 0xfc, !PT ;  /* 0x0001000003037812 */ /* 0x000fe200078efcff */
[----:B------:R0:W-:Y:S01]  /*70c0*/  STL.128 [R1+0x60], R4 ;  /* 0x0000600401007387 */ /* 0x0001e20000100c00 */
[----:B------:R-:W-:Y:S01]  /*70d0*/  LOP3.LUT R9, R9, 0x3fff, RZ, 0xc0, !PT ;  /* 0x00003fff09097812 */ /* 0x000fe200078ec0ff */
[----:B------:R-:W-:Y:S01]  /*70e0*/  IMAD.U32 R36, RZ, RZ, UR37 ;  /* 0x00000025ff247e24 */ /* 0x000fe2000f8e00ff */
[----:B------:R-:W-:Y:S01]  /*70f0*/  LOP3.LUT R0, R0, 0x3fff, RZ, 0xc0, !PT ;  /* 0x00003fff00007812 */ /* 0x000fe200078ec0ff */
[----:B------:R1:W-:Y:S01]  /*7100*/  STL.64 [R1+0x70], R10 ;  /* 0x0000700a01007387 */ /* 0x0003e20000100a00 */
[----:B------:R-:W-:Y:S01]  /*7110*/  LOP3.LUT R9, R9, 0x10000, RZ, 0xfc, !PT ;  /* 0x0001000009097812 */ /* 0x000fe200078efcff */
[----:B------:R-:W-:Y:S01]  /*7120*/  IMAD.U32 R37, RZ, RZ, UR37 ;  /* 0x00000025ff257e24 */ /* 0x000fe2000f8e00ff */
[----:B------:R-:W-:Y:S01]  /*7130*/  LOP3.LUT P0, RZ, R27, 0x1bf, RZ, 0xc0, !PT ;  /* 0x000001bf1bff7812 */ /* 0x000fe2000780c0ff */
[----:B------:R-:W-:Y:S01]  /*7140*/  STL.128 [R1+0xd0], RZ ;  /* 0x0000d0ff01007387 */ /* 0x000fe20000100c00 */
[----:B------:R-:W-:Y:S01]  /*7150*/  IADD3 R36, P5, R36, 0x68, RZ ;  /* 0x0000006824247810 */ /* 0x000fe20007fbe0ff */
[----:B----4-:R-:W-:Y:S01]  /*7160*/  IMAD.U32 R39, RZ, RZ, UR37 ;  /* 0x00000025ff277e24 */ /* 0x010fe2000f8e00ff */
[----:B------:R-:W-:Y:S01]  /*7170*/  IADD3 R37, P4, R37, 0x70, RZ ;  /* 0x0000007025257810 */ /* 0x000fe20007f9e0ff */
[----:B------:R-:W-:Y:S01]  /*7180*/  STL.128 [R1+0xe0], RZ ;  /* 0x0000e0ff01007387 */ /* 0x000fe20000100c00 */
[----:B------:R-:W-:Y:S01]  /*7190*/  IMAD.U32 R45, RZ, RZ, UR37 ;  /* 0x00000025ff2d7e24 */ /* 0x000fe2000f8e00ff */
[----:B------:R-:W-:Y:S01]  /*71a0*/  BSSY B6, `(.L_x_12959) ;  /* 0x000002a000067945 */ /* 0x000fe20003800000 */
[----:B------:R-:W-:Y:S01]  /*71b0*/  IMAD.U32 R50, RZ, RZ, UR37 ;  /* 0x00000025ff327e24 */ /* 0x000fe2000f8e00ff */
[C---:B0-----:R-:W-:Y:S01]  /*71c0*/  LOP3.LUT R6, R8.reuse, 0x3000000, RZ, 0xfc, !PT ;  /* 0x0300000008067812 */ /* 0x041fe200078efcff */
[----:B------:R-:W-:Y:S01]  /*71d0*/  IMAD.MOV.U32 R4, RZ, RZ, R3 ;  /* 0x000000ffff047224 */ /* 0x000fe200078e0003 */
[----:B------:R-:W-:Y:S01]  /*71e0*/  LOP3.LUT R8, R8, 0x10000, RZ, 0xfc, !PT ;  /* 0x0001000008087812 */ /* 0x000fe200078efcff */
[----:B------:R-:W-:Y:S01]  /*71f0*/  IMAD.MOV.U32 R5, RZ, RZ, 0x40000040 ;  /* 0x40000040ff057424 */ /* 0x000fe200078e00ff */
[----:B-1----:R-:W-:Y:S01]  /*7200*/  LOP3.LUT R10, R0, 0x10000, RZ, 0xfc, !PT ;  /* 0x00010000000a7812 */ /* 0x002fe200078efcff */
[----:B------:R-:W-:Y:S01]  /*7210*/  IMAD.MOV.U32 R7, RZ, RZ, 0x40000040 ;  /* 0x40000040ff077424 */ /* 0x000fe200078e00ff */
[----:B------:R-:W-:Y:S01]  /*7220*/  IADD3 R39, P3, R39, 0x80, RZ ;  /* 0x0000008027277810 */ /* 0x000fe20007f7e0ff */
[----:B------:R-:W-:Y:S01]  /*7230*/  IMAD.MOV.U32 R11, RZ, RZ, 0x40000040 ;  /* 0x40000040ff0b7424 */ /* 0x000fe200078e00ff */
[----:B------:R-:W-:Y:S01]  /*7240*/  IADD3 R45, P2, R45, 0x90, RZ ;  /* 0x000000902d2d7810 */ /* 0x000fe20007f5e0ff */
[----:B------:R-:W-:Y:S01]  /*7250*/  IMAD.U32 R49, RZ, RZ, UR37 ;  /* 0x00000025ff317e24 */ /* 0x000fe2000f8e00ff */
[----:B------:R0:W-:Y:S01]  /*7260*/  STL.128 [R1+0x80], R4 ;  /* 0x0000800401007387 */ /* 0x0001e20000100c00 */
[----:B------:R-:W-:Y:S01]  /*7270*/  IMAD.X R47, RZ, RZ, UR36, P5 ;  /* 0x00000024ff2f7e24 */ /* 0x000fe2000a8e06ff */
[----:B------:R-:W-:Y:S01]  /*7280*/  IADD3 R50, P1, R50, 0xf0, RZ ;  /* 0x000000f032327810 */ /* 0x000fe20007f3e0ff */
[----:B------:R-:W-:Y:S01]  /*7290*/  IMAD.X R52, RZ, RZ, UR36, P4 ;  /* 0x00000024ff347e24 */ /* 0x000fe2000a0e06ff */
[----:B------:R1:W-:Y:S01]  /*72a0*/  STL.64 [R1+0x78], R10 ;  /* 0x0000780a01007387 */ /* 0x0003e20000100a00 */
[----:B------:R-:W-:Y:S01]  /*72b0*/  IADD3 R49, P5, R49, 0xf8, RZ ;  /* 0x000000f831317810 */ /* 0x000fe20007fbe0ff */
[----:B------:R-:W-:-:S02]  /*72c0*/  IMAD.X R54, RZ, RZ, UR36, P3 ;  /* 0x00000024ff367e24 */ /* 0x000fc400098e06ff */
[----:B------:R-:W-:Y:S02]  /*72d0*/  IMAD.X R44, RZ, RZ, UR36, P2 ;  /* 0x00000024ff2c7e24 */ /* 0x000fe400090e06ff */
[----:B------:R-:W-:Y:S02]  /*72e0*/  IMAD.X R51, RZ, RZ, UR36, P1 ;  /* 0x00000024ff337e24 */ /* 0x000fe400088e06ff */
[----:B------:R-:W-:Y:S02]  /*72f0*/  IMAD.X R48, RZ, RZ, UR36, P5 ;  /* 0x00000024ff307e24 */ /* 0x000fe4000a8e06ff */
[----:B0-----:R-:W-:Y:S02]  /*7300*/  IMAD.MOV.U32 R6, RZ, RZ, R8 ;  /* 0x000000ffff067224 */ /* 0x001fe400078e0008 */
[----:B------:R-:W-:-:S05]  /*7310*/  IMAD.MOV.U32 R4, RZ, RZ, R9 ;  /* 0x000000ffff047224 */ /* 0x000fca00078e0009 */
[----:B------:R1:W-:Y:S01]  /*7320*/  STL.128 [R1+0xf0], R4 ;  /* 0x0000f00401007387 */ /* 0x0003e20000100c00 */
[----:B------:R-:W-:Y:S05]  /*7330*/  @!P0 BRA `(.L_x_12960) ;  /* 0x0000000000408947 */ /* 0x000fea0003800000 */
[----:B------:R-:W-:Y:S01]  /*7340*/  MOV R0, 0x0 ;  /* 0x0000000000007802 */ /* 0x000fe20000000f00 */
[----:B------:R-:W-:Y:S01]  /*7350*/  ULDC.64 UR4, c[0x4][0xf0] ;  /* 0x01003c0000047ab9 */ /* 0x000fe20000000a00 */
[----:B------:R-:W-:Y:S01]  /*7360*/  ULDC.64 UR6, c[0x4][0xf8] ;  /* 0x01003e0000067ab9 */ /* 0x000fe20000000a00 */
[----:B-1----:R-:W-:Y:S01]  /*7370*/  IMAD.U32 R4, RZ, RZ, UR4 ;  /* 0x00000004ff047e24 */ /* 0x002fe2000f8e00ff */
        /* <DEDUP_REMOVED lines=11> */
[----:B-1-3-5:R-:W-:Y:S05]  /*7430*/  CALL.ABS.NOINC R14 ;  /* 0x000000000e007343 */ /* 0x02afea0003c00000 */
.L_x_12960:
[----:B------:R-:W-:Y:S05]  /*7440*/  BSYNC B6 ;  /* 0x0000000000067941 */ /* 0x000fea0003800000 */
.L_x_12959:
[----:B------:R-:W0:Y:S01]  /*7450*/  S2R R20, SR_TID.X ;  /* 0x0000000000147919 */ /* 0x000e220000002100 */
[----:B-1----:R-:W1:Y:S01]  /*7460*/  LDC.64 R6, c[0x0][0xad8] ;  /* 0x0002b600ff067b82 */ /* 0x002e620000000a00 */
[----:B------:R-:W-:Y:S01]  /*7470*/  UIADD3 UR4, UP0, UR37, 0x100, URZ ;  /* 0x0000010025047890 */ /* 0x000fe2000ff1e03f */
[----:B------:R-:W-:Y:S01]  /*7480*/  IMAD.MOV.U32 R4, RZ, RZ, RZ ;  /* 0x000000ffff047224 */ /* 0x000fe200078e00ff */
[----:B------:R-:W-:Y:S01]  /*7490*/  STL.64 [R1+0x110], R24 ;  /* 0x0001101801007387 */ /* 0x000fe20000100a00 */
[----:B------:R-:W-:Y:S01]  /*74a0*/  IMAD.U32 R3, RZ, RZ, UR37 ;  /* 0x00000025ff037e24 */ /* 0x000fe2000f8e00ff */
[----:B------:R-:W-:Y:S01]  /*74b0*/  UIADD3.X UR5, URZ, UR36, URZ, UP0, !UPT ;  /* 0x000000243f057290 */ /* 0x000fe200087fe43f */
[----:B------:R-:W-:Y:S01]  /*74c0*/  IMAD.U32 R38, RZ, RZ, UR37 ;  /* 0x00000025ff267e24 */ /* 0x000fe2000f8e00ff */
[----:B------:R-:W-:Y:S01]  /*74d0*/  STL.64 [R1+0x100], R224 ;  /* 0x000100e001007387 */ /* 0x000fe20000100a00 */
[----:B------:R-:W2:Y:S01]  /*74e0*/  LDC.64 R12, c[0x0][0xae0] ;  /* 0x0002b800ff0c7b82 */ /* 0x000ea20000000a00 */
[----:B------:R-:W-:Y:S01]  /*74f0*/  IMAD.U32 R8, RZ, RZ, UR4 ;  /* 0x00000004ff087e24 */ /* 0x000fe2000f8e00ff */
[----:B------:R-:W-:Y:S01]  /*7500*/  ULDC UR4, c[0x0][0x3f4] ;  /* 0x0000fd0000047ab9 */ /* 0x000fe20000000800 */
[----:B------:R-:W-:Y:S01]  /*7510*/  IMAD.U32 R9, RZ, RZ, UR5 ;  /* 0x00000005ff097e24 */ /* 0x000fe2000f8e00ff */
[----:B------:R-:W-:Y:S01]  /*7520*/  STL.U8 [R1+0x118], RZ ;  /* 0x000118ff01007387 */ /* 0x000fe20000100000 */
[----:B------:R-:W-:-:S02]  /*7530*/  ISETP.LT.AND P0, PT, RZ, UR4, PT ;  /* 0x00000004ff007c0c */ /* 0x000fc4000bf01270 */
[----:B------:R-:W-:Y:S01]  /*7540*/  IADD3 R38, P4, R38, 0x108, RZ ;  /* 0x0000010826267810 */ /* 0x000fe20007f9e0ff */
[----:B------:R-:W4:Y:S01]  /*7550*/  LDC.64 R10, c[0x0][0x448] ;  /* 0x00011200ff0a7b82 */ /* 0x000f220000000a00 */
[----:B------:R-:W-:Y:S03]  /*7560*/  STL.64 [R1+0x108], R8 ;  /* 0x0001080801007387 */ /* 0x000fe60000100a00 */
[----:B------:R-:W-:Y:S01]  /*7570*/  IMAD.X R53, RZ, RZ, UR36, P4 ;  /* 0x00000024ff357e24 */ /* 0x000fe2000a0e06ff */
[----:B------:R-:W-:Y:S03]  /*7580*/  STL.U8 [R1+0x14c], RZ ;  /* 0x00014cff01007387 */ /* 0x000fe60000100000 */
[----:B------:R-:W3:Y:S01]  /*7590*/  LDC R0, c[0x0][0x450] ;  /* 0x00011400ff007b82 */ /* 0x000ee20000000800 */
[----:B-1----:R-:W-:-:S02]  /*75a0*/  IMAD.MOV.U32 R31, RZ, RZ, R6 ;  /* 0x000000ffff1f7224 */ /* 0x002fc400078e0006 */
[----:B------:R-:W-:Y:S02]  /*75b0*/  IMAD.MOV.U32 R5, RZ, RZ, R7 ;  /* 0x000000ffff057224 */ /* 0x000fe400078e0007 */
[----:B0-----:R-:W-:-:S03]  /*75c0*/  VIADD R226, R20, 0xffffff80 ;  /* 0xffffff8014e27836 */ /* 0x001fc60000000000 */
[----:B------:R-:W0:Y:S01]  /*75d0*/  LDC R30, c[0x0][0xad4] ;  /* 0x0002b500ff1e7b82 */ /* 0x000e220000000800 */
[----:B--2---:R-:W-:Y:S02]  /*75e0*/  IMAD.MOV.U32 R6, RZ, RZ, R12 ;  /* 0x000000ffff067224 */ /* 0x004fe400078e000c */
[----:B------:R-:W-:Y:S01]  /*75f0*/  IMAD.MOV.U32 R7, RZ, RZ, R13 ;  /* 0x000000ffff077224 */ /* 0x000fe200078e000d */
[----:B------:R-:W-:Y:S04]  /*7600*/  STL [R1+0x11c], R226 ;  /* 0x00011ce201007387 */ /* 0x000fe80000100800 */
[----:B------:R-:W-:Y:S04]  /*7610*/  STL.128 [R1+0x130], R4 ;  /* 0x0001300401007387 */ /* 0x000fe80000100c00 */
[----:B----4-:R-:W-:Y:S04]  /*7620*/  STL.64 [R1+0x140], R10 ;  /* 0x0001400a01007387 */ /* 0x010fe80000100a00 */
[----:B---3--:R-:W-:Y:S04]  /*7630*/  STL [R1+0x148], R0 ;  /* 0x0001480001007387 */ /* 0x008fe80000100800 */
[----:B0-----:R0:W-:Y:S02]  /*7640*/  STL.128 [R1+0x120], R28 ;  /* 0x0001201c01007387 */ /* 0x0011e40000100c00 */
        /* <DEDUP_REMOVED lines=19> */
.L_x_12964:
[----:B-1----:R1:W2:Y:S02]  /*7780*/  SYNCS.PHASECHK.TRANS64.TRYWAIT P0, [R148+URZ+0x32400], R3 ;  /* 0x03240003940075a7 */ /* 0x0022a4000800017f */
[----:B--2---:R-:W-:Y:S05]  /*7790*/  @!P0 NANOSLEEP.SYNCS 0x989680 ;  /* 0x009896800000895d */ /* 0x004fea0003900000 */
[----:B------:R-:W2:Y:S02]  /*77a0*/  @!P0 SYNCS.PHASECHK.TRANS64 P0, [R148+URZ+0x32400], R3 ;  /* 0x03240003940085a7 */ /* 0x000ea4000800007f */
[----:B--2---:R-:W-:Y:S05]  /*77b0*/  @!P0 BRA `(.L_x_12964) ;  /* 0xfffffffc00f08947 */ /* 0x004fea000383ffff */
.L_x_12963:
[----:B------:R-:W-:Y:S05]  /*77c0*/  BSYNC B0 ;  /* 0x0000000000007941 */ /* 0x000fea0003800000 */
.L_x_12962:
[----:B------:R-:W-:Y:S05]  /*77d0*/  BRA `(.L_x_12965) ;  /* 0x0000002c00747947 */ /* 0x000fea0003800000 */
.L_x_12961:
        /* <DEDUP_REMOVED lines=30> */
.L_x_12967:
[----:B------:R-:W-:Y:S05]  /*79c0*/  BSYNC B6 ;  /* 0x0000000000067941 */ /* 0x000fea0003800000 */
.L_x_12966:
        /* <DEDUP_REMOVED lines=17> */
[----:B------:R-:W-:Y:S02]  /*7ae0*/  IMAD.MOV.U32 R2, RZ, RZ, R24 ;  /* 0x000000ffff027224 */ /* 0x000fe400078e0018 */
[----:B------:R-:W-:Y:S01]  /*7af0*/  IMAD.MOV.U32 R3, RZ, RZ, R57 ;  /* 0x000000ffff037224 */ /* 0x000fe200078e0039 */
        /* <DEDUP_REMOVED lines=21> */
.L_x_13282:
        /* <DEDUP_REMOVED lines=29> */
.L_x_12972:
[----:B------:R-:W-:Y:S05]  /*7e20*/  BSYNC B1 ;  /* 0x0000000000017941 */ /* 0x000fea0003800000 */
.L_x_12971:
[----:B-12--5:R-:W-:Y:S01]  /*7e30*/  IMAD.MOV.U32 R2, RZ, RZ, R26 ;  /* 0x000000ffff027224 */ /* 0x026fe200078e001a */
[----:B------:R-:W-:Y:S01]  /*7e40*/  UMOV UR4, 0xffffffff ;  /* 0xffffffff00047882 */ /* 0x000fe20000000000 */
[----:B------:R-:W-:Y:S01]  /*7e50*/  IMAD.MOV.U32 R3, RZ, RZ, R27 ;  /* 0x000000ffff037224 */ /* 0x000fe200078e001b */
[----:B------:R-:W-:Y:S01]  /*7e60*/  CS2R R20, SRZ ;  /* 0x0000000000147805 */ /* 0x000fe2000001ff00 */
[----:B---3--:R-:W-:Y:S01]  /*7e70*/  IMAD.MOV.U32 R5, RZ, RZ, R58 ;  /* 0x000000ffff057224 */ /* 0x008fe200078e003a */
        /* <DEDUP_REMOVED lines=11> */
[----:B------:R-:W-:Y:S06]  /*7f30*/  BRA.DIV UR4, `(.L_x_12973) ;  /* 0x000002ee04a07947 */ /* 0x000fec000b800000 */
[----:B------:R1:W2:Y:S04]  /*7f40*/  SHFL.IDX PT, R5, R6, 0x1, 0x1c1f ;  /* 0x003c1f0006057f89 */ /* 0x0002a800000e0000 */
[----:B0-----:R-:W0:Y:S04]  /*7f50*/  SHFL.IDX PT, R4, R4, 0x1, 0x1c1f ;  /* 0x003c1f0004047f89 */ /* 0x001e2800000e0000 */
[----:B------:R-:W3:Y:S04]  /*7f60*/  SHFL.IDX PT, R7, R7, 0x1, 0x1c1f ;  /* 0x003c1f0007077f89 */ /* 0x000ee800000e0000 */
[----:B----4-:R1:W4:Y:S02]  /*7f70*/  SHFL.IDX PT, R14, R8, 0x1, 0x1c1f ;  /* 0x003c1f00080e7f89 */ /* 0x01032400000e0000 */
.L_x_13288:
[----:B------:R-:W5:Y:S01]  /*7f80*/  LDL R3, [R1+0x1fc] ;  /* 0x0001fc0001037983 */ /* 0x000f620000100800 */
[----:B------:R-:W-:Y:S01]  /*7f90*/  VIADD R0, R0, 0x40 ;  /* 0x0000004000007836 */ /* 0x000fe20000000000 */
[----:B------:R-:W-:Y:S01]  /*7fa0*/  BSSY B1, `(.L_x_12974) ;  /* 0x000001f000017945 */ /* 0x000fe20003800000 */
[----:B-1----:R-:W-:Y:S02]  /*7fb0*/  CS2R R8, SRZ ;  /* 0x0000000000087805 */ /* 0x002fe4000001ff00 */
[----:B------:R-:W-:Y:S02]  /*7fc0*/  CS2R R10, SRZ ;  /* 0x00000000000a7805 */ /* 0x000fe4000001ff00 */
[----:B------:R-:W-:Y:S02]  /*7fd0*/  ISETP.GE.AND P0, PT, R0, R55, PT ;  /* 0x000000370000720c */ /* 0x000fe40003f06270 */
[----:B-----5:R-:W-:-:S04]  /*7fe0*/  LEA.HI R2, R3, R3, RZ, 0x1 ;  /* 0x0000000303027211 */ /* 0x020fc800078f08ff */
[----:B------:R-:W-:-:S05]  /*7ff0*/  LOP3.LUT R2, R2, 0xfffffffe, RZ, 0xc0, !PT ;  /* 0xfffffffe02027812 */ /* 0x000fca00078ec0ff */
[----:B------:R-:W-:Y:S01]  /*8000*/  IMAD.IADD R0, R3, 0x1, -R2 ;  /* 0x0000000103007824 */ /* 0x000fe200078e0a02 */
[----:B------:R-:W-:-:S04]  /*8010*/  CS2R R2, SRZ ;  /* 0x0000000000027805 */ /* 0x000fc8000001ff00 */
[----:B------:R-:W-:Y:S01]  /*8020*/  SHF.L.U32 R13, R0, 0x1f, RZ ;  /* 0x0000001f000d7819 */ /* 0x000fe200000006ff */
[----:B------:R-:W-:Y:S06]  /*8030*/  @P0 BRA `(.L_x_12975) ;  /* 0x0000000000540947 */ /* 0x000fec0003800000 */
[----:B------:R-:W4:Y:S01]  /*8040*/  LDL R6, [R1+0x448] ;  /* 0x0004480001067983 */ /* 0x000f220000100800 */
[----:B------:R-:W-:Y:S01]  /*8050*/  ULDC UR4, c[0x0][0x3f4] ;  /* 0x0000fd0000047ab9 */ /* 0x000fe20000000800 */
[----:B------:R-:W-:Y:S02]  /*8060*/  CS2R R8, SRZ ;  /* 0x0000000000087805 */ /* 0x000fe4000001ff00 */
[----:B------:R-:W-:Y:S02]  /*8070*/  ISETP.GE.AND P3, PT, R159, UR4, PT ;  /* 0x000000049f007c0c */ /* 0x000fe4000bf66270 */
[----:B------:R-:W-:Y:S01]  /*8080*/  ISETP.GE.AND P2, PT, R154, UR4, PT ;  /* 0x000000049a007c0c */ /* 0x000fe2000bf46270 */
[----:B---3--:R-:W-:Y:S01]  /*8090*/  IMAD.MOV.U32 R15, RZ, RZ, R7 ;  /* 0x000000ffff0f7224 */ /* 0x008fe200078e0007 */
[----:B------:R-:W-:-:S09]  /*80a0*/  CS2R R10, SRZ ;  /* 0x00000000000a7805 */ /* 0x000fd2000001ff00 */
[----:B------:R-:W-:Y:S02]  /*80b0*/  @!P3 IMAD.SHL.U32 R3, R159, 0x2, RZ ;  /* 0x000000029f03b824 */ /* 0x000fe400078e00ff */
[----:B0-2---:R-:W-:-:S03]  /*80c0*/  @!P2 IMAD.WIDE R60, R154, 0x2, R4 ;  /* 0x000000029a3ca825 */ /* 0x005fc600078e0204 */
[-C--:B------:R-:W-:Y:S02]  /*80d0*/  @!P3 IADD3 R4, P0, R4, R3.reuse, RZ ;  /* 0x000000030404b210 */ /* 0x080fe40007f1e0ff */
[----:B------:R-:W-:Y:S01]  /*80e0*/  CS2R R20, SRZ ;  /* 0x0000000000147805 */ /* 0x000fe2000001ff00 */
[----:B------:R1:W5:Y:S01]  /*80f0*/  @!P2 LD.E.64 R8, desc[UR44][R60.64] ;  /* 0x0000002c3c08a980 */ /* 0x000362000c101b00 */
[----:B----4-:R-:W-:Y:S02]  /*8100*/  @!P3 SHF.L.U64.HI R0, R159, 0x1, R6 ;  /* 0x000000019f00b819 */ /* 0x010fe40000010206 */
[----:B------:R-:W-:Y:S02]  /*8110*/  @!P3 IADD3 R6, P1, R14, R3, RZ ;  /* 0x000000030e06b210 */ /* 0x000fe40007f3e0ff */
[----:B------:R-:W-:Y:S01]  /*8120*/  CS2R R2, SRZ ;  /* 0x0000000000027805 */ /* 0x000fe2000001ff00 */
[----:B------:R-:W-:-:S04]  /*8130*/  @!P2 IMAD.WIDE R14, R154, 0x2, R14 ;  /* 0x000000029a0ea825 */ /* 0x000fc800078e020e */
[--C-:B------:R-:W-:Y:S01]  /*8140*/  @!P3 IMAD.X R5, R5, 0x1, R0.reuse, P0 ;  /* 0x000000010505b824 */ /* 0x100fe200000e0600 */
[----:B------:R1:W5:Y:S01]  /*8150*/  @!P2 LD.E.64 R10, desc[UR44][R14.64] ;  /* 0x0000002c0e0aa980 */ /* 0x000362000c101b00 */
[----:B------:R-:W-:-:S03]  /*8160*/  @!P3 IMAD.X R7, R7, 0x1, R0, P1 ;  /* 0x000000010707b824 */ /* 0x000fc600008e0600 */
[----:B------:R1:W5:Y:S04]  /*8170*/  @!P3 LD.E.64 R20, desc[UR44][R4.64] ;  /* 0x0000002c0414b980 */ /* 0x000368000c101b00 */
[----:B------:R1:W5:Y:S02]  /*8180*/  @!P3 LD.E.64 R2, desc[UR44][R6.64] ;  /* 0x0000002c0602b980 */ /* 0x000364000c101b00 */
.L_x_12975:
[----:B------:R-:W-:Y:S05]  /*8190*/  BSYNC B1 ;  /* 0x0000000000017941 */ /* 0x000fea0003800000 */
.L_x_12974:
[----:B------:R-:W0:Y:S01]  /*81a0*/  SYNCS.PHASECHK.TRANS64.TRYWAIT P0, [R148+URZ+0x32400], R13 ;  /* 0x0324000d940075a7 */ /* 0x000e22000800017f */
[----:B------:R-:W-:Y:S04]  /*81b0*/  BSSY B1, `(.L_x_12976) ;  /* 0x0000002000017945 */ /* 0x000fe80003800000 */
[----:B0-----:R-:W-:Y:S05]  /*81c0*/  @!P0 BRA `(.L_x_12977) ;  /* 0x000002ec006c8947 */ /* 0x001fea0003800000 */
.L_x_13289:
[----:B------:R-:W-:Y:S05]  /*81d0*/  BSYNC B1 ;  /* 0x0000000000017941 */ /* 0x000fea0003800000 */
.L_x_12976:
[----:B-1----:R-:W2:Y:S04]  /*81e0*/  LDL R4, [R1+0x44c] ;  /* 0x00044c0001047983 */ /* 0x002ea80000100800 */
[----:B------:R-:W4:Y:S04]  /*81f0*/  LDL R0, [R1+0x460] ;  /* 0x0004600001007983 */ /* 0x000f280000100800 */
[----:B------:R-:W4:Y:S01]  /*8200*/  LDL R6, [R1+0x50] ;  /* 0x0000500001067983 */ /* 0x000f220000100800 */
[----:B---3-5:R-:W-:Y:S01]  /*8210*/  IMAD.MOV.U32 R7, RZ, RZ, R8 ;  /* 0x000000ffff077224 */ /* 0x028fe200078e0008 */
[----:B------:R-:W-:Y:S01]  /*8220*/  BSSY B1, `(.L_x_12978) ;  /* 0x000007c000017945 */ /* 0x000fe20003800000 */
[----:B--2---:R-:W-:Y:S01]  /*8230*/  LOP3.LUT P0, RZ, R4, 0x4, RZ, 0xc0, !PT ;  /* 0x0000000404ff7812 */ /* 0x004fe2000780c0ff */
[----:B----4-:R-:W-:-:S04]  /*8240*/  IMAD.IADD R5, R198, 0x1, R0 ;  /* 0x00000001c6057824 */ /* 0x010fc800078e0200 */
[----:B------:R-:W-:Y:S02]  /*8250*/  IMAD R12, R5, 0x2, R148 ;  /* 0x00000002050c7824 */ /* 0x000fe400078e0294 */
[----:B------:R-:W-:Y:S02]  /*8260*/  IMAD.MOV.U32 R5, RZ, RZ, R20 ;  /* 0x000000ffff057224 */ /* 0x000fe400078e0014 */
[C---:B------:R-:W-:Y:S02]  /*8270*/  VIADD R4, R12.reuse, 0x18400 ;  /* 0x000184000c047836 */ /* 0x040fe40000000000 */
[----:B------:R-:W-:Y:S01]  /*8280*/  VIADD R0, R12, 0x18440 ;  /* 0x000184400c007836 */ /* 0x000fe20000000000 */
[----:B------:R-:W-:Y:S01]  /*8290*/  PRMT R13, R5, 0x5410, R7 ;  /* 0x00005410050d7816 */ /* 0x000fe20000000007 */
[----:B------:R-:W-:Y:S02]  /*82a0*/  @P0 VIADD R0, R4, 0xffffffc0 ;  /* 0xffffffc004000836 */ /* 0x000fe40000000000 */
[----:B------:R-:W-:-:S02]  /*82b0*/  IMAD R4, R6, -0x80, R55 ;  /* 0xffffff8006047824 */ /* 0x000fc400078e0237 */
[----:B------:R-:W-:Y:S02]  /*82c0*/  IMAD.MOV.U32 R6, RZ, RZ, R21 ;  /* 0x000000ffff067224 */ /* 0x000fe400078e0015 */
[----:B------:R-:W-:Y:S01]  /*82d0*/  IMAD.MOV.U32 R5, RZ, RZ, R9 ;  /* 0x000000ffff057224 */ /* 0x000fe200078e0009 */
[----:B------:R-:W-:Y:S01]  /*82e0*/  VIMNMX R55, R4, 0x80, PT ;  /* 0x0000008004377848 */ /* 0x000fe20003fe0100 */
[----:B------:R-:W-:Y:S01]  /*82f0*/  IMAD.MOV.U32 R4, RZ, RZ, R2 ;  /* 0x000000ffff047224 */ /* 0x000fe200078e0002 */
[----:B------:R-:W-:Y:S01]  /*8300*/  PRMT R14, R6, 0x7610, R14 ;  /* 0x00007610060e7816 */ /* 0x000fe2000000000e */
[----:B------:R-:W-:Y:S01]  /*8310*/  IMAD.MOV.U32 R6, RZ, RZ, R10 ;  /* 0x000000ffff067224 */ /* 0x000fe200078e000a */
[----:B------:R-:W-:Y:S01]  /*8320*/  ISETP.GE.AND P0, PT, R156, R55, PT ;  /* 0x000000379c00720c */ /* 0x000fe20003f06270 */
[----:B------:R-:W-:Y:S01]  /*8330*/  IMAD.MOV.U32 R7, RZ, RZ, R11 ;  /* 0x000000ffff077224 */ /* 0x000fe200078e000b */
[----:B------:R-:W-:Y:S01]  /*8340*/  PRMT R71, R5, 0x7610, R71 ;  /* 0x0000761005477816 */ /* 0x000fe20000000047 */
[----:B------:R-:W-:Y:S01]  /*8350*/  IMAD.MOV.U32 R5, RZ, RZ, R3 ;  /* 0x000000ffff057224 */ /* 0x000fe200078e0003 */
[----:B------:R-:W-:-:S02]  /*8360*/  PRMT R28, R4, 0x7610, R28 ;  /* 0x00007610041c7816 */ /* 0x000fc4000000001c */
[----:B------:R-:W-:Y:S02]  /*8370*/  PRMT R74, R6, 0x7610, R74 ;  /* 0x00007610064a7816 */ /* 0x000fe4000000004a */
[----:B------:R-:W-:Y:S02]  /*8380*/  PRMT R15, R5, 0x7610, R15 ;  /* 0x00007610050f7816 */ /* 0x000fe4000000000f */
[----:B------:R-:W-:-:S03]  /*8390*/  PRMT R75, R7, 0x7610, R75 ;  /* 0x00007610074b7816 */ /* 0x000fc6000000004b */
        /* <DEDUP_REMOVED lines=9> */
[----:B------:R-:W-:Y:S02]  /*8430*/  SHF.R.U64 R63, R56, 0x10, R57 ;  /* 0x00000010383f7819 */ /* 0x000fe40000001239 */
[----:B------:R-:W-:Y:S02]  /*8440*/  PRMT R64, R65, 0x5432, R64 ;  /* 0x0000543241407816 */ /* 0x000fe40000000040 */
[----:B------:R-:W-:Y:S02]  /*8450*/  SHF.R.U64 R60, R58, 0x10, R59 ;  /* 0x000000103a3c7819 */ /* 0x000fe4000000123b */
        /* <DEDUP_REMOVED lines=40> */
.L_x_12981:
[----:B------:R-:W-:Y:S05]  /*86e0*/  BSYNC B2 ;  /* 0x0000000000027941 */ /* 0x000fea0003800000 */
.L_x_12980:
[----:B------:R-:W-:Y:S05]  /*86f0*/  @P1 BRA `(.L_x_12979) ;  /* 0x0000000000b81947 */ /* 0x000fea0003800000 */
[----:B0-----:R-:W0:Y:S01]  /*8700*/  LDS.128 R4, [R0] ;  /* 0x0000000000047984 */ /* 0x001e220000000c00 */
[----:B------:R-:W-:Y:S02]  /*8710*/  SHF.R.U32.HI R60, RZ, 0x10, R25 ;  /* 0x00000010ff3c7819 */ /* 0x000fe40000011619 */
[----:B------:R-:W-:Y:S02]  /*8720*/  SHF.R.U32.HI R57, RZ, 0x10, R27 ;  /* 0x00000010ff397819 */ /* 0x000fe4000001161b */
[C---:B------:R-:W-:Y:S02]  /*8730*/  PRMT R60, R68.reuse, 0x5432, R60 ;  /* 0x00005432443c7816 */ /* 0x040fe4000000003c */
        /* <DEDUP_REMOVED lines=42> */
.L_x_12979:
[----:B------:R-:W-:Y:S05]  /*89e0*/  BSYNC B1 ;  /* 0x0000000000017941 */ /* 0x000fea0003800000 */
.L_x_12978:
        /* <DEDUP_REMOVED lines=20> */
[C---:B0-----:R-:W-:Y:S01]  /*8b30*/  LOP3.LUT R9, R6.reuse, 0xffff0000, RZ, 0xc0, !PT ;  /* 0xffff000006097812 */ /* 0x041fe200078ec0ff */
        /* <DEDUP_REMOVED lines=32> */
.L_x_12984:
[----:B------:R-:W-:Y:S05]  /*8d40*/  BSYNC B1 ;  /* 0x0000000000017941 */ /* 0x000fea0003800000 */
.L_x_12983:
        /* <DEDUP_REMOVED lines=10> */
[----:B------:R-:W-:Y:S01]  /*8df0*/  PRMT R28, R28, 0x5410, R9 ;  /* 0x000054101c1c7816 */ /* 0x000fe20000000009 */
        /* <DEDUP_REMOVED lines=20> */
[----:B------:R-:W-:Y:S01]  /*8f40*/  FFMA.FTZ R20, R9, R14, -R20 ;  /* 0x0000000e09147223 */ /* 0x000fe20000010814 */
        /* <DEDUP_REMOVED lines=16> */
.L_x_12969:
        /* <DEDUP_REMOVED lines=17> */
[----:B------:R-:W-:-:S04]  /*9160*/  IMAD.WIDE.U32 R2, R7, UR4, R2 ;  /* 0x0000000407027c25 */ /* 0x000fc8000f8e0002 */
[C---:B------:R-:W-:Y:S01]  /*9170*/  IMAD R9, R7.reuse, UR5, R8 ;  /* 0x0000000507097c24 */ /* 0x040fe2000f8e0208 */
[----:B------:R-:W-:Y:S01]  /*9180*/  ULDC.64 UR4, c[0x0][0x3e8] ;  /* 0x0000fa0000047ab9 */ /* 0x000fe20000000a00 */
        /* <DEDUP_REMOVED lines=21> */
[----:B--2---:R-:W-:Y:S01]  /*92e0*/  @!P1 IMAD.X R7, R2, 0x1, R21, P2 ;  /* 0x0000000102079824 */ /* 0x004fe200010e0615 */
[----:B---3--:R-:W-:-:S04]  /*92f0*/  @!P1 IADD3 R14, P2, R14, R5, RZ ;  /* 0x000000050e0e9210 */ /* 0x008fc80007f5e0ff */
        /* <DEDUP_REMOVED lines=16> */
[----:B------:R-:W-:Y:S01]  /*9400*/  PRMT R28, R28, 0x5410, R2 ;  /* 0x000054101c1c7816 */ /* 0x000fe20000000002 */
[----:B---3--:R-:W-:Y:S01]  /*9410*/  @!P1 IMAD.MOV.U32 R20, RZ, RZ, R4 ;  /* 0x000000ffff149224 */ /* 0x008fe200078e0004 */
[----:B------:R-:W-:Y:S02]  /*9420*/  PRMT R62, R62, 0x5410, R3 ;  /* 0x000054103e3e7816 */ /* 0x000fe40000000003 */
[----:B------:R-:W-:Y:S01]  /*9430*/  CS2R R2, SRZ ;  /* 0x0000000000027805 */ /* 0x000fe2000001ff00 */
[----:B------:R-:W-:-:S02]  /*9440*/  @!P1 IMAD.MOV.U32 R21, RZ, RZ, R5 ;  /* 0x000000ffff159224 */ /* 0x000fc400078e0005 */
[----:B------:R-:W-:Y:S02]  /*9450*/  @!P1 IMAD.MOV.U32 R59, RZ, RZ, R9 ;  /* 0x000000ffff3b9224 */ /* 0x000fe400078e0009 */
[----:B------:R-:W-:Y:S02]  /*9460*/  @!P1 IMAD.MOV.U32 R2, RZ, RZ, R6 ;  /* 0x000000ffff029224 */ /* 0x000fe400078e0006 */
[----:B------:R-:W-:Y:S02]  /*9470*/  @!P1 IMAD.MOV.U32 R3, RZ, RZ, R7 ;  /* 0x000000ffff039224 */ /* 0x000fe400078e0007 */
        /* <DEDUP_REMOVED lines=12> */
[----:B01--4-:R-:W-:-:S07]  /*9540*/  PRMT R66, R66, 0x5410, R5 ;  /* 0x0000541042427816 */ /* 0x013fce0000000005 */
.L_x_13299:
        /* <DEDUP_REMOVED lines=24> */
.L_x_12987:
[----:B------:R-:W-:Y:S05]  /*96d0*/  BSYNC B1 ;  /* 0x0000000000017941 */ /* 0x000fea0003800000 */
.L_x_12986:
[----:B------:R-:W0:Y:S01]  /*96e0*/  SYNCS.PHASECHK.TRANS64.TRYWAIT P1, [R148+URZ+0x32400], R13 ;  /* 0x0324000d940075a7 */ /* 0x000e22000802017f */
[----:B------:R-:W-:Y:S04]  /*96f0*/  BSSY B1, `(.L_x_12988) ;  /* 0x0000002000017945 */ /* 0x000fe80003800000 */
[----:B0-----:R-:W-:Y:S05]  /*9700*/  @!P1 BRA `(.L_x_12989) ;  /* 0x000002dc00a09947 */ /* 0x001fea0003800000 */
.L_x_13300:
[----:B------:R-:W-:Y:S05]  /*9710*/  BSYNC B1 ;  /* 0x0000000000017941 */ /* 0x000fea0003800000 */
.L_x_12988:
[----:B------:R-:W2:Y:S01]  /*9720*/  LDL R0, [R1+0x50] ;  /* 0x0000500001007983 */ /* 0x000ea20000100800 */
[----:B-----5:R-:W-:Y:S01]  /*9730*/  IMAD.MOV.U32 R12, RZ, RZ, R6 ;  /* 0x000000ffff0c7224 */ /* 0x020fe200078e0006 */
[----:B------:R-:W-:Y:S01]  /*9740*/  BSSY B1, `(.L_x_12990) ;  /* 0x0000078000017945 */ /* 0x000fe20003800000 */
[----:B------:R-:W-:Y:S02]  /*9750*/  IMAD.MOV.U32 R14, RZ, RZ, R7 ;  /* 0x000000ffff0e7224 */ /* 0x000fe400078e0007 */
[----:B------:R-:W-:Y:S02]  /*9760*/  IMAD.MOV.U32 R15, RZ, RZ, R11 ;  /* 0x000000ffff0f7224 */ /* 0x000fe400078e000b */
[----:B------:R-:W-:Y:S02]  /*9770*/  IMAD.MOV.U32 R64, RZ, RZ, R8 ;  /* 0x000000ffff407224 */ /* 0x000fe400078e0008 */
[----:B------:R-:W-:Y:S01]  /*9780*/  IMAD.MOV.U32 R65, RZ, RZ, R9 ;  /* 0x000000ffff417224 */ /* 0x000fe200078e0009 */
[----:B------:R-:W-:Y:S01]  /*9790*/  PRMT R62, R15, 0x7610, R62 ;  /* 0x000076100f3e7816 */ /* 0x000fe2000000003e */
[--C-:B--2---:R-:W-:Y:S01]  /*97a0*/  IMAD R0, R0, -0x80, R55.reuse ;  /* 0xffffff8000007824 */ /* 0x104fe200078e0237 */
[----:B------:R-:W-:Y:S01]  /*97b0*/  PRMT R55, R14, 0x7610, R55 ;  /* 0x000076100e377816 */ /* 0x000fe20000000037 */
[----:B------:R-:W-:-:S03]  /*97c0*/  IMAD.MOV.U32 R14, RZ, RZ, R10 ;  /* 0x000000ffff0e7224 */ /* 0x000fc600078e000a */
[----:B0-----:R-:W-:Y:S02]  /*97d0*/  VIMNMX R13, R0, 0x80, PT ;  /* 0x00000080000d7848 */ /* 0x001fe40003fe0100 */
[----:B------:R-:W-:Y:S01]  /*97e0*/  PRMT R0, R12, 0x7610, R0 ;  /* 0x000076100c007816 */ /* 0x000fe20000000000 */
[----:B------:R-:W-:Y:S01]  /*97f0*/  IMAD.MOV.U32 R12, RZ, RZ, R4 ;  /* 0x000000ffff0c7224 */ /* 0x000fe200078e0004 */
[-C--:B------:R-:W-:Y:S02]  /*9800*/  ISETP.GE.OR P1, PT, R156, R13.reuse, P0 ;  /* 0x0000000d9c00720c */ /* 0x080fe40000726670 */
[----:B------:R-:W-:Y:S01]  /*9810*/  ISETP.GE.OR P0, PT, R166, R13, P0 ;  /* 0x0000000da600720c */ /* 0x000fe20000706670 */
[----:B------:R-:W-:Y:S01]  /*9820*/  IMAD.MOV.U32 R13, RZ, RZ, R5 ;  /* 0x000000ffff0d7224 */ /* 0x000fe200078e0005 */
[----:B------:R-:W-:Y:S02]  /*9830*/  PRMT R67, R12, 0x7610, R67 ;  /* 0x000076100c437816 */ /* 0x000fe40000000043 */
[----:B------:R-:W-:-:S02]  /*9840*/  PRMT R63, R14, 0x7610, R63 ;  /* 0x000076100e3f7816 */ /* 0x000fc4000000003f */
[----:B------:R-:W-:-:S05]  /*9850*/  PRMT R66, R13, 0x7610, R66 ;  /* 0x000076100d427816 */ /* 0x000fca0000000042 */
        /* <DEDUP_REMOVED lines=9> */
[----:B------:R-:W-:Y:S01]  /*98f0*/  SHF.R.U64 R68, R56, 0x10, R57 ;  /* 0x0000001038447819 */ /* 0x000fe20000001239 */
[----:B------:R-:W-:Y:S01]  /*9900*/  IMAD.IADD R25, R198, 0x1, R15 ;  /* 0x00000001c6197824 */ /* 0x000fe200078e020f */
[----:B------:R-:W-:Y:S01]  /*9910*/  PRMT R71, R77, 0x5410, R71 ;  /* 0x000054104d477816 */ /* 0x000fe20000000047 */
[--C-:B------:R-:W-:Y:S01]  /*9920*/  IMAD R80, R13, 0x2, R148.reuse ;  /* 0x000000020d507824 */ /* 0x100fe200078e0294 */
[----:B------:R-:W-:Y:S01]  /*9930*/  SHF.R.U32.HI R69, RZ, 0x10, R59 ;  /* 0x00000010ff457819 */ /* 0x000fe2000001163b */
[----:B------:R-:W-:Y:S01]  /*9940*/  IMAD R82, R25, 0x2, R148 ;  /* 0x0000000219527824 */ /* 0x000fe200078e0294 */
[----:B------:R-:W-:-:S02]  /*9950*/  SHF.R.U32.HI R74, RZ, 0x10, R21 ;  /* 0x00000010ff4a7819 */ /* 0x000fc40000011615 */
[----:B------:R-:W0:Y:S01]  /*9960*/  LDS.128 R12, [R80+0x18400] ;  /* 0x01840000500c7984 */ /* 0x000e220000000c00 */
[C---:B------:R-:W-:Y:S01]  /*9970*/  PRMT R59, R28.reuse, 0x5410, R75 ;  /* 0x000054101c3b7816 */ /* 0x040fe2000000004b */
[----:B------:R-:W-:Y:S01]  /*9980*/  IMAD.U32 R75, R71, 0x10000, RZ ;  /* 0x00010000474b7824 */ /* 0x000fe200078e00ff */
[----:B------:R-:W-:Y:S01]  /*9990*/  PRMT R68, R28, 0x5432, R68 ;  /* 0x000054321c447816 */ /* 0x000fe20000000044 */
[----:B------:R-:W1:Y:S01]  /*99a0*/  LDS.128 R24, [R82+0x18400] ;  /* 0x0184000052187984 */ /* 0x000e620000000c00 */
[--C-:B------:R-:W-:Y:S02]  /*99b0*/  SHF.R.U32.HI R78, RZ, 0x10, R3.reuse ;  /* 0x00000010ff4e7819 */ /* 0x100fe40000011603 */
[----:B------:R-:W-:Y:S02]  /*99c0*/  SHF.R.U64 R76, R2, 0x10, R3 ;  /* 0x00000010024c7819 */ /* 0x000fe40000001203 */
[----:B------:R-:W-:Y:S01]  /*99d0*/  PRMT R60, R60, 0x5410, R69 ;  /* 0x000054103c3c7816 */ /* 0x000fe20000000045 */
[----:B------:R-:W-:Y:S01]  /*99e0*/  IMAD.U32 R69, R59, 0x10000, RZ ;  /* 0x000100003b457824 */ /* 0x000fe200078e00ff */
[----:B------:R-:W-:-:S02]  /*99f0*/  PRMT R74, R67, 0x5432, R74 ;  /* 0x00005432434a7816 */ /* 0x000fc4000000004a */
[----:B------:R-:W-:Y:S02]  /*9a00*/  SHF.R.U32.HI R70, RZ, 0x10, R57 ;  /* 0x00000010ff467819 */ /* 0x000fe40000011639 */
[----:B------:R-:W-:Y:S01]  /*9a10*/  PRMT R78, R66, 0x5432, R78 ;  /* 0x00005432424e7816 */ /* 0x000fe2000000004e */
[----:B------:R-:W-:Y:S01]  /*9a20*/  IMAD.U32 R77, R74, 0x10000, RZ ;  /* 0x000100004a4d7824 */ /* 0x000fe200078e00ff */
[----:B------:R-:W-:Y:S02]  /*9a30*/  PRMT R70, R62, 0x5432, R70 ;  /* 0x000054323e467816 */ /* 0x000fe40000000046 */
[----:B------:R-:W-:Y:S02]  /*9a40*/  LOP3.LUT R71, R71, 0xffff0000, RZ, 0xc0, !PT ;  /* 0xffff000047477812 */ /* 0x000fe400078ec0ff */
[----:B------:R-:W-:Y:S02]  /*9a50*/  LOP3.LUT R59, R59, 0xffff0000, RZ, 0xc0, !PT ;  /* 0xffff00003b3b7812 */ /* 0x000fe400078ec0ff */
[----:B------:R-:W-:-:S02]  /*9a60*/  LOP3.LUT R74, R74, 0xffff0000, RZ, 0xc0, !PT ;  /* 0xffff00004a4a7812 */ /* 0x000fc400078ec0ff */
        /* <DEDUP_REMOVED lines=14> */
[----:B------:R-:W-:Y:S02]  /*9b50*/  IMAD.U32 R69, R60, 0x10000, RZ ;  /* 0x000100003c457824 */ /* 0x000fe400078e00ff */
[----:B------:R-:W-:Y:S01]  /*9b60*/  FFMA.FTZ R81, R2, R75, R81 ;  /* 0x0000004b02517223 */ /* 0x000fe20000010051 */
[----:B------:R-:W-:Y:S01]  /*9b70*/  IMAD.U32 R28, R78, 0x10000, RZ ;  /* 0x000100004e1c7824 */ /* 0x000fe200078e00ff */
[----:B------:R-:W-:Y:S01]  /*9b80*/  LOP3.LUT R60, R60, 0xffff0000, RZ, 0xc0, !PT ;  /* 0xffff00003c3c7812 */ /* 0x000fe200078ec0ff */
[----:B------:R-:W-:Y:S02]  /*9b90*/  IMAD.U32 R2, R70, 0x10000, RZ ;  /* 0x0001000046027824 */ /* 0x000fe400078e00ff */
[----:B------:R-:W-:Y:S01]  /*9ba0*/  FMUL.FTZ R75, R56, R69 ;  /* 0x00000045384b7220 */ /* 0x000fe20000410000 */
[----:B------:R-:W-:-:S02]  /*9bb0*/  IMAD.U32 R21, R15, 0x10000, RZ ;  /* 0x000100000f157824 */ /* 0x000fc400078e00ff */
[----:B------:R-:W-:Y:S01]  /*9bc0*/  FMUL.FTZ R56, R58, R28 ;  /* 0x0000001c3a387220 */ /* 0x000fe20000410000 */
[----:B------:R-:W-:Y:S01]  /*9bd0*/  FFMA.FTZ R83, R20, R69, -R83 ;  /* 0x0000004514537223 */ /* 0x000fe20000010853 */
[-C--:B------:R-:W-:Y:S01]  /*9be0*/  FMUL.FTZ R69, R58, R2.reuse ;  /* 0x000000023a457220 */ /* 0x080fe20000410000 */
[----:B------:R-:W-:Y:S01]  /*9bf0*/  FFMA.FTZ R75, R20, R77, R75 ;  /* 0x0000004d144b7223 */ /* 0x000fe2000001004b */
[C---:B------:R-:W-:Y:S01]  /*9c00*/  FFMA.FTZ R58, R21.reuse, R2, -R56 ;  /* 0x00000002153a7223 */ /* 0x040fe20000010838 */
[C---:B------:R-:W-:Y:S01]  /*9c10*/  FMUL.FTZ R2, R24.reuse, R71 ;  /* 0x0000004718027220 */ /* 0x040fe20000410000 */
[----:B------:R-:W-:Y:S01]  /*9c20*/  FFMA.FTZ R69, R21, R28, R69 ;  /* 0x0000001c15457223 */ /* 0x000fe20000010045 */
[-C--:B------:R-:W-:Y:S01]  /*9c30*/  FMUL.FTZ R28, R24, R59.reuse ;  /* 0x0000003b181c7220 */ /* 0x080fe20000410000 */
[----:B------:R-:W-:Y:S01]  /*9c40*/  FMUL.FTZ R21, R25, R74 ;  /* 0x0000004a19157220 */ /* 0x000fe20000410000 */
[----:B------:R-:W-:Y:S01]  /*9c50*/  FFMA.FTZ R24, R3, R59, -R2 ;  /* 0x0000003b03187223 */ /* 0x000fe20000010802 */
[----:B------:R-:W-:Y:S01]  /*9c60*/  FMUL.FTZ R25, R25, R60 ;  /* 0x0000003c19197220 */ /* 0x000fe20000410000 */
[----:B------:R-:W-:-:S02]  /*9c70*/  IMAD.U32 R57, R26, 0x10000, RZ ;  /* 0x000100001a397824 */ /* 0x000fc400078e00ff */
[----:B------:R-:W-:Y:S01]  /*9c80*/  FFMA.FTZ R60, R12, R60, -R21 ;  /* 0x0000003c0c3c7223 */ /* 0x000fe20000010815 */
[----:B------:R-:W-:Y:S02]  /*9c90*/  IMAD.U32 R20, R76, 0x10000, RZ ;  /* 0x000100004c147824 */ /* 0x000fe400078e00ff */
[----:B------:R-:W-:Y:S01]  /*9ca0*/  FFMA.FTZ R74, R12, R74, R25 ;  /* 0x0000004a0c4a7223 */ /* 0x000fe20000010019 */
[----:B------:R-:W-:Y:S01]  /*9cb0*/  IMAD.U32 R2, R68, 0x10000, RZ ;  /* 0x0001000044027824 */ /* 0x000fe200078e00ff */
[----:B------:R-:W-:Y:S01]  /*9cc0*/  LOP3.LUT R26, R26, 0xffff0000, RZ, 0xc0, !PT ;  /* 0xffff00001a1a7812 */ /* 0x000fe200078ec0ff */
[----:B------:R-:W-:Y:S01]  /*9cd0*/  IMAD.U32 R13, R14, 0x10000, RZ ;  /* 0x000100000e0d7824 */ /* 0x000fe200078e00ff */
[----:B------:R-:W-:Y:S01]  /*9ce0*/  LOP3.LUT R27, R27, 0xffff0000, RZ, 0xc0, !PT ;  /* 0xffff00001b1b7812 */ /* 0x000fe200078ec0ff */
[----:B------:R-:W-:Y:S01]  /*9cf0*/  FFMA.FTZ R28, R3, R71, R28 ;  /* 0x00000047031c7223 */ /* 0x000fe2000001001c */
[C---:B------:R-:W-:Y:S01]  /*9d00*/  FMUL.FTZ R56, R57.reuse, R20 ;  /* 0x0000001439387220 */ /* 0x040fe20000410000 */
[----:B------:R-:W-:Y:S01]  /*9d10*/  FMUL.FTZ R12, R57, R2 ;  /* 0x00000002390c7220 */ /* 0x000fe20000410000 */
[----:B------:R-:W-:-:S02]  /*9d20*/  LOP3.LUT R21, R76, 0xffff0000, RZ, 0xc0, !PT ;  /* 0xffff00004c157812 */ /* 0x000fc400078ec0ff */
        /* <DEDUP_REMOVED lines=9> */
[-C--:B------:R-:W-:Y:S01]  /*9dc0*/  FMUL.FTZ R26, R26, R3.reuse ;  /* 0x000000031a1a7220 */ /* 0x080fe20000410000 */
[-C--:B------:R-:W-:Y:S01]  /*9dd0*/  FMUL.FTZ R25, R27, R70.reuse ;  /* 0x000000461b197220 */ /* 0x080fe20000410000 */
[----:B------:R-:W-:Y:S01]  /*9de0*/  FFMA.FTZ R3, R14, R3, -R13 ;  /* 0x000000030e037223 */ /* 0x000fe2000001080d */
[----:B------:R-:W-:Y:S01]  /*9df0*/  F2FP.BF16.F32.PACK_AB R12, R24, R79 ;  /* 0x0000004f180c723e */ /* 0x000fe200000010ff */
[C---:B------:R-:W-:Y:S01]  /*9e00*/  FFMA.FTZ R27, R15.reuse, R70, -R2 ;  /* 0x000000460f1b7223 */ /* 0x040fe20000010802 */
        /* <DEDUP_REMOVED lines=11> */
.L_x_12991:
[----:B------:R-:W-:Y:S05]  /*9ec0*/  BSYNC B1 ;  /* 0x0000000000017941 */ /* 0x000fea0003800000 */
.L_x_12990:
[----:B------:R-:W-:Y:S02]  /*9ed0*/  PRMT R0, R0, 0x5410, R64 ;  /* 0x0000541000007816 */ /* 0x000fe40000000040 */
[----:B------:R-:W-:Y:S01]  /*9ee0*/  PRMT R57, R57, 0x5410, R65 ;  /* 0x0000541039397816 */ /* 0x000fe20000000041 */
[----:B------:R-:W-:Y:S06]  /*9ef0*/  @P0 BRA `(.L_x_12982) ;  /* 0x0000000400880947 */ /* 0x000fec0003800000 */
[----:B------:R-:W2:Y:S01]  /*9f00*/  LDL R60, [R1+0x458] ;  /* 0x00045800013c7983 */ /* 0x000ea20000100800 */
[----:B------:R-:W-:Y:S01]  /*9f10*/  IMAD.IADD R2, R22, 0x1, R61 ;  /* 0x0000000116027824 */ /* 0x000fe200078e023d */
[----:B------:R-:W-:Y:S02]  /*9f20*/  SHF.R.U64 R28, R8, 0x10, R9 ;  /* 0x00000010081c7819 */ /* 0x000fe40000001209 */
[----:B------:R-:W-:Y:S02]  /*9f30*/  SHF.R.U64 R4, R4, 0x10, R5 ;  /* 0x0000001004047819 */ /* 0x000fe40000001205 */
[----:B------:R-:W-:Y:S02]  /*9f40*/  LOP3.LUT R2, R199, 0x38, R2, 0xf8, !PT ;  /* 0x00000038c7027812 */ /* 0x000fe400078ef802 */
[----:B------:R-:W-:Y:S02]  /*9f50*/  PRMT R28, R0, 0x5432, R28 ;  /* 0x00005432001c7816 */ /* 0x000fe4000000001c */
[----:B------:R-:W-:-:S02]  /*9f60*/  LOP3.LUT R3, R2, R207, RZ, 0x3c, !PT ;  /* 0x000000cf02037212 */ /* 0x000fc400078e3cff */
[----:B------:R-:W-:Y:S02]  /*9f70*/  SHF.R.U32.HI R21, RZ, 0x10, R5 ;  /* 0x00000010ff157819 */ /* 0x000fe40000011605 */
[----:B------:R-:W-:Y:S01]  /*9f80*/  SHF.R.U32.HI R56, RZ, 0x10, R9 ;  /* 0x00000010ff387819 */ /* 0x000fe20000011609 */
[----:B------:R-:W-:Y:S01]  /*9f90*/  IMAD.IADD R3, R208, 0x1, R3 ;  /* 0x00000001d0037824 */ /* 0x000fe200078e0203 */
[----:B------:R-:W-:Y:S02]  /*9fa0*/  PRMT R67, R67, 0x5410, R4 ;  /* 0x0000541043437816 */ /* 0x000fe40000000004 */
[----:B------:R-:W-:Y:S01]  /*9fb0*/  SHF.R.U64 R2, R10, 0x10, R11 ;  /* 0x000000100a027819 */ /* 0x000fe2000000120b */
[----:B------:R-:W-:Y:S01]  /*9fc0*/  IMAD R3, R3, 0x2, R148 ;  /* 0x0000000203037824 */ /* 0x000fe200078e0294 */
[--C-:B------:R-:W-:Y:S02]  /*9fd0*/  SHF.R.U64 R5, R6, 0x10, R7.reuse ;  /* 0x0000001006057819 */ /* 0x100fe40000001207 */
[----:B------:R-:W-:-:S02]  /*9fe0*/  SHF.R.U32.HI R6, RZ, 0x10, R7 ;  /* 0x00000010ff067819 */ /* 0x000fc40000011607 */
[----:B0-----:R-:W0:Y:S01]  /*9ff0*/  LDS.128 R24, [R3+0x18400] ;  /* 0x0184000003187984 */ /* 0x001e220000000c00 */
        /* <DEDUP_REMOVED lines=13> */
[----:B------:R-:W-:Y:S02]  /*a0d0*/  IMAD.U32 R25, R28, 0x10000, RZ ;  /* 0x000100001c197824 */ /* 0x000fe400078e00ff */
[----:B------:R-:W-:Y:S01]  /*a0e0*/  FMUL.FTZ R59, R8, R21 ;  /* 0x00000015083b7220 */ /* 0x000fe20000410000 */
[----:B------:R-:W-:Y:S01]  /*a0f0*/  IMAD.U32 R11, R26, 0x10000, RZ ;  /* 0x000100001a0b7824 */ /* 0x000fe200078e00ff */
[----:B------:R-:W-:Y:S01]  /*a100*/  LOP3.LUT R28, R28, 0xffff0000, RZ, 0xc0, !PT ;  /* 0xffff00001c1c7812 */ /* 0x000fe200078ec0ff */
[----:B------:R-:W-:Y:S01]  /*a110*/  FMUL.FTZ R57, R8, R25 ;  /* 0x0000001908397220 */ /* 0x000fe20000410000 */
[----:B------:R-:W-:Y:S01]  /*a120*/  IMAD.U32 R8, R62, 0x10000, RZ ;  /* 0x000100003e087824 */ /* 0x000fe200078e00ff */
[----:B--2---:R-:W0:Y:S02]  /*a130*/  LDS.128 R12, [R60+0x18400] ;  /* 0x018400003c0c7984 */ /* 0x004e240000000c00 */
        /* <DEDUP_REMOVED lines=8> */
[C---:B------:R-:W-:Y:S01]  /*a1c0*/  IMAD.U32 R15, R27.reuse, 0x10000, RZ ;  /* 0x000100001b0f7824 */ /* 0x040fe200078e00ff */
[----:B------:R-:W-:Y:S01]  /*a1d0*/  LOP3.LUT R13, R26, 0xffff0000, RZ, 0xc0, !PT ;  /* 0xffff00001a0d7812 */ /* 0x000fe200078ec0ff */
[----:B------:R-:W-:Y:S01]  /*a1e0*/  FFMA.FTZ R57, R0, R21, -R57 ;  /* 0x0000001500397223 */ /* 0x000fe20000010839 */
[----:B------:R-:W-:Y:S01]  /*a1f0*/  LOP3.LUT R26, R27, 0xffff0000, RZ, 0xc0, !PT ;  /* 0xffff00001b1a7812 */ /* 0x000fe200078ec0ff */
[----:B------:R-:W-:-:S02]  /*a200*/  IMAD.U32 R27, R56, 0x10000, RZ ;  /* 0x00010000381b7824 */ /* 0x000fc400078e00ff */
[----:B------:R-:W-:Y:S01]  /*a210*/  FFMA.FTZ R59, R0, R25, R59 ;  /* 0x00000019003b7223 */ /* 0x000fe2000001003b */
[----:B------:R-:W-:Y:S02]  /*a220*/  IMAD.U32 R21, R66, 0x10000, RZ ;  /* 0x0001000042157824 */ /* 0x000fe400078e00ff */
[----:B------:R-:W-:Y:S02]  /*a230*/  IMAD.U32 R0, R55, 0x10000, RZ ;  /* 0x0001000037007824 */ /* 0x000fe400078e00ff */
        /* <DEDUP_REMOVED lines=46> */
.L_x_12982:
[----:B------:R-:W-:Y:S05]  /*a520*/  BSYNC B0 ;  /* 0x0000000000007941 */ /* 0x000fea0003800000 */
.L_x_12968:
        /* <DEDUP_REMOVED lines=8> */
.L_x_12965:
[----:B-----5:R-:W3:Y:S01]  /*a5b0*/  S2R R2, SR_TID.X ;  /* 0x0000000000027919 */ /* 0x020ee20000002100 */
[----:B-12---:R-:W-:Y:S01]  /*a5c0*/  IMAD.U32 R0, RZ, RZ, UR37 ;  /* 0x00000025ff007e24 */ /* 0x006fe2000f8e00ff */
[----:B------:R-:W-:Y:S05]  /*a5d0*/  WARPSYNC.ALL ;  /* 0x0000000000007948 */ /* 0x000fea0003800000 */
[----:B0-----:R-:W0:Y:S01]  /*a5e0*/  S2R R3, SR_SWINHI ;  /* 0x0000000000037919 */ /* 0x001e220000002f00 */
[----:B------:R-:W-:Y:S01]  /*a5f0*/  IMAD.U32 R8, RZ, RZ, UR37 ;  /* 0x00000025ff087e24 */ /* 0x000fe2000f8e00ff */
[----:B------:R-:W-:-:S04]  /*a600*/  IADD3 R0, P0, R0, 0x200, RZ ;  /* 0x0000020000007810 */ /* 0x000fc80007f1e0ff */
[----:B------:R-:W-:-:S05]  /*a610*/  IADD3 R8, P1, R8, 0x28, RZ ;  /* 0x0000002808087810 */ /* 0x000fca0007f3e0ff */
[----:B------:R-:W-:Y:S01]  /*a620*/  IMAD.X R9, RZ, RZ, UR36, P1 ;  /* 0x00000024ff097e24 */ /* 0x000fe200088e06ff */
[----:B---3--:R-:W-:-:S05]  /*a630*/  SHF.R.U32.HI R2, RZ, 0x7, R2 ;  /* 0x00000007ff027819 */ /* 0x008fca0000011602 */
[----:B------:R-:W-:Y:S01]  /*a640*/  VIADD R2, R2, 0x8 ;  /* 0x0000000802027836 */ /* 0x000fe20000000000 */
[----:B------:R-:W-:Y:S02]  /*a650*/  MOV R148, R148 ;  /* 0x0000009400947202 */ /* 0x000fe40000000f00 */
[----:B0-----:R-:W-:Y:S01]  /*a660*/  MOV R149, R3 ;  /* 0x0000000300957202 */ /* 0x001fe20000000f00 */
[----:B------:R-:W-:Y:S02]  /*a670*/  IMAD.X R3, RZ, RZ, UR36, P0 ;  /* 0x00000024ff037e24 */ /* 0x000fe400080e06ff */
[----:B------:R-:W-:Y:S01]  /*a680*/  IMAD.MOV.U32 R4, RZ, RZ, R35 ;  /* 0x000000ffff047224 */ /* 0x000fe200078e0023 */
[----:B------:R-:W-:Y:S01]  /*a690*/  UIADD3 UR4, UP0, UR37, 0x400, URZ ;  /* 0x0000040025047890 */ /* 0x000fe2000ff1e03f */
[----:B------:R-:W-:Y:S01]  /*a6a0*/  IMAD.MOV.U32 R5, RZ, RZ, R34 ;  /* 0x000000ffff057224 */ /* 0x000fe200078e0022 */
[----:B------:R0:W-:Y:S01]  /*a6b0*/  BAR.SYNC.DEFER_BLOCKING R2, 0x100 ;  /* 0x000400020000751d */ /* 0x0001e20000010000 */
[----:B------:R-:W-:Y:S01]  /*a6c0*/  IMAD.MOV.U32 R6, RZ, RZ, R39 ;  /* 0x000000ffff067224 */ /* 0x000fe200078e0027 */
[----:B------:R-:W-:Y:S01]  /*a6d0*/  UIADD3.X UR5, URZ, UR36, URZ, UP0, !UPT ;  /* 0x000000243f057290 */ /* 0x000fe200087fe43f */
[----:B------:R-:W-:-:S02]  /*a6e0*/  IMAD.MOV.U32 R7, RZ, RZ, R54 ;  /* 0x000000ffff077224 */ /* 0x000fc400078e0036 */
[----:B------:R-:W-:Y:S02]  /*a6f0*/  IMAD.MOV.U32 R10, RZ, RZ, R37 ;  /* 0x000000ffff0a7224 */ /* 0x000fe400078e0025 */
[----:B------:R-:W-:Y:S01]  /*a700*/  IMAD.MOV.U32 R11, RZ, RZ, R52 ;  /* 0x000000ffff0b7224 */ /* 0x000fe200078e0034 */
[----:B------:R1:W-:Y:S01]  /*a710*/  STL.128 [R1+0x170], R4 ;  /* 0x0001700401007387 */ /* 0x0003e20000100c00 */
[----:B0-----:R-:W-:Y:S02]  /*a720*/  IMAD.U32 R2, RZ, RZ, UR4 ;  /* 0x00000004ff027e24 */ /* 0x001fe4000f8e00ff */
[----:B------:R-:W-:Y:S01]  /*a730*/  IMAD.U32 R150, RZ, RZ, UR40 ;  /* 0x00000028ff967e24 */ /* 0x000fe2000f8e00ff */
[----:B------:R-:W-:Y:S01]  /*a740*/  STL.128 [R1+0x190], R8 ;  /* 0x0001900801007387 */ /* 0x000fe20000100c00 */
[----:B------:R-:W-:-:S05]  /*a750*/  IMAD.U32 R151, RZ, RZ, UR42 ;  /* 0x0000002aff977e24 */ /* 0x000fca000f8e00ff */
[----:B------:R-:W-:Y:S01]  /*a760*/  STL.128 [R1+0x180], R148 ;  /* 0x0001809401007387 */ /* 0x000fe20000100c00 */
[----:B-1----:R-:W-:Y:S02]  /*a770*/  IMAD.MOV.U32 R4, RZ, RZ, R50 ;  /* 0x000000ffff047224 */ /* 0x002fe400078e0032 */
        /* <DEDUP_REMOVED lines=20> */
[----:B------:R-:W-:-:S02]  /*a8c0*/  IMAD.MOV.U32 R16, RZ, RZ, R31 ;  /* 0x000000ffff107224 */ /* 0x000fc400078e001f */
[----:B------:R-:W-:Y:S01]  /*a8d0*/  IMAD.MOV.U32 R17, RZ, RZ, R46 ;  /* 0x000000ffff117224 */ /* 0x000fe200078e002e */
[----:B------:R0:W-:Y:S04]  /*a8e0*/  STL.128 [R1+0x1e0], R4 ;  /* 0x0001e00401007387 */ /* 0x0001e80000100c00 */
[----:B------:R-:W-:Y:S01]  /*a8f0*/  STL.128 [R1+0x160], R16 ;  /* 0x0001601001007387 */ /* 0x000fe20000100c00 */
[----:B0-----:R-:W-:Y:S02]  /*a900*/  IMAD.MOV.U32 R6, RZ, RZ, R32 ;  /* 0x000000ffff067224 */ /* 0x001fe400078e0020 */
[----:B------:R-:W-:Y:S02]  /*a910*/  IMAD.MOV.U32 R7, RZ, RZ, R41 ;  /* 0x000000ffff077224 */ /* 0x000fe400078e0029 */
[----:B------:R-:W-:-:S02]  /*a920*/  IMAD.MOV.U32 R4, RZ, RZ, R0 ;  /* 0x000000ffff047224 */ /* 0x000fc400078e0000 */
[----:B------:R-:W-:Y:S02]  /*a930*/  IMAD.MOV.U32 R5, RZ, RZ, R3 ;  /* 0x000000ffff057224 */ /* 0x000fe400078e0003 */
[----:B------:R-:W-:Y:S01]  /*a940*/  IMAD.U32 R3, RZ, RZ, UR5 ;  /* 0x00000005ff037e24 */ /* 0x000fe2000f8e00ff */
[----:B------:R-:W-:Y:S01]  /*a950*/  UIADD3 UR5, UR37, 0x150, URZ ;  /* 0x0000015025057890 */ /* 0x000fe2000fffe03f */
[----:B------:R-:W-:Y:S01]  /*a960*/  VIADD R0, R172, 0xffffffff ;  /* 0xffffffffac007836 */ /* 0x000fe20000000000 */
[----:B------:R0:W-:Y:S02]  /*a970*/  STL.128 [R1+0x150], R4 ;  /* 0x0001500401007387 */ /* 0x0001e40000100c00 */
[----:B0-----:R-:W-:Y:S02]  /*a980*/  IMAD.MOV.U32 R6, RZ, RZ, R29 ;  /* 0x000000ffff067224 */ /* 0x001fe400078e001d */
[----:B------:R-:W-:Y:S02]  /*a990*/  IMAD.MOV.U32 R7, RZ, RZ, R42 ;  /* 0x000000ffff077224 */ /* 0x000fe400078e002a */
[----:B------:R-:W-:-:S02]  /*a9a0*/  IMAD.MOV.U32 R4, RZ, RZ, R2 ;  /* 0x000000ffff047224 */ /* 0x000fc400078e0002 */
[----:B------:R-:W-:-:S05]  /*a9b0*/  IMAD.MOV.U32 R5, RZ, RZ, R3 ;  /* 0x000000ffff057224 */ /* 0x000fca00078e0003 */
[----:B------:R0:W-:Y:S02]  /*a9c0*/  STL.128 [R1+0x1b0], R4 ;  /* 0x0001b00401007387 */ /* 0x0001e40000100c00 */
[----:B0-----:R-:W-:Y:S05]  /*a9d0*/  CALL.REL.NOINC `($_ZN7cutlass13device_kernelIN5flash11enable_sm90INS1_16FlashAttnFwdSm90INS1_25CollectiveMainloopFwdSm90ILi2EN4cute5tupleIJNS5_1CILi1EEES8_S8_EEENS6_IJNS7_ILi128EEENS7_ILi96EEENS7_ILi64EEEEEELi256ENS_10bfloat16_tEfNS_4arch4Sm90ELb0ELb1ELb0ELb1ELb1ELb1ELb1ELb1ELb0ELb1ELb0ELb0EEENS1_21CollectiveEpilogueFwdINS6_IJSA_NS7_ILi256EEESB_EEES9_SE_SG_Li256ELb1ELb1ELb0ELb0EEENS1_36VarlenDynamicPersistentTileSchedulerILi128ELi96ELi256ELi128ELb0ELb1ELb1ELb1ELb0ELb1EEEEEEEEEvNT_6ParamsE$_ZZN5flash25CollectiveMainloopFwdSm90ILi2EN4cute5tupleIJNS1_1CILi1EEES4_S4_EEENS2_IJNS3_ILi128EEENS3_ILi96EEENS3_ILi64EEEEEELi256EN7cutlass10bfloat16_tEfNSA_4arch4Sm90ELb0ELb1ELb0ELb1ELb1ELb1ELb1ELb1ELb0ELb1ELb0ELb0EE3mmaINS_16FlashAttnFwdSm90ISE_NS_21CollectiveEpilogueFwdINS2_IJS6_NS3_ILi256EEES7_EEES5_SB_SD_Li256ELb1ELb1ELb0ELb0EEENS_36VarlenDynamicPersistentTileSchedulerILi128ELi96ELi256ELi128ELb0ELb1ELb1ELb1ELb0ELb1EEEE13SharedStorageENS1_6TensorINS1_11ArrayEngineIfLm128EEENS1_6LayoutINS2_IJNS2_IJNS3_ILi2EEEST_NS3_ILi32EEEEEES4_S4_EEENS2_IJNS2_IJS4_ST_NS3_ILi4EEEEEENS3_ILi0EEESZ_EEEEEEENS_7SoftmaxILi2ELi0EEEEEbRKNSE_6ParamsENSA_13PipelineAsyncILi2EEES19_RNSA_13PipelineStateILj2EEERT0_RT1_iRiRKNS_16SeqlenInfoQKNewKILb1ELb1EEENS2_IJiiiiEEERT_ENKUliT_T0_T1_E_clIZSF_ISO_S12_S14_EbS17_S19_S19_S1C_S1E_S1G_iS1H_S1L_S1M_S1O_EUlRS1P_iE0_NS3_ILb1EEES1W_EEDaiS1P_S1Q_S1R_) ;  /* 0x00000318007c7944 */ /* 0x001fea0003c00000 */
        /* <DEDUP_REMOVED lines=26> */
.L_x_12994:
[----:B------:R-:W-:-:S13]  /*ab80*/  ISETP.NE.AND P0, PT, R7, 0x1, PT ;  /* 0x000000010700780c */ /* 0x000fda0003f05270 */
[----:B------:R-:W0:Y:S02]  /*ab90*/  @P0 LDC.64 R4, c[0x0][0xae0] ;  /* 0x0002b800ff040b82 */ /* 0x000e240000000a00 */
[----:B0-----:R-:W-:-:S05]  /*aba0*/  @P0 IMAD.HI.U32 R4, R3, R4, RZ ;  /* 0x0000000403040227 */ /* 0x001fca00078e00ff */
[----:B------:R-:W-:-:S07]  /*abb0*/  @P0 SHF.R.U32.HI R3, RZ, R5, R4 ;  /* 0x00000005ff030219 */ /* 0x000fce0000011604 */
.L_x_12995:
[----:B------:R-:W-:Y:S05]  /*abc0*/  BSYNC B0 ;  /* 0x0000000000007941 */ /* 0x000fea0003800000 */
.L_x_12993:
[----:B------:R-:W-:-:S05]  /*abd0*/  IMAD R3, R3, R7, R7 ;  /* 0x0000000703037224 */ /* 0x000fca00078e0207 */
[----:B------:R-:W-:-:S07]  /*abe0*/  VIMNMX R6, R6, R3, PT ;  /* 0x0000000306067248 */ /* 0x000fce0003fe0100 */
.L_x_12992:
[----:B------:R-:W-:-:S05]  /*abf0*/  IMAD.HI R6, R6, 0x2aaaaaab, RZ ;  /* 0x2aaaaaab06067827 */ /* 0x000fca00078e02ff */
[----:B------:R-:W-:-:S04]  /*ac00*/  SHF.R.U32.HI R3, RZ, 0x1f, R6 ;  /* 0x0000001fff037819 */ /* 0x000fc80000011606 */
[----:B------:R-:W-:-:S04]  /*ac10*/  LEA.HI.SX32 R3, R6, R3, 0x1c ;  /* 0x0000000306037211 */ /* 0x000fc800078fe2ff */
[----:B------:R-:W-:-:S04]  /*ac20*/  VIMNMX R3, R196, R3, !PT ;  /* 0x00000003c4037248 */ /* 0x000fc80007fe0100 */
[----:B------:R-:W-:-:S13]  /*ac30*/  ISETP.GE.AND P0, PT, R0, R3, PT ;  /* 0x000000030000720c */ /* 0x000fda0003f06270 */
[----:B------:R-:W-:Y:S05]  /*ac40*/  @!P0 BRA `(.L_x_12996) ;  /* 0x000000ac00148947 */ /* 0x000fea0003800000 */
.L_x_13025:
[----:B------:R-:W2:Y:S04]  /*ac50*/  LDL R4, [R1+0x1f0] ;  /* 0x0001f00001047983 */ /* 0x000ea80000100800 */
[----:B0-----:R-:W3:Y:S01]  /*ac60*/  LDL R2, [R1+0x1f8] ;  /* 0x0001f80001027983 */ /* 0x001ee20000100800 */
[----:B--2---:R-:W-:-:S05]  /*ac70*/  VIADD R4, R4, 0x1 ;  /* 0x0000000104047836 */ /* 0x004fca0000000000 */
[----:B------:R-:W-:-:S13]  /*ac80*/  ISETP.NE.AND P0, PT, R4, 0x2, PT ;  /* 0x000000020400780c */ /* 0x000fda0003f05270 */
[----:B------:R0:W5:Y:S04]  /*ac90*/  @P0 LDL R6, [R1+0x1f4] ;  /* 0x0001f40001060983 */ /* 0x0001680000100800 */
[----:B------:R-:W2:Y:S01]  /*aca0*/  @!P0 LDL R5, [R1+0x1f4] ;  /* 0x0001f40001058983 */ /* 0x000ea20000100800 */
[----:B---3--:R-:W-:-:S03]  /*acb0*/  VIADD R2, R2, 0x1 ;  /* 0x0000000102027836 */ /* 0x008fc60000000000 */
        /* <DEDUP_REMOVED lines=13> */
.L_x_12998:
[----:B------:R-:W-:Y:S05]  /*ad90*/  BSYNC B0 ;  /* 0x0000000000007941 */ /* 0x000fea0003800000 */
.L_x_12997:
[----:B------:R-:W2:Y:S01]  /*ada0*/  LD.E.64 R8, desc[UR44][R18.64+0x18] ;  /* 0x0000182c12087980 */ /* 0x000ea2000c101b00 */
[----:B-----5:R-:W-:Y:S02]  /*adb0*/  SHF.L.U32 R5, R6, 0x1f, RZ ;  /* 0x0000001f06057819 */ /* 0x020fe400000006ff */
        /* <DEDUP_REMOVED lines=10> */
.L_x_13000:
[----:B------:R-:W-:Y:S05]  /*ae60*/  BSYNC B0 ;  /* 0x0000000000007941 */ /* 0x000fea0003800000 */
.L_x_12999:
        /* <DEDUP_REMOVED lines=8> */
.L_x_13002:
[----:B------:R-:W-:Y:S05]  /*aef0*/  BSYNC B0 ;  /* 0x0000000000007941 */ /* 0x000fea0003800000 */
.L_x_13001:
[----:B------:R-:W2:Y:S04]  /*af00*/  LDL R15, [R1+0x1f0] ;  /* 0x0001f000010f7983 */ /* 0x000ea80000100800 */
[----:B------:R-:W2:Y:S01]  /*af10*/  LDL.64 R4, [R1+0x80] ;  /* 0x0000800001047983 */ /* 0x000ea20000100a00 */
[----:B------:R-:W-:Y:S05]  /*af20*/  WARPSYNC.ALL ;  /* 0x0000000000007948 */ /* 0x000fea0003800000 */
[----:B------:R1:W-:Y:S04]  /*af30*/  STL [R1+0x60], RZ ;  /* 0x000060ff01007387 */ /* 0x0003e80000100800 */
[----:B0----5:R-:W3:Y:S01]  /*af40*/  LD.E.64 R6, desc[UR44][R18.64+0x78] ;  /* 0x0000782c12067980 */ /* 0x021ee2000c101b00 */
[----:B------:R-:W-:-:S05]  /*af50*/  IMAD.MOV.U32 R2, RZ, RZ, 0x1 ;  /* 0x00000001ff027424 */ /* 0x000fca00078e00ff */
[----:B------:R1:W-:Y:S04]  /*af60*/  STL [R1+0x60], R2 ;  /* 0x0000600201007387 */ /* 0x0003e80000100800 */
[----:B------:R-:W4:Y:S04]  /*af70*/  LD.E.64 R8, desc[UR44][R18.64+0x78] ;  /* 0x0000782c12087980 */ /* 0x000f28000c101b00 */
[----:B------:R1:W-:Y:S04]  /*af80*/  STL [R1+0x60], R2 ;  /* 0x0000600201007387 */ /* 0x0003e80000100800 */
[----:B------:R-:W4:Y:S01]  /*af90*/  LD.E.64 R10, desc[UR44][R18.64+0x78] ;  /* 0x0000782c120a7980 */ /* 0x000f22000c101b00 */
[----:B--2---:R-:W-:Y:S01]  /*afa0*/  IMAD R4, R15, 0x300, R4 ;  /* 0x000003000f047824 */ /* 0x004fe200078e0204 */
[----:B------:R-:W-:-:S02]  /*afb0*/  R2UR UR7, R5 ;  /* 0x00000000050772ca */ /* 0x000fc400000e0000 */
[----:B------:R1:W-:Y:S02]  /*afc0*/  STL [R1+0x60], R2 ;  /* 0x0000600201007387 */ /* 0x0003e40000100800 */
[----:B------:R-:W-:Y:S02]  /*afd0*/  R2UR UR6, R4 ;  /* 0x00000000040672ca */ /* 0x000fe400000e0000 */
[----:B------:R-:W2:Y:S01]  /*afe0*/  LD.E.64 R12, desc[UR44][R18.64+0x78] ;  /* 0x0000782c120c7980 */ /* 0x000ea2000c101b00 */
[----:B------:R-:W-:-:S03]  /*aff0*/  WARPGROUP.ARRIVE ;  /* 0x00000000000079c5 */ /* 0x000fc60000000000 */
[----:B------:R1:W-:Y:S04]  /*b000*/  STL [R1+0x60], R2 ;  /* 0x0000600201007387 */ /* 0x0003e80000100800 */
[----:B------:R1:W5:Y:S01]  /*b010*/  LDL.64 R14, [R1+0x1f0] ;  /* 0x0001f000010e7983 */ /* 0x0003620000100a00 */
[----:B---3--:R-:W-:Y:S02]  /*b020*/  R2UR UR4, R6 ;  /* 0x00000000060472ca */ /* 0x008fe400000e0000 */
        /* <DEDUP_REMOVED lines=36> */
[----:B-1----:R-:W-:Y:S05]  /*b270*/  @!P0 BRA `(.L_x_13005) ;  /* 0x0000000000048947 */ /* 0x002fea0003800000 */
[----:B------:R-:W-:Y:S01]  /*b280*/  BPT.TRAP 0x1 ;  /* 0x000000040000795c */ /* 0x000fe20000300000 */
.L_x_13005:
[----:B------:R-:W-:Y:S05]  /*b290*/  BSYNC B0 ;  /* 0x0000000000007941 */ /* 0x000fea0003800000 */
.L_x_13004:
        /* <DEDUP_REMOVED lines=11> */
.L_x_13007:
[----:B------:R-:W-:Y:S05]  /*b350*/  BSYNC B0 ;  /* 0x0000000000007941 */ /* 0x000fea0003800000 */
.L_x_13006:
[----:B------:R-:W-:Y:S04]  /*b360*/  BSSY B0, `(.L_x_13008) ;  /* 0x0000007000007945 */ /* 0x000fe80003800000 */
[----:B------:R-:W-:Y:S05]  /*b370*/  @P0 BRA `(.L_x_13009) ;  /* 0x0000000000140947 */ /* 0x000fea0003800000 */
[----:B------:R-:W2:Y:S02]  /*b380*/  LD.E.64 R4, desc[UR44][R18.64+0x40] ;  /* 0x0000402c12047980 */ /* 0x000ea4000c101b00 */
[----:B--2---:R-:W-:-:S05]  /*b390*/  MOV R5, R4 ;  /* 0x0000000400057202 */ /* 0x004fca0000000f00 */
[----:B------:R-:W-:-:S04]  /*b3a0*/  IMAD R14, R14, 0x8, R5 ;  /* 0x000000080e0e7824 */ /* 0x000fc800078e0205 */
[----:B------:R-:W0:Y:S02]  /*b3b0*/  SYNCS.PHASECHK.TRANS64.TRYWAIT P0, [R14+URZ], R15 ;  /* 0x0000000f0e0075a7 */ /* 0x000e24000800017f */
[----:B0-----:R-:W-:Y:S05]  /*b3c0*/  @!P0 BRA `(.L_x_13010) ;  /* 0x000002c000988947 */ /* 0x001fea0003800000 */
.L_x_13009:
[----:B------:R-:W-:Y:S05]  /*b3d0*/  BSYNC B0 ;  /* 0x0000000000007941 */ /* 0x000fea0003800000 */
.L_x_13008:
        /* <DEDUP_REMOVED lines=147> */
[----:B------:R-:W-:Y:S02]  /*bd10*/  WARPGROUP.DEPBAR.LE gsb0, 0x0 ;  /* 0x00008000000079c5 */ /* 0x000fe40000010000 */
[----:B------:R-:W-:-:S09]  /*bd20*/  WARPGROUP.ARRIVE ;  /* 0x00000000000079c5 */ /* 0x000fd20000000000 */
[----:B------:R-:W-:Y:S01]  /*bd30*/  HGMMA.64x96x16.F32.BF16 R24, gdesc[UR4], R24, gsb0 ;  /* 0x01600000041879f0 */ /* 0x000fe20008001818 */
[----:B------:R-:W-:Y:S02]  /*bd40*/  VIADD R6, R4, 0x902 ;  /* 0x0000090204067836 */ /* 0x000fe40000000000 */
[----:B------:R-:W-:Y:S01]  /*bd50*/  IMAD.MOV.U32 R7, RZ, RZ, R5 ;  /* 0x000000ffff077224 */ /* 0x000fe200078e0005 */
[----:B------:R-:W-:Y:S02]  /*bd60*/  R2UR UR4, R10 ;  /* 0x000000000a0472ca */ /* 0x000fe400000e0000 */
[----:B------:R-:W-:Y:S02]  /*bd70*/  R2UR UR6, R6 ;  /* 0x00000000060672ca */ /* 0x000fe400000e0000 */
[----:B------:R-:W-:Y:S02]  /*bd80*/  R2UR UR7, R7 ;  /* 0x00000000070772ca */ /* 0x000fe400000e0000 */
[----:B------:R-:W-:Y:S01]  /*bd90*/  R2UR UR5, R11 ;  /* 0x000000000b0572ca */ /* 0x000fe200000e0000 */
[----:B----4-:R-:W-:-:S02]  /*bda0*/  VIADD R12, R12, 0xc04 ;  /* 0x00000c040c0c7836 */ /* 0x010fc40000000000 */
        /* <DEDUP_REMOVED lines=18> */
[----:B------:R-:W0:Y:S01]  /*bed0*/  S2R R16, SR_TID.X ;  /* 0x0000000000107919 */ /* 0x000e220000002100 */
[----:B------:R1:W-:Y:S04]  /*bee0*/  STL [R1+0x70], R2 ;  /* 0x0000700201007387 */ /* 0x0003e80000100800 */
[----:B------:R1:W-:Y:S01]  /*bef0*/  STL [R1+0x70], R2 ;  /* 0x0000700201007387 */ /* 0x0003e20000100800 */
[----:B------:R-:W-:-:S02]  /*bf00*/  WARPGROUP.DEPBAR.LE gsb0, 0x0 ;  /* 0x00008000000079c5 */ /* 0x000fc40000010000 */
[----:B------:R-:W-:Y:S01]  /*bf10*/  WARPGROUP.ARRIVE ;  /* 0x00000000000079c5 */ /* 0x000fe20000000000 */
[----:B------:R1:W5:Y:S05]  /*bf20*/  LDL R4, [R1+0x1f0] ;  /* 0x0001f00001047983 */ /* 0x00036a0000100800 */
[----:B------:R-:W-:Y:S01]  /*bf30*/  HGMMA.64x96x16.F32.BF16 R24, gdesc[UR4], R24, gsb0 ;  /* 0x01600000041879f0 */ /* 0x000fe20008001818 */
[----:B------:R1:W-:Y:S01]  /*bf40*/  STL [R1+0x70], R2 ;  /* 0x0000700201007387 */ /* 0x0003e20000100800 */
[----:B0-----:R-:W-:-:S03]  /*bf50*/  SHF.R.U32.HI R16, RZ, 0x7, R16 ;  /* 0x00000007ff107819 */ /* 0x001fc60000011610 */
[----:B------:R1:W-:Y:S04]  /*bf60*/  STL [R1+0x70], R2 ;  /* 0x0000700201007387 */ /* 0x0003e80000100800 */
[----:B------:R1:W-:Y:S04]  /*bf70*/  STL [R1+0x70], R2 ;  /* 0x0000700201007387 */ /* 0x0003e80000100800 */
[----:B------:R1:W-:Y:S04]  /*bf80*/  STL [R1+0x70], R2 ;  /* 0x0000700201007387 */ /* 0x0003e80000100800 */
[----:B------:R1:W-:Y:S01]  /*bf90*/  STL [R1+0x70], R2 ;  /* 0x0000700201007387 */ /* 0x0003e20000100800 */
[----:B------:R-:W-:-:S03]  /*bfa0*/  IADD3 R6, -R16, 0xb, RZ ;  /* 0x0000000b10067810 */ /* 0x000fc60007ffe1ff */
        /* <DEDUP_REMOVED lines=9> */
[----:B------:R-:W-:-:S02]  /*c040*/  WARPGROUP.DEPBAR.LE gsb0, 0x0 ;  /* 0x00008000000079c5 */ /* 0x000fc40000010000 */
[----:B------:R1:W-:Y:S06]  /*c050*/  BAR.ARV R6, 0x100 ;  /* 0x000400060000751d */ /* 0x0003ec0000002000 */
[----:B------:R-:W2:Y:S01]  /*c060*/  LD.E R5, desc[UR44][R18.64] ;  /* 0x0000002c12057980 */ /* 0x000ea2000c101900 */
[----:B------:R-:W-:Y:S01]  /*c070*/  BSSY B0, `(.L_x_13011) ;  /* 0x0000005000007945 */ /* 0x000fe20003800000 */
[----:B--2---:R-:W-:-:S04]  /*c080*/  LOP3.LUT R5, R5, 0x1, RZ, 0xfc, !PT ;  /* 0x0000000105057812 */ /* 0x004fc800078efcff */
[----:B------:R-:W-:-:S13]  /*c090*/  ISETP.NE.AND P0, PT, R5, 0x3, PT ;  /* 0x000000030500780c */ /* 0x000fda0003f05270 */
[----:B-1----:R-:W-:Y:S05]  /*c0a0*/  @!P0 BRA `(.L_x_13012) ;  /* 0x0000000000048947 */ /* 0x002fea0003800000 */
[----:B------:R-:W-:Y:S01]  /*c0b0*/  BPT.TRAP 0x1 ;  /* 0x000000040000795c */ /* 0x000fe20000300000 */
.L_x_13012:
[----:B------:R-:W-:Y:S05]  /*c0c0*/  BSYNC B0 ;  /* 0x0000000000007941 */ /* 0x000fea0003800000 */
.L_x_13011:
[----:B------:R-:W2:Y:S04]  /*c0d0*/  LD.E.64 R6, desc[UR44][R18.64+0x20] ;  /* 0x0000202c12067980 */ /* 0x000ea8000c101b00 */
[----:B------:R-:W3:Y:S01]  /*c0e0*/  LD.E R5, desc[UR44][R18.64+0xc] ;  /* 0x00000c2c12057980 */ /* 0x000ee2000c101900 */
[----:B--2---:R-:W-:-:S05]  /*c0f0*/  MOV R7, R6 ;  /* 0x0000000600077202 */ /* 0x004fca0000000f00 */
[----:B-----5:R-:W-:-:S05]  /*c100*/  IMAD R4, R4, 0x8, R7 ;  /* 0x0000000804047824 */ /* 0x020fca00078e0207 */
[----:B---3--:R-:W-:-:S04]  /*c110*/  PRMT R4, R5, 0x654, R4 ;  /* 0x0000065405047816 */ /* 0x008fc80000000004 */
[----:B------:R0:W-:Y:S01]  /*c120*/  SYNCS.ARRIVE.TRANS64.RED.A1T0 RZ, [R4+URZ], RZ ;  /* 0x000000ff04ff79a7 */ /* 0x0001e2000810043f */
[----:B------:R-:W2:Y:S04]  /*c130*/  LDL R75, [R1+0x11c] ;  /* 0x00011c00014b7983 */ /* 0x000ea80000100800 */
[----:B------:R-:W3:Y:S04]  /*c140*/  LDL R73, [R1+0x50] ;  /* 0x0000500001497983 */ /* 0x000ee80000100800 */
[----:B------:R-:W4:Y:S04]  /*c150*/  LDL.64 R12, [R1+0x140] ;  /* 0x00014000010c7983 */ /* 0x000f280000100a00 */
[----:B------:R-:W4:Y:S04]  /*c160*/  LDL R74, [R1+0x148] ;  /* 0x00014800014a7983 */ /* 0x000f280000100800 */
[----:B------:R-:W4:Y:S04]  /*c170*/  LDL.128 R8, [R1+0x130] ;  /* 0x0001300001087983 */ /* 0x000f280000100c00 */
[----:B0-----:R-:W4:Y:S01]  /*c180*/  LDL.128 R4, [R1+0x120] ;  /* 0x0001200001047983 */ /* 0x001f220000100c00 */
        /* <DEDUP_REMOVED lines=40> */
[----:B------:R-:W-:-:S04]  /*c410*/  IMAD R21, R0, -0x60, R8 ;  /* 0xffffffa000157824 */ /* 0x000fc800078e0208 */
[C---:B------:R-:W-:Y:S02]  /*c420*/  IMAD.IADD R15, R16.reuse, 0x1, R7 ;  /* 0x00000001100f7824 */ /* 0x040fe400078e0207 */
[----:B------:R-:W-:Y:S02]  /*c430*/  IMAD.IADD R17, R16, 0x1, R13 ;  /* 0x0000000110117824 */ /* 0x000fe400078e020d */
[----:B------:R-:W-:Y:S02]  /*c440*/  VIADD R73, R12, 0xffffffff ;  /* 0xffffffff0c497836 */ /* 0x000fe40000000000 */
        /* <DEDUP_REMOVED lines=13> */
.L_x_13016:
[----:B------:R-:W-:-:S13]  /*c520*/  ISETP.NE.AND P0, PT, R9, 0x1, PT ;  /* 0x000000010900780c */ /* 0x000fda0003f05270 */
[----:B------:R-:W-:-:S05]  /*c530*/  @P0 IMAD.HI.U32 R12, R8, R10, RZ ;  /* 0x0000000a080c0227 */ /* 0x000fca00078e00ff */
[----:B------:R-:W-:-:S07]  /*c540*/  @P0 SHF.R.U32.HI R8, RZ, R11, R12 ;  /* 0x0000000bff080219 */ /* 0x000fce000001160c */
.L_x_13017:
[----:B------:R-:W-:Y:S05]  /*c550*/  BSYNC B1 ;  /* 0x0000000000017941 */ /* 0x000fea0003800000 */
.L_x_13015:
[----:B------:R-:W-:-:S05]  /*c560*/  IMAD R8, R8, R9, R73 ;  /* 0x0000000908087224 */ /* 0x000fca00078e0249 */
[----:B------:R-:W-:Y:S02]  /*c570*/  VIMNMX R7, R7, R8, !PT ;  /* 0x0000000807077248 */ /* 0x000fe40007fe0100 */
[----:B------:R-:W-:-:S07]  /*c580*/  VIADDMNMX R6, R8, R9, R6, PT ;  /* 0x0000000908067246 */ /* 0x000fce0003800106 */
.L_x_13014:
[----:B------:R-:W-:Y:S05]  /*c590*/  BSYNC B0 ;  /* 0x0000000000007941 */ /* 0x000fea0003800000 */
.L_x_13013:
[C---:B------:R-:W-:Y:S01]  /*c5a0*/  ISETP.GE.AND P0, PT, R21.reuse, 0x2, PT ;  /* 0x000000021500780c */ /* 0x040fe20003f06270 */
[----:B------:R-:W0:Y:S01]  /*c5b0*/  SHFL.IDX PT, R14, R14, 0x1, 0x1c1f ;  /* 0x003c1f000e0e7f89 */ /* 0x000e2200000e0000 */
[----:B------:R-:W-:Y:S01]  /*c5c0*/  ISETP.GE.AND P2, PT, R21, 0xa, PT ;  /* 0x0000000a1500780c */ /* 0x000fe20003f46270 */
[----:B------:R-:W-:Y:S01]  /*c5d0*/  BSSY B0, `(.L_x_13018) ;  /* 0x0000086000007945 */ /* 0x000fe20003800000 */
[----:B------:R-:W-:Y:S02]  /*c5e0*/  P2R R13, PR, RZ, 0x1 ;  /* 0x00000001ff0d7803 */ /* 0x000fe40000000000 */
[----:B------:R-:W-:Y:S02]  /*c5f0*/  ISETP.GT.AND P0, PT, R7, 0x1, !P0 ;  /* 0x000000010700780c */ /* 0x000fe40004704270 */
[----:B------:R-:W-:Y:S02]  /*c600*/  ISETP.GE.AND P1, PT, R21, 0x9, PT ;  /* 0x000000091500780c */ /* 0x000fe40003f26270 */
[----:B------:R-:W-:-:S02]  /*c610*/  ISETP.LT.OR P0, PT, R6, 0x2, P0 ;  /* 0x000000020600780c */ /* 0x000fc40000701670 */
[----:B------:R-:W-:Y:S02]  /*c620*/  P2R R75, PR, RZ, 0x2 ;  /* 0x00000002ff4b7803 */ /* 0x000fe40000000000 */
[----:B------:R-:W-:Y:S02]  /*c630*/  FSEL R168, R25, -INF , !P0 ;  /* 0xff80000019a87808 */ /* 0x000fe40004000000 */
[C---:B------:R-:W-:Y:S02]  /*c640*/  ISETP.GT.AND P0, PT, R7.reuse, 0x9, !P2 ;  /* 0x000000090700780c */ /* 0x040fe40005704270 */
[----:B------:R-:W-:Y:S02]  /*c650*/  P2R R25, PR, RZ, 0x4 ;  /* 0x00000004ff197803 */ /* 0x000fe40000000000 */
[----:B------:R-:W-:Y:S02]  /*c660*/  ISETP.LT.OR P0, PT, R6, 0xa, P0 ;  /* 0x0000000a0600780c */ /* 0x000fe40000701670 */
[----:B------:R-:W-:-:S02]  /*c670*/  ISETP.GT.AND P1, PT, R7, 0x8, !P1 ;  /* 0x000000080700780c */ /* 0x000fc40004f24270 */
[----:B------:R-:W-:Y:S01]  /*c680*/  ISETP.GE.AND P2, PT, R21, 0x11, PT ;  /* 0x000000111500780c */ /* 0x000fe20003f46270 */
[----:B0-----:R-:W-:Y:S01]  /*c690*/  IMAD.IADD R8, R15, 0x1, R14 ;  /* 0x000000010f087824 */ /* 0x001fe200078e020e */
[----:B------:R-:W-:Y:S02]  /*c6a0*/  FSEL R82, R29, -INF , !P0 ;  /* 0xff8000001d527808 */ /* 0x000fe40004000000 */
[----:B------:R-:W-:Y:S02]  /*c6b0*/  ISETP.LT.OR P1, PT, R6, 0x9, P1 ;  /* 0x000000090600780c */ /* 0x000fe40000f21670 */
[----:B------:R-:W-:Y:S02]  /*c6c0*/  ISETP.GT.AND P0, PT, R7, 0x10, !P2 ;  /* 0x000000100700780c */ /* 0x000fe40005704270 */
[----:B------:R-:W-:Y:S02]  /*c6d0*/  FSEL R170, R28, -INF , !P1 ;  /* 0xff8000001caa7808 */ /* 0x000fe40004800000 */
        /* <DEDUP_REMOVED lines=66> */
[----:B------:R-:W-:-:S02]  /*cb00*/  P2R R29, PR, RZ, 0x4 ;  /* 0x00000004ff1d7803 */ /* 0x000fc40000000000 */
        /* <DEDUP_REMOVED lines=43> */
.L_x_13021:
[----:B------:R-:W-:-:S13]  /*cdc0*/  ISETP.NE.AND P6, PT, R9, 0x1, PT ;  /* 0x000000010900780c */ /* 0x000fda0003fc5270 */
[----:B------:R-:W-:-:S05]  /*cdd0*/  @P6 IMAD.HI.U32 R10, R4, R10, RZ ;  /* 0x0000000a040a6227 */ /* 0x000fca00078e00ff */
[----:B------:R-:W-:-:S07]  /*cde0*/  @P6 SHF.R.U32.HI R4, RZ, R11, R10 ;  /* 0x0000000bff046219 */ /* 0x000fce000001160a */
.L_x_13022:
[----:B------:R-:W-:Y:S05]  /*cdf0*/  BSYNC B1 ;  /* 0x0000000000017941 */ /* 0x000fea0003800000 */
.L_x_13020:
[----:B------:R-:W-:-:S05]  /*ce00*/  IMAD R4, R4, R9, R73 ;  /* 0x0000000904047224 */ /* 0x000fca00078e0249 */
[----:B------:R-:W-:Y:S02]  /*ce10*/  VIADDMNMX R8, R4, R9, R8, PT ;  /* 0x0000000904087246 */ /* 0x000fe40003800108 */
[----:B------:R-:W-:-:S07]  /*ce20*/  VIMNMX R7, R7, R4, !PT ;  /* 0x0000000407077248 */ /* 0x000fce0007fe0100 */
.L_x_13019:
[----:B------:R-:W-:Y:S05]  /*ce30*/  BSYNC B0 ;  /* 0x0000000000007941 */ /* 0x000fea0003800000 */
.L_x_13018:
[----:B------:R-:W2:Y:S01]  /*ce40*/  LDL.64 R14, [R1+0x410] ;  /* 0x00041000010e7983 */ /* 0x000ea20000100a00 */
[----:B------:R-:W-:Y:S02]  /*ce50*/  ISETP.GT.AND P5, PT, R7, RZ, !P5 ;  /* 0x000000ff0700720c */ /* 0x000fe40006fa4270 */
        /* <DEDUP_REMOVED lines=51> */
[----:B------:R-:W-:Y:S02]  /*d190*/  ISETP.NE.AND P5, PT, R84, RZ, PT ;  /* 0x000000ff5400720c */ /* 0x000fe40003fa5270 */
[C---:B------:R-:W-:Y:S01]  /*d1a0*/  ISETP.GT.AND P0, PT, R7.reuse, 0x48, !P0 ;  /* 0x000000480700780c */ /* 0x040fe20004704270 */
[----:B------:R-:W3:Y:S01]  /*d1b0*/  LDL R84, [R1+0x430] ;  /* 0x0004300001547983 */ /* 0x000ee20000100800 */
        /* <DEDUP_REMOVED lines=16> */
[----:B--2---:R-:W-:Y:S02]  /*d2c0*/  FMNMX.FTZ R4, R86, R14, !PT ;  /* 0x0000000e56047209 */ /* 0x004fe40007810000 */
[----:B------:R-:W-:Y:S02]  /*d2d0*/  ISETP.LT.OR P5, PT, R8, 0x42, P5 ;  /* 0x000000420800780c */ /* 0x000fe40002fa1670 */
[----:B------:R-:W-:Y:S02]  /*d2e0*/  FMNMX.FTZ R4, R168, R4, !PT ;  /* 0x00000004a8047209 */ /* 0x000fe40007810000 */
[----:B------:R-:W-:-:S02]  /*d2f0*/  FSEL R59, R59, -INF , !P5 ;  /* 0xff8000003b3b7808 */ /* 0x000fc40006800000 */
[----:B------:R-:W-:Y:S02]  /*d300*/  FMNMX.FTZ R4, R170, R4, !PT ;  /* 0x00000004aa047209 */ /* 0x000fe40007810000 */
[C---:B------:R-:W-:Y:S02]  /*d310*/  ISETP.GT.AND P1, PT, R7.reuse, 0x49, !P1 ;  /* 0x000000490700780c */ /* 0x040fe40004f24270 */
[----:B------:R-:W-:Y:S02]  /*d320*/  FMNMX.FTZ R4, R82, R4, !PT ;  /* 0x0000000452047209 */ /* 0x000fe40007810000 */
[----:B------:R-:W-:Y:S02]  /*d330*/  ISETP.LT.OR P0, PT, R8, 0x49, P0 ;  /* 0x000000490800780c */ /* 0x000fe40000701670 */
[----:B------:R-:W-:Y:S02]  /*d340*/  FMNMX.FTZ R4, R72, R4, !PT ;  /* 0x0000000448047209 */ /* 0x000fe40007810000 */
[----:B------:R-:W-:-:S02]  /*d350*/  ISETP.GT.AND P2, PT, R7, 0x50, !P2 ;  /* 0x000000500700780c */ /* 0x000fc40005744270 */
[----:B------:R-:W-:Y:S02]  /*d360*/  FMNMX.FTZ R4, R80, R4, !PT ;  /* 0x0000000450047209 */ /* 0x000fe40007810000 */
        /* <DEDUP_REMOVED lines=8> */
[----:B------:R-:W-:Y:S02]  /*d3f0*/  FMNMX.FTZ R5, R48, R5, !PT ;  /* 0x0000000530057209 */ /* 0x000fe40007810000 */
[----:B------:R-:W-:Y:S02]  /*d400*/  FMNMX.FTZ R4, R26, R15, !PT ;  /* 0x0000000f1a047209 */ /* 0x000fe40007810000 */
        /* <DEDUP_REMOVED lines=28> */
[----:B------:R-:W-:Y:S02]  /*d5d0*/  ISETP.LT.OR P1, PT, R8, 0x4a, P1 ;  /* 0x0000004a0800780c */ /* 0x000fe40000f21670 */
[----:B0-----:R-:W-:Y:S02]  /*d5e0*/  FMNMX.FTZ R9, R6, R9, !PT ;  /* 0x0000000906097209 */ /* 0x001fe40007810000 */
[----:B------:R-:W-:Y:S02]  /*d5f0*/  FSEL R62, R62, -INF , !P0 ;  /* 0xff8000003e3e7808 */ /* 0x000fe40004000000 */
[----:B------:R-:W-:Y:S01]  /*d600*/  FMNMX.FTZ R5, R59, R4, !PT ;  /* 0x000000043b057209 */ /* 0x000fe20007810000 */
[----:B------:R-:W0:Y:S01]  /*d610*/  SHFL.BFLY PT, R10, R9, 0x1, 0x1f ;  /* 0x0c201f00090a7f89 */ /* 0x000e2200000e0000 */
        /* <DEDUP_REMOVED lines=12> */
[----:B------:R-:W-:-:S02]  /*d6e0*/  FSEL R70, R70, -INF , !P4 ;  /* 0xff80000046467808 */ /* 0x000fc40006000000 */
[----:B------:R-:W-:Y:S02]  /*d6f0*/  FMNMX.FTZ R5, R67, R4, !PT ;  /* 0x0000000443057209 */ /* 0x000fe40007810000 */
[----:B------:R-:W-:Y:S02]  /*d700*/  FSEL R71, R71, -INF , !P0 ;  /* 0xff80000047477808 */ /* 0x000fe40004000000 */
[----:B------:R-:W-:-:S04]  /*d710*/  FMNMX.FTZ R4, R70, R5, !PT ;  /* 0x0000000546047209 */ /* 0x000fc80007810000 */
[----:B------:R-:W-:Y:S02]  /*d720*/  FMNMX.FTZ R7, R71, R4, !PT ;  /* 0x0000000447077209 */ /* 0x000fe40007810000 */
[----:B0-----:R-:W-:Y:S01]  /*d730*/  FMNMX.FTZ R8, R9, R10, !PT ;  /* 0x0000000a09087209 */ /* 0x001fe20007810000 */
[----:B------:R-:W2:Y:S04]  /*d740*/  LDL.64 R4, [R1+0x420] ;  /* 0x0004200001047983 */ /* 0x000ea80000100a00 */
[----:B------:R0:W-:Y:S04]  /*d750*/  STL.64 [R1+0x410], R6 ;  /* 0x0004100601007387 */ /* 0x0001e80000100a00 */
[----:B------:R-:W4:Y:S04]  /*d760*/  LDL R10, [R1+0x414] ;  /* 0x00041400010a7983 */ /* 0x000f280000100800 */
[----:B------:R-:W-:Y:S04]  /*d770*/  STL [R1+0x410], R8 ;  /* 0x0004100801007387 */ /* 0x000fe80000100800 */
[----:B------:R-:W3:Y:S04]  /*d780*/  LDL R11, [R1+0x410] ;  /* 0x00041000010b7983 */ /* 0x000ee80000100800 */
[----:B----4-:R-:W1:Y:S01]  /*d790*/  SHFL.BFLY PT, R7, R10, 0x2, 0x1f ;  /* 0x0c401f000a077f89 */ /* 0x010e6200000e0000 */
[----:B---3--:R-:W-:Y:S01]  /*d7a0*/  FMUL.FTZ R9, R84, R11 ;  /* 0x0000000b54097220 */ /* 0x008fe20000410000 */
[----:B------:R-:W-:-:S04]  /*d7b0*/  FSETP.NEU.FTZ.AND P0, PT, R11, -INF , PT ;  /* 0xff8000000b00780b */ /* 0x000fc80003f1d000 */
[----:B------:R-:W-:-:S05]  /*d7c0*/  FSEL R9, R9, RZ, P0 ;  /* 0x000000ff09097208 */ /* 0x000fca0000000000 */
[----:B0-----:R-:W-:Y:S01]  /*d7d0*/  FFMA.FTZ R6, R82, R84, -R9 ;  /* 0x0000005452067223 */ /* 0x001fe20000010809 */
[----:B-1----:R-:W-:-:S03]  /*d7e0*/  FMNMX.FTZ R7, R7, R10, !PT ;  /* 0x0000000a07077209 */ /* 0x002fc60007810000 */
[----:B------:R0:W-:Y:S02]  /*d7f0*/  MUFU.EX2 R37, R6 ;  /* 0x0000000600257308 */ /* 0x0001e40000000800 */
[----:B0-----:R-:W0:Y:S01]  /*d800*/  SHFL.BFLY PT, R6, R7, 0x1, 0x1f ;  /* 0x0c201f0007067f89 */ /* 0x001e2200000e0000 */
[----:B------:R-:W-:Y:S01]  /*d810*/  FSEL R11, R11, RZ, P0 ;  /* 0x000000ff0b0b7208 */ /* 0x000fe20000000000 */
[-CC-:B------:R-:W-:Y:S01]  /*d820*/  FFMA.FTZ R13, R86, R84.reuse, -R9.reuse ;  /* 0x00000054560d7223 */ /* 0x180fe20000010809 */
[----:B------:R-:W-:-:S03]  /*d830*/  FFMA.FTZ R215, R28, R84, -R9 ;  /* 0x000000541cd77223 */ /* 0x000fc60000010809 */
[----:B------:R-:W-:Y:S01]  /*d840*/  FADD.FTZ R11, R14, -R11 ;  /* 0x8000000b0e0b7221 */ /* 0x000fe20000010000 */
[----:B0-----:R-:W-:-:S04]  /*d850*/  FMNMX.FTZ R6, R7, R6, !PT ;  /* 0x0000000607067209 */ /* 0x001fc80007810000 */
[C---:B------:R-:W-:Y:S01]  /*d860*/  FSETP.NEU.FTZ.AND P0, PT, R6.reuse, -INF , PT ;  /* 0xff8000000600780b */ /* 0x040fe20003f1d000 */
[----:B------:R-:W-:-:S03]  /*d870*/  FMUL.FTZ R7, R6, R84 ;  /* 0x0000005406077220 */ /* 0x000fc60000410000 */
[----:B------:R-:W-:Y:S02]  /*d880*/  FSEL R8, R6, RZ, P0 ;  /* 0x000000ff06087208 */ /* 0x000fe40000000000 */
[----:B------:R-:W-:-:S03]  /*d890*/  FSEL R7, R7, RZ, P0 ;  /* 0x000000ff07077208 */ /* 0x000fc60000000000 */
[----:B------:R-:W-:Y:S01]  /*d8a0*/  FADD.FTZ R15, R15, -R8 ;  /* 0x800000080f0f7221 */ /* 0x000fe20000010000 */
[-C--:B------:R-:W-:Y:S01]  /*d8b0*/  FMUL.FTZ R11, R11, R84.reuse ;  /* 0x000000540b0b7220 */ /* 0x080fe20000410000 */
[-C--:B------:R-:W-:Y:S01]  /*d8c0*/  FFMA.FTZ R28, R26, R84.reuse, -R7 ;  /* 0x000000541a1c7223 */ /* 0x080fe20000010807 */
[-CC-:B------:R-:W-:Y:S01]  /*d8d0*/  FFMA.FTZ R168, R168, R84.reuse, -R9.reuse ;  /* 0x00000054a8a87223 */ /* 0x180fe20000010809 */
[----:B------:R-:W-:Y:S01]  /*d8e0*/  FMUL.FTZ R15, R84, R15 ;  /* 0x0000000f540f7220 */ /* 0x000fe20000410000 */
[-CC-:B------:R-:W-:Y:S01]  /*d8f0*/  FFMA.FTZ R201, R20, R84.reuse, -R9.reuse ;  /* 0x0000005414c97223 */ /* 0x180fe20000010809 */
[-C--:B------:R-:W-:Y:S01]  /*d900*/  FFMA.FTZ R20, R24, R84.reuse, -R9 ;  /* 0x0000005418147223 */ /* 0x080fe20000010809 */
[-C--:B------:R-:W-:Y:S01]  /*d910*/  FFMA.FTZ R169, R27, R84.reuse, -R7 ;  /* 0x000000541ba97223 */ /* 0x080fe20000010807 */
        /* <DEDUP_REMOVED lines=11> */
[-CC-:B------:R-:W-:Y:S01]  /*d9d0*/  FFMA.FTZ R41, R80, R84.reuse, -R9.reuse ;  /* 0x0000005450297223 */ /* 0x180fe20000010809 */
[----:B------:R-:W-:-:S06]  /*d9e0*/  FFMA.FTZ R213, R32, R84, -R9 ;  /* 0x0000005420d57223 */ /* 0x000fcc0000010809 */
[----:B------:R-:W4:Y:S01]  /*d9f0*/  MUFU.EX2 R170, R170 ;  /* 0x000000aa00aa7308 */ /* 0x000f220000000800 */
[----:B------:R-:W-:-:S07]  /*da00*/  FFMA.FTZ R32, R35, R84, -R7 ;  /* 0x0000005423207223 */ /* 0x000fce0000010807 */
[----:B------:R-:W4:Y:S01]  /*da10*/  MUFU.EX2 R171, R171 ;  /* 0x000000ab00ab7308 */ /* 0x000f220000000800 */
[-CC-:B------:R-:W-:Y:S01]  /*da20*/  FFMA.FTZ R174, R36, R84.reuse, -R9.reuse ;  /* 0x0000005424ae7223 */ /* 0x180fe20000010809 */
[-CC-:B------:R-:W-:Y:S01]  /*da30*/  FFMA.FTZ R45, R78, R84.reuse, -R9.reuse ;  /* 0x000000544e2d7223 */ /* 0x180fe20000010809 */
[-CC-:B------:R-:W-:Y:S01]  /*da40*/  FFMA.FTZ R176, R40, R84.reuse, -R9.reuse ;  /* 0x0000005428b07223 */ /* 0x180fe20000010809 */
[-CC-:B------:R-:W-:Y:S01]  /*da50*/  FFMA.FTZ R49, R76, R84.reuse, -R9.reuse ;  /* 0x000000544c317223 */ /* 0x180fe20000010809 */
[----:B------:R-:W-:-:S03]  /*da60*/  FFMA.FTZ R178, R44, R84, -R9 ;  /* 0x000000542cb27223 */ /* 0x000fc60000010809 */
        /* <DEDUP_REMOVED lines=10> */
[----:B------:R-:W-:Y:S01]  /*db10*/  FFMA.FTZ R21, R68, R84, -R9 ;  /* 0x0000005444157223 */ /* 0x000fe20000010809 */
[----:B--2---:R-:W-:Y:S01]  /*db20*/  FFMA.FTZ R9, R24, R4, R13 ;  /* 0x0000000418097223 */ /* 0x004fe2000001000d */
[----:B0-----:R-:W-:Y:S01]  /*db30*/  FFMA.FTZ R4, R5, R25, R28 ;  /* 0x0000001905047223 */ /* 0x001fe2000001001c */
[----:B------:R-:W-:-:S03]  /*db40*/  FFMA.FTZ R175, R38, R84, -R7 ;  /* 0x0000005426af7223 */ /* 0x000fc60000010807 */
[----:B------:R-:W0:Y:S01]  /*db50*/  MUFU.EX2 R173, R173 ;  /* 0x000000ad00ad7308 */ /* 0x000e220000000800 */
[----:B-1----:R-:W-:Y:S01]  /*db60*/  FADD.FTZ R9, R168, R9 ;  /* 0x00000009a8097221 */ /* 0x002fe20000010000 */
[----:B---3--:R-:W-:Y:S01]  /*db70*/  FADD.FTZ R4, R169, R4 ;  /* 0x00000004a9047221 */ /* 0x008fe20000010000 */
[----:B------:R-:W-:-:S05]  /*db80*/  FFMA.FTZ R34, R39, R84, -R7 ;  /* 0x0000005427227223 */ /* 0x000fca0000010807 */
[----:B------:R-:W1:Y:S01]  /*db90*/  MUFU.EX2 R41, R41 ;  /* 0x0000002900297308 */ /* 0x000e620000000800 */
[----:B----4-:R-:W-:Y:S01]  /*dba0*/  FADD.FTZ R8, R170, R9 ;  /* 0x00000009aa087221 */ /* 0x010fe20000010000 */
[----:B------:R-:W-:-:S06]  /*dbb0*/  FADD.FTZ R5, R171, R4 ;  /* 0x00000004ab057221 */ /* 0x000fcc0000010000 */
[----:B------:R-:W2:Y:S01]  /*dbc0*/  MUFU.EX2 R32, R32 ;  /* 0x0000002000207308 */ /* 0x000ea20000000800 */
[----:B------:R-:W-:Y:S01]  /*dbd0*/  FFMA.FTZ R177, R42, R84, -R7 ;  /* 0x000000542ab17223 */ /* 0x000fe20000010807 */
[----:B------:R-:W-:-:S06]  /*dbe0*/  FADD.FTZ R9, R37, R8 ;  /* 0x0000000825097221 */ /* 0x000fcc0000010000 */
[----:B------:R-:W3:Y:S01]  /*dbf0*/  MUFU.EX2 R174, R174 ;  /* 0x000000ae00ae7308 */ /* 0x000ee20000000800 */
[----:B------:R-:W-:Y:S01]  /*dc00*/  FADD.FTZ R4, R30, R5 ;  /* 0x000000051e047221 */ /* 0x000fe20000010000 */
[----:B------:R-:W-:-:S06]  /*dc10*/  FFMA.FTZ R36, R43, R84, -R7 ;  /* 0x000000542b247223 */ /* 0x000fcc0000010807 */
        /* <DEDUP_REMOVED lines=80> */
[----:B--2---:R-:W-:-:S06]  /*e120*/  FADD.FTZ R4, R16, R5 ;  /* 0x0000000510047221 */ /* 0x004fcc0000010000 */
[----:B------:R-:W1:Y:S08]  /*e130*/  MUFU.EX2 R20, R20 ;  /* 0x0000001400147308 */ /* 0x000e700000000800 */
[----:B------:R-:W2:Y:S01]  /*e140*/  MUFU.EX2 R15, R15 ;  /* 0x0000000f000f7308 */ /* 0x000ea20000000800 */
[----:B---3--:R-:W-:Y:S01]  /*e150*/  FADD.FTZ R8, R190, R7 ;  /* 0x00000007be087221 */ /* 0x008fe20000010000 */
[----:B----4-:R-:W-:-:S03]  /*e160*/  FADD.FTZ R5, R17, R4 ;  /* 0x0000000411057221 */ /* 0x010fc60000010000 */
[----:B0-----:R-:W-:Y:S01]  /*e170*/  FADD.FTZ R7, R21, R8 ;  /* 0x0000000815077221 */ /* 0x001fe20000010000 */
[----:B------:R-:W-:-:S03]  /*e180*/  FADD.FTZ R4, R14, R5 ;  /* 0x000000050e047221 */ /* 0x000fc60000010000 */
[----:B-1----:R-:W-:Y:S01]  /*e190*/  FADD.FTZ R8, R20, R7 ;  /* 0x0000000714087221 */ /* 0x002fe20000010000 */
[----:B------:R-:W-:Y:S01]  /*e1a0*/  STL [R1+0x414], R6 ;  /* 0x0004140601007387 */ /* 0x000fe20000100800 */
[----:B--2---:R-:W-:-:S05]  /*e1b0*/  FADD.FTZ R9, R15, R4 ;  /* 0x000000040f097221 */ /* 0x004fca0000010000 */
[----:B------:R-:W-:Y:S04]  /*e1c0*/  STL.64 [R1+0x420], R8 ;  /* 0x0004200801007387 */ /* 0x000fe80000100a00 */
[----:B------:R-:W2:Y:S01]  /*e1d0*/  LD.E R7, desc[UR44][R18.64+0x200] ;  /* 0x0002002c12077980 */ /* 0x000ea2000c101900 */
[----:B------:R-:W-:-:S04]  /*e1e0*/  UIADD3 UR4, UP0, UR37, 0x200, URZ ;  /* 0x0000020025047890 */ /* 0x000fc8000ff1e03f */
[----:B------:R-:W-:Y:S02]  /*e1f0*/  ULOP3.LUT UR5, UR4, 0x4, URZ, 0xfc, !UPT ;  /* 0x0000000404057892 */ /* 0x000fe4000f8efc3f */
[----:B------:R-:W-:-:S04]  /*e200*/  UIADD3.X UR6, URZ, UR36, URZ, UP0, !UPT ;  /* 0x000000243f067290 */ /* 0x000fc800087fe43f */
[----:B------:R-:W-:Y:S02]  /*e210*/  IMAD.U32 R4, RZ, RZ, UR5 ;  /* 0x00000005ff047e24 */ /* 0x000fe4000f8e00ff */
[----:B------:R-:W-:Y:S02]  /*e220*/  IMAD.U32 R5, RZ, RZ, UR6 ;  /* 0x00000006ff057e24 */ /* 0x000fe4000f8e00ff */
[----:B--2---:R-:W-:-:S05]  /*e230*/  FMUL.FTZ R7, R24, R7 ;  /* 0x0000000718077220 */ /* 0x004fca0000410000 */
[----:B------:R0:W-:Y:S04]  /*e240*/  ST.E desc[UR44][R18.64+0x200], R7 ;  /* 0x0002000712007985 */ /* 0x0001e8000c10192c */
[----:B------:R-:W2:Y:S02]  /*e250*/  LD.E R10, desc[UR44][R4.64] ;  /* 0x0000002c040a7980 */ /* 0x000ea4000c101900 */
[----:B--2---:R-:W-:-:S05]  /*e260*/  FMUL.FTZ R11, R24, R10 ;  /* 0x0000000a180b7220 */ /* 0x004fca0000410000 */
[----:B------:R1:W-:Y:S04]  /*e270*/  ST.E desc[UR44][R4.64], R11 ;  /* 0x0000000b04007985 */ /* 0x0003e8000c10192c */
        /* <DEDUP_REMOVED lines=61> */
[----:B-1----:R-:W4:Y:S01]  /*e650*/  LD.E R11, desc[UR44][R18.64+0x3f0] ;  /* 0x0003f02c120b7980 */ /* 0x002f22000c101900 */
[----:B------:R-:W-:-:S06]  /*e660*/  ULOP3.LUT UR5, UR4, 0x8, URZ, 0xfc, !UPT ;  /* 0x0000000804057892 */ /* 0x000fcc000f8efc3f */
[----:B------:R-:W-:Y:S02]  /*e670*/  IMAD.U32 R8, RZ, RZ, UR5 ;  /* 0x00000005ff087e24 */ /* 0x000fe4000f8e00ff */
[C---:B--2---:R-:W-:Y:S01]  /*e680*/  FMUL.FTZ R47, R24.reuse, R47 ;  /* 0x0000002f182f7220 */ /* 0x044fe20000410000 */
[----:B---3--:R-:W-:-:S04]  /*e690*/  FMUL.FTZ R43, R24, R43 ;  /* 0x0000002b182b7220 */ /* 0x008fc80000410000 */
[----:B------:R-:W-:Y:S01]  /*e6a0*/  ST.E desc[UR44][R18.64+0x210], R47 ;  /* 0x0002102f12007985 */ /* 0x000fe2000c10192c */
[----:B----4-:R-:W-:-:S03]  /*e6b0*/  FMUL.FTZ R229, R24, R229 ;  /* 0x000000e518e57220 */ /* 0x010fc60000410000 */
        /* <DEDUP_REMOVED lines=58> */
[----:B------:R-:W-:Y:S01]  /*ea60*/  FMUL.FTZ R47, R24, R9 ;  /* 0x00000009182f7220 */ /* 0x000fe20000410000 */
[----:B------:R-:W-:-:S02]  /*ea70*/  IMAD.U32 R9, RZ, RZ, UR6 ;  /* 0x00000006ff097e24 */ /* 0x000fc4000f8e00ff */
        /* <DEDUP_REMOVED lines=59> */
[----:B------:R-:W-:Y:S04]  /*ee30*/  ST.E desc[UR44][R18.64+0x3e4], R47 ;  /* 0x0003e42f12007985 */ /* 0x000fe8000c10192c */
[----:B------:R-:W-:Y:S04]  /*ee40*/  ST.E desc[UR44][R18.64+0x3f0], R11 ;  /* 0x0003f00b12007985 */ /* 0x000fe8000c10192c */
[----:B------:R-:W0:Y:S01]  /*ee50*/  LD.E R10, desc[UR44][R8.64] ;  /* 0x0000002c080a7980 */ /* 0x000e22000c101900 */
[----:B------:R-:W-:Y:S01]  /*ee60*/  ULOP3.LUT UR4, UR4, 0xc, URZ, 0xfc, !UPT ;  /* 0x0000000c04047892 */ /* 0x000fe2000f8efc3f */
[----:B------:R-:W-:-:S05]  /*ee70*/  IMAD.U32 R7, RZ, RZ, UR6 ;  /* 0x00000006ff077e24 */ /* 0x000fca000f8e00ff */
[----:B------:R-:W-:Y:S02]  /*ee80*/  IMAD.U32 R6, RZ, RZ, UR4 ;  /* 0x00000004ff067e24 */ /* 0x000fe4000f8e00ff */
[----:B0-----:R-:W-:-:S05]  /*ee90*/  FMUL.FTZ R29, R25, R10 ;  /* 0x0000000a191d7220 */ /* 0x001fca0000410000 */
[----:B------:R-:W-:Y:S04]  /*eea0*/  ST.E desc[UR44][R8.64], R29 ;  /* 0x0000001d08007985 */ /* 0x000fe8000c10192c */
[----:B------:R-:W1:Y:S02]  /*eeb0*/  LD.E R10, desc[UR44][R6.64] ;  /* 0x0000002c060a7980 */ /* 0x000e64000c101900 */
[----:B-1----:R-:W-:-:S05]  /*eec0*/  FMUL.FTZ R27, R25, R10 ;  /* 0x0000000a191b7220 */ /* 0x002fca0000410000 */
[----:B------:R0:W-:Y:S04]  /*eed0*/  ST.E desc[UR44][R6.64], R27 ;  /* 0x0000001b06007985 */ /* 0x0001e8000c10192c */
[----:B------:R-:W2:Y:S04]  /*eee0*/  LD.E R31, desc[UR44][R18.64+0x3fc] ;  /* 0x0003fc2c121f7980 */ /* 0x000ea8000c101900 */
[----:B------:R-:W0:Y:S04]  /*eef0*/  LD.E R60, desc[UR44][R18.64+0x21c] ;  /* 0x00021c2c123c7980 */ /* 0x000e28000c101900 */
        /* <DEDUP_REMOVED lines=60> */
[----:B------:R-:W1:Y:S01]  /*f2c0*/  S2R R55, SR_TID.X ;  /* 0x0000000000377919 */ /* 0x000e620000002100 */
[C---:B--2---:R-:W-:Y:S01]  /*f2d0*/  FMUL.FTZ R43, R25.reuse, R31 ;  /* 0x0000001f192b7220 */ /* 0x044fe20000410000 */
[----:B0-----:R-:W-:-:S04]  /*f2e0*/  FMUL.FTZ R27, R25, R60 ;  /* 0x0000003c191b7220 */ /* 0x001fc80000410000 */
[----:B------:R-:W-:Y:S01]  /*f2f0*/  ST.E desc[UR44][R18.64+0x3fc], R43 ;  /* 0x0003fc2b12007985 */ /* 0x000fe2000c10192c */
[----:B---3--:R-:W-:-:S03]  /*f300*/  FMUL.FTZ R11, R25, R58 ;  /* 0x0000003a190b7220 */ /* 0x008fc60000410000 */
[----:B------:R0:W-:Y:S01]  /*f310*/  ST.E desc[UR44][R18.64+0x21c], R27 ;  /* 0x00021c1b12007985 */ /* 0x0001e2000c10192c */
[C---:B----4-:R-:W-:Y:S01]  /*f320*/  FMUL.FTZ R29, R25.reuse, R62 ;  /* 0x0000003e191d7220 */ /* 0x050fe20000410000 */
[C---:B------:R-:W-:Y:S01]  /*f330*/  FMUL.FTZ R31, R25.reuse, R64 ;  /* 0x00000040191f7220 */ /* 0x040fe20000410000 */
[C---:B------:R-:W-:Y:S01]  /*f340*/  FMUL.FTZ R33, R25.reuse, R66 ;  /* 0x0000004219217220 */ /* 0x040fe20000410000 */
[C---:B------:R-:W-:Y:S01]  /*f350*/  FMUL.FTZ R35, R25.reuse, R68 ;  /* 0x0000004419237220 */ /* 0x040fe20000410000 */
[C---:B------:R-:W-:Y:S01]  /*f360*/  FMUL.FTZ R39, R25.reuse, R70 ;  /* 0x0000004619277220 */ /* 0x040fe20000410000 */
[C---:B0-----:R-:W-:Y:S01]  /*f370*/  FMUL.FTZ R27, R25.reuse, R74 ;  /* 0x0000004a191b7220 */ /* 0x041fe20000410000 */
[C---:B------:R-:W-:Y:S01]  /*f380*/  FMUL.FTZ R43, R25.reuse, R76 ;  /* 0x0000004c192b7220 */ /* 0x040fe20000410000 */
[C---:B------:R-:W-:Y:S01]  /*f390*/  FMUL.FTZ R47, R25.reuse, R78 ;  /* 0x0000004e192f7220 */ /* 0x040fe20000410000 */
[C---:B------:R-:W-:Y:S01]  /*f3a0*/  FMUL.FTZ R51, R25.reuse, R80 ;  /* 0x0000005019337220 */ /* 0x040fe20000410000 */
[----:B------:R0:W-:Y:S04]  /*f3b0*/  ST.E desc[UR44][R18.64+0x218], R11 ;  /* 0x0002180b12007985 */ /* 0x0001e8000c10192c */
[----:B------:R2:W-:Y:S04]  /*f3c0*/  ST.E desc[UR44][R18.64+0x228], R29 ;  /* 0x0002281d12007985 */ /* 0x0005e8000c10192c */
[----:B------:R3:W-:Y:S04]  /*f3d0*/  ST.E desc[UR44][R18.64+0x22c], R31 ;  /* 0x00022c1f12007985 */ /* 0x0007e8000c10192c */
[----:B------:R4:W-:Y:S01]  /*f3e0*/  ST.E desc[UR44][R18.64+0x238], R33 ;  /* 0x0002382112007985 */ /* 0x0009e2000c10192c */
[----:B0-----:R-:W-:-:S03]  /*f3f0*/  FMUL.FTZ R11, R25, R72 ;  /* 0x00000048190b7220 */ /* 0x001fc60000410000 */
[----:B------:R0:W-:Y:S01]  /*f400*/  ST.E desc[UR44][R18.64+0x23c], R35 ;  /* 0x00023c2312007985 */ /* 0x0001e2000c10192c */
[----:B--2---:R-:W-:-:S03]  /*f410*/  FMUL.FTZ R29, R25, R82 ;  /* 0x00000052191d7220 */ /* 0x004fc60000410000 */
[----:B------:R2:W-:Y:S01]  /*f420*/  ST.E desc[UR44][R18.64+0x248], R39 ;  /* 0x0002482712007985 */ /* 0x0005e2000c10192c */
[----:B---3--:R-:W-:-:S03]  /*f430*/  FMUL.FTZ R31, R25, R84 ;  /* 0x00000054191f7220 */ /* 0x008fc60000410000 */
[----:B------:R3:W-:Y:S01]  /*f440*/  ST.E desc[UR44][R18.64+0x258], R27 ;  /* 0x0002581b12007985 */ /* 0x0007e2000c10192c */
[----:B----4-:R-:W-:-:S03]  /*f450*/  FMUL.FTZ R33, R25, R86 ;  /* 0x0000005619217220 */ /* 0x010fc60000410000 */
[----:B------:R4:W-:Y:S01]  /*f460*/  ST.E desc[UR44][R18.64+0x25c], R43 ;  /* 0x00025c2b12007985 */ /* 0x0009e2000c10192c */
[----:B0-----:R-:W-:-:S03]  /*f470*/  FMUL.FTZ R35, R25, R88 ;  /* 0x0000005819237220 */ /* 0x001fc60000410000 */
[----:B------:R0:W-:Y:S01]  /*f480*/  ST.E desc[UR44][R18.64+0x268], R47 ;  /* 0x0002682f12007985 */ /* 0x0001e2000c10192c */
[----:B--2---:R-:W-:-:S03]  /*f490*/  FMUL.FTZ R39, R25, R90 ;  /* 0x0000005a19277220 */ /* 0x004fc60000410000 */
[----:B------:R2:W-:Y:S01]  /*f4a0*/  ST.E desc[UR44][R18.64+0x26c], R51 ;  /* 0x00026c3312007985 */ /* 0x0005e2000c10192c */
[C---:B---3--:R-:W-:Y:S01]  /*f4b0*/  FMUL.FTZ R27, R25.reuse, R94 ;  /* 0x0000005e191b7220 */ /* 0x048fe20000410000 */
[C---:B----4-:R-:W-:Y:S01]  /*f4c0*/  FMUL.FTZ R43, R25.reuse, R96 ;  /* 0x00000060192b7220 */ /* 0x050fe20000410000 */
[C---:B0-----:R-:W-:Y:S01]  /*f4d0*/  FMUL.FTZ R47, R25.reuse, R98 ;  /* 0x00000062192f7220 */ /* 0x041fe20000410000 */
[C---:B--2---:R-:W-:Y:S01]  /*f4e0*/  FMUL.FTZ R51, R25.reuse, R100 ;  /* 0x0000006419337220 */ /* 0x044fe20000410000 */
        /* <DEDUP_REMOVED lines=39> */
[----:B--2---:R-:W-:Y:S01]  /*f760*/  FMUL.FTZ R51, R25, R140 ;  /* 0x0000008c19337220 */ /* 0x004fe20000410000 */
[----:B------:R0:W-:Y:S01]  /*f770*/  ST.E desc[UR44][R18.64+0x2ec], R11 ;  /* 0x0002ec0b12007985 */ /* 0x0001e2000c10192c */
[----:B-1----:R-:W-:-:S03]  /*f780*/  SHF.R.U32.HI R55, RZ, 0x7, R55 ;  /* 0x00000007ff377819 */ /* 0x002fc60000011637 */
        /* <DEDUP_REMOVED lines=37> */
[----:B0-----:R-:W-:Y:S01]  /*f9e0*/  FMUL.FTZ R47, R25, R24 ;  /* 0x00000018192f7220 */ /* 0x001fe20000410000 */
[----:B------:R-:W-:Y:S02]  /*f9f0*/  VIADD R24, R55, 0x8 ;  /* 0x0000000837187836 */ /* 0x000fe40000000000 */
[----:B-1----:R-:W-:Y:S01]  /*fa00*/  FMUL.FTZ R51, R25, R26 ;  /* 0x0000001a19337220 */ /* 0x002fe20000410000 */
        /* <DEDUP_REMOVED lines=8> */
[----:B------:R-:W-:Y:S04]  /*fa90*/  ST.E desc[UR44][R18.64+0x3ec], R47 ;  /* 0x0003ec2f12007985 */ /* 0x000fe8000c10192c */
[----:B------:R-:W-:Y:S01]  /*faa0*/  ST.E desc[UR44][R18.64+0x3f8], R51 ;  /* 0x0003f83312007985 */ /* 0x000fe2000c10192c */
[----:B------:R4:W-:Y:S06]  /*fab0*/  BAR.SYNC.DEFER_BLOCKING R24, 0x100 ;  /* 0x000400180000751d */ /* 0x0009ec0000010000 */
[----:B0-----:R-:W4:Y:S04]  /*fac0*/  LDL R35, [R1+0x1f0] ;  /* 0x0001f00001237983 */ /* 0x001f280000100800 */
[----:B-1----:R-:W2:Y:S04]  /*fad0*/  LD.E R39, desc[UR44][R18.64+0x200] ;  /* 0x0002002c12277980 */ /* 0x002ea8000c101900 */
[----:B------:R-:W4:Y:S04]  /*fae0*/  LD.E.64 R10, desc[UR44][R18.64+0x88] ;  /* 0x0000882c120a7980 */ /* 0x000f28000c101b00 */
[----:B--2---:R0:W-:Y:S04]  /*faf0*/  ST.E desc[UR44][R18.64+0x200], R39 ;  /* 0x0002002712007985 */ /* 0x0041e8000c10192c */
[----:B------:R-:W2:Y:S04]  /*fb00*/  LD.E R25, desc[UR44][R4.64] ;  /* 0x0000002c04197980 */ /* 0x000ea8000c101900 */
[----:B--2---:R1:W-:Y:S04]  /*fb10*/  ST.E desc[UR44][R4.64], R25 ;  /* 0x0000001904007985 */ /* 0x0043e8000c10192c */
[----:B------:R-:W2:Y:S04]  /*fb20*/  LD.E R27, desc[UR44][R8.64] ;  /* 0x0000002c081b7980 */ /* 0x000ea8000c101900 */
[----:B--2---:R2:W-:Y:S04]  /*fb30*/  ST.E desc[UR44][R8.64], R27 ;  /* 0x0000001b08007985 */ /* 0x0045e8000c10192c */
[----:B------:R-:W3:Y:S04]  /*fb40*/  LD.E R29, desc[UR44][R6.64] ;  /* 0x0000002c061d7980 */ /* 0x000ee8000c101900 */
[----:B---3--:R3:W-:Y:S04]  /*fb50*/  ST.E desc[UR44][R6.64], R29 ;  /* 0x0000001d06007985 */ /* 0x0087e8000c10192c */
[----:B------:R-:W4:Y:S04]  /*fb60*/  LD.E R31, desc[UR44][R18.64+0x210] ;  /* 0x0002102c121f7980 */ /* 0x000f28000c101900 */
[----:B------:R-:W4:Y:S04]  /*fb70*/  LD.E R33, desc[UR44][R18.64+0x214] ;  /* 0x0002142c12217980 */ /* 0x000f28000c101900 */
[----:B------:R-:W4:Y:S04]  /*fb80*/  LD.E R43, desc[UR44][R18.64+0x218] ;  /* 0x0002182c122b7980 */ /* 0x000f28000c101900 */
[----:B0-----:R-:W4:Y:S04]  /*fb90*/  LD.E R39, desc[UR44][R18.64+0x21c] ;  /* 0x00021c2c12277980 */ /* 0x001f28000c101900 */
[----:B------:R-:W4:Y:S04]  /*fba0*/  LD.E R47, desc[UR44][R18.64+0x220] ;  /* 0x0002202c122f7980 */ /* 0x000f28000c101900 */
[----:B------:R-:W4:Y:S04]  /*fbb0*/  LD.E R51, desc[UR44][R18.64+0x224] ;  /* 0x0002242c12337980 */ /* 0x000f28000c101900 */
[----:B-1----:R-:W4:Y:S04]  /*fbc0*/  LD.E R25, desc[UR44][R18.64+0x228] ;  /* 0x0002282c12197980 */ /* 0x002f28000c101900 */
[----:B------:R-:W4:Y:S04]  /*fbd0*/  LD.E R55, desc[UR44][R18.64+0x22c] ;  /* 0x00022c2c12377980 */ /* 0x000f28000c101900 */
[----:B--2---:R-:W2:Y:S04]  /*fbe0*/  LD.E R27, desc[UR44][R18.64+0x230] ;  /* 0x0002302c121b7980 */ /* 0x004ea8000c101900 */
[----:B------:R-:W2:Y:S04]  /*fbf0*/  LD.E R57, desc[UR44][R18.64+0x234] ;  /* 0x0002342c12397980 */ /* 0x000ea8000c101900 */
        /* <DEDUP_REMOVED lines=73> */
[----:B--2---:R2:W-:Y:S04]  /*10090*/  ST.E desc[UR44][R18.64+0x230], R27 ;  /* 0x0002301b12007985 */ /* 0x0045e8000c10192c */
[----:B------:R-:W-:Y:S04]  /*100a0*/  ST.E desc[UR44][R18.64+0x234], R57 ;  /* 0x0002343912007985 */ /* 0x000fe8000c10192c */
[----:B---3--:R3:W-:Y:S04]  /*100b0*/  ST.E desc[UR44][R18.64+0x238], R29 ;  /* 0x0002381d12007985 */ /* 0x0087e8000c10192c */
[----:B------:R3:W-:Y:S04]  /*100c0*/  ST.E desc[UR44][R18.64+0x23c], R59 ;  /* 0x00023c3b12007985 */ /* 0x0007e8000c10192c */
[----:B------:R3:W-:Y:S04]  /*100d0*/  ST.E desc[UR44][R18.64+0x240], R61 ;  /* 0x0002403d12007985 */ /* 0x0007e8000c10192c */
[----:B------:R3:W-:Y:S04]  /*100e0*/  ST.E desc[UR44][R18.64+0x244], R63 ;  /* 0x0002443f12007985 */ /* 0x0007e8000c10192c */
[----:B------:R3:W-:Y:S04]  /*100f0*/  ST.E desc[UR44][R18.64+0x248], R65 ;  /* 0x0002484112007985 */ /* 0x0007e8000c10192c */
[----:B------:R3:W-:Y:S04]  /*10100*/  ST.E desc[UR44][R18.64+0x24c], R67 ;  /* 0x00024c4312007985 */ /* 0x0007e8000c10192c */
[----:B0-----:R-:W4:Y:S04]  /*10110*/  LD.E R31, desc[UR44][R18.64+0x250] ;  /* 0x0002502c121f7980 */ /* 0x001f28000c101900 */
        /* <DEDUP_REMOVED lines=75> */
[----:B------:R0:W-:Y:S04]  /*105d0*/  ST.E desc[UR44][R18.64+0x254], R25 ;  /* 0x0002541912007985 */ /* 0x0001e8000c10192c */
[----:B------:R-:W-:Y:S04]  /*105e0*/  ST.E desc[UR44][R18.64+0x258], R33 ;  /* 0x0002582112007985 */ /* 0x000fe8000c10192c */
[----:B--2---:R1:W-:Y:S04]  /*105f0*/  ST.E desc[UR44][R18.64+0x25c], R27 ;  /* 0x00025c1b12007985 */ /* 0x0043e8000c10192c */
        /* <DEDUP_REMOVED lines=78> */
[----:B0-----:R-:W4:Y:S01]  /*10ae0*/  LDL R25, [R1+0x68] ;  /* 0x0000680001197983 */ /* 0x001f220000100800 */
[----:B------:R-:W-:-:S02]  /*10af0*/  IMAD R10, R35, 0xc00, R10 ;  /* 0x00000c00230a7824 */ /* 0x000fc400078e020a */
[----:B-1----:R-:W-:Y:S01]  /*10b00*/  IMAD.MOV.U32 R27, RZ, RZ, R11 ;  /* 0x000000ffff1b7224 */ /* 0x002fe200078e000b */
[----:B------:R-:W-:Y:S01]  /*10b10*/  F2FP.BF16.F32.PACK_AB R170, R37, R170 ;  /* 0x000000aa25aa723e */ /* 0x000fe200000010ff */
[C---:B--2---:R-:W-:Y:S01]  /*10b20*/  VIADD R24, R10.reuse, 0x80 ;  /* 0x000000800a187836 */ /* 0x044fe20000000000 */
[----:B------:R-:W-:Y:S01]  /*10b30*/  F2FP.BF16.F32.PACK_AB R172, R41, R172 ;  /* 0x000000ac29ac723e */ /* 0x000fe200000010ff */
[----:B---3--:R-:W-:Y:S01]  /*10b40*/  VIADD R26, R10, 0x100 ;  /* 0x000001000a1a7836 */ /* 0x008fe20000000000 */
[----:B------:R-:W-:Y:S01]  /*10b50*/  R2UR UR15, R27 ;  /* 0x000000001b0f72ca */ /* 0x000fe200000e0000 */
[----:B------:R-:W2:Y:S01]  /*10b60*/  LD.E R29, desc[UR44][R18.64+0x214] ;  /* 0x0002142c121d7980 */ /* 0x000ea2000c101900 */
[----:B------:R-:W-:Y:S02]  /*10b70*/  R2UR UR10, R24 ;  /* 0x00000000180a72ca */ /* 0x000fe400000e0000 */
[----:B------:R-:W-:Y:S01]  /*10b80*/  R2UR UR14, R26 ;  /* 0x000000001a0e72ca */ /* 0x000fe200000e0000 */
[----:B------:R-:W2:Y:S01]  /*10b90*/  LD.E R24, desc[UR44][R18.64+0x200] ;  /* 0x0002002c12187980 */ /* 0x000ea2000c101900 */
[----:B------:R-:W-:-:S02]  /*10ba0*/  F2FP.BF16.F32.PACK_AB R174, R45, R174 ;  /* 0x000000ae2dae723e */ /* 0x000fc400000010ff */
[----:B------:R-:W-:Y:S01]  /*10bb0*/  F2FP.BF16.F32.PACK_AB R176, R49, R176 ;  /* 0x000000b031b0723e */ /* 0x000fe200000010ff */
[----:B------:R-:W2:Y:S01]  /*10bc0*/  LD.E R31, desc[UR44][R18.64+0x21c] ;  /* 0x00021c2c121f7980 */ /* 0x000ea2000c101900 */
[----:B------:R-:W-:Y:S02]  /*10bd0*/  F2FP.BF16.F32.PACK_AB R178, R53, R178 ;  /* 0x000000b235b2723e */ /* 0x000fe400000010ff */
[----:B------:R-:W-:Y:S01]  /*10be0*/  F2FP.BF16.F32.PACK_AB R169, R169, R28 ;  /* 0x0000001ca9a9723e */ /* 0x000fe200000010ff */
[----:B------:R-:W2:Y:S01]  /*10bf0*/  LD.E R33, desc[UR44][R18.64+0x224] ;  /* 0x0002242c12217980 */ /* 0x000ea2000c101900 */
[----:B------:R-:W-:Y:S02]  /*10c00*/  F2FP.BF16.F32.PACK_AB R171, R30, R171 ;  /* 0x000000ab1eab723e */ /* 0x000fe400000010ff */
[----:B------:R-:W-:Y:S01]  /*10c10*/  F2FP.BF16.F32.PACK_AB R173, R32, R173 ;  /* 0x000000ad20ad723e */ /* 0x000fe200000010ff */
[----:B------:R-:W2:Y:S01]  /*10c20*/  LD.E R28, desc[UR44][R18.64+0x210] ;  /* 0x0002102c121c7980 */ /* 0x000ea2000c101900 */
[----:B------:R-:W-:-:S02]  /*10c30*/  F2FP.BF16.F32.PACK_AB R175, R34, R175 ;  /* 0x000000af22af723e */ /* 0x000fc400000010ff */
[----:B------:R-:W-:Y:S01]  /*10c40*/  F2FP.BF16.F32.PACK_AB R177, R36, R177 ;  /* 0x000000b124b1723e */ /* 0x000fe200000010ff */
[----:B------:R-:W2:Y:S04]  /*10c50*/  LD.E R30, desc[UR44][R18.64+0x218] ;  /* 0x0002182c121e7980 */ /* 0x000ea8000c101900 */
[----:B------:R-:W2:Y:S04]  /*10c60*/  LD.E R32, desc[UR44][R18.64+0x220] ;  /* 0x0002202c12207980 */ /* 0x000ea8000c101900 */
[----:B------:R-:W2:Y:S04]  /*10c70*/  LD.E R34, desc[UR44][R18.64+0x228] ;  /* 0x0002282c12227980 */ /* 0x000ea8000c101900 */
[----:B------:R-:W2:Y:S04]  /*10c80*/  LD.E R35, desc[UR44][R18.64+0x22c] ;  /* 0x00022c2c12237980 */ /* 0x000ea8000c101900 */
[----:B------:R-:W2:Y:S04]  /*10c90*/  LD.E R36, desc[UR44][R18.64+0x230] ;  /* 0x0002302c12247980 */ /* 0x000ea8000c101900 */
        /* <DEDUP_REMOVED lines=63> */
[----:B------:R-:W-:Y:S01]  /*11090*/  ISETP.NE.U32.AND P0, PT, R25, RZ, PT ;  /* 0x000000ff1900720c */ /* 0x000fe20003f05070 */
[----:B------:R-:W-:-:S02]  /*110a0*/  IMAD.MOV.U32 R25, RZ, RZ, R11 ;  /* 0x000000ffff197224 */ /* 0x000fc400078e000b */
[----:B------:R-:W2:Y:S03]  /*110b0*/  LD.E R100, desc[UR44][R18.64+0x330] ;  /* 0x0003302c12647980 */ /* 0x000ea6000c101900 */
        /* <DEDUP_REMOVED lines=60> */
[----:B------:R-:W-:Y:S01]  /*11480*/  HGMMA.64x256x16.F32.BF16 R24, R168, gdesc[UR4].tnspB, R24, UP0, gsb0 ;  /* 0x43e00004a8187df0 */ /* 0x000fe2000b801818 */
[----:B------:R-:W-:Y:S02]  /*11490*/  F2FP.BF16.F32.PACK_AB R179, R12, R179 ;  /* 0x000000b30cb3723e */ /* 0x000fe400000010ff */
        /* <DEDUP_REMOVED lines=131> */
[----:B------:R-:W-:Y:S01]  /*11cd0*/  STL [R1+0x68], R2 ;  /* 0x0000680201007387 */ /* 0x000fe20000100800 */
        /* <DEDUP_REMOVED lines=8> */
[----:B------:R-:W-:-:S02]  /*11d60*/  WARPGROUP.DEPBAR.LE gsb0, 0x0 ;  /* 0x00008000000079c5 */ /* 0x000fc40000010000 */
        /* <DEDUP_REMOVED lines=132> */
[----:B------:R-:W-:Y:S01]  /*125b0*/  IMAD.MOV.U32 R13, RZ, RZ, R11 ;  /* 0x000000ffff0d7224 */ /* 0x000fe200078e000b */
        /* <DEDUP_REMOVED lines=131> */
[----:B------:R-:W-:Y:S01]  /*12df0*/  R2UR UR6, R12 ;  /* 0x000000000c0672ca */ /* 0x000fe200000e0000 */
[----:B------:R-:W-:Y:S01]  /*12e00*/  STL [R1+0x68], R2 ;  /* 0x0000680201007387 */ /* 0x000fe20000100800 */
[----:B------:R-:W-:Y:S01]  /*12e10*/  R2UR UR7, R13 ;  /* 0x000000000d0772ca */ /* 0x000fe200000e0000 */
[----:B------:R-:W-:Y:S01]  /*12e20*/  VIADD R10, R10, 0x280 ;  /* 0x000002800a0a7836 */ /* 0x000fe20000000000 */
[----:B------:R-:W-:Y:S02]  /*12e30*/  WARPGROUP.DEPBAR.LE gsb0, 0x0 ;  /* 0x00008000000079c5 */ /* 0x000fe40000010000 */
[----:B------:R-:W-:Y:S01]  /*12e40*/  ST.E desc[UR44][R18.64+0x200], R24 ;  /* 0x0002001812007985 */ /* 0x000fe2000c10192c */
[----:B------:R-:W-:Y:S02]  /*12e50*/  F2FP.BF16.F32.PACK_AB R168, R203, R204 ;  /* 0x000000cccba8723e */ /* 0x000fe400000010ff */
[----:B------:R-:W-:Y:S01]  /*12e60*/  F2FP.BF16.F32.PACK_AB R170, R201, R202 ;  /* 0x000000cac9aa723e */ /* 0x000fe200000010ff */
[----:B------:R-:W-:Y:S01]  /*12e70*/  ST.E desc[UR44][R4.64], R25 ;  /* 0x0000001904007985 */ /* 0x000fe2000c10192c */
        /* <DEDUP_REMOVED lines=400> */
[----:B--2---:R1:W-:Y:S04]  /*14780*/  ST.E desc[UR44][R18.64+0x200], R11 ;  /* 0x0002000b12007985 */ /* 0x0043e8000c10192c */
[----:B------:R-:W2:Y:S04]  /*14790*/  LD.E R13, desc[UR44][R4.64] ;  /* 0x0000002c040d7980 */ /* 0x000ea8000c101900 */
[----:B--2---:R2:W-:Y:S04]  /*147a0*/  ST.E desc[UR44][R4.64], R13 ;  /* 0x0000000d04007985 */ /* 0x0045e8000c10192c */
[----:B------:R-:W3:Y:S04]  /*147b0*/  LD.E R15, desc[UR44][R8.64] ;  /* 0x0000002c080f7980 */ /* 0x000ee8000c101900 */
[----:B---3--:R3:W-:Y:S04]  /*147c0*/  ST.E desc[UR44][R8.64], R15 ;  /* 0x0000000f08007985 */ /* 0x0087e8000c10192c */
[----:B------:R-:W4:Y:S04]  /*147d0*/  LD.E R17, desc[UR44][R6.64] ;  /* 0x0000002c06117980 */ /* 0x000f28000c101900 */
[----:B----4-:R4:W-:Y:S04]  /*147e0*/  ST.E desc[UR44][R6.64], R17 ;  /* 0x0000001106007985 */ /* 0x0109e8000c10192c */
[----:B0-----:R-:W4:Y:S04]  /*147f0*/  LD.E R2, desc[UR44][R18.64+0x374] ;  /* 0x0003742c12027980 */ /* 0x001f28000c101900 */
        /* <DEDUP_REMOVED lines=124> */
[----:B0-----:R-:W4:Y:S04]  /*14fc0*/  LD.E R2, desc[UR44][R18.64+0x28] ;  /* 0x0000282c12027980 */ /* 0x001f28000c101900 */
        /* <DEDUP_REMOVED lines=8> */
[----:B---3--:R-:W-:Y:S04]  /*15050*/  ST.E desc[UR44][R18.64+0x230], R9 ;  /* 0x0002300912007985 */ /* 0x008fe8000c10192c */
        /* <DEDUP_REMOVED lines=115> */
[----:B------:R-:W-:-:S04]  /*15790*/  LOP3.LUT R2, R2, 0x1, RZ, 0xfc, !PT ;  /* 0x0000000102027812 */ /* 0x000fc800078efcff */
[----:B------:R-:W-:Y:S01]  /*157a0*/  ISETP.NE.AND P0, PT, R2, 0x3, PT ;  /* 0x000000030200780c */ /* 0x000fe20003f05270 */
[----:B------:R-:W-:-:S12]  /*157b0*/  BSSY B0, `(.L_x_13023) ;  /* 0x0000003000007945 */ /* 0x000fd80003800000 */
[----:B-1----:R-:W-:Y:S05]  /*157c0*/  @!P0 BRA `(.L_x_13024) ;  /* 0x0000000000048947 */ /* 0x002fea0003800000 */
[----:B------:R-:W-:Y:S01]  /*157d0*/  BPT.TRAP 0x1 ;  /* 0x000000040000795c */ /* 0x000fe20000300000 */
.L_x_13024:
[----:B------:R-:W-:Y:S05]  /*157e0*/  BSYNC B0 ;  /* 0x0000000000007941 */ /* 0x000fea0003800000 */
.L_x_13023:
        /* <DEDUP_REMOVED lines=11> */
.L_x_12996:
        /* <DEDUP_REMOVED lines=23> */
.L_x_13028:
[----:B------:R-:W-:-:S13]  /*15a10*/  ISETP.NE.AND P0, PT, R6, 0x1, PT ;  /* 0x000000010600780c */ /* 0x000fda0003f05270 */
[----:B------:R-:W0:Y:S02]  /*15a20*/  @P0 LDC.64 R4, c[0x0][0xae0] ;  /* 0x0002b800ff040b82 */ /* 0x000e240000000a00 */
[----:B0-----:R-:W-:-:S05]  /*15a30*/  @P0 IMAD.HI.U32 R4, R3, R4, RZ ;  /* 0x0000000403040227 */ /* 0x001fca00078e00ff */
[----:B------:R-:W-:-:S07]  /*15a40*/  @P0 SHF.R.U32.HI R3, RZ, R5, R4 ;  /* 0x00000005ff030219 */ /* 0x000fce0000011604 */
.L_x_13029:
[----:B------:R-:W-:Y:S05]  /*15a50*/  BSYNC B0 ;  /* 0x0000000000007941 */ /* 0x000fea0003800000 */
.L_x_13027:
[----:B------:R-:W-:-:S05]  /*15a60*/  IMAD R3, R3, R6, RZ ;  /* 0x0000000603037224 */ /* 0x000fca00078e02ff */
[----:B------:R-:W-:-:S07]  /*15a70*/  VIMNMX R2, R2, R3, !PT ;  /* 0x0000000302027248 */ /* 0x000fce0007fe0100 */
.L_x_13026:
[----:B------:R-:W-:Y:S01]  /*15a80*/  VIADD R2, R2, 0x5f ;  /* 0x0000005f02027836 */ /* 0x000fe20000000000 */
[----:B------:R-:W-:-:S03]  /*15a90*/  UIADD3 UR4, UP0, UR37, 0x28, URZ ;  /* 0x0000002825047890 */ /* 0x000fc6000ff1e03f */
[----:B------:R-:W-:Y:S01]  /*15aa0*/  IMAD.HI R2, R2, 0x2aaaaaab, RZ ;  /* 0x2aaaaaab02027827 */ /* 0x000fe200078e02ff */
[----:B------:R-:W-:-:S03]  /*15ab0*/  UIADD3.X UR5, URZ, UR36, URZ, UP0, !UPT ;  /* 0x000000243f057290 */ /* 0x000fc600087fe43f */
[----:B------:R-:W-:Y:S01]  /*15ac0*/  IMAD.U32 R6, RZ, RZ, UR4 ;  /* 0x00000004ff067e24 */ /* 0x000fe2000f8e00ff */
[----:B------:R-:W-:Y:S02]  /*15ad0*/  SHF.R.U32.HI R3, RZ, 0x1f, R2 ;  /* 0x0000001fff037819 */ /* 0x000fe40000011602 */
[----:B------:R-:W-:Y:S02]  /*15ae0*/  IMAD.U32 R7, RZ, RZ, UR5 ;  /* 0x00000005ff077e24 */ /* 0x000fe4000f8e00ff */
[----:B------:R-:W-:-:S04]  /*15af0*/  LEA.HI.SX32 R3, R2, R3, 0x1c ;  /* 0x0000000302037211 */ /* 0x000fc800078fe2ff */
[----:B------:R-:W-:-:S04]  /*15b00*/  VIMNMX R4, R196, R3, !PT ;  /* 0x00000003c4047248 */ /* 0x000fc80007fe0100 */
[----:B------:R-:W-:-:S13]  /*15b10*/  ISETP.GE.AND P0, PT, R0, R4, PT ;  /* 0x000000040000720c */ /* 0x000fda0003f06270 */
[----:B------:R-:W-:Y:S05]  /*15b20*/  @!P0 BRA `(.L_x_13030) ;  /* 0x00000098005c8947 */ /* 0x000fea0003800000 */
[----:B------:R0:W5:Y:S02]  /*15b30*/  LDL.64 R2, [R1+0x150] ;  /* 0x0001500001027983 */ /* 0x0001640000100a00 */
.L_x_13049:
[----:B-1---5:R-:W2:Y:S04]  /*15b40*/  LD.E R5, desc[UR44][R2.64] ;  /* 0x0000002c02057980 */ /* 0x022ea8000c101900 */
[----:B------:R-:W3:Y:S01]  /*15b50*/  LD.E R8, desc[UR44][R2.64+0x8] ;  /* 0x0000082c02087980 */ /* 0x000ee2000c101900 */
[----:B--2---:R-:W-:-:S05]  /*15b60*/  VIADD R5, R5, 0x1 ;  /* 0x0000000105057836 */ /* 0x004fca0000000000 */
[----:B------:R-:W-:-:S13]  /*15b70*/  ISETP.NE.AND P0, PT, R5, 0x2, PT ;  /* 0x000000020500780c */ /* 0x000fda0003f05270 */
[----:B------:R1:W5:Y:S04]  /*15b80*/  @P0 LD.E R11, desc[UR44][R2.64+0x4] ;  /* 0x0000042c020b0980 */ /* 0x000368000c101900 */
[----:B------:R-:W2:Y:S01]  /*15b90*/  @!P0 LD.E R10, desc[UR44][R2.64+0x4] ;  /* 0x0000042c020a8980 */ /* 0x000ea2000c101900 */
[----:B---3--:R-:W-:-:S03]  /*15ba0*/  VIADD R9, R8, 0x1 ;  /* 0x0000000108097836 */ /* 0x008fc60000000000 */
[----:B------:R3:W-:Y:S04]  /*15bb0*/  ST.E desc[UR44][R2.64], R5 ;  /* 0x0000000502007985 */ /* 0x0007e8000c10192c */
[----:B------:R1:W-:Y:S04]  /*15bc0*/  ST.E desc[UR44][R2.64+0x8], R9 ;  /* 0x0000080902007985 */ /* 0x0003e8000c10192c */
[----:B------:R1:W-:Y:S01]  /*15bd0*/  @!P0 ST.E desc[UR44][R2.64], RZ ;  /* 0x000000ff02008985 */ /* 0x0003e2000c10192c */
[----:B--2---:R-:W-:-:S05]  /*15be0*/  @!P0 LOP3.LUT R11, R10, 0x1, RZ, 0x3c, !PT ;  /* 0x000000010a0b8812 */ /* 0x004fca00078e3cff */
[----:B------:R1:W-:Y:S04]  /*15bf0*/  @!P0 ST.E desc[UR44][R2.64+0x4], R11 ;  /* 0x0000040b02008985 */ /* 0x0003e8000c10192c */
[----:B------:R-:W2:Y:S04]  /*15c00*/  LDL.64 R72, [R1+0x168] ;  /* 0x0001680001487983 */ /* 0x000ea80000100a00 */
[----:B--2---:R-:W2:Y:S01]  /*15c10*/  LD.E R8, desc[UR44][R72.64] ;  /* 0x0000002c48087980 */ /* 0x004ea2000c101900 */
[----:B------:R-:W-:Y:S05]  /*15c20*/  YIELD ;  /* 0x0000000000007946 */ /* 0x000fea0003800000 */
[----:B------:R-:W-:Y:S01]  /*15c30*/  BSSY B0, `(.L_x_13031) ;  /* 0x0000006000007945 */ /* 0x000fe20003800000 */
[----:B---3--:R-:W-:Y:S01]  /*15c40*/  @!P0 IMAD.MOV.U32 R5, RZ, RZ, RZ ;  /* 0x000000ffff058224 */ /* 0x008fe200078e00ff */
[----:B--2---:R-:W-:-:S04]  /*15c50*/  LOP3.LUT R8, R8, 0x1, RZ, 0xfc, !PT ;  /* 0x0000000108087812 */ /* 0x004fc800078efcff */
[----:B------:R-:W-:-:S13]  /*15c60*/  ISETP.NE.AND P1, PT, R8, 0x3, PT ;  /* 0x000000030800780c */ /* 0x000fda0003f25270 */
[----:B-1----:R-:W-:Y:S05]  /*15c70*/  @!P1 BRA `(.L_x_13032) ;  /* 0x0000000000049947 */ /* 0x002fea0003800000 */
[----:B------:R-:W-:Y:S01]  /*15c80*/  BPT.TRAP 0x1 ;  /* 0x000000040000795c */ /* 0x000fe20000300000 */
.L_x_13032:
[----:B------:R-:W-:Y:S05]  /*15c90*/  BSYNC B0 ;  /* 0x0000000000007941 */ /* 0x000fea0003800000 */
.L_x_13031:
[----:B------:R-:W2:Y:S01]  /*15ca0*/  LD.E.64 R8, desc[UR44][R72.64+0x18] ;  /* 0x0000182c48087980 */ /* 0x000ea2000c101b00 */
[----:B-----5:R-:W-:Y:S02]  /*15cb0*/  SHF.L.U32 R12, R11, 0x1f, RZ ;  /* 0x0000001f0b0c7819 */ /* 0x020fe400000006ff */
[----:B--2---:R-:W-:-:S05]  /*15cc0*/  MOV R8, R8 ;  /* 0x0000000800087202 */ /* 0x004fca0000000f00 */
[----:B------:R-:W-:-:S04]  /*15cd0*/  IMAD R5, R5, 0x8, R8 ;  /* 0x0000000805057824 */ /* 0x000fc800078e0208 */
[----:B------:R1:W2:Y:S01]  /*15ce0*/  SYNCS.PHASECHK.TRANS64.TRYWAIT P0, [R5+URZ], R12 ;  /* 0x0000000c050075a7 */ /* 0x0002a2000800017f */
[----:B------:R-:W3:Y:S04]  /*15cf0*/  LD.E R8, desc[UR44][R72.64] ;  /* 0x0000002c48087980 */ /* 0x000ee8000c101900 */
[----:B------:R1:W5:Y:S04]  /*15d00*/  LD.E R10, desc[UR44][R2.64] ;  /* 0x0000002c020a7980 */ /* 0x000368000c101900 */
[----:B------:R1:W5:Y:S01]  /*15d10*/  LD.E R11, desc[UR44][R2.64+0x4] ;  /* 0x0000042c020b7980 */ /* 0x000362000c101900 */
[----:B------:R-:W-:Y:S01]  /*15d20*/  BSSY B0, `(.L_x_13033) ;  /* 0x0000005000007945 */ /* 0x000fe20003800000 */
[----:B---3--:R-:W-:-:S04]  /*15d30*/  LOP3.LUT R8, R8, 0x1, RZ, 0xfc, !PT ;  /* 0x0000000108087812 */ /* 0x008fc800078efcff */
[----:B------:R-:W-:-:S13]  /*15d40*/  ISETP.NE.AND P1, PT, R8, 0x3, PT ;  /* 0x000000030800780c */ /* 0x000fda0003f25270 */
[----:B-12---:R-:W-:Y:S05]  /*15d50*/  @!P1 BRA `(.L_x_13034) ;  /* 0x0000000000049947 */ /* 0x006fea0003800000 */
[----:B------:R-:W-:Y:S01]  /*15d60*/  BPT.TRAP 0x1 ;  /* 0x000000040000795c */ /* 0x000fe20000300000 */
.L_x_13034:
[----:B------:R-:W-:Y:S05]  /*15d70*/  BSYNC B0 ;  /* 0x0000000000007941 */ /* 0x000fea0003800000 */
.L_x_13033:
[----:B------:R-:W-:Y:S04]  /*15d80*/  BSSY B0, `(.L_x_13035) ;  /* 0x0000008000007945 */ /* 0x000fe80003800000 */
[----:B------:R-:W-:Y:S05]  /*15d90*/  @P0 BRA `(.L_x_13036) ;  /* 0x0000000000180947 */ /* 0x000fea0003800000 */
[----:B------:R-:W2:Y:S01]  /*15da0*/  LD.E.64 R8, desc[UR44][R72.64+0x18] ;  /* 0x0000182c48087980 */ /* 0x000ea2000c101b00 */
[----:B-----5:R-:W-:Y:S02]  /*15db0*/  SHF.L.U32 R11, R11, 0x1f, RZ ;  /* 0x0000001f0b0b7819 */ /* 0x020fe400000006ff */
[----:B--2---:R-:W-:-:S05]  /*15dc0*/  MOV R9, R8 ;  /* 0x0000000800097202 */ /* 0x004fca0000000f00 */
[----:B------:R-:W-:-:S04]  /*15dd0*/  IMAD R10, R10, 0x8, R9 ;  /* 0x000000080a0a7824 */ /* 0x000fc800078e0209 */
[----:B------:R-:W1:Y:S02]  /*15de0*/  SYNCS.PHASECHK.TRANS64.TRYWAIT P0, [R10+URZ], R11 ;  /* 0x0000000b0a0075a7 */ /* 0x000e64000800017f */
[----:B-1----:R-:W-:Y:S05]  /*15df0*/  @!P0 BRA `(.L_x_13037) ;  /* 0x0000021800208947 */ /* 0x002fea0003800000 */
.L_x_13036:
[----:B------:R-:W-:Y:S05]  /*15e00*/  BSYNC B0 ;  /* 0x0000000000007941 */ /* 0x000fea0003800000 */
.L_x_13035:
[----:B-1---5:R-:W2:Y:S04]  /*15e10*/  LD.E R11, desc[UR44][R2.64] ;  /* 0x0000002c020b7980 */ /* 0x022ea8000c101900 */
[----:B------:R-:W2:Y:S01]  /*15e20*/  LDL.64 R74, [R1+0x80] ;  /* 0x00008000014a7983 */ /* 0x000ea20000100a00 */
[----:B------:R-:W-:Y:S05]  /*15e30*/  WARPSYNC.ALL ;  /* 0x0000000000007948 */ /* 0x000fea0003800000 */
[----:B------:R1:W-:Y:S04]  /*15e40*/  STL [R1+0x60], RZ ;  /* 0x000060ff01007387 */ /* 0x0003e80000100800 */
[----:B------:R-:W3:Y:S01]  /*15e50*/  LD.E.64 R8, desc[UR44][R18.64+0x78] ;  /* 0x0000782c12087980 */ /* 0x000ee2000c101b00 */
[----:B------:R-:W-:-:S05]  /*15e60*/  IMAD.MOV.U32 R5, RZ, RZ, 0x1 ;  /* 0x00000001ff057424 */ /* 0x000fca00078e00ff */
[----:B------:R1:W-:Y:S04]  /*15e70*/  STL [R1+0x60], R5 ;  /* 0x0000600501007387 */ /* 0x0003e80000100800 */
[----:B------:R-:W4:Y:S04]  /*15e80*/  LD.E.64 R12, desc[UR44][R18.64+0x78] ;  /* 0x0000782c120c7980 */ /* 0x000f28000c101b00 */
[----:B------:R1:W-:Y:S04]  /*15e90*/  STL [R1+0x60], R5 ;  /* 0x0000600501007387 */ /* 0x0003e80000100800 */
[----:B------:R-:W4:Y:S01]  /*15ea0*/  LD.E.64 R14, desc[UR44][R18.64+0x78] ;  /* 0x0000782c120e7980 */ /* 0x000f22000c101b00 */
[----:B--2---:R-:W-:-:S02]  /*15eb0*/  IMAD R10, R11, 0x300, R74 ;  /* 0x000003000b0a7824 */ /* 0x004fc400078e024a */
[----:B------:R-:W-:Y:S01]  /*15ec0*/  IMAD.MOV.U32 R11, RZ, RZ, R75 ;  /* 0x000000ffff0b7224 */ /* 0x000fe200078e004b */
[----:B------:R1:W-:Y:S02]  /*15ed0*/  STL [R1+0x60], R5 ;  /* 0x0000600501007387 */ /* 0x0003e40000100800 */
[----:B------:R-:W-:Y:S02]  /*15ee0*/  R2UR UR6, R10 ;  /* 0x000000000a0672ca */ /* 0x000fe400000e0000 */
[----:B------:R-:W-:Y:S01]  /*15ef0*/  R2UR UR7, R11 ;  /* 0x000000000b0772ca */ /* 0x000fe200000e0000 */
[----:B------:R-:W2:Y:S01]  /*15f00*/  LD.E.64 R16, desc[UR44][R18.64+0x78] ;  /* 0x0000782c12107980 */ /* 0x000ea2000c101b00 */
[----:B------:R-:W-:-:S03]  /*15f10*/  WARPGROUP.ARRIVE ;  /* 0x00000000000079c5 */ /* 0x000fc60000000000 */
[----:B------:R1:W-:Y:S01]  /*15f20*/  STL [R1+0x60], R5 ;  /* 0x0000600501007387 */ /* 0x0003e20000100800 */
        /* <DEDUP_REMOVED lines=11> */
[----:B------:R-:W3:Y:S04]  /*15fe0*/  LD.E R21, desc[UR44][R6.64] ;  /* 0x0000002c06157980 */ /* 0x000ee8000c101900 */
[----:B------:R1:W5:Y:S04]  /*15ff0*/  LD.E R11, desc[UR44][R2.64] ;  /* 0x0000002c020b7980 */ /* 0x000368000c101900 */
[----:B------:R1:W5:Y:S01]  /*16000*/  LD.E R20, desc[UR44][R2.64+0x4] ;  /* 0x0000042c02147980 */ /* 0x000362000c101900 */
[----:B------:R-:W-:Y:S01]  /*16010*/  WARPGROUP.ARRIVE ;  /* 0x00000000000079c5 */ /* 0x000fe20000000000 */
[----:B------:R-:W-:Y:S01]  /*16020*/  VIADD R14, R14, 0x4 ;  /* 0x000000040e0e7836 */ /* 0x000fe20000000000 */
[----:B------:R-:W-:Y:S01]  /*16030*/  BSSY B0, `(.L_x_13038) ;  /* 0x000001a000007945 */ /* 0x000fe20003800000 */
[----:B------:R-:W-:-:S02]  /*16040*/  VIADD R8, R10, 0x4 ;  /* 0x000000040a087836 */ /* 0x000fc40000000000 */
[--C-:B------:R-:W-:Y:S01]  /*16050*/  IMAD.MOV.U32 R9, RZ, RZ, R75.reuse ;  /* 0x000000ffff097224 */ /* 0x100fe200078e004b */
[----:B------:R-:W-:Y:S01]  /*16060*/  HGMMA.64x96x16.F32.BF16 R24, gdesc[UR4], R24, gsb0 ;  /* 0x01600000041879f0 */ /* 0x000fe20008001818 */
[----:B------:R-:W-:Y:S01]  /*16070*/  R2UR UR4, R14 ;  /* 0x000000000e0472ca */ /* 0x000fe200000e0000 */
[----:B--2---:R-:W-:Y:S01]  /*16080*/  VIADD R16, R16, 0x6 ;  /* 0x0000000610107836 */ /* 0x004fe20000000000 */
[----:B------:R-:W-:Y:S01]  /*16090*/  R2UR UR6, R8 ;  /* 0x00000000080672ca */ /* 0x000fe200000e0000 */
[----:B------:R-:W-:Y:S01]  /*160a0*/  VIADD R8, R10, 0x6 ;  /* 0x000000060a087836 */ /* 0x000fe20000000000 */
[----:B------:R-:W-:Y:S01]  /*160b0*/  R2UR UR7, R9 ;  /* 0x00000000090772ca */ /* 0x000fe200000e0000 */
[----:B------:R-:W-:Y:S01]  /*160c0*/  IMAD.MOV.U32 R9, RZ, RZ, R75 ;  /* 0x000000ffff097224 */ /* 0x000fe200078e004b */
[----:B------:R-:W-:Y:S01]  /*160d0*/  R2UR UR5, R15 ;  /* 0x000000000f0572ca */ /* 0x000fe200000e0000 */
[----:B------:R-:W-:Y:S02]  /*160e0*/  WARPGROUP.DEPBAR.LE gsb0, 0x0 ;  /* 0x00008000000079c5 */ /* 0x000fe40000010000 */
[----:B------:R-:W-:-:S10]  /*160f0*/  WARPGROUP.ARRIVE ;  /* 0x00000000000079c5 */ /* 0x000fd40000000000 */
        /* <DEDUP_REMOVED lines=8> */
[----:B---3--:R-:W-:-:S04]  /*16180*/  LOP3.LUT R21, R21, 0x1, RZ, 0xfc, !PT ;  /* 0x0000000115157812 */ /* 0x008fc800078efcff */
[----:B------:R-:W-:Y:S01]  /*16190*/  ISETP.NE.AND P0, PT, R21, 0x3, PT ;  /* 0x000000031500780c */ /* 0x000fe20003f05270 */
[----:B------:R-:W-:-:S12]  /*161a0*/  WARPGROUP.DEPBAR.LE gsb0, 0x0 ;  /* 0x00008000000079c5 */ /* 0x000fd80000010000 */
[----:B-1----:R-:W-:Y:S05]  /*161b0*/  @!P0 BRA `(.L_x_13039) ;  /* 0x0000000000048947 */ /* 0x002fea0003800000 */
[----:B------:R-:W-:Y:S01]  /*161c0*/  BPT.TRAP 0x1 ;  /* 0x000000040000795c */ /* 0x000fe20000300000 */
.L_x_13039:
[----:B------:R-:W-:Y:S05]  /*161d0*/  BSYNC B0 ;  /* 0x0000000000007941 */ /* 0x000fea0003800000 */
.L_x_13038:
        /* <DEDUP_REMOVED lines=13> */
.L_x_13041:
[----:B------:R-:W-:Y:S05]  /*162b0*/  BSYNC B0 ;  /* 0x0000000000007941 */ /* 0x000fea0003800000 */
.L_x_13040:
        /* <DEDUP_REMOVED lines=8> */
.L_x_13043:
[----:B------:R-:W-:Y:S05]  /*16340*/  BSYNC B0 ;  /* 0x0000000000007941 */ /* 0x000fea0003800000 */
.L_x_13042:
[----:B------:R-:W2:Y:S04]  /*16350*/  LDL R7, [R1+0x70] ;  /* 0x0000700001077983 */ /* 0x000ea80000100800 */
[----:B------:R-:W3:Y:S04]  /*16360*/  LD.E R17, desc[UR44][R2.64] ;  /* 0x0000002c02117980 */ /* 0x000ee8000c101900 */
[----:B------:R-:W3:Y:S04]  /*16370*/  LDL.64 R20, [R1+0xf8] ;  /* 0x0000f80001147983 */ /* 0x000ee80000100a00 */
[----:B-1---5:R-:W4:Y:S04]  /*16380*/  LDL.64 R8, [R1+0xf0] ;  /* 0x0000f00001087983 */ /* 0x022f280000100a00 */
[----:B------:R-:W4:Y:S04]  /*16390*/  LDL.64 R10, [R1+0xf0] ;  /* 0x0000f000010a7983 */ /* 0x000f280000100a00 */
[----:B------:R-:W4:Y:S04]  /*163a0*/  LDL.64 R12, [R1+0xf0] ;  /* 0x0000f000010c7983 */ /* 0x000f280000100a00 */
[----:B------:R-:W4:Y:S01]  /*163b0*/  LDL.64 R14, [R1+0xf0] ;  /* 0x0000f000010e7983 */ /* 0x000f220000100a00 */
[----:B------:R-:W-:Y:S05]  /*163c0*/  WARPSYNC.ALL ;  /* 0x0000000000007948 */ /* 0x000fea0003800000 */
[----:B------:R-:W-:Y:S01]  /*163d0*/  WARPGROUP.ARRIVE ;  /* 0x00000000000079c5 */ /* 0x000fe20000000000 */
[----:B--2---:R-:W-:Y:S01]  /*163e0*/  ISETP.NE.U32.AND P0, PT, R7, RZ, PT ;  /* 0x000000ff0700720c */ /* 0x004fe20003f05070 */
[----:B---3--:R-:W-:-:S02]  /*163f0*/  IMAD R6, R17, 0xc00, R20 ;  /* 0x00000c0011067824 */ /* 0x008fc400078e0214 */
[----:B------:R-:W-:Y:S01]  /*16400*/  IMAD.MOV.U32 R7, RZ, RZ, R21 ;  /* 0x000000ffff077224 */ /* 0x000fe200078e0015 */
[----:B------:R-:W2:Y:S01]  /*16410*/  LDL.64 R16, [R1+0xf0] ;  /* 0x0000f00001107983 */ /* 0x000ea20000100a00 */
[----:B----4-:R-:W-:Y:S02]  /*16420*/  R2UR UR4, R8 ;  /* 0x00000000080472ca */ /* 0x010fe400000e0000 */
[----:B------:R-:W-:Y:S02]  /*16430*/  R2UR UR6, R6 ;  /* 0x00000000060672ca */ /* 0x000fe400000e0000 */
[----:B------:R-:W-:Y:S02]  /*16440*/  R2UR UR7, R7 ;  /* 0x00000000070772ca */ /* 0x000fe400000e0000 */
[----:B------:R-:W-:Y:S02]  /*16450*/  R2UR UR5, R9 ;  /* 0x00000000090572ca */ /* 0x000fe400000e0000 */
[----:B------:R-:W-:-:S11]  /*16460*/  VOTEU.ANY UP0, P0 ;  /* 0x00000000003f7886 */ /* 0x000fd60000000100 */
        /* <DEDUP_REMOVED lines=85> */
[----:B------:R-:W2:Y:S01]  /*169c0*/  LDL.64 R8, [R1+0xf0] ;  /* 0x0000f00001087983 */ /* 0x000ea20000100a00 */
[----:B---3--:R-:W-:Y:S01]  /*169d0*/  VIADD R10, R10, 0x802 ;  /* 0x000008020a0a7836 */ /* 0x008fe20000000000 */
[----:B------:R-:W-:Y:S02]  /*169e0*/  WARPGROUP.DEPBAR.LE gsb0, 0x0 ;  /* 0x00008000000079c5 */ /* 0x000fe40000010000 */
[----:B------:R-:W-:-:S08]  /*169f0*/  WARPGROUP.ARRIVE ;  /* 0x00000000000079c5 */ /* 0x000fd00000000000 */
[----:B------:R-:W-:Y:S01]  /*16a00*/  HGMMA.64x96x16.F32.BF16 R24, gdesc[UR4], R24, gsb0 ;  /* 0x01600000041879f0 */ /* 0x000fe20008001818 */
[----:B------:R-:W-:Y:S01]  /*16a10*/  VIADD R20, R6, 0x602 ;  /* 0x0000060206147836 */ /* 0x000fe20000000000 */
[----:B------:R-:W-:Y:S02]  /*16a20*/  R2UR UR7, R21 ;  /* 0x00000000150772ca */ /* 0x000fe400000e0000 */
[----:B------:R-:W-:Y:S02]  /*16a30*/  R2UR UR4, R10 ;  /* 0x000000000a0472ca */ /* 0x000fe400000e0000 */
[----:B------:R-:W-:Y:S02]  /*16a40*/  R2UR UR6, R20 ;  /* 0x00000000140672ca */ /* 0x000fe400000e0000 */
[----:B------:R-:W-:Y:S02]  /*16a50*/  R2UR UR5, R11 ;  /* 0x000000000b0572ca */ /* 0x000fe400000e0000 */
[----:B------:R-:W3:Y:S01]  /*16a60*/  LDL.64 R10, [R1+0xf0] ;  /* 0x0000f000010a7983 */ /* 0x000ee20000100a00 */
[----:B----4-:R-:W-:-:S02]  /*16a70*/  VIADD R12, R12, 0x804 ;  /* 0x000008040c0c7836 */ /* 0x010fc40000000000 */
[----:B------:R-:W-:Y:S01]  /*16a80*/  VIADD R20, R6, 0x604 ;  /* 0x0000060406147836 */ /* 0x000fe20000000000 */
[----:B------:R-:W-:Y:S02]  /*16a90*/  WARPGROUP.DEPBAR.LE gsb0, 0x0 ;  /* 0x00008000000079c5 */ /* 0x000fe40000010000 */
[----:B------:R-:W-:-:S06]  /*16aa0*/  WARPGROUP.ARRIVE ;  /* 0x00000000000079c5 */ /* 0x000fcc0000000000 */
[----:B------:R-:W-:Y:S01]  /*16ab0*/  HGMMA.64x96x16.F32.BF16 R24, gdesc[UR4], R24, gsb0 ;  /* 0x01600000041879f0 */ /* 0x000fe20008001818 */
[----:B------:R-:W-:Y:S02]  /*16ac0*/  R2UR UR6, R20 ;  /* 0x00000000140672ca */ /* 0x000fe400000e0000 */
[----:B------:R-:W-:Y:S02]  /*16ad0*/  R2UR UR7, R21 ;  /* 0x00000000150772ca */ /* 0x000fe400000e0000 */
[----:B------:R-:W-:Y:S02]  /*16ae0*/  R2UR UR4, R12 ;  /* 0x000000000c0472ca */ /* 0x000fe400000e0000 */
[----:B------:R-:W-:Y:S02]  /*16af0*/  R2UR UR5, R13 ;  /* 0x000000000d0572ca */ /* 0x000fe400000e0000 */
[----:B------:R-:W4:Y:S01]  /*16b00*/  LDL.64 R12, [R1+0xf0] ;  /* 0x0000f000010c7983 */ /* 0x000f220000100a00 */
[----:B------:R-:W-:-:S02]  /*16b10*/  VIADD R14, R14, 0x806 ;  /* 0x000008060e0e7836 */ /* 0x000fc40000000000 */
        /* <DEDUP_REMOVED lines=9> */
[----:B--2---:R-:W-:-:S02]  /*16bb0*/  VIADD R8, R8, 0xc00 ;  /* 0x00000c0008087836 */ /* 0x004fc40000000000 */
[----:B------:R-:W-:Y:S01]  /*16bc0*/  VIADD R20, R6, 0x900 ;  /* 0x0000090006147836 */ /* 0x000fe20000000000 */
[----:B------:R-:W-:Y:S02]  /*16bd0*/  WARPGROUP.DEPBAR.LE gsb0, 0x0 ;  /* 0x00008000000079c5 */ /* 0x000fe40000010000 */
[----:B------:R-:W-:-:S06]  /*16be0*/  WARPGROUP.ARRIVE ;  /* 0x00000000000079c5 */ /* 0x000fcc0000000000 */
[----:B------:R-:W-:Y:S01]  /*16bf0*/  HGMMA.64x96x16.F32.BF16 R24, gdesc[UR4], R24, gsb0 ;  /* 0x01600000041879f0 */ /* 0x000fe20008001818 */
[----:B------:R-:W-:Y:S02]  /*16c00*/  R2UR UR6, R20 ;  /* 0x00000000140672ca */ /* 0x000fe400000e0000 */
[----:B------:R-:W-:Y:S02]  /*16c10*/  R2UR UR7, R21 ;  /* 0x00000000150772ca */ /* 0x000fe400000e0000 */
[----:B------:R-:W-:Y:S02]  /*16c20*/  R2UR UR4, R8 ;  /* 0x00000000080472ca */ /* 0x000fe400000e0000 */
[----:B------:R-:W-:Y:S01]  /*16c30*/  R2UR UR5, R9 ;  /* 0x00000000090572ca */ /* 0x000fe200000e0000 */
[----:B---3--:R-:W-:Y:S02]  /*16c40*/  VIADD R10, R10, 0xc02 ;  /* 0x00000c020a0a7836 */ /* 0x008fe40000000000 */
        /* <DEDUP_REMOVED lines=26> */
[----:B------:R-:W1:Y:S01]  /*16df0*/  S2R R74, SR_TID.X ;  /* 0x00000000004a7919 */ /* 0x000e620000002100 */
[----:B------:R2:W-:Y:S04]  /*16e00*/  STL [R1+0x70], R5 ;  /* 0x0000700501007387 */ /* 0x0005e80000100800 */
[----:B------:R2:W-:Y:S01]  /*16e10*/  STL [R1+0x70], R5 ;  /* 0x0000700501007387 */ /* 0x0005e20000100800 */
[----:B------:R-:W-:-:S02]  /*16e20*/  WARPGROUP.DEPBAR.LE gsb0, 0x0 ;  /* 0x00008000000079c5 */ /* 0x000fc40000010000 */
[----:B------:R-:W-:-:S06]  /*16e30*/  WARPGROUP.ARRIVE ;  /* 0x00000000000079c5 */ /* 0x000fcc0000000000 */
[----:B------:R-:W-:Y:S01]  /*16e40*/  HGMMA.64x96x16.F32.BF16 R24, gdesc[UR4], R24, gsb0 ;  /* 0x01600000041879f0 */ /* 0x000fe20008001818 */
[----:B------:R2:W-:Y:S01]  /*16e50*/  STL [R1+0x70], R5 ;  /* 0x0000700501007387 */ /* 0x0005e20000100800 */
[----:B-1----:R-:W-:-:S03]  /*16e60*/  SHF.R.U32.HI R74, RZ, 0x7, R74 ;  /* 0x00000007ff4a7819 */ /* 0x002fc6000001164a */
        /* <DEDUP_REMOVED lines=16> */
[----:B------:R-:W3:Y:S04]  /*16f70*/  LD.E R7, desc[UR44][R72.64] ;  /* 0x0000002c48077980 */ /* 0x000ee8000c101900 */
[----:B------:R2:W5:Y:S01]  /*16f80*/  LD.E R6, desc[UR44][R2.64] ;  /* 0x0000002c02067980 */ /* 0x000562000c101900 */
[----:B------:R-:W-:Y:S01]  /*16f90*/  BSSY B0, `(.L_x_13045) ;  /* 0x0000005000007945 */ /* 0x000fe20003800000 */
[----:B---3--:R-:W-:-:S04]  /*16fa0*/  LOP3.LUT R7, R7, 0x1, RZ, 0xfc, !PT ;  /* 0x0000000107077812 */ /* 0x008fc800078efcff */
[----:B------:R-:W-:-:S13]  /*16fb0*/  ISETP.NE.AND P0, PT, R7, 0x3, PT ;  /* 0x000000030700780c */ /* 0x000fda0003f05270 */
[----:B--2---:R-:W-:Y:S05]  /*16fc0*/  @!P0 BRA `(.L_x_13046) ;  /* 0x0000000000048947 */ /* 0x004fea0003800000 */
[----:B------:R-:W-:Y:S01]  /*16fd0*/  BPT.TRAP 0x1 ;  /* 0x000000040000795c */ /* 0x000fe20000300000 */
.L_x_13046:
[----:B------:R-:W-:Y:S05]  /*16fe0*/  BSYNC B0 ;  /* 0x0000000000007941 */ /* 0x000fea0003800000 */
.L_x_13045:
[----:B------:R-:W2:Y:S04]  /*16ff0*/  LD.E.64 R8, desc[UR44][R72.64+0x20] ;  /* 0x0000202c48087980 */ /* 0x000ea8000c101b00 */
[----:B------:R-:W3:Y:S01]  /*17000*/  LD.E R7, desc[UR44][R72.64+0xc] ;  /* 0x00000c2c48077980 */ /* 0x000ee2000c101900 */
[----:B--2---:R-:W-:-:S05]  /*17010*/  MOV R9, R8 ;  /* 0x0000000800097202 */ /* 0x004fca0000000f00 */
[----:B-----5:R-:W-:-:S05]  /*17020*/  IMAD R6, R6, 0x8, R9 ;  /* 0x0000000806067824 */ /* 0x020fca00078e0209 */
[----:B---3--:R-:W-:-:S04]  /*17030*/  PRMT R6, R7, 0x654, R6 ;  /* 0x0000065407067816 */ /* 0x008fc80000000006 */
[----:B------:R1:W-:Y:S01]  /*17040*/  SYNCS.ARRIVE.TRANS64.RED.A1T0 RZ, [R6+URZ], RZ ;  /* 0x000000ff06ff79a7 */ /* 0x0003e2000810043f */
[----:B------:R-:W1:Y:S02]  /*17050*/  LDL.64 R16, [R1+0x410] ;  /* 0x0004100001107983 */ /* 0x000e640000100a00 */
[----:B-1----:R-:W-:-:S04]  /*17060*/  FMNMX.FTZ R6, R24, R16, !PT ;  /* 0x0000001018067209 */ /* 0x002fc80007810000 */
        /* <DEDUP_REMOVED lines=30> */
[----:B------:R-:W2:Y:S01]  /*17250*/  LDL R8, [R1+0x430] ;  /* 0x0004300001087983 */ /* 0x000ea20000100800 */
[----:B------:R-:W-:-:S02]  /*17260*/  FMNMX.FTZ R10, R68, R9, !PT ;  /* 0x00000009440a7209 */ /* 0x000fc40007810000 */
[----:B------:R-:W-:Y:S02]  /*17270*/  FMNMX.FTZ R7, R43, R6, !PT ;  /* 0x000000062b077209 */ /* 0x000fe40007810000 */
[----:B------:R-:W-:Y:S02]  /*17280*/  FMNMX.FTZ R10, R69, R10, !PT ;  /* 0x0000000a450a7209 */ /* 0x000fe40007810000 */
        /* <DEDUP_REMOVED lines=17> */
[----:B------:R-:W3:Y:S01]  /*173a0*/  LDL.64 R6, [R1+0x420] ;  /* 0x0004200001067983 */ /* 0x000ee20000100a00 */
[----:B-1----:R-:W-:-:S03]  /*173b0*/  FMNMX.FTZ R12, R9, R12, !PT ;  /* 0x0000000c090c7209 */ /* 0x002fc60007810000 */
[----:B------:R-:W-:Y:S04]  /*173c0*/  STL.64 [R1+0x410], R10 ;  /* 0x0004100a01007387 */ /* 0x000fe80000100a00 */
[----:B------:R-:W4:Y:S04]  /*173d0*/  LDL R13, [R1+0x414] ;  /* 0x00041400010d7983 */ /* 0x000f280000100800 */
[----:B------:R-:W-:Y:S04]  /*173e0*/  STL [R1+0x410], R12 ;  /* 0x0004100c01007387 */ /* 0x000fe80000100800 */
[----:B------:R-:W2:Y:S04]  /*173f0*/  LDL R21, [R1+0x410] ;  /* 0x0004100001157983 */ /* 0x000ea80000100800 */
[----:B----4-:R-:W1:Y:S01]  /*17400*/  SHFL.BFLY PT, R10, R13, 0x2, 0x1f ;  /* 0x0c401f000d0a7f89 */ /* 0x010e6200000e0000 */
[----:B--2---:R-:W-:Y:S01]  /*17410*/  FADD.FTZ R9, R16, -R21 ;  /* 0x8000001510097221 */ /* 0x004fe20000010000 */
[----:B-1----:R-:W-:-:S05]  /*17420*/  FMNMX.FTZ R11, R10, R13, !PT ;  /* 0x0000000d0a0b7209 */ /* 0x002fca0007810000 */
[----:B------:R-:W1:Y:S01]  /*17430*/  SHFL.BFLY PT, R16, R11, 0x1, 0x1f ;  /* 0x0c201f000b107f89 */ /* 0x000e6200000e0000 */
[----:B------:R-:W-:-:S04]  /*17440*/  FMUL.FTZ R21, R8, R21 ;  /* 0x0000001508157220 */ /* 0x000fc80000410000 */
        /* <DEDUP_REMOVED lines=15> */
[--C-:B------:R-:W-:Y:S01]  /*17540*/  FFMA.FTZ R189, R53, R8, -R21.reuse ;  /* 0x0000000835bd7223 */ /* 0x100fe20000010815 */
[----:B-1----:R-:W-:Y:S01]  /*17550*/  FMNMX.FTZ R16, R11, R16, !PT ;  /* 0x000000100b107209 */ /* 0x002fe20007810000 */
        /* <DEDUP_REMOVED lines=8> */
[-C--:B------:R-:W-:Y:S01]  /*175e0*/  FMUL.FTZ R21, R16, R8.reuse ;  /* 0x0000000810157220 */ /* 0x080fe20000410000 */
[----:B------:R-:W-:Y:S01]  /*175f0*/  FADD.FTZ R17, R17, -R16 ;  /* 0x8000001011117221 */ /* 0x000fe20000010000 */
[----:B------:R-:W-:-:S02]  /*17600*/  FMUL.FTZ R9, R9, R8 ;  /* 0x0000000809097220 */ /* 0x000fc40000410000 */
[-CC-:B------:R-:W-:Y:S01]  /*17610*/  FFMA.FTZ R169, R26, R8.reuse, -R21.reuse ;  /* 0x000000081aa97223 */ /* 0x180fe20000010815 */
[----:B------:R-:W-:Y:S01]  /*17620*/  FMUL.FTZ R17, R8, R17 ;  /* 0x0000001108117220 */ /* 0x000fe20000410000 */
[-CC-:B------:R-:W-:Y:S01]  /*17630*/  FFMA.FTZ R37, R27, R8.reuse, -R21.reuse ;  /* 0x000000081b257223 */ /* 0x180fe20000010815 */
[----:B------:R-:W-:Y:S01]  /*17640*/  MUFU.EX2 R168, R168 ;  /* 0x000000a800a87308 */ /* 0x000fe20000000800 */
[-CC-:B------:R-:W-:Y:S01]  /*17650*/  FFMA.FTZ R171, R30, R8.reuse, -R21.reuse ;  /* 0x000000081eab7223 */ /* 0x180fe20000010815 */
[----:B------:R-:W-:-:S06]  /*17660*/  FFMA.FTZ R40, R31, R8, -R21 ;  /* 0x000000081f287223 */ /* 0x000fcc0000010815 */
[----:B------:R-:W-:Y:S08]  /*17670*/  MUFU.EX2 R28, R17 ;  /* 0x00000011001c7308 */ /* 0x000ff00000000800 */
[----:B------:R-:W3:Y:S08]  /*17680*/  MUFU.EX2 R169, R169 ;  /* 0x000000a900a97308 */ /* 0x000ef00000000800 */
[----:B------:R-:W1:Y:S01]  /*17690*/  MUFU.EX2 R9, R9 ;  /* 0x0000000900097308 */ /* 0x000e620000000800 */
[----:B------:R-:W-:-:S07]  /*176a0*/  FFMA.FTZ R173, R34, R8, -R21 ;  /* 0x0000000822ad7223 */ /* 0x000fce0000010815 */
[----:B------:R-:W2:Y:S08]  /*176b0*/  MUFU.EX2 R37, R37 ;  /* 0x0000002500257308 */ /* 0x000eb00000000800 */
[----:B------:R-:W4:Y:S01]  /*176c0*/  MUFU.EX2 R24, R24 ;  /* 0x0000001800187308 */ /* 0x000f220000000800 */
[----:B------:R-:W-:-:S07]  /*176d0*/  FFMA.FTZ R31, R35, R8, -R21 ;  /* 0x00000008231f7223 */ /* 0x000fce0000010815 */
[----:B------:R-:W0:Y:S08]  /*176e0*/  MUFU.EX2 R171, R171 ;  /* 0x000000ab00ab7308 */ /* 0x000e300000000800 */
[----:B------:R-:W0:Y:S01]  /*176f0*/  MUFU.EX2 R170, R170 ;  /* 0x000000aa00aa7308 */ /* 0x000e220000000800 */
[----:B---3--:R-:W-:Y:S01]  /*17700*/  FFMA.FTZ R20, R7, R28, R169 ;  /* 0x0000001c07147223 */ /* 0x008fe200000100a9 */
[----:B------:R-:W-:-:S06]  /*17710*/  FFMA.FTZ R175, R38, R8, -R21 ;  /* 0x0000000826af7223 */ /* 0x000fcc0000010815 */
[----:B------:R-:W3:Y:S01]  /*17720*/  MUFU.EX2 R40, R40 ;  /* 0x0000002800287308 */ /* 0x000ee20000000800 */
[----:B-1----:R-:W-:-:S07]  /*17730*/  FFMA.FTZ R7, R9, R6, R168 ;  /* 0x0000000609077223 */ /* 0x002fce00000100a8 */
[----:B------:R-:W1:Y:S01]  /*17740*/  MUFU.EX2 R72, R72 ;  /* 0x0000004800487308 */ /* 0x000e620000000800 */
[----:B--2---:R-:W-:Y:S01]  /*17750*/  FADD.FTZ R20, R37, R20 ;  /* 0x0000001425147221 */ /* 0x004fe20000010000 */
[----:B------:R-:W-:-:S06]  /*17760*/  FFMA.FTZ R34, R39, R8, -R21 ;  /* 0x0000000827227223 */ /* 0x000fcc0000010815 */
[----:B------:R-:W2:Y:S01]  /*17770*/  MUFU.EX2 R173, R173 ;  /* 0x000000ad00ad7308 */ /* 0x000ea20000000800 */
[----:B----4-:R-:W-:-:S07]  /*17780*/  FADD.FTZ R7, R24, R7 ;  /* 0x0000000718077221 */ /* 0x010fce0000010000 */
[----:B------:R-:W4:Y:S01]  /*17790*/  MUFU.EX2 R172, R172 ;  /* 0x000000ac00ac7308 */ /* 0x000f220000000800 */
[----:B0-----:R-:W-:Y:S01]  /*177a0*/  FADD.FTZ R17, R171, R20 ;  /* 0x00000014ab117221 */ /* 0x001fe20000010000 */
[----:B------:R-:W-:-:S06]  /*177b0*/  FFMA.FTZ R177, R42, R8, -R21 ;  /* 0x000000082ab17223 */ /* 0x000fcc0000010815 */
[----:B------:R-:W0:Y:S01]  /*177c0*/  MUFU.EX2 R31, R31 ;  /* 0x0000001f001f7308 */ /* 0x000e220000000800 */
[----:B------:R-:W-:-:S07]  /*177d0*/  FADD.FTZ R7, R170, R7 ;  /* 0x00000007aa077221 */ /* 0x000fce0000010000 */
[----:B------:R-:W0:Y:S01]  /*177e0*/  MUFU.EX2 R32, R32 ;  /* 0x0000002000207308 */ /* 0x000e220000000800 */
[----:B---3--:R-:W-:Y:S01]  /*177f0*/  FADD.FTZ R6, R40, R17 ;  /* 0x0000001128067221 */ /* 0x008fe20000010000 */
[----:B------:R-:W-:-:S06]  /*17800*/  FFMA.FTZ R30, R43, R8, -R21 ;  /* 0x000000082b1e7223 */ /* 0x000fcc0000010815 */
[----:B------:R-:W3:Y:S01]  /*17810*/  MUFU.EX2 R175, R175 ;  /* 0x000000af00af7308 */ /* 0x000ee20000000800 */
[----:B-1----:R-:W-:-:S07]  /*17820*/  FADD.FTZ R7, R72, R7 ;  /* 0x0000000748077221 */ /* 0x002fce0000010000 */
        /* <DEDUP_REMOVED lines=52> */
[----:B------:R-:W-:-:S06]  /*17b70*/  FADD.FTZ R6, R15, R6 ;  /* 0x000000060f067221 */ /* 0x000fcc0000010000 */
[----:B------:R-:W0:Y:S01]  /*17b80*/  MUFU.EX2 R209, R209 ;  /* 0x000000d100d17308 */ /* 0x000e220000000800 */
[----:B------:R-:W-:-:S07]  /*17b90*/  FFMA.FTZ R200, R66, R8, -R21 ;  /* 0x0000000842c87223 */ /* 0x000fce0000010815 */
[----:B------:R-:W0:Y:S01]  /*17ba0*/  MUFU.EX2 R190, R190 ;  /* 0x000000be00be7308 */ /* 0x000e220000000800 */
[----:B---3--:R-:W-:Y:S01]  /*17bb0*/  FADD.FTZ R17, R214, R7 ;  /* 0x00000007d6117221 */ /* 0x008fe20000010000 */
[----:B-1----:R-:W-:-:S06]  /*17bc0*/  FADD.FTZ R7, R189, R6 ;  /* 0x00000006bd077221 */ /* 0x002fcc0000010000 */
[----:B------:R-:W1:Y:S01]  /*17bd0*/  MUFU.EX2 R205, R205 ;  /* 0x000000cd00cd7308 */ /* 0x000e620000000800 */
[----:B------:R-:W-:-:S07]  /*17be0*/  FFMA.FTZ R202, R67, R8, -R21 ;  /* 0x0000000843ca7223 */ /* 0x000fce0000010815 */
[----:B------:R-:W3:Y:S01]  /*17bf0*/  MUFU.EX2 R13, R13 ;  /* 0x0000000d000d7308 */ /* 0x000ee20000000800 */
[----:B--2---:R-:W-:Y:S01]  /*17c00*/  FADD.FTZ R6, R204, R17 ;  /* 0x00000011cc067221 */ /* 0x004fe20000010000 */
[----:B----4-:R-:W-:-:S06]  /*17c10*/  FADD.FTZ R7, R12, R7 ;  /* 0x000000070c077221 */ /* 0x010fcc0000010000 */
[----:B------:R-:W2:Y:S01]  /*17c20*/  MUFU.EX2 R210, R210 ;  /* 0x000000d200d27308 */ /* 0x000ea20000000800 */
[----:B------:R-:W-:-:S07]  /*17c30*/  FFMA.FTZ R201, R70, R8, -R21 ;  /* 0x0000000846c97223 */ /* 0x000fce0000010815 */
[----:B------:R-:W4:Y:S01]  /*17c40*/  MUFU.EX2 R191, R191 ;  /* 0x000000bf00bf7308 */ /* 0x000f220000000800 */
[----:B0-----:R-:W-:Y:S01]  /*17c50*/  FADD.FTZ R20, R209, R6 ;  /* 0x00000006d1147221 */ /* 0x001fe20000010000 */
[----:B------:R-:W-:-:S06]  /*17c60*/  FADD.FTZ R6, R190, R7 ;  /* 0x00000007be067221 */ /* 0x000fcc0000010000 */
[----:B------:R-:W-:Y:S01]  /*17c70*/  MUFU.EX2 R10, R10 ;  /* 0x0000000a000a7308 */ /* 0x000fe20000000800 */
[----:B------:R-:W-:-:S07]  /*17c80*/  FFMA.FTZ R203, R71, R8, -R21 ;  /* 0x0000000847cb7223 */ /* 0x000fce0000010815 */
[----:B------:R-:W0:Y:S01]  /*17c90*/  MUFU.EX2 R200, R200 ;  /* 0x000000c800c87308 */ /* 0x000e220000000800 */
[----:B-1----:R-:W-:Y:S01]  /*17ca0*/  FADD.FTZ R7, R205, R20 ;  /* 0x00000014cd077221 */ /* 0x002fe20000010000 */
[----:B---3--:R-:W-:-:S06]  /*17cb0*/  FADD.FTZ R6, R13, R6 ;  /* 0x000000060d067221 */ /* 0x008fcc0000010000 */
[----:B------:R-:W-:Y:S08]  /*17cc0*/  MUFU.EX2 R192, R192 ;  /* 0x000000c000c07308 */ /* 0x000ff00000000800 */
[----:B------:R-:W1:Y:S01]  /*17cd0*/  MUFU.EX2 R202, R202 ;  /* 0x000000ca00ca7308 */ /* 0x000e620000000800 */
[----:B--2---:R-:W-:Y:S01]  /*17ce0*/  FADD.FTZ R17, R210, R7 ;  /* 0x00000007d2117221 */ /* 0x004fe20000010000 */
[----:B----4-:R-:W-:-:S06]  /*17cf0*/  FADD.FTZ R7, R191, R6 ;  /* 0x00000006bf077221 */ /* 0x010fcc0000010000 */
[----:B------:R-:W-:Y:S08]  /*17d00*/  MUFU.EX2 R11, R68 ;  /* 0x00000044000b7308 */ /* 0x000ff00000000800 */
[----:B------:R-:W2:Y:S01]  /*17d10*/  MUFU.EX2 R201, R201 ;  /* 0x000000c900c97308 */ /* 0x000ea20000000800 */
[----:B0-----:R-:W-:Y:S01]  /*17d20*/  FADD.FTZ R17, R200, R17 ;  /* 0x00000011c8117221 */ /* 0x001fe20000010000 */
[----:B------:R-:W-:-:S06]  /*17d30*/  FADD.FTZ R7, R10, R7 ;  /* 0x000000070a077221 */ /* 0x000fcc0000010000 */
[----:B------:R-:W0:Y:S08]  /*17d40*/  MUFU.EX2 R193, R193 ;  /* 0x000000c100c17308 */ /* 0x000e300000000800 */
[----:B------:R-:W3:Y:S01]  /*17d50*/  MUFU.EX2 R203, R203 ;  /* 0x000000cb00cb7308 */ /* 0x000ee20000000800 */
[----:B-1----:R-:W-:Y:S01]  /*17d60*/  FADD.FTZ R8, R202, R17 ;  /* 0x00000011ca087221 */ /* 0x002fe20000010000 */
[----:B------:R-:W-:-:S03]  /*17d70*/  FADD.FTZ R6, R192, R7 ;  /* 0x00000007c0067221 */ /* 0x000fc60000010000 */
[----:B--2---:R-:W-:Y:S01]  /*17d80*/  FADD.FTZ R8, R201, R8 ;  /* 0x00000008c9087221 */ /* 0x004fe20000010000 */
[----:B------:R-:W-:-:S04]  /*17d90*/  FADD.FTZ R6, R11, R6 ;  /* 0x000000060b067221 */ /* 0x000fc80000010000 */
[----:B0-----:R-:W-:Y:S01]  /*17da0*/  FADD.FTZ R20, R193, R6 ;  /* 0x00000006c1147221 */ /* 0x001fe20000010000 */
[----:B------:R-:W-:Y:S01]  /*17db0*/  STL [R1+0x414], R16 ;  /* 0x0004141001007387 */ /* 0x000fe20000100800 */
[----:B---3--:R-:W-:-:S05]  /*17dc0*/  FADD.FTZ R21, R203, R8 ;  /* 0x00000008cb157221 */ /* 0x008fca0000010000 */
[----:B------:R0:W-:Y:S04]  /*17dd0*/  STL.64 [R1+0x420], R20 ;  /* 0x0004201401007387 */ /* 0x0001e80000100a00 */
        /* <DEDUP_REMOVED lines=11> */
[----:B------:R-:W1:Y:S04]  /*17e90*/  LD.E R54, desc[UR44][R18.64+0x210] ;  /* 0x0002102c12367980 */ /* 0x000e68000c101900 */
[----:B0-----:R-:W3:Y:S04]  /*17ea0*/  LD.E R21, desc[UR44][R18.64+0x3f4] ;  /* 0x0003f42c12157980 */ /* 0x001ee8000c101900 */
[----:B------:R-:W4:Y:S04]  /*17eb0*/  LD.E R56, desc[UR44][R18.64+0x214] ;  /* 0x0002142c12387980 */ /* 0x000f28000c101900 */
        /* <DEDUP_REMOVED lines=59> */
[----:B------:R-:W-:Y:S01]  /*18270*/  ULOP3.LUT UR6, UR4, 0x8, URZ, 0xfc, !UPT ;  /* 0x0000000804067892 */ /* 0x000fe2000f8efc3f */
[C---:B-1----:R-:W-:Y:S01]  /*18280*/  FMUL.FTZ R17, R9.reuse, R54 ;  /* 0x0000003609117220 */ /* 0x042fe20000410000 */
[----:B---3--:R-:W-:-:S04]  /*18290*/  FMUL.FTZ R43, R9, R21 ;  /* 0x00000015092b7220 */ /* 0x008fc80000410000 */
[----:B------:R0:W-:Y:S01]  /*182a0*/  ST.E desc[UR44][R18.64+0x210], R17 ;  /* 0x0002101112007985 */ /* 0x0001e2000c10192c */
[C---:B----4-:R-:W-:Y:S01]  /*182b0*/  FMUL.FTZ R21, R9.reuse, R56 ;  /* 0x0000003809157220 */ /* 0x050fe20000410000 */
[C---:B--2---:R-:W-:Y:S01]  /*182c0*/  FMUL.FTZ R27, R9.reuse, R58 ;  /* 0x0000003a091b7220 */ /* 0x044fe20000410000 */
[C---:B------:R-:W-:Y:S01]  /*182d0*/  FMUL.FTZ R29, R9.reuse, R60 ;  /* 0x0000003c091d7220 */ /* 0x040fe20000410000 */
[C---:B------:R-:W-:Y:S01]  /*182e0*/  FMUL.FTZ R35, R9.reuse, R62 ;  /* 0x0000003e09237220 */ /* 0x040fe20000410000 */
[----:B------:R-:W-:Y:S01]  /*182f0*/  ST.E desc[UR44][R18.64+0x3f4], R43 ;  /* 0x0003f42b12007985 */ /* 0x000fe2000c10192c */
[----:B0-----:R-:W-:-:S03]  /*18300*/  FMUL.FTZ R17, R9, R68 ;  /* 0x0000004409117220 */ /* 0x001fc60000410000 */
[----:B------:R0:W-:Y:S01]  /*18310*/  ST.E desc[UR44][R18.64+0x214], R21 ;  /* 0x0002141512007985 */ /* 0x0001e2000c10192c */
[----:B------:R-:W-:-:S03]  /*18320*/  FMUL.FTZ R39, R9, R64 ;  /* 0x0000004009277220 */ /* 0x000fc60000410000 */
[----:B------:R1:W-:Y:S01]  /*18330*/  ST.E desc[UR44][R18.64+0x220], R27 ;  /* 0x0002201b12007985 */ /* 0x0003e2000c10192c */
[----:B------:R-:W-:-:S03]  /*18340*/  FMUL.FTZ R41, R9, R66 ;  /* 0x0000004209297220 */ /* 0x000fc60000410000 */
[----:B------:R2:W-:Y:S04]  /*18350*/  ST.E desc[UR44][R18.64+0x224], R29 ;  /* 0x0002241d12007985 */ /* 0x0005e8000c10192c */
[----:B------:R3:W-:Y:S01]  /*18360*/  ST.E desc[UR44][R18.64+0x230], R35 ;  /* 0x0002302312007985 */ /* 0x0007e2000c10192c */
[C---:B0-----:R-:W-:Y:S01]  /*18370*/  FMUL.FTZ R21, R9.reuse, R70 ;  /* 0x0000004609157220 */ /* 0x041fe20000410000 */
[C---:B------:R-:W-:Y:S02]  /*18380*/  FMUL.FTZ R43, R9.reuse, R74 ;  /* 0x0000004a092b7220 */ /* 0x040fe40000410000 */
[----:B------:R0:W-:Y:S01]  /*18390*/  ST.E desc[UR44][R18.64+0x244], R17 ;  /* 0x0002441112007985 */ /* 0x0001e2000c10192c */
[C---:B-1----:R-:W-:Y:S01]  /*183a0*/  FMUL.FTZ R27, R9.reuse, R78 ;  /* 0x0000004e091b7220 */ /* 0x042fe20000410000 */
[C---:B--2---:R-:W-:Y:S01]  /*183b0*/  FMUL.FTZ R29, R9.reuse, R80 ;  /* 0x00000050091d7220 */ /* 0x044fe20000410000 */
[C---:B---3--:R-:W-:Y:S01]  /*183c0*/  FMUL.FTZ R35, R9.reuse, R82 ;  /* 0x0000005209237220 */ /* 0x048fe20000410000 */
[----:B------:R1:W-:Y:S01]  /*183d0*/  ST.E desc[UR44][R18.64+0x234], R39 ;  /* 0x0002342712007985 */ /* 0x0003e2000c10192c */
[----:B0-----:R-:W-:-:S03]  /*183e0*/  FMUL.FTZ R17, R9, R88 ;  /* 0x0000005809117220 */ /* 0x001fc60000410000 */
[----:B------:R0:W-:Y:S01]  /*183f0*/  ST.E desc[UR44][R18.64+0x240], R41 ;  /* 0x0002402912007985 */ /* 0x0001e2000c10192c */
[----:B------:R-:W-:-:S03]  /*18400*/  FMUL.FTZ R45, R9, R76 ;  /* 0x0000004c092d7220 */ /* 0x000fc60000410000 */
[----:B------:R2:W-:Y:S04]  /*18410*/  ST.E desc[UR44][R18.64+0x250], R21 ;  /* 0x0002501512007985 */ /* 0x0005e8000c10192c */
[----:B------:R3:W-:Y:S01]  /*18420*/  ST.E desc[UR44][R18.64+0x254], R43 ;  /* 0x0002542b12007985 */ /* 0x0007e2000c10192c */
[----:B-1----:R-:W-:-:S03]  /*18430*/  FMUL.FTZ R39, R9, R84 ;  /* 0x0000005409277220 */ /* 0x002fc60000410000 */
[----:B------:R1:W-:Y:S01]  /*18440*/  ST.E desc[UR44][R18.64+0x264], R27 ;  /* 0x0002641b12007985 */ /* 0x0003e2000c10192c */
[----:B0-----:R-:W-:-:S03]  /*18450*/  FMUL.FTZ R41, R9, R86 ;  /* 0x0000005609297220 */ /* 0x001fc60000410000 */
[----:B------:R0:W-:Y:S01]  /*18460*/  ST.E desc[UR44][R18.64+0x270], R29 ;  /* 0x0002701d12007985 */ /* 0x0001e2000c10192c */
[----:B--2---:R-:W-:-:S03]  /*18470*/  FMUL.FTZ R21, R9, R90 ;  /* 0x0000005a09157220 */ /* 0x004fc60000410000 */
[----:B------:R2:W-:Y:S01]  /*18480*/  ST.E desc[UR44][R18.64+0x274], R35 ;  /* 0x0002742312007985 */ /* 0x0005e2000c10192c */
[C---:B---3--:R-:W-:Y:S01]  /*18490*/  FMUL.FTZ R43, R9.reuse, R94 ;  /* 0x0000005e092b7220 */ /* 0x048fe20000410000 */
[C---:B-1----:R-:W-:Y:S02]  /*184a0*/  FMUL.FTZ R27, R9.reuse, R92 ;  /* 0x0000005c091b7220 */ /* 0x042fe40000410000 */
[----:B------:R1:W-:Y:S01]  /*184b0*/  ST.E desc[UR44][R18.64+0x290], R17 ;  /* 0x0002901112007985 */ /* 0x0003e2000c10192c */
[C---:B0-----:R-:W-:Y:S01]  /*184c0*/  FMUL.FTZ R29, R9.reuse, R98 ;  /* 0x00000062091d7220 */ /* 0x041fe20000410000 */
[C---:B--2---:R-:W-:Y:S02]  /*184d0*/  FMUL.FTZ R35, R9.reuse, R100 ;  /* 0x0000006409237220 */ /* 0x044fe40000410000 */
[----:B------:R0:W-:Y:S01]  /*184e0*/  ST.E desc[UR44][R18.64+0x260], R45 ;  /* 0x0002602d12007985 */ /* 0x0001e2000c10192c */
[----:B-1----:R-:W-:-:S03]  /*184f0*/  FMUL.FTZ R17, R9, R102 ;  /* 0x0000006609117220 */ /* 0x002fc60000410000 */
[----:B------:R1:W-:Y:S04]  /*18500*/  ST.E desc[UR44][R18.64+0x280], R39 ;  /* 0x0002802712007985 */ /* 0x0003e8000c10192c */
[----:B------:R2:W-:Y:S01]  /*18510*/  ST.E desc[UR44][R18.64+0x284], R41 ;  /* 0x0002842912007985 */ /* 0x0005e2000c10192c */
[----:B0-----:R-:W-:-:S03]  /*18520*/  FMUL.FTZ R45, R9, R96 ;  /* 0x00000060092d7220 */ /* 0x001fc60000410000 */
[----:B------:R0:W-:Y:S04]  /*18530*/  ST.E desc[UR44][R18.64+0x294], R21 ;  /* 0x0002941512007985 */ /* 0x0001e8000c10192c */
[----:B------:R3:W-:Y:S01]  /*18540*/  ST.E desc[UR44][R18.64+0x2a0], R27 ;  /* 0x0002a01b12007985 */ /* 0x0007e2000c10192c */
[----:B-1----:R-:W-:-:S03]  /*18550*/  FMUL.FTZ R39, R9, R104 ;  /* 0x0000006809277220 */ /* 0x002fc60000410000 */
[----:B------:R1:W-:Y:S01]  /*18560*/  ST.E desc[UR44][R18.64+0x2a4], R43 ;  /* 0x0002a42b12007985 */ /* 0x0003e2000c10192c */
[----:B--2---:R-:W-:-:S03]  /*18570*/  FMUL.FTZ R41, R9, R106 ;  /* 0x0000006a09297220 */ /* 0x004fc60000410000 */
[----:B------:R2:W-:Y:S01]  /*18580*/  ST.E desc[UR44][R18.64+0x2b4], R29 ;  /* 0x0002b41d12007985 */ /* 0x0005e2000c10192c */
[----:B0-----:R-:W-:-:S03]  /*18590*/  FMUL.FTZ R21, R9, R108 ;  /* 0x0000006c09157220 */ /* 0x001fc60000410000 */
[----:B------:R0:W-:Y:S01]  /*185a0*/  ST.E desc[UR44][R18.64+0x2c0], R35 ;  /* 0x0002c02312007985 */ /* 0x0001e2000c10192c */
[C---:B---3--:R-:W-:Y:S01]  /*185b0*/  FMUL.FTZ R27, R9.reuse, R110 ;  /* 0x0000006e091b7220 */ /* 0x048fe20000410000 */
[C---:B-1----:R-:W-:Y:S02]  /*185c0*/  FMUL.FTZ R43, R9.reuse, R114 ;  /* 0x00000072092b7220 */ /* 0x042fe40000410000 */
[----:B------:R1:W-:Y:S01]  /*185d0*/  ST.E desc[UR44][R18.64+0x2c4], R17 ;  /* 0x0002c41112007985 */ /* 0x0003e2000c10192c */
[C---:B--2---:R-:W-:Y:S01]  /*185e0*/  FMUL.FTZ R29, R9.reuse, R112 ;  /* 0x00000070091d7220 */ /* 0x044fe20000410000 */
[C---:B0-----:R-:W-:Y:S02]  /*185f0*/  FMUL.FTZ R35, R9.reuse, R118 ;  /* 0x0000007609237220 */ /* 0x041fe40000410000 */
        /* <DEDUP_REMOVED lines=27> */
[C---:B--2---:R-:W-:Y:S01]  /*187b0*/  FMUL.FTZ R39, R9.reuse, R144 ;  /* 0x0000009009277220 */ /* 0x044fe20000410000 */
[C---:B------:R-:W-:Y:S02]  /*187c0*/  FMUL.FTZ R47, R9.reuse, R47 ;  /* 0x0000002f092f7220 */ /* 0x040fe40000410000 */
        /* <DEDUP_REMOVED lines=8> */
[----:B------:R-:W-:Y:S01]  /*18850*/  ST.E desc[UR44][R18.64+0x350], R45 ;  /* 0x0003502d12007985 */ /* 0x000fe2000c10192c */
[----:B-1----:R-:W-:-:S03]  /*18860*/  FMUL.FTZ R17, R9, R228 ;  /* 0x000000e409117220 */ /* 0x002fc60000410000 */
[----:B------:R0:W-:Y:S04]  /*18870*/  ST.E desc[UR44][R18.64+0x360], R21 ;  /* 0x0003601512007985 */ /* 0x0001e8000c10192c */
[----:B------:R1:W-:Y:S04]  /*18880*/  ST.E desc[UR44][R18.64+0x364], R27 ;  /* 0x0003641b12007985 */ /* 0x0003e8000c10192c */
[----:B------:R2:W-:Y:S04]  /*18890*/  ST.E desc[UR44][R18.64+0x370], R39 ;  /* 0x0003702712007985 */ /* 0x0005e8000c10192c */
[----:B------:R3:W-:Y:S01]  /*188a0*/  ST.E desc[UR44][R18.64+0x374], R41 ;  /* 0x0003742912007985 */ /* 0x0007e2000c10192c */
[C---:B0-----:R-:W-:Y:S01]  /*188b0*/  FMUL.FTZ R21, R9.reuse, R50 ;  /* 0x0000003209157220 */ /* 0x041fe20000410000 */
[----:B------:R-:W-:-:S02]  /*188c0*/  FMUL.FTZ R45, R9, R8 ;  /* 0x00000008092d7220 */ /* 0x000fc40000410000 */
        /* <DEDUP_REMOVED lines=9> */
[----:B------:R0:W-:Y:S01]  /*18960*/  ST.E desc[UR44][R18.64+0x390], R17 ;  /* 0x0003901112007985 */ /* 0x0001e2000c10192c */
[C---:B--2---:R-:W-:Y:S01]  /*18970*/  FMUL.FTZ R47, R9.reuse, R16 ;  /* 0x00000010092f7220 */ /* 0x044fe20000410000 */
[----:B------:R-:W-:Y:S02]  /*18980*/  IMAD.U32 R16, RZ, RZ, UR6 ;  /* 0x00000006ff107e24 */ /* 0x000fe4000f8e00ff */
[C---:B---3--:R-:W-:Y:S01]  /*18990*/  FMUL.FTZ R43, R9.reuse, R26 ;  /* 0x0000001a092b7220 */ /* 0x048fe20000410000 */
[----:B------:R-:W-:Y:S01]  /*189a0*/  FMUL.FTZ R9, R9, R20 ;  /* 0x0000001409097220 */ /* 0x000fe20000410000 */
[----:B0-----:R-:W-:Y:S01]  /*189b0*/  IMAD.U32 R17, RZ, RZ, UR5 ;  /* 0x00000005ff117e24 */ /* 0x001fe2000f8e00ff */
[----:B------:R-:W-:Y:S04]  /*189c0*/  ST.E desc[UR44][R18.64+0x3a4], R21 ;  /* 0x0003a41512007985 */ /* 0x000fe8000c10192c */
[----:B------:R0:W-:Y:S04]  /*189d0*/  ST.E desc[UR44][R18.64+0x3b0], R27 ;  /* 0x0003b01b12007985 */ /* 0x0001e8000c10192c */
[----:B------:R1:W-:Y:S04]  /*189e0*/  ST.E desc[UR44][R18.64+0x3b4], R29 ;  /* 0x0003b41d12007985 */ /* 0x0003e8000c10192c */
[----:B------:R-:W-:Y:S04]  /*189f0*/  ST.E desc[UR44][R18.64+0x3c0], R39 ;  /* 0x0003c02712007985 */ /* 0x000fe8000c10192c */
[----:B------:R-:W-:Y:S04]  /*18a00*/  ST.E desc[UR44][R18.64+0x3c4], R41 ;  /* 0x0003c42912007985 */ /* 0x000fe8000c10192c */
[----:B------:R-:W-:Y:S04]  /*18a10*/  ST.E desc[UR44][R18.64+0x3d0], R35 ;  /* 0x0003d02312007985 */ /* 0x000fe8000c10192c */
[----:B------:R-:W-:Y:S04]  /*18a20*/  ST.E desc[UR44][R18.64+0x3d4], R43 ;  /* 0x0003d42b12007985 */ /* 0x000fe8000c10192c */
[----:B------:R-:W-:Y:S04]  /*18a30*/  ST.E desc[UR44][R18.64+0x3e0], R45 ;  /* 0x0003e02d12007985 */ /* 0x000fe8000c10192c */
[----:B------:R2:W-:Y:S04]  /*18a40*/  ST.E desc[UR44][R18.64+0x3e4], R47 ;  /* 0x0003e42f12007985 */ /* 0x0005e8000c10192c */
[----:B------:R3:W-:Y:S04]  /*18a50*/  ST.E desc[UR44][R18.64+0x3f0], R9 ;  /* 0x0003f00912007985 */ /* 0x0007e8000c10192c */
[----:B0-----:R-:W4:Y:S01]  /*18a60*/  LD.E R27, desc[UR44][R16.64] ;  /* 0x0000002c101b7980 */ /* 0x001f22000c101900 */
[----:B------:R-:W-:Y:S01]  /*18a70*/  ULOP3.LUT UR4, UR4, 0xc, URZ, 0xfc, !UPT ;  /* 0x0000000c04047892 */ /* 0x000fe2000f8efc3f */
[----:B------:R-:W-:-:S05]  /*18a80*/  IMAD.U32 R21, RZ, RZ, UR5 ;  /* 0x00000005ff157e24 */ /* 0x000fca000f8e00ff */
[----:B------:R-:W-:Y:S02]  /*18a90*/  IMAD.U32 R20, RZ, RZ, UR4 ;  /* 0x00000004ff147e24 */ /* 0x000fe4000f8e00ff */
[----:B----4-:R-:W-:-:S05]  /*18aa0*/  FMUL.FTZ R27, R28, R27 ;  /* 0x0000001b1c1b7220 */ /* 0x010fca0000410000 */
[----:B------:R0:W-:Y:S04]  /*18ab0*/  ST.E desc[UR44][R16.64], R27 ;  /* 0x0000001b10007985 */ /* 0x0001e8000c10192c */
[----:B-1----:R-:W4:Y:S01]  /*18ac0*/  LD.E R29, desc[UR44][R20.64] ;  /* 0x0000002c141d7980 */ /* 0x002f22000c101900 */
[----:B------:R-:W1:Y:S01]  /*18ad0*/  S2R R54, SR_TID.X ;  /* 0x0000000000367919 */ /* 0x000e620000002100 */
[----:B----4-:R-:W-:-:S05]  /*18ae0*/  FMUL.FTZ R29, R28, R29 ;  /* 0x0000001d1c1d7220 */ /* 0x010fca0000410000 */
        /* <DEDUP_REMOVED lines=60> */
[----:B---3--:R-:W3:Y:S04]  /*18eb0*/  LD.E R9, desc[UR44][R18.64+0x3e8] ;  /* 0x0003e82c12097980 */ /* 0x008ee8000c101900 */
[----:B0-----:R-:W3:Y:S04]  /*18ec0*/  LD.E R27, desc[UR44][R18.64+0x3ec] ;  /* 0x0003ec2c121b7980 */ /* 0x001ee8000c101900 */
[----:B----4-:R-:W4:Y:S01]  /*18ed0*/  LD.E R29, desc[UR44][R18.64+0x3f8] ;  /* 0x0003f82c121d7980 */ /* 0x010f22000c101900 */
[----:B-1----:R-:W-:Y:S01]  /*18ee0*/  SHF.R.U32.HI R54, RZ, 0x7, R54 ;  /* 0x00000007ff367819 */ /* 0x002fe20000011636 */
[C---:B------:R-:W-:Y:S01]  /*18ef0*/  FMUL.FTZ R49, R28.reuse, R49 ;  /* 0x000000311c317220 */ /* 0x040fe20000410000 */
[----:B------:R-:W-:-:S04]  /*18f00*/  FMUL.FTZ R229, R28, R229 ;  /* 0x000000e51ce57220 */ /* 0x000fc80000410000 */
        /* <DEDUP_REMOVED lines=58> */
[C---:B---3--:R-:W-:Y:S01]  /*192b0*/  FMUL.FTZ R49, R28.reuse, R9 ;  /* 0x000000091c317220 */ /* 0x048fe20000410000 */
[C---:B------:R-:W-:Y:S01]  /*192c0*/  FMUL.FTZ R27, R28.reuse, R27 ;  /* 0x0000001b1c1b7220 */ /* 0x040fe20000410000 */
[----:B----4-:R-:W-:Y:S01]  /*192d0*/  FMUL.FTZ R29, R28, R29 ;  /* 0x0000001d1c1d7220 */ /* 0x010fe20000410000 */
[----:B------:R-:W-:Y:S01]  /*192e0*/  VIADD R28, R54, 0x8 ;  /* 0x00000008361c7836 */ /* 0x000fe20000000000 */
        /* <DEDUP_REMOVED lines=59> */
[----:B------:R3:W-:Y:S04]  /*196a0*/  ST.E desc[UR44][R18.64+0x3ec], R27 ;  /* 0x0003ec1b12007985 */ /* 0x0007e8000c10192c */
[----:B------:R4:W-:Y:S01]  /*196b0*/  ST.E desc[UR44][R18.64+0x3f8], R29 ;  /* 0x0003f81d12007985 */ /* 0x0009e2000c10192c */
[----:B------:R4:W-:Y:S06]  /*196c0*/  BAR.SYNC.DEFER_BLOCKING R28, 0x100 ;  /* 0x0004001c0000751d */ /* 0x0009ec0000010000 */
[----:B0-----:R-:W2:Y:S04]  /*196d0*/  LD.E R39, desc[UR44][R18.64+0x200] ;  /* 0x0002002c12277980 */ /* 0x001ea8000c101900 */
[----:B------:R-:W4:Y:S04]  /*196e0*/  LD.E R26, desc[UR44][R2.64] ;  /* 0x0000002c021a7980 */ /* 0x000f28000c101900 */
[----:B------:R-:W4:Y:S04]  /*196f0*/  LD.E.64 R8, desc[UR44][R18.64+0x88] ;  /* 0x0000882c12087980 */ /* 0x000f28000c101b00 */
[----:B--2---:R0:W-:Y:S04]  /*19700*/  ST.E desc[UR44][R18.64+0x200], R39 ;  /* 0x0002002712007985 */ /* 0x0041e8000c10192c */
[----:B-1----:R-:W2:Y:S04]  /*19710*/  LD.E R41, desc[UR44][R6.64] ;  /* 0x0000002c06297980 */ /* 0x002ea8000c101900 */
[----:B--2---:R1:W-:Y:S04]  /*19720*/  ST.E desc[UR44][R6.64], R41 ;  /* 0x0000002906007985 */ /* 0x0043e8000c10192c */
[----:B------:R-:W2:Y:S04]  /*19730*/  LD.E R35, desc[UR44][R16.64] ;  /* 0x0000002c10237980 */ /* 0x000ea8000c101900 */
[----:B--2---:R2:W-:Y:S04]  /*19740*/  ST.E desc[UR44][R16.64], R35 ;  /* 0x0000002310007985 */ /* 0x0045e8000c10192c */
[----:B---3--:R-:W3:Y:S04]  /*19750*/  LD.E R27, desc[UR44][R20.64] ;  /* 0x0000002c141b7980 */ /* 0x008ee8000c101900 */
[----:B---3--:R3:W-:Y:S04]  /*19760*/  ST.E desc[UR44][R20.64], R27 ;  /* 0x0000001b14007985 */ /* 0x0087e8000c10192c */
[----:B----4-:R-:W4:Y:S04]  /*19770*/  LD.E R29, desc[UR44][R18.64+0x210] ;  /* 0x0002102c121d7980 */ /* 0x010f28000c101900 */
        /* <DEDUP_REMOVED lines=75> */
[----:B------:R-:W-:Y:S04]  /*19c30*/  ST.E desc[UR44][R18.64+0x214], R43 ;  /* 0x0002142b12007985 */ /* 0x000fe8000c10192c */
[----:B------:R-:W-:Y:S04]  /*19c40*/  ST.E desc[UR44][R18.64+0x218], R45 ;  /* 0x0002182d12007985 */ /* 0x000fe8000c10192c */
[----:B------:R-:W-:Y:S04]  /*19c50*/  ST.E desc[UR44][R18.64+0x21c], R39 ;  /* 0x00021c2712007985 */ /* 0x000fe8000c10192c */
[----:B------:R-:W-:Y:S04]  /*19c60*/  ST.E desc[UR44][R18.64+0x220], R47 ;  /* 0x0002202f12007985 */ /* 0x000fe8000c10192c */
[----:B------:R-:W-:Y:S04]  /*19c70*/  ST.E desc[UR44][R18.64+0x224], R49 ;  /* 0x0002243112007985 */ /* 0x000fe8000c10192c */
[----:B------:R-:W-:Y:S04]  /*19c80*/  ST.E desc[UR44][R18.64+0x228], R41 ;  /* 0x0002282912007985 */ /* 0x000fe8000c10192c */
[----:B------:R-:W-:Y:S04]  /*19c90*/  ST.E desc[UR44][R18.64+0x22c], R51 ;  /* 0x00022c3312007985 */ /* 0x000fe8000c10192c */
        /* <DEDUP_REMOVED lines=8> */
[----:B0-----:R-:W3:Y:S04]  /*19d20*/  LD.E R29, desc[UR44][R18.64+0x258] ;  /* 0x0002582c121d7980 */ /* 0x001ee8000c101900 */
[----:B-1----:R-:W3:Y:S04]  /*19d30*/  LD.E R35, desc[UR44][R18.64+0x25c] ;  /* 0x00025c2c12237980 */ /* 0x002ee8000c101900 */
[----:B------:R-:W3:Y:S04]  /*19d40*/  LD.E R39, desc[UR44][R18.64+0x264] ;  /* 0x0002642c12277980 */ /* 0x000ee8000c101900 */
[----:B------:R-:W3:Y:S04]  /*19d50*/  LD.E R41, desc[UR44][R18.64+0x268] ;  /* 0x0002682c12297980 */ /* 0x000ee8000c101900 */
[----:B------:R-:W3:Y:S04]  /*19d60*/  LD.E R43, desc[UR44][R18.64+0x270] ;  /* 0x0002702c122b7980 */ /* 0x000ee8000c101900 */
[----:B------:R-:W3:Y:S04]  /*19d70*/  LD.E R45, desc[UR44][R18.64+0x278] ;  /* 0x0002782c122d7980 */ /* 0x000ee8000c101900 */
[----:B------:R-:W3:Y:S04]  /*19d80*/  LD.E R47, desc[UR44][R18.64+0x280] ;  /* 0x0002802c122f7980 */ /* 0x000ee8000c101900 */
[----:B------:R-:W3:Y:S04]  /*19d90*/  LD.E R49, desc[UR44][R18.64+0x288] ;  /* 0x0002882c12317980 */ /* 0x000ee8000c101900 */
[----:B------:R-:W3:Y:S04]  /*19da0*/  LD.E R51, desc[UR44][R18.64+0x290] ;  /* 0x0002902c12337980 */ /* 0x000ee8000c101900 */
[----:B--2---:R-:W2:Y:S04]  /*19db0*/  LD.E R53, desc[UR44][R18.64+0x298] ;  /* 0x0002982c12357980 */ /* 0x004ea8000c101900 */
        /* <DEDUP_REMOVED lines=39> */
[----:B---3--:R0:W-:Y:S04]  /*1a030*/  ST.E desc[UR44][R18.64+0x250], R27 ;  /* 0x0002501b12007985 */ /* 0x0081e8000c10192c */
        /* <DEDUP_REMOVED lines=35> */
[----:B----4-:R4:W-:Y:S04]  /*1a270*/  ST.E desc[UR44][R18.64+0x2a0], R55 ;  /* 0x0002a03712007985 */ /* 0x0109e8000c10192c */
        /* <DEDUP_REMOVED lines=75> */
[C---:B------:R-:W-:Y:S01]  /*1a730*/  VIADD R26, R8.reuse, 0x80 ;  /* 0x00000080081a7836 */ /* 0x040fe20000000000 */
[----:B------:R-:W-:Y:S01]  /*1a740*/  F2FP.BF16.F32.PACK_AB R169, R37, R169 ;  /* 0x000000a925a9723e */ /* 0x000fe200000010ff */
[----:B------:R-:W-:Y:S01]  /*1a750*/  VIADD R28, R8, 0x100 ;  /* 0x00000100081c7836 */ /* 0x000fe20000000000 */
[----:B------:R-:W-:Y:S01]  /*1a760*/  R2UR UR15, R29 ;  /* 0x000000001d0f72ca */ /* 0x000fe200000e0000 */
[----:B------:R-:W4:Y:S01]  /*1a770*/  LD.E R24, desc[UR44][R18.64+0x200] ;  /* 0x0002002c12187980 */ /* 0x000f22000c101900 */
[----:B------:R-:W-:Y:S02]  /*1a780*/  R2UR UR10, R26 ;  /* 0x000000001a0a72ca */ /* 0x000fe400000e0000 */
[----:B------:R-:W-:Y:S01]  /*1a790*/  R2UR UR14, R28 ;  /* 0x000000001c0e72ca */ /* 0x000fe200000e0000 */
[----:B------:R-:W4:Y:S01]  /*1a7a0*/  LD.E R29, desc[UR44][R18.64+0x214] ;  /* 0x0002142c121d7980 */ /* 0x000f22000c101900 */
[----:B------:R-:W-:-:S02]  /*1a7b0*/  F2FP.BF16.F32.PACK_AB R170, R72, R170 ;  /* 0x000000aa48aa723e */ /* 0x000fc400000010ff */
[----:B------:R-:W-:Y:S01]  /*1a7c0*/  F2FP.BF16.F32.PACK_AB R171, R40, R171 ;  /* 0x000000ab28ab723e */ /* 0x000fe200000010ff */
[----:B------:R-:W4:Y:S01]  /*1a7d0*/  LD.E R28, desc[UR44][R18.64+0x210] ;  /* 0x0002102c121c7980 */ /* 0x000f22000c101900 */
[----:B------:R-:W-:Y:S02]  /*1a7e0*/  F2FP.BF16.F32.PACK_AB R172, R32, R172 ;  /* 0x000000ac20ac723e */ /* 0x000fe400000010ff */
[----:B------:R-:W-:Y:S01]  /*1a7f0*/  F2FP.BF16.F32.PACK_AB R173, R31, R173 ;  /* 0x000000ad1fad723e */ /* 0x000fe200000010ff */
[----:B------:R-:W4:Y:S01]  /*1a800*/  LD.E R32, desc[UR44][R18.64+0x220] ;  /* 0x0002202c12207980 */ /* 0x000f22000c101900 */
[----:B------:R-:W-:Y:S02]  /*1a810*/  F2FP.BF16.F32.PACK_AB R174, R33, R174 ;  /* 0x000000ae21ae723e */ /* 0x000fe400000010ff */
[----:B------:R-:W-:Y:S01]  /*1a820*/  F2FP.BF16.F32.PACK_AB R175, R34, R175 ;  /* 0x000000af22af723e */ /* 0x000fe200000010ff */
[----:B------:R-:W4:Y:S01]  /*1a830*/  LD.E R31, desc[UR44][R18.64+0x21c] ;  /* 0x00021c2c121f7980 */ /* 0x000f22000c101900 */
[----:B------:R-:W-:-:S02]  /*1a840*/  F2FP.BF16.F32.PACK_AB R176, R36, R176 ;  /* 0x000000b024b0723e */ /* 0x000fc400000010ff */
[----:B------:R-:W-:Y:S01]  /*1a850*/  F2FP.BF16.F32.PACK_AB R177, R30, R177 ;  /* 0x000000b11eb1723e */ /* 0x000fe200000010ff */
[----:B------:R-:W4:Y:S01]  /*1a860*/  LD.E R33, desc[UR44][R18.64+0x224] ;  /* 0x0002242c12217980 */ /* 0x000f22000c101900 */
[----:B------:R-:W-:-:S03]  /*1a870*/  F2FP.BF16.F32.PACK_AB R178, R25, R178 ;  /* 0x000000b219b2723e */ /* 0x000fc600000010ff */
[----:B------:R-:W4:Y:S04]  /*1a880*/  LD.E R30, desc[UR44][R18.64+0x218] ;  /* 0x0002182c121e7980 */ /* 0x000f28000c101900 */
[----:B------:R-:W4:Y:S04]  /*1a890*/  LD.E R34, desc[UR44][R18.64+0x228] ;  /* 0x0002282c12227980 */ /* 0x000f28000c101900 */
        /* <DEDUP_REMOVED lines=18> */
[----:B--2---:R-:W3:Y:S04]  /*1a9c0*/  LD.E R53, desc[UR44][R18.64+0x274] ;  /* 0x0002742c12357980 */ /* 0x004ee8000c101900 */
[----:B------:R-:W3:Y:S04]  /*1a9d0*/  LD.E R54, desc[UR44][R18.64+0x278] ;  /* 0x0002782c12367980 */ /* 0x000ee8000c101900 */
[----:B----4-:R-:W3:Y:S04]  /*1a9e0*/  LD.E R55, desc[UR44][R18.64+0x27c] ;  /* 0x00027c2c12377980 */ /* 0x010ee8000c101900 */
        /* <DEDUP_REMOVED lines=43> */
[----:B------:R-:W3:Y:S01]  /*1aca0*/  LD.E R99, desc[UR44][R18.64+0x32c] ;  /* 0x00032c2c12637980 */ /* 0x000ee2000c101900 */
[----:B------:R-:W-:Y:S01]  /*1acb0*/  ISETP.NE.U32.AND P0, PT, R27, RZ, PT ;  /* 0x000000ff1b00720c */ /* 0x000fe20003f05070 */
[----:B------:R-:W-:-:S02]  /*1acc0*/  IMAD.MOV.U32 R27, RZ, RZ, R9 ;  /* 0x000000ffff1b7224 */ /* 0x000fc400078e0009 */
[----:B------:R-:W3:Y:S03]  /*1acd0*/  LD.E R100, desc[UR44][R18.64+0x330] ;  /* 0x0003302c12647980 */ /* 0x000ee6000c101900 */
[----:B------:R-:W-:Y:S01]  /*1ace0*/  R2UR UR11, R27 ;  /* 0x000000001b0b72ca */ /* 0x000fe200000e0000 */
        /* <DEDUP_REMOVED lines=54> */
[----:B------:R-:W-:-:S02]  /*1b050*/  R2UR UR6, R8 ;  /* 0x00000000080672ca */ /* 0x000fc400000e0000 */
[----:B------:R-:W-:Y:S01]  /*1b060*/  R2UR UR7, R9 ;  /* 0x00000000090772ca */ /* 0x000fe200000e0000 */
[----:B------:R-:W-:Y:S01]  /*1b070*/  VOTEU.ANY UP0, P0 ;  /* 0x00000000003f7886 */ /* 0x000fe20000000100 */
[----:B---3--:R-:W-:-:S11]  /*1b080*/  WARPGROUP.ARRIVE ;  /* 0x00000000000079c5 */ /* 0x008fd60000000000 */
        /* <DEDUP_REMOVED lines=815> */
[----:B------:R-:W3:Y:S04]  /*1e380*/  LD.E R9, desc[UR44][R18.64+0x200] ;  /* 0x0002002c12097980 */ /* 0x000ee8000c101900 */
[----:B---3--:R3:W-:Y:S04]  /*1e390*/  ST.E desc[UR44][R18.64+0x200], R9 ;  /* 0x0002000912007985 */ /* 0x0087e8000c10192c */
[----:B------:R-:W4:Y:S04]  /*1e3a0*/  LD.E R11, desc[UR44][R6.64] ;  /* 0x0000002c060b7980 */ /* 0x000f28000c101900 */
[----:B----4-:R4:W-:Y:S04]  /*1e3b0*/  ST.E desc[UR44][R6.64], R11 ;  /* 0x0000000b06007985 */ /* 0x0109e8000c10192c */
[----:B------:R-:W2:Y:S04]  /*1e3c0*/  LD.E R13, desc[UR44][R16.64] ;  /* 0x0000002c100d7980 */ /* 0x000ea8000c101900 */
[----:B--2---:R2:W-:Y:S04]  /*1e3d0*/  ST.E desc[UR44][R16.64], R13 ;  /* 0x0000000d10007985 */ /* 0x0045e8000c10192c */
[----:B------:R-:W3:Y:S04]  /*1e3e0*/  LD.E R15, desc[UR44][R20.64] ;  /* 0x0000002c140f7980 */ /* 0x000ee8000c101900 */
[----:B---3--:R3:W-:Y:S04]  /*1e3f0*/  ST.E desc[UR44][R20.64], R15 ;  /* 0x0000000f14007985 */ /* 0x0087e8000c10192c */
[----:B0-----:R-:W3:Y:S04]  /*1e400*/  LD.E R25, desc[UR44][R18.64+0x210] ;  /* 0x0002102c12197980 */ /* 0x001ee8000c101900 */
[----:B-1----:R-:W3:Y:S04]  /*1e410*/  LD.E R27, desc[UR44][R18.64+0x214] ;  /* 0x0002142c121b7980 */ /* 0x002ee8000c101900 */
[----:B------:R-:W3:Y:S04]  /*1e420*/  LD.E R5, desc[UR44][R18.64+0x218] ;  /* 0x0002182c12057980 */ /* 0x000ee8000c101900 */
[----:B------:R-:W3:Y:S04]  /*1e430*/  LD.E R29, desc[UR44][R18.64+0x21c] ;  /* 0x00021c2c121d7980 */ /* 0x000ee8000c101900 */
[----:B------:R-:W3:Y:S04]  /*1e440*/  LD.E R9, desc[UR44][R18.64+0x220] ;  /* 0x0002202c12097980 */ /* 0x000ee8000c101900 */
[----:B------:R-:W3:Y:S04]  /*1e450*/  LD.E R31, desc[UR44][R18.64+0x224] ;  /* 0x0002242c121f7980 */ /* 0x000ee8000c101900 */
[----:B----4-:R-:W4:Y:S04]  /*1e460*/  LD.E R7, desc[UR44][R18.64+0x228] ;  /* 0x0002282c12077980 */ /* 0x010f28000c101900 */
        /* <DEDUP_REMOVED lines=125> */
[----:B--2---:R-:W-:Y:S04]  /*1ec40*/  ST.E desc[UR44][R18.64+0x230], R13 ;  /* 0x0002300d12007985 */ /* 0x004fe8000c10192c */
        /* <DEDUP_REMOVED lines=115> */
[----:B0-----:R-:W1:Y:S04]  /*1f380*/  LDL.64 R6, [R1+0x190] ;  /* 0x0001900001067983 */ /* 0x001e680000100a00 */
[----:B------:R2:W5:Y:S04]  /*1f390*/  LD.E R5, desc[UR44][R2.64] ;  /* 0x0000002c02057980 */ /* 0x000568000c101900 */
[----:B-1----:R-:W3:Y:S01]  /*1f3a0*/  LD.E R8, desc[UR44][R6.64] ;  /* 0x0000002c06087980 */ /* 0x002ee2000c101900 */
[----:B------:R-:W-:Y:S01]  /*1f3b0*/  BSSY B0, `(.L_x_13047) ;  /* 0x0000005000007945 */ /* 0x000fe20003800000 */
[----:B---3--:R-:W-:-:S04]  /*1f3c0*/  LOP3.LUT R8, R8, 0x1, RZ, 0xfc, !PT ;  /* 0x0000000108087812 */ /* 0x008fc800078efcff */
[----:B------:R-:W-:-:S13]  /*1f3d0*/  ISETP.NE.AND P0, PT, R8, 0x3, PT ;  /* 0x000000030800780c */ /* 0x000fda0003f05270 */
[----:B--2---:R-:W-:Y:S05]  /*1f3e0*/  @!P0 BRA `(.L_x_13048) ;  /* 0x0000000000048947 */ /* 0x004fea0003800000 */
[----:B------:R-:W-:Y:S01]  /*1f3f0*/  BPT.TRAP 0x1 ;  /* 0x000000040000795c */ /* 0x000fe20000300000 */
.L_x_13048:
[----:B------:R-:W-:Y:S05]  /*1f400*/  BSYNC B0 ;  /* 0x0000000000007941 */ /* 0x000fea0003800000 */
.L_x_13047:
        /* <DEDUP_REMOVED lines=9> */
.L_x_13030:
[----:B------:R-:W-:-:S13]  /*1f4a0*/  ISETP.GE.AND P0, PT, R0, R196, PT ;  /* 0x000000c40000720c */ /* 0x000fda0003f06270 */
[----:B------:R-:W-:Y:S05]  /*1f4b0*/  @!P0 BRA `(.L_x_13050) ;  /* 0x000000ac00348947 */ /* 0x000fea0003800000 */
[----:B------:R0:W5:Y:S02]  /*1f4c0*/  LDL.64 R2, [R1+0x150] ;  /* 0x0001500001027983 */ /* 0x0001640000100a00 */
.L_x_13079:
[----:B-12--5:R-:W2:Y:S04]  /*1f4d0*/  LD.E R5, desc[UR44][R2.64] ;  /* 0x0000002c02057980 */ /* 0x026ea8000c101900 */
        /* <DEDUP_REMOVED lines=20> */
.L_x_13052:
[----:B------:R-:W-:Y:S05]  /*1f620*/  BSYNC B0 ;  /* 0x0000000000007941 */ /* 0x000fea0003800000 */
.L_x_13051:
        /* <DEDUP_REMOVED lines=13> */
.L_x_13054:
[----:B------:R-:W-:Y:S05]  /*1f700*/  BSYNC B0 ;  /* 0x0000000000007941 */ /* 0x000fea0003800000 */
.L_x_13053:
        /* <DEDUP_REMOVED lines=8> */
.L_x_13056:
[----:B------:R-:W-:Y:S05]  /*1f790*/  BSYNC B0 ;  /* 0x0000000000007941 */ /* 0x000fea0003800000 */
.L_x_13055:
[----:B------:R-:W2:Y:S04]  /*1f7a0*/  LD.E R11, desc[UR44][R2.64] ;  /* 0x0000002c020b7980 */ /* 0x000ea8000c101900 */
[----:B------:R-:W2:Y:S01]  /*1f7b0*/  LDL.64 R20, [R1+0x80] ;  /* 0x0000800001147983 */ /* 0x000ea20000100a00 */
[----:B------:R-:W-:Y:S05]  /*1f7c0*/  WARPSYNC.ALL ;  /* 0x0000000000007948 */ /* 0x000fea0003800000 */
[----:B------:R3:W-:Y:S04]  /*1f7d0*/  STL [R1+0x60], RZ ;  /* 0x000060ff01007387 */ /* 0x0007e80000100800 */
[----:B-1---5:R-:W4:Y:S01]  /*1f7e0*/  LD.E.64 R8, desc[UR44][R18.64+0x78] ;  /* 0x0000782c12087980 */ /* 0x022f22000c101b00 */
[----:B------:R-:W-:-:S05]  /*1f7f0*/  IMAD.MOV.U32 R4, RZ, RZ, 0x1 ;  /* 0x00000001ff047424 */ /* 0x000fca00078e00ff */
[----:B------:R3:W-:Y:S04]  /*1f800*/  STL [R1+0x60], R4 ;  /* 0x0000600401007387 */ /* 0x0007e80000100800 */
[----:B------:R-:W3:Y:S04]  /*1f810*/  LD.E.64 R12, desc[UR44][R18.64+0x78] ;  /* 0x0000782c120c7980 */ /* 0x000ee8000c101b00 */
[----:B------:R1:W-:Y:S04]  /*1f820*/  STL [R1+0x60], R4 ;  /* 0x0000600401007387 */ /* 0x0003e80000100800 */
[----:B------:R-:W3:Y:S01]  /*1f830*/  LD.E.64 R14, desc[UR44][R18.64+0x78] ;  /* 0x0000782c120e7980 */ /* 0x000ee2000c101b00 */
        /* <DEDUP_REMOVED lines=8> */
[----:B----4-:R-:W-:Y:S02]  /*1f8c0*/  R2UR UR4, R8 ;  /* 0x00000000080472ca */ /* 0x010fe400000e0000 */
[----:B------:R-:W-:-:S13]  /*1f8d0*/  R2UR UR5, R9 ;  /* 0x00000000090572ca */ /* 0x000fda00000e0000 */
[----:B------:R-:W-:Y:S01]  /*1f8e0*/  HGMMA.64x96x16.F32.BF16 R24, gdesc[UR4], RZ, !UPT, gsb0 ;  /* 0x01600000041879f0 */ /* 0x000fe2000c0018ff */
[----:B---3--:R-:W-:Y:S02]  /*1f8f0*/  VIADD R12, R12, 0x2 ;  /* 0x000000020c0c7836 */ /* 0x008fe40000000000 */
        /* <DEDUP_REMOVED lines=38> */
.L_x_13059:
[----:B------:R-:W-:Y:S05]  /*1fb60*/  BSYNC B0 ;  /* 0x0000000000007941 */ /* 0x000fea0003800000 */
.L_x_13058:
        /* <DEDUP_REMOVED lines=13> */
.L_x_13061:
[----:B------:R-:W-:Y:S05]  /*1fc40*/  BSYNC B0 ;  /* 0x0000000000007941 */ /* 0x000fea0003800000 */
.L_x_13060:
        /* <DEDUP_REMOVED lines=8> */
.L_x_13063:
[----:B------:R-:W-:Y:S05]  /*1fcd0*/  BSYNC B0 ;  /* 0x0000000000007941 */ /* 0x000fea0003800000 */
.L_x_13062:
[----:B------:R-:W2:Y:S04]  /*1fce0*/  LD.E R17, desc[UR44][R2.64] ;  /* 0x0000002c02117980 */ /* 0x000ea8000c101900 */
[----:B------:R-:W2:Y:S04]  /*1fcf0*/  LDL.64 R6, [R1+0xf8] ;  /* 0x0000f80001067983 */ /* 0x000ea80000100a00 */
[----:B------:R-:W3:Y:S04]  /*1fd00*/  LDL R5, [R1+0x70] ;  /* 0x0000700001057983 */ /* 0x000ee80000100800 */
[----:B-1---5:R-:W4:Y:S04]  /*1fd10*/  LDL.64 R8, [R1+0xf0] ;  /* 0x0000f00001087983 */ /* 0x022f280000100a00 */
[----:B------:R-:W4:Y:S04]  /*1fd20*/  LDL.64 R10, [R1+0xf0] ;  /* 0x0000f000010a7983 */ /* 0x000f280000100a00 */
[----:B------:R-:W4:Y:S04]  /*1fd30*/  LDL.64 R12, [R1+0xf0] ;  /* 0x0000f000010c7983 */ /* 0x000f280000100a00 */
[----:B------:R-:W4:Y:S01]  /*1fd40*/  LDL.64 R14, [R1+0xf0] ;  /* 0x0000f000010e7983 */ /* 0x000f220000100a00 */
[----:B------:R-:W-:Y:S05]  /*1fd50*/  WARPSYNC.ALL ;  /* 0x0000000000007948 */ /* 0x000fea0003800000 */
[----:B------:R-:W-:Y:S01]  /*1fd60*/  WARPGROUP.ARRIVE ;  /* 0x00000000000079c5 */ /* 0x000fe20000000000 */
[----:B--2---:R-:W-:Y:S01]  /*1fd70*/  IMAD R6, R17, 0xc00, R6 ;  /* 0x00000c0011067824 */ /* 0x004fe200078e0206 */
[----:B------:R-:W-:Y:S01]  /*1fd80*/  R2UR UR7, R7 ;  /* 0x00000000070772ca */ /* 0x000fe200000e0000 */
[----:B------:R-:W2:Y:S01]  /*1fd90*/  LDL.64 R16, [R1+0xf0] ;  /* 0x0000f00001107983 */ /* 0x000ea20000100a00 */
[----:B---3--:R-:W-:-:S02]  /*1fda0*/  ISETP.NE.U32.AND P0, PT, R5, RZ, PT ;  /* 0x000000ff0500720c */ /* 0x008fc40003f05070 */
[----:B------:R-:W-:Y:S02]  /*1fdb0*/  R2UR UR6, R6 ;  /* 0x00000000060672ca */ /* 0x000fe400000e0000 */
        /* <DEDUP_REMOVED lines=192> */
.L_x_13066:
[----:B------:R-:W-:Y:S05]  /*209c0*/  BSYNC B0 ;  /* 0x0000000000007941 */ /* 0x000fea0003800000 */
.L_x_13065:
[----:B------:R-:W2:Y:S04]  /*209d0*/  LD.E.64 R6, desc[UR44][R72.64+0x20] ;  /* 0x0000202c48067980 */ /* 0x000ea8000c101b00 */
[----:B------:R-:W3:Y:S01]  /*209e0*/  LD.E R8, desc[UR44][R72.64+0xc] ;  /* 0x00000c2c48087980 */ /* 0x000ee2000c101900 */
[----:B--2---:R-:W-:-:S05]  /*209f0*/  MOV R6, R6 ;  /* 0x0000000600067202 */ /* 0x004fca0000000f00 */
[----:B-----5:R-:W-:-:S05]  /*20a00*/  IMAD R5, R5, 0x8, R6 ;  /* 0x0000000805057824 */ /* 0x020fca00078e0206 */
[----:B---3--:R-:W-:-:S04]  /*20a10*/  PRMT R5, R8, 0x654, R5 ;  /* 0x0000065408057816 */ /* 0x008fc80000000005 */
[----:B------:R1:W-:Y:S01]  /*20a20*/  SYNCS.ARRIVE.TRANS64.RED.A1T0 RZ, [R5+URZ], RZ ;  /* 0x000000ff05ff79a7 */ /* 0x0003e2000810043f */
[----:B------:R-:W1:Y:S04]  /*20a30*/  LDL R76, [R1+0x11c] ;  /* 0x00011c00014c7983 */ /* 0x000e680000100800 */
[----:B------:R-:W2:Y:S04]  /*20a40*/  LDL R74, [R1+0x50] ;  /* 0x00005000014a7983 */ /* 0x000ea80000100800 */
[----:B------:R-:W3:Y:S04]  /*20a50*/  LDL.64 R6, [R1+0x140] ;  /* 0x0001400001067983 */ /* 0x000ee80000100a00 */
[----:B------:R-:W4:Y:S04]  /*20a60*/  LDL R75, [R1+0x148] ;  /* 0x00014800014b7983 */ /* 0x000f280000100800 */
[----:B------:R-:W4:Y:S04]  /*20a70*/  LDL.128 R12, [R1+0x130] ;  /* 0x00013000010c7983 */ /* 0x000f280000100c00 */
[----:B------:R-:W4:Y:S01]  /*20a80*/  LDL.128 R8, [R1+0x120] ;  /* 0x0001200001087983 */ /* 0x000f220000100c00 */
[----:B------:R-:W-:Y:S01]  /*20a90*/  BSSY B0, `(.L_x_13067) ;  /* 0x0000040000007945 */ /* 0x000fe20003800000 */
[----:B-1----:R-:W-:-:S04]  /*20aa0*/  SHF.R.S32.HI R5, RZ, 0x1f, R76 ;  /* 0x0000001fff057819 */ /* 0x002fc8000001144c */
        /* <DEDUP_REMOVED lines=16> */
[----:B--2---:R-:W-:Y:S01]  /*20bb0*/  IMAD R74, R74, 0x8, R5 ;  /* 0x000000084a4a7824 */ /* 0x004fe200078e0205 */
[----:B------:R-:W-:Y:S01]  /*20bc0*/  LEA.HI R5, R79, R79, RZ, 0x1 ;  /* 0x0000004f4f057211 */ /* 0x000fe200078f08ff */
[----:B------:R-:W-:Y:S01]  /*20bd0*/  IMAD.IADD R73, R72, 0x1, -R73 ;  /* 0x0000000148497824 */ /* 0x000fe200078e0a49 */
[----:B------:R-:W-:-:S02]  /*20be0*/  LOP3.LUT R16, R16, 0x3fffffe, RZ, 0xc0, !PT ;  /* 0x03fffffe10107812 */ /* 0x000fc400078ec0ff */
[----:B------:R-:W-:Y:S01]  /*20bf0*/  LOP3.LUT R20, R5, 0x1ffffffe, RZ, 0xc0, !PT ;  /* 0x1ffffffe05147812 */ /* 0x000fe200078ec0ff */
[----:B------:R-:W-:Y:S01]  /*20c00*/  IMAD.U32 R73, R74, 0x10, R73 ;  /* 0x000000104a497824 */ /* 0x000fe200078e0049 */
[----:B---3--:R-:W-:Y:S01]  /*20c10*/  ISETP.NE.AND P0, PT, R6, 0x1, PT ;  /* 0x000000010600780c */ /* 0x008fe20003f05270 */
[----:B------:R-:W-:Y:S02]  /*20c20*/  IMAD.IADD R16, R77, 0x1, -R16 ;  /* 0x000000014d107824 */ /* 0x000fe400078e0a10 */
[----:B------:R-:W-:Y:S02]  /*20c30*/  IMAD.IADD R20, R79, 0x1, -R20 ;  /* 0x000000014f147824 */ /* 0x000fe400078e0a14 */
[----:B------:R-:W-:-:S04]  /*20c40*/  IMAD R73, R16, 0x40, R73 ;  /* 0x0000004010497824 */ /* 0x000fc800078e0249 */
[----:B------:R-:W-:-:S04]  /*20c50*/  IMAD R6, R20, 0x8, R73 ;  /* 0x0000000814067824 */ /* 0x000fc800078e0249 */
[----:B------:R-:W-:-:S05]  /*20c60*/  @P0 IMAD.HI.U32 R16, R6, R7, RZ ;  /* 0x0000000706100227 */ /* 0x000fca00078e00ff */
[----:B----4-:R-:W-:Y:S01]  /*20c70*/  @P0 SHF.R.U32.HI R6, RZ, R75, R16 ;  /* 0x0000004bff060219 */ /* 0x010fe20000011610 */
[----:B------:R-:W-:Y:S01]  /*20c80*/  IMAD.MOV.U32 R5, RZ, RZ, -0x60 ;  /* 0xffffffa0ff057424 */ /* 0x000fe200078e00ff */
[----:B------:R-:W-:-:S03]  /*20c90*/  LOP3.LUT R16, R21, 0x7ffffffc, RZ, 0xc0, !PT ;  /* 0x7ffffffc15107812 */ /* 0x000fc600078ec0ff */
[----:B------:R-:W1:Y:S01]  /*20ca0*/  SHFL.IDX PT, R20, R6, RZ, 0x1c1f ;  /* 0x001c1fff06147589 */ /* 0x000e6200000e0000 */
        /* <DEDUP_REMOVED lines=10> */
[--C-:B-1----:R-:W-:Y:S02]  /*20d50*/  IMAD.IADD R10, R11, 0x1, R20.reuse ;  /* 0x000000010b0a7824 */ /* 0x102fe400078e0214 */
        /* <DEDUP_REMOVED lines=12> */
.L_x_13070:
[----:B------:R-:W-:-:S13]  /*20e20*/  ISETP.NE.AND P0, PT, R13, 0x1, PT ;  /* 0x000000010d00780c */ /* 0x000fda0003f05270 */
[----:B------:R-:W-:-:S05]  /*20e30*/  @P0 IMAD.HI.U32 R12, R7, R14, RZ ;  /* 0x0000000e070c0227 */ /* 0x000fca00078e00ff */
[----:B------:R-:W-:-:S07]  /*20e40*/  @P0 SHF.R.U32.HI R7, RZ, R15, R12 ;  /* 0x0000000fff070219 */ /* 0x000fce000001160c */
.L_x_13071:
[----:B------:R-:W-:Y:S05]  /*20e50*/  BSYNC B1 ;  /* 0x0000000000017941 */ /* 0x000fea0003800000 */
.L_x_13069:
[----:B------:R-:W-:-:S05]  /*20e60*/  IMAD R12, R7, R13, R90 ;  /* 0x0000000d070c7224 */ /* 0x000fca00078e025a */
[----:B------:R-:W-:Y:S02]  /*20e70*/  VIMNMX R5, R5, R12, !PT ;  /* 0x0000000c05057248 */ /* 0x000fe40007fe0100 */
[----:B------:R-:W-:-:S07]  /*20e80*/  VIADDMNMX R10, R12, R13, R10, PT ;  /* 0x0000000d0c0a7246 */ /* 0x000fce000380010a */
.L_x_13068:
[----:B------:R-:W-:Y:S05]  /*20e90*/  BSYNC B0 ;  /* 0x0000000000007941 */ /* 0x000fea0003800000 */
.L_x_13067:
[C---:B------:R-:W-:Y:S01]  /*20ea0*/  ISETP.GE.AND P0, PT, R17.reuse, 0x2, PT ;  /* 0x000000021100780c */ /* 0x040fe20003f06270 */
[----:B------:R-:W1:Y:S01]  /*20eb0*/  SHFL.IDX PT, R6, R6, 0x1, 0x1c1f ;  /* 0x003c1f0006067f89 */ /* 0x000e6200000e0000 */
        /* <DEDUP_REMOVED lines=13> */
[----:B-1----:R-:W-:Y:S01]  /*20f90*/  IMAD.IADD R7, R16, 0x1, R6 ;  /* 0x0000000110077824 */ /* 0x002fe200078e0206 */
        /* <DEDUP_REMOVED lines=114> */
.L_x_13075:
[----:B------:R-:W-:-:S13]  /*216c0*/  ISETP.NE.AND P6, PT, R13, 0x1, PT ;  /* 0x000000010d00780c */ /* 0x000fda0003fc5270 */
[----:B------:R-:W-:-:S05]  /*216d0*/  @P6 IMAD.HI.U32 R14, R8, R14, RZ ;  /* 0x0000000e080e6227 */ /* 0x000fca00078e00ff */
[----:B------:R-:W-:-:S07]  /*216e0*/  @P6 SHF.R.U32.HI R8, RZ, R15, R14 ;  /* 0x0000000fff086219 */ /* 0x000fce000001160e */
.L_x_13076:
[----:B------:R-:W-:Y:S05]  /*216f0*/  BSYNC B1 ;  /* 0x0000000000017941 */ /* 0x000fea0003800000 */
.L_x_13074:
[----:B------:R-:W-:-:S05]  /*21700*/  IMAD R8, R8, R13, R90 ;  /* 0x0000000d08087224 */ /* 0x000fca00078e025a */
[----:B------:R-:W-:Y:S02]  /*21710*/  VIADDMNMX R10, R8, R13, R10, PT ;  /* 0x0000000d080a7246 */ /* 0x000fe4000380010a */
[----:B------:R-:W-:-:S07]  /*21720*/  VIMNMX R7, R7, R8, !PT ;  /* 0x0000000807077248 */ /* 0x000fce0007fe0100 */
.L_x_13073:
[----:B------:R-:W-:Y:S05]  /*21730*/  BSYNC B0 ;  /* 0x0000000000007941 */ /* 0x000fea0003800000 */
.L_x_13072:
[----:B------:R-:W-:Y:S01]  /*21740*/  ISETP.GT.AND P5, PT, R7, RZ, !P5 ;  /* 0x000000ff0700720c */ /* 0x000fe20006fa4270 */
[----:B------:R-:W2:Y:S01]  /*21750*/  LDL R13, [R1+0x430] ;  /* 0x00043000010d7983 */ /* 0x000ea20000100800 */
        /* <DEDUP_REMOVED lines=70> */
[----:B------:R-:W-:Y:S02]  /*21bc0*/  ISETP.LT.OR P5, PT, R10, 0x42, P5 ;  /* 0x000000420a00780c */ /* 0x000fe40002fa1670 */
[----:B------:R-:W-:Y:S02]  /*21bd0*/  ISETP.GT.AND P0, PT, R7, 0x48, !P0 ;  /* 0x000000480700780c */ /* 0x000fe40004704270 */
[----:B------:R-:W-:-:S02]  /*21be0*/  FSEL R59, R59, -INF , !P5 ;  /* 0xff8000003b3b7808 */ /* 0x000fc40006800000 */
[C---:B------:R-:W-:Y:S02]  /*21bf0*/  ISETP.GT.AND P1, PT, R7.reuse, 0x49, !P1 ;  /* 0x000000490700780c */ /* 0x040fe40004f24270 */
[C---:B------:R-:W-:Y:S02]  /*21c00*/  ISETP.LT.OR P0, PT, R10.reuse, 0x49, P0 ;  /* 0x000000490a00780c */ /* 0x040fe40000701670 */
[C---:B------:R-:W-:Y:S02]  /*21c10*/  ISETP.GT.AND P2, PT, R7.reuse, 0x50, !P2 ;  /* 0x000000500700780c */ /* 0x040fe40005744270 */
[----:B------:R-:W-:Y:S02]  /*21c20*/  ISETP.LT.OR P1, PT, R10, 0x4a, P1 ;  /* 0x0000004a0a00780c */ /* 0x000fe40000f21670 */
[----:B------:R-:W-:Y:S02]  /*21c30*/  FSEL R62, R62, -INF , !P0 ;  /* 0xff8000003e3e7808 */ /* 0x000fe40004000000 */
[----:B------:R-:W-:-:S02]  /*21c40*/  ISETP.GT.AND P3, PT, R7, 0x51, !P3 ;  /* 0x000000510700780c */ /* 0x000fc40005f64270 */
[C---:B------:R-:W-:Y:S02]  /*21c50*/  ISETP.LT.OR P2, PT, R10.reuse, 0x51, P2 ;  /* 0x000000510a00780c */ /* 0x040fe40001741670 */
[----:B------:R-:W-:Y:S02]  /*21c60*/  FSEL R63, R63, -INF , !P1 ;  /* 0xff8000003f3f7808 */ /* 0x000fe40004800000 */
[C---:B------:R-:W-:Y:S02]  /*21c70*/  ISETP.GT.AND P4, PT, R7.reuse, 0x58, !P4 ;  /* 0x000000580700780c */ /* 0x040fe40006784270 */
[----:B------:R-:W-:Y:S02]  /*21c80*/  ISETP.LT.OR P3, PT, R10, 0x52, P3 ;  /* 0x000000520a00780c */ /* 0x000fe40001f61670 */
[----:B------:R-:W-:Y:S02]  /*21c90*/  FSEL R66, R66, -INF , !P2 ;  /* 0xff80000042427808 */ /* 0x000fe40005000000 */
[----:B------:R-:W-:-:S02]  /*21ca0*/  ISETP.GT.AND P0, PT, R7, 0x59, !P6 ;  /* 0x000000590700780c */ /* 0x000fc40007704270 */
[C---:B------:R-:W-:Y:S02]  /*21cb0*/  ISETP.LT.OR P4, PT, R10.reuse, 0x59, P4 ;  /* 0x000000590a00780c */ /* 0x040fe40002781670 */
[----:B------:R-:W-:Y:S02]  /*21cc0*/  FSEL R67, R67, -INF , !P3 ;  /* 0xff80000043437808 */ /* 0x000fe40005800000 */
[----:B------:R-:W-:Y:S02]  /*21cd0*/  ISETP.LT.OR P0, PT, R10, 0x5a, P0 ;  /* 0x0000005a0a00780c */ /* 0x000fe40000701670 */
[----:B------:R-:W-:Y:S02]  /*21ce0*/  FSEL R70, R70, -INF , !P4 ;  /* 0xff80000046467808 */ /* 0x000fe40006000000 */
[----:B------:R-:W-:Y:S02]  /*21cf0*/  FSEL R71, R71, -INF , !P0 ;  /* 0xff80000047477808 */ /* 0x000fe40004000000 */
[----:B---3--:R-:W-:-:S04]  /*21d00*/  FMNMX.FTZ R5, R88, R16, !PT ;  /* 0x0000001058057209 */ /* 0x008fc80007810000 */
        /* <DEDUP_REMOVED lines=52> */
[----:B------:R1:W-:Y:S04]  /*22050*/  STL.64 [R1+0x410], R8 ;  /* 0x0004100801007387 */ /* 0x0003e80000100a00 */
[----:B------:R-:W-:Y:S04]  /*22060*/  STL [R1+0x410], R10 ;  /* 0x0004100a01007387 */ /* 0x000fe80000100800 */
[----:B------:R-:W2:Y:S04]  /*22070*/  LDL R12, [R1+0x410] ;  /* 0x00041000010c7983 */ /* 0x000ea80000100800 */
[----:B------:R-:W4:Y:S01]  /*22080*/  LDL R11, [R1+0x414] ;  /* 0x00041400010b7983 */ /* 0x000f220000100800 */
[----:B--2---:R-:W-:Y:S01]  /*22090*/  FMUL.FTZ R5, R13, R12 ;  /* 0x0000000c0d057220 */ /* 0x004fe20000410000 */
[----:B------:R-:W-:-:S04]  /*220a0*/  FSETP.NEU.FTZ.AND P0, PT, R12, -INF , PT ;  /* 0xff8000000c00780b */ /* 0x000fc80003f1d000 */
[----:B------:R-:W-:-:S05]  /*220b0*/  FSEL R5, R5, RZ, P0 ;  /* 0x000000ff05057208 */ /* 0x000fca0000000000 */
[----:B-1----:R-:W-:-:S04]  /*220c0*/  FFMA.FTZ R8, R86, R13, -R5 ;  /* 0x0000000d56087223 */ /* 0x002fc80000010805 */
[----:B------:R4:W-:Y:S02]  /*220d0*/  MUFU.EX2 R29, R8 ;  /* 0x00000008001d7308 */ /* 0x0009e40000000800 */
[----:B----4-:R-:W1:Y:S02]  /*220e0*/  SHFL.BFLY PT, R8, R11, 0x2, 0x1f ;  /* 0x0c401f000b087f89 */ /* 0x010e6400000e0000 */
[----:B-1----:R-:W-:-:S05]  /*220f0*/  FMNMX.FTZ R8, R8, R11, !PT ;  /* 0x0000000b08087209 */ /* 0x002fca0007810000 */
[----:B------:R-:W1:Y:S01]  /*22100*/  SHFL.BFLY PT, R9, R8, 0x1, 0x1f ;  /* 0x0c201f0008097f89 */ /* 0x000e6200000e0000 */
        /* <DEDUP_REMOVED lines=24> */
[-C--:B------:R-:W-:Y:S01]  /*22290*/  FFMA.FTZ R21, R24, R13.reuse, -R5 ;  /* 0x0000000d18157223 */ /* 0x080fe20000010805 */
[C---:B------:R-:W-:Y:S01]  /*222a0*/  FSETP.NEU.FTZ.AND P0, PT, R8.reuse, -INF , PT ;  /* 0xff8000000800780b */ /* 0x040fe20003f1d000 */
[----:B------:R-:W-:-:S03]  /*222b0*/  FMUL.FTZ R5, R8, R13 ;  /* 0x0000000d08057220 */ /* 0x000fc60000410000 */
[----:B------:R-:W-:Y:S02]  /*222c0*/  FSEL R10, R8, RZ, P0 ;  /* 0x000000ff080a7208 */ /* 0x000fe40000000000 */
[----:B------:R-:W-:Y:S01]  /*222d0*/  FSEL R12, R5, RZ, P0 ;  /* 0x000000ff050c7208 */ /* 0x000fe20000000000 */
[----:B------:R-:W-:Y:S02]  /*222e0*/  FADD.FTZ R16, R16, -R11 ;  /* 0x8000000b10107221 */ /* 0x000fe40000010000 */
[----:B------:R-:W-:Y:S02]  /*222f0*/  FADD.FTZ R10, R17, -R10 ;  /* 0x8000000a110a7221 */ /* 0x000fe40000010000 */
[-CC-:B------:R-:W-:Y:S01]  /*22300*/  FFMA.FTZ R28, R26, R13.reuse, -R12.reuse ;  /* 0x0000000d1a1c7223 */ /* 0x180fe2000001080c */
[-C--:B------:R-:W-:Y:S01]  /*22310*/  FMUL.FTZ R16, R16, R13.reuse ;  /* 0x0000000d10107220 */ /* 0x080fe20000410000 */
[----:B------:R-:W-:Y:S01]  /*22320*/  FMUL.FTZ R10, R13, R10 ;  /* 0x0000000a0d0a7220 */ /* 0x000fe20000410000 */
[-CC-:B------:R-:W-:Y:S01]  /*22330*/  FFMA.FTZ R169, R27, R13.reuse, -R12.reuse ;  /* 0x0000000d1ba97223 */ /* 0x180fe2000001080c */
[----:B------:R-:W-:Y:S01]  /*22340*/  MUFU.EX2 R15, R15 ;  /* 0x0000000f000f7308 */ /* 0x000fe20000000800 */
[----:B------:R-:W-:-:S07]  /*22350*/  FFMA.FTZ R171, R30, R13, -R12 ;  /* 0x0000000d1eab7223 */ /* 0x000fce000001080c */
[----:B------:R-:W3:Y:S01]  /*22360*/  MUFU.EX2 R24, R16 ;  /* 0x0000001000187308 */ /* 0x000ee20000000800 */
[----:B------:R-:W-:-:S07]  /*22370*/  FFMA.FTZ R30, R31, R13, -R12 ;  /* 0x0000000d1f1e7223 */ /* 0x000fce000001080c */
[----:B------:R-:W-:Y:S08]  /*22380*/  MUFU.EX2 R28, R28 ;  /* 0x0000001c001c7308 */ /* 0x000ff00000000800 */
        /* <DEDUP_REMOVED lines=8> */
[----:B-1----:R-:W-:-:S06]  /*22410*/  FFMA.FTZ R6, R7, R25, R28 ;  /* 0x0000001907067223 */ /* 0x002fcc000001001c */
[----:B------:R-:W1:Y:S01]  /*22420*/  MUFU.EX2 R30, R30 ;  /* 0x0000001e001e7308 */ /* 0x000e620000000800 */
[----:B------:R-:W-:Y:S01]  /*22430*/  FFMA.FTZ R175, R38, R13, -R12 ;  /* 0x0000000d26af7223 */ /* 0x000fe2000001080c */
[----:B--2---:R-:W-:-:S06]  /*22440*/  FADD.FTZ R5, R168, R5 ;  /* 0x00000005a8057221 */ /* 0x004fcc0000010000 */
[----:B------:R-:W2:Y:S01]  /*22450*/  MUFU.EX2 R172, R172 ;  /* 0x000000ac00ac7308 */ /* 0x000ea20000000800 */
[----:B----4-:R-:W-:Y:S01]  /*22460*/  FADD.FTZ R6, R169, R6 ;  /* 0x00000006a9067221 */ /* 0x010fe20000010000 */
[----:B------:R-:W-:-:S06]  /*22470*/  FFMA.FTZ R34, R39, R13, -R12 ;  /* 0x0000000d27227223 */ /* 0x000fcc000001080c */
[----:B------:R-:W3:Y:S01]  /*22480*/  MUFU.EX2 R173, R173 ;  /* 0x000000ad00ad7308 */ /* 0x000ee20000000800 */
[----:B0-----:R-:W-:Y:S01]  /*22490*/  FADD.FTZ R10, R170, R5 ;  /* 0x00000005aa0a7221 */ /* 0x001fe20000010000 */
[----:B------:R-:W-:-:S06]  /*224a0*/  FADD.FTZ R5, R171, R6 ;  /* 0x00000006ab057221 */ /* 0x000fcc0000010000 */
[----:B------:R-:W0:Y:S01]  /*224b0*/  MUFU.EX2 R33, R33 ;  /* 0x0000002100217308 */ /* 0x000e220000000800 */
[----:B------:R-:W-:-:S07]  /*224c0*/  FFMA.FTZ R177, R42, R13, -R12 ;  /* 0x0000000d2ab17223 */ /* 0x000fce000001080c */
[----:B------:R-:W4:Y:S01]  /*224d0*/  MUFU.EX2 R32, R32 ;  /* 0x0000002000207308 */ /* 0x000f220000000800 */
[----:B------:R-:W-:Y:S01]  /*224e0*/  FADD.FTZ R7, R29, R10 ;  /* 0x0000000a1d077221 */ /* 0x000fe20000010000 */
[----:B-1----:R-:W-:-:S06]  /*224f0*/  FADD.FTZ R6, R30, R5 ;  /* 0x000000051e067221 */ /* 0x002fcc0000010000 */
        /* <DEDUP_REMOVED lines=75> */
[----:B------:R-:W1:Y:S08]  /*229b0*/  MUFU.EX2 R190, R190 ;  /* 0x000000be00be7308 */ /* 0x000e700000000800 */
[----:B------:R-:W1:Y:S01]  /*229c0*/  MUFU.EX2 R20, R20 ;  /* 0x0000001400147308 */ /* 0x000e620000000800 */
[----:B--2---:R-:W-:Y:S01]  /*229d0*/  FADD.FTZ R10, R201, R10 ;  /* 0x0000000ac90a7221 */ /* 0x004fe20000010000 */
[----:B---3--:R-:W-:-:S06]  /*229e0*/  FADD.FTZ R6, R192, R7 ;  /* 0x00000007c0067221 */ /* 0x008fcc0000010000 */
[----:B------:R-:W2:Y:S08]  /*229f0*/  MUFU.EX2 R188, R188 ;  /* 0x000000bc00bc7308 */ /* 0x000eb00000000800 */
[----:B------:R-:W3:Y:S01]  /*22a00*/  MUFU.EX2 R5, R5 ;  /* 0x0000000500057308 */ /* 0x000ee20000000800 */
[----:B0-----:R-:W-:Y:S01]  /*22a10*/  FADD.FTZ R7, R189, R10 ;  /* 0x0000000abd077221 */ /* 0x001fe20000010000 */
[----:B----4-:R-:W-:-:S06]  /*22a20*/  FADD.FTZ R9, R17, R6 ;  /* 0x0000000611097221 */ /* 0x010fcc0000010000 */
[----:B------:R-:W0:Y:S08]  /*22a30*/  MUFU.EX2 R21, R21 ;  /* 0x0000001500157308 */ /* 0x000e300000000800 */
[----:B------:R-:W4:Y:S01]  /*22a40*/  MUFU.EX2 R16, R16 ;  /* 0x0000001000107308 */ /* 0x000f220000000800 */
[----:B-1----:R-:W-:Y:S01]  /*22a50*/  FADD.FTZ R7, R190, R7 ;  /* 0x00000007be077221 */ /* 0x002fe20000010000 */
[----:B------:R-:W-:-:S03]  /*22a60*/  FADD.FTZ R6, R20, R9 ;  /* 0x0000000914067221 */ /* 0x000fc60000010000 */
[----:B--2---:R-:W-:Y:S01]  /*22a70*/  FADD.FTZ R10, R188, R7 ;  /* 0x00000007bc0a7221 */ /* 0x004fe20000010000 */
[----:B---3--:R-:W-:-:S03]  /*22a80*/  FADD.FTZ R11, R5, R6 ;  /* 0x00000006050b7221 */ /* 0x008fc60000010000 */
[----:B0-----:R-:W-:Y:S01]  /*22a90*/  FADD.FTZ R10, R21, R10 ;  /* 0x0000000a150a7221 */ /* 0x001fe20000010000 */
[----:B------:R-:W-:Y:S01]  /*22aa0*/  STL [R1+0x414], R8 ;  /* 0x0004140801007387 */ /* 0x000fe20000100800 */
[----:B----4-:R-:W-:-:S05]  /*22ab0*/  FADD.FTZ R11, R16, R11 ;  /* 0x0000000b100b7221 */ /* 0x010fca0000010000 */
        /* <DEDUP_REMOVED lines=390> */
[----:B------:R0:W-:Y:S04]  /*24320*/  ST.E desc[UR44][R18.64+0x3b8], R31 ;  /* 0x0003b81f12007985 */ /* 0x0001e8000c10192c */
[----:B------:R1:W-:Y:S04]  /*24330*/  ST.E desc[UR44][R18.64+0x3bc], R35 ;  /* 0x0003bc2312007985 */ /* 0x0003e8000c10192c */
[----:B------:R-:W-:Y:S04]  /*24340*/  ST.E desc[UR44][R18.64+0x3c8], R39 ;  /* 0x0003c82712007985 */ /* 0x000fe8000c10192c */
[----:B------:R-:W-:Y:S04]  /*24350*/  ST.E desc[UR44][R18.64+0x3cc], R43 ;  /* 0x0003cc2b12007985 */ /* 0x000fe8000c10192c */
[----:B------:R-:W-:Y:S04]  /*24360*/  ST.E desc[UR44][R18.64+0x3d8], R47 ;  /* 0x0003d82f12007985 */ /* 0x000fe8000c10192c */
[----:B------:R2:W-:Y:S04]  /*24370*/  ST.E desc[UR44][R18.64+0x3dc], R27 ;  /* 0x0003dc1b12007985 */ /* 0x0005e8000c10192c */
[----:B------:R3:W-:Y:S04]  /*24380*/  ST.E desc[UR44][R18.64+0x3e8], R49 ;  /* 0x0003e83112007985 */ /* 0x0007e8000c10192c */
[----:B------:R-:W-:Y:S04]  /*24390*/  ST.E desc[UR44][R18.64+0x3ec], R51 ;  /* 0x0003ec3312007985 */ /* 0x000fe8000c10192c */
[----:B------:R-:W-:Y:S01]  /*243a0*/  ST.E desc[UR44][R18.64+0x3f8], R53 ;  /* 0x0003f83512007985 */ /* 0x000fe2000c10192c */
        /* <DEDUP_REMOVED lines=261> */
[----:B------:R-:W-:Y:S01]  /*25400*/  IMAD.MOV.U32 R25, RZ, RZ, R13 ;  /* 0x000000ffff197224 */ /* 0x000fe200078e000d */
[----:B------:R-:W-:Y:S01]  /*25410*/  F2FP.BF16.F32.PACK_AB R170, R29, R170 ;  /* 0x000000aa1daa723e */ /* 0x000fe200000010ff */
[C---:B-1----:R-:W-:Y:S01]  /*25420*/  VIADD R24, R12.reuse, 0x80 ;  /* 0x000000800c187836 */ /* 0x042fe20000000000 */
[----:B------:R-:W-:Y:S01]  /*25430*/  F2FP.BF16.F32.PACK_AB R172, R33, R172 ;  /* 0x000000ac21ac723e */ /* 0x000fe200000010ff */
[----:B--2---:R-:W-:Y:S01]  /*25440*/  VIADD R26, R12, 0x100 ;  /* 0x000001000c1a7836 */ /* 0x004fe20000000000 */
        /* <DEDUP_REMOVED lines=961> */
[----:B------:R-:W-:Y:S04]  /*29060*/  STL [R1+0x68], R4 ;  /* 0x0000680401007387 */ /* 0x000fe80000100800 */
        /* <DEDUP_REMOVED lines=8> */
[----:B------:R-:W3:Y:S04]  /*290f0*/  LD.E R21, desc[UR44][R18.64+0x210] ;  /* 0x0002102c12157980 */ /* 0x000ee8000c101900 */
[----:B0-----:R-:W3:Y:S04]  /*29100*/  LD.E R25, desc[UR44][R18.64+0x214] ;  /* 0x0002142c12197980 */ /* 0x001ee8000c101900 */
[----:B-1----:R-:W3:Y:S04]  /*29110*/  LD.E R27, desc[UR44][R18.64+0x218] ;  /* 0x0002182c121b7980 */ /* 0x002ee8000c101900 */
        /* <DEDUP_REMOVED lines=246> */
[----:B------:R1:W5:Y:S04]  /*2a080*/  LD.E R4, desc[UR44][R2.64] ;  /* 0x0000002c02047980 */ /* 0x000368000c101900 */
[----:B--2---:R-:W2:Y:S01]  /*2a090*/  LD.E R5, desc[UR44][R6.64] ;  /* 0x0000002c06057980 */ /* 0x004ea2000c101900 */
[----:B------:R-:W-:Y:S01]  /*2a0a0*/  BSSY B0, `(.L_x_13077) ;  /* 0x0000005000007945 */ /* 0x000fe20003800000 */
[----:B--2---:R-:W-:-:S04]  /*2a0b0*/  LOP3.LUT R5, R5, 0x1, RZ, 0xfc, !PT ;  /* 0x0000000105057812 */ /* 0x004fc800078efcff */
[----:B------:R-:W-:-:S13]  /*2a0c0*/  ISETP.NE.AND P0, PT, R5, 0x3, PT ;  /* 0x000000030500780c */ /* 0x000fda0003f05270 */
[----:B-1----:R-:W-:Y:S05]  /*2a0d0*/  @!P0 BRA `(.L_x_13078) ;  /* 0x0000000000048947 */ /* 0x002fea0003800000 */
[----:B------:R-:W-:Y:S01]  /*2a0e0*/  BPT.TRAP 0x1 ;  /* 0x000000040000795c */ /* 0x000fe20000300000 */
.L_x_13078:
[----:B------:R-:W-:Y:S05]  /*2a0f0*/  BSYNC B0 ;  /* 0x0000000000007941 */ /* 0x000fea0003800000 */
.L_x_13077:
        /* <DEDUP_REMOVED lines=9> */
.L_x_13050:
[----:B-1----:R-:W3:Y:S01]  /*2a190*/  LDL R5, [R1+0x420] ;  /* 0x0004200001057983 */ /* 0x002ee20000100800 */
[----:B------:R-:W-:Y:S05]  /*2a1a0*/  WARPSYNC.ALL ;  /* 0x0000000000007948 */ /* 0x000fea0003800000 */
[----:B------:R-:W4:Y:S04]  /*2a1b0*/  LDL R6, [R1+0x424] ;  /* 0x0004240001067983 */ /* 0x000f280000100800 */
[----:B------:R-:W5:Y:S04]  /*2a1c0*/  LDL R136, [R1+0x1f0] ;  /* 0x0001f00001887983 */ /* 0x000f680000100800 */
        /* <DEDUP_REMOVED lines=61> */
[----:B------:R-:W2:Y:S04]  /*2a5a0*/  LDL R135, [R1+0x1f8] ;  /* 0x0001f80001877983 */ /* 0x000ea80000100800 */
[----:B---3--:R-:W0:Y:S02]  /*2a5b0*/  SHFL.BFLY PT, R0, R5, 0x2, 0x1f ;  /* 0x0c401f0005007f89 */ /* 0x008e2400000e0000 */
[----:B0-----:R-:W-:-:S05]  /*2a5c0*/  FADD.FTZ R0, R5, R0 ;  /* 0x0000000005007221 */ /* 0x001fca0000010000 */
[----:B------:R-:W0:Y:S02]  /*2a5d0*/  SHFL.BFLY PT, R3, R0, 0x1, 0x1f ;  /* 0x0c201f0000037f89 */ /* 0x000e2400000e0000 */
[----:B0-----:R-:W-:Y:S01]  /*2a5e0*/  FADD.FTZ R2, R0, R3 ;  /* 0x0000000300027221 */ /* 0x001fe20000010000 */
[----:B-----5:R-:W-:Y:S01]  /*2a5f0*/  VIADD R136, R136, 0x1 ;  /* 0x0000000188887836 */ /* 0x020fe20000000000 */
[----:B------:R-:W3:Y:S04]  /*2a600*/  LDL R0, [R1+0x1fc] ;  /* 0x0001fc0001007983 */ /* 0x000ee80000100800 */
[----:B------:R-:W-:Y:S04]  /*2a610*/  STL [R1+0x420], R2 ;  /* 0x0004200201007387 */ /* 0x000fe80000100800 */
[----:B------:R-:W5:Y:S04]  /*2a620*/  LDL R147, [R1+0x420] ;  /* 0x0004200001937983 */ /* 0x000f680000100800 */
[----:B----4-:R-:W2:Y:S02]  /*2a630*/  SHFL.BFLY PT, R3, R6, 0x2, 0x1f ;  /* 0x0c401f0006037f89 */ /* 0x010ea400000e0000 */
[----:B--2---:R-:W-:Y:S01]  /*2a640*/  FADD.FTZ R4, R3, R6 ;  /* 0x0000000603047221 */ /* 0x004fe20000010000 */
[----:B------:R-:W-:Y:S01]  /*2a650*/  ISETP.NE.AND P2, PT, R136, 0x2, PT ;  /* 0x000000028800780c */ /* 0x000fe20003f45270 */
[----:B------:R-:W2:Y:S04]  /*2a660*/  LDL.64 R6, [R1+0x240] ;  /* 0x0002400001067983 */ /* 0x000ea80000100a00 */
[----:B------:R-:W0:Y:S08]  /*2a670*/  SHFL.BFLY PT, R3, R4, 0x1, 0x1f ;  /* 0x0c201f0004037f89 */ /* 0x000e3000000e0000 */
[----:B------:R-:W4:Y:S01]  /*2a680*/  @!P2 LDL R134, [R1+0x1f4] ;  /* 0x0001f4000186a983 */ /* 0x000f220000100800 */
[----:B0-----:R-:W-:-:S03]  /*2a690*/  FADD.FTZ R140, R4, R3 ;  /* 0x00000003048c7221 */ /* 0x001fc60000010000 */
[----:B------:R-:W2:Y:S02]  /*2a6a0*/  LDL.64 R2, [R1+0x220] ;  /* 0x0002200001027983 */ /* 0x000ea40000100a00 */
[----:B------:R-:W-:Y:S02]  /*2a6b0*/  FSETP.NE.FTZ.AND P1, PT, R140, RZ, PT ;  /* 0x000000ff8c00720b */ /* 0x000fe40003f35000 */
[----:B------:R-:W2:Y:S11]  /*2a6c0*/  LDL.64 R4, [R1+0x230] ;  /* 0x0002300001047983 */ /* 0x000eb60000100a00 */
[----:B------:R-:W2:Y:S04]  /*2a6d0*/  @P1 LDL R143, [R1+0x430] ;  /* 0x00043000018f1983 */ /* 0x000ea80000100800 */
[----:B------:R-:W2:Y:S01]  /*2a6e0*/  @P1 LDL R145, [R1+0x414] ;  /* 0x0004140001911983 */ /* 0x000ea20000100800 */
[----:B-----5:R-:W-:-:S13]  /*2a6f0*/  FSETP.NE.FTZ.AND P0, PT, R147, RZ, PT ;  /* 0x000000ff9300720b */ /* 0x020fda0003f15000 */
[----:B------:R-:W5:Y:S04]  /*2a700*/  @P0 LDL R138, [R1+0x430] ;  /* 0x00043000018a0983 */ /* 0x000f680000100800 */
[----:B------:R-:W5:Y:S01]  /*2a710*/  @P0 LDL R139, [R1+0x410] ;  /* 0x00041000018b0983 */ /* 0x000f620000100800 */
[----:B------:R-:W0:Y:S01]  /*2a720*/  S2R R137, SR_TID.X ;  /* 0x0000000000897919 */ /* 0x000e220000002100 */
[----:B------:R-:W1:Y:S01]  /*2a730*/  @P0 MUFU.LG2 R141, R147 ;  /* 0x00000093008d0308 */ /* 0x000e620000000c00 */
[----:B------:R-:W-:-:S07]  /*2a740*/  IMAD.MOV.U32 R142, RZ, RZ, -0x800000 ;  /* 0xff800000ff8e7424 */ /* 0x000fce00078e00ff */
[----:B------:R-:W-:Y:S01]  /*2a750*/  @P1 MUFU.LG2 R146, R140 ;  /* 0x0000008c00921308 */ /* 0x000fe20000000c00 */
[----:B-1----:R-:W-:Y:S01]  /*2a760*/  @P0 FMUL.FTZ R141, R141, 0.69314718246459960938 ;  /* 0x3f3172188d8d0820 */ /* 0x002fe20000410000 */
[----:B0-----:R-:W-:Y:S01]  /*2a770*/  SHF.R.U32.HI R144, RZ, 0x7, R137 ;  /* 0x00000007ff907819 */ /* 0x001fe20000011689 */
[----:B------:R-:W-:-:S06]  /*2a780*/  IMAD.MOV.U32 R137, RZ, RZ, RZ ;  /* 0x000000ffff897224 */ /* 0x000fcc00078e00ff */
[----:B------:R-:W2:Y:S01]  /*2a790*/  @P0 MUFU.RCP R137, R147 ;  /* 0x0000009300890308 */ /* 0x000ea20000001000 */
[----:B------:R-:W-:Y:S01]  /*2a7a0*/  IADD3 R148, -R144, 0xb, RZ ;  /* 0x0000000b90947810 */ /* 0x000fe20007ffe1ff */
[----:B------:R-:W-:Y:S01]  /*2a7b0*/  IMAD.MOV.U32 R144, RZ, RZ, -0x800000 ;  /* 0xff800000ff907424 */ /* 0x000fe200078e00ff */
[----:B----4-:R-:W-:Y:S01]  /*2a7c0*/  @!P2 LOP3.LUT R134, R134, 0x1, RZ, 0x3c, !PT ;  /* 0x000000018686a812 */ /* 0x010fe200078e3cff */
[----:B---3--:R-:W-:Y:S01]  /*2a7d0*/  VIADD R0, R0, 0x1 ;  /* 0x0000000100007836 */ /* 0x008fe20000000000 */
[----:B------:R-:W-:Y:S01]  /*2a7e0*/  STL [R1+0x424], R140 ;  /* 0x0004248c01007387 */ /* 0x000fe20000100800 */
[-C--:B--2---:R-:W-:Y:S01]  /*2a7f0*/  FMUL.FTZ R3, R3, R137.reuse ;  /* 0x0000008903037220 */ /* 0x084fe20000410000 */
        /* <DEDUP_REMOVED lines=99> */
[----:B------:R0:W-:Y:S01]  /*2ae30*/  STL [R1+0x1fc], R0 ;  /* 0x0001fc0001007387 */ /* 0x0001e20000100800 */
[----:B-----5:R-:W-:-:S04]  /*2ae40*/  @P0 FMUL.FTZ R138, R138, 0.69314718246459960938 ;  /* 0x3f3172188a8a0820 */ /* 0x020fc80000410000 */
[----:B------:R-:W-:Y:S01]  /*2ae50*/  @P0 FFMA.FTZ R142, R138, R139, R141 ;  /* 0x0000008b8a8e0223 */ /* 0x000fe2000001008d */
[----:B------:R-:W-:-:S06]  /*2ae60*/  IMAD.MOV.U32 R138, RZ, RZ, RZ ;  /* 0x000000ffff8a7224 */ /* 0x000fcc00078e00ff */
[----:B------:R-:W1:Y:S01]  /*2ae70*/  @P1 MUFU.RCP R138, R140 ;  /* 0x0000008c008a1308 */ /* 0x000e620000001000 */
[----:B------:R-:W-:Y:S01]  /*2ae80*/  @P1 FMUL.FTZ R139, R146, 0.69314718246459960938 ;  /* 0x3f317218928b1820 */ /* 0x000fe20000410000 */
[----:B------:R-:W-:-:S04]  /*2ae90*/  @P1 FMUL.FTZ R146, R143, 0.69314718246459960938 ;  /* 0x3f3172188f921820 */ /* 0x000fc80000410000 */
[----:B------:R-:W-:Y:S01]  /*2aea0*/  @P1 FFMA.FTZ R144, R146, R145, R139 ;  /* 0x0000009192901223 */ /* 0x000fe2000001008b */
[----:B------:R0:W-:Y:S04]  /*2aeb0*/  STL [R1+0x420], R142 ;  /* 0x0004208e01007387 */ /* 0x0001e80000100800 */
[----:B------:R0:W-:Y:S01]  /*2aec0*/  STL [R1+0x424], R144 ;  /* 0x0004249001007387 */ /* 0x0001e20000100800 */
        /* <DEDUP_REMOVED lines=96> */
[----:B------:R0:W-:Y:S01]  /*2b4d0*/  @!P2 STL [R1+0x1f0], RZ ;  /* 0x0001f0ff0100a387 */ /* 0x0001e20000100800 */
[----:B------:R0:W-:Y:S08]  /*2b4e0*/  BAR.ARV R148, 0x100 ;  /* 0x000400940000751d */ /* 0x0001f00000002000 */
[----:B------:R-:W-:Y:S06]  /*2b4f0*/  BAR.ARV 0x8, 0x180 ;  /* 0x0206000000007b1d */ /* 0x000fec0000002000 */
[----:B------:R-:W-:-:S13]  /*2b500*/  PLOP3.LUT P0, PT, PT, PT, PT, 0x8, 0x0 ;  /* 0x000000000000781c */ /* 0x000fda0003f0e170 */
.L_x_12957:
[----:B------:R-:W-:Y:S05]  /*2b510*/  WARPSYNC.ALL ;  /* 0x0000000000007948 */ /* 0x000fea0003800000 */
[----:B------:R-:W1:Y:S08]  /*2b520*/  S2UR UR4, SR_CgaCtaId ;  /* 0x00000000000479c3 */ /* 0x000e700000008800 */
[----:B------:R-:W-:Y:S01]  /*2b530*/  BAR.SYNC.DEFER_BLOCKING 0x5, 0x180 ;  /* 0x0146000000007b1d */ /* 0x000fe20000010000 */
[----:B0-----:R-:W-:-:S05]  /*2b540*/  MOV R148, 0x400 ;  /* 0x0000040000947802 */ /* 0x001fca0000000f00 */
[----:B------:R-:W-:Y:S01]  /*2b550*/  BSSY B0, `(.L_x_13080) ;  /* 0x00002ea000007945 */ /* 0x000fe20003800000 */
[----:B-1----:R-:W-:-:S05]  /*2b560*/  IMAD.U32 R27, RZ, RZ, UR4 ;  /* 0x00000004ff1b7e24 */ /* 0x002fca000f8e00ff */
[----:B------:R-:W-:-:S05]  /*2b570*/  LEA R148, R27, R148, 0x18 ;  /* 0x000000941b947211 */ /* 0x000fca00078ec0ff */
[----:B------:R0:W1:Y:S01]  /*2b580*/  LDS.128 R124, [R148+0x324d0] ;  /* 0x0324d000947c7984 */ /* 0x0000620000000c00 */
[----:B------:R-:W-:Y:S06]  /*2b590*/  BAR.ARV 0x4, 0x180 ;  /* 0x0106000000007b1d */ /* 0x000fec0000002000 */
[----:B------:R-:W-:Y:S05]  /*2b5a0*/  @P0 BRA `(.L_x_13081) ;  /* 0x00000020003c0947 */ /* 0x000fea0003800000 */
[----:B------:R-:W3:Y:S04]  /*2b5b0*/  LDL R0, [R1+0x46c] ;  /* 0x00046c0001007983 */ /* 0x000ee80000100800 */
        /* <DEDUP_REMOVED lines=26> */
[----:B--2---:R-:W2:Y:S04]  /*2b760*/  LDL.128 R40, [R1+0x390] ;  /* 0x0003900001287983 */ /* 0x004ea80000100c00 */
[----:B------:R-:W2:Y:S04]  /*2b770*/  LDL.128 R28, [R1+0x3c0] ;  /* 0x0003c000011c7983 */ /* 0x000ea80000100c00 */
[----:B------:R-:W2:Y:S04]  /*2b780*/  LDL.128 R32, [R1+0x3b0] ;  /* 0x0003b00001207983 */ /* 0x000ea80000100c00 */
[----:B------:R-:W2:Y:S04]  /*2b790*/  LDL.128 R8, [R1+0x3e0] ;  /* 0x0003e00001087983 */ /* 0x000ea80000100c00 */
[----:B------:R-:W2:Y:S04]  /*2b7a0*/  LDL.128 R12, [R1+0x3d0] ;  /* 0x0003d000010c7983 */ /* 0x000ea80000100c00 */
[----:B------:R-:W2:Y:S01]  /*2b7b0*/  LDL.128 R4, [R1+0x3f0] ;  /* 0x0003f00001047983 */ /* 0x000ea20000100c00 */
[----:B------:R-:W0:Y:S01]  /*2b7c0*/  S2R R17, SR_SWINHI ;  /* 0x0000000000117919 */ /* 0x000e220000002f00 */
[----:B-----5:R-:W-:-:S02]  /*2b7d0*/  MOV R2, R148 ;  /* 0x0000009400027202 */ /* 0x020fc40000000f00 */
[----:B0-----:R-:W-:Y:S01]  /*2b7e0*/  MOV R3, R17 ;  /* 0x0000001100037202 */ /* 0x001fe20000000f00 */
[----:B------:R-:W-:Y:S05]  /*2b7f0*/  WARPSYNC.ALL ;  /* 0x0000000000007948 */ /* 0x000fea0003800000 */
[----:B------:R-:W-:Y:S01]  /*2b800*/  ULDC.64 UR4, c[0x0][0xd00] ;  /* 0x0003400000047ab9 */ /* 0x000fe20000000a00 */
[----:B---3--:R-:W-:-:S03]  /*2b810*/  IMAD.WIDE R16, R0, 0x2, R2 ;  /* 0x0000000200107825 */ /* 0x008fc600078e0202 */
[----:B------:R-:W-:-:S04]  /*2b820*/  IADD3 R21, P1, R16, 0x20, RZ ;  /* 0x0000002010157810 */ /* 0x000fc80007f3e0ff */
[----:B------:R-:W-:-:S04]  /*2b830*/  LOP3.LUT R20, R21, 0x380, RZ, 0xc0, !PT ;  /* 0x0000038015147812 */ /* 0x000fc800078ec0ff */
[----:B------:R-:W-:-:S04]  /*2b840*/  SHF.R.U64 R20, R20, 0x3, RZ ;  /* 0x0000000314147819 */ /* 0x000fc800000012ff */
[----:B------:R-:W-:Y:S01]  /*2b850*/  LOP3.LUT R20, R20, R21, RZ, 0x3c, !PT ;  /* 0x0000001514147212 */ /* 0x000fe200078e3cff */
[----:B------:R-:W-:Y:S01]  /*2b860*/  IMAD.X R21, RZ, RZ, R17, P1 ;  /* 0x000000ffff157224 */ /* 0x000fe200008e0611 */
[C---:B------:R-:W-:Y:S02]  /*2b870*/  IADD3 R175, P1, R16.reuse, 0x4060, RZ ;  /* 0x0000406010af7810 */ /* 0x040fe40007f3e0ff */
[C---:B------:R-:W-:Y:S02]  /*2b880*/  IADD3 R24, P2, R16.reuse, 0x40, RZ ;  /* 0x0000004010187810 */ /* 0x040fe40007f5e0ff */
[----:B------:R-:W-:Y:S02]  /*2b890*/  IADD3 R150, P3, R16, 0x60, RZ ;  /* 0x0000006010967810 */ /* 0x000fe40007f7e0ff */
[----:B------:R-:W-:Y:S02]  /*2b8a0*/  LOP3.LUT R174, R175, 0x380, RZ, 0xc0, !PT ;  /* 0x00000380afae7812 */ /* 0x000fe400078ec0ff */
[----:B------:R-:W-:-:S02]  /*2b8b0*/  LOP3.LUT R25, R24, 0x380, RZ, 0xc0, !PT ;  /* 0x0000038018197812 */ /* 0x000fc400078ec0ff */
[----:B------:R-:W-:Y:S02]  /*2b8c0*/  LOP3.LUT R151, R150, 0x380, RZ, 0xc0, !PT ;  /* 0x0000038096977812 */ /* 0x000fe400078ec0ff */
[----:B------:R-:W-:Y:S02]  /*2b8d0*/  IADD3 R173, P0, R16, 0x4040, RZ ;  /* 0x0000404010ad7810 */ /* 0x000fe40007f1e0ff */
[----:B------:R-:W-:Y:S02]  /*2b8e0*/  SHF.R.U64 R174, R174, 0x3, RZ ;  /* 0x00000003aeae7819 */ /* 0x000fe400000012ff */
[----:B------:R-:W-:Y:S02]  /*2b8f0*/  SHF.R.U64 R25, R25, 0x3, RZ ;  /* 0x0000000319197819 */ /* 0x000fe400000012ff */
[----:B------:R-:W-:Y:S02]  /*2b900*/  SHF.R.U64 R151, R151, 0x3, RZ ;  /* 0x0000000397977819 */ /* 0x000fe400000012ff */
[----:B------:R-:W-:-:S02]  /*2b910*/  LOP3.LUT R172, R173, 0x380, RZ, 0xc0, !PT ;  /* 0x00000380adac7812 */ /* 0x000fc400078ec0ff */
[----:B------:R-:W-:Y:S01]  /*2b920*/  LOP3.LUT R174, R174, R175, RZ, 0x3c, !PT ;  /* 0x000000afaeae7212 */ /* 0x000fe200078e3cff */
[--C-:B------:R-:W-:Y:S01]  /*2b930*/  IMAD.X R175, RZ, RZ, R17.reuse, P1 ;  /* 0x000000ffffaf7224 */ /* 0x100fe200008e0611 */
[C---:B------:R-:W-:Y:S02]  /*2b940*/  IADD3 R168, P4, R16.reuse, 0x4000, RZ ;  /* 0x0000400010a87810 */ /* 0x040fe40007f9e0ff */
[C---:B------:R-:W-:Y:S02]  /*2b950*/  IADD3 R201, P1, R16.reuse, 0xc020, RZ ;  /* 0x0000c02010c97810 */ /* 0x040fe40007f3e0ff */
[----:B------:R-:W-:Y:S02]  /*2b960*/  IADD3 R171, P5, R16, 0x4020, RZ ;  /* 0x0000402010ab7810 */ /* 0x000fe40007fbe0ff */
[----:B------:R-:W-:Y:S01]  /*2b970*/  LOP3.LUT R24, R25, R24, RZ, 0x3c, !PT ;  /* 0x0000001819187212 */ /* 0x000fe200078e3cff */
[--C-:B------:R-:W-:Y:S01]  /*2b980*/  IMAD.X R25, RZ, RZ, R17.reuse, P2 ;  /* 0x000000ffff197224 */ /* 0x100fe200010e0611 */
[----:B------:R-:W-:Y:S01]  /*2b990*/  LOP3.LUT R150, R151, R150, RZ, 0x3c, !PT ;  /* 0x0000009697967212 */ /* 0x000fe200078e3cff */
[----:B------:R-:W-:Y:S01]  /*2b9a0*/  IMAD.X R151, RZ, RZ, R17, P3 ;  /* 0x000000ffff977224 */ /* 0x000fe200018e0611 */
[----:B------:R-:W-:-:S02]  /*2b9b0*/  SHF.R.U64 R172, R172, 0x3, RZ ;  /* 0x00000003acac7819 */ /* 0x000fc400000012ff */
[C---:B------:R-:W-:Y:S02]  /*2b9c0*/  IADD3 R177, P2, R16.reuse, 0x8000, RZ ;  /* 0x0000800010b17810 */ /* 0x040fe40007f5e0ff */
[----:B------:R-:W-:Y:S02]  /*2b9d0*/  IADD3 R179, P3, R16, 0x8020, RZ ;  /* 0x0000802010b37810 */ /* 0x000fe40007f7e0ff */
[----:B------:R-:W-:Y:S02]  /*2b9e0*/  LOP3.LUT R169, R168, 0x380, RZ, 0xc0, !PT ;  /* 0x00000380a8a97812 */ /* 0x000fe400078ec0ff */
[----:B------:R-:W-:Y:S02]  /*2b9f0*/  LOP3.LUT R200, R201, 0x380, RZ, 0xc0, !PT ;  /* 0x00000380c9c87812 */ /* 0x000fe400078ec0ff */
[----:B------:R-:W-:Y:S02]  /*2ba00*/  LOP3.LUT R170, R171, 0x380, RZ, 0xc0, !PT ;  /* 0x00000380abaa7812 */ /* 0x000fe400078ec0ff */
[----:B------:R-:W-:Y:S01]  /*2ba10*/  LOP3.LUT R172, R172, R173, RZ, 0x3c, !PT ;  /* 0x000000adacac7212 */ /* 0x000fe200078e3cff */
[----:B------:R-:W-:Y:S01]  /*2ba20*/  IMAD.X R173, RZ, RZ, R17, P0 ;  /* 0x000000ffffad7224 */ /* 0x000fe200000e0611 */
[----:B------:R-:W-:-:S02]  /*2ba30*/  LOP3.LUT R176, R177, 0x380, RZ, 0xc0, !PT ;  /* 0x00000380b1b07812 */ /* 0x000fc400078ec0ff */
[----:B------:R-:W-:Y:S02]  /*2ba40*/  LOP3.LUT R178, R179, 0x380, RZ, 0xc0, !PT ;  /* 0x00000380b3b27812 */ /* 0x000fe400078ec0ff */
[----:B------:R-:W-:Y:S02]  /*2ba50*/  IADD3 R193, P0, R16, 0xc000, RZ ;  /* 0x0000c00010c17810 */ /* 0x000fe40007f1e0ff */
[----:B------:R-:W-:Y:S02]  /*2ba60*/  SHF.R.U64 R169, R169, 0x3, RZ ;  /* 0x00000003a9a97819 */ /* 0x000fe400000012ff */
[----:B------:R-:W-:Y:S02]  /*2ba70*/  SHF.R.U64 R200, R200, 0x3, RZ ;  /* 0x00000003c8c87819 */ /* 0x000fe400000012ff */
[----:B------:R-:W-:Y:S02]  /*2ba80*/  SHF.R.U64 R170, R170, 0x3, RZ ;  /* 0x00000003aaaa7819 */ /* 0x000fe400000012ff */
[----:B------:R-:W-:-:S02]  /*2ba90*/  MOV R20, R20 ;  /* 0x0000001400147202 */ /* 0x000fc40000000f00 */
[----:B------:R-:W-:Y:S02]  /*2baa0*/  LOP3.LUT R21, R16, 0x380, RZ, 0xc0, !PT ;  /* 0x0000038010157812 */ /* 0x000fe400078ec0ff */
        /* <DEDUP_REMOVED lines=10> */
[----:B------:R-:W-:Y:S02]  /*2bb50*/  SHF.R.U64 R21, R21, 0x3, RZ ;  /* 0x0000000315157819 */ /* 0x000fe400000012ff */
[----:B------:R-:W-:Y:S02]  /*2bb60*/  ISETP.NE.U32.AND P1, PT, RZ, UR4, PT ;  /* 0x00000004ff007c0c */ /* 0x000fe4000bf25070 */
[----:B------:R-:W-:Y:S01]  /*2bb70*/  LOP3.LUT R176, R176, R177, RZ, 0x3c, !PT ;  /* 0x000000b1b0b07212 */ /* 0x000fe200078e3cff */
[--C-:B------:R-:W-:Y:S01]  /*2bb80*/  IMAD.X R177, RZ, RZ, R17.reuse, P2 ;  /* 0x000000ffffb17224 */ /* 0x100fe200010e0611 */
[----:B------:R-:W-:Y:S02]  /*2bb90*/  IADD3 R191, P5, R16, 0x8060, RZ ;  /* 0x0000806010bf7810 */ /* 0x000fe40007fbe0ff */
[----:B------:R-:W-:Y:S01]  /*2bba0*/  LOP3.LUT R178, R178, R179, RZ, 0x3c, !PT ;  /* 0x000000b3b2b27212 */ /* 0x000fe200078e3cff */
[----:B------:R-:W-:Y:S01]  /*2bbb0*/  IMAD.X R179, RZ, RZ, R17, P3 ;  /* 0x000000ffffb37224 */ /* 0x000fe200018e0611 */
[----:B------:R-:W-:-:S02]  /*2bbc0*/  SHF.R.U64 R192, R192, 0x3, RZ ;  /* 0x00000003c0c07819 */ /* 0x000fc400000012ff */
[C---:B------:R-:W-:Y:S02]  /*2bbd0*/  IADD3 R203, P2, R16.reuse, 0xc040, RZ ;  /* 0x0000c04010cb7810 */ /* 0x040fe40007f5e0ff */
[----:B------:R-:W-:Y:S02]  /*2bbe0*/  IADD3 R204, P3, R16, 0xc060, RZ ;  /* 0x0000c06010cc7810 */ /* 0x000fe40007f7e0ff */
[----:B------:R-:W-:Y:S02]  /*2bbf0*/  LOP3.LUT R188, R189, 0x380, RZ, 0xc0, !PT ;  /* 0x00000380bdbc7812 */ /* 0x000fe400078ec0ff */
[----:B------:R-:W-:Y:S02]  /*2bc00*/  LOP3.LUT R16, R21, R16, RZ, 0x3c, !PT ;  /* 0x0000001015107212 */ /* 0x000fe400078e3cff */
[----:B------:R-:W-:Y:S01]  /*2bc10*/  ISETP.NE.AND.EX P1, PT, RZ, UR5, PT, P1 ;  /* 0x00000005ff007c0c */ /* 0x000fe2000bf25310 */
[----:B------:R-:W-:Y:S01]  /*2bc20*/  ULDC.64 UR4, c[0x0][0xd08] ;  /* 0x0003420000047ab9 */ /* 0x000fe20000000a00 */
[----:B------:R-:W-:-:S02]  /*2bc30*/  LOP3.LUT R190, R191, 0x380, RZ, 0xc0, !PT ;  /* 0x00000380bfbe7812 */ /* 0x000fc400078ec0ff */
[----:B------:R-:W-:Y:S01]  /*2bc40*/  LOP3.LUT R192, R192, R193, RZ, 0x3c, !PT ;  /* 0x000000c1c0c07212 */ /* 0x000fe200078e3cff */
[----:B------:R-:W-:Y:S01]  /*2bc50*/  IMAD.X R193, RZ, RZ, R17, P0 ;  /* 0x000000ffffc17224 */ /* 0x000fe200000e0611 */
[----:B------:R-:W-:Y:S02]  /*2bc60*/  F2FP.BF16.F32.PACK_AB R144, R145, R144 ;  /* 0x000000909190723e */ /* 0x000fe400000010ff */
[----:B------:R-:W-:Y:S02]  /*2bc70*/  F2FP.BF16.F32.PACK_AB R145, R147, R146 ;  /* 0x000000929391723e */ /* 0x000fe400000010ff */
[----:B------:R-:W-:Y:S02]  /*2bc80*/  F2FP.BF16.F32.PACK_AB R136, R137, R136 ;  /* 0x000000888988723e */ /* 0x000fe400000010ff */
[----:B------:R-:W-:Y:S02]  /*2bc90*/  ISETP.NE.U32.AND P0, PT, RZ, UR4, PT ;  /* 0x00000004ff007c0c */ /* 0x000fe4000bf05070 */
[----:B------:R-:W-:-:S02]  /*2bca0*/  SHF.R.U64 R188, R188, 0x3, RZ ;  /* 0x00000003bcbc7819 */ /* 0x000fc400000012ff */
[----:B------:R-:W-:Y:S02]  /*2bcb0*/  LOP3.LUT R202, R203, 0x380, RZ, 0xc0, !PT ;  /* 0x00000380cbca7812 */ /* 0x000fe400078ec0ff */
[----:B------:R-:W-:Y:S02]  /*2bcc0*/  MOV R16, R16 ;  /* 0x0000001000107202 */ /* 0x000fe40000000f00 */
[----:B------:R-:W-:Y:S02]  /*2bcd0*/  F2FP.BF16.F32.PACK_AB R146, R141, R140 ;  /* 0x0000008c8d92723e */ /* 0x000fe400000010ff */
[----:B------:R-:W-:Y:S01]  /*2bce0*/  F2FP.BF16.F32.PACK_AB R147, R143, R142 ;  /* 0x0000008e8f93723e */ /* 0x000fe200000010ff */
[----:B------:R-:W-:Y:S01]  /*2bcf0*/  BAR.SYNC.DEFER_BLOCKING 0x1, 0x100 ;  /* 0x0044000000007b1d */ /* 0x000fe20000010000 */
[----:B------:R-:W-:Y:S02]  /*2bd00*/  F2FP.BF16.F32.PACK_AB R137, R139, R138 ;  /* 0x0000008a8b89723e */ /* 0x000fe400000010ff */
[----:B------:R-:W-:-:S02]  /*2bd10*/  F2FP.BF16.F32.PACK_AB R128, R129, R128 ;  /* 0x000000808180723e */ /* 0x000fc400000010ff */
[----:B------:R-:W-:Y:S02]  /*2bd20*/  SHF.R.U64 R190, R190, 0x3, RZ ;  /* 0x00000003bebe7819 */ /* 0x000fe400000012ff */
[----:B------:R-:W-:Y:S02]  /*2bd30*/  LOP3.LUT R205, R204, 0x380, RZ, 0xc0, !PT ;  /* 0x00000380cccd7812 */ /* 0x000fe400078ec0ff */
[----:B------:R-:W-:Y:S02]  /*2bd40*/  F2FP.BF16.F32.PACK_AB R138, R133, R132 ;  /* 0x00000084858a723e */ /* 0x000fe400000010ff */
[----:B------:R-:W-:Y:S02]  /*2bd50*/  F2FP.BF16.F32.PACK_AB R139, R135, R134 ;  /* 0x00000086878b723e */ /* 0x000fe400000010ff */
[----:B------:R-:W-:Y:S02]  /*2bd60*/  F2FP.BF16.F32.PACK_AB R129, R131, R130 ;  /* 0x000000828381723e */ /* 0x000fe400000010ff */
[----:B------:R-:W-:-:S02]  /*2bd70*/  F2FP.BF16.F32.PACK_AB R116, R117, R116 ;  /* 0x000000747574723e */ /* 0x000fc400000010ff */
[----:B------:R-:W-:Y:S02]  /*2bd80*/  MOV R24, R24 ;  /* 0x0000001800187202 */ /* 0x000fe40000000f00 */
        /* <DEDUP_REMOVED lines=9> */
[----:B------:R-:W-:Y:S01]  /*2be20*/  ISETP.NE.AND.EX P0, PT, RZ, UR5, PT, P0 ;  /* 0x00000005ff007c0c */ /* 0x000fe2000bf05300 */
        /* <DEDUP_REMOVED lines=19> */
[----:B------:R-:W-:Y:S01]  /*2bf60*/  MOV R172, R172 ;  /* 0x000000ac00ac7202 */ /* 0x000fe20000000f00 */
[----:B0-----:R-:W0:Y:S01]  /*2bf70*/  LDC.64 R20, c[0x0][0xd00] ;  /* 0x00034000ff147b82 */ /* 0x001e220000000a00 */
        /* <DEDUP_REMOVED lines=11> */
[----:B------:R-:W-:Y:S01]  /*2c030*/  LOP3.LUT R202, R202, R203, RZ, 0x3c, !PT ;  /* 0x000000cbcaca7212 */ /* 0x000fe200078e3cff */
[----:B------:R-:W-:Y:S01]  /*2c040*/  IMAD.X R203, RZ, RZ, R17, P2 ;  /* 0x000000ffffcb7224 */ /* 0x000fe200010e0611 */
        /* <DEDUP_REMOVED lines=24> */
[----:B----4-:R-:W-:Y:S01]  /*2c1d0*/  F2FP.BF16.F32.PACK_AB R36, R37, R36 ;  /* 0x000000242524723e */ /* 0x010fe200000010ff */
[----:B------:R3:W-:Y:S01]  /*2c1e0*/  STSM.16.M88.4 [R176], R76 ;  /* 0x0000004cb0007844 */ /* 0x0007e20000000200 */
[----:B------:R-:W-:-:S02]  /*2c1f0*/  MOV R192, R192 ;  /* 0x000000c000c07202 */ /* 0x000fc40000000f00 */
[----:B--2---:R-:W-:Y:S02]  /*2c200*/  F2FP.BF16.F32.PACK_AB R46, R41, R40 ;  /* 0x00000028292e723e */ /* 0x004fe400000010ff */
        /* <DEDUP_REMOVED lines=13> */
[----:B------:R-:W-:Y:S01]  /*2c2e0*/  F2FP.BF16.F32.PACK_AB R9, R11, R10 ;  /* 0x0000000a0b09723e */ /* 0x000fe200000010ff */
[----:B------:R3:W-:Y:S01]  /*2c2f0*/  STSM.16.M88.4 [R190], R52 ;  /* 0x00000034be007844 */ /* 0x0007e20000000200 */
[----:B------:R-:W-:Y:S02]  /*2c300*/  MOV R204, R204 ;  /* 0x000000cc00cc7202 */ /* 0x000fe40000000f00 */
        /* <DEDUP_REMOVED lines=18> */
[----:B---3--:R-:W2:Y:S04]  /*2c430*/  LDG.E R5, desc[UR44][R6.64] ;  /* 0x0000002c06057981 */ /* 0x008ea8000c1e1900 */
[----:B-----5:R-:W2:Y:S02]  /*2c440*/  LDG.E R20, desc[UR44][R6.64+0x4] ;  /* 0x0000042c06147981 */ /* 0x020ea4000c1e1900 */
[----:B--2---:R-:W-:-:S07]  /*2c450*/  IMAD.IADD R20, R20, 0x1, -R5 ;  /* 0x0000000114147824 */ /* 0x004fce00078e0a05 */
.L_x_13082:
[----:B---3--:R-:W2:Y:S04]  /*2c460*/  LDL R4, [R1+0x45c] ;  /* 0x00045c0001047983 */ /* 0x008ea80000100800 */
[----:B------:R-:W3:Y:S01]  /*2c470*/  LDL R0, [R1+0x468] ;  /* 0x0004680001007983 */ /* 0x000ee20000100800 */
[----:B0----5:R-:W-:Y:S02]  /*2c480*/  IMAD R20, R20, R21, RZ ;  /* 0x0000001514147224 */ /* 0x021fe400078e02ff */
[----:B------:R-:W-:Y:S01]  /*2c490*/  IMAD.IADD R15, R224, 0x1, R216 ;  /* 0x00000001e00f7824 */ /* 0x000fe200078e02d8 */
[----:B------:R-:W-:Y:S01]  /*2c4a0*/  ISETP.NE.AND P2, PT, R21, 0x1, PT ;  /* 0x000000011500780c */ /* 0x000fe20003f45270 */
[----:B------:R-:W-:Y:S01]  /*2c4b0*/  ULDC.64 UR4, c[0x0][0xc90] ;  /* 0x0003240000047ab9 */ /* 0x000fe20000000a00 */
[----:B------:R-:W4:Y:S11]  /*2c4c0*/  LDL R26, [R1+0x450] ;  /* 0x00045000011a7983 */ /* 0x000f360000100800 */
[----:B------:R-:W0:Y:S08]  /*2c4d0*/  @P2 LDC R5, c[0x0][0xcec] ;  /* 0x00033b00ff052b82 */ /* 0x000e300000000800 */
[----:B------:R-:W1:Y:S01]  /*2c4e0*/  @P2 LDC R8, c[0x0][0xcf0] ;  /* 0x00033c00ff082b82 */ /* 0x000e620000000800 */
[----:B------:R-:W-:-:S02]  /*2c4f0*/  SHF.R.S32.HI R17, RZ, 0x1f, R16 ;  /* 0x0000001fff117819 */ /* 0x000fc40000011410 */
[----:B------:R-:W-:Y:S02]  /*2c500*/  SHF.R.S32.HI R24, RZ, 0x1f, R218 ;  /* 0x0000001fff187819 */ /* 0x000fe400000114da */
[----:B------:R-:W-:Y:S02]  /*2c510*/  SEL R25, R218, RZ, !P1 ;  /* 0x000000ffda197207 */ /* 0x000fe40004800000 */
[----:B------:R-:W-:Y:S01]  /*2c520*/  SEL R24, R24, RZ, !P1 ;  /* 0x000000ff18187207 */ /* 0x000fe20004800000 */
[----:B------:R-:W4:Y:S08]  /*2c530*/  @P2 LDC R81, c[0x0][0xcec] ;  /* 0x00033b00ff512b82 */ /* 0x000f300000000800 */
[----:B------:R-:W4:Y:S01]  /*2c540*/  @P2 LDC R83, c[0x0][0xcf0] ;  /* 0x00033c00ff532b82 */ /* 0x000f220000000800 */
[----:B--2---:R-:W-:-:S04]  /*2c550*/  LOP3.LUT P0, RZ, R4, 0x3, RZ, 0xc0, !PT ;  /* 0x0000000304ff7812 */ /* 0x004fc8000780c0ff */
[----:B------:R-:W-:-:S13]  /*2c560*/  ISETP.GE.OR P3, PT, R15, R20, P0 ;  /* 0x000000140f00720c */ /* 0x000fda0000766670 */
[----:B------:R-:W2:Y:S01]  /*2c570*/  @!P3 LDL R11, [R1+0x420] ;  /* 0x00042000010bb983 */ /* 0x000ea20000100800 */
[----:B---3--:R-:W-:Y:S01]  /*2c580*/  IMAD.IADD R10, R0, 0x1, R216 ;  /* 0x00000001000a7824 */ /* 0x008fe200078e02d8 */
[----:B------:R-:W-:-:S03]  /*2c590*/  SHF.R.S32.HI R0, RZ, 0x1f, R217 ;  /* 0x0000001fff007819 */ /* 0x000fc600000114d9 */
[----:B0-----:R-:W-:-:S04]  /*2c5a0*/  @P2 IMAD.HI.U32 R5, R10, R5, RZ ;  /* 0x000000050a052227 */ /* 0x001fc800078e00ff */
[----:B------:R-:W-:Y:S02]  /*2c5b0*/  IMAD R6, R0, UR4, RZ ;  /* 0x0000000400067c24 */ /* 0x000fe4000f8e02ff */
[----:B------:R-:W-:Y:S01]  /*2c5c0*/  IMAD.MOV.U32 R4, RZ, RZ, R10 ;  /* 0x000000ffff047224 */ /* 0x000fe200078e000a */
[----:B-1----:R-:W-:Y:S01]  /*2c5d0*/  @P2 SHF.R.U32.HI R4, RZ, R8, R5 ;  /* 0x00000008ff042219 */ /* 0x002fe20000011605 */
[C---:B------:R-:W-:Y:S02]  /*2c5e0*/  IMAD R5, R217.reuse, UR5, R6 ;  /* 0x00000005d9057c24 */ /* 0x040fe4000f8e0206 */
[----:B------:R-:W-:Y:S01]  /*2c5f0*/  IMAD.WIDE.U32 R6, R217, UR4, R16 ;  /* 0x00000004d9067c25 */ /* 0x000fe2000f8e0010 */
[----:B------:R-:W-:-:S03]  /*2c600*/  ULDC.64 UR4, c[0x0][0xc98] ;  /* 0x0003260000047ab9 */ /* 0x000fc60000000a00 */
[----:B------:R-:W-:Y:S02]  /*2c610*/  IMAD.MOV R9, RZ, RZ, -R4 ;  /* 0x000000ffff097224 */ /* 0x000fe400078e0a04 */
[----:B------:R-:W-:Y:S02]  /*2c620*/  IMAD.IADD R7, R7, 0x1, R5 ;  /* 0x0000000107077824 */ /* 0x000fe400078e0205 */
[----:B------:R-:W-:Y:S02]  /*2c630*/  IMAD R9, R21, R9, R10 ;  /* 0x0000000915097224 */ /* 0x000fe400078e020a */
[----:B------:R-:W-:Y:S02]  /*2c640*/  IMAD R8, R24, UR4, RZ ;  /* 0x0000000418087c24 */ /* 0x000fe4000f8e02ff */
[C---:B------:R-:W-:Y:S01]  /*2c650*/  IMAD.WIDE.U32 R6, R25.reuse, UR4, R6 ;  /* 0x0000000419067c25 */ /* 0x040fe2000f8e0006 */
[----:B------:R-:W-:Y:S02]  /*2c660*/  SHF.R.S32.HI R5, RZ, 0x1f, R9 ;  /* 0x0000001fff057819 */ /* 0x000fe40000011409 */
[----:B------:R-:W-:Y:S01]  /*2c670*/  SHF.R.S32.HI R13, RZ, 0x1f, R4 ;  /* 0x0000001fff0d7819 */ /* 0x000fe20000011404 */
[----:B------:R-:W-:Y:S01]  /*2c680*/  IMAD R8, R25, UR5, R8 ;  /* 0x0000000519087c24 */ /* 0x000fe2000f8e0208 */
[----:B------:R-:W-:Y:S01]  /*2c690*/  IADD3 R4, P1, R4, R6, RZ ;  /* 0x0000000604047210 */ /* 0x000fe20007f3e0ff */
[----:B------:R-:W-:-:S02]  /*2c6a0*/  ULDC.64 UR4, c[0x0][0xc88] ;  /* 0x0003220000047ab9 */ /* 0x000fc40000000a00 */
        /* <DEDUP_REMOVED lines=9> */
[----:B------:R-:W-:-:S03]  /*2c740*/  ULDC.64 UR4, c[0x0][0xba0] ;  /* 0x0002e80000047ab9 */ /* 0x000fc60000000a00 */
[----:B------:R-:W2:Y:S01]  /*2c750*/  SHFL.IDX PT, R7, R4, RZ, 0x1c1f ;  /* 0x001c1fff04077589 */ /* 0x000ea200000e0000 */
[----:B------:R-:W-:-:S05]  /*2c760*/  VIADD R5, R15, 0x8 ;  /* 0x000000080f057836 */ /* 0x000fca0000000000 */
[----:B------:R-:W-:Y:S01]  /*2c770*/  ISETP.GE.OR P0, PT, R5, R20, P0 ;  /* 0x000000140500720c */ /* 0x000fe20000706670 */
[----:B------:R-:W-:Y:S01]  /*2c780*/  IMAD R5, R223, 0x40, R186 ;  /* 0x00000040df057824 */ /* 0x000fe200078e02ba */
[----:B--2---:R0:W-:Y:S11]  /*2c790*/  @!P3 ST.E desc[UR44][R6.64], R11 ;  /* 0x0000000b0600b985 */ /* 0x0041f6000c10192c */
[----:B------:R-:W2:Y:S01]  /*2c7a0*/  @!P0 LDL R63, [R1+0x424] ;  /* 0x00042400013f8983 */ /* 0x000ea20000100800 */
[----:B------:R-:W-:-:S03]  /*2c7b0*/  IMAD.WIDE R2, R5, 0x2, R2 ;  /* 0x0000000205027825 */ /* 0x000fc600078e0202 */
[C---:B------:R-:W-:Y:S02]  /*2c7c0*/  IADD3 R29, P4, R2.reuse, 0x3000, RZ ;  /* 0x00003000021d7810 */ /* 0x040fe40007f9e0ff */
[C---:B------:R-:W-:Y:S02]  /*2c7d0*/  IADD3 R9, P1, R2.reuse, 0x1000, RZ ;  /* 0x0000100002097810 */ /* 0x040fe40007f3e0ff */
[----:B------:R-:W-:Y:S02]  /*2c7e0*/  IADD3 R13, P5, R2, 0x2000, RZ ;  /* 0x00002000020d7810 */ /* 0x000fe40007fbe0ff */
[----:B------:R-:W-:Y:S02]  /*2c7f0*/  LOP3.LUT R28, R29, 0x380, RZ, 0xc0, !PT ;  /* 0x000003801d1c7812 */ /* 0x000fe400078ec0ff */
[----:B------:R-:W-:Y:S02]  /*2c800*/  LOP3.LUT R8, R9, 0x380, RZ, 0xc0, !PT ;  /* 0x0000038009087812 */ /* 0x000fe400078ec0ff */
[----:B------:R-:W-:-:S02]  /*2c810*/  LOP3.LUT R12, R13, 0x380, RZ, 0xc0, !PT ;  /* 0x000003800d0c7812 */ /* 0x000fc400078ec0ff */
        /* <DEDUP_REMOVED lines=32> */
[----:B------:R-:W-:Y:S01]  /*2ca20*/  IADD3 R57, P5, R2, 0xa000, RZ ;  /* 0x0000a00002397810 */ /* 0x000fe20007fbe0ff */
[----:B------:R-:W-:Y:S01]  /*2ca30*/  SHFL.IDX PT, R58, R10, 0x1, 0x1c1f ;  /* 0x003c1f000a3a7f89 */ /* 0x000fe200000e0000 */
[----:B------:R-:W-:-:S03]  /*2ca40*/  LOP3.LUT R60, R61, 0x380, RZ, 0xc0, !PT ;  /* 0x000003803d3c7812 */ /* 0x000fc600078ec0ff */
[----:B------:R1:W2:Y:S01]  /*2ca50*/  SHFL.IDX PT, R59, R4, 0x1, 0x1c1f ;  /* 0x003c1f00043b7f89 */ /* 0x0002a200000e0000 */
[----:B------:R-:W-:Y:S02]  /*2ca60*/  LOP3.LUT R48, R49, 0x380, RZ, 0xc0, !PT ;  /* 0x0000038031307812 */ /* 0x000fe400078ec0ff */
[----:B------:R-:W-:Y:S02]  /*2ca70*/  LOP3.LUT R52, R53, 0x380, RZ, 0xc0, !PT ;  /* 0x0000038035347812 */ /* 0x000fe400078ec0ff */
[----:B------:R-:W-:Y:S02]  /*2ca80*/  LOP3.LUT R56, R57, 0x380, RZ, 0xc0, !PT ;  /* 0x0000038039387812 */ /* 0x000fe400078ec0ff */
        /* <DEDUP_REMOVED lines=16> */
[----:B0-----:R-:W-:Y:S02]  /*2cb90*/  LOP3.LUT R7, R2, 0x380, RZ, 0xc0, !PT ;  /* 0x0000038002077812 */ /* 0x001fe400078ec0ff */
[----:B-1----:R-:W-:Y:S02]  /*2cba0*/  LOP3.LUT R4, R5, 0x380, RZ, 0xc0, !PT ;  /* 0x0000038005047812 */ /* 0x002fe400078ec0ff */
        /* <DEDUP_REMOVED lines=17> */
[----:B------:R-:W-:Y:S01]  /*2ccc0*/  BSSY B1, `(.L_x_13083) ;  /* 0x0000059000017945 */ /* 0x000fe20003800000 */
[----:B--2---:R0:W-:Y:S04]  /*2ccd0*/  @!P0 ST.E desc[UR44][R58.64], R63 ;  /* 0x0000003f3a008985 */ /* 0x0041e8000c10192c */
[----:B------:R1:W5:Y:S04]  /*2cce0*/  LD.E.128 R4, desc[UR44][R2.64] ;  /* 0x0000002c02047980 */ /* 0x000368000c101d00 */
[----:B------:R-:W5:Y:S04]  /*2ccf0*/  LD.E.128 R8, desc[UR44][R8.64] ;  /* 0x0000002c08087980 */ /* 0x000f68000c101d00 */
[----:B------:R-:W5:Y:S01]  /*2cd00*/  LD.E.128 R12, desc[UR44][R12.64] ;  /* 0x0000002c0c0c7980 */ /* 0x000f62000c101d00 */
[----:B-1----:R-:W-:-:S03]  /*2cd10*/  IMAD R3, R17, UR4, RZ ;  /* 0x0000000411037c24 */ /* 0x002fc6000f8e02ff */
[----:B------:R-:W5:Y:S01]  /*2cd20*/  LD.E.128 R28, desc[UR44][R28.64] ;  /* 0x0000002c1c1c7980 */ /* 0x000f62000c101d00 */
[C---:B------:R-:W-:Y:S02]  /*2cd30*/  IMAD R17, R16.reuse, UR5, R3 ;  /* 0x0000000510117c24 */ /* 0x040fe4000f8e0203 */
[----:B------:R-:W-:Y:S01]  /*2cd40*/  IMAD.WIDE.U32 R2, R16, UR4, RZ ;  /* 0x0000000410027c25 */ /* 0x000fe2000f8e00ff */
[----:B------:R-:W-:Y:S01]  /*2cd50*/  ULDC.64 UR4, c[0x0][0xbe8] ;  /* 0x0002fa0000047ab9 */ /* 0x000fe20000000a00 */
[----:B------:R-:W5:Y:S02]  /*2cd60*/  LD.E.128 R32, desc[UR44][R32.64] ;  /* 0x0000002c20207980 */ /* 0x000f64000c101d00 */
[----:B------:R-:W-:Y:S02]  /*2cd70*/  IMAD.IADD R3, R3, 0x1, R17 ;  /* 0x0000000103037824 */ /* 0x000fe400078e0211 */
[----:B----4-:R-:W-:Y:S01]  /*2cd80*/  IMAD R17, R26, 0x20, R223 ;  /* 0x000000201a117824 */ /* 0x010fe200078e02df */
        /* <DEDUP_REMOVED lines=8> */
[----:B------:R-:W-:Y:S02]  /*2ce10*/  @P2 IMAD.HI.U32 R0, R26, R81, RZ ;  /* 0x000000511a002227 */ /* 0x000fe400078e00ff */
[----:B------:R-:W5:Y:S02]  /*2ce20*/  LD.E.128 R48, desc[UR44][R48.64] ;  /* 0x0000002c30307980 */ /* 0x000f64000c101d00 */
[----:B------:R-:W-:-:S02]  /*2ce30*/  IMAD.IADD R3, R3, 0x1, R17 ;  /* 0x0000000103037824 */ /* 0x000fc400078e0211 */
[----:B------:R-:W-:Y:S01]  /*2ce40*/  IMAD.MOV.U32 R17, RZ, RZ, R26 ;  /* 0x000000ffff117224 */ /* 0x000fe200078e001a */
[----:B------:R-:W-:Y:S01]  /*2ce50*/  @P2 SHF.R.U32.HI R17, RZ, R83, R0 ;  /* 0x00000053ff112219 */ /* 0x000fe20000011600 */
[----:B------:R-:W-:Y:S01]  /*2ce60*/  IMAD R24, R24, UR4, RZ ;  /* 0x0000000418187c24 */ /* 0x000fe2000f8e02ff */
[----:B------:R-:W5:Y:S02]  /*2ce70*/  LD.E.128 R52, desc[UR44][R52.64] ;  /* 0x0000002c34347980 */ /* 0x000f64000c101d00 */
[--C-:B------:R-:W-:Y:S01]  /*2ce80*/  SHF.R.S32.HI R0, RZ, 0x1f, R17.reuse ;  /* 0x0000001fff007819 */ /* 0x100fe20000011411 */
[----:B------:R-:W-:Y:S01]  /*2ce90*/  IMAD.MOV R16, RZ, RZ, -R17 ;  /* 0x000000ffff107224 */ /* 0x000fe200078e0a11 */
[----:B0-----:R-:W5:Y:S01]  /*2cea0*/  LD.E.128 R56, desc[UR44][R56.64] ;  /* 0x0000002c38387980 */ /* 0x001f62000c101d00 */
[C---:B------:R-:W-:Y:S02]  /*2ceb0*/  IMAD R81, R25.reuse, UR5, R24 ;  /* 0x0000000519517c24 */ /* 0x040fe4000f8e0218 */
[----:B------:R-:W-:Y:S01]  /*2cec0*/  IMAD.WIDE.U32 R2, R25, UR4, R2 ;  /* 0x0000000419027c25 */ /* 0x000fe2000f8e0002 */
[----:B------:R-:W-:Y:S01]  /*2ced0*/  ULDC.64 UR4, c[0x0][0xbe0] ;  /* 0x0002f80000047ab9 */ /* 0x000fe20000000a00 */
[----:B------:R-:W5:Y:S02]  /*2cee0*/  LD.E.128 R60, desc[UR44][R60.64] ;  /* 0x0000002c3c3c7980 */ /* 0x000f64000c101d00 */
[----:B------:R-:W-:-:S02]  /*2cef0*/  IMAD R0, R0, UR4, RZ ;  /* 0x0000000400007c24 */ /* 0x000fc4000f8e02ff */
[----:B------:R-:W-:Y:S01]  /*2cf00*/  IMAD R21, R21, R16, R26 ;  /* 0x0000001015157224 */ /* 0x000fe200078e021a */
[----:B------:R-:W5:Y:S01]  /*2cf10*/  LD.E.128 R64, desc[UR44][R64.64] ;  /* 0x0000002c40407980 */ /* 0x000f62000c101d00 */
[----:B------:R-:W-:-:S03]  /*2cf20*/  IMAD.IADD R3, R3, 0x1, R81 ;  /* 0x0000000103037824 */ /* 0x000fc600078e0251 */
        /* <DEDUP_REMOVED lines=15> */
[----:B------:R-:W-:Y:S02]  /*2d020*/  IMAD.IADD R83, R223, 0x1, R216 ;  /* 0x00000001df537824 */ /* 0x000fe400078e02d8 */
        /* <DEDUP_REMOVED lines=12> */
[----:B0-----:R0:W-:Y:S01]  /*2d0f0*/  SYNCS.ARRIVE.TRANS64.RED.A1T0 RZ, [R0+URZ], RZ ;  /* 0x000000ff00ff79a7 */ /* 0x0011e2000810043f */
[----:B------:R1:W2:Y:S03]  /*2d100*/  SHFL.IDX PT, R80, R21, RZ, 0x181f ;  /* 0x00181fff15507589 */ /* 0x0002a600000e0000 */
[----:B------:R-:W-:Y:S01]  /*2d110*/  ISETP.GE.AND P0, PT, R17, R20, PT ;  /* 0x000000141100720c */ /* 0x000fe20003f06270 */
[----:B0-----:R1:W0:Y:S01]  /*2d120*/  SHFL.IDX PT, R0, R26, RZ, 0x181f ;  /* 0x00181fff1a007589 */ /* 0x00122200000e0000 */
[----:B------:R-:W-:Y:S11]  /*2d130*/  @P2 BRA `(.L_x_13084) ;  /* 0x0000000000442947 */ /* 0x000ff60003800000 */
[----:B------:R-:W-:Y:S02]  /*2d140*/  ULDC UR4, c[0x0][0xbc8] ;  /* 0x0002f20000047ab9 */ /* 0x000fe40000000800 */
[----:B------:R-:W-:Y:S02]  /*2d150*/  ISETP.GE.AND P2, PT, R186, UR4, PT ;  /* 0x00000004ba007c0c */ /* 0x000fe4000bf46270 */
[----:B------:R-:W-:Y:S02]  /*2d160*/  ISETP.GE.AND P3, PT, R194, UR4, PT ;  /* 0x00000004c2007c0c */ /* 0x000fe4000bf66270 */
[----:B------:R-:W-:-:S09]  /*2d170*/  ISETP.GE.AND P4, PT, R187, UR4, PT ;  /* 0x00000004bb007c0c */ /* 0x000fd2000bf86270 */
[----:B--2---:R-:W-:-:S04]  /*2d180*/  @!P2 LEA R2, P5, R186, R80, 0x1 ;  /* 0x00000050ba02a211 */ /* 0x004fc800078a08ff */
[----:B0-----:R-:W-:Y:S02]  /*2d190*/  @!P2 LEA.HI.X R3, R186, R0, R222, 0x1, P5 ;  /* 0x00000000ba03a211 */ /* 0x001fe400028f0cde */
        /* <DEDUP_REMOVED lines=11> */
.L_x_13084:
[----:B------:R-:W-:Y:S05]  /*2d250*/  BSYNC B1 ;  /* 0x0000000000017941 */ /* 0x000fea0003800000 */
.L_x_13083:
        /* <DEDUP_REMOVED lines=9> */
[----:B---3--:R-:W-:-:S04]  /*2d2f0*/  @!P4 LEA R2, P5, R186, R16, 0x1 ;  /* 0x00000010ba02c211 */ /* 0x008fc800078a08ff */
[----:B----4-:R-:W-:Y:S02]  /*2d300*/  @!P4 LEA.HI.X R3, R186, R0, R222, 0x1, P5 ;  /* 0x00000000ba03c211 */ /* 0x010fe400028f0cde */
[----:B-----5:R-:W-:-:S03]  /*2d310*/  @!P3 LEA R4, P5, R194, R16, 0x1 ;  /* 0x00000010c204b211 */ /* 0x020fc600078a08ff */
        /* <DEDUP_REMOVED lines=9> */
.L_x_13086:
[----:B------:R-:W-:Y:S05]  /*2d3b0*/  BSYNC B1 ;  /* 0x0000000000017941 */ /* 0x000fea0003800000 */
.L_x_13085:
        /* <DEDUP_REMOVED lines=11> */
[----:B0-----:R-:W-:Y:S02]  /*2d470*/  @!P3 LEA.HI.X R3, R186, R0, R222, 0x1, P5 ;  /* 0x00000000ba03b211 */ /* 0x001fe400028f0cde */
        /* <DEDUP_REMOVED lines=9> */
.L_x_13088:
[----:B------:R-:W-:Y:S05]  /*2d510*/  BSYNC B1 ;  /* 0x0000000000017941 */ /* 0x000fea0003800000 */
.L_x_13087:
[----:B0-----:R-:W-:Y:S01]  /*2d520*/  VIADD R3, R83, 0x60 ;  /* 0x0000006053037836 */ /* 0x001fe20000000000 */
[----:B-1--4-:R-:W0:Y:S04]  /*2d530*/  SHFL.IDX PT, R26, R26, 0x3, 0x181f ;  /* 0x00781f001a1a7f89 */ /* 0x012e2800000e0000 */
[----:B------:R-:W-:Y:S01]  /*2d540*/  ISETP.GE.AND P0, PT, R3, R20, PT ;  /* 0x000000140300720c */ /* 0x000fe20003f06270 */
[----:B------:R-:W1:-:S12]  /*2d550*/  SHFL.IDX PT, R21, R21, 0x3, 0x181f ;  /* 0x00781f0015157f89 */ /* 0x000e5800000e0000 */
[----:B------:R-:W-:Y:S05]  /*2d560*/  @P0 BRA `(.L_x_13089) ;  /* 0x0000000c00a00947 */ /* 0x000fea0003800000 */
[----:B------:R-:W-:Y:S02]  /*2d570*/  ULDC UR4, c[0x0][0xbc8] ;  /* 0x0002f20000047ab9 */ /* 0x000fe40000000800 */
[----:B------:R-:W-:Y:S02]  /*2d580*/  ISETP.GE.AND P3, PT, R186, UR4, PT ;  /* 0x00000004ba007c0c */ /* 0x000fe4000bf66270 */
[----:B------:R-:W-:Y:S02]  /*2d590*/  ISETP.GE.AND P4, PT, R194, UR4, PT ;  /* 0x00000004c2007c0c */ /* 0x000fe4000bf86270 */
[----:B------:R-:W-:-:S09]  /*2d5a0*/  ISETP.GE.AND P5, PT, R187, UR4, PT ;  /* 0x00000004bb007c0c */ /* 0x000fd2000bfa6270 */
[-C--:B-1----:R-:W-:Y:S02]  /*2d5b0*/  @!P3 LEA R2, P0, R186, R21.reuse, 0x1 ;  /* 0x00000015ba02b211 */ /* 0x082fe400078008ff */
        /* <DEDUP_REMOVED lines=14> */
.L_x_13081:
[----:B------:R-:W-:Y:S01]  /*2d6a0*/  ULDC.64 UR4, c[0x0][0xd00] ;  /* 0x0003400000047ab9 */ /* 0x000fe20000000a00 */
[----:B-----5:R-:W2:Y:S01]  /*2d6b0*/  LDC.64 R2, c[0x0][0xd00] ;  /* 0x00034000ff027b82 */ /* 0x020ea20000000a00 */
        /* <DEDUP_REMOVED lines=24> */
.L_x_13090:
[----:B------:R-:W-:Y:S01]  /*2d840*/  BSSY B1, `(.L_x_13091) ;  /* 0x000002d000017945 */ /* 0x000fe20003800000 */
[----:B------:R-:W-:Y:S02]  /*2d850*/  SHF.R.S32.HI R10, RZ, 0x1f, R217 ;  /* 0x0000001fff0a7819 */ /* 0x000fe400000114d9 */
[----:B------:R-:W-:Y:S02]  /*2d860*/  SEL R13, R218, RZ, !P0 ;  /* 0x000000ffda0d7207 */ /* 0x000fe40004000000 */
[----:B------:R-:W-:Y:S02]  /*2d870*/  SEL R12, R7, RZ, !P0 ;  /* 0x000000ff070c7207 */ /* 0x000fe40004000000 */
[----:B-----5:R-:W-:Y:S01]  /*2d880*/  SHF.R.S32.HI R11, RZ, 0x1f, R0 ;  /* 0x0000001fff0b7819 */ /* 0x020fe20000011400 */
[----:B------:R-:W-:Y:S06]  /*2d890*/  @P3 BRA `(.L_x_13092) ;  /* 0x00000000009c3947 */ /* 0x000fec0003800000 */
[----:B------:R-:W0:Y:S01]  /*2d8a0*/  S2R R3, SR_TID.X ;  /* 0x0000000000037919 */ /* 0x000e220000002100 */
[----:B------:R-:W5:Y:S02]  /*2d8b0*/  LDC R14, c[0x0][0xce8] ;  /* 0x00033a00ff0e7b82 */ /* 0x000f640000000800 */
[----:B-----5:R-:W-:Y:S01]  /*2d8c0*/  IMAD R2, R6, R14, RZ ;  /* 0x0000000e06027224 */ /* 0x020fe200078e02ff */
        /* <DEDUP_REMOVED lines=14> */
[----:B------:R-:W5:Y:S01]  /*2d9b0*/  @P0 LDC R15, c[0x0][0xcf0] ;  /* 0x00033c00ff0f0b82 */ /* 0x000f620000000800 */
[----:B------:R-:W-:-:S04]  /*2d9c0*/  IMAD.WIDE.U32 R2, R13, UR4, R2 ;  /* 0x000000040d027c25 */ /* 0x000fc8000f8e0002 */
[----:B0-----:R-:W-:-:S05]  /*2d9d0*/  @P0 IMAD.HI.U32 R4, R9, R4, RZ ;  /* 0x0000000409040227 */ /* 0x001fca00078e00ff */
[----:B-----5:R-:W-:Y:S01]  /*2d9e0*/  @P0 SHF.R.U32.HI R5, RZ, R15, R4 ;  /* 0x0000000fff050219 */ /* 0x020fe20000011604 */
        /* <DEDUP_REMOVED lines=18> */
.L_x_13092:
[----:B------:R-:W-:Y:S05]  /*2db10*/  BSYNC B1 ;  /* 0x0000000000017941 */ /* 0x000fea0003800000 */
.L_x_13091:
[----:B0-----:R-:W5:Y:S01]  /*2db20*/  LDL R4, [R1+0x450] ;  /* 0x0004500001047983 */ /* 0x001f620000100800 */
[----:B------:R-:W-:Y:S02]  /*2db30*/  ULDC.64 UR4, c[0x0][0xba0] ;  /* 0x0002e80000047ab9 */ /* 0x000fe40000000a00 */
[----:B------:R-:W-:-:S04]  /*2db40*/  IMAD R3, R11, UR4, RZ ;  /* 0x000000040b037c24 */ /* 0x000fc8000f8e02ff */
[C---:B------:R-:W-:Y:S02]  /*2db50*/  IMAD R5, R0.reuse, UR5, R3 ;  /* 0x0000000500057c24 */ /* 0x040fe4000f8e0203 */
[----:B------:R-:W-:Y:S01]  /*2db60*/  IMAD.WIDE.U32 R2, R0, UR4, RZ ;  /* 0x0000000400027c25 */ /* 0x000fe2000f8e00ff */
[----:B------:R-:W-:-:S03]  /*2db70*/  ULDC.64 UR4, c[0x0][0xbe8] ;  /* 0x0002fa0000047ab9 */ /* 0x000fc60000000a00 */
[----:B------:R-:W-:Y:S02]  /*2db80*/  IMAD.IADD R3, R3, 0x1, R5 ;  /* 0x0000000103037824 */ /* 0x000fe400078e0205 */
[----:B------:R-:W-:-:S04]  /*2db90*/  IMAD.WIDE.U32 R2, R217, UR4, R2 ;  /* 0x00000004d9027c25 */ /* 0x000fc8000f8e0002 */
[----:B-----5:R-:W-:Y:S02]  /*2dba0*/  IMAD R7, R4, 0x20, R223 ;  /* 0x0000002004077824 */ /* 0x020fe400078e02df */
[----:B------:R-:W-:Y:S02]  /*2dbb0*/  IMAD R4, R10, UR4, RZ ;  /* 0x000000040a047c24 */ /* 0x000fe4000f8e02ff */
[----:B------:R-:W-:Y:S02]  /*2dbc0*/  IMAD.IADD R9, R216, 0x1, R7 ;  /* 0x00000001d8097824 */ /* 0x000fe400078e0207 */
[----:B------:R-:W-:Y:S01]  /*2dbd0*/  IMAD R7, R217, UR5, R4 ;  /* 0x00000005d9077c24 */ /* 0x000fe2000f8e0204 */
[----:B------:R-:W-:Y:S01]  /*2dbe0*/  ULDC.64 UR4, c[0x0][0xbf0] ;  /* 0x0002fc0000047ab9 */ /* 0x000fe20000000a00 */
[----:B--2---:R-:W-:-:S04]  /*2dbf0*/  @P2 IMAD.HI.U32 R0, R9, R16, RZ ;  /* 0x0000001009002227 */ /* 0x004fc800078e00ff */
        /* <DEDUP_REMOVED lines=28> */
.L_x_13303:
        /* <DEDUP_REMOVED lines=12> */
[----:B--2---:R-:W-:Y:S02]  /*2de80*/  @!P3 LEA.HI.X R5, R186, R0, R222, 0x1, P5 ;  /* 0x00000000ba05b211 */ /* 0x004fe400028f0cde */
        /* <DEDUP_REMOVED lines=9> */
.L_x_13095:
[----:B------:R-:W-:Y:S05]  /*2df20*/  BSYNC B1 ;  /* 0x0000000000017941 */ /* 0x000fea0003800000 */
.L_x_13094:
[----:B------:R-:W-:-:S03]  /*2df30*/  UMOV UR4, 0xffffffff ;  /* 0xffffffff00047882 */ /* 0x000fc60000000000 */
[----:B------:R-:W-:Y:S05]  /*2df40*/  BRA.DIV UR4, `(.L_x_13096) ;  /* 0x0000009a04507947 */ /* 0x000fea000b800000 */
[----:B--2---:R2:W0:Y:S04]  /*2df50*/  SHFL.IDX PT, R0, R3, 0x1, 0x181f ;  /* 0x00381f0003007f89 */ /* 0x00442800000e0000 */
[----:B---3--:R2:W3:Y:S02]  /*2df60*/  SHFL.IDX PT, R14, R2, 0x1, 0x181f ;  /* 0x00381f00020e7f89 */ /* 0x0084e400000e0000 */
.L_x_13307:
        /* <DEDUP_REMOVED lines=21> */
.L_x_13098:
[----:B------:R-:W-:Y:S05]  /*2e0c0*/  BSYNC B1 ;  /* 0x0000000000017941 */ /* 0x000fea0003800000 */
.L_x_13097:
[----:B------:R-:W-:-:S03]  /*2e0d0*/  UMOV UR4, 0xffffffff ;  /* 0xffffffff00047882 */ /* 0x000fc60000000000 */
[----:B------:R-:W-:Y:S05]  /*2e0e0*/  BRA.DIV UR4, `(.L_x_13099) ;  /* 0x0000009a04307947 */ /* 0x000fea000b800000 */
[----:B0-----:R0:W0:Y:S04]  /*2e0f0*/  SHFL.IDX PT, R0, R3, 0x2, 0x181f ;  /* 0x00581f0003007f89 */ /* 0x00102800000e0000 */
[----:B---3--:R3:W0:Y:S02]  /*2e100*/  SHFL.IDX PT, R14, R2, 0x2, 0x181f ;  /* 0x00581f00020e7f89 */ /* 0x00862400000e0000 */
.L_x_13311:
        /* <DEDUP_REMOVED lines=21> */
.L_x_13101:
[----:B------:R-:W-:Y:S05]  /*2e260*/  BSYNC B1 ;  /* 0x0000000000017941 */ /* 0x000fea0003800000 */
.L_x_13100:
[----:B------:R-:W-:-:S03]  /*2e270*/  UMOV UR4, 0xffffffff ;  /* 0xffffffff00047882 */ /* 0x000fc60000000000 */
[----:B------:R-:W-:Y:S05]  /*2e280*/  BRA.DIV UR4, `(.L_x_13102) ;  /* 0x0000009a04107947 */ /* 0x000fea000b800000 */
[----:B0-----:R0:W0:Y:S04]  /*2e290*/  SHFL.IDX PT, R0, R3, 0x3, 0x181f ;  /* 0x00781f0003007f89 */ /* 0x00102800000e0000 */
[----:B------:R0:W0:Y:S02]  /*2e2a0*/  SHFL.IDX PT, R14, R2, 0x3, 0x181f ;  /* 0x00781f00020e7f89 */ /* 0x00002400000e0000 */
.L_x_13315:
[----:B0-23--:R-:W-:-:S05]  /*2e2b0*/  VIADD R2, R216, 0x60 ;  /* 0x00000060d8027836 */ /* 0x00dfca0000000000 */
        /* <DEDUP_REMOVED lines=19> */
.L_x_13089:
[----:B------:R-:W-:Y:S05]  /*2e3f0*/  BSYNC B0 ;  /* 0x0000000000007941 */ /* 0x000fea0003800000 */
.L_x_13080:
[----:B------:R-:W-:Y:S02]  /*2e400*/  ULDC UR4, c[0x0][0xd3c] ;  /* 0x00034f0000047ab9 */ /* 0x000fe40000000800 */
[----:B-1----:R-:W-:-:S13]  /*2e410*/  ISETP.GE.AND P0, PT, R127, UR4, PT ;  /* 0x000000047f007c0c */ /* 0x002fda000bf06270 */
[----:B------:R-:W-:Y:S05]  /*2e420*/  @!P0 BRA `(.L_x_13103) ;  /* 0xfffffd2c00908947 */ /* 0x000fea000383ffff */
[----:B------:R-:W-:Y:S05]  /*2e430*/  BRA `(.L_x_12873) ;  /* 0x0000007c00bc7947 */ /* 0x000fea0003800000 */
.L_x_12871:
        /* <DEDUP_REMOVED lines=16> */
.L_x_13104:
        /* <DEDUP_REMOVED lines=42> */
.L_x_13110:
        /* <DEDUP_REMOVED lines=12> */
.L_x_13109:
[----:B------:R-:W-:Y:S05]  /*2e8a0*/  BSYNC B0 ;  /* 0x0000000000007941 */ /* 0x000fea0003800000 */
.L_x_13108:
        /* <DEDUP_REMOVED lines=20> */
.L_x_13106:
        /* <DEDUP_REMOVED lines=20> */
.L_x_13111:
        /* <DEDUP_REMOVED lines=59> */
.L_x_13107:
[----:B------:R-:W-:Y:S02]  /*2eee0*/  IMAD.MOV.U32 R17, RZ, RZ, RZ ;  /* 0x000000ffff117224 */ /* 0x000fe400078e00ff */
[----:B------:R-:W-:Y:S02]  /*2eef0*/  IMAD.U32 R16, RZ, RZ, UR6 ;  /* 0x00000006ff107e24 */ /* 0x000fe4000f8e00ff */
[----:B------:R-:W-:-:S07]  /*2ef00*/  IMAD.MOV.U32 R18, RZ, RZ, RZ ;  /* 0x000000ffff127224 */ /* 0x000fce00078e00ff */
.L_x_13112:
[----:B------:R-:W-:-:S13]  /*2ef10*/  ISETP.NE.AND P0, PT, R5, RZ, PT ;  /* 0x000000ff0500720c */ /* 0x000fda0003f05270 */
[----:B------:R-:W0:Y:S01]  /*2ef20*/  @!P0 S2R R3, SR_CgaCtaId ;  /* 0x0000000000038919 */ /* 0x000e220000008800 */
[----:B------:R-:W-:-:S04]  /*2ef30*/  @!P0 MOV R0, 0x400 ;  /* 0x0000040000008802 */ /* 0x000fc80000000f00 */
[----:B0-----:R-:W-:-:S05]  /*2ef40*/  @!P0 LEA R0, R3, R0, 0x18 ;  /* 0x0000000003008211 */ /* 0x001fca00078ec0ff */
[----:B------:R0:W-:Y:S01]  /*2ef50*/  @!P0 STS.128 [R0+0x324d0], R16 ;  /* 0x0324d01000008388 */ /* 0x0001e20000000c00 */
[----:B------:R-:W-:Y:S06]  /*2ef60*/  BAR.ARV 0x5, 0x180 ;  /* 0x0146000000007b1d */ /* 0x000fec0000002000 */
.L_x_13105:
        /* <DEDUP_REMOVED lines=22> */
[C---:B------:R-:W-:Y:S02]  /*2f0d0*/  LOP3.LUT R2, R0.reuse, 0x1f8, RZ, 0xc0, !PT ;  /* 0x000001f800027812 */ /* 0x040fe400078ec0ff */
[----:B------:R-:W-:Y:S02]  /*2f0e0*/  LOP3.LUT R0, R0, 0x38, RZ, 0xc0, !PT ;  /* 0x0000003800007812 */ /* 0x000fe400078ec0ff */
[----:B------:R-:W-:Y:S01]  /*2f0f0*/  LOP3.LUT R3, R2, 0x38, R5, 0x78, !PT ;  /* 0x0000003802037812 */ /* 0x000fe200078e7805 */
[----:B------:R-:W-:-:S03]  /*2f100*/  IMAD.SHL.U32 R2, R5, 0x10, RZ ;  /* 0x0000001005027824 */ /* 0x000fc600078e00ff */
[----:B------:R-:W-:Y:S02]  /*2f110*/  LOP3.LUT R32, R3, 0x200, R32, 0xf8, !PT ;  /* 0x0000020003207812 */ /* 0x000fe400078ef820 */
[----:B------:R-:W-:-:S03]  /*2f120*/  SHF.R.U32.HI R3, RZ, 0x3, R4 ;  /* 0x00000003ff037819 */ /* 0x000fc60000011604 */
[----:B------:R-:W-:Y:S01]  /*2f130*/  IMAD R26, R32, 0x2, R23 ;  /* 0x00000002201a7824 */ /* 0x000fe200078e0217 */
[----:B------:R-:W-:Y:S02]  /*2f140*/  LOP3.LUT R2, R3, 0x70, R2, 0xf8, !PT ;  /* 0x0000007003027812 */ /* 0x000fe400078ef802 */
[C---:B------:R-:W-:Y:S02]  /*2f150*/  LOP3.LUT R3, R0.reuse, 0x40, RZ, 0xfc, !PT ;  /* 0x0000004000037812 */ /* 0x040fe400078efcff */
[C---:B------:R-:W-:Y:S02]  /*2f160*/  LOP3.LUT R2, R0.reuse, 0x80, RZ, 0xfc, !PT ;  /* 0x0000008000027812 */ /* 0x040fe400078efcff */
[----:B---3--:R-:W-:-:S07]  /*2f170*/  LOP3.LUT R0, R0, 0xc0, RZ, 0xfc, !PT ;  /* 0x000000c000007812 */ /* 0x008fce00078efcff */
.L_x_13234:
[----:B------:R-:W-:Y:S05]  /*2f180*/  YIELD ;  /* 0x0000000000007946 */ /* 0x000fea0003800000 */
[----:B------:R-:W-:Y:S01]  /*2f190*/  ULDC.64 UR4, c[0x0][0xb20] ;  /* 0x0002c80000047ab9 */ /* 0x000fe20000000a00 */
[----:B------:R-:W-:Y:S01]  /*2f1a0*/  IMAD.MOV.U32 R33, RZ, RZ, RZ ;  /* 0x000000ffff217224 */ /* 0x000fe200078e00ff */
[----:B------:R-:W-:Y:S01]  /*2f1b0*/  ISETP.NE.U32.AND P0, PT, RZ, UR4, PT ;  /* 0x00000004ff007c0c */ /* 0x000fe2000bf05070 */
[----:B--23--:R-:W0:Y:S01]  /*2f1c0*/  LDC.64 R4, c[0x0][0xaf8] ;  /* 0x0002be00ff047b82 */ /* 0x00ce220000000a00 */
        /* <DEDUP_REMOVED lines=44> */
.L_x_13114:
        /* <DEDUP_REMOVED lines=8> */
.L_x_13115:
        /* <DEDUP_REMOVED lines=9> */
.L_x_13116:
[----:B--2---:R-:W2:Y:S01]  /*2f5a0*/  @P1 LDG.E R5, desc[UR44][R2.64] ;  /* 0x0000002c02051981 */ /* 0x004ea2000c1e1900 */
[----:B------:R-:W3:Y:S03]  /*2f5b0*/  LDC R7, c[0x0][0x448] ;  /* 0x00011200ff077b82 */ /* 0x000ee60000000800 */
[----:B------:R4:W2:Y:S01]  /*2f5c0*/  @P1 LDG.E R4, desc[UR44][R2.64+0x4] ;  /* 0x0000042c02041981 */ /* 0x0008a2000c1e1900 */
[----:B------:R-:W-:Y:S02]  /*2f5d0*/  IMAD.SHL.U32 R36, R17, 0x80, RZ ;  /* 0x0000008011247824 */ /* 0x000fe400078e00ff */
[----:B-----5:R-:W-:Y:S02]  /*2f5e0*/  IMAD.IADD R10, R10, 0x1, -R33 ;  /* 0x000000010a0a7824 */ /* 0x020fe400078e0a21 */
[----:B----4-:R-:W4:Y:S01]  /*2f5f0*/  LDC.64 R2, c[0x0][0xad8] ;  /* 0x0002b600ff027b82 */ /* 0x010f220000000a00 */
[----:B---3--:R-:W-:Y:S01]  /*2f600*/  ISETP.NE.AND P2, PT, R7, 0x1, PT ;  /* 0x000000010700780c */ /* 0x008fe20003f45270 */
[----:B------:R-:W-:-:S12]  /*2f610*/  VIADD R7, R36, 0x7f ;  /* 0x0000007f24077836 */ /* 0x000fd80000000000 */
[----:B0-----:R-:W0:Y:S01]  /*2f620*/  @P2 LDC R8, c[0x0][0x44c] ;  /* 0x00011300ff082b82 */ /* 0x001e220000000800 */
[----:B----4-:R-:W-:-:S07]  /*2f630*/  ISETP.GE.AND P3, PT, R3, 0x1, PT ;  /* 0x000000010300780c */ /* 0x010fce0003f66270 */
[----:B------:R-:W3:Y:S01]  /*2f640*/  @P2 LDC R9, c[0x0][0x450] ;  /* 0x00011400ff092b82 */ /* 0x000ee20000000800 */
[----:B--2---:R-:W-:Y:S02]  /*2f650*/  @P1 IMAD.IADD R6, R4, 0x1, -R5 ;  /* 0x0000000104061824 */ /* 0x004fe400078e0a05 */
[----:B0-----:R-:W-:-:S04]  /*2f660*/  @P2 IMAD.HI.U32 R4, R7, R8, RZ ;  /* 0x0000000807042227 */ /* 0x001fc800078e00ff */
[----:B------:R-:W-:Y:S01]  /*2f670*/  IMAD.IADD R17, R10, 0x1, R6 ;  /* 0x000000010a117824 */ /* 0x000fe200078e0206 */
[----:B---3--:R-:W-:-:S03]  /*2f680*/  @P2 SHF.R.U32.HI R7, RZ, R9, R4 ;  /* 0x00000009ff072219 */ /* 0x008fc60000011604 */
[C---:B------:R-:W-:Y:S01]  /*2f690*/  VIADD R4, R17.reuse, 0x5f ;  /* 0x0000005f11047836 */ /* 0x040fe20000000000 */
[----:B------:R-:W-:-:S03]  /*2f6a0*/  IADD3 R8, R17, 0x1, -R13 ;  /* 0x0000000111087810 */ /* 0x000fc60007ffe80d */
        /* <DEDUP_REMOVED lines=17> */
.L_x_13119:
[----:B------:R-:W-:-:S13]  /*2f7c0*/  ISETP.NE.AND P0, PT, R3, 0x1, PT ;  /* 0x000000010300780c */ /* 0x000fda0003f05270 */
[----:B------:R-:W0:Y:S02]  /*2f7d0*/  @P0 LDC.64 R4, c[0x0][0xae0] ;  /* 0x0002b800ff040b82 */ /* 0x000e240000000a00 */
[----:B0-----:R-:W-:-:S05]  /*2f7e0*/  @P0 IMAD.HI.U32 R4, R11, R4, RZ ;  /* 0x000000040b040227 */ /* 0x001fca00078e00ff */
[----:B------:R-:W-:-:S07]  /*2f7f0*/  @P0 SHF.R.U32.HI R11, RZ, R5, R4 ;  /* 0x00000005ff0b0219 */ /* 0x000fce0000011604 */
.L_x_13120:
[----:B------:R-:W-:Y:S05]  /*2f800*/  BSYNC B0 ;  /* 0x0000000000007941 */ /* 0x000fea0003800000 */
.L_x_13118:
[----:B------:R-:W-:-:S05]  /*2f810*/  IMAD R11, R11, R3, R3 ;  /* 0x000000030b0b7224 */ /* 0x000fca00078e0203 */
[----:B------:R-:W-:-:S07]  /*2f820*/  VIMNMX R2, R2, R11, PT ;  /* 0x0000000b02027248 */ /* 0x000fce0003fe0100 */
.L_x_13117:
[----:B------:R-:W0:Y:S01]  /*2f830*/  @P2 LDC R5, c[0x0][0x44c] ;  /* 0x00011300ff052b82 */ /* 0x000e220000000800 */
[----:B------:R-:W-:Y:S01]  /*2f840*/  IMAD.MOV.U32 R4, RZ, RZ, R36 ;  /* 0x000000ffff047224 */ /* 0x000fe200078e0024 */
[----:B------:R-:W-:Y:S01]  /*2f850*/  ULDC UR4, c[0x0][0xad4] ;  /* 0x0002b50000047ab9 */ /* 0x000fe20000000800 */
[----:B------:R-:W-:-:S05]  /*2f860*/  IMAD.IADD R7, R17, 0x1, -R13 ;  /* 0x0000000111077824 */ /* 0x000fca00078e0a0d */
[----:B------:R-:W2:Y:S01]  /*2f870*/  @P2 LDC R12, c[0x0][0x450] ;  /* 0x00011400ff0c2b82 */ /* 0x000ea20000000800 */
        /* <DEDUP_REMOVED lines=15> */
.L_x_13123:
[----:B------:R-:W-:-:S13]  /*2f970*/  ISETP.NE.AND P0, PT, R3, 0x1, PT ;  /* 0x000000010300780c */ /* 0x000fda0003f05270 */
[----:B------:R-:W0:Y:S02]  /*2f980*/  @P0 LDC.64 R4, c[0x0][0xae0] ;  /* 0x0002b800ff040b82 */ /* 0x000e240000000a00 */
[----:B0-----:R-:W-:-:S05]  /*2f990*/  @P0 IMAD.HI.U32 R4, R12, R4, RZ ;  /* 0x000000040c040227 */ /* 0x001fca00078e00ff */
[----:B------:R-:W-:-:S07]  /*2f9a0*/  @P0 SHF.R.U32.HI R12, RZ, R5, R4 ;  /* 0x00000005ff0c0219 */ /* 0x000fce0000011604 */
.L_x_13124:
[----:B------:R-:W-:Y:S05]  /*2f9b0*/  BSYNC B0 ;  /* 0x0000000000007941 */ /* 0x000fea0003800000 */
.L_x_13122:
[----:B------:R-:W-:-:S05]  /*2f9c0*/  IMAD R12, R12, R3, RZ ;  /* 0x000000030c0c7224 */ /* 0x000fca00078e02ff */
[----:B------:R-:W-:-:S07]  /*2f9d0*/  VIMNMX R11, R11, R12, !PT ;  /* 0x0000000c0b0b7248 */ /* 0x000fce0007fe0100 */
.L_x_13121:
        /* <DEDUP_REMOVED lines=31> */
[----:B------:R0:W2:Y:S02]  /*2fbd0*/  SHFL.IDX PT, R14, R3, RZ, 0x1f ;  /* 0x00001fff030e7589 */ /* 0x0000a400000e0000 */
.L_x_13318:
[----:B--2---:R-:W-:Y:S02]  /*2fbe0*/  ISETP.NE.AND P0, PT, R14, RZ, PT ;  /* 0x000000ff0e00720c */ /* 0x004fe40003f05270 */
[----:B------:R-:W-:-:S11]  /*2fbf0*/  PLOP3.LUT P6, PT, PT, PT, PT, 0x8, 0x0 ;  /* 0x000000000000781c */ /* 0x000fd60003fce170 */
[----:B------:R-:W-:Y:S05]  /*2fc00*/  @P0 BRA `(.L_x_13128) ;  /* 0x00000000000c0947 */ /* 0x000fea0003800000 */
[----:B------:R-:W-:-:S03]  /*2fc10*/  UMOV UR4, 0xffffffff ;  /* 0xffffffff00047882 */ /* 0x000fc60000000000 */
[----:B------:R-:W-:Y:S05]  /*2fc20*/  BRA.DIV UR4, `(.L_x_13129) ;  /* 0x0000008204247947 */ /* 0x000fea000b800000 */
[----:B------:R-:W-:-:S13]  /*2fc30*/  ELECT P6, URZ, PT ;  /* 0x00000000003f782f */ /* 0x000fda00038c0000 */
.L_x_13128:
        /* <DEDUP_REMOVED lines=9> */
.L_x_13321:
[----:B------:R-:W-:Y:S05]  /*2fcd0*/  BSYNC B1 ;  /* 0x0000000000017941 */ /* 0x000fea0003800000 */
.L_x_13130:
[----:B------:R-:W-:Y:S04]  /*2fce0*/  BSSY B1, `(.L_x_13132) ;  /* 0x000007b000017945 */ /* 0x000fe80003800000 */
[----:B------:R-:W-:Y:S05]  /*2fcf0*/  @!P6 BRA `(.L_x_13133) ;  /* 0x0000000400e4e947 */ /* 0x000fea0003800000 */
[----:B------:R-:W2:Y:S01]  /*2fd00*/  S2R R3, SR_TID.X ;  /* 0x0000000000037919 */ /* 0x000ea20000002100 */
[----:B0-----:R-:W-:Y:S01]  /*2fd10*/  SHF.L.U32 R6, R28, 0x1f, RZ ;  /* 0x0000001f1c067819 */ /* 0x001fe200000006ff */
[----:B------:R-:W-:Y:S01]  /*2fd20*/  BSSY B2, `(.L_x_13134) ;  /* 0x0000006000027945 */ /* 0x000fe20003800000 */
[----:B--2---:R-:W-:Y:S01]  /*2fd30*/  LOP3.LUT R10, R3, 0x7f, RZ, 0xc0, !PT ;  /* 0x0000007f030a7812 */ /* 0x004fe200078ec0ff */
[----:B------:R-:W-:-:S03]  /*2fd40*/  IMAD R3, R24, 0x8, R23 ;  /* 0x0000000818037824 */ /* 0x000fc600078e0217 */
[----:B------:R-:W-:Y:S01]  /*2fd50*/  ISETP.NE.AND P1, PT, R10, RZ, PT ;  /* 0x000000ff0a00720c */ /* 0x000fe20003f25270 */
[----:B------:R-:W0:Y:S02]  /*2fd60*/  SYNCS.PHASECHK.TRANS64.TRYWAIT P0, [R3+URZ+0x324a0], R6 ;  /* 0x0324a006030075a7 */ /* 0x000e24000800017f */
[----:B0-----:R-:W-:Y:S10]  /*2fd70*/  @!P0 BRA `(.L_x_13135) ;  /* 0x0000008000048947 */ /* 0x001ff40003800000 */
.L_x_13322:
[----:B------:R-:W-:Y:S05]  /*2fd80*/  BSYNC B2 ;  /* 0x0000000000027941 */ /* 0x000fea0003800000 */
.L_x_13134:
[----:B------:R-:W-:Y:S04]  /*2fd90*/  BSSY B2, `(.L_x_13136) ;  /* 0x0000009000027945 */ /* 0x000fe80003800000 */
[----:B------:R-:W-:Y:S05]  /*2fda0*/  @P1 BRA `(.L_x_13137) ;  /* 0x00000000001c1947 */ /* 0x000fea0003800000 */
[----:B------:R-:W2:Y:S02]  /*2fdb0*/  S2R R10, SR_TID.X ;  /* 0x00000000000a7919 */ /* 0x000ea40000002100 */
[----:B--2---:R-:W-:Y:S01]  /*2fdc0*/  LOP3.LUT R11, R10, 0x1f, RZ, 0xc0, !PT ;  /* 0x0000001f0a0b7812 */ /* 0x004fe200078ec0ff */
[----:B------:R-:W-:-:S03]  /*2fdd0*/  IMAD.MOV.U32 R10, RZ, RZ, 0x3000 ;  /* 0x00003000ff0a7424 */ /* 0x000fc600078e00ff */
[----:B------:R-:W-:Y:S01]  /*2fde0*/  ISETP.NE.AND P0, PT, R11, RZ, PT ;  /* 0x000000ff0b00720c */ /* 0x000fe20003f05270 */
[----:B------:R2:W-:-:S12]  /*2fdf0*/  SYNCS.ARRIVE.TRANS64 RZ, [R3+URZ+0x32490], R10 ;  /* 0x0324900a03ff79a7 */ /* 0x0005d8000800003f */
[----:B--2---:R-:W-:Y:S05]  /*2fe00*/  @!P0 BRA `(.L_x_13137) ;  /* 0x0000000000048947 */ /* 0x004fea0003800000 */
[----:B------:R-:W-:Y:S01]  /*2fe10*/  BPT.TRAP 0x1 ;  /* 0x000000040000795c */ /* 0x000fe20000300000 */
.L_x_13137:
[----:B------:R-:W-:Y:S05]  /*2fe20*/  BSYNC B2 ;  /* 0x0000000000027941 */ /* 0x000fea0003800000 */
.L_x_13136:
        /* <DEDUP_REMOVED lines=12> */
.L_x_13138:
        /* <DEDUP_REMOVED lines=10> */
[----:B------:R-:W2:Y:S01]  /*2ff90*/  SYNCS.PHASECHK.TRANS64.TRYWAIT P0, [R3+URZ+0x324c0], R6 ;  /* 0x0324c006030075a7 */ /* 0x000ea2000800017f */
[----:B------:R-:W-:Y:S04]  /*2ffa0*/  BSSY B2, `(.L_x_13139) ;  /* 0x0000002000027945 */ /* 0x000fe80003800000 */
[----:B--2---:R-:W-:Y:S05]  /*2ffb0*/  @!P0 BRA `(.L_x_13140) ;  /* 0x0000007c00888947 */ /* 0x004fea0003800000 */
.L_x_13323:
[----:B------:R-:W-:Y:S05]  /*2ffc0*/  BSYNC B2 ;  /* 0x0000000000027941 */ /* 0x000fea0003800000 */
.L_x_13139:
[----:B------:R-:W-:Y:S01]  /*2ffd0*/  BSSY B2, `(.L_x_13141) ;  /* 0x000000b000027945 */ /* 0x000fe20003800000 */
[----:B------:R-:W-:Y:S02]  /*2ffe0*/  IMAD.MOV.U32 R12, RZ, RZ, 0x0 ;  /* 0x00000000ff0c7424 */ /* 0x000fe400078e00ff */
[----:B-1----:R-:W-:Y:S01]  /*2fff0*/  IMAD.MOV.U32 R13, RZ, RZ, 0x12f00000 ;  /* 0x12f00000ff0d7424 */ /* 0x002fe200078e00ff */
[----:B------:R-:W-:Y:S06]  /*30000*/  @P1 BRA `(.L_x_13142) ;  /* 0x00000000001c1947 */ /* 0x000fec0003800000 */
[----:B------:R-:W1:Y:S01]  /*30010*/  S2R R11, SR_TID.X ;  /* 0x00000000000b7919 */ /* 0x000e620000002100 */
[----:B0-2---:R-:W-:-:S04]  /*30020*/  IMAD.MOV.U32 R6, RZ, RZ, 0xc000 ;  /* 0x0000c000ff067424 */ /* 0x005fc800078e00ff */
[----:B------:R3:W-:Y:S01]  /*30030*/  SYNCS.ARRIVE.TRANS64 RZ, [R3+URZ+0x324b0], R6 ;  /* 0x0324b00603ff79a7 */ /* 0x0007e2000800003f */
[----:B-1----:R-:W-:-:S04]  /*30040*/  LOP3.LUT R11, R11, 0x1f, RZ, 0xc0, !PT ;  /* 0x0000001f0b0b7812 */ /* 0x002fc800078ec0ff */
[----:B------:R-:W-:-:S13]  /*30050*/  ISETP.NE.AND P0, PT, R11, RZ, PT ;  /* 0x000000ff0b00720c */ /* 0x000fda0003f05270 */
[----:B---3--:R-:W-:Y:S05]  /*30060*/  @!P0 BRA `(.L_x_13142) ;  /* 0x0000000000048947 */ /* 0x008fea0003800000 */
[----:B------:R-:W-:Y:S01]  /*30070*/  BPT.TRAP 0x1 ;  /* 0x000000040000795c */ /* 0x000fe20000300000 */
.L_x_13142:
[----:B------:R-:W-:Y:S05]  /*30080*/  BSYNC B2 ;  /* 0x0000000000027941 */ /* 0x000fea0003800000 */
.L_x_13141:
[----:B------:R-:W-:Y:S01]  /*30090*/  R2UR UR10, R14 ;  /* 0x000000000e0a72ca */ /* 0x000fe200000e0000 */
[----:B0-2---:R-:W-:Y:S01]  /*300a0*/  IMAD R6, R24, 0xc000, R23 ;  /* 0x0000c00018067824 */ /* 0x005fe200078e0217 */
[----:B------:R-:W-:Y:S01]  /*300b0*/  R2UR UR6, R12 ;  /* 0x000000000c0672ca */ /* 0x000fe200000e0000 */
[----:B------:R-:W-:Y:S01]  /*300c0*/  UIADD3 UR4, UP0, UR42, 0x670, URZ ;  /* 0x000006702a047890 */ /* 0x000fe2000ff1e03f */
[----:B------:R-:W-:Y:S01]  /*300d0*/  R2UR UR7, R13 ;  /* 0x000000000d0772ca */ /* 0x000fe200000e0000 */
[----:B------:R-:W-:Y:S01]  /*300e0*/  VIADD R3, R3, 0x324b0 ;  /* 0x000324b003037836 */ /* 0x000fe20000000000 */
[----:B------:R-:W-:Y:S01]  /*300f0*/  PLOP3.LUT P0, PT, PT, PT, PT, 0x80, 0x0 ;  /* 0x000000000000781c */ /* 0x000fe20003f0f070 */
[----:B------:R-:W-:Y:S01]  /*30100*/  VIADD R11, R6, 0x400 ;  /* 0x00000400060b7836 */ /* 0x000fe20000000000 */
[----:B------:R-:W-:-:S12]  /*30110*/  UIADD3.X UR5, URZ, UR43, URZ, UP0, !UPT ;  /* 0x0000002b3f057290 */ /* 0x000fd800087fe43f */
.L_x_13143:
        /* <DEDUP_REMOVED lines=15> */
.L_x_13144:
        /* <DEDUP_REMOVED lines=15> */
.L_x_13145:
        /* <DEDUP_REMOVED lines=15> */
.L_x_13146:
        /* <DEDUP_REMOVED lines=10> */
.L_x_13133:
[----:B------:R-:W-:Y:S05]  /*30490*/  BSYNC B1 ;  /* 0x0000000000017941 */ /* 0x000fea0003800000 */
.L_x_13132:
        /* <DEDUP_REMOVED lines=9> */
.L_x_13162:
[----:B------:R-:W-:Y:S05]  /*30530*/  YIELD ;  /* 0x0000000000007946 */ /* 0x000fea0003800000 */
[----:B------:R-:W-:Y:S04]  /*30540*/  BSSY B1, `(.L_x_13147) ;  /* 0x000007a000017945 */ /* 0x000fe80003800000 */
[----:B------:R-:W-:Y:S05]  /*30550*/  @!P6 BRA `(.L_x_13148) ;  /* 0x0000000400e0e947 */ /* 0x000fea0003800000 */
[----:B------:R-:W2:Y:S01]  /*30560*/  S2R R2, SR_TID.X ;  /* 0x0000000000027919 */ /* 0x000ea20000002100 */
[----:B------:R-:W-:Y:S01]  /*30570*/  IMAD R10, R24, 0x8, R23 ;  /* 0x00000008180a7824 */ /* 0x000fe200078e0217 */
[----:B------:R-:W-:Y:S01]  /*30580*/  BSSY B2, `(.L_x_13149) ;  /* 0x0000006000027945 */ /* 0x000fe20003800000 */
[----:B--2---:R-:W-:Y:S02]  /*30590*/  LOP3.LUT R3, R2, 0x7f, RZ, 0xc0, !PT ;  /* 0x0000007f02037812 */ /* 0x004fe400078ec0ff */
[----:B------:R-:W-:Y:S02]  /*305a0*/  SHF.L.U32 R2, R28, 0x1f, RZ ;  /* 0x0000001f1c027819 */ /* 0x000fe400000006ff */
[----:B------:R-:W-:Y:S02]  /*305b0*/  ISETP.NE.AND P2, PT, R3, RZ, PT ;  /* 0x000000ff0300720c */ /* 0x000fe40003f45270 */
[----:B------:R-:W2:Y:S02]  /*305c0*/  SYNCS.PHASECHK.TRANS64.TRYWAIT P1, [R10+URZ+0x324a0], R2 ;  /* 0x0324a0020a0075a7 */ /* 0x000ea4000802017f */
[----:B--2---:R-:W-:Y:S09]  /*305d0*/  @!P1 BRA `(.L_x_13150) ;  /* 0x0000007800149947 */ /* 0x004ff20003800000 */
.L_x_13324:
[----:B------:R-:W-:Y:S05]  /*305e0*/  BSYNC B2 ;  /* 0x0000000000027941 */ /* 0x000fea0003800000 */
.L_x_13149:
[----:B------:R-:W-:Y:S04]  /*305f0*/  BSSY B2, `(.L_x_13151) ;  /* 0x0000009000027945 */ /* 0x000fe80003800000 */
[----:B------:R-:W-:Y:S05]  /*30600*/  @P2 BRA `(.L_x_13152) ;  /* 0x00000000001c2947 */ /* 0x000fea0003800000 */
[----:B------:R-:W0:Y:S02]  /*30610*/  S2R R3, SR_TID.X ;  /* 0x0000000000037919 */ /* 0x000e240000002100 */
[----:B0-----:R-:W-:Y:S01]  /*30620*/  LOP3.LUT R6, R3, 0x1f, RZ, 0xc0, !PT ;  /* 0x0000001f03067812 */ /* 0x001fe200078ec0ff */
[----:B------:R-:W-:-:S03]  /*30630*/  IMAD.MOV.U32 R3, RZ, RZ, 0x3000 ;  /* 0x00003000ff037424 */ /* 0x000fc600078e00ff */
[----:B------:R-:W-:Y:S01]  /*30640*/  ISETP.NE.AND P1, PT, R6, RZ, PT ;  /* 0x000000ff0600720c */ /* 0x000fe20003f25270 */
[----:B------:R3:W-:-:S12]  /*30650*/  SYNCS.ARRIVE.TRANS64 RZ, [R10+URZ+0x32490], R3 ;  /* 0x032490030aff79a7 */ /* 0x0007d8000800003f */
[----:B---3--:R-:W-:Y:S05]  /*30660*/  @!P1 BRA `(.L_x_13152) ;  /* 0x0000000000049947 */ /* 0x008fea0003800000 */
[----:B------:R-:W-:Y:S01]  /*30670*/  BPT.TRAP 0x1 ;  /* 0x000000040000795c */ /* 0x000fe20000300000 */
.L_x_13152:
[----:B------:R-:W-:Y:S05]  /*30680*/  BSYNC B2 ;  /* 0x0000000000027941 */ /* 0x000fea0003800000 */
.L_x_13151:
[----:B0-----:R-:W-:Y:S01]  /*30690*/  IMAD.MOV.U32 R6, RZ, RZ, RZ ;  /* 0x000000ffff067224 */ /* 0x001fe200078e00ff */
        /* <DEDUP_REMOVED lines=10> */
.L_x_13153:
        /* <DEDUP_REMOVED lines=13> */
.L_x_13325:
[----:B------:R-:W-:Y:S05]  /*30810*/  BSYNC B2 ;  /* 0x0000000000027941 */ /* 0x000fea0003800000 */
.L_x_13154:
[----:B------:R-:W-:Y:S01]  /*30820*/  BSSY B2, `(.L_x_13156) ;  /* 0x000000b000027945 */ /* 0x000fe20003800000 */
[----:B0-2---:R-:W-:Y:S02]  /*30830*/  IMAD.MOV.U32 R2, RZ, RZ, 0x0 ;  /* 0x00000000ff027424 */ /* 0x005fe400078e00ff */
        /* <DEDUP_REMOVED lines=9> */
.L_x_13157:
[----:B------:R-:W-:Y:S05]  /*308d0*/  BSYNC B2 ;  /* 0x0000000000027941 */ /* 0x000fea0003800000 */
.L_x_13156:
        /* <DEDUP_REMOVED lines=9> */
.L_x_13158:
        /* <DEDUP_REMOVED lines=15> */
.L_x_13159:
        /* <DEDUP_REMOVED lines=15> */
.L_x_13160:
        /* <DEDUP_REMOVED lines=15> */
.L_x_13161:
        /* <DEDUP_REMOVED lines=10> */
.L_x_13148:
[----:B------:R-:W-:Y:S05]  /*30ce0*/  BSYNC B1 ;  /* 0x0000000000017941 */ /* 0x000fea0003800000 */
.L_x_13147:
        /* <DEDUP_REMOVED lines=8> */
.L_x_13126:
[----:B------:R-:W-:Y:S05]  /*30d70*/  BSYNC B0 ;  /* 0x0000000000007941 */ /* 0x000fea0003800000 */
.L_x_13125:
[----:B------:R-:W2:Y:S01]  /*30d80*/  LDC R0, c[0x0][0x448] ;  /* 0x00011200ff007b82 */ /* 0x000ea20000000800 */
[----:B------:R-:W-:Y:S01]  /*30d90*/  VIADD R5, R36, 0x7f ;  /* 0x0000007f24057836 */ /* 0x000fe20000000000 */
[----:B------:R-:W-:Y:S06]  /*30da0*/  @!P0 WARPSYNC.ALL ;  /* 0x0000000000008948 */ /* 0x000fec0003800000 */
[----:B------:R-:W3:Y:S08]  /*30db0*/  LDC.64 R2, c[0x0][0xad8] ;  /* 0x0002b600ff027b82 */ /* 0x000ef00000000a00 */
[----:B------:R-:W-:Y:S01]  /*30dc0*/  @!P0 BAR.SYNC.DEFER_BLOCKING 0xc, 0x180 ;  /* 0x0306000000008b1d */ /* 0x000fe20000010000 */
[----:B--2---:R-:W-:-:S02]  /*30dd0*/  ISETP.NE.AND P1, PT, R0, 0x1, PT ;  /* 0x000000010000780c */ /* 0x004fc40003f25270 */
[----:B---3--:R-:W-:-:S11]  /*30de0*/  ISETP.GE.AND P2, PT, R3, 0x1, PT ;  /* 0x000000010300780c */ /* 0x008fd60003f46270 */
[----:B------:R-:W2:Y:S08]  /*30df0*/  @P1 LDC R0, c[0x0][0x44c] ;  /* 0x00011300ff001b82 */ /* 0x000eb00000000800 */
[----:B------:R-:W3:Y:S01]  /*30e00*/  @P1 LDC R11, c[0x0][0x450] ;  /* 0x00011400ff0b1b82 */ /* 0x000ee20000000800 */
[----:B--2---:R-:W-:-:S05]  /*30e10*/  @P1 IMAD.HI.U32 R0, R5, R0, RZ ;  /* 0x0000000005001227 */ /* 0x004fca00078e00ff */
        /* <DEDUP_REMOVED lines=10> */
[----:B------:R-:W2:Y:S02]  /*30ec0*/  @P0 LDC.64 R4, c[0x0][0xae0] ;  /* 0x0002b800ff040b82 */ /* 0x000ea40000000a00 */
[----:B--2---:R-:W-:-:S05]  /*30ed0*/  @P0 IMAD.HI.U32 R4, R11, R4, RZ ;  /* 0x000000040b040227 */ /* 0x004fca00078e00ff */
[----:B------:R-:W-:-:S04]  /*30ee0*/  @P0 SHF.R.U32.HI R11, RZ, R5, R4 ;  /* 0x00000005ff0b0219 */ /* 0x000fc80000011604 */
[----:B------:R-:W-:Y:S01]  /*30ef0*/  LOP3.LUT R0, RZ, R11, RZ, 0x33, !PT ;  /* 0x0000000bff007212 */ /* 0x000fe200078e33ff */
[----:B------:R-:W-:Y:S06]  /*30f00*/  BRA `(.L_x_13166) ;  /* 0x0000000000107947 */ /* 0x000fec0003800000 */
.L_x_13165:
[----:B------:R-:W-:-:S13]  /*30f10*/  ISETP.NE.AND P0, PT, R3, 0x1, PT ;  /* 0x000000010300780c */ /* 0x000fda0003f05270 */
[----:B------:R-:W2:Y:S02]  /*30f20*/  @P0 LDC.64 R4, c[0x0][0xae0] ;  /* 0x0002b800ff040b82 */ /* 0x000ea40000000a00 */
[----:B--2---:R-:W-:-:S05]  /*30f30*/  @P0 IMAD.HI.U32 R4, R0, R4, RZ ;  /* 0x0000000400040227 */ /* 0x004fca00078e00ff */
[----:B------:R-:W-:-:S07]  /*30f40*/  @P0 SHF.R.U32.HI R0, RZ, R5, R4 ;  /* 0x00000005ff000219 */ /* 0x000fce0000011604 */
.L_x_13166:
[----:B------:R-:W-:Y:S05]  /*30f50*/  BSYNC B0 ;  /* 0x0000000000007941 */ /* 0x000fea0003800000 */
.L_x_13164:
[----:B------:R-:W-:-:S05]  /*30f60*/  IMAD R5, R0, R3, R3 ;  /* 0x0000000300057224 */ /* 0x000fca00078e0203 */
[----:B------:R-:W-:-:S07]  /*30f70*/  VIMNMX R2, R2, R5, PT ;  /* 0x0000000502027248 */ /* 0x000fce0003fe0100 */
.L_x_13163:
[----:B------:R-:W2:Y:S01]  /*30f80*/  @P1 LDC R5, c[0x0][0x44c] ;  /* 0x00011300ff051b82 */ /* 0x000ea20000000800 */
[----:B------:R-:W-:Y:S01]  /*30f90*/  VIADD R2, R2, 0x5f ;  /* 0x0000005f02027836 */ /* 0x000fe20000000000 */
[----:B------:R-:W-:Y:S01]  /*30fa0*/  ULDC UR4, c[0x0][0xad4] ;  /* 0x0002b50000047ab9 */ /* 0x000fe20000000800 */
[----:B------:R-:W-:Y:S02]  /*30fb0*/  IMAD.MOV.U32 R0, RZ, RZ, R36 ;  /* 0x000000ffff007224 */ /* 0x000fe400078e0024 */
[----:B------:R-:W-:-:S03]  /*30fc0*/  IMAD.HI R2, R2, 0x2aaaaaab, RZ ;  /* 0x2aaaaaab02027827 */ /* 0x000fc600078e02ff */
[----:B------:R-:W3:Y:S01]  /*30fd0*/  @P1 LDC R4, c[0x0][0x450] ;  /* 0x00011400ff041b82 */ /* 0x000ee20000000800 */
[----:B--2---:R-:W-:-:S05]  /*30fe0*/  @P1 IMAD.HI.U32 R5, R36, R5, RZ ;  /* 0x0000000524051227 */ /* 0x004fca00078e00ff */
[----:B---3--:R-:W-:Y:S02]  /*30ff0*/  @P1 SHF.R.U32.HI R0, RZ, R4, R5 ;  /* 0x00000004ff001219 */ /* 0x008fe40000011605 */
        /* <DEDUP_REMOVED lines=12> */
[----:B------:R-:W3:Y:S02]  /*310c0*/  @P0 LDC.64 R4, c[0x0][0xae0] ;  /* 0x0002b800ff040b82 */ /* 0x000ee40000000a00 */
[----:B---3--:R-:W-:-:S05]  /*310d0*/  @P0 IMAD.HI.U32 R4, R7, R4, RZ ;  /* 0x0000000407040227 */ /* 0x008fca00078e00ff */
[----:B------:R-:W-:-:S04]  /*310e0*/  @P0 SHF.R.U32.HI R7, RZ, R5, R4 ;  /* 0x00000005ff070219 */ /* 0x000fc80000011604 */
[----:B------:R-:W-:Y:S01]  /*310f0*/  LOP3.LUT R7, RZ, R7, RZ, 0x33, !PT ;  /* 0x00000007ff077212 */ /* 0x000fe200078e33ff */
[----:B------:R-:W-:Y:S06]  /*31100*/  BRA `(.L_x_13170) ;  /* 0x0000000000107947 */ /* 0x000fec0003800000 */
.L_x_13169:
[----:B------:R-:W-:-:S13]  /*31110*/  ISETP.NE.AND P0, PT, R3, 0x1, PT ;  /* 0x000000010300780c */ /* 0x000fda0003f05270 */
[----:B------:R-:W3:Y:S02]  /*31120*/  @P0 LDC.64 R4, c[0x0][0xae0] ;  /* 0x0002b800ff040b82 */ /* 0x000ee40000000a00 */
[----:B---3--:R-:W-:-:S05]  /*31130*/  @P0 IMAD.HI.U32 R4, R7, R4, RZ ;  /* 0x0000000407040227 */ /* 0x008fca00078e00ff */
[----:B------:R-:W-:-:S07]  /*31140*/  @P0 SHF.R.U32.HI R7, RZ, R5, R4 ;  /* 0x00000005ff070219 */ /* 0x000fce0000011604 */
.L_x_13170:
[----:B------:R-:W-:Y:S05]  /*31150*/  BSYNC B0 ;  /* 0x0000000000007941 */ /* 0x000fea0003800000 */
.L_x_13168:
[----:B------:R-:W-:-:S05]  /*31160*/  IMAD R3, R7, R3, RZ ;  /* 0x0000000307037224 */ /* 0x000fca00078e02ff */
[----:B------:R-:W-:-:S07]  /*31170*/  VIMNMX R0, R0, R3, !PT ;  /* 0x0000000300007248 */ /* 0x000fce0007fe0100 */
.L_x_13167:
[----:B------:R-:W-:Y:S01]  /*31180*/  IMAD.HI R0, R0, 0x2aaaaaab, RZ ;  /* 0x2aaaaaab00007827 */ /* 0x000fe200078e02ff */
[----:B------:R-:W-:Y:S04]  /*31190*/  BSSY B7, `(.L_x_13171) ;  /* 0x0000420000077945 */ /* 0x000fe80003800000 */
[----:B------:R-:W-:-:S04]  /*311a0*/  SHF.R.U32.HI R3, RZ, 0x1f, R0 ;  /* 0x0000001fff037819 */ /* 0x000fc80000011600 */
[----:B------:R-:W-:-:S04]  /*311b0*/  LEA.HI.SX32 R3, R0, R3, 0x1c ;  /* 0x0000000300037211 */ /* 0x000fc800078fe2ff */
[----:B------:R-:W-:-:S04]  /*311c0*/  VIMNMX R34, RZ, R3, !PT ;  /* 0x00000003ff227248 */ /* 0x000fc80007fe0100 */
[----:B------:R-:W-:-:S13]  /*311d0*/  ISETP.GT.AND P0, PT, R31, R34, PT ;  /* 0x000000221f00720c */ /* 0x000fda0003f04270 */
[----:B------:R-:W-:Y:S05]  /*311e0*/  @P0 BRA `(.L_x_13172) ;  /* 0x0000000000440947 */ /* 0x000fea0003800000 */
[----:B------:R-:W3:Y:S02]  /*311f0*/  S2R R2, SR_TID.X ;  /* 0x0000000000027919 */ /* 0x000ee40000002100 */
        /* <DEDUP_REMOVED lines=14> */
[----:B----4-:R-:W-:Y:S01]  /*312e0*/  IADD3 R16, R0, UR39, R7 ;  /* 0x0000002700107c10 */ /* 0x010fe2000fffe007 */
[----:B------:R-:W-:Y:S06]  /*312f0*/  BRA `(.L_x_13173) ;  /* 0x0000004000247947 */ /* 0x000fec0003800000 */
.L_x_13172:
        /* <DEDUP_REMOVED lines=9> */
[----:B------:R-:W3:Y:S01]  /*31390*/  LDC.64 R2, c[0x4][R2] ;  /* 0x0100000002027b82 */ /* 0x000ee20000000a00 */
[----:B------:R-:W-:Y:S02]  /*313a0*/  IMAD.U32 R5, RZ, RZ, UR7 ;  /* 0x00000007ff057e24 */ /* 0x000fe4000f8e00ff */
[----:B0-----:R-:W-:Y:S02]  /*313b0*/  IMAD.U32 R6, RZ, RZ, UR8 ;  /* 0x00000008ff067e24 */ /* 0x001fe4000f8e00ff */
[----:B------:R-:W-:-:S02]  /*313c0*/  IMAD.U32 R7, RZ, RZ, UR9 ;  /* 0x00000009ff077e24 */ /* 0x000fc4000f8e00ff */
[----:B------:R-:W-:Y:S02]  /*313d0*/  IMAD.U32 R10, RZ, RZ, UR4 ;  /* 0x00000004ff0a7e24 */ /* 0x000fe4000f8e00ff */
[----:B------:R-:W-:Y:S02]  /*313e0*/  IMAD.U32 R11, RZ, RZ, UR5 ;  /* 0x00000005ff0b7e24 */ /* 0x000fe4000f8e00ff */
[----:B------:R-:W-:Y:S02]  /*313f0*/  IMAD.MOV.U32 R8, RZ, RZ, 0x70 ;  /* 0x00000070ff087424 */ /* 0x000fe400078e00ff */
[----:B------:R-:W-:Y:S02]  /*31400*/  IMAD.MOV.U32 R12, RZ, RZ, 0x1 ;  /* 0x00000001ff0c7424 */ /* 0x000fe400078e00ff */
[----:B-1----:R-:W-:-:S07]  /*31410*/  IMAD.MOV.U32 R13, RZ, RZ, RZ ;  /* 0x000000ffff0d7224 */ /* 0x002fce00078e00ff */
[----:B------:R-:W-:-:S07]  /*31420*/  LEPC R20, `(.L_x_13175) ;  /* 0x000000001014794e */ /* 0x000fce0000000000 */
[----:B--23--:R-:W-:Y:S05]  /*31430*/  CALL.ABS.NOINC R2 ;  /* 0x0000000002007343 */ /* 0x00cfea0003c00000 */
.L_x_13175:
[----:B------:R-:W-:Y:S05]  /*31440*/  BSYNC B6 ;  /* 0x0000000000067941 */ /* 0x000fea0003800000 */
.L_x_13174:
        /* <DEDUP_REMOVED lines=8> */
[----:B------:R3:W4:Y:S01]  /*314d0*/  LDC.64 R2, c[0x4][R29] ;  /* 0x010000001d027b82 */ /* 0x0007220000000a00 */
        /* <DEDUP_REMOVED lines=8> */
[----:B-1-3--:R-:W-:-:S07]  /*31560*/  IMAD.MOV.U32 R13, RZ, RZ, RZ ;  /* 0x000000ffff0d7224 */ /* 0x00afce00078e00ff */
[----:B------:R-:W-:-:S07]  /*31570*/  LEPC R20, `(.L_x_13178) ;  /* 0x000000001014794e */ /* 0x000fce0000000000 */
[----:B--2-4-:R-:W-:Y:S05]  /*31580*/  CALL.ABS.NOINC R2 ;  /* 0x0000000002007343 */ /* 0x014fea0003c00000 */
.L_x_13178:
        /* <DEDUP_REMOVED lines=15> */
.L_x_13177:
[----:B------:R-:W-:Y:S05]  /*31680*/  BSYNC B6 ;  /* 0x0000000000067941 */ /* 0x000fea0003800000 */
.L_x_13176:
[----:B------:R-:W-:Y:S01]  /*31690*/  ULDC.64 UR4, c[0x0][0xaf0] ;  /* 0x0002bc0000047ab9 */ /* 0x000fe20000000a00 */
[----:B------:R-:W-:Y:S01]  /*316a0*/  IMAD.MOV.U32 R30, RZ, RZ, R19 ;  /* 0x000000ffff1e7224 */ /* 0x000fe200078e0013 */
[----:B------:R-:W-:Y:S01]  /*316b0*/  ISETP.NE.U32.AND P0, PT, RZ, UR4, PT ;  /* 0x00000004ff007c0c */ /* 0x000fe2000bf05070 */
[----:B------:R-:W3:Y:S01]  /*316c0*/  S2R R20, SR_TID.X ;  /* 0x0000000000147919 */ /* 0x000ee20000002100 */
[----:B------:R-:W4:Y:S01]  /*316d0*/  LDC R10, c[0x0][0x430] ;  /* 0x00010c00ff0a7b82 */ /* 0x000f220000000800 */
[----:B------:R-:W5:Y:S01]  /*316e0*/  S2R R21, SR_TID.X ;  /* 0x0000000000157919 */ /* 0x000f620000002100 */
[----:B------:R-:W-:Y:S01]  /*316f0*/  ISETP.NE.AND.EX P0, PT, RZ, UR5, PT, P0 ;  /* 0x00000005ff007c0c */ /* 0x000fe2000bf05300 */
[----:B------:R-:W-:Y:S01]  /*31700*/  VIADD R0, R31, 0xffffffff ;  /* 0xffffffff1f007836 */ /* 0x000fe20000000000 */
[----:B------:R-:W-:Y:S01]  /*31710*/  ULDC UR4, c[0x0][0x2f4] ;  /* 0x0000bd0000047ab9 */ /* 0x000fe20000000800 */
[----:B------:R-:W-:Y:S01]  /*31720*/  IMAD.MOV.U32 R11, RZ, RZ, RZ ;  /* 0x000000ffff0b7224 */ /* 0x000fe200078e00ff */
[----:B------:R-:W1:Y:S01]  /*31730*/  S2R R12, SR_TID.X ;  /* 0x00000000000c7919 */ /* 0x000e620000002100 */
[----:B------:R-:W-:Y:S01]  /*31740*/  LOP3.LUT R22, R22, 0xfffff7ff, RZ, 0xc0, !PT ;  /* 0xfffff7ff16167812 */ /* 0x000fe200078ec0ff */
[----:B------:R-:W-:-:S07]  /*31750*/  ULDC UR5, c[0x0][0x320] ;  /* 0x0000c80000057ab9 */ /* 0x000fce0000000800 */
[----:B------:R-:W0:Y:S01]  /*31760*/  @P0 LDC.64 R2, c[0x0][0xaf0] ;  /* 0x0002bc00ff020b82 */ /* 0x000e220000000a00 */
[----:B---3--:R-:W-:Y:S01]  /*31770*/  LOP3.LUT R20, R20, 0x7f, RZ, 0xc0, !PT ;  /* 0x0000007f14147812 */ /* 0x008fe200078ec0ff */
[----:B0-----:R-:W-:-:S05]  /*31780*/  @P0 IMAD.WIDE R2, R19, 0x4, R2 ;  /* 0x0000000413020825 */ /* 0x001fca00078e0202 */
[----:B------:R0:W3:Y:S01]  /*31790*/  @P0 LDG.E R30, desc[UR44][R2.64] ;  /* 0x0000002c021e0981 */ /* 0x0000e2000c1e1900 */
[----:B------:R-:W-:Y:S01]  /*317a0*/  SHF.R.U32.HI R29, RZ, 0x3, R20 ;  /* 0x00000003ff1d7819 */ /* 0x000fe20000011614 */
[----:B-----5:R-:W-:Y:S01]  /*317b0*/  IMAD.SHL.U32 R20, R21, 0x10, RZ ;  /* 0x0000001015147824 */ /* 0x020fe200078e00ff */
[----:B----4-:R-:W-:-:S04]  /*317c0*/  ISETP.NE.AND P1, PT, R10, 0x1, PT ;  /* 0x000000010a00780c */ /* 0x010fc80003f25270 */
[----:B------:R-:W-:-:S05]  /*317d0*/  LOP3.LUT R20, R29, 0x70, R20, 0xf8, !PT ;  /* 0x000000701d147812 */ /* 0x000fca00078ef814 */
[----:B------:R-:W-:-:S04]  /*317e0*/  IMAD R8, R0, 0x60, R20 ;  /* 0x0000006000087824 */ /* 0x000fc800078e0214 */
[----:B------:R-:W4:Y:S01]  /*317f0*/  @P1 LDC R5, c[0x0][0x434] ;  /* 0x00010d00ff051b82 */ /* 0x000f220000000800 */
[C---:B------:R-:W-:Y:S01]  /*31800*/  ISETP.GE.AND P0, PT, R8.reuse, R17, PT ;  /* 0x000000110800720c */ /* 0x040fe20003f06270 */
[----:B------:R-:W-:-:S03]  /*31810*/  IMAD.IADD R8, R8, 0x1, R33 ;  /* 0x0000000108087824 */ /* 0x000fc600078e0221 */
[----:B------:R-:W-:Y:S01]  /*31820*/  ISETP.GT.U32.OR P0, PT, R20, 0x5f, P0 ;  /* 0x0000005f1400780c */ /* 0x000fe20000704470 */
[----:B------:R-:W-:Y:S02]  /*31830*/  IMAD.MOV.U32 R9, RZ, RZ, R8 ;  /* 0x000000ffff097224 */ /* 0x000fe400078e0008 */
[----:B------:R-:W5:Y:S10]  /*31840*/  @P1 LDC R7, c[0x0][0x438] ;  /* 0x00010e00ff071b82 */ /* 0x000f740000000800 */
[----:B0-----:R-:W0:Y:S01]  /*31850*/  @!P0 LDC.64 R2, c[0x0][0x428] ;  /* 0x00010a00ff028b82 */ /* 0x001e220000000a00 */
[----:B----4-:R-:W-:-:S05]  /*31860*/  @P1 IMAD.HI.U32 R4, R8, R5, RZ ;  /* 0x0000000508041227 */ /* 0x010fca00078e00ff */
[----:B-----5:R-:W-:Y:S02]  /*31870*/  @P1 SHF.R.U32.HI R9, RZ, R7, R4 ;  /* 0x00000007ff091219 */ /* 0x020fe40000011604 */
[----:B------:R-:W4:Y:S02]  /*31880*/  @!P0 LDC.64 R4, c[0x0][0x418] ;  /* 0x00010600ff048b82 */ /* 0x000f240000000a00 */
[--C-:B------:R-:W-:Y:S01]  /*31890*/  @!P0 SHF.R.S32.HI R7, RZ, 0x1f, R9.reuse ;  /* 0x0000001fff078819 */ /* 0x100fe20000011409 */
[----:B------:R-:W-:Y:S01]  /*318a0*/  @!P0 IMAD.MOV.U32 R6, RZ, RZ, R9 ;  /* 0x000000ffff068224 */ /* 0x000fe200078e0009 */
[----:B---3--:R-:W-:-:S03]  /*318b0*/  SHF.R.S32.HI R35, RZ, 0x1f, R30 ;  /* 0x0000001fff237819 */ /* 0x008fc6000001141e */
[----:B0-----:R-:W-:-:S04]  /*318c0*/  @!P0 IMAD.WIDE.U32 R6, R30, R2, R6 ;  /* 0x000000021e068225 */ /* 0x001fc800078e0006 */
[----:B------:R-:W-:Y:S01]  /*318d0*/  @!P0 IMAD R2, R35, R2, RZ ;  /* 0x0000000223028224 */ /* 0x000fe200078e02ff */
[----:B----4-:R-:W-:-:S03]  /*318e0*/  @!P0 LEA R4, P1, R6, R4, 0x2 ;  /* 0x0000000406048211 */ /* 0x010fc600078210ff */
[----:B------:R-:W-:-:S04]  /*318f0*/  @!P0 IMAD R3, R30, R3, R2 ;  /* 0x000000031e038224 */ /* 0x000fc800078e0202 */
[----:B------:R-:W-:-:S05]  /*31900*/  @!P0 IMAD.IADD R3, R7, 0x1, R3 ;  /* 0x0000000107038824 */ /* 0x000fca00078e0203 */
[----:B------:R-:W-:-:S05]  /*31910*/  @!P0 LEA.HI.X R5, R6, R5, R3, 0x2, P1 ;  /* 0x0000000506058211 */ /* 0x000fca00008f1403 */
[----:B------:R-:W3:Y:S01]  /*31920*/  @!P0 LDG.E R11, desc[UR44][R4.64] ;  /* 0x0000002c040b8981 */ /* 0x000ee2000c1e1900 */
[----:B------:R-:W-:Y:S01]  /*31930*/  IMAD.U32 R2, RZ, RZ, UR40 ;  /* 0x00000028ff027e24 */ /* 0x000fe2000f8e00ff */
[----:B------:R-:W-:Y:S01]  /*31940*/  UMOV UR6, 0xffffffff ;  /* 0xffffffff00067882 */ /* 0x000fe20000000000 */
[----:B-1----:R-:W-:Y:S02]  /*31950*/  IMAD.SHL.U32 R29, R12, 0x8, RZ ;  /* 0x000000080c1d7824 */ /* 0x002fe400078e00ff */
[----:B------:R-:W-:Y:S01]  /*31960*/  IMAD.MOV R3, RZ, RZ, -R9 ;  /* 0x000000ffff037224 */ /* 0x000fe200078e0a09 */
[----:B------:R-:W-:Y:S02]  /*31970*/  ISETP.NE.AND P2, PT, R2, 0x3, PT ;  /* 0x000000030200780c */ /* 0x000fe40003f45270 */
[----:B------:R-:W-:Y:S01]  /*31980*/  LOP3.LUT R29, R29, 0x38, RZ, 0xc0, !PT ;  /* 0x000000381d1d7812 */ /* 0x000fe200078ec0ff */
[----:B------:R-:W-:-:S05]  /*31990*/  IMAD R3, R10, R3, R8 ;  /* 0x000000030a037224 */ /* 0x000fca00078e0208 */
[----:B------:R-:W-:Y:S05]  /*319a0*/  STL [R1+0x44c], R3 ;  /* 0x00044c0301007387 */ /* 0x000fea0000100800 */
[----:B------:R-:W-:-:S04]  /*319b0*/  @P2 LOP3.LUT R22, R22, 0x800, RZ, 0xfc, !PT ;  /* 0x0000080016162812 */ /* 0x000fc800078efcff */
[----:B------:R-:W-:Y:S01]  /*319c0*/  LOP3.LUT R22, R22, 0xfffffffd, RZ, 0xc0, !PT ;  /* 0xfffffffd16167812 */ /* 0x000fe200078ec0ff */
[----:B---3--:R0:W-:Y:S02]  /*319d0*/  STL [R1+0x448], R11 ;  /* 0x0004480b01007387 */ /* 0x0081e40000100800 */
[----:B0-----:R-:W-:Y:S01]  /*319e0*/  IMAD.SHL.U32 R11, R12, 0x8, RZ ;  /* 0x000000080c0b7824 */ /* 0x001fe200078e00ff */
[----:B------:R-:W-:-:S04]  /*319f0*/  LOP3.LUT R12, R29, 0x40, RZ, 0xfc, !PT ;  /* 0x000000401d0c7812 */ /* 0x000fc800078efcff */
[----:B------:R-:W-:Y:S02]  /*31a00*/  LOP3.LUT R11, R11, 0x38, RZ, 0xc0, !PT ;  /* 0x000000380b0b7812 */ /* 0x000fe400078ec0ff */
[----:B------:R-:W-:Y:S02]  /*31a10*/  ISETP.GE.AND P4, PT, R12, UR5, PT ;  /* 0x000000050c007c0c */ /* 0x000fe4000bf86270 */
[C---:B------:R-:W-:Y:S02]  /*31a20*/  ISETP.GE.AND P1, PT, R11.reuse, UR4, PT ;  /* 0x000000040b007c0c */ /* 0x040fe4000bf26270 */
[C---:B------:R-:W-:Y:S02]  /*31a30*/  LOP3.LUT R12, R11.reuse, 0x80, RZ, 0xfc, !PT ;  /* 0x000000800b0c7812 */ /* 0x040fe400078efcff */
[----:B------:R-:W-:Y:S02]  /*31a40*/  ISETP.GE.AND P0, PT, R11, UR5, PT ;  /* 0x000000050b007c0c */ /* 0x000fe4000bf06270 */
[----:B------:R-:W-:-:S02]  /*31a50*/  ISETP.GE.AND P3, PT, R12, UR5, PT ;  /* 0x000000050c007c0c */ /* 0x000fc4000bf66270 */
[----:B------:R-:W-:-:S05]  /*31a60*/  LOP3.LUT R11, R11, 0xc0, RZ, 0xfc, !PT ;  /* 0x000000c00b0b7812 */ /* 0x000fca00078efcff */
[----:B------:R-:W-:Y:S02]  /*31a70*/  @P1 LOP3.LUT R22, R22, 0x2, RZ, 0xfc, !PT ;  /* 0x0000000216161812 */ /* 0x000fe400078efcff */
[----:B------:R-:W-:Y:S02]  /*31a80*/  ISETP.GE.AND P1, PT, R11, UR5, PT ;  /* 0x000000050b007c0c */ /* 0x000fe4000bf26270 */
[----:B------:R-:W-:-:S04]  /*31a90*/  LOP3.LUT R22, R22, 0xffffffef, RZ, 0xc0, !PT ;  /* 0xffffffef16167812 */ /* 0x000fc800078ec0ff */
[----:B------:R-:W-:-:S04]  /*31aa0*/  @P4 LOP3.LUT R22, R22, 0x10, RZ, 0xfc, !PT ;  /* 0x0000001016164812 */ /* 0x000fc800078efcff */
[----:B------:R-:W-:-:S04]  /*31ab0*/  LOP3.LUT R22, R22, 0xfffffffe, RZ, 0xc0, !PT ;  /* 0xfffffffe16167812 */ /* 0x000fc800078ec0ff */
[----:B------:R-:W-:-:S04]  /*31ac0*/  LOP3.LUT R22, R22, 0xfffffff7, RZ, 0xc0, !PT ;  /* 0xfffffff716167812 */ /* 0x000fc800078ec0ff */
[----:B------:R-:W-:-:S04]  /*31ad0*/  @P3 LOP3.LUT R22, R22, 0x8, RZ, 0xfc, !PT ;  /* 0x0000000816163812 */ /* 0x000fc800078efcff */
[----:B------:R-:W-:-:S04]  /*31ae0*/  @P0 LOP3.LUT R22, R22, 0x1, RZ, 0xfc, !PT ;  /* 0x0000000116160812 */ /* 0x000fc800078efcff */
[----:B------:R-:W-:-:S04]  /*31af0*/  LOP3.LUT R22, R22, 0xfffffffb, RZ, 0xc0, !PT ;  /* 0xfffffffb16167812 */ /* 0x000fc800078ec0ff */
[----:B------:R-:W-:Y:S01]  /*31b00*/  @P1 LOP3.LUT R22, R22, 0x4, RZ, 0xfc, !PT ;  /* 0x0000000416161812 */ /* 0x000fe200078efcff */
[----:B------:R-:W-:Y:S06]  /*31b10*/  BRA.DIV UR6, `(.L_x_13179) ;  /* 0x0000006206ec7947 */ /* 0x000fec000b800000 */
.L_x_13328:
[----:B------:R-:W-:Y:S02]  /*31b20*/  SEL R2, RZ, 0x1, P0 ;  /* 0x00000001ff027807 */ /* 0x000fe40000000000 */
[----:B------:R-:W-:Y:S02]  /*31b30*/  ISETP.GT.U32.AND P0, PT, R20, 0x5f, PT ;  /* 0x0000005f1400780c */ /* 0x000fe40003f04070 */
[----:B------:R-:W-:Y:S01]  /*31b40*/  LOP3.LUT R22, R22, 0xffffffdf, RZ, 0xc0, !PT ;  /* 0xffffffdf16167812 */ /* 0x000fe200078ec0ff */
[----:B------:R0:W-:Y:S01]  /*31b50*/  STL [R1+0x490], R2 ;  /* 0x0004900201007387 */ /* 0x0001e20000100800 */
[----:B------:R-:W-:-:S09]  /*31b60*/  SHF.R.S32.HI R29, RZ, 0x1f, R18 ;  /* 0x0000001fff1d7819 */ /* 0x000fd20000011412 */
[----:B------:R-:W-:Y:S01]  /*31b70*/  @P0 LOP3.LUT R22, R22, 0x20, RZ, 0xfc, !PT ;  /* 0x0000002016160812 */ /* 0x000fe200078efcff */
[----:B0-----:R-:W-:Y:S06]  /*31b80*/  @!P2 BRA `(.L_x_13180) ;  /* 0x000000000004a947 */ /* 0x001fec0003800000 */
[----:B------:R-:W-:Y:S01]  /*31b90*/  BPT.TRAP 0x1 ;  /* 0x000000040000795c */ /* 0x000fe20000300000 */
.L_x_13180:
[----:B--2---:R-:W-:Y:S01]  /*31ba0*/  IMAD R31, R0, -0x60, R17 ;  /* 0xffffffa0001f7824 */ /* 0x004fe200078e0211 */
[----:B------:R-:W-:Y:S01]  /*31bb0*/  SHF.L.U32 R0, R27, 0x1f, RZ ;  /* 0x0000001f1b007819 */ /* 0x000fe200000006ff */
[----:B------:R-:W-:Y:S01]  /*31bc0*/  IMAD R17, R25, 0x8, R23 ;  /* 0x0000000819117824 */ /* 0x000fe200078e0217 */
[----:B------:R-:W-:Y:S03]  /*31bd0*/  BSSY B0, `(.L_x_13181) ;  /* 0x0000003000007945 */ /* 0x000fe60003800000 */
[----:B------:R-:W0:Y:S02]  /*31be0*/  SYNCS.PHASECHK.TRANS64.TRYWAIT P0, [R17+URZ+0x32440], R0 ;  /* 0x03244000110075a7 */ /* 0x000e24000800017f */
[----:B0-----:R-:W-:Y:S05]  /*31bf0*/  @!P0 BRA `(.L_x_13182) ;  /* 0x0000006000e48947 */ /* 0x001fea0003800000 */
.L_x_13329:
[----:B------:R-:W-:Y:S05]  /*31c00*/  BSYNC B0 ;  /* 0x0000000000007941 */ /* 0x000fea0003800000 */
.L_x_13181:
        /* <DEDUP_REMOVED lines=26> */
[----:B-1----:R-:W-:Y:S02]  /*31db0*/  LOP3.LUT R5, R4, 0x7f, RZ, 0xc0, !PT ;  /* 0x0000007f04057812 */ /* 0x002fe400078ec0ff */
        /* <DEDUP_REMOVED lines=61> */
.L_x_13343:
        /* <DEDUP_REMOVED lines=10> */
.L_x_13184:
        /* <DEDUP_REMOVED lines=11> */
.L_x_13185:
        /* <DEDUP_REMOVED lines=34> */
.L_x_13187:
[----:B------:R-:W-:Y:S05]  /*32500*/  BSYNC B6 ;  /* 0x0000000000067941 */ /* 0x000fea0003800000 */
.L_x_13186:
[----:B------:R-:W2:Y:S01]  /*32510*/  LDL R21, [R1+0x440] ;  /* 0x0004400001157983 */ /* 0x000ea20000100800 */
[----:B------:R-:W3:Y:S01]  /*32520*/  LDC R6, c[0x0][0x448] ;  /* 0x00011200ff067b82 */ /* 0x000ee20000000800 */
[----:B------:R-:W-:Y:S02]  /*32530*/  ULDC.64 UR4, c[0x0][0x298] ;  /* 0x0000a60000047ab9 */ /* 0x000fe40000000a00 */
[----:B------:R-:W4:Y:S04]  /*32540*/  LDL R20, [R1+0x478] ;  /* 0x0004780001147983 */ /* 0x000f280000100800 */
[----:B-1----:R-:W4:Y:S04]  /*32550*/  LDL R0, [R1+0x46c] ;  /* 0x00046c0001007983 */ /* 0x002f280000100800 */
[----:B------:R1:W5:Y:S01]  /*32560*/  LDL R9, [R1+0x444] ;  /* 0x0004440001097983 */ /* 0x0003620000100800 */
[----:B------:R-:W0:Y:S01]  /*32570*/  S2R R2, SR_TID.X ;  /* 0x0000000000027919 */ /* 0x000e220000002100 */
[----:B---3--:R-:W-:-:S13]  /*32580*/  ISETP.NE.AND P0, PT, R6, 0x1, PT ;  /* 0x000000010600780c */ /* 0x008fda0003f05270 */
[----:B------:R-:W3:Y:S01]  /*32590*/  @P0 LDC R3, c[0x0][0x450] ;  /* 0x00011400ff030b82 */ /* 0x000ee20000000800 */
[----:B0-----:R-:W-:-:S04]  /*325a0*/  LOP3.LUT R2, R2, 0x7f, RZ, 0xc0, !PT ;  /* 0x0000007f02027812 */ /* 0x001fc800078ec0ff */
[----:B------:R-:W-:Y:S01]  /*325b0*/  SHF.R.U32.HI R2, RZ, 0x3, R2 ;  /* 0x00000003ff027819 */ /* 0x000fe20000011602 */
[----:B--2---:R-:W-:Y:S02]  /*325c0*/  IMAD.MOV.U32 R5, RZ, RZ, R21 ;  /* 0x000000ffff057224 */ /* 0x004fe400078e0015 */
[----:B----4-:R-:W-:Y:S02]  /*325d0*/  IMAD.MOV.U32 R21, RZ, RZ, R20 ;  /* 0x000000ffff157224 */ /* 0x010fe400078e0014 */
[----:B------:R-:W2:Y:S01]  /*325e0*/  LDL R20, [R1+0x454] ;  /* 0x0004540001147983 */ /* 0x000ea20000100800 */
[----:B------:R-:W-:Y:S02]  /*325f0*/  IMAD.MOV.U32 R4, RZ, RZ, R0 ;  /* 0x000000ffff047224 */ /* 0x000fe400078e0000 */
[----:B------:R-:W0:Y:S02]  /*32600*/  S2R R0, SR_TID.X ;  /* 0x0000000000007919 */ /* 0x000e240000002100 */
[----:B0-----:R-:W-:-:S05]  /*32610*/  IMAD.SHL.U32 R0, R0, 0x10, RZ ;  /* 0x0000001000007824 */ /* 0x001fca00078e00ff */
        /* <DEDUP_REMOVED lines=51> */
[C---:B------:R-:W-:Y:S01]  /*32950*/  ISETP.GE.AND P0, PT, R36.reuse, R2, PT ;  /* 0x000000022400720c */ /* 0x040fe20003f06270 */
[----:B------:R-:W-:-:S03]  /*32960*/  VIADD R8, R36, 0x30 ;  /* 0x0000003024087836 */ /* 0x000fc60000000000 */
[----:B------:R2:W-:Y:S04]  /*32970*/  STL [R1+0x45c], R6 ;  /* 0x00045c0601007387 */ /* 0x0005e80000100800 */
[----:B------:R-:W-:Y:S05]  /*32980*/  STL [R1+0x464], R8 ;  /* 0x0004640801007387 */ /* 0x000fea0000100800 */
        /* <DEDUP_REMOVED lines=71> */
.L_x_13360:
        /* <DEDUP_REMOVED lines=11> */
.L_x_13189:
        /* <DEDUP_REMOVED lines=28> */
.L_x_13191:
[----:B------:R-:W-:Y:S05]  /*33070*/  BSYNC B6 ;  /* 0x0000000000067941 */ /* 0x000fea0003800000 */
.L_x_13190:
[----:B------:R-:W2:Y:S01]  /*33080*/  LDL.LU R0, [R1+0x46c] ;  /* 0x00046c0001007983 */ /* 0x000ea20000300800 */
[----:B------:R-:W1:Y:S01]  /*33090*/  LDC R6, c[0x0][0x448] ;  /* 0x00011200ff067b82 */ /* 0x000e620000000800 */
[----:B------:R-:W-:Y:S02]  /*330a0*/  ULDC.64 UR4, c[0x0][0x398] ;  /* 0x0000e60000047ab9 */ /* 0x000fe40000000a00 */
[----:B0-----:R-:W3:Y:S04]  /*330b0*/  LDL.LU R2, [R1+0x440] ;  /* 0x0004400001027983 */ /* 0x001ee80000300800 */
[----:B------:R-:W4:Y:S04]  /*330c0*/  LDL.LU R21, [R1+0x478] ;  /* 0x0004780001157983 */ /* 0x000f280000300800 */
[----:B------:R-:W5:Y:S01]  /*330d0*/  LDL.LU R20, [R1+0x454] ;  /* 0x0004540001147983 */ /* 0x000f620000300800 */
[----:B------:R-:W-:Y:S01]  /*330e0*/  IMAD.MOV.U32 R4, RZ, RZ, R37 ;  /* 0x000000ffff047224 */ /* 0x000fe200078e0025 */
[----:B------:R-:W0:Y:S01]  /*330f0*/  S2R R8, SR_TID.X ;  /* 0x0000000000087919 */ /* 0x000e220000002100 */
[----:B-1----:R-:W-:-:S13]  /*33100*/  ISETP.NE.AND P0, PT, R6, 0x1, PT ;  /* 0x000000010600780c */ /* 0x002fda0003f05270 */
[----:B------:R-:W1:Y:S01]  /*33110*/  @P0 LDC R5, c[0x0][0x450] ;  /* 0x00011400ff050b82 */ /* 0x000e620000000800 */
[----:B0-----:R-:W-:-:S05]  /*33120*/  IMAD.SHL.U32 R7, R8, 0x8, RZ ;  /* 0x0000000808077824 */ /* 0x001fca00078e00ff */
        /* <DEDUP_REMOVED lines=15> */
[----:B------:R-:W-:Y:S02]  /*33220*/  IMAD.SHL.U32 R20, R8, 0x8, RZ ;  /* 0x0000000808147824 */ /* 0x000fe400078e00ff */
[----:B------:R-:W-:Y:S02]  /*33230*/  IMAD.IADD R3, R3, 0x1, R0 ;  /* 0x0000000103037824 */ /* 0x000fe400078e0200 */
[----:B------:R-:W0:Y:S01]  /*33240*/  @P0 LDC R0, c[0x0][0x44c] ;  /* 0x00011300ff000b82 */ /* 0x000e220000000800 */
[----:B------:R-:W-:-:S04]  /*33250*/  LOP3.LUT R20, R20, 0x38, RZ, 0xc0, !PT ;  /* 0x0000003814147812 */ /* 0x000fc800078ec0ff */
[C---:B------:R-:W-:Y:S02]  /*33260*/  LOP3.LUT R10, R20.reuse, 0x40, RZ, 0xfc, !PT ;  /* 0x00000040140a7812 */ /* 0x040fe400078efcff */
[C---:B------:R-:W-:Y:S02]  /*33270*/  LOP3.LUT R9, R20.reuse, 0x80, RZ, 0xfc, !PT ;  /* 0x0000008014097812 */ /* 0x040fe400078efcff */
[----:B------:R-:W-:Y:S01]  /*33280*/  LOP3.LUT R8, R20, 0xc0, RZ, 0xfc, !PT ;  /* 0x000000c014087812 */ /* 0x000fe200078efcff */
[----:B0-----:R-:W-:-:S05]  /*33290*/  @P0 IMAD.HI.U32 R0, R37, R0, RZ ;  /* 0x0000000025000227 */ /* 0x001fca00078e00ff */
[----:B-1----:R-:W-:-:S04]  /*332a0*/  @P0 SHF.R.U32.HI R4, RZ, R5, R0 ;  /* 0x00000005ff040219 */ /* 0x002fc80000011600 */
        /* <DEDUP_REMOVED lines=27> */
[----:B------:R-:W-:Y:S01]  /*33460*/  SHFL.IDX PT, R2, R0, RZ, 0x181f ;  /* 0x00181fff00027589 */ /* 0x000fe200000e0000 */
[----:B--2---:R-:W-:-:S03]  /*33470*/  IMAD.MOV.U32 R11, RZ, RZ, R3 ;  /* 0x000000ffff0b7224 */ /* 0x004fc600078e0003 */
[----:B------:R-:W0:Y:S01]  /*33480*/  SHFL.IDX PT, R3, R4, RZ, 0x181f ;  /* 0x00181fff04037589 */ /* 0x000e2200000e0000 */
[----:B---3--:R-:W-:-:S03]  /*33490*/  IMAD R5, R10, R6, RZ ;  /* 0x000000060a057224 */ /* 0x008fc600078e02ff */
[----:B------:R-:W2:Y:S02]  /*334a0*/  LDL.LU R10, [R1+0x468] ;  /* 0x00046800010a7983 */ /* 0x000ea40000300800 */
[----:B------:R-:W-:-:S13]  /*334b0*/  ISETP.GE.AND P0, PT, R36, R5, PT ;  /* 0x000000052400720c */ /* 0x000fda0003f06270 */
[----:B0-----:R-:W-:-:S05]  /*334c0*/  @!P0 LEA R3, P6, R7, R3, 0x1 ;  /* 0x0000000307038211 */ /* 0x001fca00078c08ff */
[----:B------:R-:W-:-:S05]  /*334d0*/  @!P0 IMAD.X R2, RZ, RZ, R2, P6 ;  /* 0x000000ffff028224 */ /* 0x000fca00030e0602 */
[----:B------:R-:W-:-:S04]  /*334e0*/  @!P0 LOP3.LUT R3, R3, R2, RZ, 0x3c, !PT ;  /* 0x0000000203038212 */ /* 0x000fc800078e3cff */
[----:B------:R-:W-:-:S04]  /*334f0*/  @!P0 LOP3.LUT R2, R3, R2, RZ, 0x3c, !PT ;  /* 0x0000000203028212 */ /* 0x000fc800078e3cff */
[----:B------:R-:W-:-:S05]  /*33500*/  @!P0 LOP3.LUT R3, R3, R2, RZ, 0x3c, !PT ;  /* 0x0000000203038212 */ /* 0x000fca00078e3cff */
[----:B------:R-:W-:Y:S01]  /*33510*/  @!PT LDS RZ, [RZ] ;  /* 0x00000000fffff984 */ /* 0x000fe20000000800 */
[----:B------:R-:W-:Y:S04]  /*33520*/  @!P0 LDGSTS.E.BYPASS.LTC128B.128 [R26+0x22400], desc[UR44][R2.64], !P4 ;  /* 0x22400000021a8fae */ /* 0x000fe8000e101d6c */
[----:B------:R-:W-:Y:S04]  /*33530*/  @!P0 LDGSTS.E.BYPASS.LTC128B.128 [R26+0x26400], desc[UR44][R2.64+0x80], !P3 ;  /* 0x26400080021a8fae */ /* 0x000fe8000d901d6c */
[----:B------:R-:W-:Y:S04]  /*33540*/  @!P0 LDGSTS.E.BYPASS.LTC128B.128 [R26+0x2a400], desc[UR44][R2.64+0x100], !P2 ;  /* 0x2a400100021a8fae */ /* 0x000fe8000d101d6c */
[----:B------:R0:W-:Y:S01]  /*33550*/  @!P0 LDGSTS.E.BYPASS.LTC128B.128 [R26+0x2e400], desc[UR44][R2.64+0x180], !P1 ;  /* 0x2e400180021a8fae */ /* 0x0001e2000c901d6c */
[----:B----4-:R-:W-:-:S03]  /*33560*/  ISETP.GE.AND P0, PT, R9, R5, PT ;  /* 0x000000050900720c */ /* 0x010fc60003f06270 */
[----:B------:R-:W3:Y:S04]  /*33570*/  LDL.LU R9, [R1+0x470] ;  /* 0x0004700001097983 */ /* 0x000ee80000300800 */
[----:B0-----:R-:W0:Y:S04]  /*33580*/  SHFL.IDX PT, R2, R4, 0x1, 0x181f ;  /* 0x00381f0004027f89 */ /* 0x001e2800000e0000 */
[----:B------:R-:W1:Y:S02]  /*33590*/  SHFL.IDX PT, R6, R0, 0x1, 0x181f ;  /* 0x00381f0000067f89 */ /* 0x000e6400000e0000 */
[----:B0-----:R-:W-:-:S05]  /*335a0*/  @!P0 LEA R2, P6, R7, R2, 0x1 ;  /* 0x0000000207028211 */ /* 0x001fca00078c08ff */
[----:B-1----:R-:W-:-:S05]  /*335b0*/  @!P0 IMAD.X R3, RZ, RZ, R6, P6 ;  /* 0x000000ffff038224 */ /* 0x002fca00030e0606 */
[----:B------:R-:W-:Y:S04]  /*335c0*/  @!P0 LDGSTS.E.BYPASS.LTC128B.128 [R26+0x22c00], desc[UR44][R2.64], !P4 ;  /* 0x22c00000021a8fae */ /* 0x000fe8000e101d6c */
[----:B------:R-:W-:Y:S04]  /*335d0*/  @!P0 LDGSTS.E.BYPASS.LTC128B.128 [R26+0x26c00], desc[UR44][R2.64+0x80], !P3 ;  /* 0x26c00080021a8fae */ /* 0x000fe8000d901d6c */
[----:B------:R-:W-:Y:S04]  /*335e0*/  @!P0 LDGSTS.E.BYPASS.LTC128B.128 [R26+0x2ac00], desc[UR44][R2.64+0x100], !P2 ;  /* 0x2ac00100021a8fae */ /* 0x000fe8000d101d6c */
[----:B------:R0:W-:Y:S01]  /*335f0*/  @!P0 LDGSTS.E.BYPASS.LTC128B.128 [R26+0x2ec00], desc[UR44][R2.64+0x180], !P1 ;  /* 0x2ec00180021a8fae */ /* 0x0001e2000c901d6c */
[----:B-----5:R-:W-:-:S03]  /*33600*/  ISETP.GE.AND P0, PT, R8, R5, PT ;  /* 0x000000050800720c */ /* 0x020fc60003f06270 */
[----:B------:R-:W4:Y:S04]  /*33610*/  LDL.LU R8, [R1+0x474] ;  /* 0x0004740001087983 */ /* 0x000f280000300800 */
[----:B0-----:R-:W0:Y:S04]  /*33620*/  SHFL.IDX PT, R2, R4, 0x2, 0x181f ;  /* 0x00581f0004027f89 */ /* 0x001e2800000e0000 */
[----:B------:R-:W1:Y:S02]  /*33630*/  SHFL.IDX PT, R6, R0, 0x2, 0x181f ;  /* 0x00581f0000067f89 */ /* 0x000e6400000e0000 */
[----:B0-----:R-:W-:-:S05]  /*33640*/  @!P0 LEA R2, P6, R7, R2, 0x1 ;  /* 0x0000000207028211 */ /* 0x001fca00078c08ff */
[----:B-1----:R-:W-:-:S05]  /*33650*/  @!P0 IMAD.X R3, RZ, RZ, R6, P6 ;  /* 0x000000ffff038224 */ /* 0x002fca00030e0606 */
        /* <DEDUP_REMOVED lines=33> */
[----:B----4-:R-:W-:-:S13]  /*33870*/  ISETP.GE.AND P0, PT, R8, R5, PT ;  /* 0x000000050800720c */ /* 0x010fda0003f06270 */
        /* <DEDUP_REMOVED lines=8> */
.L_x_13378:
        /* <DEDUP_REMOVED lines=13> */
.L_x_13194:
[----:B------:R-:W-:Y:S05]  /*339d0*/  BSYNC B0 ;  /* 0x0000000000007941 */ /* 0x000fea0003800000 */
.L_x_13193:
[----:B------:R-:W-:Y:S01]  /*339e0*/  NOP ;  /* 0x0000000000007918 */ /* 0x000fe20000000000 */
[----:B------:R-:W-:-:S13]  /*339f0*/  PLOP3.LUT P0, PT, PT, PT, PT, 0x80, 0x0 ;  /* 0x000000000000781c */ /* 0x000fda0003f0f070 */
.L_x_13195:
        /* <DEDUP_REMOVED lines=18> */
.L_x_13379:
[----:B------:R-:W-:Y:S05]  /*33b20*/  BSYNC B0 ;  /* 0x0000000000007941 */ /* 0x000fea0003800000 */
.L_x_13196:
[----:B------:R-:W-:-:S05]  /*33b30*/  IMAD.U32 R2, RZ, RZ, UR40 ;  /* 0x00000028ff027e24 */ /* 0x000fca000f8e00ff */
[----:B------:R-:W-:-:S13]  /*33b40*/  ISETP.NE.AND P0, PT, R2, 0x3, PT ;  /* 0x000000030200780c */ /* 0x000fda0003f05270 */
[----:B------:R-:W-:Y:S05]  /*33b50*/  @!P0 BRA `(.L_x_13198) ;  /* 0x0000000000048947 */ /* 0x000fea0003800000 */
[----:B------:R-:W-:Y:S01]  /*33b60*/  BPT.TRAP 0x1 ;  /* 0x000000040000795c */ /* 0x000fe20000300000 */
.L_x_13198:
[----:B0-----:R-:W-:Y:S01]  /*33b70*/  SHF.L.U32 R0, R27, 0x1f, RZ ;  /* 0x0000001f1b007819 */ /* 0x001fe200000006ff */
[----:B------:R-:W-:Y:S03]  /*33b80*/  BSSY B0, `(.L_x_13199) ;  /* 0x0000003000007945 */ /* 0x000fe60003800000 */
[----:B------:R-:W0:Y:S02]  /*33b90*/  SYNCS.PHASECHK.TRANS64.TRYWAIT P0, [R17+URZ+0x32460], R0 ;  /* 0x03246000110075a7 */ /* 0x000e24000800017f */
[----:B0-----:R-:W-:Y:S05]  /*33ba0*/  @!P0 BRA `(.L_x_13200) ;  /* 0x0000006400308947 */ /* 0x001fea0003800000 */
.L_x_13380:
[----:B------:R-:W-:Y:S05]  /*33bb0*/  BSYNC B0 ;  /* 0x0000000000007941 */ /* 0x000fea0003800000 */
.L_x_13199:
[----:B------:R-:W0:Y:S01]  /*33bc0*/  LDL.LU R3, [R1+0x488] ;  /* 0x0004880001037983 */ /* 0x000e220000300800 */
[----:B------:R-:W-:-:S03]  /*33bd0*/  ULDC.64 UR4, c[0x0][0x328] ;  /* 0x0000ca0000047ab9 */ /* 0x000fc60000000a00 */
[----:B------:R-:W3:Y:S04]  /*33be0*/  LDL.LU R2, [R1+0x44c] ;  /* 0x00044c0001027983 */ /* 0x000ee80000300800 */
[----:B------:R-:W4:Y:S04]  /*33bf0*/  LDL.LU R7, [R1+0x48c] ;  /* 0x00048c0001077983 */ /* 0x000f280000300800 */
[----:B--2---:R-:W2:Y:S04]  /*33c00*/  LDL.LU R6, [R1+0x448] ;  /* 0x0004480001067983 */ /* 0x004ea80000300800 */
[----:B------:R-:W5:Y:S01]  /*33c10*/  LDL.LU R4, [R1+0x490] ;  /* 0x0004900001047983 */ /* 0x000f620000300800 */
[----:B------:R-:W-:-:S02]  /*33c20*/  LOP3.LUT P3, RZ, R22, 0x10, RZ, 0xc0, !PT ;  /* 0x0000001016ff7812 */ /* 0x000fc4000786c0ff */
[C---:B------:R-:W-:Y:S02]  /*33c30*/  LOP3.LUT P2, RZ, R22.reuse, 0x8, RZ, 0xc0, !PT ;  /* 0x0000000816ff7812 */ /* 0x040fe4000784c0ff */
[C---:B------:R-:W-:Y:S02]  /*33c40*/  LOP3.LUT P1, RZ, R22.reuse, 0x4, RZ, 0xc0, !PT ;  /* 0x0000000416ff7812 */ /* 0x040fe4000782c0ff */
[----:B------:R-:W-:Y:S01]  /*33c50*/  LOP3.LUT P4, RZ, R22, 0x1, RZ, 0xc0, !PT ;  /* 0x0000000116ff7812 */ /* 0x000fe2000788c0ff */
[----:B0-----:R-:W-:-:S04]  /*33c60*/  IMAD R0, R3, UR4, RZ ;  /* 0x0000000403007c24 */ /* 0x001fc8000f8e02ff */
[C---:B---3--:R-:W-:Y:S02]  /*33c70*/  IMAD R5, R2.reuse, UR5, R0 ;  /* 0x0000000502057c24 */ /* 0x048fe4000f8e0200 */
[----:B------:R-:W-:Y:S01]  /*33c80*/  IMAD.WIDE.U32 R2, R2, UR4, RZ ;  /* 0x0000000402027c25 */ /* 0x000fe2000f8e00ff */
[----:B------:R-:W-:-:S03]  /*33c90*/  ULDC.64 UR4, c[0x0][0x338] ;  /* 0x0000ce0000047ab9 */ /* 0x000fc60000000a00 */
[----:B------:R-:W-:Y:S02]  /*33ca0*/  IMAD.IADD R3, R3, 0x1, R5 ;  /* 0x0000000103037824 */ /* 0x000fe400078e0205 */
[----:B----4-:R-:W-:Y:S01]  /*33cb0*/  IMAD R0, R7, UR4, RZ ;  /* 0x0000000407007c24 */ /* 0x010fe2000f8e02ff */
[----:B------:R-:W-:Y:S01]  /*33cc0*/  SEL R7, RZ, 0x8, P1 ;  /* 0x00000008ff077807 */ /* 0x000fe20000800000 */
[----:B--2---:R-:W-:-:S04]  /*33cd0*/  IMAD.WIDE.U32 R2, R6, UR4, R2 ;  /* 0x0000000406027c25 */ /* 0x004fc8000f8e0002 */
[----:B------:R-:W-:Y:S01]  /*33ce0*/  IMAD R5, R6, UR5, R0 ;  /* 0x0000000506057c24 */ /* 0x000fe2000f8e0200 */
[----:B------:R-:W-:Y:S01]  /*33cf0*/  ULDC.64 UR4, c[0x0][0x330] ;  /* 0x0000cc0000047ab9 */ /* 0x000fe20000000a00 */
[----:B------:R-:W-:Y:S02]  /*33d00*/  SEL R0, RZ, 0x2, P3 ;  /* 0x00000002ff007807 */ /* 0x000fe40001800000 */
        /* <DEDUP_REMOVED lines=84> */
.L_x_13394:
        /* <DEDUP_REMOVED lines=15> */
.L_x_13202:
        /* <DEDUP_REMOVED lines=11> */
.L_x_13203:
[----:B------:R-:W2:Y:S01]  /*343f0*/  LDL.LU R2, [R1+0x484] ;  /* 0x0004840001027983 */ /* 0x000ea20000300800 */
[----:B------:R0:W-:Y:S01]  /*34400*/  SYNCS.ARRIVE.TRANS64.A1T0 RZ, [R17+URZ+0x32450], RZ ;  /* 0x032450ff11ff79a7 */ /* 0x0001e2000810003f */
[----:B------:R-:W-:Y:S01]  /*34410*/  BSSY B0, `(.L_x_13204) ;  /* 0x00000e0000007945 */ /* 0x000fe20003800000 */
[----:B--2---:R-:W-:-:S05]  /*34420*/  VIADD R10, R2, 0xfffffffe ;  /* 0xfffffffe020a7836 */ /* 0x004fca0000000000 */
[----:B------:R-:W-:-:S13]  /*34430*/  ISETP.GE.AND P0, PT, R10, R34, PT ;  /* 0x000000220a00720c */ /* 0x000fda0003f06270 */
[----:B0-----:R-:W-:Y:S05]  /*34440*/  @!P0 BRA `(.L_x_13205) ;  /* 0x0000000c00708947 */ /* 0x001fea0003800000 */
.L_x_13218:
        /* <DEDUP_REMOVED lines=33> */
[----:B------:R-:W-:Y:S01]  /*34660*/  IMAD R6, R6, R3, R7 ;  /* 0x0000000306067224 */ /* 0x000fe200078e0207 */
[----:B------:R-:W-:Y:S01]  /*34670*/  SEL R2, RZ, 0x1, P0 ;  /* 0x00000001ff027807 */ /* 0x000fe20000000000 */
[----:B------:R-:W-:Y:S01]  /*34680*/  IMAD.MOV.U32 R3, RZ, RZ, R10 ;  /* 0x000000ffff037224 */ /* 0x000fe200078e000a */
[----:B------:R-:W-:Y:S05]  /*34690*/  YIELD ;  /* 0x0000000000007946 */ /* 0x000fea0003800000 */
[----:B------:R-:W-:Y:S01]  /*346a0*/  SEL R25, R25, RZ, P0 ;  /* 0x000000ff19197207 */ /* 0x000fe20000000000 */
[----:B------:R-:W-:Y:S01]  /*346b0*/  VIADD R10, R10, 0xffffffff ;  /* 0xffffffff0a0a7836 */ /* 0x000fe20000000000 */
[----:B------:R-:W-:-:S02]  /*346c0*/  LOP3.LUT R27, R27, R2, RZ, 0x3c, !PT ;  /* 0x000000021b1b7212 */ /* 0x000fc400078e3cff */
[----:B------:R-:W-:Y:S01]  /*346d0*/  ISETP.GT.AND P2, PT, R3, R34, PT ;  /* 0x000000220300720c */ /* 0x000fe20003f44270 */
[----:B0-----:R-:W-:-:S12]  /*346e0*/  @!P1 BRA `(.L_x_13206) ;  /* 0x0000000000049947 */ /* 0x001fd80003800000 */
[----:B------:R-:W-:Y:S01]  /*346f0*/  BPT.TRAP 0x1 ;  /* 0x000000040000795c */ /* 0x000fe20000300000 */
.L_x_13206:
[----:B------:R-:W-:Y:S01]  /*34700*/  IMAD R4, R25, 0x8, R23 ;  /* 0x0000000819047824 */ /* 0x000fe200078e0217 */
[----:B------:R-:W-:Y:S01]  /*34710*/  SHF.L.U32 R21, R27, 0x1f, RZ ;  /* 0x0000001f1b157819 */ /* 0x000fe200000006ff */
[----:B------:R-:W-:Y:S01]  /*34720*/  BSSY B1, `(.L_x_13207) ;  /* 0x0000004000017945 */ /* 0x000fe20003800000 */
[----:B------:R-:W-:Y:S02]  /*34730*/  SHF.R.S32.HI R17, RZ, 0x1f, R6 ;  /* 0x0000001fff117819 */ /* 0x000fe40000011406 */
[----:B------:R-:W0:Y:S02]  /*34740*/  SYNCS.PHASECHK.TRANS64.TRYWAIT P0, [R4+URZ+0x32440], R21 ;  /* 0x03244015040075a7 */ /* 0x000e24000800017f */
[----:B0-----:R-:W-:Y:S05]  /*34750*/  @!P0 BRA `(.L_x_13208) ;  /* 0x0000006000988947 */ /* 0x001fea0003800000 */
.L_x_13395:
[----:B------:R-:W-:Y:S05]  /*34760*/  BSYNC B1 ;  /* 0x0000000000017941 */ /* 0x000fea0003800000 */
.L_x_13207:
        /* <DEDUP_REMOVED lines=52> */
.L_x_13409:
        /* <DEDUP_REMOVED lines=8> */
.L_x_13210:
        /* <DEDUP_REMOVED lines=11> */
.L_x_13211:
[----:B------:R2:W-:Y:S01]  /*34be0*/  SYNCS.ARRIVE.TRANS64.A1T0 RZ, [R4+URZ+0x32430], RZ ;  /* 0x032430ff04ff79a7 */ /* 0x0005e2000810003f */
[----:B------:R-:W-:Y:S05]  /*34bf0*/  @!P3 BRA `(.L_x_13212) ;  /* 0x000000000004b947 */ /* 0x000fea0003800000 */
[----:B------:R-:W-:Y:S01]  /*34c00*/  BPT.TRAP 0x1 ;  /* 0x000000040000795c */ /* 0x000fe20000300000 */
.L_x_13212:
[----:B------:R-:W3:Y:S01]  /*34c10*/  SYNCS.PHASECHK.TRANS64.TRYWAIT P0, [R4+URZ+0x32460], R21 ;  /* 0x03246015040075a7 */ /* 0x000ee2000800017f */
[----:B------:R-:W-:Y:S04]  /*34c20*/  BSSY B1, `(.L_x_13213) ;  /* 0x0000002000017945 */ /* 0x000fe80003800000 */
[----:B---3--:R-:W-:Y:S05]  /*34c30*/  @!P0 BRA `(.L_x_13214) ;  /* 0x0000006400188947 */ /* 0x008fea0003800000 */
.L_x_13410:
[----:B------:R-:W-:Y:S05]  /*34c40*/  BSYNC B1 ;  /* 0x0000000000017941 */ /* 0x000fea0003800000 */
.L_x_13213:
        /* <DEDUP_REMOVED lines=68> */
.L_x_13424:
        /* <DEDUP_REMOVED lines=11> */
.L_x_13216:
        /* <DEDUP_REMOVED lines=11> */
.L_x_13217:
[----:B------:R0:W-:Y:S01]  /*351f0*/  SYNCS.ARRIVE.TRANS64.A1T0 RZ, [R4+URZ+0x32450], RZ ;  /* 0x032450ff04ff79a7 */ /* 0x0001e2000810003f */
[----:B------:R-:W-:Y:S05]  /*35200*/  @P2 BRA `(.L_x_13218) ;  /* 0xfffffff000902947 */ /* 0x000fea000383ffff */
.L_x_13205:
[----:B------:R-:W-:Y:S05]  /*35210*/  BSYNC B0 ;  /* 0x0000000000007941 */ /* 0x000fea0003800000 */
.L_x_13204:
        /* <DEDUP_REMOVED lines=20> */
.L_x_13220:
[----:B------:R-:W-:Y:S05]  /*35360*/  BSYNC B0 ;  /* 0x0000000000007941 */ /* 0x000fea0003800000 */
.L_x_13219:
[----:B------:R-:W-:Y:S02]  /*35370*/  LOP3.LUT R27, R27, R0, RZ, 0x3c, !PT ;  /* 0x000000001b1b7212 */ /* 0x000fe400078e3cff */
[----:B------:R-:W-:-:S07]  /*35380*/  SEL R25, R25, RZ, P0 ;  /* 0x000000ff19197207 */ /* 0x000fce0000000000 */
.L_x_13173:
[----:B------:R-:W-:Y:S05]  /*35390*/  BSYNC B7 ;  /* 0x0000000000077941 */ /* 0x000fea0003800000 */
.L_x_13171:
[----:B------:R-:W-:-:S13]  /*353a0*/  LOP3.LUT P0, RZ, R22, 0x1000, RZ, 0xc0, !PT ;  /* 0x0000100016ff7812 */ /* 0x000fda000780c0ff */
[----:B------:R-:W-:Y:S05]  /*353b0*/  @!P0 BRA `(.L_x_13221) ;  /* 0x0000000000248947 */ /* 0x000fea0003800000 */
[----:B------:R-:W-:Y:S05]  /*353c0*/  WARPSYNC.ALL ;  /* 0x0000000000007948 */ /* 0x000fea0003800000 */
[----:B------:R-:W4:Y:S08]  /*353d0*/  S2UR UR5, SR_CgaCtaId ;  /* 0x00000000000579c3 */ /* 0x000f300000008800 */
[----:B------:R-:W-:Y:S06]  /*353e0*/  BAR.SYNC.DEFER_BLOCKING 0x5, 0x180 ;  /* 0x0146000000007b1d */ /* 0x000fec0000010000 */
[----:B------:R-:W-:-:S02]  /*353f0*/  UMOV UR4, 0x400 ;  /* 0x0000040000047882 */ /* 0x000fc40000000000 */
[----:B----4-:R-:W-:-:S06]  /*35400*/  ULEA UR4, UR5, UR4, 0x18 ;  /* 0x0000000405047291 */ /* 0x010fcc000f8ec03f */
[----:B0-----:R-:W-:-:S05]  /*35410*/  IMAD.U32 R23, RZ, RZ, UR4 ;  /* 0x00000004ff177e24 */ /* 0x001fca000f8e00ff */
[----:B------:R4:W0:Y:S01]  /*35420*/  LDS.128 R16, [R23+0x324d0] ;  /* 0x0324d00017107984 */ /* 0x0008220000000c00 */
[----:B------:R-:W-:Y:S06]  /*35430*/  BAR.ARV 0x4, 0x180 ;  /* 0x0106000000007b1d */ /* 0x000fec0000002000 */
[----:B------:R-:W-:Y:S05]  /*35440*/  BRA `(.L_x_13222) ;  /* 0x0000000800cc7947 */ /* 0x000fea0003800000 */
.L_x_13221:
        /* <DEDUP_REMOVED lines=36> */
.L_x_13434:
[----:B------:R-:W-:Y:S02]  /*35690*/  ULDC UR4, c[0x0][0xd38] ;  /* 0x00034e0000047ab9 */ /* 0x000fe40000000800 */
[----:B------:R-:W-:-:S04]  /*356a0*/  IMAD.U32 R7, RZ, RZ, UR4 ;  /* 0x00000004ff077e24 */ /* 0x000fc8000f8e00ff */
[----:B--2---:R-:W-:-:S04]  /*356b0*/  IMAD R14, R14, R7, RZ ;  /* 0x000000070e0e7224 */ /* 0x004fc800078e02ff */
[----:B------:R-:W-:-:S05]  /*356c0*/  IMAD.IADD R9, R4, 0x1, R14 ;  /* 0x0000000104097824 */ /* 0x000fca00078e020e */
[----:B------:R-:W-:-:S13]  /*356d0*/  ISETP.GT.AND P6, PT, R9, R0, PT ;  /* 0x000000000900720c */ /* 0x000fda0003fc4270 */
[----:B------:R-:W-:Y:S05]  /*356e0*/  @P6 BRA `(.L_x_13224) ;  /* 0x00000000009c6947 */ /* 0x000fea0003800000 */
.L_x_13229:
        /* <DEDUP_REMOVED lines=14> */
.L_x_13227:
[----:B------:R-:W-:Y:S05]  /*357d0*/  BSYNC B0 ;  /* 0x0000000000007941 */ /* 0x000fea0003800000 */
.L_x_13226:
[----:B------:R-:W-:-:S03]  /*357e0*/  UMOV UR4, 0xffffffff ;  /* 0xffffffff00047882 */ /* 0x000fc60000000000 */
[----:B------:R-:W-:Y:S05]  /*357f0*/  BRA.DIV UR4, `(.L_x_13228) ;  /* 0x0000006604287947 */ /* 0x000fea000b800000 */
[----:B-----5:R-:W2:Y:S02]  /*35800*/  SHFL.UP PT, R14, R5, 0x1, RZ ;  /* 0x04200000050e7989 */ /* 0x020ea400000e00ff */
[----:B--2---:R-:W-:-:S05]  /*35810*/  SEL R14, R14, RZ, P1 ;  /* 0x000000ff0e0e7207 */ /* 0x004fca0000800000 */
[----:B-1----:R-:W-:-:S05]  /*35820*/  IMAD.IADD R13, R5, 0x1, R14 ;  /* 0x00000001050d7824 */ /* 0x002fca00078e020e */
        /* <DEDUP_REMOVED lines=13> */
.L_x_13442:
[----:B------:R-:W-:Y:S02]  /*35900*/  ULDC UR4, c[0x0][0xd38] ;  /* 0x00034e0000047ab9 */ /* 0x000fe40000000800 */
[----:B------:R-:W-:-:S04]  /*35910*/  IMAD.U32 R7, RZ, RZ, UR4 ;  /* 0x00000004ff077e24 */ /* 0x000fc8000f8e00ff */
[----:B-1----:R-:W-:-:S04]  /*35920*/  IMAD R14, R14, R7, RZ ;  /* 0x000000070e0e7224 */ /* 0x002fc800078e02ff */
[----:B------:R-:W-:-:S05]  /*35930*/  IMAD.IADD R9, R14, 0x1, R9 ;  /* 0x000000010e097824 */ /* 0x000fca00078e0209 */
[----:B------:R-:W-:-:S13]  /*35940*/  ISETP.GT.AND P6, PT, R9, R0, PT ;  /* 0x000000000900720c */ /* 0x000fda0003fc4270 */
[----:B------:R-:W-:Y:S05]  /*35950*/  @!P6 BRA `(.L_x_13229) ;  /* 0xfffffffc0064e947 */ /* 0x000fea000383ffff */
.L_x_13224:
        /* <DEDUP_REMOVED lines=8> */
.L_x_13446:
[----:B------:R-:W-:Y:S01]  /*359e0*/  ISETP.NE.AND P0, PT, R3, RZ, PT ;  /* 0x000000ff0300720c */ /* 0x000fe20003f05270 */
[----:B------:R-:W-:-:S12]  /*359f0*/  IMAD.MOV.U32 R14, RZ, RZ, RZ ;  /* 0x000000ffff0e7224 */ /* 0x000fd800078e00ff */
[----:B------:R-:W-:Y:S05]  /*35a00*/  @!P0 BRA `(.L_x_13231) ;  /* 0x0000000000108947 */ /* 0x000fea0003800000 */
[----:B------:R-:W-:Y:S01]  /*35a10*/  UMOV UR4, 0xffffffff ;  /* 0xffffffff00047882 */ /* 0x000fe20000000000 */
[----:B------:R-:W-:Y:S02]  /*35a20*/  VIADD R12, R4, 0xffffffff ;  /* 0xffffffff040c7836 */ /* 0x000fe40000000000 */
[----:B------:R-:W-:Y:S05]  /*35a30*/  BRA.DIV UR4, `(.L_x_13232) ;  /* 0x00000066049c7947 */ /* 0x000fea000b800000 */
[----:B------:R4:W0:Y:S02]  /*35a40*/  SHFL.IDX PT, R14, R2, R12, 0x1f ;  /* 0x00001f0c020e7589 */ /* 0x00082400000e0000 */
.L_x_13231:
        /* <DEDUP_REMOVED lines=66> */
.L_x_13225:
[----:B------:R-:W-:Y:S01]  /*35e70*/  UMOV UR4, URZ ;  /* 0x0000003f00047c82 */ /* 0x000fe20008000000 */
[----:B------:R-:W-:Y:S01]  /*35e80*/  UMOV UR5, URZ ;  /* 0x0000003f00057c82 */ /* 0x000fe20008000000 */
[----:B------:R-:W-:Y:S01]  /*35e90*/  ULDC UR6, c[0x0][0xd3c] ;  /* 0x00034f0000067ab9 */ /* 0x000fe20000000800 */
[----:B------:R-:W-:Y:S02]  /*35ea0*/  IMAD.MOV.U32 R16, RZ, RZ, R0 ;  /* 0x000000ffff107224 */ /* 0x000fe400078e0000 */
[----:B------:R-:W-:Y:S02]  /*35eb0*/  IMAD.U32 R17, RZ, RZ, UR4 ;  /* 0x00000004ff117e24 */ /* 0x000fe4000f8e00ff */
[----:B------:R-:W-:Y:S02]  /*35ec0*/  IMAD.U32 R18, RZ, RZ, UR5 ;  /* 0x00000005ff127e24 */ /* 0x000fe4000f8e00ff */
[----:B------:R-:W-:-:S07]  /*35ed0*/  IMAD.U32 R19, RZ, RZ, UR6 ;  /* 0x00000006ff137e24 */ /* 0x000fce000f8e00ff */
.L_x_13233:
        /* <DEDUP_REMOVED lines=10> */
.L_x_13222:
[----:B------:R-:W-:Y:S02]  /*35f80*/  ULDC UR4, c[0x0][0xd3c] ;  /* 0x00034f0000047ab9 */ /* 0x000fe40000000800 */
[----:B0-----:R-:W-:-:S13]  /*35f90*/  ISETP.GE.AND P0, PT, R19, UR4, PT ;  /* 0x0000000413007c0c */ /* 0x001fda000bf06270 */
[----:B------:R-:W-:Y:S05]  /*35fa0*/  @!P0 BRA `(.L_x_13234) ;  /* 0xffffff9000748947 */ /* 0x000fea000383ffff */
[----:B------:R-:W-:Y:S05]  /*35fb0*/  BSYNC B8 ;  /* 0x0000000000087941 */ /* 0x000fea0003800000 */
.L_x_13113:
        /* <DEDUP_REMOVED lines=12> */
.L_x_13449:
[----:B------:R-:W-:Y:S05]  /*36080*/  BSYNC B0 ;  /* 0x0000000000007941 */ /* 0x000fea0003800000 */
.L_x_13235:
[----:B------:R-:W-:-:S03]  /*36090*/  UMOV UR4, 0xffffffff ;  /* 0xffffffff00047882 */ /* 0x000fc60000000000 */
[----:B------:R-:W-:Y:S05]  /*360a0*/  BRA.DIV UR4, `(.L_x_13237) ;  /* 0x0000006204387947 */ /* 0x000fea000b800000 */
[----:B------:R-:W0:Y:S02]  /*360b0*/  S2R R0, SR_TID.X ;  /* 0x0000000000007919 */ /* 0x000e240000002100 */
[----:B0-----:R-:W-:-:S04]  /*360c0*/  SHF.R.U32.HI R0, RZ, 0x5, R0 ;  /* 0x00000005ff007819 */ /* 0x001fc80000011600 */
[----:B------:R-:W-:-:S05]  /*360d0*/  LOP3.LUT R0, R0, 0x3, RZ, 0xc0, !PT ;  /* 0x0000000300007812 */ /* 0x000fca00078ec0ff */
[----:B------:R0:W0:Y:S02]  /*360e0*/  SHFL.IDX PT, R14, R0, RZ, 0x1f ;  /* 0x00001fff000e7589 */ /* 0x00002400000e0000 */
.L_x_13452:
[----:B0-----:R-:W-:-:S13]  /*360f0*/  ISETP.NE.AND P0, PT, R14, RZ, PT ;  /* 0x000000ff0e00720c */ /* 0x001fda0003f05270 */
[----:B------:R-:W-:Y:S05]  /*36100*/  @P0 BRA `(.L_x_12873) ;  /* 0x0000000000880947 */ /* 0x000fea0003800000 */
[----:B------:R-:W-:-:S03]  /*36110*/  UMOV UR4, 0xffffffff ;  /* 0xffffffff00047882 */ /* 0x000fc60000000000 */
[----:B------:R-:W-:Y:S05]  /*36120*/  BRA.DIV UR4, `(.L_x_13238) ;  /* 0x00000062044c7947 */ /* 0x000fea000b800000 */
[----:B------:R-:W-:-:S13]  /*36130*/  ELECT P6, URZ, PT ;  /* 0x00000000003f782f */ /* 0x000fda00038c0000 */
.L_x_13455:
[----:B------:R-:W-:Y:S05]  /*36140*/  @!P6 BRA `(.L_x_12873) ;  /* 0x000000000078e947 */ /* 0x000fea0003800000 */
[----:B------:R-:W-:-:S06]  /*36150*/  ULOP3.LUT UR4, UR38, 0x2, URZ, 0xfc, !UPT ;  /* 0x0000000226047892 */ /* 0x000fcc000f8efc3f */
[----:B------:R-:W-:-:S05]  /*36160*/  IMAD.U32 R0, RZ, RZ, UR4 ;  /* 0x00000004ff007e24 */ /* 0x000fca000f8e00ff */
[----:B------:R-:W-:-:S13]  /*36170*/  ISETP.NE.AND P0, PT, R0, 0x3, PT ;  /* 0x000000030000780c */ /* 0x000fda0003f05270 */
[----:B------:R-:W-:Y:S05]  /*36180*/  @!P0 BRA `(.L_x_13239) ;  /* 0x0000000000048947 */ /* 0x000fea0003800000 */
[----:B------:R-:W-:Y:S01]  /*36190*/  BPT.TRAP 0x1 ;  /* 0x000000040000795c */ /* 0x000fe20000300000 */
.L_x_13239:
[----:B------:R-:W-:Y:S01]  /*361a0*/  IMAD R3, R25, 0x8, R5 ;  /* 0x0000000819037824 */ /* 0x000fe200078e0205 */
[----:B------:R-:W-:Y:S01]  /*361b0*/  SHF.L.U32 R2, R27, 0x1f, RZ ;  /* 0x0000001f1b027819 */ /* 0x000fe200000006ff */
[----:B------:R-:W-:-:S03]  /*361c0*/  VIADD R25, R25, 0x1 ;  /* 0x0000000119197836 */ /* 0x000fc60000000000 */
[----:B------:R-:W0:Y:S02]  /*361d0*/  SYNCS.PHASECHK.TRANS64.TRYWAIT P1, [R3+URZ+0x32440], R2 ;  /* 0x03244002030075a7 */ /* 0x000e24000802017f */
[----:B------:R-:W-:-:S04]  /*361e0*/  ISETP.NE.AND P2, PT, R25, 0x2, PT ;  /* 0x000000021900780c */ /* 0x000fc80003f45270 */
[----:B------:R-:W-:Y:S01]  /*361f0*/  SEL R0, RZ, 0x1, P2 ;  /* 0x00000001ff007807 */ /* 0x000fe20001000000 */
[----:B0-----:R-:W-:Y:S08]  /*36200*/  @!P1 BRA `(.L_x_13240) ;  /* 0x0000006000349947 */ /* 0x001ff00003800000 */
.L_x_13456:
[----:B------:R-:W-:Y:S02]  /*36210*/  SEL R25, R25, RZ, P2 ;  /* 0x000000ff19197207 */ /* 0x000fe40001000000 */
[----:B------:R-:W-:Y:S01]  /*36220*/  LOP3.LUT R0, R27, R0, RZ, 0x3c, !PT ;  /* 0x000000001b007212 */ /* 0x000fe200078e3cff */
[----:B------:R-:W-:Y:S06]  /*36230*/  @!P0 BRA `(.L_x_13241) ;  /* 0x0000000000048947 */ /* 0x000fec0003800000 */
[----:B------:R-:W-:Y:S01]  /*36240*/  BPT.TRAP 0x1 ;  /* 0x000000040000795c */ /* 0x000fe20000300000 */
.L_x_13241:
[----:B------:R-:W-:Y:S01]  /*36250*/  IMAD R25, R25, 0x8, R5 ;  /* 0x0000000819197824 */ /* 0x000fe200078e0205 */
[----:B------:R-:W-:-:S04]  /*36260*/  SHF.L.U32 R0, R0, 0x1f, RZ ;  /* 0x0000001f00007819 */ /* 0x000fc800000006ff */
[----:B------:R-:W0:Y:S02]  /*36270*/  SYNCS.PHASECHK.TRANS64.TRYWAIT P1, [R25+URZ+0x32440], R0 ;  /* 0x03244000190075a7 */ /* 0x000e24000802017f */
[----:B0-----:R-:W-:Y:S05]  /*36280*/  @!P1 BRA `(.L_x_13242) ;  /* 0x0000006000289947 */ /* 0x001fea0003800000 */
.L_x_13457:
[----:B------:R-:W-:Y:S05]  /*36290*/  @!P0 BRA `(.L_x_13243) ;  /* 0x0000000000048947 */ /* 0x000fea0003800000 */
[----:B------:R-:W-:Y:S01]  /*362a0*/  BPT.TRAP 0x1 ;  /* 0x000000040000795c */ /* 0x000fe20000300000 */
.L_x_13243:
[----:B------:R-:W0:Y:S02]  /*362b0*/  SYNCS.PHASECHK.TRANS64.TRYWAIT P1, [R3+URZ+0x32460], R2 ;  /* 0x03246002030075a7 */ /* 0x000e24000802017f */
[----:B0-----:R-:W-:Y:S05]  /*362c0*/  @!P1 BRA `(.L_x_13244) ;  /* 0x00000060002c9947 */ /* 0x001fea0003800000 */
.L_x_13458:
[----:B------:R-:W-:Y:S05]  /*362d0*/  @!P0 BRA `(.L_x_13245) ;  /* 0x0000000000048947 */ /* 0x000fea0003800000 */
[----:B------:R-:W-:Y:S01]  /*362e0*/  BPT.TRAP 0x1 ;  /* 0x000000040000795c */ /* 0x000fe20000300000 */
.L_x_13245:
[----:B------:R0:W0:Y:S02]  /*362f0*/  SYNCS.PHASECHK.TRANS64.TRYWAIT P0, [R25+URZ+0x32460], R0 ;  /* 0x03246000190075a7 */ /* 0x000024000800017f */
[----:B0-----:R-:W-:Y:S05]  /*36300*/  @!P0 NANOSLEEP.SYNCS 0x989680 ;  /* 0x009896800000895d */ /* 0x001fea0003900000 */
[----:B------:R-:W0:Y:S02]  /*36310*/  @!P0 SYNCS.PHASECHK.TRANS64 P0, [R25+URZ+0x32460], R0 ;  /* 0x03246000190085a7 */ /* 0x000e24000800007f */
[----:B0-----:R-:W-:Y:S05]  /*36320*/  @!P0 BRA `(.L_x_13245) ;  /* 0xfffffffc00f08947 */ /* 0x001fea000383ffff */
.L_x_12873:
[----:B------:R-:W-:Y:S05]  /*36330*/  BSYNC B9 ;  /* 0x0000000000097941 */ /* 0x000fea0003800000 */
.L_x_12870:
[----:B------:R-:W-:Y:S05]  /*36340*/  EXIT ;  /* 0x000000000000794d */ /* 0x000fea0003800000 */
.L_x_12899:
[----:B0-----:R0:W1:Y:S02]  /*36350*/  SYNCS.PHASECHK.TRANS64.TRYWAIT P5, [R71+URZ+0x32490], R86 ;  /* 0x03249056470075a7 */ /* 0x00106400080a017f */
[----:B-1----:R-:W-:Y:S05]  /*36360*/  @!P5 NANOSLEEP.SYNCS 0x989680 ;  /* 0x009896800000d95d */ /* 0x002fea0003900000 */
[----:B------:R-:W1:Y:S02]  /*36370*/  @!P5 SYNCS.PHASECHK.TRANS64 P5, [R71+URZ+0x32490], R86 ;  /* 0x032490564700d5a7 */ /* 0x000e6400080a007f */
[----:B-1----:R-:W-:Y:S05]  /*36380*/  @!P5 BRA `(.L_x_12899) ;  /* 0xfffffffc00f0d947 */ /* 0x002fea000383ffff */
[----:B------:R-:W-:Y:S05]  /*36390*/  BRA `(.L_x_13246) ;  /* 0xfffffccc004c7947 */ /* 0x000fea000383ffff */
.L_x_12900:
        /* <DEDUP_REMOVED lines=8> */
.L_x_13248:
[----:B------:R-:W-:Y:S05]  /*36420*/  BSYNC B1 ;  /* 0x0000000000017941 */ /* 0x000fea0003800000 */
.L_x_13247:
        /* <DEDUP_REMOVED lines=8> */
.L_x_13249:
[----:B------:R-:W-:Y:S05]  /*364b0*/  BRA `(.L_x_13250) ;  /* 0xfffffccc00187947 */ /* 0x000fea000383ffff */
.L_x_12909:
        /* <DEDUP_REMOVED lines=8> */
.L_x_13252:
[----:B------:R-:W-:Y:S05]  /*36540*/  BSYNC B1 ;  /* 0x0000000000017941 */ /* 0x000fea0003800000 */
.L_x_13251:
        /* <DEDUP_REMOVED lines=8> */
.L_x_13253:
[----:B------:R-:W-:Y:S05]  /*365d0*/  BRA `(.L_x_13254) ;  /* 0xfffffcd000b07947 */ /* 0x000fea000383ffff */
.L_x_12923:
[----:B-1----:R1:W2:Y:S02]  /*365e0*/  SYNCS.PHASECHK.TRANS64.TRYWAIT P4, [R71+URZ+0x32490], R86 ;  /* 0x03249056470075a7 */ /* 0x0022a4000808017f */
[----:B--2---:R-:W-:Y:S05]  /*365f0*/  @!P4 NANOSLEEP.SYNCS 0x989680 ;  /* 0x009896800000c95d */ /* 0x004fea0003900000 */
[----:B------:R-:W2:Y:S02]  /*36600*/  @!P4 SYNCS.PHASECHK.TRANS64 P4, [R71+URZ+0x32490], R86 ;  /* 0x032490564700c5a7 */ /* 0x000ea4000808007f */
[----:B--2---:R-:W-:Y:S05]  /*36610*/  @!P4 BRA `(.L_x_12923) ;  /* 0xfffffffc00f0c947 */ /* 0x004fea000383ffff */
[----:B------:R-:W-:Y:S05]  /*36620*/  BRA `(.L_x_13255) ;  /* 0xfffffce0003c7947 */ /* 0x000fea000383ffff */
.L_x_12924:
        /* <DEDUP_REMOVED lines=8> */
.L_x_13257:
[----:B------:R-:W-:Y:S05]  /*366b0*/  BSYNC B1 ;  /* 0x0000000000017941 */ /* 0x000fea0003800000 */
.L_x_13256:
        /* <DEDUP_REMOVED lines=8> */
.L_x_13258:
[----:B------:R-:W-:Y:S01]  /*36740*/  IMAD.MOV.U32 R76, RZ, RZ, R14 ;  /* 0x000000ffff4c7224 */ /* 0x000fe200078e000e */
[----:B------:R-:W-:Y:S06]  /*36750*/  BRA `(.L_x_13259) ;  /* 0xfffffce000087947 */ /* 0x000fec000383ffff */
.L_x_12929:
        /* <DEDUP_REMOVED lines=8> */
.L_x_13261:
[----:B------:R-:W-:Y:S05]  /*367e0*/  BSYNC B1 ;  /* 0x0000000000017941 */ /* 0x000fea0003800000 */
.L_x_13260:
        /* <DEDUP_REMOVED lines=8> */
.L_x_13262:
[----:B------:R-:W-:Y:S05]  /*36870*/  BRA `(.L_x_13263) ;  /* 0xfffffce400ac7947 */ /* 0x000fea000383ffff */
.L_x_12934:
[----:B0-----:R0:W1:Y:S02]  /*36880*/  SYNCS.PHASECHK.TRANS64.TRYWAIT P2, [R71+URZ+0x32490], R86 ;  /* 0x03249056470075a7 */ /* 0x001064000804017f */
[----:B-1----:R-:W-:Y:S05]  /*36890*/  @!P2 NANOSLEEP.SYNCS 0x989680 ;  /* 0x009896800000a95d */ /* 0x002fea0003900000 */
[----:B------:R-:W1:Y:S02]  /*368a0*/  @!P2 SYNCS.PHASECHK.TRANS64 P2, [R71+URZ+0x32490], R86 ;  /* 0x032490564700a5a7 */ /* 0x000e64000804007f */
[----:B-1----:R-:W-:Y:S05]  /*368b0*/  @!P2 BRA `(.L_x_12934) ;  /* 0xfffffffc00f0a947 */ /* 0x002fea000383ffff */
[----:B------:R-:W-:Y:S05]  /*368c0*/  BRA `(.L_x_13264) ;  /* 0xfffffcec00a47947 */ /* 0x000fea000383ffff */
.L_x_12935:
        /* <DEDUP_REMOVED lines=8> */
.L_x_13266:
[----:B------:R-:W-:Y:S05]  /*36950*/  BSYNC B1 ;  /* 0x0000000000017941 */ /* 0x000fea0003800000 */
.L_x_13265:
        /* <DEDUP_REMOVED lines=8> */
.L_x_13267:
[----:B------:R-:W-:Y:S05]  /*369e0*/  BRA `(.L_x_13268) ;  /* 0xfffffcec00cc7947 */ /* 0x000fea000383ffff */
.L_x_12938:
        /* <DEDUP_REMOVED lines=8> */
.L_x_13270:
[----:B------:R-:W-:Y:S05]  /*36a70*/  BSYNC B1 ;  /* 0x0000000000017941 */ /* 0x000fea0003800000 */
.L_x_13269:
        /* <DEDUP_REMOVED lines=8> */
.L_x_13271:
[----:B------:R-:W-:Y:S05]  /*36b00*/  BRA `(.L_x_13272) ;  /* 0xfffffcec00cc7947 */ /* 0x000fea000383ffff */
.L_x_12942:
[----:B-1----:R1:W2:Y:S02]  /*36b10*/  SYNCS.PHASECHK.TRANS64.TRYWAIT P3, [R71+URZ+0x324b0], R86 ;  /* 0x0324b056470075a7 */ /* 0x0022a4000806017f */
[----:B--2---:R-:W-:Y:S05]  /*36b20*/  @!P3 NANOSLEEP.SYNCS 0x989680 ;  /* 0x009896800000b95d */ /* 0x004fea0003900000 */
[----:B------:R-:W2:Y:S02]  /*36b30*/  @!P3 SYNCS.PHASECHK.TRANS64 P3, [R71+URZ+0x324b0], R86 ;  /* 0x0324b0564700b5a7 */ /* 0x000ea4000806007f */
[----:B--2---:R-:W-:Y:S05]  /*36b40*/  @!P3 BRA `(.L_x_12942) ;  /* 0xfffffffc00f0b947 */ /* 0x004fea000383ffff */
[----:B------:R-:W-:Y:S05]  /*36b50*/  BRA `(.L_x_13273) ;  /* 0xfffffcf000487947 */ /* 0x000fea000383ffff */
.L_x_12958:
[----:B------:R0:W5:Y:S01]  /*36b60*/  LDL R13, [R1+0x464] ;  /* 0x00046400010d7983 */ /* 0x0001620000100800 */
[----:B------:R-:W-:Y:S01]  /*36b70*/  BSSY B0, `(.L_x_13274) ;  /* 0x0000007000007945 */ /* 0x000fe20003800000 */
[----:B------:R-:W-:Y:S02]  /*36b80*/  IMAD.MOV.U32 R12, RZ, RZ, RZ ;  /* 0x000000ffff0c7224 */ /* 0x000fe400078e00ff */
[----:B------:R-:W-:Y:S02]  /*36b90*/  IMAD.MOV.U32 R11, RZ, RZ, 0x1f ;  /* 0x0000001fff0b7424 */ /* 0x000fe400078e00ff */
[----:B------:R-:W-:-:S07]  /*36ba0*/  IMAD.MOV.U32 R15, RZ, RZ, -0x1 ;  /* 0xffffffffff0f7424 */ /* 0x000fce00078e00ff */
[----:B0--345:R-:W-:Y:S05]  /*36bb0*/  WARPSYNC.COLLECTIVE R15, `(.L_x_13275) ;  /* 0x000000000f087348 */ /* 0x039fea0003c00000 */
[----:B-----5:R1:W2:Y:S02]  /*36bc0*/  SHFL.IDX P6, R14, R13, R12, R11 ;  /* 0x0000000c0d0e7389 */ /* 0x0202a400000c000b */
[----:B01234-:R-:W-:Y:S01]  /*36bd0*/  ENDCOLLECTIVE ;  /* 0x000000000000791b */ /* 0x01ffe20003800000 */
.L_x_13275:
[----:B------:R-:W-:Y:S05]  /*36be0*/  BSYNC B0 ;  /* 0x0000000000007941 */ /* 0x000fea0003800000 */
.L_x_13274:
[----:B------:R-:W-:Y:S05]  /*36bf0*/  BRA `(.L_x_13276) ;  /* 0xfffffd0000cc7947 */ /* 0x000fea000383ffff */
.L_x_12970:
        /* <DEDUP_REMOVED lines=8> */
.L_x_13278:
[----:B------:R-:W-:Y:S05]  /*36c80*/  BSYNC B1 ;  /* 0x0000000000017941 */ /* 0x000fea0003800000 */
.L_x_13277:
        /* <DEDUP_REMOVED lines=8> */
.L_x_13279:
[----:B------:R-:W-:Y:S02]  /*36d10*/  IMAD.MOV.U32 R13, RZ, RZ, R7 ;  /* 0x000000ffff0d7224 */ /* 0x000fe400078e0007 */
[----:B------:R-:W-:-:S07]  /*36d20*/  IMAD.MOV.U32 R2, RZ, RZ, R14 ;  /* 0x000000ffff027224 */ /* 0x000fce00078e000e */
[----:B------:R-:W-:Y:S05]  /*36d30*/  WARPSYNC.COLLECTIVE R15, `(.L_x_13280) ;  /* 0x000000000f087348 */ /* 0x000fea0003c00000 */
[----:B------:R0:W1:Y:S02]  /*36d40*/  SHFL.IDX P6, R14, R13, R12, R11 ;  /* 0x0000000c0d0e7389 */ /* 0x00006400000c000b */
[----:B01----:R-:W-:Y:S01]  /*36d50*/  ENDCOLLECTIVE ;  /* 0x000000000000791b */ /* 0x003fe20003800000 */
.L_x_13280:
[----:B------:R-:W-:Y:S02]  /*36d60*/  IMAD.MOV.U32 R13, RZ, RZ, R8 ;  /* 0x000000ffff0d7224 */ /* 0x000fe400078e0008 */
[----:B------:R-:W-:-:S07]  /*36d70*/  IMAD.MOV.U32 R5, RZ, RZ, R14 ;  /* 0x000000ffff057224 */ /* 0x000fce00078e000e */
[----:B------:R-:W-:Y:S05]  /*36d80*/  WARPSYNC.COLLECTIVE R15, `(.L_x_13281) ;  /* 0x000000000f087348 */ /* 0x000fea0003c00000 */
[----:B------:R0:W1:Y:S02]  /*36d90*/  SHFL.IDX P6, R14, R13, R12, R11 ;  /* 0x0000000c0d0e7389 */ /* 0x00006400000c000b */
[----:B01----:R-:W-:Y:S01]  /*36da0*/  ENDCOLLECTIVE ;  /* 0x000000000000791b */ /* 0x003fe20003800000 */
.L_x_13281:
[----:B------:R-:W-:Y:S05]  /*36db0*/  BRA `(.L_x_13282) ;  /* 0xfffffd0c00a47947 */ /* 0x000fea000383ffff */
.L_x_12973:
        /* <DEDUP_REMOVED lines=8> */
.L_x_13284:
[----:B------:R-:W-:Y:S05]  /*36e40*/  BSYNC B1 ;  /* 0x0000000000017941 */ /* 0x000fea0003800000 */
.L_x_13283:
        /* <DEDUP_REMOVED lines=8> */
.L_x_13285:
[----:B------:R-:W-:Y:S02]  /*36ed0*/  IMAD.MOV.U32 R13, RZ, RZ, R7 ;  /* 0x000000ffff0d7224 */ /* 0x000fe400078e0007 */
[----:B------:R-:W-:-:S07]  /*36ee0*/  IMAD.MOV.U32 R4, RZ, RZ, R14 ;  /* 0x000000ffff047224 */ /* 0x000fce00078e000e */
[----:B------:R-:W-:Y:S05]  /*36ef0*/  WARPSYNC.COLLECTIVE R15, `(.L_x_13286) ;  /* 0x000000000f087348 */ /* 0x000fea0003c00000 */
[----:B------:R0:W1:Y:S02]  /*36f00*/  SHFL.IDX P6, R14, R13, R12, R11 ;  /* 0x0000000c0d0e7389 */ /* 0x00006400000c000b */
[----:B01----:R-:W-:Y:S01]  /*36f10*/  ENDCOLLECTIVE ;  /* 0x000000000000791b */ /* 0x003fe20003800000 */
.L_x_13286:
[----:B------:R-:W-:Y:S02]  /*36f20*/  IMAD.MOV.U32 R13, RZ, RZ, R8 ;  /* 0x000000ffff0d7224 */ /* 0x000fe400078e0008 */
[----:B------:R-:W-:-:S07]  /*36f30*/  IMAD.MOV.U32 R7, RZ, RZ, R14 ;  /* 0x000000ffff077224 */ /* 0x000fce00078e000e */
[----:B------:R-:W-:Y:S05]  /*36f40*/  WARPSYNC.COLLECTIVE R15, `(.L_x_13287) ;  /* 0x000000000f087348 */ /* 0x000fea0003c00000 */
[----:B------:R0:W1:Y:S02]  /*36f50*/  SHFL.IDX P6, R14, R13, R12, R11 ;  /* 0x0000000c0d0e7389 */ /* 0x00006400000c000b */
[----:B01----:R-:W-:Y:S01]  /*36f60*/  ENDCOLLECTIVE ;  /* 0x000000000000791b */ /* 0x003fe20003800000 */
.L_x_13287:
[----:B------:R-:W-:Y:S05]  /*36f70*/  BRA `(.L_x_13288) ;  /* 0xfffffd1000007947 */ /* 0x000fea000383ffff */
.L_x_12977:
[----:B------:R0:W0:Y:S02]  /*36f80*/  SYNCS.PHASECHK.TRANS64.TRYWAIT P0, [R148+URZ+0x32400], R13 ;  /* 0x0324000d940075a7 */ /* 0x000024000800017f */
[----:B0-----:R-:W-:Y:S05]  /*36f90*/  @!P0 NANOSLEEP.SYNCS 0x989680 ;  /* 0x009896800000895d */ /* 0x001fea0003900000 */
[----:B------:R-:W0:Y:S02]  /*36fa0*/  @!P0 SYNCS.PHASECHK.TRANS64 P0, [R148+URZ+0x32400], R13 ;  /* 0x0324000d940085a7 */ /* 0x000e24000800007f */
[----:B0-----:R-:W-:Y:S05]  /*36fb0*/  @!P0 BRA `(.L_x_12977) ;  /* 0xfffffffc00f08947 */ /* 0x001fea000383ffff */
[----:B------:R-:W-:Y:S05]  /*36fc0*/  BRA `(.L_x_13289) ;  /* 0xfffffd1000807947 */ /* 0x000fea000383ffff */
.L_x_12985:
        /* <DEDUP_REMOVED lines=9> */
.L_x_13291:
[----:B------:R-:W-:Y:S05]  /*37060*/  BSYNC B1 ;  /* 0x0000000000017941 */ /* 0x000fea0003800000 */
.L_x_13290:
        /* <DEDUP_REMOVED lines=10> */
.L_x_13292:
        /* <DEDUP_REMOVED lines=8> */
.L_x_13293:
[----:B------:R-:W-:-:S05]  /*37190*/  @!P1 IADD3 R6, P2, R3, R5, RZ ;  /* 0x0000000503069210 */ /* 0x000fca0007f5e0ff */
[----:B------:R-:W-:Y:S02]  /*371a0*/  @!P1 IMAD.X R7, R2, 0x1, R21, P2 ;  /* 0x0000000102079824 */ /* 0x000fe400010e0615 */
[----:B------:R-:W-:Y:S02]  /*371b0*/  IMAD.MOV.U32 R13, RZ, RZ, R27 ;  /* 0x000000ffff0d7224 */ /* 0x000fe400078e001b */
[----:B------:R-:W-:-:S07]  /*371c0*/  IMAD.MOV.U32 R4, RZ, RZ, R14 ;  /* 0x000000ffff047224 */ /* 0x000fce00078e000e */
[----:B------:R-:W-:Y:S05]  /*371d0*/  WARPSYNC.COLLECTIVE R15, `(.L_x_13294) ;  /* 0x000000000f087348 */ /* 0x000fea0003c00000 */
[----:B------:R0:W1:Y:S02]  /*371e0*/  SHFL.IDX P6, R14, R13, R12, R11 ;  /* 0x0000000c0d0e7389 */ /* 0x00006400000c000b */
[----:B01----:R-:W-:Y:S01]  /*371f0*/  ENDCOLLECTIVE ;  /* 0x000000000000791b */ /* 0x003fe20003800000 */
.L_x_13294:
        /* <DEDUP_REMOVED lines=18> */
.L_x_13295:
[----:B------:R-:W-:Y:S02]  /*37320*/  IMAD.MOV.U32 R2, RZ, RZ, R56 ;  /* 0x000000ffff027224 */ /* 0x000fe400078e0038 */
[----:B------:R-:W-:Y:S01]  /*37330*/  @!P1 IMAD.MOV.U32 R58, RZ, RZ, R8 ;  /* 0x000000ffff3a9224 */ /* 0x000fe200078e0008 */
[----:B------:R-:W-:Y:S01]  /*37340*/  PRMT R62, R62, 0x5410, R3 ;  /* 0x000054103e3e7816 */ /* 0x000fe20000000003 */
[----:B------:R-:W-:Y:S01]  /*37350*/  @!P1 IMAD.MOV.U32 R59, RZ, RZ, R9 ;  /* 0x000000ffff3b9224 */ /* 0x000fe200078e0009 */
[----:B------:R-:W-:Y:S02]  /*37360*/  PRMT R28, R28, 0x5410, R2 ;  /* 0x000054101c1c7816 */ /* 0x000fe40000000002 */
[----:B------:R-:W-:Y:S01]  /*37370*/  CS2R R2, SRZ ;  /* 0x0000000000027805 */ /* 0x000fe2000001ff00 */
[----:B------:R-:W-:Y:S02]  /*37380*/  IMAD.MOV.U32 R8, RZ, RZ, R58 ;  /* 0x000000ffff087224 */ /* 0x000fe400078e003a */
        /* <DEDUP_REMOVED lines=12> */
.L_x_13296:
        /* <DEDUP_REMOVED lines=14> */
.L_x_13297:
[----:B------:R-:W-:Y:S02]  /*37530*/  IMAD.MOV.U32 R13, RZ, RZ, R27 ;  /* 0x000000ffff0d7224 */ /* 0x000fe400078e001b */
[----:B------:R-:W-:-:S07]  /*37540*/  IMAD.MOV.U32 R26, RZ, RZ, R14 ;  /* 0x000000ffff1a7224 */ /* 0x000fce00078e000e */
[----:B------:R-:W-:Y:S05]  /*37550*/  WARPSYNC.COLLECTIVE R15, `(.L_x_13298) ;  /* 0x000000000f087348 */ /* 0x000fea0003c00000 */
[----:B------:R0:W1:Y:S02]  /*37560*/  SHFL.IDX P6, R14, R13, R12, R11 ;  /* 0x0000000c0d0e7389 */ /* 0x00006400000c000b */
[----:B01----:R-:W-:Y:S01]  /*37570*/  ENDCOLLECTIVE ;  /* 0x000000000000791b */ /* 0x003fe20003800000 */
.L_x_13298:
[----:B------:R-:W-:Y:S05]  /*37580*/  BRA `(.L_x_13299) ;  /* 0xfffffd1c00f07947 */ /* 0x000fea000383ffff */
.L_x_12989:
[----:B0-----:R0:W1:Y:S02]  /*37590*/  SYNCS.PHASECHK.TRANS64.TRYWAIT P1, [R148+URZ+0x32400], R13 ;  /* 0x0324000d940075a7 */ /* 0x001064000802017f */
[----:B-1----:R-:W-:Y:S05]  /*375a0*/  @!P1 NANOSLEEP.SYNCS 0x989680 ;  /* 0x009896800000995d */ /* 0x002fea0003900000 */
[----:B------:R-:W1:Y:S02]  /*375b0*/  @!P1 SYNCS.PHASECHK.TRANS64 P1, [R148+URZ+0x32400], R13 ;  /* 0x0324000d940095a7 */ /* 0x000e64000802007f */
[----:B-1----:R-:W-:Y:S05]  /*375c0*/  @!P1 BRA `(.L_x_12989) ;  /* 0xfffffffc00f09947 */ /* 0x002fea000383ffff */
[----:B------:R-:W-:Y:S05]  /*375d0*/  BRA `(.L_x_13300) ;  /* 0xfffffd20004c7947 */ /* 0x000fea000383ffff */
.L_x_13003:
[----:B0-----:R0:W1:Y:S02]  /*375e0*/  SYNCS.PHASECHK.TRANS64.TRYWAIT P0, [R2+URZ], R7 ;  /* 0x00000007020075a7 */ /* 0x001064000800017f */
[----:B-1----:R-:W-:Y:S05]  /*375f0*/  @!P0 NANOSLEEP.SYNCS 0x989680 ;  /* 0x009896800000895d */ /* 0x002fea0003900000 */
[----:B------:R-:W1:Y:S02]  /*37600*/  @!P0 SYNCS.PHASECHK.TRANS64 P0, [R2+URZ], R7 ;  /* 0x00000007020085a7 */ /* 0x000e64000800007f */
[----:B-1----:R-:W-:Y:S05]  /*37610*/  @!P0 BRA `(.L_x_13003) ;  /* 0xfffffffc00f08947 */ /* 0x002fea000383ffff */
[----:B------:R-:W-:Y:S05]  /*37620*/  BRA `(.L_x_13002) ;  /* 0xfffffd3800307947 */ /* 0x000fea000383ffff */
.L_x_13010:
[----:B0-----:R0:W1:Y:S02]  /*37630*/  SYNCS.PHASECHK.TRANS64.TRYWAIT P0, [R14+URZ], R15 ;  /* 0x0000000f0e0075a7 */ /* 0x001064000800017f */
[----:B-1----:R-:W-:Y:S05]  /*37640*/  @!P0 NANOSLEEP.SYNCS 0x989680 ;  /* 0x009896800000895d */ /* 0x002fea0003900000 */
[----:B------:R-:W1:Y:S02]  /*37650*/  @!P0 SYNCS.PHASECHK.TRANS64 P0, [R14+URZ], R15 ;  /* 0x0000000f0e0085a7 */ /* 0x000e64000800007f */
[----:B-1----:R-:W-:Y:S05]  /*37660*/  @!P0 BRA `(.L_x_13010) ;  /* 0xfffffffc00f08947 */ /* 0x002fea000383ffff */
[----:B------:R-:W-:Y:S05]  /*37670*/  BRA `(.L_x_13009) ;  /* 0xfffffd3c00547947 */ /* 0x000fea000383ffff */
.L_x_13037:
[----:B-1----:R1:W2:Y:S02]  /*37680*/  SYNCS.PHASECHK.TRANS64.TRYWAIT P0, [R10+URZ], R11 ;  /* 0x0000000b0a0075a7 */ /* 0x0022a4000800017f */
[----:B--2---:R-:W-:Y:S05]  /*37690*/  @!P0 NANOSLEEP.SYNCS 0x989680 ;  /* 0x009896800000895d */ /* 0x004fea0003900000 */
[----:B------:R-:W2:Y:S02]  /*376a0*/  @!P0 SYNCS.PHASECHK.TRANS64 P0, [R10+URZ], R11 ;  /* 0x0000000b0a0085a7 */ /* 0x000ea4000800007f */
[----:B--2---:R-:W-:Y:S05]  /*376b0*/  @!P0 BRA `(.L_x_13037) ;  /* 0xfffffffc00f08947 */ /* 0x004fea000383ffff */
[----:B------:R-:W-:Y:S05]  /*376c0*/  BRA `(.L_x_13036) ;  /* 0xfffffde400cc7947 */ /* 0x000fea000383ffff */
.L_x_13044:
[----:B-1----:R1:W2:Y:S02]  /*376d0*/  SYNCS.PHASECHK.TRANS64.TRYWAIT P0, [R8+URZ], R9 ;  /* 0x00000009080075a7 */ /* 0x0022a4000800017f */
[----:B--2---:R-:W-:Y:S05]  /*376e0*/  @!P0 NANOSLEEP.SYNCS 0x989680 ;  /* 0x009896800000895d */ /* 0x004fea0003900000 */
[----:B------:R-:W2:Y:S02]  /*376f0*/  @!P0 SYNCS.PHASECHK.TRANS64 P0, [R8+URZ], R9 ;  /* 0x00000009080085a7 */ /* 0x000ea4000800007f */
[----:B--2---:R-:W-:Y:S05]  /*37700*/  @!P0 BRA `(.L_x_13044) ;  /* 0xfffffffc00f08947 */ /* 0x004fea000383ffff */
[----:B------:R-:W-:Y:S05]  /*37710*/  BRA `(.L_x_13043) ;  /* 0xfffffdec00087947 */ /* 0x000fea000383ffff */
.L_x_13057:
[----:B-1----:R1:W2:Y:S02]  /*37720*/  SYNCS.PHASECHK.TRANS64.TRYWAIT P0, [R8+URZ], R9 ;  /* 0x00000009080075a7 */ /* 0x0022a4000800017f */
[----:B--2---:R-:W-:Y:S05]  /*37730*/  @!P0 NANOSLEEP.SYNCS 0x989680 ;  /* 0x009896800000895d */ /* 0x004fea0003900000 */
[----:B------:R-:W2:Y:S02]  /*37740*/  @!P0 SYNCS.PHASECHK.TRANS64 P0, [R8+URZ], R9 ;  /* 0x00000009080085a7 */ /* 0x000ea4000800007f */
[----:B--2---:R-:W-:Y:S05]  /*37750*/  @!P0 BRA `(.L_x_13057) ;  /* 0xfffffffc00f08947 */ /* 0x004fea000383ffff */
[----:B------:R-:W-:Y:S05]  /*37760*/  BRA `(.L_x_13056) ;  /* 0xfffffe8000087947 */ /* 0x000fea000383ffff */
.L_x_13064:
[----:B-1----:R1:W2:Y:S02]  /*37770*/  SYNCS.PHASECHK.TRANS64.TRYWAIT P0, [R8+URZ], R9 ;  /* 0x00000009080075a7 */ /* 0x0022a4000800017f */
[----:B--2---:R-:W-:Y:S05]  /*37780*/  @!P0 NANOSLEEP.SYNCS 0x989680 ;  /* 0x009896800000895d */ /* 0x004fea0003900000 */
[----:B------:R-:W2:Y:S02]  /*37790*/  @!P0 SYNCS.PHASECHK.TRANS64 P0, [R8+URZ], R9 ;  /* 0x00000009080085a7 */ /* 0x000ea4000800007f */
[----:B--2---:R-:W-:Y:S05]  /*377a0*/  @!P0 BRA `(.L_x_13064) ;  /* 0xfffffffc00f08947 */ /* 0x004fea000383ffff */
[----:B------:R-:W-:Y:S05]  /*377b0*/  BRA `(.L_x_13063) ;  /* 0xfffffe8400447947 */ /* 0x000fea000383ffff */
.L_x_13093:
[----:B------:R-:W-:Y:S02]  /*377c0*/  IMAD.MOV.U32 R13, RZ, RZ, R3 ;  /* 0x000000ffff0d7224 */ /* 0x000fe400078e0003 */
[----:B------:R-:W-:Y:S02]  /*377d0*/  IMAD.MOV.U32 R12, RZ, RZ, RZ ;  /* 0x000000ffff0c7224 */ /* 0x000fe400078e00ff */
[----:B------:R-:W-:Y:S02]  /*377e0*/  IMAD.MOV.U32 R11, RZ, RZ, 0x181f ;  /* 0x0000181fff0b7424 */ /* 0x000fe400078e00ff */
[----:B------:R-:W-:-:S07]  /*377f0*/  IMAD.MOV.U32 R15, RZ, RZ, -0x1 ;  /* 0xffffffffff0f7424 */ /* 0x000fce00078e00ff */
[----:B-1--4-:R-:W-:Y:S05]  /*37800*/  WARPSYNC.COLLECTIVE R15, `(.L_x_13301) ;  /* 0x000000000f087348 */ /* 0x012fea0003c00000 */
[----:B------:R0:W2:Y:S02]  /*37810*/  SHFL.IDX P6, R14, R13, R12, R11 ;  /* 0x0000000c0d0e7389 */ /* 0x0000a400000c000b */
[----:B012-4-:R-:W-:Y:S01]  /*37820*/  ENDCOLLECTIVE ;  /* 0x000000000000791b */ /* 0x017fe20003800000 */
.L_x_13301:
[----:B------:R-:W-:Y:S02]  /*37830*/  IMAD.MOV.U32 R13, RZ, RZ, R2 ;  /* 0x000000ffff0d7224 */ /* 0x000fe400078e0002 */
[----:B------:R-:W-:-:S07]  /*37840*/  IMAD.MOV.U32 R0, RZ, RZ, R14 ;  /* 0x000000ffff007224 */ /* 0x000fce00078e000e */
[----:B------:R-:W-:Y:S05]  /*37850*/  WARPSYNC.COLLECTIVE R15, `(.L_x_13302) ;  /* 0x000000000f087348 */ /* 0x000fea0003c00000 */
[----:B------:R0:W1:Y:S02]  /*37860*/  SHFL.IDX P6, R14, R13, R12, R11 ;  /* 0x0000000c0d0e7389 */ /* 0x00006400000c000b */
[----:B01----:R-:W-:Y:S01]  /*37870*/  ENDCOLLECTIVE ;  /* 0x000000000000791b */ /* 0x003fe20003800000 */
.L_x_13302:
[----:B------:R-:W-:Y:S05]  /*37880*/  BRA `(.L_x_13303) ;  /* 0xffffff64004c7947 */ /* 0x000fea000383ffff */
.L_x_13096:
[----:B------:R-:W-:Y:S01]  /*37890*/  BSSY B1, `(.L_x_13304) ;  /* 0x0000008000017945 */ /* 0x000fe20003800000 */
[----:B------:R-:W-:Y:S02]  /*378a0*/  IMAD.MOV.U32 R13, RZ, RZ, R3 ;  /* 0x000000ffff0d7224 */ /* 0x000fe400078e0003 */
[----:B------:R-:W-:Y:S02]  /*378b0*/  IMAD.MOV.U32 R12, RZ, RZ, 0x1 ;  /* 0x00000001ff0c7424 */ /* 0x000fe400078e00ff */
[----:B------:R-:W-:Y:S02]  /*378c0*/  IMAD.MOV.U32 R11, RZ, RZ, 0x181f ;  /* 0x0000181fff0b7424 */ /* 0x000fe400078e00ff */
[----:B--2---:R-:W-:-:S07]  /*378d0*/  IMAD.MOV.U32 R15, RZ, RZ, -0x1 ;  /* 0xffffffffff0f7424 */ /* 0x004fce00078e00ff */
[----:B01-34-:R-:W-:Y:S05]  /*378e0*/  WARPSYNC.COLLECTIVE R15, `(.L_x_13305) ;  /* 0x000000000f087348 */ /* 0x01bfea0003c00000 */
[----:B---3--:R2:W3:Y:S02]  /*378f0*/  SHFL.IDX P6, R14, R13, R12, R11 ;  /* 0x0000000c0d0e7389 */ /* 0x0084e400000c000b */
[----:B01234-:R-:W-:Y:S01]  /*37900*/  ENDCOLLECTIVE ;  /* 0x000000000000791b */ /* 0x01ffe20003800000 */
.L_x_13305:
[----:B------:R-:W-:Y:S05]  /*37910*/  BSYNC B1 ;  /* 0x0000000000017941 */ /* 0x000fea0003800000 */
.L_x_13304:
        /* <DEDUP_REMOVED lines=8> */
.L_x_13306:
[----:B------:R-:W-:Y:S05]  /*379a0*/  BRA `(.L_x_13307) ;  /* 0xffffff6400707947 */ /* 0x000fea000383ffff */
.L_x_13099:
[----:B------:R-:W-:Y:S01]  /*379b0*/  BSSY B1, `(.L_x_13308) ;  /* 0x0000008000017945 */ /* 0x000fe20003800000 */
[----:B------:R-:W-:Y:S02]  /*379c0*/  IMAD.MOV.U32 R13, RZ, RZ, R3 ;  /* 0x000000ffff0d7224 */ /* 0x000fe400078e0003 */
[----:B------:R-:W-:Y:S02]  /*379d0*/  IMAD.MOV.U32 R12, RZ, RZ, 0x2 ;  /* 0x00000002ff0c7424 */ /* 0x000fe400078e00ff */
[----:B------:R-:W-:Y:S02]  /*379e0*/  IMAD.MOV.U32 R11, RZ, RZ, 0x181f ;  /* 0x0000181fff0b7424 */ /* 0x000fe400078e00ff */
[----:B0-----:R-:W-:-:S07]  /*379f0*/  IMAD.MOV.U32 R15, RZ, RZ, -0x1 ;  /* 0xffffffffff0f7424 */ /* 0x001fce00078e00ff */
[----:B-1234-:R-:W-:Y:S05]  /*37a00*/  WARPSYNC.COLLECTIVE R15, `(.L_x_13309) ;  /* 0x000000000f087348 */ /* 0x01efea0003c00000 */
[----:B---3--:R0:W3:Y:S02]  /*37a10*/  SHFL.IDX P6, R14, R13, R12, R11 ;  /* 0x0000000c0d0e7389 */ /* 0x0080e400000c000b */
[----:B01234-:R-:W-:Y:S01]  /*37a20*/  ENDCOLLECTIVE ;  /* 0x000000000000791b */ /* 0x01ffe20003800000 */
.L_x_13309:
[----:B------:R-:W-:Y:S05]  /*37a30*/  BSYNC B1 ;  /* 0x0000000000017941 */ /* 0x000fea0003800000 */
.L_x_13308:
        /* <DEDUP_REMOVED lines=8> */
.L_x_13310:
[----:B------:R-:W-:Y:S05]  /*37ac0*/  BRA `(.L_x_13311) ;  /* 0xffffff6400907947 */ /* 0x000fea000383ffff */
.L_x_13102:
        /* <DEDUP_REMOVED lines=8> */
.L_x_13313:
[----:B------:R-:W-:Y:S05]  /*37b50*/  BSYNC B1 ;  /* 0x0000000000017941 */ /* 0x000fea0003800000 */
.L_x_13312:
        /* <DEDUP_REMOVED lines=8> */
.L_x_13314:
[----:B------:R-:W-:Y:S05]  /*37be0*/  BRA `(.L_x_13315) ;  /* 0xffffff6400b07947 */ /* 0x000fea000383ffff */
.L_x_13127:
[----:B------:R-:W0:Y:S01]  /*37bf0*/  S2R R12, SR_TID.X ;  /* 0x00000000000c7919 */ /* 0x000e220000002100 */
[----:B------:R-:W-:Y:S01]  /*37c00*/  BSSY B1, `(.L_x_13316) ;  /* 0x000000a000017945 */ /* 0x000fe20003800000 */
[----:B------:R-:W-:Y:S02]  /*37c10*/  IMAD.MOV.U32 R11, RZ, RZ, 0x1f ;  /* 0x0000001fff0b7424 */ /* 0x000fe400078e00ff */
[----:B------:R-:W-:Y:S01]  /*37c20*/  IMAD.MOV.U32 R15, RZ, RZ, -0x1 ;  /* 0xffffffffff0f7424 */ /* 0x000fe200078e00ff */
[----:B0-----:R-:W-:-:S04]  /*37c30*/  SHF.R.U32.HI R12, RZ, 0x5, R12 ;  /* 0x00000005ff0c7819 */ /* 0x001fc8000001160c */
[----:B------:R-:W-:-:S05]  /*37c40*/  LOP3.LUT R12, R12, 0x3, RZ, 0xc0, !PT ;  /* 0x000000030c0c7812 */ /* 0x000fca00078ec0ff */
[----:B-1----:R-:W-:Y:S02]  /*37c50*/  IMAD.MOV.U32 R13, RZ, RZ, R12 ;  /* 0x000000ffff0d7224 */ /* 0x002fe400078e000c */
[----:B------:R-:W-:-:S07]  /*37c60*/  IMAD.MOV.U32 R12, RZ, RZ, RZ ;  /* 0x000000ffff0c7224 */ /* 0x000fce00078e00ff */
[----:B------:R-:W-:Y:S05]  /*37c70*/  WARPSYNC.COLLECTIVE R15, `(.L_x_13317) ;  /* 0x000000000f087348 */ /* 0x000fea0003c00000 */
[----:B------:R0:W1:Y:S02]  /*37c80*/  SHFL.IDX P6, R14, R13, R12, R11 ;  /* 0x0000000c0d0e7389 */ /* 0x00006400000c000b */
[----:B01----:R-:W-:Y:S01]  /*37c90*/  ENDCOLLECTIVE ;  /* 0x000000000000791b */ /* 0x003fe20003800000 */
.L_x_13317:
[----:B------:R-:W-:Y:S05]  /*37ca0*/  BSYNC B1 ;  /* 0x0000000000017941 */ /* 0x000fea0003800000 */
.L_x_13316:
[----:B------:R-:W-:Y:S05]  /*37cb0*/  BRA `(.L_x_13318) ;  /* 0xffffff7c00c87947 */ /* 0x000fea000383ffff */
.L_x_13129:
[----:B------:R-:W-:Y:S01]  /*37cc0*/  BSSY B1, `(.L_x_13319) ;  /* 0x0000006000017945 */ /* 0x000fe20003800000 */
[----:B------:R-:W-:-:S07]  /*37cd0*/  IMAD.MOV.U32 R15, RZ, RZ, -0x1 ;  /* 0xffffffffff0f7424 */ /* 0x000fce00078e00ff */
[----:B01----:R-:W-:Y:S05]  /*37ce0*/  WARPSYNC.COLLECTIVE R15, `(.L_x_13320) ;  /* 0x000000000f0c7348 */ /* 0x003fea0003c00000 */
[----:B------:R-:W-:Y:S02]  /*37cf0*/  ELECT P6, UR62, PT ;  /* 0x00000000003e782f */ /* 0x000fe400038c0000 */
[----:B------:R-:W-:Y:S01]  /*37d00*/  MOV R14, UR62 ;  /* 0x0000003e000e7c02 */ /* 0x000fe20008000f00 */
[----:B01----:R-:W-:Y:S10]  /*37d10*/  ENDCOLLECTIVE ;  /* 0x000000000000791b */ /* 0x003ff40003800000 */
.L_x_13320:
[----:B------:R-:W-:Y:S05]  /*37d20*/  BSYNC B1 ;  /* 0x0000000000017941 */ /* 0x000fea0003800000 */
.L_x_13319:
[----:B------:R-:W-:Y:S05]  /*37d30*/  BRA `(.L_x_13128) ;  /* 0xffffff7c00c07947 */ /* 0x000fea000383ffff */
.L_x_13131:
[----:B0-----:R0:W2:Y:S02]  /*37d40*/  SYNCS.PHASECHK.TRANS64.TRYWAIT P0, [R23+URZ+0x32420], R6 ;  /* 0x03242006170075a7 */ /* 0x0010a4000800017f */
[----:B--2---:R-:W-:Y:S05]  /*37d50*/  @!P0 NANOSLEEP.SYNCS 0x989680 ;  /* 0x009896800000895d */ /* 0x004fea0003900000 */
[----:B------:R-:W2:Y:S02]  /*37d60*/  @!P0 SYNCS.PHASECHK.TRANS64 P0, [R23+URZ+0x32420], R6 ;  /* 0x03242006170085a7 */ /* 0x000ea4000800007f */
[----:B--2---:R-:W-:Y:S05]  /*37d70*/  @!P0 BRA `(.L_x_13131) ;  /* 0xfffffffc00f08947 */ /* 0x004fea000383ffff */
[----:B------:R-:W-:Y:S05]  /*37d80*/  BRA `(.L_x_13321) ;  /* 0xffffff7c00d07947 */ /* 0x000fea000383ffff */
.L_x_13135:
[----:B0-----:R0:W2:Y:S02]  /*37d90*/  SYNCS.PHASECHK.TRANS64.TRYWAIT P0, [R3+URZ+0x324a0], R6 ;  /* 0x0324a006030075a7 */ /* 0x0010a4000800017f */
[----:B--2---:R-:W-:Y:S05]  /*37da0*/  @!P0 NANOSLEEP.SYNCS 0x989680 ;  /* 0x009896800000895d */ /* 0x004fea0003900000 */
[----:B------:R-:W2:Y:S02]  /*37db0*/  @!P0 SYNCS.PHASECHK.TRANS64 P0, [R3+URZ+0x324a0], R6 ;  /* 0x0324a006030085a7 */ /* 0x000ea4000800007f */
[----:B--2---:R-:W-:Y:S05]  /*37dc0*/  @!P0 BRA `(.L_x_13135) ;  /* 0xfffffffc00f08947 */ /* 0x004fea000383ffff */
[----:B------:R-:W-:Y:S05]  /*37dd0*/  BRA `(.L_x_13322) ;  /* 0xffffff7c00e87947 */ /* 0x000fea000383ffff */
.L_x_13140:
[----:B--2---:R2:W3:Y:S02]  /*37de0*/  SYNCS.PHASECHK.TRANS64.TRYWAIT P0, [R3+URZ+0x324c0], R6 ;  /* 0x0324c006030075a7 */ /* 0x0044e4000800017f */
[----:B---3--:R-:W-:Y:S05]  /*37df0*/  @!P0 NANOSLEEP.SYNCS 0x989680 ;  /* 0x009896800000895d */ /* 0x008fea0003900000 */
[----:B------:R-:W3:Y:S02]  /*37e00*/  @!P0 SYNCS.PHASECHK.TRANS64 P0, [R3+URZ+0x324c0], R6 ;  /* 0x0324c006030085a7 */ /* 0x000ee4000800007f */
[----:B---3--:R-:W-:Y:S05]  /*37e10*/  @!P0 BRA `(.L_x_13140) ;  /* 0xfffffffc00f08947 */ /* 0x008fea000383ffff */
[----:B------:R-:W-:Y:S05]  /*37e20*/  BRA `(.L_x_13323) ;  /* 0xffffff8000647947 */ /* 0x000fea000383ffff */
.L_x_13150:
[----:B--2---:R2:W3:Y:S02]  /*37e30*/  SYNCS.PHASECHK.TRANS64.TRYWAIT P1, [R10+URZ+0x324a0], R2 ;  /* 0x0324a0020a0075a7 */ /* 0x0044e4000802017f */
[----:B---3--:R-:W-:Y:S05]  /*37e40*/  @!P1 NANOSLEEP.SYNCS 0x989680 ;  /* 0x009896800000995d */ /* 0x008fea0003900000 */
[----:B------:R-:W3:Y:S02]  /*37e50*/  @!P1 SYNCS.PHASECHK.TRANS64 P1, [R10+URZ+0x324a0], R2 ;  /* 0x0324a0020a0095a7 */ /* 0x000ee4000802007f */
[----:B---3--:R-:W-:Y:S05]  /*37e60*/  @!P1 BRA `(.L_x_13150) ;  /* 0xfffffffc00f09947 */ /* 0x008fea000383ffff */
[----:B------:R-:W-:Y:S05]  /*37e70*/  BRA `(.L_x_13324) ;  /* 0xffffff8400d87947 */ /* 0x000fea000383ffff */
.L_x_13155:
[----:B0-----:R0:W1:Y:S02]  /*37e80*/  SYNCS.PHASECHK.TRANS64.TRYWAIT P1, [R10+URZ+0x324c0], R2 ;  /* 0x0324c0020a0075a7 */ /* 0x001064000802017f */
[----:B-1----:R-:W-:Y:S05]  /*37e90*/  @!P1 NANOSLEEP.SYNCS 0x989680 ;  /* 0x009896800000995d */ /* 0x002fea0003900000 */
[----:B------:R-:W1:Y:S02]  /*37ea0*/  @!P1 SYNCS.PHASECHK.TRANS64 P1, [R10+URZ+0x324c0], R2 ;  /* 0x0324c0020a0095a7 */ /* 0x000e64000802007f */
[----:B-1----:R-:W-:Y:S05]  /*37eb0*/  @!P1 BRA `(.L_x_13155) ;  /* 0xfffffffc00f09947 */ /* 0x002fea000383ffff */
[----:B------:R-:W-:Y:S05]  /*37ec0*/  BRA `(.L_x_13325) ;  /* 0xffffff8800507947 */ /* 0x000fea000383ffff */
.L_x_13179:
[----:B------:R-:W-:Y:S01]  /*37ed0*/  SHF.R.U32.HI R11, RZ, 0x5, R21 ;  /* 0x00000005ff0b7819 */ /* 0x000fe20000011615 */
[----:B------:R-:W-:Y:S01]  /*37ee0*/  BSSY B0, `(.L_x_13326) ;  /* 0x0000009000007945 */ /* 0x000fe20003800000 */
[----:B------:R-:W-:Y:S02]  /*37ef0*/  IMAD.MOV.U32 R12, RZ, RZ, RZ ;  /* 0x000000ffff0c7224 */ /* 0x000fe400078e00ff */
[----:B------:R-:W-:Y:S01]  /*37f00*/  LOP3.LUT R11, R11, 0x3, RZ, 0xc0, !PT ;  /* 0x000000030b0b7812 */ /* 0x000fe200078ec0ff */
[----:B------:R-:W-:-:S04]  /*37f10*/  IMAD.MOV.U32 R15, RZ, RZ, -0x1 ;  /* 0xffffffffff0f7424 */ /* 0x000fc800078e00ff */
[----:B------:R-:W-:Y:S02]  /*37f20*/  IMAD.MOV.U32 R13, RZ, RZ, R11 ;  /* 0x000000ffff0d7224 */ /* 0x000fe400078e000b */
[----:B------:R-:W-:-:S07]  /*37f30*/  IMAD.MOV.U32 R11, RZ, RZ, 0x1f ;  /* 0x0000001fff0b7424 */ /* 0x000fce00078e00ff */
[----:B--2---:R-:W-:Y:S05]  /*37f40*/  WARPSYNC.COLLECTIVE R15, `(.L_x_13327) ;  /* 0x000000000f087348 */ /* 0x004fea0003c00000 */
[----:B------:R0:W1:Y:S02]  /*37f50*/  SHFL.IDX P6, R14, R13, R12, R11 ;  /* 0x0000000c0d0e7389 */ /* 0x00006400000c000b */
[----:B012---:R-:W-:Y:S01]  /*37f60*/  ENDCOLLECTIVE ;  /* 0x000000000000791b */ /* 0x007fe20003800000 */
.L_x_13327:
[----:B------:R-:W-:Y:S05]  /*37f70*/  BSYNC B0 ;  /* 0x0000000000007941 */ /* 0x000fea0003800000 */
.L_x_13326:
[----:B------:R-:W-:Y:S05]  /*37f80*/  BRA `(.L_x_13328) ;  /* 0xffffff9800e47947 */ /* 0x000fea000383ffff */
.L_x_13182:
[----:B0-----:R0:W1:Y:S02]  /*37f90*/  SYNCS.PHASECHK.TRANS64.TRYWAIT P0, [R17+URZ+0x32440], R0 ;  /* 0x03244000110075a7 */ /* 0x001064000800017f */
[----:B-1----:R-:W-:Y:S05]  /*37fa0*/  @!P0 NANOSLEEP.SYNCS 0x989680 ;  /* 0x009896800000895d */ /* 0x002fea0003900000 */
[----:B------:R-:W1:Y:S02]  /*37fb0*/  @!P0 SYNCS.PHASECHK.TRANS64 P0, [R17+URZ+0x32440], R0 ;  /* 0x03244000110085a7 */ /* 0x000e64000800007f */
[----:B-1----:R-:W-:Y:S05]  /*37fc0*/  @!P0 BRA `(.L_x_13182) ;  /* 0xfffffffc00f08947 */ /* 0x002fea000383ffff */
[----:B------:R-:W-:Y:S05]  /*37fd0*/  BRA `(.L_x_13329) ;  /* 0xffffff9c00087947 */ /* 0x000fea000383ffff */
.L_x_13183:
        /* <DEDUP_REMOVED lines=8> */
.L_x_13331:
[----:B------:R-:W-:Y:S05]  /*38060*/  BSYNC B0 ;  /* 0x0000000000007941 */ /* 0x000fea0003800000 */
.L_x_13330:
        /* <DEDUP_REMOVED lines=9> */
.L_x_13332:
[----:B------:R-:W-:Y:S02]  /*38100*/  IMAD.MOV.U32 R13, RZ, RZ, R4 ;  /* 0x000000ffff0d7224 */ /* 0x000fe400078e0004 */
[----:B------:R-:W-:Y:S02]  /*38110*/  IMAD.MOV.U32 R12, RZ, RZ, 0x1 ;  /* 0x00000001ff0c7424 */ /* 0x000fe400078e00ff */
[----:B------:R-:W-:-:S07]  /*38120*/  IMAD.MOV.U32 R3, RZ, RZ, R14 ;  /* 0x000000ffff037224 */ /* 0x000fce00078e000e */
[----:B------:R-:W-:Y:S05]  /*38130*/  WARPSYNC.COLLECTIVE R15, `(.L_x_13333) ;  /* 0x000000000f087348 */ /* 0x000fea0003c00000 */
[----:B------:R0:W1:Y:S02]  /*38140*/  SHFL.IDX P6, R14, R13, R12, R11 ;  /* 0x0000000c0d0e7389 */ /* 0x00006400000c000b */
[----:B01----:R-:W-:Y:S01]  /*38150*/  ENDCOLLECTIVE ;  /* 0x000000000000791b */ /* 0x003fe20003800000 */
.L_x_13333:
        /* <DEDUP_REMOVED lines=15> */
.L_x_13334:
[----:B------:R-:W-:Y:S02]  /*38250*/  @P0 IMAD R6, R5, 0x2, R23 ;  /* 0x0000000205060824 */ /* 0x000fe400078e0217 */
[----:B------:R-:W-:Y:S02]  /*38260*/  IMAD.MOV.U32 R13, RZ, RZ, R4 ;  /* 0x000000ffff0d7224 */ /* 0x000fe400078e0004 */
[----:B------:R-:W-:Y:S02]  /*38270*/  IMAD.MOV.U32 R12, RZ, RZ, 0x2 ;  /* 0x00000002ff0c7424 */ /* 0x000fe400078e00ff */
[----:B------:R-:W-:-:S07]  /*38280*/  IMAD.MOV.U32 R3, RZ, RZ, R14 ;  /* 0x000000ffff037224 */ /* 0x000fce00078e000e */
[----:B------:R-:W-:Y:S05]  /*38290*/  WARPSYNC.COLLECTIVE R15, `(.L_x_13335) ;  /* 0x000000000f087348 */ /* 0x000fea0003c00000 */
[----:B------:R0:W1:Y:S02]  /*382a0*/  SHFL.IDX P6, R14, R13, R12, R11 ;  /* 0x0000000c0d0e7389 */ /* 0x00006400000c000b */
[----:B01----:R-:W-:Y:S01]  /*382b0*/  ENDCOLLECTIVE ;  /* 0x000000000000791b */ /* 0x003fe20003800000 */
.L_x_13335:
        /* <DEDUP_REMOVED lines=15> */
.L_x_13336:
[----:B------:R-:W-:Y:S02]  /*383b0*/  @P0 IMAD R6, R5, 0x2, R23 ;  /* 0x0000000205060824 */ /* 0x000fe400078e0217 */
[----:B------:R-:W-:Y:S02]  /*383c0*/  IMAD.MOV.U32 R13, RZ, RZ, R4 ;  /* 0x000000ffff0d7224 */ /* 0x000fe400078e0004 */
[----:B------:R-:W-:Y:S02]  /*383d0*/  IMAD.MOV.U32 R12, RZ, RZ, 0x3 ;  /* 0x00000003ff0c7424 */ /* 0x000fe400078e00ff */
[----:B------:R-:W-:-:S07]  /*383e0*/  IMAD.MOV.U32 R3, RZ, RZ, R14 ;  /* 0x000000ffff037224 */ /* 0x000fce00078e000e */
[----:B------:R-:W-:Y:S05]  /*383f0*/  WARPSYNC.COLLECTIVE R15, `(.L_x_13337) ;  /* 0x000000000f087348 */ /* 0x000fea0003c00000 */
[----:B------:R0:W1:Y:S02]  /*38400*/  SHFL.IDX P6, R14, R13, R12, R11 ;  /* 0x0000000c0d0e7389 */ /* 0x00006400000c000b */
[----:B01----:R-:W-:Y:S01]  /*38410*/  ENDCOLLECTIVE ;  /* 0x000000000000791b */ /* 0x003fe20003800000 */
.L_x_13337:
        /* <DEDUP_REMOVED lines=15> */
.L_x_13338:
[----:B------:R-:W-:Y:S02]  /*38510*/  @P0 IMAD R6, R5, 0x2, R23 ;  /* 0x0000000205060824 */ /* 0x000fe400078e0217 */
[----:B------:R-:W-:Y:S02]  /*38520*/  IMAD.MOV.U32 R13, RZ, RZ, R4 ;  /* 0x000000ffff0d7224 */ /* 0x000fe400078e0004 */
[----:B------:R-:W-:Y:S02]  /*38530*/  IMAD.MOV.U32 R12, RZ, RZ, 0x4 ;  /* 0x00000004ff0c7424 */ /* 0x000fe400078e00ff */
[----:B------:R-:W-:-:S07]  /*38540*/  IMAD.MOV.U32 R3, RZ, RZ, R14 ;  /* 0x000000ffff037224 */ /* 0x000fce00078e000e */
[----:B------:R-:W-:Y:S05]  /*38550*/  WARPSYNC.COLLECTIVE R15, `(.L_x_13339) ;  /* 0x000000000f087348 */ /* 0x000fea0003c00000 */
[----:B------:R0:W1:Y:S02]  /*38560*/  SHFL.IDX P6, R14, R13, R12, R11 ;  /* 0x0000000c0d0e7389 */ /* 0x00006400000c000b */
[----:B01----:R-:W-:Y:S01]  /*38570*/  ENDCOLLECTIVE ;  /* 0x000000000000791b */ /* 0x003fe20003800000 */
.L_x_13339:
        /* <DEDUP_REMOVED lines=15> */
.L_x_13340:
[----:B------:R-:W-:Y:S02]  /*38670*/  @P0 IMAD R6, R5, 0x2, R23 ;  /* 0x0000000205060824 */ /* 0x000fe400078e0217 */
[----:B------:R-:W-:Y:S02]  /*38680*/  IMAD.MOV.U32 R13, RZ, RZ, R4 ;  /* 0x000000ffff0d7224 */ /* 0x000fe400078e0004 */
[----:B------:R-:W-:Y:S02]  /*38690*/  IMAD.MOV.U32 R12, RZ, RZ, 0x5 ;  /* 0x00000005ff0c7424 */ /* 0x000fe400078e00ff */
[----:B------:R-:W-:-:S07]  /*386a0*/  IMAD.MOV.U32 R3, RZ, RZ, R14 ;  /* 0x000000ffff037224 */ /* 0x000fce00078e000e */
[----:B------:R-:W-:Y:S05]  /*386b0*/  WARPSYNC.COLLECTIVE R15, `(.L_x_13341) ;  /* 0x000000000f087348 */ /* 0x000fea0003c00000 */
[----:B------:R0:W1:Y:S02]  /*386c0*/  SHFL.IDX P6, R14, R13, R12, R11 ;  /* 0x0000000c0d0e7389 */ /* 0x00006400000c000b */
[----:B01----:R-:W-:Y:S01]  /*386d0*/  ENDCOLLECTIVE ;  /* 0x000000000000791b */ /* 0x003fe20003800000 */
.L_x_13341:
        /* <DEDUP_REMOVED lines=10> */
.L_x_13342:
[----:B------:R-:W-:Y:S01]  /*38780*/  @!PT LDS RZ, [RZ] ;  /* 0x00000000fffff984 */ /* 0x000fe20000000800 */
[----:B------:R-:W-:Y:S01]  /*38790*/  @!PT LDS RZ, [RZ] ;  /* 0x00000000fffff984 */ /* 0x000fe20000000800 */
[----:B------:R-:W-:Y:S01]  /*387a0*/  @!PT LDS RZ, [RZ] ;  /* 0x00000000fffff984 */ /* 0x000fe20000000800 */
[----:B------:R0:W-:Y:S01]  /*387b0*/  @P0 LDGSTS.E.BYPASS.LTC128B.128 [R6+0x1e400], desc[UR44][R2.64], !P2 ;  /* 0x1e40000002060fae */ /* 0x0001e2000d101d6c */
[----:B------:R-:W-:Y:S01]  /*387c0*/  IMAD.MOV.U32 R0, RZ, RZ, R14 ;  /* 0x000000ffff007224 */ /* 0x000fe200078e000e */
[----:B------:R-:W-:Y:S06]  /*387d0*/  BRA `(.L_x_13343) ;  /* 0xffffff98006c7947 */ /* 0x000fec000383ffff */
.L_x_13188:
        /* <DEDUP_REMOVED lines=9> */
.L_x_13344:
        /* <DEDUP_REMOVED lines=12> */
.L_x_13345:
[----:B------:R-:W-:Y:S02]  /*38930*/  IMAD.MOV.U32 R13, RZ, RZ, R3 ;  /* 0x000000ffff0d7224 */ /* 0x000fe400078e0003 */
[----:B------:R-:W-:Y:S02]  /*38940*/  IMAD.MOV.U32 R12, RZ, RZ, 0x1 ;  /* 0x00000001ff0c7424 */ /* 0x000fe400078e00ff */
[----:B------:R-:W-:-:S07]  /*38950*/  IMAD.MOV.U32 R5, RZ, RZ, R14 ;  /* 0x000000ffff057224 */ /* 0x000fce00078e000e */
[----:B------:R-:W-:Y:S05]  /*38960*/  WARPSYNC.COLLECTIVE R15, `(.L_x_13346) ;  /* 0x000000000f087348 */ /* 0x000fea0003c00000 */
[----:B------:R0:W1:Y:S02]  /*38970*/  SHFL.IDX P6, R14, R13, R12, R11 ;  /* 0x0000000c0d0e7389 */ /* 0x00006400000c000b */
[----:B01----:R-:W-:Y:S01]  /*38980*/  ENDCOLLECTIVE ;  /* 0x000000000000791b */ /* 0x003fe20003800000 */
.L_x_13346:
        /* <DEDUP_REMOVED lines=15> */
.L_x_13347:
[----:B------:R-:W-:Y:S02]  /*38a80*/  IMAD.MOV.U32 R13, RZ, RZ, R3 ;  /* 0x000000ffff0d7224 */ /* 0x000fe400078e0003 */
[----:B------:R-:W-:Y:S02]  /*38a90*/  IMAD.MOV.U32 R12, RZ, RZ, 0x2 ;  /* 0x00000002ff0c7424 */ /* 0x000fe400078e00ff */
[----:B------:R-:W-:-:S07]  /*38aa0*/  IMAD.MOV.U32 R5, RZ, RZ, R14 ;  /* 0x000000ffff057224 */ /* 0x000fce00078e000e */
[----:B------:R-:W-:Y:S05]  /*38ab0*/  WARPSYNC.COLLECTIVE R15, `(.L_x_13348) ;  /* 0x000000000f087348 */ /* 0x000fea0003c00000 */
[----:B------:R0:W1:Y:S02]  /*38ac0*/  SHFL.IDX P6, R14, R13, R12, R11 ;  /* 0x0000000c0d0e7389 */ /* 0x00006400000c000b */
[----:B01----:R-:W-:Y:S01]  /*38ad0*/  ENDCOLLECTIVE ;  /* 0x000000000000791b */ /* 0x003fe20003800000 */
.L_x_13348:
        /* <DEDUP_REMOVED lines=15> */
.L_x_13349:
[----:B------:R-:W-:Y:S02]  /*38bd0*/  IMAD.MOV.U32 R13, RZ, RZ, R3 ;  /* 0x000000ffff0d7224 */ /* 0x000fe400078e0003 */
[----:B------:R-:W-:Y:S02]  /*38be0*/  IMAD.MOV.U32 R12, RZ, RZ, 0x3 ;  /* 0x00000003ff0c7424 */ /* 0x000fe400078e00ff */
[----:B------:R-:W-:-:S07]  /*38bf0*/  IMAD.MOV.U32 R5, RZ, RZ, R14 ;  /* 0x000000ffff057224 */ /* 0x000fce00078e000e */
[----:B------:R-:W-:Y:S05]  /*38c00*/  WARPSYNC.COLLECTIVE R15, `(.L_x_13350) ;  /* 0x000000000f087348 */ /* 0x000fea0003c00000 */
[----:B------:R0:W1:Y:S02]  /*38c10*/  SHFL.IDX P6, R14, R13, R12, R11 ;  /* 0x0000000c0d0e7389 */ /* 0x00006400000c000b */
[----:B01----:R-:W-:Y:S01]  /*38c20*/  ENDCOLLECTIVE ;  /* 0x000000000000791b */ /* 0x003fe20003800000 */
.L_x_13350:
        /* <DEDUP_REMOVED lines=10> */
.L_x_13351:
        /* <DEDUP_REMOVED lines=13> */
.L_x_13352:
        /* <DEDUP_REMOVED lines=10> */
.L_x_13353:
        /* <DEDUP_REMOVED lines=13> */
.L_x_13354:
        /* <DEDUP_REMOVED lines=10> */
.L_x_13355:
        /* <DEDUP_REMOVED lines=13> */
.L_x_13356:
        /* <DEDUP_REMOVED lines=10> */
.L_x_13357:
        /* <DEDUP_REMOVED lines=11> */
.L_x_13358:
        /* <DEDUP_REMOVED lines=10> */
.L_x_13359:
[----:B------:R-:W-:Y:S01]  /*39270*/  @!PT LDS RZ, [RZ] ;  /* 0x00000000fffff984 */ /* 0x000fe20000000800 */
[----:B------:R-:W-:Y:S01]  /*39280*/  @!PT LDS RZ, [RZ] ;  /* 0x00000000fffff984 */ /* 0x000fe20000000800 */
[----:B------:R-:W-:Y:S01]  /*39290*/  @!PT LDS RZ, [RZ] ;  /* 0x00000000fffff984 */ /* 0x000fe20000000800 */
[----:B------:R0:W-:Y:S01]  /*392a0*/  @!P0 LDGSTS.E.BYPASS.LTC128B.128 [R26+0x1b400], desc[UR44][R4.64], !P1 ;  /* 0x1b400000041a8fae */ /* 0x0001e2000c901d6c */
[----:B------:R-:W-:Y:S01]  /*392b0*/  IMAD.MOV.U32 R0, RZ, RZ, R14 ;  /* 0x000000ffff007224 */ /* 0x000fe200078e000e */
[----:B------:R-:W-:Y:S06]  /*392c0*/  BRA `(.L_x_13360) ;  /* 0xffffff9800cc7947 */ /* 0x000fec000383ffff */
.L_x_13192:
        /* <DEDUP_REMOVED lines=9> */
[----:B------:R-:W-:-:S02]  /*39360*/  IMAD.MOV.U32 R15, RZ, RZ, -0x1 ;  /* 0xffffffffff0f7424 */ /* 0x000fc400078e00ff */
        /* <DEDUP_REMOVED lines=23> */
.L_x_13362:
[----:B------:R-:W-:Y:S05]  /*394e0*/  BSYNC B0 ;  /* 0x0000000000007941 */ /* 0x000fea0003800000 */
.L_x_13361:
        /* <DEDUP_REMOVED lines=11> */
.L_x_13363:
        /* <DEDUP_REMOVED lines=12> */
.L_x_13364:
        /* <DEDUP_REMOVED lines=15> */
.L_x_13365:
        /* <DEDUP_REMOVED lines=12> */
.L_x_13366:
        /* <DEDUP_REMOVED lines=12> */
.L_x_13367:
        /* <DEDUP_REMOVED lines=12> */
.L_x_13368:
        /* <DEDUP_REMOVED lines=12> */
.L_x_13369:
        /* <DEDUP_REMOVED lines=12> */
.L_x_13370:
        /* <DEDUP_REMOVED lines=12> */
.L_x_13371:
        /* <DEDUP_REMOVED lines=12> */
.L_x_13372:
        /* <DEDUP_REMOVED lines=12> */
.L_x_13373:
        /* <DEDUP_REMOVED lines=12> */
.L_x_13374:
        /* <DEDUP_REMOVED lines=11> */
.L_x_13375:
[----:B------:R-:W-:Y:S02]  /*39ec0*/  IMAD.MOV.U32 R13, RZ, RZ, R0 ;  /* 0x000000ffff0d7224 */ /* 0x000fe400078e0000 */
[----:B------:R-:W-:Y:S02]  /*39ed0*/  IMAD.MOV.U32 R12, RZ, RZ, 0x7 ;  /* 0x00000007ff0c7424 */ /* 0x000fe400078e00ff */
[----:B------:R-:W-:-:S07]  /*39ee0*/  IMAD.MOV.U32 R2, RZ, RZ, R14 ;  /* 0x000000ffff027224 */ /* 0x000fce00078e000e */
[----:B------:R-:W-:Y:S05]  /*39ef0*/  WARPSYNC.COLLECTIVE R15, `(.L_x_13376) ;  /* 0x000000000f087348 */ /* 0x000fea0003c00000 */
[----:B------:R0:W1:Y:S02]  /*39f00*/  SHFL.IDX P6, R14, R13, R12, R11 ;  /* 0x0000000c0d0e7389 */ /* 0x00006400000c000b */
[----:B01----:R-:W-:Y:S01]  /*39f10*/  ENDCOLLECTIVE ;  /* 0x000000000000791b */ /* 0x003fe20003800000 */
.L_x_13376:
        /* <DEDUP_REMOVED lines=14> */
.L_x_13377:
[----:B------:R-:W-:Y:S01]  /*3a000*/  IMAD.MOV.U32 R2, RZ, RZ, R14 ;  /* 0x000000ffff027224 */ /* 0x000fe200078e000e */
[----:B------:R-:W-:Y:S06]  /*3a010*/  BRA `(.L_x_13378) ;  /* 0xffffff9800387947 */ /* 0x000fec000383ffff */
.L_x_13197:
[----:B0-----:R0:W1:Y:S02]  /*3a020*/  SYNCS.PHASECHK.TRANS64.TRYWAIT P0, [R23+URZ+0x32420], R0 ;  /* 0x03242000170075a7 */ /* 0x001064000800017f */
[----:B-1----:R-:W-:Y:S05]  /*3a030*/  @!P0 NANOSLEEP.SYNCS 0x989680 ;  /* 0x009896800000895d */ /* 0x002fea0003900000 */
[----:B------:R-:W1:Y:S02]  /*3a040*/  @!P0 SYNCS.PHASECHK.TRANS64 P0, [R23+URZ+0x32420], R0 ;  /* 0x03242000170085a7 */ /* 0x000e64000800007f */
[----:B-1----:R-:W-:Y:S05]  /*3a050*/  @!P0 BRA `(.L_x_13197) ;  /* 0xfffffffc00f08947 */ /* 0x002fea000383ffff */
[----:B------:R-:W-:Y:S05]  /*3a060*/  BRA `(.L_x_13379) ;  /* 0xffffff9800ac7947 */ /* 0x000fea000383ffff */
.L_x_13200:
[----:B0-----:R0:W1:Y:S02]  /*3a070*/  SYNCS.PHASECHK.TRANS64.TRYWAIT P0, [R17+URZ+0x32460], R0 ;  /* 0x03246000110075a7 */ /* 0x001064000800017f */
[----:B-1----:R-:W-:Y:S05]  /*3a080*/  @!P0 NANOSLEEP.SYNCS 0x989680 ;  /* 0x009896800000895d */ /* 0x002fea0003900000 */
[----:B------:R-:W1:Y:S02]  /*3a090*/  @!P0 SYNCS.PHASECHK.TRANS64 P0, [R17+URZ+0x32460], R0 ;  /* 0x03246000110085a7 */ /* 0x000e64000800007f */
[----:B-1----:R-:W-:Y:S05]  /*3a0a0*/  @!P0 BRA `(.L_x_13200) ;  /* 0xfffffffc00f08947 */ /* 0x002fea000383ffff */
[----:B------:R-:W-:Y:S05]  /*3a0b0*/  BRA `(.L_x_13380) ;  /* 0xffffff9800bc7947 */ /* 0x000fea000383ffff */
.L_x_13201:
        /* <DEDUP_REMOVED lines=8> */
.L_x_13382:
[----:B------:R-:W-:Y:S05]  /*3a140*/  BSYNC B0 ;  /* 0x0000000000007941 */ /* 0x000fea0003800000 */
.L_x_13381:
        /* <DEDUP_REMOVED lines=13> */
.L_x_13383:
        /* <DEDUP_REMOVED lines=9> */
.L_x_13384:
        /* <DEDUP_REMOVED lines=17> */
.L_x_13385:
[----:B------:R-:W-:Y:S02]  /*3a3c0*/  IMAD.MOV.U32 R13, RZ, RZ, R6 ;  /* 0x000000ffff0d7224 */ /* 0x000fe400078e0006 */
[----:B------:R-:W-:Y:S01]  /*3a3d0*/  IMAD.MOV.U32 R12, RZ, RZ, 0x2 ;  /* 0x00000002ff0c7424 */ /* 0x000fe200078e00ff */
[----:B------:R-:W-:-:S13]  /*3a3e0*/  IADD3 R2, P3, R14, R0, RZ ;  /* 0x000000000e027210 */ /* 0x000fda0007f7e0ff */
[----:B------:R-:W-:Y:S05]  /*3a3f0*/  WARPSYNC.COLLECTIVE R15, `(.L_x_13386) ;  /* 0x000000000f087348 */ /* 0x000fea0003c00000 */
[----:B------:R0:W1:Y:S02]  /*3a400*/  SHFL.IDX P6, R14, R13, R12, R11 ;  /* 0x0000000c0d0e7389 */ /* 0x00006400000c000b */
[----:B01----:R-:W-:Y:S01]  /*3a410*/  ENDCOLLECTIVE ;  /* 0x000000000000791b */ /* 0x003fe20003800000 */
.L_x_13386:
        /* <DEDUP_REMOVED lines=17> */
.L_x_13387:
[----:B------:R-:W-:Y:S02]  /*3a530*/  IMAD.MOV.U32 R13, RZ, RZ, R6 ;  /* 0x000000ffff0d7224 */ /* 0x000fe400078e0006 */
[----:B------:R-:W-:Y:S01]  /*3a540*/  IMAD.MOV.U32 R12, RZ, RZ, 0x3 ;  /* 0x00000003ff0c7424 */ /* 0x000fe200078e00ff */
[----:B------:R-:W-:-:S13]  /*3a550*/  IADD3 R2, P3, R14, R0, RZ ;  /* 0x000000000e027210 */ /* 0x000fda0007f7e0ff */
[----:B------:R-:W-:Y:S05]  /*3a560*/  WARPSYNC.COLLECTIVE R15, `(.L_x_13388) ;  /* 0x000000000f087348 */ /* 0x000fea0003c00000 */
[----:B------:R0:W1:Y:S02]  /*3a570*/  SHFL.IDX P6, R14, R13, R12, R11 ;  /* 0x0000000c0d0e7389 */ /* 0x00006400000c000b */
[----:B01----:R-:W-:Y:S01]  /*3a580*/  ENDCOLLECTIVE ;  /* 0x000000000000791b */ /* 0x003fe20003800000 */
.L_x_13388:
        /* <DEDUP_REMOVED lines=17> */
.L_x_13389:
[----:B------:R-:W-:Y:S02]  /*3a6a0*/  IMAD.MOV.U32 R13, RZ, RZ, R6 ;  /* 0x000000ffff0d7224 */ /* 0x000fe400078e0006 */
[----:B------:R-:W-:Y:S01]  /*3a6b0*/  IMAD.MOV.U32 R12, RZ, RZ, 0x4 ;  /* 0x00000004ff0c7424 */ /* 0x000fe200078e00ff */
[----:B------:R-:W-:-:S13]  /*3a6c0*/  IADD3 R2, P3, R14, R0, RZ ;  /* 0x000000000e027210 */ /* 0x000fda0007f7e0ff */
[----:B------:R-:W-:Y:S05]  /*3a6d0*/  WARPSYNC.COLLECTIVE R15, `(.L_x_13390) ;  /* 0x000000000f087348 */ /* 0x000fea0003c00000 */
[----:B------:R0:W1:Y:S02]  /*3a6e0*/  SHFL.IDX P6, R14, R13, R12, R11 ;  /* 0x0000000c0d0e7389 */ /* 0x00006400000c000b */
[----:B01----:R-:W-:Y:S01]  /*3a6f0*/  ENDCOLLECTIVE ;  /* 0x000000000000791b */ /* 0x003fe20003800000 */
.L_x_13390:
        /* <DEDUP_REMOVED lines=17> */
.L_x_13391:
[----:B------:R-:W-:Y:S02]  /*3a810*/  IMAD.MOV.U32 R13, RZ, RZ, R6 ;  /* 0x000000ffff0d7224 */ /* 0x000fe400078e0006 */
[----:B------:R-:W-:Y:S01]  /*3a820*/  IMAD.MOV.U32 R12, RZ, RZ, 0x5 ;  /* 0x00000005ff0c7424 */ /* 0x000fe200078e00ff */
[----:B------:R-:W-:-:S13]  /*3a830*/  IADD3 R2, P3, R14, R0, RZ ;  /* 0x000000000e027210 */ /* 0x000fda0007f7e0ff */
[----:B------:R-:W-:Y:S05]  /*3a840*/  WARPSYNC.COLLECTIVE R15, `(.L_x_13392) ;  /* 0x000000000f087348 */ /* 0x000fea0003c00000 */
[----:B------:R0:W1:Y:S02]  /*3a850*/  SHFL.IDX P6, R14, R13, R12, R11 ;  /* 0x0000000c0d0e7389 */ /* 0x00006400000c000b */
[----:B01----:R-:W-:Y:S01]  /*3a860*/  ENDCOLLECTIVE ;  /* 0x000000000000791b */ /* 0x003fe20003800000 */
.L_x_13392:
        /* <DEDUP_REMOVED lines=12> */
.L_x_13393:
        /* <DEDUP_REMOVED lines=9> */
.L_x_13208:
[----:B0-----:R0:W1:Y:S02]  /*3a9c0*/  SYNCS.PHASECHK.TRANS64.TRYWAIT P0, [R4+URZ+0x32440], R21 ;  /* 0x03244015040075a7 */ /* 0x001064000800017f */
[----:B-1----:R-:W-:Y:S05]  /*3a9d0*/  @!P0 NANOSLEEP.SYNCS 0x989680 ;  /* 0x009896800000895d */ /* 0x002fea0003900000 */
[----:B------:R-:W1:Y:S02]  /*3a9e0*/  @!P0 SYNCS.PHASECHK.TRANS64 P0, [R4+URZ+0x32440], R21 ;  /* 0x03244015040085a7 */ /* 0x000e64000800007f */
[----:B-1----:R-:W-:Y:S05]  /*3a9f0*/  @!P0 BRA `(.L_x_13208) ;  /* 0xfffffffc00f08947 */ /* 0x002fea000383ffff */
[----:B------:R-:W-:Y:S05]  /*3aa00*/  BRA `(.L_x_13395) ;  /* 0xffffff9c00547947 */ /* 0x000fea000383ffff */
.L_x_13209:
        /* <DEDUP_REMOVED lines=8> */
.L_x_13397:
[----:B------:R-:W-:Y:S05]  /*3aa90*/  BSYNC B1 ;  /* 0x0000000000017941 */ /* 0x000fea0003800000 */
.L_x_13396:
        /* <DEDUP_REMOVED lines=9> */
.L_x_13398:
[----:B------:R-:W-:Y:S02]  /*3ab30*/  IMAD.MOV.U32 R13, RZ, RZ, R9 ;  /* 0x000000ffff0d7224 */ /* 0x000fe400078e0009 */
[----:B------:R-:W-:Y:S02]  /*3ab40*/  IMAD.MOV.U32 R12, RZ, RZ, 0x1 ;  /* 0x00000001ff0c7424 */ /* 0x000fe400078e00ff */
[----:B------:R-:W-:-:S07]  /*3ab50*/  IMAD.MOV.U32 R2, RZ, RZ, R14 ;  /* 0x000000ffff027224 */ /* 0x000fce00078e000e */
[----:B------:R-:W-:Y:S05]  /*3ab60*/  WARPSYNC.COLLECTIVE R15, `(.L_x_13399) ;  /* 0x000000000f087348 */ /* 0x000fea0003c00000 */
[----:B------:R0:W1:Y:S02]  /*3ab70*/  SHFL.IDX P6, R14, R13, R12, R11 ;  /* 0x0000000c0d0e7389 */ /* 0x00006400000c000b */
[----:B01----:R-:W-:Y:S01]  /*3ab80*/  ENDCOLLECTIVE ;  /* 0x000000000000791b */ /* 0x003fe20003800000 */
.L_x_13399:
        /* <DEDUP_REMOVED lines=11> */
.L_x_13400:
[----:B------:R-:W-:Y:S02]  /*3ac40*/  IMAD.MOV.U32 R13, RZ, RZ, R9 ;  /* 0x000000ffff0d7224 */ /* 0x000fe400078e0009 */
[----:B------:R-:W-:Y:S02]  /*3ac50*/  IMAD.MOV.U32 R12, RZ, RZ, 0x2 ;  /* 0x00000002ff0c7424 */ /* 0x000fe400078e00ff */
[----:B------:R-:W-:-:S07]  /*3ac60*/  IMAD.MOV.U32 R2, RZ, RZ, R14 ;  /* 0x000000ffff027224 */ /* 0x000fce00078e000e */
[----:B------:R-:W-:Y:S05]  /*3ac70*/  WARPSYNC.COLLECTIVE R15, `(.L_x_13401) ;  /* 0x000000000f087348 */ /* 0x000fea0003c00000 */
[----:B------:R0:W1:Y:S02]  /*3ac80*/  SHFL.IDX P6, R14, R13, R12, R11 ;  /* 0x0000000c0d0e7389 */ /* 0x00006400000c000b */
[----:B01----:R-:W-:Y:S01]  /*3ac90*/  ENDCOLLECTIVE ;  /* 0x000000000000791b */ /* 0x003fe20003800000 */
.L_x_13401:
        /* <DEDUP_REMOVED lines=11> */
.L_x_13402:
[----:B------:R-:W-:Y:S02]  /*3ad50*/  IMAD.MOV.U32 R13, RZ, RZ, R9 ;  /* 0x000000ffff0d7224 */ /* 0x000fe400078e0009 */
[----:B------:R-:W-:Y:S02]  /*3ad60*/  IMAD.MOV.U32 R12, RZ, RZ, 0x3 ;  /* 0x00000003ff0c7424 */ /* 0x000fe400078e00ff */
[----:B------:R-:W-:-:S07]  /*3ad70*/  IMAD.MOV.U32 R2, RZ, RZ, R14 ;  /* 0x000000ffff027224 */ /* 0x000fce00078e000e */
[----:B------:R-:W-:Y:S05]  /*3ad80*/  WARPSYNC.COLLECTIVE R15, `(.L_x_13403) ;  /* 0x000000000f087348 */ /* 0x000fea0003c00000 */
[----:B------:R0:W1:Y:S02]  /*3ad90*/  SHFL.IDX P6, R14, R13, R12, R11 ;  /* 0x0000000c0d0e7389 */ /* 0x00006400000c000b */
[----:B01----:R-:W-:Y:S01]  /*3ada0*/  ENDCOLLECTIVE ;  /* 0x000000000000791b */ /* 0x003fe20003800000 */
.L_x_13403:
        /* <DEDUP_REMOVED lines=11> */
.L_x_13404:
[----:B------:R-:W-:Y:S02]  /*3ae60*/  IMAD.MOV.U32 R13, RZ, RZ, R9 ;  /* 0x000000ffff0d7224 */ /* 0x000fe400078e0009 */
[----:B------:R-:W-:Y:S02]  /*3ae70*/  IMAD.MOV.U32 R12, RZ, RZ, 0x4 ;  /* 0x00000004ff0c7424 */ /* 0x000fe400078e00ff */
[----:B------:R-:W-:-:S07]  /*3ae80*/  IMAD.MOV.U32 R2, RZ, RZ, R14 ;  /* 0x000000ffff027224 */ /* 0x000fce00078e000e */
[----:B------:R-:W-:Y:S05]  /*3ae90*/  WARPSYNC.COLLECTIVE R15, `(.L_x_13405) ;  /* 0x000000000f087348 */ /* 0x000fea0003c00000 */
[----:B------:R0:W1:Y:S02]  /*3aea0*/  SHFL.IDX P6, R14, R13, R12, R11 ;  /* 0x0000000c0d0e7389 */ /* 0x00006400000c000b */
[----:B01----:R-:W-:Y:S01]  /*3aeb0*/  ENDCOLLECTIVE ;  /* 0x000000000000791b */ /* 0x003fe20003800000 */
.L_x_13405:
        /* <DEDUP_REMOVED lines=11> */
.L_x_13406:
[----:B------:R-:W-:Y:S02]  /*3af70*/  IMAD.MOV.U32 R13, RZ, RZ, R9 ;  /* 0x000000ffff0d7224 */ /* 0x000fe400078e0009 */
[----:B------:R-:W-:Y:S02]  /*3af80*/  IMAD.MOV.U32 R12, RZ, RZ, 0x5 ;  /* 0x00000005ff0c7424 */ /* 0x000fe400078e00ff */
[----:B------:R-:W-:-:S07]  /*3af90*/  IMAD.MOV.U32 R2, RZ, RZ, R14 ;  /* 0x000000ffff027224 */ /* 0x000fce00078e000e */
[----:B------:R-:W-:Y:S05]  /*3afa0*/  WARPSYNC.COLLECTIVE R15, `(.L_x_13407) ;  /* 0x000000000f087348 */ /* 0x000fea0003c00000 */
[----:B------:R0:W1:Y:S02]  /*3afb0*/  SHFL.IDX P6, R14, R13, R12, R11 ;  /* 0x0000000c0d0e7389 */ /* 0x00006400000c000b */
[----:B01----:R-:W-:Y:S01]  /*3afc0*/  ENDCOLLECTIVE ;  /* 0x000000000000791b */ /* 0x003fe20003800000 */
.L_x_13407:
        /* <DEDUP_REMOVED lines=11> */
.L_x_13408:
[----:B------:R-:W-:Y:S01]  /*3b080*/  IMAD.MOV.U32 R2, RZ, RZ, R14 ;  /* 0x000000ffff027224 */ /* 0x000fe200078e000e */
[----:B------:R-:W-:Y:S06]  /*3b090*/  BRA `(.L_x_13409) ;  /* 0xffffff9800847947 */ /* 0x000fec000383ffff */
.L_x_13214:
[----:B---3--:R3:W4:Y:S02]  /*3b0a0*/  SYNCS.PHASECHK.TRANS64.TRYWAIT P0, [R4+URZ+0x32460], R21 ;  /* 0x03246015040075a7 */ /* 0x008724000800017f */
[----:B----4-:R-:W-:Y:S05]  /*3b0b0*/  @!P0 NANOSLEEP.SYNCS 0x989680 ;  /* 0x009896800000895d */ /* 0x010fea0003900000 */
[----:B------:R-:W4:Y:S02]  /*3b0c0*/  @!P0 SYNCS.PHASECHK.TRANS64 P0, [R4+URZ+0x32460], R21 ;  /* 0x03246015040085a7 */ /* 0x000f24000800007f */
[----:B----4-:R-:W-:Y:S05]  /*3b0d0*/  @!P0 BRA `(.L_x_13214) ;  /* 0xfffffffc00f08947 */ /* 0x010fea000383ffff */
[----:B------:R-:W-:Y:S05]  /*3b0e0*/  BRA `(.L_x_13410) ;  /* 0xffffff9800d47947 */ /* 0x000fea000383ffff */
.L_x_13215:
        /* <DEDUP_REMOVED lines=8> */
.L_x_13412:
[----:B------:R-:W-:Y:S05]  /*3b170*/  BSYNC B1 ;  /* 0x0000000000017941 */ /* 0x000fea0003800000 */
.L_x_13411:
        /* <DEDUP_REMOVED lines=9> */
.L_x_13413:
[----:B------:R-:W-:Y:S02]  /*3b210*/  IMAD.MOV.U32 R13, RZ, RZ, R7 ;  /* 0x000000ffff0d7224 */ /* 0x000fe400078e0007 */
[----:B------:R-:W-:Y:S01]  /*3b220*/  IMAD.MOV.U32 R12, RZ, RZ, 0x1 ;  /* 0x00000001ff0c7424 */ /* 0x000fe200078e00ff */
[----:B------:R-:W-:-:S13]  /*3b230*/  IADD3 R2, P0, R14, R0, RZ ;  /* 0x000000000e027210 */ /* 0x000fda0007f1e0ff */
[----:B------:R-:W-:Y:S05]  /*3b240*/  WARPSYNC.COLLECTIVE R15, `(.L_x_13414) ;  /* 0x000000000f087348 */ /* 0x000fea0003c00000 */
[----:B------:R0:W1:Y:S02]  /*3b250*/  SHFL.IDX P6, R14, R13, R12, R11 ;  /* 0x0000000c0d0e7389 */ /* 0x00006400000c000b */
[----:B01----:R-:W-:Y:S01]  /*3b260*/  ENDCOLLECTIVE ;  /* 0x000000000000791b */ /* 0x003fe20003800000 */
.L_x_13414:
        /* <DEDUP_REMOVED lines=13> */
.L_x_13415:
[----:B------:R-:W-:Y:S02]  /*3b340*/  IMAD.MOV.U32 R13, RZ, RZ, R7 ;  /* 0x000000ffff0d7224 */ /* 0x000fe400078e0007 */
[----:B------:R-:W-:Y:S01]  /*3b350*/  IMAD.MOV.U32 R12, RZ, RZ, 0x2 ;  /* 0x00000002ff0c7424 */ /* 0x000fe200078e00ff */
[----:B------:R-:W-:-:S13]  /*3b360*/  IADD3 R2, P0, R14, R0, RZ ;  /* 0x000000000e027210 */ /* 0x000fda0007f1e0ff */
[----:B------:R-:W-:Y:S05]  /*3b370*/  WARPSYNC.COLLECTIVE R15, `(.L_x_13416) ;  /* 0x000000000f087348 */ /* 0x000fea0003c00000 */
[----:B------:R0:W1:Y:S02]  /*3b380*/  SHFL.IDX P6, R14, R13, R12, R11 ;  /* 0x0000000c0d0e7389 */ /* 0x00006400000c000b */
[----:B01----:R-:W-:Y:S01]  /*3b390*/  ENDCOLLECTIVE ;  /* 0x000000000000791b */ /* 0x003fe20003800000 */
.L_x_13416:
        /* <DEDUP_REMOVED lines=13> */
.L_x_13417:
[----:B------:R-:W-:Y:S02]  /*3b470*/  IMAD.MOV.U32 R13, RZ, RZ, R7 ;  /* 0x000000ffff0d7224 */ /* 0x000fe400078e0007 */
[----:B------:R-:W-:Y:S01]  /*3b480*/  IMAD.MOV.U32 R12, RZ, RZ, 0x3 ;  /* 0x00000003ff0c7424 */ /* 0x000fe200078e00ff */
[----:B------:R-:W-:-:S13]  /*3b490*/  IADD3 R2, P0, R14, R0, RZ ;  /* 0x000000000e027210 */ /* 0x000fda0007f1e0ff */
[----:B------:R-:W-:Y:S05]  /*3b4a0*/  WARPSYNC.COLLECTIVE R15, `(.L_x_13418) ;  /* 0x000000000f087348 */ /* 0x000fea0003c00000 */
[----:B------:R0:W1:Y:S02]  /*3b4b0*/  SHFL.IDX P6, R14, R13, R12, R11 ;  /* 0x0000000c0d0e7389 */ /* 0x00006400000c000b */
[----:B01----:R-:W-:Y:S01]  /*3b4c0*/  ENDCOLLECTIVE ;  /* 0x000000000000791b */ /* 0x003fe20003800000 */
.L_x_13418:
        /* <DEDUP_REMOVED lines=13> */
.L_x_13419:
[----:B------:R-:W-:Y:S02]  /*3b5a0*/  IMAD.MOV.U32 R13, RZ, RZ, R7 ;  /* 0x000000ffff0d7224 */ /* 0x000fe400078e0007 */
[----:B------:R-:W-:Y:S01]  /*3b5b0*/  IMAD.MOV.U32 R12, RZ, RZ, 0x4 ;  /* 0x00000004ff0c7424 */ /* 0x000fe200078e00ff */
[----:B------:R-:W-:-:S13]  /*3b5c0*/  IADD3 R2, P0, R14, R0, RZ ;  /* 0x000000000e027210 */ /* 0x000fda0007f1e0ff */
[----:B------:R-:W-:Y:S05]  /*3b5d0*/  WARPSYNC.COLLECTIVE R15, `(.L_x_13420) ;  /* 0x000000000f087348 */ /* 0x000fea0003c00000 */
[----:B------:R0:W1:Y:S02]  /*3b5e0*/  SHFL.IDX P6, R14, R13, R12, R11 ;  /* 0x0000000c0d0e7389 */ /* 0x00006400000c000b */
[----:B01----:R-:W-:Y:S01]  /*3b5f0*/  ENDCOLLECTIVE ;  /* 0x000000000000791b */ /* 0x003fe20003800000 */
.L_x_13420:
        /* <DEDUP_REMOVED lines=13> */
.L_x_13421:
[----:B------:R-:W-:Y:S02]  /*3b6d0*/  IMAD.MOV.U32 R13, RZ, RZ, R7 ;  /* 0x000000ffff0d7224 */ /* 0x000fe400078e0007 */
[----:B------:R-:W-:Y:S01]  /*3b6e0*/  IMAD.MOV.U32 R12, RZ, RZ, 0x5 ;  /* 0x00000005ff0c7424 */ /* 0x000fe200078e00ff */
[----:B------:R-:W-:-:S13]  /*3b6f0*/  IADD3 R2, P0, R14, R0, RZ ;  /* 0x000000000e027210 */ /* 0x000fda0007f1e0ff */
[----:B------:R-:W-:Y:S05]  /*3b700*/  WARPSYNC.COLLECTIVE R15, `(.L_x_13422) ;  /* 0x000000000f087348 */ /* 0x000fea0003c00000 */
[----:B------:R0:W1:Y:S02]  /*3b710*/  SHFL.IDX P6, R14, R13, R12, R11 ;  /* 0x0000000c0d0e7389 */ /* 0x00006400000c000b */
[----:B01----:R-:W-:Y:S01]  /*3b720*/  ENDCOLLECTIVE ;  /* 0x000000000000791b */ /* 0x003fe20003800000 */
.L_x_13422:
        /* <DEDUP_REMOVED lines=13> */
.L_x_13423:
[----:B------:R-:W-:Y:S05]  /*3b800*/  BRA `(.L_x_13424) ;  /* 0xffffff9800207947 */ /* 0x000fea000383ffff */
.L_x_13223:
[----:B------:R-:W-:Y:S01]  /*3b810*/  BSSY B0, `(.L_x_13425) ;  /* 0x0000008000007945 */ /* 0x000fe20003800000 */
[----:B-1----:R-:W-:Y:S02]  /*3b820*/  IMAD.MOV.U32 R13, RZ, RZ, R16 ;  /* 0x000000ffff0d7224 */ /* 0x002fe400078e0010 */
[----:B------:R-:W-:Y:S02]  /*3b830*/  IMAD.MOV.U32 R12, RZ, RZ, RZ ;  /* 0x000000ffff0c7224 */ /* 0x000fe400078e00ff */
[----:B------:R-:W-:Y:S02]  /*3b840*/  IMAD.MOV.U32 R11, RZ, RZ, 0x1f ;  /* 0x0000001fff0b7424 */ /* 0x000fe400078e00ff */
[----:B------:R-:W-:-:S07]  /*3b850*/  IMAD.MOV.U32 R15, RZ, RZ, -0x1 ;  /* 0xffffffffff0f7424 */ /* 0x000fce00078e00ff */
[----:B0-23--:R-:W-:Y:S05]  /*3b860*/  WARPSYNC.COLLECTIVE R15, `(.L_x_13426) ;  /* 0x000000000f087348 */ /* 0x00dfea0003c00000 */
[----:B------:R1:W4:Y:S02]  /*3b870*/  SHFL.IDX P6, R14, R13, R12, R11 ;  /* 0x0000000c0d0e7389 */ /* 0x00032400000c000b */
[----:B01234-:R-:W-:Y:S01]  /*3b880*/  ENDCOLLECTIVE ;  /* 0x000000000000791b */ /* 0x01ffe20003800000 */
.L_x_13426:
[----:B------:R-:W-:Y:S05]  /*3b890*/  BSYNC B0 ;  /* 0x0000000000007941 */ /* 0x000fea0003800000 */
.L_x_13425:
        /* <DEDUP_REMOVED lines=9> */
.L_x_13427:
        /* <DEDUP_REMOVED lines=18> */
.L_x_13428:
[----:B------:R-:W-:Y:S01]  /*3ba50*/  IMAD.MOV.U32 R12, RZ, RZ, 0x2 ;  /* 0x00000002ff0c7424 */ /* 0x000fe200078e00ff */
[----:B------:R-:W-:-:S05]  /*3ba60*/  SEL R6, R14, RZ, P1 ;  /* 0x000000ff0e067207 */ /* 0x000fca0000800000 */
[----:B------:R-:W-:-:S04]  /*3ba70*/  IMAD.IADD R6, R5, 0x1, R6 ;  /* 0x0000000105067824 */ /* 0x000fc800078e0206 */
[----:B------:R-:W-:-:S07]  /*3ba80*/  IMAD.MOV.U32 R13, RZ, RZ, R6 ;  /* 0x000000ffff0d7224 */ /* 0x000fce00078e0006 */
[----:B------:R-:W-:Y:S05]  /*3ba90*/  WARPSYNC.COLLECTIVE R15, `(.L_x_13429) ;  /* 0x000000000f087348 */ /* 0x000fea0003c00000 */
[----:B------:R0:W1:Y:S02]  /*3baa0*/  SHFL.UP P6, R14, R13, R12, R11 ;  /* 0x0400000c0d0e7389 */ /* 0x00006400000c000b */
[----:B01----:R-:W-:Y:S01]  /*3bab0*/  ENDCOLLECTIVE ;  /* 0x000000000000791b */ /* 0x003fe20003800000 */
.L_x_13429:
[----:B------:R-:W-:Y:S01]  /*3bac0*/  IMAD.MOV.U32 R12, RZ, RZ, 0x4 ;  /* 0x00000004ff0c7424 */ /* 0x000fe200078e00ff */
[----:B------:R-:W-:-:S05]  /*3bad0*/  SEL R7, R14, RZ, P2 ;  /* 0x000000ff0e077207 */ /* 0x000fca0001000000 */
[----:B------:R-:W-:-:S04]  /*3bae0*/  IMAD.IADD R7, R6, 0x1, R7 ;  /* 0x0000000106077824 */ /* 0x000fc800078e0207 */
[----:B------:R-:W-:-:S07]  /*3baf0*/  IMAD.MOV.U32 R13, RZ, RZ, R7 ;  /* 0x000000ffff0d7224 */ /* 0x000fce00078e0007 */
[----:B------:R-:W-:Y:S05]  /*3bb00*/  WARPSYNC.COLLECTIVE R15, `(.L_x_13430) ;  /* 0x000000000f087348 */ /* 0x000fea0003c00000 */
[----:B------:R0:W1:Y:S02]  /*3bb10*/  SHFL.UP P6, R14, R13, R12, R11 ;  /* 0x0400000c0d0e7389 */ /* 0x00006400000c000b */
[----:B01----:R-:W-:Y:S01]  /*3bb20*/  ENDCOLLECTIVE ;  /* 0x000000000000791b */ /* 0x003fe20003800000 */
.L_x_13430:
[----:B------:R-:W-:Y:S01]  /*3bb30*/  IMAD.MOV.U32 R12, RZ, RZ, 0x8 ;  /* 0x00000008ff0c7424 */ /* 0x000fe200078e00ff */
[----:B------:R-:W-:-:S05]  /*3bb40*/  SEL R2, R14, RZ, P3 ;  /* 0x000000ff0e027207 */ /* 0x000fca0001800000 */
[----:B------:R-:W-:-:S04]  /*3bb50*/  IMAD.IADD R2, R7, 0x1, R2 ;  /* 0x0000000107027824 */ /* 0x000fc800078e0202 */
[----:B------:R-:W-:-:S07]  /*3bb60*/  IMAD.MOV.U32 R13, RZ, RZ, R2 ;  /* 0x000000ffff0d7224 */ /* 0x000fce00078e0002 */
[----:B------:R-:W-:Y:S05]  /*3bb70*/  WARPSYNC.COLLECTIVE R15, `(.L_x_13431) ;  /* 0x000000000f087348 */ /* 0x000fea0003c00000 */
[----:B------:R0:W1:Y:S02]  /*3bb80*/  SHFL.UP P6, R14, R13, R12, R11 ;  /* 0x0400000c0d0e7389 */ /* 0x00006400000c000b */
[----:B01----:R-:W-:Y:S01]  /*3bb90*/  ENDCOLLECTIVE ;  /* 0x000000000000791b */ /* 0x003fe20003800000 */
.L_x_13431:
[----:B------:R-:W-:Y:S01]  /*3bba0*/  IMAD.MOV.U32 R12, RZ, RZ, 0x10 ;  /* 0x00000010ff0c7424 */ /* 0x000fe200078e00ff */
[----:B------:R-:W-:-:S05]  /*3bbb0*/  SEL R3, R14, RZ, P4 ;  /* 0x000000ff0e037207 */ /* 0x000fca0002000000 */
[----:B------:R-:W-:-:S04]  /*3bbc0*/  IMAD.IADD R3, R2, 0x1, R3 ;  /* 0x0000000102037824 */ /* 0x000fc800078e0203 */
[----:B------:R-:W-:-:S07]  /*3bbd0*/  IMAD.MOV.U32 R13, RZ, RZ, R3 ;  /* 0x000000ffff0d7224 */ /* 0x000fce00078e0003 */
[----:B------:R-:W-:Y:S05]  /*3bbe0*/  WARPSYNC.COLLECTIVE R15, `(.L_x_13432) ;  /* 0x000000000f087348 */ /* 0x000fea0003c00000 */
[----:B------:R0:W1:Y:S02]  /*3bbf0*/  SHFL.UP P6, R14, R13, R12, R11 ;  /* 0x0400000c0d0e7389 */ /* 0x00006400000c000b */
[----:B01----:R-:W-:Y:S01]  /*3bc00*/  ENDCOLLECTIVE ;  /* 0x000000000000791b */ /* 0x003fe20003800000 */
.L_x_13432:
        /* <DEDUP_REMOVED lines=8> */
.L_x_13433:
[----:B------:R-:W-:Y:S05]  /*3bc90*/  BRA `(.L_x_13434) ;  /* 0xffffff98007c7947 */ /* 0x000fea000383ffff */
.L_x_13228:
[----:B------:R-:W-:Y:S01]  /*3bca0*/  BSSY B0, `(.L_x_13435) ;  /* 0x0000008000007945 */ /* 0x000fe20003800000 */
[----:B-1---5:R-:W-:Y:S02]  /*3bcb0*/  IMAD.MOV.U32 R13, RZ, RZ, R5 ;  /* 0x000000ffff0d7224 */ /* 0x022fe400078e0005 */
[----:B------:R-:W-:Y:S02]  /*3bcc0*/  IMAD.MOV.U32 R12, RZ, RZ, 0x1 ;  /* 0x00000001ff0c7424 */ /* 0x000fe400078e00ff */
[----:B------:R-:W-:Y:S02]  /*3bcd0*/  IMAD.MOV.U32 R11, RZ, RZ, RZ ;  /* 0x000000ffff0b7224 */ /* 0x000fe400078e00ff */
[----:B------:R-:W-:-:S07]  /*3bce0*/  IMAD.MOV.U32 R15, RZ, RZ, -0x1 ;  /* 0xffffffffff0f7424 */ /* 0x000fce00078e00ff */
[----:B0-----:R-:W-:Y:S05]  /*3bcf0*/  WARPSYNC.COLLECTIVE R15, `(.L_x_13436) ;  /* 0x000000000f087348 */ /* 0x001fea0003c00000 */
[----:B------:R1:W2:Y:S02]  /*3bd00*/  SHFL.UP P6, R14, R13, R12, R11 ;  /* 0x0400000c0d0e7389 */ /* 0x0002a400000c000b */
[----:B012---:R-:W-:Y:S01]  /*3bd10*/  ENDCOLLECTIVE ;  /* 0x000000000000791b */ /* 0x007fe20003800000 */
.L_x_13436:
[----:B------:R-:W-:Y:S05]  /*3bd20*/  BSYNC B0 ;  /* 0x0000000000007941 */ /* 0x000fea0003800000 */
.L_x_13435:
        /* <DEDUP_REMOVED lines=8> */
.L_x_13437:
[----:B------:R-:W-:Y:S01]  /*3bdb0*/  IMAD.MOV.U32 R12, RZ, RZ, 0x4 ;  /* 0x00000004ff0c7424 */ /* 0x000fe200078e00ff */
[----:B------:R-:W-:-:S05]  /*3bdc0*/  SEL R2, R14, RZ, P2 ;  /* 0x000000ff0e027207 */ /* 0x000fca0001000000 */
[----:B------:R-:W-:-:S04]  /*3bdd0*/  IMAD.IADD R2, R13, 0x1, R2 ;  /* 0x000000010d027824 */ /* 0x000fc800078e0202 */
[----:B------:R-:W-:-:S07]  /*3bde0*/  IMAD.MOV.U32 R13, RZ, RZ, R2 ;  /* 0x000000ffff0d7224 */ /* 0x000fce00078e0002 */
[----:B------:R-:W-:Y:S05]  /*3bdf0*/  WARPSYNC.COLLECTIVE R15, `(.L_x_13438) ;  /* 0x000000000f087348 */ /* 0x000fea0003c00000 */
[----:B------:R0:W1:Y:S02]  /*3be00*/  SHFL.UP P6, R14, R13, R12, R11 ;  /* 0x0400000c0d0e7389 */ /* 0x00006400000c000b */
[----:B01----:R-:W-:Y:S01]  /*3be10*/  ENDCOLLECTIVE ;  /* 0x000000000000791b */ /* 0x003fe20003800000 */
.L_x_13438:
[----:B------:R-:W-:Y:S01]  /*3be20*/  IMAD.MOV.U32 R12, RZ, RZ, 0x8 ;  /* 0x00000008ff0c7424 */ /* 0x000fe200078e00ff */
[----:B------:R-:W-:-:S05]  /*3be30*/  SEL R3, R14, RZ, P3 ;  /* 0x000000ff0e037207 */ /* 0x000fca0001800000 */
[----:B------:R-:W-:-:S04]  /*3be40*/  IMAD.IADD R3, R2, 0x1, R3 ;  /* 0x0000000102037824 */ /* 0x000fc800078e0203 */
[----:B------:R-:W-:-:S07]  /*3be50*/  IMAD.MOV.U32 R13, RZ, RZ, R3 ;  /* 0x000000ffff0d7224 */ /* 0x000fce00078e0003 */
[----:B------:R-:W-:Y:S05]  /*3be60*/  WARPSYNC.COLLECTIVE R15, `(.L_x_13439) ;  /* 0x000000000f087348 */ /* 0x000fea0003c00000 */
[----:B------:R0:W1:Y:S02]  /*3be70*/  SHFL.UP P6, R14, R13, R12, R11 ;  /* 0x0400000c0d0e7389 */ /* 0x00006400000c000b */
[----:B01----:R-:W-:Y:S01]  /*3be80*/  ENDCOLLECTIVE ;  /* 0x000000000000791b */ /* 0x003fe20003800000 */
.L_x_13439:
[----:B------:R-:W-:Y:S01]  /*3be90*/  IMAD.MOV.U32 R12, RZ, RZ, 0x10 ;  /* 0x00000010ff0c7424 */ /* 0x000fe200078e00ff */
[----:B------:R-:W-:-:S05]  /*3bea0*/  SEL R4, R14, RZ, P4 ;  /* 0x000000ff0e047207 */ /* 0x000fca0002000000 */
[----:B------:R-:W-:-:S04]  /*3beb0*/  IMAD.IADD R4, R3, 0x1, R4 ;  /* 0x0000000103047824 */ /* 0x000fc800078e0204 */
[----:B------:R-:W-:-:S07]  /*3bec0*/  IMAD.MOV.U32 R13, RZ, RZ, R4 ;  /* 0x000000ffff0d7224 */ /* 0x000fce00078e0004 */
[----:B------:R-:W-:Y:S05]  /*3bed0*/  WARPSYNC.COLLECTIVE R15, `(.L_x_13440) ;  /* 0x000000000f087348 */ /* 0x000fea0003c00000 */
[----:B------:R0:W1:Y:S02]  /*3bee0*/  SHFL.UP P6, R14, R13, R12, R11 ;  /* 0x0400000c0d0e7389 */ /* 0x00006400000c000b */
[----:B01----:R-:W-:Y:S01]  /*3bef0*/  ENDCOLLECTIVE ;  /* 0x000000000000791b */ /* 0x003fe20003800000 */
.L_x_13440:
        /* <DEDUP_REMOVED lines=8> */
.L_x_13441:
[----:B------:R-:W-:Y:S05]  /*3bf80*/  BRA `(.L_x_13442) ;  /* 0xffffff98005c7947 */ /* 0x000fea000383ffff */
.L_x_13230:
[----:B------:R-:W-:Y:S01]  /*3bf90*/  BSSY B0, `(.L_x_13443) ;  /* 0x0000006000007945 */ /* 0x000fe20003800000 */
[----:B------:R-:W-:Y:S01]  /*3bfa0*/  PLOP3.LUT P6, PT, P6, PT, PT, 0x8, 0x0 ;  /* 0x000000000000781c */ /* 0x000fe200037ce170 */
[----:B------:R-:W-:-:S12]  /*3bfb0*/  IMAD.MOV.U32 R15, RZ, RZ, -0x1 ;  /* 0xffffffffff0f7424 */ /* 0x000fd800078e00ff */
[----:B01----:R-:W-:Y:S05]  /*3bfc0*/  WARPSYNC.COLLECTIVE R15, `(.L_x_13444) ;  /* 0x000000000f087348 */ /* 0x003fea0003c00000 */
[----:B------:R-:W-:Y:S01]  /*3bfd0*/  VOTE.ANY R14, PT, P6 ;  /* 0x00000000000e7806 */ /* 0x000fe200030e0100 */
[----:B01----:R-:W-:Y:S06]  /*3bfe0*/  ENDCOLLECTIVE ;  /* 0x000000000000791b */ /* 0x003fec0003800000 */
.L_x_13444:
[----:B------:R-:W-:Y:S05]  /*3bff0*/  BSYNC B0 ;  /* 0x0000000000007941 */ /* 0x000fea0003800000 */
.L_x_13443:
        /* <DEDUP_REMOVED lines=9> */
.L_x_13445:
[----:B------:R-:W-:Y:S01]  /*3c090*/  IMAD.MOV.U32 R5, RZ, RZ, R14 ;  /* 0x000000ffff057224 */ /* 0x000fe200078e000e */
[----:B------:R-:W-:Y:S06]  /*3c0a0*/  BRA `(.L_x_13446) ;  /* 0xffffff98004c7947 */ /* 0x000fec000383ffff */
.L_x_13232:
[----:B------:R-:W-:Y:S01]  /*3c0b0*/  BSSY B0, `(.L_x_13447) ;  /* 0x0000007000007945 */ /* 0x000fe20003800000 */
[----:B-1----:R-:W-:Y:S02]  /*3c0c0*/  IMAD.MOV.U32 R13, RZ, RZ, R2 ;  /* 0x000000ffff0d7224 */ /* 0x002fe400078e0002 */
[----:B------:R-:W-:Y:S02]  /*3c0d0*/  IMAD.MOV.U32 R11, RZ, RZ, 0x1f ;  /* 0x0000001fff0b7424 */ /* 0x000fe400078e00ff */
[----:B------:R-:W-:-:S07]  /*3c0e0*/  IMAD.MOV.U32 R15, RZ, RZ, -0x1 ;  /* 0xffffffffff0f7424 */ /* 0x000fce00078e00ff */
[----:B0-23--:R-:W-:Y:S05]  /*3c0f0*/  WARPSYNC.COLLECTIVE R15, `(.L_x_13448) ;  /* 0x000000000f087348 */ /* 0x00dfea0003c00000 */
[----:B------:R1:W4:Y:S02]  /*3c100*/  SHFL.IDX P6, R14, R13, R12, R11 ;  /* 0x0000000c0d0e7389 */ /* 0x00032400000c000b */
[----:B01234-:R-:W-:Y:S01]  /*3c110*/  ENDCOLLECTIVE ;  /* 0x000000000000791b */ /* 0x01ffe20003800000 */
.L_x_13448:
[----:B------:R-:W-:Y:S05]  /*3c120*/  BSYNC B0 ;  /* 0x0000000000007941 */ /* 0x000fea0003800000 */
.L_x_13447:
[----:B------:R-:W-:Y:S05]  /*3c130*/  BRA `(.L_x_13231) ;  /* 0xffffff9800447947 */ /* 0x000fea000383ffff */
.L_x_13236:
[----:B------:R0:W0:Y:S02]  /*3c140*/  SYNCS.PHASECHK.TRANS64.TRYWAIT P0, [R5+URZ+0x32420], R0 ;  /* 0x03242000050075a7 */ /* 0x000024000800017f */
[----:B0-----:R-:W-:Y:S05]  /*3c150*/  @!P0 NANOSLEEP.SYNCS 0x989680 ;  /* 0x009896800000895d */ /* 0x001fea0003900000 */
[----:B------:R-:W0:Y:S02]  /*3c160*/  @!P0 SYNCS.PHASECHK.TRANS64 P0, [R5+URZ+0x32420], R0 ;  /* 0x03242000050085a7 */ /* 0x000e24000800007f */
[----:B0-----:R-:W-:Y:S05]  /*3c170*/  @!P0 BRA `(.L_x_13236) ;  /* 0xfffffffc00f08947 */ /* 0x001fea000383ffff */
[----:B------:R-:W-:Y:S05]  /*3c180*/  BRA `(.L_x_13449) ;  /* 0xffffff9c00bc7947 */ /* 0x000fea000383ffff */
.L_x_13237:
[----:B------:R-:W0:Y:S01]  /*3c190*/  S2R R2, SR_TID.X ;  /* 0x0000000000027919 */ /* 0x000e220000002100 */
[----:B------:R-:W-:Y:S01]  /*3c1a0*/  BSSY B0, `(.L_x_13450) ;  /* 0x000000a000007945 */ /* 0x000fe20003800000 */
[----:B------:R-:W-:Y:S02]  /*3c1b0*/  IMAD.MOV.U32 R12, RZ, RZ, RZ ;  /* 0x000000ffff0c7224 */ /* 0x000fe400078e00ff */
[----:B------:R-:W-:Y:S02]  /*3c1c0*/  IMAD.MOV.U32 R11, RZ, RZ, 0x1f ;  /* 0x0000001fff0b7424 */ /* 0x000fe400078e00ff */
[----:B------:R-:W-:Y:S01]  /*3c1d0*/  IMAD.MOV.U32 R15, RZ, RZ, -0x1 ;  /* 0xffffffffff0f7424 */ /* 0x000fe200078e00ff */
[----:B0-----:R-:W-:-:S04]  /*3c1e0*/  SHF.R.U32.HI R2, RZ, 0x5, R2 ;  /* 0x00000005ff027819 */ /* 0x001fc80000011602 */
[----:B------:R-:W-:-:S05]  /*3c1f0*/  LOP3.LUT R2, R2, 0x3, RZ, 0xc0, !PT ;  /* 0x0000000302027812 */ /* 0x000fca00078ec0ff */
[----:B-1----:R-:W-:-:S07]  /*3c200*/  IMAD.MOV.U32 R13, RZ, RZ, R2 ;  /* 0x000000ffff0d7224 */ /* 0x002fce00078e0002 */
[----:B--234-:R-:W-:Y:S05]  /*3c210*/  WARPSYNC.COLLECTIVE R15, `(.L_x_13451) ;  /* 0x000000000f087348 */ /* 0x01cfea0003c00000 */
[----:B------:R0:W1:Y:S02]  /*3c220*/  SHFL.IDX P6, R14, R13, R12, R11 ;  /* 0x0000000c0d0e7389 */ /* 0x00006400000c000b */
[----:B01234-:R-:W-:Y:S01]  /*3c230*/  ENDCOLLECTIVE ;  /* 0x000000000000791b */ /* 0x01ffe20003800000 */
.L_x_13451:
[----:B------:R-:W-:Y:S05]  /*3c240*/  BSYNC B0 ;  /* 0x0000000000007941 */ /* 0x000fea0003800000 */
.L_x_13450:
[----:B------:R-:W-:Y:S05]  /*3c250*/  BRA `(.L_x_13452) ;  /* 0xffffff9c00a47947 */ /* 0x000fea000383ffff */
.L_x_13238:
[----:B------:R-:W-:Y:S01]  /*3c260*/  BSSY B0, `(.L_x_13453) ;  /* 0x0000006000007945 */ /* 0x000fe20003800000 */
[----:B------:R-:W-:-:S07]  /*3c270*/  IMAD.MOV.U32 R15, RZ, RZ, -0x1 ;  /* 0xffffffffff0f7424 */ /* 0x000fce00078e00ff */
[----:B-1234-:R-:W-:Y:S05]  /*3c280*/  WARPSYNC.COLLECTIVE R15, `(.L_x_13454) ;  /* 0x000000000f0c7348 */ /* 0x01efea0003c00000 */
[----:B------:R-:W-:Y:S02]  /*3c290*/  ELECT P6, UR62, PT ;  /* 0x00000000003e782f */ /* 0x000fe400038c0000 */
[----:B------:R-:W-:Y:S01]  /*3c2a0*/  MOV R14, UR62 ;  /* 0x0000003e000e7c02 */ /* 0x000fe20008000f00 */
[----:B-1234-:R-:W-:Y:S10]  /*3c2b0*/  ENDCOLLECTIVE ;  /* 0x000000000000791b */ /* 0x01eff40003800000 */
.L_x_13454:
[----:B------:R-:W-:Y:S05]  /*3c2c0*/  BSYNC B0 ;  /* 0x0000000000007941 */ /* 0x000fea0003800000 */
.L_x_13453:
[----:B------:R-:W-:Y:S05]  /*3c2d0*/  BRA `(.L_x_13455) ;  /* 0xffffff9c00987947 */ /* 0x000fea000383ffff */
.L_x_13240:
[----:B------:R0:W0:Y:S02]  /*3c2e0*/  SYNCS.PHASECHK.TRANS64.TRYWAIT P1, [R3+URZ+0x32440], R2 ;  /* 0x03244002030075a7 */ /* 0x000024000802017f */
[----:B0-----:R-:W-:Y:S05]  /*3c2f0*/  @!P1 NANOSLEEP.SYNCS 0x989680 ;  /* 0x009896800000995d */ /* 0x001fea0003900000 */
[----:B------:R-:W0:Y:S02]  /*3c300*/  @!P1 SYNCS.PHASECHK.TRANS64 P1, [R3+URZ+0x32440], R2 ;  /* 0x03244002030095a7 */ /* 0x000e24000802007f */
[----:B0-----:R-:W-:Y:S05]  /*3c310*/  @!P1 BRA `(.L_x_13240) ;  /* 0xfffffffc00f09947 */ /* 0x001fea000383ffff */
[----:B------:R-:W-:Y:S05]  /*3c320*/  BRA `(.L_x_13456) ;  /* 0xffffff9c00b87947 */ /* 0x000fea000383ffff */
.L_x_13242:
[----:B------:R0:W0:Y:S02]  /*3c330*/  SYNCS.PHASECHK.TRANS64.TRYWAIT P1, [R25+URZ+0x32440], R0 ;  /* 0x03244000190075a7 */ /* 0x000024000802017f */
[----:B0-----:R-:W-:Y:S05]  /*3c340*/  @!P1 NANOSLEEP.SYNCS 0x989680 ;  /* 0x009896800000995d */ /* 0x001fea0003900000 */
[----:B------:R-:W0:Y:S02]  /*3c350*/  @!P1 SYNCS.PHASECHK.TRANS64 P1, [R25+URZ+0x32440], R0 ;  /* 0x03244000190095a7 */ /* 0x000e24000802007f */
[----:B0-----:R-:W-:Y:S05]  /*3c360*/  @!P1 BRA `(.L_x_13242) ;  /* 0xfffffffc00f09947 */ /* 0x001fea000383ffff */
[----:B------:R-:W-:Y:S05]  /*3c370*/  BRA `(.L_x_13457) ;  /* 0xffffff9c00c47947 */ /* 0x000fea000383ffff */
.L_x_13244:
[----:B------:R0:W0:Y:S02]  /*3c380*/  SYNCS.PHASECHK.TRANS64.TRYWAIT P1, [R3+URZ+0x32460], R2 ;  /* 0x03246002030075a7 */ /* 0x000024000802017f */
[----:B0-----:R-:W-:Y:S05]  /*3c390*/  @!P1 NANOSLEEP.SYNCS 0x989680 ;  /* 0x009896800000995d */ /* 0x001fea0003900000 */
[----:B------:R-:W0:Y:S02]  /*3c3a0*/  @!P1 SYNCS.PHASECHK.TRANS64 P1, [R3+URZ+0x32460], R2 ;  /* 0x03246002030095a7 */ /* 0x000e24000802007f */
[----:B0-----:R-:W-:Y:S05]  /*3c3b0*/  @!P1 BRA `(.L_x_13244) ;  /* 0xfffffffc00f09947 */ /* 0x001fea000383ffff */
[----:B------:R-:W-:Y:S05]  /*3c3c0*/  BRA `(.L_x_13458) ;  /* 0xffffff9c00c07947 */ /* 0x000fea000383ffff */
        .type           $_ZN7cutlass13device_kernelIN5flash11enable_sm90INS1_16FlashAttnFwdSm90INS1_25CollectiveMainloopFwdSm90ILi2EN4cute5tupleIJNS5_1CILi1EEES8_S8_EEENS6_IJNS7_ILi128EEENS7_ILi96EEENS7_ILi64EEEEEELi256ENS_10bfloat16_tEfNS_4arch4Sm90ELb0ELb1ELb0ELb1ELb1ELb1ELb1ELb1ELb0ELb1ELb0ELb0EEENS1_21CollectiveEpilogueFwdINS6_IJSA_NS7_ILi256EEESB_EEES9_SE_SG_Li256ELb1ELb1ELb0ELb0EEENS1_36VarlenDynamicPersistentTileSchedulerILi128ELi96ELi256ELi128ELb0ELb1ELb1ELb1ELb0ELb1EEEEEEEEEvNT_6ParamsE$_ZZN5flash25CollectiveMainloopFwdSm90ILi2EN4cute5tupleIJNS1_1CILi1EEES4_S4_EEENS2_IJNS3_ILi128EEENS3_ILi96EEENS3_ILi64EEEEEELi256EN7cutlass10bfloat16_tEfNSA_4arch4Sm90ELb0ELb1ELb0ELb1ELb1ELb1ELb1ELb1ELb0ELb1ELb0ELb0EE3mmaINS_16FlashAttnFwdSm90ISE_NS_21CollectiveEpilogueFwdINS2_IJS6_NS3_ILi256EEES7_EEES5_SB_SD_Li256ELb1ELb1ELb0ELb0EEENS_36VarlenDynamicPersistentTileSchedulerILi128ELi96ELi256ELi128ELb0ELb1ELb1ELb1ELb0ELb1EEEE13SharedStorageENS1_6TensorINS1_11ArrayEngineIfLm128EEENS1_6LayoutINS2_IJNS2_IJNS3_ILi2EEEST_NS3_ILi32EEEEEES4_S4_EEENS2_IJNS2_IJS4_ST_NS3_ILi4EEEEEENS3_ILi0EEESZ_EEEEEEENS_7SoftmaxILi2ELi0EEEEEbRKNSE_6ParamsENSA_13PipelineAsyncILi2EEES19_RNSA_13PipelineStateILj2EEERT0_RT1_iRiRKNS_16SeqlenInfoQKNewKILb1ELb1EEENS2_IJiiiiEEERT_ENKUliT_T0_T1_E_clIZSF_ISO_S12_S14_EbS17_S19_S19_S1C_S1E_S1G_iS1H_S1L_S1M_S1O_EUlRS1P_iE0_NS3_ILb1EEES1W_EEDaiS1P_S1Q_S1R_,@function
        .size           $_ZN7cutlass13device_kernelIN5flash11enable_sm90INS1_16FlashAttnFwdSm90INS1_25CollectiveMainloopFwdSm90ILi2EN4cute5tupleIJNS5_1CILi1EEES8_S8_EEENS6_IJNS7_ILi128EEENS7_ILi96EEENS7_ILi64EEEEEELi256ENS_10bfloat16_tEfNS_4arch4Sm90ELb0ELb1ELb0ELb1ELb1ELb1ELb1ELb1ELb0ELb1ELb0ELb0EEENS1_21CollectiveEpilogueFwdINS6_IJSA_NS7_ILi256EEESB_EEES9_SE_SG_Li256ELb1ELb1ELb0ELb0EEENS1_36VarlenDynamicPersistentTileSchedulerILi128ELi96ELi256ELi128ELb0ELb1ELb1ELb1ELb0ELb1EEEEEEEEEvNT_6ParamsE$_ZZN5flash25CollectiveMainloopFwdSm90ILi2EN4cute5tupleIJNS1_1CILi1EEES4_S4_EEENS2_IJNS3_ILi128EEENS3_ILi96EEENS3_ILi64EEEEEELi256EN7cutlass10bfloat16_tEfNSA_4arch4Sm90ELb0ELb1ELb0ELb1ELb1ELb1ELb1ELb1ELb0ELb1ELb0ELb0EE3mmaINS_16FlashAttnFwdSm90ISE_NS_21CollectiveEpilogueFwdINS2_IJS6_NS3_ILi256EEES7_EEES5_SB_SD_Li256ELb1ELb1ELb0ELb0EEENS_36VarlenDynamicPersistentTileSchedulerILi128ELi96ELi256ELi128ELb0ELb1ELb1ELb1ELb0ELb1EEEE13SharedStorageENS1_6TensorINS1_11ArrayEngineIfLm128EEENS1_6LayoutINS2_IJNS2_IJNS3_ILi2EEEST_NS3_ILi32EEEEEES4_S4_EEENS2_IJNS2_IJS4_ST_NS3_ILi4EEEEEENS3_ILi0EEESZ_EEEEEEENS_7SoftmaxILi2ELi0EEEEEbRKNSE_6ParamsENSA_13PipelineAsyncILi2EEES19_RNSA_13PipelineStateILj2EEERT0_RT1_iRiRKNS_16SeqlenInfoQKNewKILb1ELb1EEENS2_IJiiiiEEERT_ENKUliT_T0_T1_E_clIZSF_ISO_S12_S14_EbS17_S19_S19_S1C_S1E_S1G_iS1H_S1L_S1M_S1O_EUlRS1P_iE0_NS3_ILb1EEES1W_EEDaiS1P_S1Q_S1R_,(.L_x_15565 - $_ZN7cutlass13device_kernelIN5flash11enable_sm90INS1_16FlashAttnFwdSm90INS1_25CollectiveMainloopFwdSm90ILi2EN4cute5tupleIJNS5_1CILi1EEES8_S8_EEENS6_IJNS7_ILi128EEENS7_ILi96EEENS7_ILi64EEEEEELi256ENS_10bfloat16_tEfNS_4arch4Sm90ELb0ELb1ELb0ELb1ELb1ELb1ELb1ELb1ELb0ELb1ELb0ELb0EEENS1_21CollectiveEpilogueFwdINS6_IJSA_NS7_ILi256EEESB_EEES9_SE_SG_Li256ELb1ELb1ELb0ELb0EEENS1_36VarlenDynamicPersistentTileSchedulerILi128ELi96ELi256ELi128ELb0ELb1ELb1ELb1ELb0ELb1EEEEEEEEEvNT_6ParamsE$_ZZN5flash25CollectiveMainloopFwdSm90ILi2EN4cute5tupleIJNS1_1CILi1EEES4_S4_EEENS2_IJNS3_ILi128EEENS3_ILi96EEENS3_ILi64EEEEEELi256EN7cutlass10bfloat16_tEfNSA_4arch4Sm90ELb0ELb1ELb0ELb1ELb1ELb1ELb1ELb1ELb0ELb1ELb0ELb0EE3mmaINS_16FlashAttnFwdSm90ISE_NS_21CollectiveEpilogueFwdINS2_IJS6_NS3_ILi256EEES7_EEES5_SB_SD_Li256ELb1ELb1ELb0ELb0EEENS_36VarlenDynamicPersistentTileSchedulerILi128ELi96ELi256ELi128ELb0ELb1ELb1ELb1ELb0ELb1EEEE13SharedStorageENS1_6TensorINS1_11ArrayEngineIfLm128EEENS1_6LayoutINS2_IJNS2_IJNS3_ILi2EEEST_NS3_ILi32EEEEEES4_S4_EEENS2_IJNS2_IJS4_ST_NS3_ILi4EEEEEENS3_ILi0EEESZ_EEEEEEENS_7SoftmaxILi2ELi0EEEEEbRKNSE_6ParamsENSA_13PipelineAsyncILi2EEES19_RNSA_13PipelineStateILj2EEERT0_RT1_iRiRKNS_16SeqlenInfoQKNewKILb1ELb1EEENS2_IJiiiiEEERT_ENKUliT_T0_T1_E_clIZSF_ISO_S12_S14_EbS17_S19_S19_S1C_S1E_S1G_iS1H_S1L_S1M_S1O_EUlRS1P_iE0_NS3_ILb1EEES1W_EEDaiS1P_S1Q_S1R_)
$_ZN7cutlass13device_kernelIN5flash11enable_sm90INS1_16FlashAttnFwdSm90INS1_25CollectiveMainloopFwdSm90ILi2EN4cute5tupleIJNS5_1CILi1EEES8_S8_EEENS6_IJNS7_ILi128EEENS7_ILi96EEENS7_ILi64EEEEEELi256ENS_10bfloat16_tEfNS_4arch4Sm90ELb0ELb1ELb0ELb1ELb1ELb1ELb1ELb1ELb0ELb1ELb0ELb0EEENS1_21CollectiveEpilogueFwdINS6_IJSA_NS7_ILi256EEESB_EEES9_SE_SG_Li256ELb1ELb1ELb0ELb0EEENS1_36VarlenDynamicPersistentTileSchedulerILi128ELi96ELi256ELi128ELb0ELb1ELb1ELb1ELb0ELb1EEEEEEEEEvNT_6ParamsE$_ZZN5flash25CollectiveMainloopFwdSm90ILi2EN4cute5tupleIJNS1_1CILi1EEES4_S4_EEENS2_IJNS3_ILi128EEENS3_ILi96EEENS3_ILi64EEEEEELi256EN7cutlass10bfloat16_tEfNSA_4arch4Sm90ELb0ELb1ELb0ELb1ELb1ELb1ELb1ELb1ELb0ELb1ELb0ELb0EE3mmaINS_16FlashAttnFwdSm90ISE_NS_21CollectiveEpilogueFwdINS2_IJS6_NS3_ILi256EEES7_EEES5_SB_SD_Li256ELb1ELb1ELb0ELb0EEENS_36VarlenDynamicPersistentTileSchedulerILi128ELi96ELi256ELi128ELb0ELb1ELb1ELb1ELb0ELb1EEEE13SharedStorageENS1_6TensorINS1_11ArrayEngineIfLm128EEENS1_6LayoutINS2_IJNS2_IJNS3_ILi2EEEST_NS3_ILi32EEEEEES4_S4_EEENS2_IJNS2_IJS4_ST_NS3_ILi4EEEEEENS3_ILi0EEESZ_EEEEEEENS_7SoftmaxILi2ELi0EEEEEbRKNSE_6ParamsENSA_13PipelineAsyncILi2EEES19_RNSA_13PipelineStateILj2EEERT0_RT1_iRiRKNS_16SeqlenInfoQKNewKILb1ELb1EEENS2_IJiiiiEEERT_ENKUliT_T0_T1_E_clIZSF_ISO_S12_S14_EbS17_S19_S19_S1C_S1E_S1G_iS1H_S1L_S1M_S1O_EUlRS1P_iE0_NS3_ILb1EEES1W_EEDaiS1P_S1Q_S1R_:
[----:B------:R-:W-:Y:S02]  /*3c3d0*/  ULDC UR4, c[0x0][0x20] ;  /* 0x0000080000047ab9 */ /* 0x000fe40000000800 */
        /* <DEDUP_REMOVED lines=14> */
.L_x_13460:
[----:B------:R-:W-:Y:S05]  /*3c4c0*/  BSYNC B0 ;  /* 0x0000000000007941 */ /* 0x000fea0003800000 */
.L_x_13459:
        /* <DEDUP_REMOVED lines=13> */
.L_x_13462:
[----:B------:R-:W-:Y:S05]  /*3c5a0*/  BSYNC B0 ;  /* 0x0000000000007941 */ /* 0x000fea0003800000 */
.L_x_13461:
        /* <DEDUP_REMOVED lines=8> */
.L_x_13464:
[----:B------:R-:W-:Y:S05]  /*3c630*/  BSYNC B0 ;  /* 0x0000000000007941 */ /* 0x000fea0003800000 */
.L_x_13463:
[----:B0----5:R-:W2:Y:S04]  /*3c640*/  LDL.64 R8, [UR4] ;  /* 0x00000004ff087983 */ /* 0x021ea80008100a00 */
[----:B------:R-:W3:Y:S04]  /*3c650*/  LDL.64 R6, [UR4+0x28] ;  /* 0x00002804ff067983 */ /* 0x000ee80008100a00 */
[----:B------:R-:W4:Y:S04]  /*3c660*/  LDL.64 R4, [UR4+0x20] ;  /* 0x00002004ff047983 */ /* 0x000f280008100a00 */
        /* <DEDUP_REMOVED lines=52> */
[----:B------:R-:W3:Y:S04]  /*3c9b0*/  LDL.64 R4, [UR4+0x30] ;  /* 0x00003004ff047983 */ /* 0x000ee80008100a00 */
        /* <DEDUP_REMOVED lines=9> */
.L_x_13493:
[----:B------:R-:W-:Y:S05]  /*3ca50*/  BSYNC B0 ;  /* 0x0000000000007941 */ /* 0x000fea0003800000 */
.L_x_13466:
[----:B------:R-:W2:Y:S04]  /*3ca60*/  LDL.64 R6, [UR4+0x40] ;  /* 0x00004004ff067983 */ /* 0x000ea80008100a00 */
[----:B0-----:R-:W3:Y:S04]  /*3ca70*/  LDL.64 R4, [UR4] ;  /* 0x00000004ff047983 */ /* 0x001ee80008100a00 */
[----:B--2---:R-:W2:Y:S04]  /*3ca80*/  LD.E R8, desc[UR6][R6.64] ;  /* 0x0000000606087980 */ /* 0x004ea8000c101900 */
[----:B---3--:R0:W5:Y:S04]  /*3ca90*/  LD.E R10, desc[UR6][R4.64] ;  /* 0x00000006040a7980 */ /* 0x008168000c101900 */
[----:B------:R0:W5:Y:S01]  /*3caa0*/  LD.E R11, desc[UR6][R4.64+0x4] ;  /* 0x00000406040b7980 */ /* 0x000162000c101900 */
[----:B------:R-:W-:Y:S01]  /*3cab0*/  BSSY B0, `(.L_x_13468) ;  /* 0x0000005000007945 */ /* 0x000fe20003800000 */
[----:B--2---:R-:W-:-:S04]  /*3cac0*/  LOP3.LUT R8, R8, 0x1, RZ, 0xfc, !PT ;  /* 0x0000000108087812 */ /* 0x004fc800078efcff */
[----:B------:R-:W-:-:S13]  /*3cad0*/  ISETP.NE.AND P0, PT, R8, 0x3, PT ;  /* 0x000000030800780c */ /* 0x000fda0003f05270 */
[----:B0-----:R-:W-:Y:S05]  /*3cae0*/  @!P0 BRA `(.L_x_13469) ;  /* 0x0000000000048947 */ /* 0x001fea0003800000 */
[----:B------:R-:W-:Y:S01]  /*3caf0*/  BPT.TRAP 0x1 ;  /* 0x000000040000795c */ /* 0x000fe20000300000 */
.L_x_13469:
[----:B------:R-:W-:Y:S05]  /*3cb00*/  BSYNC B0 ;  /* 0x0000000000007941 */ /* 0x000fea0003800000 */
.L_x_13468:
        /* <DEDUP_REMOVED lines=13> */
.L_x_13471:
[----:B------:R-:W-:Y:S05]  /*3cbe0*/  BSYNC B0 ;  /* 0x0000000000007941 */ /* 0x000fea0003800000 */
.L_x_13470:
        /* <DEDUP_REMOVED lines=8> */
.L_x_13473:
[----:B------:R-:W-:Y:S05]  /*3cc70*/  BSYNC B0 ;  /* 0x0000000000007941 */ /* 0x000fea0003800000 */
.L_x_13472:
[----:B------:R-:W2:Y:S04]  /*3cc80*/  LDL.64 R12, [UR4] ;  /* 0x00000004ff0c7983 */ /* 0x000ea80008100a00 */
[----:B------:R-:W0:Y:S04]  /*3cc90*/  LDL.64 R10, [UR4+0x58] ;  /* 0x00005804ff0a7983 */ /* 0x000e280008100a00 */
[----:B------:R-:W3:Y:S04]  /*3cca0*/  LDL.64 R4, [UR4+0x48] ;  /* 0x00004804ff047983 */ /* 0x000ee80008100a00 */
[----:B------:R-:W4:Y:S04]  /*3ccb0*/  LDL.64 R6, [UR4+0x50] ;  /* 0x00005004ff067983 */ /* 0x000f280008100a00 */
[----:B--2---:R-:W2:Y:S04]  /*3ccc0*/  LD.E R13, desc[UR6][R12.64] ;  /* 0x000000060c0d7980 */ /* 0x004ea8000c101900 */
[----:B0----5:R-:W2:Y:S04]  /*3ccd0*/  LD.E.64 R8, desc[UR6][R10.64] ;  /* 0x000000060a087980 */ /* 0x021ea8000c101b00 */
[----:B---3--:R-:W3:Y:S04]  /*3cce0*/  LD.E R16, desc[UR6][R4.64] ;  /* 0x0000000604107980 */ /* 0x008ee8000c101900 */
[----:B----4-:R-:W4:Y:S01]  /*3ccf0*/  LD.E.64 R14, desc[UR6][R6.64] ;  /* 0x00000006060e7980 */ /* 0x010f22000c101b00 */
[----:B------:R-:W-:Y:S05]  /*3cd00*/  WARPSYNC.ALL ;  /* 0x0000000000007948 */ /* 0x000fea0003800000 */
[----:B------:R-:W-:Y:S01]  /*3cd10*/  WARPGROUP.ARRIVE ;  /* 0x00000000000079c5 */ /* 0x000fe20000000000 */
[----:B------:R-:W-:-:S02]  /*3cd20*/  IMAD.MOV.U32 R17, RZ, RZ, 0x1 ;  /* 0x00000001ff117424 */ /* 0x000fc400078e00ff */
[----:B--2---:R-:W-:Y:S01]  /*3cd30*/  IMAD R8, R13, 0xc00, R8 ;  /* 0x00000c000d087824 */ /* 0x004fe200078e0208 */
[----:B------:R-:W-:Y:S02]  /*3cd40*/  R2UR UR11, R9 ;  /* 0x00000000090b72ca */ /* 0x000fe400000e0000 */
[----:B---3--:R-:W-:Y:S02]  /*3cd50*/  ISETP.NE.U32.AND P0, PT, R16, RZ, PT ;  /* 0x000000ff1000720c */ /* 0x008fe40003f05070 */
[----:B------:R-:W-:Y:S02]  /*3cd60*/  R2UR UR10, R8 ;  /* 0x00000000080a72ca */ /* 0x000fe400000e0000 */
[----:B----4-:R-:W-:Y:S02]  /*3cd70*/  R2UR UR8, R14 ;  /* 0x000000000e0872ca */ /* 0x010fe400000e0000 */
[----:B------:R-:W-:-:S07]  /*3cd80*/  R2UR UR9, R15 ;  /* 0x000000000f0972ca */ /* 0x000fce00000e0000 */
[----:B------:R-:W-:-:S06]  /*3cd90*/  VOTEU.ANY UP0, P0 ;  /* 0x00000000003f7886 */ /* 0x000fcc0000000100 */
[----:B------:R-:W-:Y:S03]  /*3cda0*/  HGMMA.64x96x16.F32.BF16 R24, gdesc[UR8], R24, UP0, gsb0 ;  /* 0x01600000081879f0 */ /* 0x000fe6000b801818 */
        /* <DEDUP_REMOVED lines=183> */
[----:B------:R-:W2:Y:S04]  /*3d920*/  LDL.64 R10, [UR4+0x18] ;  /* 0x00001804ff0a7983 */ /* 0x000ea80008100a00 */
[----:B------:R-:W3:Y:S01]  /*3d930*/  LDL.64 R8, [UR4] ;  /* 0x00000004ff087983 */ /* 0x000ee20008100a00 */
[----:B------:R-:W1:Y:S02]  /*3d940*/  S2R R74, SR_TID.X ;  /* 0x00000000004a7919 */ /* 0x000e640000002100 */
[----:B-1----:R-:W-:-:S04]  /*3d950*/  SHF.R.U32.HI R6, RZ, 0x7, R74 ;  /* 0x00000007ff067819 */ /* 0x002fc8000001164a */
        /* <DEDUP_REMOVED lines=9> */
.L_x_13476:
[----:B------:R-:W-:Y:S05]  /*3d9f0*/  BSYNC B0 ;  /* 0x0000000000007941 */ /* 0x000fea0003800000 */
.L_x_13475:
        /* <DEDUP_REMOVED lines=14> */
[----:B--2---:R-:W-:-:S03]  /*3dae0*/  ISETP.NE.AND P0, PT, R4, 0x1, PT ;  /* 0x000000010400780c */ /* 0x004fc60003f05270 */
[----:B------:R-:W2:Y:S10]  /*3daf0*/  LD.E R4, desc[UR6][R2.64+0x18] ;  /* 0x0000180602047980 */ /* 0x000eb4000c101900 */
[----:B------:R-:W2:Y:S04]  /*3db00*/  @P0 LD.E R15, desc[UR6][R2.64+0x28] ;  /* 0x00002806020f0980 */ /* 0x000ea8000c101900 */
[----:B------:R-:W2:Y:S01]  /*3db10*/  @P0 LD.E R16, desc[UR6][R2.64+0x2c] ;  /* 0x00002c0602100980 */ /* 0x000ea2000c101900 */
[----:B----4-:R-:W-:-:S04]  /*3db20*/  SHF.R.S32.HI R6, RZ, 0x1f, R5 ;  /* 0x0000001fff067819 */ /* 0x010fc80000011405 */
        /* <DEDUP_REMOVED lines=16> */
[----:B---3--:R-:W-:Y:S01]  /*3dc30*/  IMAD R9, R72, 0x8, R9 ;  /* 0x0000000848097824 */ /* 0x008fe200078e0209 */
        /* <DEDUP_REMOVED lines=23> */
[----:B--2---:R-:W-:-:S05]  /*3ddb0*/  @P0 IMAD.HI.U32 R15, R12, R15, RZ ;  /* 0x0000000f0c0f0227 */ /* 0x004fca00078e00ff */
        /* <DEDUP_REMOVED lines=18> */
.L_x_13482:
[----:B------:R-:W-:Y:S05]  /*3dee0*/  BSYNC B2 ;  /* 0x0000000000027941 */ /* 0x000fea0003800000 */
.L_x_13481:
[----:B------:R-:W-:Y:S01]  /*3def0*/  LOP3.LUT R7, RZ, R7, RZ, 0x33, !PT ;  /* 0x00000007ff077212 */ /* 0x000fe200078e33ff */
[----:B------:R-:W-:Y:S06]  /*3df00*/  BRA `(.L_x_13483) ;  /* 0x0000000000187947 */ /* 0x000fec0003800000 */
.L_x_13480:
[----:B------:R-:W-:-:S13]  /*3df10*/  ISETP.NE.AND P0, PT, R4, 0x1, PT ;  /* 0x000000010400780c */ /* 0x000fda0003f05270 */
[----:B------:R-:W-:Y:S05]  /*3df20*/  @!P0 BRA `(.L_x_13483) ;  /* 0x0000000000108947 */ /* 0x000fea0003800000 */
[----:B------:R-:W2:Y:S04]  /*3df30*/  LD.E R6, desc[UR6][R2.64+0x1c] ;  /* 0x00001c0602067980 */ /* 0x000ea8000c101900 */
[----:B------:R-:W3:Y:S01]  /*3df40*/  LD.E R10, desc[UR6][R2.64+0x20] ;  /* 0x00002006020a7980 */ /* 0x000ee2000c101900 */
[----:B--2---:R-:W-:-:S05]  /*3df50*/  IMAD.HI.U32 R7, R7, R6, RZ ;  /* 0x0000000607077227 */ /* 0x004fca00078e00ff */
[----:B---3--:R-:W-:-:S07]  /*3df60*/  SHF.R.U32.HI R7, RZ, R10, R7 ;  /* 0x0000000aff077219 */ /* 0x008fce0000011607 */
.L_x_13483:
[----:B------:R-:W-:Y:S05]  /*3df70*/  BSYNC B1 ;  /* 0x0000000000017941 */ /* 0x000fea0003800000 */
.L_x_13479:
[----:B------:R-:W-:-:S05]  /*3df80*/  IMAD R7, R4, R7, R8 ;  /* 0x0000000704077224 */ /* 0x000fca00078e0208 */
[----:B------:R-:W-:Y:S02]  /*3df90*/  VIMNMX R0, R0, R7, !PT ;  /* 0x0000000700007248 */ /* 0x000fe40007fe0100 */
[----:B------:R-:W-:-:S07]  /*3dfa0*/  VIADDMNMX R5, R7, R4, R5, PT ;  /* 0x0000000407057246 */ /* 0x000fce0003800105 */
.L_x_13478:
[----:B------:R-:W-:Y:S05]  /*3dfb0*/  BSYNC B0 ;  /* 0x0000000000007941 */ /* 0x000fea0003800000 */
.L_x_13477:
[C---:B------:R-:W-:Y:S01]  /*3dfc0*/  ISETP.GE.AND P0, PT, R75.reuse, 0x2, PT ;  /* 0x000000024b00780c */ /* 0x040fe20003f06270 */
[----:B------:R-:W0:Y:S01]  /*3dfd0*/  SHFL.IDX PT, R12, R12, 0x1, 0x1c1f ;  /* 0x003c1f000c0c7f89 */ /* 0x000e2200000e0000 */
[C---:B------:R-:W-:Y:S01]  /*3dfe0*/  ISETP.GE.AND P4, PT, R75.reuse, 0xa, PT ;  /* 0x0000000a4b00780c */ /* 0x040fe20003f86270 */
[----:B------:R-:W-:Y:S01]  /*3dff0*/  BSSY B0, `(.L_x_13484) ;  /* 0x000008e000007945 */ /* 0x000fe20003800000 */
        /* <DEDUP_REMOVED lines=10> */
[----:B------:R-:W-:Y:S01]  /*3e0a0*/  ISETP.LT.OR P3, PT, R5, 0x9, P3 ;  /* 0x000000090500780c */ /* 0x000fe20001f61670 */
[----:B0-----:R-:W-:Y:S01]  /*3e0b0*/  IMAD.IADD R6, R21, 0x1, R12 ;  /* 0x0000000115067824 */ /* 0x001fe200078e020c */
[----:B------:R-:W-:Y:S02]  /*3e0c0*/  ISETP.GT.AND P2, PT, R0, 0x10, !P4 ;  /* 0x000000100000780c */ /* 0x000fe40006744270 */
[----:B------:R-:W-:Y:S02]  /*3e0d0*/  FSEL R28, R28, -INF , !P3 ;  /* 0xff8000001c1c7808 */ /* 0x000fe40005800000 */
        /* <DEDUP_REMOVED lines=74> */
[----:B------:R-:W-:-:S02]  /*3e580*/  VIADDMNMX R7, R12, R17, R14, PT ;  /* 0x000000110c077246 */ /* 0x000fc4000380010e */
        /* <DEDUP_REMOVED lines=39> */
.L_x_13489:
[----:B------:R-:W-:Y:S05]  /*3e800*/  BSYNC B2 ;  /* 0x0000000000027941 */ /* 0x000fea0003800000 */
.L_x_13488:
[----:B------:R-:W-:Y:S01]  /*3e810*/  LOP3.LUT R13, RZ, R13, RZ, 0x33, !PT ;  /* 0x0000000dff0d7212 */ /* 0x000fe200078e33ff */
[----:B------:R-:W-:Y:S06]  /*3e820*/  BRA `(.L_x_13490) ;  /* 0x0000000000187947 */ /* 0x000fec0003800000 */
.L_x_13487:
[----:B------:R-:W-:-:S13]  /*3e830*/  ISETP.NE.AND P6, PT, R4, 0x1, PT ;  /* 0x000000010400780c */ /* 0x000fda0003fc5270 */
[----:B------:R-:W-:Y:S05]  /*3e840*/  @!P6 BRA `(.L_x_13490) ;  /* 0x000000000010e947 */ /* 0x000fea0003800000 */
[----:B------:R-:W2:Y:S04]  /*3e850*/  LD.E R0, desc[UR6][R2.64+0x1c] ;  /* 0x00001c0602007980 */ /* 0x000ea8000c101900 */
[----:B------:R-:W3:Y:S01]  /*3e860*/  LD.E R10, desc[UR6][R2.64+0x20] ;  /* 0x00002006020a7980 */ /* 0x000ee2000c101900 */
[----:B--2---:R-:W-:-:S05]  /*3e870*/  IMAD.HI.U32 R13, R13, R0, RZ ;  /* 0x000000000d0d7227 */ /* 0x004fca00078e00ff */
[----:B---3--:R-:W-:-:S07]  /*3e880*/  SHF.R.U32.HI R13, RZ, R10, R13 ;  /* 0x0000000aff0d7219 */ /* 0x008fce000001160d */
.L_x_13490:
[----:B------:R-:W-:Y:S05]  /*3e890*/  BSYNC B1 ;  /* 0x0000000000017941 */ /* 0x000fea0003800000 */
.L_x_13486:
[----:B------:R-:W-:-:S05]  /*3e8a0*/  IMAD R13, R4, R13, R8 ;  /* 0x0000000d040d7224 */ /* 0x000fca00078e0208 */
[----:B------:R-:W-:Y:S02]  /*3e8b0*/  VIADDMNMX R7, R13, R4, R7, PT ;  /* 0x000000040d077246 */ /* 0x000fe40003800107 */
[----:B------:R-:W-:-:S07]  /*3e8c0*/  VIMNMX R6, R6, R13, !PT ;  /* 0x0000000d06067248 */ /* 0x000fce0007fe0100 */
.L_x_13485:
[----:B------:R-:W-:Y:S05]  /*3e8d0*/  BSYNC B0 ;  /* 0x0000000000007941 */ /* 0x000fea0003800000 */
.L_x_13484:
[----:B------:R-:W2:Y:S01]  /*3e8e0*/  LDL.64 R2, [UR4+0x70] ;  /* 0x00007004ff027983 */ /* 0x000ea20008100a00 */
[C---:B------:R-:W-:Y:S02]  /*3e8f0*/  ISETP.GT.AND P0, PT, R6.reuse, 0x1, !P0 ;  /* 0x000000010600780c */ /* 0x040fe40004704270 */
[----:B------:R-:W-:Y:S01]  /*3e900*/  ISETP.GT.AND P1, PT, R6, 0x8, !P1 ;  /* 0x000000080600780c */ /* 0x000fe20004f24270 */
[----:B------:R-:W-:Y:S01]  /*3e910*/  STL [R1+0x494], R18 ;  /* 0x0004941201007387 */ /* 0x000fe20000100800 */
        /* <DEDUP_REMOVED lines=100> */
[----:B------:R-:W-:Y:S02]  /*3ef60*/  FMNMX.FTZ R9, R63, R4, !PT ;  /* 0x000000043f097209 */ /* 0x000fe40007810000 */
[----:B------:R-:W-:Y:S02]  /*3ef70*/  ISETP.GT.AND P0, PT, R6, 0x59, !P6 ;  /* 0x000000590600780c */ /* 0x000fe40007704270 */
[----:B------:R-:W-:Y:S02]  /*3ef80*/  ISETP.LT.OR P5, PT, R7, 0x59, P5 ;  /* 0x000000590700780c */ /* 0x000fe40002fa1670 */
[----:B------:R-:W-:-:S02]  /*3ef90*/  FSEL R67, R67, -INF , !P4 ;  /* 0xff80000043437808 */ /* 0x000fc40006000000 */
[----:B------:R-:W-:Y:S02]  /*3efa0*/  FMNMX.FTZ R4, R66, R9, !PT ;  /* 0x0000000942047209 */ /* 0x000fe40007810000 */
[----:B------:R-:W-:Y:S02]  /*3efb0*/  ISETP.LT.OR P0, PT, R7, 0x5a, P0 ;  /* 0x0000005a0700780c */ /* 0x000fe40000701670 */
[----:B------:R-:W-:Y:S02]  /*3efc0*/  FSEL R70, R70, -INF , !P5 ;  /* 0xff80000046467808 */ /* 0x000fe40006800000 */
[----:B------:R-:W-:Y:S02]  /*3efd0*/  FMNMX.FTZ R7, R67, R4, !PT ;  /* 0x0000000443077209 */ /* 0x000fe40007810000 */
[----:B------:R-:W-:Y:S02]  /*3efe0*/  FSEL R71, R71, -INF , !P0 ;  /* 0xff80000047477808 */ /* 0x000fe40004000000 */
        /* <DEDUP_REMOVED lines=28> */
[----:B0-----:R-:W-:Y:S02]  /*3f1b0*/  FMNMX.FTZ R8, R9, R4, !PT ;  /* 0x0000000409087209 */ /* 0x001fe40007810000 */
        /* <DEDUP_REMOVED lines=33> */
[----:B------:R-:W-:-:S07]  /*3f3d0*/  FFMA.FTZ R214, R33, R4, -R17 ;  /* 0x0000000421d67223 */ /* 0x000fce0000010811 */
[----:B------:R-:W2:Y:S01]  /*3f3e0*/  MUFU.EX2 R26, R26 ;  /* 0x0000001a001a7308 */ /* 0x000ea20000000800 */
[----:B------:R-:W-:-:S07]  /*3f3f0*/  FFMA.FTZ R210, R35, R4, -R3 ;  /* 0x0000000423d27223 */ /* 0x000fce0000010803 */
[----:B------:R-:W3:Y:S01]  /*3f400*/  MUFU.EX2 R24, R24 ;  /* 0x0000001800187308 */ /* 0x000ee20000000800 */
[----:B------:R-:W-:-:S07]  /*3f410*/  FFMA.FTZ R211, R36, R4, -R17 ;  /* 0x0000000424d37223 */ /* 0x000fce0000010811 */
[----:B------:R-:W4:Y:S01]  /*3f420*/  MUFU.EX2 R170, R170 ;  /* 0x000000aa00aa7308 */ /* 0x000f220000000800 */
[----:B------:R-:W-:-:S07]  /*3f430*/  FFMA.FTZ R204, R38, R4, -R3 ;  /* 0x0000000426cc7223 */ /* 0x000fce0000010803 */
[----:B------:R-:W4:Y:S01]  /*3f440*/  MUFU.EX2 R171, R171 ;  /* 0x000000ab00ab7308 */ /* 0x000f220000000800 */
[----:B0-----:R-:W-:Y:S01]  /*3f450*/  FADD.FTZ R5, R168, R27 ;  /* 0x0000001ba8057221 */ /* 0x001fe20000010000 */
[----:B------:R-:W-:-:S06]  /*3f460*/  FFMA.FTZ R212, R37, R4, -R17 ;  /* 0x0000000425d47223 */ /* 0x000fcc0000010811 */
[----:B------:R-:W0:Y:S01]  /*3f470*/  MUFU.EX2 R213, R213 ;  /* 0x000000d500d57308 */ /* 0x000e220000000800 */
[----:B-1----:R-:W-:Y:S01]  /*3f480*/  FADD.FTZ R9, R25, R169 ;  /* 0x000000a919097221 */ /* 0x002fe20000010000 */
[----:B------:R-:W-:-:S06]  /*3f490*/  FFMA.FTZ R205, R39, R4, -R3 ;  /* 0x0000000427cd7223 */ /* 0x000fcc0000010803 */
[----:B------:R-:W1:Y:S01]  /*3f4a0*/  MUFU.EX2 R209, R209 ;  /* 0x000000d100d17308 */ /* 0x000e620000000800 */
[----:B--2---:R-:W-:Y:S01]  /*3f4b0*/  FADD.FTZ R5, R26, R5 ;  /* 0x000000051a057221 */ /* 0x004fe20000010000 */
[----:B------:R-:W-:-:S06]  /*3f4c0*/  FFMA.FTZ R11, R40, R4, -R17 ;  /* 0x00000004280b7223 */ /* 0x000fcc0000010811 */
[----:B------:R-:W2:Y:S01]  /*3f4d0*/  MUFU.EX2 R214, R214 ;  /* 0x000000d600d67308 */ /* 0x000ea20000000800 */
        /* <DEDUP_REMOVED lines=16> */
[----:B---3--:R-:W-:-:S06]  /*3f5e0*/  FADD.FTZ R5, R210, R9 ;  /* 0x00000009d2057221 */ /* 0x008fcc0000010000 */
[----:B------:R-:W2:Y:S01]  /*3f5f0*/  MUFU.EX2 R11, R11 ;  /* 0x0000000b000b7308 */ /* 0x000ea20000000800 */
        /* <DEDUP_REMOVED lines=10> */
[----:B-1----:R-:W-:-:S06]  /*3f6a0*/  FADD.FTZ R5, R205, R2 ;  /* 0x00000002cd057221 */ /* 0x002fcc0000010000 */
[----:B------:R-:W0:Y:S01]  /*3f6b0*/  MUFU.EX2 R15, R15 ;  /* 0x0000000f000f7308 */ /* 0x000e220000000800 */
[-C--:B------:R-:W-:Y:S01]  /*3f6c0*/  FFMA.FTZ R177, R49, R4.reuse, -R17 ;  /* 0x0000000431b17223 */ /* 0x080fe20000010811 */
[----:B------:R-:W-:-:S06]  /*3f6d0*/  FFMA.FTZ R190, R51, R4, -R3 ;  /* 0x0000000433be7223 */ /* 0x000fcc0000010803 */
[----:B------:R-:W1:Y:S01]  /*3f6e0*/  MUFU.EX2 R176, R176 ;  /* 0x000000b000b07308 */ /* 0x000e620000000800 */
[-CC-:B------:R-:W-:Y:S01]  /*3f6f0*/  FFMA.FTZ R189, R52, R4.reuse, -R17.reuse ;  /* 0x0000000434bd7223 */ /* 0x180fe20000010811 */
[-CC-:B------:R-:W-:Y:S01]  /*3f700*/  FFMA.FTZ R179, R53, R4.reuse, -R17.reuse ;  /* 0x0000000435b37223 */ /* 0x180fe20000010811 */
[-CC-:B------:R-:W-:Y:S01]  /*3f710*/  FFMA.FTZ R200, R56, R4.reuse, -R17.reuse ;  /* 0x0000000438c87223 */ /* 0x180fe20000010811 */
[-CC-:B------:R-:W-:Y:S01]  /*3f720*/  FFMA.FTZ R193, R57, R4.reuse, -R17.reuse ;  /* 0x0000000439c17223 */ /* 0x180fe20000010811 */
[----:B------:R-:W-:-:S03]  /*3f730*/  FFMA.FTZ R202, R60, R4, -R17 ;  /* 0x000000043cca7223 */ /* 0x000fc60000010811 */
[----:B------:R-:W1:Y:S01]  /*3f740*/  MUFU.EX2 R14, R14 ;  /* 0x0000000e000e7308 */ /* 0x000e620000000800 */
[-CC-:B------:R-:W-:Y:S01]  /*3f750*/  FFMA.FTZ R201, R61, R4.reuse, -R17.reuse ;  /* 0x000000043dc97223 */ /* 0x180fe20000010811 */
[-CC-:B------:R-:W-:Y:S01]  /*3f760*/  FFMA.FTZ R228, R64, R4.reuse, -R17.reuse ;  /* 0x0000000440e47223 */ /* 0x180fe20000010811 */
[-CC-:B------:R-:W-:Y:S01]  /*3f770*/  FFMA.FTZ R215, R65, R4.reuse, -R17.reuse ;  /* 0x0000000441d77223 */ /* 0x180fe20000010811 */
[-CC-:B------:R-:W-:Y:S01]  /*3f780*/  FFMA.FTZ R68, R68, R4.reuse, -R17.reuse ;  /* 0x0000000444447223 */ /* 0x180fe20000010811 */
[----:B------:R-:W-:-:S03]  /*3f790*/  FFMA.FTZ R229, R69, R4, -R17 ;  /* 0x0000000445e57223 */ /* 0x000fc60000010811 */
[----:B------:R-:W1:Y:S01]  /*3f7a0*/  MUFU.EX2 R175, R175 ;  /* 0x000000af00af7308 */ /* 0x000e620000000800 */
[----:B--2---:R-:W-:Y:S01]  /*3f7b0*/  FADD.FTZ R17, R11, R12 ;  /* 0x0000000c0b117221 */ /* 0x004fe20000010000 */
[----:B---3--:R-:W-:Y:S01]  /*3f7c0*/  FADD.FTZ R5, R0, R5 ;  /* 0x0000000500057221 */ /* 0x008fe20000010000 */
[----:B------:R-:W-:-:S05]  /*3f7d0*/  FFMA.FTZ R8, R54, R4, -R3 ;  /* 0x0000000436087223 */ /* 0x000fca0000010803 */
[----:B------:R-:W2:Y:S01]  /*3f7e0*/  MUFU.EX2 R178, R178 ;  /* 0x000000b200b27308 */ /* 0x000ea20000000800 */
[----:B----4-:R-:W-:Y:S01]  /*3f7f0*/  FADD.FTZ R2, R10, R17 ;  /* 0x000000110a027221 */ /* 0x010fe20000010000 */
[----:B------:R-:W-:-:S06]  /*3f800*/  FADD.FTZ R5, R16, R5 ;  /* 0x0000000510057221 */ /* 0x000fcc0000010000 */
[----:B------:R-:W3:Y:S01]  /*3f810*/  MUFU.EX2 R191, R191 ;  /* 0x000000bf00bf7308 */ /* 0x000ee20000000800 */
[----:B------:R-:W-:Y:S01]  /*3f820*/  FFMA.FTZ R192, R55, R4, -R3 ;  /* 0x0000000437c07223 */ /* 0x000fe20000010803 */
[----:B0-----:R-:W-:Y:S01]  /*3f830*/  FADD.FTZ R17, R15, R2 ;  /* 0x000000020f117221 */ /* 0x001fe20000010000 */
[----:B-1----:R-:W-:-:S05]  /*3f840*/  FADD.FTZ R2, R176, R5 ;  /* 0x00000005b0027221 */ /* 0x002fca0000010000 */
[----:B------:R-:W0:Y:S01]  /*3f850*/  MUFU.EX2 R177, R177 ;  /* 0x000000b100b17308 */ /* 0x000e220000000800 */
[----:B------:R-:W-:-:S07]  /*3f860*/  FFMA.FTZ R203, R58, R4, -R3 ;  /* 0x000000043acb7223 */ /* 0x000fce0000010803 */
[----:B------:R-:W1:Y:S01]  /*3f870*/  MUFU.EX2 R190, R190 ;  /* 0x000000be00be7308 */ /* 0x000e620000000800 */
[----:B------:R-:W-:Y:S01]  /*3f880*/  FADD.FTZ R17, R14, R17 ;  /* 0x000000110e117221 */ /* 0x000fe20000010000 */
[----:B------:R-:W-:-:S06]  /*3f890*/  FADD.FTZ R2, R175, R2 ;  /* 0x00000002af027221 */ /* 0x000fcc0000010000 */
[----:B------:R-:W4:Y:S01]  /*3f8a0*/  MUFU.EX2 R189, R189 ;  /* 0x000000bd00bd7308 */ /* 0x000f220000000800 */
[----:B------:R-:W-:-:S07]  /*3f8b0*/  FFMA.FTZ R9, R59, R4, -R3 ;  /* 0x000000043b097223 */ /* 0x000fce0000010803 */
[----:B------:R-:W4:Y:S01]  /*3f8c0*/  MUFU.EX2 R8, R8 ;  /* 0x0000000800087308 */ /* 0x000f220000000800 */
[----:B--2---:R-:W-:Y:S01]  /*3f8d0*/  FADD.FTZ R28, R178, R17 ;  /* 0x00000011b21c7221 */ /* 0x004fe20000010000 */
[----:B---3--:R-:W-:-:S06]  /*3f8e0*/  FADD.FTZ R5, R191, R2 ;  /* 0x00000002bf057221 */ /* 0x008fcc0000010000 */
[----:B------:R-:W2:Y:S01]  /*3f8f0*/  MUFU.EX2 R179, R179 ;  /* 0x000000b300b37308 */ /* 0x000ea20000000800 */
[----:B------:R-:W-:-:S07]  /*3f900*/  FFMA.FTZ R13, R62, R4, -R3 ;  /* 0x000000043e0d7223 */ /* 0x000fce0000010803 */
[----:B------:R-:W3:Y:S01]  /*3f910*/  MUFU.EX2 R192, R192 ;  /* 0x000000c000c07308 */ /* 0x000ee20000000800 */
[----:B0-----:R-:W-:Y:S01]  /*3f920*/  FADD.FTZ R28, R177, R28 ;  /* 0x0000001cb11c7221 */ /* 0x001fe20000010000 */
[----:B-1----:R-:W-:-:S06]  /*3f930*/  FADD.FTZ R5, R190, R5 ;  /* 0x00000005be057221 */ /* 0x002fcc0000010000 */
[----:B------:R-:W0:Y:S01]  /*3f940*/  MUFU.EX2 R200, R200 ;  /* 0x000000c800c87308 */ /* 0x000e220000000800 */
[----:B------:R-:W-:-:S07]  /*3f950*/  FFMA.FTZ R12, R63, R4, -R3 ;  /* 0x000000043f0c7223 */ /* 0x000fce0000010803 */
[----:B------:R-:W1:Y:S01]  /*3f960*/  MUFU.EX2 R203, R203 ;  /* 0x000000cb00cb7308 */ /* 0x000e620000000800 */
[----:B----4-:R-:W-:Y:S01]  /*3f970*/  FADD.FTZ R28, R189, R28 ;  /* 0x0000001cbd1c7221 */ /* 0x010fe20000010000 */
        /* <DEDUP_REMOVED lines=21> */
[----:B------:R-:W2:Y:S08]  /*3fad0*/  MUFU.EX2 R215, R215 ;  /* 0x000000d700d77308 */ /* 0x000eb00000000800 */
[----:B------:R-:W3:Y:S01]  /*3fae0*/  MUFU.EX2 R17, R17 ;  /* 0x0000001100117308 */ /* 0x000ee20000000800 */
[----:B0-----:R-:W-:Y:S01]  /*3faf0*/  FADD.FTZ R5, R201, R4 ;  /* 0x00000004c9057221 */ /* 0x001fe20000010000 */
[----:B-1----:R-:W-:-:S06]  /*3fb00*/  FADD.FTZ R3, R12, R3 ;  /* 0x000000030c037221 */ /* 0x002fcc0000010000 */
[----:B------:R-:W0:Y:S08]  /*3fb10*/  MUFU.EX2 R18, R68 ;  /* 0x0000004400127308 */ /* 0x000e300000000800 */
[----:B------:R-:W1:Y:S01]  /*3fb20*/  MUFU.EX2 R174, R174 ;  /* 0x000000ae00ae7308 */ /* 0x000e620000000800 */
[----:B----4-:R-:W-:Y:S01]  /*3fb30*/  FADD.FTZ R2, R228, R5 ;  /* 0x00000005e4027221 */ /* 0x010fe20000010000 */
[----:B------:R-:W-:-:S06]  /*3fb40*/  FADD.FTZ R4, R20, R3 ;  /* 0x0000000314047221 */ /* 0x000fcc0000010000 */
[----:B------:R-:W4:Y:S08]  /*3fb50*/  MUFU.EX2 R229, R229 ;  /* 0x000000e500e57308 */ /* 0x000f300000000800 */
[----:B------:R-:W4:Y:S01]  /*3fb60*/  MUFU.EX2 R21, R21 ;  /* 0x0000001500157308 */ /* 0x000f220000000800 */
[----:B--2---:R-:W-:Y:S01]  /*3fb70*/  FADD.FTZ R2, R215, R2 ;  /* 0x00000002d7027221 */ /* 0x004fe20000010000 */
[----:B---3--:R-:W-:-:S03]  /*3fb80*/  FADD.FTZ R3, R17, R4 ;  /* 0x0000000411037221 */ /* 0x008fc60000010000 */
[----:B0-----:R-:W-:Y:S01]  /*3fb90*/  FADD.FTZ R2, R18, R2 ;  /* 0x0000000212027221 */ /* 0x001fe20000010000 */
[----:B-1----:R-:W-:-:S03]  /*3fba0*/  FADD.FTZ R4, R174, R3 ;  /* 0x00000003ae047221 */ /* 0x002fc60000010000 */
[----:B----4-:R-:W-:Y:S01]  /*3fbb0*/  FADD.FTZ R31, R229, R2 ;  /* 0x00000002e51f7221 */ /* 0x010fe20000010000 */
[----:B------:R-:W-:-:S04]  /*3fbc0*/  FADD.FTZ R33, R21, R4 ;  /* 0x0000000415217221 */ /* 0x000fc80000010000 */
[----:B------:R-:W-:Y:S04]  /*3fbd0*/  ST.E desc[UR6][R6.64+0x10], R31 ;  /* 0x0000101f06007985 */ /* 0x000fe8000c101906 */
[----:B------:R0:W-:Y:S04]  /*3fbe0*/  ST.E desc[UR6][R6.64+0x14], R33 ;  /* 0x0000142106007985 */ /* 0x0001e8000c101906 */
[----:B------:R-:W2:Y:S04]  /*3fbf0*/  LDL.64 R28, [UR4] ;  /* 0x00000004ff1c7983 */ /* 0x000ea80008100a00 */
[----:B------:R-:W3:Y:S04]  /*3fc00*/  LDL.64 R4, [UR4+0x98] ;  /* 0x00009804ff047983 */ /* 0x000ee80008100a00 */
[----:B------:R-:W4:Y:S01]  /*3fc10*/  LDL.64 R2, [UR4+0x80] ;  /* 0x00008004ff027983 */ /* 0x000f220008100a00 */
[----:B------:R-:W-:-:S03]  /*3fc20*/  LEA.HI R74, R74, 0x8, RZ, 0x19 ;  /* 0x000000084a4a7811 */ /* 0x000fc600078fc8ff */
[----:B0-----:R-:W4:Y:S02]  /*3fc30*/  LDL.64 R6, [UR4+0x88] ;  /* 0x00008804ff067983 */ /* 0x001f240008100a00 */
[----:B------:R0:W-:Y:S06]  /*3fc40*/  BAR.SYNC.DEFER_BLOCKING R74, 0x100 ;  /* 0x0004004a0000751d */ /* 0x0001ec0000010000 */
        /* <DEDUP_REMOVED lines=76> */
[----:B--2---:R-:W-:-:S03]  /*40110*/  IMAD R4, R29, 0xc00, R4 ;  /* 0x00000c001d047824 */ /* 0x004fc600078e0204 */
[----:B------:R-:W2:Y:S04]  /*40120*/  LD.E R103, desc[UR6][R2.64+0x16c] ;  /* 0x00016c0602677980 */ /* 0x000ea8000c101900 */
[----:B---3--:R-:W-:Y:S04]  /*40130*/  ST.E desc[UR6][R2.64], R35 ;  /* 0x0000002302007985 */ /* 0x008fe8000c101906 */
[----:B----4-:R-:W-:Y:S04]  /*40140*/  ST.E desc[UR6][R2.64+0x4], R37 ;  /* 0x0000042502007985 */ /* 0x010fe8000c101906 */
        /* <DEDUP_REMOVED lines=14> */
[----:B------:R-:W2:Y:S04]  /*40230*/  LD.E R29, desc[UR6][R2.64+0x44] ;  /* 0x00004406021d7980 */ /* 0x000ea8000c101900 */
[----:B0-----:R-:W2:Y:S04]  /*40240*/  LD.E R31, desc[UR6][R2.64+0x4c] ;  /* 0x00004c06021f7980 */ /* 0x001ea8000c101900 */
[----:B-1----:R-:W2:Y:S04]  /*40250*/  LD.E R33, desc[UR6][R2.64+0x54] ;  /* 0x0000540602217980 */ /* 0x002ea8000c101900 */
[----:B------:R-:W2:Y:S04]  /*40260*/  LD.E R35, desc[UR6][R2.64+0x5c] ;  /* 0x00005c0602237980 */ /* 0x000ea8000c101900 */
[----:B------:R-:W2:Y:S04]  /*40270*/  LD.E R37, desc[UR6][R2.64+0x64] ;  /* 0x0000640602257980 */ /* 0x000ea8000c101900 */
        /* <DEDUP_REMOVED lines=170> */
[----:B------:R0:W-:Y:S01]  /*40d20*/  ST.E desc[UR6][R2.64], R24 ;  /* 0x0000001802007985 */ /* 0x0001e2000c101906 */
[----:B------:R-:W-:Y:S01]  /*40d30*/  F2FP.BF16.F32.PACK_AB R168, R214, R213 ;  /* 0x000000d5d6a8723e */ /* 0x000fe200000010ff */
[----:B------:R-:W-:Y:S02]  /*40d40*/  IMAD.MOV.U32 R214, RZ, RZ, 0x1 ;  /* 0x00000001ffd67424 */ /* 0x000fe400078e00ff */
[----:B------:R1:W-:Y:S04]  /*40d50*/  ST.E desc[UR6][R2.64+0x4], R25 ;  /* 0x0000041902007985 */ /* 0x0003e8000c101906 */
[----:B------:R2:W-:Y:S01]  /*40d60*/  ST.E desc[UR6][R2.64+0x8], R26 ;  /* 0x0000081a02007985 */ /* 0x0005e2000c101906 */
[----:B0-----:R-:W-:-:S02]  /*40d70*/  VIADD R24, R4, 0x80 ;  /* 0x0000008004187836 */ /* 0x001fc40000000000 */
[----:B-1----:R-:W-:Y:S01]  /*40d80*/  IMAD.MOV.U32 R25, RZ, RZ, R5 ;  /* 0x000000ffff197224 */ /* 0x002fe200078e0005 */
[----:B------:R0:W-:Y:S02]  /*40d90*/  ST.E desc[UR6][R2.64+0xc], R27 ;  /* 0x00000c1b02007985 */ /* 0x0001e4000c101906 */
[----:B------:R-:W-:Y:S02]  /*40da0*/  R2UR UR10, R24 ;  /* 0x00000000180a72ca */ /* 0x000fe400000e0000 */
[----:B------:R1:W-:Y:S01]  /*40db0*/  ST.E desc[UR6][R2.64+0x10], R28 ;  /* 0x0000101c02007985 */ /* 0x0003e2000c101906 */
[----:B------:R-:W-:-:S03]  /*40dc0*/  R2UR UR11, R25 ;  /* 0x00000000190b72ca */ /* 0x000fc600000e0000 */
        /* <DEDUP_REMOVED lines=124> */
[----:B------:R-:W4:Y:S04]  /*41590*/  LD.E R24, desc[UR6][R2.64] ;  /* 0x0000000602187980 */ /* 0x000f28000c101900 */
[----:B------:R-:W4:Y:S04]  /*415a0*/  LD.E R25, desc[UR6][R2.64+0x4] ;  /* 0x0000040602197980 */ /* 0x000f28000c101900 */
[----:B--2---:R-:W2:Y:S04]  /*415b0*/  LD.E R26, desc[UR6][R2.64+0x8] ;  /* 0x00000806021a7980 */ /* 0x004ea8000c101900 */
[----:B0-----:R-:W2:Y:S04]  /*415c0*/  LD.E R27, desc[UR6][R2.64+0xc] ;  /* 0x00000c06021b7980 */ /* 0x001ea8000c101900 */
[----:B-1----:R-:W2:Y:S04]  /*415d0*/  LD.E R28, desc[UR6][R2.64+0x10] ;  /* 0x00001006021c7980 */ /* 0x002ea8000c101900 */
        /* <DEDUP_REMOVED lines=123> */
[----:B------:R-:W-:Y:S01]  /*41d90*/  IMAD.MOV.U32 R171, RZ, RZ, R18 ;  /* 0x000000ffffab7224 */ /* 0x000fe200078e0012 */
[----:B------:R-:W-:-:S02]  /*41da0*/  F2FP.BF16.F32.PACK_AB R170, R212, R211 ;  /* 0x000000d3d4aa723e */ /* 0x000fc400000010ff */
[----:B------:R-:W-:Y:S01]  /*41db0*/  F2FP.BF16.F32.PACK_AB R169, R210, R209 ;  /* 0x000000d1d2a9723e */ /* 0x000fe200000010ff */
[----:B------:R-:W-:Y:S01]  /*41dc0*/  IMAD.MOV.U32 R213, RZ, RZ, R171 ;  /* 0x000000ffffd57224 */ /* 0x000fe200078e00ab */
[----:B------:R-:W-:Y:S01]  /*41dd0*/  F2FP.BF16.F32.PACK_AB R171, R205, R204 ;  /* 0x000000cccdab723e */ /* 0x000fe200000010ff */
[----:B------:R0:W5:Y:S03]  /*41de0*/  LDL.LU R18, [R1+0x494] ;  /* 0x0004940001127983 */ /* 0x0001660000300800 */
[----:B--2---:R-:W-:-:S06]  /*41df0*/  WARPGROUP.ARRIVE ;  /* 0x00000000000079c5 */ /* 0x004fcc0000000000 */
[----:B------:R-:W-:Y:S03]  /*41e00*/  HGMMA.64x256x16.F32.BF16 R24, R168, gdesc[UR8].tnspB, R24, gsb0 ;  /* 0x43e00008a8187df0 */ /* 0x000fe60008001818 */
[----:B------:R-:W-:Y:S02]  /*41e10*/  WARPGROUP.DEPBAR.LE gsb0, 0x0 ;  /* 0x00008000000079c5 */ /* 0x000fe40000010000 */
[----:B------:R1:W-:Y:S04]  /*41e20*/  ST.E desc[UR6][R2.64], R24 ;  /* 0x0000001802007985 */ /* 0x0003e8000c101906 */
[----:B------:R2:W-:Y:S04]  /*41e30*/  ST.E desc[UR6][R2.64+0x4], R25 ;  /* 0x0000041902007985 */ /* 0x0005e8000c101906 */
[----:B------:R3:W-:Y:S01]  /*41e40*/  ST.E desc[UR6][R2.64+0x8], R26 ;  /* 0x0000081a02007985 */ /* 0x0007e2000c101906 */
[----:B-1----:R-:W-:-:S02]  /*41e50*/  VIADD R24, R4, 0x100 ;  /* 0x0000010004187836 */ /* 0x002fc40000000000 */
[----:B--2---:R-:W-:Y:S01]  /*41e60*/  IMAD.MOV.U32 R25, RZ, RZ, R5 ;  /* 0x000000ffff197224 */ /* 0x004fe200078e0005 */
        /* <DEDUP_REMOVED lines=130> */
[----:B---3--:R-:W3:Y:S04]  /*42690*/  LD.E R26, desc[UR6][R2.64+0x8] ;  /* 0x00000806021a7980 */ /* 0x008ee8000c101900 */
[----:B-1----:R-:W3:Y:S04]  /*426a0*/  LD.E R27, desc[UR6][R2.64+0xc] ;  /* 0x00000c06021b7980 */ /* 0x002ee8000c101900 */
[----:B--2---:R-:W3:Y:S04]  /*426b0*/  LD.E R28, desc[UR6][R2.64+0x10] ;  /* 0x00001006021c7980 */ /* 0x004ee8000c101900 */
[----:B----4-:R-:W3:Y:S04]  /*426c0*/  LD.E R29, desc[UR6][R2.64+0x14] ;  /* 0x00001406021d7980 */ /* 0x010ee8000c101900 */
[----:B0-----:R-:W3:Y:S04]  /*426d0*/  LD.E R30, desc[UR6][R2.64+0x18] ;  /* 0x00001806021e7980 */ /* 0x001ee8000c101900 */
        /* <DEDUP_REMOVED lines=121> */
[----:B------:R-:W-:-:S02]  /*42e70*/  F2FP.BF16.F32.PACK_AB R168, R10, R11 ;  /* 0x0000000b0aa8723e */ /* 0x000fc400000010ff */
[----:B------:R-:W-:Y:S02]  /*42e80*/  F2FP.BF16.F32.PACK_AB R170, R14, R15 ;  /* 0x0000000f0eaa723e */ /* 0x000fe400000010ff */
[----:B------:R-:W-:Y:S02]  /*42e90*/  F2FP.BF16.F32.PACK_AB R169, R16, R0 ;  /* 0x0000000010a9723e */ /* 0x000fe400000010ff */
[----:B------:R-:W-:-:S04]  /*42ea0*/  F2FP.BF16.F32.PACK_AB R171, R175, R176 ;  /* 0x000000b0afab723e */ /* 0x000fc800000010ff */
[----:B---3--:R-:W-:-:S06]  /*42eb0*/  WARPGROUP.ARRIVE ;  /* 0x00000000000079c5 */ /* 0x008fcc0000000000 */
        /* <DEDUP_REMOVED lines=266> */
[----:B------:R-:W-:-:S04]  /*43f60*/  F2FP.BF16.F32.PACK_AB R171, R192, R8 ;  /* 0x00000008c0ab723e */ /* 0x000fc800000010ff */
[----:B--2---:R-:W-:-:S06]  /*43f70*/  WARPGROUP.ARRIVE ;  /* 0x00000000000079c5 */ /* 0x004fcc0000000000 */
        /* <DEDUP_REMOVED lines=931> */
.L_x_13492:
[----:B------:R-:W-:Y:S05]  /*479b0*/  BSYNC B0 ;  /* 0x0000000000007941 */ /* 0x000fea0003800000 */
.L_x_13491:
[----:B------:R-:W2:Y:S04]  /*479c0*/  LD.E.64 R2, desc[UR6][R6.64+0x20] ;  /* 0x0000200606027980 */ /* 0x000ea8000c101b00 */
[----:B------:R-:W3:Y:S01]  /*479d0*/  LD.E R0, desc[UR6][R6.64+0xc] ;  /* 0x00000c0606007980 */ /* 0x000ee2000c101900 */
[----:B------:R-:W-:Y:S02]  /*479e0*/  MOV R5, 0xa9e0 ;  /* 0x0000a9e000057802 */ /* 0x000fe40000000f00 */
[----:B--2---:R-:W-:-:S03]  /*479f0*/  MOV R3, R2 ;  /* 0x0000000200037202 */ /* 0x004fc60000000f00 */
[----:B------:R-:W-:Y:S02]  /*47a00*/  IMAD.MOV.U32 R2, RZ, RZ, R5 ;  /* 0x000000ffff027224 */ /* 0x000fe400078e0005 */
[----:B-----5:R-:W-:-:S05]  /*47a10*/  IMAD R3, R4, 0x8, R3 ;  /* 0x0000000804037824 */ /* 0x020fca00078e0203 */
[----:B---3--:R-:W-:Y:S01]  /*47a20*/  PRMT R0, R0, 0x654, R3 ;  /* 0x0000065400007816 */ /* 0x008fe20000000003 */
[----:B------:R-:W-:-:S03]  /*47a30*/  IMAD.MOV.U32 R3, RZ, RZ, 0x0 ;  /* 0x00000000ff037424 */ /* 0x000fc600078e00ff */
[----:B------:R0:W-:Y:S02]  /*47a40*/  SYNCS.ARRIVE.TRANS64.RED.A1T0 RZ, [R0+URZ], RZ ;  /* 0x000000ff00ff79a7 */ /* 0x0001e4000810043f */
[----:B0-----:R-:W-:Y:S05]  /*47a50*/  RET.REL.NODEC R2 `(_ZN7cutlass13device_kernelIN5flash11enable_sm90INS1_16FlashAttnFwdSm90INS1_25CollectiveMainloopFwdSm90ILi2EN4cute5tupleIJNS5_1CILi1EEES8_S8_EEENS6_IJNS7_ILi128EEENS7_ILi96EEENS7_ILi64EEEEEELi256ENS_10bfloat16_tEfNS_4arch4Sm90ELb0ELb1ELb0ELb1ELb1ELb1ELb1ELb1ELb0ELb1ELb0ELb0EEENS1_21CollectiveEpilogueFwdINS6_IJSA_NS7_ILi256EEESB_EEES9_SE_SG_Li256ELb1ELb1ELb0ELb0EEENS1_36VarlenDynamicPersistentTileSchedulerILi128ELi96ELi256ELi128ELb0ELb1ELb1ELb1ELb0ELb1EEEEEEEEEvNT_6ParamsE) ;  /* 0xfffffb8402687950 */ /* 0x001fea0003c3ffff */
.L_x_13465:
[----:B0-----:R0:W1:Y:S02]  /*47a60*/  SYNCS.PHASECHK.TRANS64.TRYWAIT P0, [R8+URZ], R9 ;  /* 0x00000009080075a7 */ /* 0x001064000800017f */
[----:B-1----:R-:W-:Y:S05]  /*47a70*/  @!P0 NANOSLEEP.SYNCS 0x989680 ;  /* 0x009896800000895d */ /* 0x002fea0003900000 */
[----:B------:R-:W1:Y:S02]  /*47a80*/  @!P0 SYNCS.PHASECHK.TRANS64 P0, [R8+URZ], R9 ;  /* 0x00000009080085a7 */ /* 0x000e64000800007f */
[----:B-1----:R-:W-:Y:S05]  /*47a90*/  @!P0 BRA `(.L_x_13465) ;  /* 0xfffffffc00f08947 */ /* 0x002fea000383ffff */
[----:B------:R-:W-:Y:S05]  /*47aa0*/  BRA `(.L_x_13464) ;  /* 0xffffff4800e07947 */ /* 0x000fea000383ffff */
.L_x_13467:
[----:B0-----:R0:W1:Y:S02]  /*47ab0*/  SYNCS.PHASECHK.TRANS64.TRYWAIT P0, [R4+URZ+0x32410], R9 ;  /* 0x03241009040075a7 */ /* 0x001064000800017f */
[----:B-1----:R-:W-:Y:S05]  /*47ac0*/  @!P0 NANOSLEEP.SYNCS 0x989680 ;  /* 0x009896800000895d */ /* 0x002fea0003900000 */
[----:B------:R-:W1:Y:S02]  /*47ad0*/  @!P0 SYNCS.PHASECHK.TRANS64 P0, [R4+URZ+0x32410], R9 ;  /* 0x03241009040085a7 */ /* 0x000e64000800007f */
[----:B-1----:R-:W-:Y:S05]  /*47ae0*/  @!P0 BRA `(.L_x_13467) ;  /* 0xfffffffc00f08947 */ /* 0x002fea000383ffff */
[----:B------:R-:W-:Y:S05]  /*47af0*/  BRA `(.L_x_13493) ;  /* 0xffffff4c00d47947 */ /* 0x000fea000383ffff */
.L_x_13474:
[----:B0-----:R0:W1:Y:S02]  /*47b00*/  SYNCS.PHASECHK.TRANS64.TRYWAIT P0, [R8+URZ], R9 ;  /* 0x00000009080075a7 */ /* 0x001064000800017f */
[----:B-1----:R-:W-:Y:S05]  /*47b10*/  @!P0 NANOSLEEP.SYNCS 0x989680 ;  /* 0x009896800000895d */ /* 0x002fea0003900000 */
[----:B------:R-:W1:Y:S02]  /*47b20*/  @!P0 SYNCS.PHASECHK.TRANS64 P0, [R8+URZ], R9 ;  /* 0x00000009080085a7 */ /* 0x000e64000800007f */
[----:B-1----:R-:W-:Y:S05]  /*47b30*/  @!P0 BRA `(.L_x_13474) ;  /* 0xfffffffc00f08947 */ /* 0x002fea000383ffff */
[----:B------:R-:W-:Y:S05]  /*47b40*/  BRA `(.L_x_13473) ;  /* 0xffffff5000487947 */ /* 0x000fea000383ffff */
.L_x_13494:
        /* <DEDUP_REMOVED lines=11> */
.L_x_15565:


//--------------------- .text._ZN7cutlass13device_kernelIN5flash11enable_sm90INS1_16FlashAttnFwdSm90INS1_25CollectiveMainloopFwdSm90ILi2EN4cute5tupleIJNS5_1CILi1EEES8_S8_EEENS6_IJNS7_ILi128EEENS7_ILi96EEENS7_ILi64EEEEEELi256ENS_10bfloat16_tEfNS_4arch4Sm90ELb1ELb0ELb0ELb0ELb1ELb0ELb0ELb1ELb0ELb1ELb0ELb0EEENS1_21CollectiveEpilogueFwdINS6_IJSA_NS7_ILi256EEESB_EEES9_SE_SG_Li256ELb0ELb1ELb0ELb0EEENS1_30DynamicPersistentTileSchedulerILi256ELi128ELb0ELb1ELb1EEEEEEEEEvNT_6ParamsE --------------------------
	.section	.text._ZN7cutlass13device_kernelIN5flash11enable_sm90INS1_16FlashAttnFwdSm90INS1_25CollectiveMainloopFwdSm90ILi2EN4cute5tupleIJNS5_1CILi1EEES8_S8_EEENS6_IJNS7_ILi128EEENS7_ILi96EEENS7_ILi64EEEEEELi256ENS_10bfloat16_tEfNS_4arch4Sm90ELb1ELb0ELb0ELb0ELb1ELb0ELb0ELb1ELb0ELb1ELb0ELb0EEENS1_21CollectiveEpilogueFwdINS6_IJSA_NS7_ILi256EEESB_EEES9_SE_SG_Li256ELb0ELb1ELb0ELb0EEENS1_30DynamicPersistentTileSchedulerILi256ELi128ELb0ELb1ELb1EEEEEEEEEvNT_6ParamsE,"ax",@progbits
	.align	128
.text._ZN7cutlass13device_kernelIN5flash11enable_sm90INS1_16FlashAttnFwdSm90INS1_25CollectiveMainloopFwdSm90ILi2EN4cute5tupleIJNS5_1CILi1EEES8_S8_EEENS6_IJNS7_ILi128EEENS7_ILi96EEENS7_ILi64EEEEEELi256ENS_10bfloat16_tEfNS_4arch4Sm90ELb1ELb0ELb0ELb0ELb1ELb0ELb0ELb1ELb0ELb1ELb0ELb0EEENS1_21CollectiveEpilogueFwdINS6_IJSA_NS7_ILi256EEESB_EEES9_SE_SG_Li256ELb0ELb1ELb0ELb0EEENS1_30DynamicPersistentTileSchedulerILi256ELi128ELb0ELb1ELb1EEEEEEEEEvNT_6ParamsE:
        .type           _ZN7cutlass13device_kernelIN5flash11enable_sm90INS1_16FlashAttnFwdSm90INS1_25CollectiveMainloopFwdSm90ILi2EN4cute5tupleIJNS5_1CILi1EEES8_S8_EEENS6_IJNS7_ILi128EEENS7_ILi96EEENS7_ILi64EEEEEELi256ENS_10bfloat16_tEfNS_4arch4Sm90ELb1ELb0ELb0ELb0ELb1ELb0ELb0ELb1ELb0ELb1ELb0ELb0EEENS1_21CollectiveEpilogueFwdINS6_IJSA_NS7_ILi256EEESB_EEES9_SE_SG_Li256ELb0ELb1ELb0ELb0EEENS1_30DynamicPersistentTileSchedulerILi256ELi128ELb0ELb1ELb1EEEEEEEEEvNT_6ParamsE,@function
        .size           _ZN7cutlass13device_kernelIN5flash11enable_sm90INS1_16FlashAttnFwdSm90INS1_25CollectiveMainloopFwdSm90ILi2EN4cute5tupleIJNS5_1CILi1EEES8_S8_EEENS6_IJNS7_ILi128EEENS7_ILi96EEENS7_ILi64EEEEEELi256ENS_10bfloat16_tEfNS_4arch4Sm90ELb1ELb0ELb0ELb0ELb1ELb0ELb0ELb1ELb0ELb1ELb0ELb0EEENS1_21CollectiveEpilogueFwdINS6_IJSA_NS7_ILi256EEESB_EEES9_SE_SG_Li256ELb0ELb1ELb0ELb0EEENS1_30DynamicPersistentTileSchedulerILi256ELi128ELb0ELb1ELb1EEEEEEEEEvNT_6ParamsE,(.L_x_15567 - _ZN7cutlass13device_kernelIN5flash11enable_sm90INS1_16FlashAttnFwdSm90INS1_25CollectiveMainloopFwdSm90ILi2EN4cute5tupleIJNS5_1CILi1EEES8_S8_EEENS6_IJNS7_ILi128EEENS7_ILi96EEENS7_ILi64EEEEEELi256ENS_10bfloat16_tEfNS_4arch4Sm90ELb1ELb0ELb0ELb0ELb1ELb0ELb0ELb1ELb0ELb1ELb0ELb0EEENS1_21CollectiveEpilogueFwdINS6_IJSA_NS7_ILi256EEESB_EEES9_SE_SG_Li256ELb0ELb1ELb0ELb0EEENS1_30DynamicPersistentTileSchedulerILi256ELi128ELb0ELb1ELb1EEEEEEEEEvNT_6ParamsE)
        .other          _ZN7cutlass13device_kernelIN5flash11enable_sm90INS1_16FlashAttnFwdSm90INS1_25CollectiveMainloopFwdSm90ILi2EN4cute5tupleIJNS5_1CILi1EEES8_S8_EEENS6_IJNS7_ILi128EEENS7_ILi96EEENS7_ILi64EEEEEELi256ENS_10bfloat16_tEfNS_4arch4Sm90ELb1ELb0ELb0ELb0ELb1ELb0ELb0ELb1ELb0ELb1ELb0ELb0EEENS1_21CollectiveEpilogueFwdINS6_IJSA_NS7_ILi256EEESB_EEES9_SE_SG_Li256ELb0ELb1ELb0ELb0EEENS1_30DynamicPersistentTileSchedulerILi256ELi128ELb0ELb1ELb1EEEEEEEEEvNT_6ParamsE,@"STO_CUDA_ENTRY STV_DEFAULT"
_ZN7cutlass13device_kernelIN5flash11enable_sm90INS1_16FlashAttnFwdSm90INS1_25CollectiveMainloopFwdSm90ILi2EN4cute5tupleIJNS5_1CILi1EEES8_S8_EEENS6_IJNS7_ILi128EEENS7_ILi96EEENS7_ILi64EEEEEELi256ENS_10bfloat16_tEfNS_4arch4Sm90ELb1ELb0ELb0ELb0ELb1ELb0ELb0ELb1ELb0ELb1ELb0ELb0EEENS1_21CollectiveEpilogueFwdINS6_IJSA_NS7_ILi256EEESB_EEES9_SE_SG_Li256ELb0ELb1ELb0ELb0EEENS1_30DynamicPersistentTileSchedulerILi256ELi128ELb0ELb1ELb1EEEEEEEEEvNT_6ParamsE:
        /* <DEDUP_REMOVED lines=45> */
.L_x_13495:
        /* <DEDUP_REMOVED lines=22> */
.L_x_13496:
        /* <DEDUP_REMOVED lines=18> */
.L_x_13497:
        /* <DEDUP_REMOVED lines=22> */
.L_x_13498:
        /* <DEDUP_REMOVED lines=23> */
.L_x_13499:
        /* <DEDUP_REMOVED lines=8> */
.L_x_13501:
[----:B------:R-:W-:-:S08]  /*08a0*/  NOP ;  /* 0x0000000000007918 */ /* 0x000fd00000000000 */
[----:B------:R-:W0:Y:S02]  /*08b0*/  USETMAXREG.TRY_ALLOC.CTAPOOL UP0, 0xe8 ;  /* 0x000000e8000079c8 */ /* 0x000e240008000600 */
[----:B0-----:R-:W-:-:S13]  /*08c0*/  PLOP3.LUT P0, PT, PT, PT, UP0, 0x80, 0x0 ;  /* 0x000000000000781c */ /* 0x001fda0003f0f008 */
[----:B------:R-:W-:Y:S05]  /*08d0*/  @!P0 BRA `(.L_x_13501) ;  /* 0xfffffffc00f08947 */ /* 0x000fea000383ffff */
[----:B------:R-:W0:Y:S01]  /*08e0*/  S2R R0, SR_TID.X ;  /* 0x0000000000007919 */ /* 0x000e220000002100 */
[----:B------:R-:W1:Y:S08]  /*08f0*/  S2UR UR4, SR_CTAID.X ;  /* 0x00000000000479c3 */ /* 0x000e700000002500 */
[----:B------:R-:W-:Y:S08]  /*0900*/  BAR.ARV 0x4, 0x180 ;  /* 0x0106000000007b1d */ /* 0x000ff00000002000 */
[----:B------:R-:W-:Y:S06]  /*0910*/  BAR.ARV 0x8, 0x180 ;  /* 0x0206000000007b1d */ /* 0x000fec0000002000 */
[----:B0-----:R-:W-:-:S04]  /*0920*/  SHF.R.U32.HI R0, RZ, 0x7, R0 ;  /* 0x00000007ff007819 */ /* 0x001fc80000011600 */
[----:B------:R-:W-:Y:S02]  /*0930*/  ISETP.NE.AND P0, PT, R0, 0x1, PT ;  /* 0x000000010000780c */ /* 0x000fe40003f05270 */
[----:B------:R-:W1:Y:S11]  /*0940*/  LDC R0, c[0x0][0xc38] ;  /* 0x00030e00ff007b82 */ /* 0x000e760000000800 */
[----:B------:R-:W-:Y:S06]  /*0950*/  @!P0 BAR.ARV 0x9, 0x100 ;  /* 0x0244000000008b1d */ /* 0x000fec0000002000 */
[----:B-1----:R-:W-:-:S13]  /*0960*/  ISETP.LE.AND P0, PT, R0, UR4, PT ;  /* 0x0000000400007c0c */ /* 0x002fda000bf03270 */
[----:B------:R-:W-:Y:S05]  /*0970*/  @P0 EXIT ;  /* 0x000000000000094d */ /* 0x000fea0003800000 */
[----:B------:R-:W0:Y:S01]  /*0980*/  S2R R2, SR_TID.X ;  /* 0x0000000000027919 */ /* 0x000e220000002100 */
[----:B------:R-:W-:Y:S01]  /*0990*/  ULOP3.LUT UR44, UR45, 0x1, URZ, 0xfc, !UPT ;  /* 0x000000012d2c7892 */ /* 0x000fe2000f8efc3f */
[----:B------:R-:W-:Y:S01]  /*09a0*/  UMOV UR38, URZ ;  /* 0x0000003f00267c82 */ /* 0x000fe20008000000 */
[----:B------:R-:W-:Y:S01]  /*09b0*/  UMOV UR37, URZ ;  /* 0x0000003f00257c82 */ /* 0x000fe20008000000 */
[----:B------:R-:W-:Y:S01]  /*09c0*/  UMOV UR36, URZ ;  /* 0x0000003f00247c82 */ /* 0x000fe20008000000 */
        /* <DEDUP_REMOVED lines=8> */
[----:B------:R-:W-:-:S02]  /*0a50*/  LOP3.LUT R5, R2, 0x3fffff0, RZ, 0xc0, !PT ;  /* 0x03fffff002057812 */ /* 0x000fc400078ec0ff */
[----:B------:R-:W-:Y:S01]  /*0a60*/  LEA.HI R2, R2, R7, RZ, 0x1 ;  /* 0x0000000702027211 */ /* 0x000fe200078f08ff */
[----:B------:R-:W-:Y:S01]  /*0a70*/  IMAD.SHL.U32 R4, R4, 0x20, RZ ;  /* 0x0000002004047824 */ /* 0x000fe200078e00ff */
[----:B------:R-:W-:Y:S01]  /*0a80*/  SHF.R.S32.HI R9, RZ, 0x1f, R206 ;  /* 0x0000001fff097819 */ /* 0x000fe200000114ce */
[----:B------:R-:W-:Y:S01]  /*0a90*/  IMAD.IADD R5, R214, 0x1, -R5 ;  /* 0x00000001d6057824 */ /* 0x000fe200078e0a05 */
[----:B------:R-:W-:Y:S02]  /*0aa0*/  LOP3.LUT R2, R2, 0x1ffffffe, RZ, 0xc0, !PT ;  /* 0x1ffffffe02027812 */ /* 0x000fe400078ec0ff */
[----:B------:R-:W-:Y:S02]  /*0ab0*/  LEA.HI R6, R9, R206, RZ, 0x2 ;  /* 0x000000ce09067211 */ /* 0x000fe400078f10ff */
[----:B------:R-:W-:Y:S01]  /*0ac0*/  LEA.HI R10, R3, R214, RZ, 0x2 ;  /* 0x000000d6030a7211 */ /* 0x000fe200078f10ff */
[----:B------:R-:W-:Y:S01]  /*0ad0*/  IMAD.IADD R2, R7, 0x1, -R2 ;  /* 0x0000000107027824 */ /* 0x000fe200078e0a02 */
[----:B------:R-:W-:-:S02]  /*0ae0*/  SHF.R.S32.HI R8, RZ, 0x2, R6 ;  /* 0x00000002ff087819 */ /* 0x000fc40000011406 */
[----:B------:R-:W-:Y:S02]  /*0af0*/  SHF.R.S32.HI R11, RZ, 0x1f, R6 ;  /* 0x0000001fff0b7819 */ /* 0x000fe40000011406 */
[----:B------:R-:W-:Y:S02]  /*0b00*/  LOP3.LUT R7, R10, 0xfffffffc, RZ, 0xc0, !PT ;  /* 0xfffffffc0a077812 */ /* 0x000fe400078ec0ff */
[----:B------:R-:W-:Y:S02]  /*0b10*/  LEA.HI R3, R3, R214, RZ, 0x3 ;  /* 0x000000d603037211 */ /* 0x000fe400078f18ff */
[----:B------:R-:W-:Y:S01]  /*0b20*/  LEA.HI R11, R11, R8, RZ, 0x3 ;  /* 0x000000080b0b7211 */ /* 0x000fe200078f18ff */
[----:B------:R-:W-:Y:S01]  /*0b30*/  IMAD.IADD R7, R214, 0x1, -R7 ;  /* 0x00000001d6077824 */ /* 0x000fe200078e0a07 */
[----:B------:R-:W-:Y:S02]  /*0b40*/  SHF.R.S32.HI R207, RZ, 0x7, R0 ;  /* 0x00000007ffcf7819 */ /* 0x000fe40000011400 */
[----:B------:R-:W-:-:S02]  /*0b50*/  LOP3.LUT R4, R4, 0xfffffc00, RZ, 0xc0, !PT ;  /* 0xfffffc0004047812 */ /* 0x000fc400078ec0ff */
[----:B------:R-:W-:Y:S02]  /*0b60*/  LOP3.LUT R23, R3, 0xfffffff8, RZ, 0xc0, !PT ;  /* 0xfffffff803177812 */ /* 0x000fe400078ec0ff */
[----:B------:R-:W-:Y:S01]  /*0b70*/  LOP3.LUT R11, R11, 0xfffffff8, RZ, 0xc0, !PT ;  /* 0xfffffff80b0b7812 */ /* 0x000fe200078ec0ff */
[----:B------:R-:W-:Y:S01]  /*0b80*/  IMAD R5, R5, 0x40, R4 ;  /* 0x0000004005057824 */ /* 0x000fe200078e0204 */
        /* <DEDUP_REMOVED lines=14> */
[----:B------:R-:W-:Y:S01]  /*0c70*/  IADD3 R7, R7, -R4, RZ ;  /* 0x8000000407077210 */ /* 0x000fe20007ffe0ff */
[C---:B------:R-:W-:Y:S01]  /*0c80*/  VIADD R18, R2.reuse, 0x80 ;  /* 0x0000008002127836 */ /* 0x040fe20000000000 */
[----:B------:R-:W-:Y:S01]  /*0c90*/  SHF.R.S32.HI R205, RZ, 0x3, R3 ;  /* 0x00000003ffcd7819 */ /* 0x000fe20000011403 */
[----:B------:R-:W-:Y:S01]  /*0ca0*/  VIADD R22, R2, 0xc0 ;  /* 0x000000c002167836 */ /* 0x000fe20000000000 */
[----:B------:R-:W-:Y:S01]  /*0cb0*/  SHF.R.S32.HI R213, RZ, 0x1f, R2 ;  /* 0x0000001fffd57819 */ /* 0x000fe20000011402 */
[----:B------:R-:W-:Y:S01]  /*0cc0*/  IMAD R208, R0, 0x40, R9 ;  /* 0x0000004000d07824 */ /* 0x000fe200078e0209 */
[----:B------:R-:W-:Y:S01]  /*0cd0*/  SHF.R.S32.HI R212, RZ, 0x1f, R19 ;  /* 0x0000001fffd47819 */ /* 0x000fe20000011413 */
[----:B------:R-:W-:Y:S01]  /*0ce0*/  IMAD.IADD R17, R206, 0x1, -R17 ;  /* 0x00000001ce117824 */ /* 0x000fe200078e0a11 */
[----:B------:R-:W-:Y:S01]  /*0cf0*/  SHF.R.S32.HI R211, RZ, 0x1f, R18 ;  /* 0x0000001fffd37819 */ /* 0x000fe20000011412 */
[----:B------:R-:W-:Y:S01]  /*0d00*/  IMAD R16, R7, 0x8, R208 ;  /* 0x0000000807107824 */ /* 0x000fe200078e02d0 */
[----:B------:R-:W-:-:S07]  /*0d10*/  SHF.R.S32.HI R210, RZ, 0x1f, R22 ;  /* 0x0000001fffd27819 */ /* 0x000fce0000011416 */
.L_x_13558:
        /* <DEDUP_REMOVED lines=21> */
.L_x_13502:
[----:B------:R-:W-:Y:S01]  /*0e70*/  ULDC UR8, c[0x0][0xc54] ;  /* 0x0003150000087ab9 */ /* 0x000fe20000000800 */
[----:B------:R-:W-:Y:S01]  /*0e80*/  UMOV UR4, UR9 ;  /* 0x0000000900047c82 */ /* 0x000fe20008000000 */
[----:B------:R-:W-:-:S11]  /*0e90*/  UISETP.NE.AND UP0, UPT, UR8, 0x1, UPT ;  /* 0x000000010800788c */ /* 0x000fd6000bf05270 */
[----:B------:R-:W-:Y:S02]  /*0ea0*/  @UP0 ULDC.64 UR10, c[0x0][0xc58] ;  /* 0x00031600000a0ab9 */ /* 0x000fe40000000a00 */
[----:B------:R-:W-:-:S04]  /*0eb0*/  UIMAD.WIDE.U32 UR6, UR9, UR10, URZ ;  /* 0x0000000a090672a5 */ /* 0x000fc8000f8e003f */
[----:B------:R-:W-:-:S04]  /*0ec0*/  @UP0 USHF.R.U32.HI UR4, URZ, UR11, UR7 ;  /* 0x0000000b3f040299 */ /* 0x000fc80008011607 */
[----:B------:R-:W-:-:S12]  /*0ed0*/  UIMAD UR6, UR4, UR8, URZ ;  /* 0x00000008040672a4 */ /* 0x000fd8000f8e023f */
.L_x_13503:
[----:B------:R-:W-:Y:S01]  /*0ee0*/  ULOP3.LUT UR4, URZ, UR4, URZ, 0x33, !UPT ;  /* 0x000000043f047292 */ /* 0x000fe2000f8e333f */
[----:B------:R-:W-:Y:S01]  /*0ef0*/  PLOP3.LUT P0, PT, PT, PT, PT, 0x80, 0x0 ;  /* 0x000000000000781c */ /* 0x000fe20003f0f070 */
[----:B------:R-:W-:Y:S01]  /*0f00*/  UIADD3 UR10, UR9, -UR6, URZ ;  /* 0x80000006090a7290 */ /* 0x000fe2000fffe03f */
[----:B------:R-:W-:Y:S01]  /*0f10*/  IMAD.MOV.U32 R3, RZ, RZ, RZ ;  /* 0x000000ffff037224 */ /* 0x000fe200078e00ff */
[----:B------:R-:W-:Y:S01]  /*0f20*/  ULDC UR7, c[0x0][0x448] ;  /* 0x0001120000077ab9 */ /* 0x000fe20000000800 */
[----:B------:R-:W-:Y:S01]  /*0f30*/  ULDC UR6, c[0x0][0xc3c] ;  /* 0x00030f0000067ab9 */ /* 0x000fe20000000800 */
[----:B------:R-:W-:Y:S01]  /*0f40*/  UISETP.NE.AND UP2, UPT, UR7, 0x1, UPT ;  /* 0x000000010700788c */ /* 0x000fe2000bf45270 */
[----:B------:R-:W-:Y:S01]  /*0f50*/  IMAD.MOV.U32 R4, RZ, RZ, RZ ;  /* 0x000000ffff047224 */ /* 0x000fe200078e00ff */
[----:B------:R-:W-:Y:S01]  /*0f60*/  UIADD3 UR4, UR4, UR6, URZ ;  /* 0x0000000604047290 */ /* 0x000fe2000fffe03f */
[----:B------:R-:W-:Y:S01]  /*0f70*/  IMAD.MOV.U32 R0, RZ, RZ, RZ ;  /* 0x000000ffff007224 */ /* 0x000fe200078e00ff */
[----:B------:R-:W-:Y:S01]  /*0f80*/  ULDC.64 UR12, c[0x0][0x418] ;  /* 0x00010600000c7ab9 */ /* 0x000fe20000000a00 */
[----:B------:R-:W-:Y:S01]  /*0f90*/  ULDC UR42, c[0x0][0x424] ;  /* 0x00010900002a7ab9 */ /* 0x000fe20000000800 */
[----:B------:R-:W-:Y:S01]  /*0fa0*/  UISETP.NE.U32.AND UP0, UPT, UR12, URZ, UPT ;  /* 0x0000003f0c00728c */ /* 0x000fe2000bf05070 */
[----:B------:R-:W-:Y:S01]  /*0fb0*/  CS2R R174, SRZ ;  /* 0x0000000000ae7805 */ /* 0x000fe2000001ff00 */
[----:B------:R-:W-:Y:S01]  /*0fc0*/  USHF.L.U32 UR43, UR4, 0x7, URZ ;  /* 0x00000007042b7899 */ /* 0x000fe2000800063f */
[----:B------:R-:W-:Y:S01]  /*0fd0*/  CS2R R148, SRZ ;  /* 0x0000000000947805 */ /* 0x000fe2000001ff00 */
[----:B------:R-:W-:Y:S01]  /*0fe0*/  UISETP.NE.AND.EX UP0, UPT, UR13, URZ, UPT, UP0 ;  /* 0x0000003f0d00728c */ /* 0x000fe2000bf05300 */
[----:B------:R-:W-:Y:S01]  /*0ff0*/  CS2R R172, SRZ ;  /* 0x0000000000ac7805 */ /* 0x000fe2000001ff00 */
[----:B------:R-:W-:Y:S01]  /*1000*/  UIADD3 UR4, UR43, 0x7f, URZ ;  /* 0x0000007f2b047890 */ /* 0x000fe2000fffe03f */
[----:B------:R-:W-:Y:S01]  /*1010*/  CS2R R144, SRZ ;  /* 0x0000000000907805 */ /* 0x000fe2000001ff00 */
[----:B------:R-:W-:Y:S01]  /*1020*/  ULDC UR8, c[0x0][0x288] ;  /* 0x0000a20000087ab9 */ /* 0x000fe20000000800 */
[----:B------:R-:W-:Y:S01]  /*1030*/  @UP2 ULDC UR6, c[0x0][0x44c] ;  /* 0x0001130000062ab9 */ /* 0x000fe20000000800 */
[----:B------:R-:W-:Y:S01]  /*1040*/  UIADD3 UR8, -UR8, 0x60, URZ ;  /* 0x0000006008087890 */ /* 0x000fe2000fffe13f */
[----:B------:R-:W-:Y:S01]  /*1050*/  CS2R R170, SRZ ;  /* 0x0000000000aa7805 */ /* 0x000fe2000001ff00 */
[----:B------:R-:W-:Y:S01]  /*1060*/  UIMAD.WIDE.U32 UR6, UR4, UR6, URZ ;  /* 0x00000006040672a5 */ /* 0x000fe2000f8e003f */
[----:B------:R-:W-:Y:S01]  /*1070*/  CS2R R140, SRZ ;  /* 0x00000000008c7805 */ /* 0x000fe2000001ff00 */
[----:B------:R-:W-:Y:S01]  /*1080*/  USEL UR42, UR42, 0x1, UP0 ;  /* 0x000000012a2a7887 */ /* 0x000fe20008000000 */
[----:B------:R-:W-:Y:S01]  /*1090*/  CS2R R128, SRZ ;  /* 0x0000000000807805 */ /* 0x000fe2000001ff00 */
[----:B------:R-:W-:Y:S01]  /*10a0*/  ULDC UR9, c[0x0][0x2f0] ;  /* 0x0000bc0000097ab9 */ /* 0x000fe20000000800 */
[----:B------:R-:W-:Y:S01]  /*10b0*/  @UP2 ULDC UR12, c[0x0][0x450] ;  /* 0x00011400000c2ab9 */ /* 0x000fe20000000800 */
[----:B------:R-:W-:Y:S01]  /*10c0*/  UIMAD UR8, UR42, UR9, UR8 ;  /* 0x000000092a0872a4 */ /* 0x000fe2000f8e0208 */
[----:B------:R-:W-:Y:S01]  /*10d0*/  CS2R R108, SRZ ;  /* 0x00000000006c7805 */ /* 0x000fe2000001ff00 */
[----:B------:R-:W-:Y:S01]  /*10e0*/  @UP2 USHF.R.U32.HI UR4, URZ, UR12, UR7 ;  /* 0x0000000c3f042299 */ /* 0x000fe20008011607 */
[----:B------:R-:W-:Y:S01]  /*10f0*/  CS2R R136, SRZ ;  /* 0x0000000000887805 */ /* 0x000fe2000001ff00 */
[----:B------:R-:W-:Y:S01]  /*1100*/  UIMAD UR6, UR42, UR9, 0x5f ;  /* 0x0000005f2a0674a4 */ /* 0x000fe2000f8e0209 */
[----:B------:R-:W-:Y:S01]  /*1110*/  CS2R R104, SRZ ;  /* 0x0000000000687805 */ /* 0x000fe2000001ff00 */
[----:B------:R-:W-:Y:S01]  /*1120*/  UIADD3 UR8, UR8, UR4, URZ ;  /* 0x0000000408087290 */ /* 0x000fe2000fffe03f */
[----:B------:R-:W-:Y:S01]  /*1130*/  CS2R R100, SRZ ;  /* 0x0000000000647805 */ /* 0x000fe2000001ff00 */
[----:B------:R-:W-:Y:S01]  /*1140*/  UIMAD.WIDE UR6, UR6, 0x2aaaaaab, URZ ;  /* 0x2aaaaaab060678a5 */ /* 0x000fe2000f8e023f */
[----:B------:R-:W-:Y:S01]  /*1150*/  CS2R R132, SRZ ;  /* 0x0000000000847805 */ /* 0x000fe2000001ff00 */
[----:B------:R-:W-:Y:S01]  /*1160*/  UIMAD.WIDE UR8, UR8, 0x2aaaaaab, URZ ;  /* 0x2aaaaaab080878a5 */ /* 0x000fe2000f8e023f */
[----:B------:R-:W-:Y:S01]  /*1170*/  CS2R R96, SRZ ;  /* 0x0000000000607805 */ /* 0x000fe2000001ff00 */
[----:B------:R-:W-:Y:S01]  /*1180*/  ULDC UR11, c[0x0][0xc54] ;  /* 0x00031500000b7ab9 */ /* 0x000fe20000000800 */
[----:B------:R-:W-:Y:S01]  /*1190*/  USHF.R.U32.HI UR4, URZ, 0x1f, UR7 ;  /* 0x0000001f3f047899 */ /* 0x000fe20008011607 */
[----:B------:R-:W-:Y:S01]  /*11a0*/  CS2R R92, SRZ ;  /* 0x00000000005c7805 */ /* 0x000fe2000001ff00 */
[----:B------:R-:W-:Y:S01]  /*11b0*/  UIMAD UR11, UR5, UR11, UR10 ;  /* 0x0000000b050b72a4 */ /* 0x000fe2000f8e020a */
[----:B------:R-:W-:Y:S01]  /*11c0*/  IMAD.MOV.U32 R204, RZ, RZ, RZ ;  /* 0x000000ffffcc7224 */ /* 0x000fe200078e00ff */
[----:B------:R-:W-:Y:S01]  /*11d0*/  USHF.R.U32.HI UR5, URZ, 0x1f, UR9 ;  /* 0x0000001f3f057899 */ /* 0x000fe20008011609 */
[----:B------:R-:W-:Y:S01]  /*11e0*/  CS2R R88, SRZ ;  /* 0x0000000000587805 */ /* 0x000fe2000001ff00 */
[----:B------:R-:W-:Y:S01]  /*11f0*/  ULEA.HI.SX32 UR7, UR7, UR4, 0x1c ;  /* 0x0000000407077291 */ /* 0x000fe2000f8fe23f */
[----:B------:R-:W-:Y:S01]  /*1200*/  CS2R R84, SRZ ;  /* 0x0000000000547805 */ /* 0x000fe2000001ff00 */
[----:B------:R-:W-:Y:S01]  /*1210*/  ULEA.HI.SX32 UR9, UR9, UR5, 0x1c ;  /* 0x0000000509097291 */ /* 0x000fe2000f8fe23f */
[----:B------:R-:W-:Y:S01]  /*1220*/  CS2R R124, SRZ ;  /* 0x00000000007c7805 */ /* 0x000fe2000001ff00 */
[----:B------:R-:W-:Y:S01]  /*1230*/  ULDC UR39, c[0x0][0xc48] ;  /* 0x0003120000277ab9 */ /* 0x000fe20000000800 */
[----:B------:R-:W-:Y:S01]  /*1240*/  UMOV UR41, UR11 ;  /* 0x0000000b00297c82 */ /* 0x000fe20008000000 */
[----:B------:R-:W-:Y:S01]  /*1250*/  UISETP.LT.AND UP0, UPT, UR7, UR9, UPT ;  /* 0x000000090700728c */ /* 0x000fe2000bf01270 */
[----:B------:R-:W-:Y:S01]  /*1260*/  CS2R R80, SRZ ;  /* 0x0000000000507805 */ /* 0x000fe2000001ff00 */
[----:B------:R-:W-:Y:S01]  /*1270*/  UISETP.NE.AND UP1, UPT, UR39, 0x1, UPT ;  /* 0x000000012700788c */ /* 0x000fe2000bf25270 */
[----:B------:R-:W-:Y:S01]  /*1280*/  CS2R R76, SRZ ;  /* 0x00000000004c7805 */ /* 0x000fe2000001ff00 */
[----:B------:R-:W-:Y:S01]  /*1290*/  USEL UR40, UR7, UR9, UP0 ;  /* 0x0000000907287287 */ /* 0x000fe20008000000 */
[----:B------:R-:W-:Y:S01]  /*12a0*/  CS2R R176, SRZ ;  /* 0x0000000000b07805 */ /* 0x000fe2000001ff00 */
[----:B------:R-:W-:Y:S01]  /*12b0*/  UP2UR UR46, UPR, URZ, 0x4 ;  /* 0x000000043f2e7883 */ /* 0x000fe20008000000 */
[----:B------:R-:W-:Y:S01]  /*12c0*/  IMAD.MOV.U32 R200, RZ, RZ, RZ ;  /* 0x000000ffffc87224 */ /* 0x000fe200078e00ff */
[----:B------:R-:W-:Y:S01]  /*12d0*/  UISETP.GE.AND UP0, UPT, UR40, 0x1, UPT ;  /* 0x000000012800788c */ /* 0x000fe2000bf06270 */
[----:B------:R-:W-:-:S02]  /*12e0*/  CS2R R72, SRZ ;  /* 0x0000000000487805 */ /* 0x000fc4000001ff00 */
[----:B------:R-:W-:Y:S02]  /*12f0*/  CS2R R68, SRZ ;  /* 0x0000000000447805 */ /* 0x000fe4000001ff00 */
[----:B------:R-:W-:Y:S02]  /*1300*/  CS2R R198, SRZ ;  /* 0x0000000000c67805 */ /* 0x000fe4000001ff00 */
[----:B------:R-:W-:Y:S01]  /*1310*/  CS2R R64, SRZ ;  /* 0x0000000000407805 */ /* 0x000fe2000001ff00 */
[----:B------:R-:W-:Y:S01]  /*1320*/  @UP1 ULDC UR10, c[0x0][0xc4c] ;  /* 0x00031300000a1ab9 */ /* 0x000fe20000000800 */
[----:B------:R-:W-:Y:S01]  /*1330*/  PLOP3.LUT P1, PT, PT, PT, UP0, 0x80, 0x0 ;  /* 0x000000000000781c */ /* 0x000fe20003f2f008 */
[----:B------:R-:W-:Y:S01]  /*1340*/  UIMAD.WIDE.U32 UR4, UR11, UR10, URZ ;  /* 0x0000000a0b0472a5 */ /* 0x000fe2000f8e003f */
[----:B------:R-:W-:Y:S01]  /*1350*/  CS2R R60, SRZ ;  /* 0x00000000003c7805 */ /* 0x000fe2000001ff00 */
[----:B------:R-:W-:Y:S01]  /*1360*/  @UP1 ULDC UR6, c[0x0][0xc50] ;  /* 0x0003140000061ab9 */ /* 0x000fe20000000800 */
[----:B------:R-:W-:Y:S01]  /*1370*/  CS2R R56, SRZ ;  /* 0x0000000000387805 */ /* 0x000fe2000001ff00 */
[----:B------:R-:W-:Y:S01]  /*1380*/  @UP1 USHF.R.U32.HI UR41, URZ, UR6, UR5 ;  /* 0x000000063f291299 */ /* 0x000fe20008011605 */
[----:B------:R-:W-:-:S02]  /*1390*/  CS2R R52, SRZ ;  /* 0x0000000000347805 */ /* 0x000fc4000001ff00 */
[----:B------:R-:W-:Y:S02]  /*13a0*/  CS2R R196, SRZ ;  /* 0x0000000000c47805 */ /* 0x000fe4000001ff00 */
[----:B------:R-:W-:Y:S01]  /*13b0*/  CS2R R48, SRZ ;  /* 0x0000000000307805 */ /* 0x000fe2000001ff00 */
[----:B------:R-:W-:Y:S01]  /*13c0*/  UIADD3 UR4, -UR41, URZ, URZ ;  /* 0x0000003f29047290 */ /* 0x000fe2000fffe13f */
        /* <DEDUP_REMOVED lines=67> */
.L_x_13505:
        /* <DEDUP_REMOVED lines=10> */
.L_x_13622:
[----:B0-----:R-:W-:Y:S01]  /*18a0*/  IMAD.U32 R0, RZ, RZ, UR44 ;  /* 0x0000002cff007e24 */ /* 0x001fe2000f8e00ff */
[----:B------:R-:W-:Y:S05]  /*18b0*/  WARPSYNC.ALL ;  /* 0x0000000000007948 */ /* 0x000fea0003800000 */
[----:B------:R0:W-:Y:S01]  /*18c0*/  BAR.SYNC.DEFER_BLOCKING R7, 0x100 ;  /* 0x000400070000751d */ /* 0x0001e20000010000 */
[----:B------:R-:W-:-:S13]  /*18d0*/  ISETP.NE.AND P0, PT, R0, 0x3, PT ;  /* 0x000000030000780c */ /* 0x000fda0003f05270 */
[----:B0-----:R-:W-:Y:S05]  /*18e0*/  @!P0 BRA `(.L_x_13507) ;  /* 0x0000000000048947 */ /* 0x001fea0003800000 */
[----:B------:R-:W-:Y:S01]  /*18f0*/  BPT.TRAP 0x1 ;  /* 0x000000040000795c */ /* 0x000fe20000300000 */
.L_x_13507:
[----:B------:R-:W-:Y:S01]  /*1900*/  ULEA UR22, UR36, UR47, 0x3 ;  /* 0x0000002f24167291 */ /* 0x000fe2000f8e183f */
[----:B------:R-:W-:-:S05]  /*1910*/  IMAD.U32 R8, RZ, RZ, UR37 ;  /* 0x00000025ff087e24 */ /* 0x000fca000f8e00ff */
[----:B------:R-:W-:-:S04]  /*1920*/  SHF.L.U32 R8, R8, 0x1f, RZ ;  /* 0x0000001f08087819 */ /* 0x000fc800000006ff */
[----:B------:R0:W1:Y:S01]  /*1930*/  SYNCS.PHASECHK.TRANS64.TRYWAIT P1, [UR22+0x22830], R8 ;  /* 0x02283008ff0075a7 */ /* 0x0000620008020156 */
[----:B------:R-:W-:Y:S05]  /*1940*/  @!P0 BRA `(.L_x_13508) ;  /* 0x0000000000048947 */ /* 0x000fea0003800000 */
[----:B------:R-:W-:Y:S01]  /*1950*/  BPT.TRAP 0x1 ;  /* 0x000000040000795c */ /* 0x000fe20000300000 */
.L_x_13508:
[----:B-1----:R-:W-:Y:S05]  /*1960*/  @P1 BRA `(.L_x_13509) ;  /* 0x0000000000081947 */ /* 0x002fea0003800000 */
[----:B------:R-:W1:Y:S02]  /*1970*/  SYNCS.PHASECHK.TRANS64.TRYWAIT P1, [UR22+0x22830], R8 ;  /* 0x02283008ff0075a7 */ /* 0x000e640008020156 */
[----:B-1----:R-:W-:Y:S05]  /*1980*/  @!P1 BRA `(.L_x_13510) ;  /* 0x000000d000589947 */ /* 0x002fea0003800000 */
.L_x_13509:
        /* <DEDUP_REMOVED lines=38> */
.L_x_13511:
[----:B------:R-:W-:Y:S01]  /*1bf0*/  UISETP.NE.AND UP0, UPT, UR46, URZ, UPT ;  /* 0x0000003f2e00728c */ /* 0x000fe2000bf05270 */
[----:B-1----:R-:W-:Y:S01]  /*1c00*/  VIADD R3, R16, UR43 ;  /* 0x0000002b10037c36 */ /* 0x002fe20008000000 */
[----:B------:R-:W-:Y:S01]  /*1c10*/  ULDC UR11, c[0x0][0x2f0] ;  /* 0x0000bc00000b7ab9 */ /* 0x000fe20000000800 */
[----:B------:R-:W-:Y:S01]  /*1c20*/  ULDC UR15, c[0x0][0x288] ;  /* 0x0000a200000f7ab9 */ /* 0x000fe20000000800 */
[----:B------:R-:W-:Y:S01]  /*1c30*/  ULDC UR10, c[0x0][0x988] ;  /* 0x00026200000a7ab9 */ /* 0x000fe20000000800 */
[----:B------:R-:W-:Y:S01]  /*1c40*/  IMAD.U32 R5, RZ, RZ, UR15 ;  /* 0x0000000fff057e24 */ /* 0x000fe2000f8e00ff */
        /* <DEDUP_REMOVED lines=8> */
[----:B------:R-:W1:Y:S02]  /*1cd0*/  SHFL.IDX PT, R6, R3, 0x1, 0x1c1f ;  /* 0x003c1f0003067f89 */ /* 0x000e6400000e0000 */
[----:B------:R-:W-:Y:S02]  /*1ce0*/  UIMAD UR6, UR42, UR11, UR6 ;  /* 0x0000000b2a0672a4 */ /* 0x000fe4000f8e0206 */
[----:B------:R-:W3:Y:S04]  /*1cf0*/  SHFL.IDX PT, R3, R3, RZ, 0x1c1f ;  /* 0x001c1fff03037589 */ /* 0x000ee800000e0000 */
[----:B------:R-:W-:Y:S01]  /*1d00*/  MOV R4, UR6 ;  /* 0x0000000600047c02 */ /* 0x000fe20008000f00 */
[----:B------:R-:W-:-:S04]  /*1d10*/  UIADD3 UR6, UR22, 0x22840, URZ ;  /* 0x0002284016067890 */ /* 0x000fc8000fffe03f */
[----:B------:R-:W-:Y:S01]  /*1d20*/  IMAD R4, R17, -0x2, R4 ;  /* 0xfffffffe11047824 */ /* 0x000fe200078e0204 */
[----:B------:R-:W-:-:S04]  /*1d30*/  UPRMT UR6, UR50, 0x654, UR6 ;  /* 0x0000065432067896 */ /* 0x000fc80008000006 */
[----:B------:R-:W-:-:S05]  /*1d40*/  IADD3 R5, R4, 0x1, -R5 ;  /* 0x0000000104057810 */ /* 0x000fca0007ffe805 */
[----:B------:R-:W-:Y:S01]  /*1d50*/  SYNCS.ARRIVE.TRANS64.RED.A1T0 RZ, [UR6], RZ ;  /* 0x000000ffffff79a7 */ /* 0x000fe20008100406 */
        /* <DEDUP_REMOVED lines=75> */
[----:B------:R-:W1:Y:S01]  /*2210*/  SHFL.BFLY PT, R9, R6, 0x2, 0x1f ;  /* 0x0c401f0006097f89 */ /* 0x000e6200000e0000 */
        /* <DEDUP_REMOVED lines=12> */
[----:B-1----:R-:W-:Y:S02]  /*22e0*/  FMNMX.FTZ R9, R6, R9, !PT ;  /* 0x0000000906097209 */ /* 0x002fe40007810000 */
[----:B------:R-:W-:Y:S02]  /*22f0*/  FMNMX.FTZ R6, R28, R3, !PT ;  /* 0x000000031c067209 */ /* 0x000fe40007810000 */
[----:B------:R-:W-:Y:S01]  /*2300*/  ISETP.GT.AND P1, PT, R4, 0x19, PT ;  /* 0x000000190400780c */ /* 0x000fe20003f24270 */
[----:B------:R-:W1:Y:S01]  /*2310*/  SHFL.BFLY PT, R10, R9, 0x1, 0x1f ;  /* 0x0c201f00090a7f89 */ /* 0x000e6200000e0000 */
[----:B------:R-:W-:-:S02]  /*2320*/  FMNMX.FTZ R3, R29, R6, !PT ;  /* 0x000000061d037209 */ /* 0x000fc40007810000 */
[----:B------:R-:W-:Y:S02]  /*2330*/  FSEL R36, R36, -INF , P3 ;  /* 0xff80000024247808 */ /* 0x000fe40001800000 */
[----:B------:R-:W-:Y:S02]  /*2340*/  FMNMX.FTZ R6, R32, R3, !PT ;  /* 0x0000000320067209 */ /* 0x000fe40007810000 */
[----:B------:R-:W-:Y:S02]  /*2350*/  FSEL R37, R37, -INF , P1 ;  /* 0xff80000025257808 */ /* 0x000fe40000800000 */
[----:B------:R-:W-:Y:S02]  /*2360*/  FMNMX.FTZ R3, R33, R6, !PT ;  /* 0x0000000621037209 */ /* 0x000fe40007810000 */
[----:B------:R-:W-:Y:S02]  /*2370*/  ISETP.GT.AND P1, PT, R4, 0x21, PT ;  /* 0x000000210400780c */ /* 0x000fe40003f24270 */
[----:B------:R-:W-:-:S02]  /*2380*/  FMNMX.FTZ R6, R36, R3, !PT ;  /* 0x0000000324067209 */ /* 0x000fc40007810000 */
[----:B------:R-:W-:Y:S02]  /*2390*/  FSEL R41, R41, -INF , P1 ;  /* 0xff80000029297808 */ /* 0x000fe40000800000 */
[----:B------:R-:W-:Y:S02]  /*23a0*/  FMNMX.FTZ R3, R37, R6, !PT ;  /* 0x0000000625037209 */ /* 0x000fe40007810000 */
[----:B------:R-:W-:-:S04]  /*23b0*/  ISETP.GT.AND P1, PT, R4, 0x29, PT ;  /* 0x000000290400780c */ /* 0x000fc80003f24270 */
[----:B------:R-:W-:Y:S02]  /*23c0*/  FSEL R45, R45, -INF , P1 ;  /* 0xff8000002d2d7808 */ /* 0x000fe40000800000 */
[----:B-1----:R-:W-:Y:S02]  /*23d0*/  FMNMX.FTZ R5, R9, R10, !PT ;  /* 0x0000000a09057209 */ /* 0x002fe40007810000 */
[C---:B------:R-:W-:Y:S02]  /*23e0*/  ISETP.GT.AND P1, PT, R4.reuse, 0x31, PT ;  /* 0x000000310400780c */ /* 0x040fe40003f24270 */
[C---:B------:R-:W-:Y:S01]  /*23f0*/  FSETP.NEU.FTZ.AND P2, PT, R5.reuse, -INF , PT ;  /* 0xff8000000500780b */ /* 0x040fe20003f5d000 */
[----:B------:R-:W-:Y:S01]  /*2400*/  FMUL.FTZ R9, R5, UR10 ;  /* 0x0000000a05097c20 */ /* 0x000fe20008410000 */
[----:B------:R-:W-:Y:S02]  /*2410*/  FSEL R49, R49, -INF , P1 ;  /* 0xff80000031317808 */ /* 0x000fe40000800000 */
[----:B------:R-:W-:-:S02]  /*2420*/  ISETP.GT.AND P1, PT, R4, 0x39, PT ;  /* 0x000000390400780c */ /* 0x000fc40003f24270 */
[----:B------:R-:W-:Y:S02]  /*2430*/  FSEL R9, R9, RZ, P2 ;  /* 0x000000ff09097208 */ /* 0x000fe40001000000 */
[----:B------:R-:W-:Y:S02]  /*2440*/  ISETP.GT.AND P2, PT, R4, 0x20, PT ;  /* 0x000000200400780c */ /* 0x000fe40003f44270 */
[----:B------:R-:W-:Y:S01]  /*2450*/  FSEL R53, R53, -INF , P1 ;  /* 0xff80000035357808 */ /* 0x000fe20000800000 */
[--C-:B------:R-:W-:Y:S01]  /*2460*/  FFMA.FTZ R26, R26, UR10, -R9.reuse ;  /* 0x0000000a1a1a7c23 */ /* 0x100fe20008010809 */
[----:B------:R-:W-:Y:S01]  /*2470*/  FSEL R40, R40, -INF , P2 ;  /* 0xff80000028287808 */ /* 0x000fe20001000000 */
[--C-:B------:R-:W-:Y:S01]  /*2480*/  FFMA.FTZ R27, R27, UR10, -R9.reuse ;  /* 0x0000000a1b1b7c23 */ /* 0x100fe20008010809 */
[----:B------:R-:W-:Y:S01]  /*2490*/  ISETP.GT.AND P2, PT, R4, 0x28, PT ;  /* 0x000000280400780c */ /* 0x000fe20003f44270 */
[--C-:B------:R-:W-:Y:S01]  /*24a0*/  FFMA.FTZ R30, R30, UR10, -R9.reuse ;  /* 0x0000000a1e1e7c23 */ /* 0x100fe20008010809 */
[----:B------:R-:W-:Y:S01]  /*24b0*/  FMNMX.FTZ R6, R40, R3, !PT ;  /* 0x0000000328067209 */ /* 0x000fe20007810000 */
[----:B------:R-:W-:Y:S01]  /*24c0*/  MUFU.EX2 R26, R26 ;  /* 0x0000001a001a7308 */ /* 0x000fe20000000800 */
[----:B------:R-:W-:Y:S01]  /*24d0*/  FSEL R44, R44, -INF , P2 ;  /* 0xff8000002c2c7808 */ /* 0x000fe20001000000 */
[--C-:B------:R-:W-:Y:S01]  /*24e0*/  FFMA.FTZ R31, R31, UR10, -R9.reuse ;  /* 0x0000000a1f1f7c23 */ /* 0x100fe20008010809 */
[----:B------:R-:W-:Y:S01]  /*24f0*/  FMNMX.FTZ R3, R41, R6, !PT ;  /* 0x0000000629037209 */ /* 0x000fe20007810000 */
[--C-:B------:R-:W-:Y:S01]  /*2500*/  FFMA.FTZ R34, R34, UR10, -R9.reuse ;  /* 0x0000000a22227c23 */ /* 0x100fe20008010809 */
[----:B------:R-:W-:Y:S01]  /*2510*/  ISETP.GT.AND P2, PT, R4, 0x30, PT ;  /* 0x000000300400780c */ /* 0x000fe20003f44270 */
[--C-:B------:R-:W-:Y:S01]  /*2520*/  FFMA.FTZ R35, R35, UR10, -R9.reuse ;  /* 0x0000000a23237c23 */ /* 0x100fe20008010809 */
[----:B------:R-:W-:Y:S01]  /*2530*/  FMNMX.FTZ R6, R44, R3, !PT ;  /* 0x000000032c067209 */ /* 0x000fe20007810000 */
[----:B------:R-:W1:Y:S01]  /*2540*/  MUFU.EX2 R27, R27 ;  /* 0x0000001b001b7308 */ /* 0x000e620000000800 */
[----:B------:R-:W-:Y:S01]  /*2550*/  FSEL R48, R48, -INF , P2 ;  /* 0xff80000030307808 */ /* 0x000fe20001000000 */
[--C-:B------:R-:W-:Y:S01]  /*2560*/  FFMA.FTZ R38, R38, UR10, -R9.reuse ;  /* 0x0000000a26267c23 */ /* 0x100fe20008010809 */
[----:B------:R-:W-:Y:S01]  /*2570*/  FMNMX.FTZ R3, R45, R6, !PT ;  /* 0x000000062d037209 */ /* 0x000fe20007810000 */
[--C-:B------:R-:W-:Y:S01]  /*2580*/  FFMA.FTZ R39, R39, UR10, -R9.reuse ;  /* 0x0000000a27277c23 */ /* 0x100fe20008010809 */
[----:B------:R-:W-:Y:S01]  /*2590*/  ISETP.GT.AND P2, PT, R4, 0x38, PT ;  /* 0x000000380400780c */ /* 0x000fe20003f44270 */
[--C-:B------:R-:W-:Y:S01]  /*25a0*/  FFMA.FTZ R42, R42, UR10, -R9.reuse ;  /* 0x0000000a2a2a7c23 */ /* 0x100fe20008010809 */
[----:B------:R-:W-:Y:S01]  /*25b0*/  FMNMX.FTZ R6, R48, R3, !PT ;  /* 0x0000000330067209 */ /* 0x000fe20007810000 */
[----:B------:R-:W3:Y:S01]  /*25c0*/  MUFU.EX2 R30, R30 ;  /* 0x0000001e001e7308 */ /* 0x000ee20000000800 */
[----:B------:R-:W-:Y:S01]  /*25d0*/  FSEL R52, R52, -INF , P2 ;  /* 0xff80000034347808 */ /* 0x000fe20001000000 */
[--C-:B------:R-:W-:Y:S01]  /*25e0*/  FFMA.FTZ R43, R43, UR10, -R9.reuse ;  /* 0x0000000a2b2b7c23 */ /* 0x100fe20008010809 */
[----:B------:R-:W-:Y:S01]  /*25f0*/  FMNMX.FTZ R3, R49, R6, !PT ;  /* 0x0000000631037209 */ /* 0x000fe20007810000 */
[--C-:B------:R-:W-:Y:S01]  /*2600*/  FFMA.FTZ R46, R46, UR10, -R9.reuse ;  /* 0x0000000a2e2e7c23 */ /* 0x100fe20008010809 */
[----:B------:R-:W-:Y:S01]  /*2610*/  ISETP.GT.AND P2, PT, R4, 0x40, PT ;  /* 0x000000400400780c */ /* 0x000fe20003f44270 */
[----:B------:R-:W-:Y:S01]  /*2620*/  FFMA.FTZ R47, R47, UR10, -R9 ;  /* 0x0000000a2f2f7c23 */ /* 0x000fe20008010809 */
[----:B------:R-:W-:Y:S01]  /*2630*/  FMNMX.FTZ R6, R52, R3, !PT ;  /* 0x0000000334067209 */ /* 0x000fe20007810000 */
[----:B------:R-:W4:Y:S01]  /*2640*/  MUFU.EX2 R31, R31 ;  /* 0x0000001f001f7308 */ /* 0x000f220000000800 */
[----:B------:R-:W-:Y:S01]  /*2650*/  ISETP.GT.AND P1, PT, R4, 0x41, PT ;  /* 0x000000410400780c */ /* 0x000fe20003f24270 */
[----:B-1----:R-:W-:Y:S01]  /*2660*/  FADD.FTZ R13, R26, R27 ;  /* 0x0000001b1a0d7221 */ /* 0x002fe20000010000 */
[----:B------:R-:W-:Y:S01]  /*2670*/  FSEL R56, R56, -INF , P2 ;  /* 0xff80000038387808 */ /* 0x000fe20001000000 */
[--C-:B------:R-:W-:Y:S01]  /*2680*/  FFMA.FTZ R50, R50, UR10, -R9.reuse ;  /* 0x0000000a32327c23 */ /* 0x100fe20008010809 */
[----:B------:R-:W-:Y:S01]  /*2690*/  FMNMX.FTZ R3, R53, R6, !PT ;  /* 0x0000000635037209 */ /* 0x000fe20007810000 */
[----:B------:R-:W-:Y:S01]  /*26a0*/  FFMA.FTZ R51, R51, UR10, -R9 ;  /* 0x0000000a33337c23 */ /* 0x000fe20008010809 */
[----:B------:R-:W-:Y:S01]  /*26b0*/  ISETP.GT.AND P2, PT, R4, 0x48, PT ;  /* 0x000000480400780c */ /* 0x000fe20003f44270 */
[----:B------:R-:W-:Y:S01]  /*26c0*/  MUFU.EX2 R34, R34 ;  /* 0x0000002200227308 */ /* 0x000fe20000000800 */
[----:B------:R-:W-:Y:S01]  /*26d0*/  FSEL R57, R57, -INF , P1 ;  /* 0xff80000039397808 */ /* 0x000fe20000800000 */
[----:B---3--:R-:W-:Y:S01]  /*26e0*/  FADD.FTZ R10, R30, R13 ;  /* 0x0000000d1e0a7221 */ /* 0x008fe20000010000 */
[----:B------:R-:W-:Y:S01]  /*26f0*/  FMNMX.FTZ R6, R56, R3, !PT ;  /* 0x0000000338067209 */ /* 0x000fe20007810000 */
[--C-:B------:R-:W-:Y:S01]  /*2700*/  FFMA.FTZ R54, R54, UR10, -R9.reuse ;  /* 0x0000000a36367c23 */ /* 0x100fe20008010809 */
[----:B------:R-:W-:Y:S01]  /*2710*/  ISETP.GT.AND P1, PT, R4, 0x49, PT ;  /* 0x000000490400780c */ /* 0x000fe20003f24270 */
[--C-:B------:R-:W-:Y:S01]  /*2720*/  FFMA.FTZ R55, R55, UR10, -R9.reuse ;  /* 0x0000000a37377c23 */ /* 0x100fe20008010809 */
[----:B------:R-:W-:Y:S01]  /*2730*/  FSEL R60, R60, -INF , P2 ;  /* 0xff8000003c3c7808 */ /* 0x000fe20001000000 */
[----:B------:R-:W1:Y:S01]  /*2740*/  MUFU.EX2 R35, R35 ;  /* 0x0000002300237308 */ /* 0x000e620000000800 */
[----:B------:R-:W-:Y:S01]  /*2750*/  FMNMX.FTZ R3, R57, R6, !PT ;  /* 0x0000000639037209 */ /* 0x000fe20007810000 */
[--C-:B------:R-:W-:Y:S01]  /*2760*/  FFMA.FTZ R58, R58, UR10, -R9.reuse ;  /* 0x0000000a3a3a7c23 */ /* 0x100fe20008010809 */
[----:B------:R-:W-:Y:S01]  /*2770*/  ISETP.GT.AND P2, PT, R4, 0x50, PT ;  /* 0x000000500400780c */ /* 0x000fe20003f44270 */
[--C-:B------:R-:W-:Y:S01]  /*2780*/  FFMA.FTZ R59, R59, UR10, -R9.reuse ;  /* 0x0000000a3b3b7c23 */ /* 0x100fe20008010809 */
[----:B------:R-:W-:Y:S01]  /*2790*/  FSEL R61, R61, -INF , P1 ;  /* 0xff8000003d3d7808 */ /* 0x000fe20000800000 */
[--C-:B------:R-:W-:Y:S01]  /*27a0*/  FFMA.FTZ R62, R62, UR10, -R9.reuse ;  /* 0x0000000a3e3e7c23 */ /* 0x100fe20008010809 */
[----:B------:R-:W-:Y:S01]  /*27b0*/  FMNMX.FTZ R6, R60, R3, !PT ;  /* 0x000000033c067209 */ /* 0x000fe20007810000 */
[----:B------:R-:W-:Y:S01]  /*27c0*/  MUFU.EX2 R38, R38 ;  /* 0x0000002600267308 */ /* 0x000fe20000000800 */
        /* <DEDUP_REMOVED lines=9> */
[----:B------:R-:W-:Y:S01]  /*2860*/  FFMA.FTZ R71, R71, UR10, -R9 ;  /* 0x0000000a47477c23 */ /* 0x000fe20008010809 */
[----:B------:R-:W-:Y:S01]  /*2870*/  FMNMX.FTZ R6, R64, R3, !PT ;  /* 0x0000000340067209 */ /* 0x000fe20007810000 */
[----:B------:R-:W3:Y:S01]  /*2880*/  MUFU.EX2 R39, R39 ;  /* 0x0000002700277308 */ /* 0x000ee20000000800 */
[----:B------:R-:W-:-:S02]  /*2890*/  ISETP.GT.AND P1, PT, R4, 0x59, PT ;  /* 0x000000590400780c */ /* 0x000fc40003f24270 */
[----:B------:R-:W-:Y:S02]  /*28a0*/  FSEL R68, R68, -INF , P2 ;  /* 0xff80000044447808 */ /* 0x000fe40001000000 */
[----:B------:R-:W-:Y:S02]  /*28b0*/  FMNMX.FTZ R3, R65, R6, !PT ;  /* 0x0000000641037209 */ /* 0x000fe40007810000 */
[----:B------:R-:W-:Y:S01]  /*28c0*/  FSEL R69, R69, -INF , P1 ;  /* 0xff80000045457808 */ /* 0x000fe20000800000 */
[----:B------:R-:W-:Y:S01]  /*28d0*/  MUFU.EX2 R42, R42 ;  /* 0x0000002a002a7308 */ /* 0x000fe20000000800 */
[----:B------:R-:W-:Y:S02]  /*28e0*/  FMNMX.FTZ R4, R68, R3, !PT ;  /* 0x0000000344047209 */ /* 0x000fe40007810000 */
[----:B------:R-:W-:Y:S02]  /*28f0*/  F2FP.BF16.F32.PACK_AB R153, R27, R26 ;  /* 0x0000001a1b99723e */ /* 0x000fe400000010ff */
[----:B------:R-:W-:-:S02]  /*2900*/  FMNMX.FTZ R4, R69, R4, !PT ;  /* 0x0000000445047209 */ /* 0x000fc40007810000 */
[----:B----4-:R-:W-:Y:S01]  /*2910*/  F2FP.BF16.F32.PACK_AB R155, R31, R30 ;  /* 0x0000001e1f9b723e */ /* 0x010fe200000010ff */
[----:B------:R-:W4:Y:S01]  /*2920*/  MUFU.EX2 R43, R43 ;  /* 0x0000002b002b7308 */ /* 0x000f220000000800 */
[----:B-1----:R-:W-:Y:S01]  /*2930*/  F2FP.BF16.F32.PACK_AB R157, R35, R34 ;  /* 0x00000022239d723e */ /* 0x002fe200000010ff */
[----:B------:R-:W1:Y:S01]  /*2940*/  SHFL.BFLY PT, R3, R4, 0x2, 0x1f ;  /* 0x0c401f0004037f89 */ /* 0x000e6200000e0000 */
[----:B---3--:R-:W-:-:S05]  /*2950*/  F2FP.BF16.F32.PACK_AB R159, R39, R38 ;  /* 0x00000026279f723e */ /* 0x008fca00000010ff */
[----:B------:R-:W-:Y:S08]  /*2960*/  MUFU.EX2 R46, R46 ;  /* 0x0000002e002e7308 */ /* 0x000ff00000000800 */
[----:B------:R-:W3:Y:S01]  /*2970*/  MUFU.EX2 R47, R47 ;  /* 0x0000002f002f7308 */ /* 0x000ee20000000800 */
[----:B----4-:R-:W-:-:S07]  /*2980*/  F2FP.BF16.F32.PACK_AB R161, R43, R42 ;  /* 0x0000002a2ba1723e */ /* 0x010fce00000010ff */
[----:B------:R-:W-:Y:S01]  /*2990*/  MUFU.EX2 R50, R50 ;  /* 0x0000003200327308 */ /* 0x000fe20000000800 */
[----:B-1----:R-:W-:-:S05]  /*29a0*/  FMNMX.FTZ R3, R4, R3, !PT ;  /* 0x0000000304037209 */ /* 0x002fca0007810000 */
[----:B------:R-:W1:Y:S02]  /*29b0*/  SHFL.BFLY PT, R6, R3, 0x1, 0x1f ;  /* 0x0c201f0003067f89 */ /* 0x000e6400000e0000 */
[----:B------:R-:W4:Y:S01]  /*29c0*/  MUFU.EX2 R51, R51 ;  /* 0x0000003300337308 */ /* 0x000f220000000800 */
[----:B---3--:R-:W-:-:S07]  /*29d0*/  F2FP.BF16.F32.PACK_AB R163, R47, R46 ;  /* 0x0000002e2fa3723e */ /* 0x008fce00000010ff */
[----:B------:R-:W-:Y:S08]  /*29e0*/  MUFU.EX2 R54, R54 ;  /* 0x0000003600367308 */ /* 0x000ff00000000800 */
[----:B------:R-:W3:Y:S01]  /*29f0*/  MUFU.EX2 R55, R55 ;  /* 0x0000003700377308 */ /* 0x000ee20000000800 */
[----:B----4-:R-:W-:Y:S02]  /*2a00*/  F2FP.BF16.F32.PACK_AB R165, R51, R50 ;  /* 0x0000003233a5723e */ /* 0x010fe400000010ff */
[----:B-1----:R-:W-:-:S05]  /*2a10*/  FMNMX.FTZ R6, R3, R6, !PT ;  /* 0x0000000603067209 */ /* 0x002fca0007810000 */
[----:B------:R-:W-:Y:S01]  /*2a20*/  MUFU.EX2 R58, R58 ;  /* 0x0000003a003a7308 */ /* 0x000fe20000000800 */
[C---:B------:R-:W-:Y:S01]  /*2a30*/  FSETP.NEU.FTZ.AND P1, PT, R6.reuse, -INF , PT ;  /* 0xff8000000600780b */ /* 0x040fe20003f3d000 */
[----:B------:R-:W-:-:S06]  /*2a40*/  FMUL.FTZ R3, R6, UR10 ;  /* 0x0000000a06037c20 */ /* 0x000fcc0008410000 */
[----:B------:R-:W1:Y:S01]  /*2a50*/  MUFU.EX2 R59, R59 ;  /* 0x0000003b003b7308 */ /* 0x000e620000000800 */
[----:B------:R-:W-:Y:S02]  /*2a60*/  FSEL R3, R3, RZ, P1 ;  /* 0x000000ff03037208 */ /* 0x000fe40000800000 */
[----:B---3--:R-:W-:-:S03]  /*2a70*/  F2FP.BF16.F32.PACK_AB R167, R55, R54 ;  /* 0x0000003637a7723e */ /* 0x008fc600000010ff */
        /* <DEDUP_REMOVED lines=26> */
[----:B------:R-:W-:Y:S01]  /*2c20*/  FFMA.FTZ R3, R69, UR10, -R3 ;  /* 0x0000000a45037c23 */ /* 0x000fe20008010803 */
[----:B-1----:R-:W-:-:S03]  /*2c30*/  F2FP.BF16.F32.PACK_AB R169, R59, R58 ;  /* 0x0000003a3ba9723e */ /* 0x002fc600000010ff */
[----:B------:R-:W1:Y:S01]  /*2c40*/  MUFU.EX2 R29, R29 ;  /* 0x0000001d001d7308 */ /* 0x000e620000000800 */
[----:B---3--:R-:W-:Y:S01]  /*2c50*/  FADD.FTZ R11, R24, R25 ;  /* 0x00000019180b7221 */ /* 0x008fe20000010000 */
[----:B------:R-:W-:-:S06]  /*2c60*/  F2FP.BF16.F32.PACK_AB R152, R25, R24 ;  /* 0x000000181998723e */ /* 0x000fcc00000010ff */
[----:B------:R-:W3:Y:S01]  /*2c70*/  MUFU.EX2 R32, R32 ;  /* 0x0000002000207308 */ /* 0x000ee20000000800 */
[----:B----4-:R-:W-:Y:S01]  /*2c80*/  FADD.FTZ R4, R28, R11 ;  /* 0x0000000b1c047221 */ /* 0x010fe20000010000 */
[----:B------:R-:W-:-:S04]  /*2c90*/  FADD.FTZ R11, R31, R10 ;  /* 0x0000000a1f0b7221 */ /* 0x000fc80000010000 */
[----:B------:R-:W-:Y:S02]  /*2ca0*/  FADD.FTZ R10, R34, R11 ;  /* 0x0000000b220a7221 */ /* 0x000fe40000010000 */
[----:B------:R-:W4:Y:S01]  /*2cb0*/  MUFU.EX2 R33, R33 ;  /* 0x0000002100217308 */ /* 0x000f220000000800 */
[----:B-1----:R-:W-:Y:S01]  /*2cc0*/  FADD.FTZ R9, R29, R4 ;  /* 0x000000041d097221 */ /* 0x002fe20000010000 */
[----:B------:R-:W-:Y:S01]  /*2cd0*/  FADD.FTZ R11, R35, R10 ;  /* 0x0000000a230b7221 */ /* 0x000fe20000010000 */
[----:B------:R-:W-:-:S03]  /*2ce0*/  F2FP.BF16.F32.PACK_AB R154, R29, R28 ;  /* 0x0000001c1d9a723e */ /* 0x000fc600000010ff */
[----:B------:R-:W-:Y:S02]  /*2cf0*/  FADD.FTZ R10, R38, R11 ;  /* 0x0000000b260a7221 */ /* 0x000fe40000010000 */
[----:B------:R-:W1:Y:S01]  /*2d00*/  MUFU.EX2 R36, R36 ;  /* 0x0000002400247308 */ /* 0x000e620000000800 */
[----:B---3--:R-:W-:Y:S01]  /*2d10*/  FADD.FTZ R4, R32, R9 ;  /* 0x0000000920047221 */ /* 0x008fe20000010000 */
[----:B------:R-:W-:-:S04]  /*2d20*/  FADD.FTZ R11, R39, R10 ;  /* 0x0000000a270b7221 */ /* 0x000fc80000010000 */
[----:B------:R-:W-:Y:S02]  /*2d30*/  FADD.FTZ R10, R42, R11 ;  /* 0x0000000b2a0a7221 */ /* 0x000fe40000010000 */
[----:B------:R-:W3:Y:S01]  /*2d40*/  MUFU.EX2 R37, R37 ;  /* 0x0000002500257308 */ /* 0x000ee20000000800 */
[----:B----4-:R-:W-:Y:S01]  /*2d50*/  FADD.FTZ R9, R33, R4 ;  /* 0x0000000421097221 */ /* 0x010fe20000010000 */
        /* <DEDUP_REMOVED lines=8> */
[----:B---3--:R-:W-:Y:S01]  /*2de0*/  FADD.FTZ R9, R37, R4 ;  /* 0x0000000425097221 */ /* 0x008fe20000010000 */
[----:B------:R-:W-:Y:S01]  /*2df0*/  FADD.FTZ R11, R51, R10 ;  /* 0x0000000a330b7221 */ /* 0x000fe20000010000 */
[----:B------:R-:W-:-:S03]  /*2e00*/  F2FP.BF16.F32.PACK_AB R158, R37, R36 ;  /* 0x00000024259e723e */ /* 0x000fc600000010ff */
[----:B------:R-:W-:Y:S02]  /*2e10*/  FADD.FTZ R10, R54, R11 ;  /* 0x0000000b360a7221 */ /* 0x000fe40000010000 */
[----:B------:R-:W3:Y:S01]  /*2e20*/  MUFU.EX2 R44, R44 ;  /* 0x0000002c002c7308 */ /* 0x000ee20000000800 */
[----:B----4-:R-:W-:Y:S01]  /*2e30*/  FADD.FTZ R4, R40, R9 ;  /* 0x0000000928047221 */ /* 0x010fe20000010000 */
[----:B------:R-:W-:-:S04]  /*2e40*/  FADD.FTZ R11, R55, R10 ;  /* 0x0000000a370b7221 */ /* 0x000fc80000010000 */
[----:B------:R-:W-:Y:S02]  /*2e50*/  FADD.FTZ R10, R58, R11 ;  /* 0x0000000b3a0a7221 */ /* 0x000fe40000010000 */
[----:B------:R-:W4:Y:S01]  /*2e60*/  MUFU.EX2 R45, R45 ;  /* 0x0000002d002d7308 */ /* 0x000f220000000800 */
[----:B-1----:R-:W-:Y:S01]  /*2e70*/  FADD.FTZ R9, R41, R4 ;  /* 0x0000000429097221 */ /* 0x002fe20000010000 */
[----:B------:R-:W-:Y:S01]  /*2e80*/  FADD.FTZ R13, R59, R10 ;  /* 0x0000000a3b0d7221 */ /* 0x000fe20000010000 */
[----:B------:R-:W-:-:S05]  /*2e90*/  F2FP.BF16.F32.PACK_AB R160, R41, R40 ;  /* 0x0000002829a0723e */ /* 0x000fca00000010ff */
[----:B------:R-:W1:Y:S01]  /*2ea0*/  MUFU.EX2 R48, R48 ;  /* 0x0000003000307308 */ /* 0x000e620000000800 */
[----:B---3--:R-:W-:-:S07]  /*2eb0*/  FADD.FTZ R4, R44, R9 ;  /* 0x000000092c047221 */ /* 0x008fce0000010000 */
[----:B------:R-:W3:Y:S01]  /*2ec0*/  MUFU.EX2 R49, R49 ;  /* 0x0000003100317308 */ /* 0x000ee20000000800 */
[C---:B----4-:R-:W-:Y:S01]  /*2ed0*/  FADD.FTZ R9, R45.reuse, R4 ;  /* 0x000000042d097221 */ /* 0x050fe20000010000 */
[----:B------:R-:W-:-:S06]  /*2ee0*/  F2FP.BF16.F32.PACK_AB R162, R45, R44 ;  /* 0x0000002c2da2723e */ /* 0x000fcc00000010ff */
        /* <DEDUP_REMOVED lines=18> */
[----:B---3--:R-:W-:-:S07]  /*3010*/  FADD.FTZ R10, R62, R13 ;  /* 0x0000000d3e0a7221 */ /* 0x008fce0000010000 */
[----:B------:R-:W3:Y:S01]  /*3020*/  MUFU.EX2 R64, R64 ;  /* 0x0000004000407308 */ /* 0x000ee20000000800 */
[C---:B----4-:R-:W-:Y:S01]  /*3030*/  FADD.FTZ R11, R61.reuse, R4 ;  /* 0x000000043d0b7221 */ /* 0x050fe20000010000 */
[----:B------:R-:W-:-:S06]  /*3040*/  F2FP.BF16.F32.PACK_AB R170, R61, R60 ;  /* 0x0000003c3daa723e */ /* 0x000fcc00000010ff */
[----:B------:R-:W4:Y:S01]  /*3050*/  MUFU.EX2 R66, R66 ;  /* 0x0000004200427308 */ /* 0x000f220000000800 */
[C---:B-1----:R-:W-:Y:S01]  /*3060*/  FADD.FTZ R13, R63.reuse, R10 ;  /* 0x0000000a3f0d7221 */ /* 0x042fe20000010000 */
[----:B------:R-:W-:-:S06]  /*3070*/  F2FP.BF16.F32.PACK_AB R171, R63, R62 ;  /* 0x0000003e3fab723e */ /* 0x000fcc00000010ff */
[----:B------:R-:W1:Y:S01]  /*3080*/  MUFU.EX2 R65, R65 ;  /* 0x0000004100417308 */ /* 0x000e620000000800 */
[----:B---3--:R-:W-:-:S07]  /*3090*/  FADD.FTZ R4, R64, R11 ;  /* 0x0000000b40047221 */ /* 0x008fce0000010000 */
[----:B------:R-:W3:Y:S01]  /*30a0*/  MUFU.EX2 R67, R67 ;  /* 0x0000004300437308 */ /* 0x000ee20000000800 */
[----:B----4-:R-:W-:-:S07]  /*30b0*/  FADD.FTZ R10, R66, R13 ;  /* 0x0000000d420a7221 */ /* 0x010fce0000010000 */
[----:B------:R-:W-:Y:S01]  /*30c0*/  MUFU.EX2 R68, R68 ;  /* 0x0000004400447308 */ /* 0x000fe20000000800 */
[----:B-1----:R-:W-:-:S07]  /*30d0*/  F2FP.BF16.F32.PACK_AB R172, R65, R64 ;  /* 0x0000004041ac723e */ /* 0x002fce00000010ff */
[----:B------:R-:W1:Y:S01]  /*30e0*/  MUFU.EX2 R70, R70 ;  /* 0x0000004600467308 */ /* 0x000e620000000800 */
[C---:B---3--:R-:W-:Y:S01]  /*30f0*/  FADD.FTZ R11, R67.reuse, R10 ;  /* 0x0000000a430b7221 */ /* 0x048fe20000010000 */
[----:B------:R-:W-:-:S06]  /*3100*/  F2FP.BF16.F32.PACK_AB R173, R67, R66 ;  /* 0x0000004243ad723e */ /* 0x000fcc00000010ff */
[----:B------:R3:W4:Y:S08]  /*3110*/  MUFU.EX2 R9, R3 ;  /* 0x0000000300097308 */ /* 0x0007300000000800 */
[----:B------:R-:W5:Y:S01]  /*3120*/  MUFU.EX2 R71, R71 ;  /* 0x0000004700477308 */ /* 0x000f620000000800 */
[----:B---3--:R-:W-:Y:S01]  /*3130*/  FADD.FTZ R3, R65, R4 ;  /* 0x0000000441037221 */ /* 0x008fe20000010000 */
[----:B-1----:R-:W-:-:S03]  /*3140*/  FADD.FTZ R10, R70, R11 ;  /* 0x0000000b460a7221 */ /* 0x002fc60000010000 */
[----:B------:R-:W-:-:S04]  /*3150*/  FADD.FTZ R4, R68, R3 ;  /* 0x0000000344047221 */ /* 0x000fc80000010000 */
[C---:B----4-:R-:W-:Y:S01]  /*3160*/  FADD.FTZ R3, R9.reuse, R4 ;  /* 0x0000000409037221 */ /* 0x050fe20000010000 */
[----:B------:R-:W-:Y:S01]  /*3170*/  F2FP.BF16.F32.PACK_AB R174, R9, R68 ;  /* 0x0000004409ae723e */ /* 0x000fe200000010ff */
[C---:B-----5:R-:W-:Y:S01]  /*3180*/  FADD.FTZ R4, R71.reuse, R10 ;  /* 0x0000000a47047221 */ /* 0x060fe20000010000 */
[----:B------:R-:W-:Y:S01]  /*3190*/  F2FP.BF16.F32.PACK_AB R175, R71, R70 ;  /* 0x0000004647af723e */ /* 0x000fe200000010ff */
[----:B------:R-:W-:Y:S06]  /*31a0*/  @!P0 BRA `(.L_x_13512) ;  /* 0x0000000000048947 */ /* 0x000fec0003800000 */
[----:B------:R-:W-:Y:S01]  /*31b0*/  BPT.TRAP 0x1 ;  /* 0x000000040000795c */ /* 0x000fe20000300000 */
.L_x_13512:
[----:B------:R1:W3:Y:S01]  /*31c0*/  SYNCS.PHASECHK.TRANS64.TRYWAIT P1, [UR22+0x22850], R8 ;  /* 0x02285008ff0075a7 */ /* 0x0002e20008020156 */
[----:B------:R-:W-:Y:S05]  /*31d0*/  @!P0 BRA `(.L_x_13513) ;  /* 0x0000000000048947 */ /* 0x000fea0003800000 */
[----:B------:R-:W-:Y:S01]  /*31e0*/  BPT.TRAP 0x1 ;  /* 0x000000040000795c */ /* 0x000fe20000300000 */
.L_x_13513:
[----:B---3--:R-:W-:Y:S05]  /*31f0*/  @P1 BRA `(.L_x_13514) ;  /* 0x0000000000081947 */ /* 0x008fea0003800000 */
[----:B------:R-:W3:Y:S02]  /*3200*/  SYNCS.PHASECHK.TRANS64.TRYWAIT P1, [UR22+0x22850], R8 ;  /* 0x02285008ff0075a7 */ /* 0x000ee40008020156 */
[----:B---3--:R-:W-:Y:S05]  /*3210*/  @!P1 BRA `(.L_x_13515) ;  /* 0x000000b8004c9947 */ /* 0x008fea0003800000 */
.L_x_13514:
        /* <DEDUP_REMOVED lines=43> */
.L_x_13516:
[----:B------:R-:W-:Y:S01]  /*34d0*/  UISETP.NE.AND UP0, UPT, UR46, URZ, UPT ;  /* 0x0000003f2e00728c */ /* 0x000fe2000bf05270 */
[----:B------:R-:W4:Y:S01]  /*34e0*/  S2UR UR18, SR_CgaCtaId ;  /* 0x00000000001279c3 */ /* 0x000f220000008800 */
[----:B------:R-:W-:Y:S01]  /*34f0*/  UMOV UR14, UR43 ;  /* 0x0000002b000e7c82 */ /* 0x000fe20008000000 */
[----:B------:R-:W-:Y:S02]  /*3500*/  UIMAD UR11, UR42, UR11, -UR15 ;  /* 0x0000000b2a0b72a4 */ /* 0x000fe4000f8e0a0f */
[----:B------:R-:W-:Y:S02]  /*3510*/  UIADD3 UR22, UR22, 0x22860, URZ ;  /* 0x0002286016167890 */ /* 0x000fe4000fffe03f */
[----:B------:R-:W-:-:S04]  /*3520*/  UIADD3 UR23, UR40, -0x2, URZ ;  /* 0xfffffffe28177890 */ /* 0x000fc8000fffe03f */
[----:B------:R-:W-:Y:S01]  /*3530*/  @UP0 ULDC UR6, c[0x0][0x44c] ;  /* 0x0001130000060ab9 */ /* 0x000fe20000000800 */
[----:B------:R-:W-:Y:S01]  /*3540*/  @UP0 ULDC UR19, c[0x0][0x450] ;  /* 0x0001140000130ab9 */ /* 0x000fe20000000800 */
[----:B------:R-:W-:-:S04]  /*3550*/  UIMAD.WIDE.U32 UR6, UR43, UR6, URZ ;  /* 0x000000062b0672a5 */ /* 0x000fc8000f8e003f */
[----:B------:R-:W-:-:S04]  /*3560*/  @UP0 USHF.R.U32.HI UR14, URZ, UR19, UR7 ;  /* 0x000000133f0e0299 */ /* 0x000fc80008011607 */
[----:B------:R-:W-:-:S04]  /*3570*/  UIADD3 UR6, UR11, UR14, URZ ;  /* 0x0000000e0b067290 */ /* 0x000fc8000fffe03f */
[----:B------:R-:W-:Y:S02]  /*3580*/  UIMAD.WIDE UR6, UR6, 0x2aaaaaab, URZ ;  /* 0x2aaaaaab060678a5 */ /* 0x000fe4000f8e023f */
[----:B----4-:R-:W-:Y:S02]  /*3590*/  UPRMT UR22, UR18, 0x654, UR22 ;  /* 0x0000065412167896 */ /* 0x010fe40008000016 */
[----:B------:R-:W-:-:S04]  /*35a0*/  USHF.R.U32.HI UR6, URZ, 0x1f, UR7 ;  /* 0x0000001f3f067899 */ /* 0x000fc80008011607 */
[----:B------:R-:W-:-:S03]  /*35b0*/  ULEA.HI.SX32 UR6, UR7, UR6, 0x1c ;  /* 0x0000000607067291 */ /* 0x000fc6000f8fe23f */
[----:B------:R-:W-:Y:S01]  /*35c0*/  SYNCS.ARRIVE.TRANS64.RED.A1T0 RZ, [UR22], RZ ;  /* 0x000000ffffff79a7 */ /* 0x000fe20008100416 */
[----:B------:R-:W-:-:S04]  /*35d0*/  UISETP.LT.AND UP0, UPT, URZ, UR6, UPT ;  /* 0x000000063f00728c */ /* 0x000fc8000bf01270 */
[----:B------:R-:W-:-:S04]  /*35e0*/  USEL UR22, URZ, UR6, !UP0 ;  /* 0x000000063f167287 */ /* 0x000fc8000c000000 */
[----:B------:R-:W-:-:S06]  /*35f0*/  UISETP.GE.AND UP0, UPT, UR23, UR22, UPT ;  /* 0x000000161700728c */ /* 0x000fcc000bf06270 */
[----:B------:R-:W-:-:S13]  /*3600*/  PLOP3.LUT P1, PT, PT, PT, UP0, 0x80, 0x0 ;  /* 0x000000000000781c */ /* 0x000fda0003f2f008 */
[----:B------:R-:W-:Y:S05]  /*3610*/  @!P1 BRA `(.L_x_13517) ;  /* 0x0000002400389947 */ /* 0x000fea0003800000 */
[----:B---3--:R-:W-:Y:S01]  /*3620*/  IMAD.MOV.U32 R9, RZ, RZ, R5 ;  /* 0x000000ffff097224 */ /* 0x008fe200078e0005 */
[----:B------:R-:W-:Y:S01]  /*3630*/  ULDC UR27, c[0x0][0x288] ;  /* 0x0000a200001b7ab9 */ /* 0x000fe20000000800 */
[----:B01----:R-:W-:Y:S01]  /*3640*/  IMAD.MOV.U32 R8, RZ, RZ, R6 ;  /* 0x000000ffff087224 */ /* 0x003fe200078e0006 */
[----:B------:R-:W-:-:S06]  /*3650*/  ULDC UR24, c[0x0][0x988] ;  /* 0x0002620000187ab9 */ /* 0x000fcc0000000800 */
.L_x_13528:
[----:B------:R-:W-:-:S04]  /*3660*/  UIADD3 UR36, UR36, 0x1, URZ ;  /* 0x0000000124247890 */ /* 0x000fc8000fffe03f */
[----:B------:R-:W-:-:S04]  /*3670*/  UISETP.NE.AND UP0, UPT, UR36, 0x2, UPT ;  /* 0x000000022400788c */ /* 0x000fc8000bf05270 */
[----:B------:R-:W-:Y:S02]  /*3680*/  USEL UR6, URZ, 0x1, UP0 ;  /* 0x000000013f067887 */ /* 0x000fe40008000000 */
[----:B------:R-:W-:Y:S02]  /*3690*/  USEL UR36, UR36, URZ, UP0 ;  /* 0x0000003f24247287 */ /* 0x000fe40008000000 */
[----:B------:R-:W-:Y:S01]  /*36a0*/  ULOP3.LUT UR37, UR37, UR6, URZ, 0x3c, !UPT ;  /* 0x0000000625257292 */ /* 0x000fe2000f8e3c3f */
[----:B012---:R-:W-:Y:S11]  /*36b0*/  @!P0 BRA `(.L_x_13518) ;  /* 0x0000000000048947 */ /* 0x007ff60003800000 */
[----:B------:R-:W-:Y:S01]  /*36c0*/  BPT.TRAP 0x1 ;  /* 0x000000040000795c */ /* 0x000fe20000300000 */
.L_x_13518:
        /* <DEDUP_REMOVED lines=9> */
.L_x_13519:
[----:B-1----:R-:W-:Y:S05]  /*3760*/  @P1 BRA `(.L_x_13520) ;  /* 0x0000000000081947 */ /* 0x002fea0003800000 */
[----:B------:R-:W1:Y:S02]  /*3770*/  SYNCS.PHASECHK.TRANS64.TRYWAIT P1, [UR26+0x22830], R7 ;  /* 0x02283007ff0075a7 */ /* 0x000e64000802015a */
[----:B-1----:R-:W-:Y:S05]  /*3780*/  @!P1 BRA `(.L_x_13521) ;  /* 0x000000b400089947 */ /* 0x002fea0003800000 */
.L_x_13520:
[----:B------:R-:W-:Y:S01]  /*3790*/  UIMAD UR6, UR36, 0x300, UR20 ;  /* 0x00000300240678a4 */ /* 0x000fe2000f8e0214 */
[----:B------:R-:W-:Y:S01]  /*37a0*/  WARPGROUP.ARRIVE ;  /* 0x00000000000079c5 */ /* 0x000fe20000000000 */
[----:B------:R-:W-:Y:S01]  /*37b0*/  UMOV UR7, 0x40000040 ;  /* 0x4000004000077882 */ /* 0x000fe20000000000 */
[----:B------:R-:W-:Y:S01]  /*37c0*/  UMOV UR11, 0x40000040 ;  /* 0x40000040000b7882 */ /* 0x000fe20000000000 */
[----:B------:R-:W-:-:S03]  /*37d0*/  UIADD3 UR10, UR6, 0x2, URZ ;  /* 0x00000002060a7890 */ /* 0x000fc6000fffe03f */
[----:B-12---:R-:W1:Y:S01]  /*37e0*/  S2R R0, SR_TID.X ;  /* 0x0000000000007919 */ /* 0x006e620000002100 */
[----:B------:R-:W-:Y:S01]  /*37f0*/  UIADD3 UR14, UR6, 0x4, URZ ;  /* 0x00000004060e7890 */ /* 0x000fe2000fffe03f */
[----:B------:R-:W-:Y:S01]  /*3800*/  UMOV UR15, 0x40000040 ;  /* 0x40000040000f7882 */ /* 0x000fe20000000000 */
[----:B------:R-:W-:Y:S01]  /*3810*/  HGMMA.64x96x16.F32.BF16 R152, gdesc[UR4], RZ, !UPT, gsb0 ;  /* 0x01600000049879f0 */ /* 0x000fe2000c0018ff */
[----:B------:R-:W-:Y:S01]  /*3820*/  UIADD3 UR18, UR6, 0x6, URZ ;  /* 0x0000000606127890 */ /* 0x000fe2000fffe03f */
[----:B------:R-:W-:Y:S01]  /*3830*/  UMOV UR19, 0x40000040 ;  /* 0x4000004000137882 */ /* 0x000fe20000000000 */
        /* <DEDUP_REMOVED lines=15> */
.L_x_13522:
[----:B------:R-:W-:Y:S01]  /*3930*/  UISETP.NE.AND UP0, UPT, UR46, URZ, UPT ;  /* 0x0000003f2e00728c */ /* 0x000fe2000bf05270 */
[----:B------:R-:W-:Y:S01]  /*3940*/  VIADD R10, R16, UR43 ;  /* 0x0000002b100a7c36 */ /* 0x000fe20008000000 */
[----:B------:R-:W2:Y:S01]  /*3950*/  LDC R11, c[0x0][0x2f0] ;  /* 0x0000bc00ff0b7b82 */ /* 0x000ea20000000800 */
[----:B------:R-:W-:Y:S01]  /*3960*/  IMAD.MOV.U32 R6, RZ, RZ, -0x2 ;  /* 0xfffffffeff067424 */ /* 0x000fe200078e00ff */
[----:B------:R-:W-:Y:S02]  /*3970*/  UMOV UR10, UR24 ;  /* 0x00000018000a7c82 */ /* 0x000fe40008000000 */
[----:B------:R-:W-:Y:S02]  /*3980*/  PLOP3.LUT P1, PT, PT, PT, UP0, 0x80, 0x0 ;  /* 0x000000000000781c */ /* 0x000fe40003f2f008 */
[----:B------:R-:W-:-:S03]  /*3990*/  PLOP3.LUT P2, PT, PT, PT, UP0, 0x80, 0x0 ;  /* 0x000000000000781c */ /* 0x000fc60003f4f008 */
[----:B------:R-:W-:-:S08]  /*39a0*/  @UP0 ULDC UR6, c[0x0][0x44c] ;  /* 0x0001130000060ab9 */ /* 0x000fd00000000800 */
[----:B------:R-:W-:Y:S01]  /*39b0*/  @P1 IMAD.HI.U32 R5, R10, UR6, RZ ;  /* 0x000000060a051c27 */ /* 0x000fe2000f8e00ff */
[----:B------:R-:W-:-:S04]  /*39c0*/  @UP0 ULDC UR6, c[0x0][0x450] ;  /* 0x0001140000060ab9 */ /* 0x000fc80000000800 */
[----:B------:R-:W-:Y:S01]  /*39d0*/  @P2 SHF.R.U32.HI R10, RZ, UR6, R5 ;  /* 0x00000006ff0a2c19 */ /* 0x000fe20008011605 */
[----:B------:R-:W-:Y:S02]  /*39e0*/  UMOV UR6, 0x1 ;  /* 0x0000000100067882 */ /* 0x000fe40000000000 */
[----:B------:R-:W-:Y:S02]  /*39f0*/  UIMAD UR6, UR23, -0x60, UR6 ;  /* 0xffffffa0170678a4 */ /* 0x000fe4000f8e0206 */
[----:B------:R-:W3:Y:S04]  /*3a00*/  SHFL.IDX PT, R5, R10, 0x1, 0x1c1f ;  /* 0x003c1f000a057f89 */ /* 0x000ee800000e0000 */
[----:B------:R-:W-:Y:S01]  /*3a10*/  IMAD R6, R17, R6, UR6 ;  /* 0x0000000611067e24 */ /* 0x000fe2000f8e0206 */
[----:B------:R-:W-:-:S03]  /*3a20*/  UIADD3 UR6, UR26, 0x22840, URZ ;  /* 0x000228401a067890 */ /* 0x000fc6000fffe03f */
[----:B--2---:R-:W-:Y:S01]  /*3a30*/  IMAD R6, R11, UR42, R6 ;  /* 0x0000002a0b067c24 */ /* 0x004fe2000f8e0206 */
[----:B------:R-:W-:-:S09]  /*3a40*/  UPRMT UR6, UR25, 0x654, UR6 ;  /* 0x0000065419067896 */ /* 0x000fd20008000006 */
[----:B------:R-:W-:Y:S01]  /*3a50*/  SYNCS.ARRIVE.TRANS64.RED.A1T0 RZ, [UR6], RZ ;  /* 0x000000ffffff79a7 */ /* 0x000fe20008100406 */
[----:B---3--:R-:W-:-:S04]  /*3a60*/  IADD3 R5, R5, -UR27, R6 ;  /* 0x8000001b05057c10 */ /* 0x008fc8000fffe006 */
[C---:B------:R-:W-:Y:S02]  /*3a70*/  ISETP.GT.AND P1, PT, R5.reuse, RZ, PT ;  /* 0x000000ff0500720c */ /* 0x040fe40003f24270 */
[C---:B------:R-:W-:Y:S02]  /*3a80*/  ISETP.GT.AND P2, PT, R5.reuse, 0x1, PT ;  /* 0x000000010500780c */ /* 0x040fe40003f44270 */
        /* <DEDUP_REMOVED lines=65> */
[----:B------:R-:W-:Y:S02]  /*3ea0*/  FMNMX.FTZ R5, R195, R12, !PT ;  /* 0x0000000cc3057209 */ /* 0x000fe40007810000 */
[----:B------:R-:W-:Y:S02]  /*3eb0*/  FSEL R198, R198, -INF , P1 ;  /* 0xff800000c6c67808 */ /* 0x000fe40000800000 */
[----:B------:R-:W-:Y:S02]  /*3ec0*/  FSEL R199, R199, -INF , P2 ;  /* 0xff800000c7c77808 */ /* 0x000fe40001000000 */
[----:B------:R-:W-:Y:S02]  /*3ed0*/  FMNMX.FTZ R12, R198, R5, !PT ;  /* 0x00000005c60c7209 */ /* 0x000fe40007810000 */
[----:B------:R-:W2:Y:S02]  /*3ee0*/  SHFL.IDX PT, R5, R10, RZ, 0x1c1f ;  /* 0x001c1fff0a057589 */ /* 0x000ea400000e0000 */
[----:B------:R-:W-:-:S05]  /*3ef0*/  FMNMX.FTZ R13, R199, R12, !PT ;  /* 0x0000000cc70d7209 */ /* 0x000fca0007810000 */
[----:B------:R-:W3:Y:S01]  /*3f00*/  SHFL.BFLY PT, R12, R13, 0x2, 0x1f ;  /* 0x0c401f000d0c7f89 */ /* 0x000ee200000e0000 */
[----:B--2---:R-:W-:-:S04]  /*3f10*/  IADD3 R6, R5, -UR27, R6 ;  /* 0x8000001b05067c10 */ /* 0x004fc8000fffe006 */
[C---:B------:R-:W-:Y:S02]  /*3f20*/  ISETP.GT.AND P1, PT, R6.reuse, RZ, PT ;  /* 0x000000ff0600720c */ /* 0x040fe40003f24270 */
[----:B------:R-:W-:Y:S02]  /*3f30*/  ISETP.GT.AND P2, PT, R6, 0x1, PT ;  /* 0x000000010600780c */ /* 0x000fe40003f44270 */
[----:B------:R-:W-:Y:S02]  /*3f40*/  FSEL R11, R152, -INF , P1 ;  /* 0xff800000980b7808 */ /* 0x000fe40000800000 */
[----:B---3--:R-:W-:Y:S02]  /*3f50*/  FMNMX.FTZ R14, R13, R12, !PT ;  /* 0x0000000c0d0e7209 */ /* 0x008fe40007810000 */
[----:B------:R-:W-:Y:S02]  /*3f60*/  ISETP.GT.AND P1, PT, R6, 0x8, PT ;  /* 0x000000080600780c */ /* 0x000fe40003f24270 */
[----:B------:R-:W-:Y:S01]  /*3f70*/  FSEL R153, R153, -INF , P2 ;  /* 0xff80000099997808 */ /* 0x000fe20001000000 */
[----:B------:R-:W2:Y:S01]  /*3f80*/  SHFL.BFLY PT, R15, R14, 0x1, 0x1f ;  /* 0x0c201f000e0f7f89 */ /* 0x000ea200000e0000 */
        /* <DEDUP_REMOVED lines=19> */
[----:B--2---:R-:W-:Y:S02]  /*40c0*/  FMNMX.FTZ R5, R14, R15, !PT ;  /* 0x0000000f0e057209 */ /* 0x004fe40007810000 */
        /* <DEDUP_REMOVED lines=28> */
[----:B------:R-:W-:Y:S02]  /*4290*/  FSETP.NEU.FTZ.AND P1, PT, R5, -INF , PT ;  /* 0xff8000000500780b */ /* 0x000fe40003f3d000 */
[----:B------:R-:W-:-:S02]  /*42a0*/  ISETP.GT.AND P3, PT, R6, 0x48, PT ;  /* 0x000000480600780c */ /* 0x000fc40003f64270 */
        /* <DEDUP_REMOVED lines=9> */
[----:B------:R2:W-:Y:S01]  /*4340*/  MUFU.EX2 R13, R154 ;  /* 0x0000009a000d7308 */ /* 0x0005e20000000800 */
[----:B------:R-:W-:Y:S01]  /*4350*/  FSEL R152, R189, -INF , P2 ;  /* 0xff800000bd987808 */ /* 0x000fe20001000000 */
[--C-:B------:R-:W-:Y:S01]  /*4360*/  FFMA.FTZ R159, R166, UR10, -R10.reuse ;  /* 0x0000000aa69f7c23 */ /* 0x100fe2000801080a */
[----:B------:R-:W-:Y:S01]  /*4370*/  FMNMX.FTZ R21, R188, R21, !PT ;  /* 0x00000015bc157209 */ /* 0x000fe20007810000 */
[--C-:B------:R-:W-:Y:S01]  /*4380*/  FFMA.FTZ R12, R155, UR10, -R10.reuse ;  /* 0x0000000a9b0c7c23 */ /* 0x100fe2000801080a */
[----:B------:R-:W-:Y:S01]  /*4390*/  ISETP.GT.AND P2, PT, R6, 0x51, PT ;  /* 0x000000510600780c */ /* 0x000fe20003f44270 */
[--C-:B------:R-:W-:Y:S01]  /*43a0*/  FFMA.FTZ R155, R158, UR10, -R10.reuse ;  /* 0x0000000a9e9b7c23 */ /* 0x100fe2000801080a */
[----:B------:R-:W-:Y:S01]  /*43b0*/  FMNMX.FTZ R21, R152, R21, !PT ;  /* 0x0000001598157209 */ /* 0x000fe20007810000 */
[--C-:B------:R-:W-:Y:S01]  /*43c0*/  FFMA.FTZ R189, R170, UR10, -R10.reuse ;  /* 0x0000000aaabd7c23 */ /* 0x100fe2000801080a */
[----:B--2---:R-:W-:Y:S01]  /*43d0*/  FSEL R154, R192, -INF , P3 ;  /* 0xff800000c09a7808 */ /* 0x004fe20001800000 */
        /* <DEDUP_REMOVED lines=8> */
[----:B------:R-:W-:Y:S01]  /*4460*/  MUFU.EX2 R12, R12 ;  /* 0x0000000c000c7308 */ /* 0x000fe20000000800 */
[----:B------:R-:W-:Y:S01]  /*4470*/  FSEL R158, R196, -INF , P3 ;  /* 0xff800000c49e7808 */ /* 0x000fe20001800000 */
[--C-:B------:R-:W-:Y:S01]  /*4480*/  FFMA.FTZ R196, R171, UR10, -R10.reuse ;  /* 0x0000000aabc47c23 */ /* 0x100fe2000801080a */
[----:B------:R-:W-:Y:S01]  /*4490*/  FMNMX.FTZ R21, R193, R166, !PT ;  /* 0x000000a6c1157209 */ /* 0x000fe20007810000 */
[--C-:B------:R-:W-:Y:S01]  /*44a0*/  FFMA.FTZ R171, R190, UR10, -R10.reuse ;  /* 0x0000000abeab7c23 */ /* 0x100fe2000801080a */
[----:B------:R-:W-:Y:S01]  /*44b0*/  FSEL R197, R197, -INF , P2 ;  /* 0xff800000c5c57808 */ /* 0x000fe20001000000 */
[--C-:B------:R-:W-:Y:S01]  /*44c0*/  FFMA.FTZ R183, R187, UR10, -R10.reuse ;  /* 0x0000000abbb77c23 */ /* 0x100fe2000801080a */
[----:B------:R-:W-:Y:S01]  /*44d0*/  FMNMX.FTZ R6, R158, R21, !PT ;  /* 0x000000159e067209 */ /* 0x000fe20007810000 */
[----:B------:R-:W-:Y:S01]  /*44e0*/  MUFU.EX2 R155, R155 ;  /* 0x0000009b009b7308 */ /* 0x000fe20000000800 */
[----:B------:R-:W-:Y:S01]  /*44f0*/  FSEL R186, R5, RZ, P1 ;  /* 0x000000ff05ba7208 */ /* 0x000fe20000800000 */
[--C-:B------:R-:W-:Y:S01]  /*4500*/  FFMA.FTZ R162, R162, UR10, -R10.reuse ;  /* 0x0000000aa2a27c23 */ /* 0x100fe2000801080a */
[----:B------:R-:W-:Y:S01]  /*4510*/  FMNMX.FTZ R6, R197, R6, !PT ;  /* 0x00000006c5067209 */ /* 0x000fe20007810000 */
[--C-:B------:R-:W-:Y:S01]  /*4520*/  FFMA.FTZ R192, R175, UR10, -R10.reuse ;  /* 0x0000000aafc07c23 */ /* 0x100fe2000801080a */
[--C-:B------:R-:W-:Y:S01]  /*4530*/  FFMA.FTZ R166, R178, UR10, -R10.reuse ;  /* 0x0000000ab2a67c23 */ /* 0x100fe2000801080a */
[----:B------:R-:W-:Y:S01]  /*4540*/  FADD.FTZ R186, -R186, R9 ;  /* 0x00000009baba7221 */ /* 0x000fe20000010100 */
[--C-:B------:R-:W-:Y:S01]  /*4550*/  FFMA.FTZ R178, R191, UR10, -R10.reuse ;  /* 0x0000000abfb27c23 */ /* 0x100fe2000801080a */
[----:B------:R-:W2:Y:S01]  /*4560*/  SHFL.BFLY PT, R21, R6, 0x2, 0x1f ;  /* 0x0c401f0006157f89 */ /* 0x000ea200000e0000 */
[----:B------:R-:W-:Y:S01]  /*4570*/  MUFU.EX2 R14, R14 ;  /* 0x0000000e000e7308 */ /* 0x000fe20000000800 */
[----:B------:R-:W-:Y:S01]  /*4580*/  FMUL.FTZ R186, R186, UR10 ;  /* 0x0000000ababa7c20 */ /* 0x000fe20008410000 */
[--C-:B------:R-:W-:Y:S01]  /*4590*/  FFMA.FTZ R175, R198, UR10, -R10.reuse ;  /* 0x0000000ac6af7c23 */ /* 0x100fe2000801080a */
[----:B------:R-:W-:-:S05]  /*45a0*/  FFMA.FTZ R179, R179, UR10, -R10 ;  /* 0x0000000ab3b37c23 */ /* 0x000fca000801080a */
[----:B------:R-:W3:Y:S08]  /*45b0*/  MUFU.EX2 R186, R186 ;  /* 0x000000ba00ba7308 */ /* 0x000ef00000000800 */
[----:B------:R4:W-:Y:S01]  /*45c0*/  MUFU.EX2 R15, R162 ;  /* 0x000000a2000f7308 */ /* 0x0009e20000000800 */
[----:B--2---:R-:W-:-:S07]  /*45d0*/  FMNMX.FTZ R21, R6, R21, !PT ;  /* 0x0000001506157209 */ /* 0x004fce0007810000 */
[----:B------:R-:W-:Y:S01]  /*45e0*/  MUFU.EX2 R20, R20 ;  /* 0x0000001400147308 */ /* 0x000fe20000000800 */
[--C-:B----4-:R-:W-:Y:S01]  /*45f0*/  FFMA.FTZ R162, R167, UR10, -R10.reuse ;  /* 0x0000000aa7a27c23 */ /* 0x110fe2000801080a */
[--C-:B------:R-:W-:Y:S01]  /*4600*/  FFMA.FTZ R167, R182, UR10, -R10.reuse ;  /* 0x0000000ab6a77c23 */ /* 0x100fe2000801080a */
[--C-:B------:R-:W-:Y:S01]  /*4610*/  FFMA.FTZ R182, R195, UR10, -R10.reuse ;  /* 0x0000000ac3b67c23 */ /* 0x100fe2000801080a */
[----:B------:R-:W2:Y:S01]  /*4620*/  SHFL.BFLY PT, R6, R21, 0x1, 0x1f ;  /* 0x0c201f0015067f89 */ /* 0x000ea200000e0000 */
[-C--:B---3--:R-:W-:Y:S01]  /*4630*/  FMUL.FTZ R26, R26, R186.reuse ;  /* 0x000000ba1a1a7220 */ /* 0x088fe20000410000 */
        /* <DEDUP_REMOVED lines=23> */
[--C-:B------:R-:W-:Y:S01]  /*47b0*/  FFMA.FTZ R21, R194, UR10, -R10.reuse ;  /* 0x0000000ac2157c23 */ /* 0x100fe2000801080a */
[----:B------:R-:W-:Y:S01]  /*47c0*/  FFMA.FTZ R10, R199, UR10, -R10 ;  /* 0x0000000ac70a7c23 */ /* 0x000fe2000801080a */
[-C--:B------:R-:W-:Y:S01]  /*47d0*/  FMUL.FTZ R66, R66, R186.reuse ;  /* 0x000000ba42427220 */ /* 0x080fe20000410000 */
[C---:B------:R-:W-:Y:S01]  /*47e0*/  FSETP.NEU.FTZ.AND P2, PT, R6.reuse, -INF , PT ;  /* 0xff8000000600780b */ /* 0x040fe20003f5d000 */
[----:B------:R-:W-:Y:S01]  /*47f0*/  FMUL.FTZ R194, R6, UR10 ;  /* 0x0000000a06c27c20 */ /* 0x000fe20008410000 */
[----:B------:R-:W-:Y:S01]  /*4800*/  MUFU.EX2 R196, R196 ;  /* 0x000000c400c47308 */ /* 0x000fe20000000800 */
[-C--:B------:R-:W-:Y:S01]  /*4810*/  FMUL.FTZ R67, R67, R186.reuse ;  /* 0x000000ba43437220 */ /* 0x080fe20000410000 */
[-C--:B------:R-:W-:Y:S01]  /*4820*/  FMUL.FTZ R70, R70, R186.reuse ;  /* 0x000000ba46467220 */ /* 0x080fe20000410000 */
[-C--:B------:R-:W-:Y:S01]  /*4830*/  FMUL.FTZ R71, R71, R186.reuse ;  /* 0x000000ba47477220 */ /* 0x080fe20000410000 */
[----:B------:R-:W-:Y:S01]  /*4840*/  FSEL R194, R194, RZ, P2 ;  /* 0x000000ffc2c27208 */ /* 0x000fe20001000000 */
[-C--:B------:R-:W-:Y:S01]  /*4850*/  FMUL.FTZ R74, R74, R186.reuse ;  /* 0x000000ba4a4a7220 */ /* 0x080fe20000410000 */
[-C--:B------:R-:W-:Y:S01]  /*4860*/  FMUL.FTZ R75, R75, R186.reuse ;  /* 0x000000ba4b4b7220 */ /* 0x080fe20000410000 */
[----:B------:R-:W-:Y:S01]  /*4870*/  FMUL.FTZ R78, R78, R186 ;  /* 0x000000ba4e4e7220 */ /* 0x000fe20000410000 */
[----:B------:R-:W-:Y:S01]  /*4880*/  MUFU.EX2 R163, R163 ;  /* 0x000000a300a37308 */ /* 0x000fe20000000800 */
[--C-:B------:R-:W-:Y:S01]  /*4890*/  FFMA.FTZ R190, R153, UR10, -R194.reuse ;  /* 0x0000000a99be7c23 */ /* 0x100fe200080108c2 */
[----:B------:R-:W-:Y:S01]  /*48a0*/  FSEL R153, R6, RZ, P2 ;  /* 0x000000ff06997208 */ /* 0x000fe20001000000 */
[--C-:B------:R-:W-:Y:S01]  /*48b0*/  FFMA.FTZ R11, R11, UR10, -R194.reuse ;  /* 0x0000000a0b0b7c23 */ /* 0x100fe200080108c2 */
[--C-:B------:R-:W-:Y:S01]  /*48c0*/  FFMA.FTZ R156, R156, UR10, -R194.reuse ;  /* 0x0000000a9c9c7c23 */ /* 0x100fe200080108c2 */
[--C-:B------:R-:W-:Y:S01]  /*48d0*/  FFMA.FTZ R187, R157, UR10, -R194.reuse ;  /* 0x0000000a9dbb7c23 */ /* 0x100fe200080108c2 */
[----:B------:R-:W-:Y:S01]  /*48e0*/  FFMA.FTZ R160, R160, UR10, -R194 ;  /* 0x0000000aa0a07c23 */ /* 0x000fe200080108c2 */
[----:B------:R-:W-:Y:S01]  /*48f0*/  FADD.FTZ R153, -R153, R8 ;  /* 0x0000000899997221 */ /* 0x000fe20000010100 */
[----:B------:R-:W-:Y:S01]  /*4900*/  MUFU.EX2 R190, R190 ;  /* 0x000000be00be7308 */ /* 0x000fe20000000800 */
[--C-:B------:R-:W-:Y:S01]  /*4910*/  FFMA.FTZ R161, R161, UR10, -R194.reuse ;  /* 0x0000000aa1a17c23 */ /* 0x100fe200080108c2 */
[--C-:B------:R-:W-:Y:S01]  /*4920*/  FFMA.FTZ R191, R164, UR10, -R194.reuse ;  /* 0x0000000aa4bf7c23 */ /* 0x100fe200080108c2 */
[----:B------:R-:W-:Y:S01]  /*4930*/  FMUL.FTZ R8, R153, UR10 ;  /* 0x0000000a99087c20 */ /* 0x000fe20008410000 */
[--C-:B------:R-:W-:Y:S01]  /*4940*/  FFMA.FTZ R198, R165, UR10, -R194.reuse ;  /* 0x0000000aa5c67c23 */ /* 0x100fe200080108c2 */
[----:B------:R-:W-:Y:S01]  /*4950*/  FFMA.FTZ R153, R186, R4, R13 ;  /* 0x00000004ba997223 */ /* 0x000fe2000001000d */
[--C-:B------:R-:W-:Y:S01]  /*4960*/  FFMA.FTZ R165, R168, UR10, -R194.reuse ;  /* 0x0000000aa8a57c23 */ /* 0x100fe200080108c2 */
[--C-:B------:R-:W-:Y:S01]  /*4970*/  FFMA.FTZ R168, R169, UR10, -R194.reuse ;  /* 0x0000000aa9a87c23 */ /* 0x100fe200080108c2 */
[----:B------:R-:W-:Y:S01]  /*4980*/  MUFU.EX2 R11, R11 ;  /* 0x0000000b000b7308 */ /* 0x000fe20000000800 */
[--C-:B------:R-:W-:Y:S01]  /*4990*/  FFMA.FTZ R169, R176, UR10, -R194.reuse ;  /* 0x0000000ab0a97c23 */ /* 0x100fe200080108c2 */
[----:B------:R-:W-:Y:S01]  /*49a0*/  FADD.FTZ R176, R12, R153 ;  /* 0x000000990cb07221 */ /* 0x000fe20000010000 */
[--C-:B------:R-:W-:Y:S01]  /*49b0*/  FFMA.FTZ R9, R173, UR10, -R194.reuse ;  /* 0x0000000aad097c23 */ /* 0x100fe200080108c2 */
[--C-:B------:R-:W-:Y:S01]  /*49c0*/  FFMA.FTZ R173, R180, UR10, -R194.reuse ;  /* 0x0000000ab4ad7c23 */ /* 0x100fe200080108c2 */
[----:B------:R-:W-:Y:S01]  /*49d0*/  FFMA.FTZ R164, R172, UR10, -R194 ;  /* 0x0000000aaca47c23 */ /* 0x000fe200080108c2 */
[----:B------:R-:W-:Y:S01]  /*49e0*/  FADD.FTZ R153, R155, R176 ;  /* 0x000000b09b997221 */ /* 0x000fe20000010000 */
[--C-:B------:R-:W-:Y:S01]  /*49f0*/  FFMA.FTZ R181, R181, UR10, -R194.reuse ;  /* 0x0000000ab5b57c23 */ /* 0x100fe200080108c2 */
[----:B------:R-:W2:Y:S01]  /*4a00*/  MUFU.EX2 R8, R8 ;  /* 0x0000000800087308 */ /* 0x000ea20000000800 */
[--C-:B------:R-:W-:Y:S01]  /*4a10*/  FFMA.FTZ R172, R177, UR10, -R194.reuse ;  /* 0x0000000ab1ac7c23 */ /* 0x100fe200080108c2 */
[--C-:B------:R-:W-:Y:S01]  /*4a20*/  FFMA.FTZ R176, R185, UR10, -R194.reuse ;  /* 0x0000000ab9b07c23 */ /* 0x100fe200080108c2 */
[----:B------:R-:W-:Y:S01]  /*4a30*/  F2FP.BF16.F32.PACK_AB R155, R14, R155 ;  /* 0x0000009b0e9b723e */ /* 0x000fe200000010ff */
[--C-:B------:R-:W-:Y:S01]  /*4a40*/  FFMA.FTZ R177, R188, UR10, -R194.reuse ;  /* 0x0000000abcb17c23 */ /* 0x100fe200080108c2 */
[--C-:B------:R-:W-:Y:S01]  /*4a50*/  FFMA.FTZ R193, R193, UR10, -R194.reuse ;  /* 0x0000000ac1c17c23 */ /* 0x100fe200080108c2 */
        /* <DEDUP_REMOVED lines=15> */
[----:B------:R-:W-:Y:S01]  /*4b50*/  FADD.FTZ R3, R190, R3 ;  /* 0x00000003be037221 */ /* 0x000fe20000010000 */
[-C--:B------:R-:W-:Y:S01]  /*4b60*/  FMUL.FTZ R29, R29, R8.reuse ;  /* 0x000000081d1d7220 */ /* 0x080fe20000410000 */
[-C--:B------:R-:W-:Y:S01]  /*4b70*/  FMUL.FTZ R32, R32, R8.reuse ;  /* 0x0000000820207220 */ /* 0x080fe20000410000 */
[----:B------:R-:W2:Y:S01]  /*4b80*/  MUFU.EX2 R160, R160 ;  /* 0x000000a000a07308 */ /* 0x000ea20000000800 */
[----:B---3--:R-:W-:Y:S01]  /*4b90*/  FADD.FTZ R180, R156, R3 ;  /* 0x000000039cb47221 */ /* 0x008fe20000010000 */
[----:B------:R-:W-:Y:S01]  /*4ba0*/  FFMA.FTZ R3, R184, UR10, -R194 ;  /* 0x0000000ab8037c23 */ /* 0x000fe200080108c2 */
        /* <DEDUP_REMOVED lines=11> */
[----:B------:R-:W-:Y:S01]  /*4c60*/  FADD.FTZ R153, R15, R180 ;  /* 0x000000b40f997221 */ /* 0x000fe20000010000 */
[-C--:B------:R-:W-:Y:S01]  /*4c70*/  FMUL.FTZ R49, R49, R8.reuse ;  /* 0x0000000831317220 */ /* 0x080fe20000410000 */
[----:B------:R-:W4:Y:S01]  /*4c80*/  MUFU.EX2 R191, R191 ;  /* 0x000000bf00bf7308 */ /* 0x000f220000000800 */
[----:B--2---:R-:W-:Y:S01]  /*4c90*/  FADD.FTZ R184, R160, R157 ;  /* 0x0000009da0b87221 */ /* 0x004fe20000010000 */
[----:B------:R-:W-:Y:S01]  /*4ca0*/  FADD.FTZ R180, R20, R153 ;  /* 0x0000009914b47221 */ /* 0x000fe20000010000 */
[-C--:B------:R-:W-:Y:S01]  /*4cb0*/  FMUL.FTZ R52, R52, R8.reuse ;  /* 0x0000000834347220 */ /* 0x080fe20000410000 */
[-C--:B------:R-:W-:Y:S01]  /*4cc0*/  FMUL.FTZ R53, R53, R8.reuse ;  /* 0x0000000835357220 */ /* 0x080fe20000410000 */
[-C--:B------:R-:W-:Y:S01]  /*4cd0*/  FMUL.FTZ R56, R56, R8.reuse ;  /* 0x0000000838387220 */ /* 0x080fe20000410000 */
[----:B------:R-:W-:Y:S01]  /*4ce0*/  FADD.FTZ R157, R159, R180 ;  /* 0x000000b49f9d7221 */ /* 0x000fe20000010000 */
[----:B------:R-:W-:Y:S01]  /*4cf0*/  F2FP.BF16.F32.PACK_AB R159, R162, R159 ;  /* 0x0000009fa29f723e */ /* 0x000fe200000010ff */
        /* <DEDUP_REMOVED lines=10> */
[----:B------:R-:W-:Y:S01]  /*4da0*/  FFMA.FTZ R184, R154, UR10, -R194 ;  /* 0x0000000a9ab87c23 */ /* 0x000fe200080108c2 */
[----:B------:R-:W-:Y:S01]  /*4db0*/  FADD.FTZ R154, R162, R157 ;  /* 0x0000009da29a7221 */ /* 0x000fe20000010000 */
[-C--:B------:R-:W-:Y:S01]  /*4dc0*/  FMUL.FTZ R68, R68, R8.reuse ;  /* 0x0000000844447220 */ /* 0x080fe20000410000 */
[-C--:B------:R-:W-:Y:S01]  /*4dd0*/  FMUL.FTZ R69, R69, R8.reuse ;  /* 0x0000000845457220 */ /* 0x080fe20000410000 */
[----:B------:R-:W-:Y:S01]  /*4de0*/  FMUL.FTZ R72, R72, R8 ;  /* 0x0000000848487220 */ /* 0x000fe20000410000 */
[----:B------:R-:W-:Y:S01]  /*4df0*/  FADD.FTZ R185, R189, R154 ;  /* 0x0000009abdb97221 */ /* 0x000fe20000010000 */
[----:B------:R-:W4:Y:S01]  /*4e00*/  MUFU.EX2 R168, R168 ;  /* 0x000000a800a87308 */ /* 0x000f220000000800 */
[----:B------:R-:W-:Y:S01]  /*4e10*/  F2FP.BF16.F32.PACK_AB R154, R187, R156 ;  /* 0x0000009cbb9a723e */ /* 0x000fe200000010ff */
[----:B------:R-:W-:Y:S01]  /*4e20*/  FMUL.FTZ R73, R73, R8 ;  /* 0x0000000849497220 */ /* 0x000fe20000410000 */
[----:B------:R-:W-:Y:S01]  /*4e30*/  F2FP.BF16.F32.PACK_AB R156, R161, R160 ;  /* 0x000000a0a19c723e */ /* 0x000fe200000010ff */
[-C--:B------:R-:W-:Y:S01]  /*4e40*/  FMUL.FTZ R76, R76, R8.reuse ;  /* 0x000000084c4c7220 */ /* 0x080fe20000410000 */
[----:B--2---:R-:W-:Y:S01]  /*4e50*/  F2FP.BF16.F32.PACK_AB R158, R198, R191 ;  /* 0x000000bfc69e723e */ /* 0x004fe200000010ff */
[-C--:B------:R-:W-:Y:S01]  /*4e60*/  FMUL.FTZ R77, R77, R8.reuse ;  /* 0x000000084d4d7220 */ /* 0x080fe20000410000 */
[----:B------:R-:W-:Y:S01]  /*4e70*/  F2FP.BF16.F32.PACK_AB R161, R196, R189 ;  /* 0x000000bdc4a1723e */ /* 0x000fe200000010ff */
        /* <DEDUP_REMOVED lines=17> */
[--C-:B-----5:R-:W-:Y:S01]  /*4f90*/  FFMA.FTZ R181, R152, UR10, -R194.reuse ;  /* 0x0000000a98b57c23 */ /* 0x120fe200080108c2 */
[----:B------:R-:W-:Y:S01]  /*4fa0*/  FADD.FTZ R152, R198, R153 ;  /* 0x00000099c6987221 */ /* 0x000fe20000010000 */
[----:B------:R-:W-:Y:S01]  /*4fb0*/  F2FP.BF16.F32.PACK_AB R153, R12, R13 ;  /* 0x0000000d0c99723e */ /* 0x000fe200000010ff */
[----:B------:R-:W-:Y:S01]  /*4fc0*/  FFMA.FTZ R194, R197, UR10, -R194 ;  /* 0x0000000ac5c27c23 */ /* 0x000fe200080108c2 */
[-C--:B------:R-:W-:Y:S01]  /*4fd0*/  FMUL.FTZ R108, R108, R8.reuse ;  /* 0x000000086c6c7220 */ /* 0x080fe20000410000 */
[----:B---3--:R-:W-:Y:S01]  /*4fe0*/  FADD.FTZ R157, R165, R152 ;  /* 0x00000098a59d7221 */ /* 0x008fe20000010000 */
[----:B------:R-:W-:Y:S01]  /*4ff0*/  FADD.FTZ R152, R196, R185 ;  /* 0x000000b9c4987221 */ /* 0x000fe20000010000 */
[----:B------:R-:W3:Y:S01]  /*5000*/  MUFU.EX2 R192, R192 ;  /* 0x000000c000c07308 */ /* 0x000ee20000000800 */
[-C--:B------:R-:W-:Y:S01]  /*5010*/  FMUL.FTZ R109, R109, R8.reuse ;  /* 0x000000086d6d7220 */ /* 0x080fe20000410000 */
[----:B----4-:R-:W-:Y:S01]  /*5020*/  FADD.FTZ R157, R168, R157 ;  /* 0x0000009da89d7221 */ /* 0x010fe20000010000 */
[----:B------:R-:W-:Y:S01]  /*5030*/  FADD.FTZ R13, R163, R152 ;  /* 0x00000098a30d7221 */ /* 0x000fe20000010000 */
[----:B------:R-:W-:Y:S01]  /*5040*/  F2FP.BF16.F32.PACK_AB R152, R190, R11 ;  /* 0x0000000bbe98723e */ /* 0x000fe200000010ff */
[----:B------:R-:W-:Y:S01]  /*5050*/  FMUL.FTZ R112, R112, R8 ;  /* 0x0000000870707220 */ /* 0x000fe20000410000 */
[----:B--2---:R-:W-:Y:S01]  /*5060*/  FADD.FTZ R14, R164, R157 ;  /* 0x0000009da40e7221 */ /* 0x004fe20000010000 */
[----:B------:R-:W-:Y:S01]  /*5070*/  F2FP.BF16.F32.PACK_AB R157, R20, R15 ;  /* 0x0000000f149d723e */ /* 0x000fe200000010ff */
[----:B------:R-:W2:Y:S01]  /*5080*/  MUFU.EX2 R169, R169 ;  /* 0x000000a900a97308 */ /* 0x000ea20000000800 */
[C---:B0-----:R-:W-:Y:S01]  /*5090*/  F2FP.BF16.F32.PACK_AB R162, R9.reuse, R164 ;  /* 0x000000a409a2723e */ /* 0x041fe200000010ff */
[----:B------:R-:W-:Y:S01]  /*50a0*/  FADD.FTZ R14, R9, R14 ;  /* 0x0000000e090e7221 */ /* 0x000fe20000010000 */
        /* <DEDUP_REMOVED lines=25> */
[----:B------:R-:W-:Y:S01]  /*5240*/  FMUL.FTZ R149, R149, R8 ;  /* 0x0000000895957220 */ /* 0x000fe20000410000 */
        /* <DEDUP_REMOVED lines=21> */
[----:B------:R-:W-:Y:S01]  /*53a0*/  F2FP.BF16.F32.PACK_AB R160, R168, R165 ;  /* 0x000000a5a8a0723e */ /* 0x000fe200000010ff */
[----:B------:R-:W-:Y:S01]  /*53b0*/  FMUL.FTZ R126, R126, R186 ;  /* 0x000000ba7e7e7220 */ /* 0x000fe20000410000 */
[----:B------:R-:W-:Y:S01]  /*53c0*/  F2FP.BF16.F32.PACK_AB R165, R179, R166 ;  /* 0x000000a6b3a5723e */ /* 0x000fe200000010ff */
[-C--:B------:R-:W-:Y:S01]  /*53d0*/  FMUL.FTZ R127, R127, R186.reuse ;  /* 0x000000ba7f7f7220 */ /* 0x080fe20000410000 */
[----:B------:R-:W-:Y:S01]  /*53e0*/  F2FP.BF16.F32.PACK_AB R166, R4, R173 ;  /* 0x000000ad04a6723e */ /* 0x000fe200000010ff */
[-C--:B------:R-:W-:Y:S01]  /*53f0*/  FMUL.FTZ R130, R130, R186.reuse ;  /* 0x000000ba82827220 */ /* 0x080fe20000410000 */
[----:B------:R-:W0:Y:S01]  /*5400*/  MUFU.EX2 R3, R3 ;  /* 0x0000000300037308 */ /* 0x000e220000000800 */
[----:B---3--:R-:W-:Y:S01]  /*5410*/  FADD.FTZ R15, R167, R20 ;  /* 0x00000014a70f7221 */ /* 0x008fe20000010000 */
[----:B------:R-:W-:Y:S01]  /*5420*/  FADD.FTZ R20, R4, R13 ;  /* 0x0000000d04147221 */ /* 0x000fe20000010000 */
        /* <DEDUP_REMOVED lines=15> */
[----:B------:R-:W-:-:S06]  /*5520*/  FMUL.FTZ R151, R151, R186 ;  /* 0x000000ba97977220 */ /* 0x000fcc0000410000 */
[----:B------:R-:W0:Y:S01]  /*5530*/  MUFU.EX2 R176, R176 ;  /* 0x000000b000b07308 */ /* 0x000e220000000800 */
[----:B---3--:R-:W-:-:S07]  /*5540*/  FADD.FTZ R20, R170, R15 ;  /* 0x0000000faa147221 */ /* 0x008fce0000010000 */
[----:B------:R-:W3:Y:S01]  /*5550*/  MUFU.EX2 R171, R171 ;  /* 0x000000ab00ab7308 */ /* 0x000ee20000000800 */
[C---:B--2---:R-:W-:Y:S01]  /*5560*/  FADD.FTZ R20, R183.reuse, R20 ;  /* 0x00000014b7147221 */ /* 0x044fe20000010000 */
[----:B------:R-:W-:-:S06]  /*5570*/  F2FP.BF16.F32.PACK_AB R169, R183, R170 ;  /* 0x000000aab7a9723e */ /* 0x000fcc00000010ff */
[----:B------:R-:W2:Y:S01]  /*5580*/  MUFU.EX2 R177, R177 ;  /* 0x000000b100b17308 */ /* 0x000ea20000000800 */
[----:B0-----:R-:W-:-:S07]  /*5590*/  FADD.FTZ R168, R176, R9 ;  /* 0x00000009b0a87221 */ /* 0x001fce0000010000 */
[----:B------:R-:W0:Y:S01]  /*55a0*/  MUFU.EX2 R178, R178 ;  /* 0x000000b200b27308 */ /* 0x000e220000000800 */
[----:B---3--:R-:W-:-:S07]  /*55b0*/  FADD.FTZ R15, R171, R20 ;  /* 0x00000014ab0f7221 */ /* 0x008fce0000010000 */
[----:B------:R-:W3:Y:S01]  /*55c0*/  MUFU.EX2 R12, R181 ;  /* 0x000000b5000c7308 */ /* 0x000ee20000000800 */
[----:B--2---:R-:W-:Y:S01]  /*55d0*/  FADD.FTZ R13, R177, R168 ;  /* 0x000000a8b10d7221 */ /* 0x004fe20000010000 */
[----:B------:R-:W-:-:S06]  /*55e0*/  F2FP.BF16.F32.PACK_AB R168, R176, R3 ;  /* 0x00000003b0a8723e */ /* 0x000fcc00000010ff */
[----:B------:R-:W2:Y:S01]  /*55f0*/  MUFU.EX2 R21, R21 ;  /* 0x0000001500157308 */ /* 0x000ea20000000800 */
[C---:B0-----:R-:W-:Y:S01]  /*5600*/  FADD.FTZ R20, R178.reuse, R15 ;  /* 0x0000000fb2147221 */ /* 0x041fe20000010000 */
[----:B------:R-:W-:-:S06]  /*5610*/  F2FP.BF16.F32.PACK_AB R171, R178, R171 ;  /* 0x000000abb2ab723e */ /* 0x000fcc00000010ff */
[----:B------:R-:W0:Y:S01]  /*5620*/  MUFU.EX2 R11, R184 ;  /* 0x000000b8000b7308 */ /* 0x000e220000000800 */
[C---:B---3--:R-:W-:Y:S01]  /*5630*/  FADD.FTZ R4, R12.reuse, R13 ;  /* 0x0000000d0c047221 */ /* 0x048fe20000010000 */
[----:B------:R-:W-:-:S06]  /*5640*/  F2FP.BF16.F32.PACK_AB R170, R12, R177 ;  /* 0x000000b10caa723e */ /* 0x000fcc00000010ff */
[----:B------:R-:W3:Y:S01]  /*5650*/  MUFU.EX2 R182, R182 ;  /* 0x000000b600b67308 */ /* 0x000ee20000000800 */
[----:B--2---:R-:W-:-:S07]  /*5660*/  FADD.FTZ R13, R21, R20 ;  /* 0x00000014150d7221 */ /* 0x004fce0000010000 */
[----:B------:R-:W2:Y:S01]  /*5670*/  MUFU.EX2 R14, R193 ;  /* 0x000000c1000e7308 */ /* 0x000ea20000000800 */
[----:B0-----:R-:W-:-:S07]  /*5680*/  FADD.FTZ R3, R11, R4 ;  /* 0x000000040b037221 */ /* 0x001fce0000010000 */
[----:B------:R-:W0:Y:S01]  /*5690*/  MUFU.EX2 R175, R175 ;  /* 0x000000af00af7308 */ /* 0x000e220000000800 */
[C---:B---3--:R-:W-:Y:S01]  /*56a0*/  FADD.FTZ R4, R182.reuse, R13 ;  /* 0x0000000db6047221 */ /* 0x048fe20000010000 */
[----:B------:R-:W-:-:S06]  /*56b0*/  F2FP.BF16.F32.PACK_AB R173, R182, R21 ;  /* 0x00000015b6ad723e */ /* 0x000fcc00000010ff */
[----:B------:R-:W3:Y:S01]  /*56c0*/  MUFU.EX2 R180, R180 ;  /* 0x000000b400b47308 */ /* 0x000ee20000000800 */
[C---:B--2---:R-:W-:Y:S01]  /*56d0*/  FADD.FTZ R3, R14.reuse, R3 ;  /* 0x000000030e037221 */ /* 0x044fe20000010000 */
[----:B------:R-:W-:-:S06]  /*56e0*/  F2FP.BF16.F32.PACK_AB R172, R14, R11 ;  /* 0x0000000b0eac723e */ /* 0x000fcc00000010ff */
[----:B------:R-:W2:Y:S01]  /*56f0*/  MUFU.EX2 R9, R194 ;  /* 0x000000c200097308 */ /* 0x000ea20000000800 */
[----:B0-----:R-:W-:-:S07]  /*5700*/  FADD.FTZ R11, R175, R4 ;  /* 0x00000004af0b7221 */ /* 0x001fce0000010000 */
[----:B------:R-:W0:Y:S01]  /*5710*/  MUFU.EX2 R10, R10 ;  /* 0x0000000a000a7308 */ /* 0x000e220000000800 */
[----:B---3--:R-:W-:-:S04]  /*5720*/  FADD.FTZ R12, R180, R3 ;  /* 0x00000003b40c7221 */ /* 0x008fc80000010000 */
[C---:B--2---:R-:W-:Y:S01]  /*5730*/  FADD.FTZ R3, R9.reuse, R12 ;  /* 0x0000000c09037221 */ /* 0x044fe20000010000 */
[----:B------:R-:W-:Y:S01]  /*5740*/  F2FP.BF16.F32.PACK_AB R174, R9, R180 ;  /* 0x000000b409ae723e */ /* 0x000fe200000010ff */
[C---:B0-----:R-:W-:Y:S01]  /*5750*/  FADD.FTZ R4, R10.reuse, R11 ;  /* 0x0000000b0a047221 */ /* 0x041fe20000010000 */
[----:B------:R-:W-:Y:S01]  /*5760*/  F2FP.BF16.F32.PACK_AB R175, R10, R175 ;  /* 0x000000af0aaf723e */ /* 0x000fe200000010ff */
[----:B------:R-:W-:Y:S06]  /*5770*/  @!P0 BRA `(.L_x_13523) ;  /* 0x0000000000048947 */ /* 0x000fec0003800000 */
[----:B------:R-:W-:Y:S01]  /*5780*/  BPT.TRAP 0x1 ;  /* 0x000000040000795c */ /* 0x000fe20000300000 */
.L_x_13523:
[----:B------:R0:W2:Y:S01]  /*5790*/  SYNCS.PHASECHK.TRANS64.TRYWAIT P1, [UR26+0x22850], R7 ;  /* 0x02285007ff0075a7 */ /* 0x0000a2000802015a */
[----:B------:R-:W-:Y:S05]  /*57a0*/  @!P0 BRA `(.L_x_13524) ;  /* 0x0000000000048947 */ /* 0x000fea0003800000 */
[----:B------:R-:W-:Y:S01]  /*57b0*/  BPT.TRAP 0x1 ;  /* 0x000000040000795c */ /* 0x000fe20000300000 */
.L_x_13524:
[----:B------:R-:W-:Y:S01]  /*57c0*/  VIADD R8, R200, 0x8 ;  /* 0x00000008c8087836 */ /* 0x000fe20000000000 */
[----:B--2---:R-:W-:Y:S06]  /*57d0*/  @P1 BRA `(.L_x_13525) ;  /* 0x0000000000081947 */ /* 0x004fec0003800000 */
[----:B------:R-:W2:Y:S02]  /*57e0*/  SYNCS.PHASECHK.TRANS64.TRYWAIT P1, [UR26+0x22850], R7 ;  /* 0x02285007ff0075a7 */ /* 0x000ea4000802015a */
[----:B--2---:R-:W-:Y:S05]  /*57f0*/  @!P1 BRA `(.L_x_13526) ;  /* 0x0000009400049947 */ /* 0x004fea0003800000 */
.L_x_13525:
        /* <DEDUP_REMOVED lines=39> */
.L_x_13527:
[----:B------:R-:W-:Y:S01]  /*5a70*/  UISETP.GT.AND UP0, UPT, UR23, UR22, UPT ;  /* 0x000000161700728c */ /* 0x000fe2000bf04270 */
[----:B------:R-:W-:Y:S01]  /*5a80*/  IMAD.MOV.U32 R9, RZ, RZ, R5 ;  /* 0x000000ffff097224 */ /* 0x000fe200078e0005 */
[----:B------:R-:W-:Y:S01]  /*5a90*/  UIADD3 UR26, UR26, 0x22860, URZ ;  /* 0x000228601a1a7890 */ /* 0x000fe2000fffe03f */
[----:B------:R-:W-:Y:S01]  /*5aa0*/  IMAD.MOV.U32 R8, RZ, RZ, R6 ;  /* 0x000000ffff087224 */ /* 0x000fe200078e0006 */
[----:B------:R-:W-:Y:S02]  /*5ab0*/  UIADD3 UR23, UR23, -0x1, URZ ;  /* 0xffffffff17177890 */ /* 0x000fe4000fffe03f */
[----:B------:R-:W-:Y:S01]  /*5ac0*/  PLOP3.LUT P1, PT, PT, PT, UP0, 0x80, 0x0 ;  /* 0x000000000000781c */ /* 0x000fe20003f2f008 */
[----:B------:R-:W-:-:S09]  /*5ad0*/  UPRMT UR26, UR25, 0x654, UR26 ;  /* 0x00000654191a7896 */ /* 0x000fd2000800001a */
[----:B------:R-:W-:Y:S03]  /*5ae0*/  SYNCS.ARRIVE.TRANS64.RED.A1T0 RZ, [UR26], RZ ;  /* 0x000000ffffff79a7 */ /* 0x000fe6000810041a */
[----:B------:R-:W-:Y:S05]  /*5af0*/  @P1 BRA `(.L_x_13528) ;  /* 0xffffffd800d81947 */ /* 0x000fea000383ffff */
.L_x_13517:
[----:B------:R-:W-:-:S13]  /*5b00*/  ISETP.LE.AND P1, PT, RZ, UR23, PT ;  /* 0x00000017ff007c0c */ /* 0x000fda000bf23270 */
[----:B------:R-:W-:Y:S05]  /*5b10*/  @!P1 BRA `(.L_x_13529) ;  /* 0x0000001c00509947 */ /* 0x000fea0003800000 */
[----:B------:R-:W-:Y:S01]  /*5b20*/  IMAD.MOV.U32 R202, RZ, RZ, R5 ;  /* 0x000000ffffca7224 */ /* 0x000fe200078e0005 */
[----:B------:R-:W-:Y:S01]  /*5b30*/  ULDC UR22, c[0x0][0x988] ;  /* 0x0002620000167ab9 */ /* 0x000fe20000000800 */
[----:B---3--:R-:W-:-:S07]  /*5b40*/  IMAD.MOV.U32 R9, RZ, RZ, R6 ;  /* 0x000000ffff097224 */ /* 0x008fce00078e0006 */
.L_x_13540:
[----:B------:R-:W-:-:S04]  /*5b50*/  UIADD3 UR36, UR36, 0x1, URZ ;  /* 0x0000000124247890 */ /* 0x000fc8000fffe03f */
[----:B------:R-:W-:-:S04]  /*5b60*/  UISETP.NE.AND UP0, UPT, UR36, 0x2, UPT ;  /* 0x000000022400788c */ /* 0x000fc8000bf05270 */
[----:B------:R-:W-:Y:S02]  /*5b70*/  USEL UR6, URZ, 0x1, UP0 ;  /* 0x000000013f067887 */ /* 0x000fe40008000000 */
[----:B------:R-:W-:Y:S02]  /*5b80*/  USEL UR36, UR36, URZ, UP0 ;  /* 0x0000003f24247287 */ /* 0x000fe40008000000 */
[----:B------:R-:W-:Y:S01]  /*5b90*/  ULOP3.LUT UR37, UR37, UR6, URZ, 0x3c, !UPT ;  /* 0x0000000625257292 */ /* 0x000fe2000f8e3c3f */
[----:B-1----:R-:W-:Y:S11]  /*5ba0*/  @!P0 BRA `(.L_x_13530) ;  /* 0x0000000000048947 */ /* 0x002ff60003800000 */
[----:B------:R-:W-:Y:S01]  /*5bb0*/  BPT.TRAP 0x1 ;  /* 0x000000040000795c */ /* 0x000fe20000300000 */
.L_x_13530:
        /* <DEDUP_REMOVED lines=9> */
.L_x_13531:
[----:B--2---:R-:W-:Y:S05]  /*5c50*/  @P1 BRA `(.L_x_13532) ;  /* 0x0000000000081947 */ /* 0x004fea0003800000 */
[----:B------:R-:W2:Y:S02]  /*5c60*/  SYNCS.PHASECHK.TRANS64.TRYWAIT P1, [UR25+0x22830], R7 ;  /* 0x02283007ff0075a7 */ /* 0x000ea40008020159 */
[----:B--2---:R-:W-:Y:S05]  /*5c70*/  @!P1 BRA `(.L_x_13533) ;  /* 0x0000008c00fc9947 */ /* 0x004fea0003800000 */
.L_x_13532:
[----:B------:R-:W-:Y:S01]  /*5c80*/  UIMAD UR6, UR36, 0x300, UR20 ;  /* 0x00000300240678a4 */ /* 0x000fe2000f8e0214 */
[----:B------:R-:W-:Y:S01]  /*5c90*/  WARPGROUP.ARRIVE ;  /* 0x00000000000079c5 */ /* 0x000fe20000000000 */
[----:B------:R-:W-:Y:S01]  /*5ca0*/  UMOV UR7, 0x40000040 ;  /* 0x4000004000077882 */ /* 0x000fe20000000000 */
[----:B------:R-:W-:Y:S01]  /*5cb0*/  UMOV UR11, 0x40000040 ;  /* 0x40000040000b7882 */ /* 0x000fe20000000000 */
[----:B------:R-:W-:-:S03]  /*5cc0*/  UIADD3 UR10, UR6, 0x2, URZ ;  /* 0x00000002060a7890 */ /* 0x000fc6000fffe03f */
[----:B-1----:R-:W1:Y:S01]  /*5cd0*/  S2R R0, SR_TID.X ;  /* 0x0000000000007919 */ /* 0x002e620000002100 */
        /* <DEDUP_REMOVED lines=20> */
.L_x_13534:
[----:B------:R-:W-:Y:S01]  /*5e20*/  FMNMX.FTZ R6, R152, R9, !PT ;  /* 0x0000000998067209 */ /* 0x000fe20007810000 */
[----:B------:R-:W-:Y:S01]  /*5e30*/  UMOV UR10, UR22 ;  /* 0x00000016000a7c82 */ /* 0x000fe20008000000 */
[----:B------:R-:W-:Y:S01]  /*5e40*/  FMNMX.FTZ R10, R154, R202, !PT ;  /* 0x000000ca9a0a7209 */ /* 0x000fe20007810000 */
[----:B------:R-:W-:Y:S01]  /*5e50*/  UIADD3 UR6, UR25, 0x22840, URZ ;  /* 0x0002284019067890 */ /* 0x000fe2000fffe03f */
[----:B------:R-:W-:-:S03]  /*5e60*/  FMNMX.FTZ R5, R153, R6, !PT ;  /* 0x0000000699057209 */ /* 0x000fc60007810000 */
[----:B------:R-:W-:Y:S01]  /*5e70*/  UPRMT UR6, UR24, 0x654, UR6 ;  /* 0x0000065418067896 */ /* 0x000fe20008000006 */
[----:B------:R-:W-:-:S04]  /*5e80*/  FMNMX.FTZ R6, R156, R5, !PT ;  /* 0x000000059c067209 */ /* 0x000fc80007810000 */
[----:B------:R-:W-:-:S04]  /*5e90*/  FMNMX.FTZ R5, R157, R6, !PT ;  /* 0x000000069d057209 */ /* 0x000fc80007810000 */
[----:B------:R-:W-:Y:S01]  /*5ea0*/  FMNMX.FTZ R6, R160, R5, !PT ;  /* 0x00000005a0067209 */ /* 0x000fe20007810000 */
[----:B------:R-:W-:Y:S03]  /*5eb0*/  SYNCS.ARRIVE.TRANS64.RED.A1T0 RZ, [UR6], RZ ;  /* 0x000000ffffff79a7 */ /* 0x000fe60008100406 */
        /* <DEDUP_REMOVED lines=45> */
[----:B------:R-:W2:Y:S01]  /*6190*/  MUFU.EX2 R8, R8 ;  /* 0x0000000800087308 */ /* 0x000ea20000000800 */
[--C-:B------:R-:W-:Y:S01]  /*61a0*/  FFMA.FTZ R153, R156, UR10, -R203.reuse ;  /* 0x0000000a9c997c23 */ /* 0x100fe200080108cb */
[----:B------:R-:W-:Y:S01]  /*61b0*/  FMNMX.FTZ R5, R179, R10, !PT ;  /* 0x0000000ab3057209 */ /* 0x000fe20007810000 */
[--C-:B------:R-:W-:Y:S01]  /*61c0*/  FFMA.FTZ R21, R161, UR10, -R203.reuse ;  /* 0x0000000aa1157c23 */ /* 0x100fe200080108cb */
[--C-:B------:R-:W-:Y:S01]  /*61d0*/  FFMA.FTZ R161, R169, UR10, -R203.reuse ;  /* 0x0000000aa9a17c23 */ /* 0x100fe200080108cb */
[--C-:B------:R-:W-:Y:S01]  /*61e0*/  FFMA.FTZ R169, R185, UR10, -R203.reuse ;  /* 0x0000000ab9a97c23 */ /* 0x100fe200080108cb */
[----:B------:R-:W-:Y:S01]  /*61f0*/  FMNMX.FTZ R10, R182, R5, !PT ;  /* 0x00000005b60a7209 */ /* 0x000fe20007810000 */
[--C-:B------:R-:W-:Y:S01]  /*6200*/  FFMA.FTZ R156, R160, UR10, -R203.reuse ;  /* 0x0000000aa09c7c23 */ /* 0x100fe200080108cb */
[----:B------:R-:W3:Y:S01]  /*6210*/  MUFU.EX2 R15, R15 ;  /* 0x0000000f000f7308 */ /* 0x000ee20000000800 */
[--C-:B------:R-:W-:Y:S01]  /*6220*/  FFMA.FTZ R160, R168, UR10, -R203.reuse ;  /* 0x0000000aa8a07c23 */ /* 0x100fe200080108cb */
[----:B------:R-:W-:Y:S01]  /*6230*/  FMNMX.FTZ R5, R183, R10, !PT ;  /* 0x0000000ab7057209 */ /* 0x000fe20007810000 */
[--C-:B------:R-:W-:Y:S01]  /*6240*/  FFMA.FTZ R168, R184, UR10, -R203.reuse ;  /* 0x0000000ab8a87c23 */ /* 0x100fe200080108cb */
[--C-:B------:R-:W-:Y:S01]  /*6250*/  FFMA.FTZ R20, R165, UR10, -R203.reuse ;  /* 0x0000000aa5147c23 */ /* 0x100fe200080108cb */
[--C-:B------:R-:W-:Y:S01]  /*6260*/  FFMA.FTZ R165, R173, UR10, -R203.reuse ;  /* 0x0000000aada57c23 */ /* 0x100fe200080108cb */
[----:B------:R-:W-:Y:S01]  /*6270*/  FMNMX.FTZ R10, R186, R5, !PT ;  /* 0x00000005ba0a7209 */ /* 0x000fe20007810000 */
[--C-:B------:R-:W-:Y:S01]  /*6280*/  FFMA.FTZ R173, R189, UR10, -R203.reuse ;  /* 0x0000000abdad7c23 */ /* 0x100fe200080108cb */
[----:B------:R-:W4:Y:S01]  /*6290*/  MUFU.EX2 R152, R152 ;  /* 0x0000009800987308 */ /* 0x000f220000000800 */
[--C-:B------:R-:W-:Y:S01]  /*62a0*/  FFMA.FTZ R12, R172, UR10, -R203.reuse ;  /* 0x0000000aac0c7c23 */ /* 0x100fe200080108cb */
[----:B------:R-:W-:Y:S01]  /*62b0*/  FMNMX.FTZ R5, R187, R10, !PT ;  /* 0x0000000abb057209 */ /* 0x000fe20007810000 */
[--C-:B------:R-:W-:Y:S01]  /*62c0*/  FFMA.FTZ R201, R177, UR10, -R203.reuse ;  /* 0x0000000ab1c97c23 */ /* 0x100fe200080108cb */
[--C-:B------:R-:W-:Y:S01]  /*62d0*/  FFMA.FTZ R172, R192, UR10, -R203.reuse ;  /* 0x0000000ac0ac7c23 */ /* 0x100fe200080108cb */
[--C-:B------:R-:W-:Y:S01]  /*62e0*/  FFMA.FTZ R177, R193, UR10, -R203.reuse ;  /* 0x0000000ac1b17c23 */ /* 0x100fe200080108cb */
[----:B------:R-:W-:Y:S01]  /*62f0*/  FMNMX.FTZ R10, R190, R5, !PT ;  /* 0x00000005be0a7209 */ /* 0x000fe20007810000 */
[--C-:B------:R-:W-:Y:S01]  /*6300*/  FFMA.FTZ R196, R196, UR10, -R203.reuse ;  /* 0x0000000ac4c47c23 */ /* 0x100fe200080108cb */
[----:B------:R-:W5:Y:S01]  /*6310*/  MUFU.EX2 R153, R153 ;  /* 0x0000009900997308 */ /* 0x000f620000000800 */
[----:B--2---:R-:W-:Y:S01]  /*6320*/  FMUL.FTZ R24, R24, R8 ;  /* 0x0000000818187220 */ /* 0x004fe20000410000 */
[----:B------:R-:W-:Y:S01]  /*6330*/  FMNMX.FTZ R5, R191, R10, !PT ;  /* 0x0000000abf057209 */ /* 0x000fe20007810000 */
[-C--:B------:R-:W-:Y:S01]  /*6340*/  FMUL.FTZ R25, R25, R8.reuse ;  /* 0x0000000819197220 */ /* 0x080fe20000410000 */
[-C--:B------:R-:W-:Y:S01]  /*6350*/  FMUL.FTZ R28, R28, R8.reuse ;  /* 0x000000081c1c7220 */ /* 0x080fe20000410000 */
[-C--:B------:R-:W-:Y:S01]  /*6360*/  FMUL.FTZ R29, R29, R8.reuse ;  /* 0x000000081d1d7220 */ /* 0x080fe20000410000 */
[----:B------:R-:W-:Y:S01]  /*6370*/  FMNMX.FTZ R10, R194, R5, !PT ;  /* 0x00000005c20a7209 */ /* 0x000fe20007810000 */
[-C--:B------:R-:W-:Y:S01]  /*6380*/  FMUL.FTZ R32, R32, R8.reuse ;  /* 0x0000000820207220 */ /* 0x080fe20000410000 */
[----:B------:R-:W2:Y:S01]  /*6390*/  MUFU.EX2 R200, R200 ;  /* 0x000000c800c87308 */ /* 0x000ea20000000800 */
[----:B------:R-:W-:Y:S01]  /*63a0*/  FMUL.FTZ R33, R33, R8 ;  /* 0x0000000821217220 */ /* 0x000fe20000410000 */
[----:B------:R-:W-:Y:S01]  /*63b0*/  FMNMX.FTZ R5, R195, R10, !PT ;  /* 0x0000000ac3057209 */ /* 0x000fe20007810000 */
[-C--:B------:R-:W-:Y:S01]  /*63c0*/  FMUL.FTZ R36, R36, R8.reuse ;  /* 0x0000000824247220 */ /* 0x080fe20000410000 */
[-C--:B------:R-:W-:Y:S01]  /*63d0*/  FMUL.FTZ R37, R37, R8.reuse ;  /* 0x0000000825257220 */ /* 0x080fe20000410000 */
[-C--:B------:R-:W-:Y:S01]  /*63e0*/  FMUL.FTZ R40, R40, R8.reuse ;  /* 0x0000000828287220 */ /* 0x080fe20000410000 */
[----:B------:R-:W-:Y:S01]  /*63f0*/  FMNMX.FTZ R10, R198, R5, !PT ;  /* 0x00000005c60a7209 */ /* 0x000fe20007810000 */
[-C--:B------:R-:W-:Y:S01]  /*6400*/  FMUL.FTZ R41, R41, R8.reuse ;  /* 0x0000000829297220 */ /* 0x080fe20000410000 */
[----:B------:R-:W0:Y:S01]  /*6410*/  MUFU.EX2 R156, R156 ;  /* 0x0000009c009c7308 */ /* 0x000e220000000800 */
[----:B------:R-:W-:Y:S01]  /*6420*/  FMUL.FTZ R44, R44, R8 ;  /* 0x000000082c2c7220 */ /* 0x000fe20000410000 */
[----:B------:R-:W-:Y:S01]  /*6430*/  FMNMX.FTZ R10, R199, R10, !PT ;  /* 0x0000000ac70a7209 */ /* 0x000fe20007810000 */
        /* <DEDUP_REMOVED lines=30> */
[--C-:B------:R-:W-:Y:S01]  /*6620*/  FFMA.FTZ R10, R188, UR10, -R203.reuse ;  /* 0x0000000abc0a7c23 */ /* 0x100fe200080108cb */
[-C--:B------:R-:W-:Y:S01]  /*6630*/  FMUL.FTZ R93, R93, R8.reuse ;  /* 0x000000085d5d7220 */ /* 0x080fe20000410000 */
[-C--:B------:R-:W-:Y:S01]  /*6640*/  FMUL.FTZ R96, R96, R8.reuse ;  /* 0x0000000860607220 */ /* 0x080fe20000410000 */
[----:B------:R-:W1:Y:S01]  /*6650*/  SHFL.BFLY PT, R176, R9, 0x1, 0x1f ;  /* 0x0c201f0009b07f89 */ /* 0x000e6200000e0000 */
        /* <DEDUP_REMOVED lines=23> */
[----:B-1----:R-:W-:Y:S01]  /*67d0*/  FMNMX.FTZ R5, R9, R176, !PT ;  /* 0x000000b009057209 */ /* 0x002fe20007810000 */
[----:B------:R-:W-:Y:S01]  /*67e0*/  FFMA.FTZ R176, R197, UR10, -R203 ;  /* 0x0000000ac5b07c23 */ /* 0x000fe200080108cb */
        /* <DEDUP_REMOVED lines=22> */
[----:B------:R-:W-:Y:S01]  /*6950*/  FFMA.FTZ R175, R179, UR10, -R157 ;  /* 0x0000000ab3af7c23 */ /* 0x000fe2000801089d */
[----:B---3--:R-:W-:Y:S01]  /*6960*/  FFMA.FTZ R179, R8, R3, R15 ;  /* 0x0000000308b37223 */ /* 0x008fe2000001000f */
[--C-:B------:R-:W-:Y:S01]  /*6970*/  FFMA.FTZ R162, R166, UR10, -R157.reuse ;  /* 0x0000000aa6a27c23 */ /* 0x100fe2000801089d */
[----:B------:R-:W-:Y:S01]  /*6980*/  FFMA.FTZ R166, R170, UR10, -R157 ;  /* 0x0000000aaaa67c23 */ /* 0x000fe2000801089d */
[----:B------:R-:W1:Y:S01]  /*6990*/  MUFU.EX2 R180, R180 ;  /* 0x000000b400b47308 */ /* 0x000e620000000800 */
[----:B----4-:R-:W-:Y:S01]  /*69a0*/  FADD.FTZ R154, R152, R179 ;  /* 0x000000b3989a7221 */ /* 0x010fe20000010000 */
[--C-:B------:R-:W-:Y:S01]  /*69b0*/  FFMA.FTZ R3, R182, UR10, -R157.reuse ;  /* 0x0000000ab6037c23 */ /* 0x100fe2000801089d */
[--C-:B------:R-:W-:Y:S01]  /*69c0*/  FFMA.FTZ R170, R174, UR10, -R157.reuse ;  /* 0x0000000aaeaa7c23 */ /* 0x100fe2000801089d */
[--C-:B------:R-:W-:Y:S01]  /*69d0*/  FFMA.FTZ R174, R178, UR10, -R157.reuse ;  /* 0x0000000ab2ae7c23 */ /* 0x100fe2000801089d */
[----:B-----5:R-:W-:Y:S01]  /*69e0*/  FADD.FTZ R189, R153, R154 ;  /* 0x0000009a99bd7221 */ /* 0x020fe20000010000 */
[--C-:B------:R-:W-:Y:S01]  /*69f0*/  FFMA.FTZ R178, R186, UR10, -R157.reuse ;  /* 0x0000000abab27c23 */ /* 0x100fe2000801089d */
[----:B------:R-:W-:Y:S01]  /*6a00*/  FFMA.FTZ R190, R190, UR10, -R157 ;  /* 0x0000000abebe7c23 */ /* 0x000fe2000801089d */
[----:B------:R-:W3:Y:S01]  /*6a10*/  MUFU.EX2 R155, R155 ;  /* 0x0000009b009b7308 */ /* 0x000ee20000000800 */
[----:B--2---:R-:W-:Y:S01]  /*6a20*/  FADD.FTZ R189, R200, R189 ;  /* 0x000000bdc8bd7221 */ /* 0x004fe20000010000 */
[--C-:B------:R-:W-:Y:S01]  /*6a30*/  FFMA.FTZ R191, R191, UR10, -R157.reuse ;  /* 0x0000000abfbf7c23 */ /* 0x100fe2000801089d */
[--C-:B------:R-:W-:Y:S01]  /*6a40*/  FFMA.FTZ R194, R194, UR10, -R157.reuse ;  /* 0x0000000ac2c27c23 */ /* 0x100fe2000801089d */
[----:B------:R-:W-:Y:S01]  /*6a50*/  FFMA.FTZ R195, R195, UR10, -R157 ;  /* 0x0000000ac3c37c23 */ /* 0x000fe2000801089d */
[----:B0-----:R-:W-:Y:S01]  /*6a60*/  FADD.FTZ R182, R156, R189 ;  /* 0x000000bd9cb67221 */ /* 0x001fe20000010000 */
[--C-:B------:R-:W-:Y:S01]  /*6a70*/  FFMA.FTZ R198, R198, UR10, -R157.reuse ;  /* 0x0000000ac6c67c23 */ /* 0x100fe2000801089d */
[--C-:B------:R-:W-:Y:S01]  /*6a80*/  FFMA.FTZ R199, R199, UR10, -R157.reuse ;  /* 0x0000000ac7c77c23 */ /* 0x100fe2000801089d */
[----:B------:R-:W0:Y:S01]  /*6a90*/  MUFU.EX2 R158, R158 ;  /* 0x0000009e009e7308 */ /* 0x000e220000000800 */
[----:B-1----:R-:W-:Y:S01]  /*6aa0*/  FFMA.FTZ R4, R181, R4, R180 ;  /* 0x00000004b5047223 */ /* 0x002fe200000100b4 */
[C---:B------:R-:W-:Y:S01]  /*6ab0*/  FADD.FTZ R182, R21.reuse, R182 ;  /* 0x000000b615b67221 */ /* 0x040fe20000010000 */
[----:B------:R-:W-:Y:S01]  /*6ac0*/  F2FP.BF16.F32.PACK_AB R152, R152, R15 ;  /* 0x0000000f9898723e */ /* 0x000fe200000010ff */
[-C--:B------:R-:W-:Y:S01]  /*6ad0*/  FMUL.FTZ R26, R26, R181.reuse ;  /* 0x000000b51a1a7220 */ /* 0x080fe20000410000 */
[----:B------:R-:W-:Y:S01]  /*6ae0*/  F2FP.BF16.F32.PACK_AB R156, R21, R156 ;  /* 0x0000009c159c723e */ /* 0x000fe200000010ff */
[-C--:B------:R-:W-:Y:S01]  /*6af0*/  FMUL.FTZ R27, R27, R181.reuse ;  /* 0x000000b51b1b7220 */ /* 0x080fe20000410000 */
[-C--:B------:R-:W-:Y:S01]  /*6b00*/  FMUL.FTZ R30, R30, R181.reuse ;  /* 0x000000b51e1e7220 */ /* 0x080fe20000410000 */
[----:B------:R-:W1:Y:S01]  /*6b10*/  MUFU.EX2 R185, R185 ;  /* 0x000000b900b97308 */ /* 0x000e620000000800 */
[----:B---3--:R-:W-:Y:S01]  /*6b20*/  FADD.FTZ R179, R155, R4 ;  /* 0x000000049bb37221 */ /* 0x008fe20000010000 */
[----:B------:R-:W-:Y:S01]  /*6b30*/  FFMA.FTZ R4, R183, UR10, -R157 ;  /* 0x0000000ab7047c23 */ /* 0x000fe2000801089d */
[-C--:B------:R-:W-:Y:S01]  /*6b40*/  FMUL.FTZ R31, R31, R181.reuse ;  /* 0x000000b51f1f7220 */ /* 0x080fe20000410000 */
[-C--:B------:R-:W-:Y:S01]  /*6b50*/  FMUL.FTZ R34, R34, R181.reuse ;  /* 0x000000b522227220 */ /* 0x080fe20000410000 */
[-C--:B------:R-:W-:Y:S01]  /*6b60*/  FMUL.FTZ R35, R35, R181.reuse ;  /* 0x000000b523237220 */ /* 0x080fe20000410000 */
[-C--:B------:R-:W-:Y:S01]  /*6b70*/  FMUL.FTZ R38, R38, R181.reuse ;  /* 0x000000b526267220 */ /* 0x080fe20000410000 */
[-C--:B------:R-:W-:Y:S01]  /*6b80*/  FMUL.FTZ R39, R39, R181.reuse ;  /* 0x000000b527277220 */ /* 0x080fe20000410000 */
[----:B------:R-:W2:Y:S01]  /*6b90*/  MUFU.EX2 R159, R159 ;  /* 0x0000009f009f7308 */ /* 0x000ea20000000800 */
[----:B0-----:R-:W-:Y:S01]  /*6ba0*/  FADD.FTZ R154, R158, R179 ;  /* 0x000000b39e9a7221 */ /* 0x001fe20000010000 */
[----:B------:R-:W-:Y:S01]  /*6bb0*/  FFMA.FTZ R179, R187, UR10, -R157 ;  /* 0x0000000abbb37c23 */ /* 0x000fe2000801089d */
[----:B------:R-:W-:Y:S01]  /*6bc0*/  FADD.FTZ R187, R13, R182 ;  /* 0x000000b60dbb7221 */ /* 0x000fe20000010000 */
[-C--:B------:R-:W-:Y:S01]  /*6bd0*/  FMUL.FTZ R42, R42, R181.reuse ;  /* 0x000000b52a2a7220 */ /* 0x080fe20000410000 */
[-C--:B------:R-:W-:Y:S01]  /*6be0*/  FMUL.FTZ R43, R43, R181.reuse ;  /* 0x000000b52b2b7220 */ /* 0x080fe20000410000 */
[-C--:B------:R-:W-:Y:S01]  /*6bf0*/  FMUL.FTZ R46, R46, R181.reuse ;  /* 0x000000b52e2e7220 */ /* 0x080fe20000410000 */
[----:B------:R-:W-:Y:S01]  /*6c00*/  FADD.FTZ R187, R20, R187 ;  /* 0x000000bb14bb7221 */ /* 0x000fe20000010000 */
        /* <DEDUP_REMOVED lines=34> */
[----:B------:R-:W-:Y:S01]  /*6e30*/  FADD.FTZ R154, R160, R187 ;  /* 0x000000bba09a7221 */ /* 0x000fe20000010000 */
[----:B------:R-:W-:Y:S01]  /*6e40*/  F2FP.BF16.F32.PACK_AB R160, R161, R160 ;  /* 0x000000a0a1a0723e */ /* 0x000fe200000010ff */
[-C--:B------:R-:W-:Y:S01]  /*6e50*/  FMUL.FTZ R95, R95, R181.reuse ;  /* 0x000000b55f5f7220 */ /* 0x080fe20000410000 */
[----:B------:R-:W-:Y:S01]  /*6e60*/  FMUL.FTZ R98, R98, R181 ;  /* 0x000000b562627220 */ /* 0x000fe20000410000 */
[----:B------:R-:W-:Y:S01]  /*6e70*/  FADD.FTZ R157, R161, R154 ;  /* 0x0000009aa19d7221 */ /* 0x000fe20000010000 */
[----:B------:R-:W-:Y:S01]  /*6e80*/  F2FP.BF16.F32.PACK_AB R154, R200, R153 ;  /* 0x00000099c89a723e */ /* 0x000fe200000010ff */
[----:B------:R-:W2:Y:S01]  /*6e90*/  MUFU.EX2 R170, R170 ;  /* 0x000000aa00aa7308 */ /* 0x000ea20000000800 */
[----:B0-----:R-:W-:Y:S01]  /*6ea0*/  FADD.FTZ R182, R166, R183 ;  /* 0x000000b7a6b67221 */ /* 0x001fe20000010000 */
[----:B------:R-:W-:Y:S01]  /*6eb0*/  F2FP.BF16.F32.PACK_AB R153, R155, R180 ;  /* 0x000000b49b99723e */ /* 0x000fe200000010ff */
[-C--:B------:R-:W-:Y:S01]  /*6ec0*/  FMUL.FTZ R99, R99, R181.reuse ;  /* 0x000000b563637220 */ /* 0x080fe20000410000 */
[----:B------:R-:W-:Y:S01]  /*6ed0*/  F2FP.BF16.F32.PACK_AB R155, R185, R158 ;  /* 0x0000009eb99b723e */ /* 0x000fe200000010ff */
[----:B------:R-:W-:Y:S01]  /*6ee0*/  FMUL.FTZ R102, R102, R181 ;  /* 0x000000b566667220 */ /* 0x000fe20000410000 */
[----:B------:R-:W-:Y:S01]  /*6ef0*/  F2FP.BF16.F32.PACK_AB R158, R20, R13 ;  /* 0x0000000d149e723e */ /* 0x000fe200000010ff */
[-C--:B------:R-:W-:Y:S01]  /*6f00*/  FMUL.FTZ R103, R103, R181.reuse ;  /* 0x000000b567677220 */ /* 0x080fe20000410000 */
[----:B------:R-:W0:Y:S01]  /*6f10*/  MUFU.EX2 R171, R171 ;  /* 0x000000ab00ab7308 */ /* 0x000e220000000800 */
[C---:B-1----:R-:W-:Y:S01]  /*6f20*/  FADD.FTZ R183, R167.reuse, R182 ;  /* 0x000000b6a7b77221 */ /* 0x042fe20000010000 */
[----:B------:R-:W-:Y:S01]  /*6f30*/  FADD.FTZ R182, R12, R157 ;  /* 0x0000009d0cb67221 */ /* 0x000fe20000010000 */
[----:B------:R-:W-:Y:S01]  /*6f40*/  F2FP.BF16.F32.PACK_AB R161, R167, R166 ;  /* 0x000000a6a7a1723e */ /* 0x000fe200000010ff */
[-C--:B------:R-:W-:Y:S01]  /*6f50*/  FMUL.FTZ R106, R106, R181.reuse ;  /* 0x000000b56a6a7220 */ /* 0x080fe20000410000 */
[-C--:B------:R-:W-:Y:S01]  /*6f60*/  FMUL.FTZ R107, R107, R181.reuse ;  /* 0x000000b56b6b7220 */ /* 0x080fe20000410000 */
[----:B------:R-:W-:Y:S01]  /*6f70*/  FADD.FTZ R157, R165, R182 ;  /* 0x000000b6a59d7221 */ /* 0x000fe20000010000 */
[----:B------:R-:W-:Y:S01]  /*6f80*/  FMUL.FTZ R110, R110, R181 ;  /* 0x000000b56e6e7220 */ /* 0x000fe20000410000 */
[----:B------:R-:W1:Y:S01]  /*6f90*/  MUFU.EX2 R174, R174 ;  /* 0x000000ae00ae7308 */ /* 0x000e620000000800 */
[----:B--2---:R-:W-:Y:S01]  /*6fa0*/  FADD.FTZ R186, R170, R183 ;  /* 0x000000b7aaba7221 */ /* 0x004fe20000010000 */
[----:B------:R-:W-:Y:S01]  /*6fb0*/  FADD.FTZ R182, R164, R157 ;  /* 0x0000009da4b67221 */ /* 0x000fe20000010000 */
[----:B------:R-:W-:Y:S01]  /*6fc0*/  F2FP.BF16.F32.PACK_AB R157, R184, R159 ;  /* 0x0000009fb89d723e */ /* 0x000fe200000010ff */
[-C--:B------:R-:W-:Y:S01]  /*6fd0*/  FMUL.FTZ R111, R111, R181.reuse ;  /* 0x000000b56f6f7220 */ /* 0x080fe20000410000 */
[----:B------:R-:W-:Y:S01]  /*6fe0*/  F2FP.BF16.F32.PACK_AB R159, R163, R162 ;  /* 0x000000a2a39f723e */ /* 0x000fe200000010ff */
[----:B------:R-:W-:Y:S01]  /*6ff0*/  FADD.FTZ R182, R201, R182 ;  /* 0x000000b6c9b67221 */ /* 0x000fe20000010000 */
[----:B------:R-:W-:Y:S01]  /*7000*/  F2FP.BF16.F32.PACK_AB R162, R165, R12 ;  /* 0x0000000ca5a2723e */ /* 0x000fe200000010ff */
[----:B------:R-:W2:Y:S01]  /*7010*/  MUFU.EX2 R175, R175 ;  /* 0x000000af00af7308 */ /* 0x000ea20000000800 */
[C---:B0-----:R-:W-:Y:S01]  /*7020*/  FADD.FTZ R183, R171.reuse, R186 ;  /* 0x000000baabb77221 */ /* 0x041fe20000010000 */
[----:B------:R-:W-:Y:S01]  /*7030*/  F2FP.BF16.F32.PACK_AB R163, R171, R170 ;  /* 0x000000aaaba3723e */ /* 0x000fe200000010ff */
[-C--:B------:R-:W-:Y:S01]  /*7040*/  FMUL.FTZ R114, R114, R181.reuse ;  /* 0x000000b572727220 */ /* 0x080fe20000410000 */
[----:B------:R-:W-:Y:S01]  /*7050*/  F2FP.BF16.F32.PACK_AB R164, R201, R164 ;  /* 0x000000a4c9a4723e */ /* 0x000fe200000010ff */
        /* <DEDUP_REMOVED lines=25> */
[----:B------:R-:W-:-:S02]  /*71f0*/  FMUL.FTZ R151, R151, R181 ;  /* 0x000000b597977220 */ /* 0x000fc40000410000 */
        /* <DEDUP_REMOVED lines=41> */
[----:B--2---:R-:W-:-:S04]  /*7490*/  FADD.FTZ R4, R198, R3 ;  /* 0x00000003c6047221 */ /* 0x004fc80000010000 */
[C---:B0-----:R-:W-:Y:S01]  /*74a0*/  FADD.FTZ R4, R175.reuse, R4 ;  /* 0x00000004af047221 */ /* 0x041fe20000010000 */
[----:B------:R-:W-:Y:S01]  /*74b0*/  F2FP.BF16.F32.PACK_AB R175, R175, R198 ;  /* 0x000000c6afaf723e */ /* 0x000fe200000010ff */
[C---:B-1----:R-:W-:Y:S01]  /*74c0*/  FADD.FTZ R3, R176.reuse, R11 ;  /* 0x0000000bb0037221 */ /* 0x042fe20000010000 */
[----:B------:R-:W-:Y:S01]  /*74d0*/  F2FP.BF16.F32.PACK_AB R174, R176, R9 ;  /* 0x00000009b0ae723e */ /* 0x000fe200000010ff */
[----:B------:R-:W-:Y:S06]  /*74e0*/  @!P0 BRA `(.L_x_13535) ;  /* 0x0000000000048947 */ /* 0x000fec0003800000 */
[----:B------:R-:W-:Y:S01]  /*74f0*/  BPT.TRAP 0x1 ;  /* 0x000000040000795c */ /* 0x000fe20000300000 */
.L_x_13535:
[----:B------:R0:W1:Y:S01]  /*7500*/  SYNCS.PHASECHK.TRANS64.TRYWAIT P1, [UR25+0x22850], R7 ;  /* 0x02285007ff0075a7 */ /* 0x0000620008020159 */
[----:B------:R-:W-:Y:S05]  /*7510*/  @!P0 BRA `(.L_x_13536) ;  /* 0x0000000000048947 */ /* 0x000fea0003800000 */
[----:B------:R-:W-:Y:S01]  /*7520*/  BPT.TRAP 0x1 ;  /* 0x000000040000795c */ /* 0x000fe20000300000 */
.L_x_13536:
[----:B------:R-:W-:Y:S01]  /*7530*/  VIADD R8, R204, 0x8 ;  /* 0x00000008cc087836 */ /* 0x000fe20000000000 */
[----:B-1----:R-:W-:Y:S06]  /*7540*/  @P1 BRA `(.L_x_13537) ;  /* 0x0000000000081947 */ /* 0x002fec0003800000 */
[----:B------:R-:W1:Y:S02]  /*7550*/  SYNCS.PHASECHK.TRANS64.TRYWAIT P1, [UR25+0x22850], R7 ;  /* 0x02285007ff0075a7 */ /* 0x000e640008020159 */
[----:B-1----:R-:W-:Y:S05]  /*7560*/  @!P1 BRA `(.L_x_13538) ;  /* 0x0000007400d89947 */ /* 0x002fea0003800000 */
.L_x_13537:
        /* <DEDUP_REMOVED lines=39> */
.L_x_13539:
[----:B------:R-:W-:Y:S01]  /*77e0*/  UIADD3 UR25, UR25, 0x22860, URZ ;  /* 0x0002286019197890 */ /* 0x000fe2000fffe03f */
[----:B------:R-:W-:Y:S01]  /*77f0*/  ISETP.LT.AND P1, PT, RZ, UR23, PT ;  /* 0x00000017ff007c0c */ /* 0x000fe2000bf21270 */
[----:B------:R-:W-:Y:S01]  /*7800*/  UIADD3 UR23, UR23, -0x1, URZ ;  /* 0xffffffff17177890 */ /* 0x000fe2000fffe03f */
[----:B------:R-:W-:Y:S01]  /*7810*/  MOV R202, R5 ;  /* 0x0000000500ca7202 */ /* 0x000fe20000000f00 */
[----:B------:R-:W-:Y:S01]  /*7820*/  UPRMT UR25, UR24, 0x654, UR25 ;  /* 0x0000065418197896 */ /* 0x000fe20008000019 */
[----:B------:R-:W-:-:S08]  /*7830*/  IMAD.MOV.U32 R9, RZ, RZ, R6 ;  /* 0x000000ffff097224 */ /* 0x000fd000078e0006 */
[----:B------:R-:W-:Y:S01]  /*7840*/  SYNCS.ARRIVE.TRANS64.RED.A1T0 RZ, [UR25], RZ ;  /* 0x000000ffffff79a7 */ /* 0x000fe20008100419 */
[----:B------:R-:W-:Y:S05]  /*7850*/  @P1 BRA `(.L_x_13540) ;  /* 0xffffffe000bc1947 */ /* 0x000fea000383ffff */
.L_x_13529:
[----:B01-3--:R-:W0:Y:S01]  /*7860*/  SHFL.BFLY PT, R8, R3, 0x2, 0x1f ;  /* 0x0c401f0003087f89 */ /* 0x00be2200000e0000 */
[----:B------:R-:W-:Y:S01]  /*7870*/  UIADD3 UR36, UR36, 0x1, URZ ;  /* 0x0000000124247890 */ /* 0x000fe2000fffe03f */
[----:B------:R-:W-:Y:S01]  /*7880*/  IMAD.U32 R13, RZ, RZ, UR10 ;  /* 0x0000000aff0d7e24 */ /* 0x000fe2000f8e00ff */
[----:B------:R2:W-:Y:S06]  /*7890*/  BAR.ARV R0, 0x100 ;  /* 0x000400000000751d */ /* 0x0005ec0000002000 */
[----:B------:R-:W-:Y:S02]  /*78a0*/  UISETP.NE.AND UP0, UPT, UR36, 0x2, UPT ;  /* 0x000000022400788c */ /* 0x000fe4000bf05270 */
[----:B------:R-:W-:Y:S06]  /*78b0*/  BAR.ARV 0x8, 0x180 ;  /* 0x0206000000007b1d */ /* 0x000fec0000002000 */
[----:B--2---:R-:W-:Y:S01]  /*78c0*/  IMAD.MOV.U32 R0, RZ, RZ, RZ ;  /* 0x000000ffff007224 */ /* 0x004fe200078e00ff */
[----:B------:R-:W-:Y:S01]  /*78d0*/  USEL UR4, URZ, 0x1, UP0 ;  /* 0x000000013f047887 */ /* 0x000fe20008000000 */
[----:B------:R-:W1:Y:S01]  /*78e0*/  SHFL.BFLY PT, R9, R4, 0x2, 0x1f ;  /* 0x0c401f0004097f89 */ /* 0x000e6200000e0000 */
[----:B------:R-:W-:Y:S01]  /*78f0*/  PLOP3.LUT P0, PT, PT, PT, PT, 0x8, 0x0 ;  /* 0x000000000000781c */ /* 0x000fe20003f0e170 */
[----:B------:R-:W-:Y:S01]  /*7900*/  UIADD3 UR38, UR38, 0x1, URZ ;  /* 0x0000000126267890 */ /* 0x000fe2000fffe03f */
[----:B0-----:R-:W-:Y:S01]  /*7910*/  FADD.FTZ R8, R8, R3 ;  /* 0x0000000308087221 */ /* 0x001fe20000010000 */
[----:B------:R-:W-:Y:S01]  /*7920*/  IMAD.MOV.U32 R3, RZ, RZ, -0x800000 ;  /* 0xff800000ff037424 */ /* 0x000fe200078e00ff */
[----:B------:R-:W-:-:S02]  /*7930*/  USEL UR36, UR36, URZ, UP0 ;  /* 0x0000003f24247287 */ /* 0x000fc40008000000 */
[----:B------:R-:W-:Y:S01]  /*7940*/  ULOP3.LUT UR37, UR37, UR4, URZ, 0x3c, !UPT ;  /* 0x0000000425257292 */ /* 0x000fe2000f8e3c3f */
[----:B------:R-:W0:Y:S01]  /*7950*/  SHFL.BFLY PT, R7, R8, 0x1, 0x1f ;  /* 0x0c201f0008077f89 */ /* 0x000e2200000e0000 */
[----:B-1----:R-:W-:Y:S01]  /*7960*/  FADD.FTZ R9, R9, R4 ;  /* 0x0000000409097221 */ /* 0x002fe20000010000 */
[----:B------:R-:W-:-:S04]  /*7970*/  IMAD.MOV.U32 R4, RZ, RZ, -0x800000 ;  /* 0xff800000ff047424 */ /* 0x000fc800078e00ff */
[----:B------:R-:W1:Y:S01]  /*7980*/  SHFL.BFLY PT, R10, R9, 0x1, 0x1f ;  /* 0x0c201f00090a7f89 */ /* 0x000e6200000e0000 */
[----:B0-----:R-:W-:Y:S01]  /*7990*/  FADD.FTZ R11, R8, R7 ;  /* 0x00000007080b7221 */ /* 0x001fe20000010000 */
[----:B------:R-:W-:-:S04]  /*79a0*/  IMAD.MOV.U32 R7, RZ, RZ, RZ ;  /* 0x000000ffff077224 */ /* 0x000fc800078e00ff */
[----:B------:R-:W-:-:S13]  /*79b0*/  FSETP.NE.FTZ.AND P1, PT, R11, RZ, PT ;  /* 0x000000ff0b00720b */ /* 0x000fda0003f35000 */
[----:B------:R-:W0:Y:S01]  /*79c0*/  @P1 MUFU.RCP R7, R11 ;  /* 0x0000000b00071308 */ /* 0x000e220000001000 */
[----:B-1----:R-:W-:-:S05]  /*79d0*/  FADD.FTZ R10, R9, R10 ;  /* 0x0000000a090a7221 */ /* 0x002fca0000010000 */
[----:B------:R-:W-:Y:S02]  /*79e0*/  FSETP.NE.FTZ.AND P2, PT, R10, RZ, PT ;  /* 0x000000ff0a00720b */ /* 0x000fe40003f55000 */
[----:B------:R-:W1:Y:S01]  /*79f0*/  @P1 MUFU.LG2 R8, R11 ;  /* 0x0000000b00081308 */ /* 0x000e620000000c00 */
[-C--:B0-----:R-:W-:Y:S01]  /*7a00*/  FMUL.FTZ R24, R24, R7.reuse ;  /* 0x0000000718187220 */ /* 0x081fe20000410000 */
[-C--:B------:R-:W-:Y:S01]  /*7a10*/  FMUL.FTZ R25, R25, R7.reuse ;  /* 0x0000000719197220 */ /* 0x080fe20000410000 */
[----:B------:R-:W-:-:S08]  /*7a20*/  FMUL.FTZ R28, R28, R7 ;  /* 0x000000071c1c7220 */ /* 0x000fd00000410000 */
        /* <DEDUP_REMOVED lines=8> */
[----:B------:R0:W2:Y:S01]  /*7ab0*/  @P2 MUFU.RCP R0, R10 ;  /* 0x0000000a00002308 */ /* 0x0000a20000001000 */
        /* <DEDUP_REMOVED lines=54> */
[----:B------:R-:W-:-:S02]  /*7e20*/  IMAD.U32 R7, RZ, RZ, UR10 ;  /* 0x0000000aff077e24 */ /* 0x000fc4000f8e00ff */
[----:B------:R-:W-:Y:S01]  /*7e30*/  @P2 FMUL.FTZ R13, R13, 0.69314718246459960938 ;  /* 0x3f3172180d0d2820 */ /* 0x000fe20000410000 */
[----:B-1----:R-:W-:Y:S01]  /*7e40*/  @P1 FMUL.FTZ R8, R8, 0.69314718246459960938 ;  /* 0x3f31721808081820 */ /* 0x002fe20000410000 */
[----:B0-----:R-:W-:Y:S01]  /*7e50*/  @P2 FMUL.FTZ R10, R9, 0.69314718246459960938 ;  /* 0x3f317218090a2820 */ /* 0x001fe20000410000 */
[----:B------:R-:W-:Y:S01]  /*7e60*/  @P1 FMUL.FTZ R7, R7, 0.69314718246459960938 ;  /* 0x3f31721807071820 */ /* 0x000fe20000410000 */
        /* <DEDUP_REMOVED lines=66> */
.L_x_13504:
        /* <DEDUP_REMOVED lines=10> */
[----:B------:R-:W-:-:S07]  /*8330*/  IMAD.MOV.U32 R6, RZ, RZ, 0x2 ;  /* 0x00000002ff067424 */ /* 0x000fce00078e00ff */
[----:B------:R-:W-:Y:S01]  /*8340*/  BAR.SYNC.DEFER_BLOCKING 0x1, 0x100 ;  /* 0x0044000000007b1d */ /* 0x000fe20000010000 */
[----:B------:R-:W-:Y:S01]  /*8350*/  IMAD R138, R205, 0x40, R2 ;  /* 0x00000040cd8a7824 */ /* 0x000fe200078e0202 */
[----:B------:R-:W-:Y:S01]  /*8360*/  F2FP.BF16.F32.PACK_AB R24, R25, R24 ;  /* 0x000000181918723e */ /* 0x000fe200000010ff */
[----:B------:R-:W-:Y:S01]  /*8370*/  IMAD.MOV.U32 R139, RZ, RZ, 0x2 ;  /* 0x00000002ff8b7424 */ /* 0x000fe200078e00ff */
[----:B------:R-:W-:Y:S01]  /*8380*/  F2FP.BF16.F32.PACK_AB R25, R32, R26 ;  /* 0x0000001a2019723e */ /* 0x000fe200000010ff */
[----:B------:R-:W-:Y:S01]  /*8390*/  USHF.R.S32.HI UR10, URZ, 0x1f, UR39 ;  /* 0x0000001f3f0a7899 */ /* 0x000fe20008011427 */
[----:B------:R-:W-:Y:S01]  /*83a0*/  F2FP.BF16.F32.PACK_AB R26, R29, R28 ;  /* 0x0000001c1d1a723e */ /* 0x000fe200000010ff */
[----:B------:R-:W-:Y:S01]  /*83b0*/  ULDC.64 UR8, c[0x0][0xb90] ;  /* 0x0002e40000087ab9 */ /* 0x000fe20000000a00 */
[----:B------:R-:W-:Y:S01]  /*83c0*/  F2FP.BF16.F32.PACK_AB R27, R27, R30 ;  /* 0x0000001e1b1b723e */ /* 0x000fe200000010ff */
[----:B------:R-:W-:Y:S01]  /*83d0*/  USHF.R.S32.HI UR12, URZ, 0x1f, UR41 ;  /* 0x0000001f3f0c7899 */ /* 0x000fe20008011429 */
        /* <DEDUP_REMOVED lines=8> */
[----:B------:R-:W-:Y:S01]  /*8460*/  UIMAD UR5, UR10, UR8, URZ ;  /* 0x000000080a0572a4 */ /* 0x000fe2000f8e023f */
[----:B------:R-:W-:Y:S01]  /*8470*/  IMAD.WIDE R6, R209, R6, UR6 ;  /* 0x00000006d1067e25 */ /* 0x000fe2000f8e0206 */
[----:B------:R-:W-:-:S02]  /*8480*/  F2FP.BF16.F32.PACK_AB R145, R173, R172 ;  /* 0x000000acad91723e */ /* 0x000fc400000010ff */
[----:B------:R-:W-:Y:S01]  /*8490*/  UIMAD UR5, UR39, UR9, UR5 ;  /* 0x00000009270572a4 */ /* 0x000fe2000f8e0205 */
[----:B------:R-:W-:Y:S01]  /*84a0*/  IMAD.WIDE R138, R138, R139, UR6 ;  /* 0x000000068a8a7e25 */ /* 0x000fe2000f8e028b */
[C---:B------:R-:W-:Y:S01]  /*84b0*/  IADD3 R153, P3, R6.reuse, 0xc060, RZ ;  /* 0x0000c06006997810 */ /* 0x040fe20007f7e0ff */
[----:B------:R-:W-:Y:S01]  /*84c0*/  UIMAD.WIDE.U32 UR6, UR39, UR8, URZ ;  /* 0x00000008270672a5 */ /* 0x000fe2000f8e003f */
[C---:B------:R-:W-:Y:S02]  /*84d0*/  IADD3 R157, P4, R6.reuse, 0xc040, RZ ;  /* 0x0000c040069d7810 */ /* 0x040fe40007f9e0ff */
[----:B------:R-:W-:Y:S01]  /*84e0*/  LOP3.LUT R152, R153, 0x380, RZ, 0xc0, !PT ;  /* 0x0000038099987812 */ /* 0x000fe200078ec0ff */
[----:B------:R-:W-:Y:S01]  /*84f0*/  ULDC.64 UR8, c[0x0][0xb98] ;  /* 0x0002e60000087ab9 */ /* 0x000fe20000000a00 */
[----:B------:R-:W-:Y:S01]  /*8500*/  IADD3 R159, P5, R6, 0xc020, RZ ;  /* 0x0000c020069f7810 */ /* 0x000fe20007fbe0ff */
[----:B------:R-:W-:Y:S01]  /*8510*/  UIADD3 UR7, UR7, UR5, URZ ;  /* 0x0000000507077290 */ /* 0x000fe2000fffe03f */
[----:B------:R-:W-:Y:S01]  /*8520*/  SHF.R.U64 R152, R152, 0x3, RZ ;  /* 0x0000000398987819 */ /* 0x000fe200000012ff */
[----:B------:R-:W-:Y:S01]  /*8530*/  UIMAD UR5, UR12, UR8, URZ ;  /* 0x000000080c0572a4 */ /* 0x000fe2000f8e023f */
[----:B------:R-:W-:Y:S01]  /*8540*/  LOP3.LUT R156, R157, 0x380, RZ, 0xc0, !PT ;  /* 0x000003809d9c7812 */ /* 0x000fe200078ec0ff */
[----:B------:R-:W-:Y:S01]  /*8550*/  UIMAD.WIDE.U32 UR6, UR41, UR8, UR6 ;  /* 0x00000008290672a5 */ /* 0x000fe2000f8e0006 */
[----:B------:R-:W-:Y:S01]  /*8560*/  LOP3.LUT R158, R159, 0x380, RZ, 0xc0, !PT ;  /* 0x000003809f9e7812 */ /* 0x000fe200078ec0ff */
[----:B------:R-:W-:Y:S01]  /*8570*/  UIMAD UR5, UR41, UR9, UR5 ;  /* 0x00000009290572a4 */ /* 0x000fe2000f8e0205 */
[----:B------:R-:W-:-:S02]  /*8580*/  IADD3 R111, P2, R6, 0x8020, RZ ;  /* 0x00008020066f7810 */ /* 0x000fc40007f5e0ff */
[----:B------:R-:W-:Y:S01]  /*8590*/  LOP3.LUT R152, R152, R153, RZ, 0x3c, !PT ;  /* 0x0000009998987212 */ /* 0x000fe200078e3cff */
[--C-:B------:R-:W-:Y:S01]  /*85a0*/  IMAD.X R153, RZ, RZ, R7.reuse, P3 ;  /* 0x000000ffff997224 */ /* 0x100fe200018e0607 */
[C---:B------:R-:W-:Y:S01]  /*85b0*/  LOP3.LUT R143, R6.reuse, 0x380, RZ, 0xc0, !PT ;  /* 0x00000380068f7812 */ /* 0x040fe200078ec0ff */
[--C-:B------:R-:W-:Y:S01]  /*85c0*/  IMAD.X R163, RZ, RZ, R7.reuse, P2 ;  /* 0x000000ffffa37224 */ /* 0x100fe200010e0607 */
[----:B------:R-:W-:Y:S01]  /*85d0*/  IADD3 R115, P0, R6, 0x8060, RZ ;  /* 0x0000806006737810 */ /* 0x000fe20007f1e0ff */
[----:B------:R-:W-:Y:S01]  /*85e0*/  ULDC.64 UR8, c[0x0][0xae8] ;  /* 0x0002ba0000087ab9 */ /* 0x000fe20000000a00 */
[----:B------:R-:W-:Y:S02]  /*85f0*/  SHF.R.U64 R156, R156, 0x3, RZ ;  /* 0x000000039c9c7819 */ /* 0x000fe400000012ff */
[----:B------:R-:W-:Y:S01]  /*8600*/  SHF.R.U64 R158, R158, 0x3, RZ ;  /* 0x000000039e9e7819 */ /* 0x000fe200000012ff */
[----:B------:R-:W-:Y:S01]  /*8610*/  IMAD.X R165, RZ, RZ, R7, P0 ;  /* 0x000000ffffa57224 */ /* 0x000fe200000e0607 */
[----:B------:R-:W-:-:S02]  /*8620*/  IADD3 R117, P6, R6, 0xc000, RZ ;  /* 0x0000c00006757810 */ /* 0x000fc40007fde0ff */
[C---:B------:R-:W-:Y:S02]  /*8630*/  IADD3 R21, P3, R6.reuse, 0x20, RZ ;  /* 0x0000002006157810 */ /* 0x040fe40007f7e0ff */
[C---:B------:R-:W-:Y:S01]  /*8640*/  IADD3 R113, P1, R6.reuse, 0x8040, RZ ;  /* 0x0000804006717810 */ /* 0x040fe20007f3e0ff */
[--C-:B------:R-:W-:Y:S01]  /*8650*/  IMAD.X R161, RZ, RZ, R7.reuse, P6 ;  /* 0x000000ffffa17224 */ /* 0x100fe200030e0607 */
[----:B------:R-:W-:Y:S01]  /*8660*/  SHF.R.U64 R143, R143, 0x3, RZ ;  /* 0x000000038f8f7819 */ /* 0x000fe200000012ff */
[--C-:B------:R-:W-:Y:S01]  /*8670*/  IMAD.X R167, RZ, RZ, R7.reuse, P3 ;  /* 0x000000ffffa77224 */ /* 0x100fe200018e0607 */
[----:B------:R-:W-:Y:S02]  /*8680*/  IADD3 R5, P2, R6, 0x4000, RZ ;  /* 0x0000400006057810 */ /* 0x000fe40007f5e0ff */
[----:B------:R-:W-:Y:S02]  /*8690*/  LOP3.LUT R9, R115, 0x380, RZ, 0xc0, !PT ;  /* 0x0000038073097812 */ /* 0x000fe400078ec0ff */
[----:B------:R-:W-:Y:S01]  /*86a0*/  LOP3.LUT R156, R156, R157, RZ, 0x3c, !PT ;  /* 0x0000009d9c9c7212 */ /* 0x000fe200078e3cff */
[--C-:B------:R-:W-:Y:S01]  /*86b0*/  IMAD.X R157, RZ, RZ, R7.reuse, P4 ;  /* 0x000000ffff9d7224 */ /* 0x100fe200020e0607 */
[----:B------:R-:W-:Y:S01]  /*86c0*/  LOP3.LUT R158, R158, R159, RZ, 0x3c, !PT ;  /* 0x0000009f9e9e7212 */ /* 0x000fe200078e3cff */
[--C-:B------:R-:W-:Y:S01]  /*86d0*/  IMAD.X R159, RZ, RZ, R7.reuse, P5 ;  /* 0x000000ffff9f7224 */ /* 0x100fe200028e0607 */
[----:B------:R-:W-:Y:S01]  /*86e0*/  IADD3.X R155, RZ, R7, RZ, P1, !PT ;  /* 0x00000007ff9b7210 */ /* 0x000fe20000ffe4ff */
        /* <DEDUP_REMOVED lines=14> */
[--C-:B------:R-:W-:Y:S01]  /*87d0*/  IMAD.X R9, RZ, RZ, R7.reuse, P3 ;  /* 0x000000ffff097224 */ /* 0x100fe200018e0607 */
[----:B------:R-:W-:Y:S01]  /*87e0*/  LOP3.LUT R102, R5, 0x380, RZ, 0xc0, !PT ;  /* 0x0000038005667812 */ /* 0x000fe200078ec0ff */
[----:B------:R-:W-:Y:S01]  /*87f0*/  IMAD.MOV.U32 R143, RZ, RZ, R7 ;  /* 0x000000ffff8f7224 */ /* 0x000fe200078e0007 */
[----:B------:R-:W-:-:S02]  /*8800*/  LOP3.LUT R14, R117, 0x380, RZ, 0xc0, !PT ;  /* 0x00000380750e7812 */ /* 0x000fc400078ec0ff */
[----:B------:R-:W-:Y:S02]  /*8810*/  LOP3.LUT R164, R6, R115, RZ, 0x3c, !PT ;  /* 0x0000007306a47212 */ /* 0x000fe400078e3cff */
[----:B------:R-:W-:Y:S02]  /*8820*/  SHF.R.U64 R102, R102, 0x3, RZ ;  /* 0x0000000366667819 */ /* 0x000fe400000012ff */
[----:B------:R-:W-:Y:S02]  /*8830*/  IADD3 R115, P2, R138, 0x7000, RZ ;  /* 0x000070008a737810 */ /* 0x000fe40007f5e0ff */
[----:B------:R-:W-:Y:S02]  /*8840*/  SHF.R.U64 R14, R14, 0x3, RZ ;  /* 0x000000030e0e7819 */ /* 0x000fe400000012ff */
[----:B------:R-:W-:Y:S02]  /*8850*/  LOP3.LUT R146, R102, R5, RZ, 0x3c, !PT ;  /* 0x0000000566927212 */ /* 0x000fe400078e3cff */
[----:B------:R-:W-:Y:S01]  /*8860*/  LOP3.LUT R114, R115, 0x380, RZ, 0xc0, !PT ;  /* 0x0000038073727812 */ /* 0x000fe200078ec0ff */
[----:B------:R-:W0:Y:S01]  /*8870*/  LDC R5, c[0x0][0xbe8] ;  /* 0x0002fa00ff057b82 */ /* 0x000e220000000800 */
[----:B------:R-:W-:-:S02]  /*8880*/  LOP3.LUT R160, R14, R117, RZ, 0x3c, !PT ;  /* 0x000000750ea07212 */ /* 0x000fc400078e3cff */
[----:B------:R-:W-:Y:S02]  /*8890*/  LOP3.LUT R14, R111, 0x380, RZ, 0xc0, !PT ;  /* 0x000003806f0e7812 */ /* 0x000fe400078ec0ff */
[----:B------:R-:W-:Y:S02]  /*88a0*/  LOP3.LUT R7, R12, 0x380, RZ, 0xc0, !PT ;  /* 0x000003800c077812 */ /* 0x000fe400078ec0ff */
[----:B------:R-:W-:Y:S02]  /*88b0*/  SHF.R.U64 R114, R114, 0x3, RZ ;  /* 0x0000000372727819 */ /* 0x000fe400000012ff */
[----:B------:R-:W-:Y:S02]  /*88c0*/  LOP3.LUT R6, R21, 0x380, RZ, 0xc0, !PT ;  /* 0x0000038015067812 */ /* 0x000fe400078ec0ff */
[----:B------:R-:W-:Y:S02]  /*88d0*/  SHF.R.U64 R14, R14, 0x3, RZ ;  /* 0x000000030e0e7819 */ /* 0x000fe400000012ff */
[----:B------:R-:W-:-:S02]  /*88e0*/  SHF.R.U64 R7, R7, 0x3, RZ ;  /* 0x0000000307077819 */ /* 0x000fc400000012ff */
[----:B------:R-:W-:Y:S01]  /*88f0*/  LOP3.LUT R114, R114, R115, RZ, 0x3c, !PT ;  /* 0x0000007372727212 */ /* 0x000fe200078e3cff */
[----:B------:R-:W-:Y:S01]  /*8900*/  IMAD.X R115, RZ, RZ, R139, P2 ;  /* 0x000000ffff737224 */ /* 0x000fe200010e068b */
[----:B------:R-:W-:Y:S02]  /*8910*/  SHF.R.U64 R6, R6, 0x3, RZ ;  /* 0x0000000306067819 */ /* 0x000fe400000012ff */
[----:B------:R-:W-:Y:S02]  /*8920*/  LOP3.LUT R162, R14, R111, RZ, 0x3c, !PT ;  /* 0x0000006f0ea27212 */ /* 0x000fe400078e3cff */
[----:B------:R-:W-:Y:S02]  /*8930*/  IADD3 R135, P2, R138, 0xe000, RZ ;  /* 0x0000e0008a877810 */ /* 0x000fe40007f5e0ff */
[----:B------:R-:W-:Y:S02]  /*8940*/  LOP3.LUT R168, R7, R12, RZ, 0x3c, !PT ;  /* 0x0000000c07a87212 */ /* 0x000fe400078e3cff */
[----:B------:R-:W-:-:S02]  /*8950*/  LOP3.LUT R14, R107, 0x380, RZ, 0xc0, !PT ;  /* 0x000003806b0e7812 */ /* 0x000fc400078ec0ff */
[----:B------:R-:W-:Y:S02]  /*8960*/  LOP3.LUT R12, R103, 0x380, RZ, 0xc0, !PT ;  /* 0x00000380670c7812 */ /* 0x000fe400078ec0ff */
[----:B------:R-:W-:Y:S02]  /*8970*/  LOP3.LUT R166, R6, R21, RZ, 0x3c, !PT ;  /* 0x0000001506a67212 */ /* 0x000fe400078e3cff */
        /* <DEDUP_REMOVED lines=12> */
[----:B------:R-:W-:Y:S01]  /*8a40*/  LOP3.LUT R134, R134, R135, RZ, 0x3c, !PT ;  /* 0x0000008786867212 */ /* 0x000fe200078e3cff */
[----:B------:R-:W-:Y:S01]  /*8a50*/  IMAD.X R135, RZ, RZ, R139, P2 ;  /* 0x000000ffff877224 */ /* 0x000fe200010e068b */
[----:B------:R-:W-:Y:S02]  /*8a60*/  LOP3.LUT R31, R8, 0x380, RZ, 0xc0, !PT ;  /* 0x00000380081f7812 */ /* 0x000fe400078ec0ff */
[----:B------:R-:W-:Y:S02]  /*8a70*/  IADD3 R7, P3, R138, 0x1000, RZ ;  /* 0x000010008a077810 */ /* 0x000fe40007f7e0ff */
[----:B0-----:R-:W-:-:S02]  /*8a80*/  ISETP.NE.AND P2, PT, R5, 0x1, PT ;  /* 0x000000010500780c */ /* 0x001fc40003f45270 */
[----:B------:R-:W-:Y:S02]  /*8a90*/  SHF.R.U64 R31, R31, 0x3, RZ ;  /* 0x000000031f1f7819 */ /* 0x000fe400000012ff */
[----:B------:R-:W-:Y:S02]  /*8aa0*/  LOP3.LUT R6, R7, 0x380, RZ, 0xc0, !PT ;  /* 0x0000038007067812 */ /* 0x000fe400078ec0ff */
[----:B------:R-:W-:Y:S02]  /*8ab0*/  LOP3.LUT R8, R31, R8, RZ, 0x3c, !PT ;  /* 0x000000081f087212 */ /* 0x000fe400078e3cff */
[----:B------:R-:W-:Y:S02]  /*8ac0*/  SHF.R.U64 R6, R6, 0x3, RZ ;  /* 0x0000000306067819 */ /* 0x000fe400000012ff */
[----:B------:R-:W-:Y:S02]  /*8ad0*/  MOV R152, R152 ;  /* 0x0000009800987202 */ /* 0x000fe40000000f00 */
[----:B------:R-:W-:-:S02]  /*8ae0*/  MOV R153, R8 ;  /* 0x0000000800997202 */ /* 0x000fc40000000f00 */
[----:B------:R-:W-:Y:S01]  /*8af0*/  LOP3.LUT R6, R6, R7, RZ, 0x3c, !PT ;  /* 0x0000000706067212 */ /* 0x000fe200078e3cff */
[----:B------:R-:W-:Y:S01]  /*8b00*/  IMAD.X R7, RZ, RZ, R139, P3 ;  /* 0x000000ffff077224 */ /* 0x000fe200018e068b */
[----:B------:R-:W-:Y:S02]  /*8b10*/  F2FP.BF16.F32.PACK_AB R9, R35, R34 ;  /* 0x000000222309723e */ /* 0x000fe400000010ff */
[----:B------:R-:W0:Y:S01]  /*8b20*/  @P2 LDC R34, c[0x0][0xbec] ;  /* 0x0002fb00ff222b82 */ /* 0x000e220000000800 */
[----:B------:R-:W-:Y:S02]  /*8b30*/  IADD3 R117, P3, R138, 0x8000, RZ ;  /* 0x000080008a757810 */ /* 0x000fe40007f7e0ff */
[----:B------:R-:W-:Y:S02]  /*8b40*/  LOP3.LUT R20, R113, 0x380, RZ, 0xc0, !PT ;  /* 0x0000038071147812 */ /* 0x000fe400078ec0ff */
[----:B------:R-:W-:Y:S02]  /*8b50*/  LOP3.LUT R116, R117, 0x380, RZ, 0xc0, !PT ;  /* 0x0000038075747812 */ /* 0x000fe400078ec0ff */
[----:B------:R-:W-:Y:S01]  /*8b60*/  SHF.R.U64 R20, R20, 0x3, RZ ;  /* 0x0000000314147819 */ /* 0x000fe200000012ff */
[----:B------:R-:W1:Y:S01]  /*8b70*/  @P2 LDC R35, c[0x0][0xbf0] ;  /* 0x0002fc00ff232b82 */ /* 0x000e620000000800 */
[----:B------:R-:W-:-:S02]  /*8b80*/  SHF.R.U64 R116, R116, 0x3, RZ ;  /* 0x0000000374747819 */ /* 0x000fc400000012ff */
[----:B------:R-:W-:Y:S02]  /*8b90*/  LOP3.LUT R154, R20, R113, RZ, 0x3c, !PT ;  /* 0x00000071149a7212 */ /* 0x000fe400078e3cff */
[----:B------:R-:W-:Y:S02]  /*8ba0*/  IADD3 R111, P0, R138, 0x5000, RZ ;  /* 0x000050008a6f7810 */ /* 0x000fe40007f1e0ff */
[----:B------:R-:W-:Y:S01]  /*8bb0*/  LOP3.LUT R116, R116, R117, RZ, 0x3c, !PT ;  /* 0x0000007574747212 */ /* 0x000fe200078e3cff */
[----:B------:R-:W-:Y:S01]  /*8bc0*/  IMAD.X R117, RZ, RZ, R139, P3 ;  /* 0x000000ffff757224 */ /* 0x000fe200018e068b */
[----:B------:R-:W-:Y:S02]  /*8bd0*/  IADD3 R29, P3, R138, 0xf000, RZ ;  /* 0x0000f0008a1d7810 */ /* 0x000fe40007f7e0ff */
[----:B------:R-:W-:Y:S02]  /*8be0*/  MOV R154, R154 ;  /* 0x0000009a009a7202 */ /* 0x000fe40000000f00 */
[----:B------:R-:W-:-:S02]  /*8bf0*/  LOP3.LUT R110, R111, 0x380, RZ, 0xc0, !PT ;  /* 0x000003806f6e7812 */ /* 0x000fc400078ec0ff */
[----:B------:R-:W-:Y:S02]  /*8c00*/  MOV R155, R10 ;  /* 0x0000000a009b7202 */ /* 0x000fe40000000f00 */
[----:B------:R-:W-:Y:S02]  /*8c10*/  F2FP.BF16.F32.PACK_AB R10, R37, R179 ;  /* 0x000000b3250a723e */ /* 0x000fe400000010ff */
[----:B------:R-:W-:Y:S02]  /*8c20*/  LOP3.LUT R28, R29, 0x380, RZ, 0xc0, !PT ;  /* 0x000003801d1c7812 */ /* 0x000fe400078ec0ff */
[----:B------:R-:W-:Y:S02]  /*8c30*/  IADD3 R37, R16, UR43, RZ ;  /* 0x0000002b10257c10 */ /* 0x000fe4000fffe0ff */
[----:B------:R-:W-:Y:S02]  /*8c40*/  SHF.R.U64 R110, R110, 0x3, RZ ;  /* 0x000000036e6e7819 */ /* 0x000fe400000012ff */
[----:B------:R-:W-:Y:S01]  /*8c50*/  MOV R31, R142 ;  /* 0x0000008e001f7202 */ /* 0x000fe20000000f00 */
[----:B0-----:R-:W-:Y:S01]  /*8c60*/  @P2 IMAD.HI.U32 R34, R37, R34, RZ ;  /* 0x0000002225222227 */ /* 0x001fe200078e00ff */
[----:B------:R-:W-:-:S02]  /*8c70*/  IADD3 R113, P1, R138, 0x6000, RZ ;  /* 0x000060008a717810 */ /* 0x000fc40007f3e0ff */
[----:B------:R-:W-:Y:S01]  /*8c80*/  SHF.R.U64 R28, R28, 0x3, RZ ;  /* 0x000000031c1c7819 */ /* 0x000fe200000012ff */
[----:B------:R0:W-:Y:S01]  /*8c90*/  STSM.16.M88.4 [R31], R24 ;  /* 0x000000181f007844 */ /* 0x0001e20000000200 */
[----:B------:R-:W-:Y:S01]  /*8ca0*/  MOV R150, R150 ;  /* 0x0000009600967202 */ /* 0x000fe20000000f00 */
[--C-:B------:R-:W-:Y:S01]  /*8cb0*/  IMAD.X R143, RZ, RZ, R139.reuse, P3 ;  /* 0x000000ffff8f7224 */ /* 0x100fe200018e068b */
[----:B------:R-:W-:Y:S01]  /*8cc0*/  LOP3.LUT R110, R110, R111, RZ, 0x3c, !PT ;  /* 0x0000006f6e6e7212 */ /* 0x000fe200078e3cff */
[----:B------:R-:W-:Y:S01]  /*8cd0*/  IMAD.X R111, RZ, RZ, R139, P0 ;  /* 0x000000ffff6f7224 */ /* 0x000fe200000e068b */
[----:B------:R-:W-:Y:S02]  /*8ce0*/  MOV R166, R166 ;  /* 0x000000a600a67202 */ /* 0x000fe40000000f00 */
[----:B------:R-:W-:Y:S02]  /*8cf0*/  MOV R32, R14 ;  /* 0x0000000e00207202 */ /* 0x000fe40000000f00 */
[----:B------:R-:W-:-:S02]  /*8d00*/  MOV R151, R12 ;  /* 0x0000000c00977202 */ /* 0x000fc40000000f00 */
[----:B------:R-:W-:Y:S01]  /*8d10*/  F2FP.BF16.F32.PACK_AB R8, R33, R178 ;  /* 0x000000b22108723e */ /* 0x000fe200000010ff */
[----:B------:R-:W-:Y:S01]  /*8d20*/  IMAD.MOV.U32 R33, RZ, RZ, R37 ;  /* 0x000000ffff217224 */ /* 0x000fe200078e0025 */
[----:B------:R-:W-:Y:S02]  /*8d30*/  F2FP.BF16.F32.PACK_AB R11, R39, R38 ;  /* 0x00000026270b723e */ /* 0x000fe400000010ff */
[----:B------:R-:W-:Y:S02]  /*8d40*/  F2FP.BF16.F32.PACK_AB R12, R41, R180 ;  /* 0x000000b4290c723e */ /* 0x000fe400000010ff */
[----:B------:R-:W-:Y:S01]  /*8d50*/  F2FP.BF16.F32.PACK_AB R13, R43, R42 ;  /* 0x0000002a2b0d723e */ /* 0x000fe200000010ff */
[----:B------:R2:W-:Y:S01]  /*8d60*/  STSM.16.M88.4 [R166], R8 ;  /* 0x00000008a6007844 */ /* 0x0005e20000000200 */
[----:B------:R-:W-:Y:S02]  /*8d70*/  F2FP.BF16.F32.PACK_AB R14, R45, R181 ;  /* 0x000000b52d0e723e */ /* 0x000fe400000010ff */
[----:B------:R-:W-:-:S02]  /*8d80*/  F2FP.BF16.F32.PACK_AB R15, R47, R46 ;  /* 0x0000002e2f0f723e */ /* 0x000fc400000010ff */
[----:B------:R-:W-:Y:S02]  /*8d90*/  LOP3.LUT R112, R113, 0x380, RZ, 0xc0, !PT ;  /* 0x0000038071707812 */ /* 0x000fe400078ec0ff */
[----:B------:R-:W-:Y:S01]  /*8da0*/  IADD3 R127, P0, R138, 0xc000, RZ ;  /* 0x0000c0008a7f7810 */ /* 0x000fe20007f1e0ff */
[----:B------:R3:W-:Y:S01]  /*8db0*/  STSM.16.M88.4 [R155], R12 ;  /* 0x0000000c9b007844 */ /* 0x0007e20000000200 */
[----:B------:R-:W-:Y:S02]  /*8dc0*/  LOP3.LUT R142, R28, R29, RZ, 0x3c, !PT ;  /* 0x0000001d1c8e7212 */ /* 0x000fe400078e3cff */
[----:B0-----:R-:W-:Y:S02]  /*8dd0*/  F2FP.BF16.F32.PACK_AB R24, R49, R182 ;  /* 0x000000b63118723e */ /* 0x001fe400000010ff */
        /* <DEDUP_REMOVED lines=8> */
[----:B-1----:R-:W-:-:S02]  /*8e60*/  @P2 SHF.R.U32.HI R33, RZ, R35, R34 ;  /* 0x00000023ff212219 */ /* 0x002fc40000011622 */
[----:B------:R-:W-:Y:S01]  /*8e70*/  SHF.R.U64 R112, R112, 0x3, RZ ;  /* 0x0000000370707819 */ /* 0x000fe200000012ff */
[----:B------:R0:W-:Y:S01]  /*8e80*/  STSM.16.M88.4 [R146], R28 ;  /* 0x0000001c92007844 */ /* 0x0001e20000000200 */
[----:B------:R-:W-:Y:S02]  /*8e90*/  LOP3.LUT R126, R127, 0x380, RZ, 0xc0, !PT ;  /* 0x000003807f7e7812 */ /* 0x000fe400078ec0ff */
[----:B--2---:R-:W-:Y:S02]  /*8ea0*/  F2FP.BF16.F32.PACK_AB R8, R65, R186 ;  /* 0x000000ba4108723e */ /* 0x004fe400000010ff */
[----:B------:R-:W-:Y:S02]  /*8eb0*/  F2FP.BF16.F32.PACK_AB R9, R67, R66 ;  /* 0x000000424309723e */ /* 0x000fe400000010ff */
[----:B------:R-:W-:Y:S02]  /*8ec0*/  F2FP.BF16.F32.PACK_AB R10, R69, R187 ;  /* 0x000000bb450a723e */ /* 0x000fe400000010ff */
[----:B------:R-:W-:-:S02]  /*8ed0*/  F2FP.BF16.F32.PACK_AB R11, R71, R70 ;  /* 0x00000046470b723e */ /* 0x000fc400000010ff */
[----:B---3--:R-:W-:Y:S02]  /*8ee0*/  F2FP.BF16.F32.PACK_AB R12, R73, R188 ;  /* 0x000000bc490c723e */ /* 0x008fe400000010ff */
[----:B------:R-:W-:Y:S01]  /*8ef0*/  F2FP.BF16.F32.PACK_AB R13, R75, R74 ;  /* 0x0000004a4b0d723e */ /* 0x000fe200000010ff */
[----:B------:R-:W-:Y:S01]  /*8f00*/  STSM.16.M88.4 [R151], R8 ;  /* 0x0000000897007844 */ /* 0x000fe20000000200 */
[----:B------:R-:W-:Y:S01]  /*8f10*/  F2FP.BF16.F32.PACK_AB R14, R77, R189 ;  /* 0x000000bd4d0e723e */ /* 0x000fe200000010ff */
[----:B0-----:R-:W-:Y:S01]  /*8f20*/  IMAD.MOV R28, RZ, RZ, -R33 ;  /* 0x000000ffff1c7224 */ /* 0x001fe200078e0a21 */
[----:B------:R-:W-:Y:S02]  /*8f30*/  F2FP.BF16.F32.PACK_AB R15, R79, R78 ;  /* 0x0000004e4f0f723e */ /* 0x000fe400000010ff */
[----:B------:R-:W-:Y:S01]  /*8f40*/  LOP3.LUT R112, R112, R113, RZ, 0x3c, !PT ;  /* 0x0000007170707212 */ /* 0x000fe200078e3cff */
[----:B------:R-:W-:Y:S01]  /*8f50*/  IMAD.X R113, RZ, RZ, R139, P1 ;  /* 0x000000ffff717224 */ /* 0x000fe200008e068b */
[----:B------:R-:W-:Y:S01]  /*8f60*/  SHF.R.U64 R126, R126, 0x3, RZ ;  /* 0x000000037e7e7819 */ /* 0x000fe200000012ff */
[----:B------:R-:W-:Y:S01]  /*8f70*/  IMAD R35, R5, R28, R37 ;  /* 0x0000001c05237224 */ /* 0x000fe200078e0225 */
[----:B------:R-:W-:Y:S01]  /*8f80*/  F2FP.BF16.F32.PACK_AB R24, R81, R190 ;  /* 0x000000be5118723e */ /* 0x000fe200000010ff */
[----:B------:R0:W-:Y:S01]  /*8f90*/  STSM.16.M88.4 [R32], R12 ;  /* 0x0000000c20007844 */ /* 0x0001e20000000200 */
[----:B------:R-:W-:-:S02]  /*8fa0*/  F2FP.BF16.F32.PACK_AB R25, R83, R82 ;  /* 0x000000525319723e */ /* 0x000fc400000010ff */
[----:B------:R-:W-:Y:S02]  /*8fb0*/  F2FP.BF16.F32.PACK_AB R26, R85, R191 ;  /* 0x000000bf551a723e */ /* 0x000fe400000010ff */
[----:B------:R-:W-:Y:S02]  /*8fc0*/  F2FP.BF16.F32.PACK_AB R27, R87, R86 ;  /* 0x00000056571b723e */ /* 0x000fe400000010ff */
[----:B------:R-:W-:Y:S02]  /*8fd0*/  IADD3 R131, P1, R138, 0xd000, RZ ;  /* 0x0000d0008a837810 */ /* 0x000fe40007f3e0ff */
[----:B------:R-:W-:Y:S01]  /*8fe0*/  LOP3.LUT R126, R126, R127, RZ, 0x3c, !PT ;  /* 0x0000007f7e7e7212 */ /* 0x000fe200078e3cff */
[----:B------:R-:W-:Y:S01]  /*8ff0*/  IMAD.X R127, RZ, RZ, R139, P0 ;  /* 0x000000ffff7f7224 */ /* 0x000fe200000e068b */
[----:B------:R1:W-:Y:S01]  /*9000*/  STSM.16.M88.4 [R150], R24 ;  /* 0x0000001896007844 */ /* 0x0003e20000000200 */
[----:B------:R-:W-:Y:S02]  /*9010*/  LOP3.LUT R130, R131, 0x380, RZ, 0xc0, !PT ;  /* 0x0000038083827812 */ /* 0x000fe400078ec0ff */
[C---:B------:R-:W-:Y:S01]  /*9020*/  IADD3 R21, P4, R138.reuse, 0x2000, RZ ;  /* 0x000020008a157810 */ /* 0x040fe20007f9e0ff */
[----:B0-----:R-:W-:Y:S01]  /*9030*/  IMAD.U32 R14, RZ, RZ, UR5 ;  /* 0x00000005ff0e7e24 */ /* 0x001fe2000f8e00ff */
[----:B------:R-:W-:Y:S01]  /*9040*/  SHF.R.S32.HI R13, RZ, 0x1f, R33 ;  /* 0x0000001fff0d7819 */ /* 0x000fe20000011421 */
[----:B------:R-:W-:Y:S01]  /*9050*/  ULDC UR5, c[0x0][0xa88] ;  /* 0x0002a20000057ab9 */ /* 0x000fe20000000800 */
[----:B------:R-:W-:-:S02]  /*9060*/  IADD3 R103, P5, R138, 0x3000, RZ ;  /* 0x000030008a677810 */ /* 0x000fc40007fbe0ff */
[----:B------:R-:W-:Y:S02]  /*9070*/  IADD3 R107, P6, R138, 0x4000, RZ ;  /* 0x000040008a6b7810 */ /* 0x000fe40007fde0ff */
[----:B------:R-:W-:Y:S02]  /*9080*/  SHF.R.S32.HI R12, RZ, 0x1f, R35 ;  /* 0x0000001fff0c7819 */ /* 0x000fe40000011423 */
[----:B------:R-:W-:Y:S02]  /*9090*/  SHF.R.U64 R130, R130, 0x3, RZ ;  /* 0x0000000382827819 */ /* 0x000fe400000012ff */
[----:B-1----:R-:W-:Y:S01]  /*90a0*/  IADD3 R24, P0, R33, UR6, RZ ;  /* 0x0000000621187c10 */ /* 0x002fe2000ff1e0ff */
[----:B------:R-:W-:Y:S01]  /*90b0*/  VIADD R27, R208, UR43 ;  /* 0x0000002bd01b7c36 */ /* 0x000fe20008000000 */
[----:B------:R-:W-:Y:S02]  /*90c0*/  LOP3.LUT R20, R21, 0x380, RZ, 0xc0, !PT ;  /* 0x0000038015147812 */ /* 0x000fe400078ec0ff */
[----:B------:R-:W-:Y:S01]  /*90d0*/  IADD3.X R25, R13, UR7, R14, P0, !PT ;  /* 0x000000070d197c10 */ /* 0x000fe200087fe40e */
[----:B------:R-:W-:Y:S01]  /*90e0*/  ULDC.64 UR6, c[0x0][0xb88] ;  /* 0x0002e20000067ab9 */ /* 0x000fe20000000a00 */
[----:B------:R-:W-:Y:S01]  /*90f0*/  LOP3.LUT R102, R103, 0x380, RZ, 0xc0, !PT ;  /* 0x0000038067667812 */ /* 0x000fe200078ec0ff */
[----:B------:R-:W-:Y:S01]  /*9100*/  IMAD R12, R12, UR6, RZ ;  /* 0x000000060c0c7c24 */ /* 0x000fe2000f8e02ff */
[----:B------:R-:W-:Y:S01]  /*9110*/  LOP3.LUT R106, R107, 0x380, RZ, 0xc0, !PT ;  /* 0x000003806b6a7812 */ /* 0x000fe200078ec0ff */
[----:B------:R-:W-:Y:S01]  /*9120*/  IMAD.WIDE.U32 R24, R35, UR6, R24 ;  /* 0x0000000623187c25 */ /* 0x000fe2000f8e0018 */
[----:B------:R-:W-:-:S02]  /*9130*/  LOP3.LUT R130, R130, R131, RZ, 0x3c, !PT ;  /* 0x0000008382827212 */ /* 0x000fc400078e3cff */
[----:B------:R-:W-:Y:S01]  /*9140*/  MOV R168, R168 ;  /* 0x000000a800a87202 */ /* 0x000fe20000000f00 */
[----:B------:R-:W-:Y:S01]  /*9150*/  IMAD R35, R35, UR7, R12 ;  /* 0x0000000723237c24 */ /* 0x000fe2000f8e020c */
[----:B------:R-:W-:Y:S01]  /*9160*/  F2FP.BF16.F32.PACK_AB R28, R89, R192 ;  /* 0x000000c0591c723e */ /* 0x000fe200000010ff */
[----:B------:R-:W-:Y:S01]  /*9170*/  ULDC.64 UR6, c[0x0][0xb50] ;  /* 0x0002d40000067ab9 */ /* 0x000fe20000000a00 */
[----:B------:R-:W-:Y:S02]  /*9180*/  F2FP.BF16.F32.PACK_AB R29, R91, R90 ;  /* 0x0000005a5b1d723e */ /* 0x000fe400000010ff */
[----:B------:R-:W-:Y:S02]  /*9190*/  F2FP.BF16.F32.PACK_AB R30, R93, R193 ;  /* 0x000000c15d1e723e */ /* 0x000fe400000010ff */
[----:B------:R-:W-:Y:S02]  /*91a0*/  F2FP.BF16.F32.PACK_AB R31, R95, R94 ;  /* 0x0000005e5f1f723e */ /* 0x000fe400000010ff */
[----:B------:R-:W-:-:S02]  /*91b0*/  LOP3.LUT R131, R138, 0x380, RZ, 0xc0, !PT ;  /* 0x000003808a837812 */ /* 0x000fc400078ec0ff */
[----:B------:R-:W-:Y:S01]  /*91c0*/  MOV R162, R162 ;  /* 0x000000a200a27202 */ /* 0x000fe20000000f00 */
[----:B------:R-:W-:Y:S01]  /*91d0*/  STSM.16.M88.4 [R168], R28 ;  /* 0x0000001ca8007844 */ /* 0x000fe20000000200 */
[----:B------:R-:W-:Y:S02]  /*91e0*/  F2FP.BF16.F32.PACK_AB R8, R97, R194 ;  /* 0x000000c26108723e */ /* 0x000fe400000010ff */
[----:B------:R-:W-:Y:S02]  /*91f0*/  F2FP.BF16.F32.PACK_AB R9, R99, R98 ;  /* 0x000000626309723e */ /* 0x000fe400000010ff */
[----:B------:R-:W-:Y:S02]  /*9200*/  F2FP.BF16.F32.PACK_AB R10, R101, R195 ;  /* 0x000000c3650a723e */ /* 0x000fe400000010ff */
[----:B------:R-:W-:Y:S01]  /*9210*/  F2FP.BF16.F32.PACK_AB R11, R40, R36 ;  /* 0x00000024280b723e */ /* 0x000fe200000010ff */
[----:B------:R-:W-:Y:S01]  /*9220*/  IMAD R40, R5, UR5, RZ ;  /* 0x0000000505287c24 */ /* 0x000fe2000f8e02ff */
[----:B------:R-:W-:-:S02]  /*9230*/  SHF.R.U64 R20, R20, 0x3, RZ ;  /* 0x0000000314147819 */ /* 0x000fc400000012ff */
[----:B------:R-:W-:Y:S01]  /*9240*/  SHF.R.U64 R102, R102, 0x3, RZ ;  /* 0x0000000366667819 */ /* 0x000fe200000012ff */
[----:B------:R0:W-:Y:S01]  /*9250*/  STSM.16.M88.4 [R162], R8 ;  /* 0x00000008a2007844 */ /* 0x0001e20000000200 */
[----:B------:R-:W-:Y:S02]  /*9260*/  SHF.R.U64 R106, R106, 0x3, RZ ;  /* 0x000000036a6a7819 */ /* 0x000fe400000012ff */
[----:B------:R-:W-:Y:S02]  /*9270*/  SHF.R.U64 R131, R131, 0x3, RZ ;  /* 0x0000000383837819 */ /* 0x000fe400000012ff */
[----:B------:R-:W-:Y:S02]  /*9280*/  LOP3.LUT R20, R20, R21, RZ, 0x3c, !PT ;  /* 0x0000001514147212 */ /* 0x000fe400078e3cff */
[----:B------:R-:W-:Y:S01]  /*9290*/  LOP3.LUT R102, R102, R103, RZ, 0x3c, !PT ;  /* 0x0000006766667212 */ /* 0x000fe200078e3cff */
[--C-:B------:R-:W-:Y:S01]  /*92a0*/  IMAD.X R103, RZ, RZ, R139.reuse, P5 ;  /* 0x000000ffff677224 */ /* 0x100fe200028e068b */
[----:B------:R-:W-:Y:S01]  /*92b0*/  LOP3.LUT R106, R106, R107, RZ, 0x3c, !PT ;  /* 0x0000006b6a6a7212 */ /* 0x000fe200078e3cff */
[----:B------:R-:W-:Y:S01]  /*92c0*/  IMAD.X R107, RZ, RZ, R139, P6 ;  /* 0x000000ffff6b7224 */ /* 0x000fe200030e068b */
[----:B------:R-:W-:-:S02]  /*92d0*/  IADD3.X R21, RZ, R139, RZ, P4, !PT ;  /* 0x0000008bff157210 */ /* 0x000fc400027fe4ff */
[----:B------:R-:W-:Y:S02]  /*92e0*/  LOP3.LUT P0, RZ, R206, 0x3, RZ, 0xc0, !PT ;  /* 0x00000003ceff7812 */ /* 0x000fe4000780c0ff */
[C---:B------:R-:W-:Y:S01]  /*92f0*/  IADD3 R119, P4, R138.reuse, 0x9000, RZ ;  /* 0x000090008a777810 */ /* 0x040fe20007f9e0ff */
[----:B0-----:R-:W-:Y:S01]  /*9300*/  IMAD.IADD R11, R25, 0x1, R35 ;  /* 0x00000001190b7824 */ /* 0x001fe200078e0223 */
[C---:B------:R-:W-:Y:S01]  /*9310*/  IADD3 R121, P5, R138.reuse, 0xa000, RZ ;  /* 0x0000a0008a797810 */ /* 0x040fe20007fbe0ff */
[----:B------:R-:W-:Y:S01]  /*9320*/  VIADD R9, R27, 0x8 ;  /* 0x000000081b097836 */ /* 0x000fe20000000000 */
[----:B------:R-:W-:Y:S02]  /*9330*/  IADD3 R123, P6, R138, 0xb000, RZ ;  /* 0x0000b0008a7b7810 */ /* 0x000fe40007fde0ff */
[----:B------:R-:W-:Y:S02]  /*9340*/  LEA R26, P3, R24, UR6, 0x2 ;  /* 0x00000006181a7c11 */ /* 0x000fe4000f8610ff */
[----:B------:R-:W-:Y:S01]  /*9350*/  LOP3.LUT R138, R131, R138, RZ, 0x3c, !PT ;  /* 0x0000008a838a7212 */ /* 0x000fe200078e3cff */
[----:B------:R-:W-:Y:S01]  /*9360*/  IMAD.X R131, RZ, RZ, R139, P1 ;  /* 0x000000ffff837224 */ /* 0x000fe200008e068b */
[----:B------:R-:W-:Y:S01]  /*9370*/  F2FP.BF16.F32.PACK_AB R12, R105, R196 ;  /* 0x000000c4690c723e */ /* 0x000fe200000010ff */
[----:B------:R-:W-:Y:S01]  /*9380*/  SHFL.IDX PT, R36, R26, RZ, 0x1c1f ;  /* 0x001c1fff1a247589 */ /* 0x000fe200000e0000 */
[----:B------:R-:W-:-:S02]  /*9390*/  F2FP.BF16.F32.PACK_AB R13, R48, R44 ;  /* 0x0000002c300d723e */ /* 0x000fc400000010ff */
[----:B------:R-:W-:Y:S01]  /*93a0*/  F2FP.BF16.F32.PACK_AB R14, R109, R197 ;  /* 0x000000c56d0e723e */ /* 0x000fe200000010ff */
[----:B------:R-:W-:Y:S01]  /*93b0*/  SHFL.IDX PT, R38, R26, 0x1, 0x1c1f ;  /* 0x003c1f001a267f89 */ /* 0x000fe200000e0000 */
[----:B------:R-:W-:Y:S02]  /*93c0*/  F2FP.BF16.F32.PACK_AB R15, R56, R52 ;  /* 0x00000034380f723e */ /* 0x000fe400000010ff */
[-C--:B------:R-:W-:Y:S02]  /*93d0*/  ISETP.GE.OR P1, PT, R27, R40.reuse, P0 ;  /* 0x000000281b00720c */ /* 0x080fe40000726670 */
[----:B------:R-:W-:Y:S01]  /*93e0*/  LEA.HI.X R27, R24, UR7, R11, 0x2, P3 ;  /* 0x00000007181b7c11 */ /* 0x000fe200098f140b */
[----:B------:R0:W-:Y:S01]  /*93f0*/  STSM.16.M88.4 [R154], R12 ;  /* 0x0000000c9a007844 */ /* 0x0001e20000000200 */
[----:B------:R-:W-:Y:S02]  /*9400*/  ISETP.GE.OR P0, PT, R9, R40, P0 ;  /* 0x000000280900720c */ /* 0x000fe40000706670 */
[----:B------:R-:W-:Y:S01]  /*9410*/  MOV R164, R164 ;  /* 0x000000a400a47202 */ /* 0x000fe20000000f00 */
[----:B------:R-:W1:Y:S01]  /*9420*/  SHFL.IDX PT, R37, R27, RZ, 0x1c1f ;  /* 0x001c1fff1b257589 */ /* 0x000e6200000e0000 */
[----:B------:R-:W-:-:S02]  /*9430*/  F2FP.BF16.F32.PACK_AB R8, R175, R198 ;  /* 0x000000c6af08723e */ /* 0x000fc400000010ff */
[----:B------:R-:W-:Y:S01]  /*9440*/  F2FP.BF16.F32.PACK_AB R9, R64, R60 ;  /* 0x0000003c4009723e */ /* 0x000fe200000010ff */
[----:B------:R2:W3:Y:S01]  /*9450*/  SHFL.IDX PT, R39, R27, 0x1, 0x1c1f ;  /* 0x003c1f001b277f89 */ /* 0x0004e200000e0000 */
[----:B------:R-:W-:Y:S02]  /*9460*/  F2FP.BF16.F32.PACK_AB R10, R176, R199 ;  /* 0x000000c7b00a723e */ /* 0x000fe400000010ff */
[----:B------:R-:W-:Y:S02]  /*9470*/  F2FP.BF16.F32.PACK_AB R11, R72, R68 ;  /* 0x00000044480b723e */ /* 0x000fe400000010ff */
[----:B------:R-:W-:Y:S02]  /*9480*/  MOV R160, R160 ;  /* 0x000000a000a07202 */ /* 0x000fe40000000f00 */
[----:B------:R-:W-:Y:S01]  /*9490*/  MOV R158, R158 ;  /* 0x0000009e009e7202 */ /* 0x000fe20000000f00 */
[----:B------:R-:W-:Y:S01]  /*94a0*/  STSM.16.M88.4 [R164], R8 ;  /* 0x00000008a4007844 */ /* 0x000fe20000000200 */
[----:B0-----:R-:W-:-:S02]  /*94b0*/  F2FP.BF16.F32.PACK_AB R12, R129, R204 ;  /* 0x000000cc810c723e */ /* 0x001fc400000010ff */
[----:B------:R-:W-:Y:S01]  /*94c0*/  F2FP.BF16.F32.PACK_AB R13, R96, R92 ;  /* 0x0000005c600d723e */ /* 0x000fe200000010ff */
[----:B------:R-:W-:Y:S01]  /*94d0*/  STSM.16.M88.4 [R160], R200 ;  /* 0x000000c8a0007844 */ /* 0x000fe20000000200 */
[----:B------:R-:W-:Y:S02]  /*94e0*/  F2FP.BF16.F32.PACK_AB R14, R133, R132 ;  /* 0x00000084850e723e */ /* 0x000fe400000010ff */
[----:B------:R-:W-:Y:S02]  /*94f0*/  F2FP.BF16.F32.PACK_AB R15, R104, R100 ;  /* 0x00000064680f723e */ /* 0x000fe400000010ff */
[----:B------:R-:W-:Y:S02]  /*9500*/  MOV R156, R156 ;  /* 0x0000009c009c7202 */ /* 0x000fe40000000f00 */
[----:B------:R-:W-:Y:S01]  /*9510*/  F2FP.BF16.F32.PACK_AB R24, R137, R136 ;  /* 0x000000888918723e */ /* 0x000fe200000010ff */
[----:B------:R-:W-:Y:S01]  /*9520*/  STSM.16.M88.4 [R158], R12 ;  /* 0x0000000c9e007844 */ /* 0x000fe20000000200 */
[----:B------:R-:W-:-:S02]  /*9530*/  F2FP.BF16.F32.PACK_AB R25, R128, R108 ;  /* 0x0000006c8019723e */ /* 0x000fc400000010ff */
[----:B------:R-:W-:Y:S02]  /*9540*/  F2FP.BF16.F32.PACK_AB R26, R141, R140 ;  /* 0x0000008c8d1a723e */ /* 0x000fe400000010ff */
[----:B--2---:R-:W-:Y:S02]  /*9550*/  F2FP.BF16.F32.PACK_AB R27, R171, R170 ;  /* 0x000000aaab1b723e */ /* 0x004fe400000010ff */
[----:B------:R-:W-:Y:S02]  /*9560*/  F2FP.BF16.F32.PACK_AB R146, R149, R148 ;  /* 0x000000949592723e */ /* 0x000fe400000010ff */
[----:B------:R-:W-:Y:S01]  /*9570*/  F2FP.BF16.F32.PACK_AB R147, R0, R174 ;  /* 0x000000ae0093723e */ /* 0x000fe200000010ff */
[----:B------:R-:W-:Y:S01]  /*9580*/  STSM.16.M88.4 [R156], R24 ;  /* 0x000000189c007844 */ /* 0x000fe20000000200 */
[----:B------:R-:W-:Y:S01]  /*9590*/  UIMAD UR5, UR10, UR8, URZ ;  /* 0x000000080a0572a4 */ /* 0x000fe2000f8e023f */
[----:B------:R-:W-:Y:S02]  /*95a0*/  LOP3.LUT R118, R119, 0x380, RZ, 0xc0, !PT ;  /* 0x0000038077767812 */ /* 0x000fe400078ec0ff */
[----:B------:R-:W-:Y:S01]  /*95b0*/  STSM.16.M88.4 [R152], R144 ;  /* 0x0000009098007844 */ /* 0x000fe20000000200 */
[----:B------:R-:W-:Y:S01]  /*95c0*/  IMAD R0, R23, 0x20, R205 ;  /* 0x0000002017007824 */ /* 0x000fe200078e02cd */
[----:B------:R-:W-:Y:S01]  /*95d0*/  UIMAD.WIDE.U32 UR6, UR39, UR8, URZ ;  /* 0x00000008270672a5 */ /* 0x000fe2000f8e003f */
[----:B------:R-:W-:Y:S01]  /*95e0*/  LOP3.LUT R120, R121, 0x380, RZ, 0xc0, !PT ;  /* 0x0000038079787812 */ /* 0x000fe200078ec0ff */
[----:B------:R-:W-:Y:S01]  /*95f0*/  BAR.SYNC.DEFER_BLOCKING 0x1, 0x100 ;  /* 0x0044000000007b1d */ /* 0x000fe20000010000 */
[----:B------:R-:W-:Y:S01]  /*9600*/  UIMAD UR5, UR39, UR9, UR5 ;  /* 0x00000009270572a4 */ /* 0x000fe2000f8e0205 */
[----:B------:R-:W-:-:S02]  /*9610*/  LOP3.LUT R122, R123, 0x380, RZ, 0xc0, !PT ;  /* 0x000003807b7a7812 */ /* 0x000fc400078ec0ff */
[----:B------:R-:W-:Y:S02]  /*9620*/  SHF.R.U64 R118, R118, 0x3, RZ ;  /* 0x0000000376767819 */ /* 0x000fe400000012ff */
[----:B------:R-:W-:Y:S01]  /*9630*/  ULDC.64 UR10, c[0x0][0xaf0] ;  /* 0x0002bc00000a7ab9 */ /* 0x000fe20000000a00 */
[----:B------:R-:W-:Y:S01]  /*9640*/  SHF.R.U64 R120, R120, 0x3, RZ ;  /* 0x0000000378787819 */ /* 0x000fe200000012ff */
[----:B-1----:R-:W-:Y:S01]  /*9650*/  @!P1 ST.E desc[UR48][R36.64], R4 ;  /* 0x0000000424009985 */ /* 0x002fe2000c101930 */
[----:B------:R-:W-:Y:S01]  /*9660*/  UIMAD UR8, UR12, UR10, URZ ;  /* 0x0000000a0c0872a4 */ /* 0x000fe2000f8e023f */
[----:B------:R-:W-:Y:S02]  /*9670*/  SHF.R.U64 R122, R122, 0x3, RZ ;  /* 0x000000037a7a7819 */ /* 0x000fe400000012ff */
[----:B---3--:R0:W-:Y:S01]  /*9680*/  @!P0 ST.E desc[UR48][R38.64], R3 ;  /* 0x0000000326008985 */ /* 0x0081e2000c101930 */
[----:B------:R-:W-:Y:S01]  /*9690*/  UIADD3 UR7, UR7, UR5, URZ ;  /* 0x0000000507077290 */ /* 0x000fe2000fffe03f */
[----:B------:R-:W-:-:S02]  /*96a0*/  LOP3.LUT R118, R118, R119, RZ, 0x3c, !PT ;  /* 0x0000007776767212 */ /* 0x000fc400078e3cff */
[----:B------:R1:W5:Y:S01]  /*96b0*/  LD.E.128 R28, desc[UR48][R6.64] ;  /* 0x00000030061c7980 */ /* 0x000362000c101d00 */
[----:B------:R-:W-:Y:S02]  /*96c0*/  LOP3.LUT R120, R120, R121, RZ, 0x3c, !PT ;  /* 0x0000007978787212 */ /* 0x000fe400078e3cff */
[----:B------:R-:W-:Y:S01]  /*96d0*/  LOP3.LUT R122, R122, R123, RZ, 0x3c, !PT ;  /* 0x0000007b7a7a7212 */ /* 0x000fe200078e3cff */
[----:B------:R2:W5:Y:S01]  /*96e0*/  LD.E.128 R32, desc[UR48][R20.64] ;  /* 0x0000003014207980 */ /* 0x000562000c101d00 */
[----:B------:R-:W-:Y:S01]  /*96f0*/  UIMAD UR5, UR41, UR11, UR8 ;  /* 0x0000000b290572a4 */ /* 0x000fe2000f8e0208 */
[--C-:B------:R-:W-:Y:S01]  /*9700*/  IMAD.X R119, RZ, RZ, R139.reuse, P4 ;  /* 0x000000ffff777224 */ /* 0x100fe200020e068b */
[----:B------:R-:W-:Y:S01]  /*9710*/  UIMAD.WIDE.U32 UR6, UR41, UR10, UR6 ;  /* 0x0000000a290672a5 */ /* 0x000fe2000f8e0006 */
[--C-:B------:R-:W-:Y:S01]  /*9720*/  IMAD.X R121, RZ, RZ, R139.reuse, P5 ;  /* 0x000000ffff797224 */ /* 0x100fe200028e068b */
[----:B------:R-:W-:Y:S01]  /*9730*/  ULDC.64 UR8, c[0x0][0xae0] ;  /* 0x0002b80000087ab9 */ /* 0x000fe20000000a00 */
[----:B-1----:R-:W1:Y:S01]  /*9740*/  @P2 LDC R7, c[0x0][0xbec] ;  /* 0x0002fb00ff072b82 */ /* 0x002e620000000800 */
[----:B------:R-:W-:Y:S01]  /*9750*/  IMAD.X R123, RZ, RZ, R139, P6 ;  /* 0x000000ffff7b7224 */ /* 0x000fe200030e068b */
[----:B------:R-:W5:Y:S04]  /*9760*/  LD.E.128 R100, desc[UR48][R102.64] ;  /* 0x0000003066647980 */ /* 0x000f68000c101d00 */
[----:B------:R-:W5:Y:S02]  /*9770*/  LD.E.128 R104, desc[UR48][R106.64] ;  /* 0x000000306a687980 */ /* 0x000f64000c101d00 */
[----:B--2---:R-:W2:Y:S01]  /*9780*/  @P2 LDC R21, c[0x0][0xbf0] ;  /* 0x0002fc00ff152b82 */ /* 0x004ea20000000800 */
[----:B------:R-:W-:Y:S01]  /*9790*/  VIADD R20, R0, UR43 ;  /* 0x0000002b00147c36 */ /* 0x000fe20008000000 */
[----:B------:R-:W-:Y:S01]  /*97a0*/  UIADD3 UR5, UR7, UR5, URZ ;  /* 0x0000000507057290 */ /* 0x000fe2000fffe03f */
[----:B------:R-:W-:Y:S01]  /*97b0*/  IMAD.U32 R6, RZ, RZ, UR6 ;  /* 0x00000006ff067e24 */ /* 0x000fe2000f8e00ff */
[----:B------:R-:W5:Y:S01]  /*97c0*/  LD.E.128 R136, desc[UR48][R138.64] ;  /* 0x000000308a887980 */ /* 0x000f62000c101d00 */
[----:B0-----:R-:W-:-:S03]  /*97d0*/  IMAD.MOV.U32 R3, RZ, RZ, R20 ;  /* 0x000000ffff037224 */ /* 0x001fc600078e0014 */
[----:B------:R-:W5:Y:S04]  /*97e0*/  LD.E.128 R108, desc[UR48][R110.64] ;  /* 0x000000306e6c7980 */ /* 0x000f68000c101d00 */
[----:B------:R0:W5:Y:S01]  /*97f0*/  LD.E.128 R8, desc[UR48][R112.64] ;  /* 0x0000003070087980 */ /* 0x000162000c101d00 */
[----:B-1----:R-:W-:-:S03]  /*9800*/  @P2 IMAD.HI.U32 R0, R20, R7, RZ ;  /* 0x0000000714002227 */ /* 0x002fc600078e00ff */
[----:B------:R0:W5:Y:S04]  /*9810*/  LD.E.128 R12, desc[UR48][R114.64] ;  /* 0x00000030720c7980 */ /* 0x000168000c101d00 */
[----:B------:R0:W5:Y:S01]  /*9820*/  LD.E.128 R48, desc[UR48][R116.64] ;  /* 0x0000003074307980 */ /* 0x000162000c101d00 */
[----:B--2---:R-:W-:-:S03]  /*9830*/  @P2 SHF.R.U32.HI R3, RZ, R21, R0 ;  /* 0x00000015ff032219 */ /* 0x004fc60000011600 */
[----:B------:R0:W5:Y:S01]  /*9840*/  LD.E.128 R44, desc[UR48][R118.64] ;  /* 0x00000030762c7980 */ /* 0x000162000c101d00 */
[--C-:B------:R-:W-:Y:S01]  /*9850*/  SHF.R.S32.HI R0, RZ, 0x1f, R3.reuse ;  /* 0x0000001fff007819 */ /* 0x100fe20000011403 */
[----:B------:R-:W-:Y:S02]  /*9860*/  IMAD.MOV R4, RZ, RZ, -R3 ;  /* 0x000000ffff047224 */ /* 0x000fe400078e0a03 */
[----:B------:R0:W5:Y:S01]  /*9870*/  LD.E.128 R24, desc[UR48][R120.64] ;  /* 0x0000003078187980 */ /* 0x000162000c101d00 */
[----:B------:R-:W-:Y:S01]  /*9880*/  IMAD.U32 R7, RZ, RZ, UR7 ;  /* 0x00000007ff077e24 */ /* 0x000fe2000f8e00ff */
[----:B------:R-:W-:Y:S01]  /*9890*/  ULDC.64 UR6, c[0x0][0xad8] ;  /* 0x0002b60000067ab9 */ /* 0x000fe20000000a00 */
[----:B------:R-:W-:Y:S01]  /*98a0*/  IMAD R0, R0, UR8, RZ ;  /* 0x0000000800007c24 */ /* 0x000fe2000f8e02ff */
[----:B------:R0:W5:Y:S01]  /*98b0*/  LD.E.128 R36, desc[UR48][R122.64] ;  /* 0x000000307a247980 */ /* 0x000162000c101d00 */
[----:B------:R-:W-:Y:S02]  /*98c0*/  IMAD R21, R5, R4, R20 ;  /* 0x0000000405157224 */ /* 0x000fe400078e0214 */
[----:B------:R-:W-:Y:S01]  /*98d0*/  IMAD.U32 R7, RZ, RZ, UR5 ;  /* 0x00000005ff077e24 */ /* 0x000fe2000f8e00ff */
[----:B------:R-:W5:Y:S01]  /*98e0*/  LD.E.128 R124, desc[UR48][R126.64] ;  /* 0x000000307e7c7980 */ /* 0x000f62000c101d00 */
[----:B------:R-:W-:Y:S01]  /*98f0*/  IMAD R41, R3, UR9, R0 ;  /* 0x0000000903297c24 */ /* 0x000fe2000f8e0200 */
[----:B------:R-:W-:-:S02]  /*9900*/  SHF.R.S32.HI R0, RZ, 0x1f, R21 ;  /* 0x0000001fff007819 */ /* 0x000fc40000011415 */
[----:B------:R-:W5:Y:S01]  /*9910*/  LD.E.128 R128, desc[UR48][R130.64] ;  /* 0x0000003082807980 */ /* 0x000f62000c101d00 */
[----:B------:R-:W-:-:S03]  /*9920*/  IMAD.WIDE.U32 R4, R3, UR8, R6 ;  /* 0x0000000803047c25 */ /* 0x000fc6000f8e0006 */
        /* <DEDUP_REMOVED lines=8> */
[----:B------:R-:W-:Y:S01]  /*99b0*/  IMAD.IADD R5, R5, 0x1, R41 ;  /* 0x0000000105057824 */ /* 0x000fe200078e0229 */
[----:B------:R-:W-:Y:S01]  /*99c0*/  IADD3 R53, R205, UR43, RZ ;  /* 0x0000002bcd357c10 */ /* 0x000fe2000fffe0ff */
[----:B------:R-:W-:Y:S01]  /*99d0*/  IMAD R0, R0, UR6, RZ ;  /* 0x0000000600007c24 */ /* 0x000fe2000f8e02ff */
[----:B------:R-:W-:Y:S01]  /*99e0*/  UIADD3 UR5, UR13, 0x22820, URZ ;  /* 0x000228200d057890 */ /* 0x000fe2000fffe03f */
[----:B------:R-:W-:Y:S01]  /*99f0*/  IMAD.WIDE.U32 R4, R21, UR6, R4 ;  /* 0x0000000615047c25 */ /* 0x000fe2000f8e0004 */
[----:B------:R-:W-:-:S03]  /*9a00*/  ISETP.GE.AND P2, PT, R53, R40, PT ;  /* 0x000000283500720c */ /* 0x000fc60003f46270 */
[----:B------:R-:W-:Y:S01]  /*9a10*/  IMAD R7, R21, UR7, R0 ;  /* 0x0000000715077c24 */ /* 0x000fe2000f8e0200 */
[----:B------:R-:W-:Y:S01]  /*9a20*/  ULDC.64 UR6, c[0x0][0xa80] ;  /* 0x0002a00000067ab9 */ /* 0x000fe20000000a00 */
[----:B------:R-:W-:Y:S01]  /*9a30*/  VIADD R3, R53, 0x20 ;  /* 0x0000002035037836 */ /* 0x000fe20000000000 */
[C---:B------:R-:W-:Y:S01]  /*9a40*/  LEA R0, P3, R4.reuse, UR6, 0x1 ;  /* 0x0000000604007c11 */ /* 0x040fe2000f8608ff */
[----:B------:R-:W-:Y:S01]  /*9a50*/  IMAD.IADD R5, R5, 0x1, R7 ;  /* 0x0000000105057824 */ /* 0x000fe200078e0207 */
[----:B------:R-:W-:Y:S02]  /*9a60*/  UPRMT UR5, URZ, 0x654, UR5 ;  /* 0x000006543f057896 */ /* 0x000fe40008000005 */
[-C--:B------:R-:W-:Y:S01]  /*9a70*/  ISETP.GE.AND P1, PT, R3, R40.reuse, PT ;  /* 0x000000280300720c */ /* 0x080fe20003f26270 */
[----:B------:R-:W-:Y:S01]  /*9a80*/  VIADD R3, R53, 0x40 ;  /* 0x0000004035037836 */ /* 0x000fe20000000000 */
[----:B------:R-:W-:Y:S01]  /*9a90*/  LEA.HI.X R41, R4, UR7, R5, 0x1, P3 ;  /* 0x0000000704297c11 */ /* 0x000fe200098f0c05 */
[----:B-1----:R0:W1:Y:S01]  /*9aa0*/  SHFL.IDX PT, R43, R0, RZ, 0x181f ;  /* 0x00181fff002b7589 */ /* 0x00206200000e0000 */
[----:B------:R-:W-:Y:S02]  /*9ab0*/  BSSY B1, `(.L_x_13543) ;  /* 0x0000016000017945 */ /* 0x000fe40003800000 */
[----:B------:R-:W-:-:S02]  /*9ac0*/  ISETP.GE.AND P0, PT, R3, R40, PT ;  /* 0x000000280300720c */ /* 0x000fc40003f06270 */
        /* <DEDUP_REMOVED lines=20> */
.L_x_13544:
[----:B------:R-:W-:Y:S05]  /*9c10*/  BSYNC B1 ;  /* 0x0000000000017941 */ /* 0x000fea0003800000 */
.L_x_13543:
        /* <DEDUP_REMOVED lines=14> */
[----:B-----5:R3:W-:Y:S01]  /*9d00*/  @!P4 ST.E.128 desc[UR48][R4.64], R28 ;  /* 0x0000001c0400c985 */ /* 0x0207e2000c101d30 */
[----:B------:R-:W-:-:S02]  /*9d10*/  @!P1 LEA R42, P5, R22, R43, 0x1 ;  /* 0x0000002b162a9211 */ /* 0x000fc400078a08ff */
[-C--:B------:R-:W-:Y:S01]  /*9d20*/  @!P2 LEA.HI.X R21, R18, R3.reuse, R211, 0x1, P6 ;  /* 0x000000031215a211 */ /* 0x080fe200030f0cd3 */
[----:B------:R3:W-:Y:S01]  /*9d30*/  @!P3 ST.E.128 desc[UR48][R6.64], R108 ;  /* 0x0000006c0600b985 */ /* 0x0007e2000c101d30 */
[----:B------:R-:W-:-:S03]  /*9d40*/  @!P1 LEA.HI.X R43, R22, R3, R210, 0x1, P5 ;  /* 0x00000003162b9211 */ /* 0x000fc600028f0cd2 */
[----:B------:R3:W-:Y:S04]  /*9d50*/  @!P2 ST.E.128 desc[UR48][R20.64], R44 ;  /* 0x0000002c1400a985 */ /* 0x0007e8000c101d30 */
[----:B------:R3:W-:Y:S02]  /*9d60*/  @!P1 ST.E.128 desc[UR48][R42.64], R128 ;  /* 0x000000802a009985 */ /* 0x0007e4000c101d30 */
.L_x_13546:
[----:B------:R-:W-:Y:S05]  /*9d70*/  BSYNC B1 ;  /* 0x0000000000017941 */ /* 0x000fea0003800000 */
.L_x_13545:
        /* <DEDUP_REMOVED lines=10> */
[CC--:B------:R-:W-:Y:S02]  /*9e20*/  @!P2 LEA R6, P5, R19.reuse, R29.reuse, 0x1 ;  /* 0x0000001d1306a211 */ /* 0x0c0fe400078a08ff */
        /* <DEDUP_REMOVED lines=10> */
.L_x_13548:
[----:B------:R-:W-:Y:S05]  /*9ed0*/  BSYNC B1 ;  /* 0x0000000000017941 */ /* 0x000fea0003800000 */
.L_x_13547:
[----:B0-----:R-:W-:Y:S01]  /*9ee0*/  VIADD R3, R53, 0x60 ;  /* 0x0000006035037836 */ /* 0x001fe20000000000 */
[----:B--2-4-:R-:W0:Y:S04]  /*9ef0*/  SHFL.IDX PT, R41, R41, 0x3, 0x181f ;  /* 0x00781f0029297f89 */ /* 0x014e2800000e0000 */
[----:B------:R-:W-:Y:S01]  /*9f00*/  ISETP.GE.AND P0, PT, R3, R40, PT ;  /* 0x000000280300720c */ /* 0x000fe20003f06270 */
[----:B------:R2:W4:-:S12]  /*9f10*/  SHFL.IDX PT, R11, R0, 0x3, 0x181f ;  /* 0x00781f00000b7f89 */ /* 0x00051800000e0000 */
[----:B--2---:R-:W-:Y:S05]  /*9f20*/  @P0 BRA `(.L_x_13549) ;  /* 0x0000000c00200947 */ /* 0x004fea0003800000 */
[----:B------:R-:W-:Y:S02]  /*9f30*/  ULDC UR5, c[0x0][0xac8] ;  /* 0x0002b20000057ab9 */ /* 0x000fe40000000800 */
[----:B------:R-:W-:Y:S02]  /*9f40*/  ISETP.GE.AND P3, PT, R2, UR5, PT ;  /* 0x0000000502007c0c */ /* 0x000fe4000bf66270 */
[----:B------:R-:W-:Y:S02]  /*9f50*/  ISETP.GE.AND P4, PT, R19, UR5, PT ;  /* 0x0000000513007c0c */ /* 0x000fe4000bf86270 */
[----:B------:R-:W-:-:S09]  /*9f60*/  ISETP.GE.AND P5, PT, R18, UR5, PT ;  /* 0x0000000512007c0c */ /* 0x000fd2000bfa6270 */
[-C--:B----4-:R-:W-:Y:S02]  /*9f70*/  @!P3 LEA R4, P0, R2, R11.reuse, 0x1 ;  /* 0x0000000b0204b211 */ /* 0x090fe400078008ff */
        /* <DEDUP_REMOVED lines=14> */
.L_x_13542:
        /* <DEDUP_REMOVED lines=50> */
.L_x_13551:
[----:B------:R-:W-:Y:S05]  /*a380*/  BSYNC B1 ;  /* 0x0000000000017941 */ /* 0x000fea0003800000 */
.L_x_13550:
[----:B------:R-:W-:Y:S01]  /*a390*/  ULDC.64 UR10, c[0x0][0xae8] ;  /* 0x0002ba00000a7ab9 */ /* 0x000fe20000000a00 */
[----:B------:R-:W-:Y:S01]  /*a3a0*/  VIADD R8, R8, UR43 ;  /* 0x0000002b08087c36 */ /* 0x000fe20008000000 */
[----:B------:R-:W-:Y:S01]  /*a3b0*/  UIMAD UR5, UR8, UR10, URZ ;  /* 0x0000000a080572a4 */ /* 0x000fe2000f8e023f */
[----:B------:R-:W-:Y:S01]  /*a3c0*/  BSSY B1, `(.L_x_13552) ;  /* 0x000003c000017945 */ /* 0x000fe20003800000 */
[----:B------:R-:W-:Y:S01]  /*a3d0*/  UIMAD.WIDE.U32 UR6, UR39, UR10, URZ ;  /* 0x0000000a270672a5 */ /* 0x000fe2000f8e003f */
[----:B0-----:R-:W-:Y:S01]  /*a3e0*/  @P1 IMAD.HI.U32 R0, R8, R9, RZ ;  /* 0x0000000908001227 */ /* 0x001fe200078e00ff */
[----:B------:R-:W-:Y:S01]  /*a3f0*/  UIMAD UR5, UR39, UR11, UR5 ;  /* 0x0000000b270572a4 */ /* 0x000fe2000f8e0205 */
[----:B--2---:R-:W-:Y:S02]  /*a400*/  MOV R3, R8 ;  /* 0x0000000800037202 */ /* 0x004fe40000000f00 */
[----:B------:R-:W-:Y:S01]  /*a410*/  ULDC.64 UR10, c[0x0][0xaf0] ;  /* 0x0002bc00000a7ab9 */ /* 0x000fe20000000a00 */
[----:B------:R-:W-:Y:S01]  /*a420*/  UIADD3 UR7, UR7, UR5, URZ ;  /* 0x0000000507077290 */ /* 0x000fe2000fffe03f */
[----:B-1----:R-:W-:Y:S01]  /*a430*/  @P1 SHF.R.U32.HI R3, RZ, R11, R0 ;  /* 0x0000000bff031219 */ /* 0x002fe20000011600 */
[----:B------:R-:W-:-:S02]  /*a440*/  UIMAD UR5, UR9, UR10, URZ ;  /* 0x0000000a090572a4 */ /* 0x000fc4000f8e023f */
[----:B------:R-:W-:Y:S01]  /*a450*/  UIMAD.WIDE.U32 UR6, UR41, UR10, UR6 ;  /* 0x0000000a290672a5 */ /* 0x000fe2000f8e0006 */
[--C-:B------:R-:W-:Y:S01]  /*a460*/  SHF.R.S32.HI R0, RZ, 0x1f, R3.reuse ;  /* 0x0000001fff007819 */ /* 0x100fe20000011403 */
[----:B------:R-:W-:Y:S01]  /*a470*/  UIMAD UR5, UR41, UR11, UR5 ;  /* 0x0000000b290572a4 */ /* 0x000fe2000f8e0205 */
[----:B------:R-:W-:Y:S01]  /*a480*/  IMAD.MOV R7, RZ, RZ, -R3 ;  /* 0x000000ffff077224 */ /* 0x000fe200078e0a03 */
[----:B------:R-:W-:Y:S02]  /*a490*/  ULDC.64 UR8, c[0x0][0xae0] ;  /* 0x0002b80000087ab9 */ /* 0x000fe40000000a00 */
[----:B------:R-:W-:Y:S01]  /*a4a0*/  UIADD3 UR5, UR7, UR5, URZ ;  /* 0x0000000507057290 */ /* 0x000fe2000fffe03f */
[----:B------:R-:W-:Y:S02]  /*a4b0*/  IMAD R0, R0, UR8, RZ ;  /* 0x0000000800007c24 */ /* 0x000fe4000f8e02ff */
[----:B------:R-:W-:Y:S02]  /*a4c0*/  IMAD R7, R10, R7, R8 ;  /* 0x000000070a077224 */ /* 0x000fe400078e0208 */
[----:B------:R-:W-:-:S02]  /*a4d0*/  IMAD.U32 R5, RZ, RZ, UR7 ;  /* 0x00000007ff057e24 */ /* 0x000fc4000f8e00ff */
        /* <DEDUP_REMOVED lines=42> */
.L_x_13553:
[----:B------:R-:W-:Y:S05]  /*a780*/  BSYNC B1 ;  /* 0x0000000000017941 */ /* 0x000fea0003800000 */
.L_x_13552:
        /* <DEDUP_REMOVED lines=21> */
.L_x_13555:
[----:B------:R-:W-:Y:S05]  /*a8e0*/  BSYNC B1 ;  /* 0x0000000000017941 */ /* 0x000fea0003800000 */
.L_x_13554:
        /* <DEDUP_REMOVED lines=21> */
.L_x_13557:
[----:B------:R-:W-:Y:S05]  /*aa40*/  BSYNC B1 ;  /* 0x0000000000017941 */ /* 0x000fea0003800000 */
.L_x_13556:
[----:B------:R-:W-:Y:S01]  /*aa50*/  VIADD R0, R8, 0x60 ;  /* 0x0000006008007836 */ /* 0x000fe20000000000 */
[----:B0-----:R0:W0:Y:S04]  /*aa60*/  SHFL.IDX PT, R3, R7, 0x3, 0x181f ;  /* 0x00781f0007037f89 */ /* 0x00102800000e0000 */
[----:B------:R-:W-:Y:S01]  /*aa70*/  ISETP.GE.AND P0, PT, R0, R9, PT ;  /* 0x000000090000720c */ /* 0x000fe20003f06270 */
[----:B-1-3--:R1:W3:-:S12]  /*aa80*/  SHFL.IDX PT, R5, R6, 0x3, 0x181f ;  /* 0x00781f0006057f89 */ /* 0x00a2d800000e0000 */
[----:B-1----:R-:W-:Y:S05]  /*aa90*/  @P0 BRA `(.L_x_13549) ;  /* 0x0000000000440947 */ /* 0x002fea0003800000 */
[----:B------:R-:W-:Y:S02]  /*aaa0*/  ULDC UR5, c[0x0][0xac8] ;  /* 0x0002b20000057ab9 */ /* 0x000fe40000000800 */
[----:B------:R-:W-:Y:S02]  /*aab0*/  ISETP.GE.AND P3, PT, R2, UR5, PT ;  /* 0x0000000502007c0c */ /* 0x000fe4000bf66270 */
[----:B------:R-:W-:Y:S02]  /*aac0*/  ISETP.GE.AND P2, PT, R19, UR5, PT ;  /* 0x0000000513007c0c */ /* 0x000fe4000bf46270 */
[----:B------:R-:W-:Y:S02]  /*aad0*/  ISETP.GE.AND P1, PT, R18, UR5, PT ;  /* 0x0000000512007c0c */ /* 0x000fe4000bf26270 */
[----:B------:R-:W-:-:S07]  /*aae0*/  ISETP.GE.AND P0, PT, R22, UR5, PT ;  /* 0x0000000516007c0c */ /* 0x000fce000bf06270 */
[-C--:B--234-:R-:W-:Y:S02]  /*aaf0*/  @!P3 LEA R6, P6, R2, R5.reuse, 0x1 ;  /* 0x000000050206b211 */ /* 0x09cfe400078c08ff */
        /* <DEDUP_REMOVED lines=11> */
.L_x_13549:
[----:B------:R-:W-:Y:S05]  /*abb0*/  BSYNC B0 ;  /* 0x0000000000007941 */ /* 0x000fea0003800000 */
.L_x_13541:
[----:B------:R-:W-:Y:S02]  /*abc0*/  ULDC UR5, c[0x0][0xc38] ;  /* 0x00030e0000057ab9 */ /* 0x000fe40000000800 */
[----:B------:R-:W-:-:S06]  /*abd0*/  UISETP.GE.AND UP0, UPT, UR4, UR5, UPT ;  /* 0x000000050400728c */ /* 0x000fcc000bf06270 */
[----:B------:R-:W-:-:S13]  /*abe0*/  PLOP3.LUT P0, PT, PT, PT, UP0, 0x80, 0x0 ;  /* 0x000000000000781c */ /* 0x000fda0003f0f008 */
[----:B------:R-:W-:Y:S05]  /*abf0*/  @!P0 BRA `(.L_x_13558) ;  /* 0xffffff6000488947 */ /* 0x000fea000383ffff */
[----:B------:R-:W-:Y:S05]  /*ac00*/  EXIT ;  /* 0x000000000000794d */ /* 0x000fea0003800000 */
.L_x_13500:
        /* <DEDUP_REMOVED lines=17> */
[----:B------:R-:W-:Y:S01]  /*ad20*/  LOP3.LUT R17, R17, 0xffffffef, RZ, 0xc0, !PT ;  /* 0xffffffef11117812 */ /* 0x000fe200078ec0ff */
[----:B------:R-:W1:Y:S01]  /*ad30*/  S2UR UR8, SR_CgaCtaId ;  /* 0x00000000000879c3 */ /* 0x000e620000008800 */
[----:B------:R-:W-:Y:S01]  /*ad40*/  ULDC.64 UR36, c[0x0][0x2f0] ;  /* 0x0000bc0000247ab9 */ /* 0x000fe20000000a00 */
[----:B------:R-:W-:Y:S01]  /*ad50*/  ULDC.64 UR6, c[0x0][0x418] ;  /* 0x0001060000067ab9 */ /* 0x000fe20000000a00 */
[----:B------:R-:W-:Y:S01]  /*ad60*/  ULDC UR9, c[0x0][0x2b8] ;  /* 0x0000ae0000097ab9 */ /* 0x000fe20000000800 */
[----:B------:R-:W-:Y:S01]  /*ad70*/  UISETP.NE.U32.AND UP0, UPT, UR6, URZ, UPT ;  /* 0x0000003f0600728c */ /* 0x000fe2000bf05070 */
[----:B------:R-:W-:Y:S01]  /*ad80*/  IMAD.U32 R31, RZ, RZ, UR5 ;  /* 0x00000005ff1f7e24 */ /* 0x000fe2000f8e00ff */
[----:B------:R-:W-:Y:S01]  /*ad90*/  ULDC UR38, c[0x0][0x288] ;  /* 0x0000a20000267ab9 */ /* 0x000fe20000000800 */
[----:B------:R-:W-:Y:S01]  /*ada0*/  ULDC UR6, c[0x0][0x448] ;  /* 0x0001120000067ab9 */ /* 0x000fe20000000800 */
[----:B------:R-:W-:Y:S01]  /*adb0*/  UISETP.NE.AND.EX UP0, UPT, UR7, URZ, UPT, UP0 ;  /* 0x0000003f0700728c */ /* 0x000fe2000bf05300 */
[----:B------:R-:W-:Y:S01]  /*adc0*/  IMAD.MOV.U32 R25, RZ, RZ, 0x1 ;  /* 0x00000001ff197424 */ /* 0x000fe200078e00ff */
[----:B------:R-:W-:Y:S01]  /*add0*/  ULOP3.LUT UR44, UR45, 0x2, URZ, 0xfc, !UPT ;  /* 0x000000022d2c7892 */ /* 0x000fe2000f8efc3f */
[----:B------:R-:W-:Y:S01]  /*ade0*/  IMAD.MOV.U32 R18, RZ, RZ, RZ ;  /* 0x000000ffff127224 */ /* 0x000fe200078e00ff */
[----:B------:R-:W-:Y:S01]  /*adf0*/  UMOV UR7, 0x400 ;  /* 0x0000040000077882 */ /* 0x000fe20000000000 */
[----:B------:R-:W-:Y:S01]  /*ae00*/  ULDC UR46, c[0x0][0xc] ;  /* 0x00000300002e7ab9 */ /* 0x000fe20000000800 */
[----:B-1----:R-:W-:Y:S01]  /*ae10*/  ULEA UR7, UR8, UR7, 0x18 ;  /* 0x0000000708077291 */ /* 0x002fe2000f8ec03f */
[C---:B0-----:R-:W-:Y:S01]  /*ae20*/  IMAD.SHL.U32 R28, R8.reuse, 0x8, RZ ;  /* 0x00000008081c7824 */ /* 0x041fe200078e00ff */
[----:B------:R-:W-:-:S04]  /*ae30*/  LOP3.LUT R7, R8, 0x7f, RZ, 0xc0, !PT ;  /* 0x0000007f08077812 */ /* 0x000fc800078ec0ff */
[----:B------:R-:W-:Y:S01]  /*ae40*/  IMAD.U32 R16, RZ, RZ, UR7 ;  /* 0x00000007ff107e24 */ /* 0x000fe2000f8e00ff */
[C---:B------:R-:W-:Y:S02]  /*ae50*/  LOP3.LUT R0, R28.reuse, 0x1f8, RZ, 0xc0, !PT ;  /* 0x000001f81c007812 */ /* 0x040fe400078ec0ff */
[----:B------:R-:W-:Y:S02]  /*ae60*/  LOP3.LUT R6, R28, 0x38, RZ, 0xc0, !PT ;  /* 0x000000381c067812 */ /* 0x000fe400078ec0ff */
[----:B------:R-:W-:Y:S02]  /*ae70*/  LOP3.LUT R3, R0, 0x38, R8, 0x78, !PT ;  /* 0x0000003800037812 */ /* 0x000fe400078e7808 */
[C---:B------:R-:W-:Y:S02]  /*ae80*/  LOP3.LUT R0, R6.reuse, 0x40, RZ, 0xfc, !PT ;  /* 0x0000004006007812 */ /* 0x040fe400078efcff */
[----:B------:R-:W-:Y:S02]  /*ae90*/  LOP3.LUT R2, R6, 0x80, RZ, 0xfc, !PT ;  /* 0x0000008006027812 */ /* 0x000fe400078efcff */
[----:B------:R-:W-:-:S02]  /*aea0*/  ISETP.GE.AND P2, PT, R0, UR4, PT ;  /* 0x0000000400007c0c */ /* 0x000fc4000bf46270 */
[----:B------:R-:W-:Y:S02]  /*aeb0*/  ISETP.GE.AND P1, PT, R2, UR4, PT ;  /* 0x0000000402007c0c */ /* 0x000fe4000bf26270 */
[C---:B------:R-:W-:Y:S02]  /*aec0*/  ISETP.GE.AND P0, PT, R6.reuse, UR4, PT ;  /* 0x0000000406007c0c */ /* 0x040fe4000bf06270 */
[----:B------:R-:W-:Y:S02]  /*aed0*/  SEL R2, RZ, 0xffffffff, P2 ;  /* 0xffffffffff027807 */ /* 0x000fe40001000000 */
[----:B------:R-:W-:Y:S02]  /*aee0*/  LOP3.LUT R4, R6, 0xc0, RZ, 0xfc, !PT ;  /* 0x000000c006047812 */ /* 0x000fe400078efcff */
[----:B------:R-:W-:Y:S02]  /*aef0*/  LOP3.LUT R28, R3, 0x200, R28, 0xf8, !PT ;  /* 0x00000200031c7812 */ /* 0x000fe400078ef81c */
[----:B------:R-:W-:-:S02]  /*af00*/  SEL R0, RZ, 0x1, P0 ;  /* 0x00000001ff007807 */ /* 0x000fc40000000000 */
[----:B------:R-:W-:Y:S01]  /*af10*/  @P2 LOP3.LUT R17, R17, 0x10, RZ, 0xfc, !PT ;  /* 0x0000001011112812 */ /* 0x000fe200078efcff */
[----:B------:R-:W-:Y:S01]  /*af20*/  IMAD R32, R28, 0x2, R16 ;  /* 0x000000021c207824 */ /* 0x000fe200078e0210 */
[----:B------:R-:W-:Y:S02]  /*af30*/  SHF.L.U32 R3, R2, 0x1, RZ ;  /* 0x0000000102037819 */ /* 0x000fe400000006ff */
[----:B------:R-:W-:Y:S02]  /*af40*/  LOP3.LUT R17, R17, 0xfffffff7, RZ, 0xc0, !PT ;  /* 0xfffffff711117812 */ /* 0x000fe400078ec0ff */
[----:B------:R-:W-:Y:S02]  /*af50*/  LOP3.LUT R0, R3, 0x2, R0, 0xe2, !PT ;  /* 0x0000000203007812 */ /* 0x000fe400078ee200 */
[----:B------:R-:W-:Y:S02]  /*af60*/  @P1 LOP3.LUT R17, R17, 0x8, RZ, 0xfc, !PT ;  /* 0x0000000811111812 */ /* 0x000fe400078efcff */
[----:B------:R-:W-:-:S02]  /*af70*/  SEL R3, RZ, 0x4, P1 ;  /* 0x00000004ff037807 */ /* 0x000fc40000800000 */
[----:B------:R-:W-:Y:S02]  /*af80*/  LOP3.LUT R17, R17, 0xffffffdf, RZ, 0xc0, !PT ;  /* 0xffffffdf11117812 */ /* 0x000fe400078ec0ff */
[----:B------:R-:W-:Y:S01]  /*af90*/  ISETP.GE.AND P1, PT, R6, UR37, PT ;  /* 0x0000002506007c0c */ /* 0x000fe2000bf26270 */
[----:B------:R-:W-:Y:S01]  /*afa0*/  UIMAD UR37, UR6, UR38, URZ ;  /* 0x00000026062572a4 */ /* 0x000fe2000f8e023f */
[----:B------:R-:W-:Y:S02]  /*afb0*/  @P0 LOP3.LUT R17, R17, 0x20, RZ, 0xfc, !PT ;  /* 0x0000002011110812 */ /* 0x000fe400078efcff */
[----:B------:R-:W-:Y:S01]  /*afc0*/  ISETP.GE.AND P0, PT, R4, UR4, PT ;  /* 0x0000000404007c0c */ /* 0x000fe2000bf06270 */
[----:B------:R-:W-:Y:S01]  /*afd0*/  ULDC UR4, c[0x0][0x424] ;  /* 0x0001090000047ab9 */ /* 0x000fe20000000800 */
[----:B------:R-:W-:Y:S01]  /*afe0*/  LOP3.LUT R17, R17, 0xfffffffb, RZ, 0xc0, !PT ;  /* 0xfffffffb11117812 */ /* 0x000fe200078ec0ff */
[----:B------:R-:W-:Y:S01]  /*aff0*/  USEL UR4, UR4, 0x1, UP0 ;  /* 0x0000000104047887 */ /* 0x000fe20008000000 */
[----:B------:R-:W-:Y:S01]  /*b000*/  LOP3.LUT R5, R0, R3, RZ, 0xfc, !PT ;  /* 0x0000000300057212 */ /* 0x000fe200078efcff */
[----:B------:R-:W-:Y:S01]  /*b010*/  IMAD.SHL.U32 R0, R8, 0x10, RZ ;  /* 0x0000001008007824 */ /* 0x000fe200078e00ff */
[----:B------:R-:W-:Y:S01]  /*b020*/  SHF.R.U32.HI R33, RZ, 0x3, R7 ;  /* 0x00000003ff217819 */ /* 0x000fe20000011607 */
[----:B------:R-:W-:Y:S01]  /*b030*/  UIMAD UR36, UR4, UR36, URZ ;  /* 0x00000024042472a4 */ /* 0x000fe2000f8e023f */
[----:B------:R-:W-:Y:S01]  /*b040*/  SEL R35, RZ, 0x8, P0 ;  /* 0x00000008ff237807 */ /* 0x000fe20000000000 */
[----:B------:R0:W-:Y:S01]  /*b050*/  STL [R1+0x4], R5 ;  /* 0x0000040501007387 */ /* 0x0001e20000100800 */
[----:B------:R-:W-:Y:S01]  /*b060*/  LOP3.LUT R0, R33, 0x70, R0, 0xf8, !PT ;  /* 0x0000007021007812 */ /* 0x000fe200078ef800 */
[----:B------:R-:W-:Y:S01]  /*b070*/  UIADD3 UR4, UR36, 0x5f, URZ ;  /* 0x0000005f24047890 */ /* 0x000fe2000fffe03f */
[----:B------:R-:W-:Y:S01]  /*b080*/  LOP3.LUT R35, R5, R35, RZ, 0xfc, !PT ;  /* 0x0000002305237212 */ /* 0x000fe200078efcff */
[----:B------:R0:W-:Y:S01]  /*b090*/  STL [R1], RZ ;  /* 0x000000ff01007387 */ /* 0x0001e20000100800 */
[----:B------:R-:W-:Y:S01]  /*b0a0*/  @P0 LOP3.LUT R17, R17, 0x4, RZ, 0xfc, !PT ;  /* 0x0000000411110812 */ /* 0x000fe200078efcff */
[----:B------:R-:W-:-:S02]  /*b0b0*/  UIMAD.WIDE UR4, UR4, 0x2aaaaaab, URZ ;  /* 0x2aaaaaab040478a5 */ /* 0x000fc4000f8e023f */
[----:B------:R-:W-:Y:S01]  /*b0c0*/  UIADD3 UR38, UR36, 0x60, -UR38 ;  /* 0x0000006024267890 */ /* 0x000fe2000fffe826 */
[----:B------:R-:W-:Y:S01]  /*b0d0*/  LOP3.LUT R17, R17, 0xfffffffe, RZ, 0xc0, !PT ;  /* 0xfffffffe11117812 */ /* 0x000fe200078ec0ff */
[----:B------:R-:W-:-:S03]  /*b0e0*/  USHF.R.U32.HI UR39, URZ, 0x1f, UR5 ;  /* 0x0000001f3f277899 */ /* 0x000fc60008011605 */
[----:B------:R-:W-:Y:S01]  /*b0f0*/  @P1 LOP3.LUT R17, R17, 0x1, RZ, 0xfc, !PT ;  /* 0x0000000111111812 */ /* 0x000fe200078efcff */
[----:B------:R-:W-:Y:S01]  /*b100*/  ULEA.HI.SX32 UR39, UR5, UR39, 0x1c ;  /* 0x0000002705277291 */ /* 0x000fe2000f8fe23f */
[----:B------:R-:W-:Y:S02]  /*b110*/  ISETP.GE.AND P1, PT, R6, UR9, PT ;  /* 0x0000000906007c0c */ /* 0x000fe4000bf26270 */
[----:B------:R-:W-:-:S11]  /*b120*/  LOP3.LUT R17, R17, 0xfffffeff, RZ, 0xc0, !PT ;  /* 0xfffffeff11117812 */ /* 0x000fd600078ec0ff */
[----:B0-----:R-:W-:-:S07]  /*b130*/  @P1 LOP3.LUT R17, R17, 0x100, RZ, 0xfc, !PT ;  /* 0x0000010011111812 */ /* 0x001fce00078efcff */
.L_x_13608:
        /* <DEDUP_REMOVED lines=22> */
.L_x_13560:
[----:B------:R-:W-:Y:S01]  /*b2a0*/  ULDC UR8, c[0x0][0xc54] ;  /* 0x0003150000087ab9 */ /* 0x000fe20000000800 */
[----:B------:R-:W-:Y:S01]  /*b2b0*/  UMOV UR6, UR7 ;  /* 0x0000000700067c82 */ /* 0x000fe20008000000 */
[----:B------:R-:W-:-:S11]  /*b2c0*/  UISETP.NE.AND UP0, UPT, UR8, 0x1, UPT ;  /* 0x000000010800788c */ /* 0x000fd6000bf05270 */
[----:B------:R-:W-:Y:S02]  /*b2d0*/  @UP0 ULDC.64 UR10, c[0x0][0xc58] ;  /* 0x00031600000a0ab9 */ /* 0x000fe40000000a00 */
[----:B------:R-:W-:-:S04]  /*b2e0*/  UIMAD.WIDE.U32 UR4, UR7, UR10, URZ ;  /* 0x0000000a070472a5 */ /* 0x000fc8000f8e003f */
[----:B------:R-:W-:-:S04]  /*b2f0*/  @UP0 USHF.R.U32.HI UR6, URZ, UR11, UR5 ;  /* 0x0000000b3f060299 */ /* 0x000fc80008011605 */
[----:B------:R-:W-:-:S12]  /*b300*/  UIMAD UR4, UR6, UR8, URZ ;  /* 0x00000008060472a4 */ /* 0x000fd8000f8e023f */
.L_x_13561:
        /* <DEDUP_REMOVED lines=58> */
.L_x_13563:
        /* <DEDUP_REMOVED lines=20> */
.L_x_13566:
[----:B------:R-:W-:Y:S05]  /*b7f0*/  BSYNC B6 ;  /* 0x0000000000067941 */ /* 0x000fea0003800000 */
.L_x_13565:
        /* <DEDUP_REMOVED lines=19> */
[----:B-1---5:R-:W-:Y:S05]  /*b930*/  CALL.ABS.NOINC R2 ;  /* 0x0000000002007343 */ /* 0x022fea0003c00000 */
.L_x_13569:
        /* <DEDUP_REMOVED lines=15> */
.L_x_13568:
[----:B------:R-:W-:Y:S05]  /*ba30*/  BSYNC B6 ;  /* 0x0000000000067941 */ /* 0x000fea0003800000 */
.L_x_13567:
        /* <DEDUP_REMOVED lines=10> */
[----:B------:R-:W-:-:S04]  /*bae0*/  ULDC UR4, c[0x0][0xc48] ;  /* 0x0003120000047ab9 */ /* 0x000fc80000000800 */
[----:B------:R1:W5:Y:S01]  /*baf0*/  @P0 LDG.E R27, desc[UR48][R2.64] ;  /* 0x00000030021b0981 */ /* 0x000362000c1e1900 */
[----:B------:R-:W-:Y:S01]  /*bb00*/  UMOV UR5, 0xffffffff ;  /* 0xffffffff00057882 */ /* 0x000fe20000000000 */
[----:B------:R-:W-:Y:S02]  /*bb10*/  IMAD.U32 R0, RZ, RZ, UR43 ;  /* 0x0000002bff007e24 */ /* 0x000fe4000f8e00ff */
[----:B------:R-:W-:Y:S02]  /*bb20*/  IMAD.U32 R19, RZ, RZ, UR4 ;  /* 0x00000004ff137e24 */ /* 0x000fe4000f8e00ff */
[----:B------:R-:W-:Y:S01]  /*bb30*/  VIADD R0, R0, 0xffffffff ;  /* 0xffffffff00007836 */ /* 0x000fe20000000000 */
[----:B------:R-:W-:Y:S06]  /*bb40*/  BRA.DIV UR5, `(.L_x_13570) ;  /* 0x0000003205787947 */ /* 0x000fec000b800000 */
.L_x_13624:
[----:B-1----:R-:W1:Y:S01]  /*bb50*/  S2R R2, SR_TID.X ;  /* 0x0000000000027919 */ /* 0x002e620000002100 */
[----:B0-----:R-:W-:Y:S01]  /*bb60*/  ISETP.NE.AND P1, PT, R10, 0x1, PT ;  /* 0x000000010a00780c */ /* 0x001fe20003f25270 */
[----:B------:R-:W-:Y:S01]  /*bb70*/  IMAD.MOV.U32 R24, RZ, RZ, RZ ;  /* 0x000000ffff187224 */ /* 0x000fe200078e00ff */
[----:B-----5:R-:W-:Y:S02]  /*bb80*/  SHF.R.S32.HI R29, RZ, 0x1f, R27 ;  /* 0x0000001fff1d7819 */ /* 0x020fe4000001141b */
[----:B------:R-:W-:-:S09]  /*bb90*/  LOP3.LUT R17, R17, 0xffffff7f, RZ, 0xc0, !PT ;  /* 0xffffff7f11117812 */ /* 0x000fd200078ec0ff */
[----:B------:R-:W0:Y:S01]  /*bba0*/  @P1 LDC R3, c[0x0][0x434] ;  /* 0x00010d00ff031b82 */ /* 0x000e220000000800 */
[----:B------:R-:W-:-:S07]  /*bbb0*/  @P1 LOP3.LUT R17, R17, 0x80, RZ, 0xfc, !PT ;  /* 0x0000008011111812 */ /* 0x000fce00078efcff */
[----:B------:R-:W2:Y:S01]  /*bbc0*/  @P1 LDC R5, c[0x0][0x438] ;  /* 0x00010e00ff051b82 */ /* 0x000ea20000000800 */
[----:B-1----:R-:W-:-:S05]  /*bbd0*/  IMAD.SHL.U32 R8, R2, 0x10, RZ ;  /* 0x0000001002087824 */ /* 0x002fca00078e00ff */
[----:B------:R-:W-:-:S05]  /*bbe0*/  LOP3.LUT R8, R33, 0x70, R8, 0xf8, !PT ;  /* 0x0000007021087812 */ /* 0x000fca00078ef808 */
[----:B------:R-:W-:-:S04]  /*bbf0*/  IMAD R7, R0, 0x60, R8 ;  /* 0x0000006000077824 */ /* 0x000fc800078e0208 */
[C---:B------:R-:W-:Y:S01]  /*bc00*/  IMAD.IADD R34, R7.reuse, 0x1, R30 ;  /* 0x0000000107227824 */ /* 0x040fe200078e021e */
[----:B------:R-:W-:-:S03]  /*bc10*/  ISETP.GE.AND P0, PT, R7, UR36, PT ;  /* 0x0000002407007c0c */ /* 0x000fc6000bf06270 */
[----:B0-----:R-:W-:Y:S01]  /*bc20*/  @P1 IMAD.HI.U32 R2, R34, R3, RZ ;  /* 0x0000000322021227 */ /* 0x001fe200078e00ff */
[----:B------:R-:W-:-:S03]  /*bc30*/  ISETP.GT.U32.OR P0, PT, R8, 0x5f, P0 ;  /* 0x0000005f0800780c */ /* 0x000fc60000704470 */
[----:B------:R-:W-:Y:S01]  /*bc40*/  IMAD.MOV.U32 R9, RZ, RZ, R34 ;  /* 0x000000ffff097224 */ /* 0x000fe200078e0022 */
[----:B--2---:R-:W-:-:S09]  /*bc50*/  @P1 SHF.R.U32.HI R9, RZ, R5, R2 ;  /* 0x00000005ff091219 */ /* 0x004fd20000011602 */
        /* <DEDUP_REMOVED lines=25> */
.L_x_13571:
[----:B------:R-:W-:Y:S01]  /*bdf0*/  LEA R22, R18, R16, 0x3 ;  /* 0x0000001012167211 */ /* 0x000fe200078e18ff */
[----:B------:R-:W-:Y:S01]  /*be00*/  BSSY B0, `(.L_x_13572) ;  /* 0x0000004000007945 */ /* 0x000fe20003800000 */
[----:B------:R-:W-:-:S04]  /*be10*/  SHF.L.U32 R3, R25, 0x1f, RZ ;  /* 0x0000001f19037819 */ /* 0x000fc800000006ff */
[----:B------:R-:W0:Y:S02]  /*be20*/  SYNCS.PHASECHK.TRANS64.TRYWAIT P0, [R22+URZ+0x22840], R3 ;  /* 0x02284003160075a7 */ /* 0x000e24000800017f */
[----:B0-----:R-:W-:Y:S05]  /*be30*/  @!P0 BRA `(.L_x_13573) ;  /* 0x0000002c00e88947 */ /* 0x001fea0003800000 */
.L_x_13625:
[----:B------:R-:W-:Y:S05]  /*be40*/  BSYNC B0 ;  /* 0x0000000000007941 */ /* 0x000fea0003800000 */
.L_x_13572:
        /* <DEDUP_REMOVED lines=48> */
[----:B------:R-:W-:Y:S02]  /*c150*/  @P0 LEA R7, R0, R16, 0x1 ;  /* 0x0000001000070211 */ /* 0x000fe400078e08ff */
        /* <DEDUP_REMOVED lines=19> */
.L_x_13639:
        /* <DEDUP_REMOVED lines=10> */
.L_x_13575:
        /* <DEDUP_REMOVED lines=11> */
.L_x_13576:
        /* <DEDUP_REMOVED lines=23> */
.L_x_13578:
[----:B------:R-:W-:Y:S05]  /*c550*/  BSYNC B6 ;  /* 0x0000000000067941 */ /* 0x000fea0003800000 */
.L_x_13577:
[----:B0-----:R-:W0:Y:S01]  /*c560*/  S2R R2, SR_TID.X ;  /* 0x0000000000027919 */ /* 0x001e220000002100 */
[----:B------:R-:W-:Y:S01]  /*c570*/  UISETP.NE.AND UP0, UPT, UR47, URZ, UPT ;  /* 0x0000003f2f00728c */ /* 0x000fe2000bf05270 */
[----:B------:R-:W-:Y:S01]  /*c580*/  IMAD.U32 R0, RZ, RZ, UR42 ;  /* 0x0000002aff007e24 */ /* 0x000fe2000f8e00ff */
[----:B------:R-:W-:Y:S01]  /*c590*/  R2UR UR6, R26 ;  /* 0x000000001a0672ca */ /* 0x000fe200000e0000 */
[----:B------:R-:W-:Y:S01]  /*c5a0*/  ULDC.64 UR8, c[0x0][0x2d8] ;  /* 0x0000b60000087ab9 */ /* 0x000fe20000000a00 */
[----:B------:R-:W-:Y:S01]  /*c5b0*/  R2UR UR7, R19 ;  /* 0x00000000130772ca */ /* 0x000fe200000e0000 */
[----:B------:R-:W2:Y:S01]  /*c5c0*/  S2R R20, SR_TID.X ;  /* 0x0000000000147919 */ /* 0x000ea20000002100 */
[----:B------:R-:W-:Y:S02]  /*c5d0*/  PLOP3.LUT P0, PT, PT, PT, UP0, 0x80, 0x0 ;  /* 0x000000000000781c */ /* 0x000fe40003f0f008 */
[----:B------:R-:W-:-:S03]  /*c5e0*/  LOP3.LUT P5, RZ, R17, 0x100, RZ, 0xc0, !PT ;  /* 0x0000010011ff7812 */ /* 0x000fc600078ac0ff */
[----:B------:R-:W-:-:S04]  /*c5f0*/  @UP0 ULDC UR4, c[0x0][0x44c] ;  /* 0x0001130000040ab9 */ /* 0x000fc80000000800 */
[----:B------:R-:W-:-:S04]  /*c600*/  UIMAD UR6, UR6, UR8, URZ ;  /* 0x00000008060672a4 */ /* 0x000fc8000f8e023f */
[----:B------:R-:W-:Y:S02]  /*c610*/  UIMAD UR7, UR7, UR9, UR6 ;  /* 0x00000009070772a4 */ /* 0x000fe4000f8e0206 */
[----:B------:R-:W-:Y:S01]  /*c620*/  USHF.R.S32.HI UR6, URZ, 0x1f, UR41 ;  /* 0x0000001f3f067899 */ /* 0x000fe20008011429 */
[----:B0-----:R-:W-:-:S05]  /*c630*/  IMAD.SHL.U32 R2, R2, 0x10, RZ ;  /* 0x0000001002027824 */ /* 0x001fca00078e00ff */
[----:B------:R-:W-:Y:S02]  /*c640*/  LOP3.LUT R2, R33, 0x70, R2, 0xf8, !PT ;  /* 0x0000007021027812 */ /* 0x000fe400078ef802 */
[----:B--2---:R-:W-:-:S03]  /*c650*/  SHF.L.U32 R8, R20, 0x3, RZ ;  /* 0x0000000314087819 */ /* 0x004fc600000006ff */
[----:B------:R-:W-:Y:S01]  /*c660*/  IMAD R0, R0, 0x80, R2 ;  /* 0x0000008000007824 */ /* 0x000fe200078e0202 */
        /* <DEDUP_REMOVED lines=36> */
[----:B------:R-:W-:-:S03]  /*c8b0*/  IMAD.U32 R4, RZ, RZ, UR42 ;  /* 0x0000002aff047e24 */ /* 0x000fc6000f8e00ff */
[----:B------:R-:W2:Y:S01]  /*c8c0*/  SHFL.IDX PT, R2, R5, RZ, 0x181f ;  /* 0x00181fff05027589 */ /* 0x000ea200000e0000 */
[----:B------:R-:W-:-:S03]  /*c8d0*/  IMAD R4, R4, 0x80, R33 ;  /* 0x0000008004047824 */ /* 0x000fc600078e0221 */
[----:B------:R-:W-:Y:S01]  /*c8e0*/  SHFL.IDX PT, R6, R5, 0x1, 0x181f ;  /* 0x00381f0005067f89 */ /* 0x000fe200000e0000 */
[C---:B------:R-:W-:Y:S01]  /*c8f0*/  VIADD R7, R4.reuse, 0x10 ;  /* 0x0000001004077836 */ /* 0x040fe20000000000 */
[----:B------:R-:W-:-:S13]  /*c900*/  ISETP.GE.AND P0, PT, R4, UR37, PT ;  /* 0x0000002504007c0c */ /* 0x000fda000bf06270 */
        /* <DEDUP_REMOVED lines=26> */
[----:B------:R-:W-:-:S02]  /*cab0*/  ISETP.GE.AND P0, PT, R7, UR37, PT ;  /* 0x0000002507007c0c */ /* 0x000fc4000bf06270 */
[----:B------:R-:W-:-:S11]  /*cac0*/  IADD3 R7, R4, 0x50, RZ ;  /* 0x0000005004077810 */ /* 0x000fd60007ffe0ff */
        /* <DEDUP_REMOVED lines=18> */
.L_x_13656:
        /* <DEDUP_REMOVED lines=10> */
.L_x_13580:
        /* <DEDUP_REMOVED lines=18> */
.L_x_13657:
[----:B------:R-:W-:Y:S05]  /*cdb0*/  BSYNC B0 ;  /* 0x0000000000007941 */ /* 0x000fea0003800000 */
.L_x_13581:
[----:B------:R-:W-:-:S05]  /*cdc0*/  IMAD.U32 R0, RZ, RZ, UR44 ;  /* 0x0000002cff007e24 */ /* 0x000fca000f8e00ff */
[----:B------:R-:W-:-:S13]  /*cdd0*/  ISETP.NE.AND P0, PT, R0, 0x3, PT ;  /* 0x000000030000780c */ /* 0x000fda0003f05270 */
[----:B------:R-:W-:Y:S05]  /*cde0*/  @!P0 BRA `(.L_x_13583) ;  /* 0x0000000000048947 */ /* 0x000fea0003800000 */
[----:B------:R-:W-:Y:S01]  /*cdf0*/  BPT.TRAP 0x1 ;  /* 0x000000040000795c */ /* 0x000fe20000300000 */
.L_x_13583:
[----:B0-----:R-:W-:Y:S01]  /*ce00*/  SHF.L.U32 R3, R25, 0x1f, RZ ;  /* 0x0000001f19037819 */ /* 0x001fe200000006ff */
[----:B------:R-:W-:Y:S03]  /*ce10*/  BSSY B0, `(.L_x_13584) ;  /* 0x0000003000007945 */ /* 0x000fe60003800000 */
[----:B------:R-:W0:Y:S02]  /*ce20*/  SYNCS.PHASECHK.TRANS64.TRYWAIT P0, [R22+URZ+0x22860], R3 ;  /* 0x02286003160075a7 */ /* 0x000e24000800017f */
[----:B0-----:R-:W-:Y:S05]  /*ce30*/  @!P0 BRA `(.L_x_13585) ;  /* 0x0000002c00f48947 */ /* 0x001fea0003800000 */
.L_x_13658:
[----:B------:R-:W-:Y:S05]  /*ce40*/  BSYNC B0 ;  /* 0x0000000000007941 */ /* 0x000fea0003800000 */
.L_x_13584:
[----:B------:R-:W-:Y:S01]  /*ce50*/  ULDC.64 UR4, c[0x0][0x328] ;  /* 0x0000ca0000047ab9 */ /* 0x000fe20000000a00 */
[----:B------:R-:W-:Y:S01]  /*ce60*/  IMAD R4, R18, 0x6000, R28 ;  /* 0x0000600012047824 */ /* 0x000fe200078e021c */
[----:B------:R-:W-:Y:S01]  /*ce70*/  LOP3.LUT P4, RZ, R35, 0x8, RZ, 0xc0, !PT ;  /* 0x0000000823ff7812 */ /* 0x000fe2000788c0ff */
        /* <DEDUP_REMOVED lines=29> */
[----:B--2---:R-:W-:-:S03]  /*d050*/  MOV R7, R3 ;  /* 0x0000000300077202 */ /* 0x004fc60000000f00 */
[----:B------:R-:W0:Y:S01]  /*d060*/  SHFL.IDX PT, R3, R6, RZ, 0x181f ;  /* 0x00181fff06037589 */ /* 0x000e2200000e0000 */
        /* <DEDUP_REMOVED lines=60> */
.L_x_13672:
        /* <DEDUP_REMOVED lines=15> */
.L_x_13587:
        /* <DEDUP_REMOVED lines=11> */
.L_x_13588:
[----:B------:R-:W-:Y:S01]  /*d5d0*/  UISETP.GE.AND UP0, UPT, UR43, 0x2, UPT ;  /* 0x000000022b00788c */ /* 0x000fe2000bf06270 */
[----:B------:R0:W-:Y:S05]  /*d5e0*/  SYNCS.ARRIVE.TRANS64.A1T0 RZ, [R22+URZ+0x22850], RZ ;  /* 0x022850ff16ff79a7 */ /* 0x0001ea000810003f */
[----:B------:R-:W-:-:S13]  /*d5f0*/  PLOP3.LUT P0, PT, PT, PT, UP0, 0x40, 0x0 ;  /* 0x000000000000781c */ /* 0x000fda0003f0e808 */
[----:B0-----:R-:W-:Y:S05]  /*d600*/  @P0 BRA `(.L_x_13589) ;  /* 0x0000000c00740947 */ /* 0x001fea0003800000 */
[----:B------:R-:W-:Y:S01]  /*d610*/  UIADD3 UR4, UR43, -0x2, URZ ;  /* 0xfffffffe2b047890 */ /* 0x000fe2000fffe03f */
[----:B------:R-:W-:Y:S05]  /*d620*/  BSSY B0, `(.L_x_13589) ;  /* 0x00000db000007945 */ /* 0x000fea0003800000 */
[----:B------:R-:W-:-:S07]  /*d630*/  IMAD.U32 R20, RZ, RZ, UR4 ;  /* 0x00000004ff147e24 */ /* 0x000fce000f8e00ff */
.L_x_13602:
        /* <DEDUP_REMOVED lines=11> */
[----:B------:R-:W-:-:S07]  /*d6f0*/  MOV R9, R8 ;  /* 0x0000000800097202 */ /* 0x000fce0000000f00 */
        /* <DEDUP_REMOVED lines=29> */
.L_x_13590:
[----:B------:R-:W-:Y:S01]  /*d8d0*/  IMAD R10, R18, 0x8, R16 ;  /* 0x00000008120a7824 */ /* 0x000fe200078e0210 */
[----:B------:R-:W-:Y:S01]  /*d8e0*/  SHF.L.U32 R24, R25, 0x1f, RZ ;  /* 0x0000001f19187819 */ /* 0x000fe200000006ff */
[----:B------:R-:W-:Y:S01]  /*d8f0*/  BSSY B1, `(.L_x_13591) ;  /* 0x0000004000017945 */ /* 0x000fe20003800000 */
[----:B-1----:R-:W-:Y:S02]  /*d900*/  SHF.R.S32.HI R22, RZ, 0x1f, R5 ;  /* 0x0000001fff167819 */ /* 0x002fe40000011405 */
[----:B------:R-:W0:Y:S02]  /*d910*/  SYNCS.PHASECHK.TRANS64.TRYWAIT P0, [R10+URZ+0x22840], R24 ;  /* 0x022840180a0075a7 */ /* 0x000e24000800017f */
[----:B0-----:R-:W-:Y:S05]  /*d920*/  @!P0 BRA `(.L_x_13592) ;  /* 0x0000002c00908947 */ /* 0x001fea0003800000 */
.L_x_13673:
[----:B------:R-:W-:Y:S05]  /*d930*/  BSYNC B1 ;  /* 0x0000000000017941 */ /* 0x000fea0003800000 */
.L_x_13591:
        /* <DEDUP_REMOVED lines=29> */
[----:B------:R-:W1:Y:S01]  /*db10*/  SHFL.IDX PT, R14, R9, 0x2, 0x181f ;  /* 0x00581f00090e7f89 */ /* 0x000e6200000e0000 */
[----:B--2---:R-:W-:Y:S02]  /*db20*/  IADD3.X R3, RZ, R3, RZ, P0, !PT ;  /* 0x00000003ff037210 */ /* 0x004fe400007fe4ff */
[----:B---3--:R-:W-:-:S03]  /*db30*/  IADD3 R6, P0, R6, R0, RZ ;  /* 0x0000000006067210 */ /* 0x008fc60007f1e0ff */
[----:B------:R2:W-:Y:S02]  /*db40*/  LDGSTS.E.BYPASS.LTC128B.128 [R8+0x1c400], desc[UR48][R2.64], !P1 ;  /* 0x1c40000002087fae */ /* 0x0005e4000c901d70 */
        /* <DEDUP_REMOVED lines=18> */
.L_x_13687:
        /* <DEDUP_REMOVED lines=8> */
.L_x_13594:
        /* <DEDUP_REMOVED lines=11> */
.L_x_13595:
[----:B------:R1:W-:Y:S01]  /*dda0*/  SYNCS.ARRIVE.TRANS64.A1T0 RZ, [R10+URZ+0x22830], RZ ;  /* 0x022830ff0aff79a7 */ /* 0x0003e2000810003f */
[----:B------:R-:W-:Y:S05]  /*ddb0*/  @!P3 BRA `(.L_x_13596) ;  /* 0x000000000004b947 */ /* 0x000fea0003800000 */
[----:B------:R-:W-:Y:S01]  /*ddc0*/  BPT.TRAP 0x1 ;  /* 0x000000040000795c */ /* 0x000fe20000300000 */
.L_x_13596:
[----:B------:R-:W2:Y:S01]  /*ddd0*/  SYNCS.PHASECHK.TRANS64.TRYWAIT P0, [R10+URZ+0x22860], R24 ;  /* 0x022860180a0075a7 */ /* 0x000ea2000800017f */
[----:B------:R-:W-:Y:S04]  /*dde0*/  BSSY B1, `(.L_x_13597) ;  /* 0x0000002000017945 */ /* 0x000fe80003800000 */
[----:B--2---:R-:W-:Y:S05]  /*ddf0*/  @!P0 BRA `(.L_x_13598) ;  /* 0x0000003000008947 */ /* 0x004fea0003800000 */
.L_x_13688:
[----:B------:R-:W-:Y:S05]  /*de00*/  BSYNC B1 ;  /* 0x0000000000017941 */ /* 0x000fea0003800000 */
.L_x_13597:
        /* <DEDUP_REMOVED lines=49> */
[----:B---3--:R-:W-:-:S05]  /*e120*/  IADD3.X R7, RZ, R4, RZ, P0, !PT ;  /* 0x00000004ff077210 */ /* 0x008fca00007fe4ff */
        /* <DEDUP_REMOVED lines=18> */
.L_x_13702:
        /* <DEDUP_REMOVED lines=11> */
.L_x_13600:
        /* <DEDUP_REMOVED lines=11> */
.L_x_13601:
[----:B------:R0:W-:Y:S01]  /*e3b0*/  SYNCS.ARRIVE.TRANS64.A1T0 RZ, [R10+URZ+0x22850], RZ ;  /* 0x022850ff0aff79a7 */ /* 0x0001e2000810003f */
[----:B------:R-:W-:Y:S05]  /*e3c0*/  @P2 BRA `(.L_x_13602) ;  /* 0xfffffff0009c2947 */ /* 0x000fea000383ffff */
[----:B------:R-:W-:Y:S05]  /*e3d0*/  BSYNC B0 ;  /* 0x0000000000007941 */ /* 0x000fea0003800000 */
.L_x_13589:
[----:B------:R-:W2:Y:S01]  /*e3e0*/  S2R R0, SR_TID.X ;  /* 0x0000000000007919 */ /* 0x000ea20000002100 */
[----:B------:R-:W-:Y:S01]  /*e3f0*/  VIADD R18, R18, 0x1 ;  /* 0x0000000112127836 */ /* 0x000fe20000000000 */
[----:B------:R-:W-:Y:S04]  /*e400*/  BSSY B0, `(.L_x_13603) ;  /* 0x0000013000007945 */ /* 0x000fe80003800000 */
[----:B------:R-:W-:-:S04]  /*e410*/  ISETP.NE.AND P0, PT, R18, 0x2, PT ;  /* 0x000000021200780c */ /* 0x000fc80003f05270 */
[----:B------:R-:W-:Y:S02]  /*e420*/  SEL R18, R18, RZ, P0 ;  /* 0x000000ff12127207 */ /* 0x000fe40000000000 */
[----:B--2---:R-:W-:Y:S02]  /*e430*/  LOP3.LUT R2, R0, 0x7f, RZ, 0xc0, !PT ;  /* 0x0000007f00027812 */ /* 0x004fe400078ec0ff */
[----:B------:R-:W-:Y:S02]  /*e440*/  SEL R0, RZ, 0x1, P0 ;  /* 0x00000001ff007807 */ /* 0x000fe40000000000 */
        /* <DEDUP_REMOVED lines=14> */
.L_x_13604:
[----:B------:R-:W-:Y:S05]  /*e530*/  BSYNC B0 ;  /* 0x0000000000007941 */ /* 0x000fea0003800000 */
.L_x_13603:
[----:B------:R-:W-:-:S07]  /*e540*/  LOP3.LUT R25, R25, R0, RZ, 0x3c, !PT ;  /* 0x0000000019197212 */ /* 0x000fce00078e3cff */
.L_x_13564:
[----:B------:R-:W-:Y:S05]  /*e550*/  BSYNC B7 ;  /* 0x0000000000077941 */ /* 0x000fea0003800000 */
.L_x_13562:
        /* <DEDUP_REMOVED lines=11> */
.L_x_13605:
[----:B------:R-:W-:-:S03]  /*e610*/  UMOV UR4, 0xffffffff ;  /* 0xffffffff00047882 */ /* 0x000fc60000000000 */
[----:B------:R-:W-:Y:S05]  /*e620*/  BRA.DIV UR4, `(.L_x_13607) ;  /* 0x0000002e04d07947 */ /* 0x000fea000b800000 */
[----:B------:R2:W3:Y:S02]  /*e630*/  SHFL.IDX PT, R14, R31, RZ, 0x1f ;  /* 0x00001fff1f0e7589 */ /* 0x0004e400000e0000 */
.L_x_13705:
        /* <DEDUP_REMOVED lines=8> */
.L_x_13606:
[----:B------:R-:W-:Y:S02]  /*e6c0*/  ULDC UR4, c[0x0][0xc38] ;  /* 0x00030e0000047ab9 */ /* 0x000fe40000000800 */
[----:B---3--:R-:W-:-:S13]  /*e6d0*/  ISETP.GE.AND P0, PT, R31, UR4, PT ;  /* 0x000000041f007c0c */ /* 0x008fda000bf06270 */
[----:B------:R-:W-:Y:S05]  /*e6e0*/  @!P0 BRA `(.L_x_13608) ;  /* 0xffffffc800948947 */ /* 0x000fea000383ffff */
.L_x_13559:
        /* <DEDUP_REMOVED lines=12> */
.L_x_13706:
[----:B------:R-:W-:Y:S05]  /*e7b0*/  BSYNC B0 ;  /* 0x0000000000007941 */ /* 0x000fea0003800000 */
.L_x_13609:
[----:B------:R-:W-:-:S03]  /*e7c0*/  UMOV UR4, 0xffffffff ;  /* 0xffffffff00047882 */ /* 0x000fc60000000000 */
[----:B------:R-:W-:Y:S05]  /*e7d0*/  BRA.DIV UR4, `(.L_x_13611) ;  /* 0x0000002e04a07947 */ /* 0x000fea000b800000 */
[----:B---3--:R-:W3:Y:S02]  /*e7e0*/  S2R R0, SR_TID.X ;  /* 0x0000000000007919 */ /* 0x008ee40000002100 */
[----:B---3--:R-:W-:-:S04]  /*e7f0*/  SHF.R.U32.HI R0, RZ, 0x5, R0 ;  /* 0x00000005ff007819 */ /* 0x008fc80000011600 */
[----:B------:R-:W-:-:S05]  /*e800*/  LOP3.LUT R0, R0, 0x3, RZ, 0xc0, !PT ;  /* 0x0000000300007812 */ /* 0x000fca00078ec0ff */
[----:B------:R3:W4:Y:S02]  /*e810*/  SHFL.IDX PT, R14, R0, RZ, 0x1f ;  /* 0x00001fff000e7589 */ /* 0x00072400000e0000 */
.L_x_13709:
[----:B----4-:R-:W-:Y:S01]  /*e820*/  ISETP.NE.AND P0, PT, R14, RZ, PT ;  /* 0x000000ff0e00720c */ /* 0x010fe20003f05270 */
[----:B------:R-:W-:-:S12]  /*e830*/  BSSY B0, `(.L_x_13612) ;  /* 0x0000024000007945 */ /* 0x000fd80003800000 */
[----:B------:R-:W-:Y:S05]  /*e840*/  @P0 BRA `(.L_x_13613) ;  /* 0x0000000000880947 */ /* 0x000fea0003800000 */
[----:B------:R-:W-:-:S03]  /*e850*/  UMOV UR4, 0xffffffff ;  /* 0xffffffff00047882 */ /* 0x000fc60000000000 */
[----:B------:R-:W-:Y:S05]  /*e860*/  BRA.DIV UR4, `(.L_x_13614) ;  /* 0x0000002e04b07947 */ /* 0x000fea000b800000 */
[----:B------:R-:W-:-:S13]  /*e870*/  ELECT P6, URZ, PT ;  /* 0x00000000003f782f */ /* 0x000fda00038c0000 */
.L_x_13712:
[----:B------:R-:W-:Y:S05]  /*e880*/  @!P6 BRA `(.L_x_13613) ;  /* 0x000000000078e947 */ /* 0x000fea0003800000 */
[----:B------:R-:W-:-:S06]  /*e890*/  ULOP3.LUT UR4, UR45, 0x2, URZ, 0xfc, !UPT ;  /* 0x000000022d047892 */ /* 0x000fcc000f8efc3f */
[----:B---3--:R-:W-:-:S05]  /*e8a0*/  IMAD.U32 R0, RZ, RZ, UR4 ;  /* 0x00000004ff007e24 */ /* 0x008fca000f8e00ff */
[----:B------:R-:W-:-:S13]  /*e8b0*/  ISETP.NE.AND P0, PT, R0, 0x3, PT ;  /* 0x000000030000780c */ /* 0x000fda0003f05270 */
[----:B------:R-:W-:Y:S05]  /*e8c0*/  @!P0 BRA `(.L_x_13615) ;  /* 0x0000000000048947 */ /* 0x000fea0003800000 */
[----:B------:R-:W-:Y:S01]  /*e8d0*/  BPT.TRAP 0x1 ;  /* 0x000000040000795c */ /* 0x000fe20000300000 */
.L_x_13615:
[C---:B------:R-:W-:Y:S01]  /*e8e0*/  IMAD R3, R18.reuse, 0x8, R5 ;  /* 0x0000000812037824 */ /* 0x040fe200078e0205 */
[----:B------:R-:W-:Y:S02]  /*e8f0*/  SHF.L.U32 R2, R25, 0x1f, RZ ;  /* 0x0000001f19027819 */ /* 0x000fe400000006ff */
[----:B------:R-:W-:Y:S02]  /*e900*/  IADD3 R18, R18, 0x1, RZ ;  /* 0x0000000112127810 */ /* 0x000fe40007ffe0ff */
[----:B------:R-:W3:Y:S02]  /*e910*/  SYNCS.PHASECHK.TRANS64.TRYWAIT P1, [R3+URZ+0x22840], R2 ;  /* 0x02284002030075a7 */ /* 0x000ee4000802017f */
[----:B------:R-:W-:-:S04]  /*e920*/  ISETP.NE.AND P2, PT, R18, 0x2, PT ;  /* 0x000000021200780c */ /* 0x000fc80003f45270 */
[----:B------:R-:W-:Y:S01]  /*e930*/  SEL R0, RZ, 0x1, P2 ;  /* 0x00000001ff007807 */ /* 0x000fe20001000000 */
[----:B---3--:R-:W-:Y:S08]  /*e940*/  @!P1 BRA `(.L_x_13616) ;  /* 0x0000002c00989947 */ /* 0x008ff00003800000 */
.L_x_13713:
[----:B------:R-:W-:Y:S02]  /*e950*/  SEL R18, R18, RZ, P2 ;  /* 0x000000ff12127207 */ /* 0x000fe40001000000 */
[----:B------:R-:W-:Y:S01]  /*e960*/  LOP3.LUT R0, R25, R0, RZ, 0x3c, !PT ;  /* 0x0000000019007212 */ /* 0x000fe200078e3cff */
[----:B------:R-:W-:Y:S06]  /*e970*/  @!P0 BRA `(.L_x_13617) ;  /* 0x0000000000048947 */ /* 0x000fec0003800000 */
[----:B------:R-:W-:Y:S01]  /*e980*/  BPT.TRAP 0x1 ;  /* 0x000000040000795c */ /* 0x000fe20000300000 */
.L_x_13617:
[----:B------:R-:W-:Y:S01]  /*e990*/  IMAD R5, R18, 0x8, R5 ;  /* 0x0000000812057824 */ /* 0x000fe200078e0205 */
[----:B------:R-:W-:-:S04]  /*e9a0*/  SHF.L.U32 R0, R0, 0x1f, RZ ;  /* 0x0000001f00007819 */ /* 0x000fc800000006ff */
[----:B------:R-:W4:Y:S02]  /*e9b0*/  SYNCS.PHASECHK.TRANS64.TRYWAIT P1, [R5+URZ+0x22840], R0 ;  /* 0x02284000050075a7 */ /* 0x000f24000802017f */
[----:B----4-:R-:W-:Y:S05]  /*e9c0*/  @!P1 BRA `(.L_x_13618) ;  /* 0x0000002c008c9947 */ /* 0x010fea0003800000 */
.L_x_13714:
[----:B------:R-:W-:Y:S05]  /*e9d0*/  @!P0 BRA `(.L_x_13619) ;  /* 0x0000000000048947 */ /* 0x000fea0003800000 */
[----:B------:R-:W-:Y:S01]  /*e9e0*/  BPT.TRAP 0x1 ;  /* 0x000000040000795c */ /* 0x000fe20000300000 */
.L_x_13619:
[----:B------:R-:W0:Y:S02]  /*e9f0*/  SYNCS.PHASECHK.TRANS64.TRYWAIT P1, [R3+URZ+0x22860], R2 ;  /* 0x02286002030075a7 */ /* 0x000e24000802017f */
[----:B0-----:R-:W-:Y:S05]  /*ea00*/  @!P1 BRA `(.L_x_13620) ;  /* 0x0000002c00909947 */ /* 0x001fea0003800000 */
.L_x_13715:
[----:B------:R-:W-:Y:S05]  /*ea10*/  @!P0 BRA `(.L_x_13621) ;  /* 0x0000000000048947 */ /* 0x000fea0003800000 */
[----:B------:R-:W-:Y:S01]  /*ea20*/  BPT.TRAP 0x1 ;  /* 0x000000040000795c */ /* 0x000fe20000300000 */
.L_x_13621:
[----:B------:R0:W0:Y:S02]  /*ea30*/  SYNCS.PHASECHK.TRANS64.TRYWAIT P0, [R5+URZ+0x22860], R0 ;  /* 0x02286000050075a7 */ /* 0x000024000800017f */
[----:B0-----:R-:W-:Y:S05]  /*ea40*/  @!P0 NANOSLEEP.SYNCS 0x989680 ;  /* 0x009896800000895d */ /* 0x001fea0003900000 */
[----:B------:R-:W0:Y:S02]  /*ea50*/  @!P0 SYNCS.PHASECHK.TRANS64 P0, [R5+URZ+0x22860], R0 ;  /* 0x02286000050085a7 */ /* 0x000e24000800007f */
[----:B0-----:R-:W-:Y:S05]  /*ea60*/  @!P0 BRA `(.L_x_13621) ;  /* 0xfffffffc00f08947 */ /* 0x001fea000383ffff */
.L_x_13613:
[----:B------:R-:W-:Y:S05]  /*ea70*/  BSYNC B0 ;  /* 0x0000000000007941 */ /* 0x000fea0003800000 */
.L_x_13612:
[----:B------:R-:W-:Y:S05]  /*ea80*/  EXIT ;  /* 0x000000000000794d */ /* 0x000fea0003800000 */
.L_x_13506:
[----:B0-----:R-:W-:-:S04]  /*ea90*/  IMAD.U32 R3, RZ, RZ, UR47 ;  /* 0x0000002fff037e24 */ /* 0x001fc8000f8e00ff */
[----:B------:R0:W1:Y:S03]  /*eaa0*/  SYNCS.PHASECHK.TRANS64.TRYWAIT P0, [R3+URZ+0x22800], R0 ;  /* 0x02280000030075a7 */ /* 0x000066000800017f */
[----:B-1----:R-:W-:Y:S05]  /*eab0*/  @!P0 NANOSLEEP.SYNCS 0x989680 ;  /* 0x009896800000895d */ /* 0x002fea0003900000 */
[----:B------:R-:W1:Y:S02]  /*eac0*/  @!P0 SYNCS.PHASECHK.TRANS64 P0, [R3+URZ+0x22800], R0 ;  /* 0x02280000030085a7 */ /* 0x000e64000800007f */
[----:B-1----:R-:W-:Y:S05]  /*ead0*/  @!P0 BRA `(.L_x_13506) ;  /* 0xfffffffc00ec8947 */ /* 0x002fea000383ffff */
[----:B------:R-:W-:Y:S05]  /*eae0*/  BRA `(.L_x_13622) ;  /* 0xffffff2c006c7947 */ /* 0x000fea000383ffff */
.L_x_13510:
[----:B-1----:R-:W-:-:S04]  /*eaf0*/  IMAD.U32 R3, RZ, RZ, UR22 ;  /* 0x00000016ff037e24 */ /* 0x002fc8000f8e00ff */
[----:B------:R1:W2:Y:S03]  /*eb00*/  SYNCS.PHASECHK.TRANS64.TRYWAIT P1, [R3+URZ+0x22830], R8 ;  /* 0x02283008030075a7 */ /* 0x0002a6000802017f */
[----:B--2---:R-:W-:Y:S05]  /*eb10*/  @!P1 NANOSLEEP.SYNCS 0x989680 ;  /* 0x009896800000995d */ /* 0x004fea0003900000 */
[----:B------:R-:W2:Y:S02]  /*eb20*/  @!P1 SYNCS.PHASECHK.TRANS64 P1, [R3+URZ+0x22830], R8 ;  /* 0x02283008030095a7 */ /* 0x000ea4000802007f */
[----:B--2---:R-:W-:Y:S05]  /*eb30*/  @!P1 BRA `(.L_x_13510) ;  /* 0xfffffffc00ec9947 */ /* 0x004fea000383ffff */
[----:B------:R-:W-:Y:S05]  /*eb40*/  BRA `(.L_x_13509) ;  /* 0xffffff2c00907947 */ /* 0x000fea000383ffff */
.L_x_13515:
[----:B---3--:R-:W-:-:S04]  /*eb50*/  IMAD.U32 R9, RZ, RZ, UR22 ;  /* 0x00000016ff097e24 */ /* 0x008fc8000f8e00ff */
[----:B------:R3:W4:Y:S03]  /*eb60*/  SYNCS.PHASECHK.TRANS64.TRYWAIT P1, [R9+URZ+0x22850], R8 ;  /* 0x02285008090075a7 */ /* 0x000726000802017f */
[----:B----4-:R-:W-:Y:S05]  /*eb70*/  @!P1 NANOSLEEP.SYNCS 0x989680 ;  /* 0x009896800000995d */ /* 0x010fea0003900000 */
[----:B------:R-:W4:Y:S02]  /*eb80*/  @!P1 SYNCS.PHASECHK.TRANS64 P1, [R9+URZ+0x22850], R8 ;  /* 0x02285008090095a7 */ /* 0x000f24000802007f */
[----:B----4-:R-:W-:Y:S05]  /*eb90*/  @!P1 BRA `(.L_x_13515) ;  /* 0xfffffffc00ec9947 */ /* 0x010fea000383ffff */
[----:B------:R-:W-:Y:S05]  /*eba0*/  BRA `(.L_x_13514) ;  /* 0xffffff44009c7947 */ /* 0x000fea000383ffff */
.L_x_13521:
[----:B-12---:R-:W-:-:S04]  /*ebb0*/  IMAD.U32 R0, RZ, RZ, UR26 ;  /* 0x0000001aff007e24 */ /* 0x006fc8000f8e00ff */
[----:B------:R1:W2:Y:S03]  /*ebc0*/  SYNCS.PHASECHK.TRANS64.TRYWAIT P1, [R0+URZ+0x22830], R7 ;  /* 0x02283007000075a7 */ /* 0x0002a6000802017f */
[----:B--2---:R-:W-:Y:S05]  /*ebd0*/  @!P1 NANOSLEEP.SYNCS 0x989680 ;  /* 0x009896800000995d */ /* 0x004fea0003900000 */
[----:B------:R-:W2:Y:S02]  /*ebe0*/  @!P1 SYNCS.PHASECHK.TRANS64 P1, [R0+URZ+0x22830], R7 ;  /* 0x02283007000095a7 */ /* 0x000ea4000802007f */
[----:B--2---:R-:W-:Y:S05]  /*ebf0*/  @!P1 BRA `(.L_x_13521) ;  /* 0xfffffffc00ec9947 */ /* 0x004fea000383ffff */
[----:B------:R-:W-:Y:S05]  /*ec00*/  BRA `(.L_x_13520) ;  /* 0xffffff4800e07947 */ /* 0x000fea000383ffff */
.L_x_13526:
[----:B--2---:R-:W-:-:S04]  /*ec10*/  IMAD.U32 R10, RZ, RZ, UR26 ;  /* 0x0000001aff0a7e24 */ /* 0x004fc8000f8e00ff */
[----:B------:R2:W3:Y:S03]  /*ec20*/  SYNCS.PHASECHK.TRANS64.TRYWAIT P1, [R10+URZ+0x22850], R7 ;  /* 0x022850070a0075a7 */ /* 0x0004e6000802017f */
[----:B---3--:R-:W-:Y:S05]  /*ec30*/  @!P1 NANOSLEEP.SYNCS 0x989680 ;  /* 0x009896800000995d */ /* 0x008fea0003900000 */
[----:B------:R-:W3:Y:S02]  /*ec40*/  @!P1 SYNCS.PHASECHK.TRANS64 P1, [R10+URZ+0x22850], R7 ;  /* 0x022850070a0095a7 */ /* 0x000ee4000802007f */
[----:B---3--:R-:W-:Y:S05]  /*ec50*/  @!P1 BRA `(.L_x_13526) ;  /* 0xfffffffc00ec9947 */ /* 0x008fea000383ffff */
[----:B------:R-:W-:Y:S05]  /*ec60*/  BRA `(.L_x_13525) ;  /* 0xffffff6800e47947 */ /* 0x000fea000383ffff */
.L_x_13533:
[----:B-1----:R-:W-:-:S04]  /*ec70*/  IMAD.U32 R0, RZ, RZ, UR25 ;  /* 0x00000019ff007e24 */ /* 0x002fc8000f8e00ff */
[----:B------:R1:W2:Y:S03]  /*ec80*/  SYNCS.PHASECHK.TRANS64.TRYWAIT P1, [R0+URZ+0x22830], R7 ;  /* 0x02283007000075a7 */ /* 0x0002a6000802017f */
[----:B--2---:R-:W-:Y:S05]  /*ec90*/  @!P1 NANOSLEEP.SYNCS 0x989680 ;  /* 0x009896800000995d */ /* 0x004fea0003900000 */
[----:B------:R-:W2:Y:S02]  /*eca0*/  @!P1 SYNCS.PHASECHK.TRANS64 P1, [R0+URZ+0x22830], R7 ;  /* 0x02283007000095a7 */ /* 0x000ea4000802007f */
[----:B--2---:R-:W-:Y:S05]  /*ecb0*/  @!P1 BRA `(.L_x_13533) ;  /* 0xfffffffc00ec9947 */ /* 0x004fea000383ffff */
[----:B------:R-:W-:Y:S05]  /*ecc0*/  BRA `(.L_x_13532) ;  /* 0xffffff6c00ec7947 */ /* 0x000fea000383ffff */
.L_x_13538:
[----:B-1----:R-:W-:-:S04]  /*ecd0*/  IMAD.U32 R10, RZ, RZ, UR25 ;  /* 0x00000019ff0a7e24 */ /* 0x002fc8000f8e00ff */
[----:B------:R1:W2:Y:S03]  /*ece0*/  SYNCS.PHASECHK.TRANS64.TRYWAIT P1, [R10+URZ+0x22850], R7 ;  /* 0x022850070a0075a7 */ /* 0x0002a6000802017f */
[----:B--2---:R-:W-:Y:S05]  /*ecf0*/  @!P1 NANOSLEEP.SYNCS 0x989680 ;  /* 0x009896800000995d */ /* 0x004fea0003900000 */
[----:B------:R-:W2:Y:S02]  /*ed00*/  @!P1 SYNCS.PHASECHK.TRANS64 P1, [R10+URZ+0x22850], R7 ;  /* 0x022850070a0095a7 */ /* 0x000ea4000802007f */
[----:B--2---:R-:W-:Y:S05]  /*ed10*/  @!P1 BRA `(.L_x_13538) ;  /* 0xfffffffc00ec9947 */ /* 0x004fea000383ffff */
[----:B------:R-:W-:Y:S05]  /*ed20*/  BRA `(.L_x_13537) ;  /* 0xffffff8800107947 */ /* 0x000fea000383ffff */
.L_x_13570:
        /* <DEDUP_REMOVED lines=10> */
.L_x_13623:
[----:B------:R-:W-:Y:S05]  /*edd0*/  BRA `(.L_x_13624) ;  /* 0xffffffcc005c7947 */ /* 0x000fea000383ffff */
.L_x_13573:
[----:B0-----:R0:W1:Y:S02]  /*ede0*/  SYNCS.PHASECHK.TRANS64.TRYWAIT P0, [R22+URZ+0x22840], R3 ;  /* 0x02284003160075a7 */ /* 0x001064000800017f */
[----:B-1----:R-:W-:Y:S05]  /*edf0*/  @!P0 NANOSLEEP.SYNCS 0x989680 ;  /* 0x009896800000895d */ /* 0x002fea0003900000 */
[----:B------:R-:W1:Y:S02]  /*ee00*/  @!P0 SYNCS.PHASECHK.TRANS64 P0, [R22+URZ+0x22840], R3 ;  /* 0x02284003160085a7 */ /* 0x000e64000800007f */
[----:B-1----:R-:W-:Y:S05]  /*ee10*/  @!P0 BRA `(.L_x_13573) ;  /* 0xfffffffc00f08947 */ /* 0x002fea000383ffff */
[----:B------:R-:W-:Y:S05]  /*ee20*/  BRA `(.L_x_13625) ;  /* 0xffffffd000047947 */ /* 0x000fea000383ffff */
.L_x_13574:
        /* <DEDUP_REMOVED lines=8> */
.L_x_13627:
[----:B------:R-:W-:Y:S05]  /*eeb0*/  BSYNC B0 ;  /* 0x0000000000007941 */ /* 0x000fea0003800000 */
.L_x_13626:
        /* <DEDUP_REMOVED lines=9> */
.L_x_13628:
        /* <DEDUP_REMOVED lines=8> */
.L_x_13629:
        /* <DEDUP_REMOVED lines=11> */
.L_x_13630:
[----:B------:R-:W-:Y:S02]  /*f080*/  IMAD.MOV.U32 R13, RZ, RZ, R5 ;  /* 0x000000ffff0d7224 */ /* 0x000fe400078e0005 */
[----:B------:R-:W-:Y:S01]  /*f090*/  IMAD.MOV.U32 R12, RZ, RZ, 0x2 ;  /* 0x00000002ff0c7424 */ /* 0x000fe200078e00ff */
[----:B------:R-:W-:-:S13]  /*f0a0*/  @P0 LEA R2, P1, R8, R14, 0x1 ;  /* 0x0000000e08020211 */ /* 0x000fda00078208ff */
[----:B------:R-:W-:Y:S05]  /*f0b0*/  WARPSYNC.COLLECTIVE R15, `(.L_x_13631) ;  /* 0x000000000f087348 */ /* 0x000fea0003c00000 */
[----:B------:R0:W1:Y:S02]  /*f0c0*/  SHFL.IDX P6, R14, R13, R12, R11 ;  /* 0x0000000c0d0e7389 */ /* 0x00006400000c000b */
[----:B01----:R-:W-:Y:S01]  /*f0d0*/  ENDCOLLECTIVE ;  /* 0x000000000000791b */ /* 0x003fe20003800000 */
.L_x_13631:
        /* <DEDUP_REMOVED lines=12> */
.L_x_13632:
[----:B------:R-:W-:Y:S02]  /*f1a0*/  IMAD.MOV.U32 R13, RZ, RZ, R5 ;  /* 0x000000ffff0d7224 */ /* 0x000fe400078e0005 */
[----:B------:R-:W-:Y:S01]  /*f1b0*/  IMAD.MOV.U32 R12, RZ, RZ, 0x3 ;  /* 0x00000003ff0c7424 */ /* 0x000fe200078e00ff */
[----:B------:R-:W-:-:S13]  /*f1c0*/  @P0 LEA R2, P1, R8, R14, 0x1 ;  /* 0x0000000e08020211 */ /* 0x000fda00078208ff */
[----:B------:R-:W-:Y:S05]  /*f1d0*/  WARPSYNC.COLLECTIVE R15, `(.L_x_13633) ;  /* 0x000000000f087348 */ /* 0x000fea0003c00000 */
[----:B------:R0:W1:Y:S02]  /*f1e0*/  SHFL.IDX P6, R14, R13, R12, R11 ;  /* 0x0000000c0d0e7389 */ /* 0x00006400000c000b */
[----:B01----:R-:W-:Y:S01]  /*f1f0*/  ENDCOLLECTIVE ;  /* 0x000000000000791b */ /* 0x003fe20003800000 */
.L_x_13633:
[----:B------:R-:W-:-:S05]  /*f200*/  @P0 IMAD.X R3, RZ, RZ, R6, P1 ;  /* 0x000000ffff030224 */ /* 0x000fca00008e0606 */
[----:B------:R-:W-:Y:S01]  /*f210*/  @!PT LDS RZ, [RZ] ;  /* 0x00000000fffff984 */ /* 0x000fe20000000800 */
[----:B------:R-:W-:Y:S01]  /*f220*/  @!PT LDS RZ, [RZ] ;  /* 0x00000000fffff984 */ /* 0x000fe20000000800 */
[----:B------:R-:W-:Y:S01]  /*f230*/  @!PT LDS RZ, [RZ] ;  /* 0x00000000fffff984 */ /* 0x000fe20000000800 */
[----:B------:R0:W-:Y:S01]  /*f240*/  @P0 LDGSTS.E.BYPASS.LTC128B.128 [R7+0x1d400], desc[UR48][R2.64], !P2 ;  /* 0x1d40000002070fae */ /* 0x0001e2000d101d70 */
[----:B------:R-:W-:Y:S01]  /*f250*/  ISETP.GE.AND P0, PT, R23, 0x31, PT ;  /* 0x000000311700780c */ /* 0x000fe20003f06270 */
[----:B------:R-:W-:-:S12]  /*f260*/  IMAD.MOV.U32 R13, RZ, RZ, R4 ;  /* 0x000000ffff0d7224 */ /* 0x000fd800078e0004 */
[----:B------:R-:W-:Y:S01]  /*f270*/  @P0 IMAD R9, R0, 0x2, R16 ;  /* 0x0000000200090824 */ /* 0x000fe200078e0210 */
[----:B0-----:R-:W-:-:S07]  /*f280*/  MOV R6, R14 ;  /* 0x0000000e00067202 */ /* 0x001fce0000000f00 */
[----:B------:R-:W-:Y:S05]  /*f290*/  WARPSYNC.COLLECTIVE R15, `(.L_x_13634) ;  /* 0x000000000f087348 */ /* 0x000fea0003c00000 */
[----:B------:R0:W1:Y:S02]  /*f2a0*/  SHFL.IDX P6, R14, R13, R12, R11 ;  /* 0x0000000c0d0e7389 */ /* 0x00006400000c000b */
[----:B01----:R-:W-:Y:S01]  /*f2b0*/  ENDCOLLECTIVE ;  /* 0x000000000000791b */ /* 0x003fe20003800000 */
.L_x_13634:
[----:B------:R-:W-:Y:S02]  /*f2c0*/  IMAD.MOV.U32 R13, RZ, RZ, R5 ;  /* 0x000000ffff0d7224 */ /* 0x000fe400078e0005 */
[----:B------:R-:W-:Y:S01]  /*f2d0*/  IMAD.MOV.U32 R12, RZ, RZ, 0x4 ;  /* 0x00000004ff0c7424 */ /* 0x000fe200078e00ff */
[----:B------:R-:W-:-:S13]  /*f2e0*/  @P0 LEA R2, P1, R8, R14, 0x1 ;  /* 0x0000000e08020211 */ /* 0x000fda00078208ff */
[----:B------:R-:W-:Y:S05]  /*f2f0*/  WARPSYNC.COLLECTIVE R15, `(.L_x_13635) ;  /* 0x000000000f087348 */ /* 0x000fea0003c00000 */
[----:B------:R0:W1:Y:S02]  /*f300*/  SHFL.IDX P6, R14, R13, R12, R11 ;  /* 0x0000000c0d0e7389 */ /* 0x00006400000c000b */
[----:B01----:R-:W-:Y:S01]  /*f310*/  ENDCOLLECTIVE ;  /* 0x000000000000791b */ /* 0x003fe20003800000 */
.L_x_13635:
        /* <DEDUP_REMOVED lines=12> */
.L_x_13636:
[----:B------:R-:W-:Y:S02]  /*f3e0*/  IMAD.MOV.U32 R13, RZ, RZ, R5 ;  /* 0x000000ffff0d7224 */ /* 0x000fe400078e0005 */
[----:B------:R-:W-:Y:S01]  /*f3f0*/  IMAD.MOV.U32 R12, RZ, RZ, 0x5 ;  /* 0x00000005ff0c7424 */ /* 0x000fe200078e00ff */
[----:B------:R-:W-:-:S13]  /*f400*/  @P0 LEA R2, P1, R8, R14, 0x1 ;  /* 0x0000000e08020211 */ /* 0x000fda00078208ff */
[----:B------:R-:W-:Y:S05]  /*f410*/  WARPSYNC.COLLECTIVE R15, `(.L_x_13637) ;  /* 0x000000000f087348 */ /* 0x000fea0003c00000 */
[----:B------:R0:W1:Y:S02]  /*f420*/  SHFL.IDX P6, R14, R13, R12, R11 ;  /* 0x0000000c0d0e7389 */ /* 0x00006400000c000b */
[----:B01----:R-:W-:Y:S01]  /*f430*/  ENDCOLLECTIVE ;  /* 0x000000000000791b */ /* 0x003fe20003800000 */
.L_x_13637:
[----:B------:R-:W-:-:S05]  /*f440*/  @P0 IMAD.X R3, RZ, RZ, R6, P1 ;  /* 0x000000ffff030224 */ /* 0x000fca00008e0606 */
        /* <DEDUP_REMOVED lines=9> */
.L_x_13638:
[----:B------:R-:W-:Y:S05]  /*f4e0*/  BRA `(.L_x_13639) ;  /* 0xffffffcc00687947 */ /* 0x000fea000383ffff */
.L_x_13579:
[----:B------:R-:W-:Y:S02]  /*f4f0*/  IMAD.MOV.U32 R13, RZ, RZ, R5 ;  /* 0x000000ffff0d7224 */ /* 0x000fe400078e0005 */
[----:B------:R-:W-:Y:S02]  /*f500*/  IMAD.MOV.U32 R12, RZ, RZ, RZ ;  /* 0x000000ffff0c7224 */ /* 0x000fe400078e00ff */
[----:B------:R-:W-:Y:S02]  /*f510*/  IMAD.MOV.U32 R11, RZ, RZ, 0x181f ;  /* 0x0000181fff0b7424 */ /* 0x000fe400078e00ff */
[----:B------:R-:W-:Y:S02]  /*f520*/  IMAD.MOV.U32 R15, RZ, RZ, -0x1 ;  /* 0xffffffffff0f7424 */ /* 0x000fe400078e00ff */
[----:B------:R-:W-:-:S07]  /*f530*/  IMAD.U32 R4, RZ, RZ, UR42 ;  /* 0x0000002aff047e24 */ /* 0x000fce000f8e00ff */
[----:B-1----:R-:W-:Y:S05]  /*f540*/  WARPSYNC.COLLECTIVE R15, `(.L_x_13640) ;  /* 0x000000000f087348 */ /* 0x002fea0003c00000 */
[----:B------:R0:W2:Y:S02]  /*f550*/  SHFL.IDX P6, R14, R13, R12, R11 ;  /* 0x0000000c0d0e7389 */ /* 0x0000a400000c000b */
[----:B012---:R-:W-:Y:S01]  /*f560*/  ENDCOLLECTIVE ;  /* 0x000000000000791b */ /* 0x007fe20003800000 */
.L_x_13640:
[----:B------:R-:W-:-:S04]  /*f570*/  IMAD R4, R4, 0x80, R33 ;  /* 0x0000008004047824 */ /* 0x000fc800078e0221 */
[C---:B------:R-:W-:Y:S01]  /*f580*/  VIADD R6, R4.reuse, 0x10 ;  /* 0x0000001004067836 */ /* 0x040fe20000000000 */
[----:B------:R-:W-:Y:S01]  /*f590*/  ISETP.GE.AND P0, PT, R4, UR37, PT ;  /* 0x0000002504007c0c */ /* 0x000fe2000bf06270 */
[----:B------:R-:W-:Y:S02]  /*f5a0*/  IMAD.MOV.U32 R13, RZ, RZ, R0 ;  /* 0x000000ffff0d7224 */ /* 0x000fe400078e0000 */
[----:B------:R-:W-:-:S10]  /*f5b0*/  IMAD.MOV.U32 R2, RZ, RZ, R14 ;  /* 0x000000ffff027224 */ /* 0x000fd400078e000e */
[----:B------:R-:W-:Y:S05]  /*f5c0*/  WARPSYNC.COLLECTIVE R15, `(.L_x_13641) ;  /* 0x000000000f087348 */ /* 0x000fea0003c00000 */
[----:B------:R0:W1:Y:S02]  /*f5d0*/  SHFL.IDX P6, R14, R13, R12, R11 ;  /* 0x0000000c0d0e7389 */ /* 0x00006400000c000b */
[----:B01----:R-:W-:Y:S01]  /*f5e0*/  ENDCOLLECTIVE ;  /* 0x000000000000791b */ /* 0x003fe20003800000 */
.L_x_13641:
        /* <DEDUP_REMOVED lines=8> */
.L_x_13642:
        /* <DEDUP_REMOVED lines=10> */
.L_x_13643:
[----:B------:R-:W-:Y:S02]  /*f710*/  IMAD.MOV.U32 R13, RZ, RZ, R5 ;  /* 0x000000ffff0d7224 */ /* 0x000fe400078e0005 */
[----:B------:R-:W-:Y:S01]  /*f720*/  IMAD.MOV.U32 R12, RZ, RZ, 0x2 ;  /* 0x00000002ff0c7424 */ /* 0x000fe200078e00ff */
[----:B------:R-:W-:-:S13]  /*f730*/  @!P0 LEA R2, P1, R8, R14, 0x1 ;  /* 0x0000000e08028211 */ /* 0x000fda00078208ff */
[----:B------:R-:W-:Y:S05]  /*f740*/  WARPSYNC.COLLECTIVE R15, `(.L_x_13644) ;  /* 0x000000000f087348 */ /* 0x000fea0003c00000 */
[----:B------:R0:W1:Y:S02]  /*f750*/  SHFL.IDX P6, R14, R13, R12, R11 ;  /* 0x0000000c0d0e7389 */ /* 0x00006400000c000b */
[----:B01----:R-:W-:Y:S01]  /*f760*/  ENDCOLLECTIVE ;  /* 0x000000000000791b */ /* 0x003fe20003800000 */
.L_x_13644:
        /* <DEDUP_REMOVED lines=12> */
.L_x_13645:
[----:B------:R-:W-:Y:S02]  /*f830*/  IMAD.MOV.U32 R13, RZ, RZ, R5 ;  /* 0x000000ffff0d7224 */ /* 0x000fe400078e0005 */
[----:B------:R-:W-:Y:S01]  /*f840*/  IMAD.MOV.U32 R12, RZ, RZ, 0x3 ;  /* 0x00000003ff0c7424 */ /* 0x000fe200078e00ff */
[----:B------:R-:W-:-:S13]  /*f850*/  @!P0 LEA R2, P1, R8, R14, 0x1 ;  /* 0x0000000e08028211 */ /* 0x000fda00078208ff */
[----:B------:R-:W-:Y:S05]  /*f860*/  WARPSYNC.COLLECTIVE R15, `(.L_x_13646) ;  /* 0x000000000f087348 */ /* 0x000fea0003c00000 */
[----:B------:R0:W1:Y:S02]  /*f870*/  SHFL.IDX P6, R14, R13, R12, R11 ;  /* 0x0000000c0d0e7389 */ /* 0x00006400000c000b */
[----:B01----:R-:W-:Y:S01]  /*f880*/  ENDCOLLECTIVE ;  /* 0x000000000000791b */ /* 0x003fe20003800000 */
.L_x_13646:
[----:B------:R-:W-:Y:S02]  /*f890*/  @!P0 IMAD.X R3, RZ, RZ, R6, P1 ;  /* 0x000000ffff038224 */ /* 0x000fe400008e0606 */
[----:B------:R-:W-:-:S03]  /*f8a0*/  VIADD R6, R4, 0x30 ;  /* 0x0000003004067836 */ /* 0x000fc60000000000 */
[----:B------:R-:W-:Y:S01]  /*f8b0*/  @!PT LDS RZ, [RZ] ;  /* 0x00000000fffff984 */ /* 0x000fe20000000800 */
[----:B------:R-:W-:Y:S01]  /*f8c0*/  @!PT LDS RZ, [RZ] ;  /* 0x00000000fffff984 */ /* 0x000fe20000000800 */
[----:B------:R-:W-:Y:S01]  /*f8d0*/  @!PT LDS RZ, [RZ] ;  /* 0x00000000fffff984 */ /* 0x000fe20000000800 */
[----:B------:R0:W-:Y:S02]  /*f8e0*/  @!P0 LDGSTS.E.BYPASS.LTC128B.128 [R32+0x19400], desc[UR48][R2.64], !P5 ;  /* 0x1940000002208fae */ /* 0x0001e4000e901d70 */
[----:B------:R-:W-:Y:S01]  /*f8f0*/  ISETP.GE.AND P0, PT, R6, UR37, PT ;  /* 0x0000002506007c0c */ /* 0x000fe2000bf06270 */
[----:B------:R-:W-:Y:S01]  /*f900*/  IMAD.MOV.U32 R13, RZ, RZ, R0 ;  /* 0x000000ffff0d7224 */ /* 0x000fe200078e0000 */
[----:B------:R-:W-:-:S11]  /*f910*/  MOV R6, R14 ;  /* 0x0000000e00067202 */ /* 0x000fd60000000f00 */
[----:B0-----:R-:W-:Y:S05]  /*f920*/  WARPSYNC.COLLECTIVE R15, `(.L_x_13647) ;  /* 0x000000000f087348 */ /* 0x001fea0003c00000 */
[----:B------:R1:W2:Y:S02]  /*f930*/  SHFL.IDX P6, R14, R13, R12, R11 ;  /* 0x0000000c0d0e7389 */ /* 0x0002a400000c000b */
[----:B012---:R-:W-:Y:S01]  /*f940*/  ENDCOLLECTIVE ;  /* 0x000000000000791b */ /* 0x007fe20003800000 */
.L_x_13647:
[----:B------:R-:W-:Y:S02]  /*f950*/  IMAD.MOV.U32 R13, RZ, RZ, R5 ;  /* 0x000000ffff0d7224 */ /* 0x000fe400078e0005 */
[----:B------:R-:W-:Y:S01]  /*f960*/  IMAD.MOV.U32 R12, RZ, RZ, 0x4 ;  /* 0x00000004ff0c7424 */ /* 0x000fe200078e00ff */
[----:B------:R-:W-:-:S13]  /*f970*/  @!P0 LEA R2, P1, R8, R14, 0x1 ;  /* 0x0000000e08028211 */ /* 0x000fda00078208ff */
[----:B------:R-:W-:Y:S05]  /*f980*/  WARPSYNC.COLLECTIVE R15, `(.L_x_13648) ;  /* 0x000000000f087348 */ /* 0x000fea0003c00000 */
[----:B------:R0:W1:Y:S02]  /*f990*/  SHFL.IDX P6, R14, R13, R12, R11 ;  /* 0x0000000c0d0e7389 */ /* 0x00006400000c000b */
[----:B01----:R-:W-:Y:S01]  /*f9a0*/  ENDCOLLECTIVE ;  /* 0x000000000000791b */ /* 0x003fe20003800000 */
.L_x_13648:
        /* <DEDUP_REMOVED lines=12> */
.L_x_13649:
[----:B------:R-:W-:Y:S02]  /*fa70*/  IMAD.MOV.U32 R13, RZ, RZ, R5 ;  /* 0x000000ffff0d7224 */ /* 0x000fe400078e0005 */
[----:B------:R-:W-:Y:S01]  /*fa80*/  IMAD.MOV.U32 R12, RZ, RZ, 0x5 ;  /* 0x00000005ff0c7424 */ /* 0x000fe200078e00ff */
[----:B------:R-:W-:-:S13]  /*fa90*/  @!P0 LEA R2, P1, R8, R14, 0x1 ;  /* 0x0000000e08028211 */ /* 0x000fda00078208ff */
[----:B------:R-:W-:Y:S05]  /*faa0*/  WARPSYNC.COLLECTIVE R15, `(.L_x_13650) ;  /* 0x000000000f087348 */ /* 0x000fea0003c00000 */
[----:B------:R0:W1:Y:S02]  /*fab0*/  SHFL.IDX P6, R14, R13, R12, R11 ;  /* 0x0000000c0d0e7389 */ /* 0x00006400000c000b */
[----:B01----:R-:W-:Y:S01]  /*fac0*/  ENDCOLLECTIVE ;  /* 0x000000000000791b */ /* 0x003fe20003800000 */
.L_x_13650:
        /* <DEDUP_REMOVED lines=12> */
.L_x_13651:
[----:B------:R-:W-:Y:S02]  /*fb90*/  IMAD.MOV.U32 R13, RZ, RZ, R5 ;  /* 0x000000ffff0d7224 */ /* 0x000fe400078e0005 */
[----:B------:R-:W-:Y:S01]  /*fba0*/  IMAD.MOV.U32 R12, RZ, RZ, 0x6 ;  /* 0x00000006ff0c7424 */ /* 0x000fe200078e00ff */
[----:B------:R-:W-:-:S13]  /*fbb0*/  @!P0 LEA R2, P1, R8, R14, 0x1 ;  /* 0x0000000e08028211 */ /* 0x000fda00078208ff */
[----:B------:R-:W-:Y:S05]  /*fbc0*/  WARPSYNC.COLLECTIVE R15, `(.L_x_13652) ;  /* 0x000000000f087348 */ /* 0x000fea0003c00000 */
[----:B------:R0:W1:Y:S02]  /*fbd0*/  SHFL.IDX P6, R14, R13, R12, R11 ;  /* 0x0000000c0d0e7389 */ /* 0x00006400000c000b */
[----:B01----:R-:W-:Y:S01]  /*fbe0*/  ENDCOLLECTIVE ;  /* 0x000000000000791b */ /* 0x003fe20003800000 */
.L_x_13652:
        /* <DEDUP_REMOVED lines=12> */
.L_x_13653:
[----:B------:R-:W-:Y:S02]  /*fcb0*/  IMAD.MOV.U32 R13, RZ, RZ, R5 ;  /* 0x000000ffff0d7224 */ /* 0x000fe400078e0005 */
[----:B------:R-:W-:Y:S01]  /*fcc0*/  IMAD.MOV.U32 R12, RZ, RZ, 0x7 ;  /* 0x00000007ff0c7424 */ /* 0x000fe200078e00ff */
[----:B------:R-:W-:-:S13]  /*fcd0*/  @!P0 LEA R2, P1, R8, R14, 0x1 ;  /* 0x0000000e08028211 */ /* 0x000fda00078208ff */
[----:B------:R-:W-:Y:S05]  /*fce0*/  WARPSYNC.COLLECTIVE R15, `(.L_x_13654) ;  /* 0x000000000f087348 */ /* 0x000fea0003c00000 */
[----:B------:R0:W1:Y:S02]  /*fcf0*/  SHFL.IDX P6, R14, R13, R12, R11 ;  /* 0x0000000c0d0e7389 */ /* 0x00006400000c000b */
[----:B01----:R-:W-:Y:S01]  /*fd00*/  ENDCOLLECTIVE ;  /* 0x000000000000791b */ /* 0x003fe20003800000 */
.L_x_13654:
        /* <DEDUP_REMOVED lines=10> */
.L_x_13655:
[----:B------:R-:W-:Y:S05]  /*fdb0*/  BRA `(.L_x_13656) ;  /* 0xffffffcc008c7947 */ /* 0x000fea000383ffff */
.L_x_13582:
[----:B0-----:R0:W2:Y:S02]  /*fdc0*/  SYNCS.PHASECHK.TRANS64.TRYWAIT P0, [R16+URZ+0x22820], R3 ;  /* 0x02282003100075a7 */ /* 0x0010a4000800017f */
[----:B--2---:R-:W-:Y:S05]  /*fdd0*/  @!P0 NANOSLEEP.SYNCS 0x989680 ;  /* 0x009896800000895d */ /* 0x004fea0003900000 */
[----:B------:R-:W2:Y:S02]  /*fde0*/  @!P0 SYNCS.PHASECHK.TRANS64 P0, [R16+URZ+0x22820], R3 ;  /* 0x02282003100085a7 */ /* 0x000ea4000800007f */
[----:B--2---:R-:W-:Y:S05]  /*fdf0*/  @!P0 BRA `(.L_x_13582) ;  /* 0xfffffffc00f08947 */ /* 0x004fea000383ffff */
[----:B------:R-:W-:Y:S05]  /*fe00*/  BRA `(.L_x_13657) ;  /* 0xffffffcc00e87947 */ /* 0x000fea000383ffff */
.L_x_13585:
[----:B0-----:R0:W2:Y:S02]  /*fe10*/  SYNCS.PHASECHK.TRANS64.TRYWAIT P0, [R22+URZ+0x22860], R3 ;  /* 0x02286003160075a7 */ /* 0x0010a4000800017f */
[----:B--2---:R-:W-:Y:S05]  /*fe20*/  @!P0 NANOSLEEP.SYNCS 0x989680 ;  /* 0x009896800000895d */ /* 0x004fea0003900000 */
[----:B------:R-:W2:Y:S02]  /*fe30*/  @!P0 SYNCS.PHASECHK.TRANS64 P0, [R22+URZ+0x22860], R3 ;  /* 0x02286003160085a7 */ /* 0x000ea4000800007f */
[----:B--2---:R-:W-:Y:S05]  /*fe40*/  @!P0 BRA `(.L_x_13585) ;  /* 0xfffffffc00f08947 */ /* 0x004fea000383ffff */
[----:B------:R-:W-:Y:S05]  /*fe50*/  BRA `(.L_x_13658) ;  /* 0xffffffcc00f87947 */ /* 0x000fea000383ffff */
.L_x_13586:
        /* <DEDUP_REMOVED lines=8> */
.L_x_13660:
[----:B------:R-:W-:Y:S05]  /*fee0*/  BSYNC B0 ;  /* 0x0000000000007941 */ /* 0x000fea0003800000 */
.L_x_13659:
        /* <DEDUP_REMOVED lines=12> */
.L_x_13661:
[----:B------:R-:W-:Y:S01]  /*ffb0*/  IMAD.MOV.U32 R13, RZ, RZ, R6 ;  /* 0x000000ffff0d7224 */ /* 0x000fe200078e0006 */
[----:B------:R-:W-:Y:S01]  /*ffc0*/  MOV R12, 0x1 ;  /* 0x00000001000c7802 */ /* 0x000fe20000000f00 */
[----:B------:R-:W-:-:S05]  /*ffd0*/  IMAD.SHL.U32 R8, R8, 0x8, RZ ;  /* 0x0000000808087824 */ /* 0x000fca00078e00ff */
[----:B------:R-:W-:-:S05]  /*ffe0*/  LOP3.LUT R8, R8, 0x38, RZ, 0xc0, !PT ;  /* 0x0000003808087812 */ /* 0x000fca00078ec0ff */
[----:B------:R-:W-:-:S05]  /*fff0*/  IMAD.SHL.U32 R0, R8, 0x2, RZ ;  /* 0x0000000208007824 */ /* 0x000fca00078e00ff */
[----:B------:R-:W-:-:S13]  /*10000*/  IADD3 R2, P0, R14, R0, RZ ;  /* 0x000000000e027210 */ /* 0x000fda0007f1e0ff */
[----:B------:R-:W-:Y:S05]  /*10010*/  WARPSYNC.COLLECTIVE R15, `(.L_x_13662) ;  /* 0x000000000f087348 */ /* 0x000fea0003c00000 */
[----:B------:R0:W1:Y:S02]  /*10020*/  SHFL.IDX P6, R14, R13, R12, R11 ;  /* 0x0000000c0d0e7389 */ /* 0x00006400000c000b */
[----:B01----:R-:W-:Y:S01]  /*10030*/  ENDCOLLECTIVE ;  /* 0x000000000000791b */ /* 0x003fe20003800000 */
.L_x_13662:
        /* <DEDUP_REMOVED lines=19> */
.L_x_13663:
[----:B------:R-:W-:Y:S02]  /*10170*/  IMAD.MOV.U32 R13, RZ, RZ, R6 ;  /* 0x000000ffff0d7224 */ /* 0x000fe400078e0006 */
[----:B------:R-:W-:Y:S01]  /*10180*/  IMAD.MOV.U32 R12, RZ, RZ, 0x2 ;  /* 0x00000002ff0c7424 */ /* 0x000fe200078e00ff */
[----:B------:R-:W-:-:S13]  /*10190*/  IADD3 R2, P3, R14, R0, RZ ;  /* 0x000000000e027210 */ /* 0x000fda0007f7e0ff */
[----:B------:R-:W-:Y:S05]  /*101a0*/  WARPSYNC.COLLECTIVE R15, `(.L_x_13664) ;  /* 0x000000000f087348 */ /* 0x000fea0003c00000 */
[----:B------:R0:W1:Y:S02]  /*101b0*/  SHFL.IDX P6, R14, R13, R12, R11 ;  /* 0x0000000c0d0e7389 */ /* 0x00006400000c000b */
[----:B01----:R-:W-:Y:S01]  /*101c0*/  ENDCOLLECTIVE ;  /* 0x000000000000791b */ /* 0x003fe20003800000 */
.L_x_13664:
        /* <DEDUP_REMOVED lines=17> */
.L_x_13665:
[----:B------:R-:W-:Y:S02]  /*102e0*/  IMAD.MOV.U32 R13, RZ, RZ, R6 ;  /* 0x000000ffff0d7224 */ /* 0x000fe400078e0006 */
[----:B------:R-:W-:Y:S01]  /*102f0*/  IMAD.MOV.U32 R12, RZ, RZ, 0x3 ;  /* 0x00000003ff0c7424 */ /* 0x000fe200078e00ff */
[----:B------:R-:W-:-:S13]  /*10300*/  IADD3 R2, P3, R14, R0, RZ ;  /* 0x000000000e027210 */ /* 0x000fda0007f7e0ff */
[----:B------:R-:W-:Y:S05]  /*10310*/  WARPSYNC.COLLECTIVE R15, `(.L_x_13666) ;  /* 0x000000000f087348 */ /* 0x000fea0003c00000 */
[----:B------:R0:W1:Y:S02]  /*10320*/  SHFL.IDX P6, R14, R13, R12, R11 ;  /* 0x0000000c0d0e7389 */ /* 0x00006400000c000b */
[----:B01----:R-:W-:Y:S01]  /*10330*/  ENDCOLLECTIVE ;  /* 0x000000000000791b */ /* 0x003fe20003800000 */
.L_x_13666:
        /* <DEDUP_REMOVED lines=17> */
.L_x_13667:
[----:B------:R-:W-:Y:S02]  /*10450*/  IMAD.MOV.U32 R13, RZ, RZ, R6 ;  /* 0x000000ffff0d7224 */ /* 0x000fe400078e0006 */
[----:B------:R-:W-:Y:S01]  /*10460*/  IMAD.MOV.U32 R12, RZ, RZ, 0x4 ;  /* 0x00000004ff0c7424 */ /* 0x000fe200078e00ff */
[----:B------:R-:W-:-:S13]  /*10470*/  IADD3 R2, P3, R14, R0, RZ ;  /* 0x000000000e027210 */ /* 0x000fda0007f7e0ff */
[----:B------:R-:W-:Y:S05]  /*10480*/  WARPSYNC.COLLECTIVE R15, `(.L_x_13668) ;  /* 0x000000000f087348 */ /* 0x000fea0003c00000 */
[----:B------:R0:W1:Y:S02]  /*10490*/  SHFL.IDX P6, R14, R13, R12, R11 ;  /* 0x0000000c0d0e7389 */ /* 0x00006400000c000b */
[----:B01----:R-:W-:Y:S01]  /*104a0*/  ENDCOLLECTIVE ;  /* 0x000000000000791b */ /* 0x003fe20003800000 */
.L_x_13668:
        /* <DEDUP_REMOVED lines=17> */
.L_x_13669:
[----:B------:R-:W-:Y:S02]  /*105c0*/  IMAD.MOV.U32 R13, RZ, RZ, R6 ;  /* 0x000000ffff0d7224 */ /* 0x000fe400078e0006 */
[----:B------:R-:W-:Y:S01]  /*105d0*/  IMAD.MOV.U32 R12, RZ, RZ, 0x5 ;  /* 0x00000005ff0c7424 */ /* 0x000fe200078e00ff */
[----:B------:R-:W-:-:S13]  /*105e0*/  IADD3 R2, P3, R14, R0, RZ ;  /* 0x000000000e027210 */ /* 0x000fda0007f7e0ff */
[----:B------:R-:W-:Y:S05]  /*105f0*/  WARPSYNC.COLLECTIVE R15, `(.L_x_13670) ;  /* 0x000000000f087348 */ /* 0x000fea0003c00000 */
[----:B------:R0:W1:Y:S02]  /*10600*/  SHFL.IDX P6, R14, R13, R12, R11 ;  /* 0x0000000c0d0e7389 */ /* 0x00006400000c000b */
[----:B01----:R-:W-:Y:S01]  /*10610*/  ENDCOLLECTIVE ;  /* 0x000000000000791b */ /* 0x003fe20003800000 */
.L_x_13670:
        /* <DEDUP_REMOVED lines=12> */
.L_x_13671:
        /* <DEDUP_REMOVED lines=9> */
.L_x_13592:
[----:B0-----:R0:W1:Y:S02]  /*10770*/  SYNCS.PHASECHK.TRANS64.TRYWAIT P0, [R10+URZ+0x22840], R24 ;  /* 0x022840180a0075a7 */ /* 0x001064000800017f */
[----:B-1----:R-:W-:Y:S05]  /*10780*/  @!P0 NANOSLEEP.SYNCS 0x989680 ;  /* 0x009896800000895d */ /* 0x002fea0003900000 */
[----:B------:R-:W1:Y:S02]  /*10790*/  @!P0 SYNCS.PHASECHK.TRANS64 P0, [R10+URZ+0x22840], R24 ;  /* 0x022840180a0085a7 */ /* 0x000e64000800007f */
[----:B-1----:R-:W-:Y:S05]  /*107a0*/  @!P0 BRA `(.L_x_13592) ;  /* 0xfffffffc00f08947 */ /* 0x002fea000383ffff */
[----:B------:R-:W-:Y:S05]  /*107b0*/  BRA `(.L_x_13673) ;  /* 0xffffffd0005c7947 */ /* 0x000fea000383ffff */
.L_x_13593:
        /* <DEDUP_REMOVED lines=8> */
.L_x_13675:
[----:B------:R-:W-:Y:S05]  /*10840*/  BSYNC B1 ;  /* 0x0000000000017941 */ /* 0x000fea0003800000 */
.L_x_13674:
        /* <DEDUP_REMOVED lines=9> */
.L_x_13676:
[----:B------:R-:W-:Y:S02]  /*108e0*/  IMAD.MOV.U32 R13, RZ, RZ, R21 ;  /* 0x000000ffff0d7224 */ /* 0x000fe400078e0015 */
[----:B------:R-:W-:Y:S01]  /*108f0*/  IMAD.MOV.U32 R12, RZ, RZ, 0x1 ;  /* 0x00000001ff0c7424 */ /* 0x000fe200078e00ff */
[----:B------:R-:W-:-:S13]  /*10900*/  IADD3 R2, P0, R14, R0, RZ ;  /* 0x000000000e027210 */ /* 0x000fda0007f1e0ff */
[----:B------:R-:W-:Y:S05]  /*10910*/  WARPSYNC.COLLECTIVE R15, `(.L_x_13677) ;  /* 0x000000000f087348 */ /* 0x000fea0003c00000 */
[----:B------:R0:W1:Y:S02]  /*10920*/  SHFL.IDX P6, R14, R13, R12, R11 ;  /* 0x0000000c0d0e7389 */ /* 0x00006400000c000b */
[----:B01----:R-:W-:Y:S01]  /*10930*/  ENDCOLLECTIVE ;  /* 0x000000000000791b */ /* 0x003fe20003800000 */
.L_x_13677:
        /* <DEDUP_REMOVED lines=10> */
.L_x_13678:
[----:B------:R-:W-:Y:S02]  /*109e0*/  IMAD.MOV.U32 R13, RZ, RZ, R21 ;  /* 0x000000ffff0d7224 */ /* 0x000fe400078e0015 */
[----:B------:R-:W-:Y:S02]  /*109f0*/  IMAD.MOV.U32 R12, RZ, RZ, 0x2 ;  /* 0x00000002ff0c7424 */ /* 0x000fe400078e00ff */
[----:B------:R-:W-:-:S07]  /*10a00*/  IMAD.MOV.U32 R6, RZ, RZ, R14 ;  /* 0x000000ffff067224 */ /* 0x000fce00078e000e */
[----:B------:R-:W-:Y:S05]  /*10a10*/  WARPSYNC.COLLECTIVE R15, `(.L_x_13679) ;  /* 0x000000000f087348 */ /* 0x000fea0003c00000 */
[----:B------:R0:W1:Y:S02]  /*10a20*/  SHFL.IDX P6, R14, R13, R12, R11 ;  /* 0x0000000c0d0e7389 */ /* 0x00006400000c000b */
[----:B01----:R-:W-:Y:S01]  /*10a30*/  ENDCOLLECTIVE ;  /* 0x000000000000791b */ /* 0x003fe20003800000 */
.L_x_13679:
        /* <DEDUP_REMOVED lines=11> */
.L_x_13680:
[----:B------:R-:W-:Y:S02]  /*10af0*/  IMAD.MOV.U32 R13, RZ, RZ, R21 ;  /* 0x000000ffff0d7224 */ /* 0x000fe400078e0015 */
[----:B------:R-:W-:Y:S01]  /*10b00*/  IMAD.MOV.U32 R12, RZ, RZ, 0x3 ;  /* 0x00000003ff0c7424 */ /* 0x000fe200078e00ff */
[----:B------:R-:W-:-:S13]  /*10b10*/  IADD3 R2, P0, R14, R0, RZ ;  /* 0x000000000e027210 */ /* 0x000fda0007f1e0ff */
[----:B------:R-:W-:Y:S05]  /*10b20*/  WARPSYNC.COLLECTIVE R15, `(.L_x_13681) ;  /* 0x000000000f087348 */ /* 0x000fea0003c00000 */
[----:B------:R0:W1:Y:S02]  /*10b30*/  SHFL.IDX P6, R14, R13, R12, R11 ;  /* 0x0000000c0d0e7389 */ /* 0x00006400000c000b */
[----:B01----:R-:W-:Y:S01]  /*10b40*/  ENDCOLLECTIVE ;  /* 0x000000000000791b */ /* 0x003fe20003800000 */
.L_x_13681:
        /* <DEDUP_REMOVED lines=10> */
.L_x_13682:
[----:B------:R-:W-:Y:S02]  /*10bf0*/  IMAD.MOV.U32 R13, RZ, RZ, R21 ;  /* 0x000000ffff0d7224 */ /* 0x000fe400078e0015 */
[----:B------:R-:W-:Y:S01]  /*10c00*/  IMAD.MOV.U32 R12, RZ, RZ, 0x4 ;  /* 0x00000004ff0c7424 */ /* 0x000fe200078e00ff */
[----:B------:R-:W-:-:S13]  /*10c10*/  IADD3 R2, P0, R14, R0, RZ ;  /* 0x000000000e027210 */ /* 0x000fda0007f1e0ff */
[----:B------:R-:W-:Y:S05]  /*10c20*/  WARPSYNC.COLLECTIVE R15, `(.L_x_13683) ;  /* 0x000000000f087348 */ /* 0x000fea0003c00000 */
[----:B------:R0:W1:Y:S02]  /*10c30*/  SHFL.IDX P6, R14, R13, R12, R11 ;  /* 0x0000000c0d0e7389 */ /* 0x00006400000c000b */
[----:B01----:R-:W-:Y:S01]  /*10c40*/  ENDCOLLECTIVE ;  /* 0x000000000000791b */ /* 0x003fe20003800000 */
.L_x_13683:
        /* <DEDUP_REMOVED lines=10> */
.L_x_13684:
[----:B------:R-:W-:Y:S02]  /*10cf0*/  IMAD.MOV.U32 R13, RZ, RZ, R21 ;  /* 0x000000ffff0d7224 */ /* 0x000fe400078e0015 */
[----:B------:R-:W-:Y:S01]  /*10d00*/  IMAD.MOV.U32 R12, RZ, RZ, 0x5 ;  /* 0x00000005ff0c7424 */ /* 0x000fe200078e00ff */
[----:B------:R-:W-:-:S13]  /*10d10*/  IADD3 R2, P0, R14, R0, RZ ;  /* 0x000000000e027210 */ /* 0x000fda0007f1e0ff */
[----:B------:R-:W-:Y:S05]  /*10d20*/  WARPSYNC.COLLECTIVE R15, `(.L_x_13685) ;  /* 0x000000000f087348 */ /* 0x000fea0003c00000 */
[----:B------:R0:W1:Y:S02]  /*10d30*/  SHFL.IDX P6, R14, R13, R12, R11 ;  /* 0x0000000c0d0e7389 */ /* 0x00006400000c000b */
[----:B01----:R-:W-:Y:S01]  /*10d40*/  ENDCOLLECTIVE ;  /* 0x000000000000791b */ /* 0x003fe20003800000 */
.L_x_13685:
        /* <DEDUP_REMOVED lines=10> */
.L_x_13686:
[----:B------:R-:W-:Y:S05]  /*10df0*/  BRA `(.L_x_13687) ;  /* 0xffffffcc009c7947 */ /* 0x000fea000383ffff */
.L_x_13598:
[----:B--2---:R2:W3:Y:S02]  /*10e00*/  SYNCS.PHASECHK.TRANS64.TRYWAIT P0, [R10+URZ+0x22860], R24 ;  /* 0x022860180a0075a7 */ /* 0x0044e4000800017f */
[----:B---3--:R-:W-:Y:S05]  /*10e10*/  @!P0 NANOSLEEP.SYNCS 0x989680 ;  /* 0x009896800000895d */ /* 0x008fea0003900000 */
[----:B------:R-:W3:Y:S02]  /*10e20*/  @!P0 SYNCS.PHASECHK.TRANS64 P0, [R10+URZ+0x22860], R24 ;  /* 0x022860180a0085a7 */ /* 0x000ee4000800007f */
[----:B---3--:R-:W-:Y:S05]  /*10e30*/  @!P0 BRA `(.L_x_13598) ;  /* 0xfffffffc00f08947 */ /* 0x008fea000383ffff */
[----:B------:R-:W-:Y:S05]  /*10e40*/  BRA `(.L_x_13688) ;  /* 0xffffffcc00ec7947 */ /* 0x000fea000383ffff */
.L_x_13599:
        /* <DEDUP_REMOVED lines=8> */
.L_x_13690:
[----:B------:R-:W-:Y:S05]  /*10ed0*/  BSYNC B1 ;  /* 0x0000000000017941 */ /* 0x000fea0003800000 */
.L_x_13689:
        /* <DEDUP_REMOVED lines=9> */
.L_x_13691:
[----:B------:R-:W-:Y:S02]  /*10f70*/  IMAD.MOV.U32 R13, RZ, RZ, R23 ;  /* 0x000000ffff0d7224 */ /* 0x000fe400078e0017 */
[----:B------:R-:W-:Y:S01]  /*10f80*/  IMAD.MOV.U32 R12, RZ, RZ, 0x1 ;  /* 0x00000001ff0c7424 */ /* 0x000fe200078e00ff */
[----:B------:R-:W-:-:S13]  /*10f90*/  IADD3 R2, P0, R14, R0, RZ ;  /* 0x000000000e027210 */ /* 0x000fda0007f1e0ff */
[----:B------:R-:W-:Y:S05]  /*10fa0*/  WARPSYNC.COLLECTIVE R15, `(.L_x_13692) ;  /* 0x000000000f087348 */ /* 0x000fea0003c00000 */
[----:B------:R0:W1:Y:S02]  /*10fb0*/  SHFL.IDX P6, R14, R13, R12, R11 ;  /* 0x0000000c0d0e7389 */ /* 0x00006400000c000b */
[----:B01----:R-:W-:Y:S01]  /*10fc0*/  ENDCOLLECTIVE ;  /* 0x000000000000791b */ /* 0x003fe20003800000 */
.L_x_13692:
        /* <DEDUP_REMOVED lines=13> */
.L_x_13693:
[----:B------:R-:W-:Y:S02]  /*110a0*/  IMAD.MOV.U32 R13, RZ, RZ, R23 ;  /* 0x000000ffff0d7224 */ /* 0x000fe400078e0017 */
[----:B------:R-:W-:Y:S01]  /*110b0*/  IMAD.MOV.U32 R12, RZ, RZ, 0x2 ;  /* 0x00000002ff0c7424 */ /* 0x000fe200078e00ff */
[----:B------:R-:W-:-:S13]  /*110c0*/  IADD3 R2, P0, R14, R0, RZ ;  /* 0x000000000e027210 */ /* 0x000fda0007f1e0ff */
[----:B------:R-:W-:Y:S05]  /*110d0*/  WARPSYNC.COLLECTIVE R15, `(.L_x_13694) ;  /* 0x000000000f087348 */ /* 0x000fea0003c00000 */
[----:B------:R0:W1:Y:S02]  /*110e0*/  SHFL.IDX P6, R14, R13, R12, R11 ;  /* 0x0000000c0d0e7389 */ /* 0x00006400000c000b */
[----:B01----:R-:W-:Y:S01]  /*110f0*/  ENDCOLLECTIVE ;  /* 0x000000000000791b */ /* 0x003fe20003800000 */
.L_x_13694:
[----:B------:R-:W-:-:S05]  /*11100*/  IMAD.X R3, RZ, RZ, R4, P0 ;  /* 0x000000ffff037224 */ /* 0x000fca00000e0604 */
[----:B------:R-:W-:Y:S01]  /*11110*/  @!PT LDS RZ, [RZ] ;  /* 0x00000000fffff984 */ /* 0x000fe20000000800 */
[----:B------:R-:W-:Y:S01]  /*11120*/  @!PT LDS RZ, [RZ] ;  /* 0x00000000fffff984 */ /* 0x000fe20000000800 */
[----:B------:R-:W-:Y:S01]  /*11130*/  @!PT LDS RZ, [RZ] ;  /* 0x00000000fffff984 */ /* 0x000fe20000000800 */
[----:B------:R0:W-:Y:S04]  /*11140*/  LDGSTS.E.BYPASS.LTC128B.128 [R22+0xc00], desc[UR48][R2.64], !P5 ;  /* 0x00c0000002167fae */ /* 0x0001e8000e901d70 */
        /* <DEDUP_REMOVED lines=8> */
.L_x_13695:
[----:B------:R-:W-:Y:S02]  /*111d0*/  IMAD.MOV.U32 R13, RZ, RZ, R23 ;  /* 0x000000ffff0d7224 */ /* 0x000fe400078e0017 */
[----:B------:R-:W-:Y:S01]  /*111e0*/  IMAD.MOV.U32 R12, RZ, RZ, 0x3 ;  /* 0x00000003ff0c7424 */ /* 0x000fe200078e00ff */
[----:B------:R-:W-:-:S13]  /*111f0*/  IADD3 R2, P0, R14, R0, RZ ;  /* 0x000000000e027210 */ /* 0x000fda0007f1e0ff */
[----:B------:R-:W-:Y:S05]  /*11200*/  WARPSYNC.COLLECTIVE R15, `(.L_x_13696) ;  /* 0x000000000f087348 */ /* 0x000fea0003c00000 */
[----:B------:R0:W1:Y:S02]  /*11210*/  SHFL.IDX P6, R14, R13, R12, R11 ;  /* 0x0000000c0d0e7389 */ /* 0x00006400000c000b */
[----:B01----:R-:W-:Y:S01]  /*11220*/  ENDCOLLECTIVE ;  /* 0x000000000000791b */ /* 0x003fe20003800000 */
.L_x_13696:
        /* <DEDUP_REMOVED lines=13> */
.L_x_13697:
[----:B------:R-:W-:Y:S02]  /*11300*/  IMAD.MOV.U32 R13, RZ, RZ, R23 ;  /* 0x000000ffff0d7224 */ /* 0x000fe400078e0017 */
[----:B------:R-:W-:Y:S01]  /*11310*/  IMAD.MOV.U32 R12, RZ, RZ, 0x4 ;  /* 0x00000004ff0c7424 */ /* 0x000fe200078e00ff */
[----:B------:R-:W-:-:S13]  /*11320*/  IADD3 R2, P0, R14, R0, RZ ;  /* 0x000000000e027210 */ /* 0x000fda0007f1e0ff */
[----:B------:R-:W-:Y:S05]  /*11330*/  WARPSYNC.COLLECTIVE R15, `(.L_x_13698) ;  /* 0x000000000f087348 */ /* 0x000fea0003c00000 */
[----:B------:R0:W1:Y:S02]  /*11340*/  SHFL.IDX P6, R14, R13, R12, R11 ;  /* 0x0000000c0d0e7389 */ /* 0x00006400000c000b */
[----:B01----:R-:W-:Y:S01]  /*11350*/  ENDCOLLECTIVE ;  /* 0x000000000000791b */ /* 0x003fe20003800000 */
.L_x_13698:
        /* <DEDUP_REMOVED lines=13> */
.L_x_13699:
[----:B------:R-:W-:Y:S01]  /*11430*/  IMAD.MOV.U32 R13, RZ, RZ, R23 ;  /* 0x000000ffff0d7224 */ /* 0x000fe200078e0017 */
[----:B------:R-:W-:Y:S02]  /*11440*/  MOV R12, 0x5 ;  /* 0x00000005000c7802 */ /* 0x000fe40000000f00 */
[----:B------:R-:W-:-:S13]  /*11450*/  IADD3 R2, P0, R14, R0, RZ ;  /* 0x000000000e027210 */ /* 0x000fda0007f1e0ff */
[----:B------:R-:W-:Y:S05]  /*11460*/  WARPSYNC.COLLECTIVE R15, `(.L_x_13700) ;  /* 0x000000000f087348 */ /* 0x000fea0003c00000 */
[----:B------:R0:W1:Y:S02]  /*11470*/  SHFL.IDX P6, R14, R13, R12, R11 ;  /* 0x0000000c0d0e7389 */ /* 0x00006400000c000b */
[----:B01----:R-:W-:Y:S01]  /*11480*/  ENDCOLLECTIVE ;  /* 0x000000000000791b */ /* 0x003fe20003800000 */
.L_x_13700:
        /* <DEDUP_REMOVED lines=13> */
.L_x_13701:
[----:B------:R-:W-:Y:S05]  /*11560*/  BRA `(.L_x_13702) ;  /* 0xffffffcc00387947 */ /* 0x000fea000383ffff */
.L_x_13607:
        /* <DEDUP_REMOVED lines=8> */
.L_x_13704:
[----:B------:R-:W-:Y:S05]  /*115f0*/  BSYNC B0 ;  /* 0x0000000000007941 */ /* 0x000fea0003800000 */
.L_x_13703:
[----:B------:R-:W-:Y:S05]  /*11600*/  BRA `(.L_x_13705) ;  /* 0xffffffd0000c7947 */ /* 0x000fea000383ffff */
.L_x_13610:
[----:B---3--:R3:W4:Y:S02]  /*11610*/  SYNCS.PHASECHK.TRANS64.TRYWAIT P0, [R5+URZ+0x22820], R0 ;  /* 0x02282000050075a7 */ /* 0x008724000800017f */
[----:B----4-:R-:W-:Y:S05]  /*11620*/  @!P0 NANOSLEEP.SYNCS 0x989680 ;  /* 0x009896800000895d */ /* 0x010fea0003900000 */
[----:B------:R-:W4:Y:S02]  /*11630*/  @!P0 SYNCS.PHASECHK.TRANS64 P0, [R5+URZ+0x22820], R0 ;  /* 0x02282000050085a7 */ /* 0x000f24000800007f */
[----:B----4-:R-:W-:Y:S05]  /*11640*/  @!P0 BRA `(.L_x_13610) ;  /* 0xfffffffc00f08947 */ /* 0x010fea000383ffff */
[----:B------:R-:W-:Y:S05]  /*11650*/  BRA `(.L_x_13706) ;  /* 0xffffffd000547947 */ /* 0x000fea000383ffff */
.L_x_13611:
        /* <DEDUP_REMOVED lines=11> */
.L_x_13708:
[----:B------:R-:W-:Y:S05]  /*11710*/  BSYNC B0 ;  /* 0x0000000000007941 */ /* 0x000fea0003800000 */
.L_x_13707:
[----:B------:R-:W-:Y:S05]  /*11720*/  BRA `(.L_x_13709) ;  /* 0xffffffd0003c7947 */ /* 0x000fea000383ffff */
.L_x_13614:
[----:B------:R-:W-:Y:S01]  /*11730*/  BSSY B1, `(.L_x_13710) ;  /* 0x0000006000017945 */ /* 0x000fe20003800000 */
[----:B------:R-:W-:-:S07]  /*11740*/  IMAD.MOV.U32 R15, RZ, RZ, -0x1 ;  /* 0xffffffffff0f7424 */ /* 0x000fce00078e00ff */
[----:B0123-5:R-:W-:Y:S05]  /*11750*/  WARPSYNC.COLLECTIVE R15, `(.L_x_13711) ;  /* 0x000000000f0c7348 */ /* 0x02ffea0003c00000 */
[----:B------:R-:W-:Y:S02]  /*11760*/  ELECT P6, UR62, PT ;  /* 0x00000000003e782f */ /* 0x000fe400038c0000 */
[----:B------:R-:W-:Y:S01]  /*11770*/  MOV R14, UR62 ;  /* 0x0000003e000e7c02 */ /* 0x000fe20008000f00 */
[----:B0123-5:R-:W-:Y:S10]  /*11780*/  ENDCOLLECTIVE ;  /* 0x000000000000791b */ /* 0x02fff40003800000 */
.L_x_13711:
[----:B------:R-:W-:Y:S05]  /*11790*/  BSYNC B1 ;  /* 0x0000000000017941 */ /* 0x000fea0003800000 */
.L_x_13710:
[----:B------:R-:W-:Y:S05]  /*117a0*/  BRA `(.L_x_13712) ;  /* 0xffffffd000347947 */ /* 0x000fea000383ffff */
.L_x_13616:
[----:B---3--:R3:W4:Y:S02]  /*117b0*/  SYNCS.PHASECHK.TRANS64.TRYWAIT P1, [R3+URZ+0x22840], R2 ;  /* 0x02284002030075a7 */ /* 0x008724000802017f */
[----:B----4-:R-:W-:Y:S05]  /*117c0*/  @!P1 NANOSLEEP.SYNCS 0x989680 ;  /* 0x009896800000995d */ /* 0x010fea0003900000 */
[----:B------:R-:W4:Y:S02]  /*117d0*/  @!P1 SYNCS.PHASECHK.TRANS64 P1, [R3+URZ+0x22840], R2 ;  /* 0x02284002030095a7 */ /* 0x000f24000802007f */
[----:B----4-:R-:W-:Y:S05]  /*117e0*/  @!P1 BRA `(.L_x_13616) ;  /* 0xfffffffc00f09947 */ /* 0x010fea000383ffff */
[----:B------:R-:W-:Y:S05]  /*117f0*/  BRA `(.L_x_13713) ;  /* 0xffffffd000547947 */ /* 0x000fea000383ffff */
.L_x_13618:
[----:B----4-:R4:W0:Y:S02]  /*11800*/  SYNCS.PHASECHK.TRANS64.TRYWAIT P1, [R5+URZ+0x22840], R0 ;  /* 0x02284000050075a7 */ /* 0x010824000802017f */
[----:B0-----:R-:W-:Y:S05]  /*11810*/  @!P1 NANOSLEEP.SYNCS 0x989680 ;  /* 0x009896800000995d */ /* 0x001fea0003900000 */
[----:B------:R-:W0:Y:S02]  /*11820*/  @!P1 SYNCS.PHASECHK.TRANS64 P1, [R5+URZ+0x22840], R0 ;  /* 0x02284000050095a7 */ /* 0x000e24000802007f */
[----:B0-----:R-:W-:Y:S05]  /*11830*/  @!P1 BRA `(.L_x_13618) ;  /* 0xfffffffc00f09947 */ /* 0x001fea000383ffff */
[----:B------:R-:W-:Y:S05]  /*11840*/  BRA `(.L_x_13714) ;  /* 0xffffffd000607947 */ /* 0x000fea000383ffff */
.L_x_13620:
[----:B------:R0:W0:Y:S02]  /*11850*/  SYNCS.PHASECHK.TRANS64.TRYWAIT P1, [R3+URZ+0x22860], R2 ;  /* 0x02286002030075a7 */ /* 0x000024000802017f */
[----:B0-----:R-:W-:Y:S05]  /*11860*/  @!P1 NANOSLEEP.SYNCS 0x989680 ;  /* 0x009896800000995d */ /* 0x001fea0003900000 */
[----:B------:R-:W0:Y:S02]  /*11870*/  @!P1 SYNCS.PHASECHK.TRANS64 P1, [R3+URZ+0x22860], R2 ;  /* 0x02286002030095a7 */ /* 0x000e24000802007f */
[----:B0-----:R-:W-:Y:S05]  /*11880*/  @!P1 BRA `(.L_x_13620) ;  /* 0xfffffffc00f09947 */ /* 0x001fea000383ffff */
[----:B------:R-:W-:Y:S05]  /*11890*/  BRA `(.L_x_13715) ;  /* 0xffffffd0005c7947 */ /* 0x000fea000383ffff */
.L_x_13716:
        /* <DEDUP_REMOVED lines=14> */
.L_x_15567:


//--------------------- .text._ZN7cutlass13device_kernelIN5flash11enable_sm90INS1_16FlashAttnFwdSm90INS1_25CollectiveMainloopFwdSm90ILi2EN4cute5tupleIJNS5_1CILi1EEES8_S8_EEENS6_IJNS7_ILi128EEENS7_ILi96EEENS7_ILi64EEEEEELi256ENS_10bfloat16_tEfNS_4arch4Sm90ELb1ELb0ELb0ELb0ELb1ELb0ELb1ELb1ELb0ELb1ELb0ELb0EEENS1_21CollectiveEpilogueFwdINS6_IJSA_NS7_ILi256EEESB_EEES9_SE_SG_Li256ELb0ELb1ELb0ELb0EEENS1_30DynamicPersistentTileSchedulerILi256ELi128ELb0ELb1ELb1EEEEEEEEEvNT_6ParamsE --------------------------
	.section	.text._ZN7cutlass13device_kernelIN5flash11enable_sm90INS1_16FlashAttnFwdSm90INS1_25CollectiveMainloopFwdSm90ILi2EN4cute5tupleIJNS5_1CILi1EEES8_S8_EEENS6_IJNS7_ILi128EEENS7_ILi96EEENS7_ILi64EEEEEELi256ENS_10bfloat16_tEfNS_4arch4Sm90ELb1ELb0ELb0ELb0ELb1ELb0ELb1ELb1ELb0ELb1ELb0ELb0EEENS1_21CollectiveEpilogueFwdINS6_IJSA_NS7_ILi256EEESB_EEES9_SE_SG_Li256ELb0ELb1ELb0ELb0EEENS1_30DynamicPersistentTileSchedulerILi256ELi128ELb0ELb1ELb1EEEEEEEEEvNT_6ParamsE,"ax",@progbits
	.align	128
.text._ZN7cutlass13device_kernelIN5flash11enable_sm90INS1_16FlashAttnFwdSm90INS1_25CollectiveMainloopFwdSm90ILi2EN4cute5tupleIJNS5_1CILi1EEES8_S8_EEENS6_IJNS7_ILi128EEENS7_ILi96EEENS7_ILi64EEEEEELi256ENS_10bfloat16_tEfNS_4arch4Sm90ELb1ELb0ELb0ELb0ELb1ELb0ELb1ELb1ELb0ELb1ELb0ELb0EEENS1_21CollectiveEpilogueFwdINS6_IJSA_NS7_ILi256EEESB_EEES9_SE_SG_Li256ELb0ELb1ELb0ELb0EEENS1_30DynamicPersistentTileSchedulerILi256ELi128ELb0ELb1ELb1EEEEEEEEEvNT_6ParamsE:
        .type           _ZN7cutlass13device_kernelIN5flash11enable_sm90INS1_16FlashAttnFwdSm90INS1_25CollectiveMainloopFwdSm90ILi2EN4cute5tupleIJNS5_1CILi1EEES8_S8_EEENS6_IJNS7_ILi128EEENS7_ILi96EEENS7_ILi64EEEEEELi256ENS_10bfloat16_tEfNS_4arch4Sm90ELb1ELb0ELb0ELb0ELb1ELb0ELb1ELb1ELb0ELb1ELb0ELb0EEENS1_21CollectiveEpilogueFwdINS6_IJSA_NS7_ILi256EEESB_EEES9_SE_SG_Li256ELb0ELb1ELb0ELb0EEENS1_30DynamicPersistentTileSchedulerILi256ELi128ELb0ELb1ELb1EEEEEEEEEvNT_6ParamsE,@function
        .size           _ZN7cutlass13device_kernelIN5flash11enable_sm90INS1_16FlashAttnFwdSm90INS1_25CollectiveMainloopFwdSm90ILi2EN4cute5tupleIJNS5_1CILi1EEES8_S8_EEENS6_IJNS7_ILi128EEENS7_ILi96EEENS7_ILi64EEEEEELi256ENS_10bfloat16_tEfNS_4arch4Sm90ELb1ELb0ELb0ELb0ELb1ELb0ELb1ELb1ELb0ELb1ELb0ELb0EEENS1_21CollectiveEpilogueFwdINS6_IJSA_NS7_ILi256EEESB_EEES9_SE_SG_Li256ELb0ELb1ELb0ELb0EEENS1_30DynamicPersistentTileSchedulerILi256ELi128ELb0ELb1ELb1EEEEEEEEEvNT_6ParamsE,(.L_x_15568 - _ZN7cutlass13device_kernelIN5flash11enable_sm90INS1_16FlashAttnFwdSm90INS1_25CollectiveMainloopFwdSm90ILi2EN4cute5tupleIJNS5_1CILi1EEES8_S8_EEENS6_IJNS7_ILi128EEENS7_ILi96EEENS7_ILi64EEEEEELi256ENS_10bfloat16_tEfNS_4arch4Sm90ELb1ELb0ELb0ELb0ELb1ELb0ELb1ELb1ELb0ELb1ELb0ELb0EEENS1_21CollectiveEpilogueFwdINS6_IJSA_NS7_ILi256EEESB_EEES9_SE_SG_Li256ELb0ELb1ELb0ELb0EEENS1_30DynamicPersistentTileSchedulerILi256ELi128ELb0ELb1ELb1EEEEEEEEEvNT_6ParamsE)
        .other          _ZN7cutlass13device_kernelIN5flash11enable_sm90INS1_16FlashAttnFwdSm90INS1_25CollectiveMainloopFwdSm90ILi2EN4cute5tupleIJNS5_1CILi1EEES8_S8_EEENS6_IJNS7_ILi128EEENS7_ILi96EEENS7_ILi64EEEEEELi256ENS_10bfloat16_tEfNS_4arch4Sm90ELb1ELb0ELb0ELb0ELb1ELb0ELb1ELb1ELb0ELb1ELb0ELb0EEENS1_21CollectiveEpilogueFwdINS6_IJSA_NS7_ILi256EEESB_EEES9_SE_SG_Li256ELb0ELb1ELb0ELb0EEENS1_30DynamicPersistentTileSchedulerILi256ELi128ELb0ELb1ELb1EEEEEEEEEvNT_6ParamsE,@"STO_CUDA_ENTRY STV_DEFAULT"
_ZN7cutlass13device_kernelIN5flash11enable_sm90INS1_16FlashAttnFwdSm90INS1_25CollectiveMainloopFwdSm90ILi2EN4cute5tupleIJNS5_1CILi1EEES8_S8_EEENS6_IJNS7_ILi128EEENS7_ILi96EEENS7_ILi64EEEEEELi256ENS_10bfloat16_tEfNS_4arch4Sm90ELb1ELb0ELb0ELb0ELb1ELb0ELb1ELb1ELb0ELb1ELb0ELb0EEENS1_21CollectiveEpilogueFwdINS6_IJSA_NS7_ILi256EEESB_EEES9_SE_SG_Li256ELb0ELb1ELb0ELb0EEENS1_30DynamicPersistentTileSchedulerILi256ELi128ELb0ELb1ELb1EEEEEEEEEvNT_6ParamsE:
        /* <DEDUP_REMOVED lines=47> */
.L_x_13717:
        /* <DEDUP_REMOVED lines=22> */
.L_x_13718:
        /* <DEDUP_REMOVED lines=18> */
.L_x_13719:
        /* <DEDUP_REMOVED lines=22> */
.L_x_13720:
        /* <DEDUP_REMOVED lines=23> */
.L_x_13721:
        /* <DEDUP_REMOVED lines=10> */
.L_x_13723:
[----:B------:R-:W-:-:S08]  /*08e0*/  NOP ;  /* 0x0000000000007918 */ /* 0x000fd00000000000 */
[----:B------:R-:W1:Y:S02]  /*08f0*/  USETMAXREG.TRY_ALLOC.CTAPOOL UP0, 0xe8 ;  /* 0x000000e8000079c8 */ /* 0x000e640008000600 */
[----:B-1----:R-:W-:-:S13]  /*0900*/  PLOP3.LUT P0, PT, PT, PT, UP0, 0x80, 0x0 ;  /* 0x000000000000781c */ /* 0x002fda0003f0f008 */
[----:B------:R-:W-:Y:S05]  /*0910*/  @!P0 BRA `(.L_x_13723) ;  /* 0xfffffffc00f08947 */ /* 0x000fea000383ffff */
[----:B------:R-:W1:Y:S01]  /*0920*/  S2R R0, SR_TID.X ;  /* 0x0000000000007919 */ /* 0x000e620000002100 */
[----:B------:R-:W2:Y:S08]  /*0930*/  S2UR UR4, SR_CTAID.X ;  /* 0x00000000000479c3 */ /* 0x000eb00000002500 */
[----:B------:R-:W-:Y:S08]  /*0940*/  BAR.ARV 0x4, 0x180 ;  /* 0x0106000000007b1d */ /* 0x000ff00000002000 */
[----:B------:R-:W-:Y:S06]  /*0950*/  BAR.ARV 0x8, 0x180 ;  /* 0x0206000000007b1d */ /* 0x000fec0000002000 */
[----:B-1----:R-:W-:-:S04]  /*0960*/  SHF.R.U32.HI R0, RZ, 0x7, R0 ;  /* 0x00000007ff007819 */ /* 0x002fc80000011600 */
[----:B------:R-:W-:Y:S02]  /*0970*/  ISETP.NE.AND P0, PT, R0, 0x1, PT ;  /* 0x000000010000780c */ /* 0x000fe40003f05270 */
[----:B------:R-:W2:Y:S11]  /*0980*/  LDC R0, c[0x0][0xd38] ;  /* 0x00034e00ff007b82 */ /* 0x000eb60000000800 */
[----:B------:R-:W-:Y:S06]  /*0990*/  @!P0 BAR.ARV 0x9, 0x100 ;  /* 0x0244000000008b1d */ /* 0x000fec0000002000 */
[----:B--2---:R-:W-:-:S13]  /*09a0*/  ISETP.LE.AND P0, PT, R0, UR4, PT ;  /* 0x0000000400007c0c */ /* 0x004fda000bf03270 */
[----:B------:R-:W-:Y:S05]  /*09b0*/  @P0 EXIT ;  /* 0x000000000000094d */ /* 0x000fea0003800000 */
[----:B------:R-:W2:Y:S01]  /*09c0*/  LDL R3, [R1+0xc] ;  /* 0x00000c0001037983 */ /* 0x000ea20000100800 */
[----:B------:R-:W-:Y:S01]  /*09d0*/  IMAD.MOV.U32 R222, RZ, RZ, RZ ;  /* 0x000000ffffde7224 */ /* 0x000fe200078e00ff */
[----:B------:R-:W-:Y:S01]  /*09e0*/  UMOV UR39, URZ ;  /* 0x0000003f00277c82 */ /* 0x000fe20008000000 */
[----:B------:R-:W-:Y:S01]  /*09f0*/  UMOV UR38, URZ ;  /* 0x0000003f00267c82 */ /* 0x000fe20008000000 */
[----:B0-----:R-:W0:Y:S02]  /*0a00*/  S2R R2, SR_TID.X ;  /* 0x0000000000027919 */ /* 0x001e240000002100 */
[----:B0-----:R-:W-:-:S05]  /*0a10*/  VIADD R12, R2, 0xffffff80 ;  /* 0xffffff80020c7836 */ /* 0x001fca0000000000 */
[----:B------:R-:W-:-:S04]  /*0a20*/  SHF.R.S32.HI R0, RZ, 0x1f, R12 ;  /* 0x0000001fff007819 */ /* 0x000fc8000001140c */
[CC--:B------:R-:W-:Y:S02]  /*0a30*/  LEA.HI R4, R0.reuse, R12.reuse, RZ, 0x5 ;  /* 0x0000000c00047211 */ /* 0x0c0fe400078f28ff */
[----:B------:R-:W-:-:S03]  /*0a40*/  LEA.HI R2, R0, R12, RZ, 0x4 ;  /* 0x0000000c00027211 */ /* 0x000fc600078f20ff */
[----:B------:R-:W-:Y:S01]  /*0a50*/  IMAD.SHL.U32 R6, R4, 0x20, RZ ;  /* 0x0000002004067824 */ /* 0x000fe200078e00ff */
[----:B------:R-:W-:Y:S02]  /*0a60*/  SHF.R.S32.HI R5, RZ, 0x4, R2 ;  /* 0x00000004ff057819 */ /* 0x000fe40000011402 */
[----:B------:R-:W-:Y:S02]  /*0a70*/  LOP3.LUT R4, R2, 0x3fffff0, RZ, 0xc0, !PT ;  /* 0x03fffff002047812 */ /* 0x000fe400078ec0ff */
[----:B------:R-:W-:Y:S02]  /*0a80*/  LOP3.LUT R7, R6, 0xfffffc00, RZ, 0xc0, !PT ;  /* 0xfffffc0006077812 */ /* 0x000fe400078ec0ff */
[----:B------:R-:W-:Y:S01]  /*0a90*/  LEA.HI R6, R0, R12, RZ, 0x2 ;  /* 0x0000000c00067211 */ /* 0x000fe200078f10ff */
[----:B------:R-:W-:Y:S01]  /*0aa0*/  IMAD.IADD R4, R12, 0x1, -R4 ;  /* 0x000000010c047824 */ /* 0x000fe200078e0a04 */
[----:B------:R-:W-:Y:S02]  /*0ab0*/  LEA.HI R2, R2, R5, RZ, 0x1 ;  /* 0x0000000502027211 */ /* 0x000fe400078f08ff */
[----:B------:R-:W-:Y:S01]  /*0ac0*/  LOP3.LUT R6, R6, 0xfffffffc, RZ, 0xc0, !PT ;  /* 0xfffffffc06067812 */ /* 0x000fe200078ec0ff */
[----:B------:R-:W-:Y:S01]  /*0ad0*/  IMAD R7, R4, 0x40, R7 ;  /* 0x0000004004077824 */ /* 0x000fe200078e0207 */
[----:B------:R-:W-:-:S03]  /*0ae0*/  LOP3.LUT R2, R2, 0x1ffffffe, RZ, 0xc0, !PT ;  /* 0x1ffffffe02027812 */ /* 0x000fc600078ec0ff */
[----:B------:R-:W-:Y:S02]  /*0af0*/  IMAD.IADD R6, R12, 0x1, -R6 ;  /* 0x000000010c067824 */ /* 0x000fe400078e0a06 */
[----:B------:R-:W-:-:S03]  /*0b00*/  IMAD.IADD R2, R5, 0x1, -R2 ;  /* 0x0000000105027824 */ /* 0x000fc600078e0a02 */
[----:B------:R-:W-:Y:S01]  /*0b10*/  LEA.HI R4, R6, R6, RZ, 0x1 ;  /* 0x0000000606047211 */ /* 0x000fe200078f08ff */
[----:B------:R-:W-:-:S03]  /*0b20*/  IMAD R226, R2, 0x8, R7 ;  /* 0x0000000802e27824 */ /* 0x000fc600078e0207 */
[----:B------:R-:W-:-:S05]  /*0b30*/  LOP3.LUT R5, R4, 0x1ffffffe, RZ, 0xc0, !PT ;  /* 0x1ffffffe04057812 */ /* 0x000fca00078ec0ff */
[----:B------:R-:W-:Y:S01]  /*0b40*/  IMAD.IADD R6, R6, 0x1, -R5 ;  /* 0x0000000106067824 */ /* 0x000fe200078e0a05 */
[----:B--2---:R-:W-:Y:S02]  /*0b50*/  R2UR UR5, R3 ;  /* 0x00000000030572ca */ /* 0x004fe400000e0000 */
[CC--:B------:R-:W-:Y:S02]  /*0b60*/  LEA.HI R3, R0.reuse, R12.reuse, RZ, 0x7 ;  /* 0x0000000c00037211 */ /* 0x0c0fe400078f38ff */
[----:B------:R-:W-:Y:S02]  /*0b70*/  LEA.HI R0, R0, R12, RZ, 0x3 ;  /* 0x0000000c00007211 */ /* 0x000fe400078f18ff */
[C---:B------:R-:W-:Y:S02]  /*0b80*/  LOP3.LUT R223, R3.reuse, 0xffffff80, RZ, 0xc0, !PT ;  /* 0xffffff8003df7812 */ /* 0x040fe400078ec0ff */
[----:B------:R-:W-:Y:S02]  /*0b90*/  SHF.R.S32.HI R224, RZ, 0x7, R3 ;  /* 0x00000007ffe07819 */ /* 0x000fe40000011403 */
[----:B------:R-:W-:Y:S01]  /*0ba0*/  LOP3.LUT R218, R0, 0xfffffff8, RZ, 0xc0, !PT ;  /* 0xfffffff800da7812 */ /* 0x000fe200078ec0ff */
[C---:B------:R-:W-:Y:S01]  /*0bb0*/  IMAD.IADD R223, R12.reuse, 0x1, -R223 ;  /* 0x000000010cdf7824 */ /* 0x040fe200078e0adf */
[----:B------:R-:W-:Y:S01]  /*0bc0*/  LEA.HI R3, R3, R224, RZ, 0x1 ;  /* 0x000000e003037211 */ /* 0x000fe200078f08ff */
[----:B------:R-:W-:Y:S01]  /*0bd0*/  ULOP3.LUT UR5, UR5, 0x1, URZ, 0xfc, !UPT ;  /* 0x0000000105057892 */ /* 0x000fe2000f8efc3f */
[----:B------:R-:W-:Y:S01]  /*0be0*/  SHF.R.S32.HI R221, RZ, 0x3, R0 ;  /* 0x00000003ffdd7819 */ /* 0x000fe20000011400 */
[----:B------:R-:W-:Y:S01]  /*0bf0*/  IMAD.IADD R218, R12, 0x1, -R218 ;  /* 0x000000010cda7824 */ /* 0x000fe200078e0ada */
[----:B------:R-:W-:-:S02]  /*0c00*/  SHF.R.S32.HI R8, RZ, 0x1f, R223 ;  /* 0x0000001fff087819 */ /* 0x000fc400000114df */
[----:B------:R-:W-:Y:S01]  /*0c10*/  LOP3.LUT R3, R3, 0x3fffffe, RZ, 0xc0, !PT ;  /* 0x03fffffe03037812 */ /* 0x000fe200078ec0ff */
[----:B------:R-:W-:Y:S01]  /*0c20*/  IMAD.SHL.U32 R200, R218, 0x8, RZ ;  /* 0x00000008dac87824 */ /* 0x000fe200078e00ff */
[CC--:B------:R-:W-:Y:S01]  /*0c30*/  LEA.HI R9, R8.reuse, R223.reuse, RZ, 0x2 ;  /* 0x000000df08097211 */ /* 0x0c0fe200078f10ff */
[----:B------:R-:W-:Y:S01]  /*0c40*/  IMAD.U32 R227, RZ, RZ, UR5 ;  /* 0x00000005ffe37e24 */ /* 0x000fe2000f8e00ff */
[----:B------:R-:W-:Y:S01]  /*0c50*/  LEA.HI R8, R8, R223, RZ, 0x5 ;  /* 0x000000df08087211 */ /* 0x000fe200078f28ff */
[----:B------:R-:W-:Y:S01]  /*0c60*/  IMAD.IADD R3, R224, 0x1, -R3 ;  /* 0x00000001e0037824 */ /* 0x000fe200078e0a03 */
[--C-:B------:R-:W-:Y:S01]  /*0c70*/  SHF.R.S32.HI R10, RZ, 0x2, R9.reuse ;  /* 0x00000002ff0a7819 */ /* 0x100fe20000011409 */
[C---:B------:R-:W-:Y:S01]  /*0c80*/  VIADD R216, R200.reuse, 0x40 ;  /* 0x00000040c8d87836 */ /* 0x040fe20000000000 */
[----:B------:R-:W-:Y:S01]  /*0c90*/  SHF.R.S32.HI R11, RZ, 0x1f, R9 ;  /* 0x0000001fff0b7819 */ /* 0x000fe20000011409 */
[----:B------:R-:W-:Y:S01]  /*0ca0*/  VIADD R215, R200, 0x80 ;  /* 0x00000080c8d77836 */ /* 0x000fe20000000000 */
[----:B------:R-:W-:-:S02]  /*0cb0*/  SHF.R.S32.HI R8, RZ, 0x5, R8 ;  /* 0x00000005ff087819 */ /* 0x000fc40000011408 */
[----:B------:R-:W-:Y:S02]  /*0cc0*/  LEA.HI R11, R11, R10, RZ, 0x3 ;  /* 0x0000000a0b0b7211 */ /* 0x000fe400078f18ff */
[----:B------:R-:W-:Y:S02]  /*0cd0*/  LOP3.LUT R214, R9, 0x7ffffffc, RZ, 0xc0, !PT ;  /* 0x7ffffffc09d67812 */ /* 0x000fe400078ec0ff */
[----:B------:R-:W-:Y:S02]  /*0ce0*/  LOP3.LUT R11, R11, 0xfffffff8, RZ, 0xc0, !PT ;  /* 0xfffffff80b0b7812 */ /* 0x000fe400078ec0ff */
[----:B------:R-:W-:Y:S01]  /*0cf0*/  IADD3 R217, R200, 0xc0, RZ ;  /* 0x000000c0c8d97810 */ /* 0x000fe20007ffe0ff */
[----:B------:R-:W-:Y:S01]  /*0d00*/  IMAD.IADD R214, R223, 0x1, -R214 ;  /* 0x00000001dfd67824 */ /* 0x000fe200078e0ad6 */
[----:B------:R-:W-:Y:S01]  /*0d10*/  SHF.R.S32.HI R0, RZ, 0x1f, R200 ;  /* 0x0000001fff007819 */ /* 0x000fe200000114c8 */
[----:B------:R-:W-:Y:S01]  /*0d20*/  IMAD.IADD R11, R10, 0x1, -R11 ;  /* 0x000000010a0b7824 */ /* 0x000fe200078e0a0b */
[----:B------:R-:W-:-:S02]  /*0d30*/  SHF.R.S32.HI R2, RZ, 0x1f, R216 ;  /* 0x0000001fff027819 */ /* 0x000fc400000114d8 */
[----:B------:R-:W-:Y:S01]  /*0d40*/  SHF.R.S32.HI R0, RZ, 0x1f, R215 ;  /* 0x0000001fff007819 */ /* 0x000fe200000114d7 */
[----:B------:R-:W-:Y:S01]  /*0d50*/  IMAD R8, R8, 0x10, R11 ;  /* 0x0000001008087824 */ /* 0x000fe200078e020b */
[----:B------:R-:W-:-:S03]  /*0d60*/  SHF.R.S32.HI R229, RZ, 0x1f, R217 ;  /* 0x0000001fffe57819 */ /* 0x000fc600000114d9 */
[----:B------:R-:W-:-:S04]  /*0d70*/  IMAD R225, R3, 0x40, R8 ;  /* 0x0000004003e17824 */ /* 0x000fc800078e0208 */
[----:B------:R-:W-:-:S07]  /*0d80*/  IMAD R213, R6, 0x8, R225 ;  /* 0x0000000806d57824 */ /* 0x000fce00078e02e1 */
.L_x_13781:
        /* <DEDUP_REMOVED lines=21> */
.L_x_13724:
[----:B------:R-:W-:Y:S01]  /*0ee0*/  ULDC UR7, c[0x0][0xd54] ;  /* 0x0003550000077ab9 */ /* 0x000fe20000000800 */
[----:B------:R-:W-:Y:S01]  /*0ef0*/  UMOV UR6, UR9 ;  /* 0x0000000900067c82 */ /* 0x000fe20008000000 */
[----:B------:R-:W-:-:S11]  /*0f00*/  UISETP.NE.AND UP0, UPT, UR7, 0x1, UPT ;  /* 0x000000010700788c */ /* 0x000fd6000bf05270 */
[----:B------:R-:W-:Y:S02]  /*0f10*/  @UP0 ULDC.64 UR10, c[0x0][0xd58] ;  /* 0x00035600000a0ab9 */ /* 0x000fe40000000a00 */
[----:B------:R-:W-:-:S04]  /*0f20*/  UIMAD.WIDE.U32 UR4, UR9, UR10, URZ ;  /* 0x0000000a090472a5 */ /* 0x000fc8000f8e003f */
[----:B------:R-:W-:-:S04]  /*0f30*/  @UP0 USHF.R.U32.HI UR6, URZ, UR11, UR5 ;  /* 0x0000000b3f060299 */ /* 0x000fc80008011605 */
[----:B------:R-:W-:-:S12]  /*0f40*/  UIMAD UR4, UR6, UR7, URZ ;  /* 0x00000007060472a4 */ /* 0x000fd8000f8e023f */
.L_x_13725:
[----:B------:R-:W0:Y:S01]  /*0f50*/  LDC R228, c[0x0][0x448] ;  /* 0x00011200ffe47b82 */ /* 0x000e220000000800 */
[----:B------:R-:W-:Y:S01]  /*0f60*/  ULOP3.LUT UR5, URZ, UR6, URZ, 0x33, !UPT ;  /* 0x000000063f057292 */ /* 0x000fe2000f8e333f */
[----:B------:R-:W-:Y:S01]  /*0f70*/  CS2R R162, SRZ ;  /* 0x0000000000a27805 */ /* 0x000fe2000001ff00 */
[----:B------:R-:W-:Y:S01]  /*0f80*/  ULDC.64 UR10, c[0x0][0x418] ;  /* 0x00010600000a7ab9 */ /* 0x000fe20000000a00 */
[----:B------:R-:W-:Y:S01]  /*0f90*/  ULDC UR6, c[0x0][0xd3c] ;  /* 0x00034f0000067ab9 */ /* 0x000fe20000000800 */
[----:B------:R-:W-:Y:S01]  /*0fa0*/  UISETP.NE.U32.AND UP0, UPT, UR10, URZ, UPT ;  /* 0x0000003f0a00728c */ /* 0x000fe2000bf05070 */
[----:B------:R-:W-:Y:S01]  /*0fb0*/  CS2R R148, SRZ ;  /* 0x0000000000947805 */ /* 0x000fe2000001ff00 */
[----:B------:R-:W-:Y:S01]  /*0fc0*/  UIADD3 UR5, UR5, UR6, URZ ;  /* 0x0000000605057290 */ /* 0x000fe2000fffe03f */
[----:B------:R-:W-:Y:S01]  /*0fd0*/  CS2R R160, SRZ ;  /* 0x0000000000a07805 */ /* 0x000fe2000001ff00 */
[----:B------:R-:W-:Y:S01]  /*0fe0*/  UISETP.NE.AND.EX UP0, UPT, UR11, URZ, UPT, UP0 ;  /* 0x0000003f0b00728c */ /* 0x000fe2000bf05300 */
[----:B------:R-:W-:Y:S01]  /*0ff0*/  CS2R R144, SRZ ;  /* 0x0000000000907805 */ /* 0x000fe2000001ff00 */
[----:B------:R-:W-:Y:S01]  /*1000*/  USHF.L.U32 UR60, UR5, 0x7, URZ ;  /* 0x00000007053c7899 */ /* 0x000fe2000800063f */
[----:B------:R-:W-:Y:S01]  /*1010*/  CS2R R158, SRZ ;  /* 0x00000000009e7805 */ /* 0x000fe2000001ff00 */
[----:B------:R-:W-:Y:S01]  /*1020*/  ULDC UR6, c[0x0][0x424] ;  /* 0x0001090000067ab9 */ /* 0x000fe20000000800 */
[----:B------:R-:W-:Y:S01]  /*1030*/  ULDC UR5, c[0x0][0x288] ;  /* 0x0000a20000057ab9 */ /* 0x000fe20000000800 */
[----:B------:R-:W-:Y:S01]  /*1040*/  UIADD3 UR10, UR60, 0x7f, URZ ;  /* 0x0000007f3c0a7890 */ /* 0x000fe2000fffe03f */
[----:B------:R-:W-:Y:S01]  /*1050*/  CS2R R140, SRZ ;  /* 0x00000000008c7805 */ /* 0x000fe2000001ff00 */
[----:B------:R-:W-:Y:S01]  /*1060*/  UIADD3 UR5, -UR5, 0x60, URZ ;  /* 0x0000006005057890 */ /* 0x000fe2000fffe13f */
[----:B------:R-:W-:Y:S01]  /*1070*/  CS2R R128, SRZ ;  /* 0x0000000000807805 */ /* 0x000fe2000001ff00 */
[----:B------:R-:W-:Y:S01]  /*1080*/  USEL UR12, UR6, 0x1, UP0 ;  /* 0x00000001060c7887 */ /* 0x000fe20008000000 */
[----:B------:R-:W-:Y:S01]  /*1090*/  CS2R R136, SRZ ;  /* 0x0000000000887805 */ /* 0x000fe2000001ff00 */
[----:B------:R-:W-:Y:S01]  /*10a0*/  ULDC UR7, c[0x0][0x2f0] ;  /* 0x0000bc0000077ab9 */ /* 0x000fe20000000800 */
[----:B------:R-:W-:Y:S01]  /*10b0*/  IMAD.U32 R0, RZ, RZ, UR10 ;  /* 0x0000000aff007e24 */ /* 0x000fe2000f8e00ff */
[----:B------:R-:W-:Y:S01]  /*10c0*/  UIMAD UR5, UR12, UR7, UR5 ;  /* 0x000000070c0572a4 */ /* 0x000fe2000f8e0205 */
[----:B0-----:R-:W-:Y:S01]  /*10d0*/  ISETP.NE.AND P0, PT, R228, 0x1, PT ;  /* 0x00000001e400780c */ /* 0x001fe20003f05270 */
[----:B------:R-:W-:Y:S01]  /*10e0*/  UIADD3 UR4, UR9, -UR4, URZ ;  /* 0x8000000409047290 */ /* 0x000fe2000fffe03f */
[----:B------:R-:W-:Y:S01]  /*10f0*/  IMAD.U32 R212, RZ, RZ, UR12 ;  /* 0x0000000cffd47e24 */ /* 0x000fe2000f8e00ff */
[----:B------:R-:W-:Y:S01]  /*1100*/  UIMAD UR6, UR12, UR7, 0x5f ;  /* 0x0000005f0c0674a4 */ /* 0x000fe2000f8e0207 */
[----:B------:R-:W-:Y:S01]  /*1110*/  CS2R R92, SRZ ;  /* 0x00000000005c7805 */ /* 0x000fe2000001ff00 */
[----:B------:R-:W-:Y:S01]  /*1120*/  ULDC UR9, c[0x0][0xd48] ;  /* 0x0003520000097ab9 */ /* 0x000fe20000000800 */
[----:B------:R-:W-:Y:S01]  /*1130*/  CS2R R88, SRZ ;  /* 0x0000000000587805 */ /* 0x000fe2000001ff00 */
[----:B------:R-:W-:Y:S01]  /*1140*/  UISETP.NE.AND UP0, UPT, UR9, 0x1, UPT ;  /* 0x000000010900788c */ /* 0x000fe2000bf05270 */
[----:B------:R-:W-:Y:S01]  /*1150*/  CS2R R132, SRZ ;  /* 0x0000000000847805 */ /* 0x000fe2000001ff00 */
[----:B------:R-:W-:Y:S01]  /*1160*/  UIMAD.WIDE UR6, UR6, 0x2aaaaaab, URZ ;  /* 0x2aaaaaab060678a5 */ /* 0x000fe2000f8e023f */
[----:B------:R-:W-:-:S02]  /*1170*/  CS2R R84, SRZ ;  /* 0x0000000000547805 */ /* 0x000fc4000001ff00 */
[----:B------:R-:W-:Y:S01]  /*1180*/  CS2R R80, SRZ ;  /* 0x0000000000507805 */ /* 0x000fe2000001ff00 */
[----:B------:R-:W-:Y:S01]  /*1190*/  IMAD.MOV.U32 R194, RZ, RZ, RZ ;  /* 0x000000ffffc27224 */ /* 0x000fe200078e00ff */
[----:B------:R-:W0:Y:S01]  /*11a0*/  @P0 LDC R2, c[0x0][0x44c] ;  /* 0x00011300ff020b82 */ /* 0x000e220000000800 */
[----:B------:R-:W-:Y:S01]  /*11b0*/  USHF.R.U32.HI UR6, URZ, 0x1f, UR7 ;  /* 0x0000001f3f067899 */ /* 0x000fe20008011607 */
[----:B------:R-:W-:Y:S02]  /*11c0*/  CS2R R76, SRZ ;  /* 0x00000000004c7805 */ /* 0x000fe4000001ff00 */
[----:B------:R-:W-:Y:S02]  /*11d0*/  CS2R R72, SRZ ;  /* 0x0000000000487805 */ /* 0x000fe4000001ff00 */
[----:B------:R-:W-:Y:S01]  /*11e0*/  CS2R R124, SRZ ;  /* 0x00000000007c7805 */ /* 0x000fe2000001ff00 */
[----:B------:R-:W-:Y:S01]  /*11f0*/  ULEA.HI.SX32 UR6, UR7, UR6, 0x1c ;  /* 0x0000000607067291 */ /* 0x000fe2000f8fe23f */
[----:B------:R-:W-:-:S02]  /*1200*/  CS2R R68, SRZ ;  /* 0x0000000000447805 */ /* 0x000fc4000001ff00 */
[----:B------:R-:W-:Y:S01]  /*1210*/  CS2R R64, SRZ ;  /* 0x0000000000407805 */ /* 0x000fe2000001ff00 */
[----:B------:R-:W1:Y:S01]  /*1220*/  @P0 LDC R3, c[0x0][0x450] ;  /* 0x00011400ff030b82 */ /* 0x000e620000000800 */
[----:B------:R-:W-:Y:S01]  /*1230*/  @UP0 ULDC UR7, c[0x0][0xd50] ;  /* 0x0003540000070ab9 */ /* 0x000fe20000000800 */
        /* <DEDUP_REMOVED lines=14> */
[----:B0-----:R-:W-:Y:S01]  /*1320*/  @P0 IMAD.HI.U32 R2, R2, UR10, RZ ;  /* 0x0000000a02020c27 */ /* 0x001fe2000f8e00ff */
[----:B------:R-:W-:Y:S02]  /*1330*/  CS2R R102, SRZ ;  /* 0x0000000000667805 */ /* 0x000fe4000001ff00 */
[----:B------:R-:W-:Y:S02]  /*1340*/  CS2R R164, SRZ ;  /* 0x0000000000a47805 */ /* 0x000fe4000001ff00 */
[----:B------:R-:W-:-:S02]  /*1350*/  CS2R R98, SRZ ;  /* 0x0000000000627805 */ /* 0x000fc4000001ff00 */
[----:B------:R-:W-:Y:S02]  /*1360*/  CS2R R186, SRZ ;  /* 0x0000000000ba7805 */ /* 0x000fe4000001ff00 */
[----:B------:R-:W-:Y:S02]  /*1370*/  CS2R R94, SRZ ;  /* 0x00000000005e7805 */ /* 0x000fe4000001ff00 */
[----:B------:R-:W-:Y:S02]  /*1380*/  CS2R R90, SRZ ;  /* 0x00000000005a7805 */ /* 0x000fe4000001ff00 */
[----:B------:R-:W-:Y:S02]  /*1390*/  CS2R R184, SRZ ;  /* 0x0000000000b87805 */ /* 0x000fe4000001ff00 */
[----:B-1----:R-:W-:Y:S02]  /*13a0*/  @P0 SHF.R.U32.HI R0, RZ, R3, R2 ;  /* 0x00000003ff000219 */ /* 0x002fe40000011602 */
[----:B------:R-:W-:-:S02]  /*13b0*/  CS2R R86, SRZ ;  /* 0x0000000000567805 */ /* 0x000fc4000001ff00 */
[----:B------:R-:W-:Y:S02]  /*13c0*/  PLOP3.LUT P0, PT, PT, PT, PT, 0x80, 0x0 ;  /* 0x000000000000781c */ /* 0x000fe40003f0f070 */
[----:B------:R-:W-:Y:S02]  /*13d0*/  CS2R R82, SRZ ;  /* 0x0000000000527805 */ /* 0x000fe4000001ff00 */
[----:B------:R-:W-:Y:S01]  /*13e0*/  CS2R R182, SRZ ;  /* 0x0000000000b67805 */ /* 0x000fe2000001ff00 */
[----:B------:R-:W-:Y:S01]  /*13f0*/  VIADD R0, R0, UR5 ;  /* 0x0000000500007c36 */ /* 0x000fe20008000000 */
[----:B------:R-:W-:Y:S01]  /*1400*/  ULDC UR5, c[0x0][0xd54] ;  /* 0x0003550000057ab9 */ /* 0x000fe20000000800 */
[----:B------:R-:W-:Y:S01]  /*1410*/  CS2R R78, SRZ ;  /* 0x00000000004e7805 */ /* 0x000fe2000001ff00 */
[----:B------:R-:W-:Y:S01]  /*1420*/  UIMAD UR8, UR8, UR5, UR4 ;  /* 0x00000005080872a4 */ /* 0x000fe2000f8e0204 */
[----:B------:R-:W-:Y:S01]  /*1430*/  IMAD.HI R0, R0, 0x2aaaaaab, RZ ;  /* 0x2aaaaaab00007827 */ /* 0x000fe200078e02ff */
[----:B------:R-:W-:Y:S01]  /*1440*/  CS2R R74, SRZ ;  /* 0x00000000004a7805 */ /* 0x000fe2000001ff00 */
[----:B------:R-:W-:Y:S01]  /*1450*/  @UP0 ULDC UR4, c[0x0][0xd4c] ;  /* 0x0003530000040ab9 */ /* 0x000fe20000000800 */
[----:B------:R-:W-:Y:S01]  /*1460*/  CS2R R180, SRZ ;  /* 0x0000000000b47805 */ /* 0x000fe2000001ff00 */
[----:B------:R-:W-:Y:S01]  /*1470*/  UIMAD.WIDE.U32 UR4, UR8, UR4, URZ ;  /* 0x00000004080472a5 */ /* 0x000fe2000f8e003f */
[----:B------:R-:W-:Y:S01]  /*1480*/  SHF.R.U32.HI R3, RZ, 0x1f, R0 ;  /* 0x0000001fff037819 */ /* 0x000fe20000011600 */
[----:B------:R-:W-:Y:S01]  /*1490*/  UMOV UR10, UR8 ;  /* 0x00000008000a7c82 */ /* 0x000fe20008000000 */
[----:B------:R-:W-:Y:S01]  /*14a0*/  CS2R R70, SRZ ;  /* 0x0000000000467805 */ /* 0x000fe2000001ff00 */
[----:B------:R-:W-:Y:S01]  /*14b0*/  @UP0 USHF.R.U32.HI UR10, URZ, UR7, UR5 ;  /* 0x000000073f0a0299 */ /* 0x000fe20008011605 */
[----:B------:R-:W-:-:S02]  /*14c0*/  LEA.HI.SX32 R201, R0, R3, 0x1c ;  /* 0x0000000300c97211 */ /* 0x000fc400078fe2ff */
[----:B------:R-:W-:Y:S01]  /*14d0*/  CS2R R2, SRZ ;  /* 0x0000000000027805 */ /* 0x000fe2000001ff00 */
[----:B------:R-:W-:Y:S01]  /*14e0*/  IMAD.MOV.U32 R0, RZ, RZ, RZ ;  /* 0x000000ffff007224 */ /* 0x000fe200078e00ff */
[----:B------:R-:W-:Y:S01]  /*14f0*/  UIADD3 UR4, -UR10, URZ, URZ ;  /* 0x0000003f0a047290 */ /* 0x000fe2000fffe13f */
[----:B------:R-:W-:Y:S01]  /*1500*/  VIMNMX R201, R201, UR6, PT ;  /* 0x00000006c9c97c48 */ /* 0x000fe2000bfe0100 */
[----:B------:R-:W-:Y:S01]  /*1510*/  IMAD.U32 R220, RZ, RZ, UR10 ;  /* 0x0000000affdc7e24 */ /* 0x000fe2000f8e00ff */
[----:B------:R-:W-:Y:S01]  /*1520*/  CS2R R66, SRZ ;  /* 0x0000000000427805 */ /* 0x000fe2000001ff00 */
[----:B------:R-:W-:Y:S01]  /*1530*/  UIMAD UR4, UR9, UR4, UR8 ;  /* 0x00000004090472a4 */ /* 0x000fe2000f8e0208 */
[----:B------:R-:W-:Y:S02]  /*1540*/  ISETP.GE.AND P1, PT, R201, 0x1, PT ;  /* 0x00000001c900780c */ /* 0x000fe40003f26270 */
[----:B------:R-:W-:Y:S02]  /*1550*/  CS2R R178, SRZ ;  /* 0x0000000000b27805 */ /* 0x000fe4000001ff00 */
[----:B------:R-:W-:-:S02]  /*1560*/  CS2R R62, SRZ ;  /* 0x00000000003e7805 */ /* 0x000fc4000001ff00 */
[----:B------:R-:W-:Y:S02]  /*1570*/  CS2R R58, SRZ ;  /* 0x00000000003a7805 */ /* 0x000fe4000001ff00 */
[----:B------:R-:W-:Y:S01]  /*1580*/  CS2R R176, SRZ ;  /* 0x0000000000b07805 */ /* 0x000fe2000001ff00 */
[----:B------:R-:W-:Y:S01]  /*1590*/  IMAD.U32 R219, RZ, RZ, UR4 ;  /* 0x00000004ffdb7e24 */ /* 0x000fe2000f8e00ff */
        /* <DEDUP_REMOVED lines=25> */
[----:B------:R-:W-:Y:S02]  /*1730*/  USHF.R.U32.HI UR4, URZ, 0x4, UR5 ;  /* 0x000000043f047899 */ /* 0x000fe40008011605 */
[----:B------:R-:W-:Y:S02]  /*1740*/  UIADD3 UR5, UR5, 0xa000, URZ ;  /* 0x0000a00005057890 */ /* 0x000fe4000fffe03f */
[----:B------:R-:W-:Y:S02]  /*1750*/  ULOP3.LUT UR4, UR4, 0x3fff, URZ, 0xc0, !UPT ;  /* 0x00003fff04047892 */ /* 0x000fe4000f8ec03f */
[----:B------:R-:W-:Y:S02]  /*1760*/  USHF.R.U32.HI UR5, URZ, 0x4, UR5 ;  /* 0x000000043f057899 */ /* 0x000fe40008011605 */
[----:B------:R-:W-:Y:S02]  /*1770*/  ULOP3.LUT UR42, UR4, 0x10000, URZ, 0xfc, !UPT ;  /* 0x00010000042a7892 */ /* 0x000fe4000f8efc3f */
[----:B------:R-:W-:-:S03]  /*1780*/  ULOP3.LUT UR41, UR5, 0x3fff, URZ, 0xc0, !UPT ;  /* 0x00003fff05297892 */ /* 0x000fc6000f8ec03f */
[----:B------:R-:W-:Y:S02]  /*1790*/  UMOV UR5, 0x40000040 ;  /* 0x4000004000057882 */ /* 0x000fe40000000000 */
[----:B------:R-:W-:Y:S01]  /*17a0*/  UMOV UR4, UR42 ;  /* 0x0000002a00047c82 */ /* 0x000fe20008000000 */
[----:B------:R-:W-:Y:S02]  /*17b0*/  IMAD.U32 R23, RZ, RZ, UR5 ;  /* 0x00000005ff177e24 */ /* 0x000fe4000f8e00ff */
[----:B------:R-:W-:Y:S01]  /*17c0*/  IMAD.U32 R22, RZ, RZ, UR4 ;  /* 0x00000004ff167e24 */ /* 0x000fe2000f8e00ff */
        /* <DEDUP_REMOVED lines=17> */
.L_x_13727:
[----:B------:R-:W-:Y:S01]  /*18e0*/  LEA.HI R0, R222, R222, RZ, 0x1 ;  /* 0x000000dede007211 */ /* 0x000fe200078f08ff */
[----:B------:R-:W0:Y:S03]  /*18f0*/  S2R R2, SR_TID.X ;  /* 0x0000000000027919 */ /* 0x000e260000002100 */
[----:B------:R-:W-:-:S04]  /*1900*/  LOP3.LUT R3, R0, 0xfffffffe, RZ, 0xc0, !PT ;  /* 0xfffffffe00037812 */ /* 0x000fc800078ec0ff */
[----:B------:R-:W-:-:S04]  /*1910*/  IADD3 R0, R222, -R3, RZ ;  /* 0x80000003de007210 */ /* 0x000fc80007ffe0ff */
[----:B------:R-:W-:-:S04]  /*1920*/  SHF.L.U32 R0, R0, 0x1f, RZ ;  /* 0x0000001f00007819 */ /* 0x000fc800000006ff */
[----:B------:R-:W1:Y:S01]  /*1930*/  SYNCS.PHASECHK.TRANS64.TRYWAIT P0, [UR40+0x32400], R0 ;  /* 0x03240000ff0075a7 */ /* 0x000e620008000168 */
[----:B0-----:R-:W-:-:S05]  /*1940*/  SHF.R.U32.HI R2, RZ, 0x7, R2 ;  /* 0x00000007ff027819 */ /* 0x001fca0000011602 */
[----:B------:R-:W-:Y:S01]  /*1950*/  VIADD R209, R2, 0x8 ;  /* 0x0000000802d17836 */ /* 0x000fe20000000000 */
[----:B-1----:R-:W-:Y:S06]  /*1960*/  @!P0 BRA `(.L_x_13728) ;  /* 0x000000f4008c8947 */ /* 0x002fec0003800000 */
.L_x_13849:
[----:B------:R-:W-:Y:S05]  /*1970*/  WARPSYNC.ALL ;  /* 0x0000000000007948 */ /* 0x000fea0003800000 */
[----:B------:R-:W-:Y:S01]  /*1980*/  R2UR UR4, R227 ;  /* 0x00000000e30472ca */ /* 0x000fe200000e0000 */
[----:B------:R1:W-:-:S12]  /*1990*/  BAR.SYNC.DEFER_BLOCKING R209, 0x100 ;  /* 0x000400d10000751d */ /* 0x0003d80000010000 */
[----:B------:R-:W-:-:S05]  /*19a0*/  IMAD.U32 R2, RZ, RZ, UR4 ;  /* 0x00000004ff027e24 */ /* 0x000fca000f8e00ff */
[----:B------:R-:W-:-:S13]  /*19b0*/  ISETP.NE.AND P0, PT, R2, 0x3, PT ;  /* 0x000000030200780c */ /* 0x000fda0003f05270 */
[----:B-1----:R-:W-:Y:S05]  /*19c0*/  @!P0 BRA `(.L_x_13729) ;  /* 0x0000000000048947 */ /* 0x002fea0003800000 */
[----:B------:R-:W-:Y:S01]  /*19d0*/  BPT.TRAP 0x1 ;  /* 0x000000040000795c */ /* 0x000fe20000300000 */
.L_x_13729:
[----:B------:R-:W-:Y:S01]  /*19e0*/  ULEA UR6, UR38, UR40, 0x3 ;  /* 0x0000002826067291 */ /* 0x000fe2000f8e183f */
[----:B------:R-:W-:-:S05]  /*19f0*/  IMAD.U32 R2, RZ, RZ, UR39 ;  /* 0x00000027ff027e24 */ /* 0x000fca000f8e00ff */
[----:B------:R-:W-:-:S04]  /*1a00*/  SHF.L.U32 R2, R2, 0x1f, RZ ;  /* 0x0000001f02027819 */ /* 0x000fc800000006ff */
[----:B------:R1:W2:Y:S01]  /*1a10*/  SYNCS.PHASECHK.TRANS64.TRYWAIT P1, [UR6+0x32430], R2 ;  /* 0x03243002ff0075a7 */ /* 0x0002a20008020146 */
[----:B------:R-:W-:Y:S05]  /*1a20*/  @!P0 BRA `(.L_x_13730) ;  /* 0x0000000000048947 */ /* 0x000fea0003800000 */
[----:B------:R-:W-:Y:S01]  /*1a30*/  BPT.TRAP 0x1 ;  /* 0x000000040000795c */ /* 0x000fe20000300000 */
.L_x_13730:
[----:B--2---:R-:W-:Y:S05]  /*1a40*/  @P1 BRA `(.L_x_13731) ;  /* 0x0000000000081947 */ /* 0x004fea0003800000 */
[----:B------:R-:W2:Y:S02]  /*1a50*/  SYNCS.PHASECHK.TRANS64.TRYWAIT P1, [UR6+0x32430], R2 ;  /* 0x03243002ff0075a7 */ /* 0x000ea40008020146 */
[----:B--2---:R-:W-:Y:S05]  /*1a60*/  @!P1 BRA `(.L_x_13732) ;  /* 0x000000f400649947 */ /* 0x004fea0003800000 */
.L_x_13731:
[----:B------:R-:W-:Y:S01]  /*1a70*/  UIADD3 UR4, UR40, 0x1c400, URZ ;  /* 0x0001c40028047890 */ /* 0x000fe2000fffe03f */
[----:B------:R-:W-:Y:S01]  /*1a80*/  WARPGROUP.ARRIVE ;  /* 0x00000000000079c5 */ /* 0x000fe20000000000 */
[----:B------:R-:W-:Y:S01]  /*1a90*/  UMOV UR8, UR42 ;  /* 0x0000002a00087c82 */ /* 0x000fe20008000000 */
[----:B------:R-:W-:Y:S01]  /*1aa0*/  UMOV UR9, 0x40000040 ;  /* 0x4000004000097882 */ /* 0x000fe20000000000 */
[----:B------:R-:W-:Y:S01]  /*1ab0*/  USHF.R.U32.HI UR4, URZ, 0x4, UR4 ;  /* 0x000000043f047899 */ /* 0x000fe20008011604 */
[----:B------:R-:W-:-:S03]  /*1ac0*/  UMOV UR11, 0x40000040 ;  /* 0x40000040000b7882 */ /* 0x000fc60000000000 */
[----:B------:R-:W-:-:S04]  /*1ad0*/  ULOP3.LUT UR4, UR4, 0x3fff, URZ, 0xc0, !UPT ;  /* 0x00003fff04047892 */ /* 0x000fc8000f8ec03f */
[----:B------:R-:W-:-:S04]  /*1ae0*/  ULOP3.LUT UR5, UR4, 0x10000, URZ, 0xfc, !UPT ;  /* 0x0001000004057892 */ /* 0x000fc8000f8efc3f */
[----:B------:R-:W-:Y:S02]  /*1af0*/  UIMAD UR4, UR38, 0x300, UR5 ;  /* 0x00000300260478a4 */ /* 0x000fe4000f8e0205 */
[----:B------:R-:W-:Y:S01]  /*1b00*/  IMAD.U32 R20, RZ, RZ, UR5 ;  /* 0x00000005ff147e24 */ /* 0x000fe2000f8e00ff */
[----:B------:R-:W-:Y:S02]  /*1b10*/  UIADD3 UR5, UR42, 0x2, URZ ;  /* 0x000000022a057890 */ /* 0x000fe4000fffe03f */
[----:B------:R-:W-:Y:S02]  /*1b20*/  UIADD3 UR7, UR4, 0x2, URZ ;  /* 0x0000000204077890 */ /* 0x000fe4000fffe03f */
[----:B------:R-:W-:Y:S02]  /*1b30*/  UMOV UR10, UR4 ;  /* 0x00000004000a7c82 */ /* 0x000fe40008000000 */
[----:B------:R-:W-:Y:S01]  /*1b40*/  HGMMA.64x96x16.F32.BF16 R24, gdesc[UR8], RZ, !UPT, gsb0 ;  /* 0x01600000081879f0 */ /* 0x000fe2000c0018ff */
        /* <DEDUP_REMOVED lines=34> */
.L_x_13850:
[----:B------:R-:W-:Y:S05]  /*1d70*/  @!P0 BRA `(.L_x_13734) ;  /* 0x0000000000048947 */ /* 0x000fea0003800000 */
[----:B------:R-:W-:Y:S01]  /*1d80*/  BPT.TRAP 0x1 ;  /* 0x000000040000795c */ /* 0x000fe20000300000 */
.L_x_13734:
[----:B------:R2:W3:Y:S01]  /*1d90*/  SYNCS.PHASECHK.TRANS64.TRYWAIT P1, [UR6+0x32450], R2 ;  /* 0x03245002ff0075a7 */ /* 0x0004e20008020146 */
[----:B------:R-:W-:Y:S05]  /*1da0*/  @!P0 BRA `(.L_x_13735) ;  /* 0x0000000000048947 */ /* 0x000fea0003800000 */
[----:B------:R-:W-:Y:S01]  /*1db0*/  BPT.TRAP 0x1 ;  /* 0x000000040000795c */ /* 0x000fe20000300000 */
.L_x_13735:
[----:B---3--:R-:W-:Y:S05]  /*1dc0*/  @P1 BRA `(.L_x_13736) ;  /* 0x0000000000081947 */ /* 0x008fea0003800000 */
[----:B------:R-:W3:Y:S02]  /*1dd0*/  SYNCS.PHASECHK.TRANS64.TRYWAIT P1, [UR6+0x32450], R2 ;  /* 0x03245002ff0075a7 */ /* 0x000ee40008020146 */
[----:B---3--:R-:W-:Y:S05]  /*1de0*/  @!P1 BRA `(.L_x_13737) ;  /* 0x000000f000b49947 */ /* 0x008fea0003800000 */
.L_x_13736:
[----:B------:R-:W-:Y:S01]  /*1df0*/  UIADD3 UR40, UR40, 0x400, URZ ;  /* 0x0000040028287890 */ /* 0x000fe2000fffe03f */
[----:B------:R-:W-:Y:S01]  /*1e00*/  WARPGROUP.ARRIVE ;  /* 0x00000000000079c5 */ /* 0x000fe20000000000 */
[----:B------:R-:W-:-:S05]  /*1e10*/  ULOP3.LUT UR4, UR41, 0x10000, URZ, 0xfc, !UPT ;  /* 0x0001000029047892 */ /* 0x000fca000f8efc3f */
[----:B0-----:R-:W0:Y:S01]  /*1e20*/  S2R R0, SR_TID.X ;  /* 0x0000000000007919 */ /* 0x001e220000002100 */
[----:B------:R-:W-:Y:S01]  /*1e30*/  USHF.R.U32.HI UR7, URZ, 0x4, UR40 ;  /* 0x000000043f077899 */ /* 0x000fe20008011628 */
[----:B------:R-:W-:Y:S01]  /*1e40*/  UMOV UR9, 0x40000040 ;  /* 0x4000004000097882 */ /* 0x000fe20000000000 */
[----:B------:R-:W-:Y:S02]  /*1e50*/  UMOV UR11, 0x40000040 ;  /* 0x40000040000b7882 */ /* 0x000fe40000000000 */
[----:B------:R-:W-:Y:S01]  /*1e60*/  ULOP3.LUT UR7, UR7, 0x3fff, URZ, 0xc0, !UPT ;  /* 0x00003fff07077892 */ /* 0x000fe2000f8ec03f */
[----:B------:R-:W-:Y:S01]  /*1e70*/  IMAD.U32 R13, RZ, RZ, UR9 ;  /* 0x00000009ff0d7e24 */ /* 0x000fe2000f8e00ff */
[----:B------:R-:W-:Y:S01]  /*1e80*/  UMOV UR8, UR4 ;  /* 0x0000000400087c82 */ /* 0x000fe20008000000 */
[----:B------:R-:W-:Y:S01]  /*1e90*/  UMOV UR13, 0x40000040 ;  /* 0x40000040000d7882 */ /* 0x000fe20000000000 */
[----:B------:R-:W-:Y:S01]  /*1ea0*/  ULOP3.LUT UR61, UR7, 0x10000, URZ, 0xfc, !UPT ;  /* 0x00010000073d7892 */ /* 0x000fe2000f8efc3f */
[----:B------:R-:W-:Y:S01]  /*1eb0*/  IMAD.U32 R12, RZ, RZ, UR8 ;  /* 0x00000008ff0c7e24 */ /* 0x000fe2000f8e00ff */
[----:B------:R-:W-:Y:S01]  /*1ec0*/  UMOV UR15, 0x40000040 ;  /* 0x40000040000f7882 */ /* 0x000fe20000000000 */
[----:B------:R-:W-:Y:S01]  /*1ed0*/  IMAD.U32 R11, RZ, RZ, UR13 ;  /* 0x0000000dff0b7e24 */ /* 0x000fe2000f8e00ff */
[----:B------:R-:W-:-:S02]  /*1ee0*/  UIMAD UR5, UR38, 0xc00, UR61 ;  /* 0x00000c00260578a4 */ /* 0x000fc4000f8e023d */
[----:B------:R-:W-:Y:S02]  /*1ef0*/  UIADD3 UR52, UR4, 0x402, URZ ;  /* 0x0000040204347890 */ /* 0x000fe4000fffe03f */
[----:B------:R-:W-:Y:S01]  /*1f00*/  UIADD3 UR54, UR5, 0x302, URZ ;  /* 0x0000030205367890 */ /* 0x000fe2000fffe03f */
[----:B------:R-:W-:Y:S02]  /*1f10*/  UMOV UR53, 0x40000040 ;  /* 0x4000004000357882 */ /* 0x000fe40000000000 */
[----:B------:R-:W-:Y:S01]  /*1f20*/  UMOV UR10, UR5 ;  /* 0x00000005000a7c82 */ /* 0x000fe20008000000 */
[----:B------:R-:W-:Y:S01]  /*1f30*/  UMOV UR55, 0x40000040 ;  /* 0x4000004000377882 */ /* 0x000fe20000000000 */
[----:B------:R-:W-:Y:S01]  /*1f40*/  HGMMA.64x96x16.F32.BF16 R24, gdesc[UR8], R24, gsb0 ;  /* 0x01600000081879f0 */ /* 0x000fe20008001818 */
[----:B------:R-:W-:Y:S02]  /*1f50*/  UIADD3 UR8, UR4, 0x2, URZ ;  /* 0x0000000204087890 */ /* 0x000fe4000fffe03f */
[----:B------:R-:W-:-:S02]  /*1f60*/  UIADD3 UR9, UR5, 0x2, URZ ;  /* 0x0000000205097890 */ /* 0x000fc4000fffe03f */
[----:B------:R-:W-:Y:S01]  /*1f70*/  UIADD3 UR10, UR5, 0x304, URZ ;  /* 0x00000304050a7890 */ /* 0x000fe2000fffe03f */
[----:B------:R-:W-:Y:S02]  /*1f80*/  UMOV UR11, 0x40000040 ;  /* 0x40000040000b7882 */ /* 0x000fe40000000000 */
[----:B------:R-:W-:Y:S01]  /*1f90*/  UMOV UR12, UR8 ;  /* 0x00000008000c7c82 */ /* 0x000fe20008000000 */
[----:B------:R-:W-:Y:S01]  /*1fa0*/  UIADD3 UR8, UR4, 0x4, URZ ;  /* 0x0000000404087890 */ /* 0x000fe2000fffe03f */
[----:B------:R-:W-:Y:S01]  /*1fb0*/  IMAD.U32 R10, RZ, RZ, UR12 ;  /* 0x0000000cff0a7e24 */ /* 0x000fe2000f8e00ff */
[----:B------:R-:W-:Y:S01]  /*1fc0*/  UMOV UR14, UR9 ;  /* 0x00000009000e7c82 */ /* 0x000fe20008000000 */
[----:B------:R-:W-:Y:S01]  /*1fd0*/  UIADD3 UR9, UR5, 0x4, URZ ;  /* 0x0000000405097890 */ /* 0x000fe2000fffe03f */
[----:B0-----:R-:W-:Y:S01]  /*1fe0*/  SHF.R.U32.HI R0, RZ, 0x7, R0 ;  /* 0x00000007ff007819 */ /* 0x001fe20000011600 */
        /* <DEDUP_REMOVED lines=63> */
[----:B-12---:R-:W-:Y:S01]  /*23e0*/  IMAD.U32 R2, RZ, RZ, UR12 ;  /* 0x0000000cff027e24 */ /* 0x006fe2000f8e00ff */
        /* <DEDUP_REMOVED lines=46> */
.L_x_13738:
[----:B------:R-:W-:Y:S01]  /*26d0*/  ISETP.NE.AND P6, PT, R228, 0x1, PT ;  /* 0x00000001e400780c */ /* 0x000fe20003fc5270 */
[----:B------:R-:W1:Y:S01]  /*26e0*/  LDC R208, c[0x0][0x2f0] ;  /* 0x0000bc00ffd07b82 */ /* 0x000e620000000800 */
[----:B------:R-:W-:Y:S01]  /*26f0*/  IADD3 R4, R213, UR60, RZ ;  /* 0x0000003cd5047c10 */ /* 0x000fe2000fffe0ff */
[----:B------:R-:W-:Y:S01]  /*2700*/  ULDC UR5, c[0x0][0xa80] ;  /* 0x0002a00000057ab9 */ /* 0x000fe20000000800 */
[----:B------:R-:W-:Y:S01]  /*2710*/  R2UR UR4, R212 ;  /* 0x00000000d40472ca */ /* 0x000fe200000e0000 */
[----:B------:R-:W-:Y:S02]  /*2720*/  UIADD3 UR10, UR6, 0x32440, URZ ;  /* 0x00032440060a7890 */ /* 0x000fe4000fffe03f */
[----:B------:R-:W-:Y:S02]  /*2730*/  ULOP3.LUT UR7, UR7, 0x3000000, URZ, 0xfc, !UPT ;  /* 0x0300000007077892 */ /* 0x000fe4000f8efc3f */
[----:B------:R-:W2:Y:S01]  /*2740*/  LDC R207, c[0x0][0x288] ;  /* 0x0000a200ffcf7b82 */ /* 0x000ea20000000800 */
[----:B------:R-:W-:Y:S01]  /*2750*/  UPRMT UR10, UR48, 0x654, UR10 ;  /* 0x00000654300a7896 */ /* 0x000fe2000800000a */
[----:B------:R-:W-:-:S06]  /*2760*/  UMOV UR11, 0x40000040 ;  /* 0x40000040000b7882 */ /* 0x000fcc0000000000 */
[----:B------:R-:W3:Y:S08]  /*2770*/  @P6 LDC R5, c[0x0][0x44c] ;  /* 0x00011300ff056b82 */ /* 0x000ef00000000800 */
[----:B------:R-:W4:Y:S01]  /*2780*/  @P6 LDC R72, c[0x0][0x450] ;  /* 0x00011400ff486b82 */ /* 0x000f220000000800 */
[----:B------:R-:W-:Y:S01]  /*2790*/  SYNCS.ARRIVE.TRANS64.RED.A1T0 RZ, [UR10], RZ ;  /* 0x000000ffffff79a7 */ /* 0x000fe2000810040a */
[----:B---3--:R-:W-:-:S05]  /*27a0*/  @P6 IMAD.HI.U32 R5, R4, R5, RZ ;  /* 0x0000000504056227 */ /* 0x008fca00078e00ff */
[----:B----4-:R-:W-:Y:S01]  /*27b0*/  @P6 SHF.R.U32.HI R4, RZ, R72, R5 ;  /* 0x00000048ff046219 */ /* 0x010fe20000011605 */
[----:B------:R-:W-:-:S04]  /*27c0*/  IMAD.MOV.U32 R72, RZ, RZ, -0x60 ;  /* 0xffffffa0ff487424 */ /* 0x000fc800078e00ff */
[----:B------:R-:W3:Y:S01]  /*27d0*/  SHFL.IDX PT, R21, R4, RZ, 0x1c1f ;  /* 0x001c1fff04157589 */ /* 0x000ee200000e0000 */
[----:B------:R-:W-:-:S03]  /*27e0*/  IMAD R5, R201, R72, 0x60 ;  /* 0x00000060c9057424 */ /* 0x000fc600078e0248 */
[----:B------:R-:W4:Y:S01]  /*27f0*/  SHFL.IDX PT, R73, R4, 0x1, 0x1c1f ;  /* 0x003c1f0004497f89 */ /* 0x000f2200000e0000 */
[----:B-1----:R-:W-:Y:S01]  /*2800*/  IMAD R5, R208, UR4, R5 ;  /* 0x00000004d0057c24 */ /* 0x002fe2000f8e0205 */
[----:B------:R-:W-:-:S03]  /*2810*/  UIMAD UR4, UR38, 0xc00, UR7 ;  /* 0x00000c00260478a4 */ /* 0x000fc6000f8e0207 */
[----:B------:R-:W-:-:S04]  /*2820*/  IMAD R72, R214, -0x2, R5 ;  /* 0xfffffffed6487824 */ /* 0x000fc800078e0205 */
[----:B------:R-:W-:Y:S01]  /*2830*/  UMOV UR10, UR4 ;  /* 0x00000004000a7c82 */ /* 0x000fe20008000000 */
[----:B--2---:R-:W-:-:S04]  /*2840*/  IADD3 R5, R72, 0x1, -R207 ;  /* 0x0000000148057810 */ /* 0x004fc80007ffe8cf */
[-CC-:B---3--:R-:W-:Y:S01]  /*2850*/  VIADDMNMX R21, R21, R5.reuse, R72.reuse, PT ;  /* 0x0000000515157246 */ /* 0x188fe20003800148 */
[----:B------:R1:W-:Y:S03]  /*2860*/  BAR.SYNC.DEFER_BLOCKING R209, 0x100 ;  /* 0x000400d10000751d */ /* 0x0003e60000010000 */
[----:B------:R-:W-:Y:S02]  /*2870*/  ISETP.GT.AND P5, PT, R21, RZ, PT ;  /* 0x000000ff1500720c */ /* 0x000fe40003fa4270 */
[----:B----4-:R-:W-:Y:S02]  /*2880*/  VIADDMNMX R72, R73, R5, R72, PT ;  /* 0x0000000549487246 */ /* 0x010fe40003800148 */
[----:B------:R-:W-:Y:S02]  /*2890*/  ISETP.GT.AND P4, PT, R21, 0x1, PT ;  /* 0x000000011500780c */ /* 0x000fe40003f84270 */
[----:B------:R-:W-:-:S02]  /*28a0*/  FSEL R73, R24, -INF , P5 ;  /* 0xff80000018497808 */ /* 0x000fc40002800000 */
[C---:B------:R-:W-:Y:S02]  /*28b0*/  ISETP.GT.AND P2, PT, R21.reuse, 0x10, PT ;  /* 0x000000101500780c */ /* 0x040fe40003f44270 */
[C---:B------:R-:W-:Y:S02]  /*28c0*/  ISETP.GT.AND P5, PT, R21.reuse, 0x11, PT ;  /* 0x000000111500780c */ /* 0x040fe40003fa4270 */
[C---:B------:R-:W-:Y:S02]  /*28d0*/  ISETP.GT.AND P3, PT, R21.reuse, 0x8, PT ;  /* 0x000000081500780c */ /* 0x040fe40003f64270 */
[----:B------:R-:W-:Y:S02]  /*28e0*/  ISETP.GT.AND P1, PT, R21, 0x9, PT ;  /* 0x000000091500780c */ /* 0x000fe40003f24270 */
[----:B------:R-:W-:Y:S02]  /*28f0*/  FSEL R25, R25, -INF , P4 ;  /* 0xff80000019197808 */ /* 0x000fe40002000000 */
[----:B------:R-:W-:-:S02]  /*2900*/  ISETP.GT.AND P4, PT, R21, 0x18, PT ;  /* 0x000000181500780c */ /* 0x000fc40003f84270 */
[----:B------:R-:W-:Y:S02]  /*2910*/  FSEL R5, R32, -INF , P2 ;  /* 0xff80000020057808 */ /* 0x000fe40001000000 */
[----:B------:R-:W-:Y:S02]  /*2920*/  FSEL R158, R33, -INF , P5 ;  /* 0xff800000219e7808 */ /* 0x000fe40002800000 */
[C---:B------:R-:W-:Y:S02]  /*2930*/  ISETP.GT.AND P2, PT, R21.reuse, 0x21, PT ;  /* 0x000000211500780c */ /* 0x040fe40003f44270 */
[----:B------:R-:W-:Y:S02]  /*2940*/  ISETP.GT.AND P5, PT, R21, 0x28, PT ;  /* 0x000000281500780c */ /* 0x000fe40003fa4270 */
[----:B------:R-:W-:Y:S02]  /*2950*/  FSEL R75, R28, -INF , P3 ;  /* 0xff8000001c4b7808 */ /* 0x000fe40001800000 */
[----:B------:R-:W-:-:S02]  /*2960*/  FSEL R29, R29, -INF , P1 ;  /* 0xff8000001d1d7808 */ /* 0x000fc40000800000 */
[C---:B------:R-:W-:Y:S02]  /*2970*/  ISETP.GT.AND P3, PT, R21.reuse, 0x19, PT ;  /* 0x000000191500780c */ /* 0x040fe40003f64270 */
[C---:B------:R-:W-:Y:S02]  /*2980*/  ISETP.GT.AND P1, PT, R21.reuse, 0x20, PT ;  /* 0x000000201500780c */ /* 0x040fe40003f24270 */
[----:B------:R-:W-:Y:S02]  /*2990*/  FSEL R163, R36, -INF , P4 ;  /* 0xff80000024a37808 */ /* 0x000fe40002000000 */
[----:B------:R-:W-:Y:S02]  /*29a0*/  ISETP.GT.AND P4, PT, R21, 0x29, PT ;  /* 0x000000291500780c */ /* 0x000fe40003f84270 */
[----:B------:R-:W-:Y:S02]  /*29b0*/  FSEL R159, R41, -INF , P2 ;  /* 0xff800000299f7808 */ /* 0x000fe40001000000 */
[----:B------:R-:W-:-:S02]  /*29c0*/  FSEL R164, R44, -INF , P5 ;  /* 0xff8000002ca47808 */ /* 0x000fc40002800000 */
[C---:B------:R-:W-:Y:S02]  /*29d0*/  ISETP.GT.AND P2, PT, R21.reuse, 0x38, PT ;  /* 0x000000381500780c */ /* 0x040fe40003f44270 */
[----:B------:R-:W-:Y:S02]  /*29e0*/  ISETP.GT.AND P5, PT, R21, 0x39, PT ;  /* 0x000000391500780c */ /* 0x000fe40003fa4270 */
[----:B------:R-:W-:Y:S02]  /*29f0*/  FSEL R168, R37, -INF , P3 ;  /* 0xff80000025a87808 */ /* 0x000fe40001800000 */
[----:B------:R-:W-:Y:S02]  /*2a00*/  FSEL R206, R40, -INF , P1 ;  /* 0xff80000028ce7808 */ /* 0x000fe40000800000 */
[----:B------:R-:W-:Y:S02]  /*2a10*/  FMNMX.FTZ R4, R73, R25, !PT ;  /* 0x0000001949047209 */ /* 0x000fe40007810000 */
[----:B------:R-:W-:-:S02]  /*2a20*/  ISETP.GT.AND P3, PT, R21, 0x30, PT ;  /* 0x000000301500780c */ /* 0x000fc40003f64270 */
[----:B------:R-:W-:Y:S02]  /*2a30*/  ISETP.GT.AND P1, PT, R21, 0x31, PT ;  /* 0x000000311500780c */ /* 0x000fe40003f24270 */
[----:B------:R-:W-:Y:S02]  /*2a40*/  FSEL R169, R45, -INF , P4 ;  /* 0xff8000002da97808 */ /* 0x000fe40002000000 */
[----:B------:R-:W-:Y:S02]  /*2a50*/  ISETP.GT.AND P4, PT, R21, 0x40, PT ;  /* 0x000000401500780c */ /* 0x000fe40003f84270 */
[----:B------:R-:W-:Y:S02]  /*2a60*/  FSEL R165, R52, -INF , P2 ;  /* 0xff80000034a57808 */ /* 0x000fe40001000000 */
[----:B------:R-:W-:Y:S02]  /*2a70*/  FSEL R170, R53, -INF , P5 ;  /* 0xff80000035aa7808 */ /* 0x000fe40002800000 */
[----:B------:R-:W-:-:S02]  /*2a80*/  ISETP.GT.AND P2, PT, R21, 0x49, PT ;  /* 0x000000491500780c */ /* 0x000fc40003f44270 */
[----:B------:R-:W-:Y:S02]  /*2a90*/  ISETP.GT.AND P5, PT, R21, 0x50, PT ;  /* 0x000000501500780c */ /* 0x000fe40003fa4270 */
[----:B------:R-:W-:Y:S02]  /*2aa0*/  FMNMX.FTZ R24, R75, R4, !PT ;  /* 0x000000044b187209 */ /* 0x000fe40007810000 */
[----:B------:R-:W-:Y:S02]  /*2ab0*/  FSEL R205, R48, -INF , P3 ;  /* 0xff80000030cd7808 */ /* 0x000fe40001800000 */
[----:B------:R-:W-:Y:S02]  /*2ac0*/  FSEL R160, R49, -INF , P1 ;  /* 0xff80000031a07808 */ /* 0x000fe40000800000 */
[C---:B------:R-:W-:Y:S02]  /*2ad0*/  ISETP.GT.AND P3, PT, R21.reuse, 0x41, PT ;  /* 0x000000411500780c */ /* 0x040fe40003f64270 */
[----:B------:R-:W-:-:S02]  /*2ae0*/  ISETP.GT.AND P1, PT, R21, 0x48, PT ;  /* 0x000000481500780c */ /* 0x000fc40003f24270 */
[----:B------:R-:W-:Y:S02]  /*2af0*/  FSEL R157, R56, -INF , P4 ;  /* 0xff800000389d7808 */ /* 0x000fe40002000000 */
[----:B------:R-:W-:Y:S02]  /*2b00*/  ISETP.GT.AND P4, PT, R21, 0x51, PT ;  /* 0x000000511500780c */ /* 0x000fe40003f84270 */
[----:B------:R-:W-:Y:S02]  /*2b10*/  FSEL R171, R61, -INF , P2 ;  /* 0xff8000003dab7808 */ /* 0x000fe40001000000 */
[----:B------:R-:W-:Y:S02]  /*2b20*/  FSEL R4, R64, -INF , P5 ;  /* 0xff80000040047808 */ /* 0x000fe40002800000 */
[----:B------:R-:W-:Y:S02]  /*2b30*/  FMNMX.FTZ R24, R29, R24, !PT ;  /* 0x000000181d187209 */ /* 0x000fe40007810000 */
[----:B------:R-:W-:-:S02]  /*2b40*/  ISETP.GT.AND P2, PT, R72, RZ, PT ;  /* 0x000000ff4800720c */ /* 0x000fc40003f44270 */
[----:B------:R-:W-:Y:S02]  /*2b50*/  ISETP.GT.AND P5, PT, R72, 0x1, PT ;  /* 0x000000014800780c */ /* 0x000fe40003fa4270 */
[----:B------:R-:W-:Y:S02]  /*2b60*/  FSEL R161, R57, -INF , P3 ;  /* 0xff80000039a17808 */ /* 0x000fe40001800000 */
[----:B------:R-:W-:Y:S02]  /*2b70*/  FSEL R166, R60, -INF , P1 ;  /* 0xff8000003ca67808 */ /* 0x000fe40000800000 */
[C---:B------:R-:W-:Y:S02]  /*2b80*/  ISETP.GT.AND P3, PT, R21.reuse, 0x58, PT ;  /* 0x000000581500780c */ /* 0x040fe40003f64270 */
[----:B------:R-:W-:Y:S02]  /*2b90*/  ISETP.GT.AND P1, PT, R21, 0x59, PT ;  /* 0x000000591500780c */ /* 0x000fe40003f24270 */
[----:B------:R-:W-:-:S02]  /*2ba0*/  FSEL R162, R65, -INF , P4 ;  /* 0xff80000041a27808 */ /* 0x000fc40002000000 */
[----:B------:R-:W-:Y:S02]  /*2bb0*/  FMNMX.FTZ R21, R5, R24, !PT ;  /* 0x0000001805157209 */ /* 0x000fe40007810000 */
[----:B------:R-:W-:Y:S02]  /*2bc0*/  ISETP.GT.AND P4, PT, R72, 0x8, PT ;  /* 0x000000084800780c */ /* 0x000fe40003f84270 */
[----:B------:R-:W-:Y:S02]  /*2bd0*/  FSEL R26, R26, -INF , P2 ;  /* 0xff8000001a1a7808 */ /* 0x000fe40001000000 */
[----:B------:R-:W-:Y:S02]  /*2be0*/  FSEL R24, R27, -INF , P5 ;  /* 0xff8000001b187808 */ /* 0x000fe40002800000 */
[----:B------:R-:W-:Y:S02]  /*2bf0*/  FSEL R167, R68, -INF , P3 ;  /* 0xff80000044a77808 */ /* 0x000fe40001800000 */
        /* <DEDUP_REMOVED lines=8> */
[----:B------:R-:W-:Y:S02]  /*2c80*/  ISETP.GT.AND P4, PT, R72, 0x11, PT ;  /* 0x000000114800780c */ /* 0x000fe40003f84270 */
[----:B------:R-:W-:Y:S02]  /*2c90*/  FSEL R173, R34, -INF , P2 ;  /* 0xff80000022ad7808 */ /* 0x000fe40001000000 */
[----:B------:R-:W-:Y:S02]  /*2ca0*/  FMNMX.FTZ R32, R28, R21, !PT ;  /* 0x000000151c207209 */ /* 0x000fe40007810000 */
[----:B------:R-:W-:Y:S02]  /*2cb0*/  FMNMX.FTZ R27, R168, R27, !PT ;  /* 0x0000001ba81b7209 */ /* 0x000fe40007810000 */
[----:B------:R-:W-:-:S02]  /*2cc0*/  ISETP.GT.AND P3, PT, R72, 0x18, PT ;  /* 0x000000184800780c */ /* 0x000fc40003f64270 */
[----:B------:R-:W-:Y:S02]  /*2cd0*/  FSEL R185, R35, -INF , P4 ;  /* 0xff80000023b97808 */ /* 0x000fe40002000000 */
[----:B------:R-:W-:Y:S02]  /*2ce0*/  FMNMX.FTZ R32, R173, R32, !PT ;  /* 0x00000020ad207209 */ /* 0x000fe40007810000 */
[----:B------:R-:W-:Y:S02]  /*2cf0*/  FMNMX.FTZ R34, R206, R27, !PT ;  /* 0x0000001bce227209 */ /* 0x000fe40007810000 */
[----:B------:R-:W-:Y:S02]  /*2d00*/  ISETP.GT.AND P2, PT, R72, 0x19, PT ;  /* 0x000000194800780c */ /* 0x000fe40003f44270 */
[----:B------:R-:W-:Y:S02]  /*2d10*/  FSEL R190, R38, -INF , P3 ;  /* 0xff80000026be7808 */ /* 0x000fe40001800000 */
[----:B------:R-:W-:-:S02]  /*2d20*/  FMNMX.FTZ R21, R185, R32, !PT ;  /* 0x00000020b9157209 */ /* 0x000fc40007810000 */
        /* <DEDUP_REMOVED lines=16> */
[----:B------:R-:W-:Y:S02]  /*2e30*/  ISETP.GT.AND P3, PT, R72, 0x30, PT ;  /* 0x000000304800780c */ /* 0x000fe40003f64270 */
[----:B------:R-:W-:-:S02]  /*2e40*/  FSEL R195, R47, -INF , P4 ;  /* 0xff8000002fc37808 */ /* 0x000fc40002000000 */
[----:B------:R-:W-:Y:S02]  /*2e50*/  FMNMX.FTZ R32, R191, R32, !PT ;  /* 0x00000020bf207209 */ /* 0x000fe40007810000 */
        /* <DEDUP_REMOVED lines=29> */
[----:B------:R-:W-:Y:S02]  /*3030*/  FSEL R172, R69, -INF , P1 ;  /* 0xff80000045ac7808 */ /* 0x000fe40000800000 */
        /* <DEDUP_REMOVED lines=13> */
[----:B------:R-:W-:Y:S01]  /*3110*/  FSEL R198, R70, -INF , P1 ;  /* 0xff80000046c67808 */ /* 0x000fe20000800000 */
[----:B------:R-:W2:Y:S01]  /*3120*/  SHFL.BFLY PT, R34, R27, 0x2, 0x1f ;  /* 0x0c401f001b227f89 */ /* 0x000ea200000e0000 */
[----:B------:R-:W-:Y:S02]  /*3130*/  FMNMX.FTZ R21, R193, R32, !PT ;  /* 0x00000020c1157209 */ /* 0x000fe40007810000 */
[----:B------:R-:W-:Y:S02]  /*3140*/  FSEL R204, R71, -INF , P2 ;  /* 0xff80000047cc7808 */ /* 0x000fe40001000000 */
[----:B------:R-:W-:-:S04]  /*3150*/  FMNMX.FTZ R21, R198, R21, !PT ;  /* 0x00000015c6157209 */ /* 0x000fc80007810000 */
[----:B------:R-:W-:-:S05]  /*3160*/  FMNMX.FTZ R31, R204, R21, !PT ;  /* 0x00000015cc1f7209 */ /* 0x000fca0007810000 */
[----:B------:R-:W3:Y:S01]  /*3170*/  SHFL.BFLY PT, R32, R31, 0x2, 0x1f ;  /* 0x0c401f001f207f89 */ /* 0x000ee200000e0000 */
[----:B--2---:R-:W-:-:S05]  /*3180*/  FMNMX.FTZ R34, R27, R34, !PT ;  /* 0x000000221b227209 */ /* 0x004fca0007810000 */
[----:B------:R-:W2:Y:S01]  /*3190*/  SHFL.BFLY PT, R21, R34, 0x1, 0x1f ;  /* 0x0c201f0022157f89 */ /* 0x000ea200000e0000 */
[----:B---3--:R-:W-:-:S05]  /*31a0*/  FMNMX.FTZ R32, R31, R32, !PT ;  /* 0x000000201f207209 */ /* 0x008fca0007810000 */
[----:B------:R-:W3:Y:S01]  /*31b0*/  SHFL.BFLY PT, R27, R32, 0x1, 0x1f ;  /* 0x0c201f00201b7f89 */ /* 0x000ee200000e0000 */
[----:B--2---:R-:W-:-:S04]  /*31c0*/  FMNMX.FTZ R21, R34, R21, !PT ;  /* 0x0000001522157209 */ /* 0x004fc80007810000 */
[C---:B------:R-:W-:Y:S01]  /*31d0*/  FSETP.NEU.FTZ.AND P1, PT, R21.reuse, -INF , PT ;  /* 0xff8000001500780b */ /* 0x040fe20003f3d000 */
[----:B------:R-:W-:-:S05]  /*31e0*/  FMUL.FTZ R202, R21, UR5 ;  /* 0x0000000515ca7c20 */ /* 0x000fca0008410000 */
[----:B------:R-:W-:Y:S02]  /*31f0*/  FSEL R202, R202, RZ, P1 ;  /* 0x000000ffcaca7208 */ /* 0x000fe40000800000 */
[----:B---3--:R-:W-:-:S03]  /*3200*/  FMNMX.FTZ R156, R32, R27, !PT ;  /* 0x0000001b209c7209 */ /* 0x008fc60007810000 */
[--C-:B------:R-:W-:Y:S01]  /*3210*/  FFMA.FTZ R177, R73, UR5, -R202.reuse ;  /* 0x0000000549b17c23 */ /* 0x100fe200080108ca */
[--C-:B------:R-:W-:Y:S01]  /*3220*/  FFMA.FTZ R178, R25, UR5, -R202.reuse ;  /* 0x0000000519b27c23 */ /* 0x100fe200080108ca */
[--C-:B------:R-:W-:Y:S01]  /*3230*/  FFMA.FTZ R179, R75, UR5, -R202.reuse ;  /* 0x000000054bb37c23 */ /* 0x100fe200080108ca */
[C---:B------:R-:W-:Y:S01]  /*3240*/  FSETP.NEU.FTZ.AND P1, PT, R156.reuse, -INF , PT ;  /* 0xff8000009c00780b */ /* 0x040fe20003f3d000 */
[----:B------:R-:W-:Y:S01]  /*3250*/  FMUL.FTZ R203, R156, UR5 ;  /* 0x000000059ccb7c20 */ /* 0x000fe20008410000 */
[--C-:B------:R-:W-:Y:S01]  /*3260*/  FFMA.FTZ R180, R29, UR5, -R202.reuse ;  /* 0x000000051db47c23 */ /* 0x100fe200080108ca */
[----:B------:R-:W-:Y:S01]  /*3270*/  MUFU.EX2 R177, R177 ;  /* 0x000000b100b17308 */ /* 0x000fe20000000800 */
[--C-:B------:R-:W-:Y:S01]  /*3280*/  FFMA.FTZ R5, R5, UR5, -R202.reuse ;  /* 0x0000000505057c23 */ /* 0x100fe200080108ca */
[--C-:B------:R-:W-:Y:S01]  /*3290*/  FFMA.FTZ R158, R158, UR5, -R202.reuse ;  /* 0x000000059e9e7c23 */ /* 0x100fe200080108ca */
[----:B------:R-:W-:Y:S01]  /*32a0*/  FSEL R203, R203, RZ, P1 ;  /* 0x000000ffcbcb7208 */ /* 0x000fe20000800000 */
        /* <DEDUP_REMOVED lines=8> */
[----:B------:R-:W2:Y:S01]  /*3330*/  MUFU.EX2 R178, R178 ;  /* 0x000000b200b27308 */ /* 0x000ea20000000800 */
        /* <DEDUP_REMOVED lines=16> */
[----:B--2---:R-:W-:Y:S01]  /*3440*/  F2FP.BF16.F32.PACK_AB R152, R178, R177 ;  /* 0x000000b1b298723e */ /* 0x004fe200000010ff */
        /* <DEDUP_REMOVED lines=15> */
[----:B---3--:R-:W-:Y:S01]  /*3540*/  F2FP.BF16.F32.PACK_AB R154, R180, R179 ;  /* 0x000000b3b49a723e */ /* 0x008fe200000010ff */
[--C-:B------:R-:W-:Y:S01]  /*3550*/  FFMA.FTZ R162, R162, UR5, -R202.reuse ;  /* 0x00000005a2a27c23 */ /* 0x100fe200080108ca */
[--C-:B------:R-:W-:Y:S01]  /*3560*/  FFMA.FTZ R167, R167, UR5, -R202.reuse ;  /* 0x00000005a7a77c23 */ /* 0x100fe200080108ca */
[----:B------:R-:W-:Y:S01]  /*3570*/  FFMA.FTZ R172, R172, UR5, -R202 ;  /* 0x00000005acac7c23 */ /* 0x000fe200080108ca */
[--C-:B------:R-:W-:Y:S01]  /*3580*/  FFMA.FTZ R189, R189, UR5, -R203.reuse ;  /* 0x00000005bdbd7c23 */ /* 0x100fe200080108cb */
[--C-:B------:R-:W-:Y:S01]  /*3590*/  FFMA.FTZ R193, R193, UR5, -R203.reuse ;  /* 0x00000005c1c17c23 */ /* 0x100fe200080108cb */
[--C-:B------:R-:W-:Y:S01]  /*35a0*/  FFMA.FTZ R198, R198, UR5, -R203.reuse ;  /* 0x00000005c6c67c23 */ /* 0x100fe200080108cb */
[----:B------:R-:W-:Y:S01]  /*35b0*/  MUFU.EX2 R183, R183 ;  /* 0x000000b700b77308 */ /* 0x000fe20000000800 */
[----:B------:R-:W-:Y:S01]  /*35c0*/  FFMA.FTZ R202, R204, UR5, -R203 ;  /* 0x00000005ccca7c23 */ /* 0x000fe200080108cb */
[----:B------:R-:W-:-:S04]  /*35d0*/  FADD.FTZ R178, R177, R178 ;  /* 0x000000b2b1b27221 */ /* 0x000fc80000010000 */
[----:B------:R-:W-:Y:S02]  /*35e0*/  FADD.FTZ R179, R179, R178 ;  /* 0x000000b2b3b37221 */ /* 0x000fe40000010000 */
[----:B------:R-:W3:Y:S01]  /*35f0*/  MUFU.EX2 R184, R184 ;  /* 0x000000b800b87308 */ /* 0x000ee20000000800 */
[----:B--2---:R-:W-:Y:S01]  /*3600*/  F2FP.BF16.F32.PACK_AB R153, R182, R181 ;  /* 0x000000b5b699723e */ /* 0x004fe200000010ff */
[----:B------:R-:W-:Y:S01]  /*3610*/  FADD.FTZ R182, R181, R182 ;  /* 0x000000b6b5b67221 */ /* 0x000fe20000010000 */
[----:B------:R-:W-:-:S05]  /*3620*/  FADD.FTZ R180, R180, R179 ;  /* 0x000000b3b4b47221 */ /* 0x000fca0000010000 */
[----:B------:R-:W-:Y:S08]  /*3630*/  MUFU.EX2 R5, R5 ;  /* 0x0000000500057308 */ /* 0x000ff00000000800 */
[----:B------:R-:W-:Y:S01]  /*3640*/  MUFU.EX2 R158, R158 ;  /* 0x0000009e009e7308 */ /* 0x000fe20000000800 */
[----:B---3--:R-:W-:Y:S01]  /*3650*/  F2FP.BF16.F32.PACK_AB R155, R184, R183 ;  /* 0x000000b7b89b723e */ /* 0x008fe200000010ff */
        /* <DEDUP_REMOVED lines=8> */
[----:B------:R-:W2:Y:S08]  /*36e0*/  MUFU.EX2 R173, R173 ;  /* 0x000000ad00ad7308 */ /* 0x000eb00000000800 */
[----:B------:R-:W3:Y:S08]  /*36f0*/  MUFU.EX2 R185, R185 ;  /* 0x000000b900b97308 */ /* 0x000ef00000000800 */
[----:B------:R-:W-:Y:S01]  /*3700*/  MUFU.EX2 R190, R190 ;  /* 0x000000be00be7308 */ /* 0x000fe20000000800 */
[----:B--2---:R-:W-:-:S07]  /*3710*/  FADD.FTZ R184, R173, R184 ;  /* 0x000000b8adb87221 */ /* 0x004fce0000010000 */
[----:B------:R-:W2:Y:S08]  /*3720*/  MUFU.EX2 R194, R194 ;  /* 0x000000c200c27308 */ /* 0x000eb00000000800 */
[----:B------:R-:W-:Y:S08]  /*3730*/  MUFU.EX2 R206, R206 ;  /* 0x000000ce00ce7308 */ /* 0x000ff00000000800 */
[----:B------:R-:W-:Y:S08]  /*3740*/  MUFU.EX2 R159, R159 ;  /* 0x0000009f009f7308 */ /* 0x000ff00000000800 */
[----:B------:R-:W-:Y:S08]  /*3750*/  MUFU.EX2 R164, R164 ;  /* 0x000000a400a47308 */ /* 0x000ff00000000800 */
[----:B------:R-:W-:Y:S08]  /*3760*/  MUFU.EX2 R169, R169 ;  /* 0x000000a900a97308 */ /* 0x000ff00000000800 */
[----:B------:R-:W4:Y:S08]  /*3770*/  MUFU.EX2 R174, R174 ;  /* 0x000000ae00ae7308 */ /* 0x000f300000000800 */
[----:B------:R-:W5:Y:S08]  /*3780*/  MUFU.EX2 R186, R186 ;  /* 0x000000ba00ba7308 */ /* 0x000f700000000800 */
[----:B------:R-:W-:Y:S08]  /*3790*/  MUFU.EX2 R191, R191 ;  /* 0x000000bf00bf7308 */ /* 0x000ff00000000800 */
[----:B------:R-:W0:Y:S08]  /*37a0*/  MUFU.EX2 R195, R195 ;  /* 0x000000c300c37308 */ /* 0x000e300000000800 */
[----:B------:R-:W-:Y:S08]  /*37b0*/  MUFU.EX2 R205, R205 ;  /* 0x000000cd00cd7308 */ /* 0x000ff00000000800 */
[----:B------:R-:W-:Y:S08]  /*37c0*/  MUFU.EX2 R160, R160 ;  /* 0x000000a000a07308 */ /* 0x000ff00000000800 */
[----:B------:R-:W-:Y:S08]  /*37d0*/  MUFU.EX2 R165, R165 ;  /* 0x000000a500a57308 */ /* 0x000ff00000000800 */
[----:B------:R-:W-:Y:S08]  /*37e0*/  MUFU.EX2 R170, R170 ;  /* 0x000000aa00aa7308 */ /* 0x000ff00000000800 */
[----:B------:R-:W1:Y:S08]  /*37f0*/  MUFU.EX2 R175, R175 ;  /* 0x000000af00af7308 */ /* 0x000e700000000800 */
[----:B------:R-:W1:Y:S08]  /*3800*/  MUFU.EX2 R187, R187 ;  /* 0x000000bb00bb7308 */ /* 0x000e700000000800 */
[----:B------:R-:W-:Y:S08]  /*3810*/  MUFU.EX2 R192, R192 ;  /* 0x000000c000c07308 */ /* 0x000ff00000000800 */
[----:B------:R-:W1:Y:S08]  /*3820*/  MUFU.EX2 R196, R196 ;  /* 0x000000c400c47308 */ /* 0x000e700000000800 */
        /* <DEDUP_REMOVED lines=8> */
[----:B------:R-:W1:Y:S08]  /*38b0*/  MUFU.EX2 R4, R4 ;  /* 0x0000000400047308 */ /* 0x000e700000000800 */
[----:B------:R-:W-:Y:S08]  /*38c0*/  MUFU.EX2 R162, R162 ;  /* 0x000000a200a27308 */ /* 0x000ff00000000800 */
[----:B------:R-:W-:Y:S08]  /*38d0*/  MUFU.EX2 R167, R167 ;  /* 0x000000a700a77308 */ /* 0x000ff00000000800 */
[----:B------:R-:W-:Y:S08]  /*38e0*/  MUFU.EX2 R172, R172 ;  /* 0x000000ac00ac7308 */ /* 0x000ff00000000800 */
[----:B------:R-:W1:Y:S01]  /*38f0*/  MUFU.EX2 R189, R189 ;  /* 0x000000bd00bd7308 */ /* 0x000e620000000800 */
[----:B------:R-:W-:-:S02]  /*3900*/  WARPGROUP.DEPBAR.LE gsb0, 0x0 ;  /* 0x00008000000079c5 */ /* 0x000fc40000010000 */
[----:B------:R-:W-:Y:S01]  /*3910*/  F2FP.BF16.F32.PACK_AB R152, R158, R5 ;  /* 0x000000059e98723e */ /* 0x000fe200000010ff */
[----:B------:R-:W-:Y:S01]  /*3920*/  FADD.FTZ R5, R5, R180 ;  /* 0x000000b405057221 */ /* 0x000fe20000010000 */
[C---:B---3--:R-:W-:Y:S01]  /*3930*/  F2FP.BF16.F32.PACK_AB R153, R185.reuse, R173 ;  /* 0x000000adb999723e */ /* 0x048fe200000010ff */
[----:B------:R-:W-:Y:S01]  /*3940*/  FADD.FTZ R185, R185, R184 ;  /* 0x000000b8b9b97221 */ /* 0x000fe20000010000 */
[----:B------:R-:W-:Y:S01]  /*3950*/  F2FP.BF16.F32.PACK_AB R154, R168, R163 ;  /* 0x000000a3a89a723e */ /* 0x000fe200000010ff */
[----:B------:R-:W3:Y:S01]  /*3960*/  MUFU.EX2 R193, R193 ;  /* 0x000000c100c17308 */ /* 0x000ee20000000800 */
[----:B--2---:R-:W-:Y:S01]  /*3970*/  F2FP.BF16.F32.PACK_AB R155, R194, R190 ;  /* 0x000000bec29b723e */ /* 0x004fe200000010ff */
        /* <DEDUP_REMOVED lines=9> */
[----:B----4-:R-:W-:Y:S01]  /*3a10*/  FADD.FTZ R185, R174, R185 ;  /* 0x000000b9aeb97221 */ /* 0x010fe20000010000 */
[----:B------:R-:W-:-:S02]  /*3a20*/  UMOV UR11, 0x40000040 ;  /* 0x40000040000b7882 */ /* 0x000fc40000000000 */
[----:B------:R-:W2:Y:S01]  /*3a30*/  MUFU.EX2 R202, R202 ;  /* 0x000000ca00ca7308 */ /* 0x000ea20000000800 */
[----:B------:R-:W-:Y:S02]  /*3a40*/  WARPGROUP.DEPBAR.LE gsb0, 0x0 ;  /* 0x00008000000079c5 */ /* 0x000fe40000010000 */
[----:B------:R-:W-:Y:S01]  /*3a50*/  F2FP.BF16.F32.PACK_AB R152, R159, R206 ;  /* 0x000000ce9f98723e */ /* 0x000fe200000010ff */
        /* <DEDUP_REMOVED lines=11> */
[----:B-1----:R-:W-:-:S05]  /*3b10*/  FADD.FTZ R186, R175, R186 ;  /* 0x000000baafba7221 */ /* 0x002fca0000010000 */
[----:B------:R-:W-:Y:S01]  /*3b20*/  HGMMA.64x256x16.F32.BF16 R24, R152, gdesc[UR8].tnspB, R24, gsb0 ;  /* 0x43e0000898187df0 */ /* 0x000fe20008001818 */
[----:B------:R-:W-:Y:S01]  /*3b30*/  UIADD3 UR10, UR4, 0x180, URZ ;  /* 0x00000180040a7890 */ /* 0x000fe2000fffe03f */
[----:B------:R-:W-:Y:S01]  /*3b40*/  UMOV UR11, 0x40000040 ;  /* 0x40000040000b7882 */ /* 0x000fe20000000000 */
[----:B------:R-:W-:Y:S02]  /*3b50*/  WARPGROUP.DEPBAR.LE gsb0, 0x0 ;  /* 0x00008000000079c5 */ /* 0x000fe40000010000 */
[----:B------:R-:W-:Y:S01]  /*3b60*/  F2FP.BF16.F32.PACK_AB R152, R160, R205 ;  /* 0x000000cda098723e */ /* 0x000fe200000010ff */
[----:B------:R-:W-:Y:S01]  /*3b70*/  FADD.FTZ R205, R205, R164 ;  /* 0x000000a4cdcd7221 */ /* 0x000fe20000010000 */
[C---:B------:R-:W-:Y:S01]  /*3b80*/  F2FP.BF16.F32.PACK_AB R153, R187.reuse, R175 ;  /* 0x000000afbb99723e */ /* 0x040fe200000010ff */
        /* <DEDUP_REMOVED lines=27> */
[----:B------:R-:W-:-:S07]  /*3d40*/  FADD.FTZ R188, R189, R188 ;  /* 0x000000bcbdbc7221 */ /* 0x000fce0000010000 */
[----:B------:R-:W-:Y:S01]  /*3d50*/  HGMMA.64x256x16.F32.BF16 R24, R152, gdesc[UR8].tnspB, R24, gsb0 ;  /* 0x43e0000898187df0 */ /* 0x000fe20008001818 */
[----:B------:R-:W-:Y:S01]  /*3d60*/  UIADD3 UR10, UR4, 0x280, URZ ;  /* 0x00000280040a7890 */ /* 0x000fe2000fffe03f */
[----:B------:R-:W-:Y:S01]  /*3d70*/  UMOV UR11, 0x40000040 ;  /* 0x40000040000b7882 */ /* 0x000fe20000000000 */
[----:B------:R-:W-:Y:S02]  /*3d80*/  WARPGROUP.DEPBAR.LE gsb0, 0x0 ;  /* 0x00008000000079c5 */ /* 0x000fe40000010000 */
[C---:B------:R-:W-:Y:S01]  /*3d90*/  F2FP.BF16.F32.PACK_AB R152, R162.reuse, R4 ;  /* 0x00000004a298723e */ /* 0x040fe200000010ff */
[----:B------:R-:W-:Y:S01]  /*3da0*/  FADD.FTZ R162, R162, R171 ;  /* 0x000000aba2a27221 */ /* 0x000fe20000010000 */
[C---:B---3--:R-:W-:Y:S01]  /*3db0*/  F2FP.BF16.F32.PACK_AB R153, R193.reuse, R189 ;  /* 0x000000bdc199723e */ /* 0x048fe200000010ff */
[----:B------:R-:W-:Y:S01]  /*3dc0*/  FADD.FTZ R193, R193, R188 ;  /* 0x000000bcc1c17221 */ /* 0x000fe20000010000 */
[----:B------:R-:W-:Y:S01]  /*3dd0*/  F2FP.BF16.F32.PACK_AB R154, R172, R167 ;  /* 0x000000a7ac9a723e */ /* 0x000fe200000010ff */
[----:B------:R-:W-:Y:S01]  /*3de0*/  FADD.FTZ R167, R167, R162 ;  /* 0x000000a2a7a77221 */ /* 0x000fe20000010000 */
[----:B--2---:R-:W-:Y:S01]  /*3df0*/  F2FP.BF16.F32.PACK_AB R155, R202, R198 ;  /* 0x000000c6ca9b723e */ /* 0x004fe200000010ff */
[----:B------:R-:W-:-:S02]  /*3e00*/  FADD.FTZ R193, R198, R193 ;  /* 0x000000c1c6c17221 */ /* 0x000fc40000010000 */
[----:B------:R-:W-:Y:S01]  /*3e10*/  FADD.FTZ R4, R172, R167 ;  /* 0x000000a7ac047221 */ /* 0x000fe20000010000 */
[----:B------:R-:W-:Y:S01]  /*3e20*/  WARPGROUP.ARRIVE ;  /* 0x00000000000079c5 */ /* 0x000fe20000000000 */
[----:B------:R-:W-:-:S12]  /*3e30*/  FADD.FTZ R5, R202, R193 ;  /* 0x000000c1ca057221 */ /* 0x000fd80000010000 */
[----:B------:R-:W-:Y:S03]  /*3e40*/  HGMMA.64x256x16.F32.BF16 R24, R152, gdesc[UR8].tnspB, R24, gsb0 ;  /* 0x43e0000898187df0 */ /* 0x000fe60008001818 */
[----:B------:R-:W-:Y:S02]  /*3e50*/  WARPGROUP.DEPBAR.LE gsb0, 0x0 ;  /* 0x00008000000079c5 */ /* 0x000fe40000010000 */
[----:B------:R-:W-:Y:S05]  /*3e60*/  @!P0 BRA `(.L_x_13739) ;  /* 0x0000000000048947 */ /* 0x000fea0003800000 */
[----:B------:R-:W-:Y:S01]  /*3e70*/  BPT.TRAP 0x1 ;  /* 0x000000040000795c */ /* 0x000fe20000300000 */
.L_x_13739:
[----:B------:R-:W0:Y:S01]  /*3e80*/  @P6 LDC R153, c[0x0][0x44c] ;  /* 0x00011300ff996b82 */ /* 0x000e220000000800 */
[----:B------:R-:W-:Y:S01]  /*3e90*/  R2UR UR4, R212 ;  /* 0x00000000d40472ca */ /* 0x000fe200000e0000 */
[----:B------:R-:W-:Y:S01]  /*3ea0*/  IMAD.U32 R152, RZ, RZ, UR60 ;  /* 0x0000003cff987e24 */ /* 0x000fe2000f8e00ff */
[----:B------:R-:W-:Y:S01]  /*3eb0*/  UIADD3 UR6, UR6, 0x32460, URZ ;  /* 0x0003246006067890 */ /* 0x000fe2000fffe03f */
[----:B------:R-:W-:-:S03]  /*3ec0*/  VIADD R201, R201, 0xfffffffe ;  /* 0xfffffffec9c97836 */ /* 0x000fc60000000000 */
[----:B------:R-:W-:Y:S01]  /*3ed0*/  UPRMT UR6, UR48, 0x654, UR6 ;  /* 0x0000065430067896 */ /* 0x000fe20008000006 */
[----:B------:R-:W1:Y:S06]  /*3ee0*/  @P6 LDC R154, c[0x0][0x450] ;  /* 0x00011400ff9a6b82 */ /* 0x000e6c0000000800 */
[----:B------:R-:W-:Y:S02]  /*3ef0*/  IMAD R207, R208, UR4, -R207 ;  /* 0x00000004d0cf7c24 */ /* 0x000fe4000f8e0acf */
[----:B------:R-:W-:Y:S01]  /*3f00*/  SYNCS.ARRIVE.TRANS64.RED.A1T0 RZ, [UR6], RZ ;  /* 0x000000ffffff79a7 */ /* 0x000fe20008100406 */
[----:B0-----:R-:W-:-:S05]  /*3f10*/  @P6 IMAD.HI.U32 R153, R153, UR60, RZ ;  /* 0x0000003c99996c27 */ /* 0x001fca000f8e00ff */
[----:B-1----:R-:W-:-:S05]  /*3f20*/  @P6 SHF.R.U32.HI R152, RZ, R154, R153 ;  /* 0x0000009aff986219 */ /* 0x002fca0000011699 */
[----:B------:R-:W-:-:S04]  /*3f30*/  IMAD.IADD R152, R207, 0x1, R152 ;  /* 0x00000001cf987824 */ /* 0x000fc800078e0298 */
[----:B------:R-:W-:-:S05]  /*3f40*/  IMAD.HI R152, R152, 0x2aaaaaab, RZ ;  /* 0x2aaaaaab98987827 */ /* 0x000fca00078e02ff */
[----:B------:R-:W-:-:S04]  /*3f50*/  SHF.R.U32.HI R153, RZ, 0x1f, R152 ;  /* 0x0000001fff997819 */ /* 0x000fc80000011698 */
[----:B------:R-:W-:-:S04]  /*3f60*/  LEA.HI.SX32 R153, R152, R153, 0x1c ;  /* 0x0000009998997211 */ /* 0x000fc800078fe2ff */
[----:B------:R-:W-:-:S04]  /*3f70*/  VIMNMX R211, RZ, R153, !PT ;  /* 0x00000099ffd37248 */ /* 0x000fc80007fe0100 */
[----:B------:R-:W-:-:S13]  /*3f80*/  ISETP.GE.AND P1, PT, R201, R211, PT ;  /* 0x000000d3c900720c */ /* 0x000fda0003f26270 */
[----:B------:R-:W-:Y:S05]  /*3f90*/  @!P1 BRA `(.L_x_13740) ;  /* 0x0000002800c49947 */ /* 0x000fea0003800000 */
[----:B------:R-:W-:Y:S02]  /*3fa0*/  IMAD.MOV.U32 R203, RZ, RZ, R156 ;  /* 0x000000ffffcb7224 */ /* 0x000fe400078e009c */
[----:B------:R-:W-:-:S07]  /*3fb0*/  IMAD.MOV.U32 R202, RZ, RZ, R21 ;  /* 0x000000ffffca7224 */ /* 0x000fce00078e0015 */
.L_x_13751:
        /* <DEDUP_REMOVED lines=8> */
.L_x_13741:
        /* <DEDUP_REMOVED lines=9> */
.L_x_13742:
[----:B-1----:R-:W-:Y:S05]  /*40d0*/  @P1 BRA `(.L_x_13743) ;  /* 0x0000000000081947 */ /* 0x002fea0003800000 */
[----:B------:R-:W1:Y:S02]  /*40e0*/  SYNCS.PHASECHK.TRANS64.TRYWAIT P1, [UR4+0x32430], R0 ;  /* 0x03243000ff0075a7 */ /* 0x000e640008020144 */
[----:B-1----:R-:W-:Y:S05]  /*40f0*/  @!P1 BRA `(.L_x_13744) ;  /* 0x000000d000089947 */ /* 0x002fea0003800000 */
.L_x_13743:
[----:B------:R-:W-:Y:S01]  /*4100*/  R2UR UR5, R20 ;  /* 0x00000000140572ca */ /* 0x000fe200000e0000 */
[----:B------:R-:W-:Y:S01]  /*4110*/  WARPGROUP.ARRIVE ;  /* 0x00000000000079c5 */ /* 0x000fe20000000000 */
[----:B------:R-:W-:Y:S01]  /*4120*/  R2UR UR48, R22 ;  /* 0x00000000163072ca */ /* 0x000fe200000e0000 */
[----:B------:R-:W-:Y:S01]  /*4130*/  UMOV UR51, 0x40000040 ;  /* 0x4000004000337882 */ /* 0x000fe20000000000 */
[----:B------:R-:W-:-:S09]  /*4140*/  R2UR UR49, R23 ;  /* 0x00000000173172ca */ /* 0x000fd200000e0000 */
[----:B------:R-:W-:-:S07]  /*4150*/  UIMAD UR5, UR38, 0x300, UR5 ;  /* 0x00000300260578a4 */ /* 0x000fce000f8e0205 */
[----:B------:R-:W-:Y:S02]  /*4160*/  UMOV UR50, UR5 ;  /* 0x0000000500327c82 */ /* 0x000fe40008000000 */
        /* <DEDUP_REMOVED lines=25> */
.L_x_13745:
[----:B------:R2:W3:Y:S01]  /*4300*/  SYNCS.PHASECHK.TRANS64.TRYWAIT P1, [UR4+0x32450], R0 ;  /* 0x03245000ff0075a7 */ /* 0x0004e20008020144 */
[----:B------:R-:W-:Y:S05]  /*4310*/  @!P0 BRA `(.L_x_13746) ;  /* 0x0000000000048947 */ /* 0x000fea0003800000 */
[----:B------:R-:W-:Y:S01]  /*4320*/  BPT.TRAP 0x1 ;  /* 0x000000040000795c */ /* 0x000fe20000300000 */
.L_x_13746:
[----:B---3--:R-:W-:Y:S05]  /*4330*/  @P1 BRA `(.L_x_13747) ;  /* 0x0000000000081947 */ /* 0x008fea0003800000 */
[----:B------:R-:W3:Y:S02]  /*4340*/  SYNCS.PHASECHK.TRANS64.TRYWAIT P1, [UR4+0x32450], R0 ;  /* 0x03245000ff0075a7 */ /* 0x000ee40008020144 */
[----:B---3--:R-:W-:Y:S05]  /*4350*/  @!P1 BRA `(.L_x_13748) ;  /* 0x000000cc00889947 */ /* 0x008fea0003800000 */
.L_x_13747:
        /* <DEDUP_REMOVED lines=30> */
[----:B-1----:R-:W-:-:S04]  /*4540*/  SHF.R.U32.HI R21, RZ, 0x7, R21 ;  /* 0x00000007ff157819 */ /* 0x002fc80000011615 */
        /* <DEDUP_REMOVED lines=70> */
.L_x_13749:
[----:B------:R-:W-:Y:S01]  /*49b0*/  ISETP.NE.AND P1, PT, R228, 0x1, PT ;  /* 0x00000001e400780c */ /* 0x000fe20003f25270 */
[----:B------:R-:W-:Y:S01]  /*49c0*/  VIADD R21, R213, UR60 ;  /* 0x0000003cd5157c36 */ /* 0x000fe20008000000 */
[----:B------:R-:W1:Y:S01]  /*49d0*/  LDC R204, c[0x0][0x2f0] ;  /* 0x0000bc00ffcc7b82 */ /* 0x000e620000000800 */
[----:B------:R-:W-:Y:S01]  /*49e0*/  R2UR UR5, R212 ;  /* 0x00000000d40572ca */ /* 0x000fe200000e0000 */
[----:B------:R-:W-:Y:S02]  /*49f0*/  UIADD3 UR10, UR4, 0x32440, URZ ;  /* 0x00032440040a7890 */ /* 0x000fe4000fffe03f */
[----:B------:R-:W-:Y:S02]  /*4a00*/  UIMAD UR6, UR6, 0xc00, UR7 ;  /* 0x00000c00060678a4 */ /* 0x000fe4000f8e0207 */
[----:B------:R-:W-:Y:S01]  /*4a10*/  UPRMT UR10, UR54, 0x654, UR10 ;  /* 0x00000654360a7896 */ /* 0x000fe2000800000a */
[----:B------:R-:W-:-:S04]  /*4a20*/  UMOV UR11, 0x40000040 ;  /* 0x40000040000b7882 */ /* 0x000fc80000000000 */
[----:B------:R-:W2:Y:S08]  /*4a30*/  @P1 LDC R206, c[0x0][0x44c] ;  /* 0x00011300ffce1b82 */ /* 0x000eb00000000800 */
[----:B------:R-:W3:Y:S01]  /*4a40*/  @P1 LDC R205, c[0x0][0x450] ;  /* 0x00011400ffcd1b82 */ /* 0x000ee20000000800 */
[----:B------:R-:W-:Y:S01]  /*4a50*/  SYNCS.ARRIVE.TRANS64.RED.A1T0 RZ, [UR10], RZ ;  /* 0x000000ffffff79a7 */ /* 0x000fe2000810040a */
[----:B------:R-:W-:Y:S01]  /*4a60*/  UMOV UR10, UR6 ;  /* 0x00000006000a7c82 */ /* 0x000fe20008000000 */
[----:B--2---:R-:W-:-:S05]  /*4a70*/  @P1 IMAD.HI.U32 R206, R21, R206, RZ ;  /* 0x000000ce15ce1227 */ /* 0x004fca00078e00ff */
[----:B---3--:R-:W-:Y:S01]  /*4a80*/  @P1 SHF.R.U32.HI R21, RZ, R205, R206 ;  /* 0x000000cdff151219 */ /* 0x008fe200000116ce */
[----:B------:R-:W-:-:S04]  /*4a90*/  IMAD.MOV.U32 R206, RZ, RZ, -0x60 ;  /* 0xffffffa0ffce7424 */ /* 0x000fc800078e00ff */
[----:B------:R-:W2:Y:S01]  /*4aa0*/  SHFL.IDX PT, R205, R21, RZ, 0x1c1f ;  /* 0x001c1fff15cd7589 */ /* 0x000ea200000e0000 */
[----:B------:R-:W-:-:S03]  /*4ab0*/  IMAD R206, R201, R206, 0x1 ;  /* 0x00000001c9ce7424 */ /* 0x000fc600078e02ce */
[----:B------:R-:W3:Y:S01]  /*4ac0*/  SHFL.IDX PT, R21, R21, 0x1, 0x1c1f ;  /* 0x003c1f0015157f89 */ /* 0x000ee200000e0000 */
[----:B------:R-:W-:-:S04]  /*4ad0*/  IMAD R206, R214, -0x2, R206 ;  /* 0xfffffffed6ce7824 */ /* 0x000fc800078e02ce */
[----:B-1----:R-:W-:Y:S01]  /*4ae0*/  IMAD R206, R204, UR5, R206 ;  /* 0x00000005ccce7c24 */ /* 0x002fe2000f8e02ce */
[----:B------:R-:W-:-:S04]  /*4af0*/  ULDC UR5, c[0x0][0x288] ;  /* 0x0000a20000057ab9 */ /* 0x000fc80000000800 */
[----:B--2---:R-:W-:-:S04]  /*4b00*/  IADD3 R204, R205, -UR5, R206 ;  /* 0x80000005cdcc7c10 */ /* 0x004fc8000fffe0ce */
[C---:B------:R-:W-:Y:S02]  /*4b10*/  ISETP.GT.AND P4, PT, R204.reuse, 0x8, PT ;  /* 0x00000008cc00780c */ /* 0x040fe40003f84270 */
[C---:B------:R-:W-:Y:S02]  /*4b20*/  ISETP.GT.AND P2, PT, R204.reuse, RZ, PT ;  /* 0x000000ffcc00720c */ /* 0x040fe40003f44270 */
[----:B------:R-:W-:Y:S02]  /*4b30*/  ISETP.GT.AND P1, PT, R204, 0x10, PT ;  /* 0x00000010cc00780c */ /* 0x000fe40003f24270 */
[----:B------:R-:W-:Y:S02]  /*4b40*/  FSEL R205, R156, -INF , P4 ;  /* 0xff8000009ccd7808 */ /* 0x000fe40002000000 */
[----:B------:R-:W-:Y:S02]  /*4b50*/  ISETP.GT.AND P4, PT, R204, 0x19, PT ;  /* 0x00000019cc00780c */ /* 0x000fe40003f84270 */
[----:B------:R-:W-:-:S02]  /*4b60*/  FSEL R152, R152, -INF , P2 ;  /* 0xff80000098987808 */ /* 0x000fc40001000000 */
[----:B------:R-:W-:Y:S02]  /*4b70*/  ISETP.GT.AND P2, PT, R204, 0x11, PT ;  /* 0x00000011cc00780c */ /* 0x000fe40003f44270 */
[----:B------:R-:W-:Y:S02]  /*4b80*/  FSEL R160, R160, -INF , P1 ;  /* 0xff800000a0a07808 */ /* 0x000fe40000800000 */
[C---:B------:R-:W-:Y:S02]  /*4b90*/  ISETP.GT.AND P1, PT, R204.reuse, 0x21, PT ;  /* 0x00000021cc00780c */ /* 0x040fe40003f24270 */
[----:B------:R-:W-:Y:S02]  /*4ba0*/  FSEL R165, R165, -INF , P4 ;  /* 0xff800000a5a57808 */ /* 0x000fe40002000000 */
[----:B------:R-:W-:Y:S02]  /*4bb0*/  ISETP.GT.AND P4, PT, R204, 0x30, PT ;  /* 0x00000030cc00780c */ /* 0x000fe40003f84270 */
[----:B---3--:R-:W-:Y:S01]  /*4bc0*/  IADD3 R21, R21, -UR5, R206 ;  /* 0x8000000515157c10 */ /* 0x008fe2000fffe0ce */
[----:B------:R-:W-:Y:S01]  /*4bd0*/  ULDC UR5, c[0x0][0xa80] ;  /* 0x0002a00000057ab9 */ /* 0x000fe20000000800 */
[----:B------:R-:W-:-:S02]  /*4be0*/  FSEL R161, R161, -INF , P2 ;  /* 0xff800000a1a17808 */ /* 0x000fc40001000000 */
[C---:B------:R-:W-:Y:S02]  /*4bf0*/  ISETP.GT.AND P2, PT, R204.reuse, 0x28, PT ;  /* 0x00000028cc00780c */ /* 0x040fe40003f44270 */
[----:B------:R-:W-:Y:S02]  /*4c00*/  FSEL R169, R169, -INF , P1 ;  /* 0xff800000a9a97808 */ /* 0x000fe40000800000 */
[----:B------:R-:W-:Y:S02]  /*4c10*/  ISETP.GT.AND P1, PT, R204, 0x38, PT ;  /* 0x00000038cc00780c */ /* 0x000fe40003f24270 */
[----:B------:R-:W-:Y:S02]  /*4c20*/  FSEL R176, R176, -INF , P4 ;  /* 0xff800000b0b07808 */ /* 0x000fe40002000000 */
[----:B------:R-:W-:Y:S02]  /*4c30*/  ISETP.GT.AND P4, PT, R21, RZ, PT ;  /* 0x000000ff1500720c */ /* 0x000fe40003f84270 */
[----:B------:R-:W-:-:S02]  /*4c40*/  FSEL R172, R172, -INF , P2 ;  /* 0xff800000acac7808 */ /* 0x000fc40001000000 */
[----:B------:R-:W-:Y:S02]  /*4c50*/  ISETP.GT.AND P2, PT, R204, 0x39, PT ;  /* 0x00000039cc00780c */ /* 0x000fe40003f44270 */
[----:B------:R-:W-:Y:S02]  /*4c60*/  FSEL R180, R180, -INF , P1 ;  /* 0xff800000b4b47808 */ /* 0x000fe40000800000 */
[----:B------:R-:W-:Y:S02]  /*4c70*/  ISETP.GT.AND P1, PT, R21, 0x1, PT ;  /* 0x000000011500780c */ /* 0x000fe40003f24270 */
[----:B------:R-:W-:Y:S02]  /*4c80*/  FSEL R154, R154, -INF , P4 ;  /* 0xff8000009a9a7808 */ /* 0x000fe40002000000 */
[----:B------:R-:W-:Y:S02]  /*4c90*/  FSEL R181, R181, -INF , P2 ;  /* 0xff800000b5b57808 */ /* 0x000fe40001000000 */
[----:B------:R-:W-:-:S02]  /*4ca0*/  ISETP.GT.AND P3, PT, R204, 0x1, PT ;  /* 0x00000001cc00780c */ /* 0x000fc40003f64270 */
[----:B------:R-:W-:Y:S02]  /*4cb0*/  ISETP.GT.AND P2, PT, R21, 0x8, PT ;  /* 0x000000081500780c */ /* 0x000fe40003f44270 */
[----:B------:R-:W-:Y:S02]  /*4cc0*/  FSEL R155, R155, -INF , P1 ;  /* 0xff8000009b9b7808 */ /* 0x000fe40000800000 */
[----:B------:R-:W-:Y:S02]  /*4cd0*/  FMNMX.FTZ R156, R154, R203, !PT ;  /* 0x000000cb9a9c7209 */ /* 0x000fe40007810000 */
[----:B------:R-:W-:Y:S02]  /*4ce0*/  FSEL R153, R153, -INF , P3 ;  /* 0xff80000099997808 */ /* 0x000fe40001800000 */
[----:B------:R-:W-:Y:S02]  /*4cf0*/  ISETP.GT.AND P4, PT, R21, 0x9, PT ;  /* 0x000000091500780c */ /* 0x000fe40003f84270 */
[----:B------:R-:W-:-:S02]  /*4d00*/  FSEL R158, R158, -INF , P2 ;  /* 0xff8000009e9e7808 */ /* 0x000fc40001000000 */
[----:B------:R-:W-:Y:S02]  /*4d10*/  FMNMX.FTZ R156, R155, R156, !PT ;  /* 0x0000009c9b9c7209 */ /* 0x000fe40007810000 */
[----:B------:R-:W-:Y:S02]  /*4d20*/  ISETP.GT.AND P3, PT, R204, 0x18, PT ;  /* 0x00000018cc00780c */ /* 0x000fe40003f64270 */
[----:B------:R-:W-:Y:S02]  /*4d30*/  ISETP.GT.AND P1, PT, R21, 0x10, PT ;  /* 0x000000101500780c */ /* 0x000fe40003f24270 */
[----:B------:R-:W-:Y:S02]  /*4d40*/  FSEL R159, R159, -INF , P4 ;  /* 0xff8000009f9f7808 */ /* 0x000fe40002000000 */
[----:B------:R-:W-:Y:S02]  /*4d50*/  FMNMX.FTZ R156, R158, R156, !PT ;  /* 0x0000009c9e9c7209 */ /* 0x000fe40007810000 */
[----:B------:R-:W-:-:S02]  /*4d60*/  FSEL R164, R164, -INF , P3 ;  /* 0xff800000a4a47808 */ /* 0x000fc40001800000 */
[----:B------:R-:W-:Y:S02]  /*4d70*/  ISETP.GT.AND P3, PT, R204, 0x29, PT ;  /* 0x00000029cc00780c */ /* 0x000fe40003f64270 */
[----:B------:R-:W-:Y:S02]  /*4d80*/  ISETP.GT.AND P2, PT, R21, 0x11, PT ;  /* 0x000000111500780c */ /* 0x000fe40003f44270 */
[----:B------:R-:W-:Y:S02]  /*4d90*/  FSEL R162, R162, -INF , P1 ;  /* 0xff800000a2a27808 */ /* 0x000fe40000800000 */
[----:B------:R-:W-:Y:S02]  /*4da0*/  FMNMX.FTZ R156, R159, R156, !PT ;  /* 0x0000009c9f9c7209 */ /* 0x000fe40007810000 */
[----:B------:R-:W-:Y:S02]  /*4db0*/  FSEL R173, R173, -INF , P3 ;  /* 0xff800000adad7808 */ /* 0x000fe40001800000 */
[----:B------:R-:W-:-:S02]  /*4dc0*/  ISETP.GT.AND P3, PT, R204, 0x40, PT ;  /* 0x00000040cc00780c */ /* 0x000fc40003f64270 */
        /* <DEDUP_REMOVED lines=8> */
[----:B------:R-:W-:Y:S02]  /*4e50*/  ISETP.GT.AND P5, PT, R204, 0x9, PT ;  /* 0x00000009cc00780c */ /* 0x000fe40003fa4270 */
        /* <DEDUP_REMOVED lines=21> */
[----:B------:R-:W-:Y:S02]  /*4fb0*/  ISETP.GT.AND P5, PT, R204, 0x20, PT ;  /* 0x00000020cc00780c */ /* 0x000fe40003fa4270 */
        /* <DEDUP_REMOVED lines=39> */
[C---:B------:R-:W-:Y:S02]  /*5230*/  ISETP.GT.AND P4, PT, R21.reuse, 0x58, PT ;  /* 0x000000581500780c */ /* 0x040fe40003f84270 */
[----:B------:R-:W-:-:S02]  /*5240*/  ISETP.GT.AND P3, PT, R21, 0x59, PT ;  /* 0x000000591500780c */ /* 0x000fc40003f64270 */
[----:B------:R-:W-:Y:S02]  /*5250*/  ISETP.GT.AND P5, PT, R204, 0x41, PT ;  /* 0x00000041cc00780c */ /* 0x000fe40003fa4270 */
[----:B------:R-:W-:Y:S02]  /*5260*/  FMNMX.FTZ R21, R181, R206, !PT ;  /* 0x000000ceb5157209 */ /* 0x000fe40007810000 */
[----:B------:R-:W-:Y:S02]  /*5270*/  FSEL R195, R195, -INF , P2 ;  /* 0xff800000c3c37808 */ /* 0x000fe40001000000 */
[----:B------:R-:W-:Y:S02]  /*5280*/  FMNMX.FTZ R156, R194, R156, !PT ;  /* 0x0000009cc29c7209 */ /* 0x000fe40007810000 */
[----:B------:R-:W-:Y:S02]  /*5290*/  FSEL R185, R185, -INF , P5 ;  /* 0xff800000b9b97808 */ /* 0x000fe40002800000 */
[----:B------:R-:W-:-:S02]  /*52a0*/  ISETP.GT.AND P1, PT, R204, 0x48, PT ;  /* 0x00000048cc00780c */ /* 0x000fc40003f24270 */
[----:B------:R-:W-:Y:S02]  /*52b0*/  FMNMX.FTZ R21, R184, R21, !PT ;  /* 0x00000015b8157209 */ /* 0x000fe40007810000 */
        /* <DEDUP_REMOVED lines=24> */
[----:B-1----:R-:W-:-:S03]  /*5440*/  FMNMX.FTZ R156, R21, R156, !PT ;  /* 0x0000009c159c7209 */ /* 0x002fc60007810000 */
[----:B------:R-:W1:Y:S04]  /*5450*/  SHFL.BFLY PT, R206, R197, 0x2, 0x1f ;  /* 0x0c401f00c5ce7f89 */ /* 0x000e6800000e0000 */
[----:B------:R-:W2:Y:S01]  /*5460*/  SHFL.BFLY PT, R208, R156, 0x1, 0x1f ;  /* 0x0c201f009cd07f89 */ /* 0x000ea200000e0000 */
[----:B-1----:R-:W-:Y:S02]  /*5470*/  FMNMX.FTZ R21, R197, R206, !PT ;  /* 0x000000cec5157209 */ /* 0x002fe40007810000 */
[----:B--2---:R-:W-:-:S03]  /*5480*/  FMNMX.FTZ R156, R156, R208, !PT ;  /* 0x000000d09c9c7209 */ /* 0x004fc60007810000 */
[----:B------:R-:W1:Y:S01]  /*5490*/  SHFL.BFLY PT, R207, R21, 0x1, 0x1f ;  /* 0x0c201f0015cf7f89 */ /* 0x000e6200000e0000 */
[C---:B------:R-:W-:Y:S01]  /*54a0*/  FSETP.NEU.FTZ.AND P2, PT, R156.reuse, -INF , PT ;  /* 0xff8000009c00780b */ /* 0x040fe20003f5d000 */
[----:B------:R-:W-:-:S05]  /*54b0*/  FMUL.FTZ R197, R156, UR5 ;  /* 0x000000059cc57c20 */ /* 0x000fca0008410000 */
[----:B------:R-:W-:-:S05]  /*54c0*/  FSEL R197, R197, RZ, P2 ;  /* 0x000000ffc5c57208 */ /* 0x000fca0001000000 */
[--C-:B------:R-:W-:Y:S01]  /*54d0*/  FFMA.FTZ R206, R154, UR5, -R197.reuse ;  /* 0x000000059ace7c23 */ /* 0x100fe200080108c5 */
[--C-:B------:R-:W-:Y:S01]  /*54e0*/  FFMA.FTZ R208, R155, UR5, -R197.reuse ;  /* 0x000000059bd07c23 */ /* 0x100fe200080108c5 */
[----:B------:R-:W2:Y:S01]  /*54f0*/  S2R R154, SR_TID.X ;  /* 0x00000000009a7919 */ /* 0x000ea20000002100 */
[--C-:B------:R-:W-:Y:S01]  /*5500*/  FFMA.FTZ R158, R158, UR5, -R197.reuse ;  /* 0x000000059e9e7c23 */ /* 0x100fe200080108c5 */
[--C-:B------:R-:W-:Y:S01]  /*5510*/  FFMA.FTZ R159, R159, UR5, -R197.reuse ;  /* 0x000000059f9f7c23 */ /* 0x100fe200080108c5 */
[--C-:B------:R-:W-:Y:S01]  /*5520*/  FFMA.FTZ R162, R162, UR5, -R197.reuse ;  /* 0x00000005a2a27c23 */ /* 0x100fe200080108c5 */
[----:B------:R-:W-:Y:S01]  /*5530*/  MUFU.EX2 R206, R206 ;  /* 0x000000ce00ce7308 */ /* 0x000fe20000000800 */
[--C-:B------:R-:W-:Y:S01]  /*5540*/  FFMA.FTZ R163, R163, UR5, -R197.reuse ;  /* 0x00000005a3a37c23 */ /* 0x100fe200080108c5 */
[--C-:B------:R-:W-:Y:S01]  /*5550*/  FFMA.FTZ R166, R166, UR5, -R197.reuse ;  /* 0x00000005a6a67c23 */ /* 0x100fe200080108c5 */
[--C-:B------:R-:W-:Y:S01]  /*5560*/  FFMA.FTZ R167, R167, UR5, -R197.reuse ;  /* 0x00000005a7a77c23 */ /* 0x100fe200080108c5 */
[----:B-1----:R-:W-:Y:S01]  /*5570*/  FMNMX.FTZ R21, R21, R207, !PT ;  /* 0x000000cf15157209 */ /* 0x002fe20007810000 */
[--C-:B------:R-:W-:Y:S01]  /*5580*/  FFMA.FTZ R170, R170, UR5, -R197.reuse ;  /* 0x00000005aaaa7c23 */ /* 0x100fe200080108c5 */
[--C-:B------:R-:W-:Y:S01]  /*5590*/  FFMA.FTZ R171, R171, UR5, -R197.reuse ;  /* 0x00000005abab7c23 */ /* 0x100fe200080108c5 */
[--C-:B------:R-:W-:Y:S01]  /*55a0*/  FFMA.FTZ R174, R174, UR5, -R197.reuse ;  /* 0x00000005aeae7c23 */ /* 0x100fe200080108c5 */
[C---:B------:R-:W-:Y:S01]  /*55b0*/  FSETP.NEU.FTZ.AND P1, PT, R21.reuse, -INF , PT ;  /* 0xff8000001500780b */ /* 0x040fe20003f3d000 */
[----:B------:R-:W-:Y:S01]  /*55c0*/  FMUL.FTZ R209, R21, UR5 ;  /* 0x0000000515d17c20 */ /* 0x000fe20008410000 */
[----:B------:R-:W-:Y:S01]  /*55d0*/  MUFU.EX2 R208, R208 ;  /* 0x000000d000d07308 */ /* 0x000fe20000000800 */
[--C-:B------:R-:W-:Y:S01]  /*55e0*/  FFMA.FTZ R175, R175, UR5, -R197.reuse ;  /* 0x00000005afaf7c23 */ /* 0x100fe200080108c5 */
[--C-:B------:R-:W-:Y:S01]  /*55f0*/  FFMA.FTZ R178, R178, UR5, -R197.reuse ;  /* 0x00000005b2b27c23 */ /* 0x100fe200080108c5 */
[--C-:B------:R-:W-:Y:S01]  /*5600*/  FFMA.FTZ R179, R179, UR5, -R197.reuse ;  /* 0x00000005b3b37c23 */ /* 0x100fe200080108c5 */
[----:B------:R-:W-:Y:S01]  /*5610*/  FSEL R209, R209, RZ, P1 ;  /* 0x000000ffd1d17208 */ /* 0x000fe20000800000 */
[--C-:B------:R-:W-:Y:S01]  /*5620*/  FFMA.FTZ R182, R182, UR5, -R197.reuse ;  /* 0x00000005b6b67c23 */ /* 0x100fe200080108c5 */
[--C-:B------:R-:W-:Y:S01]  /*5630*/  FFMA.FTZ R183, R183, UR5, -R197.reuse ;  /* 0x00000005b7b77c23 */ /* 0x100fe200080108c5 */
[----:B------:R-:W-:Y:S01]  /*5640*/  FFMA.FTZ R186, R186, UR5, -R197 ;  /* 0x00000005baba7c23 */ /* 0x000fe200080108c5 */
        /* <DEDUP_REMOVED lines=8> */
[----:B------:R-:W1:Y:S01]  /*56d0*/  MUFU.EX2 R159, R159 ;  /* 0x0000009f009f7308 */ /* 0x000e620000000800 */
[--C-:B------:R-:W-:Y:S01]  /*56e0*/  FFMA.FTZ R161, R161, UR5, -R209.reuse ;  /* 0x00000005a1a17c23 */ /* 0x100fe200080108d1 */
[----:B--2---:R-:W-:Y:S01]  /*56f0*/  SHF.R.U32.HI R154, RZ, 0x7, R154 ;  /* 0x00000007ff9a7819 */ /* 0x004fe2000001169a */
[----:B------:R-:W-:Y:S01]  /*5700*/  FMUL.FTZ R202, R152, UR5 ;  /* 0x0000000598ca7c20 */ /* 0x000fe20008410000 */
[----:B------:R-:W-:Y:S01]  /*5710*/  FSEL R152, R156, RZ, P2 ;  /* 0x000000ff9c987208 */ /* 0x000fe20001000000 */
[--C-:B------:R-:W-:Y:S01]  /*5720*/  FFMA.FTZ R164, R164, UR5, -R209.reuse ;  /* 0x00000005a4a47c23 */ /* 0x100fe200080108d1 */
[--C-:B------:R-:W-:Y:S01]  /*5730*/  FFMA.FTZ R165, R165, UR5, -R209.reuse ;  /* 0x00000005a5a57c23 */ /* 0x100fe200080108d1 */
[----:B------:R-:W-:Y:S01]  /*5740*/  FFMA.FTZ R168, R168, UR5, -R209 ;  /* 0x00000005a8a87c23 */ /* 0x000fe200080108d1 */
[----:B------:R-:W-:Y:S01]  /*5750*/  MUFU.EX2 R210, R210 ;  /* 0x000000d200d27308 */ /* 0x000fe20000000800 */
[----:B------:R-:W-:Y:S01]  /*5760*/  FADD.FTZ R153, -R152, R203 ;  /* 0x000000cb98997221 */ /* 0x000fe20000010100 */
[----:B------:R-:W-:-:S02]  /*5770*/  VIADD R152, R154, 0x8 ;  /* 0x000000089a987836 */ /* 0x000fc40000000000 */
[--C-:B------:R-:W-:Y:S01]  /*5780*/  FFMA.FTZ R169, R169, UR5, -R209.reuse ;  /* 0x00000005a9a97c23 */ /* 0x100fe200080108d1 */
[--C-:B------:R-:W-:Y:S01]  /*5790*/  FFMA.FTZ R172, R172, UR5, -R209.reuse ;  /* 0x00000005acac7c23 */ /* 0x100fe200080108d1 */
[----:B------:R-:W-:Y:S01]  /*57a0*/  FMUL.FTZ R153, R153, UR5 ;  /* 0x0000000599997c20 */ /* 0x000fe20008410000 */
[--C-:B------:R-:W-:Y:S01]  /*57b0*/  FFMA.FTZ R173, R173, UR5, -R209.reuse ;  /* 0x00000005adad7c23 */ /* 0x100fe200080108d1 */
[--C-:B------:R-:W-:Y:S01]  /*57c0*/  FFMA.FTZ R176, R176, UR5, -R209.reuse ;  /* 0x00000005b0b07c23 */ /* 0x100fe200080108d1 */
[----:B------:R-:W2:Y:S01]  /*57d0*/  MUFU.EX2 R202, R202 ;  /* 0x000000ca00ca7308 */ /* 0x000ea20000000800 */
[----:B-1----:R-:W-:Y:S01]  /*57e0*/  F2FP.BF16.F32.PACK_AB R155, R159, R158 ;  /* 0x0000009e9f9b723e */ /* 0x002fe200000010ff */
[--C-:B------:R-:W-:Y:S01]  /*57f0*/  FFMA.FTZ R177, R177, UR5, -R209.reuse ;  /* 0x00000005b1b17c23 */ /* 0x100fe200080108d1 */
[--C-:B------:R-:W-:Y:S01]  /*5800*/  FFMA.FTZ R180, R180, UR5, -R209.reuse ;  /* 0x00000005b4b47c23 */ /* 0x100fe200080108d1 */
[----:B------:R-:W-:Y:S01]  /*5810*/  FFMA.FTZ R181, R181, UR5, -R209 ;  /* 0x00000005b5b57c23 */ /* 0x000fe200080108d1 */
[--C-:B------:R-:W-:Y:S01]  /*5820*/  FFMA.FTZ R187, R187, UR5, -R197.reuse ;  /* 0x00000005bbbb7c23 */ /* 0x100fe200080108c5 */
[----:B------:R-:W-:Y:S01]  /*5830*/  FFMA.FTZ R190, R190, UR5, -R197 ;  /* 0x00000005bebe7c23 */ /* 0x000fe200080108c5 */
[--C-:B------:R-:W-:Y:S01]  /*5840*/  FFMA.FTZ R184, R184, UR5, -R209.reuse ;  /* 0x00000005b8b87c23 */ /* 0x100fe200080108d1 */
[----:B------:R-:W1:Y:S01]  /*5850*/  MUFU.EX2 R203, R153 ;  /* 0x0000009900cb7308 */ /* 0x000e620000000800 */
[--C-:B------:R-:W-:Y:S01]  /*5860*/  FFMA.FTZ R185, R185, UR5, -R209.reuse ;  /* 0x00000005b9b97c23 */ /* 0x100fe200080108d1 */
[--C-:B------:R-:W-:Y:S01]  /*5870*/  FFMA.FTZ R188, R188, UR5, -R209.reuse ;  /* 0x00000005bcbc7c23 */ /* 0x100fe200080108d1 */
[----:B------:R-:W-:Y:S01]  /*5880*/  FFMA.FTZ R189, R189, UR5, -R209 ;  /* 0x00000005bdbd7c23 */ /* 0x000fe200080108d1 */
[----:B------:R-:W-:Y:S01]  /*5890*/  FFMA.FTZ R191, R191, UR5, -R197 ;  /* 0x00000005bfbf7c23 */ /* 0x000fe200080108c5 */
[--C-:B------:R-:W-:Y:S01]  /*58a0*/  FFMA.FTZ R192, R192, UR5, -R209.reuse ;  /* 0x00000005c0c07c23 */ /* 0x100fe200080108d1 */
[--C-:B------:R-:W-:Y:S01]  /*58b0*/  FFMA.FTZ R196, R196, UR5, -R209.reuse ;  /* 0x00000005c4c47c23 */ /* 0x100fe200080108d1 */
[----:B------:R-:W-:Y:S01]  /*58c0*/  FFMA.FTZ R204, R204, UR5, -R209 ;  /* 0x00000005cccc7c23 */ /* 0x000fe200080108d1 */
[----:B------:R-:W3:Y:S01]  /*58d0*/  MUFU.EX2 R207, R207 ;  /* 0x000000cf00cf7308 */ /* 0x000ee20000000800 */
[----:B------:R3:W-:Y:S01]  /*58e0*/  BAR.SYNC.DEFER_BLOCKING R152, 0x100 ;  /* 0x000400980000751d */ /* 0x0007e20000010000 */
[-C--:B--2---:R-:W-:Y:S01]  /*58f0*/  FMUL.FTZ R24, R24, R202.reuse ;  /* 0x000000ca18187220 */ /* 0x084fe20000410000 */
        /* <DEDUP_REMOVED lines=130> */
[----:B------:R-:W-:Y:S01]  /*6120*/  MUFU.EX2 R162, R162 ;  /* 0x000000a200a27308 */ /* 0x000fe20000000800 */
[----:B---3--:R-:W-:Y:S01]  /*6130*/  F2FP.BF16.F32.PACK_AB R152, R207, R210 ;  /* 0x000000d2cf98723e */ /* 0x008fe200000010ff */
[----:B------:R-:W-:Y:S01]  /*6140*/  FFMA.FTZ R5, R203, R5, R206 ;  /* 0x00000005cb057223 */ /* 0x000fe200000100ce */
[----:B--2---:R-:W-:Y:S01]  /*6150*/  F2FP.BF16.F32.PACK_AB R154, R157, R205 ;  /* 0x000000cd9d9a723e */ /* 0x004fe200000010ff */
[----:B------:R-:W-:-:S02]  /*6160*/  FFMA.FTZ R4, R202, R4, R210 ;  /* 0x00000004ca047223 */ /* 0x000fc400000100d2 */
[----:B------:R-:W-:Y:S01]  /*6170*/  FADD.FTZ R5, R208, R5 ;  /* 0x00000005d0057221 */ /* 0x000fe20000010000 */
[----:B------:R-:W-:Y:S01]  /*6180*/  WARPGROUP.ARRIVE ;  /* 0x00000000000079c5 */ /* 0x000fe20000000000 */
[----:B------:R-:W1:Y:S01]  /*6190*/  MUFU.EX2 R163, R163 ;  /* 0x000000a300a37308 */ /* 0x000e620000000800 */
[----:B------:R-:W-:Y:S01]  /*61a0*/  FADD.FTZ R4, R207, R4 ;  /* 0x00000004cf047221 */ /* 0x000fe20000010000 */
[----:B------:R-:W-:-:S03]  /*61b0*/  FADD.FTZ R158, R158, R5 ;  /* 0x000000059e9e7221 */ /* 0x000fc60000010000 */
[----:B------:R-:W-:Y:S01]  /*61c0*/  HGMMA.64x256x16.F32.BF16 R24, R152, gdesc[UR8].tnspB, R24, gsb0 ;  /* 0x43e0000898187df0 */ /* 0x000fe20008001818 */
[----:B------:R-:W-:Y:S01]  /*61d0*/  UIADD3 UR10, UR6, 0x80, URZ ;  /* 0x00000080060a7890 */ /* 0x000fe2000fffe03f */
[----:B------:R-:W-:Y:S01]  /*61e0*/  FADD.FTZ R4, R205, R4 ;  /* 0x00000004cd047221 */ /* 0x000fe20000010000 */
[----:B------:R-:W-:Y:S01]  /*61f0*/  MUFU.EX2 R166, R166 ;  /* 0x000000a600a67308 */ /* 0x000fe20000000800 */
[----:B------:R-:W-:Y:S01]  /*6200*/  UMOV UR11, 0x40000040 ;  /* 0x40000040000b7882 */ /* 0x000fe20000000000 */
[----:B------:R-:W-:Y:S01]  /*6210*/  FADD.FTZ R159, R159, R158 ;  /* 0x0000009e9f9f7221 */ /* 0x000fe20000010000 */
[----:B------:R-:W-:-:S05]  /*6220*/  FADD.FTZ R157, R157, R4 ;  /* 0x000000049d9d7221 */ /* 0x000fca0000010000 */
[----:B------:R-:W2:Y:S08]  /*6230*/  MUFU.EX2 R167, R167 ;  /* 0x000000a700a77308 */ /* 0x000eb00000000800 */
[----:B------:R-:W-:Y:S08]  /*6240*/  MUFU.EX2 R160, R160 ;  /* 0x000000a000a07308 */ /* 0x000ff00000000800 */
[----:B------:R-:W3:Y:S08]  /*6250*/  MUFU.EX2 R161, R161 ;  /* 0x000000a100a17308 */ /* 0x000ef00000000800 */
[----:B------:R-:W-:Y:S08]  /*6260*/  MUFU.EX2 R164, R164 ;  /* 0x000000a400a47308 */ /* 0x000ff00000000800 */
[----:B------:R-:W4:Y:S08]  /*6270*/  MUFU.EX2 R165, R165 ;  /* 0x000000a500a57308 */ /* 0x000f300000000800 */
[----:B------:R-:W-:Y:S08]  /*6280*/  MUFU.EX2 R170, R170 ;  /* 0x000000aa00aa7308 */ /* 0x000ff00000000800 */
[----:B------:R-:W-:Y:S08]  /*6290*/  MUFU.EX2 R171, R171 ;  /* 0x000000ab00ab7308 */ /* 0x000ff00000000800 */
[----:B------:R-:W-:Y:S08]  /*62a0*/  MUFU.EX2 R174, R174 ;  /* 0x000000ae00ae7308 */ /* 0x000ff00000000800 */
[----:B------:R-:W-:Y:S08]  /*62b0*/  MUFU.EX2 R168, R168 ;  /* 0x000000a800a87308 */ /* 0x000ff00000000800 */
[----:B------:R-:W5:Y:S08]  /*62c0*/  MUFU.EX2 R169, R169 ;  /* 0x000000a900a97308 */ /* 0x000f700000000800 */
[----:B------:R-:W-:Y:S08]  /*62d0*/  MUFU.EX2 R172, R172 ;  /* 0x000000ac00ac7308 */ /* 0x000ff00000000800 */
[----:B------:R-:W0:Y:S08]  /*62e0*/  MUFU.EX2 R173, R173 ;  /* 0x000000ad00ad7308 */ /* 0x000e300000000800 */
[----:B------:R-:W0:Y:S08]  /*62f0*/  MUFU.EX2 R175, R175 ;  /* 0x000000af00af7308 */ /* 0x000e300000000800 */
[----:B------:R-:W-:Y:S08]  /*6300*/  MUFU.EX2 R178, R178 ;  /* 0x000000b200b27308 */ /* 0x000ff00000000800 */
[----:B------:R-:W-:Y:S08]  /*6310*/  MUFU.EX2 R179, R179 ;  /* 0x000000b300b37308 */ /* 0x000ff00000000800 */
[----:B------:R-:W-:Y:S08]  /*6320*/  MUFU.EX2 R182, R182 ;  /* 0x000000b600b67308 */ /* 0x000ff00000000800 */
[----:B------:R-:W-:Y:S08]  /*6330*/  MUFU.EX2 R176, R176 ;  /* 0x000000b000b07308 */ /* 0x000ff00000000800 */
[----:B------:R-:W0:Y:S08]  /*6340*/  MUFU.EX2 R177, R177 ;  /* 0x000000b100b17308 */ /* 0x000e300000000800 */
        /* <DEDUP_REMOVED lines=11> */
[----:B------:R-:W0:Y:S08]  /*6400*/  MUFU.EX2 R192, R192 ;  /* 0x000000c000c07308 */ /* 0x000e300000000800 */
[----:B------:R-:W-:Y:S08]  /*6410*/  MUFU.EX2 R196, R196 ;  /* 0x000000c400c47308 */ /* 0x000ff00000000800 */
[----:B------:R-:W0:Y:S01]  /*6420*/  MUFU.EX2 R204, R204 ;  /* 0x000000cc00cc7308 */ /* 0x000e220000000800 */
[----:B------:R-:W-:-:S02]  /*6430*/  WARPGROUP.DEPBAR.LE gsb0, 0x0 ;  /* 0x00008000000079c5 */ /* 0x000fc40000010000 */
[----:B-1----:R-:W-:Y:S01]  /*6440*/  F2FP.BF16.F32.PACK_AB R153, R163, R162 ;  /* 0x000000a2a399723e */ /* 0x002fe200000010ff */
[----:B------:R-:W-:Y:S01]  /*6450*/  FADD.FTZ R162, R162, R159 ;  /* 0x0000009fa2a27221 */ /* 0x000fe20000010000 */
[----:B--2---:R-:W-:Y:S02]  /*6460*/  F2FP.BF16.F32.PACK_AB R155, R167, R166 ;  /* 0x000000a6a79b723e */ /* 0x004fe400000010ff */
[----:B---3--:R-:W-:Y:S01]  /*6470*/  F2FP.BF16.F32.PACK_AB R152, R161, R160 ;  /* 0x000000a0a198723e */ /* 0x008fe200000010ff */
[----:B------:R-:W-:Y:S01]  /*6480*/  FADD.FTZ R160, R160, R157 ;  /* 0x0000009da0a07221 */ /* 0x000fe20000010000 */
[----:B----4-:R-:W-:Y:S01]  /*6490*/  F2FP.BF16.F32.PACK_AB R154, R165, R164 ;  /* 0x000000a4a59a723e */ /* 0x010fe200000010ff */
[----:B------:R-:W-:Y:S02]  /*64a0*/  FADD.FTZ R163, R163, R162 ;  /* 0x000000a2a3a37221 */ /* 0x000fe40000010000 */
[----:B------:R-:W-:Y:S01]  /*64b0*/  FADD.FTZ R161, R161, R160 ;  /* 0x000000a0a1a17221 */ /* 0x000fe20000010000 */
[----:B------:R-:W-:Y:S01]  /*64c0*/  WARPGROUP.ARRIVE ;  /* 0x00000000000079c5 */ /* 0x000fe20000000000 */
[----:B------:R-:W-:-:S02]  /*64d0*/  FADD.FTZ R166, R166, R163 ;  /* 0x000000a3a6a67221 */ /* 0x000fc40000010000 */
[----:B------:R-:W-:Y:S02]  /*64e0*/  FADD.FTZ R164, R164, R161 ;  /* 0x000000a1a4a47221 */ /* 0x000fe40000010000 */
[----:B------:R-:W-:Y:S01]  /*64f0*/  FADD.FTZ R167, R167, R166 ;  /* 0x000000a6a7a77221 */ /* 0x000fe20000010000 */
[----:B------:R-:W-:Y:S01]  /*6500*/  HGMMA.64x256x16.F32.BF16 R24, R152, gdesc[UR8].tnspB, R24, gsb0 ;  /* 0x43e0000898187df0 */ /* 0x000fe20008001818 */
[----:B------:R-:W-:Y:S01]  /*6510*/  UIADD3 UR10, UR6, 0x100, URZ ;  /* 0x00000100060a7890 */ /* 0x000fe2000fffe03f */
[----:B------:R-:W-:Y:S01]  /*6520*/  FADD.FTZ R165, R165, R164 ;  /* 0x000000a4a5a57221 */ /* 0x000fe20000010000 */
[----:B------:R-:W-:Y:S01]  /*6530*/  UMOV UR11, 0x40000040 ;  /* 0x40000040000b7882 */ /* 0x000fe20000000000 */
[----:B------:R-:W-:Y:S02]  /*6540*/  WARPGROUP.DEPBAR.LE gsb0, 0x0 ;  /* 0x00008000000079c5 */ /* 0x000fe40000010000 */
[----:B-----5:R-:W-:Y:S01]  /*6550*/  F2FP.BF16.F32.PACK_AB R152, R169, R168 ;  /* 0x000000a8a998723e */ /* 0x020fe200000010ff */
[----:B------:R-:W-:Y:S01]  /*6560*/  FADD.FTZ R168, R168, R165 ;  /* 0x000000a5a8a87221 */ /* 0x000fe20000010000 */
[----:B------:R-:W-:Y:S01]  /*6570*/  F2FP.BF16.F32.PACK_AB R153, R171, R170 ;  /* 0x000000aaab99723e */ /* 0x000fe200000010ff */
[----:B------:R-:W-:Y:S01]  /*6580*/  FADD.FTZ R170, R170, R167 ;  /* 0x000000a7aaaa7221 */ /* 0x000fe20000010000 */
[----:B0-----:R-:W-:Y:S01]  /*6590*/  F2FP.BF16.F32.PACK_AB R154, R173, R172 ;  /* 0x000000acad9a723e */ /* 0x001fe200000010ff */
        /* <DEDUP_REMOVED lines=47> */
[----:B------:R-:W-:Y:S01]  /*6890*/  FFMA.FTZ R152, R193, UR5, -R209 ;  /* 0x00000005c1987c23 */ /* 0x000fe200080108d1 */
[--C-:B------:R-:W-:Y:S01]  /*68a0*/  FFMA.FTZ R193, R194, UR5, -R197.reuse ;  /* 0x00000005c2c17c23 */ /* 0x100fe200080108c5 */
[--C-:B------:R-:W-:Y:S01]  /*68b0*/  FFMA.FTZ R194, R195, UR5, -R197.reuse ;  /* 0x00000005c3c27c23 */ /* 0x100fe200080108c5 */
[--C-:B------:R-:W-:Y:S01]  /*68c0*/  FFMA.FTZ R195, R198, UR5, -R197.reuse ;  /* 0x00000005c6c37c23 */ /* 0x100fe200080108c5 */
[----:B------:R-:W-:Y:S01]  /*68d0*/  FFMA.FTZ R197, R199, UR5, -R197 ;  /* 0x00000005c7c57c23 */ /* 0x000fe200080108c5 */
[----:B------:R-:W0:Y:S01]  /*68e0*/  MUFU.EX2 R198, R152 ;  /* 0x0000009800c67308 */ /* 0x000e220000000800 */
[----:B------:R-:W-:-:S07]  /*68f0*/  F2FP.BF16.F32.PACK_AB R154, R204, R196 ;  /* 0x000000c4cc9a723e */ /* 0x000fce00000010ff */
[----:B------:R-:W-:Y:S08]  /*6900*/  MUFU.EX2 R193, R193 ;  /* 0x000000c100c17308 */ /* 0x000ff00000000800 */
[----:B------:R-:W1:Y:S01]  /*6910*/  MUFU.EX2 R194, R194 ;  /* 0x000000c200c27308 */ /* 0x000e620000000800 */
[C---:B0-----:R-:W-:Y:S01]  /*6920*/  F2FP.BF16.F32.PACK_AB R152, R198.reuse, R192 ;  /* 0x000000c0c698723e */ /* 0x041fe200000010ff */
[----:B------:R-:W-:-:S04]  /*6930*/  FADD.FTZ R189, R198, R189 ;  /* 0x000000bdc6bd7221 */ /* 0x000fc80000010000 */
[----:B------:R-:W-:Y:S02]  /*6940*/  FADD.FTZ R189, R196, R189 ;  /* 0x000000bdc4bd7221 */ /* 0x000fe40000010000 */
[----:B------:R-:W0:Y:S02]  /*6950*/  MUFU.EX2 R195, R195 ;  /* 0x000000c300c37308 */ /* 0x000e240000000800 */
[----:B------:R-:W-:-:S06]  /*6960*/  FADD.FTZ R4, R204, R189 ;  /* 0x000000bdcc047221 */ /* 0x000fcc0000010000 */
[----:B------:R-:W2:Y:S01]  /*6970*/  MUFU.EX2 R197, R197 ;  /* 0x000000c500c57308 */ /* 0x000ea20000000800 */
[----:B-1----:R-:W-:Y:S01]  /*6980*/  F2FP.BF16.F32.PACK_AB R153, R194, R193 ;  /* 0x000000c1c299723e */ /* 0x002fe200000010ff */
[----:B------:R-:W-:-:S04]  /*6990*/  FADD.FTZ R193, R193, R190 ;  /* 0x000000bec1c17221 */ /* 0x000fc80000010000 */
[----:B------:R-:W-:-:S04]  /*69a0*/  FADD.FTZ R194, R194, R193 ;  /* 0x000000c1c2c27221 */ /* 0x000fc80000010000 */
[----:B0-----:R-:W-:Y:S01]  /*69b0*/  FADD.FTZ R194, R195, R194 ;  /* 0x000000c2c3c27221 */ /* 0x001fe20000010000 */
[----:B--2---:R-:W-:-:S03]  /*69c0*/  F2FP.BF16.F32.PACK_AB R155, R197, R195 ;  /* 0x000000c3c59b723e */ /* 0x004fc600000010ff */
[----:B------:R-:W-:Y:S01]  /*69d0*/  FADD.FTZ R5, R197, R194 ;  /* 0x000000c2c5057221 */ /* 0x000fe20000010000 */
[----:B------:R-:W-:-:S06]  /*69e0*/  WARPGROUP.ARRIVE ;  /* 0x00000000000079c5 */ /* 0x000fcc0000000000 */
[----:B------:R-:W-:Y:S03]  /*69f0*/  HGMMA.64x256x16.F32.BF16 R24, R152, gdesc[UR8].tnspB, R24, gsb0 ;  /* 0x43e0000898187df0 */ /* 0x000fe60008001818 */
[----:B------:R-:W-:Y:S02]  /*6a00*/  WARPGROUP.DEPBAR.LE gsb0, 0x0 ;  /* 0x00008000000079c5 */ /* 0x000fe40000010000 */
[----:B------:R-:W-:Y:S05]  /*6a10*/  @!P0 BRA `(.L_x_13750) ;  /* 0x0000000000048947 */ /* 0x000fea0003800000 */
[----:B------:R-:W-:Y:S01]  /*6a20*/  BPT.TRAP 0x1 ;  /* 0x000000040000795c */ /* 0x000fe20000300000 */
.L_x_13750:
[----:B------:R-:W-:Y:S01]  /*6a30*/  UIADD3 UR4, UR4, 0x32460, URZ ;  /* 0x0003246004047890 */ /* 0x000fe2000fffe03f */
[C---:B------:R-:W-:Y:S01]  /*6a40*/  ISETP.GT.AND P1, PT, R201.reuse, R211, PT ;  /* 0x000000d3c900720c */ /* 0x040fe20003f24270 */
[----:B------:R-:W-:Y:S02]  /*6a50*/  VIADD R201, R201, 0xffffffff ;  /* 0xffffffffc9c97836 */ /* 0x000fe40000000000 */
[----:B------:R-:W-:Y:S01]  /*6a60*/  UPRMT UR4, UR54, 0x654, UR4 ;  /* 0x0000065436047896 */ /* 0x000fe20008000004 */
[----:B------:R-:W-:Y:S02]  /*6a70*/  IMAD.MOV.U32 R203, RZ, RZ, R156 ;  /* 0x000000ffffcb7224 */ /* 0x000fe400078e009c */
[----:B------:R-:W-:-:S06]  /*6a80*/  IMAD.MOV.U32 R202, RZ, RZ, R21 ;  /* 0x000000ffffca7224 */ /* 0x000fcc00078e0015 */
[----:B------:R-:W-:Y:S01]  /*6a90*/  SYNCS.ARRIVE.TRANS64.RED.A1T0 RZ, [UR4], RZ ;  /* 0x000000ffffff79a7 */ /* 0x000fe20008100404 */
[----:B------:R-:W-:Y:S05]  /*6aa0*/  @P1 BRA `(.L_x_13751) ;  /* 0xffffffd400441947 */ /* 0x000fea000383ffff */
.L_x_13740:
[----:B------:R-:W-:-:S13]  /*6ab0*/  ISETP.GE.AND P1, PT, R201, RZ, PT ;  /* 0x000000ffc900720c */ /* 0x000fda0003f26270 */
[----:B------:R-:W-:Y:S05]  /*6ac0*/  @!P1 BRA `(.L_x_13752) ;  /* 0x0000002000d89947 */ /* 0x000fea0003800000 */
[----:B------:R-:W-:Y:S02]  /*6ad0*/  IMAD.MOV.U32 R207, RZ, RZ, R156 ;  /* 0x000000ffffcf7224 */ /* 0x000fe400078e009c */
[----:B------:R-:W-:-:S07]  /*6ae0*/  IMAD.MOV.U32 R202, RZ, RZ, R21 ;  /* 0x000000ffffca7224 */ /* 0x000fce00078e0015 */
.L_x_13763:
[----:B------:R-:W-:-:S04]  /*6af0*/  UIADD3 UR38, UR38, 0x1, URZ ;  /* 0x0000000126267890 */ /* 0x000fc8000fffe03f */
[----:B------:R-:W-:-:S04]  /*6b00*/  UISETP.NE.AND UP0, UPT, UR38, 0x2, UPT ;  /* 0x000000022600788c */ /* 0x000fc8000bf05270 */
[----:B------:R-:W-:Y:S02]  /*6b10*/  USEL UR4, URZ, 0x1, UP0 ;  /* 0x000000013f047887 */ /* 0x000fe40008000000 */
[----:B------:R-:W-:Y:S02]  /*6b20*/  USEL UR38, UR38, URZ, UP0 ;  /* 0x0000003f26267287 */ /* 0x000fe40008000000 */
[----:B------:R-:W-:Y:S01]  /*6b30*/  ULOP3.LUT UR39, UR39, UR4, URZ, 0x3c, !UPT ;  /* 0x0000000427277292 */ /* 0x000fe2000f8e3c3f */
[----:B------:R-:W-:Y:S11]  /*6b40*/  @!P0 BRA `(.L_x_13753) ;  /* 0x0000000000048947 */ /* 0x000ff60003800000 */
[----:B------:R-:W-:Y:S01]  /*6b50*/  BPT.TRAP 0x1 ;  /* 0x000000040000795c */ /* 0x000fe20000300000 */
.L_x_13753:
        /* <DEDUP_REMOVED lines=9> */
.L_x_13754:
[----:B-1----:R-:W-:Y:S05]  /*6bf0*/  @P1 BRA `(.L_x_13755) ;  /* 0x0000000000081947 */ /* 0x002fea0003800000 */
[----:B------:R-:W1:Y:S02]  /*6c00*/  SYNCS.PHASECHK.TRANS64.TRYWAIT P1, [UR4+0x32430], R0 ;  /* 0x03243000ff0075a7 */ /* 0x000e640008020144 */
[----:B-1----:R-:W-:Y:S05]  /*6c10*/  @!P1 BRA `(.L_x_13756) ;  /* 0x000000a400709947 */ /* 0x002fea0003800000 */
.L_x_13755:
        /* <DEDUP_REMOVED lines=32> */
.L_x_13757:
[----:B------:R2:W3:Y:S01]  /*6e20*/  SYNCS.PHASECHK.TRANS64.TRYWAIT P1, [UR4+0x32450], R0 ;  /* 0x03245000ff0075a7 */ /* 0x0004e20008020144 */
[----:B------:R-:W-:Y:S05]  /*6e30*/  @!P0 BRA `(.L_x_13758) ;  /* 0x0000000000048947 */ /* 0x000fea0003800000 */
[----:B------:R-:W-:Y:S01]  /*6e40*/  BPT.TRAP 0x1 ;  /* 0x000000040000795c */ /* 0x000fe20000300000 */
.L_x_13758:
[----:B---3--:R-:W-:Y:S05]  /*6e50*/  @P1 BRA `(.L_x_13759) ;  /* 0x0000000000081947 */ /* 0x008fea0003800000 */
[----:B------:R-:W3:Y:S02]  /*6e60*/  SYNCS.PHASECHK.TRANS64.TRYWAIT P1, [UR4+0x32450], R0 ;  /* 0x03245000ff0075a7 */ /* 0x000ee40008020144 */
[----:B---3--:R-:W-:Y:S05]  /*6e70*/  @!P1 BRA `(.L_x_13760) ;  /* 0x000000a000f09947 */ /* 0x008fea0003800000 */
.L_x_13759:
        /* <DEDUP_REMOVED lines=101> */
.L_x_13761:
[----:B------:R-:W-:Y:S01]  /*74d0*/  FMNMX.FTZ R204, R152, R202, !PT ;  /* 0x000000ca98cc7209 */ /* 0x000fe20007810000 */
[----:B------:R-:W-:Y:S01]  /*74e0*/  ULDC UR5, c[0x0][0xa80] ;  /* 0x0002a00000057ab9 */ /* 0x000fe20000000800 */
[----:B------:R-:W-:Y:S02]  /*74f0*/  UIADD3 UR10, UR4, 0x32440, URZ ;  /* 0x00032440040a7890 */ /* 0x000fe4000fffe03f */
[----:B------:R-:W-:Y:S01]  /*7500*/  FMNMX.FTZ R21, R153, R204, !PT ;  /* 0x000000cc99157209 */ /* 0x000fe20007810000 */
[----:B------:R-:W-:Y:S01]  /*7510*/  UMOV UR15, 0x40000040 ;  /* 0x40000040000f7882 */ /* 0x000fe20000000000 */
[----:B------:R-:W-:Y:S02]  /*7520*/  UPRMT UR11, UR6, 0x654, UR10 ;  /* 0x00000654060b7896 */ /* 0x000fe4000800000a */
[----:B------:R-:W-:Y:S01]  /*7530*/  FMNMX.FTZ R204, R156, R21, !PT ;  /* 0x000000159ccc7209 */ /* 0x000fe20007810000 */
[----:B------:R-:W-:-:S03]  /*7540*/  UIMAD UR10, UR38, 0xc00, UR7 ;  /* 0x00000c00260a78a4 */ /* 0x000fc6000f8e0207 */
[----:B------:R-:W-:Y:S01]  /*7550*/  FMNMX.FTZ R21, R157, R204, !PT ;  /* 0x000000cc9d157209 */ /* 0x000fe20007810000 */
[----:B------:R-:W-:Y:S02]  /*7560*/  UIADD3 UR14, UR10, 0x80, URZ ;  /* 0x000000800a0e7890 */ /* 0x000fe4000fffe03f */
[----:B------:R-:W-:Y:S01]  /*7570*/  SYNCS.ARRIVE.TRANS64.RED.A1T0 RZ, [UR11], RZ ;  /* 0x000000ffffff79a7 */ /* 0x000fe2000810040b */
[----:B------:R-:W-:Y:S01]  /*7580*/  FMNMX.FTZ R204, R160, R21, !PT ;  /* 0x00000015a0cc7209 */ /* 0x000fe20007810000 */
[----:B------:R-:W-:-:S03]  /*7590*/  UMOV UR11, 0x40000040 ;  /* 0x40000040000b7882 */ /* 0x000fc60000000000 */
        /* <DEDUP_REMOVED lines=45> */
[----:B-1----:R-:W-:-:S05]  /*7870*/  FMNMX.FTZ R209, R204, R21, !PT ;  /* 0x00000015ccd17209 */ /* 0x002fca0007810000 */
[----:B------:R-:W1:Y:S01]  /*7880*/  SHFL.BFLY PT, R208, R209, 0x1, 0x1f ;  /* 0x0c201f00d1d07f89 */ /* 0x000e6200000e0000 */
[----:B--2---:R-:W-:Y:S02]  /*7890*/  FMNMX.FTZ R203, R206, R203, !PT ;  /* 0x000000cbcecb7209 */ /* 0x004fe40007810000 */
[----:B-1----:R-:W-:-:S03]  /*78a0*/  FMNMX.FTZ R21, R209, R208, !PT ;  /* 0x000000d0d1157209 */ /* 0x002fc60007810000 */
[----:B------:R-:W1:Y:S02]  /*78b0*/  SHFL.BFLY PT, R208, R203, 0x1, 0x1f ;  /* 0x0c201f00cbd07f89 */ /* 0x000e6400000e0000 */
[C---:B------:R-:W-:Y:S01]  /*78c0*/  FMUL.FTZ R204, R21.reuse, UR5 ;  /* 0x0000000515cc7c20 */ /* 0x040fe20008410000 */
[----:B------:R-:W-:-:S03]  /*78d0*/  FADD.FTZ R202, -R21, R202 ;  /* 0x000000ca15ca7221 */ /* 0x000fc60000010100 */
[--C-:B------:R-:W-:Y:S01]  /*78e0*/  FFMA.FTZ R210, R152, UR5, -R204.reuse ;  /* 0x0000000598d27c23 */ /* 0x100fe200080108cc */
[--C-:B------:R-:W-:Y:S01]  /*78f0*/  FFMA.FTZ R152, R156, UR5, -R204.reuse ;  /* 0x000000059c987c23 */ /* 0x100fe200080108cc */
[----:B------:R-:W-:Y:S01]  /*7900*/  FMUL.FTZ R205, R202, UR5 ;  /* 0x00000005cacd7c20 */ /* 0x000fe20008410000 */
        /* <DEDUP_REMOVED lines=14> */
[----:B-1----:R-:W-:Y:S01]  /*79f0*/  FMNMX.FTZ R156, R203, R208, !PT ;  /* 0x000000d0cb9c7209 */ /* 0x002fe20007810000 */
[--C-:B------:R-:W-:Y:S01]  /*7a00*/  FFMA.FTZ R180, R180, UR5, -R204.reuse ;  /* 0x00000005b4b47c23 */ /* 0x100fe200080108cc */
[--C-:B------:R-:W-:Y:S01]  /*7a10*/  FFMA.FTZ R181, R181, UR5, -R204.reuse ;  /* 0x00000005b5b57c23 */ /* 0x100fe200080108cc */
[----:B------:R1:W-:Y:S01]  /*7a20*/  MUFU.EX2 R203, R152 ;  /* 0x0000009800cb7308 */ /* 0x0003e20000000800 */
[--C-:B------:R-:W-:Y:S01]  /*7a30*/  FFMA.FTZ R184, R184, UR5, -R204.reuse ;  /* 0x00000005b8b87c23 */ /* 0x100fe200080108cc */
[C---:B------:R-:W-:Y:S01]  /*7a40*/  FADD.FTZ R153, -R156.reuse, R207 ;  /* 0x000000cf9c997221 */ /* 0x040fe20000010100 */
[----:B------:R-:W-:Y:S01]  /*7a50*/  FMUL.FTZ R208, R156, UR5 ;  /* 0x000000059cd07c20 */ /* 0x000fe20008410000 */
[--C-:B------:R-:W-:Y:S01]  /*7a60*/  FFMA.FTZ R185, R185, UR5, -R204.reuse ;  /* 0x00000005b9b97c23 */ /* 0x100fe200080108cc */
[----:B------:R-:W-:Y:S01]  /*7a70*/  FFMA.FTZ R188, R188, UR5, -R204 ;  /* 0x00000005bcbc7c23 */ /* 0x000fe200080108cc */
[----:B------:R-:W-:Y:S01]  /*7a80*/  FMUL.FTZ R153, R153, UR5 ;  /* 0x0000000599997c20 */ /* 0x000fe20008410000 */
[--C-:B--2---:R-:W-:Y:S01]  /*7a90*/  FFMA.FTZ R210, R154, UR5, -R208.reuse ;  /* 0x000000059ad27c23 */ /* 0x104fe200080108d0 */
[----:B------:R-:W-:Y:S01]  /*7aa0*/  FFMA.FTZ R207, R155, UR5, -R208 ;  /* 0x000000059bcf7c23 */ /* 0x000fe200080108d0 */
[----:B-1----:R-:W-:-:S02]  /*7ab0*/  VIADD R152, R211, 0x8 ;  /* 0x00000008d3987836 */ /* 0x002fc40000000000 */
[--C-:B------:R-:W-:Y:S01]  /*7ac0*/  FFMA.FTZ R158, R158, UR5, -R208.reuse ;  /* 0x000000059e9e7c23 */ /* 0x100fe200080108d0 */
[--C-:B------:R-:W-:Y:S01]  /*7ad0*/  FFMA.FTZ R159, R159, UR5, -R208.reuse ;  /* 0x000000059f9f7c23 */ /* 0x100fe200080108d0 */
[----:B------:R-:W1:Y:S01]  /*7ae0*/  MUFU.EX2 R209, R153 ;  /* 0x0000009900d17308 */ /* 0x000e620000000800 */
[-C--:B---3--:R-:W-:Y:S01]  /*7af0*/  FMUL.FTZ R24, R24, R205.reuse ;  /* 0x000000cd18187220 */ /* 0x088fe20000410000 */
[-C--:B------:R-:W-:Y:S01]  /*7b00*/  FMUL.FTZ R25, R25, R205.reuse ;  /* 0x000000cd19197220 */ /* 0x080fe20000410000 */
[-C--:B------:R-:W-:Y:S01]  /*7b10*/  FMUL.FTZ R28, R28, R205.reuse ;  /* 0x000000cd1c1c7220 */ /* 0x080fe20000410000 */
[-C--:B------:R-:W-:Y:S01]  /*7b20*/  FMUL.FTZ R29, R29, R205.reuse ;  /* 0x000000cd1d1d7220 */ /* 0x080fe20000410000 */
[-C--:B------:R-:W-:Y:S01]  /*7b30*/  FMUL.FTZ R32, R32, R205.reuse ;  /* 0x000000cd20207220 */ /* 0x080fe20000410000 */
[-C--:B------:R-:W-:Y:S01]  /*7b40*/  FMUL.FTZ R33, R33, R205.reuse ;  /* 0x000000cd21217220 */ /* 0x080fe20000410000 */
[-C--:B------:R-:W-:Y:S01]  /*7b50*/  FMUL.FTZ R36, R36, R205.reuse ;  /* 0x000000cd24247220 */ /* 0x080fe20000410000 */
[----:B------:R-:W2:Y:S01]  /*7b60*/  MUFU.EX2 R202, R202 ;  /* 0x000000ca00ca7308 */ /* 0x000ea20000000800 */
[----:B------:R2:W-:Y:S01]  /*7b70*/  BAR.SYNC.DEFER_BLOCKING R152, 0x100 ;  /* 0x000400980000751d */ /* 0x0005e20000010000 */
        /* <DEDUP_REMOVED lines=126> */
[----:B--2---:R-:W-:Y:S01]  /*8360*/  F2FP.BF16.F32.PACK_AB R152, R202, R206 ;  /* 0x000000ceca98723e */ /* 0x004fe200000010ff */
[--C-:B------:R-:W-:Y:S01]  /*8370*/  FFMA.FTZ R162, R162, UR5, -R208.reuse ;  /* 0x00000005a2a27c23 */ /* 0x100fe200080108d0 */
[----:B---3--:R-:W-:Y:S01]  /*8380*/  F2FP.BF16.F32.PACK_AB R154, R157, R203 ;  /* 0x000000cb9d9a723e */ /* 0x008fe200000010ff */
[--C-:B------:R-:W-:Y:S01]  /*8390*/  FFMA.FTZ R163, R163, UR5, -R208.reuse ;  /* 0x00000005a3a37c23 */ /* 0x100fe200080108d0 */
[----:B----4-:R-:W-:Y:S01]  /*83a0*/  F2FP.BF16.F32.PACK_AB R153, R207, R210 ;  /* 0x000000d2cf99723e */ /* 0x010fe200000010ff */
[--C-:B------:R-:W-:Y:S01]  /*83b0*/  FFMA.FTZ R166, R166, UR5, -R208.reuse ;  /* 0x00000005a6a67c23 */ /* 0x100fe200080108d0 */
[----:B-----5:R-:W-:Y:S01]  /*83c0*/  F2FP.BF16.F32.PACK_AB R155, R159, R158 ;  /* 0x0000009e9f9b723e */ /* 0x020fe200000010ff */
[--C-:B------:R-:W-:Y:S01]  /*83d0*/  FFMA.FTZ R167, R167, UR5, -R208.reuse ;  /* 0x00000005a7a77c23 */ /* 0x100fe200080108d0 */
[----:B------:R-:W-:Y:S01]  /*83e0*/  MUFU.EX2 R160, R160 ;  /* 0x000000a000a07308 */ /* 0x000fe20000000800 */
[--C-:B------:R-:W-:Y:S01]  /*83f0*/  FFMA.FTZ R170, R170, UR5, -R208.reuse ;  /* 0x00000005aaaa7c23 */ /* 0x100fe200080108d0 */
[----:B------:R-:W-:Y:S01]  /*8400*/  WARPGROUP.ARRIVE ;  /* 0x00000000000079c5 */ /* 0x000fe20000000000 */
[--C-:B------:R-:W-:Y:S01]  /*8410*/  FFMA.FTZ R171, R171, UR5, -R208.reuse ;  /* 0x00000005abab7c23 */ /* 0x100fe200080108d0 */
[--C-:B------:R-:W-:Y:S01]  /*8420*/  FFMA.FTZ R174, R174, UR5, -R208.reuse ;  /* 0x00000005aeae7c23 */ /* 0x100fe200080108d0 */
[--C-:B------:R-:W-:Y:S01]  /*8430*/  FFMA.FTZ R175, R175, UR5, -R208.reuse ;  /* 0x00000005afaf7c23 */ /* 0x100fe200080108d0 */
[--C-:B------:R-:W-:Y:S01]  /*8440*/  FFMA.FTZ R178, R178, UR5, -R208.reuse ;  /* 0x00000005b2b27c23 */ /* 0x100fe200080108d0 */
[--C-:B------:R-:W-:Y:S01]  /*8450*/  FFMA.FTZ R179, R179, UR5, -R208.reuse ;  /* 0x00000005b3b37c23 */ /* 0x100fe200080108d0 */
[----:B------:R-:W-:Y:S01]  /*8460*/  HGMMA.64x256x16.F32.BF16 R24, R152, gdesc[UR8].tnspB, R24, gsb0 ;  /* 0x43e0000898187df0 */ /* 0x000fe20008001818 */
[----:B------:R-:W1:Y:S01]  /*8470*/  MUFU.EX2 R161, R161 ;  /* 0x000000a100a17308 */ /* 0x000e620000000800 */
[--C-:B------:R-:W-:Y:S01]  /*8480*/  FFMA.FTZ R182, R182, UR5, -R208.reuse ;  /* 0x00000005b6b67c23 */ /* 0x100fe200080108d0 */
[----:B------:R-:W-:Y:S01]  /*8490*/  FFMA.FTZ R183, R183, UR5, -R208 ;  /* 0x00000005b7b77c23 */ /* 0x000fe200080108d0 */
[----:B------:R-:W-:Y:S01]  /*84a0*/  FFMA.FTZ R189, R189, UR5, -R204 ;  /* 0x00000005bdbd7c23 */ /* 0x000fe200080108cc */
[--C-:B------:R-:W-:Y:S01]  /*84b0*/  FFMA.FTZ R186, R186, UR5, -R208.reuse ;  /* 0x00000005baba7c23 */ /* 0x100fe200080108d0 */
[--C-:B------:R-:W-:Y:S01]  /*84c0*/  FFMA.FTZ R187, R187, UR5, -R208.reuse ;  /* 0x00000005bbbb7c23 */ /* 0x100fe200080108d0 */
[--C-:B------:R-:W-:Y:S01]  /*84d0*/  FFMA.FTZ R190, R190, UR5, -R208.reuse ;  /* 0x00000005bebe7c23 */ /* 0x100fe200080108d0 */
[----:B------:R-:W-:Y:S01]  /*84e0*/  FFMA.FTZ R191, R191, UR5, -R208 ;  /* 0x00000005bfbf7c23 */ /* 0x000fe200080108d0 */
[----:B------:R-:W-:Y:S01]  /*84f0*/  MUFU.EX2 R164, R164 ;  /* 0x000000a400a47308 */ /* 0x000fe20000000800 */
[--C-:B------:R-:W-:Y:S01]  /*8500*/  FFMA.FTZ R192, R192, UR5, -R204.reuse ;  /* 0x00000005c0c07c23 */ /* 0x100fe200080108cc */
        /* <DEDUP_REMOVED lines=8> */
[----:B------:R-:W-:Y:S01]  /*8590*/  UMOV UR11, 0x40000040 ;  /* 0x40000040000b7882 */ /* 0x000fe20000000000 */
[----:B------:R-:W-:Y:S01]  /*85a0*/  FFMA.FTZ R205, R205, R4, R206 ;  /* 0x00000004cdcd7223 */ /* 0x000fe200000100ce */
[----:B------:R-:W-:-:S03]  /*85b0*/  FFMA.FTZ R210, R209, R5, R210 ;  /* 0x00000005d1d27223 */ /* 0x000fc600000100d2 */
[----:B------:R-:W-:Y:S01]  /*85c0*/  FADD.FTZ R202, R202, R205 ;  /* 0x000000cdcaca7221 */ /* 0x000fe20000010000 */
[----:B------:R-:W-:Y:S01]  /*85d0*/  MUFU.EX2 R162, R162 ;  /* 0x000000a200a27308 */ /* 0x000fe20000000800 */
[----:B------:R-:W-:Y:S02]  /*85e0*/  FADD.FTZ R207, R207, R210 ;  /* 0x000000d2cfcf7221 */ /* 0x000fe40000010000 */
[----:B------:R-:W-:Y:S02]  /*85f0*/  FADD.FTZ R202, R203, R202 ;  /* 0x000000cacbca7221 */ /* 0x000fe40000010000 */
[----:B------:R-:W-:Y:S02]  /*8600*/  FADD.FTZ R158, R158, R207 ;  /* 0x000000cf9e9e7221 */ /* 0x000fe40000010000 */
[----:B------:R-:W-:Y:S01]  /*8610*/  FADD.FTZ R157, R157, R202 ;  /* 0x000000ca9d9d7221 */ /* 0x000fe20000010000 */
[----:B------:R-:W2:Y:S01]  /*8620*/  MUFU.EX2 R163, R163 ;  /* 0x000000a300a37308 */ /* 0x000ea20000000800 */
[----:B------:R-:W-:-:S07]  /*8630*/  FADD.FTZ R159, R159, R158 ;  /* 0x0000009e9f9f7221 */ /* 0x000fce0000010000 */
        /* <DEDUP_REMOVED lines=38> */
[----:B------:R-:W-:Y:S01]  /*88a0*/  MUFU.EX2 R194, R194 ;  /* 0x000000c200c27308 */ /* 0x000fe20000000800 */
[----:B------:R-:W-:Y:S01]  /*88b0*/  WARPGROUP.ARRIVE ;  /* 0x00000000000079c5 */ /* 0x000fe20000000000 */
[----:B------:R-:W-:Y:S01]  /*88c0*/  FADD.FTZ R163, R163, R162 ;  /* 0x000000a2a3a37221 */ /* 0x000fe20000010000 */
[----:B------:R-:W-:-:S03]  /*88d0*/  FADD.FTZ R164, R164, R161 ;  /* 0x000000a1a4a47221 */ /* 0x000fc60000010000 */
[----:B------:R-:W-:Y:S01]  /*88e0*/  FADD.FTZ R166, R166, R163 ;  /* 0x000000a3a6a67221 */ /* 0x000fe20000010000 */
[----:B------:R-:W-:Y:S01]  /*88f0*/  HGMMA.64x256x16.F32.BF16 R24, R152, gdesc[UR12].tnspB, R24, gsb0 ;  /* 0x43e0000c98187df0 */ /* 0x000fe20008001818 */
[----:B------:R-:W-:Y:S01]  /*8900*/  UIADD3 UR14, UR10, 0x100, URZ ;  /* 0x000001000a0e7890 */ /* 0x000fe2000fffe03f */
[----:B------:R-:W1:Y:S01]  /*8910*/  MUFU.EX2 R195, R195 ;  /* 0x000000c300c37308 */ /* 0x000e620000000800 */
[----:B------:R-:W-:Y:S01]  /*8920*/  UMOV UR15, 0x40000040 ;  /* 0x40000040000f7882 */ /* 0x000fe20000000000 */
[----:B------:R-:W-:Y:S01]  /*8930*/  FADD.FTZ R165, R165, R164 ;  /* 0x000000a4a5a57221 */ /* 0x000fe20000010000 */
[----:B------:R-:W-:-:S05]  /*8940*/  FADD.FTZ R167, R167, R166 ;  /* 0x000000a6a7a77221 */ /* 0x000fca0000010000 */
        /* <DEDUP_REMOVED lines=36> */
[----:B------:R-:W-:Y:S01]  /*8b90*/  UIADD3 UR10, UR10, 0x280, URZ ;  /* 0x000002800a0a7890 */ /* 0x000fe2000fffe03f */
        /* <DEDUP_REMOVED lines=14> */
[----:B------:R-:W-:Y:S03]  /*8c80*/  HGMMA.64x256x16.F32.BF16 R24, R152, gdesc[UR12].tnspB, R24, gsb0 ;  /* 0x43e0000c98187df0 */ /* 0x000fe60008001818 */
        /* <DEDUP_REMOVED lines=18> */
.L_x_13762:
[----:B------:R-:W-:Y:S01]  /*8db0*/  UIADD3 UR4, UR4, 0x32460, URZ ;  /* 0x0003246004047890 */ /* 0x000fe2000fffe03f */
[C---:B------:R-:W-:Y:S01]  /*8dc0*/  ISETP.GT.AND P1, PT, R201.reuse, RZ, PT ;  /* 0x000000ffc900720c */ /* 0x040fe20003f24270 */
[----:B------:R-:W-:Y:S02]  /*8dd0*/  VIADD R201, R201, 0xffffffff ;  /* 0xffffffffc9c97836 */ /* 0x000fe40000000000 */
[----:B------:R-:W-:Y:S01]  /*8de0*/  UPRMT UR4, UR6, 0x654, UR4 ;  /* 0x0000065406047896 */ /* 0x000fe20008000004 */
[----:B------:R-:W-:Y:S02]  /*8df0*/  IMAD.MOV.U32 R207, RZ, RZ, R156 ;  /* 0x000000ffffcf7224 */ /* 0x000fe400078e009c */
[----:B------:R-:W-:-:S06]  /*8e00*/  IMAD.MOV.U32 R202, RZ, RZ, R21 ;  /* 0x000000ffffca7224 */ /* 0x000fcc00078e0015 */
[----:B------:R-:W-:Y:S01]  /*8e10*/  SYNCS.ARRIVE.TRANS64.RED.A1T0 RZ, [UR4], RZ ;  /* 0x000000ffffff79a7 */ /* 0x000fe20008100404 */
[----:B------:R-:W-:Y:S05]  /*8e20*/  @P1 BRA `(.L_x_13763) ;  /* 0xffffffdc00301947 */ /* 0x000fea000383ffff */
.L_x_13752:
[----:B------:R-:W0:Y:S01]  /*8e30*/  SHFL.BFLY PT, R3, R4, 0x2, 0x1f ;  /* 0x0c401f0004037f89 */ /* 0x000e2200000e0000 */
[----:B------:R-:W-:Y:S01]  /*8e40*/  UIADD3 UR38, UR38, 0x1, URZ ;  /* 0x0000000126267890 */ /* 0x000fe2000fffe03f */
[----:B------:R-:W-:Y:S01]  /*8e50*/  IMAD.U32 R10, RZ, RZ, UR5 ;  /* 0x00000005ff0a7e24 */ /* 0x000fe2000f8e00ff */
[----:B------:R1:W-:Y:S06]  /*8e60*/  BAR.ARV R0, 0x100 ;  /* 0x000400000000751d */ /* 0x0003ec0000002000 */
[----:B------:R-:W-:Y:S02]  /*8e70*/  UISETP.NE.AND UP0, UPT, UR38, 0x2, UPT ;  /* 0x000000022600788c */ /* 0x000fe4000bf05270 */
[----:B------:R-:W-:Y:S06]  /*8e80*/  BAR.ARV 0x8, 0x180 ;  /* 0x0206000000007b1d */ /* 0x000fec0000002000 */
[----:B-1----:R-:W-:Y:S01]  /*8e90*/  IMAD.MOV.U32 R0, RZ, RZ, RZ ;  /* 0x000000ffff007224 */ /* 0x002fe200078e00ff */
[----:B------:R-:W-:Y:S01]  /*8ea0*/  USEL UR4, URZ, 0x1, UP0 ;  /* 0x000000013f047887 */ /* 0x000fe20008000000 */
[----:B------:R-:W1:Y:S01]  /*8eb0*/  SHFL.BFLY PT, R6, R5, 0x2, 0x1f ;  /* 0x0c401f0005067f89 */ /* 0x000e6200000e0000 */
[----:B------:R-:W-:Y:S01]  /*8ec0*/  PLOP3.LUT P0, PT, PT, PT, PT, 0x8, 0x0 ;  /* 0x000000000000781c */ /* 0x000fe20003f0e170 */
[----:B------:R-:W-:Y:S01]  /*8ed0*/  VIADD R222, R222, 0x1 ;  /* 0x00000001dede7836 */ /* 0x000fe20000000000 */
[----:B------:R-:W-:Y:S01]  /*8ee0*/  USEL UR38, UR38, URZ, UP0 ;  /* 0x0000003f26267287 */ /* 0x000fe20008000000 */
[----:B0-----:R-:W-:Y:S01]  /*8ef0*/  FADD.FTZ R3, R3, R4 ;  /* 0x0000000403037221 */ /* 0x001fe20000010000 */
[----:B------:R-:W-:Y:S01]  /*8f00*/  IMAD.U32 R4, RZ, RZ, UR5 ;  /* 0x00000005ff047e24 */ /* 0x000fe2000f8e00ff */
[----:B------:R-:W-:-:S03]  /*8f10*/  ULOP3.LUT UR39, UR39, UR4, URZ, 0x3c, !UPT ;  /* 0x0000000427277292 */ /* 0x000fc6000f8e3c3f */
[----:B------:R-:W0:Y:S01]  /*8f20*/  SHFL.BFLY PT, R2, R3, 0x1, 0x1f ;  /* 0x0c201f0003027f89 */ /* 0x000e2200000e0000 */
[----:B-1----:R-:W-:-:S05]  /*8f30*/  FADD.FTZ R6, R6, R5 ;  /* 0x0000000506067221 */ /* 0x002fca0000010000 */
[----:B------:R-:W1:Y:S01]  /*8f40*/  SHFL.BFLY PT, R7, R6, 0x1, 0x1f ;  /* 0x0c201f0006077f89 */ /* 0x000e6200000e0000 */
[----:B0-----:R-:W-:Y:S01]  /*8f50*/  FADD.FTZ R8, R3, R2 ;  /* 0x0000000203087221 */ /* 0x001fe20000010000 */
[----:B------:R-:W-:Y:S01]  /*8f60*/  MOV R2, RZ ;  /* 0x000000ff00027202 */ /* 0x000fe20000000f00 */
[----:B------:R-:W-:-:S03]  /*8f70*/  IMAD.MOV.U32 R3, RZ, RZ, -0x800000 ;  /* 0xff800000ff037424 */ /* 0x000fc600078e00ff */
[----:B------:R-:W-:-:S13]  /*8f80*/  FSETP.NE.FTZ.AND P1, PT, R8, RZ, PT ;  /* 0x000000ff0800720b */ /* 0x000fda0003f35000 */
[----:B------:R-:W0:Y:S01]  /*8f90*/  @P1 MUFU.LG2 R5, R8 ;  /* 0x0000000800051308 */ /* 0x000e220000000c00 */
[----:B------:R-:W-:Y:S01]  /*8fa0*/  @P1 FMUL.FTZ R4, R4, 0.69314718246459960938 ;  /* 0x3f31721804041820 */ /* 0x000fe20000410000 */
[----:B-1----:R-:W-:-:S05]  /*8fb0*/  FADD.FTZ R7, R6, R7 ;  /* 0x0000000706077221 */ /* 0x002fca0000010000 */
        /* <DEDUP_REMOVED lines=9> */
[----:B------:R0:W1:Y:S01]  /*9050*/  @P2 MUFU.RCP R0, R7 ;  /* 0x0000000700002308 */ /* 0x0000620000001000 */
        /* <DEDUP_REMOVED lines=128> */
.L_x_13726:
        /* <DEDUP_REMOVED lines=12> */
[----:B------:R-:W-:Y:S01]  /*9920*/  ULDC.64 UR8, c[0x0][0xc90] ;  /* 0x0003240000087ab9 */ /* 0x000fe20000000a00 */
[----:B------:R-:W-:Y:S02]  /*9930*/  F2FP.BF16.F32.PACK_AB R25, R27, R26 ;  /* 0x0000001a1b19723e */ /* 0x000fe400000010ff */
[----:B------:R-:W-:Y:S02]  /*9940*/  F2FP.BF16.F32.PACK_AB R26, R29, R28 ;  /* 0x0000001c1d1a723e */ /* 0x000fe400000010ff */
[----:B------:R-:W-:Y:S02]  /*9950*/  F2FP.BF16.F32.PACK_AB R27, R31, R30 ;  /* 0x0000001e1f1b723e */ /* 0x000fe400000010ff */
[----:B------:R-:W-:-:S02]  /*9960*/  R2UR UR11, R219 ;  /* 0x00000000db0b72ca */ /* 0x000fc400000e0000 */
[----:B------:R-:W-:Y:S02]  /*9970*/  R2UR UR13, R220 ;  /* 0x00000000dc0d72ca */ /* 0x000fe400000e0000 */
[----:B------:R-:W-:Y:S02]  /*9980*/  F2FP.BF16.F32.PACK_AB R136, R137, R136 ;  /* 0x000000888988723e */ /* 0x000fe400000010ff */
[----:B------:R-:W-:Y:S02]  /*9990*/  F2FP.BF16.F32.PACK_AB R137, R158, R128 ;  /* 0x000000809e89723e */ /* 0x000fe400000010ff */
[----:B------:R-:W-:Y:S02]  /*99a0*/  F2FP.BF16.F32.PACK_AB R161, R162, R161 ;  /* 0x000000a1a2a1723e */ /* 0x000fe400000010ff */
[----:B------:R-:W-:Y:S02]  /*99b0*/  F2FP.BF16.F32.PACK_AB R162, R149, R148 ;  /* 0x0000009495a2723e */ /* 0x000fe400000010ff */
[----:B------:R-:W-:Y:S01]  /*99c0*/  F2FP.BF16.F32.PACK_AB R163, R0, R163 ;  /* 0x000000a300a3723e */ /* 0x000fe200000010ff */
[----:B------:R-:W-:-:S02]  /*99d0*/  USHF.R.S32.HI UR10, URZ, 0x1f, UR11 ;  /* 0x0000001f3f0a7899 */ /* 0x000fc4000801140b */
[----:B------:R-:W-:Y:S02]  /*99e0*/  UIMAD.WIDE.U32 UR6, UR11, UR8, URZ ;  /* 0x000000080b0672a5 */ /* 0x000fe4000f8e003f */
[----:B------:R-:W-:Y:S02]  /*99f0*/  UIMAD UR5, UR10, UR8, URZ ;  /* 0x000000080a0572a4 */ /* 0x000fe4000f8e023f */
[----:B------:R-:W-:Y:S02]  /*9a00*/  USHF.R.S32.HI UR12, URZ, 0x1f, UR13 ;  /* 0x0000001f3f0c7899 */ /* 0x000fe4000801140d */
[----:B------:R-:W-:Y:S01]  /*9a10*/  UIMAD UR5, UR11, UR9, UR5 ;  /* 0x000000090b0572a4 */ /* 0x000fe2000f8e0205 */
[----:B------:R-:W-:Y:S02]  /*9a20*/  MOV R154, R195 ;  /* 0x000000c3009a7202 */ /* 0x000fe40000000f00 */
[----:B0-----:R-:W-:Y:S01]  /*9a30*/  MOV R155, R4 ;  /* 0x00000004009b7202 */ /* 0x001fe20000000f00 */
[----:B------:R-:W-:Y:S01]  /*9a40*/  ULDC.64 UR8, c[0x0][0xc98] ;  /* 0x0003260000087ab9 */ /* 0x000fe20000000a00 */
[----:B------:R-:W-:Y:S01]  /*9a50*/  UIADD3 UR7, UR7, UR5, URZ ;  /* 0x0000000507077290 */ /* 0x000fe2000fffe03f */
[----:B------:R-:W-:Y:S01]  /*9a60*/  IMAD.WIDE R120, R226, 0x2, R154 ;  /* 0x00000002e2787825 */ /* 0x000fe200078e029a */
[----:B------:R-:W-:-:S02]  /*9a70*/  UIMAD UR5, UR12, UR8, URZ ;  /* 0x000000080c0572a4 */ /* 0x000fc4000f8e023f */
[----:B------:R-:W-:Y:S01]  /*9a80*/  UIMAD.WIDE.U32 UR6, UR13, UR8, UR6 ;  /* 0x000000080d0672a5 */ /* 0x000fe2000f8e0006 */
[----:B------:R-:W-:Y:S01]  /*9a90*/  IMAD.WIDE R154, R5, 0x2, R154 ;  /* 0x00000002059a7825 */ /* 0x000fe200078e029a */
[C---:B------:R-:W-:Y:S01]  /*9aa0*/  IADD3 R7, P2, R120.reuse, 0xc040, RZ ;  /* 0x0000c04078077810 */ /* 0x040fe20007f5e0ff */
[----:B------:R-:W-:Y:S01]  /*9ab0*/  UIMAD UR5, UR13, UR9, UR5 ;  /* 0x000000090d0572a4 */ /* 0x000fe2000f8e0205 */
[----:B------:R-:W-:Y:S02]  /*9ac0*/  IADD3 R11, P3, R120, 0xc060, RZ ;  /* 0x0000c060780b7810 */ /* 0x000fe40007f7e0ff */
[----:B------:R-:W-:Y:S01]  /*9ad0*/  LOP3.LUT R6, R7, 0x380, RZ, 0xc0, !PT ;  /* 0x0000038007067812 */ /* 0x000fe200078ec0ff */
[----:B------:R-:W-:Y:S01]  /*9ae0*/  ULDC.64 UR8, c[0x0][0xbe8] ;  /* 0x0002fa0000087ab9 */ /* 0x000fe20000000a00 */
[----:B------:R-:W-:Y:S01]  /*9af0*/  LOP3.LUT R4, R11, 0x380, RZ, 0xc0, !PT ;  /* 0x000003800b047812 */ /* 0x000fe200078ec0ff */
[----:B------:R-:W-:Y:S01]  /*9b00*/  IMAD.X R5, RZ, RZ, R121, P3 ;  /* 0x000000ffff057224 */ /* 0x000fe200018e0679 */
[----:B------:R-:W-:-:S02]  /*9b10*/  SHF.R.U64 R6, R6, 0x3, RZ ;  /* 0x0000000306067819 */ /* 0x000fc400000012ff */
[----:B------:R-:W-:Y:S02]  /*9b20*/  SHF.R.U64 R4, R4, 0x3, RZ ;  /* 0x0000000304047819 */ /* 0x000fe400000012ff */
[----:B------:R-:W-:Y:S01]  /*9b30*/  LOP3.LUT R6, R6, R7, RZ, 0x3c, !PT ;  /* 0x0000000706067212 */ /* 0x000fe200078e3cff */
[----:B------:R-:W-:Y:S01]  /*9b40*/  IMAD.X R7, RZ, RZ, R121, P2 ;  /* 0x000000ffff077224 */ /* 0x000fe200010e0679 */
[C---:B------:R-:W-:Y:S02]  /*9b50*/  IADD3 R135, P2, R120.reuse, 0x8000, RZ ;  /* 0x0000800078877810 */ /* 0x040fe40007f5e0ff */
[----:B------:R-:W-:Y:S02]  /*9b60*/  LOP3.LUT R157, R120, 0x380, RZ, 0xc0, !PT ;  /* 0x00000380789d7812 */ /* 0x000fe400078ec0ff */
[----:B------:R-:W-:Y:S02]  /*9b70*/  LOP3.LUT R134, R135, 0x380, RZ, 0xc0, !PT ;  /* 0x0000038087867812 */ /* 0x000fe400078ec0ff */
[----:B------:R-:W-:-:S02]  /*9b80*/  LOP3.LUT R4, R4, R11, RZ, 0x3c, !PT ;  /* 0x0000000b04047212 */ /* 0x000fc400078e3cff */
[----:B------:R-:W-:Y:S02]  /*9b90*/  SHF.R.U64 R134, R134, 0x3, RZ ;  /* 0x0000000386867819 */ /* 0x000fe400000012ff */
[----:B------:R-:W-:Y:S02]  /*9ba0*/  IADD3 R11, P0, R120, 0xc000, RZ ;  /* 0x0000c000780b7810 */ /* 0x000fe40007f1e0ff */
[----:B------:R-:W-:Y:S01]  /*9bb0*/  LOP3.LUT R134, R134, R135, RZ, 0x3c, !PT ;  /* 0x0000008786867212 */ /* 0x000fe200078e3cff */
[----:B------:R-:W-:Y:S01]  /*9bc0*/  IMAD.X R135, RZ, RZ, R121, P2 ;  /* 0x000000ffff877224 */ /* 0x000fe200010e0679 */
[----:B------:R-:W-:Y:S02]  /*9bd0*/  IADD3 R17, P2, R154, 0x1000, RZ ;  /* 0x000010009a117810 */ /* 0x000fe40007f5e0ff */
[----:B------:R-:W-:Y:S02]  /*9be0*/  SHF.R.U64 R157, R157, 0x3, RZ ;  /* 0x000000039d9d7819 */ /* 0x000fe400000012ff */
[----:B------:R-:W-:-:S02]  /*9bf0*/  LOP3.LUT R16, R17, 0x380, RZ, 0xc0, !PT ;  /* 0x0000038011107812 */ /* 0x000fc400078ec0ff */
[----:B------:R-:W-:Y:S02]  /*9c00*/  IADD3 R9, P1, R120, 0xc020, RZ ;  /* 0x0000c02078097810 */ /* 0x000fe40007f3e0ff */
[----:B------:R-:W-:Y:S02]  /*9c10*/  SHF.R.U64 R16, R16, 0x3, RZ ;  /* 0x0000000310107819 */ /* 0x000fe400000012ff */
[----:B------:R-:W-:Y:S02]  /*9c20*/  LOP3.LUT R10, R11, 0x380, RZ, 0xc0, !PT ;  /* 0x000003800b0a7812 */ /* 0x000fe400078ec0ff */
[----:B------:R-:W-:Y:S01]  /*9c30*/  LOP3.LUT R156, R157, R120, RZ, 0x3c, !PT ;  /* 0x000000789d9c7212 */ /* 0x000fe200078e3cff */
[----:B------:R-:W-:Y:S01]  /*9c40*/  IMAD.MOV.U32 R157, RZ, RZ, R121 ;  /* 0x000000ffff9d7224 */ /* 0x000fe200078e0079 */
[----:B------:R-:W-:Y:S01]  /*9c50*/  LOP3.LUT R16, R16, R17, RZ, 0x3c, !PT ;  /* 0x0000001110107212 */ /* 0x000fe200078e3cff */
[----:B------:R-:W-:Y:S01]  /*9c60*/  IMAD.X R17, RZ, RZ, R155, P2 ;  /* 0x000000ffff117224 */ /* 0x000fe200010e069b */
[----:B------:R-:W-:-:S02]  /*9c70*/  LOP3.LUT R8, R9, 0x380, RZ, 0xc0, !PT ;  /* 0x0000038009087812 */ /* 0x000fc400078ec0ff */
[----:B------:R-:W-:Y:S02]  /*9c80*/  SHF.R.U64 R10, R10, 0x3, RZ ;  /* 0x000000030a0a7819 */ /* 0x000fe400000012ff */
[----:B------:R-:W-:Y:S02]  /*9c90*/  IADD3 R111, P2, R154, 0x8000, RZ ;  /* 0x000080009a6f7810 */ /* 0x000fe40007f5e0ff */
[----:B------:R-:W-:Y:S01]  /*9ca0*/  MOV R157, R156 ;  /* 0x0000009c009d7202 */ /* 0x000fe20000000f00 */
[----:B------:R-:W-:Y:S01]  /*9cb0*/  BAR.SYNC.DEFER_BLOCKING 0x1, 0x100 ;  /* 0x0044000000007b1d */ /* 0x000fe20000010000 */
[----:B------:R-:W-:Y:S02]  /*9cc0*/  SHF.R.U64 R8, R8, 0x3, RZ ;  /* 0x0000000308087819 */ /* 0x000fe400000012ff */
[----:B------:R-:W-:Y:S01]  /*9cd0*/  LOP3.LUT R10, R10, R11, RZ, 0x3c, !PT ;  /* 0x0000000b0a0a7212 */ /* 0x000fe200078e3cff */
[----:B------:R-:W-:Y:S01]  /*9ce0*/  IMAD.X R11, RZ, RZ, R121, P0 ;  /* 0x000000ffff0b7224 */ /* 0x000fe200000e0679 */
[----:B------:R-:W-:-:S03]  /*9cf0*/  LOP3.LUT R110, R111, 0x380, RZ, 0xc0, !PT ;  /* 0x000003806f6e7812 */ /* 0x000fc600078ec0ff */
[----:B------:R-:W0:Y:S01]  /*9d00*/  LDC R156, c[0x0][0xce8] ;  /* 0x00033a00ff9c7b82 */ /* 0x000e220000000800 */
[C---:B------:R-:W-:Y:S02]  /*9d10*/  IADD3 R23, P4, R120.reuse, 0x8040, RZ ;  /* 0x0000804078177810 */ /* 0x040fe40007f9e0ff */
[----:B------:R-:W-:Y:S02]  /*9d20*/  IADD3 R143, P0, R120, 0x40, RZ ;  /* 0x00000040788f7810 */ /* 0x000fe40007f1e0ff */
[----:B------:R-:W-:Y:S01]  /*9d30*/  LOP3.LUT R8, R8, R9, RZ, 0x3c, !PT ;  /* 0x0000000908087212 */ /* 0x000fe200078e3cff */
[----:B------:R-:W-:Y:S01]  /*9d40*/  IMAD.X R9, RZ, RZ, R121, P1 ;  /* 0x000000ffff097224 */ /* 0x000fe200008e0679 */
[----:B------:R-:W-:Y:S02]  /*9d50*/  SHF.R.U64 R110, R110, 0x3, RZ ;  /* 0x000000036e6e7819 */ /* 0x000fe400000012ff */
[----:B------:R-:W-:Y:S02]  /*9d60*/  LOP3.LUT R22, R23, 0x380, RZ, 0xc0, !PT ;  /* 0x0000038017167812 */ /* 0x000fe400078ec0ff */
[----:B------:R-:W-:-:S02]  /*9d70*/  IADD3 R139, P1, R120, 0x4060, RZ ;  /* 0x00004060788b7810 */ /* 0x000fc40007f3e0ff */
[----:B------:R-:W-:Y:S02]  /*9d80*/  LOP3.LUT R142, R143, 0x380, RZ, 0xc0, !PT ;  /* 0x000003808f8e7812 */ /* 0x000fe400078ec0ff */
[----:B------:R-:W-:Y:S01]  /*9d90*/  LOP3.LUT R110, R110, R111, RZ, 0x3c, !PT ;  /* 0x0000006f6e6e7212 */ /* 0x000fe200078e3cff */
[----:B------:R-:W-:Y:S01]  /*9da0*/  IMAD.X R111, RZ, RZ, R155, P2 ;  /* 0x000000ffff6f7224 */ /* 0x000fe200010e069b */
[----:B------:R-:W-:Y:S01]  /*9db0*/  SHF.R.U64 R22, R22, 0x3, RZ ;  /* 0x0000000316167819 */ /* 0x000fe200000012ff */
[----:B------:R1:W-:Y:S01]  /*9dc0*/  STSM.16.M88.4 [R157], R24 ;  /* 0x000000189d007844 */ /* 0x0003e20000000200 */
[----:B------:R-:W-:Y:S02]  /*9dd0*/  LOP3.LUT R138, R139, 0x380, RZ, 0xc0, !PT ;  /* 0x000003808b8a7812 */ /* 0x000fe400078ec0ff */
[----:B------:R-:W-:Y:S02]  /*9de0*/  SHF.R.U64 R142, R142, 0x3, RZ ;  /* 0x000000038e8e7819 */ /* 0x000fe400000012ff */
[----:B------:R-:W-:-:S02]  /*9df0*/  IADD3 R127, P2, R154, 0xf000, RZ ;  /* 0x0000f0009a7f7810 */ /* 0x000fc40007f5e0ff */
[----:B------:R-:W-:Y:S01]  /*9e00*/  LOP3.LUT R22, R22, R23, RZ, 0x3c, !PT ;  /* 0x0000001716167212 */ /* 0x000fe200078e3cff */
[--C-:B------:R-:W-:Y:S01]  /*9e10*/  IMAD.X R23, RZ, RZ, R121.reuse, P4 ;  /* 0x000000ffff177224 */ /* 0x100fe200020e0679 */
[----:B------:R-:W-:Y:S02]  /*9e20*/  SHF.R.U64 R138, R138, 0x3, RZ ;  /* 0x000000038a8a7819 */ /* 0x000fe400000012ff */
[----:B------:R-:W-:Y:S01]  /*9e30*/  LOP3.LUT R142, R142, R143, RZ, 0x3c, !PT ;  /* 0x0000008f8e8e7212 */ /* 0x000fe200078e3cff */
[----:B------:R-:W-:Y:S01]  /*9e40*/  IMAD.X R143, RZ, RZ, R121, P0 ;  /* 0x000000ffff8f7224 */ /* 0x000fe200000e0679 */
[----:B------:R-:W-:Y:S02]  /*9e50*/  LOP3.LUT R126, R127, 0x380, RZ, 0xc0, !PT ;  /* 0x000003807f7e7812 */ /* 0x000fe400078ec0ff */
[----:B------:R-:W-:Y:S02]  /*9e60*/  IADD3 R21, P4, R120, 0x4000, RZ ;  /* 0x0000400078157810 */ /* 0x000fe40007f9e0ff */
[----:B------:R-:W-:-:S02]  /*9e70*/  IADD3 R97, P0, R154, 0x3000, RZ ;  /* 0x000030009a617810 */ /* 0x000fc40007f1e0ff */
[C---:B------:R-:W-:Y:S02]  /*9e80*/  IADD3 R13, P6, R120.reuse, 0x8060, RZ ;  /* 0x00008060780d7810 */ /* 0x040fe40007fde0ff */
[C---:B------:R-:W-:Y:S02]  /*9e90*/  IADD3 R15, P5, R120.reuse, 0x20, RZ ;  /* 0x00000020780f7810 */ /* 0x040fe40007fbe0ff */
[----:B------:R-:W-:Y:S02]  /*9ea0*/  IADD3 R131, P3, R120, 0x8020, RZ ;  /* 0x0000802078837810 */ /* 0x000fe40007f7e0ff */
[----:B------:R-:W-:Y:S01]  /*9eb0*/  LOP3.LUT R138, R138, R139, RZ, 0x3c, !PT ;  /* 0x0000008b8a8a7212 */ /* 0x000fe200078e3cff */
[----:B------:R-:W-:Y:S01]  /*9ec0*/  IMAD.X R139, RZ, RZ, R121, P1 ;  /* 0x000000ffff8b7224 */ /* 0x000fe200008e0679 */
[----:B------:R-:W-:Y:S02]  /*9ed0*/  SHF.R.U64 R126, R126, 0x3, RZ ;  /* 0x000000037e7e7819 */ /* 0x000fe400000012ff */
[----:B------:R-:W-:-:S02]  /*9ee0*/  LOP3.LUT R20, R21, 0x380, RZ, 0xc0, !PT ;  /* 0x0000038015147812 */ /* 0x000fc400078ec0ff */
[----:B------:R-:W-:Y:S02]  /*9ef0*/  IADD3 R19, P1, R154, 0x2000, RZ ;  /* 0x000020009a137810 */ /* 0x000fe40007f3e0ff */
[----:B------:R-:W-:Y:S02]  /*9f00*/  LOP3.LUT R96, R97, 0x380, RZ, 0xc0, !PT ;  /* 0x0000038061607812 */ /* 0x000fe400078ec0ff */
[----:B------:R-:W-:Y:S02]  /*9f10*/  LOP3.LUT R12, R13, 0x380, RZ, 0xc0, !PT ;  /* 0x000003800d0c7812 */ /* 0x000fe400078ec0ff */
[----:B------:R-:W-:Y:S02]  /*9f20*/  LOP3.LUT R14, R15, 0x380, RZ, 0xc0, !PT ;  /* 0x000003800f0e7812 */ /* 0x000fe400078ec0ff */
[----:B------:R-:W-:Y:S02]  /*9f30*/  LOP3.LUT R130, R131, 0x380, RZ, 0xc0, !PT ;  /* 0x0000038083827812 */ /* 0x000fe400078ec0ff */
[----:B------:R-:W-:Y:S01]  /*9f40*/  LOP3.LUT R126, R126, R127, RZ, 0x3c, !PT ;  /* 0x0000007f7e7e7212 */ /* 0x000fe200078e3cff */
[----:B------:R-:W-:Y:S01]  /*9f50*/  IMAD.X R127, RZ, RZ, R155, P2 ;  /* 0x000000ffff7f7224 */ /* 0x000fe200010e069b */
[----:B------:R-:W-:-:S02]  /*9f60*/  SHF.R.U64 R20, R20, 0x3, RZ ;  /* 0x0000000314147819 */ /* 0x000fc400000012ff */
[----:B------:R-:W-:Y:S02]  /*9f70*/  LOP3.LUT R18, R19, 0x380, RZ, 0xc0, !PT ;  /* 0x0000038013127812 */ /* 0x000fe400078ec0ff */
[----:B------:R-:W-:Y:S02]  /*9f80*/  SHF.R.U64 R96, R96, 0x3, RZ ;  /* 0x0000000360607819 */ /* 0x000fe400000012ff */
[----:B0-----:R-:W-:Y:S02]  /*9f90*/  ISETP.NE.AND P2, PT, R156, 0x1, PT ;  /* 0x000000019c00780c */ /* 0x001fe40003f45270 */
[----:B------:R-:W-:Y:S02]  /*9fa0*/  SHF.R.U64 R12, R12, 0x3, RZ ;  /* 0x000000030c0c7819 */ /* 0x000fe400000012ff */
[----:B------:R-:W-:Y:S02]  /*9fb0*/  SHF.R.U64 R14, R14, 0x3, RZ ;  /* 0x000000030e0e7819 */ /* 0x000fe400000012ff */
[----:B------:R-:W-:-:S02]  /*9fc0*/  SHF.R.U64 R130, R130, 0x3, RZ ;  /* 0x0000000382827819 */ /* 0x000fc400000012ff */
[----:B------:R-:W-:Y:S02]  /*9fd0*/  LOP3.LUT R20, R20, R21, RZ, 0x3c, !PT ;  /* 0x0000001514147212 */ /* 0x000fe400078e3cff */
[----:B------:R-:W-:Y:S02]  /*9fe0*/  SHF.R.U64 R18, R18, 0x3, RZ ;  /* 0x0000000312127819 */ /* 0x000fe400000012ff */
[----:B------:R-:W-:Y:S01]  /*9ff0*/  LOP3.LUT R96, R96, R97, RZ, 0x3c, !PT ;  /* 0x0000006160607212 */ /* 0x000fe200078e3cff */
[----:B------:R-:W-:Y:S01]  /*a000*/  IMAD.X R97, RZ, RZ, R155, P0 ;  /* 0x000000ffff617224 */ /* 0x000fe200000e069b */
[----:B------:R-:W-:Y:S02]  /*a010*/  IADD3.X R21, RZ, R121, RZ, P4, !PT ;  /* 0x00000079ff157210 */ /* 0x000fe400027fe4ff */
[----:B------:R-:W-:Y:S02]  /*a020*/  IADD3 R107, P4, R154, 0x6000, RZ ;  /* 0x000060009a6b7810 */ /* 0x000fe40007f9e0ff */
        /* <DEDUP_REMOVED lines=10> */
[----:B------:R-:W-:Y:S01]  /*a0d0*/  LOP3.LUT R18, R18, R19, RZ, 0x3c, !PT ;  /* 0x0000001312127212 */ /* 0x000fe200078e3cff */
[----:B------:R-:W-:Y:S01]  /*a0e0*/  IMAD.X R19, RZ, RZ, R155, P1 ;  /* 0x000000ffff137224 */ /* 0x000fe200008e069b */
[----:B------:R-:W-:Y:S02]  /*a0f0*/  LOP3.LUT R106, R107, 0x380, RZ, 0xc0, !PT ;  /* 0x000003806b6a7812 */ /* 0x000fe400078ec0ff */
[----:B------:R-:W-:-:S02]  /*a100*/  IADD3 R113, P1, R154, 0x9000, RZ ;  /* 0x000090009a717810 */ /* 0x000fc40007f3e0ff */
[----:B------:R-:W-:Y:S02]  /*a110*/  LOP3.LUT R114, R115, 0x380, RZ, 0xc0, !PT ;  /* 0x0000038073727812 */ /* 0x000fe400078ec0ff */
[----:B------:R-:W-:Y:S02]  /*a120*/  MOV R30, R4 ;  /* 0x00000004001e7202 */ /* 0x000fe40000000f00 */
[----:B------:R-:W-:Y:S02]  /*a130*/  LOP3.LUT R146, R147, 0x380, RZ, 0xc0, !PT ;  /* 0x0000038093927812 */ /* 0x000fe400078ec0ff */
[----:B------:R-:W-:Y:S02]  /*a140*/  LOP3.LUT R150, R151, 0x380, RZ, 0xc0, !PT ;  /* 0x0000038097967812 */ /* 0x000fe400078ec0ff */
[----:B------:R-:W-:Y:S02]  /*a150*/  LOP3.LUT R152, R153, 0x380, RZ, 0xc0, !PT ;  /* 0x0000038099987812 */ /* 0x000fe400078ec0ff */
[----:B------:R-:W-:-:S02]  /*a160*/  F2FP.BF16.F32.PACK_AB R5, R35, R34 ;  /* 0x000000222305723e */ /* 0x000fc400000010ff */
[----:B------:R-:W-:Y:S01]  /*a170*/  SHF.R.U64 R106, R106, 0x3, RZ ;  /* 0x000000036a6a7819 */ /* 0x000fe200000012ff */
[----:B------:R-:W0:Y:S01]  /*a180*/  @P2 LDC R34, c[0x0][0xcec] ;  /* 0x00033b00ff222b82 */ /* 0x000e220000000800 */
[----:B------:R-:W-:Y:S02]  /*a190*/  LOP3.LUT R112, R113, 0x380, RZ, 0xc0, !PT ;  /* 0x0000038071707812 */ /* 0x000fe400078ec0ff */
[----:B------:R-:W-:Y:S02]  /*a1a0*/  SHF.R.U64 R114, R114, 0x3, RZ ;  /* 0x0000000372727819 */ /* 0x000fe400000012ff */
[----:B------:R-:W-:Y:S02]  /*a1b0*/  SHF.R.U64 R146, R146, 0x3, RZ ;  /* 0x0000000392927819 */ /* 0x000fe400000012ff */
[----:B------:R-:W-:Y:S02]  /*a1c0*/  SHF.R.U64 R150, R150, 0x3, RZ ;  /* 0x0000000396967819 */ /* 0x000fe400000012ff */
[----:B------:R-:W-:-:S02]  /*a1d0*/  SHF.R.U64 R152, R152, 0x3, RZ ;  /* 0x0000000398987819 */ /* 0x000fc400000012ff */
[----:B-1----:R-:W-:Y:S02]  /*a1e0*/  MOV R27, R6 ;  /* 0x00000006001b7202 */ /* 0x002fe40000000f00 */
[----:B------:R-:W-:Y:S01]  /*a1f0*/  LOP3.LUT R106, R106, R107, RZ, 0x3c, !PT ;  /* 0x0000006b6a6a7212 */ /* 0x000fe200078e3cff */
[----:B------:R-:W-:Y:S01]  /*a200*/  IMAD.X R107, RZ, RZ, R155, P4 ;  /* 0x000000ffff6b7224 */ /* 0x000fe200020e069b */
[----:B------:R-:W-:Y:S02]  /*a210*/  F2FP.BF16.F32.PACK_AB R6, R37, R172 ;  /* 0x000000ac2506723e */ /* 0x000fe400000010ff */
[----:B------:R-:W-:Y:S01]  /*a220*/  SHF.R.U64 R112, R112, 0x3, RZ ;  /* 0x0000000370707819 */ /* 0x000fe200000012ff */
[----:B------:R-:W1:Y:S01]  /*a230*/  @P2 LDC R37, c[0x0][0xcf0] ;  /* 0x00033c00ff252b82 */ /* 0x000e620000000800 */
[----:B------:R-:W-:Y:S02]  /*a240*/  LOP3.LUT R114, R114, R115, RZ, 0x3c, !PT ;  /* 0x0000007372727212 */ /* 0x000fe400078e3cff */
[----:B------:R-:W-:-:S02]  /*a250*/  IADD3 R115, P4, R154, 0xd000, RZ ;  /* 0x0000d0009a737810 */ /* 0x000fc40007f9e0ff */
[----:B------:R-:W-:Y:S01]  /*a260*/  LOP3.LUT R146, R146, R147, RZ, 0x3c, !PT ;  /* 0x0000009392927212 */ /* 0x000fe200078e3cff */
[--C-:B------:R-:W-:Y:S01]  /*a270*/  IMAD.X R147, RZ, RZ, R121.reuse, P6 ;  /* 0x000000ffff937224 */ /* 0x100fe200030e0679 */
[----:B------:R-:W-:Y:S01]  /*a280*/  LOP3.LUT R150, R150, R151, RZ, 0x3c, !PT ;  /* 0x0000009796967212 */ /* 0x000fe200078e3cff */
[--C-:B------:R-:W-:Y:S01]  /*a290*/  IMAD.X R151, RZ, RZ, R121.reuse, P5 ;  /* 0x000000ffff977224 */ /* 0x100fe200028e0679 */
[----:B------:R-:W-:Y:S01]  /*a2a0*/  LOP3.LUT R152, R152, R153, RZ, 0x3c, !PT ;  /* 0x0000009998987212 */ /* 0x000fe200078e3cff */
[----:B------:R-:W-:Y:S01]  /*a2b0*/  IMAD.X R153, RZ, RZ, R121, P3 ;  /* 0x000000ffff997224 */ /* 0x000fe200018e0679 */
[----:B------:R-:W-:Y:S01]  /*a2c0*/  IADD3 R101, P6, R154, 0x4000, RZ ;  /* 0x000040009a657810 */ /* 0x000fe20007fde0ff */
[----:B------:R-:W-:Y:S01]  /*a2d0*/  IMAD R0, R218, 0x20, R221 ;  /* 0x00000020da007824 */ /* 0x000fe200078e02dd */
[C---:B------:R-:W-:Y:S01]  /*a2e0*/  IADD3 R105, P5, R154.reuse, 0x5000, RZ ;  /* 0x000050009a697810 */ /* 0x040fe20007fbe0ff */
[----:B------:R-:W-:Y:S01]  /*a2f0*/  IMAD.X R121, RZ, RZ, R155, P4 ;  /* 0x000000ffff797224 */ /* 0x000fe200020e069b */
[----:B------:R-:W-:-:S02]  /*a300*/  IADD3 R109, P3, R154, 0x7000, RZ ;  /* 0x000070009a6d7810 */ /* 0x000fc40007f7e0ff */
[----:B------:R-:W-:Y:S02]  /*a310*/  LOP3.LUT R112, R112, R113, RZ, 0x3c, !PT ;  /* 0x0000007170707212 */ /* 0x000fe400078e3cff */
[----:B------:R-:W-:Y:S02]  /*a320*/  LOP3.LUT R113, R115, 0x380, RZ, 0xc0, !PT ;  /* 0x0000038073717812 */ /* 0x000fe400078ec0ff */
[----:B------:R-:W-:Y:S02]  /*a330*/  LOP3.LUT R100, R101, 0x380, RZ, 0xc0, !PT ;  /* 0x0000038065647812 */ /* 0x000fe400078ec0ff */
[----:B------:R-:W-:Y:S02]  /*a340*/  LOP3.LUT R104, R105, 0x380, RZ, 0xc0, !PT ;  /* 0x0000038069687812 */ /* 0x000fe400078ec0ff */
[----:B------:R-:W-:Y:S02]  /*a350*/  LOP3.LUT R108, R109, 0x380, RZ, 0xc0, !PT ;  /* 0x000003806d6c7812 */ /* 0x000fe400078ec0ff */
[----:B------:R-:W-:-:S02]  /*a360*/  SHF.R.U64 R120, R113, 0x3, RZ ;  /* 0x0000000371787819 */ /* 0x000fc400000012ff */
[----:B------:R-:W-:Y:S02]  /*a370*/  LOP3.LUT R113, R154, 0x380, RZ, 0xc0, !PT ;  /* 0x000003809a717812 */ /* 0x000fe400078ec0ff */
[----:B------:R-:W-:Y:S02]  /*a380*/  SHF.R.U64 R100, R100, 0x3, RZ ;  /* 0x0000000364647819 */ /* 0x000fe400000012ff */
[----:B------:R-:W-:Y:S02]  /*a390*/  SHF.R.U64 R104, R104, 0x3, RZ ;  /* 0x0000000368687819 */ /* 0x000fe400000012ff */
[----:B------:R-:W-:Y:S02]  /*a3a0*/  SHF.R.U64 R108, R108, 0x3, RZ ;  /* 0x000000036c6c7819 */ /* 0x000fe400000012ff */
[----:B------:R-:W-:Y:S01]  /*a3b0*/  SHF.R.U64 R29, R113, 0x3, RZ ;  /* 0x00000003711d7819 */ /* 0x000fe200000012ff */
[--C-:B------:R-:W-:Y:S01]  /*a3c0*/  IMAD.X R113, RZ, RZ, R155.reuse, P1 ;  /* 0x000000ffff717224 */ /* 0x100fe200008e069b */
[----:B------:R-:W-:Y:S01]  /*a3d0*/  F2FP.BF16.F32.PACK_AB R7, R39, R38 ;  /* 0x000000262707723e */ /* 0x000fe200000010ff */
[----:B------:R-:W-:Y:S01]  /*a3e0*/  VIADD R39, R213, UR60 ;  /* 0x0000003cd5277c36 */ /* 0x000fe20008000000 */
[----:B------:R-:W-:Y:S01]  /*a3f0*/  LOP3.LUT R100, R100, R101, RZ, 0x3c, !PT ;  /* 0x0000006564647212 */ /* 0x000fe200078e3cff */
[--C-:B------:R-:W-:Y:S01]  /*a400*/  IMAD.X R101, RZ, RZ, R155.reuse, P6 ;  /* 0x000000ffff657224 */ /* 0x100fe200030e069b */
[----:B------:R-:W-:Y:S01]  /*a410*/  LOP3.LUT R104, R104, R105, RZ, 0x3c, !PT ;  /* 0x0000006968687212 */ /* 0x000fe200078e3cff */
[--C-:B------:R-:W-:Y:S01]  /*a420*/  IMAD.X R105, RZ, RZ, R155.reuse, P5 ;  /* 0x000000ffff697224 */ /* 0x100fe200028e069b */
[----:B------:R-:W-:Y:S01]  /*a430*/  LOP3.LUT R108, R108, R109, RZ, 0x3c, !PT ;  /* 0x0000006d6c6c7212 */ /* 0x000fe200078e3cff */
[----:B------:R-:W-:Y:S01]  /*a440*/  IMAD.X R109, RZ, RZ, R155, P3 ;  /* 0x000000ffff6d7224 */ /* 0x000fe200018e069b */
[C---:B------:R-:W-:Y:S01]  /*a450*/  IADD3 R117, P6, R154.reuse, 0xb000, RZ ;  /* 0x0000b0009a757810 */ /* 0x040fe20007fde0ff */
[----:B0-----:R-:W-:Y:S01]  /*a460*/  @P2 IMAD.HI.U32 R34, R39, R34, RZ ;  /* 0x0000002227222227 */ /* 0x001fe200078e00ff */
[----:B------:R-:W-:-:S02]  /*a470*/  IADD3 R119, P5, R154, 0xc000, RZ ;  /* 0x0000c0009a777810 */ /* 0x000fc40007fbe0ff */
[----:B------:R-:W-:Y:S02]  /*a480*/  IADD3 R123, P3, R154, 0xe000, RZ ;  /* 0x0000e0009a7b7810 */ /* 0x000fe40007f7e0ff */
[----:B------:R-:W-:Y:S01]  /*a490*/  LOP3.LUT R28, R29, R154, RZ, 0x3c, !PT ;  /* 0x0000009a1d1c7212 */ /* 0x000fe200078e3cff */
[----:B------:R-:W-:Y:S01]  /*a4a0*/  IMAD.MOV.U32 R29, RZ, RZ, R155 ;  /* 0x000000ffff1d7224 */ /* 0x000fe200078e009b */
[----:B------:R-:W-:Y:S02]  /*a4b0*/  MOV R26, R8 ;  /* 0x00000008001a7202 */ /* 0x000fe40000000f00 */
[----:B------:R-:W-:Y:S02]  /*a4c0*/  MOV R25, R10 ;  /* 0x0000000a00197202 */ /* 0x000fe40000000f00 */
[----:B------:R-:W-:Y:S02]  /*a4d0*/  MOV R154, R14 ;  /* 0x0000000e009a7202 */ /* 0x000fe40000000f00 */
[----:B------:R-:W-:Y:S01]  /*a4e0*/  F2FP.BF16.F32.PACK_AB R4, R33, R171 ;  /* 0x000000ab2104723e */ /* 0x000fe200000010ff */
[----:B------:R-:W-:Y:S01]  /*a4f0*/  IMAD.MOV.U32 R33, RZ, RZ, R39 ;  /* 0x000000ffff217224 */ /* 0x000fe200078e0027 */
[----:B------:R-:W-:-:S02]  /*a500*/  MOV R24, R12 ;  /* 0x0000000c00187202 */ /* 0x000fc40000000f00 */
[----:B------:R-:W-:Y:S01]  /*a510*/  MOV R142, R142 ;  /* 0x0000008e008e7202 */ /* 0x000fe20000000f00 */
[----:B------:R0:W-:Y:S01]  /*a520*/  STSM.16.M88.4 [R154], R4 ;  /* 0x000000049a007844 */ /* 0x0001e20000000200 */
[----:B------:R-:W-:Y:S02]  /*a530*/  F2FP.BF16.F32.PACK_AB R8, R41, R173 ;  /* 0x000000ad2908723e */ /* 0x000fe400000010ff */
[----:B------:R-:W-:Y:S02]  /*a540*/  F2FP.BF16.F32.PACK_AB R9, R43, R42 ;  /* 0x0000002a2b09723e */ /* 0x000fe400000010ff */
[----:B------:R-:W-:Y:S02]  /*a550*/  F2FP.BF16.F32.PACK_AB R10, R45, R174 ;  /* 0x000000ae2d0a723e */ /* 0x000fe400000010ff */
[----:B------:R-:W-:Y:S02]  /*a560*/  F2FP.BF16.F32.PACK_AB R11, R47, R46 ;  /* 0x0000002e2f0b723e */ /* 0x000fe400000010ff */
[----:B------:R-:W-:Y:S01]  /*a570*/  MOV R31, R22 ;  /* 0x00000016001f7202 */ /* 0x000fe20000000f00 */
[----:B------:R-:W2:Y:S01]  /*a580*/  @P2 LDC R47, c[0x0][0xcf0] ;  /* 0x00033c00ff2f2b82 */ /* 0x000ea20000000800 */
        /* <DEDUP_REMOVED lines=12> */
[----:B-1----:R-:W-:Y:S02]  /*a650*/  @P2 SHF.R.U32.HI R33, RZ, R37, R34 ;  /* 0x00000025ff212219 */ /* 0x002fe40000011622 */
[----:B------:R-:W-:Y:S01]  /*a660*/  MOV R150, R150 ;  /* 0x0000009600967202 */ /* 0x000fe20000000f00 */
[----:B------:R1:W-:Y:S01]  /*a670*/  STSM.16.M88.4 [R35], R20 ;  /* 0x0000001423007844 */ /* 0x0003e20000000200 */
[----:B0-----:R-:W-:Y:S02]  /*a680*/  F2FP.BF16.F32.PACK_AB R4, R65, R179 ;  /* 0x000000b34104723e */ /* 0x001fe400000010ff */
[----:B------:R-:W-:-:S02]  /*a690*/  F2FP.BF16.F32.PACK_AB R5, R67, R66 ;  /* 0x000000424305723e */ /* 0x000fc400000010ff */
[----:B------:R-:W-:Y:S02]  /*a6a0*/  F2FP.BF16.F32.PACK_AB R6, R69, R180 ;  /* 0x000000b44506723e */ /* 0x000fe400000010ff */
[----:B------:R-:W-:Y:S02]  /*a6b0*/  F2FP.BF16.F32.PACK_AB R7, R71, R70 ;  /* 0x000000464707723e */ /* 0x000fe400000010ff */
[----:B------:R-:W-:Y:S02]  /*a6c0*/  MOV R146, R146 ;  /* 0x0000009200927202 */ /* 0x000fe40000000f00 */
[----:B---3--:R-:W-:Y:S01]  /*a6d0*/  F2FP.BF16.F32.PACK_AB R8, R73, R181 ;  /* 0x000000b54908723e */ /* 0x008fe200000010ff */
[----:B------:R-:W-:Y:S01]  /*a6e0*/  STSM.16.M88.4 [R150], R4 ;  /* 0x0000000496007844 */ /* 0x000fe20000000200 */
[----:B------:R-:W-:Y:S02]  /*a6f0*/  F2FP.BF16.F32.PACK_AB R9, R75, R74 ;  /* 0x0000004a4b09723e */ /* 0x000fe400000010ff */
[----:B------:R-:W-:-:S02]  /*a700*/  F2FP.BF16.F32.PACK_AB R10, R77, R182 ;  /* 0x000000b64d0a723e */ /* 0x000fc400000010ff */
[----:B-1----:R-:W-:Y:S02]  /*a710*/  IADD3 R35, -R33, RZ, RZ ;  /* 0x000000ff21237210 */ /* 0x002fe40007ffe1ff */
[----:B------:R-:W-:Y:S02]  /*a720*/  F2FP.BF16.F32.PACK_AB R11, R79, R78 ;  /* 0x0000004e4f0b723e */ /* 0x000fe400000010ff */
[----:B------:R-:W-:Y:S01]  /*a730*/  MOV R138, R138 ;  /* 0x0000008a008a7202 */ /* 0x000fe20000000f00 */
[----:B------:R-:W-:Y:S01]  /*a740*/  IMAD R35, R156, R35, R39 ;  /* 0x000000239c237224 */ /* 0x000fe200078e0227 */
[----:B------:R-:W-:Y:S01]  /*a750*/  F2FP.BF16.F32.PACK_AB R12, R81, R183 ;  /* 0x000000b7510c723e */ /* 0x000fe200000010ff */
[----:B------:R0:W-:Y:S01]  /*a760*/  STSM.16.M88.4 [R146], R8 ;  /* 0x0000000892007844 */ /* 0x0001e20000000200 */
[----:B------:R-:W-:Y:S02]  /*a770*/  F2FP.BF16.F32.PACK_AB R13, R83, R82 ;  /* 0x00000052530d723e */ /* 0x000fe400000010ff */
[----:B------:R-:W-:-:S02]  /*a780*/  F2FP.BF16.F32.PACK_AB R14, R85, R184 ;  /* 0x000000b8550e723e */ /* 0x000fc400000010ff */
[----:B------:R-:W-:Y:S02]  /*a790*/  F2FP.BF16.F32.PACK_AB R15, R87, R86 ;  /* 0x00000056570f723e */ /* 0x000fe400000010ff */
[----:B------:R-:W-:Y:S01]  /*a7a0*/  LOP3.LUT R120, R120, R115, RZ, 0x3c, !PT ;  /* 0x0000007378787212 */ /* 0x000fe200078e3cff */
[----:B------:R-:W-:Y:S01]  /*a7b0*/  IMAD.X R115, RZ, RZ, R155, P0 ;  /* 0x000000ffff737224 */ /* 0x000fe200000e069b */
[----:B------:R-:W-:Y:S01]  /*a7c0*/  LOP3.LUT R122, R123, 0x380, RZ, 0xc0, !PT ;  /* 0x000003807b7a7812 */ /* 0x000fe200078ec0ff */
[----:B------:R1:W-:Y:S01]  /*a7d0*/  STSM.16.M88.4 [R138], R12 ;  /* 0x0000000c8a007844 */ /* 0x0003e20000000200 */
[----:B------:R-:W-:Y:S02]  /*a7e0*/  MOV R134, R134 ;  /* 0x0000008600867202 */ /* 0x000fe40000000f00 */
[----:B------:R-:W-:Y:S02]  /*a7f0*/  F2FP.BF16.F32.PACK_AB R20, R89, R185 ;  /* 0x000000b95914723e */ /* 0x000fe400000010ff */
[----:B------:R-:W-:Y:S01]  /*a800*/  F2FP.BF16.F32.PACK_AB R21, R91, R90 ;  /* 0x0000005a5b15723e */ /* 0x000fe200000010ff */
[----:B0-----:R-:W-:Y:S01]  /*a810*/  IMAD.U32 R10, RZ, RZ, UR5 ;  /* 0x00000005ff0a7e24 */ /* 0x001fe2000f8e00ff */
[----:B------:R-:W-:Y:S01]  /*a820*/  SHF.R.S32.HI R9, RZ, 0x1f, R33 ;  /* 0x0000001fff097819 */ /* 0x000fe20000011421 */
[----:B------:R-:W-:Y:S01]  /*a830*/  ULDC UR5, c[0x0][0xb88] ;  /* 0x0002e20000057ab9 */ /* 0x000fe20000000800 */
[----:B------:R-:W-:-:S02]  /*a840*/  SHF.R.S32.HI R8, RZ, 0x1f, R35 ;  /* 0x0000001fff087819 */ /* 0x000fc40000011423 */
[----:B------:R-:W-:Y:S02]  /*a850*/  F2FP.BF16.F32.PACK_AB R22, R93, R186 ;  /* 0x000000ba5d16723e */ /* 0x000fe400000010ff */
[----:B------:R-:W-:Y:S02]  /*a860*/  F2FP.BF16.F32.PACK_AB R23, R95, R94 ;  /* 0x0000005e5f17723e */ /* 0x000fe400000010ff */
[----:B------:R-:W-:Y:S01]  /*a870*/  MOV R130, R130 ;  /* 0x0000008200827202 */ /* 0x000fe20000000f00 */
[----:B-1----:R-:W-:Y:S01]  /*a880*/  VIADD R15, R225, UR60 ;  /* 0x0000003ce10f7c36 */ /* 0x002fe20008000000 */
[----:B------:R-:W-:Y:S01]  /*a890*/  IADD3 R12, P0, R33, UR6, RZ ;  /* 0x00000006210c7c10 */ /* 0x000fe2000ff1e0ff */
[----:B------:R0:W-:Y:S01]  /*a8a0*/  STSM.16.M88.4 [R134], R20 ;  /* 0x0000001486007844 */ /* 0x0001e20000000200 */
[----:B------:R-:W-:Y:S02]  /*a8b0*/  F2FP.BF16.F32.PACK_AB R4, R164, R187 ;  /* 0x000000bba404723e */ /* 0x000fe400000010ff */
[----:B------:R-:W-:Y:S01]  /*a8c0*/  IADD3.X R13, R9, UR7, R10, P0, !PT ;  /* 0x00000007090d7c10 */ /* 0x000fe200087fe40a */
[----:B------:R-:W-:Y:S01]  /*a8d0*/  ULDC.64 UR6, c[0x0][0xc88] ;  /* 0x0003220000067ab9 */ /* 0x000fe20000000a00 */
[----:B------:R-:W-:Y:S01]  /*a8e0*/  F2FP.BF16.F32.PACK_AB R5, R99, R98 ;  /* 0x000000626305723e */ /* 0x000fe200000010ff */
[----:B------:R-:W-:Y:S01]  /*a8f0*/  IMAD R8, R8, UR6, RZ ;  /* 0x0000000608087c24 */ /* 0x000fe2000f8e02ff */
[----:B------:R-:W-:Y:S01]  /*a900*/  F2FP.BF16.F32.PACK_AB R6, R165, R188 ;  /* 0x000000bca506723e */ /* 0x000fe200000010ff */
[----:B------:R-:W-:Y:S01]  /*a910*/  IMAD.WIDE.U32 R12, R35, UR6, R12 ;  /* 0x00000006230c7c25 */ /* 0x000fe2000f8e000c */
[----:B------:R-:W-:-:S02]  /*a920*/  F2FP.BF16.F32.PACK_AB R7, R103, R102 ;  /* 0x000000666707723e */ /* 0x000fc400000010ff */
        /* <DEDUP_REMOVED lines=9> */
[----:B------:R-:W-:Y:S02]  /*a9c0*/  F2FP.BF16.F32.PACK_AB R8, R166, R189 ;  /* 0x000000bda608723e */ /* 0x000fe400000010ff */
[----:B------:R-:W-:-:S02]  /*a9d0*/  F2FP.BF16.F32.PACK_AB R9, R36, R32 ;  /* 0x000000202409723e */ /* 0x000fc400000010ff */
[----:B------:R-:W-:Y:S02]  /*a9e0*/  F2FP.BF16.F32.PACK_AB R10, R167, R190 ;  /* 0x000000bea70a723e */ /* 0x000fe400000010ff */
[----:B0-----:R-:W-:Y:S02]  /*a9f0*/  LEA R20, P3, R12, UR6, 0x2 ;  /* 0x000000060c147c11 */ /* 0x001fe4000f8610ff */
[C---:B------:R-:W-:Y:S01]  /*aa00*/  ISETP.GE.OR P1, PT, R15.reuse, R44, P0 ;  /* 0x0000002c0f00720c */ /* 0x040fe20000726670 */
[----:B------:R0:W-:Y:S01]  /*aa10*/  STSM.16.M88.4 [R31], R8 ;  /* 0x000000081f007844 */ /* 0x0001e20000000200 */
        /* <DEDUP_REMOVED lines=22> */
[----:B------:R-:W-:-:S02]  /*ab80*/  F2FP.BF16.F32.PACK_AB R138, R141, R140 ;  /* 0x0000008c8d8a723e */ /* 0x000fc400000010ff */
[----:B------:R-:W-:Y:S01]  /*ab90*/  F2FP.BF16.F32.PACK_AB R139, R160, R159 ;  /* 0x0000009fa08b723e */ /* 0x000fe200000010ff */
[----:B------:R-:W-:Y:S01]  /*aba0*/  STSM.16.M88.4 [R26], R12 ;  /* 0x0000000c1a007844 */ /* 0x000fe20000000200 */
[----:B------:R-:W-:Y:S02]  /*abb0*/  F2FP.BF16.F32.PACK_AB R160, R145, R144 ;  /* 0x0000009091a0723e */ /* 0x000fe400000010ff */
[----:B------:R-:W-:Y:S01]  /*abc0*/  LOP3.LUT R116, R117, 0x380, RZ, 0xc0, !PT ;  /* 0x0000038075747812 */ /* 0x000fe200078ec0ff */
[----:B------:R-:W-:Y:S01]  /*abd0*/  STSM.16.M88.4 [R27], R136 ;  /* 0x000000881b007844 */ /* 0x000fe20000000200 */
[----:B------:R-:W-:Y:S01]  /*abe0*/  UIMAD UR5, UR10, UR8, URZ ;  /* 0x000000080a0572a4 */ /* 0x000fe2000f8e023f */
[----:B------:R-:W-:Y:S01]  /*abf0*/  VIADD R46, R0, UR60 ;  /* 0x0000003c002e7c36 */ /* 0x000fe20008000000 */
[----:B------:R-:W-:Y:S01]  /*ac00*/  UIMAD.WIDE.U32 UR6, UR11, UR8, URZ ;  /* 0x000000080b0672a5 */ /* 0x000fe2000f8e003f */
[----:B------:R-:W-:Y:S01]  /*ac10*/  STSM.16.M88.4 [R30], R160 ;  /* 0x000000a01e007844 */ /* 0x000fe20000000200 */
[----:B------:R-:W-:-:S02]  /*ac20*/  LOP3.LUT R118, R119, 0x380, RZ, 0xc0, !PT ;  /* 0x0000038077767812 */ /* 0x000fc400078ec0ff */
[----:B------:R-:W-:Y:S01]  /*ac30*/  SHF.R.U64 R116, R116, 0x3, RZ ;  /* 0x0000000374747819 */ /* 0x000fe200000012ff */
[----:B------:R-:W-:Y:S01]  /*ac40*/  BAR.SYNC.DEFER_BLOCKING 0x1, 0x100 ;  /* 0x0044000000007b1d */ /* 0x000fe20000010000 */
[----:B------:R-:W-:Y:S01]  /*ac50*/  UIMAD UR5, UR11, UR9, UR5 ;  /* 0x000000090b0572a4 */ /* 0x000fe2000f8e0205 */
[----:B------:R-:W-:Y:S01]  /*ac60*/  IMAD.MOV.U32 R45, RZ, RZ, R46 ;  /* 0x000000ffff2d7224 */ /* 0x000fe200078e002e */
[----:B------:R-:W-:Y:S02]  /*ac70*/  SHF.R.U64 R118, R118, 0x3, RZ ;  /* 0x0000000376767819 */ /* 0x000fe400000012ff */
[----:B------:R-:W-:Y:S01]  /*ac80*/  LOP3.LUT R116, R116, R117, RZ, 0x3c, !PT ;  /* 0x0000007574747212 */ /* 0x000fe200078e3cff */
[----:B------:R-:W-:Y:S01]  /*ac90*/  ULDC.64 UR10, c[0x0][0xbf0] ;  /* 0x0002fc00000a7ab9 */ /* 0x000fe20000000a00 */
[----:B-1----:R1:W-:Y:S01]  /*aca0*/  @!P1 ST.E desc[UR36][R40.64], R3 ;  /* 0x0000000328009985 */ /* 0x0023e2000c101924 */
[----:B------:R-:W-:Y:S01]  /*acb0*/  UIMAD UR8, UR12, UR10, URZ ;  /* 0x0000000a0c0872a4 */ /* 0x000fe2000f8e023f */
[----:B------:R-:W-:Y:S01]  /*acc0*/  LOP3.LUT R118, R118, R119, RZ, 0x3c, !PT ;  /* 0x0000007776767212 */ /* 0x000fe200078e3cff */
[----:B------:R-:W-:Y:S01]  /*acd0*/  UIADD3 UR7, UR7, UR5, URZ ;  /* 0x0000000507077290 */ /* 0x000fe2000fffe03f */
[--C-:B------:R-:W-:Y:S01]  /*ace0*/  IMAD.X R117, RZ, RZ, R155.reuse, P6 ;  /* 0x000000ffff757224 */ /* 0x100fe200030e069b */
[----:B-1----:R-:W1:Y:S01]  /*acf0*/  @P2 LDC R3, c[0x0][0xcec] ;  /* 0x00033b00ff032b82 */ /* 0x002e620000000800 */
[----:B------:R-:W-:Y:S01]  /*ad00*/  UIMAD UR5, UR13, UR11, UR8 ;  /* 0x0000000b0d0572a4 */ /* 0x000fe2000f8e0208 */
[----:B------:R-:W-:Y:S01]  /*ad10*/  IMAD.X R119, RZ, RZ, R155, P5 ;  /* 0x000000ffff777224 */ /* 0x000fe200028e069b */
[----:B------:R-:W-:Y:S01]  /*ad20*/  UIMAD.WIDE.U32 UR6, UR13, UR10, UR6 ;  /* 0x0000000a0d0672a5 */ /* 0x000fe2000f8e0006 */
[----:B0-----:R0:W-:Y:S01]  /*ad30*/  @!P0 ST.E desc[UR36][R42.64], R2 ;  /* 0x000000022a008985 */ /* 0x0011e2000c101924 */
[----:B------:R-:W-:-:S02]  /*ad40*/  ULDC.64 UR8, c[0x0][0xbe0] ;  /* 0x0002f80000087ab9 */ /* 0x000fc40000000a00 */
[----:B------:R-:W-:Y:S01]  /*ad50*/  UIADD3 UR5, UR7, UR5, URZ ;  /* 0x0000000507057290 */ /* 0x000fe2000fffe03f */
[----:B------:R3:W5:Y:S04]  /*ad60*/  LD.E.128 R20, desc[UR36][R28.64] ;  /* 0x000000241c147980 */ /* 0x000768000c101d00 */
[----:B------:R3:W5:Y:S04]  /*ad70*/  LD.E.128 R32, desc[UR36][R16.64] ;  /* 0x0000002410207980 */ /* 0x000768000c101d00 */
[----:B------:R3:W5:Y:S01]  /*ad80*/  LD.E.128 R36, desc[UR36][R18.64] ;  /* 0x0000002412247980 */ /* 0x000762000c101d00 */
[----:B-1----:R-:W-:-:S03]  /*ad90*/  @P2 IMAD.HI.U32 R0, R46, R3, RZ ;  /* 0x000000032e002227 */ /* 0x002fc600078e00ff */
[----:B------:R-:W5:Y:S02]  /*ada0*/  LD.E.128 R96, desc[UR36][R96.64] ;  /* 0x0000002460607980 */ /* 0x000f64000c101d00 */
[----:B--2---:R-:W-:Y:S01]  /*adb0*/  @P2 SHF.R.U32.HI R45, RZ, R47, R0 ;  /* 0x0000002fff2d2219 */ /* 0x004fe20000011600 */
[----:B0-----:R-:W-:Y:S01]  /*adc0*/  IMAD.U32 R2, RZ, RZ, UR6 ;  /* 0x00000006ff027e24 */ /* 0x001fe2000f8e00ff */
[----:B------:R-:W5:Y:S02]  /*add0*/  LD.E.128 R100, desc[UR36][R100.64] ;  /* 0x0000002464647980 */ /* 0x000f64000c101d00 */
[--C-:B------:R-:W-:Y:S01]  /*ade0*/  SHF.R.S32.HI R0, RZ, 0x1f, R45.reuse ;  /* 0x0000001fff007819 */ /* 0x100fe2000001142d */
[----:B------:R-:W-:Y:S01]  /*adf0*/  IMAD.MOV R47, RZ, RZ, -R45 ;  /* 0x000000ffff2f7224 */ /* 0x000fe200078e0a2d */
[----:B------:R3:W5:Y:S01]  /*ae00*/  LD.E.128 R4, desc[UR36][R104.64] ;  /* 0x0000002468047980 */ /* 0x000762000c101d00 */
[----:B------:R-:W-:Y:S01]  /*ae10*/  IMAD.U32 R3, RZ, RZ, UR7 ;  /* 0x00000007ff037e24 */ /* 0x000fe2000f8e00ff */
[----:B------:R-:W-:Y:S01]  /*ae20*/  ULDC.64 UR6, c[0x0][0xbd8] ;  /* 0x0002f60000067ab9 */ /* 0x000fe20000000a00 */
[----:B------:R-:W-:Y:S01]  /*ae30*/  IMAD R0, R0, UR8, RZ ;  /* 0x0000000800007c24 */ /* 0x000fe2000f8e02ff */
[----:B------:R3:W5:Y:S01]  /*ae40*/  LD.E.128 R8, desc[UR36][R106.64] ;  /* 0x000000246a087980 */ /* 0x000762000c101d00 */
[----:B------:R-:W-:-:S02]  /*ae50*/  IMAD R47, R156, R47, R46 ;  /* 0x0000002f9c2f7224 */ /* 0x000fc400078e022e */
[----:B------:R-:W-:Y:S01]  /*ae60*/  IMAD.U32 R3, RZ, RZ, UR5 ;  /* 0x00000005ff037e24 */ /* 0x000fe2000f8e00ff */
[----:B------:R3:W5:Y:S01]  /*ae70*/  LD.E.128 R12, desc[UR36][R108.64] ;  /* 0x000000246c0c7980 */ /* 0x000762000c101d00 */
[C---:B------:R-:W-:Y:S01]  /*ae80*/  IMAD R61, R45.reuse, UR9, R0 ;  /* 0x000000092d3d7c24 */ /* 0x040fe2000f8e0200 */
[----:B------:R-:W-:Y:S02]  /*ae90*/  SHF.R.S32.HI R0, RZ, 0x1f, R47 ;  /* 0x0000001fff007819 */ /* 0x000fe4000001142f */
[----:B------:R3:W5:Y:S01]  /*aea0*/  LD.E.128 R48, desc[UR36][R110.64] ;  /* 0x000000246e307980 */ /* 0x000762000c101d00 */
[----:B------:R-:W-:-:S03]  /*aeb0*/  IMAD.WIDE.U32 R2, R45, UR8, R2 ;  /* 0x000000082d027c25 */ /* 0x000fc6000f8e0002 */
[----:B------:R3:W5:Y:S04]  /*aec0*/  LD.E.128 R24, desc[UR36][R112.64] ;  /* 0x0000002470187980 */ /* 0x000768000c101d00 */
[----:B------:R3:W5:Y:S04]  /*aed0*/  LD.E.128 R40, desc[UR36][R114.64] ;  /* 0x0000002472287980 */ /* 0x000768000c101d00 */
[----:B------:R3:W5:Y:S04]  /*aee0*/  LD.E.128 R28, desc[UR36][R116.64] ;  /* 0x00000024741c7980 */ /* 0x000768000c101d00 */
[----:B------:R3:W5:Y:S04]  /*aef0*/  LD.E.128 R56, desc[UR36][R118.64] ;  /* 0x0000002476387980 */ /* 0x000768000c101d00 */
[----:B------:R3:W5:Y:S04]  /*af00*/  LD.E.128 R52, desc[UR36][R120.64] ;  /* 0x0000002478347980 */ /* 0x000768000c101d00 */
[----:B------:R3:W5:Y:S04]  /*af10*/  LD.E.128 R16, desc[UR36][R122.64] ;  /* 0x000000247a107980 */ /* 0x000768000c101d00 */
[----:B------:R-:W5:Y:S01]  /*af20*/  LD.E.128 R124, desc[UR36][R126.64] ;  /* 0x000000247e7c7980 */ /* 0x000f62000c101d00 */
[----:B------:R-:W-:Y:S01]  /*af30*/  VIADD R65, R221, UR60 ;  /* 0x0000003cdd417c36 */ /* 0x000fe20008000000 */
[----:B------:R-:W-:Y:S01]  /*af40*/  BSSY B1, `(.L_x_13766) ;  /* 0x000002e000017945 */ /* 0x000fe20003800000 */
[----:B------:R-:W-:Y:S01]  /*af50*/  IMAD.IADD R3, R3, 0x1, R61 ;  /* 0x0000000103037824 */ /* 0x000fe200078e023d */
[----:B------:R-:W-:Y:S01]  /*af60*/  @!PT LDS RZ, [RZ] ;  /* 0x00000000fffff984 */ /* 0x000fe20000000800 */
[----:B------:R-:W-:Y:S01]  /*af70*/  @!PT LDS RZ, [RZ] ;  /* 0x00000000fffff984 */ /* 0x000fe20000000800 */
[----:B------:R-:W-:Y:S01]  /*af80*/  @!PT LDS RZ, [RZ] ;  /* 0x00000000fffff984 */ /* 0x000fe20000000800 */
[----:B------:R-:W-:Y:S01]  /*af90*/  @!PT LDS RZ, [RZ] ;  /* 0x00000000fffff984 */ /* 0x000fe20000000800 */
[----:B------:R0:W-:Y:S06]  /*afa0*/  MEMBAR.ALL.CTA ;  /* 0x0000000000007992 */ /* 0x0001ec0000008000 */
[----:B0-----:R-:W0:Y:S01]  /*afb0*/  FENCE.VIEW.ASYNC.S ;  /* 0x00000000000073c6 */ /* 0x001e220000000000 */
[----:B------:R-:W-:Y:S01]  /*afc0*/  IMAD R0, R0, UR6, RZ ;  /* 0x0000000600007c24 */ /* 0x000fe2000f8e02ff */
[CC--:B------:R-:W-:Y:S01]  /*afd0*/  ISETP.GE.AND P2, PT, R65.reuse, R44.reuse, PT ;  /* 0x0000002c4100720c */ /* 0x0c0fe20003f46270 */
[----:B------:R-:W-:Y:S01]  /*afe0*/  VIADD R45, R65, 0x20 ;  /* 0x00000020412d7836 */ /* 0x000fe20000000000 */
[----:B------:R-:W-:Y:S01]  /*aff0*/  SHF.R.S32.HI R196, RZ, 0x1f, R215 ;  /* 0x0000001fffc47819 */ /* 0x000fe200000114d7 */
[C---:B------:R-:W-:Y:S01]  /*b000*/  IMAD R61, R47.reuse, UR7, R0 ;  /* 0x000000072f3d7c24 */ /* 0x040fe2000f8e0200 */
[----:B------:R-:W-:Y:S01]  /*b010*/  SHF.R.S32.HI R197, RZ, 0x1f, R216 ;  /* 0x0000001fffc57819 */ /* 0x000fe200000114d8 */
[----:B------:R-:W-:Y:S01]  /*b020*/  IMAD.WIDE.U32 R2, R47, UR6, R2 ;  /* 0x000000062f027c25 */ /* 0x000fe2000f8e0002 */
[----:B------:R-:W-:Y:S01]  /*b030*/  ISETP.GE.AND P1, PT, R45, R44, PT ;  /* 0x0000002c2d00720c */ /* 0x000fe20003f26270 */
[----:B------:R-:W-:Y:S01]  /*b040*/  ULDC.64 UR6, c[0x0][0xb80] ;  /* 0x0002e00000067ab9 */ /* 0x000fe20000000a00 */
[----:B------:R-:W-:Y:S01]  /*b050*/  SHF.R.S32.HI R198, RZ, 0x1f, R200 ;  /* 0x0000001fffc67819 */ /* 0x000fe200000114c8 */
[----:B------:R-:W-:Y:S01]  /*b060*/  VIADD R45, R65, 0x40 ;  /* 0x00000040412d7836 */ /* 0x000fe20000000000 */
[----:B------:R-:W-:Y:S01]  /*b070*/  LEA R0, P3, R2, UR6, 0x1 ;  /* 0x0000000602007c11 */ /* 0x000fe2000f8608ff */
[----:B------:R-:W-:-:S02]  /*b080*/  IMAD.IADD R3, R3, 0x1, R61 ;  /* 0x0000000103037824 */ /* 0x000fc400078e023d */
[----:B------:R-:W-:Y:S01]  /*b090*/  VIADD R195, R195, 0x32420 ;  /* 0x00032420c3c37836 */ /* 0x000fe20000000000 */
[----:B------:R-:W-:Y:S01]  /*b0a0*/  ISETP.GE.AND P0, PT, R45, R44, PT ;  /* 0x0000002c2d00720c */ /* 0x000fe20003f06270 */
[----:B0-----:R3:W0:Y:S01]  /*b0b0*/  SHFL.IDX PT, R62, R0, RZ, 0x181f ;  /* 0x00181fff003e7589 */ /* 0x00162200000e0000 */
[----:B------:R-:W-:Y:S02]  /*b0c0*/  LEA.HI.X R45, R2, UR7, R3, 0x1, P3 ;  /* 0x00000007022d7c11 */ /* 0x000fe400098f0c03 */
[----:B------:R-:W-:-:S03]  /*b0d0*/  PRMT R195, RZ, 0x654, R195 ;  /* 0x00000654ffc37816 */ /* 0x000fc600000000c3 */
[----:B------:R3:W1:Y:S01]  /*b0e0*/  SHFL.IDX PT, R64, R45, RZ, 0x181f ;  /* 0x00181fff2d407589 */ /* 0x00066200000e0000 */
[----:B------:R3:W-:Y:S01]  /*b0f0*/  SYNCS.ARRIVE.TRANS64.RED.A1T0 RZ, [R195+URZ], RZ ;  /* 0x000000ffc3ff79a7 */ /* 0x0007e2000810043f */
        /* <DEDUP_REMOVED lines=18> */
.L_x_13767:
[----:B------:R-:W-:Y:S05]  /*b220*/  BSYNC B1 ;  /* 0x0000000000017941 */ /* 0x000fea0003800000 */
.L_x_13766:
        /* <DEDUP_REMOVED lines=21> */
.L_x_13769:
[----:B------:R-:W-:Y:S05]  /*b380*/  BSYNC B1 ;  /* 0x0000000000017941 */ /* 0x000fea0003800000 */
.L_x_13768:
        /* <DEDUP_REMOVED lines=21> */
.L_x_13771:
[----:B------:R-:W-:Y:S05]  /*b4e0*/  BSYNC B1 ;  /* 0x0000000000017941 */ /* 0x000fea0003800000 */
.L_x_13770:
        /* <DEDUP_REMOVED lines=24> */
.L_x_13765:
[----:B------:R-:W0:Y:S01]  /*b670*/  LDC R8, c[0x0][0xce8] ;  /* 0x00033a00ff087b82 */ /* 0x000e220000000800 */
[----:B------:R-:W1:Y:S01]  /*b680*/  S2R R0, SR_TID.X ;  /* 0x0000000000007919 */ /* 0x000e620000002100 */
[----:B------:R-:W-:Y:S01]  /*b690*/  R2UR UR6, R219 ;  /* 0x00000000db0672ca */ /* 0x000fe200000e0000 */
[----:B------:R-:W-:Y:S01]  /*b6a0*/  BSSY B1, `(.L_x_13773) ;  /* 0x0000035000017945 */ /* 0x000fe20003800000 */
[----:B------:R-:W-:Y:S01]  /*b6b0*/  R2UR UR5, R220 ;  /* 0x00000000dc0572ca */ /* 0x000fe200000e0000 */
[----:B------:R-:W-:-:S10]  /*b6c0*/  IMAD R6, R218, 0x20, R221 ;  /* 0x00000020da067824 */ /* 0x000fd400078e02dd */
[----:B------:R-:W-:Y:S02]  /*b6d0*/  USHF.R.S32.HI UR8, URZ, 0x1f, UR6 ;  /* 0x0000001f3f087899 */ /* 0x000fe40008011406 */
[----:B------:R-:W-:Y:S01]  /*b6e0*/  USHF.R.S32.HI UR9, URZ, 0x1f, UR5 ;  /* 0x0000001f3f097899 */ /* 0x000fe20008011405 */
[----:B0-----:R-:W-:Y:S01]  /*b6f0*/  ISETP.NE.AND P1, PT, R8, 0x1, PT ;  /* 0x000000010800780c */ /* 0x001fe20003f25270 */
[----:B-1----:R-:W-:-:S12]  /*b700*/  VIADD R0, R0, 0xffffff80 ;  /* 0xffffff8000007836 */ /* 0x002fd80000000000 */
[----:B------:R-:W0:Y:S01]  /*b710*/  @P1 LDC R9, c[0x0][0xcec] ;  /* 0x00033b00ff091b82 */ /* 0x000e220000000800 */
[----:B------:R-:W-:-:S07]  /*b720*/  ISETP.GE.AND P0, PT, R0, 0x80, PT ;  /* 0x000000800000780c */ /* 0x000fce0003f06270 */
[----:B------:R-:W1:Y:S06]  /*b730*/  @P1 LDC R11, c[0x0][0xcf0] ;  /* 0x00033c00ff0b1b82 */ /* 0x000e6c0000000800 */
[----:B------:R-:W-:Y:S05]  /*b740*/  @P0 BRA `(.L_x_13774) ;  /* 0x0000000000a80947 */ /* 0x000fea0003800000 */
[----:B------:R-:W2:Y:S01]  /*b750*/  S2R R0, SR_TID.X ;  /* 0x0000000000007919 */ /* 0x000ea20000002100 */
[----:B------:R-:W3:Y:S01]  /*b760*/  LDC R3, c[0x0][0xce8] ;  /* 0x00033a00ff037b82 */ /* 0x000ee20000000800 */
[----:B------:R-:W-:Y:S01]  /*b770*/  MOV R4, UR60 ;  /* 0x0000003c00047c02 */ /* 0x000fe20008000f00 */
[----:B------:R-:W-:Y:S02]  /*b780*/  ULDC UR5, c[0x0][0xb88] ;  /* 0x0002e20000057ab9 */ /* 0x000fe40000000800 */
[----:B---3--:R-:W-:Y:S01]  /*b790*/  IMAD R5, R3, UR5, RZ ;  /* 0x0000000503057c24 */ /* 0x008fe2000f8e02ff */
[----:B--2---:R-:W-:-:S04]  /*b7a0*/  IADD3 R4, R4, -0x80, R0 ;  /* 0xffffff8004047810 */ /* 0x004fc80007ffe000 */
[----:B------:R-:W-:-:S13]  /*b7b0*/  ISETP.GE.AND P0, PT, R4, R5, PT ;  /* 0x000000050400720c */ /* 0x000fda0003f06270 */
[----:B------:R-:W-:Y:S05]  /*b7c0*/  @P0 BRA `(.L_x_13774) ;  /* 0x0000000000880947 */ /* 0x000fea0003800000 */
[----:B------:R-:W-:Y:S01]  /*b7d0*/  ISETP.NE.AND P0, PT, R3, 0x1, PT ;  /* 0x000000010300780c */ /* 0x000fe20003f05270 */
[----:B------:R-:W-:Y:S01]  /*b7e0*/  ULDC.64 UR10, c[0x0][0xc90] ;  /* 0x00032400000a7ab9 */ /* 0x000fe20000000a00 */
[----:B------:R-:W-:Y:S01]  /*b7f0*/  R2UR UR13, R219 ;  /* 0x00000000db0d72ca */ /* 0x000fe200000e0000 */
[----:B------:R-:W-:Y:S01]  /*b800*/  UIMAD UR5, UR8, UR10, URZ ;  /* 0x0000000a080572a4 */ /* 0x000fe2000f8e023f */
[----:B------:R-:W-:Y:S01]  /*b810*/  R2UR UR12, R220 ;  /* 0x00000000dc0c72ca */ /* 0x000fe200000e0000 */
[----:B------:R-:W-:-:S08]  /*b820*/  IMAD.MOV.U32 R2, RZ, RZ, R4 ;  /* 0x000000ffff027224 */ /* 0x000fd000078e0004 */
        /* <DEDUP_REMOVED lines=28> */
.L_x_13774:
[----:B------:R-:W-:Y:S05]  /*b9f0*/  BSYNC B1 ;  /* 0x0000000000017941 */ /* 0x000fea0003800000 */
.L_x_13773:
[----:B------:R-:W-:Y:S01]  /*ba00*/  R2UR UR13, R219 ;  /* 0x00000000db0d72ca */ /* 0x000fe200000e0000 */
[----:B------:R-:W-:Y:S01]  /*ba10*/  ULDC.64 UR10, c[0x0][0xbe8] ;  /* 0x0002fa00000a7ab9 */ /* 0x000fe20000000a00 */
[----:B------:R-:W-:Y:S01]  /*ba20*/  R2UR UR12, R220 ;  /* 0x00000000dc0c72ca */ /* 0x000fe200000e0000 */
[----:B------:R-:W-:Y:S01]  /*ba30*/  UIMAD UR5, UR8, UR10, URZ ;  /* 0x0000000a080572a4 */ /* 0x000fe2000f8e023f */
[----:B------:R-:W-:Y:S01]  /*ba40*/  VIADD R6, R6, UR60 ;  /* 0x0000003c06067c36 */ /* 0x000fe20008000000 */
[----:B------:R-:W-:Y:S01]  /*ba50*/  BSSY B1, `(.L_x_13775) ;  /* 0x000003f000017945 */ /* 0x000fe20003800000 */
[----:B------:R-:W-:Y:S02]  /*ba60*/  SHF.R.S32.HI R16, RZ, 0x1f, R215 ;  /* 0x0000001fff107819 */ /* 0x000fe400000114d7 */
[----:B0-----:R-:W-:Y:S01]  /*ba70*/  @P1 IMAD.HI.U32 R0, R6, R9, RZ ;  /* 0x0000000906001227 */ /* 0x001fe200078e00ff */
[----:B------:R-:W-:Y:S02]  /*ba80*/  SHF.R.S32.HI R17, RZ, 0x1f, R216 ;  /* 0x0000001fff117819 */ /* 0x000fe400000114d8 */
[----:B------:R-:W-:Y:S01]  /*ba90*/  SHF.R.S32.HI R18, RZ, 0x1f, R200 ;  /* 0x0000001fff127819 */ /* 0x000fe200000114c8 */
[----:B--2---:R-:W-:Y:S01]  /*baa0*/  IMAD.MOV.U32 R5, RZ, RZ, R6 ;  /* 0x000000ffff057224 */ /* 0x004fe200078e0006 */
[----:B------:R-:W-:Y:S01]  /*bab0*/  UIMAD.WIDE.U32 UR6, UR13, UR10, URZ ;  /* 0x0000000a0d0672a5 */ /* 0x000fe2000f8e003f */
[----:B-1----:R-:W-:Y:S01]  /*bac0*/  @P1 SHF.R.U32.HI R5, RZ, R11, R0 ;  /* 0x0000000bff051219 */ /* 0x002fe20000011600 */
[----:B------:R-:W-:-:S03]  /*bad0*/  UIMAD UR5, UR13, UR11, UR5 ;  /* 0x0000000b0d0572a4 */ /* 0x000fc6000f8e0205 */
[----:B------:R-:W-:Y:S01]  /*bae0*/  ULDC.64 UR10, c[0x0][0xbf0] ;  /* 0x0002fc00000a7ab9 */ /* 0x000fe20000000a00 */
[----:B------:R-:W-:Y:S01]  /*baf0*/  UIADD3 UR7, UR7, UR5, URZ ;  /* 0x0000000507077290 */ /* 0x000fe2000fffe03f */
[--C-:B------:R-:W-:Y:S01]  /*bb00*/  SHF.R.S32.HI R0, RZ, 0x1f, R5.reuse ;  /* 0x0000001fff007819 */ /* 0x100fe20000011405 */
[----:B------:R-:W-:Y:S01]  /*bb10*/  UIMAD UR5, UR9, UR10, URZ ;  /* 0x0000000a090572a4 */ /* 0x000fe2000f8e023f */
[----:B------:R-:W-:Y:S01]  /*bb20*/  IMAD.MOV R7, RZ, RZ, -R5 ;  /* 0x000000ffff077224 */ /* 0x000fe200078e0a05 */
[----:B------:R-:W-:Y:S02]  /*bb30*/  UIMAD.WIDE.U32 UR6, UR12, UR10, UR6 ;  /* 0x0000000a0c0672a5 */ /* 0x000fe4000f8e0006 */
[----:B------:R-:W-:Y:S01]  /*bb40*/  UIMAD UR5, UR12, UR11, UR5 ;  /* 0x0000000b0c0572a4 */ /* 0x000fe2000f8e0205 */
[----:B------:R-:W-:Y:S01]  /*bb50*/  IMAD R7, R8, R7, R6 ;  /* 0x0000000708077224 */ /* 0x000fe200078e0206 */
[----:B------:R-:W-:Y:S01]  /*bb60*/  ULDC.64 UR8, c[0x0][0xbe0] ;  /* 0x0002f80000087ab9 */ /* 0x000fe20000000a00 */
[----:B------:R-:W-:Y:S01]  /*bb70*/  VIADD R6, R221, UR60 ;  /* 0x0000003cdd067c36 */ /* 0x000fe20008000000 */
[----:B------:R-:W-:Y:S01]  /*bb80*/  UIADD3 UR5, UR7, UR5, URZ ;  /* 0x0000000507057290 */ /* 0x000fe2000fffe03f */
[----:B------:R-:W-:-:S02]  /*bb90*/  IMAD R0, R0, UR8, RZ ;  /* 0x0000000800007c24 */ /* 0x000fc4000f8e02ff */
        /* <DEDUP_REMOVED lines=42> */
.L_x_13776:
[----:B------:R-:W-:Y:S05]  /*be40*/  BSYNC B1 ;  /* 0x0000000000017941 */ /* 0x000fea0003800000 */
.L_x_13775:
        /* <DEDUP_REMOVED lines=21> */
.L_x_13778:
[----:B------:R-:W-:Y:S05]  /*bfa0*/  BSYNC B1 ;  /* 0x0000000000017941 */ /* 0x000fea0003800000 */
.L_x_13777:
        /* <DEDUP_REMOVED lines=21> */
.L_x_13780:
[----:B------:R-:W-:Y:S05]  /*c100*/  BSYNC B1 ;  /* 0x0000000000017941 */ /* 0x000fea0003800000 */
.L_x_13779:
        /* <DEDUP_REMOVED lines=22> */
.L_x_13772:
[----:B------:R-:W-:Y:S05]  /*c270*/  BSYNC B0 ;  /* 0x0000000000007941 */ /* 0x000fea0003800000 */
.L_x_13764:
[----:B------:R-:W-:Y:S02]  /*c280*/  ULDC UR5, c[0x0][0xd38] ;  /* 0x00034e0000057ab9 */ /* 0x000fe40000000800 */
[----:B------:R-:W-:-:S06]  /*c290*/  UISETP.GE.AND UP0, UPT, UR4, UR5, UPT ;  /* 0x000000050400728c */ /* 0x000fcc000bf06270 */
[----:B------:R-:W-:-:S13]  /*c2a0*/  PLOP3.LUT P0, PT, PT, PT, UP0, 0x80, 0x0 ;  /* 0x000000000000781c */ /* 0x000fda0003f0f008 */
[----:B------:R-:W-:Y:S05]  /*c2b0*/  @!P0 BRA `(.L_x_13781) ;  /* 0xffffff4800b48947 */ /* 0x000fea000383ffff */
[----:B------:R-:W-:Y:S05]  /*c2c0*/  EXIT ;  /* 0x000000000000794d */ /* 0x000fea0003800000 */
.L_x_13722:
        /* <DEDUP_REMOVED lines=31> */
[----:B------:R-:W-:Y:S01]  /*c4c0*/  UIMAD UR41, UR41, UR40, URZ ;  /* 0x00000028292972a4 */ /* 0x000fe2000f8e023f */
[----:B------:R-:W-:Y:S01]  /*c4d0*/  IMAD.MOV.U32 R18, RZ, RZ, RZ ;  /* 0x000000ffff127224 */ /* 0x000fe200078e00ff */
[----:B------:R-:W-:Y:S01]  /*c4e0*/  USEL UR4, UR4, 0x1, UP0 ;  /* 0x0000000104047887 */ /* 0x000fe20008000000 */
[----:B------:R-:W-:Y:S01]  /*c4f0*/  UMOV UR5, 0x400 ;  /* 0x0000040000057882 */ /* 0x000fe20000000000 */
[----:B------:R-:W-:-:S02]  /*c500*/  ULDC UR47, c[0x0][0xc] ;  /* 0x00000300002f7ab9 */ /* 0x000fc40000000800 */
        /* <DEDUP_REMOVED lines=12> */
[C---:B------:R-:W-:Y:S02]  /*c5d0*/  LOP3.LUT R2, R5.reuse, 0x40, RZ, 0xfc, !PT ;  /* 0x0000004005027812 */ /* 0x040fe400078efcff */
[----:B------:R-:W-:Y:S02]  /*c5e0*/  ISETP.GE.AND P0, PT, R5, UR7, PT ;  /* 0x0000000705007c0c */ /* 0x000fe4000bf06270 */
[C---:B------:R-:W-:Y:S02]  /*c5f0*/  ISETP.GE.AND P2, PT, R2.reuse, UR9, PT ;  /* 0x0000000902007c0c */ /* 0x040fe4000bf46270 */
[----:B------:R-:W-:Y:S02]  /*c600*/  ISETP.GE.AND P1, PT, R2, UR7, PT ;  /* 0x0000000702007c0c */ /* 0x000fe4000bf26270 */
[----:B------:R-:W-:-:S02]  /*c610*/  LOP3.LUT R0, R0, 0x38, R8, 0x78, !PT ;  /* 0x0000003800007812 */ /* 0x000fc400078e7808 */
[----:B------:R-:W-:Y:S02]  /*c620*/  LOP3.LUT R4, R5, 0x80, RZ, 0xfc, !PT ;  /* 0x0000008005047812 */ /* 0x000fe400078efcff */
[----:B------:R-:W-:Y:S02]  /*c630*/  LOP3.LUT R29, R0, 0x200, R29, 0xf8, !PT ;  /* 0x00000200001d7812 */ /* 0x000fe400078ef81d */
[----:B------:R-:W-:Y:S02]  /*c640*/  SEL R0, RZ, 0x1, P0 ;  /* 0x00000001ff007807 */ /* 0x000fe40000000000 */
[----:B------:R-:W-:Y:S01]  /*c650*/  SEL R2, RZ, 0xffffffff, P1 ;  /* 0xffffffffff027807 */ /* 0x000fe20000800000 */
[----:B------:R-:W-:Y:S01]  /*c660*/  IMAD R22, R29, 0x2, R17 ;  /* 0x000000021d167824 */ /* 0x000fe200078e0211 */
[----:B------:R-:W-:Y:S02]  /*c670*/  @P2 LOP3.LUT R16, R16, 0x40000, RZ, 0xfc, !PT ;  /* 0x0004000010102812 */ /* 0x000fe400078efcff */
[----:B------:R-:W-:-:S02]  /*c680*/  SHF.R.U32.HI R35, RZ, 0x3, R7 ;  /* 0x00000003ff237819 */ /* 0x000fc40000011607 */
[----:B------:R-:W-:-:S04]  /*c690*/  @P1 LOP3.LUT R16, R16, 0x10, RZ, 0xfc, !PT ;  /* 0x0000001010101812 */ /* 0x000fc800078efcff */
[----:B------:R-:W-:-:S04]  /*c6a0*/  LOP3.LUT R16, R16, 0xffffffdf, RZ, 0xc0, !PT ;  /* 0xffffffdf10107812 */ /* 0x000fc800078ec0ff */
[----:B------:R-:W-:Y:S02]  /*c6b0*/  @P0 LOP3.LUT R16, R16, 0x20, RZ, 0xfc, !PT ;  /* 0x0000002010100812 */ /* 0x000fe400078efcff */
[----:B------:R-:W-:Y:S02]  /*c6c0*/  ISETP.GE.AND P0, PT, R4, UR7, PT ;  /* 0x0000000704007c0c */ /* 0x000fe4000bf06270 */
[----:B------:R-:W-:-:S11]  /*c6d0*/  LOP3.LUT R16, R16, 0xfffffff7, RZ, 0xc0, !PT ;  /* 0xfffffff710107812 */ /* 0x000fd600078ec0ff */
[----:B------:R-:W-:-:S04]  /*c6e0*/  @P0 LOP3.LUT R16, R16, 0x8, RZ, 0xfc, !PT ;  /* 0x0000000810100812 */ /* 0x000fc800078efcff */
[----:B------:R-:W-:Y:S02]  /*c6f0*/  LOP3.LUT R16, R16, 0xfffdffff, RZ, 0xc0, !PT ;  /* 0xfffdffff10107812 */ /* 0x000fe400078ec0ff */
[----:B--2---:R-:W-:Y:S02]  /*c700*/  R2UR UR8, R3 ;  /* 0x00000000030872ca */ /* 0x004fe400000e0000 */
[----:B------:R-:W-:Y:S02]  /*c710*/  SHF.L.U32 R3, R2, 0x1, RZ ;  /* 0x0000000102037819 */ /* 0x000fe400000006ff */
[----:B------:R-:W-:Y:S02]  /*c720*/  LOP3.LUT R2, R5, 0xc0, RZ, 0xfc, !PT ;  /* 0x000000c005027812 */ /* 0x000fe400078efcff */
[----:B------:R-:W-:Y:S02]  /*c730*/  LOP3.LUT R0, R3, 0x2, R0, 0xe2, !PT ;  /* 0x0000000203007812 */ /* 0x000fe400078ee200 */
[----:B------:R-:W-:-:S02]  /*c740*/  SEL R3, RZ, 0x4, P0 ;  /* 0x00000004ff037807 */ /* 0x000fc40000000000 */
        /* <DEDUP_REMOVED lines=8> */
[----:B------:R-:W-:Y:S01]  /*c7d0*/  @P0 LOP3.LUT R16, R16, 0x20000, RZ, 0xfc, !PT ;  /* 0x0002000010100812 */ /* 0x000fe200078efcff */
[----:B------:R0:W-:Y:S01]  /*c7e0*/  STL [R1+0x4], RZ ;  /* 0x000004ff01007387 */ /* 0x0001e20000100800 */
        /* <DEDUP_REMOVED lines=15> */
[----:B0-----:R-:W-:-:S07]  /*c8e0*/  @P0 LOP3.LUT R16, R16, 0x80000, RZ, 0xfc, !PT ;  /* 0x0008000010100812 */ /* 0x001fce00078efcff */
.L_x_13835:
        /* <DEDUP_REMOVED lines=22> */
.L_x_13783:
[----:B------:R-:W-:Y:S01]  /*ca50*/  ULDC UR8, c[0x0][0xd54] ;  /* 0x0003550000087ab9 */ /* 0x000fe20000000800 */
[----:B------:R-:W-:Y:S01]  /*ca60*/  UMOV UR6, UR7 ;  /* 0x0000000700067c82 */ /* 0x000fe20008000000 */
[----:B------:R-:W-:-:S11]  /*ca70*/  UISETP.NE.AND UP0, UPT, UR8, 0x1, UPT ;  /* 0x000000010800788c */ /* 0x000fd6000bf05270 */
[----:B------:R-:W-:Y:S02]  /*ca80*/  @UP0 ULDC.64 UR10, c[0x0][0xd58] ;  /* 0x00035600000a0ab9 */ /* 0x000fe40000000a00 */
[----:B------:R-:W-:-:S04]  /*ca90*/  UIMAD.WIDE.U32 UR4, UR7, UR10, URZ ;  /* 0x0000000a070472a5 */ /* 0x000fc8000f8e003f */
[----:B------:R-:W-:-:S04]  /*caa0*/  @UP0 USHF.R.U32.HI UR6, URZ, UR11, UR5 ;  /* 0x0000000b3f060299 */ /* 0x000fc80008011605 */
[----:B------:R-:W-:-:S12]  /*cab0*/  UIMAD UR4, UR6, UR8, URZ ;  /* 0x00000008060472a4 */ /* 0x000fd8000f8e023f */
.L_x_13784:
        /* <DEDUP_REMOVED lines=58> */
.L_x_13786:
        /* <DEDUP_REMOVED lines=20> */
.L_x_13789:
[----:B------:R-:W-:Y:S05]  /*cfa0*/  BSYNC B6 ;  /* 0x0000000000067941 */ /* 0x000fea0003800000 */
.L_x_13788:
        /* <DEDUP_REMOVED lines=20> */
.L_x_13792:
        /* <DEDUP_REMOVED lines=15> */
.L_x_13791:
[----:B------:R-:W-:Y:S05]  /*d1e0*/  BSYNC B6 ;  /* 0x0000000000067941 */ /* 0x000fea0003800000 */
.L_x_13790:
        /* <DEDUP_REMOVED lines=11> */
[----:B------:R-:W-:-:S04]  /*d2a0*/  ULDC UR4, c[0x0][0xd48] ;  /* 0x0003520000047ab9 */ /* 0x000fc80000000800 */
[----:B------:R1:W5:Y:S01]  /*d2b0*/  @P0 LDG.E R28, desc[UR36][R2.64] ;  /* 0x00000024021c0981 */ /* 0x000362000c1e1900 */
[----:B------:R-:W-:Y:S01]  /*d2c0*/  UMOV UR5, 0xffffffff ;  /* 0xffffffff00057882 */ /* 0x000fe20000000000 */
[----:B------:R-:W-:Y:S02]  /*d2d0*/  IMAD.U32 R19, RZ, RZ, UR4 ;  /* 0x00000004ff137e24 */ /* 0x000fe4000f8e00ff */
[----:B------:R-:W-:Y:S01]  /*d2e0*/  VIADD R0, R0, 0xffffffff ;  /* 0xffffffff00007836 */ /* 0x000fe20000000000 */
[----:B------:R-:W-:Y:S06]  /*d2f0*/  BRA.DIV UR5, `(.L_x_13793) ;  /* 0x0000003e05e87947 */ /* 0x000fec000b800000 */
.L_x_13852:
        /* <DEDUP_REMOVED lines=42> */
.L_x_13794:
[----:B------:R-:W-:Y:S01]  /*d5a0*/  IMAD R24, R18, 0x8, R17 ;  /* 0x0000000812187824 */ /* 0x000fe200078e0211 */
[----:B------:R-:W-:Y:S01]  /*d5b0*/  SHF.L.U32 R3, R26, 0x1f, RZ ;  /* 0x0000001f1a037819 */ /* 0x000fe200000006ff */
[----:B------:R-:W-:Y:S03]  /*d5c0*/  BSSY B0, `(.L_x_13795) ;  /* 0x0000003000007945 */ /* 0x000fe60003800000 */
[----:B------:R-:W0:Y:S02]  /*d5d0*/  SYNCS.PHASECHK.TRANS64.TRYWAIT P0, [R24+URZ+0x32440], R3 ;  /* 0x03244003180075a7 */ /* 0x000e24000800017f */
[----:B0-----:R-:W-:Y:S05]  /*d5e0*/  @!P0 BRA `(.L_x_13796) ;  /* 0x0000003c00588947 */ /* 0x001fea0003800000 */
.L_x_13853:
[----:B------:R-:W-:Y:S05]  /*d5f0*/  BSYNC B0 ;  /* 0x0000000000007941 */ /* 0x000fea0003800000 */
.L_x_13795:
[----:B------:R-:W-:Y:S01]  /*d600*/  SHF.R.S32.HI R37, RZ, 0x1f, R33 ;  /* 0x0000001fff257819 */ /* 0x000fe20000011421 */
[----:B------:R-:W-:Y:S01]  /*d610*/  ULDC.64 UR4, c[0x0][0x300] ;  /* 0x0000c00000047ab9 */ /* 0x000fe20000000a00 */
[----:B------:R-:W1:Y:S01]  /*d620*/  S2R R6, SR_TID.X ;  /* 0x0000000000067919 */ /* 0x000e620000002100 */
[----:B-----5:R-:W-:Y:S02]  /*d630*/  SHF.R.S32.HI R4, RZ, 0x1f, R25 ;  /* 0x0000001fff047819 */ /* 0x020fe40000011419 */
[----:B------:R-:W-:Y:S01]  /*d640*/  IMAD R2, R37, UR4, RZ ;  /* 0x0000000425027c24 */ /* 0x000fe2000f8e02ff */
[----:B------:R-:W-:Y:S02]  /*d650*/  LOP3.LUT P2, RZ, R16, 0x1, RZ, 0xc0, !PT ;  /* 0x0000000110ff7812 */ /* 0x000fe4000784c0ff */
[----:B------:R2:W-:Y:S01]  /*d660*/  STL [R1], R4 ;  /* 0x0000000401007387 */ /* 0x0005e20000100800 */
        /* <DEDUP_REMOVED lines=30> */
[----:B-1----:R-:W-:Y:S01]  /*d850*/  @P0 IMAD.X R3, RZ, RZ, R2, P1 ;  /* 0x000000ffff030224 */ /* 0x002fe200008e0602 */
[----:B------:R-:W-:Y:S02]  /*d860*/  @P0 MOV R2, R14 ;  /* 0x0000000e00020202 */ /* 0x000fe40000000f00 */
        /* <DEDUP_REMOVED lines=30> */
.L_x_13867:
        /* <DEDUP_REMOVED lines=10> */
.L_x_13798:
        /* <DEDUP_REMOVED lines=10> */
.L_x_13799:
        /* <DEDUP_REMOVED lines=24> */
.L_x_13801:
[----:B------:R-:W-:Y:S05]  /*dd10*/  BSYNC B6 ;  /* 0x0000000000067941 */ /* 0x000fea0003800000 */
.L_x_13800:
        /* <DEDUP_REMOVED lines=11> */
[----:B--2---:R-:W-:-:S04]  /*ddd0*/  SHF.L.U32 R20, R20, 0x4, RZ ;  /* 0x0000000414147819 */ /* 0x004fc800000006ff */
[----:B------:R-:W-:-:S05]  /*dde0*/  LOP3.LUT R20, R35, 0x70, R20, 0xf8, !PT ;  /* 0x0000007023147812 */ /* 0x000fca00078ef814 */
[----:B------:R-:W-:-:S04]  /*ddf0*/  IMAD R34, R34, 0x80, R20 ;  /* 0x0000008022227824 */ /* 0x000fc800078e0214 */
        /* <DEDUP_REMOVED lines=38> */
[----:B------:R-:W-:Y:S01]  /*e060*/  IMAD.U32 R4, RZ, RZ, UR43 ;  /* 0x0000002bff047e24 */ /* 0x000fe2000f8e00ff */
[----:B------:R-:W-:Y:S01]  /*e070*/  LOP3.LUT R16, R16, 0xffffefff, RZ, 0xc0, !PT ;  /* 0xffffefff10107812 */ /* 0x000fe200078ec0ff */
[----:B------:R-:W2:Y:S02]  /*e080*/  SHFL.IDX PT, R14, R0, RZ, 0x181f ;  /* 0x00181fff000e7589 */ /* 0x000ea400000e0000 */
[----:B------:R-:W-:Y:S02]  /*e090*/  IMAD R4, R4, 0x80, R35 ;  /* 0x0000008004047824 */ /* 0x000fe400078e0223 */
[----:B------:R-:W3:Y:S02]  /*e0a0*/  SHFL.IDX PT, R3, R5, RZ, 0x181f ;  /* 0x00181fff05037589 */ /* 0x000ee400000e0000 */
[C---:B------:R-:W-:Y:S01]  /*e0b0*/  VIADD R6, R4.reuse, 0x10 ;  /* 0x0000001004067836 */ /* 0x040fe20000000000 */
[C---:B------:R-:W-:Y:S01]  /*e0c0*/  ISETP.GE.AND P1, PT, R4.reuse, UR41, PT ;  /* 0x0000002904007c0c */ /* 0x040fe2000bf26270 */
[----:B------:R-:W-:Y:S01]  /*e0d0*/  SHFL.IDX PT, R9, R0, 0x2, 0x181f ;  /* 0x00581f0000097f89 */ /* 0x000fe200000e0000 */
[----:B------:R-:W-:-:S03]  /*e0e0*/  IADD3 R13, R4, 0x40, RZ ;  /* 0x00000040040d7810 */ /* 0x000fc60007ffe0ff */
[----:B------:R-:W-:Y:S01]  /*e0f0*/  SHFL.IDX PT, R8, R5, 0x2, 0x181f ;  /* 0x00581f0005087f89 */ /* 0x000fe200000e0000 */
[----:B------:R-:W-:-:S03]  /*e100*/  ISETP.GE.AND P3, PT, R13, UR41, PT ;  /* 0x000000290d007c0c */ /* 0x000fc6000bf66270 */
[----:B------:R-:W-:Y:S04]  /*e110*/  SHFL.IDX PT, R7, R0, 0x3, 0x181f ;  /* 0x00781f0000077f89 */ /* 0x000fe800000e0000 */
[----:B------:R-:W-:Y:S01]  /*e120*/  @P1 LOP3.LUT R16, R16, 0x1000, RZ, 0xfc, !PT ;  /* 0x0000100010101812 */ /* 0x000fe200078efcff */
[----:B------:R-:W-:Y:S03]  /*e130*/  SHFL.IDX PT, R21, R0, 0x5, 0x181f ;  /* 0x00b81f0000157f89 */ /* 0x000fe600000e0000 */
[----:B------:R-:W-:Y:S01]  /*e140*/  LOP3.LUT R16, R16, 0xfffff7ff, RZ, 0xc0, !PT ;  /* 0xfffff7ff10107812 */ /* 0x000fe200078ec0ff */
        /* <DEDUP_REMOVED lines=74> */
.L_x_13884:
[----:B------:R-:W0:Y:S01]  /*e5f0*/  S2R R0, SR_TID.X ;  /* 0x0000000000007919 */ /* 0x000e220000002100 */
[----:B------:R-:W-:Y:S01]  /*e600*/  VIADD R4, R4, 0x70 ;  /* 0x0000007004047836 */ /* 0x000fe20000000000 */
[----:B------:R-:W-:-:S04]  /*e610*/  LOP3.LUT R16, R16, 0xffffbfff, RZ, 0xc0, !PT ;  /* 0xffffbfff10107812 */ /* 0x000fc800078ec0ff */
[----:B------:R-:W-:-:S13]  /*e620*/  ISETP.GE.AND P1, PT, R4, UR41, PT ;  /* 0x0000002904007c0c */ /* 0x000fda000bf26270 */
[----:B------:R-:W-:Y:S01]  /*e630*/  @P1 LOP3.LUT R16, R16, 0x4000, RZ, 0xfc, !PT ;  /* 0x0000400010101812 */ /* 0x000fe200078efcff */
[----:B0-----:R-:W-:-:S05]  /*e640*/  IMAD.SHL.U32 R0, R0, 0x8, RZ ;  /* 0x0000000800007824 */ /* 0x001fca00078e00ff */
[----:B------:R-:W-:-:S04]  /*e650*/  LOP3.LUT R0, R0, 0x38, RZ, 0xc0, !PT ;  /* 0x0000003800007812 */ /* 0x000fc800078ec0ff */
[----:B------:R-:W-:-:S04]  /*e660*/  @!P1 LEA R2, P0, R0, R14, 0x1 ;  /* 0x0000000e00029211 */ /* 0x000fc800078008ff */
[----:B------:R-:W-:Y:S02]  /*e670*/  @!P1 IADD3.X R3, RZ, R5, RZ, P0, !PT ;  /* 0x00000005ff039210 */ /* 0x000fe400007fe4ff */
[----:B------:R-:W-:-:S03]  /*e680*/  PLOP3.LUT P0, PT, PT, PT, PT, 0x80, 0x0 ;  /* 0x000000000000781c */ /* 0x000fc60003f0f070 */
[----:B------:R-:W-:Y:S01]  /*e690*/  @!PT LDS RZ, [RZ] ;  /* 0x00000000fffff984 */ /* 0x000fe20000000800 */
[----:B------:R-:W-:Y:S01]  /*e6a0*/  @!PT LDS RZ, [RZ] ;  /* 0x00000000fffff984 */ /* 0x000fe20000000800 */
[----:B------:R-:W-:Y:S01]  /*e6b0*/  @!PT LDS RZ, [RZ] ;  /* 0x00000000fffff984 */ /* 0x000fe20000000800 */
[----:B------:R0:W-:Y:S01]  /*e6c0*/  @!P1 LDGSTS.E.BYPASS.LTC128B.128 [R22+0x1bc00], desc[UR36][R2.64], !P5 ;  /* 0x1bc0000002169fae */ /* 0x0001e2000e901d64 */
[----:B------:R-:W-:-:S09]  /*e6d0*/  NOP ;  /* 0x0000000000007918 */ /* 0x000fd20000000000 */
.L_x_13803:
        /* <DEDUP_REMOVED lines=28> */
.L_x_13805:
[----:B------:R-:W-:Y:S05]  /*e8a0*/  BSYNC B6 ;  /* 0x0000000000067941 */ /* 0x000fea0003800000 */
.L_x_13804:
        /* <DEDUP_REMOVED lines=68> */
[----:B------:R-:W0:Y:S01]  /*ecf0*/  SHFL.IDX PT, R14, R0, 0x2, 0x181f ;  /* 0x00581f00000e7f89 */ /* 0x000e2200000e0000 */
[----:B------:R-:W-:-:S03]  /*ed00*/  @!P1 MOV R3, R5 ;  /* 0x0000000500039202 */ /* 0x000fc60000000f00 */
[----:B------:R-:W2:Y:S04]  /*ed10*/  SHFL.IDX PT, R5, R4, 0x2, 0x181f ;  /* 0x00581f0004057f89 */ /* 0x000ea800000e0000 */
[----:B------:R-:W-:Y:S04]  /*ed20*/  @!P1 LDGSTS.E.BYPASS.LTC128B.128 [R22+0x22c00], desc[UR36][R2.64], !P2 ;  /* 0x22c0000002169fae */ /* 0x000fe8000d101d64 */
[----:B------:R-:W-:Y:S04]  /*ed30*/  @!P1 LDGSTS.E.BYPASS.LTC128B.128 [R22+0x26c00], desc[UR36][R2.64+0x80], !P3 ;  /* 0x26c0008002169fae */ /* 0x000fe8000d901d64 */
[----:B------:R-:W-:Y:S04]  /*ed40*/  @!P1 LDGSTS.E.BYPASS.LTC128B.128 [R22+0x2ac00], desc[UR36][R2.64+0x100], !P4 ;  /* 0x2ac0010002169fae */ /* 0x000fe8000e101d64 */
[----:B------:R3:W-:Y:S01]  /*ed50*/  @!P1 LDGSTS.E.BYPASS.LTC128B.128 [R22+0x2ec00], desc[UR36][R2.64+0x180], !P5 ;  /* 0x2ec0018002169fae */ /* 0x0007e2000e901d64 */
[----:B------:R-:W-:-:S04]  /*ed60*/  LOP3.LUT P1, RZ, R16, 0x40, RZ, 0xc0, !PT ;  /* 0x0000004010ff7812 */ /* 0x000fc8000782c0ff */
[----:B------:R-:W-:Y:S02]  /*ed70*/  P2R R6, PR, RZ, 0x2 ;  /* 0x00000002ff067803 */ /* 0x000fe40000000000 */
[----:B------:R-:W-:-:S04]  /*ed80*/  LOP3.LUT P1, RZ, R16, 0x100, RZ, 0xc0, !PT ;  /* 0x0000010010ff7812 */ /* 0x000fc8000782c0ff */
[----:B------:R-:W-:Y:S02]  /*ed90*/  P2R R8, PR, RZ, 0x2 ;  /* 0x00000002ff087803 */ /* 0x000fe40000000000 */
[----:B------:R-:W-:-:S13]  /*eda0*/  LOP3.LUT P1, RZ, R16, 0x400, RZ, 0xc0, !PT ;  /* 0x0000040010ff7812 */ /* 0x000fda000782c0ff */
        /* <DEDUP_REMOVED lines=53> */
.L_x_13902:
        /* <DEDUP_REMOVED lines=12> */
.L_x_13807:
        /* <DEDUP_REMOVED lines=18> */
.L_x_13903:
[----:B------:R-:W-:Y:S05]  /*f2e0*/  BSYNC B0 ;  /* 0x0000000000007941 */ /* 0x000fea0003800000 */
.L_x_13808:
[----:B------:R-:W-:-:S13]  /*f2f0*/  LOP3.LUT P0, RZ, R16, 0x2000, RZ, 0xc0, !PT ;  /* 0x0000200010ff7812 */ /* 0x000fda000780c0ff */
[----:B------:R-:W-:Y:S05]  /*f300*/  @!P0 BRA `(.L_x_13810) ;  /* 0x0000000000048947 */ /* 0x000fea0003800000 */
[----:B------:R-:W-:Y:S01]  /*f310*/  BPT.TRAP 0x1 ;  /* 0x000000040000795c */ /* 0x000fe20000300000 */
.L_x_13810:
[----:B------:R-:W-:Y:S01]  /*f320*/  SHF.L.U32 R3, R26, 0x1f, RZ ;  /* 0x0000001f1a037819 */ /* 0x000fe200000006ff */
[----:B------:R-:W-:Y:S03]  /*f330*/  BSSY B0, `(.L_x_13811) ;  /* 0x0000003000007945 */ /* 0x000fe60003800000 */
[----:B------:R-:W2:Y:S02]  /*f340*/  SYNCS.PHASECHK.TRANS64.TRYWAIT P0, [R24+URZ+0x32460], R3 ;  /* 0x03246003180075a7 */ /* 0x000ea4000800017f */
[----:B--2---:R-:W-:Y:S05]  /*f350*/  @!P0 BRA `(.L_x_13812) ;  /* 0x0000003c00488947 */ /* 0x004fea0003800000 */
.L_x_13904:
[----:B------:R-:W-:Y:S05]  /*f360*/  BSYNC B0 ;  /* 0x0000000000007941 */ /* 0x000fea0003800000 */
.L_x_13811:
[----:B------:R-:W3:Y:S01]  /*f370*/  LDL.LU R4, [R1] ;  /* 0x0000000001047983 */ /* 0x000ee20000300800 */
        /* <DEDUP_REMOVED lines=16> */
[----:B------:R-:W-:-:S04]  /*f480*/  ULDC.64 UR4, c[0x0][0x318] ;  /* 0x0000c60000047ab9 */ /* 0x000fc80000000a00 */
[----:B------:R-:W-:Y:S02]  /*f490*/  IADD3 R3, R3, R5, RZ ;  /* 0x0000000503037210 */ /* 0x000fe40007ffe0ff */
        /* <DEDUP_REMOVED lines=76> */
.L_x_13918:
        /* <DEDUP_REMOVED lines=15> */
.L_x_13814:
        /* <DEDUP_REMOVED lines=10> */
.L_x_13815:
[----:B------:R-:W-:Y:S01]  /*faf0*/  UISETP.GE.AND UP0, UPT, UR44, 0x2, UPT ;  /* 0x000000022c00788c */ /* 0x000fe2000bf06270 */
[----:B------:R2:W-:Y:S05]  /*fb00*/  SYNCS.ARRIVE.TRANS64.A1T0 RZ, [R24+URZ+0x32450], RZ ;  /* 0x032450ff18ff79a7 */ /* 0x0005ea000810003f */
[----:B------:R-:W-:-:S13]  /*fb10*/  PLOP3.LUT P0, PT, PT, PT, UP0, 0x40, 0x0 ;  /* 0x000000000000781c */ /* 0x000fda0003f0e808 */
[----:B--2---:R-:W-:Y:S05]  /*fb20*/  @P0 BRA `(.L_x_13816) ;  /* 0x0000000c00680947 */ /* 0x004fea0003800000 */
[----:B------:R-:W-:Y:S01]  /*fb30*/  UIADD3 UR4, UR44, -0x2, URZ ;  /* 0xfffffffe2c047890 */ /* 0x000fe2000fffe03f */
[----:B------:R-:W-:Y:S05]  /*fb40*/  BSSY B0, `(.L_x_13816) ;  /* 0x00000d8000007945 */ /* 0x000fea0003800000 */
[----:B------:R-:W-:-:S07]  /*fb50*/  IMAD.U32 R20, RZ, RZ, UR4 ;  /* 0x00000004ff147e24 */ /* 0x000fce000f8e00ff */
.L_x_13829:
        /* <DEDUP_REMOVED lines=34> */
[----:B------:R-:W-:Y:S02]  /*fd80*/  SEL R18, R18, RZ, P0 ;  /* 0x000000ff12127207 */ /* 0x000fe40000000000 */
[----:B------:R-:W-:Y:S02]  /*fd90*/  LOP3.LUT R26, R26, R3, RZ, 0x3c, !PT ;  /* 0x000000031a1a7212 */ /* 0x000fe400078e3cff */
[----:B------:R-:W-:Y:S02]  /*fda0*/  IADD3 R20, R20, -0x1, RZ ;  /* 0xffffffff14147810 */ /* 0x000fe40007ffe0ff */
[----:B------:R-:W-:Y:S01]  /*fdb0*/  ISETP.GT.AND P2, PT, R2, RZ, PT ;  /* 0x000000ff0200720c */ /* 0x000fe20003f44270 */
[----:B-1----:R-:W-:-:S12]  /*fdc0*/  @!P1 BRA `(.L_x_13817) ;  /* 0x0000000000049947 */ /* 0x002fd80003800000 */
[----:B------:R-:W-:Y:S01]  /*fdd0*/  BPT.TRAP 0x1 ;  /* 0x000000040000795c */ /* 0x000fe20000300000 */
.L_x_13817:
[----:B------:R-:W-:Y:S01]  /*fde0*/  IMAD R10, R18, 0x8, R17 ;  /* 0x00000008120a7824 */ /* 0x000fe200078e0211 */
[----:B------:R-:W-:Y:S01]  /*fdf0*/  SHF.L.U32 R25, R26, 0x1f, RZ ;  /* 0x0000001f1a197819 */ /* 0x000fe200000006ff */
[----:B------:R-:W-:Y:S01]  /*fe00*/  BSSY B1, `(.L_x_13818) ;  /* 0x0000004000017945 */ /* 0x000fe20003800000 */
[----:B------:R-:W-:Y:S02]  /*fe10*/  SHF.R.S32.HI R23, RZ, 0x1f, R5 ;  /* 0x0000001fff177819 */ /* 0x000fe40000011405 */
[----:B------:R-:W2:Y:S02]  /*fe20*/  SYNCS.PHASECHK.TRANS64.TRYWAIT P0, [R10+URZ+0x32440], R25 ;  /* 0x032440190a0075a7 */ /* 0x000ea4000800017f */
[----:B--2---:R-:W-:Y:S05]  /*fe30*/  @!P0 BRA `(.L_x_13819) ;  /* 0x0000003800e88947 */ /* 0x004fea0003800000 */
.L_x_13919:
[----:B------:R-:W-:Y:S05]  /*fe40*/  BSYNC B1 ;  /* 0x0000000000017941 */ /* 0x000fea0003800000 */
.L_x_13818:
        /* <DEDUP_REMOVED lines=51> */
.L_x_13933:
        /* <DEDUP_REMOVED lines=8> */
.L_x_13821:
        /* <DEDUP_REMOVED lines=10> */
.L_x_13822:
[----:B------:R1:W-:Y:S01]  /*102a0*/  SYNCS.ARRIVE.TRANS64.A1T0 RZ, [R10+URZ+0x32430], RZ ;  /* 0x032430ff0aff79a7 */ /* 0x0003e2000810003f */
[----:B------:R-:W-:Y:S05]  /*102b0*/  @!P3 BRA `(.L_x_13823) ;  /* 0x000000000004b947 */ /* 0x000fea0003800000 */
[----:B------:R-:W-:Y:S01]  /*102c0*/  BPT.TRAP 0x1 ;  /* 0x000000040000795c */ /* 0x000fe20000300000 */
.L_x_13823:
[----:B------:R-:W3:Y:S01]  /*102d0*/  SYNCS.PHASECHK.TRANS64.TRYWAIT P0, [R10+URZ+0x32460], R25 ;  /* 0x032460190a0075a7 */ /* 0x000ee2000800017f */
[----:B------:R-:W-:Y:S04]  /*102e0*/  BSSY B1, `(.L_x_13824) ;  /* 0x0000002000017945 */ /* 0x000fe80003800000 */
[----:B---3--:R-:W-:Y:S05]  /*102f0*/  @!P0 BRA `(.L_x_13825) ;  /* 0x0000003c005c8947 */ /* 0x008fea0003800000 */
.L_x_13934:
[----:B------:R-:W-:Y:S05]  /*10300*/  BSYNC B1 ;  /* 0x0000000000017941 */ /* 0x000fea0003800000 */
.L_x_13824:
        /* <DEDUP_REMOVED lines=68> */
.L_x_13948:
[----:B0---4-:R-:W-:-:S04]  /*10750*/  IADD3 R2, P0, R14, R0, RZ ;  /* 0x000000000e027210 */ /* 0x011fc80007f1e0ff */
[----:B------:R-:W-:Y:S02]  /*10760*/  IADD3.X R3, RZ, R24, RZ, P0, !PT ;  /* 0x00000018ff037210 */ /* 0x000fe400007fe4ff */
[----:B------:R-:W-:-:S03]  /*10770*/  PLOP3.LUT P0, PT, PT, PT, PT, 0x80, 0x0 ;  /* 0x000000000000781c */ /* 0x000fc60003f0f070 */
        /* <DEDUP_REMOVED lines=8> */
.L_x_13827:
        /* <DEDUP_REMOVED lines=10> */
.L_x_13828:
[----:B------:R2:W-:Y:S01]  /*108a0*/  SYNCS.ARRIVE.TRANS64.A1T0 RZ, [R10+URZ+0x32450], RZ ;  /* 0x032450ff0aff79a7 */ /* 0x0005e2000810003f */
[----:B------:R-:W-:Y:S05]  /*108b0*/  @P2 BRA `(.L_x_13829) ;  /* 0xfffffff000a82947 */ /* 0x000fea000383ffff */
[----:B------:R-:W-:Y:S05]  /*108c0*/  BSYNC B0 ;  /* 0x0000000000007941 */ /* 0x000fea0003800000 */
.L_x_13816:
        /* <DEDUP_REMOVED lines=21> */
.L_x_13831:
[----:B------:R-:W-:Y:S05]  /*10a20*/  BSYNC B0 ;  /* 0x0000000000007941 */ /* 0x000fea0003800000 */
.L_x_13830:
[----:B------:R-:W-:-:S07]  /*10a30*/  LOP3.LUT R26, R26, R5, RZ, 0x3c, !PT ;  /* 0x000000051a1a7212 */ /* 0x000fce00078e3cff */
.L_x_13787:
[----:B------:R-:W-:Y:S05]  /*10a40*/  BSYNC B7 ;  /* 0x0000000000077941 */ /* 0x000fea0003800000 */
.L_x_13785:
        /* <DEDUP_REMOVED lines=11> */
.L_x_13832:
[----:B------:R-:W-:-:S03]  /*10b00*/  UMOV UR4, 0xffffffff ;  /* 0xffffffff00047882 */ /* 0x000fc60000000000 */
[----:B------:R-:W-:Y:S05]  /*10b10*/  BRA.DIV UR4, `(.L_x_13834) ;  /* 0x0000003e04307947 */ /* 0x000fea000b800000 */
[----:B------:R3:W4:Y:S02]  /*10b20*/  SHFL.IDX PT, R14, R32, RZ, 0x1f ;  /* 0x00001fff200e7589 */ /* 0x00072400000e0000 */
.L_x_13951:
        /* <DEDUP_REMOVED lines=8> */
.L_x_13833:
[----:B------:R-:W-:Y:S02]  /*10bb0*/  ULDC UR4, c[0x0][0xd38] ;  /* 0x00034e0000047ab9 */ /* 0x000fe40000000800 */
[----:B----4-:R-:W-:-:S13]  /*10bc0*/  ISETP.GE.AND P0, PT, R32, UR4, PT ;  /* 0x0000000420007c0c */ /* 0x010fda000bf06270 */
[----:B------:R-:W-:Y:S05]  /*10bd0*/  @!P0 BRA `(.L_x_13835) ;  /* 0xffffffbc00448947 */ /* 0x000fea000383ffff */
.L_x_13782:
        /* <DEDUP_REMOVED lines=12> */
.L_x_13952:
[----:B------:R-:W-:Y:S05]  /*10ca0*/  BSYNC B0 ;  /* 0x0000000000007941 */ /* 0x000fea0003800000 */
.L_x_13836:
[----:B------:R-:W-:-:S03]  /*10cb0*/  UMOV UR4, 0xffffffff ;  /* 0xffffffff00047882 */ /* 0x000fc60000000000 */
[----:B------:R-:W-:Y:S05]  /*10cc0*/  BRA.DIV UR4, `(.L_x_13838) ;  /* 0x0000003e04007947 */ /* 0x000fea000b800000 */
[----:B0-----:R-:W0:Y:S02]  /*10cd0*/  S2R R0, SR_TID.X ;  /* 0x0000000000007919 */ /* 0x001e240000002100 */
[----:B0-----:R-:W-:-:S04]  /*10ce0*/  SHF.R.U32.HI R0, RZ, 0x5, R0 ;  /* 0x00000005ff007819 */ /* 0x001fc80000011600 */
[----:B------:R-:W-:-:S05]  /*10cf0*/  LOP3.LUT R0, R0, 0x3, RZ, 0xc0, !PT ;  /* 0x0000000300007812 */ /* 0x000fca00078ec0ff */
[----:B------:R0:W1:Y:S02]  /*10d00*/  SHFL.IDX PT, R14, R0, RZ, 0x1f ;  /* 0x00001fff000e7589 */ /* 0x00006400000e0000 */
.L_x_13955:
[----:B-1----:R-:W-:Y:S01]  /*10d10*/  ISETP.NE.AND P0, PT, R14, RZ, PT ;  /* 0x000000ff0e00720c */ /* 0x002fe20003f05270 */
[----:B------:R-:W-:-:S12]  /*10d20*/  BSSY B0, `(.L_x_13839) ;  /* 0x0000026000007945 */ /* 0x000fd80003800000 */
[----:B------:R-:W-:Y:S05]  /*10d30*/  @P0 BRA `(.L_x_13840) ;  /* 0x0000000000900947 */ /* 0x000fea0003800000 */
[----:B------:R-:W-:-:S03]  /*10d40*/  UMOV UR4, 0xffffffff ;  /* 0xffffffff00047882 */ /* 0x000fc60000000000 */
[----:B------:R-:W-:Y:S05]  /*10d50*/  BRA.DIV UR4, `(.L_x_13841) ;  /* 0x0000003e04107947 */ /* 0x000fea000b800000 */
[----:B------:R-:W-:-:S13]  /*10d60*/  ELECT P6, URZ, PT ;  /* 0x00000000003f782f */ /* 0x000fda00038c0000 */
.L_x_13958:
        /* <DEDUP_REMOVED lines=8> */
.L_x_13842:
[----:B------:R-:W-:Y:S01]  /*10df0*/  IMAD R5, R18, 0x8, R7 ;  /* 0x0000000812057824 */ /* 0x000fe200078e0207 */
[----:B------:R-:W-:Y:S01]  /*10e00*/  SHF.L.U32 R0, R26, 0x1f, RZ ;  /* 0x0000001f1a007819 */ /* 0x000fe200000006ff */
[----:B------:R-:W-:-:S03]  /*10e10*/  VIADD R18, R18, 0x1 ;  /* 0x0000000112127836 */ /* 0x000fc60000000000 */
[----:B------:R-:W0:Y:S02]  /*10e20*/  SYNCS.PHASECHK.TRANS64.TRYWAIT P1, [R5+URZ+0x32440], R0 ;  /* 0x03244000050075a7 */ /* 0x000e24000802017f */
[----:B------:R-:W-:-:S04]  /*10e30*/  ISETP.NE.AND P2, PT, R18, 0x2, PT ;  /* 0x000000021200780c */ /* 0x000fc80003f45270 */
[----:B------:R-:W-:Y:S01]  /*10e40*/  SEL R3, RZ, 0x1, P2 ;  /* 0x00000001ff037807 */ /* 0x000fe20001000000 */
[----:B0-----:R-:W-:Y:S08]  /*10e50*/  @!P1 BRA `(.L_x_13843) ;  /* 0x0000003800f09947 */ /* 0x001ff00003800000 */
.L_x_13959:
[----:B------:R-:W-:Y:S02]  /*10e60*/  SEL R18, R18, RZ, P2 ;  /* 0x000000ff12127207 */ /* 0x000fe40001000000 */
[----:B------:R-:W-:Y:S01]  /*10e70*/  LOP3.LUT R2, R26, R3, RZ, 0x3c, !PT ;  /* 0x000000031a027212 */ /* 0x000fe200078e3cff */
[----:B------:R-:W-:Y:S06]  /*10e80*/  @!P0 BRA `(.L_x_13844) ;  /* 0x0000000000048947 */ /* 0x000fec0003800000 */
[----:B------:R-:W-:Y:S01]  /*10e90*/  BPT.TRAP 0x1 ;  /* 0x000000040000795c */ /* 0x000fe20000300000 */
.L_x_13844:
[----:B------:R-:W-:Y:S01]  /*10ea0*/  IMAD R3, R18, 0x8, R7 ;  /* 0x0000000812037824 */ /* 0x000fe200078e0207 */
[----:B------:R-:W-:-:S04]  /*10eb0*/  SHF.L.U32 R2, R2, 0x1f, RZ ;  /* 0x0000001f02027819 */ /* 0x000fc800000006ff */
[----:B------:R-:W1:Y:S02]  /*10ec0*/  SYNCS.PHASECHK.TRANS64.TRYWAIT P1, [R3+URZ+0x32440], R2 ;  /* 0x03244002030075a7 */ /* 0x000e64000802017f */
[----:B-1----:R-:W-:Y:S05]  /*10ed0*/  @!P1 BRA `(.L_x_13845) ;  /* 0x0000003800e49947 */ /* 0x002fea0003800000 */
.L_x_13960:
[----:B------:R-:W-:Y:S05]  /*10ee0*/  @!P0 BRA `(.L_x_13846) ;  /* 0x0000000000048947 */ /* 0x000fea0003800000 */
[----:B------:R-:W-:Y:S01]  /*10ef0*/  BPT.TRAP 0x1 ;  /* 0x000000040000795c */ /* 0x000fe20000300000 */
.L_x_13846:
[----:B------:R-:W4:Y:S02]  /*10f00*/  SYNCS.PHASECHK.TRANS64.TRYWAIT P1, [R5+URZ+0x32460], R0 ;  /* 0x03246000050075a7 */ /* 0x000f24000802017f */
[----:B----4-:R-:W-:Y:S05]  /*10f10*/  @!P1 BRA `(.L_x_13847) ;  /* 0x0000003800e89947 */ /* 0x010fea0003800000 */
.L_x_13961:
[----:B------:R-:W-:Y:S05]  /*10f20*/  @!P0 BRA `(.L_x_13848) ;  /* 0x0000000000048947 */ /* 0x000fea0003800000 */
[----:B------:R-:W-:Y:S01]  /*10f30*/  BPT.TRAP 0x1 ;  /* 0x000000040000795c */ /* 0x000fe20000300000 */
.L_x_13848:
[----:B------:R0:W0:Y:S02]  /*10f40*/  SYNCS.PHASECHK.TRANS64.TRYWAIT P0, [R3+URZ+0x32460], R2 ;  /* 0x03246002030075a7 */ /* 0x000024000800017f */
[----:B0-----:R-:W-:Y:S05]  /*10f50*/  @!P0 NANOSLEEP.SYNCS 0x989680 ;  /* 0x009896800000895d */ /* 0x001fea0003900000 */
[----:B------:R-:W0:Y:S02]  /*10f60*/  @!P0 SYNCS.PHASECHK.TRANS64 P0, [R3+URZ+0x32460], R2 ;  /* 0x03246002030085a7 */ /* 0x000e24000800007f */
[----:B0-----:R-:W-:Y:S05]  /*10f70*/  @!P0 BRA `(.L_x_13848) ;  /* 0xfffffffc00f08947 */ /* 0x001fea000383ffff */
.L_x_13840:
[----:B------:R-:W-:Y:S05]  /*10f80*/  BSYNC B0 ;  /* 0x0000000000007941 */ /* 0x000fea0003800000 */
.L_x_13839:
[----:B------:R-:W-:Y:S05]  /*10f90*/  EXIT ;  /* 0x000000000000794d */ /* 0x000fea0003800000 */
.L_x_13728:
[----:B0-----:R-:W-:-:S04]  /*10fa0*/  IMAD.U32 R3, RZ, RZ, UR40 ;  /* 0x00000028ff037e24 */ /* 0x001fc8000f8e00ff */
[----:B------:R0:W1:Y:S03]  /*10fb0*/  SYNCS.PHASECHK.TRANS64.TRYWAIT P0, [R3+URZ+0x32400], R0 ;  /* 0x03240000030075a7 */ /* 0x000066000800017f */
[----:B-1----:R-:W-:Y:S05]  /*10fc0*/  @!P0 NANOSLEEP.SYNCS 0x989680 ;  /* 0x009896800000895d */ /* 0x002fea0003900000 */
[----:B------:R-:W1:Y:S02]  /*10fd0*/  @!P0 SYNCS.PHASECHK.TRANS64 P0, [R3+URZ+0x32400], R0 ;  /* 0x03240000030085a7 */ /* 0x000e64000800007f */
[----:B-1----:R-:W-:Y:S05]  /*10fe0*/  @!P0 BRA `(.L_x_13728) ;  /* 0xfffffffc00ec8947 */ /* 0x002fea000383ffff */
[----:B------:R-:W-:Y:S05]  /*10ff0*/  BRA `(.L_x_13849) ;  /* 0xffffff08005c7947 */ /* 0x000fea000383ffff */
.L_x_13732:
[----:B0-----:R-:W-:-:S04]  /*11000*/  IMAD.U32 R3, RZ, RZ, UR6 ;  /* 0x00000006ff037e24 */ /* 0x001fc8000f8e00ff */
[----:B------:R0:W2:Y:S03]  /*11010*/  SYNCS.PHASECHK.TRANS64.TRYWAIT P1, [R3+URZ+0x32430], R2 ;  /* 0x03243002030075a7 */ /* 0x0000a6000802017f */
[----:B--2---:R-:W-:Y:S05]  /*11020*/  @!P1 NANOSLEEP.SYNCS 0x989680 ;  /* 0x009896800000995d */ /* 0x004fea0003900000 */
[----:B------:R-:W2:Y:S02]  /*11030*/  @!P1 SYNCS.PHASECHK.TRANS64 P1, [R3+URZ+0x32430], R2 ;  /* 0x03243002030095a7 */ /* 0x000ea4000802007f */
[----:B--2---:R-:W-:Y:S05]  /*11040*/  @!P1 BRA `(.L_x_13732) ;  /* 0xfffffffc00ec9947 */ /* 0x004fea000383ffff */
[----:B------:R-:W-:Y:S05]  /*11050*/  BRA `(.L_x_13731) ;  /* 0xffffff0800847947 */ /* 0x000fea000383ffff */
.L_x_13733:
[----:B0-----:R-:W-:-:S04]  /*11060*/  IMAD.U32 R3, RZ, RZ, UR40 ;  /* 0x00000028ff037e24 */ /* 0x001fc8000f8e00ff */
[----:B------:R0:W2:Y:S03]  /*11070*/  SYNCS.PHASECHK.TRANS64.TRYWAIT P1, [R3+URZ+0x32410], R0 ;  /* 0x03241000030075a7 */ /* 0x0000a6000802017f */
[----:B--2---:R-:W-:Y:S05]  /*11080*/  @!P1 NANOSLEEP.SYNCS 0x989680 ;  /* 0x009896800000995d */ /* 0x004fea0003900000 */
[----:B------:R-:W2:Y:S02]  /*11090*/  @!P1 SYNCS.PHASECHK.TRANS64 P1, [R3+URZ+0x32410], R0 ;  /* 0x03241000030095a7 */ /* 0x000ea4000802007f */
[----:B--2---:R-:W-:Y:S05]  /*110a0*/  @!P1 BRA `(.L_x_13733) ;  /* 0xfffffffc00ec9947 */ /* 0x004fea000383ffff */
[----:B------:R-:W-:Y:S05]  /*110b0*/  BRA `(.L_x_13850) ;  /* 0xffffff0c002c7947 */ /* 0x000fea000383ffff */
.L_x_13737:
[----:B0-----:R-:W-:-:S04]  /*110c0*/  IMAD.U32 R3, RZ, RZ, UR6 ;  /* 0x00000006ff037e24 */ /* 0x001fc8000f8e00ff */
[----:B------:R0:W3:Y:S03]  /*110d0*/  SYNCS.PHASECHK.TRANS64.TRYWAIT P1, [R3+URZ+0x32450], R2 ;  /* 0x03245002030075a7 */ /* 0x0000e6000802017f */
[----:B---3--:R-:W-:Y:S05]  /*110e0*/  @!P1 NANOSLEEP.SYNCS 0x989680 ;  /* 0x009896800000995d */ /* 0x008fea0003900000 */
[----:B------:R-:W3:Y:S02]  /*110f0*/  @!P1 SYNCS.PHASECHK.TRANS64 P1, [R3+URZ+0x32450], R2 ;  /* 0x03245002030095a7 */ /* 0x000ee4000802007f */
[----:B---3--:R-:W-:Y:S05]  /*11100*/  @!P1 BRA `(.L_x_13737) ;  /* 0xfffffffc00ec9947 */ /* 0x008fea000383ffff */
[----:B------:R-:W-:Y:S05]  /*11110*/  BRA `(.L_x_13736) ;  /* 0xffffff0c00347947 */ /* 0x000fea000383ffff */
.L_x_13744:
[----:B-1----:R-:W-:-:S04]  /*11120*/  IMAD.U32 R21, RZ, RZ, UR4 ;  /* 0x00000004ff157e24 */ /* 0x002fc8000f8e00ff */
[----:B------:R1:W2:Y:S03]  /*11130*/  SYNCS.PHASECHK.TRANS64.TRYWAIT P1, [R21+URZ+0x32430], R0 ;  /* 0x03243000150075a7 */ /* 0x0002a6000802017f */
[----:B--2---:R-:W-:Y:S05]  /*11140*/  @!P1 NANOSLEEP.SYNCS 0x989680 ;  /* 0x009896800000995d */ /* 0x004fea0003900000 */
[----:B------:R-:W2:Y:S02]  /*11150*/  @!P1 SYNCS.PHASECHK.TRANS64 P1, [R21+URZ+0x32430], R0 ;  /* 0x03243000150095a7 */ /* 0x000ea4000802007f */
[----:B--2---:R-:W-:Y:S05]  /*11160*/  @!P1 BRA `(.L_x_13744) ;  /* 0xfffffffc00ec9947 */ /* 0x004fea000383ffff */
[----:B------:R-:W-:Y:S05]  /*11170*/  BRA `(.L_x_13743) ;  /* 0xffffff2c00e07947 */ /* 0x000fea000383ffff */
.L_x_13748:
[----:B-1----:R-:W-:-:S04]  /*11180*/  IMAD.U32 R21, RZ, RZ, UR4 ;  /* 0x00000004ff157e24 */ /* 0x002fc8000f8e00ff */
[----:B------:R1:W3:Y:S03]  /*11190*/  SYNCS.PHASECHK.TRANS64.TRYWAIT P1, [R21+URZ+0x32450], R0 ;  /* 0x03245000150075a7 */ /* 0x0002e6000802017f */
[----:B---3--:R-:W-:Y:S05]  /*111a0*/  @!P1 NANOSLEEP.SYNCS 0x989680 ;  /* 0x009896800000995d */ /* 0x008fea0003900000 */
[----:B------:R-:W3:Y:S02]  /*111b0*/  @!P1 SYNCS.PHASECHK.TRANS64 P1, [R21+URZ+0x32450], R0 ;  /* 0x03245000150095a7 */ /* 0x000ee4000802007f */
[----:B---3--:R-:W-:Y:S05]  /*111c0*/  @!P1 BRA `(.L_x_13748) ;  /* 0xfffffffc00ec9947 */ /* 0x008fea000383ffff */
[----:B------:R-:W-:Y:S05]  /*111d0*/  BRA `(.L_x_13747) ;  /* 0xffffff3000607947 */ /* 0x000fea000383ffff */
.L_x_13756:
[----:B-1----:R-:W-:-:S04]  /*111e0*/  IMAD.U32 R21, RZ, RZ, UR4 ;  /* 0x00000004ff157e24 */ /* 0x002fc8000f8e00ff */
[----:B------:R1:W2:Y:S03]  /*111f0*/  SYNCS.PHASECHK.TRANS64.TRYWAIT P1, [R21+URZ+0x32430], R0 ;  /* 0x03243000150075a7 */ /* 0x0002a6000802017f */
[----:B--2---:R-:W-:Y:S05]  /*11200*/  @!P1 NANOSLEEP.SYNCS 0x989680 ;  /* 0x009896800000995d */ /* 0x004fea0003900000 */
[----:B------:R-:W2:Y:S02]  /*11210*/  @!P1 SYNCS.PHASECHK.TRANS64 P1, [R21+URZ+0x32430], R0 ;  /* 0x03243000150095a7 */ /* 0x000ea4000802007f */
[----:B--2---:R-:W-:Y:S05]  /*11220*/  @!P1 BRA `(.L_x_13756) ;  /* 0xfffffffc00ec9947 */ /* 0x004fea000383ffff */
[----:B------:R-:W-:Y:S05]  /*11230*/  BRA `(.L_x_13755) ;  /* 0xffffff5800787947 */ /* 0x000fea000383ffff */
.L_x_13760:
[----:B-1----:R-:W-:-:S04]  /*11240*/  IMAD.U32 R21, RZ, RZ, UR4 ;  /* 0x00000004ff157e24 */ /* 0x002fc8000f8e00ff */
[----:B------:R1:W3:Y:S03]  /*11250*/  SYNCS.PHASECHK.TRANS64.TRYWAIT P1, [R21+URZ+0x32450], R0 ;  /* 0x03245000150075a7 */ /* 0x0002e6000802017f */
[----:B---3--:R-:W-:Y:S05]  /*11260*/  @!P1 NANOSLEEP.SYNCS 0x989680 ;  /* 0x009896800000995d */ /* 0x008fea0003900000 */
[----:B------:R-:W3:Y:S02]  /*11270*/  @!P1 SYNCS.PHASECHK.TRANS64 P1, [R21+URZ+0x32450], R0 ;  /* 0x03245000150095a7 */ /* 0x000ee4000802007f */
[----:B---3--:R-:W-:Y:S05]  /*11280*/  @!P1 BRA `(.L_x_13760) ;  /* 0xfffffffc00ec9947 */ /* 0x008fea000383ffff */
[----:B------:R-:W-:Y:S05]  /*11290*/  BRA `(.L_x_13759) ;  /* 0xffffff5800f87947 */ /* 0x000fea000383ffff */
.L_x_13793:
        /* <DEDUP_REMOVED lines=10> */
.L_x_13851:
[----:B------:R-:W-:Y:S05]  /*11340*/  BRA `(.L_x_13852) ;  /* 0xffffffbc00ec7947 */ /* 0x000fea000383ffff */
.L_x_13796:
[----:B0-----:R0:W1:Y:S02]  /*11350*/  SYNCS.PHASECHK.TRANS64.TRYWAIT P0, [R24+URZ+0x32440], R3 ;  /* 0x03244003180075a7 */ /* 0x001064000800017f */
[----:B-1----:R-:W-:Y:S05]  /*11360*/  @!P0 NANOSLEEP.SYNCS 0x989680 ;  /* 0x009896800000895d */ /* 0x002fea0003900000 */
[----:B------:R-:W1:Y:S02]  /*11370*/  @!P0 SYNCS.PHASECHK.TRANS64 P0, [R24+URZ+0x32440], R3 ;  /* 0x03244003180085a7 */ /* 0x000e64000800007f */
[----:B-1----:R-:W-:Y:S05]  /*11380*/  @!P0 BRA `(.L_x_13796) ;  /* 0xfffffffc00f08947 */ /* 0x002fea000383ffff */
[----:B------:R-:W-:Y:S05]  /*11390*/  BRA `(.L_x_13853) ;  /* 0xffffffc000947947 */ /* 0x000fea000383ffff */
.L_x_13797:
        /* <DEDUP_REMOVED lines=8> */
.L_x_13855:
[----:B------:R-:W-:Y:S05]  /*11420*/  BSYNC B0 ;  /* 0x0000000000007941 */ /* 0x000fea0003800000 */
.L_x_13854:
        /* <DEDUP_REMOVED lines=9> */
.L_x_13856:
        /* <DEDUP_REMOVED lines=8> */
.L_x_13857:
        /* <DEDUP_REMOVED lines=11> */
.L_x_13858:
[----:B------:R-:W-:Y:S02]  /*115f0*/  IMAD.MOV.U32 R13, RZ, RZ, R5 ;  /* 0x000000ffff0d7224 */ /* 0x000fe400078e0005 */
[----:B------:R-:W-:Y:S01]  /*11600*/  IMAD.MOV.U32 R12, RZ, RZ, 0x2 ;  /* 0x00000002ff0c7424 */ /* 0x000fe200078e00ff */
[----:B------:R-:W-:-:S13]  /*11610*/  @P0 LEA R2, P1, R8, R14, 0x1 ;  /* 0x0000000e08020211 */ /* 0x000fda00078208ff */
[----:B------:R-:W-:Y:S05]  /*11620*/  WARPSYNC.COLLECTIVE R15, `(.L_x_13859) ;  /* 0x000000000f087348 */ /* 0x000fea0003c00000 */
[----:B------:R0:W1:Y:S02]  /*11630*/  SHFL.IDX P6, R14, R13, R12, R11 ;  /* 0x0000000c0d0e7389 */ /* 0x00006400000c000b */
[----:B01----:R-:W-:Y:S01]  /*11640*/  ENDCOLLECTIVE ;  /* 0x000000000000791b */ /* 0x003fe20003800000 */
.L_x_13859:
        /* <DEDUP_REMOVED lines=12> */
.L_x_13860:
[----:B------:R-:W-:Y:S02]  /*11710*/  IMAD.MOV.U32 R13, RZ, RZ, R5 ;  /* 0x000000ffff0d7224 */ /* 0x000fe400078e0005 */
[----:B------:R-:W-:Y:S01]  /*11720*/  IMAD.MOV.U32 R12, RZ, RZ, 0x3 ;  /* 0x00000003ff0c7424 */ /* 0x000fe200078e00ff */
[----:B------:R-:W-:-:S13]  /*11730*/  @P0 LEA R2, P1, R8, R14, 0x1 ;  /* 0x0000000e08020211 */ /* 0x000fda00078208ff */
[----:B------:R-:W-:Y:S05]  /*11740*/  WARPSYNC.COLLECTIVE R15, `(.L_x_13861) ;  /* 0x000000000f087348 */ /* 0x000fea0003c00000 */
[----:B------:R0:W1:Y:S02]  /*11750*/  SHFL.IDX P6, R14, R13, R12, R11 ;  /* 0x0000000c0d0e7389 */ /* 0x00006400000c000b */
[----:B01----:R-:W-:Y:S01]  /*11760*/  ENDCOLLECTIVE ;  /* 0x000000000000791b */ /* 0x003fe20003800000 */
.L_x_13861:
        /* <DEDUP_REMOVED lines=12> */
.L_x_13862:
[----:B------:R-:W-:Y:S02]  /*11830*/  IMAD.MOV.U32 R13, RZ, RZ, R5 ;  /* 0x000000ffff0d7224 */ /* 0x000fe400078e0005 */
[----:B------:R-:W-:Y:S01]  /*11840*/  IMAD.MOV.U32 R12, RZ, RZ, 0x4 ;  /* 0x00000004ff0c7424 */ /* 0x000fe200078e00ff */
[----:B------:R-:W-:-:S13]  /*11850*/  @P0 LEA R2, P1, R8, R14, 0x1 ;  /* 0x0000000e08020211 */ /* 0x000fda00078208ff */
[----:B------:R-:W-:Y:S05]  /*11860*/  WARPSYNC.COLLECTIVE R15, `(.L_x_13863) ;  /* 0x000000000f087348 */ /* 0x000fea0003c00000 */
[----:B------:R0:W1:Y:S02]  /*11870*/  SHFL.IDX P6, R14, R13, R12, R11 ;  /* 0x0000000c0d0e7389 */ /* 0x00006400000c000b */
[----:B01----:R-:W-:Y:S01]  /*11880*/  ENDCOLLECTIVE ;  /* 0x000000000000791b */ /* 0x003fe20003800000 */
.L_x_13863:
        /* <DEDUP_REMOVED lines=12> */
.L_x_13864:
[----:B------:R-:W-:Y:S02]  /*11950*/  IMAD.MOV.U32 R13, RZ, RZ, R5 ;  /* 0x000000ffff0d7224 */ /* 0x000fe400078e0005 */
[----:B------:R-:W-:Y:S01]  /*11960*/  IMAD.MOV.U32 R12, RZ, RZ, 0x5 ;  /* 0x00000005ff0c7424 */ /* 0x000fe200078e00ff */
[----:B------:R-:W-:-:S13]  /*11970*/  @P0 LEA R2, P1, R8, R14, 0x1 ;  /* 0x0000000e08020211 */ /* 0x000fda00078208ff */
[----:B------:R-:W-:Y:S05]  /*11980*/  WARPSYNC.COLLECTIVE R15, `(.L_x_13865) ;  /* 0x000000000f087348 */ /* 0x000fea0003c00000 */
[----:B------:R0:W1:Y:S02]  /*11990*/  SHFL.IDX P6, R14, R13, R12, R11 ;  /* 0x0000000c0d0e7389 */ /* 0x00006400000c000b */
[----:B01----:R-:W-:Y:S01]  /*119a0*/  ENDCOLLECTIVE ;  /* 0x000000000000791b */ /* 0x003fe20003800000 */
.L_x_13865:
        /* <DEDUP_REMOVED lines=10> */
.L_x_13866:
[----:B------:R-:W-:Y:S05]  /*11a50*/  BRA `(.L_x_13867) ;  /* 0xffffffbc00fc7947 */ /* 0x000fea000383ffff */
.L_x_13802:
[----:B------:R-:W-:Y:S01]  /*11a60*/  IMAD.MOV.U32 R13, RZ, RZ, R5 ;  /* 0x000000ffff0d7224 */ /* 0x000fe200078e0005 */
[----:B------:R-:W-:Y:S01]  /*11a70*/  MOV R12, RZ ;  /* 0x000000ff000c7202 */ /* 0x000fe20000000f00 */
[----:B------:R-:W-:Y:S01]  /*11a80*/  IMAD.MOV.U32 R11, RZ, RZ, 0x181f ;  /* 0x0000181fff0b7424 */ /* 0x000fe200078e00ff */
[----:B------:R-:W0:Y:S01]  /*11a90*/  S2R R20, SR_TID.X ;  /* 0x0000000000147919 */ /* 0x000e220000002100 */
[----:B------:R-:W-:Y:S01]  /*11aa0*/  IMAD.MOV.U32 R15, RZ, RZ, -0x1 ;  /* 0xffffffffff0f7424 */ /* 0x000fe200078e00ff */
[----:B------:R-:W-:Y:S01]  /*11ab0*/  LOP3.LUT R16, R16, 0xffffefff, RZ, 0xc0, !PT ;  /* 0xffffefff10107812 */ /* 0x000fe200078ec0ff */
[----:B------:R-:W-:-:S07]  /*11ac0*/  IMAD.U32 R4, RZ, RZ, UR43 ;  /* 0x0000002bff047e24 */ /* 0x000fce000f8e00ff */
[----:B01----:R-:W-:Y:S05]  /*11ad0*/  WARPSYNC.COLLECTIVE R15, `(.L_x_13868) ;  /* 0x000000000f087348 */ /* 0x003fea0003c00000 */
[----:B------:R2:W3:Y:S02]  /*11ae0*/  SHFL.IDX P6, R14, R13, R12, R11 ;  /* 0x0000000c0d0e7389 */ /* 0x0004e400000c000b */
[----:B0123--:R-:W-:Y:S01]  /*11af0*/  ENDCOLLECTIVE ;  /* 0x000000000000791b */ /* 0x00ffe20003800000 */
.L_x_13868:
[----:B------:R-:W-:-:S04]  /*11b00*/  IMAD R4, R4, 0x80, R35 ;  /* 0x0000008004047824 */ /* 0x000fc800078e0223 */
        /* <DEDUP_REMOVED lines=9> */
.L_x_13869:
        /* <DEDUP_REMOVED lines=10> */
.L_x_13870:
        /* <DEDUP_REMOVED lines=13> */
.L_x_13871:
[----:B------:R-:W-:Y:S02]  /*11d10*/  IMAD.MOV.U32 R13, RZ, RZ, R5 ;  /* 0x000000ffff0d7224 */ /* 0x000fe400078e0005 */
[----:B------:R-:W-:Y:S01]  /*11d20*/  IMAD.MOV.U32 R12, RZ, RZ, 0x2 ;  /* 0x00000002ff0c7424 */ /* 0x000fe200078e00ff */
[----:B------:R-:W-:-:S05]  /*11d30*/  @!P1 LEA R10, P0, R8, R14, 0x1 ;  /* 0x0000000e080a9211 */ /* 0x000fca00078008ff */
[----:B------:R-:W-:Y:S02]  /*11d40*/  @!P1 IMAD.X R11, RZ, RZ, R2, P0 ;  /* 0x000000ffff0b9224 */ /* 0x000fe400000e0602 */
[----:B------:R-:W-:Y:S02]  /*11d50*/  @!P1 IMAD.MOV.U32 R2, RZ, RZ, R10 ;  /* 0x000000ffff029224 */ /* 0x000fe400078e000a */
[----:B------:R-:W-:Y:S01]  /*11d60*/  @!P1 IMAD.MOV.U32 R3, RZ, RZ, R11 ;  /* 0x000000ffff039224 */ /* 0x000fe200078e000b */
[----:B------:R-:W-:Y:S01]  /*11d70*/  MOV R11, 0x181f ;  /* 0x0000181f000b7802 */ /* 0x000fe20000000f00 */
[----:B------:R-:W-:-:S03]  /*11d80*/  IMAD.SHL.U32 R10, R20, 0x8, RZ ;  /* 0x00000008140a7824 */ /* 0x000fc600078e00ff */
[----:B------:R-:W-:Y:S01]  /*11d90*/  @!PT LDS RZ, [RZ] ;  /* 0x00000000fffff984 */ /* 0x000fe20000000800 */
[----:B------:R-:W-:Y:S01]  /*11da0*/  @!PT LDS RZ, [RZ] ;  /* 0x00000000fffff984 */ /* 0x000fe20000000800 */
[----:B------:R-:W-:Y:S01]  /*11db0*/  @!PT LDS RZ, [RZ] ;  /* 0x00000000fffff984 */ /* 0x000fe20000000800 */
[----:B------:R0:W-:Y:S01]  /*11dc0*/  @!P1 LDGSTS.E.BYPASS.LTC128B.128 [R22+0x18c00], desc[UR36][R2.64], !P5 ;  /* 0x18c0000002169fae */ /* 0x0001e2000e901d64 */
[----:B------:R-:W-:Y:S01]  /*11dd0*/  ISETP.GE.AND P1, PT, R6, UR41, PT ;  /* 0x0000002906007c0c */ /* 0x000fe2000bf26270 */
[----:B------:R-:W-:Y:S01]  /*11de0*/  VIADD R6, R4, 0x30 ;  /* 0x0000003004067836 */ /* 0x000fe20000000000 */
[----:B------:R-:W-:-:S11]  /*11df0*/  LOP3.LUT R10, R10, 0x38, RZ, 0xc0, !PT ;  /* 0x000000380a0a7812 */ /* 0x000fd600078ec0ff */
[----:B0-----:R-:W-:Y:S05]  /*11e00*/  WARPSYNC.COLLECTIVE R15, `(.L_x_13872) ;  /* 0x000000000f087348 */ /* 0x001fea0003c00000 */
[----:B------:R1:W2:Y:S02]  /*11e10*/  SHFL.IDX P6, R14, R13, R12, R11 ;  /* 0x0000000c0d0e7389 */ /* 0x0002a400000c000b */
[----:B012---:R-:W-:Y:S01]  /*11e20*/  ENDCOLLECTIVE ;  /* 0x000000000000791b */ /* 0x007fe20003800000 */
.L_x_13872:
[----:B------:R-:W-:Y:S01]  /*11e30*/  @P1 LOP3.LUT R16, R16, 0x400, RZ, 0xfc, !PT ;  /* 0x0000040010101812 */ /* 0x000fe200078efcff */
[----:B------:R-:W-:-:S03]  /*11e40*/  IMAD.MOV.U32 R13, RZ, RZ, R0 ;  /* 0x000000ffff0d7224 */ /* 0x000fc600078e0000 */
[----:B------:R-:W-:Y:S01]  /*11e50*/  LOP3.LUT R16, R16, 0xfffffdff, RZ, 0xc0, !PT ;  /* 0xfffffdff10107812 */ /* 0x000fe200078ec0ff */
[----:B------:R-:W-:-:S07]  /*11e60*/  IMAD.MOV.U32 R8, RZ, RZ, R14 ;  /* 0x000000ffff087224 */ /* 0x000fce00078e000e */
[----:B------:R-:W-:Y:S05]  /*11e70*/  WARPSYNC.COLLECTIVE R15, `(.L_x_13873) ;  /* 0x000000000f087348 */ /* 0x000fea0003c00000 */
[----:B------:R0:W1:Y:S02]  /*11e80*/  SHFL.IDX P6, R14, R13, R12, R11 ;  /* 0x0000000c0d0e7389 */ /* 0x00006400000c000b */
[----:B01----:R-:W-:Y:S01]  /*11e90*/  ENDCOLLECTIVE ;  /* 0x000000000000791b */ /* 0x003fe20003800000 */
.L_x_13873:
[----:B------:R-:W-:Y:S02]  /*11ea0*/  IMAD.MOV.U32 R13, RZ, RZ, R5 ;  /* 0x000000ffff0d7224 */ /* 0x000fe400078e0005 */
[----:B------:R-:W-:Y:S02]  /*11eb0*/  IMAD.MOV.U32 R12, RZ, RZ, 0x3 ;  /* 0x00000003ff0c7424 */ /* 0x000fe400078e00ff */
[----:B------:R-:W-:-:S07]  /*11ec0*/  IMAD.MOV.U32 R9, RZ, RZ, R14 ;  /* 0x000000ffff097224 */ /* 0x000fce00078e000e */
[----:B------:R-:W-:Y:S05]  /*11ed0*/  WARPSYNC.COLLECTIVE R15, `(.L_x_13874) ;  /* 0x000000000f087348 */ /* 0x000fea0003c00000 */
[----:B------:R0:W1:Y:S02]  /*11ee0*/  SHFL.IDX P6, R14, R13, R12, R11 ;  /* 0x0000000c0d0e7389 */ /* 0x00006400000c000b */
[----:B01----:R-:W-:Y:S01]  /*11ef0*/  ENDCOLLECTIVE ;  /* 0x000000000000791b */ /* 0x003fe20003800000 */
.L_x_13874:
        /* <DEDUP_REMOVED lines=14> */
.L_x_13875:
        /* <DEDUP_REMOVED lines=8> */
.L_x_13876:
        /* <DEDUP_REMOVED lines=9> */
[----:B------:R0:W-:Y:S02]  /*120f0*/  @!P1 LDGSTS.E.BYPASS.LTC128B.128 [R22+0x19c00], desc[UR36][R2.64], !P5 ;  /* 0x19c0000002169fae */ /* 0x0001e4000e901d64 */
[----:B------:R-:W-:Y:S01]  /*12100*/  ISETP.GE.AND P1, PT, R6, UR41, PT ;  /* 0x0000002906007c0c */ /* 0x000fe2000bf26270 */
[----:B------:R-:W-:Y:S02]  /*12110*/  VIADD R6, R4, 0x50 ;  /* 0x0000005004067836 */ /* 0x000fe40000000000 */
[----:B0-----:R-:W-:-:S10]  /*12120*/  IMAD.MOV.U32 R2, RZ, RZ, R14 ;  /* 0x000000ffff027224 */ /* 0x001fd400078e000e */
[----:B------:R-:W-:Y:S05]  /*12130*/  WARPSYNC.COLLECTIVE R15, `(.L_x_13877) ;  /* 0x000000000f087348 */ /* 0x000fea0003c00000 */
[----:B------:R0:W1:Y:S02]  /*12140*/  SHFL.IDX P6, R14, R13, R12, R11 ;  /* 0x0000000c0d0e7389 */ /* 0x00006400000c000b */
[----:B01----:R-:W-:Y:S01]  /*12150*/  ENDCOLLECTIVE ;  /* 0x000000000000791b */ /* 0x003fe20003800000 */
.L_x_13877:
        /* <DEDUP_REMOVED lines=16> */
.L_x_13878:
[----:B------:R-:W-:Y:S01]  /*12260*/  @P1 LOP3.LUT R16, R16, 0x80, RZ, 0xfc, !PT ;  /* 0x0000008010101812 */ /* 0x000fe200078efcff */
[----:B------:R-:W-:-:S03]  /*12270*/  IMAD.MOV.U32 R13, RZ, RZ, R0 ;  /* 0x000000ffff0d7224 */ /* 0x000fc600078e0000 */
[----:B------:R-:W-:Y:S01]  /*12280*/  LOP3.LUT R16, R16, 0xffffffbf, RZ, 0xc0, !PT ;  /* 0xffffffbf10107812 */ /* 0x000fe200078ec0ff */
[----:B------:R-:W-:-:S07]  /*12290*/  IMAD.MOV.U32 R2, RZ, RZ, R14 ;  /* 0x000000ffff027224 */ /* 0x000fce00078e000e */
[----:B------:R-:W-:Y:S05]  /*122a0*/  WARPSYNC.COLLECTIVE R15, `(.L_x_13879) ;  /* 0x000000000f087348 */ /* 0x000fea0003c00000 */
[----:B------:R0:W1:Y:S02]  /*122b0*/  SHFL.IDX P6, R14, R13, R12, R11 ;  /* 0x0000000c0d0e7389 */ /* 0x00006400000c000b */
[----:B01----:R-:W-:Y:S01]  /*122c0*/  ENDCOLLECTIVE ;  /* 0x000000000000791b */ /* 0x003fe20003800000 */
.L_x_13879:
[----:B------:R-:W-:Y:S02]  /*122d0*/  IMAD.MOV.U32 R13, RZ, RZ, R5 ;  /* 0x000000ffff0d7224 */ /* 0x000fe400078e0005 */
[----:B------:R-:W-:Y:S02]  /*122e0*/  IMAD.MOV.U32 R12, RZ, RZ, 0x6 ;  /* 0x00000006ff0c7424 */ /* 0x000fe400078e00ff */
[----:B------:R-:W-:-:S07]  /*122f0*/  IMAD.MOV.U32 R21, RZ, RZ, R14 ;  /* 0x000000ffff157224 */ /* 0x000fce00078e000e */
[----:B------:R-:W-:Y:S05]  /*12300*/  WARPSYNC.COLLECTIVE R15, `(.L_x_13880) ;  /* 0x000000000f087348 */ /* 0x000fea0003c00000 */
[----:B------:R0:W1:Y:S02]  /*12310*/  SHFL.IDX P6, R14, R13, R12, R11 ;  /* 0x0000000c0d0e7389 */ /* 0x00006400000c000b */
[----:B01----:R-:W-:Y:S01]  /*12320*/  ENDCOLLECTIVE ;  /* 0x000000000000791b */ /* 0x003fe20003800000 */
.L_x_13880:
        /* <DEDUP_REMOVED lines=13> */
.L_x_13881:
        /* <DEDUP_REMOVED lines=8> */
[----:B------:R-:W-:-:S03]  /*12480*/  @!P1 IMAD.MOV.U32 R2, RZ, RZ, R6 ;  /* 0x000000ffff029224 */ /* 0x000fc600078e0006 */
[----:B------:R-:W-:Y:S01]  /*12490*/  @!P1 MOV R3, R15 ;  /* 0x0000000f00039202 */ /* 0x000fe20000000f00 */
[----:B------:R-:W-:-:S04]  /*124a0*/  IMAD.MOV.U32 R15, RZ, RZ, -0x1 ;  /* 0xffffffffff0f7424 */ /* 0x000fc800078e00ff */
[----:B------:R-:W-:Y:S01]  /*124b0*/  @!PT LDS RZ, [RZ] ;  /* 0x00000000fffff984 */ /* 0x000fe20000000800 */
[----:B------:R-:W-:Y:S01]  /*124c0*/  @!PT LDS RZ, [RZ] ;  /* 0x00000000fffff984 */ /* 0x000fe20000000800 */
[----:B------:R-:W-:Y:S01]  /*124d0*/  @!PT LDS RZ, [RZ] ;  /* 0x00000000fffff984 */ /* 0x000fe20000000800 */
[----:B------:R0:W-:Y:S03]  /*124e0*/  @!P1 LDGSTS.E.BYPASS.LTC128B.128 [R22+0x1b400], desc[UR36][R2.64], !P5 ;  /* 0x1b40000002169fae */ /* 0x0001e6000e901d64 */
[----:B0-----:R-:W-:Y:S05]  /*124f0*/  WARPSYNC.COLLECTIVE R15, `(.L_x_13882) ;  /* 0x000000000f087348 */ /* 0x001fea0003c00000 */
[----:B------:R1:W2:Y:S02]  /*12500*/  SHFL.IDX P6, R14, R13, R12, R11 ;  /* 0x0000000c0d0e7389 */ /* 0x0002a400000c000b */
[----:B012---:R-:W-:Y:S01]  /*12510*/  ENDCOLLECTIVE ;  /* 0x000000000000791b */ /* 0x007fe20003800000 */
.L_x_13882:
[----:B------:R-:W-:Y:S02]  /*12520*/  IMAD.MOV.U32 R13, RZ, RZ, R0 ;  /* 0x000000ffff0d7224 */ /* 0x000fe400078e0000 */
[----:B------:R-:W-:-:S07]  /*12530*/  IMAD.MOV.U32 R5, RZ, RZ, R14 ;  /* 0x000000ffff057224 */ /* 0x000fce00078e000e */
[----:B------:R-:W-:Y:S05]  /*12540*/  WARPSYNC.COLLECTIVE R15, `(.L_x_13883) ;  /* 0x000000000f087348 */ /* 0x000fea0003c00000 */
[----:B------:R0:W1:Y:S02]  /*12550*/  SHFL.IDX P6, R14, R13, R12, R11 ;  /* 0x0000000c0d0e7389 */ /* 0x00006400000c000b */
[----:B01----:R-:W-:Y:S01]  /*12560*/  ENDCOLLECTIVE ;  /* 0x000000000000791b */ /* 0x003fe20003800000 */
.L_x_13883:
[----:B------:R-:W-:Y:S05]  /*12570*/  BRA `(.L_x_13884) ;  /* 0xffffffc0001c7947 */ /* 0x000fea000383ffff */
.L_x_13806:
        /* <DEDUP_REMOVED lines=8> */
.L_x_13886:
[----:B------:R-:W-:Y:S05]  /*12600*/  BSYNC B0 ;  /* 0x0000000000007941 */ /* 0x000fea0003800000 */
.L_x_13885:
        /* <DEDUP_REMOVED lines=9> */
.L_x_13887:
        /* <DEDUP_REMOVED lines=8> */
.L_x_13888:
        /* <DEDUP_REMOVED lines=13> */
.L_x_13889:
[----:B------:R-:W-:Y:S02]  /*127f0*/  IMAD.MOV.U32 R13, RZ, RZ, R4 ;  /* 0x000000ffff0d7224 */ /* 0x000fe400078e0004 */
[----:B------:R-:W-:Y:S01]  /*12800*/  IMAD.MOV.U32 R12, RZ, RZ, 0x2 ;  /* 0x00000002ff0c7424 */ /* 0x000fe200078e00ff */
[----:B------:R-:W-:-:S13]  /*12810*/  LOP3.LUT P6, RZ, R16, 0x800, RZ, 0xc0, !PT ;  /* 0x0000080010ff7812 */ /* 0x000fda00078cc0ff */
[----:B------:R-:W-:-:S04]  /*12820*/  @!P6 LEA R14, P0, R20, R14, 0x1 ;  /* 0x0000000e140ee211 */ /* 0x000fc800078008ff */
[----:B------:R-:W-:Y:S01]  /*12830*/  @!P6 IADD3.X R5, RZ, R5, RZ, P0, !PT ;  /* 0x00000005ff05e210 */ /* 0x000fe200007fe4ff */
[----:B------:R-:W-:-:S04]  /*12840*/  @!P6 IMAD.MOV.U32 R2, RZ, RZ, R14 ;  /* 0x000000ffff02e224 */ /* 0x000fc800078e000e */
        /* <DEDUP_REMOVED lines=11> */
.L_x_13890:
[----:B------:R-:W-:Y:S02]  /*12900*/  IMAD.MOV.U32 R13, RZ, RZ, R0 ;  /* 0x000000ffff0d7224 */ /* 0x000fe400078e0000 */
[----:B------:R-:W-:-:S07]  /*12910*/  IMAD.MOV.U32 R5, RZ, RZ, R14 ;  /* 0x000000ffff057224 */ /* 0x000fce00078e000e */
[----:B------:R-:W-:Y:S05]  /*12920*/  WARPSYNC.COLLECTIVE R15, `(.L_x_13891) ;  /* 0x000000000f087348 */ /* 0x000fea0003c00000 */
[----:B------:R0:W1:Y:S02]  /*12930*/  SHFL.IDX P6, R14, R13, R12, R11 ;  /* 0x0000000c0d0e7389 */ /* 0x00006400000c000b */
[----:B01----:R-:W-:Y:S01]  /*12940*/  ENDCOLLECTIVE ;  /* 0x000000000000791b */ /* 0x003fe20003800000 */
.L_x_13891:
[----:B------:R-:W-:Y:S02]  /*12950*/  IMAD.MOV.U32 R13, RZ, RZ, R4 ;  /* 0x000000ffff0d7224 */ /* 0x000fe400078e0004 */
[----:B------:R-:W-:Y:S01]  /*12960*/  IMAD.MOV.U32 R12, RZ, RZ, 0x3 ;  /* 0x00000003ff0c7424 */ /* 0x000fe200078e00ff */
[----:B------:R-:W-:-:S05]  /*12970*/  @!P1 LEA R14, P0, R20, R14, 0x1 ;  /* 0x0000000e140e9211 */ /* 0x000fca00078008ff */
[----:B------:R-:W-:-:S08]  /*12980*/  @!P1 IMAD.MOV.U32 R2, RZ, RZ, R14 ;  /* 0x000000ffff029224 */ /* 0x000fd000078e000e */
[----:B------:R-:W-:Y:S05]  /*12990*/  WARPSYNC.COLLECTIVE R15, `(.L_x_13892) ;  /* 0x000000000f087348 */ /* 0x000fea0003c00000 */
[----:B------:R0:W1:Y:S02]  /*129a0*/  SHFL.IDX P6, R14, R13, R12, R11 ;  /* 0x0000000c0d0e7389 */ /* 0x00006400000c000b */
[----:B01----:R-:W-:Y:S01]  /*129b0*/  ENDCOLLECTIVE ;  /* 0x000000000000791b */ /* 0x003fe20003800000 */
.L_x_13892:
        /* <DEDUP_REMOVED lines=15> */
.L_x_13893:
        /* <DEDUP_REMOVED lines=17> */
.L_x_13894:
[----:B------:R-:W-:Y:S01]  /*12bc0*/  MOV R13, R0 ;  /* 0x00000000000d7202 */ /* 0x000fe20000000f00 */
[----:B------:R-:W-:-:S07]  /*12bd0*/  IMAD.MOV.U32 R5, RZ, RZ, R14 ;  /* 0x000000ffff057224 */ /* 0x000fce00078e000e */
[----:B------:R-:W-:Y:S05]  /*12be0*/  WARPSYNC.COLLECTIVE R15, `(.L_x_13895) ;  /* 0x000000000f087348 */ /* 0x000fea0003c00000 */
[----:B------:R0:W1:Y:S02]  /*12bf0*/  SHFL.IDX P6, R14, R13, R12, R11 ;  /* 0x0000000c0d0e7389 */ /* 0x00006400000c000b */
[----:B01----:R-:W-:Y:S01]  /*12c00*/  ENDCOLLECTIVE ;  /* 0x000000000000791b */ /* 0x003fe20003800000 */
.L_x_13895:
[----:B------:R-:W-:Y:S02]  /*12c10*/  IMAD.MOV.U32 R13, RZ, RZ, R4 ;  /* 0x000000ffff0d7224 */ /* 0x000fe400078e0004 */
[----:B------:R-:W-:Y:S01]  /*12c20*/  IMAD.MOV.U32 R12, RZ, RZ, 0x5 ;  /* 0x00000005ff0c7424 */ /* 0x000fe200078e00ff */
[----:B------:R-:W-:-:S05]  /*12c30*/  @!P1 LEA R14, P0, R20, R14, 0x1 ;  /* 0x0000000e140e9211 */ /* 0x000fca00078008ff */
[----:B------:R-:W-:-:S08]  /*12c40*/  @!P1 IMAD.MOV.U32 R2, RZ, RZ, R14 ;  /* 0x000000ffff029224 */ /* 0x000fd000078e000e */
[----:B------:R-:W-:Y:S05]  /*12c50*/  WARPSYNC.COLLECTIVE R15, `(.L_x_13896) ;  /* 0x000000000f087348 */ /* 0x000fea0003c00000 */
[----:B------:R0:W1:Y:S02]  /*12c60*/  SHFL.IDX P6, R14, R13, R12, R11 ;  /* 0x0000000c0d0e7389 */ /* 0x00006400000c000b */
[----:B01----:R-:W-:Y:S01]  /*12c70*/  ENDCOLLECTIVE ;  /* 0x000000000000791b */ /* 0x003fe20003800000 */
.L_x_13896:
        /* <DEDUP_REMOVED lines=15> */
.L_x_13897:
        /* <DEDUP_REMOVED lines=17> */
.L_x_13898:
[----:B------:R-:W-:Y:S02]  /*12e80*/  IMAD.MOV.U32 R13, RZ, RZ, R0 ;  /* 0x000000ffff0d7224 */ /* 0x000fe400078e0000 */
[----:B------:R-:W-:-:S07]  /*12e90*/  IMAD.MOV.U32 R5, RZ, RZ, R14 ;  /* 0x000000ffff057224 */ /* 0x000fce00078e000e */
[----:B------:R-:W-:Y:S05]  /*12ea0*/  WARPSYNC.COLLECTIVE R15, `(.L_x_13899) ;  /* 0x000000000f087348 */ /* 0x000fea0003c00000 */
[----:B------:R0:W1:Y:S02]  /*12eb0*/  SHFL.IDX P6, R14, R13, R12, R11 ;  /* 0x0000000c0d0e7389 */ /* 0x00006400000c000b */
[----:B01----:R-:W-:Y:S01]  /*12ec0*/  ENDCOLLECTIVE ;  /* 0x000000000000791b */ /* 0x003fe20003800000 */
.L_x_13899:
[----:B------:R-:W-:Y:S02]  /*12ed0*/  IMAD.MOV.U32 R13, RZ, RZ, R4 ;  /* 0x000000ffff0d7224 */ /* 0x000fe400078e0004 */
[----:B------:R-:W-:Y:S01]  /*12ee0*/  IMAD.MOV.U32 R12, RZ, RZ, 0x7 ;  /* 0x00000007ff0c7424 */ /* 0x000fe200078e00ff */
[----:B------:R-:W-:-:S05]  /*12ef0*/  @!P1 LEA R14, P0, R20, R14, 0x1 ;  /* 0x0000000e140e9211 */ /* 0x000fca00078008ff */
[----:B------:R-:W-:-:S08]  /*12f00*/  @!P1 IMAD.MOV.U32 R2, RZ, RZ, R14 ;  /* 0x000000ffff029224 */ /* 0x000fd000078e000e */
[----:B------:R-:W-:Y:S05]  /*12f10*/  WARPSYNC.COLLECTIVE R15, `(.L_x_13900) ;  /* 0x000000000f087348 */ /* 0x000fea0003c00000 */
[----:B------:R0:W1:Y:S02]  /*12f20*/  SHFL.IDX P6, R14, R13, R12, R11 ;  /* 0x0000000c0d0e7389 */ /* 0x00006400000c000b */
[----:B01----:R-:W-:Y:S01]  /*12f30*/  ENDCOLLECTIVE ;  /* 0x000000000000791b */ /* 0x003fe20003800000 */
.L_x_13900:
        /* <DEDUP_REMOVED lines=10> */
[----:B------:R-:W-:-:S07]  /*12fe0*/  MOV R5, R14 ;  /* 0x0000000e00057202 */ /* 0x000fce0000000f00 */
[----:B0-----:R-:W-:Y:S05]  /*12ff0*/  WARPSYNC.COLLECTIVE R15, `(.L_x_13901) ;  /* 0x000000000f087348 */ /* 0x001fea0003c00000 */
[----:B------:R1:W2:Y:S02]  /*13000*/  SHFL.IDX P6, R14, R13, R12, R11 ;  /* 0x0000000c0d0e7389 */ /* 0x0002a400000c000b */
[----:B012---:R-:W-:Y:S01]  /*13010*/  ENDCOLLECTIVE ;  /* 0x000000000000791b */ /* 0x007fe20003800000 */
.L_x_13901:
[----:B------:R-:W-:Y:S05]  /*13020*/  BRA `(.L_x_13902) ;  /* 0xffffffc000347947 */ /* 0x000fea000383ffff */
.L_x_13809:
[----:B0-----:R0:W2:Y:S02]  /*13030*/  SYNCS.PHASECHK.TRANS64.TRYWAIT P0, [R17+URZ+0x32420], R0 ;  /* 0x03242000110075a7 */ /* 0x0010a4000800017f */
[----:B--2---:R-:W-:Y:S05]  /*13040*/  @!P0 NANOSLEEP.SYNCS 0x989680 ;  /* 0x009896800000895d */ /* 0x004fea0003900000 */
[----:B------:R-:W2:Y:S02]  /*13050*/  @!P0 SYNCS.PHASECHK.TRANS64 P0, [R17+URZ+0x32420], R0 ;  /* 0x03242000110085a7 */ /* 0x000ea4000800007f */
[----:B--2---:R-:W-:Y:S05]  /*13060*/  @!P0 BRA `(.L_x_13809) ;  /* 0xfffffffc00f08947 */ /* 0x004fea000383ffff */
[----:B------:R-:W-:Y:S05]  /*13070*/  BRA `(.L_x_13903) ;  /* 0xffffffc000987947 */ /* 0x000fea000383ffff */
.L_x_13812:
[----:B--2---:R2:W3:Y:S02]  /*13080*/  SYNCS.PHASECHK.TRANS64.TRYWAIT P0, [R24+URZ+0x32460], R3 ;  /* 0x03246003180075a7 */ /* 0x0044e4000800017f */
[----:B---3--:R-:W-:Y:S05]  /*13090*/  @!P0 NANOSLEEP.SYNCS 0x989680 ;  /* 0x009896800000895d */ /* 0x008fea0003900000 */
[----:B------:R-:W3:Y:S02]  /*130a0*/  @!P0 SYNCS.PHASECHK.TRANS64 P0, [R24+URZ+0x32460], R3 ;  /* 0x03246003180085a7 */ /* 0x000ee4000800007f */
[----:B---3--:R-:W-:Y:S05]  /*130b0*/  @!P0 BRA `(.L_x_13812) ;  /* 0xfffffffc00f08947 */ /* 0x008fea000383ffff */
[----:B------:R-:W-:Y:S05]  /*130c0*/  BRA `(.L_x_13904) ;  /* 0xffffffc000a47947 */ /* 0x000fea000383ffff */
.L_x_13813:
        /* <DEDUP_REMOVED lines=8> */
.L_x_13906:
[----:B------:R-:W-:Y:S05]  /*13150*/  BSYNC B0 ;  /* 0x0000000000007941 */ /* 0x000fea0003800000 */
.L_x_13905:
        /* <DEDUP_REMOVED lines=12> */
.L_x_13907:
        /* <DEDUP_REMOVED lines=9> */
.L_x_13908:
        /* <DEDUP_REMOVED lines=19> */
.L_x_13909:
[----:B------:R-:W-:Y:S01]  /*133e0*/  MOV R13, R6 ;  /* 0x00000006000d7202 */ /* 0x000fe20000000f00 */
[----:B------:R-:W-:Y:S01]  /*133f0*/  IMAD.MOV.U32 R12, RZ, RZ, 0x2 ;  /* 0x00000002ff0c7424 */ /* 0x000fe200078e00ff */
[----:B------:R-:W-:-:S13]  /*13400*/  IADD3 R2, P3, R14, R0, RZ ;  /* 0x000000000e027210 */ /* 0x000fda0007f7e0ff */
[----:B------:R-:W-:Y:S05]  /*13410*/  WARPSYNC.COLLECTIVE R15, `(.L_x_13910) ;  /* 0x000000000f087348 */ /* 0x000fea0003c00000 */
[----:B------:R0:W1:Y:S02]  /*13420*/  SHFL.IDX P6, R14, R13, R12, R11 ;  /* 0x0000000c0d0e7389 */ /* 0x00006400000c000b */
[----:B01----:R-:W-:Y:S01]  /*13430*/  ENDCOLLECTIVE ;  /* 0x000000000000791b */ /* 0x003fe20003800000 */
.L_x_13910:
        /* <DEDUP_REMOVED lines=17> */
.L_x_13911:
[----:B------:R-:W-:Y:S02]  /*13550*/  IMAD.MOV.U32 R13, RZ, RZ, R6 ;  /* 0x000000ffff0d7224 */ /* 0x000fe400078e0006 */
[----:B------:R-:W-:Y:S01]  /*13560*/  IMAD.MOV.U32 R12, RZ, RZ, 0x3 ;  /* 0x00000003ff0c7424 */ /* 0x000fe200078e00ff */
[----:B------:R-:W-:-:S13]  /*13570*/  IADD3 R2, P3, R14, R0, RZ ;  /* 0x000000000e027210 */ /* 0x000fda0007f7e0ff */
[----:B------:R-:W-:Y:S05]  /*13580*/  WARPSYNC.COLLECTIVE R15, `(.L_x_13912) ;  /* 0x000000000f087348 */ /* 0x000fea0003c00000 */
[----:B------:R0:W1:Y:S02]  /*13590*/  SHFL.IDX P6, R14, R13, R12, R11 ;  /* 0x0000000c0d0e7389 */ /* 0x00006400000c000b */
[----:B01----:R-:W-:Y:S01]  /*135a0*/  ENDCOLLECTIVE ;  /* 0x000000000000791b */ /* 0x003fe20003800000 */
.L_x_13912:
        /* <DEDUP_REMOVED lines=17> */
.L_x_13913:
[----:B------:R-:W-:Y:S02]  /*136c0*/  IMAD.MOV.U32 R13, RZ, RZ, R6 ;  /* 0x000000ffff0d7224 */ /* 0x000fe400078e0006 */
[----:B------:R-:W-:Y:S01]  /*136d0*/  IMAD.MOV.U32 R12, RZ, RZ, 0x4 ;  /* 0x00000004ff0c7424 */ /* 0x000fe200078e00ff */
[----:B------:R-:W-:-:S13]  /*136e0*/  IADD3 R2, P3, R14, R0, RZ ;  /* 0x000000000e027210 */ /* 0x000fda0007f7e0ff */
[----:B------:R-:W-:Y:S05]  /*136f0*/  WARPSYNC.COLLECTIVE R15, `(.L_x_13914) ;  /* 0x000000000f087348 */ /* 0x000fea0003c00000 */
[----:B------:R0:W1:Y:S02]  /*13700*/  SHFL.IDX P6, R14, R13, R12, R11 ;  /* 0x0000000c0d0e7389 */ /* 0x00006400000c000b */
[----:B01----:R-:W-:Y:S01]  /*13710*/  ENDCOLLECTIVE ;  /* 0x000000000000791b */ /* 0x003fe20003800000 */
.L_x_13914:
        /* <DEDUP_REMOVED lines=17> */
.L_x_13915:
[----:B------:R-:W-:Y:S02]  /*13830*/  IMAD.MOV.U32 R13, RZ, RZ, R6 ;  /* 0x000000ffff0d7224 */ /* 0x000fe400078e0006 */
[----:B------:R-:W-:Y:S01]  /*13840*/  IMAD.MOV.U32 R12, RZ, RZ, 0x5 ;  /* 0x00000005ff0c7424 */ /* 0x000fe200078e00ff */
[----:B------:R-:W-:-:S13]  /*13850*/  IADD3 R2, P3, R14, R0, RZ ;  /* 0x000000000e027210 */ /* 0x000fda0007f7e0ff */
[----:B------:R-:W-:Y:S05]  /*13860*/  WARPSYNC.COLLECTIVE R15, `(.L_x_13916) ;  /* 0x000000000f087348 */ /* 0x000fea0003c00000 */
[----:B------:R0:W1:Y:S02]  /*13870*/  SHFL.IDX P6, R14, R13, R12, R11 ;  /* 0x0000000c0d0e7389 */ /* 0x00006400000c000b */
[----:B01----:R-:W-:Y:S01]  /*13880*/  ENDCOLLECTIVE ;  /* 0x000000000000791b */ /* 0x003fe20003800000 */
.L_x_13916:
        /* <DEDUP_REMOVED lines=12> */
.L_x_13917:
        /* <DEDUP_REMOVED lines=9> */
.L_x_13819:
[----:B--2---:R2:W3:Y:S02]  /*139e0*/  SYNCS.PHASECHK.TRANS64.TRYWAIT P0, [R10+URZ+0x32440], R25 ;  /* 0x032440190a0075a7 */ /* 0x0044e4000800017f */
[----:B---3--:R-:W-:Y:S05]  /*139f0*/  @!P0 NANOSLEEP.SYNCS 0x989680 ;  /* 0x009896800000895d */ /* 0x008fea0003900000 */
[----:B------:R-:W3:Y:S02]  /*13a00*/  @!P0 SYNCS.PHASECHK.TRANS64 P0, [R10+URZ+0x32440], R25 ;  /* 0x032440190a0085a7 */ /* 0x000ee4000800007f */
[----:B---3--:R-:W-:Y:S05]  /*13a10*/  @!P0 BRA `(.L_x_13819) ;  /* 0xfffffffc00f08947 */ /* 0x008fea000383ffff */
[----:B------:R-:W-:Y:S05]  /*13a20*/  BRA `(.L_x_13919) ;  /* 0xffffffc400047947 */ /* 0x000fea000383ffff */
.L_x_13820:
[----:B------:R-:W-:Y:S01]  /*13a30*/  BSSY B1, `(.L_x_13920) ;  /* 0x0000008000017945 */ /* 0x000fe20003800000 */
[----:B------:R-:W-:Y:S01]  /*13a40*/  IMAD.MOV.U32 R13, RZ, RZ, R21 ;  /* 0x000000ffff0d7224 */ /* 0x000fe200078e0015 */
[----:B------:R-:W-:Y:S01]  /*13a50*/  MOV R12, RZ ;  /* 0x000000ff000c7202 */ /* 0x000fe20000000f00 */
[----:B------:R-:W-:Y:S02]  /*13a60*/  IMAD.MOV.U32 R11, RZ, RZ, 0x181f ;  /* 0x0000181fff0b7424 */ /* 0x000fe400078e00ff */
[----:B------:R-:W-:-:S07]  /*13a70*/  IMAD.MOV.U32 R15, RZ, RZ, -0x1 ;  /* 0xffffffffff0f7424 */ /* 0x000fce00078e00ff */
[----:B--2---:R-:W-:Y:S05]  /*13a80*/  WARPSYNC.COLLECTIVE R15, `(.L_x_13921) ;  /* 0x000000000f087348 */ /* 0x004fea0003c00000 */
[----:B------:R0:W1:Y:S02]  /*13a90*/  SHFL.IDX P6, R14, R13, R12, R11 ;  /* 0x0000000c0d0e7389 */ /* 0x00006400000c000b */
[----:B012---:R-:W-:Y:S01]  /*13aa0*/  ENDCOLLECTIVE ;  /* 0x000000000000791b */ /* 0x007fe20003800000 */
.L_x_13921:
[----:B------:R-:W-:Y:S05]  /*13ab0*/  BSYNC B1 ;  /* 0x0000000000017941 */ /* 0x000fea0003800000 */
.L_x_13920:
        /* <DEDUP_REMOVED lines=9> */
.L_x_13922:
[----:B------:R-:W-:Y:S02]  /*13b50*/  IMAD.MOV.U32 R13, RZ, RZ, R21 ;  /* 0x000000ffff0d7224 */ /* 0x000fe400078e0015 */
[----:B------:R-:W-:Y:S01]  /*13b60*/  IMAD.MOV.U32 R12, RZ, RZ, 0x1 ;  /* 0x00000001ff0c7424 */ /* 0x000fe200078e00ff */
[----:B------:R-:W-:-:S13]  /*13b70*/  IADD3 R2, P0, R14, R0, RZ ;  /* 0x000000000e027210 */ /* 0x000fda0007f1e0ff */
[----:B------:R-:W-:Y:S05]  /*13b80*/  WARPSYNC.COLLECTIVE R15, `(.L_x_13923) ;  /* 0x000000000f087348 */ /* 0x000fea0003c00000 */
[----:B------:R0:W1:Y:S02]  /*13b90*/  SHFL.IDX P6, R14, R13, R12, R11 ;  /* 0x0000000c0d0e7389 */ /* 0x00006400000c000b */
[----:B01----:R-:W-:Y:S01]  /*13ba0*/  ENDCOLLECTIVE ;  /* 0x000000000000791b */ /* 0x003fe20003800000 */
.L_x_13923:
        /* <DEDUP_REMOVED lines=10> */
.L_x_13924:
[----:B------:R-:W-:Y:S02]  /*13c50*/  IMAD.MOV.U32 R13, RZ, RZ, R21 ;  /* 0x000000ffff0d7224 */ /* 0x000fe400078e0015 */
[----:B------:R-:W-:Y:S02]  /*13c60*/  IMAD.MOV.U32 R12, RZ, RZ, 0x2 ;  /* 0x00000002ff0c7424 */ /* 0x000fe400078e00ff */
[----:B------:R-:W-:-:S07]  /*13c70*/  IMAD.MOV.U32 R6, RZ, RZ, R14 ;  /* 0x000000ffff067224 */ /* 0x000fce00078e000e */
[----:B------:R-:W-:Y:S05]  /*13c80*/  WARPSYNC.COLLECTIVE R15, `(.L_x_13925) ;  /* 0x000000000f087348 */ /* 0x000fea0003c00000 */
[----:B------:R0:W1:Y:S02]  /*13c90*/  SHFL.IDX P6, R14, R13, R12, R11 ;  /* 0x0000000c0d0e7389 */ /* 0x00006400000c000b */
[----:B01----:R-:W-:Y:S01]  /*13ca0*/  ENDCOLLECTIVE ;  /* 0x000000000000791b */ /* 0x003fe20003800000 */
.L_x_13925:
        /* <DEDUP_REMOVED lines=11> */
.L_x_13926:
[----:B------:R-:W-:Y:S02]  /*13d60*/  IMAD.MOV.U32 R13, RZ, RZ, R21 ;  /* 0x000000ffff0d7224 */ /* 0x000fe400078e0015 */
[----:B------:R-:W-:Y:S01]  /*13d70*/  IMAD.MOV.U32 R12, RZ, RZ, 0x3 ;  /* 0x00000003ff0c7424 */ /* 0x000fe200078e00ff */
[----:B------:R-:W-:-:S13]  /*13d80*/  IADD3 R2, P0, R14, R0, RZ ;  /* 0x000000000e027210 */ /* 0x000fda0007f1e0ff */
[----:B------:R-:W-:Y:S05]  /*13d90*/  WARPSYNC.COLLECTIVE R15, `(.L_x_13927) ;  /* 0x000000000f087348 */ /* 0x000fea0003c00000 */
[----:B------:R0:W1:Y:S02]  /*13da0*/  SHFL.IDX P6, R14, R13, R12, R11 ;  /* 0x0000000c0d0e7389 */ /* 0x00006400000c000b */
[----:B01----:R-:W-:Y:S01]  /*13db0*/  ENDCOLLECTIVE ;  /* 0x000000000000791b */ /* 0x003fe20003800000 */
.L_x_13927:
        /* <DEDUP_REMOVED lines=10> */
.L_x_13928:
[----:B------:R-:W-:Y:S02]  /*13e60*/  IMAD.MOV.U32 R13, RZ, RZ, R21 ;  /* 0x000000ffff0d7224 */ /* 0x000fe400078e0015 */
[----:B------:R-:W-:Y:S01]  /*13e70*/  IMAD.MOV.U32 R12, RZ, RZ, 0x4 ;  /* 0x00000004ff0c7424 */ /* 0x000fe200078e00ff */
[----:B------:R-:W-:-:S13]  /*13e80*/  IADD3 R2, P0, R14, R0, RZ ;  /* 0x000000000e027210 */ /* 0x000fda0007f1e0ff */
[----:B------:R-:W-:Y:S05]  /*13e90*/  WARPSYNC.COLLECTIVE R15, `(.L_x_13929) ;  /* 0x000000000f087348 */ /* 0x000fea0003c00000 */
[----:B------:R0:W1:Y:S02]  /*13ea0*/  SHFL.IDX P6, R14, R13, R12, R11 ;  /* 0x0000000c0d0e7389 */ /* 0x00006400000c000b */
[----:B01----:R-:W-:Y:S01]  /*13eb0*/  ENDCOLLECTIVE ;  /* 0x000000000000791b */ /* 0x003fe20003800000 */
.L_x_13929:
        /* <DEDUP_REMOVED lines=10> */
.L_x_13930:
[----:B------:R-:W-:Y:S02]  /*13f60*/  IMAD.MOV.U32 R13, RZ, RZ, R21 ;  /* 0x000000ffff0d7224 */ /* 0x000fe400078e0015 */
[----:B------:R-:W-:Y:S01]  /*13f70*/  IMAD.MOV.U32 R12, RZ, RZ, 0x5 ;  /* 0x00000005ff0c7424 */ /* 0x000fe200078e00ff */
[----:B------:R-:W-:-:S13]  /*13f80*/  IADD3 R2, P0, R14, R0, RZ ;  /* 0x000000000e027210 */ /* 0x000fda0007f1e0ff */
[----:B------:R-:W-:Y:S05]  /*13f90*/  WARPSYNC.COLLECTIVE R15, `(.L_x_13931) ;  /* 0x000000000f087348 */ /* 0x000fea0003c00000 */
[----:B------:R0:W1:Y:S02]  /*13fa0*/  SHFL.IDX P6, R14, R13, R12, R11 ;  /* 0x0000000c0d0e7389 */ /* 0x00006400000c000b */
[----:B01----:R-:W-:Y:S01]  /*13fb0*/  ENDCOLLECTIVE ;  /* 0x000000000000791b */ /* 0x003fe20003800000 */
.L_x_13931:
        /* <DEDUP_REMOVED lines=10> */
.L_x_13932:
[----:B------:R-:W-:Y:S05]  /*14060*/  BRA `(.L_x_13933) ;  /* 0xffffffc000447947 */ /* 0x000fea000383ffff */
.L_x_13825:
[----:B---3--:R3:W4:Y:S02]  /*14070*/  SYNCS.PHASECHK.TRANS64.TRYWAIT P0, [R10+URZ+0x32460], R25 ;  /* 0x032460190a0075a7 */ /* 0x008724000800017f */
[----:B----4-:R-:W-:Y:S05]  /*14080*/  @!P0 NANOSLEEP.SYNCS 0x989680 ;  /* 0x009896800000895d */ /* 0x010fea0003900000 */
[----:B------:R-:W4:Y:S02]  /*14090*/  @!P0 SYNCS.PHASECHK.TRANS64 P0, [R10+URZ+0x32460], R25 ;  /* 0x032460190a0085a7 */ /* 0x000f24000800007f */
[----:B----4-:R-:W-:Y:S05]  /*140a0*/  @!P0 BRA `(.L_x_13825) ;  /* 0xfffffffc00f08947 */ /* 0x010fea000383ffff */
[----:B------:R-:W-:Y:S05]  /*140b0*/  BRA `(.L_x_13934) ;  /* 0xffffffc000907947 */ /* 0x000fea000383ffff */
.L_x_13826:
        /* <DEDUP_REMOVED lines=8> */
.L_x_13936:
[----:B------:R-:W-:Y:S05]  /*14140*/  BSYNC B1 ;  /* 0x0000000000017941 */ /* 0x000fea0003800000 */
.L_x_13935:
        /* <DEDUP_REMOVED lines=9> */
.L_x_13937:
[----:B------:R-:W-:Y:S02]  /*141e0*/  IMAD.MOV.U32 R13, RZ, RZ, R24 ;  /* 0x000000ffff0d7224 */ /* 0x000fe400078e0018 */
[----:B------:R-:W-:Y:S01]  /*141f0*/  IMAD.MOV.U32 R12, RZ, RZ, 0x1 ;  /* 0x00000001ff0c7424 */ /* 0x000fe200078e00ff */
[----:B------:R-:W-:-:S13]  /*14200*/  IADD3 R2, P0, R14, R0, RZ ;  /* 0x000000000e027210 */ /* 0x000fda0007f1e0ff */
[----:B------:R-:W-:Y:S05]  /*14210*/  WARPSYNC.COLLECTIVE R15, `(.L_x_13938) ;  /* 0x000000000f087348 */ /* 0x000fea0003c00000 */
[----:B------:R0:W1:Y:S02]  /*14220*/  SHFL.IDX P6, R14, R13, R12, R11 ;  /* 0x0000000c0d0e7389 */ /* 0x00006400000c000b */
[----:B01----:R-:W-:Y:S01]  /*14230*/  ENDCOLLECTIVE ;  /* 0x000000000000791b */ /* 0x003fe20003800000 */
.L_x_13938:
        /* <DEDUP_REMOVED lines=13> */
.L_x_13939:
[----:B------:R-:W-:Y:S02]  /*14310*/  IMAD.MOV.U32 R13, RZ, RZ, R24 ;  /* 0x000000ffff0d7224 */ /* 0x000fe400078e0018 */
[----:B------:R-:W-:Y:S01]  /*14320*/  IMAD.MOV.U32 R12, RZ, RZ, 0x2 ;  /* 0x00000002ff0c7424 */ /* 0x000fe200078e00ff */
[----:B------:R-:W-:-:S13]  /*14330*/  IADD3 R2, P0, R14, R0, RZ ;  /* 0x000000000e027210 */ /* 0x000fda0007f1e0ff */
[----:B------:R-:W-:Y:S05]  /*14340*/  WARPSYNC.COLLECTIVE R15, `(.L_x_13940) ;  /* 0x000000000f087348 */ /* 0x000fea0003c00000 */
[----:B------:R0:W1:Y:S02]  /*14350*/  SHFL.IDX P6, R14, R13, R12, R11 ;  /* 0x0000000c0d0e7389 */ /* 0x00006400000c000b */
[----:B01----:R-:W-:Y:S01]  /*14360*/  ENDCOLLECTIVE ;  /* 0x000000000000791b */ /* 0x003fe20003800000 */
.L_x_13940:
        /* <DEDUP_REMOVED lines=13> */
.L_x_13941:
[----:B------:R-:W-:Y:S02]  /*14440*/  IMAD.MOV.U32 R13, RZ, RZ, R24 ;  /* 0x000000ffff0d7224 */ /* 0x000fe400078e0018 */
[----:B------:R-:W-:Y:S01]  /*14450*/  IMAD.MOV.U32 R12, RZ, RZ, 0x3 ;  /* 0x00000003ff0c7424 */ /* 0x000fe200078e00ff */
[----:B------:R-:W-:-:S13]  /*14460*/  IADD3 R2, P0, R14, R0, RZ ;  /* 0x000000000e027210 */ /* 0x000fda0007f1e0ff */
[----:B------:R-:W-:Y:S05]  /*14470*/  WARPSYNC.COLLECTIVE R15, `(.L_x_13942) ;  /* 0x000000000f087348 */ /* 0x000fea0003c00000 */
[----:B------:R0:W1:Y:S02]  /*14480*/  SHFL.IDX P6, R14, R13, R12, R11 ;  /* 0x0000000c0d0e7389 */ /* 0x00006400000c000b */
[----:B01----:R-:W-:Y:S01]  /*14490*/  ENDCOLLECTIVE ;  /* 0x000000000000791b */ /* 0x003fe20003800000 */
.L_x_13942:
        /* <DEDUP_REMOVED lines=13> */
.L_x_13943:
[----:B------:R-:W-:Y:S02]  /*14570*/  IMAD.MOV.U32 R13, RZ, RZ, R24 ;  /* 0x000000ffff0d7224 */ /* 0x000fe400078e0018 */
[----:B------:R-:W-:Y:S01]  /*14580*/  IMAD.MOV.U32 R12, RZ, RZ, 0x4 ;  /* 0x00000004ff0c7424 */ /* 0x000fe200078e00ff */
[----:B------:R-:W-:-:S13]  /*14590*/  IADD3 R2, P0, R14, R0, RZ ;  /* 0x000000000e027210 */ /* 0x000fda0007f1e0ff */
[----:B------:R-:W-:Y:S05]  /*145a0*/  WARPSYNC.COLLECTIVE R15, `(.L_x_13944) ;  /* 0x000000000f087348 */ /* 0x000fea0003c00000 */
[----:B------:R0:W1:Y:S02]  /*145b0*/  SHFL.IDX P6, R14, R13, R12, R11 ;  /* 0x0000000c0d0e7389 */ /* 0x00006400000c000b */
[----:B01----:R-:W-:Y:S01]  /*145c0*/  ENDCOLLECTIVE ;  /* 0x000000000000791b */ /* 0x003fe20003800000 */
.L_x_13944:
[----:B------:R-:W-:-:S05]  /*145d0*/  IADD3.X R3, RZ, R5, RZ, P0, !PT ;  /* 0x00000005ff037210 */ /* 0x000fca00007fe4ff */
        /* <DEDUP_REMOVED lines=12> */
.L_x_13945:
[----:B------:R-:W-:Y:S02]  /*146a0*/  IMAD.MOV.U32 R13, RZ, RZ, R24 ;  /* 0x000000ffff0d7224 */ /* 0x000fe400078e0018 */
[----:B------:R-:W-:Y:S01]  /*146b0*/  IMAD.MOV.U32 R12, RZ, RZ, 0x5 ;  /* 0x00000005ff0c7424 */ /* 0x000fe200078e00ff */
[----:B------:R-:W-:-:S13]  /*146c0*/  IADD3 R2, P0, R14, R0, RZ ;  /* 0x000000000e027210 */ /* 0x000fda0007f1e0ff */
[----:B------:R-:W-:Y:S05]  /*146d0*/  WARPSYNC.COLLECTIVE R15, `(.L_x_13946) ;  /* 0x000000000f087348 */ /* 0x000fea0003c00000 */
[----:B------:R0:W1:Y:S02]  /*146e0*/  SHFL.IDX P6, R14, R13, R12, R11 ;  /* 0x0000000c0d0e7389 */ /* 0x00006400000c000b */
[----:B01----:R-:W-:Y:S01]  /*146f0*/  ENDCOLLECTIVE ;  /* 0x000000000000791b */ /* 0x003fe20003800000 */
.L_x_13946:
        /* <DEDUP_REMOVED lines=13> */
.L_x_13947:
[----:B------:R-:W-:Y:S05]  /*147d0*/  BRA `(.L_x_13948) ;  /* 0xffffffbc00dc7947 */ /* 0x000fea000383ffff */
.L_x_13834:
        /* <DEDUP_REMOVED lines=8> */
.L_x_13950:
[----:B------:R-:W-:Y:S05]  /*14860*/  BSYNC B0 ;  /* 0x0000000000007941 */ /* 0x000fea0003800000 */
.L_x_13949:
[----:B------:R-:W-:Y:S05]  /*14870*/  BRA `(.L_x_13951) ;  /* 0xffffffc000ac7947 */ /* 0x000fea000383ffff */
.L_x_13837:
[----:B0-----:R0:W1:Y:S02]  /*14880*/  SYNCS.PHASECHK.TRANS64.TRYWAIT P0, [R7+URZ+0x32420], R0 ;  /* 0x03242000070075a7 */ /* 0x001064000800017f */
[----:B-1----:R-:W-:Y:S05]  /*14890*/  @!P0 NANOSLEEP.SYNCS 0x989680 ;  /* 0x009896800000895d */ /* 0x002fea0003900000 */
[----:B------:R-:W1:Y:S02]  /*148a0*/  @!P0 SYNCS.PHASECHK.TRANS64 P0, [R7+URZ+0x32420], R0 ;  /* 0x03242000070085a7 */ /* 0x000e64000800007f */
[----:B-1----:R-:W-:Y:S05]  /*148b0*/  @!P0 BRA `(.L_x_13837) ;  /* 0xfffffffc00f08947 */ /* 0x002fea000383ffff */
[----:B------:R-:W-:Y:S05]  /*148c0*/  BRA `(.L_x_13952) ;  /* 0xffffffc000f47947 */ /* 0x000fea000383ffff */
.L_x_13838:
        /* <DEDUP_REMOVED lines=11> */
.L_x_13954:
[----:B------:R-:W-:Y:S05]  /*14980*/  BSYNC B0 ;  /* 0x0000000000007941 */ /* 0x000fea0003800000 */
.L_x_13953:
[----:B------:R-:W-:Y:S05]  /*14990*/  BRA `(.L_x_13955) ;  /* 0xffffffc000dc7947 */ /* 0x000fea000383ffff */
.L_x_13841:
[----:B------:R-:W-:Y:S01]  /*149a0*/  BSSY B1, `(.L_x_13956) ;  /* 0x0000006000017945 */ /* 0x000fe20003800000 */
[----:B------:R-:W-:-:S07]  /*149b0*/  IMAD.MOV.U32 R15, RZ, RZ, -0x1 ;  /* 0xffffffffff0f7424 */ /* 0x000fce00078e00ff */
[----:B0-23-5:R-:W-:Y:S05]  /*149c0*/  WARPSYNC.COLLECTIVE R15, `(.L_x_13957) ;  /* 0x000000000f0c7348 */ /* 0x02dfea0003c00000 */
[----:B------:R-:W-:Y:S02]  /*149d0*/  ELECT P6, UR62, PT ;  /* 0x00000000003e782f */ /* 0x000fe400038c0000 */
[----:B------:R-:W-:Y:S01]  /*149e0*/  MOV R14, UR62 ;  /* 0x0000003e000e7c02 */ /* 0x000fe20008000f00 */
[----:B0-23-5:R-:W-:Y:S10]  /*149f0*/  ENDCOLLECTIVE ;  /* 0x000000000000791b */ /* 0x02dff40003800000 */
.L_x_13957:
[----:B------:R-:W-:Y:S05]  /*14a00*/  BSYNC B1 ;  /* 0x0000000000017941 */ /* 0x000fea0003800000 */
.L_x_13956:
[----:B------:R-:W-:Y:S05]  /*14a10*/  BRA `(.L_x_13958) ;  /* 0xffffffc000d47947 */ /* 0x000fea000383ffff */
.L_x_13843:
[----:B0-----:R0:W1:Y:S02]  /*14a20*/  SYNCS.PHASECHK.TRANS64.TRYWAIT P1, [R5+URZ+0x32440], R0 ;  /* 0x03244000050075a7 */ /* 0x001064000802017f */
[----:B-1----:R-:W-:Y:S05]  /*14a30*/  @!P1 NANOSLEEP.SYNCS 0x989680 ;  /* 0x009896800000995d */ /* 0x002fea0003900000 */
[----:B------:R-:W1:Y:S02]  /*14a40*/  @!P1 SYNCS.PHASECHK.TRANS64 P1, [R5+URZ+0x32440], R0 ;  /* 0x03244000050095a7 */ /* 0x000e64000802007f */
[----:B-1----:R-:W-:Y:S05]  /*14a50*/  @!P1 BRA `(.L_x_13843) ;  /* 0xfffffffc00f09947 */ /* 0x002fea000383ffff */
[----:B------:R-:W-:Y:S05]  /*14a60*/  BRA `(.L_x_13959) ;  /* 0xffffffc000fc7947 */ /* 0x000fea000383ffff */
.L_x_13845:
[----:B-1----:R1:W4:Y:S02]  /*14a70*/  SYNCS.PHASECHK.TRANS64.TRYWAIT P1, [R3+URZ+0x32440], R2 ;  /* 0x03244002030075a7 */ /* 0x002324000802017f */
[----:B----4-:R-:W-:Y:S05]  /*14a80*/  @!P1 NANOSLEEP.SYNCS 0x989680 ;  /* 0x009896800000995d */ /* 0x010fea0003900000 */
[----:B------:R-:W4:Y:S02]  /*14a90*/  @!P1 SYNCS.PHASECHK.TRANS64 P1, [R3+URZ+0x32440], R2 ;  /* 0x03244002030095a7 */ /* 0x000f24000802007f */
[----:B----4-:R-:W-:Y:S05]  /*14aa0*/  @!P1 BRA `(.L_x_13845) ;  /* 0xfffffffc00f09947 */ /* 0x010fea000383ffff */
[----:B------:R-:W-:Y:S05]  /*14ab0*/  BRA `(.L_x_13960) ;  /* 0xffffffc400087947 */ /* 0x000fea000383ffff */
.L_x_13847:
[----:B----4-:R4:W0:Y:S02]  /*14ac0*/  SYNCS.PHASECHK.TRANS64.TRYWAIT P1, [R5+URZ+0x32460], R0 ;  /* 0x03246000050075a7 */ /* 0x010824000802017f */
[----:B0-----:R-:W-:Y:S05]  /*14ad0*/  @!P1 NANOSLEEP.SYNCS 0x989680 ;  /* 0x009896800000995d */ /* 0x001fea0003900000 */
[----:B------:R-:W0:Y:S02]  /*14ae0*/  @!P1 SYNCS.PHASECHK.TRANS64 P1, [R5+URZ+0x32460], R0 ;  /* 0x03246000050095a7 */ /* 0x000e24000802007f */
[----:B0-----:R-:W-:Y:S05]  /*14af0*/  @!P1 BRA `(.L_x_13847) ;  /* 0xfffffffc00f09947 */ /* 0x001fea000383ffff */
[----:B------:R-:W-:Y:S05]  /*14b00*/  BRA `(.L_x_13961) ;  /* 0xffffffc400047947 */ /* 0x000fea000383ffff */
.L_x_13962:
        /* <DEDUP_REMOVED lines=15> */
.L_x_15568:


//--------------------- .text._ZN7cutlass13device_kernelIN5flash11enable_sm90INS1_16FlashAttnFwdSm90INS1_25CollectiveMainloopFwdSm90ILi2EN4cute5tupleIJNS5_1CILi1EEES8_S8_EEENS6_IJNS7_ILi128EEENS7_ILi96EEENS7_ILi64EEEEEELi256ENS_10bfloat16_tEfNS_4arch4Sm90ELb1ELb0ELb0ELb1ELb1ELb0ELb0ELb1ELb0ELb1ELb0ELb0EEENS1_21CollectiveEpilogueFwdINS6_IJSA_NS7_ILi256EEESB_EEES9_SE_SG_Li256ELb1ELb1ELb0ELb0EEENS1_36VarlenDynamicPersistentTileSchedulerILi128ELi96ELi256ELi128ELb0ELb1ELb1ELb1ELb1ELb1EEEEEEEEEvNT_6ParamsE --------------------------
	.section	.text._ZN7cutlass13device_kernelIN5flash11enable_sm90INS1_16FlashAttnFwdSm90INS1_25CollectiveMainloopFwdSm90ILi2EN4cute5tupleIJNS5_1CILi1EEES8_S8_EEENS6_IJNS7_ILi128EEENS7_ILi96EEENS7_ILi64EEEEEELi256ENS_10bfloat16_tEfNS_4arch4Sm90ELb1ELb0ELb0ELb1ELb1ELb0ELb0ELb1ELb0ELb1ELb0ELb0EEENS1_21CollectiveEpilogueFwdINS6_IJSA_NS7_ILi256EEESB_EEES9_SE_SG_Li256ELb1ELb1ELb0ELb0EEENS1_36VarlenDynamicPersistentTileSchedulerILi128ELi96ELi256ELi128ELb0ELb1ELb1ELb1ELb1ELb1EEEEEEEEEvNT_6ParamsE,"ax",@progbits
	.align	128
.text._ZN7cutlass13device_kernelIN5flash11enable_sm90INS1_16FlashAttnFwdSm90INS1_25CollectiveMainloopFwdSm90ILi2EN4cute5tupleIJNS5_1CILi1EEES8_S8_EEENS6_IJNS7_ILi128EEENS7_ILi96EEENS7_ILi64EEEEEELi256ENS_10bfloat16_tEfNS_4arch4Sm90ELb1ELb0ELb0ELb1ELb1ELb0ELb0ELb1ELb0ELb1ELb0ELb0EEENS1_21CollectiveEpilogueFwdINS6_IJSA_NS7_ILi256EEESB_EEES9_SE_SG_Li256ELb1ELb1ELb0ELb0EEENS1_36VarlenDynamicPersistentTileSchedulerILi128ELi96ELi256ELi128ELb0ELb1ELb1ELb1ELb1ELb1EEEEEEEEEvNT_6ParamsE:
        .type           _ZN7cutlass13device_kernelIN5flash11enable_sm90INS1_16FlashAttnFwdSm90INS1_25CollectiveMainloopFwdSm90ILi2EN4cute5tupleIJNS5_1CILi1EEES8_S8_EEENS6_IJNS7_ILi128EEENS7_ILi96EEENS7_ILi64EEEEEELi256ENS_10bfloat16_tEfNS_4arch4Sm90ELb1ELb0ELb0ELb1ELb1ELb0ELb0ELb1ELb0ELb1ELb0ELb0EEENS1_21CollectiveEpilogueFwdINS6_IJSA_NS7_ILi256EEESB_EEES9_SE_SG_Li256ELb1ELb1ELb0ELb0EEENS1_36VarlenDynamicPersistentTileSchedulerILi128ELi96ELi256ELi128ELb0ELb1ELb1ELb1ELb1ELb1EEEEEEEEEvNT_6ParamsE,@function
        .size           _ZN7cutlass13device_kernelIN5flash11enable_sm90INS1_16FlashAttnFwdSm90INS1_25CollectiveMainloopFwdSm90ILi2EN4cute5tupleIJNS5_1CILi1EEES8_S8_EEENS6_IJNS7_ILi128EEENS7_ILi96EEENS7_ILi64EEEEEELi256ENS_10bfloat16_tEfNS_4arch4Sm90ELb1ELb0ELb0ELb1ELb1ELb0ELb0ELb1ELb0ELb1ELb0ELb0EEENS1_21CollectiveEpilogueFwdINS6_IJSA_NS7_ILi256EEESB_EEES9_SE_SG_Li256ELb1ELb1ELb0ELb0EEENS1_36VarlenDynamicPersistentTileSchedulerILi128ELi96ELi256ELi128ELb0ELb1ELb1ELb1ELb1ELb1EEEEEEEEEvNT_6ParamsE,(.L_x_15569 - _ZN7cutlass13device_kernelIN5flash11enable_sm90INS1_16FlashAttnFwdSm90INS1_25CollectiveMainloopFwdSm90ILi2EN4cute5tupleIJNS5_1CILi1EEES8_S8_EEENS6_IJNS7_ILi128EEENS7_ILi96EEENS7_ILi64EEEEEELi256ENS_10bfloat16_tEfNS_4arch4Sm90ELb1ELb0ELb0ELb1ELb1ELb0ELb0ELb1ELb0ELb1ELb0ELb0EEENS1_21CollectiveEpilogueFwdINS6_IJSA_NS7_ILi256EEESB_EEES9_SE_SG_Li256ELb1ELb1ELb0ELb0EEENS1_36VarlenDynamicPersistentTileSchedulerILi128ELi96ELi256ELi128ELb0ELb1ELb1ELb1ELb1ELb1EEEEEEEEEvNT_6ParamsE)
        .other          _ZN7cutlass13device_kernelIN5flash11enable_sm90INS1_16FlashAttnFwdSm90INS1_25CollectiveMainloopFwdSm90ILi2EN4cute5tupleIJNS5_1CILi1EEES8_S8_EEENS6_IJNS7_ILi128EEENS7_ILi96EEENS7_ILi64EEEEEELi256ENS_10bfloat16_tEfNS_4arch4Sm90ELb1ELb0ELb0ELb1ELb1ELb0ELb0ELb1ELb0ELb1ELb0ELb0EEENS1_21CollectiveEpilogueFwdINS6_IJSA_NS7_ILi256EEESB_EEES9_SE_SG_Li256ELb1ELb1ELb0ELb0EEENS1_36VarlenDynamicPersistentTileSchedulerILi128ELi96ELi256ELi128ELb0ELb1ELb1ELb1ELb1ELb1EEEEEEEEEvNT_6ParamsE,@"STO_CUDA_ENTRY STV_DEFAULT"
_ZN7cutlass13device_kernelIN5flash11enable_sm90INS1_16FlashAttnFwdSm90INS1_25CollectiveMainloopFwdSm90ILi2EN4cute5tupleIJNS5_1CILi1EEES8_S8_EEENS6_IJNS7_ILi128EEENS7_ILi96EEENS7_ILi64EEEEEELi256ENS_10bfloat16_tEfNS_4arch4Sm90ELb1ELb0ELb0ELb1ELb1ELb0ELb0ELb1ELb0ELb1ELb0ELb0EEENS1_21CollectiveEpilogueFwdINS6_IJSA_NS7_ILi256EEESB_EEES9_SE_SG_Li256ELb1ELb1ELb0ELb0EEENS1_36VarlenDynamicPersistentTileSchedulerILi128ELi96ELi256ELi128ELb0ELb1ELb1ELb1ELb1ELb1EEEEEEEEEvNT_6ParamsE:
        /* <DEDUP_REMOVED lines=45> */
.L_x_13963:
        /* <DEDUP_REMOVED lines=22> */
.L_x_13964:
        /* <DEDUP_REMOVED lines=18> */
.L_x_13965:
        /* <DEDUP_REMOVED lines=22> */
.L_x_13966:
        /* <DEDUP_REMOVED lines=23> */
.L_x_13967:
        /* <DEDUP_REMOVED lines=8> */
.L_x_13969:
        /* <DEDUP_REMOVED lines=23> */
[----:B------:R-:W-:Y:S01]  /*0a10*/  R2UR UR5, R5 ;  /* 0x00000000050572ca */ /* 0x000fe200000e0000 */
        /* <DEDUP_REMOVED lines=42> */
[----:B------:R-:W-:Y:S01]  /*0cc0*/  SHF.R.S32.HI R200, RZ, 0x3, R0 ;  /* 0x00000003ffc87819 */ /* 0x000fe20000011400 */
[----:B------:R-:W-:Y:S01]  /*0cd0*/  IMAD.IADD R3, R202, 0x1, -R3 ;  /* 0x00000001ca037824 */ /* 0x000fe200078e0a03 */
[----:B------:R-:W-:Y:S01]  /*0ce0*/  LOP3.LUT R0, R9, 0x7ffffffc, RZ, 0xc0, !PT ;  /* 0x7ffffffc09007812 */ /* 0x000fe200078ec0ff */
        /* <DEDUP_REMOVED lines=10> */
.L_x_14029:
[----:B------:R-:W-:Y:S01]  /*0d90*/  ULDC.64 UR8, c[0x0][0xc88] ;  /* 0x0003220000087ab9 */ /* 0x000fe20000000a00 */
[----:B------:R-:W-:Y:S01]  /*0da0*/  ULDC.64 UR10, c[0x0][0xa18] ;  /* 0x00028600000a7ab9 */ /* 0x000fe20000000a00 */
[----:B------:R-:W-:Y:S02]  /*0db0*/  UIMAD.WIDE UR8, UR7, 0x4, UR8 ;  /* 0x00000004070878a5 */ /* 0x000fe4000f8e0208 */
[----:B------:R-:W-:Y:S01]  /*0dc0*/  UISETP.NE.U32.AND UP1, UPT, UR10, URZ, UPT ;  /* 0x0000003f0a00728c */ /* 0x000fe2000bf25070 */
[----:B------:R-:W-:Y:S01]  /*0dd0*/  ULDC UR4, c[0x0][0x424] ;  /* 0x0001090000047ab9 */ /* 0x000fe20000000800 */
[----:B------:R-:W-:Y:S02]  /*0de0*/  ULDC UR7, c[0x0][0x2f0] ;  /* 0x0000bc0000077ab9 */ /* 0x000fe40000000800 */
[----:B01----:R-:W-:Y:S01]  /*0df0*/  MOV R4, UR8 ;  /* 0x0000000800047c02 */ /* 0x003fe20008000f00 */
[----:B--2---:R-:W-:Y:S01]  /*0e00*/  IMAD.U32 R5, RZ, RZ, UR9 ;  /* 0x00000009ff057e24 */ /* 0x004fe2000f8e00ff */
        /* <DEDUP_REMOVED lines=18> */
[----:B------:R-:W2:Y:S04]  /*0f30*/  @P0 LDG.E R4, desc[UR48][R4.64] ;  /* 0x0000003004040981 */ /* 0x000ea8000c1e1900 */
[----:B---3--:R-:W3:Y:S01]  /*0f40*/  @P2 LDG.E R6, desc[UR48][R6.64] ;  /* 0x0000003006062981 */ /* 0x008ee2000c1e1900 */
        /* <DEDUP_REMOVED lines=26> */
.L_x_13970:
        /* <DEDUP_REMOVED lines=8> */
.L_x_13971:
        /* <DEDUP_REMOVED lines=13> */
.L_x_13972:
[----:B------:R-:W-:Y:S01]  /*1240*/  UIADD3 UR44, -UR44, UR4, URZ ;  /* 0x000000042c2c7290 */ /* 0x000fe2000fffe13f */
[----:B------:R-:W-:Y:S01]  /*1250*/  PLOP3.LUT P0, PT, PT, PT, PT, 0x80, 0x0 ;  /* 0x000000000000781c */ /* 0x000fe20003f0f070 */
[----:B------:R-:W-:Y:S01]  /*1260*/  USHF.L.U32 UR45, UR5, 0x7, URZ ;  /* 0x00000007052d7899 */ /* 0x000fe2000800063f */
[----:B------:R-:W-:Y:S01]  /*1270*/  IMAD.MOV.U32 R3, RZ, RZ, RZ ;  /* 0x000000ffff037224 */ /* 0x000fe200078e00ff */
[----:B------:R-:W-:Y:S01]  /*1280*/  ULDC UR4, c[0x0][0x448] ;  /* 0x0001120000047ab9 */ /* 0x000fe20000000800 */
[----:B------:R-:W-:Y:S01]  /*1290*/  UIADD3 UR7, UR44, 0x60, -UR42 ;  /* 0x000000602c077890 */ /* 0x000fe2000fffe82a */
[----:B------:R-:W-:Y:S01]  /*12a0*/  CS2R R8, SRZ ;  /* 0x0000000000087805 */ /* 0x000fe2000001ff00 */
[----:B------:R-:W-:Y:S01]  /*12b0*/  UISETP.NE.AND UP0, UPT, UR4, 0x1, UPT ;  /* 0x000000010400788c */ /* 0x000fe2000bf05270 */
[----:B------:R-:W-:Y:S01]  /*12c0*/  IMAD.MOV.U32 R0, RZ, RZ, RZ ;  /* 0x000000ffff007224 */ /* 0x000fe200078e00ff */
[----:B------:R-:W-:Y:S01]  /*12d0*/  UIADD3 UR6, UR45, 0x7f, URZ ;  /* 0x0000007f2d067890 */ /* 0x000fe2000fffe03f */
[----:B------:R-:W-:Y:S01]  /*12e0*/  IMAD.MOV.U32 R150, RZ, RZ, RZ ;  /* 0x000000ffff967224 */ /* 0x000fe200078e00ff */
[----:B------:R-:W-:Y:S01]  /*12f0*/  UP2UR UR47, UPR, URZ, 0x1 ;  /* 0x000000013f2f7883 */ /* 0x000fe20008000000 */
[----:B------:R-:W-:-:S02]  /*1300*/  CS2R R148, SRZ ;  /* 0x0000000000947805 */ /* 0x000fc4000001ff00 */
[----:B------:R-:W-:Y:S02]  /*1310*/  CS2R R146, SRZ ;  /* 0x0000000000927805 */ /* 0x000fe4000001ff00 */
[----:B------:R-:W-:Y:S02]  /*1320*/  CS2R R144, SRZ ;  /* 0x0000000000907805 */ /* 0x000fe4000001ff00 */
[----:B------:R-:W-:Y:S02]  /*1330*/  CS2R R142, SRZ ;  /* 0x00000000008e7805 */ /* 0x000fe4000001ff00 */
[----:B------:R-:W-:Y:S02]  /*1340*/  CS2R R140, SRZ ;  /* 0x00000000008c7805 */ /* 0x000fe4000001ff00 */
[----:B------:R-:W-:Y:S01]  /*1350*/  CS2R R138, SRZ ;  /* 0x00000000008a7805 */ /* 0x000fe2000001ff00 */
[----:B------:R-:W-:Y:S01]  /*1360*/  @UP0 ULDC UR4, c[0x0][0x44c] ;  /* 0x0001130000040ab9 */ /* 0x000fe20000000800 */
[----:B------:R-:W-:Y:S01]  /*1370*/  @UP0 ULDC UR8, c[0x0][0x450] ;  /* 0x0001140000080ab9 */ /* 0x000fe20000000800 */
[----:B------:R-:W-:Y:S01]  /*1380*/  UIMAD.WIDE.U32 UR4, UR6, UR4, URZ ;  /* 0x00000004060472a5 */ /* 0x000fe2000f8e003f */
[----:B------:R-:W-:Y:S01]  /*1390*/  CS2R R136, SRZ ;  /* 0x0000000000887805 */ /* 0x000fe2000001ff00 */
[----:B------:R-:W-:Y:S01]  /*13a0*/  UIADD3 UR4, UR44, 0x5f, URZ ;  /* 0x0000005f2c047890 */ /* 0x000fe2000fffe03f */
[----:B------:R-:W-:Y:S01]  /*13b0*/  CS2R R134, SRZ ;  /* 0x0000000000867805 */ /* 0x000fe2000001ff00 */
[----:B------:R-:W-:Y:S01]  /*13c0*/  @UP0 USHF.R.U32.HI UR6, URZ, UR8, UR5 ;  /* 0x000000083f060299 */ /* 0x000fe20008011605 */
[----:B------:R-:W-:Y:S01]  /*13d0*/  CS2R R132, SRZ ;  /* 0x0000000000847805 */ /* 0x000fe2000001ff00 */
[----:B------:R-:W-:Y:S01]  /*13e0*/  UIMAD.WIDE UR4, UR4, 0x2aaaaaab, URZ ;  /* 0x2aaaaaab040478a5 */ /* 0x000fe2000f8e023f */
[----:B------:R-:W-:Y:S01]  /*13f0*/  CS2R R130, SRZ ;  /* 0x0000000000827805 */ /* 0x000fe2000001ff00 */
[----:B------:R-:W-:Y:S01]  /*1400*/  UIADD3 UR6, UR7, UR6, URZ ;  /* 0x0000000607067290 */ /* 0x000fe2000fffe03f */
[----:B------:R-:W-:Y:S01]  /*1410*/  CS2R R128, SRZ ;  /* 0x0000000000807805 */ /* 0x000fe2000001ff00 */
[----:B------:R-:W-:Y:S01]  /*1420*/  USHF.R.U32.HI UR4, URZ, 0x1f, UR5 ;  /* 0x0000001f3f047899 */ /* 0x000fe20008011605 */
[----:B------:R-:W-:Y:S01]  /*1430*/  CS2R R126, SRZ ;  /* 0x00000000007e7805 */ /* 0x000fe2000001ff00 */
[----:B------:R-:W-:Y:S01]  /*1440*/  UIMAD.WIDE UR6, UR6, 0x2aaaaaab, URZ ;  /* 0x2aaaaaab060678a5 */ /* 0x000fe2000f8e023f */
[----:B------:R-:W-:Y:S01]  /*1450*/  CS2R R124, SRZ ;  /* 0x00000000007c7805 */ /* 0x000fe2000001ff00 */
[----:B------:R-:W-:Y:S01]  /*1460*/  ULEA.HI.SX32 UR4, UR5, UR4, 0x1c ;  /* 0x0000000405047291 */ /* 0x000fe2000f8fe23f */
[----:B------:R-:W-:Y:S01]  /*1470*/  CS2R R122, SRZ ;  /* 0x00000000007a7805 */ /* 0x000fe2000001ff00 */
[----:B------:R-:W-:Y:S01]  /*1480*/  USHF.R.U32.HI UR6, URZ, 0x1f, UR7 ;  /* 0x0000001f3f067899 */ /* 0x000fe20008011607 */
[----:B------:R-:W-:-:S02]  /*1490*/  CS2R R120, SRZ ;  /* 0x0000000000787805 */ /* 0x000fc4000001ff00 */
[----:B------:R-:W-:Y:S02]  /*14a0*/  CS2R R118, SRZ ;  /* 0x0000000000767805 */ /* 0x000fe4000001ff00 */
[----:B------:R-:W-:Y:S01]  /*14b0*/  CS2R R116, SRZ ;  /* 0x0000000000747805 */ /* 0x000fe2000001ff00 */
[----:B------:R-:W-:Y:S01]  /*14c0*/  ULEA.HI.SX32 UR6, UR7, UR6, 0x1c ;  /* 0x0000000607067291 */ /* 0x000fe2000f8fe23f */
        /* <DEDUP_REMOVED lines=8> */
[----:B------:R-:W-:Y:S01]  /*1550*/  IMAD.MOV.U32 R170, RZ, RZ, RZ ;  /* 0x000000ffffaa7224 */ /* 0x000fe200078e00ff */
[----:B------:R-:W-:Y:S02]  /*1560*/  CS2R R168, SRZ ;  /* 0x0000000000a87805 */ /* 0x000fe4000001ff00 */
[----:B------:R-:W-:Y:S01]  /*1570*/  CS2R R100, SRZ ;  /* 0x0000000000647805 */ /* 0x000fe2000001ff00 */
[----:B------:R-:W-:Y:S01]  /*1580*/  UISETP.GE.AND UP0, UPT, UR50, 0x1, UPT ;  /* 0x000000013200788c */ /* 0x000fe2000bf06270 */
[----:B------:R-:W-:Y:S02]  /*1590*/  CS2R R166, SRZ ;  /* 0x0000000000a67805 */ /* 0x000fe4000001ff00 */
[----:B------:R-:W-:-:S02]  /*15a0*/  CS2R R96, SRZ ;  /* 0x0000000000607805 */ /* 0x000fc4000001ff00 */
[----:B------:R-:W-:Y:S02]  /*15b0*/  CS2R R86, SRZ ;  /* 0x0000000000567805 */ /* 0x000fe4000001ff00 */
[----:B------:R-:W-:Y:S02]  /*15c0*/  CS2R R92, SRZ ;  /* 0x00000000005c7805 */ /* 0x000fe4000001ff00 */
[----:B------:R-:W-:Y:S02]  /*15d0*/  CS2R R90, SRZ ;  /* 0x00000000005a7805 */ /* 0x000fe4000001ff00 */
[----:B------:R-:W-:Y:S02]  /*15e0*/  PLOP3.LUT P1, PT, PT, PT, UP0, 0x80, 0x0 ;  /* 0x000000000000781c */ /* 0x000fe40003f2f008 */
        /* <DEDUP_REMOVED lines=64> */
.L_x_13974:
        /* <DEDUP_REMOVED lines=10> */
.L_x_14114:
[----:B0-----:R-:W-:Y:S01]  /*1a90*/  IMAD.U32 R0, RZ, RZ, UR46 ;  /* 0x0000002eff007e24 */ /* 0x001fe2000f8e00ff */
[----:B------:R-:W-:Y:S05]  /*1aa0*/  WARPSYNC.ALL ;  /* 0x0000000000007948 */ /* 0x000fea0003800000 */
[----:B------:R0:W-:Y:S01]  /*1ab0*/  BAR.SYNC.DEFER_BLOCKING R7, 0x100 ;  /* 0x000400070000751d */ /* 0x0001e20000010000 */
[----:B------:R-:W-:-:S13]  /*1ac0*/  ISETP.NE.AND P0, PT, R0, 0x3, PT ;  /* 0x000000030000780c */ /* 0x000fda0003f05270 */
[----:B0-----:R-:W-:Y:S05]  /*1ad0*/  @!P0 BRA `(.L_x_13976) ;  /* 0x0000000000048947 */ /* 0x001fea0003800000 */
[----:B------:R-:W-:Y:S01]  /*1ae0*/  BPT.TRAP 0x1 ;  /* 0x000000040000795c */ /* 0x000fe20000300000 */
.L_x_13976:
[----:B------:R-:W-:Y:S01]  /*1af0*/  ULEA UR22, UR38, UR51, 0x3 ;  /* 0x0000003326167291 */ /* 0x000fe2000f8e183f */
[----:B------:R-:W-:-:S05]  /*1b00*/  IMAD.U32 R8, RZ, RZ, UR37 ;  /* 0x00000025ff087e24 */ /* 0x000fca000f8e00ff */
[----:B------:R-:W-:-:S04]  /*1b10*/  SHF.L.U32 R8, R8, 0x1f, RZ ;  /* 0x0000001f08087819 */ /* 0x000fc800000006ff */
[----:B------:R0:W1:Y:S01]  /*1b20*/  SYNCS.PHASECHK.TRANS64.TRYWAIT P1, [UR22+0x22830], R8 ;  /* 0x02283008ff0075a7 */ /* 0x0000620008020156 */
[----:B------:R-:W-:Y:S05]  /*1b30*/  @!P0 BRA `(.L_x_13977) ;  /* 0x0000000000048947 */ /* 0x000fea0003800000 */
[----:B------:R-:W-:Y:S01]  /*1b40*/  BPT.TRAP 0x1 ;  /* 0x000000040000795c */ /* 0x000fe20000300000 */
.L_x_13977:
[----:B-1----:R-:W-:Y:S05]  /*1b50*/  @P1 BRA `(.L_x_13978) ;  /* 0x0000000000081947 */ /* 0x002fea0003800000 */
[----:B------:R-:W1:Y:S02]  /*1b60*/  SYNCS.PHASECHK.TRANS64.TRYWAIT P1, [UR22+0x22830], R8 ;  /* 0x02283008ff0075a7 */ /* 0x000e640008020156 */
[----:B-1----:R-:W-:Y:S05]  /*1b70*/  @!P1 BRA `(.L_x_13979) ;  /* 0x000000ec00a49947 */ /* 0x002fea0003800000 */
.L_x_13978:
[----:B------:R-:W-:Y:S01]  /*1b80*/  UIADD3 UR4, UR51, 0x1c400, URZ ;  /* 0x0001c40033047890 */ /* 0x000fe2000fffe03f */
[----:B------:R-:W-:Y:S01]  /*1b90*/  WARPGROUP.ARRIVE ;  /* 0x00000000000079c5 */ /* 0x000fe20000000000 */
[----:B------:R-:W-:-:S05]  /*1ba0*/  ULOP3.LUT UR16, UR53, 0x10000, URZ, 0xfc, !UPT ;  /* 0x0001000035107892 */ /* 0x000fca000f8efc3f */
[----:B------:R-:W2:Y:S01]  /*1bb0*/  S2R R0, SR_TID.X ;  /* 0x0000000000007919 */ /* 0x000ea20000002100 */
[----:B------:R-:W-:Y:S01]  /*1bc0*/  USHF.R.U32.HI UR4, URZ, 0x4, UR4 ;  /* 0x000000043f047899 */ /* 0x000fe20008011604 */
[----:B------:R-:W-:Y:S01]  /*1bd0*/  UMOV UR17, 0x40000040 ;  /* 0x4000004000117882 */ /* 0x000fe20000000000 */
[----:B------:R-:W-:Y:S02]  /*1be0*/  UMOV UR19, 0x40000040 ;  /* 0x4000004000137882 */ /* 0x000fe40000000000 */
[----:B------:R-:W-:Y:S01]  /*1bf0*/  ULOP3.LUT UR4, UR4, 0x3fff, URZ, 0xc0, !UPT ;  /* 0x00003fff04047892 */ /* 0x000fe2000f8ec03f */
[----:B------:R-:W-:Y:S01]  /*1c00*/  UMOV UR5, 0x40000040 ;  /* 0x4000004000057882 */ /* 0x000fe20000000000 */
[----:B------:R-:W-:Y:S02]  /*1c10*/  UMOV UR7, 0x40000040 ;  /* 0x4000004000077882 */ /* 0x000fe40000000000 */
[----:B------:R-:W-:Y:S02]  /*1c20*/  ULOP3.LUT UR20, UR4, 0x10000, URZ, 0xfc, !UPT ;  /* 0x0001000004147892 */ /* 0x000fe4000f8efc3f */
[----:B------:R-:W-:-:S02]  /*1c30*/  UIADD3 UR4, UR16, 0x2, URZ ;  /* 0x0000000210047890 */ /* 0x000fc4000fffe03f */
[----:B------:R-:W-:Y:S02]  /*1c40*/  UIMAD UR18, UR38, 0x300, UR20 ;  /* 0x00000300261278a4 */ /* 0x000fe4000f8e0214 */
[----:B------:R-:W-:Y:S02]  /*1c50*/  UIADD3 UR8, UR16, 0x4, URZ ;  /* 0x0000000410087890 */ /* 0x000fe4000fffe03f */
[----:B------:R-:W-:Y:S02]  /*1c60*/  UIADD3 UR6, UR18, 0x2, URZ ;  /* 0x0000000212067890 */ /* 0x000fe4000fffe03f */
[----:B------:R-:W-:Y:S01]  /*1c70*/  UIADD3 UR10, UR18, 0x4, URZ ;  /* 0x00000004120a7890 */ /* 0x000fe2000fffe03f */
[----:B------:R-:W-:Y:S02]  /*1c80*/  UMOV UR9, 0x40000040 ;  /* 0x4000004000097882 */ /* 0x000fe40000000000 */
[----:B------:R-:W-:Y:S01]  /*1c90*/  HGMMA.64x96x16.F32.BF16 R24, gdesc[UR16], RZ, !UPT, gsb0 ;  /* 0x01600000101879f0 */ /* 0x000fe2000c0018ff */
[----:B------:R-:W-:Y:S01]  /*1ca0*/  UMOV UR11, 0x40000040 ;  /* 0x40000040000b7882 */ /* 0x000fe20000000000 */
[----:B------:R-:W-:-:S02]  /*1cb0*/  UIADD3 UR12, UR16, 0x6, URZ ;  /* 0x00000006100c7890 */ /* 0x000fc4000fffe03f */
        /* <DEDUP_REMOVED lines=18> */
.L_x_13980:
[----:B------:R-:W-:Y:S01]  /*1de0*/  UISETP.NE.AND UP0, UPT, UR47, URZ, UPT ;  /* 0x0000003f2f00728c */ /* 0x000fe2000bf05270 */
[----:B-1----:R-:W-:Y:S01]  /*1df0*/  VIADD R3, R16, UR45 ;  /* 0x0000002d10037c36 */ /* 0x002fe20008000000 */
[----:B------:R-:W-:Y:S01]  /*1e00*/  ULDC UR10, c[0x0][0x988] ;  /* 0x00026200000a7ab9 */ /* 0x000fe20000000800 */
[----:B------:R-:W-:-:S03]  /*1e10*/  IMAD.U32 R5, RZ, RZ, UR42 ;  /* 0x0000002aff057e24 */ /* 0x000fc6000f8e00ff */
[----:B------:R-:W-:Y:S02]  /*1e20*/  PLOP3.LUT P1, PT, PT, PT, UP0, 0x80, 0x0 ;  /* 0x000000000000781c */ /* 0x000fe40003f2f008 */
[----:B------:R-:W-:-:S03]  /*1e30*/  PLOP3.LUT P2, PT, PT, PT, UP0, 0x80, 0x0 ;  /* 0x000000000000781c */ /* 0x000fc60003f4f008 */
[----:B------:R-:W-:-:S08]  /*1e40*/  @UP0 ULDC UR6, c[0x0][0x44c] ;  /* 0x0001130000060ab9 */ /* 0x000fd00000000800 */
[----:B------:R-:W-:Y:S01]  /*1e50*/  @P1 IMAD.HI.U32 R4, R3, UR6, RZ ;  /* 0x0000000603041c27 */ /* 0x000fe2000f8e00ff */
[----:B------:R-:W-:-:S04]  /*1e60*/  @UP0 ULDC UR6, c[0x0][0x450] ;  /* 0x0001140000060ab9 */ /* 0x000fc80000000800 */
[----:B------:R-:W-:Y:S01]  /*1e70*/  @P2 SHF.R.U32.HI R3, RZ, UR6, R4 ;  /* 0x00000006ff032c19 */ /* 0x000fe20008011604 */
[----:B------:R-:W-:-:S04]  /*1e80*/  UIMAD UR6, UR50, -0x60, UR44 ;  /* 0xffffffa0320678a4 */ /* 0x000fc8000f8e022c */
[----:B------:R-:W1:Y:S01]  /*1e90*/  SHFL.IDX PT, R6, R3, 0x1, 0x1c1f ;  /* 0x003c1f0003067f89 */ /* 0x000e6200000e0000 */
[----:B------:R-:W-:-:S03]  /*1ea0*/  UIADD3 UR6, UR6, 0x60, URZ ;  /* 0x0000006006067890 */ /* 0x000fc6000fffe03f */
[----:B------:R-:W3:Y:S03]  /*1eb0*/  SHFL.IDX PT, R3, R3, RZ, 0x1c1f ;  /* 0x001c1fff03037589 */ /* 0x000ee600000e0000 */
[----:B------:R-:W-:Y:S01]  /*1ec0*/  IMAD.U32 R4, RZ, RZ, UR6 ;  /* 0x00000006ff047e24 */ /* 0x000fe2000f8e00ff */
[----:B------:R-:W-:-:S03]  /*1ed0*/  UIADD3 UR6, UR22, 0x22840, URZ ;  /* 0x0002284016067890 */ /* 0x000fc6000fffe03f */
[----:B------:R-:W-:Y:S01]  /*1ee0*/  IMAD R4, R17, -0x2, R4 ;  /* 0xfffffffe11047824 */ /* 0x000fe200078e0204 */
[----:B------:R-:W-:-:S04]  /*1ef0*/  UPRMT UR6, UR52, 0x654, UR6 ;  /* 0x0000065434067896 */ /* 0x000fc80008000006 */
[----:B------:R-:W-:-:S05]  /*1f00*/  IADD3 R5, -R5, 0x1, R4 ;  /* 0x0000000105057810 */ /* 0x000fca0007ffe104 */
        /* <DEDUP_REMOVED lines=327> */
.L_x_13981:
[----:B------:R1:W3:Y:S01]  /*3380*/  SYNCS.PHASECHK.TRANS64.TRYWAIT P1, [UR22+0x22850], R8 ;  /* 0x02285008ff0075a7 */ /* 0x0002e20008020156 */
[----:B------:R-:W-:Y:S05]  /*3390*/  @!P0 BRA `(.L_x_13982) ;  /* 0x0000000000048947 */ /* 0x000fea0003800000 */
[----:B------:R-:W-:Y:S01]  /*33a0*/  BPT.TRAP 0x1 ;  /* 0x000000040000795c */ /* 0x000fe20000300000 */
.L_x_13982:
[----:B---3--:R-:W-:Y:S05]  /*33b0*/  @P1 BRA `(.L_x_13983) ;  /* 0x0000000000081947 */ /* 0x008fea0003800000 */
[----:B------:R-:W3:Y:S02]  /*33c0*/  SYNCS.PHASECHK.TRANS64.TRYWAIT P1, [UR22+0x22850], R8 ;  /* 0x02285008ff0075a7 */ /* 0x000ee40008020156 */
[----:B---3--:R-:W-:Y:S05]  /*33d0*/  @!P1 BRA `(.L_x_13984) ;  /* 0x000000d400a49947 */ /* 0x008fea0003800000 */
.L_x_13983:
        /* <DEDUP_REMOVED lines=43> */
.L_x_13985:
[----:B------:R-:W-:Y:S01]  /*3690*/  UISETP.NE.AND UP0, UPT, UR47, URZ, UPT ;  /* 0x0000003f2f00728c */ /* 0x000fe2000bf05270 */
[----:B------:R-:W4:Y:S01]  /*36a0*/  S2UR UR14, SR_CgaCtaId ;  /* 0x00000000000e79c3 */ /* 0x000f220000008800 */
[----:B------:R-:W-:Y:S01]  /*36b0*/  UMOV UR11, UR45 ;  /* 0x0000002d000b7c82 */ /* 0x000fe20008000000 */
[----:B------:R-:W-:Y:S02]  /*36c0*/  UIADD3 UR22, UR22, 0x22860, URZ ;  /* 0x0002286016167890 */ /* 0x000fe4000fffe03f */
[----:B------:R-:W-:-:S06]  /*36d0*/  UIADD3 UR50, UR50, -0x2, URZ ;  /* 0xfffffffe32327890 */ /* 0x000fcc000fffe03f */
[----:B------:R-:W-:Y:S01]  /*36e0*/  @UP0 ULDC UR6, c[0x0][0x44c] ;  /* 0x0001130000060ab9 */ /* 0x000fe20000000800 */
[----:B------:R-:W-:Y:S01]  /*36f0*/  @UP0 ULDC UR15, c[0x0][0x450] ;  /* 0x00011400000f0ab9 */ /* 0x000fe20000000800 */
[----:B------:R-:W-:-:S04]  /*3700*/  UIMAD.WIDE.U32 UR6, UR45, UR6, URZ ;  /* 0x000000062d0672a5 */ /* 0x000fc8000f8e003f */
[----:B------:R-:W-:-:S04]  /*3710*/  @UP0 USHF.R.U32.HI UR11, URZ, UR15, UR7 ;  /* 0x0000000f3f0b0299 */ /* 0x000fc80008011607 */
[----:B------:R-:W-:-:S04]  /*3720*/  UIADD3 UR6, UR11, UR44, -UR42 ;  /* 0x0000002c0b067290 */ /* 0x000fc8000fffe82a */
        /* <DEDUP_REMOVED lines=12> */
[----:B01----:R-:W-:-:S07]  /*37f0*/  IMAD.MOV.U32 R8, RZ, RZ, R6 ;  /* 0x000000ffff087224 */ /* 0x003fce00078e0006 */
.L_x_13997:
[----:B------:R-:W-:-:S04]  /*3800*/  UIADD3 UR38, UR38, 0x1, URZ ;  /* 0x0000000126267890 */ /* 0x000fc8000fffe03f */
[----:B------:R-:W-:-:S04]  /*3810*/  UISETP.NE.AND UP0, UPT, UR38, 0x2, UPT ;  /* 0x000000022600788c */ /* 0x000fc8000bf05270 */
[----:B------:R-:W-:Y:S02]  /*3820*/  USEL UR6, URZ, 0x1, UP0 ;  /* 0x000000013f067887 */ /* 0x000fe40008000000 */
[----:B------:R-:W-:Y:S02]  /*3830*/  USEL UR38, UR38, URZ, UP0 ;  /* 0x0000003f26267287 */ /* 0x000fe40008000000 */
[----:B------:R-:W-:Y:S01]  /*3840*/  ULOP3.LUT UR37, UR37, UR6, URZ, 0x3c, !UPT ;  /* 0x0000000625257292 */ /* 0x000fe2000f8e3c3f */
[----:B012---:R-:W-:Y:S11]  /*3850*/  @!P0 BRA `(.L_x_13987) ;  /* 0x0000000000048947 */ /* 0x007ff60003800000 */
[----:B------:R-:W-:Y:S01]  /*3860*/  BPT.TRAP 0x1 ;  /* 0x000000040000795c */ /* 0x000fe20000300000 */
.L_x_13987:
        /* <DEDUP_REMOVED lines=9> */
.L_x_13988:
[----:B-1----:R-:W-:Y:S05]  /*3900*/  @P1 BRA `(.L_x_13989) ;  /* 0x0000000000081947 */ /* 0x002fea0003800000 */
[----:B------:R-:W1:Y:S02]  /*3910*/  SYNCS.PHASECHK.TRANS64.TRYWAIT P1, [UR25+0x22830], R7 ;  /* 0x02283007ff0075a7 */ /* 0x000e640008020159 */
[----:B-1----:R-:W-:Y:S05]  /*3920*/  @!P1 BRA `(.L_x_13990) ;  /* 0x000000d000689947 */ /* 0x002fea0003800000 */
.L_x_13989:
        /* <DEDUP_REMOVED lines=26> */
.L_x_13991:
[----:B------:R-:W-:Y:S01]  /*3ad0*/  UISETP.NE.AND UP0, UPT, UR47, URZ, UPT ;  /* 0x0000003f2f00728c */ /* 0x000fe2000bf05270 */
[----:B------:R-:W-:Y:S01]  /*3ae0*/  VIADD R10, R16, UR45 ;  /* 0x0000002d100a7c36 */ /* 0x000fe20008000000 */
[----:B------:R-:W-:Y:S01]  /*3af0*/  UMOV UR10, UR23 ;  /* 0x00000017000a7c82 */ /* 0x000fe20008000000 */
[----:B------:R-:W-:Y:S02]  /*3b00*/  IMAD.MOV.U32 R6, RZ, RZ, -0x2 ;  /* 0xfffffffeff067424 */ /* 0x000fe400078e00ff */
        /* <DEDUP_REMOVED lines=9> */
[----:B------:R-:W2:Y:S04]  /*3ba0*/  SHFL.IDX PT, R5, R10, 0x1, 0x1c1f ;  /* 0x003c1f000a057f89 */ /* 0x000ea800000e0000 */
[----:B------:R-:W-:Y:S01]  /*3bb0*/  IMAD R6, R17, R6, UR6 ;  /* 0x0000000611067e24 */ /* 0x000fe2000f8e0206 */
[----:B------:R-:W-:-:S04]  /*3bc0*/  UIADD3 UR6, UR25, 0x22840, URZ ;  /* 0x0002284019067890 */ /* 0x000fc8000fffe03f */
[----:B------:R-:W-:Y:S01]  /*3bd0*/  IADD3 R6, -R11, UR44, R6 ;  /* 0x0000002c0b067c10 */ /* 0x000fe2000fffe106 */
[----:B------:R-:W-:-:S09]  /*3be0*/  UPRMT UR6, UR24, 0x654, UR6 ;  /* 0x0000065418067896 */ /* 0x000fd20008000006 */
[----:B------:R-:W-:Y:S01]  /*3bf0*/  SYNCS.ARRIVE.TRANS64.RED.A1T0 RZ, [UR6], RZ ;  /* 0x000000ffffff79a7 */ /* 0x000fe20008100406 */
[----:B--2---:R-:W-:-:S05]  /*3c00*/  IMAD.IADD R5, R6, 0x1, R5 ;  /* 0x0000000106057824 */ /* 0x004fca00078e0205 */
        /* <DEDUP_REMOVED lines=74> */
[----:B--2---:R-:W-:-:S05]  /*40b0*/  IMAD.IADD R6, R6, 0x1, R5 ;  /* 0x0000000106067824 */ /* 0x004fca00078e0205 */
        /* <DEDUP_REMOVED lines=391> */
.L_x_13992:
[----:B------:R0:W2:Y:S01]  /*5930*/  SYNCS.PHASECHK.TRANS64.TRYWAIT P1, [UR25+0x22850], R7 ;  /* 0x02285007ff0075a7 */ /* 0x0000a20008020159 */
[----:B------:R-:W-:Y:S05]  /*5940*/  @!P0 BRA `(.L_x_13993) ;  /* 0x0000000000048947 */ /* 0x000fea0003800000 */
[----:B------:R-:W-:Y:S01]  /*5950*/  BPT.TRAP 0x1 ;  /* 0x000000040000795c */ /* 0x000fe20000300000 */
.L_x_13993:
[----:B------:R-:W-:Y:S01]  /*5960*/  VIADD R8, R210, 0x8 ;  /* 0x00000008d2087836 */ /* 0x000fe20000000000 */
[----:B--2---:R-:W-:Y:S06]  /*5970*/  @P1 BRA `(.L_x_13994) ;  /* 0x0000000000081947 */ /* 0x004fec0003800000 */
[----:B------:R-:W2:Y:S02]  /*5980*/  SYNCS.PHASECHK.TRANS64.TRYWAIT P1, [UR25+0x22850], R7 ;  /* 0x02285007ff0075a7 */ /* 0x000ea40008020159 */
[----:B--2---:R-:W-:Y:S05]  /*5990*/  @!P1 BRA `(.L_x_13995) ;  /* 0x000000b000649947 */ /* 0x004fea0003800000 */
.L_x_13994:
        /* <DEDUP_REMOVED lines=39> */
.L_x_13996:
[----:B------:R-:W-:Y:S01]  /*5c10*/  UISETP.GT.AND UP0, UPT, UR50, UR22, UPT ;  /* 0x000000163200728c */ /* 0x000fe2000bf04270 */
[----:B------:R-:W-:Y:S01]  /*5c20*/  IMAD.MOV.U32 R9, RZ, RZ, R5 ;  /* 0x000000ffff097224 */ /* 0x000fe200078e0005 */
[----:B------:R-:W-:Y:S01]  /*5c30*/  UIADD3 UR25, UR25, 0x22860, URZ ;  /* 0x0002286019197890 */ /* 0x000fe2000fffe03f */
[----:B------:R-:W-:Y:S01]  /*5c40*/  MOV R8, R6 ;  /* 0x0000000600087202 */ /* 0x000fe20000000f00 */
[----:B------:R-:W-:Y:S02]  /*5c50*/  UIADD3 UR50, UR50, -0x1, URZ ;  /* 0xffffffff32327890 */ /* 0x000fe4000fffe03f */
[----:B------:R-:W-:Y:S01]  /*5c60*/  PLOP3.LUT P1, PT, PT, PT, UP0, 0x80, 0x0 ;  /* 0x000000000000781c */ /* 0x000fe20003f2f008 */
[----:B------:R-:W-:-:S09]  /*5c70*/  UPRMT UR25, UR24, 0x654, UR25 ;  /* 0x0000065418197896 */ /* 0x000fd20008000019 */
[----:B------:R-:W-:Y:S03]  /*5c80*/  SYNCS.ARRIVE.TRANS64.RED.A1T0 RZ, [UR25], RZ ;  /* 0x000000ffffff79a7 */ /* 0x000fe60008100419 */
[----:B------:R-:W-:Y:S05]  /*5c90*/  @P1 BRA `(.L_x_13997) ;  /* 0xffffffd800d81947 */ /* 0x000fea000383ffff */
.L_x_13986:
[----:B------:R-:W-:-:S13]  /*5ca0*/  ISETP.LE.AND P1, PT, RZ, UR50, PT ;  /* 0x00000032ff007c0c */ /* 0x000fda000bf23270 */
[----:B------:R-:W-:Y:S05]  /*5cb0*/  @!P1 BRA `(.L_x_13998) ;  /* 0x0000001c00509947 */ /* 0x000fea0003800000 */
[----:B------:R-:W-:Y:S01]  /*5cc0*/  IMAD.MOV.U32 R212, RZ, RZ, R5 ;  /* 0x000000ffffd47224 */ /* 0x000fe200078e0005 */
[----:B------:R-:W-:Y:S01]  /*5cd0*/  ULDC UR22, c[0x0][0x988] ;  /* 0x0002620000167ab9 */ /* 0x000fe20000000800 */
[----:B---3--:R-:W-:-:S07]  /*5ce0*/  IMAD.MOV.U32 R9, RZ, RZ, R6 ;  /* 0x000000ffff097224 */ /* 0x008fce00078e0006 */
.L_x_14009:
[----:B------:R-:W-:-:S04]  /*5cf0*/  UIADD3 UR38, UR38, 0x1, URZ ;  /* 0x0000000126267890 */ /* 0x000fc8000fffe03f */
[----:B------:R-:W-:-:S04]  /*5d00*/  UISETP.NE.AND UP0, UPT, UR38, 0x2, UPT ;  /* 0x000000022600788c */ /* 0x000fc8000bf05270 */
[----:B------:R-:W-:Y:S02]  /*5d10*/  USEL UR6, URZ, 0x1, UP0 ;  /* 0x000000013f067887 */ /* 0x000fe40008000000 */
[----:B------:R-:W-:Y:S02]  /*5d20*/  USEL UR38, UR38, URZ, UP0 ;  /* 0x0000003f26267287 */ /* 0x000fe40008000000 */
[----:B------:R-:W-:Y:S01]  /*5d30*/  ULOP3.LUT UR37, UR37, UR6, URZ, 0x3c, !UPT ;  /* 0x0000000625257292 */ /* 0x000fe2000f8e3c3f */
[----:B-1----:R-:W-:Y:S11]  /*5d40*/  @!P0 BRA `(.L_x_13999) ;  /* 0x0000000000048947 */ /* 0x002ff60003800000 */
[----:B------:R-:W-:Y:S01]  /*5d50*/  BPT.TRAP 0x1 ;  /* 0x000000040000795c */ /* 0x000fe20000300000 */
.L_x_13999:
        /* <DEDUP_REMOVED lines=9> */
.L_x_14000:
[----:B--2---:R-:W-:Y:S05]  /*5df0*/  @P1 BRA `(.L_x_14001) ;  /* 0x0000000000081947 */ /* 0x004fea0003800000 */
[----:B------:R-:W2:Y:S02]  /*5e00*/  SYNCS.PHASECHK.TRANS64.TRYWAIT P1, [UR24+0x22830], R7 ;  /* 0x02283007ff0075a7 */ /* 0x000ea40008020158 */
[----:B--2---:R-:W-:Y:S05]  /*5e10*/  @!P1 BRA `(.L_x_14002) ;  /* 0x000000ac005c9947 */ /* 0x004fea0003800000 */
.L_x_14001:
        /* <DEDUP_REMOVED lines=26> */
.L_x_14003:
        /* <DEDUP_REMOVED lines=366> */
.L_x_14004:
[----:B------:R0:W1:Y:S01]  /*76a0*/  SYNCS.PHASECHK.TRANS64.TRYWAIT P1, [UR24+0x22850], R7 ;  /* 0x02285007ff0075a7 */ /* 0x0000620008020158 */
[----:B------:R-:W-:Y:S05]  /*76b0*/  @!P0 BRA `(.L_x_14005) ;  /* 0x0000000000048947 */ /* 0x000fea0003800000 */
[----:B------:R-:W-:Y:S01]  /*76c0*/  BPT.TRAP 0x1 ;  /* 0x000000040000795c */ /* 0x000fe20000300000 */
.L_x_14005:
[----:B------:R-:W-:Y:S01]  /*76d0*/  VIADD R8, R214, 0x8 ;  /* 0x00000008d6087836 */ /* 0x000fe20000000000 */
[----:B-1----:R-:W-:Y:S06]  /*76e0*/  @P1 BRA `(.L_x_14006) ;  /* 0x0000000000081947 */ /* 0x002fec0003800000 */
[----:B------:R-:W1:Y:S02]  /*76f0*/  SYNCS.PHASECHK.TRANS64.TRYWAIT P1, [UR24+0x22850], R7 ;  /* 0x02285007ff0075a7 */ /* 0x000e640008020158 */
[----:B-1----:R-:W-:Y:S05]  /*7700*/  @!P1 BRA `(.L_x_14007) ;  /* 0x0000009400389947 */ /* 0x002fea0003800000 */
.L_x_14006:
        /* <DEDUP_REMOVED lines=39> */
.L_x_14008:
[----:B------:R-:W-:Y:S01]  /*7980*/  UIADD3 UR24, UR24, 0x22860, URZ ;  /* 0x0002286018187890 */ /* 0x000fe2000fffe03f */
[----:B------:R-:W-:Y:S01]  /*7990*/  ISETP.LT.AND P1, PT, RZ, UR50, PT ;  /* 0x00000032ff007c0c */ /* 0x000fe2000bf21270 */
[----:B------:R-:W-:Y:S01]  /*79a0*/  UIADD3 UR50, UR50, -0x1, URZ ;  /* 0xffffffff32327890 */ /* 0x000fe2000fffe03f */
[----:B------:R-:W-:Y:S01]  /*79b0*/  IMAD.MOV.U32 R212, RZ, RZ, R5 ;  /* 0x000000ffffd47224 */ /* 0x000fe200078e0005 */
[----:B------:R-:W-:Y:S01]  /*79c0*/  UPRMT UR24, UR23, 0x654, UR24 ;  /* 0x0000065417187896 */ /* 0x000fe20008000018 */
[----:B------:R-:W-:-:S08]  /*79d0*/  IMAD.MOV.U32 R9, RZ, RZ, R6 ;  /* 0x000000ffff097224 */ /* 0x000fd000078e0006 */
[----:B------:R-:W-:Y:S01]  /*79e0*/  SYNCS.ARRIVE.TRANS64.RED.A1T0 RZ, [UR24], RZ ;  /* 0x000000ffffff79a7 */ /* 0x000fe20008100418 */
[----:B------:R-:W-:Y:S05]  /*79f0*/  @P1 BRA `(.L_x_14009) ;  /* 0xffffffe000bc1947 */ /* 0x000fea000383ffff */
.L_x_13998:
        /* <DEDUP_REMOVED lines=16> */
[----:B-1----:R-:W-:-:S05]  /*7b00*/  FADD.FTZ R9, R9, R4 ;  /* 0x0000000409097221 */ /* 0x002fca0000010000 */
[----:B------:R-:W1:Y:S01]  /*7b10*/  SHFL.BFLY PT, R10, R9, 0x1, 0x1f ;  /* 0x0c201f00090a7f89 */ /* 0x000e6200000e0000 */
[----:B0-----:R-:W-:Y:S01]  /*7b20*/  FADD.FTZ R11, R8, R7 ;  /* 0x00000007080b7221 */ /* 0x001fe20000010000 */
[----:B------:R-:W-:Y:S02]  /*7b30*/  IMAD.MOV.U32 R7, RZ, RZ, RZ ;  /* 0x000000ffff077224 */ /* 0x000fe400078e00ff */
[----:B------:R-:W-:Y:S02]  /*7b40*/  IMAD.MOV.U32 R8, RZ, RZ, -0x800000 ;  /* 0xff800000ff087424 */ /* 0x000fe400078e00ff */
        /* <DEDUP_REMOVED lines=142> */
.L_x_13973:
        /* <DEDUP_REMOVED lines=11> */
[----:B------:R-:W0:Y:S01]  /*84e0*/  S2UR UR4, SR_SWINHI ;  /* 0x00000000000479c3 */ /* 0x000e220000002f00 */
[----:B------:R-:W-:-:S07]  /*84f0*/  IMAD.MOV.U32 R103, RZ, RZ, 0x2 ;  /* 0x00000002ff677424 */ /* 0x000fce00078e00ff */
[----:B------:R-:W-:Y:S01]  /*8500*/  BAR.SYNC.DEFER_BLOCKING 0x1, 0x100 ;  /* 0x0044000000007b1d */ /* 0x000fe20000010000 */
[----:B------:R-:W-:Y:S02]  /*8510*/  F2FP.BF16.F32.PACK_AB R24, R25, R24 ;  /* 0x000000181918723e */ /* 0x000fe400000010ff */
[----:B------:R-:W-:Y:S02]  /*8520*/  F2FP.BF16.F32.PACK_AB R25, R165, R26 ;  /* 0x0000001aa519723e */ /* 0x000fe400000010ff */
[----:B------:R-:W-:Y:S01]  /*8530*/  F2FP.BF16.F32.PACK_AB R26, R29, R28 ;  /* 0x0000001c1d1a723e */ /* 0x000fe200000010ff */
[----:B------:R-:W-:Y:S01]  /*8540*/  ULDC.64 UR12, c[0x0][0xc00] ;  /* 0x00030000000c7ab9 */ /* 0x000fe20000000a00 */
[----:B------:R-:W-:Y:S01]  /*8550*/  F2FP.BF16.F32.PACK_AB R32, R33, R32 ;  /* 0x000000202120723e */ /* 0x000fe200000010ff */
[----:B------:R-:W-:Y:S01]  /*8560*/  UISETP.NE.U32.AND UP0, UPT, UR12, URZ, UPT ;  /* 0x0000003f0c00728c */ /* 0x000fe2000bf05070 */
[----:B------:R-:W-:Y:S02]  /*8570*/  F2FP.BF16.F32.PACK_AB R27, R164, R27 ;  /* 0x0000001ba41b723e */ /* 0x000fe400000010ff */
[----:B------:R-:W-:Y:S01]  /*8580*/  F2FP.BF16.F32.PACK_AB R33, R163, R34 ;  /* 0x00000022a321723e */ /* 0x000fe200000010ff */
[----:B------:R-:W-:Y:S01]  /*8590*/  UISETP.NE.AND.EX UP0, UPT, UR13, URZ, UPT, UP0 ;  /* 0x0000003f0d00728c */ /* 0x000fe2000bf05300 */
[----:B------:R-:W-:-:S02]  /*85a0*/  F2FP.BF16.F32.PACK_AB R40, R41, R40 ;  /* 0x000000282928723e */ /* 0x000fc400000010ff */
[----:B------:R-:W-:Y:S01]  /*85b0*/  F2FP.BF16.F32.PACK_AB R34, R37, R36 ;  /* 0x000000242522723e */ /* 0x000fe200000010ff */
[----:B------:R-:W-:Y:S01]  /*85c0*/  ULDC.64 UR12, c[0x0][0xc00] ;  /* 0x00030000000c7ab9 */ /* 0x000fe20000000a00 */
[----:B------:R-:W-:Y:S01]  /*85d0*/  F2FP.BF16.F32.PACK_AB R35, R162, R35 ;  /* 0x00000023a223723e */ /* 0x000fe200000010ff */
[----:B------:R-:W-:Y:S01]  /*85e0*/  UIMAD.WIDE UR12, UR40, 0x4, UR12 ;  /* 0x00000004280c78a5 */ /* 0x000fe2000f8e020c */
[----:B------:R-:W-:Y:S02]  /*85f0*/  F2FP.BF16.F32.PACK_AB R41, R161, R42 ;  /* 0x0000002aa129723e */ /* 0x000fe400000010ff */
[----:B------:R-:W-:Y:S01]  /*8600*/  F2FP.BF16.F32.PACK_AB R48, R49, R48 ;  /* 0x000000303130723e */ /* 0x000fe200000010ff */
[----:B------:R-:W-:Y:S01]  /*8610*/  UMOV UR8, UR10 ;  /* 0x0000000a00087c82 */ /* 0x000fe20008000000 */
[----:B0-----:R-:W-:Y:S01]  /*8620*/  UMOV UR9, UR4 ;  /* 0x0000000400097c82 */ /* 0x001fe20008000000 */
[----:B------:R-:W-:Y:S01]  /*8630*/  F2FP.BF16.F32.PACK_AB R42, R45, R44 ;  /* 0x0000002c2d2a723e */ /* 0x000fe200000010ff */
[----:B------:R-:W-:Y:S01]  /*8640*/  IMAD.WIDE R102, R204, R103, UR8 ;  /* 0x00000008cc667e25 */ /* 0x000fe2000f8e0267 */
        /* <DEDUP_REMOVED lines=18> */
[----:B------:R-:W-:Y:S01]  /*8770*/  IMAD.X R47, RZ, RZ, R103, P2 ;  /* 0x000000ffff2f7224 */ /* 0x000fe200010e0667 */
[----:B------:R-:W-:-:S02]  /*8780*/  IADD3.X R55, RZ, R103, RZ, P1, !PT ;  /* 0x00000067ff377210 */ /* 0x000fc40000ffe4ff */
        /* <DEDUP_REMOVED lines=18> */
[----:B------:R-:W-:Y:S02]  /*88b0*/  MOV R102, R102 ;  /* 0x0000006600667202 */ /* 0x000fe40000000f00 */
[----:B------:R-:W-:Y:S02]  /*88c0*/  LOP3.LUT R98, R4, 0x380, RZ, 0xc0, !PT ;  /* 0x0000038004627812 */ /* 0x000fe400078ec0ff */
[----:B------:R-:W-:Y:S01]  /*88d0*/  LOP3.LUT R20, R177, 0x380, RZ, 0xc0, !PT ;  /* 0x00000380b1147812 */ /* 0x000fe200078ec0ff */
[----:B------:R-:W-:Y:S01]  /*88e0*/  STSM.16.M88.4 [R102], R24 ;  /* 0x0000001866007844 */ /* 0x000fe20000000200 */
[----:B------:R-:W-:Y:S02]  /*88f0*/  LOP3.LUT R103, R151, 0x380, RZ, 0xc0, !PT ;  /* 0x0000038097677812 */ /* 0x000fe400078ec0ff */
[----:B------:R-:W-:-:S02]  /*8900*/  SHF.R.U64 R10, R10, 0x3, RZ ;  /* 0x000000030a0a7819 */ /* 0x000fc400000012ff */
[----:B------:R-:W-:Y:S02]  /*8910*/  LOP3.LUT R30, R179, 0x380, RZ, 0xc0, !PT ;  /* 0x00000380b31e7812 */ /* 0x000fe400078ec0ff */
[----:B------:R-:W-:Y:S02]  /*8920*/  SHF.R.U64 R12, R12, 0x3, RZ ;  /* 0x000000030c0c7819 */ /* 0x000fe400000012ff */
[----:B------:R-:W-:Y:S02]  /*8930*/  LOP3.LUT R38, R181, 0x380, RZ, 0xc0, !PT ;  /* 0x00000380b5267812 */ /* 0x000fe400078ec0ff */
[----:B------:R-:W-:Y:S02]  /*8940*/  SHF.R.U64 R14, R14, 0x3, RZ ;  /* 0x000000030e0e7819 */ /* 0x000fe400000012ff */
[----:B------:R-:W-:Y:S02]  /*8950*/  LOP3.LUT R46, R183, 0x380, RZ, 0xc0, !PT ;  /* 0x00000380b72e7812 */ /* 0x000fe400078ec0ff */
[----:B------:R-:W-:-:S02]  /*8960*/  SHF.R.U64 R29, R98, 0x3, RZ ;  /* 0x00000003621d7819 */ /* 0x000fc400000012ff */
[----:B------:R-:W-:Y:S02]  /*8970*/  SHF.R.U64 R20, R20, 0x3, RZ ;  /* 0x0000000314147819 */ /* 0x000fe400000012ff */
[----:B------:R-:W-:Y:S02]  /*8980*/  LOP3.LUT R54, R185, 0x380, RZ, 0xc0, !PT ;  /* 0x00000380b9367812 */ /* 0x000fe400078ec0ff */
[----:B------:R-:W-:Y:S02]  /*8990*/  SHF.R.U64 R28, R103, 0x3, RZ ;  /* 0x00000003671c7819 */ /* 0x000fe400000012ff */
[----:B------:R-:W-:Y:S02]  /*89a0*/  LOP3.LUT R10, R10, R171, RZ, 0x3c, !PT ;  /* 0x000000ab0a0a7212 */ /* 0x000fe400078e3cff */
[----:B------:R-:W-:Y:S02]  /*89b0*/  SHF.R.U64 R30, R30, 0x3, RZ ;  /* 0x000000031e1e7819 */ /* 0x000fe400000012ff */
        /* <DEDUP_REMOVED lines=8> */
[----:B------:R-:W-:Y:S02]  /*8a40*/  LOP3.LUT R20, R20, R177, RZ, 0x3c, !PT ;  /* 0x000000b114147212 */ /* 0x000fe400078e3cff */
[----:B------:R-:W-:Y:S02]  /*8a50*/  SHF.R.U64 R54, R54, 0x3, RZ ;  /* 0x0000000336367819 */ /* 0x000fe400000012ff */
[----:B------:R-:W-:Y:S02]  /*8a60*/  LOP3.LUT R94, R193, 0x380, RZ, 0xc0, !PT ;  /* 0x00000380c15e7812 */ /* 0x000fe400078ec0ff */
[----:B------:R-:W-:Y:S02]  /*8a70*/  LOP3.LUT R4, R28, R151, RZ, 0x3c, !PT ;  /* 0x000000971c047212 */ /* 0x000fe400078e3cff */
[----:B------:R-:W-:-:S02]  /*8a80*/  LOP3.LUT R30, R30, R179, RZ, 0x3c, !PT ;  /* 0x000000b31e1e7212 */ /* 0x000fc400078e3cff */
[----:B------:R-:W-:Y:S02]  /*8a90*/  SHF.R.U64 R62, R62, 0x3, RZ ;  /* 0x000000033e3e7819 */ /* 0x000fe400000012ff */
[----:B------:R-:W-:Y:S02]  /*8aa0*/  MOV R28, R10 ;  /* 0x0000000a001c7202 */ /* 0x000fe40000000f00 */
[----:B------:R-:W-:Y:S02]  /*8ab0*/  LOP3.LUT R38, R38, R181, RZ, 0x3c, !PT ;  /* 0x000000b526267212 */ /* 0x000fe400078e3cff */
[----:B------:R-:W-:Y:S01]  /*8ac0*/  SHF.R.U64 R70, R70, 0x3, RZ ;  /* 0x0000000346467819 */ /* 0x000fe200000012ff */
[----:B------:R-:W-:Y:S01]  /*8ad0*/  STSM.16.M88.4 [R28], R32 ;  /* 0x000000201c007844 */ /* 0x000fe20000000200 */
[----:B------:R-:W-:Y:S02]  /*8ae0*/  MOV R12, R12 ;  /* 0x0000000c000c7202 */ /* 0x000fe40000000f00 */
[----:B------:R-:W-:-:S02]  /*8af0*/  F2FP.BF16.F32.PACK_AB R56, R57, R56 ;  /* 0x000000383938723e */ /* 0x000fc400000010ff */
[----:B------:R-:W-:Y:S01]  /*8b00*/  LOP3.LUT R46, R46, R183, RZ, 0x3c, !PT ;  /* 0x000000b72e2e7212 */ /* 0x000fe200078e3cff */
[----:B------:R-:W-:Y:S01]  /*8b10*/  STSM.16.M88.4 [R12], R40 ;  /* 0x000000280c007844 */ /* 0x000fe20000000200 */
[----:B------:R-:W-:Y:S02]  /*8b20*/  SHF.R.U64 R78, R78, 0x3, RZ ;  /* 0x000000034e4e7819 */ /* 0x000fe400000012ff */
[----:B------:R-:W-:Y:S02]  /*8b30*/  LOP3.LUT R165, R6, 0x380, RZ, 0xc0, !PT ;  /* 0x0000038006a57812 */ /* 0x000fe400078ec0ff */
[----:B------:R-:W-:Y:S02]  /*8b40*/  MOV R14, R14 ;  /* 0x0000000e000e7202 */ /* 0x000fe40000000f00 */
[----:B------:R-:W-:Y:S02]  /*8b50*/  F2FP.BF16.F32.PACK_AB R50, R53, R52 ;  /* 0x000000343532723e */ /* 0x000fe400000010ff */
[----:B------:R-:W-:-:S02]  /*8b60*/  F2FP.BF16.F32.PACK_AB R51, R158, R51 ;  /* 0x000000339e33723e */ /* 0x000fc400000010ff */
[----:B------:R-:W-:Y:S02]  /*8b70*/  F2FP.BF16.F32.PACK_AB R57, R157, R58 ;  /* 0x0000003a9d39723e */ /* 0x000fe400000010ff */
[----:B------:R-:W-:Y:S01]  /*8b80*/  F2FP.BF16.F32.PACK_AB R64, R65, R64 ;  /* 0x000000404140723e */ /* 0x000fe200000010ff */
[----:B------:R-:W-:Y:S01]  /*8b90*/  STSM.16.M88.4 [R14], R48 ;  /* 0x000000300e007844 */ /* 0x000fe20000000200 */
[----:B------:R-:W-:Y:S02]  /*8ba0*/  LOP3.LUT R54, R54, R185, RZ, 0x3c, !PT ;  /* 0x000000b936367212 */ /* 0x000fe400078e3cff */
[----:B------:R-:W-:Y:S02]  /*8bb0*/  SHF.R.U64 R94, R94, 0x3, RZ ;  /* 0x000000035e5e7819 */ /* 0x000fe400000012ff */
[----:B------:R-:W-:Y:S02]  /*8bc0*/  MOV R20, R20 ;  /* 0x0000001400147202 */ /* 0x000fe40000000f00 */
[----:B------:R-:W-:-:S02]  /*8bd0*/  F2FP.BF16.F32.PACK_AB R58, R61, R60 ;  /* 0x0000003c3d3a723e */ /* 0x000fc400000010ff */
[----:B------:R-:W-:Y:S02]  /*8be0*/  F2FP.BF16.F32.PACK_AB R59, R156, R59 ;  /* 0x0000003b9c3b723e */ /* 0x000fe400000010ff */
        /* <DEDUP_REMOVED lines=25> */
[----:B------:R-:W-:Y:S01]  /*8d80*/  ULDC UR11, c[0x0][0xa88] ;  /* 0x0002a200000b7ab9 */ /* 0x000fe20000000800 */
[----:B------:R-:W-:Y:S01]  /*8d90*/  LOP3.LUT R78, R78, R191, RZ, 0x3c, !PT ;  /* 0x000000bf4e4e7212 */ /* 0x000fe200078e3cff */
[----:B------:R-:W-:Y:S01]  /*8da0*/  UMOV UR4, URZ ;  /* 0x0000003f00047c82 */ /* 0x000fe20008000000 */
[----:B------:R-:W-:Y:S01]  /*8db0*/  SHF.R.U64 R103, R165, 0x3, RZ ;  /* 0x00000003a5677819 */ /* 0x000fe200000012ff */
[----:B------:R-:W0:Y:S01]  /*8dc0*/  LDC R77, c[0x0][0xbe8] ;  /* 0x0002fa00ff4d7b82 */ /* 0x000e220000000800 */
[----:B------:R-:W-:-:S02]  /*8dd0*/  MOV R46, R46 ;  /* 0x0000002e002e7202 */ /* 0x000fc40000000f00 */
[----:B------:R-:W-:Y:S02]  /*8de0*/  F2FP.BF16.F32.PACK_AB R82, R85, R84 ;  /* 0x000000545552723e */ /* 0x000fe400000010ff */
[----:B------:R-:W-:Y:S02]  /*8df0*/  LOP3.LUT R94, R94, R193, RZ, 0x3c, !PT ;  /* 0x000000c15e5e7212 */ /* 0x000fe400078e3cff */
[----:B------:R-:W-:Y:S01]  /*8e00*/  MOV R54, R54 ;  /* 0x0000003600367202 */ /* 0x000fe20000000f00 */
[----:B------:R-:W-:Y:S01]  /*8e10*/  STSM.16.M88.4 [R46], R80 ;  /* 0x000000502e007844 */ /* 0x000fe20000000200 */
[----:B------:R-:W-:Y:S02]  /*8e20*/  MOV R11, R98 ;  /* 0x00000062000b7202 */ /* 0x000fe40000000f00 */
        /* <DEDUP_REMOVED lines=14> */
[----:B------:R-:W-:Y:S01]  /*8f10*/  LOP3.LUT R6, R103, R6, RZ, 0x3c, !PT ;  /* 0x0000000667067212 */ /* 0x000fe200078e3cff */
        /* <DEDUP_REMOVED lines=10> */
[----:B------:R-:W-:Y:S01]  /*8fc0*/  F2FP.BF16.F32.PACK_AB R130, R133, R132 ;  /* 0x000000848582723e */ /* 0x000fe200000010ff */
[----:B------:R-:W-:Y:S01]  /*8fd0*/  STSM.16.M88.4 [R94], R120 ;  /* 0x000000785e007844 */ /* 0x000fe20000000200 */
        /* <DEDUP_REMOVED lines=17> */
[----:B------:R-:W3:Y:S01]  /*90f0*/  @P0 LDG.E R0, desc[UR48][R4.64] ;  /* 0x0000003004000981 */ /* 0x000ee2000c1e1900 */
[----:B------:R-:W-:Y:S01]  /*9100*/  UISETP.NE.U32.AND UP1, UPT, UR12, URZ, UPT ;  /* 0x0000003f0c00728c */ /* 0x000fe2000bf25070 */
[----:B0-----:R-:W-:Y:S01]  /*9110*/  ISETP.NE.AND P1, PT, R77, 0x1, PT ;  /* 0x000000014d00780c */ /* 0x001fe20003f25270 */
[----:B-1----:R-:W-:-:S02]  /*9120*/  VIADD R10, R16, UR45 ;  /* 0x0000002d100a7c36 */ /* 0x002fc40008000000 */
        /* <DEDUP_REMOVED lines=8> */
[----:B---3--:R-:W-:Y:S01]  /*91b0*/  @P0 R2UR UR4, R0 ;  /* 0x00000000000402ca */ /* 0x008fe200000e0000 */
[----:B------:R-:W-:-:S06]  /*91c0*/  IMAD.U32 R0, RZ, RZ, UR11 ;  /* 0x0000000bff007e24 */ /* 0x000fcc000f8e00ff */
[----:B------:R2:W5:Y:S01]  /*91d0*/  @P2 LDG.E R0, desc[UR48][R12.64] ;  /* 0x000000300c002981 */ /* 0x000562000c1e1900 */
[----:B01----:R-:W-:Y:S07]  /*91e0*/  @P2 BRA `(.L_x_14012) ;  /* 0x0000000000102947 */ /* 0x003fee0003800000 */
[----:B------:R-:W-:Y:S05]  /*91f0*/  @!P0 BRA `(.L_x_14012) ;  /* 0x00000000000c8947 */ /* 0x000fea0003800000 */
[----:B------:R-:W3:Y:S04]  /*9200*/  LDG.E R11, desc[UR48][R4.64] ;  /* 0x00000030040b7981 */ /* 0x000ee8000c1e1900 */
[----:B-----5:R-:W3:Y:S02]  /*9210*/  LDG.E R0, desc[UR48][R4.64+0x4] ;  /* 0x0000043004007981 */ /* 0x020ee4000c1e1900 */
[----:B---3--:R-:W-:-:S07]  /*9220*/  IMAD.IADD R0, R0, 0x1, -R11 ;  /* 0x0000000100007824 */ /* 0x008fce00078e0a0b */
.L_x_14012:
[----:B------:R-:W-:Y:S01]  /*9230*/  USHF.R.S32.HI UR18, URZ, 0x1f, UR43 ;  /* 0x0000001f3f127899 */ /* 0x000fe2000801142b */
[----:B------:R-:W-:Y:S01]  /*9240*/  @P1 IMAD.HI.U32 R4, R10, R7, RZ ;  /* 0x000000070a041227 */ /* 0x000fe200078e00ff */
[----:B------:R-:W-:Y:S01]  /*9250*/  ULDC.64 UR16, c[0x0][0xb90] ;  /* 0x0002e40000107ab9 */ /* 0x000fe20000000a00 */
[----:B------:R-:W-:Y:S01]  /*9260*/  USHF.R.S32.HI UR13, URZ, 0x1f, UR4 ;  /* 0x0000001f3f0d7899 */ /* 0x000fe20008011404 */
[----:B------:R-:W0:Y:S01]  /*9270*/  @P1 LDC R79, c[0x0][0xbf0] ;  /* 0x0002fc00ff4f1b82 */ /* 0x000e220000000800 */
[----:B------:R-:W-:Y:S01]  /*9280*/  UIMAD UR11, UR18, UR16, URZ ;  /* 0x00000010120b72a4 */ /* 0x000fe2000f8e023f */
[----:B--2---:R-:W-:Y:S01]  /*9290*/  IMAD.MOV.U32 R6, RZ, RZ, R10 ;  /* 0x000000ffff067224 */ /* 0x004fe200078e000a */
[----:B------:R-:W-:Y:S01]  /*92a0*/  UMOV UR12, UR4 ;  /* 0x00000004000c7c82 */ /* 0x000fe20008000000 */
[----:B------:R-:W-:Y:S01]  /*92b0*/  @P1 SHF.R.U32.HI R6, RZ, R9, R4 ;  /* 0x00000009ff061219 */ /* 0x000fe20000011604 */
[----:B------:R-:W-:Y:S01]  /*92c0*/  UIMAD.WIDE.U32 UR14, UR43, UR16, UR12 ;  /* 0x000000102b0e72a5 */ /* 0x000fe2000f8e000c */
[----:B------:R-:W-:Y:S01]  /*92d0*/  IMAD.MOV.U32 R5, RZ, RZ, 0x2 ;  /* 0x00000002ff057424 */ /* 0x000fe200078e00ff */
[----:B------:R-:W-:Y:S01]  /*92e0*/  UIMAD UR11, UR43, UR17, UR11 ;  /* 0x000000112b0b72a4 */ /* 0x000fe2000f8e020b */
[----:B------:R-:W-:Y:S01]  /*92f0*/  VIADD R26, R203, UR45 ;  /* 0x0000002dcb1a7c36 */ /* 0x000fe20008000000 */
[----:B------:R-:W-:Y:S01]  /*9300*/  USEL UR41, UR41, URZ, !UP0 ;  /* 0x0000003f29297287 */ /* 0x000fe2000c000000 */
[----:B------:R-:W-:Y:S01]  /*9310*/  IMAD.MOV R4, RZ, RZ, -R6 ;  /* 0x000000ffff047224 */ /* 0x000fe200078e0a06 */
[----:B------:R-:W-:Y:S01]  /*9320*/  ULDC.64 UR16, c[0x0][0xb98] ;  /* 0x0002e60000107ab9 */ /* 0x000fe20000000a00 */
[----:B------:R-:W-:Y:S01]  /*9330*/  UIADD3 UR15, UR15, UR11, URZ ;  /* 0x0000000b0f0f7290 */ /* 0x000fe2000fffe03f */
[----:B-----5:R-:W-:Y:S01]  /*9340*/  IMAD R83, R0, R77, RZ ;  /* 0x0000004d00537224 */ /* 0x020fe200078e02ff */
[----:B------:R-:W-:Y:S01]  /*9350*/  USEL UR40, UR40, URZ, !UP0 ;  /* 0x0000003f28287287 */ /* 0x000fe2000c000000 */
[----:B------:R-:W-:Y:S01]  /*9360*/  IMAD R9, R77, R4, R10 ;  /* 0x000000044d097224 */ /* 0x000fe200078e020a */
[----:B------:R-:W-:Y:S01]  /*9370*/  UIMAD UR11, UR41, UR16, URZ ;  /* 0x00000010290b72a4 */ /* 0x000fe2000f8e023f */
[----:B------:R-:W-:Y:S01]  /*9380*/  IMAD R4, R200, 0x40, R2 ;  /* 0x00000040c8047824 */ /* 0x000fe200078e0202 */
[----:B------:R-:W-:Y:S01]  /*9390*/  UIMAD.WIDE.U32 UR14, UR40, UR16, UR14 ;  /* 0x00000010280e72a5 */ /* 0x000fe2000f8e000e */
[----:B------:R-:W-:Y:S01]  /*93a0*/  SHF.R.S32.HI R10, RZ, 0x1f, R6 ;  /* 0x0000001fff0a7819 */ /* 0x000fe20000011406 */
[----:B------:R-:W-:Y:S01]  /*93b0*/  UIMAD UR11, UR40, UR17, UR11 ;  /* 0x00000011280b72a4 */ /* 0x000fe2000f8e020b */
[----:B------:R-:W-:Y:S01]  /*93c0*/  SHF.R.S32.HI R7, RZ, 0x1f, R9 ;  /* 0x0000001fff077819 */ /* 0x000fe20000011409 */
[----:B------:R-:W-:Y:S01]  /*93d0*/  IMAD.WIDE R4, R4, R5, UR8 ;  /* 0x0000000804047e25 */ /* 0x000fe2000f8e0205 */
[----:B------:R-:W-:Y:S01]  /*93e0*/  ULDC.64 UR8, c[0x0][0xb88] ;  /* 0x0002e20000087ab9 */ /* 0x000fe20000000a00 */
[----:B------:R-:W-:-:S02]  /*93f0*/  IADD3 R6, P0, R6, UR14, RZ ;  /* 0x0000000e06067c10 */ /* 0x000fc4000ff1e0ff */
[----:B------:R-:W-:Y:S01]  /*9400*/  IMAD.U32 R11, RZ, RZ, UR11 ;  /* 0x0000000bff0b7e24 */ /* 0x000fe2000f8e00ff */
[C---:B------:R-:W-:Y:S01]  /*9410*/  IADD3 R33, P2, R4.reuse, 0x5000, RZ ;  /* 0x0000500004217810 */ /* 0x040fe20007f5e0ff */
[----:B------:R-:W-:Y:S01]  /*9420*/  IMAD R12, R7, UR8, RZ ;  /* 0x00000008070c7c24 */ /* 0x000fe2000f8e02ff */
[----:B------:R-:W-:Y:S02]  /*9430*/  IADD3 R53, P3, R4, 0x4000, RZ ;  /* 0x0000400004357810 */ /* 0x000fe40007f7e0ff */
[----:B------:R-:W-:Y:S01]  /*9440*/  IADD3.X R7, R10, UR15, R11, P0, !PT ;  /* 0x0000000f0a077c10 */ /* 0x000fe200087fe40b */
[----:B------:R-:W-:Y:S01]  /*9450*/  IMAD R11, R9, UR9, R12 ;  /* 0x00000009090b7c24 */ /* 0x000fe2000f8e020c */
[----:B------:R-:W-:Y:S01]  /*9460*/  LOP3.LUT R32, R33, 0x380, RZ, 0xc0, !PT ;  /* 0x0000038021207812 */ /* 0x000fe200078ec0ff */
[----:B------:R-:W-:Y:S01]  /*9470*/  ULDC.64 UR14, c[0x0][0xaa0] ;  /* 0x0002a800000e7ab9 */ /* 0x000fe20000000a00 */
[----:B------:R-:W-:Y:S01]  /*9480*/  LOP3.LUT R52, R53, 0x380, RZ, 0xc0, !PT ;  /* 0x0000038035347812 */ /* 0x000fe200078ec0ff */
[----:B------:R-:W-:Y:S01]  /*9490*/  IMAD.WIDE.U32 R6, R9, UR8, R6 ;  /* 0x0000000809067c25 */ /* 0x000fe2000f8e0006 */
[----:B------:R-:W-:Y:S01]  /*94a0*/  ULDC.64 UR8, c[0x0][0xb50] ;  /* 0x0002d40000087ab9 */ /* 0x000fe20000000a00 */
[----:B------:R-:W-:-:S02]  /*94b0*/  SHF.R.U64 R32, R32, 0x3, RZ ;  /* 0x0000000320207819 */ /* 0x000fc400000012ff */
[----:B------:R-:W-:Y:S01]  /*94c0*/  IMAD.IADD R7, R7, 0x1, R11 ;  /* 0x0000000107077824 */ /* 0x000fe200078e020b */
[----:B------:R-:W-:Y:S02]  /*94d0*/  LEA R14, P0, R6, UR8, 0x2 ;  /* 0x00000008060e7c11 */ /* 0x000fe4000f8010ff */
[----:B------:R-:W-:Y:S01]  /*94e0*/  LOP3.LUT R32, R32, R33, RZ, 0x3c, !PT ;  /* 0x0000002120207212 */ /* 0x000fe200078e3cff */
[----:B------:R-:W-:Y:S01]  /*94f0*/  IMAD.X R33, RZ, RZ, R5, P2 ;  /* 0x000000ffff217224 */ /* 0x000fe200010e0605 */
[----:B------:R-:W-:Y:S01]  /*9500*/  LEA.HI.X R15, R6, UR9, R7, 0x2, P0 ;  /* 0x00000009060f7c11 */ /* 0x000fe200080f1407 */
[----:B------:R-:W-:Y:S01]  /*9510*/  SHFL.IDX PT, R20, R14, RZ, 0x1c1f ;  /* 0x001c1fff0e147589 */ /* 0x000fe200000e0000 */
[----:B------:R-:W-:Y:S01]  /*9520*/  IADD3 R29, P0, R4, 0x3000, RZ ;  /* 0x00003000041d7810 */ /* 0x000fe20007f1e0ff */
[----:B------:R-:W-:Y:S01]  /*9530*/  VIADD R6, R26, 0x8 ;  /* 0x000000081a067836 */ /* 0x000fe20000000000 */
[----:B------:R-:W-:Y:S01]  /*9540*/  IADD3 R11, P2, R4, 0xb000, RZ ;  /* 0x0000b000040b7810 */ /* 0x000fe20007f5e0ff */
[----:B------:R-:W1:Y:S01]  /*9550*/  SHFL.IDX PT, R21, R15, RZ, 0x1c1f ;  /* 0x001c1fff0f157589 */ /* 0x000e6200000e0000 */
[----:B------:R-:W-:-:S02]  /*9560*/  LOP3.LUT R28, R29, 0x380, RZ, 0xc0, !PT ;  /* 0x000003801d1c7812 */ /* 0x000fc400078ec0ff */
[----:B------:R-:W-:Y:S01]  /*9570*/  LOP3.LUT R10, R11, 0x380, RZ, 0xc0, !PT ;  /* 0x000003800b0a7812 */ /* 0x000fe200078ec0ff */
[----:B------:R-:W-:Y:S01]  /*9580*/  SHFL.IDX PT, R46, R14, 0x1, 0x1c1f ;  /* 0x003c1f000e2e7f89 */ /* 0x000fe200000e0000 */
[----:B------:R-:W-:Y:S02]  /*9590*/  SHF.R.U64 R28, R28, 0x3, RZ ;  /* 0x000000031c1c7819 */ /* 0x000fe400000012ff */
[----:B------:R-:W-:Y:S01]  /*95a0*/  SHF.R.U64 R10, R10, 0x3, RZ ;  /* 0x000000030a0a7819 */ /* 0x000fe200000012ff */
[----:B------:R-:W2:Y:S01]  /*95b0*/  SHFL.IDX PT, R47, R15, 0x1, 0x1c1f ;  /* 0x003c1f000f2f7f89 */ /* 0x000ea200000e0000 */
[----:B------:R-:W-:Y:S01]  /*95c0*/  LOP3.LUT R28, R28, R29, RZ, 0x3c, !PT ;  /* 0x0000001d1c1c7212 */ /* 0x000fe200078e3cff */
[----:B------:R-:W-:Y:S01]  /*95d0*/  IMAD.X R29, RZ, RZ, R5, P0 ;  /* 0x000000ffff1d7224 */ /* 0x000fe200000e0605 */
[----:B------:R-:W-:Y:S02]  /*95e0*/  IADD3 R57, P0, R4, 0x9000, RZ ;  /* 0x0000900004397810 */ /* 0x000fe40007f1e0ff */
[----:B------:R-:W-:-:S02]  /*95f0*/  SHF.R.U64 R52, R52, 0x3, RZ ;  /* 0x0000000334347819 */ /* 0x000fc400000012ff */
[----:B------:R-:W-:Y:S02]  /*9600*/  LOP3.LUT R56, R57, 0x380, RZ, 0xc0, !PT ;  /* 0x0000038039387812 */ /* 0x000fe400078ec0ff */
[----:B------:R-:W-:Y:S01]  /*9610*/  LOP3.LUT R10, R10, R11, RZ, 0x3c, !PT ;  /* 0x0000000b0a0a7212 */ /* 0x000fe200078e3cff */
[--C-:B------:R-:W-:Y:S01]  /*9620*/  IMAD.X R11, RZ, RZ, R5.reuse, P2 ;  /* 0x000000ffff0b7224 */ /* 0x100fe200010e0605 */
[----:B------:R-:W-:Y:S02]  /*9630*/  SHF.R.U64 R56, R56, 0x3, RZ ;  /* 0x0000000338387819 */ /* 0x000fe400000012ff */
[----:B------:R-:W-:Y:S01]  /*9640*/  LOP3.LUT R52, R52, R53, RZ, 0x3c, !PT ;  /* 0x0000003534347212 */ /* 0x000fe200078e3cff */
[--C-:B------:R-:W-:Y:S01]  /*9650*/  IMAD.X R53, RZ, RZ, R5.reuse, P3 ;  /* 0x000000ffff357224 */ /* 0x100fe200018e0605 */
[----:B------:R-:W-:Y:S01]  /*9660*/  LOP3.LUT R56, R56, R57, RZ, 0x3c, !PT ;  /* 0x0000003938387212 */ /* 0x000fe200078e3cff */
[----:B------:R-:W-:Y:S01]  /*9670*/  IMAD.X R57, RZ, RZ, R5, P0 ;  /* 0x000000ffff397224 */ /* 0x000fe200000e0605 */
[----:B------:R-:W-:-:S02]  /*9680*/  LOP3.LUT P0, RZ, R201, 0x3, RZ, 0xc0, !PT ;  /* 0x00000003c9ff7812 */ /* 0x000fc4000780c0ff */
[----:B------:R-:W-:Y:S02]  /*9690*/  IADD3 R45, P3, R4, 0xa000, RZ ;  /* 0x0000a000042d7810 */ /* 0x000fe40007f7e0ff */
[----:B------:R-:W-:Y:S02]  /*96a0*/  ISETP.GE.OR P2, PT, R26, R83, P0 ;  /* 0x000000531a00720c */ /* 0x000fe40000746670 */
[----:B------:R-:W-:Y:S02]  /*96b0*/  LOP3.LUT R44, R45, 0x380, RZ, 0xc0, !PT ;  /* 0x000003802d2c7812 */ /* 0x000fe400078ec0ff */
[C---:B------:R-:W-:Y:S02]  /*96c0*/  IADD3 R13, P5, R4.reuse, 0x1000, RZ ;  /* 0x00001000040d7810 */ /* 0x040fe40007fbe0ff */
[----:B------:R-:W-:Y:S02]  /*96d0*/  IADD3 R25, P4, R4, 0x2000, RZ ;  /* 0x0000200004197810 */ /* 0x000fe40007f9e0ff */
[----:B------:R-:W-:-:S02]  /*96e0*/  SHF.R.U64 R44, R44, 0x3, RZ ;  /* 0x000000032c2c7819 */ /* 0x000fc400000012ff */
[----:B------:R-:W-:Y:S02]  /*96f0*/  LOP3.LUT R12, R13, 0x380, RZ, 0xc0, !PT ;  /* 0x000003800d0c7812 */ /* 0x000fe400078ec0ff */
[----:B------:R-:W-:Y:S01]  /*9700*/  LOP3.LUT R24, R25, 0x380, RZ, 0xc0, !PT ;  /* 0x0000038019187812 */ /* 0x000fe200078ec0ff */
[----:B-1----:R1:W-:Y:S01]  /*9710*/  @!P2 ST.E desc[UR48][R20.64], R8 ;  /* 0x000000081400a985 */ /* 0x0023e2000c101930 */
[----:B------:R-:W-:Y:S01]  /*9720*/  LOP3.LUT R44, R44, R45, RZ, 0x3c, !PT ;  /* 0x0000002d2c2c7212 */ /* 0x000fe200078e3cff */
[----:B------:R-:W-:Y:S01]  /*9730*/  IMAD.X R45, RZ, RZ, R5, P3 ;  /* 0x000000ffff2d7224 */ /* 0x000fe200018e0605 */
[----:B------:R-:W-:Y:S02]  /*9740*/  SHF.R.U64 R12, R12, 0x3, RZ ;  /* 0x000000030c0c7819 */ /* 0x000fe400000012ff */
[----:B------:R-:W-:Y:S02]  /*9750*/  SHF.R.U64 R24, R24, 0x3, RZ ;  /* 0x0000000318187819 */ /* 0x000fe400000012ff */
[----:B------:R-:W-:-:S02]  /*9760*/  IADD3 R7, P3, R4, 0xf000, RZ ;  /* 0x0000f00004077810 */ /* 0x000fc40007f7e0ff */
[----:B------:R-:W-:Y:S02]  /*9770*/  LOP3.LUT R12, R12, R13, RZ, 0x3c, !PT ;  /* 0x0000000d0c0c7212 */ /* 0x000fe400078e3cff */
[----:B------:R-:W-:Y:S01]  /*9780*/  LOP3.LUT R24, R24, R25, RZ, 0x3c, !PT ;  /* 0x0000001918187212 */ /* 0x000fe200078e3cff */
[----:B-1----:R-:W1:Y:S01]  /*9790*/  @P1 LDC R21, c[0x0][0xbec] ;  /* 0x0002fb00ff151b82 */ /* 0x002e620000000800 */
[----:B------:R-:W-:Y:S01]  /*97a0*/  IADD3.X R13, RZ, R5, RZ, P5, !PT ;  /* 0x00000005ff0d7210 */ /* 0x000fe20002ffe4ff */
[--C-:B------:R-:W-:Y:S01]  /*97b0*/  IMAD.X R25, RZ, RZ, R5.reuse, P4 ;  /* 0x000000ffff197224 */ /* 0x100fe200020e0605 */
[----:B------:R-:W-:Y:S01]  /*97c0*/  LOP3.LUT R0, R7, 0x380, RZ, 0xc0, !PT ;  /* 0x0000038007007812 */ /* 0x000fe200078ec0ff */
[----:B------:R-:W-:Y:S01]  /*97d0*/  UIMAD UR11, UR13, UR14, URZ ;  /* 0x0000000e0d0b72a4 */ /* 0x000fe2000f8e023f */
[C---:B------:R-:W-:Y:S01]  /*97e0*/  IADD3 R37, P6, R4.reuse, 0x6000, RZ ;  /* 0x0000600004257810 */ /* 0x040fe20007fde0ff */
[----:B------:R-:W-:Y:S01]  /*97f0*/  UIMAD.WIDE.U32 UR8, UR4, UR14, URZ ;  /* 0x0000000e040872a5 */ /* 0x000fe2000f8e003f */
[C---:B------:R-:W-:Y:S01]  /*9800*/  IADD3 R41, P5, R4.reuse, 0x7000, RZ ;  /* 0x0000700004297810 */ /* 0x040fe20007fbe0ff */
[----:B------:R-:W-:Y:S01]  /*9810*/  IMAD.X R49, RZ, RZ, R5, P3 ;  /* 0x000000ffff317224 */ /* 0x000fe200018e0605 */
[----:B------:R-:W-:-:S02]  /*9820*/  IADD3 R65, P4, R4, 0x8000, RZ ;  /* 0x0000800004417810 */ /* 0x000fc40007f9e0ff */
[----:B------:R-:W-:Y:S01]  /*9830*/  SHF.R.U64 R0, R0, 0x3, RZ ;  /* 0x0000000300007819 */ /* 0x000fe200000012ff */
[----:B------:R-:W-:Y:S01]  /*9840*/  UIMAD UR11, UR4, UR15, UR11 ;  /* 0x0000000f040b72a4 */ /* 0x000fe2000f8e020b */
[----:B------:R-:W-:Y:S01]  /*9850*/  LOP3.LUT R36, R37, 0x380, RZ, 0xc0, !PT ;  /* 0x0000038025247812 */ /* 0x000fe200078ec0ff */
[----:B------:R-:W-:Y:S01]  /*9860*/  ULDC.64 UR12, c[0x0][0xae8] ;  /* 0x0002ba00000c7ab9 */ /* 0x000fe20000000a00 */
[----:B------:R-:W-:Y:S02]  /*9870*/  LOP3.LUT R40, R41, 0x380, RZ, 0xc0, !PT ;  /* 0x0000038029287812 */ /* 0x000fe400078ec0ff */
[----:B------:R-:W-:Y:S02]  /*9880*/  LOP3.LUT R64, R65, 0x380, RZ, 0xc0, !PT ;  /* 0x0000038041407812 */ /* 0x000fe400078ec0ff */
[----:B------:R-:W-:Y:S02]  /*9890*/  ISETP.GE.OR P0, PT, R6, R83, P0 ;  /* 0x000000530600720c */ /* 0x000fe40000706670 */
[----:B------:R-:W-:Y:S01]  /*98a0*/  LOP3.LUT R48, R0, R7, RZ, 0x3c, !PT ;  /* 0x0000000700307212 */ /* 0x000fe200078e3cff */
[----:B------:R-:W-:Y:S01]  /*98b0*/  IMAD R0, R23, 0x20, R200 ;  /* 0x0000002017007824 */ /* 0x000fe200078e02c8 */
[----:B------:R-:W-:Y:S01]  /*98c0*/  SHF.R.U64 R36, R36, 0x3, RZ ;  /* 0x0000000324247819 */ /* 0x000fe200000012ff */
[----:B------:R-:W-:Y:S01]  /*98d0*/  UIADD3 UR9, UR9, UR11, URZ ;  /* 0x0000000b09097290 */ /* 0x000fe2000fffe03f */
[----:B------:R-:W-:Y:S01]  /*98e0*/  SHF.R.U64 R40, R40, 0x3, RZ ;  /* 0x0000000328287819 */ /* 0x000fe200000012ff */
[----:B------:R-:W-:Y:S01]  /*98f0*/  UIMAD UR4, UR18, UR12, URZ ;  /* 0x0000000c120472a4 */ /* 0x000fe2000f8e023f */
[----:B------:R-:W-:Y:S01]  /*9900*/  SHF.R.U64 R64, R64, 0x3, RZ ;  /* 0x0000000340407819 */ /* 0x000fe200000012ff */
[----:B------:R-:W-:Y:S01]  /*9910*/  VIADD R78, R0, UR45 ;  /* 0x0000002d004e7c36 */ /* 0x000fe20008000000 */
[----:B------:R-:W-:Y:S01]  /*9920*/  LOP3.LUT R36, R36, R37, RZ, 0x3c, !PT ;  /* 0x0000002524247212 */ /* 0x000fe200078e3cff */
[--C-:B------:R-:W-:Y:S01]  /*9930*/  IMAD.X R37, RZ, RZ, R5.reuse, P6 ;  /* 0x000000ffff257224 */ /* 0x100fe200030e0605 */
[----:B------:R-:W-:Y:S01]  /*9940*/  LOP3.LUT R40, R40, R41, RZ, 0x3c, !PT ;  /* 0x0000002928287212 */ /* 0x000fe200078e3cff */
[--C-:B------:R-:W-:Y:S01]  /*9950*/  IMAD.X R41, RZ, RZ, R5.reuse, P5 ;  /* 0x000000ffff297224 */ /* 0x100fe200028e0605 */
[----:B------:R-:W-:Y:S01]  /*9960*/  LOP3.LUT R64, R64, R65, RZ, 0x3c, !PT ;  /* 0x0000004140407212 */ /* 0x000fe200078e3cff */
[----:B------:R-:W-:Y:S01]  /*9970*/  IMAD.X R65, RZ, RZ, R5, P4 ;  /* 0x000000ffff417224 */ /* 0x000fe200020e0605 */
[----:B------:R-:W-:Y:S01]  /*9980*/  UIMAD UR4, UR43, UR13, UR4 ;  /* 0x0000000d2b0472a4 */ /* 0x000fe2000f8e0204 */
[C---:B------:R-:W-:Y:S01]  /*9990*/  IADD3 R73, P6, R4.reuse, 0xc000, RZ ;  /* 0x0000c00004497810 */ /* 0x040fe20007fde0ff */
[----:B------:R-:W-:Y:S01]  /*99a0*/  UIMAD.WIDE.U32 UR8, UR43, UR12, UR8 ;  /* 0x0000000c2b0872a5 */ /* 0x000fe2000f8e0008 */
[C---:B------:R-:W-:Y:S01]  /*99b0*/  IADD3 R69, P5, R4.reuse, 0xd000, RZ ;  /* 0x0000d00004457810 */ /* 0x040fe20007fbe0ff */
[----:B--2---:R2:W-:Y:S01]  /*99c0*/  @!P0 ST.E desc[UR48][R46.64], R3 ;  /* 0x000000032e008985 */ /* 0x0045e2000c101930 */
[----:B------:R-:W-:Y:S01]  /*99d0*/  IADD3 R61, P4, R4, 0xe000, RZ ;  /* 0x0000e000043d7810 */ /* 0x000fe20007f9e0ff */
[----:B------:R-:W-:Y:S01]  /*99e0*/  ULDC.64 UR12, c[0x0][0xaf0] ;  /* 0x0002bc00000c7ab9 */ /* 0x000fe20000000a00 */
[----:B-1----:R-:W-:Y:S01]  /*99f0*/  @P1 IMAD.HI.U32 R0, R78, R21, RZ ;  /* 0x000000154e001227 */ /* 0x002fe200078e00ff */
[----:B------:R-:W-:Y:S01]  /*9a00*/  UIADD3 UR9, UR9, UR4, URZ ;  /* 0x0000000409097290 */ /* 0x000fe2000fffe03f */
[----:B------:R-:W-:Y:S01]  /*9a10*/  LOP3.LUT R72, R73, 0x380, RZ, 0xc0, !PT ;  /* 0x0000038049487812 */ /* 0x000fe200078ec0ff */
[----:B------:R-:W-:Y:S01]  /*9a20*/  UIMAD UR4, UR41, UR12, URZ ;  /* 0x0000000c290472a4 */ /* 0x000fe2000f8e023f */
[----:B------:R-:W-:Y:S01]  /*9a30*/  LOP3.LUT R68, R69, 0x380, RZ, 0xc0, !PT ;  /* 0x0000038045447812 */ /* 0x000fe200078ec0ff */
[----:B------:R-:W5:Y:S01]  /*9a40*/  LD.E.128 R12, desc[UR48][R12.64] ;  /* 0x000000300c0c7980 */ /* 0x000f62000c101d00 */
[----:B------:R-:W-:-:S02]  /*9a50*/  LOP3.LUT R60, R61, 0x380, RZ, 0xc0, !PT ;  /* 0x000003803d3c7812 */ /* 0x000fc400078ec0ff */
[----:B------:R-:W-:Y:S01]  /*9a60*/  LOP3.LUT R9, R4, 0x380, RZ, 0xc0, !PT ;  /* 0x0000038004097812 */ /* 0x000fe200078ec0ff */
[----:B--2---:R-:W-:Y:S01]  /*9a70*/  IMAD.MOV.U32 R3, RZ, RZ, R78 ;  /* 0x000000ffff037224 */ /* 0x004fe200078e004e */
[----:B0-----:R-:W-:Y:S01]  /*9a80*/  @P1 SHF.R.U32.HI R3, RZ, R79, R0 ;  /* 0x0000004fff031219 */ /* 0x001fe20000011600 */
[----:B------:R-:W-:Y:S01]  /*9a90*/  UIMAD UR4, UR40, UR13, UR4 ;  /* 0x0000000d280472a4 */ /* 0x000fe2000f8e0204 */
[----:B------:R-:W-:Y:S01]  /*9aa0*/  SHF.R.U64 R72, R72, 0x3, RZ ;  /* 0x0000000348487819 */ /* 0x000fe200000012ff */
[----:B------:R-:W-:Y:S01]  /*9ab0*/  UIMAD.WIDE.U32 UR8, UR40, UR12, UR8 ;  /* 0x0000000c280872a5 */ /* 0x000fe2000f8e0008 */
[----:B------:R-:W-:Y:S01]  /*9ac0*/  SHF.R.U64 R68, R68, 0x3, RZ ;  /* 0x0000000344447819 */ /* 0x000fe200000012ff */
[----:B------:R-:W5:Y:S01]  /*9ad0*/  LD.E.128 R24, desc[UR48][R24.64] ;  /* 0x0000003018187980 */ /* 0x000f62000c101d00 */
[----:B------:R-:W-:Y:S02]  /*9ae0*/  SHF.R.U64 R60, R60, 0x3, RZ ;  /* 0x000000033c3c7819 */ /* 0x000fe400000012ff */
[----:B------:R-:W-:Y:S01]  /*9af0*/  SHF.R.U64 R9, R9, 0x3, RZ ;  /* 0x0000000309097819 */ /* 0x000fe200000012ff */
[----:B------:R-:W-:Y:S01]  /*9b00*/  UIADD3 UR4, UR9, UR4, URZ ;  /* 0x0000000409047290 */ /* 0x000fe2000fffe03f */
[--C-:B------:R-:W-:Y:S01]  /*9b10*/  SHF.R.S32.HI R0, RZ, 0x1f, R3.reuse ;  /* 0x0000001fff007819 */ /* 0x100fe20000011403 */
[----:B------:R-:W-:Y:S01]  /*9b20*/  IMAD.MOV R76, RZ, RZ, -R3 ;  /* 0x000000ffff4c7224 */ /* 0x000fe200078e0a03 */
[----:B------:R-:W-:Y:S01]  /*9b30*/  LOP3.LUT R72, R72, R73, RZ, 0x3c, !PT ;  /* 0x0000004948487212 */ /* 0x000fe200078e3cff */
[--C-:B------:R-:W-:Y:S01]  /*9b40*/  IMAD.X R73, RZ, RZ, R5.reuse, P6 ;  /* 0x000000ffff497224 */ /* 0x100fe200030e0605 */
[----:B------:R-:W-:Y:S01]  /*9b50*/  LOP3.LUT R68, R68, R69, RZ, 0x3c, !PT ;  /* 0x0000004544447212 */ /* 0x000fe200078e3cff */
[--C-:B------:R-:W-:Y:S01]  /*9b60*/  IMAD.X R69, RZ, RZ, R5.reuse, P5 ;  /* 0x000000ffff457224 */ /* 0x100fe200028e0605 */
[----:B------:R-:W-:Y:S01]  /*9b70*/  LOP3.LUT R60, R60, R61, RZ, 0x3c, !PT ;  /* 0x0000003d3c3c7212 */ /* 0x000fe200078e3cff */
[----:B------:R-:W-:Y:S01]  /*9b80*/  IMAD.X R61, RZ, RZ, R5, P4 ;  /* 0x000000ffff3d7224 */ /* 0x000fe200020e0605 */
[----:B------:R-:W-:Y:S01]  /*9b90*/  LOP3.LUT R4, R9, R4, RZ, 0x3c, !PT ;  /* 0x0000000409047212 */ /* 0x000fe200078e3cff */
[----:B------:R-:W-:Y:S01]  /*9ba0*/  ULDC.64 UR12, c[0x0][0xae0] ;  /* 0x0002b800000c7ab9 */ /* 0x000fe20000000a00 */
[----:B------:R-:W-:Y:S01]  /*9bb0*/  IMAD R77, R77, R76, R78 ;  /* 0x0000004c4d4d7224 */ /* 0x000fe200078e024e */
[----:B------:R-:W-:Y:S01]  /*9bc0*/  MOV R20, UR8 ;  /* 0x0000000800147c02 */ /* 0x000fe20008000f00 */
[----:B------:R-:W-:Y:S01]  /*9bd0*/  IMAD R0, R0, UR12, RZ ;  /* 0x0000000c00007c24 */ /* 0x000fe2000f8e02ff */
[----:B------:R-:W5:Y:S01]  /*9be0*/  LD.E.128 R28, desc[UR48][R28.64] ;  /* 0x000000301c1c7980 */ /* 0x000f62000c101d00 */
[----:B------:R-:W-:Y:S01]  /*9bf0*/  IMAD.U32 R21, RZ, RZ, UR9 ;  /* 0x00000009ff157e24 */ /* 0x000fe2000f8e00ff */
[----:B------:R-:W-:Y:S01]  /*9c00*/  ULDC.64 UR8, c[0x0][0xad8] ;  /* 0x0002b60000087ab9 */ /* 0x000fe20000000a00 */
[----:B------:R-:W-:Y:S01]  /*9c10*/  IMAD.U32 R21, RZ, RZ, UR4 ;  /* 0x00000004ff157e24 */ /* 0x000fe2000f8e00ff */
[----:B------:R-:W5:Y:S01]  /*9c20*/  LD.E.128 R4, desc[UR48][R4.64] ;  /* 0x0000003004047980 */ /* 0x000f62000c101d00 */
[----:B------:R-:W-:Y:S01]  /*9c30*/  IMAD R79, R3, UR13, R0 ;  /* 0x0000000d034f7c24 */ /* 0x000fe2000f8e0200 */
[----:B------:R-:W-:-:S02]  /*9c40*/  SHF.R.S32.HI R0, RZ, 0x1f, R77 ;  /* 0x0000001fff007819 */ /* 0x000fc4000001144d */
[----:B------:R-:W5:Y:S01]  /*9c50*/  LD.E.128 R52, desc[UR48][R52.64] ;  /* 0x0000003034347980 */ /* 0x000f62000c101d00 */
[----:B------:R-:W-:-:S03]  /*9c60*/  IMAD.WIDE.U32 R20, R3, UR12, R20 ;  /* 0x0000000c03147c25 */ /* 0x000fc6000f8e0014 */
        /* <DEDUP_REMOVED lines=19> */
[----:B------:R-:W-:Y:S01]  /*9da0*/  VIADD R84, R200, UR45 ;  /* 0x0000002dc8547c36 */ /* 0x000fe20008000000 */
[----:B------:R-:W-:Y:S01]  /*9db0*/  UIADD3 UR10, UR10, 0x22820, URZ ;  /* 0x000228200a0a7890 */ /* 0x000fe2000fffe03f */
[C---:B------:R-:W-:Y:S02]  /*9dc0*/  IMAD R3, R77.reuse, UR9, R76 ;  /* 0x000000094d037c24 */ /* 0x040fe4000f8e024c */
[----:B------:R-:W-:Y:S01]  /*9dd0*/  IMAD.WIDE.U32 R20, R77, UR8, R20 ;  /* 0x000000084d147c25 */ /* 0x000fe2000f8e0014 */
[----:B------:R-:W-:Y:S01]  /*9de0*/  ISETP.GE.AND P2, PT, R84, R83, PT ;  /* 0x000000535400720c */ /* 0x000fe20003f46270 */
[----:B------:R-:W-:Y:S01]  /*9df0*/  ULDC.64 UR8, c[0x0][0xa80] ;  /* 0x0002a00000087ab9 */ /* 0x000fe20000000a00 */
[----:B------:R-:W-:Y:S01]  /*9e00*/  UPRMT UR10, URZ, 0x654, UR10 ;  /* 0x000006543f0a7896 */ /* 0x000fe2000800000a */
[----:B------:R-:W-:Y:S01]  /*9e10*/  IMAD.IADD R3, R21, 0x1, R3 ;  /* 0x0000000115037824 */ /* 0x000fe200078e0203 */
[----:B------:R-:W-:Y:S01]  /*9e20*/  LEA R82, P3, R20, UR8, 0x1 ;  /* 0x0000000814527c11 */ /* 0x000fe2000f8608ff */
[----:B------:R-:W-:-:S03]  /*9e30*/  VIADD R0, R84, 0x20 ;  /* 0x0000002054007836 */ /* 0x000fc60000000000 */
[----:B------:R-:W-:Y:S02]  /*9e40*/  LEA.HI.X R3, R20, UR9, R3, 0x1, P3 ;  /* 0x0000000914037c11 */ /* 0x000fe400098f0c03 */
[-C--:B------:R-:W-:Y:S01]  /*9e50*/  ISETP.GE.AND P1, PT, R0, R83.reuse, PT ;  /* 0x000000530000720c */ /* 0x080fe20003f26270 */
[----:B------:R-:W-:Y:S01]  /*9e60*/  VIADD R0, R84, 0x40 ;  /* 0x0000004054007836 */ /* 0x000fe20000000000 */
[----:B0-----:R0:W1:Y:S01]  /*9e70*/  SHFL.IDX PT, R85, R82, RZ, 0x181f ;  /* 0x00181fff52557589 */ /* 0x00106200000e0000 */
[----:B------:R-:W-:Y:S01]  /*9e80*/  BSSY B1, `(.L_x_14013) ;  /* 0x0000016000017945 */ /* 0x000fe20003800000 */
[----:B------:R-:W-:Y:S02]  /*9e90*/  SYNCS.ARRIVE.TRANS64.RED.A1T0 RZ, [UR10], RZ ;  /* 0x000000ffffff79a7 */ /* 0x000fe4000810040a */
[----:B------:R0:W2:Y:S01]  /*9ea0*/  SHFL.IDX PT, R81, R3, RZ, 0x181f ;  /* 0x00181fff03517589 */ /* 0x0000a200000e0000 */
        /* <DEDUP_REMOVED lines=19> */
.L_x_14014:
[----:B------:R-:W-:Y:S05]  /*9fe0*/  BSYNC B1 ;  /* 0x0000000000017941 */ /* 0x000fea0003800000 */
.L_x_14013:
        /* <DEDUP_REMOVED lines=21> */
.L_x_14016:
[----:B------:R-:W-:Y:S05]  /*a140*/  BSYNC B1 ;  /* 0x0000000000017941 */ /* 0x000fea0003800000 */
.L_x_14015:
        /* <DEDUP_REMOVED lines=21> */
.L_x_14018:
[----:B------:R-:W-:Y:S05]  /*a2a0*/  BSYNC B1 ;  /* 0x0000000000017941 */ /* 0x000fea0003800000 */
.L_x_14017:
[----:B------:R-:W-:Y:S01]  /*a2b0*/  VIADD R0, R84, 0x60 ;  /* 0x0000006054007836 */ /* 0x000fe20000000000 */
[----:B0--3--:R-:W3:Y:S04]  /*a2c0*/  SHFL.IDX PT, R3, R3, 0x3, 0x181f ;  /* 0x00781f0003037f89 */ /* 0x009ee800000e0000 */
        /* <DEDUP_REMOVED lines=22> */
.L_x_14011:
        /* <DEDUP_REMOVED lines=35> */
.L_x_14020:
        /* <DEDUP_REMOVED lines=45> */
.L_x_14022:
[----:B------:R-:W-:Y:S05]  /*a930*/  BSYNC B1 ;  /* 0x0000000000017941 */ /* 0x000fea0003800000 */
.L_x_14021:
[----:B------:R-:W1:Y:S01]  /*a940*/  @P0 LDC R5, c[0x0][0xbf0] ;  /* 0x0002fc00ff050b82 */ /* 0x000e620000000800 */
[----:B------:R-:W-:Y:S01]  /*a950*/  ULDC.64 UR14, c[0x0][0xaa0] ;  /* 0x0002a800000e7ab9 */ /* 0x000fe20000000a00 */
[----:B0-----:R-:W-:Y:S01]  /*a960*/  LEA R3, R23, R200, 0x5 ;  /* 0x000000c817037211 */ /* 0x001fe200078e28ff */
[----:B------:R-:W-:Y:S01]  /*a970*/  UIMAD UR10, UR11, UR14, URZ ;  /* 0x0000000e0b0a72a4 */ /* 0x000fe2000f8e023f */
[----:B------:R-:W-:Y:S01]  /*a980*/  BSSY B1, `(.L_x_14023) ;  /* 0x0000041000017945 */ /* 0x000fe20003800000 */
[----:B------:R-:W-:Y:S02]  /*a990*/  UIMAD.WIDE.U32 UR8, UR4, UR14, URZ ;  /* 0x0000000e040872a5 */ /* 0x000fe4000f8e003f */
[----:B------:R-:W-:Y:S01]  /*a9a0*/  UIMAD UR10, UR4, UR15, UR10 ;  /* 0x0000000f040a72a4 */ /* 0x000fe2000f8e020a */
[----:B------:R-:W-:Y:S02]  /*a9b0*/  VIADD R8, R3, UR45 ;  /* 0x0000002d03087c36 */ /* 0x000fe40008000000 */
        /* <DEDUP_REMOVED lines=61> */
.L_x_14024:
[----:B------:R-:W-:Y:S05]  /*ad90*/  BSYNC B1 ;  /* 0x0000000000017941 */ /* 0x000fea0003800000 */
.L_x_14023:
        /* <DEDUP_REMOVED lines=21> */
.L_x_14026:
[----:B------:R-:W-:Y:S05]  /*aef0*/  BSYNC B1 ;  /* 0x0000000000017941 */ /* 0x000fea0003800000 */
.L_x_14025:
        /* <DEDUP_REMOVED lines=21> */
.L_x_14028:
[----:B------:R-:W-:Y:S05]  /*b050*/  BSYNC B1 ;  /* 0x0000000000017941 */ /* 0x000fea0003800000 */
.L_x_14027:
        /* <DEDUP_REMOVED lines=22> */
.L_x_14019:
[----:B------:R-:W-:Y:S05]  /*b1c0*/  BSYNC B0 ;  /* 0x0000000000007941 */ /* 0x000fea0003800000 */
.L_x_14010:
[----:B------:R-:W-:Y:S02]  /*b1d0*/  ULDC UR4, c[0x0][0xc3c] ;  /* 0x00030f0000047ab9 */ /* 0x000fe40000000800 */
[----:B------:R-:W-:-:S06]  /*b1e0*/  UISETP.GE.AND UP0, UPT, UR7, UR4, UPT ;  /* 0x000000040700728c */ /* 0x000fcc000bf06270 */
[----:B------:R-:W-:-:S13]  /*b1f0*/  PLOP3.LUT P0, PT, PT, PT, UP0, 0x80, 0x0 ;  /* 0x000000000000781c */ /* 0x000fda0003f0f008 */
[----:B------:R-:W-:Y:S05]  /*b200*/  @!P0 BRA `(.L_x_14029) ;  /* 0xffffff5800e08947 */ /* 0x000fea000383ffff */
[----:B------:R-:W-:Y:S05]  /*b210*/  EXIT ;  /* 0x000000000000794d */ /* 0x000fea0003800000 */
.L_x_13968:
        /* <DEDUP_REMOVED lines=16> */
.L_x_14030:
        /* <DEDUP_REMOVED lines=37> */
[----:B------:R-:W-:Y:S01]  /*b570*/  MOV R4, R3 ;  /* 0x0000000300047202 */ /* 0x000fe20000000f00 */
[----:B------:R-:W-:Y:S01]  /*b580*/  UMOV UR4, URZ ;  /* 0x0000003f00047c82 */ /* 0x000fe20008000000 */
[----:B------:R-:W-:-:S05]  /*b590*/  ULDC UR5, c[0x0][0xc38] ;  /* 0x00030e0000057ab9 */ /* 0x000fca0000000800 */
.L_x_14036:
        /* <DEDUP_REMOVED lines=12> */
.L_x_14035:
[----:B------:R-:W-:Y:S05]  /*b660*/  BSYNC B0 ;  /* 0x0000000000007941 */ /* 0x000fea0003800000 */
.L_x_14034:
        /* <DEDUP_REMOVED lines=20> */
.L_x_14032:
        /* <DEDUP_REMOVED lines=20> */
.L_x_14037:
        /* <DEDUP_REMOVED lines=21> */
[----:B------:R-:W-:Y:S02]  /*ba40*/  @!P2 IADD3 R2, -R2, RZ, RZ ;  /* 0x000000ff0202a210 */ /* 0x000fe40007ffe1ff */
        /* <DEDUP_REMOVED lines=37> */
.L_x_14033:
[----:B------:R-:W-:Y:S01]  /*bca0*/  ULDC UR4, c[0x0][0xc3c] ;  /* 0x00030f0000047ab9 */ /* 0x000fe20000000800 */
[----:B------:R-:W-:Y:S02]  /*bcb0*/  IMAD.MOV.U32 R17, RZ, RZ, RZ ;  /* 0x000000ffff117224 */ /* 0x000fe400078e00ff */
[----:B------:R-:W-:Y:S02]  /*bcc0*/  IMAD.U32 R16, RZ, RZ, UR6 ;  /* 0x00000006ff107e24 */ /* 0x000fe4000f8e00ff */
[----:B------:R-:W-:Y:S02]  /*bcd0*/  IMAD.MOV.U32 R18, RZ, RZ, RZ ;  /* 0x000000ffff127224 */ /* 0x000fe400078e00ff */
[----:B------:R-:W-:-:S07]  /*bce0*/  IMAD.U32 R19, RZ, RZ, UR4 ;  /* 0x00000004ff137e24 */ /* 0x000fce000f8e00ff */
.L_x_14038:
[----:B------:R-:W-:-:S13]  /*bcf0*/  ISETP.NE.AND P0, PT, R5, RZ, PT ;  /* 0x000000ff0500720c */ /* 0x000fda0003f05270 */
[----:B------:R-:W0:Y:S01]  /*bd00*/  @!P0 S2R R3, SR_CgaCtaId ;  /* 0x0000000000038919 */ /* 0x000e220000008800 */
[----:B------:R-:W-:-:S04]  /*bd10*/  @!P0 MOV R0, 0x400 ;  /* 0x0000040000008802 */ /* 0x000fc80000000f00 */
[----:B0-----:R-:W-:-:S05]  /*bd20*/  @!P0 LEA R0, R3, R0, 0x18 ;  /* 0x0000000003008211 */ /* 0x001fca00078ec0ff */
[----:B------:R1:W-:Y:S01]  /*bd30*/  @!P0 STS.128 [R0+0x228d0], R16 ;  /* 0x0228d01000008388 */ /* 0x0003e20000000c00 */
[----:B------:R-:W-:Y:S06]  /*bd40*/  BAR.ARV 0x5, 0x180 ;  /* 0x0146000000007b1d */ /* 0x000fec0000002000 */
.L_x_14031:
[----:B------:R2:W-:Y:S01]  /*bd50*/  STL [R1+0x24], RZ ;  /* 0x000024ff01007387 */ /* 0x0005e20000100800 */
[----:B------:R-:W-:Y:S01]  /*bd60*/  ULDC UR4, c[0x0][0xc3c] ;  /* 0x00030f0000047ab9 */ /* 0x000fe20000000800 */
[----:B------:R-:W-:Y:S01]  /*bd70*/  IMAD.MOV.U32 R26, RZ, RZ, 0x1 ;  /* 0x00000001ff1a7424 */ /* 0x000fe200078e00ff */
[----:B0-----:R-:W-:Y:S01]  /*bd80*/  ISETP.GE.AND P0, PT, R19, UR4, PT ;  /* 0x0000000413007c0c */ /* 0x001fe2000bf06270 */
[----:B------:R-:W-:-:S12]  /*bd90*/  IMAD.MOV.U32 R24, RZ, RZ, RZ ;  /* 0x000000ffff187224 */ /* 0x000fd800078e00ff */
[----:B--2---:R-:W-:Y:S05]  /*bda0*/  @P0 BRA `(.L_x_14039) ;  /* 0x0000004800180947 */ /* 0x004fea0003800000 */
[----:B------:R-:W1:Y:S01]  /*bdb0*/  S2R R4, SR_TID.X ;  /* 0x0000000000047919 */ /* 0x000e620000002100 */
[----:B------:R-:W0:Y:S01]  /*bdc0*/  S2UR UR5, SR_CgaCtaId ;  /* 0x00000000000579c3 */ /* 0x000e220000008800 */
[----:B------:R-:W-:Y:S01]  /*bdd0*/  UMOV UR4, 0x400 ;  /* 0x0000040000047882 */ /* 0x000fe20000000000 */
[----:B------:R-:W-:Y:S01]  /*bde0*/  BSSY B8, `(.L_x_14039) ;  /* 0x0000482000087945 */ /* 0x000fe20003800000 */
[----:B------:R2:W-:Y:S01]  /*bdf0*/  STL [R1+0x24], RZ ;  /* 0x000024ff01007387 */ /* 0x0005e20000100800 */
[----:B------:R-:W-:Y:S01]  /*be00*/  IMAD.MOV.U32 R26, RZ, RZ, 0x1 ;  /* 0x00000001ff1a7424 */ /* 0x000fe200078e00ff */
[----:B------:R-:W-:Y:S01]  /*be10*/  ULOP3.LUT UR36, UR39, 0x2, URZ, 0xfc, !UPT ;  /* 0x0000000227247892 */ /* 0x000fe2000f8efc3f */
[----:B------:R-:W-:Y:S01]  /*be20*/  IMAD.MOV.U32 R24, RZ, RZ, RZ ;  /* 0x000000ffff187224 */ /* 0x000fe200078e00ff */
[----:B------:R-:W-:Y:S01]  /*be30*/  ULDC UR37, c[0x0][0xc] ;  /* 0x0000030000257ab9 */ /* 0x000fe20000000800 */
[----:B0-----:R-:W-:-:S06]  /*be40*/  ULEA UR4, UR5, UR4, 0x18 ;  /* 0x0000000405047291 */ /* 0x001fcc000f8ec03f */
[----:B------:R-:W-:Y:S01]  /*be50*/  IMAD.U32 R22, RZ, RZ, UR4 ;  /* 0x00000004ff167e24 */ /* 0x000fe2000f8e00ff */
[C---:B-1----:R-:W-:Y:S02]  /*be60*/  SHF.L.U32 R0, R4.reuse, 0x3, RZ ;  /* 0x0000000304007819 */ /* 0x042fe400000006ff */
[----:B------:R-:W-:Y:S02]  /*be70*/  LOP3.LUT R3, R4, 0x7f, RZ, 0xc0, !PT ;  /* 0x0000007f04037812 */ /* 0x000fe400078ec0ff */
        /* <DEDUP_REMOVED lines=10> */
[----:B--2---:R-:W-:-:S07]  /*bf20*/  LOP3.LUT R0, R3, 0xc0, RZ, 0xfc, !PT ;  /* 0x000000c003007812 */ /* 0x004fce00078efcff */
.L_x_14100:
[----:B0-----:R-:W0:Y:S02]  /*bf30*/  LDC.64 R2, c[0x0][0xc88] ;  /* 0x00032200ff027b82 */ /* 0x001e240000000a00 */
[----:B0-----:R-:W-:-:S05]  /*bf40*/  IMAD.WIDE R2, R19, 0x4, R2 ;  /* 0x0000000413027825 */ /* 0x001fca00078e0202 */
        /* <DEDUP_REMOVED lines=46> */
.L_x_14040:
        /* <DEDUP_REMOVED lines=9> */
.L_x_14041:
        /* <DEDUP_REMOVED lines=9> */
.L_x_14042:
        /* <DEDUP_REMOVED lines=43> */
.L_x_14044:
        /* <DEDUP_REMOVED lines=20> */
.L_x_14047:
[----:B------:R-:W-:Y:S05]  /*c740*/  BSYNC B6 ;  /* 0x0000000000067941 */ /* 0x000fea0003800000 */
.L_x_14046:
        /* <DEDUP_REMOVED lines=20> */
.L_x_14050:
        /* <DEDUP_REMOVED lines=15> */
.L_x_14049:
[----:B------:R-:W-:Y:S05]  /*c980*/  BSYNC B6 ;  /* 0x0000000000067941 */ /* 0x000fea0003800000 */
.L_x_14048:
[----:B------:R-:W0:Y:S01]  /*c990*/  S2R R20, SR_TID.X ;  /* 0x0000000000147919 */ /* 0x000e220000002100 */
[----:B------:R-:W-:Y:S01]  /*c9a0*/  ULDC.64 UR4, c[0x0][0x9f8] ;  /* 0x00027e0000047ab9 */ /* 0x000fe20000000a00 */
[----:B------:R-:W1:Y:S01]  /*c9b0*/  LDC R10, c[0x0][0x430] ;  /* 0x00010c00ff0a7b82 */ /* 0x000e620000000800 */
[----:B------:R-:W-:-:S04]  /*c9c0*/  ISETP.NE.U32.AND P0, PT, RZ, UR4, PT ;  /* 0x00000004ff007c0c */ /* 0x000fc8000bf05070 */
[----:B------:R-:W-:-:S13]  /*c9d0*/  ISETP.NE.AND.EX P0, PT, RZ, UR5, PT, P0 ;  /* 0x00000005ff007c0c */ /* 0x000fda000bf05300 */
[----:B------:R-:W-:Y:S01]  /*c9e0*/  @P0 IADD3 R2, P1, R27, UR4, RZ ;  /* 0x000000041b020c10 */ /* 0x000fe2000ff3e0ff */
[----:B------:R-:W-:Y:S01]  /*c9f0*/  ULDC UR4, c[0x0][0x320] ;  /* 0x0000c80000047ab9 */ /* 0x000fe20000000800 */
[----:B------:R-:W-:Y:S02]  /*ca00*/  LOP3.LUT R23, R23, 0xfffffff7, RZ, 0xc0, !PT ;  /* 0xfffffff717177812 */ /* 0x000fe400078ec0ff */
[----:B------:R-:W-:-:S05]  /*ca10*/  @P0 IADD3.X R3, R31, UR5, RZ, P1, !PT ;  /* 0x000000051f030c10 */ /* 0x000fca0008ffe4ff */
[----:B------:R2:W5:Y:S01]  /*ca20*/  @P0 LDG.E R28, desc[UR48][R2.64] ;  /* 0x00000030021c0981 */ /* 0x000562000c1e1900 */
[----:B------:R-:W-:Y:S01]  /*ca30*/  UMOV UR5, 0xffffffff ;  /* 0xffffffff00057882 */ /* 0x000fe20000000000 */
[----:B------:R-:W-:Y:S02]  /*ca40*/  VIADD R0, R34, 0xffffffff ;  /* 0xffffffff22007836 */ /* 0x000fe40000000000 */
[----:B0-----:R-:W-:-:S05]  /*ca50*/  IMAD.SHL.U32 R35, R20, 0x8, RZ ;  /* 0x0000000814237824 */ /* 0x001fca00078e00ff */
[----:B------:R-:W-:-:S04]  /*ca60*/  LOP3.LUT R35, R35, 0x38, RZ, 0xc0, !PT ;  /* 0x0000003823237812 */ /* 0x000fc800078ec0ff */
[C---:B------:R-:W-:Y:S02]  /*ca70*/  LOP3.LUT R33, R35.reuse, 0x40, RZ, 0xfc, !PT ;  /* 0x0000004023217812 */ /* 0x040fe400078efcff */
[----:B------:R-:W-:Y:S02]  /*ca80*/  LOP3.LUT R21, R35, 0x80, RZ, 0xfc, !PT ;  /* 0x0000008023157812 */ /* 0x000fe400078efcff */
[----:B------:R-:W-:Y:S02]  /*ca90*/  ISETP.GE.AND P3, PT, R33, UR4, PT ;  /* 0x0000000421007c0c */ /* 0x000fe4000bf66270 */
[----:B------:R-:W-:Y:S02]  /*caa0*/  ISETP.GE.AND P1, PT, R21, UR4, PT ;  /* 0x0000000415007c0c */ /* 0x000fe4000bf26270 */
[C---:B------:R-:W-:Y:S02]  /*cab0*/  ISETP.GE.AND P2, PT, R35.reuse, UR4, PT ;  /* 0x0000000423007c0c */ /* 0x040fe4000bf46270 */
[----:B------:R-:W-:-:S04]  /*cac0*/  LOP3.LUT R20, R35, 0xc0, RZ, 0xfc, !PT ;  /* 0x000000c023147812 */ /* 0x000fc800078efcff */
[----:B------:R-:W-:-:S03]  /*cad0*/  ISETP.GE.AND P0, PT, R20, UR4, PT ;  /* 0x0000000414007c0c */ /* 0x000fc6000bf06270 */
        /* <DEDUP_REMOVED lines=8> */
.L_x_14117:
[----:B------:R-:W0:Y:S01]  /*cb60*/  S2R R2, SR_TID.X ;  /* 0x0000000000027919 */ /* 0x000e220000002100 */
[----:B------:R-:W-:Y:S01]  /*cb70*/  ISETP.NE.AND P1, PT, R10, 0x1, PT ;  /* 0x000000010a00780c */ /* 0x000fe20003f25270 */
[----:B------:R-:W-:Y:S01]  /*cb80*/  IMAD.MOV.U32 R34, RZ, RZ, RZ ;  /* 0x000000ffff227224 */ /* 0x000fe200078e00ff */
[----:B-----5:R-:W-:Y:S01]  /*cb90*/  SHF.R.S32.HI R31, RZ, 0x1f, R28 ;  /* 0x0000001fff1f7819 */ /* 0x020fe2000001141c */
[----:B------:R-:W1:Y:S01]  /*cba0*/  S2R R3, SR_TID.X ;  /* 0x0000000000037919 */ /* 0x000e620000002100 */
[----:B------:R-:W-:-:S09]  /*cbb0*/  LOP3.LUT R23, R23, 0xffffff7f, RZ, 0xc0, !PT ;  /* 0xffffff7f17177812 */ /* 0x000fd200078ec0ff */
[----:B------:R-:W2:Y:S01]  /*cbc0*/  @P1 LDC R4, c[0x0][0x434] ;  /* 0x00010d00ff041b82 */ /* 0x000ea20000000800 */
[----:B------:R-:W-:Y:S02]  /*cbd0*/  @P1 LOP3.LUT R23, R23, 0x80, RZ, 0xfc, !PT ;  /* 0x0000008017171812 */ /* 0x000fe400078efcff */
[----:B0-----:R-:W-:Y:S01]  /*cbe0*/  LOP3.LUT R2, R2, 0x7f, RZ, 0xc0, !PT ;  /* 0x0000007f02027812 */ /* 0x001fe200078ec0ff */
[----:B-1----:R-:W-:-:S03]  /*cbf0*/  IMAD.SHL.U32 R9, R3, 0x10, RZ ;  /* 0x0000001003097824 */ /* 0x002fc600078e00ff */
[----:B------:R-:W-:-:S04]  /*cc00*/  SHF.R.U32.HI R2, RZ, 0x3, R2 ;  /* 0x00000003ff027819 */ /* 0x000fc80000011602 */
[----:B------:R-:W-:Y:S02]  /*cc10*/  LOP3.LUT R9, R2, 0x70, R9, 0xf8, !PT ;  /* 0x0000007002097812 */ /* 0x000fe400078ef809 */
[----:B------:R-:W0:Y:S03]  /*cc20*/  @P1 LDC R2, c[0x0][0x438] ;  /* 0x00010e00ff021b82 */ /* 0x000e260000000800 */
[----:B------:R-:W-:-:S05]  /*cc30*/  IMAD R35, R0, 0x60, R9 ;  /* 0x0000006000237824 */ /* 0x000fca00078e0209 */
[C---:B------:R-:W-:Y:S01]  /*cc40*/  ISETP.GE.AND P0, PT, R35.reuse, R32, PT ;  /* 0x000000202300720c */ /* 0x040fe20003f06270 */
[----:B------:R-:W-:-:S03]  /*cc50*/  IMAD.IADD R35, R35, 0x1, R30 ;  /* 0x0000000123237824 */ /* 0x000fc600078e021e */
[----:B------:R-:W-:Y:S01]  /*cc60*/  ISETP.GT.U32.OR P0, PT, R9, 0x5f, P0 ;  /* 0x0000005f0900780c */ /* 0x000fe20000704470 */
[----:B--2---:R-:W-:-:S04]  /*cc70*/  @P1 IMAD.HI.U32 R3, R35, R4, RZ ;  /* 0x0000000423031227 */ /* 0x004fc800078e00ff */
[----:B------:R-:W-:Y:S01]  /*cc80*/  IMAD.MOV.U32 R8, RZ, RZ, R35 ;  /* 0x000000ffff087224 */ /* 0x000fe200078e0023 */
        /* <DEDUP_REMOVED lines=10> */
[----:B------:R-:W-:-:S03]  /*cd30*/  IMAD.U32 R3, RZ, RZ, UR36 ;  /* 0x00000024ff037e24 */ /* 0x000fc6000f8e00ff */
[----:B------:R-:W-:-:S05]  /*cd40*/  @!P0 LEA.HI.X R5, R2, R5, R7, 0x2, P1 ;  /* 0x0000000502058211 */ /* 0x000fca00008f1407 */
[----:B------:R0:W5:Y:S01]  /*cd50*/  @!P0 LDG.E R34, desc[UR48][R4.64] ;  /* 0x0000003004228981 */ /* 0x000162000c1e1900 */
[----:B------:R-:W-:Y:S01]  /*cd60*/  ISETP.NE.AND P0, PT, R3, 0x3, PT ;  /* 0x000000030300780c */ /* 0x000fe20003f05270 */
[----:B------:R-:W-:Y:S01]  /*cd70*/  IMAD.MOV R2, RZ, RZ, -R8 ;  /* 0x000000ffff027224 */ /* 0x000fe200078e0a08 */
[----:B------:R-:W-:Y:S02]  /*cd80*/  ISETP.GT.U32.AND P1, PT, R9, 0x5f, PT ;  /* 0x0000005f0900780c */ /* 0x000fe40003f24070 */
[----:B------:R-:W-:Y:S01]  /*cd90*/  LOP3.LUT R23, R23, 0xffffffbf, RZ, 0xc0, !PT ;  /* 0xffffffbf17177812 */ /* 0x000fe200078ec0ff */
[----:B------:R-:W-:Y:S01]  /*cda0*/  IMAD R35, R10, R2, R35 ;  /* 0x000000020a237224 */ /* 0x000fe200078e0223 */
[----:B------:R-:W-:Y:S02]  /*cdb0*/  SHF.R.S32.HI R27, RZ, 0x1f, R18 ;  /* 0x0000001fff1b7819 */ /* 0x000fe40000011412 */
[----:B------:R-:W-:-:S05]  /*cdc0*/  SEL R6, RZ, 0x1, P2 ;  /* 0x00000001ff067807 */ /* 0x000fca0001000000 */
[----:B------:R-:W-:-:S04]  /*cdd0*/  @P0 LOP3.LUT R23, R23, 0x40, RZ, 0xfc, !PT ;  /* 0x0000004017170812 */ /* 0x000fc800078efcff */
[----:B------:R-:W-:-:S04]  /*cde0*/  LOP3.LUT R23, R23, 0xffffffdf, RZ, 0xc0, !PT ;  /* 0xffffffdf17177812 */ /* 0x000fc800078ec0ff */
[----:B------:R-:W-:Y:S01]  /*cdf0*/  @P1 LOP3.LUT R23, R23, 0x20, RZ, 0xfc, !PT ;  /* 0x0000002017171812 */ /* 0x000fe200078efcff */
[----:B0-----:R-:W-:Y:S06]  /*ce00*/  @!P0 BRA `(.L_x_14052) ;  /* 0x0000000000048947 */ /* 0x001fec0003800000 */
[----:B------:R-:W-:Y:S01]  /*ce10*/  BPT.TRAP 0x1 ;  /* 0x000000040000795c */ /* 0x000fe20000300000 */
.L_x_14052:
[----:B------:R-:W-:Y:S01]  /*ce20*/  IMAD R32, R0, -0x60, R32 ;  /* 0xffffffa000207824 */ /* 0x000fe200078e0220 */
[----:B------:R-:W-:Y:S01]  /*ce30*/  SHF.L.U32 R0, R26, 0x1f, RZ ;  /* 0x0000001f1a007819 */ /* 0x000fe200000006ff */
[----:B------:R-:W-:Y:S01]  /*ce40*/  IMAD R33, R24, 0x8, R22 ;  /* 0x0000000818217824 */ /* 0x000fe200078e0216 */
[----:B------:R-:W-:Y:S03]  /*ce50*/  BSSY B0, `(.L_x_14053) ;  /* 0x0000003000007945 */ /* 0x000fe60003800000 */
[----:B------:R-:W0:Y:S02]  /*ce60*/  SYNCS.PHASECHK.TRANS64.TRYWAIT P0, [R33+URZ+0x22840], R0 ;  /* 0x02284000210075a7 */ /* 0x000e24000800017f */
[----:B0-----:R-:W-:Y:S05]  /*ce70*/  @!P0 BRA `(.L_x_14054) ;  /* 0x0000003c00a88947 */ /* 0x001fea0003800000 */
.L_x_14118:
[----:B------:R-:W-:Y:S05]  /*ce80*/  BSYNC B0 ;  /* 0x0000000000007941 */ /* 0x000fea0003800000 */
.L_x_14053:
        /* <DEDUP_REMOVED lines=30> */
[----:B------:R-:W-:Y:S02]  /*d070*/  ISETP.GE.AND P0, PT, R32, 0x1, PT ;  /* 0x000000012000780c */ /* 0x000fe40003f06270 */
[----:B0-----:R-:W-:Y:S01]  /*d080*/  SHF.L.U32 R8, R5, 0x3, RZ ;  /* 0x0000000305087819 */ /* 0x001fe200000006ff */
        /* <DEDUP_REMOVED lines=57> */
.L_x_14132:
        /* <DEDUP_REMOVED lines=10> */
.L_x_14056:
        /* <DEDUP_REMOVED lines=11> */
.L_x_14057:
[----:B0-----:R0:W5:Y:S01]  /*d570*/  LDL.LU R3, [R1+0xc] ;  /* 0x00000c0001037983 */ /* 0x0011620000300800 */
[C---:B------:R-:W-:Y:S01]  /*d580*/  LOP3.LUT P3, RZ, R23.reuse, 0x8, RZ, 0xc0, !PT ;  /* 0x0000000817ff7812 */ /* 0x040fe2000786c0ff */
[----:B------:R0:W-:Y:S01]  /*d590*/  SYNCS.ARRIVE.TRANS64.A1T0 RZ, [R33+URZ+0x22830], RZ ;  /* 0x022830ff21ff79a7 */ /* 0x0001e2000810003f */
[----:B------:R-:W-:-:S13]  /*d5a0*/  LOP3.LUT P2, RZ, R23, 0x4, RZ, 0xc0, !PT ;  /* 0x0000000417ff7812 */ /* 0x000fda000784c0ff */
[----:B------:R-:W-:Y:S05]  /*d5b0*/  WARPSYNC.ALL ;  /* 0x0000000000007948 */ /* 0x000fea0003800000 */
[----:B------:R-:W-:Y:S01]  /*d5c0*/  BAR.SYNC.DEFER_BLOCKING 0x8, 0x180 ;  /* 0x0206000000007b1d */ /* 0x000fe20000010000 */
[----:B------:R-:W-:Y:S02]  /*d5d0*/  LOP3.LUT P1, RZ, R23, 0x100, RZ, 0xc0, !PT ;  /* 0x0000010017ff7812 */ /* 0x000fe4000782c0ff */
[----:B------:R-:W-:Y:S02]  /*d5e0*/  SEL R0, RZ, 0x2, P3 ;  /* 0x00000002ff007807 */ /* 0x000fe40001800000 */
[----:B------:R-:W-:Y:S01]  /*d5f0*/  SEL R2, RZ, 0x4, P2 ;  /* 0x00000004ff027807 */ /* 0x000fe20001000000 */
[----:B------:R-:W-:Y:S01]  /*d600*/  ULDC.64 UR4, c[0x0][0x298] ;  /* 0x0000a60000047ab9 */ /* 0x000fe20000000a00 */
[----:B------:R-:W-:Y:S01]  /*d610*/  SEL R4, R25, RZ, !P1 ;  /* 0x000000ff19047207 */ /* 0x000fe20004800000 */
[----:B------:R-:W-:Y:S01]  /*d620*/  BSSY B6, `(.L_x_14058) ;  /* 0x0000021000067945 */ /* 0x000fe20003800000 */
[----:B------:R-:W-:-:S02]  /*d630*/  IADD3 R0, R2, R0, R6 ;  /* 0x0000000002007210 */ /* 0x000fc40007ffe006 */
[----:B------:R-:W-:Y:S01]  /*d640*/  LOP3.LUT P0, RZ, R23, 0x2, RZ, 0xc0, !PT ;  /* 0x0000000217ff7812 */ /* 0x000fe2000780c0ff */
[----:B------:R1:W-:Y:S03]  /*d650*/  STL [R1+0x18], R4 ;  /* 0x0000180401007387 */ /* 0x0003e60000100800 */
[----:B------:R-:W-:-:S05]  /*d660*/  SEL R25, RZ, 0x8, P0 ;  /* 0x00000008ff197807 */ /* 0x000fca0000000000 */
[----:B------:R-:W-:Y:S01]  /*d670*/  IMAD.IADD R25, R0, 0x1, R25 ;  /* 0x0000000100197824 */ /* 0x000fe200078e0219 */
[----:B------:R-:W-:Y:S01]  /*d680*/  SHF.R.S32.HI R0, RZ, 0x1f, R37 ;  /* 0x0000001fff007819 */ /* 0x000fe20000011425 */
[----:B-1----:R-:W-:-:S04]  /*d690*/  IMAD.WIDE.U32 R4, R37, UR4, RZ ;  /* 0x0000000425047c25 */ /* 0x002fc8000f8e00ff */
[----:B------:R-:W-:-:S04]  /*d6a0*/  IMAD R0, R0, UR4, RZ ;  /* 0x0000000400007c24 */ /* 0x000fc8000f8e02ff */
[----:B------:R-:W-:-:S04]  /*d6b0*/  IMAD R0, R37, UR5, R0 ;  /* 0x0000000525007c24 */ /* 0x000fc8000f8e0200 */
[----:B------:R-:W-:Y:S01]  /*d6c0*/  IMAD.IADD R37, R5, 0x1, R0 ;  /* 0x0000000105257824 */ /* 0x000fe200078e0200 */
[----:B-----5:R-:W-:-:S05]  /*d6d0*/  SEL R2, R3, RZ, !P1 ;  /* 0x000000ff03027207 */ /* 0x020fca0004800000 */
[----:B------:R1:W-:Y:S04]  /*d6e0*/  STL [R1+0xc], R2 ;  /* 0x00000c0201007387 */ /* 0x0003e80000100800 */
[----:B------:R2:W-:Y:S01]  /*d6f0*/  STL.64 [R1+0x10], R4 ;  /* 0x0000100401007387 */ /* 0x0005e20000100a00 */
[----:B-1----:R-:W-:-:S05]  /*d700*/  VIADD R2, R22, 0x18400 ;  /* 0x0001840016027836 */ /* 0x002fca0000000000 */
[----:B------:R-:W-:-:S13]  /*d710*/  LOP3.LUT P0, RZ, R2, 0x3ff, RZ, 0xc0, !PT ;  /* 0x000003ff02ff7812 */ /* 0x000fda000780c0ff */
[----:B--2---:R-:W-:Y:S05]  /*d720*/  @!P0 BRA `(.L_x_14059) ;  /* 0x0000000000408947 */ /* 0x004fea0003800000 */
        /* <DEDUP_REMOVED lines=16> */
.L_x_14059:
[----:B------:R-:W-:Y:S05]  /*d830*/  BSYNC B6 ;  /* 0x0000000000067941 */ /* 0x000fea0003800000 */
.L_x_14058:
[----:B------:R-:W2:Y:S01]  /*d840*/  LDL.LU.64 R20, [R1+0x10] ;  /* 0x0000100001147983 */ /* 0x000ea20000300a00 */
[----:B------:R-:W-:-:S03]  /*d850*/  ULDC.64 UR4, c[0x0][0x2d8] ;  /* 0x0000b60000047ab9 */ /* 0x000fc60000000a00 */
[----:B------:R-:W3:Y:S04]  /*d860*/  LDL.LU R5, [R1+0xc] ;  /* 0x00000c0001057983 */ /* 0x000ee80000300800 */
[----:B------:R-:W4:Y:S01]  /*d870*/  LDL.LU R4, [R1+0x18] ;  /* 0x0000180001047983 */ /* 0x000f220000300800 */
[----:B------:R-:W-:Y:S02]  /*d880*/  IMAD.MOV.U32 R3, RZ, RZ, R37 ;  /* 0x000000ffff037224 */ /* 0x000fe400078e0025 */
[----:B------:R-:W-:Y:S01]  /*d890*/  IMAD R0, R27, UR4, RZ ;  /* 0x000000041b007c24 */ /* 0x000fe2000f8e02ff */
[----:B------:R1:W5:Y:S03]  /*d8a0*/  LDL R9, [R1+0x4] ;  /* 0x0000040001097983 */ /* 0x0003660000100800 */
[----:B------:R-:W-:Y:S01]  /*d8b0*/  IMAD R0, R18, UR5, R0 ;  /* 0x0000000512007c24 */ /* 0x000fe2000f8e0200 */
[----:B------:R-:W0:Y:S02]  /*d8c0*/  S2R R8, SR_TID.X ;  /* 0x0000000000087919 */ /* 0x000e240000002100 */
[----:B0-----:R-:W-:-:S05]  /*d8d0*/  IMAD.SHL.U32 R7, R8, 0x8, RZ ;  /* 0x0000000808077824 */ /* 0x001fca00078e00ff */
[----:B------:R-:W-:Y:S01]  /*d8e0*/  LOP3.LUT R7, R7, 0x38, RZ, 0xc0, !PT ;  /* 0x0000003807077812 */ /* 0x000fe200078ec0ff */
[----:B--2---:R-:W-:Y:S01]  /*d8f0*/  IMAD.MOV.U32 R2, RZ, RZ, R20 ;  /* 0x000000ffff027224 */ /* 0x004fe200078e0014 */
[----:B------:R-:W0:Y:S01]  /*d900*/  S2R R21, SR_TID.X ;  /* 0x0000000000157919 */ /* 0x000e220000002100 */
[----:B------:R-:W2:Y:S02]  /*d910*/  LDC R20, c[0x0][0x448] ;  /* 0x00011200ff147b82 */ /* 0x000ea40000000800 */
[----:B------:R-:W-:Y:S01]  /*d920*/  IMAD.WIDE.U32 R2, R18, UR4, R2 ;  /* 0x0000000412027c25 */ /* 0x000fe2000f8e0002 */
[----:B------:R-:W-:-:S03]  /*d930*/  ULDC.64 UR4, c[0x0][0x2e0] ;  /* 0x0000b80000047ab9 */ /* 0x000fc60000000a00 */
[----:B------:R-:W-:Y:S02]  /*d940*/  IMAD.IADD R3, R3, 0x1, R0 ;  /* 0x0000000103037824 */ /* 0x000fe400078e0200 */
[----:B---3--:R-:W-:Y:S02]  /*d950*/  IMAD R0, R5, UR4, RZ ;  /* 0x0000000405007c24 */ /* 0x008fe4000f8e02ff */
[----:B----4-:R-:W-:-:S04]  /*d960*/  IMAD.WIDE.U32 R2, R4, UR4, R2 ;  /* 0x0000000404027c25 */ /* 0x010fc8000f8e0002 */
[----:B------:R-:W-:Y:S01]  /*d970*/  IMAD R0, R4, UR5, R0 ;  /* 0x0000000504007c24 */ /* 0x000fe2000f8e0200 */
[----:B------:R-:W-:-:S03]  /*d980*/  ULDC.64 UR4, c[0x0][0x2d0] ;  /* 0x0000b40000047ab9 */ /* 0x000fc60000000a00 */
[----:B------:R-:W-:Y:S01]  /*d990*/  IMAD.IADD R3, R3, 0x1, R0 ;  /* 0x0000000103037824 */ /* 0x000fe200078e0200 */
[----:B--2---:R-:W-:Y:S02]  /*d9a0*/  ISETP.NE.AND P6, PT, R20, 0x1, PT ;  /* 0x000000011400780c */ /* 0x004fe40003fc5270 */
[----:B------:R-:W2:Y:S01]  /*d9b0*/  S2R R20, SR_TID.X ;  /* 0x0000000000147919 */ /* 0x000ea20000002100 */
[----:B0-----:R-:W-:-:S04]  /*d9c0*/  LOP3.LUT R21, R21, 0x7f, RZ, 0xc0, !PT ;  /* 0x0000007f15157812 */ /* 0x001fc800078ec0ff */
[----:B------:R-:W-:-:S06]  /*d9d0*/  SHF.R.U32.HI R21, RZ, 0x3, R21 ;  /* 0x00000003ff157819 */ /* 0x000fcc0000011615 */
[----:B------:R-:W0:Y:S08]  /*d9e0*/  @P6 LDC R6, c[0x0][0x44c] ;  /* 0x00011300ff066b82 */ /* 0x000e300000000800 */
[----:B------:R-:W3:Y:S01]  /*d9f0*/  @P6 LDC R5, c[0x0][0x450] ;  /* 0x00011400ff056b82 */ /* 0x000ee20000000800 */
[----:B--2---:R-:W-:-:S05]  /*da00*/  IMAD.SHL.U32 R20, R20, 0x10, RZ ;  /* 0x0000001014147824 */ /* 0x004fca00078e00ff */
[----:B------:R-:W-:-:S05]  /*da10*/  LOP3.LUT R20, R21, 0x70, R20, 0xf8, !PT ;  /* 0x0000007015147812 */ /* 0x000fca00078ef814 */
[----:B------:R-:W-:-:S04]  /*da20*/  IMAD R0, R17, 0x80, R20 ;  /* 0x0000008011007824 */ /* 0x000fc800078e0214 */
[----:B0-----:R-:W-:-:S04]  /*da30*/  @P6 IMAD.HI.U32 R6, R0, R6, RZ ;  /* 0x0000000600066227 */ /* 0x001fc800078e00ff */
[----:B------:R-:W-:Y:S01]  /*da40*/  IMAD.MOV.U32 R4, RZ, RZ, R0 ;  /* 0x000000ffff047224 */ /* 0x000fe200078e0000 */
[----:B---3--:R-:W-:Y:S02]  /*da50*/  @P6 SHF.R.U32.HI R4, RZ, R5, R6 ;  /* 0x00000005ff046219 */ /* 0x008fe40000011606 */
        /* <DEDUP_REMOVED lines=25> */
[----:B------:R-:W-:Y:S01]  /*dbf0*/  IMAD R17, R17, 0x80, R8 ;  /* 0x0000008011117824 */ /* 0x000fe200078e0208 */
        /* <DEDUP_REMOVED lines=24> */
[----:B0-----:R-:W-:-:S04]  /*dd80*/  @!P0 LEA R3, P2, R7, R3, 0x1 ;  /* 0x0000000307038211 */ /* 0x001fc800078408ff */
[----:B-1----:R-:W-:-:S04]  /*dd90*/  @!P0 IADD3.X R2, RZ, R2, RZ, P2, !PT ;  /* 0x00000002ff028210 */ /* 0x002fc800017fe4ff */
        /* <DEDUP_REMOVED lines=43> */
[----:B--2---:R0:W-:Y:S02]  /*e050*/  @!P0 LDGSTS.E.BYPASS.LTC128B.128 [R36+0x1b400], desc[UR48][R2.64], !P1 ;  /* 0x1b40000002248fae */ /* 0x0041e4000c901d70 */
.L_x_14149:
        /* <DEDUP_REMOVED lines=10> */
.L_x_14061:
        /* <DEDUP_REMOVED lines=18> */
.L_x_14150:
[----:B------:R-:W-:Y:S05]  /*e220*/  BSYNC B0 ;  /* 0x0000000000007941 */ /* 0x000fea0003800000 */
.L_x_14062:
[----:B------:R-:W-:-:S05]  /*e230*/  IMAD.U32 R0, RZ, RZ, UR36 ;  /* 0x00000024ff007e24 */ /* 0x000fca000f8e00ff */
[----:B------:R-:W-:-:S13]  /*e240*/  ISETP.NE.AND P0, PT, R0, 0x3, PT ;  /* 0x000000030000780c */ /* 0x000fda0003f05270 */
[----:B------:R-:W-:Y:S05]  /*e250*/  @!P0 BRA `(.L_x_14064) ;  /* 0x0000000000048947 */ /* 0x000fea0003800000 */
[----:B------:R-:W-:Y:S01]  /*e260*/  BPT.TRAP 0x1 ;  /* 0x000000040000795c */ /* 0x000fe20000300000 */
.L_x_14064:
[----:B------:R-:W-:Y:S01]  /*e270*/  SHF.L.U32 R0, R26, 0x1f, RZ ;  /* 0x0000001f1a007819 */ /* 0x000fe200000006ff */
[----:B------:R-:W-:Y:S03]  /*e280*/  BSSY B0, `(.L_x_14065) ;  /* 0x0000003000007945 */ /* 0x000fe60003800000 */
[----:B------:R-:W1:Y:S02]  /*e290*/  SYNCS.PHASECHK.TRANS64.TRYWAIT P0, [R33+URZ+0x22860], R0 ;  /* 0x02286000210075a7 */ /* 0x000e64000800017f */
[----:B-1----:R-:W-:Y:S05]  /*e2a0*/  @!P0 BRA `(.L_x_14066) ;  /* 0x0000003c00648947 */ /* 0x002fea0003800000 */
.L_x_14151:
[----:B------:R-:W-:Y:S05]  /*e2b0*/  BSYNC B0 ;  /* 0x0000000000007941 */ /* 0x000fea0003800000 */
.L_x_14065:
        /* <DEDUP_REMOVED lines=46> */
[----:B-1----:R-:W1:Y:S01]  /*e5a0*/  SHFL.IDX PT, R3, R6, 0x1, 0x181f ;  /* 0x00381f0006037f89 */ /* 0x002e6200000e0000 */
[----:B0-----:R-:W-:-:S03]  /*e5b0*/  IADD3 R2, P4, R14, R0, RZ ;  /* 0x000000000e027210 */ /* 0x001fc60007f9e0ff */
[----:B------:R-:W0:Y:S01]  /*e5c0*/  SHFL.IDX PT, R14, R5, 0x2, 0x181f ;  /* 0x00581f00050e7f89 */ /* 0x000e2200000e0000 */
[----:B-1----:R-:W-:Y:S02]  /*e5d0*/  IADD3.X R3, RZ, R3, RZ, P4, !PT ;  /* 0x00000003ff037210 */ /* 0x002fe400027fe4ff */
        /* <DEDUP_REMOVED lines=33> */
[----:B-1----:R-:W-:-:S03]  /*e7f0*/  IADD3 R2, P4, R14, R0, RZ ;  /* 0x000000000e027210 */ /* 0x002fc60007f9e0ff */
[----:B------:R-:W1:Y:S04]  /*e800*/  SHFL.IDX PT, R6, R6, 0x5, 0x181f ;  /* 0x00b81f0006067f89 */ /* 0x000e6800000e0000 */
[----:B------:R2:W3:Y:S01]  /*e810*/  SHFL.IDX PT, R14, R5, 0x5, 0x181f ;  /* 0x00b81f00050e7f89 */ /* 0x0004e200000e0000 */
        /* <DEDUP_REMOVED lines=9> */
.L_x_14165:
        /* <DEDUP_REMOVED lines=15> */
.L_x_14068:
        /* <DEDUP_REMOVED lines=11> */
.L_x_14069:
[----:B------:R-:W2:Y:S01]  /*ea50*/  LDL R2, [R1+0x8] ;  /* 0x0000080001027983 */ /* 0x000ea20000100800 */
[----:B------:R0:W-:Y:S01]  /*ea60*/  SYNCS.ARRIVE.TRANS64.A1T0 RZ, [R33+URZ+0x22850], RZ ;  /* 0x022850ff21ff79a7 */ /* 0x0001e2000810003f */
[----:B------:R-:W-:Y:S01]  /*ea70*/  BSSY B0, `(.L_x_14070) ;  /* 0x00000df000007945 */ /* 0x000fe20003800000 */
[----:B--2---:R-:W-:-:S13]  /*ea80*/  ISETP.GE.AND P0, PT, R2, 0x2, PT ;  /* 0x000000020200780c */ /* 0x004fda0003f06270 */
[----:B0-----:R-:W-:Y:S05]  /*ea90*/  @!P0 BRA `(.L_x_14071) ;  /* 0x0000000c00708947 */ /* 0x001fea0003800000 */
[----:B------:R-:W-:-:S07]  /*eaa0*/  VIADD R21, R2, 0xfffffffe ;  /* 0xfffffffe02157836 */ /* 0x000fce0000000000 */
.L_x_14084:
        /* <DEDUP_REMOVED lines=14> */
[----:B------:R-:W2:Y:S01]  /*eb90*/  @P0 LDC R7, c[0x0][0x438] ;  /* 0x00010e00ff070b82 */ /* 0x000ea20000000800 */
[----:B0-----:R-:W-:-:S05]  /*eba0*/  @P0 IMAD.HI.U32 R2, R8, R3, RZ ;  /* 0x0000000308020227 */ /* 0x001fca00078e00ff */
[----:B--2---:R-:W-:Y:S01]  /*ebb0*/  @P0 SHF.R.U32.HI R9, RZ, R7, R2 ;  /* 0x00000007ff090219 */ /* 0x004fe20000011602 */
[----:B-1----:R-:W-:Y:S01]  /*ebc0*/  @!P1 IMAD R2, R31, R4, RZ ;  /* 0x000000041f029224 */ /* 0x002fe200078e02ff */
        /* <DEDUP_REMOVED lines=25> */
.L_x_14072:
[----:B------:R-:W-:Y:S01]  /*ed60*/  IMAD R10, R24, 0x8, R22 ;  /* 0x00000008180a7824 */ /* 0x000fe200078e0216 */
[----:B------:R-:W-:Y:S01]  /*ed70*/  SHF.L.U32 R20, R26, 0x1f, RZ ;  /* 0x0000001f1a147819 */ /* 0x000fe200000006ff */
[----:B------:R-:W-:Y:S01]  /*ed80*/  BSSY B1, `(.L_x_14073) ;  /* 0x0000004000017945 */ /* 0x000fe20003800000 */
[----:B------:R-:W-:Y:S02]  /*ed90*/  SHF.R.S32.HI R9, RZ, 0x1f, R5 ;  /* 0x0000001fff097819 */ /* 0x000fe40000011405 */
[----:B------:R-:W0:Y:S02]  /*eda0*/  SYNCS.PHASECHK.TRANS64.TRYWAIT P0, [R10+URZ+0x22840], R20 ;  /* 0x022840140a0075a7 */ /* 0x000e24000800017f */
[----:B0-----:R-:W-:Y:S05]  /*edb0*/  @!P0 BRA `(.L_x_14074) ;  /* 0x0000003800fc8947 */ /* 0x001fea0003800000 */
.L_x_14166:
[----:B------:R-:W-:Y:S05]  /*edc0*/  BSYNC B1 ;  /* 0x0000000000017941 */ /* 0x000fea0003800000 */
.L_x_14073:
        /* <DEDUP_REMOVED lines=17> */
[----:B------:R-:W-:Y:S01]  /*eee0*/  IMAD R7, R24, 0x1800, R29 ;  /* 0x0000180018077824 */ /* 0x000fe200078e021d */
[----:B------:R-:W-:Y:S02]  /*eef0*/  IADD3 R3, R6, R3, RZ ;  /* 0x0000000306037210 */ /* 0x000fe40007ffe0ff */
[----:B------:R-:W-:Y:S01]  /*ef00*/  LEA R6, P0, R2, UR4, 0x1 ;  /* 0x0000000402067c11 */ /* 0x000fe2000f8008ff */
[----:B------:R-:W-:-:S03]  /*ef10*/  UMOV UR4, 0xffffffff ;  /* 0xffffffff00047882 */ /* 0x000fc60000000000 */
        /* <DEDUP_REMOVED lines=30> */
.L_x_14180:
        /* <DEDUP_REMOVED lines=8> */
.L_x_14076:
        /* <DEDUP_REMOVED lines=11> */
.L_x_14077:
[----:B------:R1:W-:Y:S01]  /*f230*/  SYNCS.ARRIVE.TRANS64.A1T0 RZ, [R10+URZ+0x22830], RZ ;  /* 0x022830ff0aff79a7 */ /* 0x0003e2000810003f */
[----:B------:R-:W-:Y:S05]  /*f240*/  @!P3 BRA `(.L_x_14078) ;  /* 0x000000000004b947 */ /* 0x000fea0003800000 */
[----:B------:R-:W-:Y:S01]  /*f250*/  BPT.TRAP 0x1 ;  /* 0x000000040000795c */ /* 0x000fe20000300000 */
.L_x_14078:
[----:B------:R-:W2:Y:S01]  /*f260*/  SYNCS.PHASECHK.TRANS64.TRYWAIT P0, [R10+URZ+0x22860], R20 ;  /* 0x022860140a0075a7 */ /* 0x000ea2000800017f */
[----:B------:R-:W-:Y:S04]  /*f270*/  BSSY B1, `(.L_x_14079) ;  /* 0x0000002000017945 */ /* 0x000fe80003800000 */
[----:B--2---:R-:W-:Y:S05]  /*f280*/  @!P0 BRA `(.L_x_14080) ;  /* 0x0000003c007c8947 */ /* 0x004fea0003800000 */
.L_x_14181:
[----:B------:R-:W-:Y:S05]  /*f290*/  BSYNC B1 ;  /* 0x0000000000017941 */ /* 0x000fea0003800000 */
.L_x_14079:
[----:B------:R-:W-:Y:S01]  /*f2a0*/  ULDC.64 UR4, c[0x0][0x328] ;  /* 0x0000ca0000047ab9 */ /* 0x000fe20000000a00 */
[----:B------:R-:W-:Y:S01]  /*f2b0*/  LOP3.LUT P5, RZ, R23, 0x10, RZ, 0xc0, !PT ;  /* 0x0000001017ff7812 */ /* 0x000fe200078ac0ff */
[----:B------:R-:W-:Y:S01]  /*f2c0*/  IMAD R2, R9, UR4, RZ ;  /* 0x0000000409027c24 */ /* 0x000fe2000f8e02ff */
[C---:B------:R-:W-:Y:S01]  /*f2d0*/  LOP3.LUT P4, RZ, R23.reuse, 0x8, RZ, 0xc0, !PT ;  /* 0x0000000817ff7812 */ /* 0x040fe2000788c0ff */
[----:B0-2---:R-:W-:Y:S01]  /*f2e0*/  IMAD R20, R24, 0x6000, R29 ;  /* 0x0000600018147824 */ /* 0x005fe200078e021d */
        /* <DEDUP_REMOVED lines=22> */
[----:B------:R-:W2:Y:S04]  /*f450*/  SHFL.IDX PT, R3, R25, RZ, 0x181f ;  /* 0x00181fff19037589 */ /* 0x000ea800000e0000 */
[----:B------:R-:W-:Y:S04]  /*f460*/  SHFL.IDX PT, R4, R25, 0x1, 0x181f ;  /* 0x00381f0019047f89 */ /* 0x000fe800000e0000 */
[----:B------:R-:W-:Y:S04]  /*f470*/  SHFL.IDX PT, R8, R17, 0x2, 0x181f ;  /* 0x00581f0011087f89 */ /* 0x000fe800000e0000 */
[----:B------:R-:W-:Y:S01]  /*f480*/  SHFL.IDX PT, R5, R25, 0x3, 0x181f ;  /* 0x00781f0019057f89 */ /* 0x000fe200000e0000 */
[----:B0-----:R-:W-:-:S03]  /*f490*/  IADD3 R2, P0, R14, R0, RZ ;  /* 0x000000000e027210 */ /* 0x001fc60007f1e0ff */
[----:B------:R-:W0:Y:S02]  /*f4a0*/  SHFL.IDX PT, R14, R17, 0x1, 0x181f ;  /* 0x00381f00110e7f89 */ /* 0x000e2400000e0000 */
[----:B--2---:R-:W-:-:S05]  /*f4b0*/  IMAD.X R3, RZ, RZ, R3, P0 ;  /* 0x000000ffff037224 */ /* 0x004fca00000e0603 */
        /* <DEDUP_REMOVED lines=9> */
[----:B--2---:R-:W-:Y:S04]  /*f550*/  SHFL.IDX PT, R3, R25, 0x4, 0x181f ;  /* 0x00981f0019037f89 */ /* 0x004fe800000e0000 */
        /* <DEDUP_REMOVED lines=24> */
.L_x_14195:
        /* <DEDUP_REMOVED lines=11> */
.L_x_14082:
        /* <DEDUP_REMOVED lines=11> */
.L_x_14083:
[----:B------:R0:W-:Y:S01]  /*f840*/  SYNCS.ARRIVE.TRANS64.A1T0 RZ, [R10+URZ+0x22850], RZ ;  /* 0x022850ff0aff79a7 */ /* 0x0001e2000810003f */
[----:B------:R-:W-:Y:S05]  /*f850*/  @P2 BRA `(.L_x_14084) ;  /* 0xfffffff000942947 */ /* 0x000fea000383ffff */
.L_x_14071:
[----:B------:R-:W-:Y:S05]  /*f860*/  BSYNC B0 ;  /* 0x0000000000007941 */ /* 0x000fea0003800000 */
.L_x_14070:
[----:B------:R-:W2:Y:S01]  /*f870*/  S2R R2, SR_TID.X ;  /* 0x0000000000027919 */ /* 0x000ea20000002100 */
[----:B------:R-:W-:Y:S01]  /*f880*/  VIADD R24, R24, 0x1 ;  /* 0x0000000118187836 */ /* 0x000fe20000000000 */
[----:B------:R-:W-:Y:S04]  /*f890*/  BSSY B0, `(.L_x_14085) ;  /* 0x0000012000007945 */ /* 0x000fe80003800000 */
[----:B------:R-:W-:-:S04]  /*f8a0*/  ISETP.NE.AND P0, PT, R24, 0x2, PT ;  /* 0x000000021800780c */ /* 0x000fc80003f05270 */
[----:B------:R-:W-:Y:S02]  /*f8b0*/  SEL R5, RZ, 0x1, P0 ;  /* 0x00000001ff057807 */ /* 0x000fe40000000000 */
        /* <DEDUP_REMOVED lines=14> */
[----:B---3--:R-:W-:-:S07]  /*f9a0*/  IADD3 R16, R0, UR37, R9 ;  /* 0x0000002500107c10 */ /* 0x008fce000fffe009 */
.L_x_14086:
[----:B------:R-:W-:Y:S05]  /*f9b0*/  BSYNC B0 ;  /* 0x0000000000007941 */ /* 0x000fea0003800000 */
.L_x_14085:
[----:B------:R-:W-:Y:S02]  /*f9c0*/  SEL R24, R24, RZ, P0 ;  /* 0x000000ff18187207 */ /* 0x000fe40000000000 */
[----:B------:R-:W-:-:S07]  /*f9d0*/  LOP3.LUT R26, R26, R5, RZ, 0x3c, !PT ;  /* 0x000000051a1a7212 */ /* 0x000fce00078e3cff */
.L_x_14045:
[----:B------:R-:W-:Y:S05]  /*f9e0*/  BSYNC B7 ;  /* 0x0000000000077941 */ /* 0x000fea0003800000 */
.L_x_14043:
[----:B------:R-:W-:-:S13]  /*f9f0*/  LOP3.LUT P0, RZ, R23, 0x400, RZ, 0xc0, !PT ;  /* 0x0000040017ff7812 */ /* 0x000fda000780c0ff */
[----:B------:R-:W-:Y:S05]  /*fa00*/  @!P0 BRA `(.L_x_14087) ;  /* 0x0000000000248947 */ /* 0x000fea0003800000 */
[----:B------:R-:W-:Y:S05]  /*fa10*/  WARPSYNC.ALL ;  /* 0x0000000000007948 */ /* 0x000fea0003800000 */
[----:B------:R-:W2:Y:S08]  /*fa20*/  S2UR UR5, SR_CgaCtaId ;  /* 0x00000000000579c3 */ /* 0x000eb00000008800 */
[----:B------:R-:W-:Y:S06]  /*fa30*/  BAR.SYNC.DEFER_BLOCKING 0x5, 0x180 ;  /* 0x0146000000007b1d */ /* 0x000fec0000010000 */
[----:B------:R-:W-:-:S02]  /*fa40*/  UMOV UR4, 0x400 ;  /* 0x0000040000047882 */ /* 0x000fc40000000000 */
[----:B--2---:R-:W-:-:S06]  /*fa50*/  ULEA UR4, UR5, UR4, 0x18 ;  /* 0x0000000405047291 */ /* 0x004fcc000f8ec03f */
[----:B------:R-:W-:-:S05]  /*fa60*/  MOV R22, UR4 ;  /* 0x0000000400167c02 */ /* 0x000fca0008000f00 */
[----:B------:R4:W2:Y:S01]  /*fa70*/  LDS.128 R16, [R22+0x228d0] ;  /* 0x0228d00016107984 */ /* 0x0008a20000000c00 */
[----:B------:R-:W-:Y:S06]  /*fa80*/  BAR.ARV 0x4, 0x180 ;  /* 0x0106000000007b1d */ /* 0x000fec0000002000 */
[----:B------:R-:W-:Y:S05]  /*fa90*/  BRA `(.L_x_14088) ;  /* 0x0000000800cc7947 */ /* 0x000fea0003800000 */
.L_x_14087:
        /* <DEDUP_REMOVED lines=8> */
[----:B------:R-:W2:Y:S02]  /*fb20*/  @!P1 LDC.64 R2, c[0x0][0xc80] ;  /* 0x00032000ff029b82 */ /* 0x000ea40000000a00 */
[----:B--2---:R-:W-:-:S06]  /*fb30*/  @!P1 IMAD.WIDE R2, R5, 0x4, R2 ;  /* 0x0000000405029825 */ /* 0x004fcc00078e0202 */
        /* <DEDUP_REMOVED lines=26> */
.L_x_14205:
[----:B------:R-:W-:Y:S02]  /*fce0*/  ULDC UR4, c[0x0][0xc38] ;  /* 0x00030e0000047ab9 */ /* 0x000fe40000000800 */
[----:B------:R-:W-:-:S04]  /*fcf0*/  IMAD.U32 R7, RZ, RZ, UR4 ;  /* 0x00000004ff077e24 */ /* 0x000fc8000f8e00ff */
[----:B---3--:R-:W-:-:S04]  /*fd00*/  IMAD R14, R14, R7, RZ ;  /* 0x000000070e0e7224 */ /* 0x008fc800078e02ff */
[----:B------:R-:W-:-:S05]  /*fd10*/  IMAD.IADD R9, R4, 0x1, R14 ;  /* 0x0000000104097824 */ /* 0x000fca00078e020e */
[----:B------:R-:W-:-:S13]  /*fd20*/  ISETP.GT.AND P6, PT, R9, R0, PT ;  /* 0x000000000900720c */ /* 0x000fda0003fc4270 */
[----:B------:R-:W-:Y:S05]  /*fd30*/  @P6 BRA `(.L_x_14090) ;  /* 0x00000000009c6947 */ /* 0x000fea0003800000 */
.L_x_14095:
        /* <DEDUP_REMOVED lines=14> */
.L_x_14093:
[----:B------:R-:W-:Y:S05]  /*fe20*/  BSYNC B0 ;  /* 0x0000000000007941 */ /* 0x000fea0003800000 */
.L_x_14092:
        /* <DEDUP_REMOVED lines=18> */
.L_x_14213:
[----:B------:R-:W-:Y:S02]  /*ff50*/  ULDC UR4, c[0x0][0xc38] ;  /* 0x00030e0000047ab9 */ /* 0x000fe40000000800 */
[----:B------:R-:W-:-:S04]  /*ff60*/  IMAD.U32 R7, RZ, RZ, UR4 ;  /* 0x00000004ff077e24 */ /* 0x000fc8000f8e00ff */
[----:B---3--:R-:W-:-:S04]  /*ff70*/  IMAD R14, R14, R7, RZ ;  /* 0x000000070e0e7224 */ /* 0x008fc800078e02ff */
[----:B------:R-:W-:-:S05]  /*ff80*/  IMAD.IADD R9, R14, 0x1, R9 ;  /* 0x000000010e097824 */ /* 0x000fca00078e0209 */
[----:B------:R-:W-:-:S13]  /*ff90*/  ISETP.GT.AND P6, PT, R9, R0, PT ;  /* 0x000000000900720c */ /* 0x000fda0003fc4270 */
[----:B------:R-:W-:Y:S05]  /*ffa0*/  @!P6 BRA `(.L_x_14095) ;  /* 0xfffffffc0064e947 */ /* 0x000fea000383ffff */
.L_x_14090:
[----:B------:R-:W-:Y:S01]  /*ffb0*/  IADD3 R16, -R14, R9, RZ ;  /* 0x000000090e107210 */ /* 0x000fe20007ffe1ff */
[----:B------:R-:W-:-:S04]  /*ffc0*/  UMOV UR4, 0xffffffff ;  /* 0xffffffff00047882 */ /* 0x000fc80000000000 */
[----:B------:R-:W-:-:S05]  /*ffd0*/  IMAD R3, R6, R7, R16 ;  /* 0x0000000706037224 */ /* 0x000fca00078e0210 */
[----:B------:R-:W-:Y:S01]  /*ffe0*/  ISETP.GT.AND P6, PT, R3, R0, PT ;  /* 0x000000000300720c */ /* 0x000fe20003fc4270 */
[----:B------:R-:W-:-:S12]  /*fff0*/  BRA.DIV UR4, `(.L_x_14096) ;  /* 0x0000003e04e07947 */ /* 0x000fd8000b800000 */
[----:B------:R-:W-:-:S04]  /*10000*/  VOTE.ANY R2, PT, !P6 ;  /* 0x0000000000027806 */ /* 0x000fc800070e0100 */
[----:B------:R-:W3:Y:S02]  /*10010*/  POPC R4, R2 ;  /* 0x0000000200047309 */ /* 0x000ee40000000000 */
[----:B---3--:R3:W4:Y:S02]  /*10020*/  SHFL.IDX PT, R5, R5, R4, 0x1f ;  /* 0x00001f0405057589 */ /* 0x00872400000e0000 */
.L_x_14217:
[----:B------:R-:W-:Y:S01]  /*10030*/  ISETP.NE.AND P0, PT, R2, RZ, PT ;  /* 0x000000ff0200720c */ /* 0x000fe20003f05270 */
[----:B------:R-:W-:-:S12]  /*10040*/  IMAD.MOV.U32 R14, RZ, RZ, RZ ;  /* 0x000000ffff0e7224 */ /* 0x000fd800078e00ff */
[----:B------:R-:W-:Y:S05]  /*10050*/  @!P0 BRA `(.L_x_14097) ;  /* 0x0000000000108947 */ /* 0x000fea0003800000 */
[----:B------:R-:W-:Y:S01]  /*10060*/  UMOV UR4, 0xffffffff ;  /* 0xffffffff00047882 */ /* 0x000fe20000000000 */
[----:B------:R-:W-:Y:S02]  /*10070*/  VIADD R12, R4, 0xffffffff ;  /* 0xffffffff040c7836 */ /* 0x000fe40000000000 */
[----:B------:R-:W-:Y:S05]  /*10080*/  BRA.DIV UR4, `(.L_x_14098) ;  /* 0x0000004204047947 */ /* 0x000fea000b800000 */
[----:B------:R0:W0:Y:S02]  /*10090*/  SHFL.IDX PT, R14, R6, R12, 0x1f ;  /* 0x00001f0c060e7589 */ /* 0x00002400000e0000 */
.L_x_14097:
        /* <DEDUP_REMOVED lines=58> */
[----:B------:R-:W-:-:S05]  /*10440*/  @P0 IADD3 R2, R2, 0x1, RZ ;  /* 0x0000000102020810 */ /* 0x000fca0007ffe0ff */
[----:B------:R-:W-:Y:S01]  /*10450*/  @!P2 IMAD.MOV R2, RZ, RZ, -R2 ;  /* 0x000000ffff02a224 */ /* 0x000fe200078e0a02 */
[----:B------:R-:W-:Y:S01]  /*10460*/  @!P1 LOP3.LUT R2, RZ, R6, RZ, 0x33, !PT ;  /* 0x00000006ff029212 */ /* 0x000fe200078e33ff */
[----:B------:R-:W-:-:S04]  /*10470*/  IMAD.MOV R6, RZ, RZ, -R6 ;  /* 0x000000ffff067224 */ /* 0x000fc800078e0a06 */
[----:B------:R-:W-:Y:S01]  /*10480*/  IMAD R18, R2, R6, R9 ;  /* 0x0000000602127224 */ /* 0x000fe200078e0209 */
[----:B------:R-:W-:-:S05]  /*10490*/  LOP3.LUT R2, RZ, R2, RZ, 0x33, !PT ;  /* 0x00000002ff027212 */ /* 0x000fca00078e33ff */
[----:B------:R-:W-:Y:S01]  /*104a0*/  IMAD.IADD R17, R5, 0x1, R2 ;  /* 0x0000000105117824 */ /* 0x000fe200078e0202 */
[----:B------:R-:W-:Y:S06]  /*104b0*/  BRA `(.L_x_14099) ;  /* 0x00000000001c7947 */ /* 0x000fec0003800000 */
.L_x_14091:
[----:B------:R-:W-:Y:S01]  /*104c0*/  UMOV UR4, URZ ;  /* 0x0000003f00047c82 */ /* 0x000fe20008000000 */
[----:B------:R-:W-:Y:S01]  /*104d0*/  UMOV UR5, URZ ;  /* 0x0000003f00057c82 */ /* 0x000fe20008000000 */
[----:B------:R-:W-:Y:S01]  /*104e0*/  ULDC UR6, c[0x0][0xc3c] ;  /* 0x00030f0000067ab9 */ /* 0x000fe20000000800 */
[----:B------:R-:W-:Y:S02]  /*104f0*/  IMAD.MOV.U32 R16, RZ, RZ, R0 ;  /* 0x000000ffff107224 */ /* 0x000fe400078e0000 */
[----:B------:R-:W-:Y:S02]  /*10500*/  IMAD.U32 R17, RZ, RZ, UR4 ;  /* 0x00000004ff117e24 */ /* 0x000fe4000f8e00ff */
[----:B------:R-:W-:Y:S02]  /*10510*/  IMAD.U32 R18, RZ, RZ, UR5 ;  /* 0x00000005ff127e24 */ /* 0x000fe4000f8e00ff */
[----:B------:R-:W-:-:S07]  /*10520*/  IMAD.U32 R19, RZ, RZ, UR6 ;  /* 0x00000006ff137e24 */ /* 0x000fce000f8e00ff */
.L_x_14099:
[----:B------:R-:W3:Y:S01]  /*10530*/  S2R R0, SR_TID.X ;  /* 0x0000000000007919 */ /* 0x000ee20000002100 */
        /* <DEDUP_REMOVED lines=9> */
.L_x_14088:
[----:B------:R-:W-:Y:S02]  /*105d0*/  ULDC UR4, c[0x0][0xc3c] ;  /* 0x00030f0000047ab9 */ /* 0x000fe40000000800 */
[----:B--2---:R-:W-:-:S13]  /*105e0*/  ISETP.GE.AND P0, PT, R19, UR4, PT ;  /* 0x0000000413007c0c */ /* 0x004fda000bf06270 */
[----:B------:R-:W-:Y:S05]  /*105f0*/  @!P0 BRA `(.L_x_14100) ;  /* 0xffffffb8004c8947 */ /* 0x000fea000383ffff */
[----:B------:R-:W-:Y:S05]  /*10600*/  BSYNC B8 ;  /* 0x0000000000087941 */ /* 0x000fea0003800000 */
.L_x_14039:
[----:B-1----:R-:W2:Y:S01]  /*10610*/  LDL.LU R0, [R1+0x24] ;  /* 0x0000240001007983 */ /* 0x002ea20000300800 */
        /* <DEDUP_REMOVED lines=11> */
.L_x_14220:
[----:B------:R-:W-:Y:S05]  /*106d0*/  BSYNC B0 ;  /* 0x0000000000007941 */ /* 0x000fea0003800000 */
.L_x_14101:
[----:B------:R-:W-:-:S03]  /*106e0*/  UMOV UR4, 0xffffffff ;  /* 0xffffffff00047882 */ /* 0x000fc60000000000 */
[----:B------:R-:W-:Y:S05]  /*106f0*/  BRA.DIV UR4, `(.L_x_14103) ;  /* 0x0000003a04a07947 */ /* 0x000fea000b800000 */
[----:B-1----:R-:W1:Y:S02]  /*10700*/  S2R R0, SR_TID.X ;  /* 0x0000000000007919 */ /* 0x002e640000002100 */
[----:B-1----:R-:W-:-:S04]  /*10710*/  SHF.R.U32.HI R0, RZ, 0x5, R0 ;  /* 0x00000005ff007819 */ /* 0x002fc80000011600 */
[----:B------:R-:W-:-:S05]  /*10720*/  LOP3.LUT R0, R0, 0x3, RZ, 0xc0, !PT ;  /* 0x0000000300007812 */ /* 0x000fca00078ec0ff */
[----:B------:R1:W2:Y:S02]  /*10730*/  SHFL.IDX PT, R14, R0, RZ, 0x1f ;  /* 0x00001fff000e7589 */ /* 0x0002a400000e0000 */
.L_x_14223:
[----:B--2---:R-:W-:Y:S01]  /*10740*/  ISETP.NE.AND P0, PT, R14, RZ, PT ;  /* 0x000000ff0e00720c */ /* 0x004fe20003f05270 */
[----:B------:R-:W-:-:S12]  /*10750*/  BSSY B0, `(.L_x_14104) ;  /* 0x0000024000007945 */ /* 0x000fd80003800000 */
[----:B------:R-:W-:Y:S05]  /*10760*/  @P0 BRA `(.L_x_14105) ;  /* 0x0000000000880947 */ /* 0x000fea0003800000 */
[----:B------:R-:W-:-:S03]  /*10770*/  UMOV UR4, 0xffffffff ;  /* 0xffffffff00047882 */ /* 0x000fc60000000000 */
[----:B------:R-:W-:Y:S05]  /*10780*/  BRA.DIV UR4, `(.L_x_14106) ;  /* 0x0000003a04b07947 */ /* 0x000fea000b800000 */
[----:B------:R-:W-:-:S13]  /*10790*/  ELECT P6, URZ, PT ;  /* 0x00000000003f782f */ /* 0x000fda00038c0000 */
.L_x_14226:
[----:B------:R-:W-:Y:S05]  /*107a0*/  @!P6 BRA `(.L_x_14105) ;  /* 0x000000000078e947 */ /* 0x000fea0003800000 */
[----:B------:R-:W-:-:S06]  /*107b0*/  ULOP3.LUT UR4, UR39, 0x2, URZ, 0xfc, !UPT ;  /* 0x0000000227047892 */ /* 0x000fcc000f8efc3f */
[----:B-1----:R-:W-:-:S05]  /*107c0*/  IMAD.U32 R0, RZ, RZ, UR4 ;  /* 0x00000004ff007e24 */ /* 0x002fca000f8e00ff */
[----:B------:R-:W-:-:S13]  /*107d0*/  ISETP.NE.AND P0, PT, R0, 0x3, PT ;  /* 0x000000030000780c */ /* 0x000fda0003f05270 */
[----:B------:R-:W-:Y:S05]  /*107e0*/  @!P0 BRA `(.L_x_14107) ;  /* 0x0000000000048947 */ /* 0x000fea0003800000 */
[----:B------:R-:W-:Y:S01]  /*107f0*/  BPT.TRAP 0x1 ;  /* 0x000000040000795c */ /* 0x000fe20000300000 */
.L_x_14107:
[----:B------:R-:W-:Y:S01]  /*10800*/  IMAD R5, R24, 0x8, R7 ;  /* 0x0000000818057824 */ /* 0x000fe200078e0207 */
[----:B------:R-:W-:Y:S01]  /*10810*/  SHF.L.U32 R0, R26, 0x1f, RZ ;  /* 0x0000001f1a007819 */ /* 0x000fe200000006ff */
[----:B------:R-:W-:-:S03]  /*10820*/  VIADD R24, R24, 0x1 ;  /* 0x0000000118187836 */ /* 0x000fc60000000000 */
[----:B------:R-:W1:Y:S02]  /*10830*/  SYNCS.PHASECHK.TRANS64.TRYWAIT P1, [R5+URZ+0x22840], R0 ;  /* 0x02284000050075a7 */ /* 0x000e64000802017f */
[----:B------:R-:W-:-:S04]  /*10840*/  ISETP.NE.AND P2, PT, R24, 0x2, PT ;  /* 0x000000021800780c */ /* 0x000fc80003f45270 */
[----:B------:R-:W-:Y:S01]  /*10850*/  SEL R3, RZ, 0x1, P2 ;  /* 0x00000001ff037807 */ /* 0x000fe20001000000 */
[----:B-1----:R-:W-:Y:S08]  /*10860*/  @!P1 BRA `(.L_x_14108) ;  /* 0x0000003800989947 */ /* 0x002ff00003800000 */
.L_x_14227:
[----:B------:R-:W-:Y:S02]  /*10870*/  SEL R24, R24, RZ, P2 ;  /* 0x000000ff18187207 */ /* 0x000fe40001000000 */
[----:B------:R-:W-:Y:S01]  /*10880*/  LOP3.LUT R2, R26, R3, RZ, 0x3c, !PT ;  /* 0x000000031a027212 */ /* 0x000fe200078e3cff */
[----:B------:R-:W-:Y:S06]  /*10890*/  @!P0 BRA `(.L_x_14109) ;  /* 0x0000000000048947 */ /* 0x000fec0003800000 */
[----:B------:R-:W-:Y:S01]  /*108a0*/  BPT.TRAP 0x1 ;  /* 0x000000040000795c */ /* 0x000fe20000300000 */
.L_x_14109:
[----:B------:R-:W-:Y:S01]  /*108b0*/  IMAD R3, R24, 0x8, R7 ;  /* 0x0000000818037824 */ /* 0x000fe200078e0207 */
[----:B------:R-:W-:-:S04]  /*108c0*/  SHF.L.U32 R2, R2, 0x1f, RZ ;  /* 0x0000001f02027819 */ /* 0x000fc800000006ff */
[----:B------:R-:W2:Y:S02]  /*108d0*/  SYNCS.PHASECHK.TRANS64.TRYWAIT P1, [R3+URZ+0x22840], R2 ;  /* 0x02284002030075a7 */ /* 0x000ea4000802017f */
[----:B--2---:R-:W-:Y:S05]  /*108e0*/  @!P1 BRA `(.L_x_14110) ;  /* 0x00000038008c9947 */ /* 0x004fea0003800000 */
.L_x_14228:
[----:B------:R-:W-:Y:S05]  /*108f0*/  @!P0 BRA `(.L_x_14111) ;  /* 0x0000000000048947 */ /* 0x000fea0003800000 */
[----:B------:R-:W-:Y:S01]  /*10900*/  BPT.TRAP 0x1 ;  /* 0x000000040000795c */ /* 0x000fe20000300000 */
.L_x_14111:
[----:B------:R-:W5:Y:S02]  /*10910*/  SYNCS.PHASECHK.TRANS64.TRYWAIT P1, [R5+URZ+0x22860], R0 ;  /* 0x02286000050075a7 */ /* 0x000f64000802017f */
[----:B-----5:R-:W-:Y:S05]  /*10920*/  @!P1 BRA `(.L_x_14112) ;  /* 0x0000003800909947 */ /* 0x020fea0003800000 */
.L_x_14229:
[----:B------:R-:W-:Y:S05]  /*10930*/  @!P0 BRA `(.L_x_14113) ;  /* 0x0000000000048947 */ /* 0x000fea0003800000 */
[----:B------:R-:W-:Y:S01]  /*10940*/  BPT.TRAP 0x1 ;  /* 0x000000040000795c */ /* 0x000fe20000300000 */
.L_x_14113:
[----:B------:R0:W0:Y:S02]  /*10950*/  SYNCS.PHASECHK.TRANS64.TRYWAIT P0, [R3+URZ+0x22860], R2 ;  /* 0x02286002030075a7 */ /* 0x000024000800017f */
[----:B0-----:R-:W-:Y:S05]  /*10960*/  @!P0 NANOSLEEP.SYNCS 0x989680 ;  /* 0x009896800000895d */ /* 0x001fea0003900000 */
[----:B------:R-:W0:Y:S02]  /*10970*/  @!P0 SYNCS.PHASECHK.TRANS64 P0, [R3+URZ+0x22860], R2 ;  /* 0x02286002030085a7 */ /* 0x000e24000800007f */
[----:B0-----:R-:W-:Y:S05]  /*10980*/  @!P0 BRA `(.L_x_14113) ;  /* 0xfffffffc00f08947 */ /* 0x001fea000383ffff */
.L_x_14105:
[----:B------:R-:W-:Y:S05]  /*10990*/  BSYNC B0 ;  /* 0x0000000000007941 */ /* 0x000fea0003800000 */
.L_x_14104:
[----:B------:R-:W-:Y:S05]  /*109a0*/  EXIT ;  /* 0x000000000000794d */ /* 0x000fea0003800000 */
.L_x_13975:
[----:B0-----:R-:W-:-:S04]  /*109b0*/  IMAD.U32 R3, RZ, RZ, UR51 ;  /* 0x00000033ff037e24 */ /* 0x001fc8000f8e00ff */
[----:B------:R0:W1:Y:S03]  /*109c0*/  SYNCS.PHASECHK.TRANS64.TRYWAIT P0, [R3+URZ+0x22800], R0 ;  /* 0x02280000030075a7 */ /* 0x000066000800017f */
[----:B-1----:R-:W-:Y:S05]  /*109d0*/  @!P0 NANOSLEEP.SYNCS 0x989680 ;  /* 0x009896800000895d */ /* 0x002fea0003900000 */
[----:B------:R-:W1:Y:S02]  /*109e0*/  @!P0 SYNCS.PHASECHK.TRANS64 P0, [R3+URZ+0x22800], R0 ;  /* 0x02280000030085a7 */ /* 0x000e64000800007f */
[----:B-1----:R-:W-:Y:S05]  /*109f0*/  @!P0 BRA `(.L_x_13975) ;  /* 0xfffffffc00ec8947 */ /* 0x002fea000383ffff */
[----:B------:R-:W-:Y:S05]  /*10a00*/  BRA `(.L_x_14114) ;  /* 0xffffff1000207947 */ /* 0x000fea000383ffff */
.L_x_13979:
[----:B-1----:R-:W-:-:S04]  /*10a10*/  IMAD.U32 R3, RZ, RZ, UR22 ;  /* 0x00000016ff037e24 */ /* 0x002fc8000f8e00ff */
[----:B------:R1:W2:Y:S03]  /*10a20*/  SYNCS.PHASECHK.TRANS64.TRYWAIT P1, [R3+URZ+0x22830], R8 ;  /* 0x02283008030075a7 */ /* 0x0002a6000802017f */
[----:B--2---:R-:W-:Y:S05]  /*10a30*/  @!P1 NANOSLEEP.SYNCS 0x989680 ;  /* 0x009896800000995d */ /* 0x004fea0003900000 */
[----:B------:R-:W2:Y:S02]  /*10a40*/  @!P1 SYNCS.PHASECHK.TRANS64 P1, [R3+URZ+0x22830], R8 ;  /* 0x02283008030095a7 */ /* 0x000ea4000802007f */
[----:B--2---:R-:W-:Y:S05]  /*10a50*/  @!P1 BRA `(.L_x_13979) ;  /* 0xfffffffc00ec9947 */ /* 0x004fea000383ffff */
[----:B------:R-:W-:Y:S05]  /*10a60*/  BRA `(.L_x_13978) ;  /* 0xffffff1000447947 */ /* 0x000fea000383ffff */
.L_x_13984:
[----:B---3--:R-:W-:-:S04]  /*10a70*/  IMAD.U32 R9, RZ, RZ, UR22 ;  /* 0x00000016ff097e24 */ /* 0x008fc8000f8e00ff */
[----:B------:R3:W4:Y:S03]  /*10a80*/  SYNCS.PHASECHK.TRANS64.TRYWAIT P1, [R9+URZ+0x22850], R8 ;  /* 0x02285008090075a7 */ /* 0x000726000802017f */
[----:B----4-:R-:W-:Y:S05]  /*10a90*/  @!P1 NANOSLEEP.SYNCS 0x989680 ;  /* 0x009896800000995d */ /* 0x010fea0003900000 */
[----:B------:R-:W4:Y:S02]  /*10aa0*/  @!P1 SYNCS.PHASECHK.TRANS64 P1, [R9+URZ+0x22850], R8 ;  /* 0x02285008090095a7 */ /* 0x000f24000802007f */
[----:B----4-:R-:W-:Y:S05]  /*10ab0*/  @!P1 BRA `(.L_x_13984) ;  /* 0xfffffffc00ec9947 */ /* 0x010fea000383ffff */
[----:B------:R-:W-:Y:S05]  /*10ac0*/  BRA `(.L_x_13983) ;  /* 0xffffff2800447947 */ /* 0x000fea000383ffff */
.L_x_13990:
[----:B-12---:R-:W-:-:S04]  /*10ad0*/  IMAD.U32 R0, RZ, RZ, UR25 ;  /* 0x00000019ff007e24 */ /* 0x006fc8000f8e00ff */
[----:B------:R1:W2:Y:S03]  /*10ae0*/  SYNCS.PHASECHK.TRANS64.TRYWAIT P1, [R0+URZ+0x22830], R7 ;  /* 0x02283007000075a7 */ /* 0x0002a6000802017f */
[----:B--2---:R-:W-:Y:S05]  /*10af0*/  @!P1 NANOSLEEP.SYNCS 0x989680 ;  /* 0x009896800000995d */ /* 0x004fea0003900000 */
[----:B------:R-:W2:Y:S02]  /*10b00*/  @!P1 SYNCS.PHASECHK.TRANS64 P1, [R0+URZ+0x22830], R7 ;  /* 0x02283007000095a7 */ /* 0x000ea4000802007f */
[----:B--2---:R-:W-:Y:S05]  /*10b10*/  @!P1 BRA `(.L_x_13990) ;  /* 0xfffffffc00ec9947 */ /* 0x004fea000383ffff */
[----:B------:R-:W-:Y:S05]  /*10b20*/  BRA `(.L_x_13989) ;  /* 0xffffff2c00807947 */ /* 0x000fea000383ffff */
.L_x_13995:
[----:B--2---:R-:W-:-:S04]  /*10b30*/  IMAD.U32 R10, RZ, RZ, UR25 ;  /* 0x00000019ff0a7e24 */ /* 0x004fc8000f8e00ff */
[----:B------:R2:W3:Y:S03]  /*10b40*/  SYNCS.PHASECHK.TRANS64.TRYWAIT P1, [R10+URZ+0x22850], R7 ;  /* 0x022850070a0075a7 */ /* 0x0004e6000802017f */
[----:B---3--:R-:W-:Y:S05]  /*10b50*/  @!P1 NANOSLEEP.SYNCS 0x989680 ;  /* 0x009896800000995d */ /* 0x008fea0003900000 */
[----:B------:R-:W3:Y:S02]  /*10b60*/  @!P1 SYNCS.PHASECHK.TRANS64 P1, [R10+URZ+0x22850], R7 ;  /* 0x022850070a0095a7 */ /* 0x000ee4000802007f */
[----:B---3--:R-:W-:Y:S05]  /*10b70*/  @!P1 BRA `(.L_x_13995) ;  /* 0xfffffffc00ec9947 */ /* 0x008fea000383ffff */
[----:B------:R-:W-:Y:S05]  /*10b80*/  BRA `(.L_x_13994) ;  /* 0xffffff4c00847947 */ /* 0x000fea000383ffff */
.L_x_14002:
[----:B-1----:R-:W-:-:S04]  /*10b90*/  IMAD.U32 R0, RZ, RZ, UR24 ;  /* 0x00000018ff007e24 */ /* 0x002fc8000f8e00ff */
[----:B------:R1:W2:Y:S03]  /*10ba0*/  SYNCS.PHASECHK.TRANS64.TRYWAIT P1, [R0+URZ+0x22830], R7 ;  /* 0x02283007000075a7 */ /* 0x0002a6000802017f */
[----:B--2---:R-:W-:Y:S05]  /*10bb0*/  @!P1 NANOSLEEP.SYNCS 0x989680 ;  /* 0x009896800000995d */ /* 0x004fea0003900000 */
[----:B------:R-:W2:Y:S02]  /*10bc0*/  @!P1 SYNCS.PHASECHK.TRANS64 P1, [R0+URZ+0x22830], R7 ;  /* 0x02283007000095a7 */ /* 0x000ea4000802007f */
[----:B--2---:R-:W-:Y:S05]  /*10bd0*/  @!P1 BRA `(.L_x_14002) ;  /* 0xfffffffc00ec9947 */ /* 0x004fea000383ffff */
[----:B------:R-:W-:Y:S05]  /*10be0*/  BRA `(.L_x_14001) ;  /* 0xffffff50008c7947 */ /* 0x000fea000383ffff */
.L_x_14007:
[----:B-1----:R-:W-:-:S04]  /*10bf0*/  MOV R10, UR24 ;  /* 0x00000018000a7c02 */ /* 0x002fc80008000f00 */
[----:B------:R1:W2:Y:S03]  /*10c00*/  SYNCS.PHASECHK.TRANS64.TRYWAIT P1, [R10+URZ+0x22850], R7 ;  /* 0x022850070a0075a7 */ /* 0x0002a6000802017f */
[----:B--2---:R-:W-:Y:S05]  /*10c10*/  @!P1 NANOSLEEP.SYNCS 0x989680 ;  /* 0x009896800000995d */ /* 0x004fea0003900000 */
[----:B------:R-:W2:Y:S02]  /*10c20*/  @!P1 SYNCS.PHASECHK.TRANS64 P1, [R10+URZ+0x22850], R7 ;  /* 0x022850070a0095a7 */ /* 0x000ea4000802007f */
[----:B--2---:R-:W-:Y:S05]  /*10c30*/  @!P1 BRA `(.L_x_14007) ;  /* 0xfffffffc00ec9947 */ /* 0x004fea000383ffff */
[----:B------:R-:W-:Y:S05]  /*10c40*/  BRA `(.L_x_14006) ;  /* 0xffffff6800b07947 */ /* 0x000fea000383ffff */
.L_x_14051:
        /* <DEDUP_REMOVED lines=11> */
.L_x_14116:
[----:B------:R-:W-:Y:S05]  /*10d00*/  BSYNC B0 ;  /* 0x0000000000007941 */ /* 0x000fea0003800000 */
.L_x_14115:
[----:B------:R-:W-:Y:S05]  /*10d10*/  BRA `(.L_x_14117) ;  /* 0xffffffbc00907947 */ /* 0x000fea000383ffff */
.L_x_14054:
[----:B0-----:R0:W1:Y:S02]  /*10d20*/  SYNCS.PHASECHK.TRANS64.TRYWAIT P0, [R33+URZ+0x22840], R0 ;  /* 0x02284000210075a7 */ /* 0x001064000800017f */
[----:B-1----:R-:W-:Y:S05]  /*10d30*/  @!P0 NANOSLEEP.SYNCS 0x989680 ;  /* 0x009896800000895d */ /* 0x002fea0003900000 */
[----:B------:R-:W1:Y:S02]  /*10d40*/  @!P0 SYNCS.PHASECHK.TRANS64 P0, [R33+URZ+0x22840], R0 ;  /* 0x02284000210085a7 */ /* 0x000e64000800007f */
[----:B-1----:R-:W-:Y:S05]  /*10d50*/  @!P0 BRA `(.L_x_14054) ;  /* 0xfffffffc00f08947 */ /* 0x002fea000383ffff */
[----:B------:R-:W-:Y:S05]  /*10d60*/  BRA `(.L_x_14118) ;  /* 0xffffffc000447947 */ /* 0x000fea000383ffff */
.L_x_14055:
        /* <DEDUP_REMOVED lines=8> */
.L_x_14120:
[----:B------:R-:W-:Y:S05]  /*10df0*/  BSYNC B0 ;  /* 0x0000000000007941 */ /* 0x000fea0003800000 */
.L_x_14119:
        /* <DEDUP_REMOVED lines=9> */
.L_x_14121:
[----:B------:R-:W-:Y:S02]  /*10e90*/  IMAD.MOV.U32 R13, RZ, RZ, R4 ;  /* 0x000000ffff0d7224 */ /* 0x000fe400078e0004 */
[----:B------:R-:W-:Y:S02]  /*10ea0*/  IMAD.MOV.U32 R12, RZ, RZ, 0x1 ;  /* 0x00000001ff0c7424 */ /* 0x000fe400078e00ff */
[----:B------:R-:W-:-:S07]  /*10eb0*/  IMAD.MOV.U32 R3, RZ, RZ, R14 ;  /* 0x000000ffff037224 */ /* 0x000fce00078e000e */
[----:B------:R-:W-:Y:S05]  /*10ec0*/  WARPSYNC.COLLECTIVE R15, `(.L_x_14122) ;  /* 0x000000000f087348 */ /* 0x000fea0003c00000 */
[----:B------:R0:W1:Y:S02]  /*10ed0*/  SHFL.IDX P6, R14, R13, R12, R11 ;  /* 0x0000000c0d0e7389 */ /* 0x00006400000c000b */
[----:B01----:R-:W-:Y:S01]  /*10ee0*/  ENDCOLLECTIVE ;  /* 0x000000000000791b */ /* 0x003fe20003800000 */
.L_x_14122:
        /* <DEDUP_REMOVED lines=15> */
.L_x_14123:
[----:B------:R-:W-:Y:S02]  /*10fe0*/  @P0 IMAD R7, R5, 0x2, R22 ;  /* 0x0000000205070824 */ /* 0x000fe400078e0216 */
[----:B------:R-:W-:Y:S02]  /*10ff0*/  IMAD.MOV.U32 R13, RZ, RZ, R4 ;  /* 0x000000ffff0d7224 */ /* 0x000fe400078e0004 */
[----:B------:R-:W-:Y:S01]  /*11000*/  IMAD.MOV.U32 R12, RZ, RZ, 0x2 ;  /* 0x00000002ff0c7424 */ /* 0x000fe200078e00ff */
[----:B------:R-:W-:-:S07]  /*11010*/  MOV R3, R14 ;  /* 0x0000000e00037202 */ /* 0x000fce0000000f00 */
[----:B------:R-:W-:Y:S05]  /*11020*/  WARPSYNC.COLLECTIVE R15, `(.L_x_14124) ;  /* 0x000000000f087348 */ /* 0x000fea0003c00000 */
[----:B------:R0:W1:Y:S02]  /*11030*/  SHFL.IDX P6, R14, R13, R12, R11 ;  /* 0x0000000c0d0e7389 */ /* 0x00006400000c000b */
[----:B01----:R-:W-:Y:S01]  /*11040*/  ENDCOLLECTIVE ;  /* 0x000000000000791b */ /* 0x003fe20003800000 */
.L_x_14124:
        /* <DEDUP_REMOVED lines=15> */
.L_x_14125:
[----:B------:R-:W-:Y:S02]  /*11140*/  @P0 IMAD R7, R5, 0x2, R22 ;  /* 0x0000000205070824 */ /* 0x000fe400078e0216 */
[----:B------:R-:W-:Y:S02]  /*11150*/  IMAD.MOV.U32 R13, RZ, RZ, R4 ;  /* 0x000000ffff0d7224 */ /* 0x000fe400078e0004 */
[----:B------:R-:W-:Y:S02]  /*11160*/  IMAD.MOV.U32 R12, RZ, RZ, 0x3 ;  /* 0x00000003ff0c7424 */ /* 0x000fe400078e00ff */
[----:B------:R-:W-:-:S07]  /*11170*/  IMAD.MOV.U32 R3, RZ, RZ, R14 ;  /* 0x000000ffff037224 */ /* 0x000fce00078e000e */
[----:B------:R-:W-:Y:S05]  /*11180*/  WARPSYNC.COLLECTIVE R15, `(.L_x_14126) ;  /* 0x000000000f087348 */ /* 0x000fea0003c00000 */
[----:B------:R0:W1:Y:S02]  /*11190*/  SHFL.IDX P6, R14, R13, R12, R11 ;  /* 0x0000000c0d0e7389 */ /* 0x00006400000c000b */
[----:B01----:R-:W-:Y:S01]  /*111a0*/  ENDCOLLECTIVE ;  /* 0x000000000000791b */ /* 0x003fe20003800000 */
.L_x_14126:
        /* <DEDUP_REMOVED lines=15> */
.L_x_14127:
[----:B------:R-:W-:Y:S02]  /*112a0*/  @P0 IMAD R7, R5, 0x2, R22 ;  /* 0x0000000205070824 */ /* 0x000fe400078e0216 */
[----:B------:R-:W-:Y:S02]  /*112b0*/  IMAD.MOV.U32 R13, RZ, RZ, R4 ;  /* 0x000000ffff0d7224 */ /* 0x000fe400078e0004 */
[----:B------:R-:W-:Y:S02]  /*112c0*/  IMAD.MOV.U32 R12, RZ, RZ, 0x4 ;  /* 0x00000004ff0c7424 */ /* 0x000fe400078e00ff */
[----:B------:R-:W-:-:S07]  /*112d0*/  IMAD.MOV.U32 R3, RZ, RZ, R14 ;  /* 0x000000ffff037224 */ /* 0x000fce00078e000e */
[----:B------:R-:W-:Y:S05]  /*112e0*/  WARPSYNC.COLLECTIVE R15, `(.L_x_14128) ;  /* 0x000000000f087348 */ /* 0x000fea0003c00000 */
[----:B------:R0:W1:Y:S02]  /*112f0*/  SHFL.IDX P6, R14, R13, R12, R11 ;  /* 0x0000000c0d0e7389 */ /* 0x00006400000c000b */
[----:B01----:R-:W-:Y:S01]  /*11300*/  ENDCOLLECTIVE ;  /* 0x000000000000791b */ /* 0x003fe20003800000 */
.L_x_14128:
        /* <DEDUP_REMOVED lines=15> */
.L_x_14129:
[----:B------:R-:W-:Y:S02]  /*11400*/  @P0 IMAD R7, R5, 0x2, R22 ;  /* 0x0000000205070824 */ /* 0x000fe400078e0216 */
[----:B------:R-:W-:Y:S02]  /*11410*/  IMAD.MOV.U32 R13, RZ, RZ, R4 ;  /* 0x000000ffff0d7224 */ /* 0x000fe400078e0004 */
[----:B------:R-:W-:Y:S01]  /*11420*/  IMAD.MOV.U32 R12, RZ, RZ, 0x5 ;  /* 0x00000005ff0c7424 */ /* 0x000fe200078e00ff */
[----:B------:R-:W-:-:S07]  /*11430*/  MOV R3, R14 ;  /* 0x0000000e00037202 */ /* 0x000fce0000000f00 */
[----:B------:R-:W-:Y:S05]  /*11440*/  WARPSYNC.COLLECTIVE R15, `(.L_x_14130) ;  /* 0x000000000f087348 */ /* 0x000fea0003c00000 */
[----:B------:R0:W1:Y:S02]  /*11450*/  SHFL.IDX P6, R14, R13, R12, R11 ;  /* 0x0000000c0d0e7389 */ /* 0x00006400000c000b */
[----:B01----:R-:W-:Y:S01]  /*11460*/  ENDCOLLECTIVE ;  /* 0x000000000000791b */ /* 0x003fe20003800000 */
.L_x_14130:
        /* <DEDUP_REMOVED lines=14> */
.L_x_14131:
[----:B------:R-:W-:Y:S01]  /*11550*/  IMAD.MOV.U32 R0, RZ, RZ, R14 ;  /* 0x000000ffff007224 */ /* 0x000fe200078e000e */
[----:B------:R-:W-:Y:S06]  /*11560*/  BRA `(.L_x_14132) ;  /* 0xffffffbc00ac7947 */ /* 0x000fec000383ffff */
.L_x_14060:
        /* <DEDUP_REMOVED lines=9> */
.L_x_14133:
[C---:B------:R-:W-:Y:S01]  /*11600*/  VIADD R6, R17.reuse, 0x10 ;  /* 0x0000001011067836 */ /* 0x040fe20000000000 */
[----:B------:R-:W-:Y:S01]  /*11610*/  ISETP.GE.AND P0, PT, R17, R5, PT ;  /* 0x000000051100720c */ /* 0x000fe20003f06270 */
[----:B------:R-:W-:Y:S02]  /*11620*/  IMAD.MOV.U32 R13, RZ, RZ, R0 ;  /* 0x000000ffff0d7224 */ /* 0x000fe400078e0000 */
[----:B------:R-:W-:-:S10]  /*11630*/  IMAD.MOV.U32 R2, RZ, RZ, R14 ;  /* 0x000000ffff027224 */ /* 0x000fd400078e000e */
[----:B------:R-:W-:Y:S05]  /*11640*/  WARPSYNC.COLLECTIVE R15, `(.L_x_14134) ;  /* 0x000000000f087348 */ /* 0x000fea0003c00000 */
[----:B------:R0:W1:Y:S02]  /*11650*/  SHFL.IDX P6, R14, R13, R12, R11 ;  /* 0x0000000c0d0e7389 */ /* 0x00006400000c000b */
[----:B01----:R-:W-:Y:S01]  /*11660*/  ENDCOLLECTIVE ;  /* 0x000000000000791b */ /* 0x003fe20003800000 */
.L_x_14134:
[----:B------:R-:W-:Y:S02]  /*11670*/  IMAD.MOV.U32 R13, RZ, RZ, R4 ;  /* 0x000000ffff0d7224 */ /* 0x000fe400078e0004 */
[----:B------:R-:W-:Y:S02]  /*11680*/  IMAD.MOV.U32 R12, RZ, RZ, 0x1 ;  /* 0x00000001ff0c7424 */ /* 0x000fe400078e00ff */
[----:B------:R-:W-:-:S07]  /*11690*/  IMAD.MOV.U32 R3, RZ, RZ, R14 ;  /* 0x000000ffff037224 */ /* 0x000fce00078e000e */
[----:B------:R-:W-:Y:S05]  /*116a0*/  WARPSYNC.COLLECTIVE R15, `(.L_x_14135) ;  /* 0x000000000f087348 */ /* 0x000fea0003c00000 */
[----:B------:R0:W1:Y:S02]  /*116b0*/  SHFL.IDX P6, R14, R13, R12, R11 ;  /* 0x0000000c0d0e7389 */ /* 0x00006400000c000b */
[----:B01----:R-:W-:Y:S01]  /*116c0*/  ENDCOLLECTIVE ;  /* 0x000000000000791b */ /* 0x003fe20003800000 */
.L_x_14135:
        /* <DEDUP_REMOVED lines=15> */
.L_x_14136:
[----:B------:R-:W-:Y:S02]  /*117c0*/  IMAD.MOV.U32 R13, RZ, RZ, R4 ;  /* 0x000000ffff0d7224 */ /* 0x000fe400078e0004 */
[----:B------:R-:W-:Y:S02]  /*117d0*/  IMAD.MOV.U32 R12, RZ, RZ, 0x2 ;  /* 0x00000002ff0c7424 */ /* 0x000fe400078e00ff */
[----:B------:R-:W-:-:S07]  /*117e0*/  IMAD.MOV.U32 R3, RZ, RZ, R14 ;  /* 0x000000ffff037224 */ /* 0x000fce00078e000e */
[----:B------:R-:W-:Y:S05]  /*117f0*/  WARPSYNC.COLLECTIVE R15, `(.L_x_14137) ;  /* 0x000000000f087348 */ /* 0x000fea0003c00000 */
[----:B------:R0:W1:Y:S02]  /*11800*/  SHFL.IDX P6, R14, R13, R12, R11 ;  /* 0x0000000c0d0e7389 */ /* 0x00006400000c000b */
[----:B01----:R-:W-:Y:S01]  /*11810*/  ENDCOLLECTIVE ;  /* 0x000000000000791b */ /* 0x003fe20003800000 */
.L_x_14137:
        /* <DEDUP_REMOVED lines=16> */
.L_x_14138:
[----:B------:R-:W-:Y:S02]  /*11920*/  IMAD.MOV.U32 R13, RZ, RZ, R4 ;  /* 0x000000ffff0d7224 */ /* 0x000fe400078e0004 */
[----:B------:R-:W-:Y:S02]  /*11930*/  IMAD.MOV.U32 R12, RZ, RZ, 0x3 ;  /* 0x00000003ff0c7424 */ /* 0x000fe400078e00ff */
[----:B------:R-:W-:-:S07]  /*11940*/  IMAD.MOV.U32 R3, RZ, RZ, R14 ;  /* 0x000000ffff037224 */ /* 0x000fce00078e000e */
[----:B------:R-:W-:Y:S05]  /*11950*/  WARPSYNC.COLLECTIVE R15, `(.L_x_14139) ;  /* 0x000000000f087348 */ /* 0x000fea0003c00000 */
[----:B------:R0:W1:Y:S02]  /*11960*/  SHFL.IDX P6, R14, R13, R12, R11 ;  /* 0x0000000c0d0e7389 */ /* 0x00006400000c000b */
[----:B01----:R-:W-:Y:S01]  /*11970*/  ENDCOLLECTIVE ;  /* 0x000000000000791b */ /* 0x003fe20003800000 */
.L_x_14139:
        /* <DEDUP_REMOVED lines=16> */
.L_x_14140:
[----:B------:R-:W-:Y:S02]  /*11a80*/  IMAD.MOV.U32 R13, RZ, RZ, R4 ;  /* 0x000000ffff0d7224 */ /* 0x000fe400078e0004 */
[----:B------:R-:W-:Y:S02]  /*11a90*/  IMAD.MOV.U32 R12, RZ, RZ, 0x4 ;  /* 0x00000004ff0c7424 */ /* 0x000fe400078e00ff */
[----:B------:R-:W-:-:S07]  /*11aa0*/  IMAD.MOV.U32 R3, RZ, RZ, R14 ;  /* 0x000000ffff037224 */ /* 0x000fce00078e000e */
[----:B------:R-:W-:Y:S05]  /*11ab0*/  WARPSYNC.COLLECTIVE R15, `(.L_x_14141) ;  /* 0x000000000f087348 */ /* 0x000fea0003c00000 */
[----:B------:R0:W1:Y:S02]  /*11ac0*/  SHFL.IDX P6, R14, R13, R12, R11 ;  /* 0x0000000c0d0e7389 */ /* 0x00006400000c000b */
[----:B01----:R-:W-:Y:S01]  /*11ad0*/  ENDCOLLECTIVE ;  /* 0x000000000000791b */ /* 0x003fe20003800000 */
.L_x_14141:
        /* <DEDUP_REMOVED lines=16> */
.L_x_14142:
[----:B------:R-:W-:Y:S02]  /*11be0*/  IMAD.MOV.U32 R13, RZ, RZ, R4 ;  /* 0x000000ffff0d7224 */ /* 0x000fe400078e0004 */
[----:B------:R-:W-:Y:S02]  /*11bf0*/  IMAD.MOV.U32 R12, RZ, RZ, 0x5 ;  /* 0x00000005ff0c7424 */ /* 0x000fe400078e00ff */
[----:B------:R-:W-:-:S07]  /*11c00*/  IMAD.MOV.U32 R3, RZ, RZ, R14 ;  /* 0x000000ffff037224 */ /* 0x000fce00078e000e */
[----:B------:R-:W-:Y:S05]  /*11c10*/  WARPSYNC.COLLECTIVE R15, `(.L_x_14143) ;  /* 0x000000000f087348 */ /* 0x000fea0003c00000 */
[----:B------:R0:W1:Y:S02]  /*11c20*/  SHFL.IDX P6, R14, R13, R12, R11 ;  /* 0x0000000c0d0e7389 */ /* 0x00006400000c000b */
[----:B01----:R-:W-:Y:S01]  /*11c30*/  ENDCOLLECTIVE ;  /* 0x000000000000791b */ /* 0x003fe20003800000 */
.L_x_14143:
        /* <DEDUP_REMOVED lines=16> */
.L_x_14144:
[----:B------:R-:W-:Y:S02]  /*11d40*/  IMAD.MOV.U32 R13, RZ, RZ, R4 ;  /* 0x000000ffff0d7224 */ /* 0x000fe400078e0004 */
[----:B------:R-:W-:Y:S02]  /*11d50*/  IMAD.MOV.U32 R12, RZ, RZ, 0x6 ;  /* 0x00000006ff0c7424 */ /* 0x000fe400078e00ff */
[----:B------:R-:W-:-:S07]  /*11d60*/  IMAD.MOV.U32 R3, RZ, RZ, R14 ;  /* 0x000000ffff037224 */ /* 0x000fce00078e000e */
[----:B------:R-:W-:Y:S05]  /*11d70*/  WARPSYNC.COLLECTIVE R15, `(.L_x_14145) ;  /* 0x000000000f087348 */ /* 0x000fea0003c00000 */
[----:B------:R0:W1:Y:S02]  /*11d80*/  SHFL.IDX P6, R14, R13, R12, R11 ;  /* 0x0000000c0d0e7389 */ /* 0x00006400000c000b */
[----:B01----:R-:W-:Y:S01]  /*11d90*/  ENDCOLLECTIVE ;  /* 0x000000000000791b */ /* 0x003fe20003800000 */
.L_x_14145:
        /* <DEDUP_REMOVED lines=16> */
.L_x_14146:
[----:B------:R-:W-:Y:S02]  /*11ea0*/  IMAD.MOV.U32 R13, RZ, RZ, R4 ;  /* 0x000000ffff0d7224 */ /* 0x000fe400078e0004 */
[----:B------:R-:W-:Y:S02]  /*11eb0*/  IMAD.MOV.U32 R12, RZ, RZ, 0x7 ;  /* 0x00000007ff0c7424 */ /* 0x000fe400078e00ff */
[----:B------:R-:W-:-:S07]  /*11ec0*/  IMAD.MOV.U32 R3, RZ, RZ, R14 ;  /* 0x000000ffff037224 */ /* 0x000fce00078e000e */
[----:B------:R-:W-:Y:S05]  /*11ed0*/  WARPSYNC.COLLECTIVE R15, `(.L_x_14147) ;  /* 0x000000000f087348 */ /* 0x000fea0003c00000 */
[----:B------:R0:W1:Y:S02]  /*11ee0*/  SHFL.IDX P6, R14, R13, R12, R11 ;  /* 0x0000000c0d0e7389 */ /* 0x00006400000c000b */
[----:B01----:R-:W-:Y:S01]  /*11ef0*/  ENDCOLLECTIVE ;  /* 0x000000000000791b */ /* 0x003fe20003800000 */
.L_x_14147:
        /* <DEDUP_REMOVED lines=14> */
.L_x_14148:
[----:B------:R-:W-:Y:S05]  /*11fe0*/  BRA `(.L_x_14149) ;  /* 0xffffffc0001c7947 */ /* 0x000fea000383ffff */
.L_x_14063:
[----:B0-----:R0:W1:Y:S02]  /*11ff0*/  SYNCS.PHASECHK.TRANS64.TRYWAIT P0, [R22+URZ+0x22820], R3 ;  /* 0x02282003160075a7 */ /* 0x001064000800017f */
[----:B-1----:R-:W-:Y:S05]  /*12000*/  @!P0 NANOSLEEP.SYNCS 0x989680 ;  /* 0x009896800000895d */ /* 0x002fea0003900000 */
[----:B------:R-:W1:Y:S02]  /*12010*/  @!P0 SYNCS.PHASECHK.TRANS64 P0, [R22+URZ+0x22820], R3 ;  /* 0x02282003160085a7 */ /* 0x000e64000800007f */
[----:B-1----:R-:W-:Y:S05]  /*12020*/  @!P0 BRA `(.L_x_14063) ;  /* 0xfffffffc00f08947 */ /* 0x002fea000383ffff */
[----:B------:R-:W-:Y:S05]  /*12030*/  BRA `(.L_x_14150) ;  /* 0xffffffc000787947 */ /* 0x000fea000383ffff */
.L_x_14066:
[----:B-1----:R1:W2:Y:S02]  /*12040*/  SYNCS.PHASECHK.TRANS64.TRYWAIT P0, [R33+URZ+0x22860], R0 ;  /* 0x02286000210075a7 */ /* 0x0022a4000800017f */
[----:B--2---:R-:W-:Y:S05]  /*12050*/  @!P0 NANOSLEEP.SYNCS 0x989680 ;  /* 0x009896800000895d */ /* 0x004fea0003900000 */
[----:B------:R-:W2:Y:S02]  /*12060*/  @!P0 SYNCS.PHASECHK.TRANS64 P0, [R33+URZ+0x22860], R0 ;  /* 0x02286000210085a7 */ /* 0x000ea4000800007f */
[----:B--2---:R-:W-:Y:S05]  /*12070*/  @!P0 BRA `(.L_x_14066) ;  /* 0xfffffffc00f08947 */ /* 0x004fea000383ffff */
[----:B------:R-:W-:Y:S05]  /*12080*/  BRA `(.L_x_14151) ;  /* 0xffffffc000887947 */ /* 0x000fea000383ffff */
.L_x_14067:
        /* <DEDUP_REMOVED lines=8> */
.L_x_14153:
[----:B------:R-:W-:Y:S05]  /*12110*/  BSYNC B0 ;  /* 0x0000000000007941 */ /* 0x000fea0003800000 */
.L_x_14152:
        /* <DEDUP_REMOVED lines=13> */
.L_x_14154:
        /* <DEDUP_REMOVED lines=11> */
.L_x_14155:
        /* <DEDUP_REMOVED lines=17> */
.L_x_14156:
[----:B------:R-:W-:Y:S02]  /*123b0*/  IMAD.MOV.U32 R13, RZ, RZ, R6 ;  /* 0x000000ffff0d7224 */ /* 0x000fe400078e0006 */
[----:B------:R-:W-:Y:S01]  /*123c0*/  IMAD.MOV.U32 R12, RZ, RZ, 0x2 ;  /* 0x00000002ff0c7424 */ /* 0x000fe200078e00ff */
[----:B------:R-:W-:-:S13]  /*123d0*/  IADD3 R2, P4, R14, R0, RZ ;  /* 0x000000000e027210 */ /* 0x000fda0007f9e0ff */
[----:B------:R-:W-:Y:S05]  /*123e0*/  WARPSYNC.COLLECTIVE R15, `(.L_x_14157) ;  /* 0x000000000f087348 */ /* 0x000fea0003c00000 */
[----:B------:R0:W1:Y:S02]  /*123f0*/  SHFL.IDX P6, R14, R13, R12, R11 ;  /* 0x0000000c0d0e7389 */ /* 0x00006400000c000b */
[----:B01----:R-:W-:Y:S01]  /*12400*/  ENDCOLLECTIVE ;  /* 0x000000000000791b */ /* 0x003fe20003800000 */
.L_x_14157:
        /* <DEDUP_REMOVED lines=17> */
.L_x_14158:
[----:B------:R-:W-:Y:S02]  /*12520*/  IMAD.MOV.U32 R13, RZ, RZ, R6 ;  /* 0x000000ffff0d7224 */ /* 0x000fe400078e0006 */
[----:B------:R-:W-:Y:S01]  /*12530*/  IMAD.MOV.U32 R12, RZ, RZ, 0x3 ;  /* 0x00000003ff0c7424 */ /* 0x000fe200078e00ff */
[----:B------:R-:W-:-:S13]  /*12540*/  IADD3 R2, P4, R14, R0, RZ ;  /* 0x000000000e027210 */ /* 0x000fda0007f9e0ff */
[----:B------:R-:W-:Y:S05]  /*12550*/  WARPSYNC.COLLECTIVE R15, `(.L_x_14159) ;  /* 0x000000000f087348 */ /* 0x000fea0003c00000 */
[----:B------:R0:W1:Y:S02]  /*12560*/  SHFL.IDX P6, R14, R13, R12, R11 ;  /* 0x0000000c0d0e7389 */ /* 0x00006400000c000b */
[----:B01----:R-:W-:Y:S01]  /*12570*/  ENDCOLLECTIVE ;  /* 0x000000000000791b */ /* 0x003fe20003800000 */
.L_x_14159:
        /* <DEDUP_REMOVED lines=17> */
.L_x_14160:
[----:B------:R-:W-:Y:S02]  /*12690*/  IMAD.MOV.U32 R13, RZ, RZ, R6 ;  /* 0x000000ffff0d7224 */ /* 0x000fe400078e0006 */
[----:B------:R-:W-:Y:S01]  /*126a0*/  IMAD.MOV.U32 R12, RZ, RZ, 0x4 ;  /* 0x00000004ff0c7424 */ /* 0x000fe200078e00ff */
[----:B------:R-:W-:-:S13]  /*126b0*/  IADD3 R2, P4, R14, R0, RZ ;  /* 0x000000000e027210 */ /* 0x000fda0007f9e0ff */
[----:B------:R-:W-:Y:S05]  /*126c0*/  WARPSYNC.COLLECTIVE R15, `(.L_x_14161) ;  /* 0x000000000f087348 */ /* 0x000fea0003c00000 */
[----:B------:R0:W1:Y:S02]  /*126d0*/  SHFL.IDX P6, R14, R13, R12, R11 ;  /* 0x0000000c0d0e7389 */ /* 0x00006400000c000b */
[----:B01----:R-:W-:Y:S01]  /*126e0*/  ENDCOLLECTIVE ;  /* 0x000000000000791b */ /* 0x003fe20003800000 */
.L_x_14161:
        /* <DEDUP_REMOVED lines=17> */
.L_x_14162:
[----:B------:R-:W-:Y:S02]  /*12800*/  IMAD.MOV.U32 R13, RZ, RZ, R6 ;  /* 0x000000ffff0d7224 */ /* 0x000fe400078e0006 */
[----:B------:R-:W-:Y:S01]  /*12810*/  IMAD.MOV.U32 R12, RZ, RZ, 0x5 ;  /* 0x00000005ff0c7424 */ /* 0x000fe200078e00ff */
[----:B------:R-:W-:-:S13]  /*12820*/  IADD3 R2, P4, R14, R0, RZ ;  /* 0x000000000e027210 */ /* 0x000fda0007f9e0ff */
[----:B------:R-:W-:Y:S05]  /*12830*/  WARPSYNC.COLLECTIVE R15, `(.L_x_14163) ;  /* 0x000000000f087348 */ /* 0x000fea0003c00000 */
[----:B------:R0:W1:Y:S02]  /*12840*/  SHFL.IDX P6, R14, R13, R12, R11 ;  /* 0x0000000c0d0e7389 */ /* 0x00006400000c000b */
[----:B01----:R-:W-:Y:S01]  /*12850*/  ENDCOLLECTIVE ;  /* 0x000000000000791b */ /* 0x003fe20003800000 */
.L_x_14163:
        /* <DEDUP_REMOVED lines=12> */
.L_x_14164:
        /* <DEDUP_REMOVED lines=9> */
.L_x_14074:
[----:B0-----:R0:W1:Y:S02]  /*129b0*/  SYNCS.PHASECHK.TRANS64.TRYWAIT P0, [R10+URZ+0x22840], R20 ;  /* 0x022840140a0075a7 */ /* 0x001064000800017f */
[----:B-1----:R-:W-:Y:S05]  /*129c0*/  @!P0 NANOSLEEP.SYNCS 0x989680 ;  /* 0x009896800000895d */ /* 0x002fea0003900000 */
[----:B------:R-:W1:Y:S02]  /*129d0*/  @!P0 SYNCS.PHASECHK.TRANS64 P0, [R10+URZ+0x22840], R20 ;  /* 0x022840140a0085a7 */ /* 0x000e64000800007f */
[----:B-1----:R-:W-:Y:S05]  /*129e0*/  @!P0 BRA `(.L_x_14074) ;  /* 0xfffffffc00f08947 */ /* 0x002fea000383ffff */
[----:B------:R-:W-:Y:S05]  /*129f0*/  BRA `(.L_x_14166) ;  /* 0xffffffc000f07947 */ /* 0x000fea000383ffff */
.L_x_14075:
        /* <DEDUP_REMOVED lines=8> */
.L_x_14168:
[----:B------:R-:W-:Y:S05]  /*12a80*/  BSYNC B1 ;  /* 0x0000000000017941 */ /* 0x000fea0003800000 */
.L_x_14167:
        /* <DEDUP_REMOVED lines=9> */
.L_x_14169:
[----:B------:R-:W-:Y:S02]  /*12b20*/  IMAD.MOV.U32 R13, RZ, RZ, R8 ;  /* 0x000000ffff0d7224 */ /* 0x000fe400078e0008 */
[----:B------:R-:W-:Y:S02]  /*12b30*/  IMAD.MOV.U32 R12, RZ, RZ, 0x1 ;  /* 0x00000001ff0c7424 */ /* 0x000fe400078e00ff */
[----:B------:R-:W-:-:S07]  /*12b40*/  IMAD.MOV.U32 R2, RZ, RZ, R14 ;  /* 0x000000ffff027224 */ /* 0x000fce00078e000e */
[----:B------:R-:W-:Y:S05]  /*12b50*/  WARPSYNC.COLLECTIVE R15, `(.L_x_14170) ;  /* 0x000000000f087348 */ /* 0x000fea0003c00000 */
[----:B------:R0:W1:Y:S02]  /*12b60*/  SHFL.IDX P6, R14, R13, R12, R11 ;  /* 0x0000000c0d0e7389 */ /* 0x00006400000c000b */
[----:B01----:R-:W-:Y:S01]  /*12b70*/  ENDCOLLECTIVE ;  /* 0x000000000000791b */ /* 0x003fe20003800000 */
.L_x_14170:
        /* <DEDUP_REMOVED lines=11> */
.L_x_14171:
[----:B------:R-:W-:Y:S02]  /*12c30*/  IMAD.MOV.U32 R13, RZ, RZ, R8 ;  /* 0x000000ffff0d7224 */ /* 0x000fe400078e0008 */
[----:B------:R-:W-:Y:S02]  /*12c40*/  IMAD.MOV.U32 R12, RZ, RZ, 0x2 ;  /* 0x00000002ff0c7424 */ /* 0x000fe400078e00ff */
[----:B------:R-:W-:-:S07]  /*12c50*/  IMAD.MOV.U32 R2, RZ, RZ, R14 ;  /* 0x000000ffff027224 */ /* 0x000fce00078e000e */
[----:B------:R-:W-:Y:S05]  /*12c60*/  WARPSYNC.COLLECTIVE R15, `(.L_x_14172) ;  /* 0x000000000f087348 */ /* 0x000fea0003c00000 */
[----:B------:R0:W1:Y:S02]  /*12c70*/  SHFL.IDX P6, R14, R13, R12, R11 ;  /* 0x0000000c0d0e7389 */ /* 0x00006400000c000b */
[----:B01----:R-:W-:Y:S01]  /*12c80*/  ENDCOLLECTIVE ;  /* 0x000000000000791b */ /* 0x003fe20003800000 */
.L_x_14172:
        /* <DEDUP_REMOVED lines=11> */
.L_x_14173:
[----:B------:R-:W-:Y:S01]  /*12d40*/  MOV R13, R8 ;  /* 0x00000008000d7202 */ /* 0x000fe20000000f00 */
[----:B------:R-:W-:Y:S02]  /*12d50*/  IMAD.MOV.U32 R12, RZ, RZ, 0x3 ;  /* 0x00000003ff0c7424 */ /* 0x000fe400078e00ff */
[----:B------:R-:W-:-:S07]  /*12d60*/  IMAD.MOV.U32 R2, RZ, RZ, R14 ;  /* 0x000000ffff027224 */ /* 0x000fce00078e000e */
[----:B------:R-:W-:Y:S05]  /*12d70*/  WARPSYNC.COLLECTIVE R15, `(.L_x_14174) ;  /* 0x000000000f087348 */ /* 0x000fea0003c00000 */
[----:B------:R0:W1:Y:S02]  /*12d80*/  SHFL.IDX P6, R14, R13, R12, R11 ;  /* 0x0000000c0d0e7389 */ /* 0x00006400000c000b */
[----:B01----:R-:W-:Y:S01]  /*12d90*/  ENDCOLLECTIVE ;  /* 0x000000000000791b */ /* 0x003fe20003800000 */
.L_x_14174:
        /* <DEDUP_REMOVED lines=11> */
.L_x_14175:
[----:B------:R-:W-:Y:S02]  /*12e50*/  IMAD.MOV.U32 R13, RZ, RZ, R8 ;  /* 0x000000ffff0d7224 */ /* 0x000fe400078e0008 */
[----:B------:R-:W-:Y:S02]  /*12e60*/  IMAD.MOV.U32 R12, RZ, RZ, 0x4 ;  /* 0x00000004ff0c7424 */ /* 0x000fe400078e00ff */
[----:B------:R-:W-:-:S07]  /*12e70*/  IMAD.MOV.U32 R2, RZ, RZ, R14 ;  /* 0x000000ffff027224 */ /* 0x000fce00078e000e */
[----:B------:R-:W-:Y:S05]  /*12e80*/  WARPSYNC.COLLECTIVE R15, `(.L_x_14176) ;  /* 0x000000000f087348 */ /* 0x000fea0003c00000 */
[----:B------:R0:W1:Y:S02]  /*12e90*/  SHFL.IDX P6, R14, R13, R12, R11 ;  /* 0x0000000c0d0e7389 */ /* 0x00006400000c000b */
[----:B01----:R-:W-:Y:S01]  /*12ea0*/  ENDCOLLECTIVE ;  /* 0x000000000000791b */ /* 0x003fe20003800000 */
.L_x_14176:
        /* <DEDUP_REMOVED lines=11> */
.L_x_14177:
[----:B------:R-:W-:Y:S02]  /*12f60*/  IMAD.MOV.U32 R13, RZ, RZ, R8 ;  /* 0x000000ffff0d7224 */ /* 0x000fe400078e0008 */
[----:B------:R-:W-:Y:S02]  /*12f70*/  IMAD.MOV.U32 R12, RZ, RZ, 0x5 ;  /* 0x00000005ff0c7424 */ /* 0x000fe400078e00ff */
[----:B------:R-:W-:-:S07]  /*12f80*/  IMAD.MOV.U32 R2, RZ, RZ, R14 ;  /* 0x000000ffff027224 */ /* 0x000fce00078e000e */
[----:B------:R-:W-:Y:S05]  /*12f90*/  WARPSYNC.COLLECTIVE R15, `(.L_x_14178) ;  /* 0x000000000f087348 */ /* 0x000fea0003c00000 */
[----:B------:R0:W1:Y:S02]  /*12fa0*/  SHFL.IDX P6, R14, R13, R12, R11 ;  /* 0x0000000c0d0e7389 */ /* 0x00006400000c000b */
[----:B01----:R-:W-:Y:S01]  /*12fb0*/  ENDCOLLECTIVE ;  /* 0x000000000000791b */ /* 0x003fe20003800000 */
.L_x_14178:
        /* <DEDUP_REMOVED lines=11> */
.L_x_14179:
[----:B------:R-:W-:Y:S05]  /*13070*/  BRA `(.L_x_14180) ;  /* 0xffffffc000207947 */ /* 0x000fea000383ffff */
.L_x_14080:
[----:B--2---:R2:W3:Y:S02]  /*13080*/  SYNCS.PHASECHK.TRANS64.TRYWAIT P0, [R10+URZ+0x22860], R20 ;  /* 0x022860140a0075a7 */ /* 0x0044e4000800017f */
[----:B---3--:R-:W-:Y:S05]  /*13090*/  @!P0 NANOSLEEP.SYNCS 0x989680 ;  /* 0x009896800000895d */ /* 0x008fea0003900000 */
[----:B------:R-:W3:Y:S02]  /*130a0*/  @!P0 SYNCS.PHASECHK.TRANS64 P0, [R10+URZ+0x22860], R20 ;  /* 0x022860140a0085a7 */ /* 0x000ee4000800007f */
[----:B---3--:R-:W-:Y:S05]  /*130b0*/  @!P0 BRA `(.L_x_14080) ;  /* 0xfffffffc00f08947 */ /* 0x008fea000383ffff */
[----:B------:R-:W-:Y:S05]  /*130c0*/  BRA `(.L_x_14181) ;  /* 0xffffffc000707947 */ /* 0x000fea000383ffff */
.L_x_14081:
        /* <DEDUP_REMOVED lines=8> */
.L_x_14183:
[----:B------:R-:W-:Y:S05]  /*13150*/  BSYNC B1 ;  /* 0x0000000000017941 */ /* 0x000fea0003800000 */
.L_x_14182:
        /* <DEDUP_REMOVED lines=9> */
.L_x_14184:
[----:B------:R-:W-:Y:S02]  /*131f0*/  IMAD.MOV.U32 R13, RZ, RZ, R25 ;  /* 0x000000ffff0d7224 */ /* 0x000fe400078e0019 */
[----:B------:R-:W-:Y:S01]  /*13200*/  IMAD.MOV.U32 R12, RZ, RZ, 0x1 ;  /* 0x00000001ff0c7424 */ /* 0x000fe200078e00ff */
[----:B------:R-:W-:-:S13]  /*13210*/  IADD3 R2, P0, R14, R0, RZ ;  /* 0x000000000e027210 */ /* 0x000fda0007f1e0ff */
[----:B------:R-:W-:Y:S05]  /*13220*/  WARPSYNC.COLLECTIVE R15, `(.L_x_14185) ;  /* 0x000000000f087348 */ /* 0x000fea0003c00000 */
[----:B------:R0:W1:Y:S02]  /*13230*/  SHFL.IDX P6, R14, R13, R12, R11 ;  /* 0x0000000c0d0e7389 */ /* 0x00006400000c000b */
[----:B01----:R-:W-:Y:S01]  /*13240*/  ENDCOLLECTIVE ;  /* 0x000000000000791b */ /* 0x003fe20003800000 */
.L_x_14185:
        /* <DEDUP_REMOVED lines=13> */
.L_x_14186:
[----:B------:R-:W-:Y:S02]  /*13320*/  IMAD.MOV.U32 R13, RZ, RZ, R25 ;  /* 0x000000ffff0d7224 */ /* 0x000fe400078e0019 */
[----:B------:R-:W-:Y:S01]  /*13330*/  IMAD.MOV.U32 R12, RZ, RZ, 0x2 ;  /* 0x00000002ff0c7424 */ /* 0x000fe200078e00ff */
[----:B------:R-:W-:-:S13]  /*13340*/  IADD3 R2, P0, R14, R0, RZ ;  /* 0x000000000e027210 */ /* 0x000fda0007f1e0ff */
[----:B------:R-:W-:Y:S05]  /*13350*/  WARPSYNC.COLLECTIVE R15, `(.L_x_14187) ;  /* 0x000000000f087348 */ /* 0x000fea0003c00000 */
[----:B------:R0:W1:Y:S02]  /*13360*/  SHFL.IDX P6, R14, R13, R12, R11 ;  /* 0x0000000c0d0e7389 */ /* 0x00006400000c000b */
[----:B01----:R-:W-:Y:S01]  /*13370*/  ENDCOLLECTIVE ;  /* 0x000000000000791b */ /* 0x003fe20003800000 */
.L_x_14187:
        /* <DEDUP_REMOVED lines=13> */
.L_x_14188:
[----:B------:R-:W-:Y:S02]  /*13450*/  IMAD.MOV.U32 R13, RZ, RZ, R25 ;  /* 0x000000ffff0d7224 */ /* 0x000fe400078e0019 */
[----:B------:R-:W-:Y:S02]  /*13460*/  IMAD.MOV.U32 R12, RZ, RZ, 0x3 ;  /* 0x00000003ff0c7424 */ /* 0x000fe400078e00ff */
[----:B------:R-:W-:-:S07]  /*13470*/  IMAD.MOV.U32 R8, RZ, RZ, R14 ;  /* 0x000000ffff087224 */ /* 0x000fce00078e000e */
[----:B------:R-:W-:Y:S05]  /*13480*/  WARPSYNC.COLLECTIVE R15, `(.L_x_14189) ;  /* 0x000000000f087348 */ /* 0x000fea0003c00000 */
[----:B------:R0:W1:Y:S02]  /*13490*/  SHFL.IDX P6, R14, R13, R12, R11 ;  /* 0x0000000c0d0e7389 */ /* 0x00006400000c000b */
[----:B01----:R-:W-:Y:S01]  /*134a0*/  ENDCOLLECTIVE ;  /* 0x000000000000791b */ /* 0x003fe20003800000 */
.L_x_14189:
        /* <DEDUP_REMOVED lines=14> */
.L_x_14190:
[----:B------:R-:W-:Y:S02]  /*13590*/  IMAD.MOV.U32 R13, RZ, RZ, R25 ;  /* 0x000000ffff0d7224 */ /* 0x000fe400078e0019 */
[----:B------:R-:W-:Y:S01]  /*135a0*/  IMAD.MOV.U32 R12, RZ, RZ, 0x4 ;  /* 0x00000004ff0c7424 */ /* 0x000fe200078e00ff */
[----:B------:R-:W-:-:S13]  /*135b0*/  IADD3 R2, P0, R14, R0, RZ ;  /* 0x000000000e027210 */ /* 0x000fda0007f1e0ff */
[----:B------:R-:W-:Y:S05]  /*135c0*/  WARPSYNC.COLLECTIVE R15, `(.L_x_14191) ;  /* 0x000000000f087348 */ /* 0x000fea0003c00000 */
[----:B------:R0:W1:Y:S02]  /*135d0*/  SHFL.IDX P6, R14, R13, R12, R11 ;  /* 0x0000000c0d0e7389 */ /* 0x00006400000c000b */
[----:B01----:R-:W-:Y:S01]  /*135e0*/  ENDCOLLECTIVE ;  /* 0x000000000000791b */ /* 0x003fe20003800000 */
.L_x_14191:
        /* <DEDUP_REMOVED lines=13> */
.L_x_14192:
[----:B------:R-:W-:Y:S02]  /*136c0*/  IMAD.MOV.U32 R13, RZ, RZ, R25 ;  /* 0x000000ffff0d7224 */ /* 0x000fe400078e0019 */
[----:B------:R-:W-:Y:S01]  /*136d0*/  IMAD.MOV.U32 R12, RZ, RZ, 0x5 ;  /* 0x00000005ff0c7424 */ /* 0x000fe200078e00ff */
[----:B------:R-:W-:-:S13]  /*136e0*/  IADD3 R2, P0, R14, R0, RZ ;  /* 0x000000000e027210 */ /* 0x000fda0007f1e0ff */
[----:B------:R-:W-:Y:S05]  /*136f0*/  WARPSYNC.COLLECTIVE R15, `(.L_x_14193) ;  /* 0x000000000f087348 */ /* 0x000fea0003c00000 */
[----:B------:R0:W1:Y:S02]  /*13700*/  SHFL.IDX P6, R14, R13, R12, R11 ;  /* 0x0000000c0d0e7389 */ /* 0x00006400000c000b */
[----:B01----:R-:W-:Y:S01]  /*13710*/  ENDCOLLECTIVE ;  /* 0x000000000000791b */ /* 0x003fe20003800000 */
.L_x_14193:
        /* <DEDUP_REMOVED lines=13> */
.L_x_14194:
[----:B------:R-:W-:Y:S05]  /*137f0*/  BRA `(.L_x_14195) ;  /* 0xffffffbc00b87947 */ /* 0x000fea000383ffff */
.L_x_14089:
        /* <DEDUP_REMOVED lines=8> */
.L_x_14197:
[----:B------:R-:W-:Y:S05]  /*13880*/  BSYNC B0 ;  /* 0x0000000000007941 */ /* 0x000fea0003800000 */
.L_x_14196:
        /* <DEDUP_REMOVED lines=9> */
.L_x_14198:
        /* <DEDUP_REMOVED lines=18> */
.L_x_14199:
[----:B------:R-:W-:Y:S01]  /*13a40*/  IMAD.MOV.U32 R12, RZ, RZ, 0x2 ;  /* 0x00000002ff0c7424 */ /* 0x000fe200078e00ff */
[----:B------:R-:W-:-:S05]  /*13a50*/  SEL R6, R14, RZ, P1 ;  /* 0x000000ff0e067207 */ /* 0x000fca0000800000 */
[----:B------:R-:W-:-:S04]  /*13a60*/  IMAD.IADD R6, R5, 0x1, R6 ;  /* 0x0000000105067824 */ /* 0x000fc800078e0206 */
[----:B------:R-:W-:-:S07]  /*13a70*/  IMAD.MOV.U32 R13, RZ, RZ, R6 ;  /* 0x000000ffff0d7224 */ /* 0x000fce00078e0006 */
[----:B------:R-:W-:Y:S05]  /*13a80*/  WARPSYNC.COLLECTIVE R15, `(.L_x_14200) ;  /* 0x000000000f087348 */ /* 0x000fea0003c00000 */
[----:B------:R0:W1:Y:S02]  /*13a90*/  SHFL.UP P6, R14, R13, R12, R11 ;  /* 0x0400000c0d0e7389 */ /* 0x00006400000c000b */
[----:B01----:R-:W-:Y:S01]  /*13aa0*/  ENDCOLLECTIVE ;  /* 0x000000000000791b */ /* 0x003fe20003800000 */
.L_x_14200:
[----:B------:R-:W-:Y:S01]  /*13ab0*/  IMAD.MOV.U32 R12, RZ, RZ, 0x4 ;  /* 0x00000004ff0c7424 */ /* 0x000fe200078e00ff */
[----:B------:R-:W-:-:S05]  /*13ac0*/  SEL R7, R14, RZ, P2 ;  /* 0x000000ff0e077207 */ /* 0x000fca0001000000 */
[----:B------:R-:W-:-:S04]  /*13ad0*/  IMAD.IADD R7, R6, 0x1, R7 ;  /* 0x0000000106077824 */ /* 0x000fc800078e0207 */
[----:B------:R-:W-:-:S07]  /*13ae0*/  IMAD.MOV.U32 R13, RZ, RZ, R7 ;  /* 0x000000ffff0d7224 */ /* 0x000fce00078e0007 */
[----:B------:R-:W-:Y:S05]  /*13af0*/  WARPSYNC.COLLECTIVE R15, `(.L_x_14201) ;  /* 0x000000000f087348 */ /* 0x000fea0003c00000 */
[----:B------:R0:W1:Y:S02]  /*13b00*/  SHFL.UP P6, R14, R13, R12, R11 ;  /* 0x0400000c0d0e7389 */ /* 0x00006400000c000b */
[----:B01----:R-:W-:Y:S01]  /*13b10*/  ENDCOLLECTIVE ;  /* 0x000000000000791b */ /* 0x003fe20003800000 */
.L_x_14201:
[----:B------:R-:W-:Y:S01]  /*13b20*/  IMAD.MOV.U32 R12, RZ, RZ, 0x8 ;  /* 0x00000008ff0c7424 */ /* 0x000fe200078e00ff */
[----:B------:R-:W-:-:S05]  /*13b30*/  SEL R2, R14, RZ, P3 ;  /* 0x000000ff0e027207 */ /* 0x000fca0001800000 */
[----:B------:R-:W-:-:S04]  /*13b40*/  IMAD.IADD R2, R7, 0x1, R2 ;  /* 0x0000000107027824 */ /* 0x000fc800078e0202 */
[----:B------:R-:W-:-:S07]  /*13b50*/  IMAD.MOV.U32 R13, RZ, RZ, R2 ;  /* 0x000000ffff0d7224 */ /* 0x000fce00078e0002 */
[----:B------:R-:W-:Y:S05]  /*13b60*/  WARPSYNC.COLLECTIVE R15, `(.L_x_14202) ;  /* 0x000000000f087348 */ /* 0x000fea0003c00000 */
[----:B------:R0:W1:Y:S02]  /*13b70*/  SHFL.UP P6, R14, R13, R12, R11 ;  /* 0x0400000c0d0e7389 */ /* 0x00006400000c000b */
[----:B01----:R-:W-:Y:S01]  /*13b80*/  ENDCOLLECTIVE ;  /* 0x000000000000791b */ /* 0x003fe20003800000 */
.L_x_14202:
[----:B------:R-:W-:Y:S01]  /*13b90*/  IMAD.MOV.U32 R12, RZ, RZ, 0x10 ;  /* 0x00000010ff0c7424 */ /* 0x000fe200078e00ff */
[----:B------:R-:W-:-:S05]  /*13ba0*/  SEL R3, R14, RZ, P4 ;  /* 0x000000ff0e037207 */ /* 0x000fca0002000000 */
[----:B------:R-:W-:-:S04]  /*13bb0*/  IMAD.IADD R3, R2, 0x1, R3 ;  /* 0x0000000102037824 */ /* 0x000fc800078e0203 */
[----:B------:R-:W-:-:S07]  /*13bc0*/  IMAD.MOV.U32 R13, RZ, RZ, R3 ;  /* 0x000000ffff0d7224 */ /* 0x000fce00078e0003 */
[----:B------:R-:W-:Y:S05]  /*13bd0*/  WARPSYNC.COLLECTIVE R15, `(.L_x_14203) ;  /* 0x000000000f087348 */ /* 0x000fea0003c00000 */
[----:B------:R0:W1:Y:S02]  /*13be0*/  SHFL.UP P6, R14, R13, R12, R11 ;  /* 0x0400000c0d0e7389 */ /* 0x00006400000c000b */
[----:B01----:R-:W-:Y:S01]  /*13bf0*/  ENDCOLLECTIVE ;  /* 0x000000000000791b */ /* 0x003fe20003800000 */
.L_x_14203:
        /* <DEDUP_REMOVED lines=8> */
.L_x_14204:
[----:B------:R-:W-:Y:S05]  /*13c80*/  BRA `(.L_x_14205) ;  /* 0xffffffc000147947 */ /* 0x000fea000383ffff */
.L_x_14094:
        /* <DEDUP_REMOVED lines=8> */
.L_x_14207:
[----:B------:R-:W-:Y:S05]  /*13d10*/  BSYNC B0 ;  /* 0x0000000000007941 */ /* 0x000fea0003800000 */
.L_x_14206:
        /* <DEDUP_REMOVED lines=8> */
.L_x_14208:
[----:B------:R-:W-:Y:S01]  /*13da0*/  IMAD.MOV.U32 R12, RZ, RZ, 0x4 ;  /* 0x00000004ff0c7424 */ /* 0x000fe200078e00ff */
[----:B------:R-:W-:-:S05]  /*13db0*/  SEL R2, R14, RZ, P2 ;  /* 0x000000ff0e027207 */ /* 0x000fca0001000000 */
[----:B------:R-:W-:-:S04]  /*13dc0*/  IMAD.IADD R2, R13, 0x1, R2 ;  /* 0x000000010d027824 */ /* 0x000fc800078e0202 */
[----:B------:R-:W-:-:S07]  /*13dd0*/  IMAD.MOV.U32 R13, RZ, RZ, R2 ;  /* 0x000000ffff0d7224 */ /* 0x000fce00078e0002 */
[----:B------:R-:W-:Y:S05]  /*13de0*/  WARPSYNC.COLLECTIVE R15, `(.L_x_14209) ;  /* 0x000000000f087348 */ /* 0x000fea0003c00000 */
[----:B------:R0:W1:Y:S02]  /*13df0*/  SHFL.UP P6, R14, R13, R12, R11 ;  /* 0x0400000c0d0e7389 */ /* 0x00006400000c000b */
[----:B01----:R-:W-:Y:S01]  /*13e00*/  ENDCOLLECTIVE ;  /* 0x000000000000791b */ /* 0x003fe20003800000 */
.L_x_14209:
[----:B------:R-:W-:Y:S01]  /*13e10*/  IMAD.MOV.U32 R12, RZ, RZ, 0x8 ;  /* 0x00000008ff0c7424 */ /* 0x000fe200078e00ff */
[----:B------:R-:W-:-:S05]  /*13e20*/  SEL R3, R14, RZ, P3 ;  /* 0x000000ff0e037207 */ /* 0x000fca0001800000 */
[----:B------:R-:W-:-:S04]  /*13e30*/  IMAD.IADD R3, R2, 0x1, R3 ;  /* 0x0000000102037824 */ /* 0x000fc800078e0203 */
[----:B------:R-:W-:-:S07]  /*13e40*/  IMAD.MOV.U32 R13, RZ, RZ, R3 ;  /* 0x000000ffff0d7224 */ /* 0x000fce00078e0003 */
[----:B------:R-:W-:Y:S05]  /*13e50*/  WARPSYNC.COLLECTIVE R15, `(.L_x_14210) ;  /* 0x000000000f087348 */ /* 0x000fea0003c00000 */
[----:B------:R0:W1:Y:S02]  /*13e60*/  SHFL.UP P6, R14, R13, R12, R11 ;  /* 0x0400000c0d0e7389 */ /* 0x00006400000c000b */
[----:B01----:R-:W-:Y:S01]  /*13e70*/  ENDCOLLECTIVE ;  /* 0x000000000000791b */ /* 0x003fe20003800000 */
.L_x_14210:
[----:B------:R-:W-:Y:S01]  /*13e80*/  IMAD.MOV.U32 R12, RZ, RZ, 0x10 ;  /* 0x00000010ff0c7424 */ /* 0x000fe200078e00ff */
[----:B------:R-:W-:-:S05]  /*13e90*/  SEL R4, R14, RZ, P4 ;  /* 0x000000ff0e047207 */ /* 0x000fca0002000000 */
[----:B------:R-:W-:-:S04]  /*13ea0*/  IMAD.IADD R4, R3, 0x1, R4 ;  /* 0x0000000103047824 */ /* 0x000fc800078e0204 */
[----:B------:R-:W-:-:S07]  /*13eb0*/  IMAD.MOV.U32 R13, RZ, RZ, R4 ;  /* 0x000000ffff0d7224 */ /* 0x000fce00078e0004 */
[----:B------:R-:W-:Y:S05]  /*13ec0*/  WARPSYNC.COLLECTIVE R15, `(.L_x_14211) ;  /* 0x000000000f087348 */ /* 0x000fea0003c00000 */
[----:B------:R0:W1:Y:S02]  /*13ed0*/  SHFL.UP P6, R14, R13, R12, R11 ;  /* 0x0400000c0d0e7389 */ /* 0x00006400000c000b */
[----:B01----:R-:W-:Y:S01]  /*13ee0*/  ENDCOLLECTIVE ;  /* 0x000000000000791b */ /* 0x003fe20003800000 */
.L_x_14211:
        /* <DEDUP_REMOVED lines=8> */
.L_x_14212:
[----:B------:R-:W-:Y:S05]  /*13f70*/  BRA `(.L_x_14213) ;  /* 0xffffffbc00f47947 */ /* 0x000fea000383ffff */
.L_x_14096:
[----:B------:R-:W-:Y:S01]  /*13f80*/  BSSY B0, `(.L_x_14214) ;  /* 0x0000006000007945 */ /* 0x000fe20003800000 */
[----:B------:R-:W-:Y:S01]  /*13f90*/  PLOP3.LUT P6, PT, P6, PT, PT, 0x8, 0x0 ;  /* 0x000000000000781c */ /* 0x000fe200037ce170 */
[----:B------:R-:W-:-:S12]  /*13fa0*/  IMAD.MOV.U32 R15, RZ, RZ, -0x1 ;  /* 0xffffffffff0f7424 */ /* 0x000fd800078e00ff */
[----:B012---:R-:W-:Y:S05]  /*13fb0*/  WARPSYNC.COLLECTIVE R15, `(.L_x_14215) ;  /* 0x000000000f087348 */ /* 0x007fea0003c00000 */
[----:B------:R-:W-:Y:S01]  /*13fc0*/  VOTE.ANY R14, PT, P6 ;  /* 0x00000000000e7806 */ /* 0x000fe200030e0100 */
[----:B012---:R-:W-:Y:S06]  /*13fd0*/  ENDCOLLECTIVE ;  /* 0x000000000000791b */ /* 0x007fec0003800000 */
.L_x_14215:
[----:B------:R-:W-:Y:S05]  /*13fe0*/  BSYNC B0 ;  /* 0x0000000000007941 */ /* 0x000fea0003800000 */
.L_x_14214:
        /* <DEDUP_REMOVED lines=9> */
.L_x_14216:
[----:B------:R-:W-:Y:S01]  /*14080*/  IMAD.MOV.U32 R5, RZ, RZ, R14 ;  /* 0x000000ffff057224 */ /* 0x000fe200078e000e */
[----:B------:R-:W-:Y:S06]  /*14090*/  BRA `(.L_x_14217) ;  /* 0xffffffbc00e47947 */ /* 0x000fec000383ffff */
.L_x_14098:
[----:B------:R-:W-:Y:S01]  /*140a0*/  BSSY B0, `(.L_x_14218) ;  /* 0x0000007000007945 */ /* 0x000fe20003800000 */
[----:B------:R-:W-:Y:S02]  /*140b0*/  IMAD.MOV.U32 R13, RZ, RZ, R6 ;  /* 0x000000ffff0d7224 */ /* 0x000fe400078e0006 */
[----:B------:R-:W-:Y:S02]  /*140c0*/  IMAD.MOV.U32 R11, RZ, RZ, 0x1f ;  /* 0x0000001fff0b7424 */ /* 0x000fe400078e00ff */
[----:B------:R-:W-:-:S07]  /*140d0*/  IMAD.MOV.U32 R15, RZ, RZ, -0x1 ;  /* 0xffffffffff0f7424 */ /* 0x000fce00078e00ff */
[----:B01234-:R-:W-:Y:S05]  /*140e0*/  WARPSYNC.COLLECTIVE R15, `(.L_x_14219) ;  /* 0x000000000f087348 */ /* 0x01ffea0003c00000 */
[----:B------:R0:W0:Y:S02]  /*140f0*/  SHFL.IDX P6, R14, R13, R12, R11 ;  /* 0x0000000c0d0e7389 */ /* 0x00002400000c000b */
[----:B01234-:R-:W-:Y:S01]  /*14100*/  ENDCOLLECTIVE ;  /* 0x000000000000791b */ /* 0x01ffe20003800000 */
.L_x_14219:
[----:B------:R-:W-:Y:S05]  /*14110*/  BSYNC B0 ;  /* 0x0000000000007941 */ /* 0x000fea0003800000 */
.L_x_14218:
[----:B------:R-:W-:Y:S05]  /*14120*/  BRA `(.L_x_14097) ;  /* 0xffffffbc00dc7947 */ /* 0x000fea000383ffff */
.L_x_14102:
[----:B-1----:R1:W2:Y:S02]  /*14130*/  SYNCS.PHASECHK.TRANS64.TRYWAIT P0, [R7+URZ+0x22820], R0 ;  /* 0x02282000070075a7 */ /* 0x0022a4000800017f */
[----:B--2---:R-:W-:Y:S05]  /*14140*/  @!P0 NANOSLEEP.SYNCS 0x989680 ;  /* 0x009896800000895d */ /* 0x004fea0003900000 */
[----:B------:R-:W2:Y:S02]  /*14150*/  @!P0 SYNCS.PHASECHK.TRANS64 P0, [R7+URZ+0x22820], R0 ;  /* 0x02282000070085a7 */ /* 0x000ea4000800007f */
[----:B--2---:R-:W-:Y:S05]  /*14160*/  @!P0 BRA `(.L_x_14102) ;  /* 0xfffffffc00f08947 */ /* 0x004fea000383ffff */
[----:B------:R-:W-:Y:S05]  /*14170*/  BRA `(.L_x_14220) ;  /* 0xffffffc400547947 */ /* 0x000fea000383ffff */
.L_x_14103:
        /* <DEDUP_REMOVED lines=8> */
[----:B01-34-:R-:W-:Y:S05]  /*14200*/  WARPSYNC.COLLECTIVE R15, `(.L_x_14222) ;  /* 0x000000000f087348 */ /* 0x01bfea0003c00000 */
[----:B------:R2:W0:Y:S02]  /*14210*/  SHFL.IDX P6, R14, R13, R12, R11 ;  /* 0x0000000c0d0e7389 */ /* 0x00042400000c000b */
[----:B01234-:R-:W-:Y:S01]  /*14220*/  ENDCOLLECTIVE ;  /* 0x000000000000791b */ /* 0x01ffe20003800000 */
.L_x_14222:
[----:B------:R-:W-:Y:S05]  /*14230*/  BSYNC B0 ;  /* 0x0000000000007941 */ /* 0x000fea0003800000 */
.L_x_14221:
[----:B------:R-:W-:Y:S05]  /*14240*/  BRA `(.L_x_14223) ;  /* 0xffffffc4003c7947 */ /* 0x000fea000383ffff */
.L_x_14106:
[----:B------:R-:W-:Y:S01]  /*14250*/  BSSY B1, `(.L_x_14224) ;  /* 0x0000006000017945 */ /* 0x000fe20003800000 */
[----:B------:R-:W-:-:S07]  /*14260*/  IMAD.MOV.U32 R15, RZ, RZ, -0x1 ;  /* 0xffffffffff0f7424 */ /* 0x000fce00078e00ff */
[----:B01-34-:R-:W-:Y:S05]  /*14270*/  WARPSYNC.COLLECTIVE R15, `(.L_x_14225) ;  /* 0x000000000f0c7348 */ /* 0x01bfea0003c00000 */
[----:B------:R-:W-:Y:S02]  /*14280*/  ELECT P6, UR62, PT ;  /* 0x00000000003e782f */ /* 0x000fe400038c0000 */
[----:B------:R-:W-:Y:S01]  /*14290*/  MOV R14, UR62 ;  /* 0x0000003e000e7c02 */ /* 0x000fe20008000f00 */
[----:B01-34-:R-:W-:Y:S10]  /*142a0*/  ENDCOLLECTIVE ;  /* 0x000000000000791b */ /* 0x01bff40003800000 */
.L_x_14225:
[----:B------:R-:W-:Y:S05]  /*142b0*/  BSYNC B1 ;  /* 0x0000000000017941 */ /* 0x000fea0003800000 */
.L_x_14224:
[----:B------:R-:W-:Y:S05]  /*142c0*/  BRA `(.L_x_14226) ;  /* 0xffffffc400347947 */ /* 0x000fea000383ffff */
.L_x_14108:
[----:B-1----:R1:W2:Y:S02]  /*142d0*/  SYNCS.PHASECHK.TRANS64.TRYWAIT P1, [R5+URZ+0x22840], R0 ;  /* 0x02284000050075a7 */ /* 0x0022a4000802017f */
[----:B--2---:R-:W-:Y:S05]  /*142e0*/  @!P1 NANOSLEEP.SYNCS 0x989680 ;  /* 0x009896800000995d */ /* 0x004fea0003900000 */
[----:B------:R-:W2:Y:S02]  /*142f0*/  @!P1 SYNCS.PHASECHK.TRANS64 P1, [R5+URZ+0x22840], R0 ;  /* 0x02284000050095a7 */ /* 0x000ea4000802007f */
[----:B--2---:R-:W-:Y:S05]  /*14300*/  @!P1 BRA `(.L_x_14108) ;  /* 0xfffffffc00f09947 */ /* 0x004fea000383ffff */
[----:B------:R-:W-:Y:S05]  /*14310*/  BRA `(.L_x_14227) ;  /* 0xffffffc400547947 */ /* 0x000fea000383ffff */
.L_x_14110:
[----:B--2---:R2:W0:Y:S02]  /*14320*/  SYNCS.PHASECHK.TRANS64.TRYWAIT P1, [R3+URZ+0x22840], R2 ;  /* 0x02284002030075a7 */ /* 0x004424000802017f */
[----:B0-----:R-:W-:Y:S05]  /*14330*/  @!P1 NANOSLEEP.SYNCS 0x989680 ;  /* 0x009896800000995d */ /* 0x001fea0003900000 */
[----:B------:R-:W0:Y:S02]  /*14340*/  @!P1 SYNCS.PHASECHK.TRANS64 P1, [R3+URZ+0x22840], R2 ;  /* 0x02284002030095a7 */ /* 0x000e24000802007f */
[----:B0-----:R-:W-:Y:S05]  /*14350*/  @!P1 BRA `(.L_x_14110) ;  /* 0xfffffffc00f09947 */ /* 0x001fea000383ffff */
[----:B------:R-:W-:Y:S05]  /*14360*/  BRA `(.L_x_14228) ;  /* 0xffffffc400607947 */ /* 0x000fea000383ffff */
.L_x_14112:
[----:B------:R0:W0:Y:S02]  /*14370*/  SYNCS.PHASECHK.TRANS64.TRYWAIT P1, [R5+URZ+0x22860], R0 ;  /* 0x02286000050075a7 */ /* 0x000024000802017f */
[----:B0-----:R-:W-:Y:S05]  /*14380*/  @!P1 NANOSLEEP.SYNCS 0x989680 ;  /* 0x009896800000995d */ /* 0x001fea0003900000 */
[----:B------:R-:W0:Y:S02]  /*14390*/  @!P1 SYNCS.PHASECHK.TRANS64 P1, [R5+URZ+0x22860], R0 ;  /* 0x02286000050095a7 */ /* 0x000e24000802007f */
[----:B0-----:R-:W-:Y:S05]  /*143a0*/  @!P1 BRA `(.L_x_14112) ;  /* 0xfffffffc00f09947 */ /* 0x001fea000383ffff */
[----:B------:R-:W-:Y:S05]  /*143b0*/  BRA `(.L_x_14229) ;  /* 0xffffffc4005c7947 */ /* 0x000fea000383ffff */
.L_x_14230:
        /* <DEDUP_REMOVED lines=12> */
.L_x_15569:


//--------------------- .text._ZN7cutlass13device_kernelIN5flash11enable_sm90INS1_16FlashAttnFwdSm90INS1_25CollectiveMainloopFwdSm90ILi2EN4cute5tupleIJNS5_1CILi1EEES8_S8_EEENS6_IJNS7_ILi128EEENS7_ILi96EEENS7_ILi64EEEEEELi256ENS_10bfloat16_tEfNS_4arch4Sm90ELb1ELb0ELb0ELb1ELb1ELb1ELb0ELb1ELb0ELb1ELb0ELb0EEENS1_21CollectiveEpilogueFwdINS6_IJSA_NS7_ILi256EEESB_EEES9_SE_SG_Li256ELb1ELb1ELb0ELb0EEENS1_36VarlenDynamicPersistentTileSchedulerILi128ELi96ELi256ELi128ELb0ELb1ELb1ELb1ELb1ELb1EEEEEEEEEvNT_6ParamsE --------------------------
	.section	.text._ZN7cutlass13device_kernelIN5flash11enable_sm90INS1_16FlashAttnFwdSm90INS1_25CollectiveMainloopFwdSm90ILi2EN4cute5tupleIJNS5_1CILi1EEES8_S8_EEENS6_IJNS7_ILi128EEENS7_ILi96EEENS7_ILi64EEEEEELi256ENS_10bfloat16_tEfNS_4arch4Sm90ELb1ELb0ELb0ELb1ELb1ELb1ELb0ELb1ELb0ELb1ELb0ELb0EEENS1_21CollectiveEpilogueFwdINS6_IJSA_NS7_ILi256EEESB_EEES9_SE_SG_Li256ELb1ELb1ELb0ELb0EEENS1_36VarlenDynamicPersistentTileSchedulerILi128ELi96ELi256ELi128ELb0ELb1ELb1ELb1ELb1ELb1EEEEEEEEEvNT_6ParamsE,"ax",@progbits
	.align	128
.text._ZN7cutlass13device_kernelIN5flash11enable_sm90INS1_16FlashAttnFwdSm90INS1_25CollectiveMainloopFwdSm90ILi2EN4cute5tupleIJNS5_1CILi1EEES8_S8_EEENS6_IJNS7_ILi128EEENS7_ILi96EEENS7_ILi64EEEEEELi256ENS_10bfloat16_tEfNS_4arch4Sm90ELb1ELb0ELb0ELb1ELb1ELb1ELb0ELb1ELb0ELb1ELb0ELb0EEENS1_21CollectiveEpilogueFwdINS6_IJSA_NS7_ILi256EEESB_EEES9_SE_SG_Li256ELb1ELb1ELb0ELb0EEENS1_36VarlenDynamicPersistentTileSchedulerILi128ELi96ELi256ELi128ELb0ELb1ELb1ELb1ELb1ELb1EEEEEEEEEvNT_6ParamsE:
        .type           _ZN7cutlass13device_kernelIN5flash11enable_sm90INS1_16FlashAttnFwdSm90INS1_25CollectiveMainloopFwdSm90ILi2EN4cute5tupleIJNS5_1CILi1EEES8_S8_EEENS6_IJNS7_ILi128EEENS7_ILi96EEENS7_ILi64EEEEEELi256ENS_10bfloat16_tEfNS_4arch4Sm90ELb1ELb0ELb0ELb1ELb1ELb1ELb0ELb1ELb0ELb1ELb0ELb0EEENS1_21CollectiveEpilogueFwdINS6_IJSA_NS7_ILi256EEESB_EEES9_SE_SG_Li256ELb1ELb1ELb0ELb0EEENS1_36VarlenDynamicPersistentTileSchedulerILi128ELi96ELi256ELi128ELb0ELb1ELb1ELb1ELb1ELb1EEEEEEEEEvNT_6ParamsE,@function
        .size           _ZN7cutlass13device_kernelIN5flash11enable_sm90INS1_16FlashAttnFwdSm90INS1_25CollectiveMainloopFwdSm90ILi2EN4cute5tupleIJNS5_1CILi1EEES8_S8_EEENS6_IJNS7_ILi128EEENS7_ILi96EEENS7_ILi64EEEEEELi256ENS_10bfloat16_tEfNS_4arch4Sm90ELb1ELb0ELb0ELb1ELb1ELb1ELb0ELb1ELb0ELb1ELb0ELb0EEENS1_21CollectiveEpilogueFwdINS6_IJSA_NS7_ILi256EEESB_EEES9_SE_SG_Li256ELb1ELb1ELb0ELb0EEENS1_36VarlenDynamicPersistentTileSchedulerILi128ELi96ELi256ELi128ELb0ELb1ELb1ELb1ELb1ELb1EEEEEEEEEvNT_6ParamsE,(.L_x_15570 - _ZN7cutlass13device_kernelIN5flash11enable_sm90INS1_16FlashAttnFwdSm90INS1_25CollectiveMainloopFwdSm90ILi2EN4cute5tupleIJNS5_1CILi1EEES8_S8_EEENS6_IJNS7_ILi128EEENS7_ILi96EEENS7_ILi64EEEEEELi256ENS_10bfloat16_tEfNS_4arch4Sm90ELb1ELb0ELb0ELb1ELb1ELb1ELb0ELb1ELb0ELb1ELb0ELb0EEENS1_21CollectiveEpilogueFwdINS6_IJSA_NS7_ILi256EEESB_EEES9_SE_SG_Li256ELb1ELb1ELb0ELb0EEENS1_36VarlenDynamicPersistentTileSchedulerILi128ELi96ELi256ELi128ELb0ELb1ELb1ELb1ELb1ELb1EEEEEEEEEvNT_6ParamsE)
        .other          _ZN7cutlass13device_kernelIN5flash11enable_sm90INS1_16FlashAttnFwdSm90INS1_25CollectiveMainloopFwdSm90ILi2EN4cute5tupleIJNS5_1CILi1EEES8_S8_EEENS6_IJNS7_ILi128EEENS7_ILi96EEENS7_ILi64EEEEEELi256ENS_10bfloat16_tEfNS_4arch4Sm90ELb1ELb0ELb0ELb1ELb1ELb1ELb0ELb1ELb0ELb1ELb0ELb0EEENS1_21CollectiveEpilogueFwdINS6_IJSA_NS7_ILi256EEESB_EEES9_SE_SG_Li256ELb1ELb1ELb0ELb0EEENS1_36VarlenDynamicPersistentTileSchedulerILi128ELi96ELi256ELi128ELb0ELb1ELb1ELb1ELb1ELb1EEEEEEEEEvNT_6ParamsE,@"STO_CUDA_ENTRY STV_DEFAULT"
_ZN7cutlass13device_kernelIN5flash11enable_sm90INS1_16FlashAttnFwdSm90INS1_25CollectiveMainloopFwdSm90ILi2EN4cute5tupleIJNS5_1CILi1EEES8_S8_EEENS6_IJNS7_ILi128EEENS7_ILi96EEENS7_ILi64EEEEEELi256ENS_10bfloat16_tEfNS_4arch4Sm90ELb1ELb0ELb0ELb1ELb1ELb1ELb0ELb1ELb0ELb1ELb0ELb0EEENS1_21CollectiveEpilogueFwdINS6_IJSA_NS7_ILi256EEESB_EEES9_SE_SG_Li256ELb1ELb1ELb0ELb0EEENS1_36VarlenDynamicPersistentTileSchedulerILi128ELi96ELi256ELi128ELb0ELb1ELb1ELb1ELb1ELb1EEEEEEEEEvNT_6ParamsE:
        /* <DEDUP_REMOVED lines=17> */
.L_x_14232:
[----:B------:R-:W-:Y:S05]  /*0110*/  BSYNC B0 ;  /* 0x0000000000007941 */ /* 0x000fea0003800000 */
.L_x_14231:
        /* <DEDUP_REMOVED lines=40> */
.L_x_14233:
        /* <DEDUP_REMOVED lines=22> */
.L_x_14234:
        /* <DEDUP_REMOVED lines=18> */
.L_x_14235:
        /* <DEDUP_REMOVED lines=22> */
.L_x_14236:
        /* <DEDUP_REMOVED lines=22> */
.L_x_14237:
        /* <DEDUP_REMOVED lines=9> */
.L_x_14240:
        /* <DEDUP_REMOVED lines=9> */
[----:B------:R-:W-:-:S02]  /*0a00*/  ISETP.NE.AND P0, PT, R3, 0x1, PT ;  /* 0x000000010300780c */ /* 0x000fc40003f05270 */
[----:B------:R-:W-:-:S11]  /*0a10*/  LOP3.LUT R22, R22, 0xffffffef, RZ, 0xc0, !PT ;  /* 0xffffffef16167812 */ /* 0x000fd600078ec0ff */
[----:B------:R-:W-:Y:S06]  /*0a20*/  @!P0 BAR.ARV 0x9, 0x100 ;  /* 0x0244000000008b1d */ /* 0x000fec0000002000 */
[----:B------:R-:W-:Y:S02]  /*0a30*/  @P0 LOP3.LUT R22, R22, 0x10, RZ, 0xfc, !PT ;  /* 0x0000001016160812 */ /* 0x000fe400078efcff */
[----:B------:R-:W-:Y:S01]  /*0a40*/  BAR.SYNC.DEFER_BLOCKING 0x5, 0x180 ;  /* 0x0146000000007b1d */ /* 0x000fe20000010000 */
[----:B0-----:R-:W-:-:S05]  /*0a50*/  LEA R19, R2, R19, 0x18 ;  /* 0x0000001302137211 */ /* 0x001fca00078ec0ff */
[----:B------:R-:W0:Y:S02]  /*0a60*/  LDS.128 R32, [R19+0x228d0] ;  /* 0x0228d00013207984 */ /* 0x000e240000000c00 */
[----:B------:R-:W-:Y:S06]  /*0a70*/  BAR.ARV 0x4, 0x180 ;  /* 0x0106000000007b1d */ /* 0x000fec0000002000 */
[----:B0-----:R-:W-:-:S13]  /*0a80*/  ISETP.GE.AND P0, PT, R35, UR4, PT ;  /* 0x0000000423007c0c */ /* 0x001fda000bf06270 */
[----:B------:R-:W-:Y:S05]  /*0a90*/  @P0 BRA `(.L_x_14241) ;  /* 0x0000019c00780947 */ /* 0x000fea0003800000 */
[----:B------:R-:W2:Y:S01]  /*0aa0*/  LDL.LU R13, [R1] ;  /* 0x00000000010d7983 */ /* 0x000ea20000300800 */
[----:B------:R-:W-:Y:S02]  /*0ab0*/  VIADD R12, R0, 0xffffff80 ;  /* 0xffffff80000c7836 */ /* 0x000fe40000000000 */
[----:B------:R-:W-:Y:S02]  /*0ac0*/  IMAD.MOV.U32 R18, RZ, RZ, RZ ;  /* 0x000000ffff127224 */ /* 0x000fe400078e00ff */
[----:B------:R-:W-:Y:S01]  /*0ad0*/  IMAD.MOV.U32 R210, RZ, RZ, RZ ;  /* 0x000000ffffd27224 */ /* 0x000fe200078e00ff */
[----:B------:R-:W-:Y:S01]  /*0ae0*/  SHF.R.S32.HI R0, RZ, 0x1f, R12 ;  /* 0x0000001fff007819 */ /* 0x000fe2000001140c */
[----:B------:R-:W-:Y:S02]  /*0af0*/  IMAD.MOV.U32 R207, RZ, RZ, RZ ;  /* 0x000000ffffcf7224 */ /* 0x000fe400078e00ff */
[----:B------:R-:W-:Y:S01]  /*0b00*/  IMAD.MOV.U32 R23, RZ, RZ, RZ ;  /* 0x000000ffff177224 */ /* 0x000fe200078e00ff */
[----:B------:R-:W-:-:S04]  /*0b10*/  LEA.HI R2, R0, R12, RZ, 0x7 ;  /* 0x0000000c00027211 */ /* 0x000fc800078f38ff */
[----:B------:R-:W-:Y:S02]  /*0b20*/  LOP3.LUT R3, R2, 0xffffff80, RZ, 0xc0, !PT ;  /* 0xffffff8002037812 */ /* 0x000fe400078ec0ff */
[----:B------:R-:W-:-:S03]  /*0b30*/  SHF.R.S32.HI R14, RZ, 0x7, R2 ;  /* 0x00000007ff0e7819 */ /* 0x000fc60000011402 */
        /* <DEDUP_REMOVED lines=11> */
[CC--:B------:R-:W-:Y:S02]  /*0bf0*/  LEA.HI R3, R0.reuse, R12.reuse, RZ, 0x4 ;  /* 0x0000000c00037211 */ /* 0x0c0fe400078f20ff */
[----:B------:R-:W-:Y:S02]  /*0c00*/  LOP3.LUT R9, R5, 0xfffffff8, RZ, 0xc0, !PT ;  /* 0xfffffff805097812 */ /* 0x000fe400078ec0ff */
[----:B------:R-:W-:Y:S02]  /*0c10*/  SHF.R.S32.HI R6, RZ, 0x4, R3 ;  /* 0x00000004ff067819 */ /* 0x000fe40000011403 */
[----:B------:R-:W-:Y:S01]  /*0c20*/  LEA.HI R5, R0, R12, RZ, 0x5 ;  /* 0x0000000c00057211 */ /* 0x000fe200078f28ff */
[----:B------:R-:W-:Y:S01]  /*0c30*/  IMAD.IADD R10, R4, 0x1, -R9 ;  /* 0x00000001040a7824 */ /* 0x000fe200078e0a09 */
[----:B------:R-:W-:-:S02]  /*0c40*/  LOP3.LUT R4, R3, 0x3fffff0, RZ, 0xc0, !PT ;  /* 0x03fffff003047812 */ /* 0x000fc400078ec0ff */
[----:B------:R-:W-:Y:S01]  /*0c50*/  LEA.HI R3, R3, R6, RZ, 0x1 ;  /* 0x0000000603037211 */ /* 0x000fe200078f08ff */
[----:B------:R-:W-:Y:S01]  /*0c60*/  IMAD R7, R7, 0x10, R10 ;  /* 0x0000001007077824 */ /* 0x000fe200078e020a */
[----:B------:R-:W-:Y:S01]  /*0c70*/  SHF.R.S32.HI R15, RZ, 0x5, R5 ;  /* 0x00000005ff0f7819 */ /* 0x000fe20000011405 */
[----:B------:R-:W-:Y:S01]  /*0c80*/  IMAD.IADD R4, R12, 0x1, -R4 ;  /* 0x000000010c047824 */ /* 0x000fe200078e0a04 */
[----:B------:R-:W-:Y:S02]  /*0c90*/  LOP3.LUT R3, R3, 0x1ffffffe, RZ, 0xc0, !PT ;  /* 0x1ffffffe03037812 */ /* 0x000fe400078ec0ff */
[----:B------:R-:W-:Y:S01]  /*0ca0*/  LOP3.LUT R8, R8, 0x7ffffffc, RZ, 0xc0, !PT ;  /* 0x7ffffffc08087812 */ /* 0x000fe200078ec0ff */
[----:B------:R-:W-:Y:S02]  /*0cb0*/  IMAD R4, R15, 0x10, R4 ;  /* 0x000000100f047824 */ /* 0x000fe400078e0204 */
[----:B------:R-:W-:Y:S02]  /*0cc0*/  IMAD.IADD R3, R6, 0x1, -R3 ;  /* 0x0000000106037824 */ /* 0x000fe400078e0a03 */
[----:B------:R-:W-:Y:S01]  /*0cd0*/  IMAD R6, R2, 0x40, R7 ;  /* 0x0000004002067824 */ /* 0x000fe200078e0207 */
[-C--:B------:R-:W-:Y:S01]  /*0ce0*/  LEA.HI R2, R0, R12.reuse, RZ, 0x2 ;  /* 0x0000000c00027211 */ /* 0x080fe200078f10ff */
[----:B------:R-:W-:Y:S01]  /*0cf0*/  IMAD R5, R4, 0x8, R3 ;  /* 0x0000000804057824 */ /* 0x000fe200078e0203 */
[----:B------:R-:W-:-:S02]  /*0d00*/  LEA.HI R0, R0, R12, RZ, 0x3 ;  /* 0x0000000c00007211 */ /* 0x000fc400078f18ff */
[--C-:B------:R-:W-:Y:S01]  /*0d10*/  SHF.R.S32.HI R206, RZ, 0x2, R2.reuse ;  /* 0x00000002ffce7819 */ /* 0x100fe20000011402 */
[----:B------:R-:W-:Y:S01]  /*0d20*/  STL [R1+0x50], R6 ;  /* 0x0000500601007387 */ /* 0x000fe20000100800 */
[----:B------:R-:W-:Y:S01]  /*0d30*/  SHF.R.S32.HI R3, RZ, 0x1f, R2 ;  /* 0x0000001fff037819 */ /* 0x000fe20000011402 */
[----:B------:R-:W-:Y:S01]  /*0d40*/  IMAD.SHL.U32 R5, R5, 0x8, RZ ;  /* 0x0000000805057824 */ /* 0x000fe200078e00ff */
[----:B------:R-:W-:Y:S01]  /*0d50*/  LOP3.LUT R2, R2, 0xfffffffc, RZ, 0xc0, !PT ;  /* 0xfffffffc02027812 */ /* 0x000fe200078ec0ff */
[----:B------:R-:W-:Y:S01]  /*0d60*/  VIADD R7, R206, 0x40 ;  /* 0x00000040ce077836 */ /* 0x000fe20000000000 */
[----:B------:R-:W-:Y:S01]  /*0d70*/  LEA.HI R3, R3, R206, RZ, 0x3 ;  /* 0x000000ce03037211 */ /* 0x000fe200078f18ff */
[----:B------:R-:W-:Y:S01]  /*0d80*/  STL [R1+0x3c], RZ ;  /* 0x00003cff01007387 */ /* 0x000fe20000100800 */
[----:B------:R-:W-:Y:S01]  /*0d90*/  SHF.R.S32.HI R4, RZ, 0x3, R0 ;  /* 0x00000003ff047819 */ /* 0x000fe20000011400 */
[----:B------:R-:W-:Y:S01]  /*0da0*/  IMAD.IADD R9, R12, 0x1, -R2 ;  /* 0x000000010c097824 */ /* 0x000fe200078e0a02 */
[----:B------:R-:W-:Y:S01]  /*0db0*/  LOP3.LUT R0, R0, 0xfffffff8, RZ, 0xc0, !PT ;  /* 0xfffffff800007812 */ /* 0x000fe200078ec0ff */
[----:B------:R-:W-:Y:S01]  /*0dc0*/  IMAD.SHL.U32 R2, R7, 0x40, RZ ;  /* 0x0000004007027824 */ /* 0x000fe200078e00ff */
[----:B------:R-:W-:Y:S01]  /*0dd0*/  LOP3.LUT R3, R3, 0xfffffff8, RZ, 0xc0, !PT ;  /* 0xfffffff803037812 */ /* 0x000fe200078ec0ff */
[C---:B------:R-:W-:Y:S01]  /*0de0*/  IMAD.SHL.U32 R204, R9.reuse, 0x4, RZ ;  /* 0x0000000409cc7824 */ /* 0x040fe200078e00ff */
[----:B------:R-:W-:Y:S01]  /*0df0*/  SHF.R.S32.HI R4, RZ, 0x1f, R7 ;  /* 0x0000001fff047819 */ /* 0x000fe20000011407 */
[----:B------:R-:W-:Y:S01]  /*0e00*/  IMAD.IADD R10, R12, 0x1, -R0 ;  /* 0x000000010c0a7824 */ /* 0x000fe200078e0a00 */
[C---:B------:R-:W-:Y:S01]  /*0e10*/  LEA.HI R0, R9.reuse, R9, RZ, 0x1 ;  /* 0x0000000909007211 */ /* 0x040fe200078f08ff */
[----:B------:R-:W-:Y:S01]  /*0e20*/  IMAD.IADD R3, R206, 0x1, -R3 ;  /* 0x00000001ce037824 */ /* 0x000fe200078e0a03 */
[----:B------:R-:W-:Y:S01]  /*0e30*/  LEA.HI R4, R4, R7, RZ, 0x3 ;  /* 0x0000000704047211 */ /* 0x000fe200078f18ff */
[----:B------:R-:W-:Y:S01]  /*0e40*/  VIADD R211, R204, 0x10 ;  /* 0x00000010ccd37836 */ /* 0x000fe20000000000 */
[----:B------:R-:W-:Y:S01]  /*0e50*/  LOP3.LUT R0, R0, 0x1ffffffe, RZ, 0xc0, !PT ;  /* 0x1ffffffe00007812 */ /* 0x000fe200078ec0ff */
[----:B------:R-:W-:Y:S01]  /*0e60*/  IMAD.SHL.U32 R16, R9, 0x8, RZ ;  /* 0x0000000809107824 */ /* 0x000fe200078e00ff */
[----:B------:R0:W-:Y:S01]  /*0e70*/  STL [R1+0x40], R3 ;  /* 0x0000400301007387 */ /* 0x0001e20000100800 */
[----:B------:R-:W-:-:S02]  /*0e80*/  IMAD.SHL.U32 R4, R4, 0x40, RZ ;  /* 0x0000004004047824 */ /* 0x000fc400078e00ff */
[----:B------:R-:W-:Y:S01]  /*0e90*/  IMAD.SHL.U32 R219, R10, 0x8, RZ ;  /* 0x000000080adb7824 */ /* 0x000fe200078e00ff */
[----:B------:R-:W-:Y:S01]  /*0ea0*/  SHF.R.S32.HI R17, RZ, 0x1f, R16 ;  /* 0x0000001fff117819 */ /* 0x000fe20000011410 */
[----:B------:R-:W-:Y:S01]  /*0eb0*/  IMAD.IADD R0, R9, 0x1, -R0 ;  /* 0x0000000109007824 */ /* 0x000fe200078e0a00 */
[----:B------:R-:W-:Y:S01]  /*0ec0*/  LOP3.LUT R4, R4, 0xfffffe00, RZ, 0xc0, !PT ;  /* 0xfffffe0004047812 */ /* 0x000fe200078ec0ff */
[----:B------:R-:W-:Y:S01]  /*0ed0*/  VIADD R216, R16, 0x40 ;  /* 0x0000004010d87836 */ /* 0x000fe20000000000 */
[----:B------:R-:W-:Y:S01]  /*0ee0*/  SHF.R.S32.HI R7, RZ, 0x1f, R219 ;  /* 0x0000001fff077819 */ /* 0x000fe200000114db */
[----:B------:R-:W-:Y:S01]  /*0ef0*/  VIADD R7, R219, 0xc0 ;  /* 0x000000c0db077836 */ /* 0x000fe20000000000 */
[----:B0-----:R-:W-:Y:S01]  /*0f00*/  LOP3.LUT R3, R2, 0x1c0, RZ, 0xc0, !PT ;  /* 0x000001c002037812 */ /* 0x001fe200078ec0ff */
[----:B------:R-:W-:Y:S01]  /*0f10*/  IMAD R0, R0, 0x8, R6 ;  /* 0x0000000800007824 */ /* 0x000fe200078e0206 */
[----:B------:R-:W-:Y:S01]  /*0f20*/  SHF.R.S32.HI R229, RZ, 0x1f, R216 ;  /* 0x0000001fffe57819 */ /* 0x000fe200000114d8 */
[C---:B------:R-:W-:Y:S01]  /*0f30*/  VIADD R2, R16.reuse, 0x20 ;  /* 0x0000002010027836 */ /* 0x040fe20000000000 */
[----:B------:R-:W-:Y:S01]  /*0f40*/  SHF.R.U32.HI R9, RZ, 0x3, R3 ;  /* 0x00000003ff097819 */ /* 0x000fe20000011603 */
[C---:B------:R-:W-:Y:S01]  /*0f50*/  VIADD R215, R16.reuse, 0x60 ;  /* 0x0000006010d77836 */ /* 0x040fe20000000000 */
[----:B------:R-:W-:Y:S01]  /*0f60*/  LOP3.LUT R3, R3, 0x38, R16, 0xf8, !PT ;  /* 0x0000003803037812 */ /* 0x000fe200078ef810 */
        /* <DEDUP_REMOVED lines=8> */
[C---:B------:R-:W-:Y:S01]  /*0ff0*/  VIADD R12, R219.reuse, 0x40 ;  /* 0x00000040db0c7836 */ /* 0x040fe20000000000 */
[----:B------:R-:W-:Y:S01]  /*1000*/  SHF.R.S32.HI R225, RZ, 0x1f, R218 ;  /* 0x0000001fffe17819 */ /* 0x000fe200000114da */
[----:B------:R-:W-:Y:S01]  /*1010*/  VIADD R10, R219, 0x80 ;  /* 0x00000080db0a7836 */ /* 0x000fe20000000000 */
[----:B------:R-:W-:-:S02]  /*1020*/  SHF.R.S32.HI R224, RZ, 0x1f, R217 ;  /* 0x0000001fffe07819 */ /* 0x000fc400000114d9 */
[----:B------:R-:W-:Y:S02]  /*1030*/  SHF.R.S32.HI R12, RZ, 0x1f, R12 ;  /* 0x0000001fff0c7819 */ /* 0x000fe4000001140c */
[----:B------:R-:W-:Y:S02]  /*1040*/  SHF.R.S32.HI R10, RZ, 0x1f, R10 ;  /* 0x0000001fff0a7819 */ /* 0x000fe4000001140a */
[----:B--2---:R-:W-:Y:S02]  /*1050*/  LOP3.LUT R209, R13, 0x1, RZ, 0xfc, !PT ;  /* 0x000000010dd17812 */ /* 0x004fe400078efcff */
[----:B------:R-:W-:-:S05]  /*1060*/  SHF.R.S32.HI R13, RZ, 0x1f, R211 ;  /* 0x0000001fff0d7819 */ /* 0x000fca00000114d3 */
[----:B------:R-:W-:Y:S04]  /*1070*/  STL [R1+0x48], R13 ;  /* 0x0000480d01007387 */ /* 0x000fe80000100800 */
[----:B------:R0:W-:Y:S02]  /*1080*/  STL [R1+0xc], R4 ;  /* 0x00000c0401007387 */ /* 0x0001e40000100800 */
[----:B0-----:R-:W-:Y:S02]  /*1090*/  LOP3.LUT R4, R4, R3, R9, 0xf6, !PT ;  /* 0x0000000304047212 */ /* 0x001fe400078ef609 */
[----:B------:R-:W-:Y:S01]  /*10a0*/  SHF.R.S32.HI R3, RZ, 0x1f, R7 ;  /* 0x0000001fff037819 */ /* 0x000fe20000011407 */
[----:B------:R-:W-:Y:S02]  /*10b0*/  IMAD.IADD R7, R11, 0x1, -R8 ;  /* 0x000000010b077824 */ /* 0x000fe400078e0a08 */
[----:B------:R-:W-:-:S03]  /*10c0*/  IMAD R3, R4, 0x2, R19 ;  /* 0x0000000204037824 */ /* 0x000fc600078e0213 */
[----:B------:R0:W-:Y:S04]  /*10d0*/  STL [R1+0x18], R7 ;  /* 0x0000180701007387 */ /* 0x0001e80000100800 */
[----:B------:R0:W-:Y:S04]  /*10e0*/  STL [R1+0x4c], R3 ;  /* 0x00004c0301007387 */ /* 0x0001e80000100800 */
[----:B------:R0:W-:Y:S04]  /*10f0*/  STL [R1+0x54], R5 ;  /* 0x0000540501007387 */ /* 0x0001e80000100800 */
[----:B------:R0:W-:Y:S02]  /*1100*/  STL [R1+0x10], R0 ;  /* 0x0000100001007387 */ /* 0x0001e40000100800 */
.L_x_14400:
[----:B0-2---:R-:W0:Y:S02]  /*1110*/  LDC.64 R4, c[0x0][0xc88] ;  /* 0x00032200ff047b82 */ /* 0x005e240000000a00 */
        /* <DEDUP_REMOVED lines=43> */
[----:B-1-34-:R-:W-:Y:S06]  /*13d0*/  @P2 BRA `(.L_x_14242) ;  /* 0x0000000000242947 */ /* 0x01afec0003800000 */
        /* <DEDUP_REMOVED lines=9> */
.L_x_14242:
[----:B------:R-:W-:Y:S01]  /*1470*/  ULDC.64 UR4, c[0x0][0xa20] ;  /* 0x0002880000047ab9 */ /* 0x000fe20000000a00 */
[----:B------:R0:W-:Y:S01]  /*1480*/  STL [R1+0x2c], R34 ;  /* 0x00002c2201007387 */ /* 0x0001e20000100800 */
[----:B------:R-:W-:-:S04]  /*1490*/  ISETP.NE.U32.AND P1, PT, RZ, UR4, PT ;  /* 0x00000004ff007c0c */ /* 0x000fc8000bf25070 */
[----:B------:R-:W-:-:S13]  /*14a0*/  ISETP.NE.AND.EX P1, PT, RZ, UR5, PT, P1 ;  /* 0x00000005ff007c0c */ /* 0x000fda000bf25310 */
[----:B0-----:R-:W-:Y:S05]  /*14b0*/  @!P1 BRA `(.L_x_14243) ;  /* 0x0000000000109947 */ /* 0x001fea0003800000 */
[----:B------:R-:W-:-:S04]  /*14c0*/  IADD3 R4, P0, R37, UR4, RZ ;  /* 0x0000000425047c10 */ /* 0x000fc8000ff1e0ff */
[----:B------:R-:W-:-:S05]  /*14d0*/  IADD3.X R5, R32, UR5, RZ, P0, !PT ;  /* 0x0000000520057c10 */ /* 0x000fca00087fe4ff */
[----:B------:R0:W5:Y:S01]  /*14e0*/  LDG.E R35, desc[UR40][R4.64] ;  /* 0x0000002804237981 */ /* 0x000162000c1e1900 */
[----:B------:R-:W-:Y:S05]  /*14f0*/  BRA `(.L_x_14244) ;  /* 0x0000000000107947 */ /* 0x000fea0003800000 */
.L_x_14243:
[----:B------:R-:W-:Y:S05]  /*1500*/  @!P0 BRA `(.L_x_14244) ;  /* 0x00000000000c8947 */ /* 0x000fea0003800000 */
[----:B------:R-:W2:Y:S04]  /*1510*/  LDG.E R4, desc[UR40][R8.64] ;  /* 0x0000002808047981 */ /* 0x000ea8000c1e1900 */
[----:B------:R-:W2:Y:S02]  /*1520*/  LDG.E R35, desc[UR40][R8.64+0x4] ;  /* 0x0000042808237981 */ /* 0x000ea4000c1e1900 */
[----:B--2---:R-:W-:-:S07]  /*1530*/  IMAD.IADD R35, R35, 0x1, -R4 ;  /* 0x0000000123237824 */ /* 0x004fce00078e0a04 */
.L_x_14244:
        /* <DEDUP_REMOVED lines=16> */
[----:B------:R-:W-:-:S04]  /*1640*/  IMAD.SHL.U32 R223, R33, 0x80, RZ ;  /* 0x0000008021df7824 */ /* 0x000fc800078e00ff */
[----:B0-----:R-:W-:-:S08]  /*1650*/  VIADD R4, R223, 0x7f ;  /* 0x0000007fdf047836 */ /* 0x001fd00000000000 */
[----:B------:R-:W0:Y:S08]  /*1660*/  @P1 LDC R9, c[0x0][0x44c] ;  /* 0x00011300ff091b82 */ /* 0x000e300000000800 */
[----:B------:R-:W1:Y:S01]  /*1670*/  @P1 LDC R5, c[0x0][0x450] ;  /* 0x00011400ff051b82 */ /* 0x000e620000000800 */
[----:B--2---:R-:W-:Y:S02]  /*1680*/  @P0 IMAD.IADD R26, R8, 0x1, -R3 ;  /* 0x00000001081a0824 */ /* 0x004fe400078e0a03 */
[----:B------:R-:W-:-:S02]  /*1690*/  IMAD.IADD R8, R35, 0x1, -R0 ;  /* 0x0000000123087824 */ /* 0x000fc400078e0a00 */
[----:B0-----:R-:W-:-:S04]  /*16a0*/  @P1 IMAD.HI.U32 R0, R4, R9, RZ ;  /* 0x0000000904001227 */ /* 0x001fc800078e00ff */
[----:B------:R-:W-:Y:S01]  /*16b0*/  IMAD.IADD R10, R8, 0x1, R26 ;  /* 0x00000001080a7824 */ /* 0x000fe200078e021a */
[----:B-1----:R-:W-:Y:S01]  /*16c0*/  @P1 SHF.R.U32.HI R4, RZ, R5, R0 ;  /* 0x00000005ff041219 */ /* 0x002fe20000011600 */
[----:B------:R-:W-:Y:S02]  /*16d0*/  IMAD.MOV R30, RZ, RZ, -R8 ;  /* 0x000000ffff1e7224 */ /* 0x000fe400078e0a08 */
[C---:B------:R-:W-:Y:S01]  /*16e0*/  VIADD R0, R10.reuse, 0x5f ;  /* 0x0000005f0a007836 */ /* 0x040fe20000000000 */
[----:B------:R-:W-:Y:S01]  /*16f0*/  IADD3 R89, R10, 0x60, -R220 ;  /* 0x000000600a597810 */ /* 0x000fe20007ffe8dc */
[----:B------:R3:W-:Y:S01]  /*1700*/  STL [R1+0x4], R10 ;  /* 0x0000040a01007387 */ /* 0x0007e20000100800 */
[----:B------:R-:W-:Y:S01]  /*1710*/  VIMNMX R30, RZ, R30, !PT ;  /* 0x0000001eff1e7248 */ /* 0x000fe20007fe0100 */
        /* <DEDUP_REMOVED lines=41> */
.L_x_14247:
[----:B------:R-:W-:Y:S05]  /*19b0*/  BSYNC B6 ;  /* 0x0000000000067941 */ /* 0x000fea0003800000 */
.L_x_14246:
        /* <DEDUP_REMOVED lines=20> */
.L_x_14249:
[----:B------:R-:W-:Y:S05]  /*1b00*/  BSYNC B6 ;  /* 0x0000000000067941 */ /* 0x000fea0003800000 */
.L_x_14248:
[----:B------:R-:W2:Y:S01]  /*1b10*/  LDL R14, [R1+0x40] ;  /* 0x00004000010e7983 */ /* 0x000ea20000100800 */
[----:B------:R-:W-:Y:S01]  /*1b20*/  ULDC.64 UR4, c[0x0][0x9f8] ;  /* 0x00027e0000047ab9 */ /* 0x000fe20000000a00 */
[----:B------:R-:W0:Y:S01]  /*1b30*/  LDC.64 R56, c[0x0][0x408] ;  /* 0x00010200ff387b82 */ /* 0x000e220000000a00 */
[----:B------:R-:W-:-:S04]  /*1b40*/  ISETP.NE.U32.AND P0, PT, RZ, UR4, PT ;  /* 0x00000004ff007c0c */ /* 0x000fc8000bf05070 */
[----:B------:R-:W-:-:S03]  /*1b50*/  ISETP.NE.AND.EX P0, PT, RZ, UR5, PT, P0 ;  /* 0x00000005ff007c0c */ /* 0x000fc6000bf05300 */
[----:B------:R-:W1:Y:S10]  /*1b60*/  LDC R39, c[0x0][0x3f4] ;  /* 0x0000fd00ff277b82 */ /* 0x000e740000000800 */
[----:B------:R-:W-:Y:S01]  /*1b70*/  @P0 IADD3 R4, P1, R37, UR4, RZ ;  /* 0x0000000425040c10 */ /* 0x000fe2000ff3e0ff */
[----:B------:R-:W-:-:S03]  /*1b80*/  ULDC UR4, c[0x0][0x320] ;  /* 0x0000c80000047ab9 */ /* 0x000fc60000000800 */
[----:B------:R-:W-:Y:S02]  /*1b90*/  @P0 IADD3.X R5, R32, UR5, RZ, P1, !PT ;  /* 0x0000000520050c10 */ /* 0x000fe40008ffe4ff */
[----:B------:R-:W-:Y:S01]  /*1ba0*/  ISETP.GE.AND P1, PT, R2, UR4, PT ;  /* 0x0000000402007c0c */ /* 0x000fe2000bf26270 */
[----:B------:R-:W3:Y:S02]  /*1bb0*/  LDC.64 R32, c[0x0][0x3f8] ;  /* 0x0000fe00ff207b82 */ /* 0x000ee40000000a00 */
        /* <DEDUP_REMOVED lines=15> */
[----:B------:R-:W-:-:S02]  /*1cb0*/  ISETP.GE.AND P0, PT, R218, UR4, PT ;  /* 0x00000004da007c0c */ /* 0x000fc4000bf06270 */
[----:B------:R-:W-:Y:S02]  /*1cc0*/  ISETP.GE.AND P1, PT, R217, UR4, PT ;  /* 0x00000004d9007c0c */ /* 0x000fe4000bf26270 */
[----:B------:R-:W-:Y:S02]  /*1cd0*/  SHF.R.S32.HI R9, RZ, 0x1f, R206 ;  /* 0x0000001fff097819 */ /* 0x000fe400000114ce */
[----:B------:R-:W-:Y:S02]  /*1ce0*/  LOP3.LUT R3, R4, R0, R3, 0xfe, !PT ;  /* 0x0000000004037212 */ /* 0x000fe400078efe03 */
[----:B------:R-:W-:Y:S02]  /*1cf0*/  SEL R6, RZ, 0x40, P0 ;  /* 0x00000040ff067807 */ /* 0x000fe40000000000 */
[----:B------:R-:W-:Y:S02]  /*1d00*/  SEL R7, RZ, 0x7fff80, P1 ;  /* 0x007fff80ff077807 */ /* 0x000fe40000800000 */
[----:B------:R-:W-:-:S02]  /*1d10*/  SHF.R.S32.HI R205, RZ, 0x1f, R204 ;  /* 0x0000001fffcd7819 */ /* 0x000fc400000114cc */
[----:B------:R-:W-:Y:S01]  /*1d20*/  LOP3.LUT R3, R7, R3, R6, 0xfe, !PT ;  /* 0x0000000307037212 */ /* 0x000fe200078efe06 */
[C---:B0-----:R-:W-:Y:S02]  /*1d30*/  IMAD R6, R9.reuse, R56, RZ ;  /* 0x0000003809067224 */ /* 0x041fe400078e02ff */
[----:B---3--:R-:W-:Y:S02]  /*1d40*/  IMAD R0, R9, R32, RZ ;  /* 0x0000002009007224 */ /* 0x008fe400078e02ff */
[----:B------:R-:W-:-:S04]  /*1d50*/  IMAD.WIDE.U32 R8, R206, R56, R204 ;  /* 0x00000038ce087225 */ /* 0x000fc800078e00cc */
[----:B------:R-:W-:-:S04]  /*1d60*/  IMAD R55, R206, R57, R6 ;  /* 0x00000039ce377224 */ /* 0x000fc800078e0206 */
[----:B------:R-:W-:Y:S02]  /*1d70*/  IMAD.IADD R9, R9, 0x1, R55 ;  /* 0x0000000109097824 */ /* 0x000fe400078e0237 */
[----:B-----5:R-:W-:Y:S02]  /*1d80*/  IMAD.WIDE.U32 R52, R24, R56, R8 ;  /* 0x0000003818347225 */ /* 0x020fe400078e0008 */
[----:B------:R-:W3:Y:S01]  /*1d90*/  LDL R8, [R1+0xc] ;  /* 0x00000c0001087983 */ /* 0x000ee20000100800 */
[----:B------:R-:W0:Y:S01]  /*1da0*/  S2R R40, SR_TID.X ;  /* 0x0000000000287919 */ /* 0x000e220000002100 */
[----:B------:R-:W4:Y:S01]  /*1db0*/  S2R R38, SR_TID.X ;  /* 0x0000000000267919 */ /* 0x000f220000002100 */
[----:B0-----:R-:W-:Y:S01]  /*1dc0*/  VIADD R40, R40, 0xffffff80 ;  /* 0xffffff8028287836 */ /* 0x001fe20000000000 */
[----:B----4-:R-:W-:Y:S01]  /*1dd0*/  SHF.R.U32.HI R38, RZ, 0x7, R38 ;  /* 0x00000007ff267819 */ /* 0x010fe20000011626 */
[----:B------:R-:W-:Y:S01]  /*1de0*/  IMAD R15, R206, R33, R0 ;  /* 0x00000021ce0f7224 */ /* 0x000fe200078e0200 */
[----:B-1----:R-:W-:-:S02]  /*1df0*/  ISETP.GE.AND P0, PT, R16, R39, PT ;  /* 0x000000271000720c */ /* 0x002fc40003f06270 */
[----:B------:R-:W-:Y:S01]  /*1e00*/  ISETP.NE.AND P6, PT, R38, 0x1, PT ;  /* 0x000000012600780c */ /* 0x000fe20003fc5270 */
[----:B------:R-:W-:Y:S01]  /*1e10*/  IMAD.WIDE.U32 R10, R206, R32, R16 ;  /* 0x00000020ce0a7225 */ /* 0x000fe200078e0010 */
[----:B------:R-:W-:-:S03]  /*1e20*/  SEL R13, R39, RZ, P0 ;  /* 0x000000ff270d7207 */ /* 0x000fc60000000000 */
[----:B------:R-:W-:Y:S02]  /*1e30*/  IMAD.IADD R11, R15, 0x1, R11 ;  /* 0x000000010f0b7824 */ /* 0x000fe400078e020b */
[----:B------:R-:W-:Y:S02]  /*1e40*/  IMAD.IADD R13, R16, 0x1, R13 ;  /* 0x00000001100d7824 */ /* 0x000fe400078e020d */
[----:B------:R-:W-:-:S04]  /*1e50*/  IMAD.WIDE.U32 R20, R24, R32, R10 ;  /* 0x0000002018147225 */ /* 0x000fc800078e000a */
[----:B------:R-:W-:Y:S01]  /*1e60*/  VIADD R61, R38, 0x8 ;  /* 0x00000008263d7836 */ /* 0x000fe20000000000 */
[----:B------:R-:W-:Y:S05]  /*1e70*/  @!P6 WARPSYNC.ALL ;  /* 0x000000000000e948 */ /* 0x000fea0003800000 */
[C---:B------:R-:W-:Y:S02]  /*1e80*/  VIADD R38, R206.reuse, 0x40 ;  /* 0x00000040ce267836 */ /* 0x040fe40000000000 */
[----:B------:R-:W-:Y:S01]  /*1e90*/  IMAD.WIDE.U32 R4, R206, R32, R204 ;  /* 0x00000020ce047225 */ /* 0x000fe200078e00cc */
[----:B------:R-:W-:Y:S01]  /*1ea0*/  SHF.R.S32.HI R12, RZ, 0x1f, R13 ;  /* 0x0000001fff0c7819 */ /* 0x000fe2000001140d */
[----:B------:R-:W-:-:S02]  /*1eb0*/  ULDC UR4, c[0x0][0x2f4] ;  /* 0x0000bd0000047ab9 */ /* 0x000fc40000000800 */
[----:B------:R-:W-:Y:S02]  /*1ec0*/  VIADD R10, R206, 0x40 ;  /* 0x00000040ce0a7836 */ /* 0x000fe40000000000 */
[----:B------:R-:W-:Y:S02]  /*1ed0*/  IMAD.SHL.U32 R38, R38, 0x40, RZ ;  /* 0x0000004026267824 */ /* 0x000fe400078e00ff */
[----:B------:R-:W-:Y:S02]  /*1ee0*/  IMAD.SHL.U32 R10, R10, 0x40, RZ ;  /* 0x000000400a0a7824 */ /* 0x000fe400078e00ff */
[----:B------:R-:W-:Y:S01]  /*1ef0*/  IMAD.IADD R7, R5, 0x1, R15 ;  /* 0x0000000105077824 */ /* 0x000fe200078e020f */
[----:B------:R-:W-:Y:S01]  /*1f00*/  SHF.R.S32.HI R15, RZ, 0x1f, R24 ;  /* 0x0000001fff0f7819 */ /* 0x000fe20000011418 */
[----:B------:R-:W-:Y:S01]  /*1f10*/  IMAD.MOV.U32 R6, RZ, RZ, R4 ;  /* 0x000000ffff067224 */ /* 0x000fe200078e0004 */
[----:B------:R-:W-:Y:S01]  /*1f20*/  LEA.HI R13, R12, R13, RZ, 0x3 ;  /* 0x0000000d0c0d7211 */ /* 0x000fe200078f18ff */
[----:B------:R-:W-:Y:S01]  /*1f30*/  IMAD.WIDE.U32 R4, R206, R56, R16 ;  /* 0x00000038ce047225 */ /* 0x000fe200078e0010 */
[----:B------:R-:W-:-:S02]  /*1f40*/  LOP3.LUT R38, R38, 0x1c0, RZ, 0xc0, !PT ;  /* 0x000001c026267812 */ /* 0x000fc400078ec0ff */
[----:B------:R-:W-:Y:S01]  /*1f50*/  LOP3.LUT R10, R10, 0x1c0, RZ, 0xc0, !PT ;  /* 0x000001c00a0a7812 */ /* 0x000fe200078ec0ff */
[----:B------:R-:W-:Y:S01]  /*1f60*/  IMAD.IADD R55, R55, 0x1, R5 ;  /* 0x0000000137377824 */ /* 0x000fe200078e0205 */
[----:B------:R-:W-:Y:S01]  /*1f70*/  SHF.R.S32.HI R73, RZ, 0x3, R13 ;  /* 0x00000003ff497819 */ /* 0x000fe2000001140d */
[----:B------:R-:W-:Y:S01]  /*1f80*/  IMAD R5, R15, R32, RZ ;  /* 0x000000200f057224 */ /* 0x000fe200078e02ff */
[----:B------:R-:W-:Y:S01]  /*1f90*/  LOP3.LUT R74, R13, 0xfffffff8, RZ, 0xc0, !PT ;  /* 0xfffffff80d4a7812 */ /* 0x000fe200078ec0ff */
[----:B------:R-:W-:Y:S01]  /*1fa0*/  IMAD.MOV.U32 R63, RZ, RZ, 0x20 ;  /* 0x00000020ff3f7424 */ /* 0x000fe200078e00ff */
[----:B------:R-:W-:Y:S01]  /*1fb0*/  PRMT R85, R3, 0x8880, RZ ;  /* 0x0000888003557816 */ /* 0x000fe200000000ff */
[----:B------:R-:W-:Y:S01]  /*1fc0*/  IMAD.MOV.U32 R54, RZ, RZ, R4 ;  /* 0x000000ffff367224 */ /* 0x000fe200078e0004 */
[----:B------:R-:W-:Y:S01]  /*1fd0*/  SHF.R.U32.HI R10, RZ, 0x3, R10 ;  /* 0x00000003ff0a7819 */ /* 0x000fe2000001160a */
[----:B------:R-:W-:Y:S01]  /*1fe0*/  IMAD R15, R15, R56, RZ ;  /* 0x000000380f0f7224 */ /* 0x000fe200078e02ff */
[----:B------:R-:W-:Y:S01]  /*1ff0*/  SHF.L.U64.HI R4, R32, 0x6, R33 ;  /* 0x0000000620047819 */ /* 0x000fe20000010221 */
[----:B------:R-:W-:Y:S01]  /*2000*/  IMAD.IADD R0, R36, 0x1, R35 ;  /* 0x0000000124007824 */ /* 0x000fe200078e0223 */
        /* <DEDUP_REMOVED lines=8> */
[----:B------:R-:W-:Y:S02]  /*2090*/  IMAD R15, R24, R57, R15 ;  /* 0x00000039180f7224 */ /* 0x000fe400078e020f */
[----:B------:R-:W-:Y:S02]  /*20a0*/  IMAD.SHL.U32 R35, R56, 0x40, RZ ;  /* 0x0000004038237824 */ /* 0x000fe400078e00ff */
[----:B------:R-:W-:Y:S01]  /*20b0*/  IMAD.WIDE.U32 R54, R24, R56, R54 ;  /* 0x0000003818367225 */ /* 0x000fe200078e0036 */
[----:B------:R-:W-:-:S03]  /*20c0*/  LOP3.LUT R79, R85, 0x1, RZ, 0xc0, !PT ;  /* 0x00000001554f7812 */ /* 0x000fc600078ec0ff */
[----:B------:R-:W-:Y:S01]  /*20d0*/  IMAD.WIDE.U32 R32, R32, 0x60, RZ ;  /* 0x0000006020207825 */ /* 0x000fe200078e00ff */
[----:B------:R-:W-:-:S03]  /*20e0*/  LOP3.LUT R80, R85, 0x2, RZ, 0xc0, !PT ;  /* 0x0000000255507812 */ /* 0x000fc600078ec0ff */
[----:B------:R-:W-:Y:S01]  /*20f0*/  IMAD.WIDE.U32 R56, R56, 0x60, RZ ;  /* 0x0000006038387825 */ /* 0x000fe200078e00ff */
[C---:B------:R-:W-:Y:S02]  /*2100*/  LOP3.LUT R81, R85.reuse, 0x4, RZ, 0xc0, !PT ;  /* 0x0000000455517812 */ /* 0x040fe400078ec0ff */
[----:B------:R-:W-:Y:S01]  /*2110*/  LOP3.LUT R82, R85, 0x8, RZ, 0xc0, !PT ;  /* 0x0000000855527812 */ /* 0x000fe200078ec0ff */
[----:B------:R-:W-:Y:S01]  /*2120*/  IMAD.SHL.U32 R64, R39, 0x2, RZ ;  /* 0x0000000227407824 */ /* 0x000fe200078e00ff */
[----:B------:R-:W-:Y:S01]  /*2130*/  LOP3.LUT R83, R85, 0x10, RZ, 0xc0, !PT ;  /* 0x0000001055537812 */ /* 0x000fe200078ec0ff */
[----:B------:R-:W-:Y:S01]  /*2140*/  IMAD.IADD R65, R33, 0x1, R65 ;  /* 0x0000000121417824 */ /* 0x000fe200078e0241 */
[----:B------:R-:W-:Y:S01]  /*2150*/  LOP3.LUT R84, R85, 0x20, RZ, 0xc0, !PT ;  /* 0x0000002055547812 */ /* 0x000fe200078ec0ff */
[----:B------:R-:W-:Y:S01]  /*2160*/  IMAD.IADD R66, R57, 0x1, R11 ;  /* 0x0000000139427824 */ /* 0x000fe200078e020b */
[----:B------:R-:W-:Y:S01]  /*2170*/  SHF.R.S32.HI R59, RZ, 0x1f, R34 ;  /* 0x0000001fff3b7819 */ /* 0x000fe20000011422 */
[----:B------:R-:W-:Y:S01]  /*2180*/  IMAD.IADD R69, R7, 0x1, R37 ;  /* 0x0000000107457824 */ /* 0x000fe200078e0225 */
[----:B------:R-:W-:Y:S01]  /*2190*/  P2R R87, PR, RZ, 0x4 ;  /* 0x00000004ff577803 */ /* 0x000fe20000000000 */
[----:B------:R-:W-:Y:S01]  /*21a0*/  IMAD.IADD R70, R37, 0x1, R21 ;  /* 0x0000000125467824 */ /* 0x000fe200078e0215 */
[----:B------:R-:W-:Y:S01]  /*21b0*/  SHF.R.S32.HI R76, RZ, 0x1f, R74 ;  /* 0x0000001fff4c7819 */ /* 0x000fe2000001144a */
[----:B------:R-:W-:-:S02]  /*21c0*/  IMAD.IADD R71, R53, 0x1, R15 ;  /* 0x0000000135477824 */ /* 0x000fc400078e020f */
[C---:B--2---:R-:W-:Y:S01]  /*21d0*/  IMAD.SHL.U32 R58, R14.reuse, 0x40, RZ ;  /* 0x000000400e3a7824 */ /* 0x044fe200078e00ff */
[----:B------:R-:W-:Y:S01]  /*21e0*/  @!P6 BAR.SYNC.DEFER_BLOCKING 0x9, 0x100 ;  /* 0x024400000000eb1d */ /* 0x000fe20000010000 */
[----:B------:R-:W-:Y:S02]  /*21f0*/  LOP3.LUT P1, RZ, R14, 0x4, RZ, 0xc0, !PT ;  /* 0x000000040eff7812 */ /* 0x000fe4000782c0ff */
[----:B------:R-:W-:-:S04]  /*2200*/  SHF.R.S32.HI R14, RZ, 0x1f, R40 ;  /* 0x0000001fff0e7819 */ /* 0x000fc80000011428 */
[----:B------:R-:W-:-:S04]  /*2210*/  LEA.HI R14, R14, R40, RZ, 0x2 ;  /* 0x000000280e0e7211 */ /* 0x000fc800078f10ff */
[----:B------:R-:W-:-:S05]  /*2220*/  LOP3.LUT R14, R14, 0xfffffffc, RZ, 0xc0, !PT ;  /* 0xfffffffc0e0e7812 */ /* 0x000fca00078ec0ff */
[----:B------:R-:W-:Y:S02]  /*2230*/  IMAD.IADD R14, R40, 0x1, -R14 ;  /* 0x00000001280e7824 */ /* 0x000fe400078e0a0e */
[----:B------:R-:W0:Y:S01]  /*2240*/  S2R R40, SR_TID.X ;  /* 0x0000000000287919 */ /* 0x000e220000002100 */
[----:B------:R-:W-:Y:S01]  /*2250*/  LOP3.LUT R58, R58, 0x1c0, RZ, 0xc0, !PT ;  /* 0x000001c03a3a7812 */ /* 0x000fe200078ec0ff */
[----:B------:R-:W-:-:S03]  /*2260*/  IMAD R62, R14, 0x40, R206 ;  /* 0x000000400e3e7824 */ /* 0x000fc600078e02ce */
[----:B------:R-:W-:Y:S02]  /*2270*/  SHF.R.U32.HI R60, RZ, 0x3, R58 ;  /* 0x00000003ff3c7819 */ /* 0x000fe4000001163a */
[----:B------:R-:W-:-:S04]  /*2280*/  LOP3.LUT R9, R58, 0x18, R16, 0xf8, !PT ;  /* 0x000000183a097812 */ /* 0x000fc800078ef810 */
[----:B------:R-:W-:Y:S01]  /*2290*/  LOP3.LUT R9, R9, R60, RZ, 0x3c, !PT ;  /* 0x0000003c09097212 */ /* 0x000fe200078e3cff */
[----:B0-----:R-:W-:-:S05]  /*22a0*/  VIADD R40, R40, 0xffffff80 ;  /* 0xffffff8028287836 */ /* 0x001fca0000000000 */
[----:B------:R-:W-:-:S04]  /*22b0*/  SHF.R.S32.HI R14, RZ, 0x1f, R40 ;  /* 0x0000001fff0e7819 */ /* 0x000fc80000011428 */
[----:B------:R-:W-:-:S04]  /*22c0*/  LEA.HI R14, R14, R40, RZ, 0x5 ;  /* 0x000000280e0e7211 */ /* 0x000fc800078f28ff */
[----:B------:R-:W-:-:S05]  /*22d0*/  SHF.R.S32.HI R14, RZ, 0x5, R14 ;  /* 0x00000005ff0e7819 */ /* 0x000fca000001140e */
        /* <DEDUP_REMOVED lines=8> */
[----:B------:R-:W-:Y:S01]  /*2360*/  IMAD.IADD R72, R15, 0x1, R55 ;  /* 0x000000010f487824 */ /* 0x000fe200078e0237 */
[----:B------:R-:W-:Y:S01]  /*2370*/  SHF.R.S32.HI R75, RZ, 0x1f, R25 ;  /* 0x0000001fff4b7819 */ /* 0x000fe20000011419 */
[----:B------:R-:W-:Y:S01]  /*2380*/  IMAD R77, R14, 0x200, R9 ;  /* 0x000002000e4d7824 */ /* 0x000fe200078e0209 */
[----:B------:R-:W-:Y:S01]  /*2390*/  LOP3.LUT R85, R85, 0x40, RZ, 0xc0, !PT ;  /* 0x0000004055557812 */ /* 0x000fe200078ec0ff */
[----:B---3--:R-:W-:-:S08]  /*23a0*/  IMAD.IADD R78, R8, 0x1, R13 ;  /* 0x00000001084e7824 */ /* 0x008fd000078e020d */
.L_x_14303:
[----:B------:R-:W0:Y:S01]  /*23b0*/  LDC R95, c[0x0][0x430] ;  /* 0x00010c00ff5f7b82 */ /* 0x000e220000000800 */
[----:B------:R-:W-:Y:S02]  /*23c0*/  VIADD R29, R29, 0xffffffff ;  /* 0xffffffff1d1d7836 */ /* 0x000fe40000000000 */
[----:B------:R-:W-:Y:S02]  /*23d0*/  IMAD.MOV.U32 R94, RZ, RZ, RZ ;  /* 0x000000ffff5e7224 */ /* 0x000fe400078e00ff */
[----:B------:R-:W-:-:S03]  /*23e0*/  IMAD R9, R29, 0x60, R62 ;  /* 0x000000601d097824 */ /* 0x000fc600078e023e */
[----:B------:R-:W1:Y:S01]  /*23f0*/  LDC R90, c[0x0][0x3f4] ;  /* 0x0000fd00ff5a7b82 */ /* 0x000e620000000800 */
[----:B--2---:R-:W-:Y:S01]  /*2400*/  IMAD.IADD R36, R0, 0x1, R9 ;  /* 0x0000000100247824 */ /* 0x004fe200078e0209 */
        /* <DEDUP_REMOVED lines=54> */
[C---:B------:R-:W-:Y:S01]  /*2770*/  LEA R100, P3, R12.reuse, UR4, 0x1 ;  /* 0x000000040c647c11 */ /* 0x040fe2000f8608ff */
        /* <DEDUP_REMOVED lines=37> */
.L_x_14254:
[----:B------:R-:W-:Y:S05]  /*29d0*/  BSYNC B1 ;  /* 0x0000000000017941 */ /* 0x000fea0003800000 */
.L_x_14253:
[----:B0-----:R-:W-:Y:S01]  /*29e0*/  VIADD R12, R206, 0x40 ;  /* 0x00000040ce0c7836 */ /* 0x001fe20000000000 */
[----:B------:R-:W-:Y:S01]  /*29f0*/  BSSY B1, `(.L_x_14255) ;  /* 0x000001c000017945 */ /* 0x000fe20003800000 */
[----:B------:R-:W-:Y:S02]  /*2a00*/  CS2R R40, SRZ ;  /* 0x0000000000287805 */ /* 0x000fe4000001ff00 */
        /* <DEDUP_REMOVED lines=26> */
.L_x_14256:
[----:B------:R-:W-:Y:S05]  /*2bb0*/  BSYNC B1 ;  /* 0x0000000000017941 */ /* 0x000fea0003800000 */
.L_x_14255:
        /* <DEDUP_REMOVED lines=33> */
.L_x_14257:
[----:B------:R-:W-:Y:S01]  /*2dd0*/  IMAD R86, R18, 0x8, R19 ;  /* 0x0000000812567824 */ /* 0x000fe200078e0213 */
[----:B------:R-:W-:Y:S01]  /*2de0*/  SHF.L.U32 R99, R210, 0x1f, RZ ;  /* 0x0000001fd2637819 */ /* 0x000fe200000006ff */
[----:B------:R-:W-:Y:S03]  /*2df0*/  BSSY B1, `(.L_x_14258) ;  /* 0x0000003000017945 */ /* 0x000fe60003800000 */
[----:B------:R-:W0:Y:S02]  /*2e00*/  SYNCS.PHASECHK.TRANS64.TRYWAIT P5, [R86+URZ+0x22890], R99 ;  /* 0x02289063560075a7 */ /* 0x000e2400080a017f */
[----:B0-----:R-:W-:Y:S05]  /*2e10*/  @!P5 BRA `(.L_x_14259) ;  /* 0x0000017800a0d947 */ /* 0x001fea0003800000 */
.L_x_14521:
[----:B------:R-:W-:Y:S05]  /*2e20*/  BSYNC B1 ;  /* 0x0000000000017941 */ /* 0x000fea0003800000 */
.L_x_14258:
[----:B------:R-:W-:-:S03]  /*2e30*/  UMOV UR4, 0xffffffff ;  /* 0xffffffff00047882 */ /* 0x000fc60000000000 */
[----:B------:R-:W-:Y:S05]  /*2e40*/  BRA.DIV UR4, `(.L_x_14260) ;  /* 0x0000017a04a87947 */ /* 0x000fea000b800000 */
[----:B------:R1:W2:Y:S04]  /*2e50*/  SHFL.IDX PT, R91, R101, RZ, 0x1c1f ;  /* 0x001c1fff655b7589 */ /* 0x0002a800000e0000 */
[----:B------:R1:W3:Y:S02]  /*2e60*/  SHFL.IDX PT, R14, R100, RZ, 0x1c1f ;  /* 0x001c1fff640e7589 */ /* 0x0002e400000e0000 */
.L_x_14525:
        /* <DEDUP_REMOVED lines=12> */
[----:B------:R-:W-:Y:S02]  /*2f30*/  SHF.R.U64 R110, R48, 0x10, R49 ;  /* 0x00000010306e7819 */ /* 0x000fe40000001231 */
[----:B------:R-:W-:Y:S02]  /*2f40*/  SHF.R.U32.HI R115, RZ, 0x10, R51 ;  /* 0x00000010ff737819 */ /* 0x000fe40000011633 */
[----:B------:R-:W-:Y:S01]  /*2f50*/  SHF.R.U32.HI R111, RZ, 0x10, R49 ;  /* 0x00000010ff6f7819 */ /* 0x000fe20000011631 */
[----:B------:R-:W-:Y:S01]  /*2f60*/  IMAD.U32 R49, R11, 0x10000, RZ ;  /* 0x000100000b317824 */ /* 0x000fe200078e00ff */
        /* <DEDUP_REMOVED lines=13> */
[----:B------:R-:W-:-:S02]  /*3040*/  IMAD.U32 R9, R8, 0x10000, RZ ;  /* 0x0001000008097824 */ /* 0x000fc400078e00ff */
[C---:B------:R-:W-:Y:S01]  /*3050*/  FMUL.FTZ R117, R11.reuse, R114 ;  /* 0x000000720b757220 */ /* 0x040fe20000410000 */
[----:B------:R-:W-:Y:S01]  /*3060*/  LOP3.LUT R8, R8, 0xffff0000, RZ, 0xc0, !PT ;  /* 0xffff000008087812 */ /* 0x000fe200078ec0ff */
[C---:B------:R-:W-:Y:S01]  /*3070*/  FMUL.FTZ R118, R48.reuse, R116 ;  /* 0x0000007430767220 */ /* 0x040fe20000410000 */
[----:B------:R-:W-:Y:S01]  /*3080*/  FMUL.FTZ R11, R11, R110 ;  /* 0x0000006e0b0b7220 */ /* 0x000fe20000410000 */
        /* <DEDUP_REMOVED lines=22> */
.L_x_14266:
[----:B------:R-:W-:Y:S05]  /*31f0*/  BSYNC B3 ;  /* 0x0000000000037941 */ /* 0x000fea0003800000 */
.L_x_14265:
[----:B0-----:R4:W-:Y:S02]  /*3200*/  ST.E.128 desc[UR40][R12.64], R8 ;  /* 0x000000080c007985 */ /* 0x0019e4000c101d28 */
.L_x_14264:
[----:B------:R-:W-:Y:S05]  /*3210*/  BSYNC B2 ;  /* 0x0000000000027941 */ /* 0x000fea0003800000 */
.L_x_14263:
        /* <DEDUP_REMOVED lines=54> */
.L_x_14268:
[----:B------:R-:W-:Y:S05]  /*3580*/  BSYNC B2 ;  /* 0x0000000000027941 */ /* 0x000fea0003800000 */
.L_x_14267:
[----:B0-----:R0:W-:Y:S02]  /*3590*/  ST.E.128 desc[UR40][R12.64], R8 ;  /* 0x000000080c007985 */ /* 0x0011e4000c101d28 */
.L_x_14262:
[----:B------:R-:W-:Y:S05]  /*35a0*/  BSYNC B1 ;  /* 0x0000000000017941 */ /* 0x000fea0003800000 */
.L_x_14261:
[----:B------:R-:W-:-:S03]  /*35b0*/  UMOV UR4, 0xffffffff ;  /* 0xffffffff00047882 */ /* 0x000fc60000000000 */
[----:B------:R-:W-:Y:S05]  /*35c0*/  BRA.DIV UR4, `(.L_x_14269) ;  /* 0x0000017604107947 */ /* 0x000fea000b800000 */
[----:B-1----:R-:W1:Y:S04]  /*35d0*/  SHFL.IDX PT, R101, R101, 0x1, 0x1c1f ;  /* 0x003c1f0065657f89 */ /* 0x002e6800000e0000 */
[----:B---3--:R3:W0:Y:S02]  /*35e0*/  SHFL.IDX PT, R14, R100, 0x1, 0x1c1f ;  /* 0x003c1f00640e7f89 */ /* 0x00862400000e0000 */
.L_x_14529:
        /* <DEDUP_REMOVED lines=9> */
[----:B------:R-:W-:Y:S01]  /*3680*/  SHF.R.U32.HI R44, RZ, 0x10, R43 ;  /* 0x00000010ff2c7819 */ /* 0x000fe2000001162b */
[----:B----4-:R-:W-:Y:S01]  /*3690*/  IMAD.U32 R15, R10, 0x10000, RZ ;  /* 0x000100000a0f7824 */ /* 0x010fe200078e00ff */
[--C-:B------:R-:W-:Y:S02]  /*36a0*/  SHF.R.U32.HI R46, RZ, 0x10, R41.reuse ;  /* 0x00000010ff2e7819 */ /* 0x100fe40000011629 */
[----:B------:R-:W-:Y:S02]  /*36b0*/  PRMT R107, R107, 0x5410, R44 ;  /* 0x000054106b6b7816 */ /* 0x000fe4000000002c */
[----:B------:R-:W-:Y:S02]  /*36c0*/  PRMT R109, R109, 0x5410, R46 ;  /* 0x000054106d6d7816 */ /* 0x000fe4000000002e */
[----:B------:R-:W-:Y:S01]  /*36d0*/  SHF.R.U64 R47, R40, 0x10, R41 ;  /* 0x00000010282f7819 */ /* 0x000fe20000001229 */
[----:B------:R-:W-:Y:S01]  /*36e0*/  IMAD.U32 R46, R107, 0x10000, RZ ;  /* 0x000100006b2e7824 */ /* 0x000fe200078e00ff */
[----:B------:R-:W-:Y:S01]  /*36f0*/  SHF.R.U64 R45, R42, 0x10, R43 ;  /* 0x000000102a2d7819 */ /* 0x000fe2000000122b */
[----:B------:R-:W-:Y:S01]  /*3700*/  IMAD.U32 R44, R109, 0x10000, RZ ;  /* 0x000100006d2c7824 */ /* 0x000fe200078e00ff */
[----:B------:R-:W-:Y:S01]  /*3710*/  LOP3.LUT R40, R10, 0xffff0000, RZ, 0xc0, !PT ;  /* 0xffff00000a287812 */ /* 0x000fe200078ec0ff */
[----:B------:R-:W-:Y:S01]  /*3720*/  IMAD.U32 R41, R11, 0x10000, RZ ;  /* 0x000100000b297824 */ /* 0x000fe200078e00ff */
[----:B------:R-:W-:Y:S01]  /*3730*/  PRMT R106, R106, 0x5410, R47 ;  /* 0x000054106a6a7816 */ /* 0x000fe2000000002f */
[----:B------:R-:W-:Y:S01]  /*3740*/  IMAD.U32 R10, R9, 0x10000, RZ ;  /* 0x00010000090a7824 */ /* 0x000fe200078e00ff */
[----:B------:R-:W-:Y:S01]  /*3750*/  PRMT R108, R108, 0x5410, R45 ;  /* 0x000054106c6c7816 */ /* 0x000fe2000000002d */
[C---:B------:R-:W-:Y:S01]  /*3760*/  FMUL.FTZ R50, R40.reuse, R46 ;  /* 0x0000002e28327220 */ /* 0x040fe20000410000 */
[----:B------:R-:W-:Y:S01]  /*3770*/  LOP3.LUT R42, R11, 0xffff0000, RZ, 0xc0, !PT ;  /* 0xffff00000b2a7812 */ /* 0x000fe200078ec0ff */
[-C--:B------:R-:W-:Y:S01]  /*3780*/  FMUL.FTZ R40, R40, R44.reuse ;  /* 0x0000002c28287220 */ /* 0x080fe20000410000 */
[----:B------:R-:W-:Y:S01]  /*3790*/  LOP3.LUT R11, R9, 0xffff0000, RZ, 0xc0, !PT ;  /* 0xffff0000090b7812 */ /* 0x000fe200078ec0ff */
[C---:B------:R-:W-:Y:S01]  /*37a0*/  FFMA.FTZ R50, R15.reuse, R44, -R50 ;  /* 0x0000002c0f327223 */ /* 0x040fe20000010832 */
[----:B------:R-:W-:Y:S01]  /*37b0*/  LOP3.LUT R45, R108, 0xffff0000, RZ, 0xc0, !PT ;  /* 0xffff00006c2d7812 */ /* 0x000fe200078ec0ff */
[----:B------:R-:W-:Y:S01]  /*37c0*/  IMAD.U32 R9, R8, 0x10000, RZ ;  /* 0x0001000008097824 */ /* 0x000fe200078e00ff */
        /* <DEDUP_REMOVED lines=10> */
[----:B------:R-:W-:Y:S02]  /*3870*/  IMAD.U32 R106, R106, 0x10000, RZ ;  /* 0x000100006a6a7824 */ /* 0x000fe400078e00ff */
        /* <DEDUP_REMOVED lines=14> */
.L_x_14274:
[----:B------:R-:W-:Y:S05]  /*3960*/  BSYNC B2 ;  /* 0x0000000000027941 */ /* 0x000fea0003800000 */
.L_x_14273:
[----:B----4-:R0:W-:Y:S02]  /*3970*/  ST.E.128 desc[UR40][R12.64], R8 ;  /* 0x000000080c007985 */ /* 0x0101e4000c101d28 */
.L_x_14272:
[----:B------:R-:W-:Y:S05]  /*3980*/  BSYNC B1 ;  /* 0x0000000000017941 */ /* 0x000fea0003800000 */
.L_x_14271:
        /* <DEDUP_REMOVED lines=15> */
[----:B------:R-:W-:-:S02]  /*3a80*/  PRMT R103, R103, 0x5410, R40 ;  /* 0x0000541067677816 */ /* 0x000fc40000000028 */
[----:B------:R-:W-:Y:S01]  /*3a90*/  PRMT R104, R104, 0x5410, R41 ;  /* 0x0000541068687816 */ /* 0x000fe20000000029 */
[----:B------:R-:W-:Y:S01]  /*3aa0*/  IMAD.U32 R41, R105, 0x10000, RZ ;  /* 0x0001000069297824 */ /* 0x000fe200078e00ff */
[----:B------:R-:W-:Y:S01]  /*3ab0*/  LOP3.LUT R15, R10, 0xffff0000, RZ, 0xc0, !PT ;  /* 0xffff00000a0f7812 */ /* 0x000fe200078ec0ff */
[----:B------:R-:W-:Y:S01]  /*3ac0*/  IMAD.U32 R10, R9, 0x10000, RZ ;  /* 0x00010000090a7824 */ /* 0x000fe200078e00ff */
[----:B------:R-:W-:Y:S02]  /*3ad0*/  LOP3.LUT R37, R11, 0xffff0000, RZ, 0xc0, !PT ;  /* 0xffff00000b257812 */ /* 0x000fe400078ec0ff */
[----:B------:R-:W-:Y:S01]  /*3ae0*/  PRMT R102, R102, 0x5410, R43 ;  /* 0x0000541066667816 */ /* 0x000fe2000000002b */
[----:B------:R-:W-:Y:S01]  /*3af0*/  FMUL.FTZ R45, R15, R41 ;  /* 0x000000290f2d7220 */ /* 0x000fe20000410000 */
[----:B------:R-:W-:Y:S01]  /*3b00*/  LOP3.LUT R11, R9, 0xffff0000, RZ, 0xc0, !PT ;  /* 0xffff0000090b7812 */ /* 0x000fe200078ec0ff */
[----:B------:R-:W-:Y:S01]  /*3b10*/  IMAD.U32 R9, R8, 0x10000, RZ ;  /* 0x0001000008097824 */ /* 0x000fe200078e00ff */
[C---:B------:R-:W-:Y:S01]  /*3b20*/  LOP3.LUT R40, R104.reuse, 0xffff0000, RZ, 0xc0, !PT ;  /* 0xffff000068287812 */ /* 0x040fe200078ec0ff */
[----:B------:R-:W-:Y:S01]  /*3b30*/  IMAD.U32 R104, R104, 0x10000, RZ ;  /* 0x0001000068687824 */ /* 0x000fe200078e00ff */
[----:B------:R-:W-:-:S02]  /*3b40*/  SHF.L.U32 R39, R103, 0x10, RZ ;  /* 0x0000001067277819 */ /* 0x000fc400000006ff */
[----:B------:R-:W-:Y:S01]  /*3b50*/  LOP3.LUT R38, R102, 0xffff0000, RZ, 0xc0, !PT ;  /* 0xffff000066267812 */ /* 0x000fe200078ec0ff */
[----:B------:R-:W-:Y:S01]  /*3b60*/  FMUL.FTZ R43, R11, R40 ;  /* 0x000000280b2b7220 */ /* 0x000fe20000410000 */
[----:B------:R-:W-:Y:S01]  /*3b70*/  LOP3.LUT R105, R105, 0xffff0000, RZ, 0xc0, !PT ;  /* 0xffff000069697812 */ /* 0x000fe200078ec0ff */
[-C--:B------:R-:W-:Y:S01]  /*3b80*/  FMUL.FTZ R15, R15, R39.reuse ;  /* 0x000000270f0f7220 */ /* 0x080fe20000410000 */
        /* <DEDUP_REMOVED lines=16> */
[----:B------:R-:W-:Y:S02]  /*3c90*/  F2FP.BF16.F32.PACK_AB R14, R14, R45 ;  /* 0x0000002d0e0e723e */ /* 0x000fe400000010ff */
[----:B------:R-:W-:-:S02]  /*3ca0*/  F2FP.BF16.F32.PACK_AB R15, R38, R15 ;  /* 0x0000000f260f723e */ /* 0x000fc400000010ff */
[----:B------:R-:W-:Y:S01]  /*3cb0*/  F2FP.BF16.F32.PACK_AB R8, R11, R10 ;  /* 0x0000000a0b08723e */ /* 0x000fe200000010ff */
[----:B------:R-:W-:Y:S01]  /*3cc0*/  IMAD.MOV.U32 R10, RZ, RZ, R14 ;  /* 0x000000ffff0a7224 */ /* 0x000fe200078e000e */
[----:B------:R-:W-:Y:S01]  /*3cd0*/  F2FP.BF16.F32.PACK_AB R9, R40, R43 ;  /* 0x0000002b2809723e */ /* 0x000fe200000010ff */
[----:B------:R-:W-:-:S07]  /*3ce0*/  IMAD.MOV.U32 R11, RZ, RZ, R15 ;  /* 0x000000ffff0b7224 */ /* 0x000fce00078e000f */
.L_x_14276:
[----:B------:R-:W-:Y:S05]  /*3cf0*/  BSYNC B1 ;  /* 0x0000000000017941 */ /* 0x000fea0003800000 */
.L_x_14275:
[----:B----4-:R0:W-:Y:S01]  /*3d00*/  ST.E.128 desc[UR40][R12.64], R8 ;  /* 0x000000080c007985 */ /* 0x0101e2000c101d28 */
[----:B------:R-:W-:Y:S05]  /*3d10*/  BRA `(.L_x_14270) ;  /* 0x0000001800647947 */ /* 0x000fea0003800000 */
.L_x_14252:
        /* <DEDUP_REMOVED lines=13> */
[----:B------:R-:W-:Y:S01]  /*3df0*/  @!P3 IADD3 R9, P4, R20, R10, RZ ;  /* 0x0000000a1409b210 */ /* 0x000fe20007f9e0ff */
[----:B------:R-:W0:Y:S04]  /*3e00*/  @!P3 LDC.64 R14, c[0x0][0x400] ;  /* 0x00010000ff0ebb82 */ /* 0x000e280000000a00 */
[----:B------:R-:W-:-:S04]  /*3e10*/  @!P3 IMAD.X R12, R91, 0x1, R70, P4 ;  /* 0x000000015b0cb824 */ /* 0x000fc800020e0646 */
[----:B------:R-:W1:Y:S02]  /*3e20*/  @!P3 LDC.64 R10, c[0x0][0x3e8] ;  /* 0x0000fa00ff0abb82 */ /* 0x000e640000000a00 */
[----:B-1----:R-:W-:-:S04]  /*3e30*/  @!P3 LEA R10, P4, R9, R10, 0x1 ;  /* 0x0000000a090ab211 */ /* 0x002fc800078808ff */
[----:B------:R-:W-:Y:S02]  /*3e40*/  @!P3 LEA.HI.X R11, R9, R11, R12, 0x1, P4 ;  /* 0x0000000b090bb211 */ /* 0x000fe400020f0c0c */
[----:B------:R-:W-:Y:S01]  /*3e50*/  @!P3 IADD3 R8, P4, R54, R8, RZ ;  /* 0x000000083608b210 */ /* 0x000fe20007f9e0ff */
[----:B------:R-:W1:Y:S02]  /*3e60*/  @!P2 LDC.64 R12, c[0x0][0x3e8] ;  /* 0x0000fa00ff0cab82 */ /* 0x000e640000000a00 */
[----:B------:R1:W2:Y:S02]  /*3e70*/  @!P3 LDG.E.128 R36, desc[UR40][R10.64] ;  /* 0x000000280a24b981 */ /* 0x0002a4000c1e1d00 */
[----:B------:R-:W-:Y:S01]  /*3e80*/  @!P3 IMAD.X R9, R86, 0x1, R72, P4 ;  /* 0x000000015609b824 */ /* 0x000fe200020e0648 */
[----:B0-----:R-:W-:-:S04]  /*3e90*/  @!P3 LEA R14, P4, R8, R14, 0x1 ;  /* 0x0000000e080eb211 */ /* 0x001fc800078808ff */
[----:B------:R-:W-:Y:S02]  /*3ea0*/  @!P3 LEA.HI.X R15, R8, R15, R9, 0x1, P4 ;  /* 0x0000000f080fb211 */ /* 0x000fe400020f0c09 */
[----:B------:R-:W0:Y:S03]  /*3eb0*/  @!P2 LDC.64 R8, c[0x0][0x400] ;  /* 0x00010000ff08ab82 */ /* 0x000e260000000a00 */
[----:B------:R2:W3:Y:S01]  /*3ec0*/  @!P3 LDG.E.128 R40, desc[UR40][R14.64] ;  /* 0x000000280e28b981 */ /* 0x0004e2000c1e1d00 */
[----:B------:R-:W-:Y:S02]  /*3ed0*/  CS2R R46, SRZ ;  /* 0x00000000002e7805 */ /* 0x000fe4000001ff00 */
[----:B-1----:R-:W-:-:S04]  /*3ee0*/  @!P2 LEA R10, P3, R44, R12, 0x1 ;  /* 0x0000000c2c0aa211 */ /* 0x002fc800078608ff */
[----:B------:R-:W-:Y:S02]  /*3ef0*/  @!P2 LEA.HI.X R11, R44, R13, R45, 0x1, P3 ;  /* 0x0000000d2c0ba211 */ /* 0x000fe400018f0c2d */
[----:B------:R-:W-:Y:S02]  /*3f00*/  CS2R R44, SRZ ;  /* 0x00000000002c7805 */ /* 0x000fe4000001ff00 */
[----:B------:R-:W-:Y:S02]  /*3f10*/  CS2R R50, SRZ ;  /* 0x0000000000327805 */ /* 0x000fe4000001ff00 */
[C---:B0-----:R-:W-:Y:S02]  /*3f20*/  @!P2 LEA R8, P3, R48.reuse, R8, 0x1 ;  /* 0x000000083008a211 */ /* 0x041fe400078608ff */
[----:B------:R3:W4:Y:S02]  /*3f30*/  @!P2 LDG.E.128 R44, desc[UR40][R10.64] ;  /* 0x000000280a2ca981 */ /* 0x000724000c1e1d00 */
[----:B------:R-:W-:-:S02]  /*3f40*/  @!P2 LEA.HI.X R9, R48, R9, R49, 0x1, P3 ;  /* 0x000000093009a211 */ /* 0x000fc400018f0c31 */
[----:B------:R-:W-:-:S06]  /*3f50*/  CS2R R48, SRZ ;  /* 0x0000000000307805 */ /* 0x000fcc000001ff00 */
[----:B------:R0:W5:Y:S01]  /*3f60*/  @!P2 LDG.E.128 R48, desc[UR40][R8.64] ;  /* 0x000000280830a981 */ /* 0x000162000c1e1d00 */
[----:B------:R-:W-:Y:S02]  /*3f70*/  ISETP.NE.AND P3, PT, R209, 0x3, PT ;  /* 0x00000003d100780c */ /* 0x000fe40003f65270 */
[----:B------:R-:W-:Y:S01]  /*3f80*/  ISETP.GE.AND P2, PT, R16, R90, PT ;  /* 0x0000005a1000720c */ /* 0x000fe20003f46270 */
[----:B--2---:R-:W-:-:S05]  /*3f90*/  IMAD.MOV.U32 R15, RZ, RZ, R37 ;  /* 0x000000ffff0f7224 */ /* 0x004fca00078e0025 */
[----:B------:R-:W-:Y:S01]  /*3fa0*/  PRMT R102, R102, 0x5410, R15 ;  /* 0x0000541066667816 */ /* 0x000fe2000000000f */
[----:B---3--:R-:W-:Y:S02]  /*3fb0*/  IMAD.MOV.U32 R10, RZ, RZ, R42 ;  /* 0x000000ffff0a7224 */ /* 0x008fe400078e002a */
[----:B0-----:R-:W-:Y:S02]  /*3fc0*/  IMAD.MOV.U32 R8, RZ, RZ, R43 ;  /* 0x000000ffff087224 */ /* 0x001fe400078e002b */
[----:B------:R-:W-:Y:S02]  /*3fd0*/  IMAD.MOV.U32 R9, RZ, RZ, R40 ;  /* 0x000000ffff097224 */ /* 0x000fe400078e0028 */
[----:B------:R-:W-:Y:S01]  /*3fe0*/  IMAD.MOV.U32 R11, RZ, RZ, R41 ;  /* 0x000000ffff0b7224 */ /* 0x000fe200078e0029 */
[----:B------:R-:W-:Y:S02]  /*3ff0*/  PRMT R124, R10, 0x7610, R124 ;  /* 0x000076100a7c7816 */ /* 0x000fe4000000007c */
[----:B------:R-:W-:-:S02]  /*4000*/  PRMT R104, R104, 0x5410, R8 ;  /* 0x0000541068687816 */ /* 0x000fc40000000008 */
[----:B------:R-:W-:Y:S02]  /*4010*/  PRMT R106, R106, 0x5410, R9 ;  /* 0x000054106a6a7816 */ /* 0x000fe40000000009 */
[----:B------:R-:W-:Y:S01]  /*4020*/  PRMT R125, R11, 0x7610, R125 ;  /* 0x000076100b7d7816 */ /* 0x000fe2000000007d */
[----:B------:R-:W-:Y:S02]  /*4030*/  IMAD.MOV.U32 R12, RZ, RZ, R38 ;  /* 0x000000ffff0c7224 */ /* 0x000fe400078e0026 */
[----:B------:R-:W-:Y:S02]  /*4040*/  IMAD.MOV.U32 R13, RZ, RZ, R39 ;  /* 0x000000ffff0d7224 */ /* 0x000fe400078e0027 */
[----:B----4-:R-:W-:Y:S02]  /*4050*/  IMAD.MOV.U32 R8, RZ, RZ, R46 ;  /* 0x000000ffff087224 */ /* 0x010fe400078e002e */
[----:B------:R-:W-:Y:S02]  /*4060*/  IMAD.MOV.U32 R9, RZ, RZ, R47 ;  /* 0x000000ffff097224 */ /* 0x000fe400078e002f */
[----:B------:R-:W-:-:S02]  /*4070*/  IMAD.MOV.U32 R10, RZ, RZ, R44 ;  /* 0x000000ffff0a7224 */ /* 0x000fc400078e002c */
        /* <DEDUP_REMOVED lines=8> */
[----:B------:R-:W-:Y:S02]  /*4100*/  IMAD.MOV.U32 R10, RZ, RZ, R48 ;  /* 0x000000ffff0a7224 */ /* 0x000fe400078e0030 */
[----:B------:R-:W-:Y:S01]  /*4110*/  IMAD.MOV.U32 R11, RZ, RZ, R49 ;  /* 0x000000ffff0b7224 */ /* 0x000fe200078e0031 */
[----:B------:R-:W-:-:S02]  /*4120*/  PRMT R116, R12, 0x7610, R116 ;  /* 0x000076100c747816 */ /* 0x000fc40000000074 */
[----:B------:R-:W-:Y:S02]  /*4130*/  PRMT R123, R13, 0x7610, R123 ;  /* 0x000076100d7b7816 */ /* 0x000fe4000000007b */
[----:B------:R-:W-:Y:S02]  /*4140*/  PRMT R120, R14, 0x7610, R120 ;  /* 0x000076100e787816 */ /* 0x000fe40000000078 */
[----:B------:R-:W-:Y:S02]  /*4150*/  PRMT R109, R8, 0x7610, R109 ;  /* 0x00007610086d7816 */ /* 0x000fe4000000006d */
[----:B------:R-:W-:Y:S02]  /*4160*/  PRMT R110, R9, 0x7610, R110 ;  /* 0x00007610096e7816 */ /* 0x000fe4000000006e */
[----:B------:R-:W-:Y:S02]  /*4170*/  PRMT R111, R10, 0x7610, R111 ;  /* 0x000076100a6f7816 */ /* 0x000fe4000000006f */
[----:B------:R-:W-:Y:S01]  /*4180*/  PRMT R112, R11, 0x7610, R112 ;  /* 0x000076100b707816 */ /* 0x000fe20000000070 */
[----:B------:R-:W-:Y:S06]  /*4190*/  @!P3 BRA `(.L_x_14277) ;  /* 0x000000000004b947 */ /* 0x000fec0003800000 */
[----:B------:R-:W-:Y:S01]  /*41a0*/  BPT.TRAP 0x1 ;  /* 0x000000040000795c */ /* 0x000fe20000300000 */
.L_x_14277:
[----:B------:R-:W-:Y:S01]  /*41b0*/  IMAD R86, R18, 0x8, R19 ;  /* 0x0000000812567824 */ /* 0x000fe200078e0213 */
[----:B------:R-:W-:Y:S01]  /*41c0*/  SHF.L.U32 R99, R210, 0x1f, RZ ;  /* 0x0000001fd2637819 */ /* 0x000fe200000006ff */
[----:B------:R-:W0:Y:S01]  /*41d0*/  LDC R103, c[0x0][0x2f4] ;  /* 0x0000bd00ff677b82 */ /* 0x000e220000000800 */
[----:B------:R-:W-:Y:S02]  /*41e0*/  BSSY B1, `(.L_x_14278) ;  /* 0x0000003000017945 */ /* 0x000fe40003800000 */
[----:B------:R-:W1:Y:S02]  /*41f0*/  SYNCS.PHASECHK.TRANS64.TRYWAIT P4, [R86+URZ+0x22890], R99 ;  /* 0x02289063560075a7 */ /* 0x000e64000808017f */
[----:B-1----:R-:W-:Y:S05]  /*4200*/  @!P4 BRA `(.L_x_14279) ;  /* 0x000001680048c947 */ /* 0x002fea0003800000 */
.L_x_14530:
[----:B------:R-:W-:Y:S05]  /*4210*/  BSYNC B1 ;  /* 0x0000000000017941 */ /* 0x000fea0003800000 */
.L_x_14278:
[----:B------:R-:W-:Y:S01]  /*4220*/  UMOV UR4, 0xffffffff ;  /* 0xffffffff00047882 */ /* 0x000fe20000000000 */
[----:B0-----:R-:W-:Y:S02]  /*4230*/  IMAD.IADD R105, R103, 0x1, -R64 ;  /* 0x0000000167697824 */ /* 0x001fe400078e0a40 */
[----:B------:R-:W-:Y:S05]  /*4240*/  BRA.DIV UR4, `(.L_x_14280) ;  /* 0x0000016a044c7947 */ /* 0x000fea000b800000 */
[----:B------:R0:W2:Y:S04]  /*4250*/  SHFL.IDX PT, R93, R101, RZ, 0x1c1f ;  /* 0x001c1fff655d7589 */ /* 0x0000a800000e0000 */
[----:B------:R0:W3:Y:S02]  /*4260*/  SHFL.IDX PT, R92, R100, RZ, 0x1c1f ;  /* 0x001c1fff645c7589 */ /* 0x0000e400000e0000 */
.L_x_14534:
[----:B------:R-:W-:Y:S01]  /*4270*/  ISETP.GE.OR P4, PT, R206, R98, P1 ;  /* 0x00000062ce00720c */ /* 0x000fe20000f86670 */
[----:B------:R-:W-:-:S12]  /*4280*/  BSSY B1, `(.L_x_14281) ;  /* 0x0000079000017945 */ /* 0x000fd80003800000 */
[----:B------:R-:W-:Y:S05]  /*4290*/  @P4 BRA `(.L_x_14282) ;  /* 0x0000000400dc4947 */ /* 0x000fea0003800000 */
[----:B------:R-:W4:Y:S01]  /*42a0*/  S2R R11, SR_TID.X ;  /* 0x00000000000b7919 */ /* 0x000f220000002100 */
[----:B------:R-:W-:Y:S01]  /*42b0*/  SEL R8, R64, R105, !P0 ;  /* 0x0000006940087207 */ /* 0x000fe20004000000 */
[----:B------:R-:W-:Y:S01]  /*42c0*/  BSSY B2, `(.L_x_14283) ;  /* 0x0000070000027945 */ /* 0x000fe20003800000 */
[C---:B---3--:R-:W-:Y:S02]  /*42d0*/  LEA R90, P4, R74.reuse, R92, 0x1 ;  /* 0x0000005c4a5a7211 */ /* 0x048fe400078808ff */
[----:B------:R-:W-:Y:S02]  /*42e0*/  SHF.R.S32.HI R9, RZ, 0x1f, R8 ;  /* 0x0000001fff097819 */ /* 0x000fe40000011408 */
[----:B--2---:R-:W-:Y:S02]  /*42f0*/  LEA.HI.X R91, R74, R93, R76, 0x1, P4 ;  /* 0x0000005d4a5b7211 */ /* 0x004fe400020f0c4c */
[----:B------:R-:W-:-:S04]  /*4300*/  LEA.HI R8, R9, R8, RZ, 0x4 ;  /* 0x0000000809087211 */ /* 0x000fc800078f20ff */
[----:B------:R-:W-:-:S05]  /*4310*/  LEA.HI.SX32 R8, R8, R73, 0x1c ;  /* 0x0000004908087211 */ /* 0x000fca00078fe2ff */
[----:B------:R-:W-:Y:S02]  /*4320*/  IMAD.SHL.U32 R107, R8, 0x8, RZ ;  /* 0x00000008086b7824 */ /* 0x000fe400078e00ff */
[----:B------:R-:W-:-:S03]  /*4330*/  IMAD R8, R18, 0x1800, R77 ;  /* 0x0000180012087824 */ /* 0x000fc600078e024d */
[----:B------:R-:W-:Y:S01]  /*4340*/  LOP3.LUT R9, R58, 0x38, R107, 0xf8, !PT ;  /* 0x000000383a097812 */ /* 0x000fe200078ef86b */
[----:B------:R-:W-:-:S03]  /*4350*/  IMAD R8, R8, 0x2, R19 ;  /* 0x0000000208087824 */ /* 0x000fc600078e0213 */
[----:B------:R-:W-:Y:S01]  /*4360*/  LOP3.LUT R9, R9, R60, RZ, 0x3c, !PT ;  /* 0x0000003c09097212 */ /* 0x000fe200078e3cff */
[----:B----4-:R-:W-:-:S05]  /*4370*/  VIADD R11, R11, 0xffffff80 ;  /* 0xffffff800b0b7836 */ /* 0x010fca0000000000 */
[----:B------:R-:W-:-:S04]  /*4380*/  SHF.R.S32.HI R10, RZ, 0x1f, R11 ;  /* 0x0000001fff0a7819 */ /* 0x000fc8000001140b */
[----:B------:R-:W-:-:S04]  /*4390*/  LEA.HI R10, R10, R11, RZ, 0x5 ;  /* 0x0000000b0a0a7211 */ /* 0x000fc800078f28ff */
[----:B------:R-:W-:-:S05]  /*43a0*/  SHF.R.S32.HI R10, RZ, 0x5, R10 ;  /* 0x00000005ff0a7819 */ /* 0x000fca000001140a */
[----:B------:R-:W-:-:S04]  /*43b0*/  IMAD R9, R10, 0x200, R9 ;  /* 0x000002000a097824 */ /* 0x000fc800078e0209 */
[----:B------:R-:W-:-:S04]  /*43c0*/  IMAD R10, R18, 0x1800, R9 ;  /* 0x00001800120a7824 */ /* 0x000fc800078e0209 */
[----:B------:R-:W-:Y:S02]  /*43d0*/  IMAD R12, R10, 0x2, R19 ;  /* 0x000000020a0c7824 */ /* 0x000fe400078e0213 */
[----:B------:R-:W2:Y:S04]  /*43e0*/  LDS.128 R8, [R8+0x1c400] ;  /* 0x01c4000008087984 */ /* 0x000ea80000000c00 */
[----:B------:R-:W3:Y:S01]  /*43f0*/  LDS.128 R12, [R12+0x1c400] ;  /* 0x01c400000c0c7984 */ /* 0x000ee20000000c00 */
[----:B------:R-:W-:Y:S05]  /*4400*/  @P2 BRA `(.L_x_14284) ;  /* 0x00000004006c2947 */ /* 0x000fea0003800000 */
[----:B------:R-:W-:Y:S02]  /*4410*/  SHF.R.U32.HI R119, RZ, 0x10, R41 ;  /* 0x00000010ff777819 */ /* 0x000fe40000011629 */
[--C-:B------:R-:W-:Y:S02]  /*4420*/  SHF.R.U32.HI R114, RZ, 0x10, R37.reuse ;  /* 0x00000010ff727819 */ /* 0x100fe40000011625 */
[----:B------:R-:W-:Y:S01]  /*4430*/  SHF.R.U64 R113, R36, 0x10, R37 ;  /* 0x0000001024717819 */ /* 0x000fe20000001225 */
[----:B--2---:R-:W-:Y:S01]  /*4440*/  IMAD.U32 R37, R9, 0x10000, RZ ;  /* 0x0001000009257824 */ /* 0x004fe200078e00ff */
[----:B------:R-:W-:Y:S01]  /*4450*/  PRMT R119, R125, 0x5410, R119 ;  /* 0x000054107d777816 */ /* 0x000fe20000000077 */
[----:B------:R-:W-:Y:S01]  /*4460*/  IMAD.U32 R36, R8, 0x10000, RZ ;  /* 0x0001000008247824 */ /* 0x000fe200078e00ff */
[----:B------:R-:W-:Y:S02]  /*4470*/  SHF.R.U64 R115, R38, 0x10, R39 ;  /* 0x0000001026737819 */ /* 0x000fe40000001227 */
[----:B------:R-:W-:-:S02]  /*4480*/  PRMT R114, R102, 0x5432, R114 ;  /* 0x0000543266727816 */ /* 0x000fc40000000072 */
[----:B------:R-:W-:Y:S01]  /*4490*/  SHF.R.U64 R118, R40, 0x10, R41 ;  /* 0x0000001028767819 */ /* 0x000fe20000001229 */
[----:B---3--:R-:W-:Y:S01]  /*44a0*/  IMAD.U32 R41, R13, 0x10000, RZ ;  /* 0x000100000d297824 */ /* 0x008fe200078e00ff */
[----:B------:R-:W-:Y:S01]  /*44b0*/  SHF.R.U64 R121, R42, 0x10, R43 ;  /* 0x000000102a797819 */ /* 0x000fe2000000122b */
[----:B------:R-:W-:Y:S01]  /*44c0*/  IMAD.U32 R40, R12, 0x10000, RZ ;  /* 0x000100000c287824 */ /* 0x000fe200078e00ff */
        /* <DEDUP_REMOVED lines=20> */
[----:B------:R-:W-:Y:S01]  /*4610*/  FMUL.FTZ R123, R42, R119 ;  /* 0x000000772a7b7220 */ /* 0x000fe20000410000 */
[----:B------:R-:W-:Y:S01]  /*4620*/  PRMT R118, R106, 0x5432, R118 ;  /* 0x000054326a767816 */ /* 0x000fe20000000076 */
[----:B------:R-:W-:Y:S01]  /*4630*/  FMUL.FTZ R37, R42, R41 ;  /* 0x000000292a257220 */ /* 0x000fe20000410000 */
[----:B------:R-:W-:Y:S01]  /*4640*/  FMUL.FTZ R42, R43, R116 ;  /* 0x000000742b2a7220 */ /* 0x000fe20000410000 */
[----:B------:R-:W-:-:S02]  /*4650*/  IMAD.U32 R13, R11, 0x10000, RZ ;  /* 0x000100000b0d7824 */ /* 0x000fc400078e00ff */
[-C--:B------:R-:W-:Y:S01]  /*4660*/  FMUL.FTZ R43, R43, R114.reuse ;  /* 0x000000722b2b7220 */ /* 0x080fe20000410000 */
[C---:B------:R-:W-:Y:S01]  /*4670*/  FFMA.FTZ R123, R38.reuse, R41, -R123 ;  /* 0x00000029267b7223 */ /* 0x040fe2000001087b */
[----:B------:R-:W-:Y:S01]  /*4680*/  FFMA.FTZ R119, R38, R119, R37 ;  /* 0x0000007726777223 */ /* 0x000fe20000010025 */
[----:B------:R-:W-:Y:S01]  /*4690*/  LOP3.LUT R15, R15, 0xffff0000, RZ, 0xc0, !PT ;  /* 0xffff00000f0f7812 */ /* 0x000fe200078ec0ff */
[C---:B------:R-:W-:Y:S01]  /*46a0*/  FFMA.FTZ R42, R13.reuse, R114, -R42 ;  /* 0x000000720d2a7223 */ /* 0x040fe2000001082a */
[----:B------:R-:W-:Y:S01]  /*46b0*/  LOP3.LUT R122, R122, 0xffff0000, RZ, 0xc0, !PT ;  /* 0xffff00007a7a7812 */ /* 0x000fe200078ec0ff */
[----:B------:R-:W-:Y:S01]  /*46c0*/  FFMA.FTZ R43, R13, R116, R43 ;  /* 0x000000740d2b7223 */ /* 0x000fe2000001002b */
[----:B------:R-:W-:Y:S01]  /*46d0*/  LOP3.LUT R38, R117, 0xffff0000, RZ, 0xc0, !PT ;  /* 0xffff000075267812 */ /* 0x000fe200078ec0ff */
[----:B------:R-:W-:Y:S01]  /*46e0*/  IMAD.U32 R37, R118, 0x10000, RZ ;  /* 0x0001000076257824 */ /* 0x000fe200078e00ff */
[----:B------:R-:W-:Y:S01]  /*46f0*/  LOP3.LUT R39, R11, 0xffff0000, RZ, 0xc0, !PT ;  /* 0xffff00000b277812 */ /* 0x000fe200078ec0ff */
[----:B------:R-:W-:-:S02]  /*4700*/  IMAD.U32 R13, R113, 0x10000, RZ ;  /* 0x00010000710d7824 */ /* 0x000fc400078e00ff */
[C---:B------:R-:W-:Y:S01]  /*4710*/  FMUL.FTZ R114, R15.reuse, R122 ;  /* 0x0000007a0f727220 */ /* 0x040fe20000410000 */
[-C--:B------:R-:W-:Y:S01]  /*4720*/  FMUL.FTZ R116, R15, R38.reuse ;  /* 0x000000260f747220 */ /* 0x080fe20000410000 */
[----:B------:R-:W-:Y:S01]  /*4730*/  LOP3.LUT R12, R12, 0xffff0000, RZ, 0xc0, !PT ;  /* 0xffff00000c0c7812 */ /* 0x000fe200078ec0ff */
[----:B------:R-:W-:Y:S01]  /*4740*/  FMUL.FTZ R15, R40, R37 ;  /* 0x00000025280f7220 */ /* 0x000fe20000410000 */
[----:B------:R-:W-:Y:S01]  /*4750*/  LOP3.LUT R118, R118, 0xffff0000, RZ, 0xc0, !PT ;  /* 0xffff000076767812 */ /* 0x000fe200078ec0ff */
[-C--:B------:R-:W-:Y:S01]  /*4760*/  FMUL.FTZ R40, R40, R13.reuse ;  /* 0x0000000d28287220 */ /* 0x080fe20000410000 */
[----:B------:R-:W-:Y:S01]  /*4770*/  LOP3.LUT R113, R113, 0xffff0000, RZ, 0xc0, !PT ;  /* 0xffff000071717812 */ /* 0x000fe200078ec0ff */
[----:B------:R-:W-:Y:S01]  /*4780*/  FFMA.FTZ R41, R39, R38, -R114 ;  /* 0x0000002627297223 */ /* 0x000fe20000010872 */
[----:B------:R-:W-:Y:S01]  /*4790*/  LOP3.LUT R9, R8, 0xffff0000, RZ, 0xc0, !PT ;  /* 0xffff000008097812 */ /* 0x000fe200078ec0ff */
[----:B------:R-:W-:Y:S01]  /*47a0*/  FMUL.FTZ R38, R12, R118 ;  /* 0x000000760c267220 */ /* 0x000fe20000410000 */
[C---:B------:R-:W-:Y:S01]  /*47b0*/  FFMA.FTZ R15, R36.reuse, R13, -R15 ;  /* 0x0000000d240f7223 */ /* 0x040fe2000001080f */
[----:B------:R-:W-:Y:S01]  /*47c0*/  FFMA.FTZ R40, R36, R37, R40 ;  /* 0x0000002524287223 */ /* 0x000fe20000010028 */
        /* <DEDUP_REMOVED lines=8> */
[C---:B------:R-:W-:Y:S02]  /*4850*/  IMAD.U32 R8, R10.reuse, 0x10000, RZ ;  /* 0x000100000a087824 */ /* 0x040fe400078e00ff */
[----:B------:R-:W-:Y:S01]  /*4860*/  FFMA.FTZ R9, R9, R118, R36 ;  /* 0x0000007609097223 */ /* 0x000fe20000010024 */
[----:B------:R-:W-:Y:S01]  /*4870*/  LOP3.LUT R10, R10, 0xffff0000, RZ, 0xc0, !PT ;  /* 0xffff00000a0a7812 */ /* 0x000fe200078ec0ff */
        /* <DEDUP_REMOVED lines=20> */
.L_x_14284:
[----:B------:R-:W-:Y:S05]  /*49c0*/  BSYNC B2 ;  /* 0x0000000000027941 */ /* 0x000fea0003800000 */
.L_x_14283:
[----:B------:R-:W-:Y:S01]  /*49d0*/  ISETP.GE.AND P4, PT, R107, R103, PT ;  /* 0x000000676b00720c */ /* 0x000fe20003f86270 */
[----:B--2---:R4:W-:-:S12]  /*49e0*/  ST.E.128 desc[UR40][R90.64], R8 ;  /* 0x000000085a007985 */ /* 0x0049d8000c101d28 */
[----:B------:R-:W-:-:S05]  /*49f0*/  @!P4 IMAD.WIDE R92, R107, 0x2, R92 ;  /* 0x000000026b5cc825 */ /* 0x000fca00078e025c */
[----:B---3--:R4:W-:Y:S02]  /*4a00*/  @!P4 ST.E.128 desc[UR40][R92.64], R12 ;  /* 0x0000000c5c00c985 */ /* 0x0089e4000c101d28 */
.L_x_14282:
[----:B------:R-:W-:Y:S05]  /*4a10*/  BSYNC B1 ;  /* 0x0000000000017941 */ /* 0x000fea0003800000 */
.L_x_14281:
[----:B------:R-:W-:-:S03]  /*4a20*/  UMOV UR4, 0xffffffff ;  /* 0xffffffff00047882 */ /* 0x000fc60000000000 */
[----:B------:R-:W-:Y:S05]  /*4a30*/  BRA.DIV UR4, `(.L_x_14285) ;  /* 0x00000162049c7947 */ /* 0x000fea000b800000 */
[----:B0-----:R-:W0:Y:S04]  /*4a40*/  SHFL.IDX PT, R101, R101, 0x1, 0x1c1f ;  /* 0x003c1f0065657f89 */ /* 0x001e2800000e0000 */
[----:B------:R-:W0:Y:S02]  /*4a50*/  SHFL.IDX PT, R100, R100, 0x1, 0x1c1f ;  /* 0x003c1f0064647f89 */ /* 0x000e2400000e0000 */
.L_x_14538:
[----:B----4-:R-:W-:-:S05]  /*4a60*/  VIADD R8, R206, 0x40 ;  /* 0x00000040ce087836 */ /* 0x010fca0000000000 */
[----:B------:R-:W-:-:S13]  /*4a70*/  ISETP.GE.OR P4, PT, R8, R98, P1 ;  /* 0x000000620800720c */ /* 0x000fda0000f86670 */
[----:B------:R-:W-:Y:S05]  /*4a80*/  @P4 BRA `(.L_x_14270) ;  /* 0x0000000c00084947 */ /* 0x000fea0003800000 */
[----:B------:R-:W4:Y:S01]  /*4a90*/  LDL R9, [R1+0xc] ;  /* 0x00000c0001097983 */ /* 0x000f220000100800 */
        /* <DEDUP_REMOVED lines=25> */
[----:B------:R-:W-:Y:S01]  /*4c30*/  SHF.R.U64 R48, R48, 0x10, R49 ;  /* 0x0000001030307819 */ /* 0x000fe20000001231 */
[----:B----4-:R-:W-:Y:S01]  /*4c40*/  IMAD.U32 R43, R13, 0x10000, RZ ;  /* 0x000100000d2b7824 */ /* 0x010fe200078e00ff */
[----:B--2---:R-:W-:Y:S01]  /*4c50*/  SHF.R.U32.HI R93, RZ, 0x10, R45 ;  /* 0x00000010ff5d7819 */ /* 0x004fe2000001162d */
[----:B0-----:R-:W-:Y:S01]  /*4c60*/  IMAD.U32 R39, R9, 0x10000, RZ ;  /* 0x0001000009277824 */ /* 0x001fe200078e00ff */
[----:B------:R-:W-:Y:S01]  /*4c70*/  SHF.R.U32.HI R49, RZ, 0x10, R49 ;  /* 0x00000010ff317819 */ /* 0x000fe20000011631 */
[----:B------:R-:W-:Y:S01]  /*4c80*/  IMAD.U32 R41, R12, 0x10000, RZ ;  /* 0x000100000c297824 */ /* 0x000fe200078e00ff */
[----:B------:R-:W-:Y:S02]  /*4c90*/  PRMT R108, R108, 0x5410, R93 ;  /* 0x000054106c6c7816 */ /* 0x000fe4000000005d */
[----:B------:R-:W-:Y:S02]  /*4ca0*/  PRMT R112, R112, 0x5410, R49 ;  /* 0x0000541070707816 */ /* 0x000fe40000000031 */
[----:B------:R-:W-:-:S02]  /*4cb0*/  SHF.R.U64 R91, R46, 0x10, R47 ;  /* 0x000000102e5b7819 */ /* 0x000fc4000000122f */
[----:B------:R-:W-:Y:S02]  /*4cc0*/  SHF.R.U32.HI R47, RZ, 0x10, R47 ;  /* 0x00000010ff2f7819 */ /* 0x000fe4000001162f */
[--C-:B------:R-:W-:Y:S01]  /*4cd0*/  SHF.R.U64 R90, R50, 0x10, R51.reuse ;  /* 0x00000010325a7819 */ /* 0x100fe20000001233 */
[----:B------:R-:W-:Y:S01]  /*4ce0*/  IMAD.U32 R50, R112, 0x10000, RZ ;  /* 0x0001000070327824 */ /* 0x000fe200078e00ff */
[----:B------:R-:W-:Y:S01]  /*4cf0*/  PRMT R111, R111, 0x5410, R48 ;  /* 0x000054106f6f7816 */ /* 0x000fe20000000030 */
[----:B------:R-:W-:Y:S01]  /*4d00*/  IMAD.U32 R48, R108, 0x10000, RZ ;  /* 0x000100006c307824 */ /* 0x000fe200078e00ff */
[----:B------:R-:W-:Y:S02]  /*4d10*/  SHF.R.U32.HI R51, RZ, 0x10, R51 ;  /* 0x00000010ff337819 */ /* 0x000fe40000011633 */
[----:B------:R-:W-:Y:S01]  /*4d20*/  SHF.R.U64 R105, R44, 0x10, R45 ;  /* 0x000000102c697819 */ /* 0x000fe2000000122d */
[----:B---3--:R-:W-:Y:S01]  /*4d30*/  FMUL.FTZ R92, R43, R48 ;  /* 0x000000302b5c7220 */ /* 0x008fe20000410000 */
[----:B------:R-:W-:Y:S01]  /*4d40*/  PRMT R104, R104, 0x5410, R47 ;  /* 0x0000541068687816 */ /* 0x000fe2000000002f */
[----:B------:R-:W-:Y:S01]  /*4d50*/  IMAD.U32 R45, R15, 0x10000, RZ ;  /* 0x000100000f2d7824 */ /* 0x000fe200078e00ff */
[----:B------:R-:W-:Y:S01]  /*4d60*/  LOP3.LUT R44, R13, 0xffff0000, RZ, 0xc0, !PT ;  /* 0xffff00000d2c7812 */ /* 0x000fe200078ec0ff */
[-C--:B------:R-:W-:Y:S01]  /*4d70*/  FFMA.FTZ R92, R39, R50.reuse, R92 ;  /* 0x00000032275c7223 */ /* 0x080fe2000001005c */
[----:B------:R-:W-:Y:S01]  /*4d80*/  PRMT R109, R109, 0x5410, R90 ;  /* 0x000054106d6d7816 */ /* 0x000fe2000000005a */
[----:B------:R-:W-:Y:S01]  /*4d90*/  FMUL.FTZ R90, R43, R50 ;  /* 0x000000322b5a7220 */ /* 0x000fe20000410000 */
[----:B------:R-:W-:-:S02]  /*4da0*/  LOP3.LUT R47, R112, 0xffff0000, RZ, 0xc0, !PT ;  /* 0xffff0000702f7812 */ /* 0x000fc400078ec0ff */
[----:B------:R-:W-:Y:S01]  /*4db0*/  PRMT R110, R110, 0x5410, R51 ;  /* 0x000054106e6e7816 */ /* 0x000fe20000000033 */
[----:B------:R-:W-:Y:S01]  /*4dc0*/  FFMA.FTZ R90, R39, R48, -R90 ;  /* 0x00000030275a7223 */ /* 0x000fe2000001085a */
[----:B------:R-:W-:Y:S01]  /*4dd0*/  LOP3.LUT R40, R9, 0xffff0000, RZ, 0xc0, !PT ;  /* 0xffff000009287812 */ /* 0x000fe200078ec0ff */
[----:B------:R-:W-:Y:S01]  /*4de0*/  FMUL.FTZ R49, R44, R47 ;  /* 0x0000002f2c317220 */ /* 0x000fe20000410000 */
[----:B------:R-:W-:Y:S01]  /*4df0*/  LOP3.LUT R43, R108, 0xffff0000, RZ, 0xc0, !PT ;  /* 0xffff00006c2b7812 */ /* 0x000fe200078ec0ff */
[----:B------:R-:W-:Y:S01]  /*4e00*/  IMAD.U32 R48, R110, 0x10000, RZ ;  /* 0x000100006e307824 */ /* 0x000fe200078e00ff */
[----:B------:R-:W-:Y:S01]  /*4e10*/  LOP3.LUT R46, R15, 0xffff0000, RZ, 0xc0, !PT ;  /* 0xffff00000f2e7812 */ /* 0x000fe200078ec0ff */
[----:B------:R-:W-:Y:S01]  /*4e20*/  IMAD.U32 R39, R104, 0x10000, RZ ;  /* 0x0001000068277824 */ /* 0x000fe200078e00ff */
[----:B------:R-:W-:Y:S01]  /*4e30*/  LOP3.LUT R110, R110, 0xffff0000, RZ, 0xc0, !PT ;  /* 0xffff00006e6e7812 */ /* 0x000fe200078ec0ff */
[-C--:B------:R-:W-:Y:S01]  /*4e40*/  FMUL.FTZ R51, R44, R43.reuse ;  /* 0x0000002b2c337220 */ /* 0x080fe20000410000 */
[----:B------:R-:W-:Y:S01]  /*4e50*/  LOP3.LUT R42, R12, 0xffff0000, RZ, 0xc0, !PT ;  /* 0xffff00000c2a7812 */ /* 0x000fe200078ec0ff */
[----:B------:R-:W-:Y:S01]  /*4e60*/  FFMA.FTZ R49, R40, R43, -R49 ;  /* 0x0000002b28317223 */ /* 0x000fe20000010831 */
[----:B------:R-:W-:Y:S01]  /*4e70*/  PRMT R102, R102, 0x5410, R91 ;  /* 0x0000541066667816 */ /* 0x000fe2000000005b */
[----:B------:R-:W-:Y:S01]  /*4e80*/  IMAD.U32 R12, R11, 0x10000, RZ ;  /* 0x000100000b0c7824 */ /* 0x000fe200078e00ff */
[----:B------:R-:W-:Y:S01]  /*4e90*/  PRMT R106, R106, 0x5410, R105 ;  /* 0x000054106a6a7816 */ /* 0x000fe20000000069 */
[C---:B------:R-:W-:Y:S01]  /*4ea0*/  FMUL.FTZ R43, R45.reuse, R48 ;  /* 0x000000302d2b7220 */ /* 0x040fe20000410000 */
        /* <DEDUP_REMOVED lines=11> */
[C---:B------:R-:W-:Y:S01]  /*4f60*/  FMUL.FTZ R44, R41.reuse, R40 ;  /* 0x00000028292c7220 */ /* 0x040fe20000410000 */
[----:B------:R-:W-:Y:S02]  /*4f70*/  IMAD.U32 R9, R8, 0x10000, RZ ;  /* 0x0001000008097824 */ /* 0x000fe400078e00ff */
[----:B------:R-:W-:Y:S01]  /*4f80*/  FMUL.FTZ R41, R41, R12 ;  /* 0x0000000c29297220 */ /* 0x000fe20000410000 */
[----:B------:R-:W-:Y:S01]  /*4f90*/  LOP3.LUT R111, R111, 0xffff0000, RZ, 0xc0, !PT ;  /* 0xffff00006f6f7812 */ /* 0x000fe200078ec0ff */
[----:B------:R-:W-:Y:S01]  /*4fa0*/  IMAD.U32 R15, R14, 0x10000, RZ ;  /* 0x000100000e0f7824 */ /* 0x000fe200078e00ff */
[----:B------:R-:W-:Y:S01]  /*4fb0*/  LOP3.LUT R8, R8, 0xffff0000, RZ, 0xc0, !PT ;  /* 0xffff000008087812 */ /* 0x000fe200078ec0ff */
[----:B------:R-:W-:Y:S01]  /*4fc0*/  FFMA.FTZ R41, R9, R40, R41 ;  /* 0x0000002809297223 */ /* 0x000fe20000010029 */
[----:B------:R-:W-:Y:S01]  /*4fd0*/  LOP3.LUT R39, R106, 0xffff0000, RZ, 0xc0, !PT ;  /* 0xffff00006a277812 */ /* 0x000fe200078ec0ff */
[----:B------:R-:W-:Y:S01]  /*4fe0*/  FFMA.FTZ R46, R13, R110, R46 ;  /* 0x0000006e0d2e7223 */ /* 0x000fe2000001002e */
[----:B------:R-:W-:Y:S01]  /*4ff0*/  IMAD.U32 R40, R109, 0x10000, RZ ;  /* 0x000100006d287824 */ /* 0x000fe200078e00ff */
[----:B------:R-:W-:Y:S01]  /*5000*/  LOP3.LUT R14, R14, 0xffff0000, RZ, 0xc0, !PT ;  /* 0xffff00000e0e7812 */ /* 0x000fe200078ec0ff */
[----:B------:R-:W-:Y:S01]  /*5010*/  FMUL.FTZ R13, R42, R111 ;  /* 0x0000006f2a0d7220 */ /* 0x000fe20000410000 */
[----:B------:R-:W-:Y:S01]  /*5020*/  FFMA.FTZ R44, R9, R12, -R44 ;  /* 0x0000000c092c7223 */ /* 0x000fe2000001082c */
        /* <DEDUP_REMOVED lines=27> */
.L_x_14287:
[----:B------:R-:W-:Y:S05]  /*51e0*/  BSYNC B1 ;  /* 0x0000000000017941 */ /* 0x000fea0003800000 */
.L_x_14286:
        /* <DEDUP_REMOVED lines=8> */
.L_x_14251:
[----:B------:R-:W-:-:S13]  /*5270*/  ISETP.NE.AND P3, PT, R209, 0x3, PT ;  /* 0x00000003d100780c */ /* 0x000fda0003f65270 */
[----:B------:R-:W-:Y:S05]  /*5280*/  @!P3 BRA `(.L_x_14288) ;  /* 0x000000000004b947 */ /* 0x000fea0003800000 */
[----:B------:R-:W-:Y:S01]  /*5290*/  BPT.TRAP 0x1 ;  /* 0x000000040000795c */ /* 0x000fe20000300000 */
.L_x_14288:
[----:B------:R-:W-:Y:S01]  /*52a0*/  IMAD R86, R18, 0x8, R19 ;  /* 0x0000000812567824 */ /* 0x000fe200078e0213 */
[----:B------:R-:W-:Y:S01]  /*52b0*/  SHF.L.U32 R99, R210, 0x1f, RZ ;  /* 0x0000001fd2637819 */ /* 0x000fe200000006ff */
[----:B------:R-:W-:Y:S01]  /*52c0*/  BSSY B1, `(.L_x_14289) ;  /* 0x0000004000017945 */ /* 0x000fe20003800000 */
[----:B------:R-:W-:Y:S02]  /*52d0*/  SHF.R.S32.HI R96, RZ, 0x1f, R95 ;  /* 0x0000001fff607819 */ /* 0x000fe4000001145f */
[----:B------:R-:W0:Y:S02]  /*52e0*/  SYNCS.PHASECHK.TRANS64.TRYWAIT P2, [R86+URZ+0x22890], R99 ;  /* 0x02289063560075a7 */ /* 0x000e24000804017f */
[----:B0-----:R-:W-:Y:S05]  /*52f0*/  @!P2 BRA `(.L_x_14290) ;  /* 0x0000015800b8a947 */ /* 0x001fea0003800000 */
.L_x_14539:
[----:B------:R-:W-:Y:S05]  /*5300*/  BSYNC B1 ;  /* 0x0000000000017941 */ /* 0x000fea0003800000 */
.L_x_14289:
        /* <DEDUP_REMOVED lines=27> */
.L_x_14543:
        /* <DEDUP_REMOVED lines=13> */
.L_x_14293:
[----:B------:R-:W-:Y:S05]  /*5590*/  BSYNC B1 ;  /* 0x0000000000017941 */ /* 0x000fea0003800000 */
.L_x_14292:
[----:B------:R-:W-:-:S03]  /*55a0*/  UMOV UR4, 0xffffffff ;  /* 0xffffffff00047882 */ /* 0x000fc60000000000 */
[----:B------:R-:W-:Y:S05]  /*55b0*/  BRA.DIV UR4, `(.L_x_14294) ;  /* 0x0000015a04687947 */ /* 0x000fea000b800000 */
[----:B--2-4-:R2:W4:Y:S04]  /*55c0*/  SHFL.IDX PT, R9, R38, 0x1, 0x1c1f ;  /* 0x003c1f0026097f89 */ /* 0x01452800000e0000 */
[----:B---3--:R2:W3:Y:S02]  /*55d0*/  SHFL.IDX PT, R37, R36, 0x1, 0x1c1f ;  /* 0x003c1f0024257f89 */ /* 0x0084e400000e0000 */
.L_x_14547:
[----:B------:R-:W-:-:S13]  /*55e0*/  ISETP.GE.AND P2, PT, R39, 0x41, PT ;  /* 0x000000412700780c */ /* 0x000fda0003f46270 */
[----:B------:R-:W-:Y:S05]  /*55f0*/  @!P2 BRA `(.L_x_14270) ;  /* 0x00000000002ca947 */ /* 0x000fea0003800000 */
[----:B------:R-:W-:Y:S02]  /*5600*/  ULDC UR4, c[0x0][0x2f4] ;  /* 0x0000bd0000047ab9 */ /* 0x000fe40000000800 */
[----:B------:R-:W-:-:S13]  /*5610*/  ISETP.GE.AND P2, PT, R16, UR4, PT ;  /* 0x0000000410007c0c */ /* 0x000fda000bf46270 */
[----:B---3--:R-:W-:-:S04]  /*5620*/  @!P2 LEA R14, P4, R16, R37, 0x1 ;  /* 0x00000025100ea211 */ /* 0x008fc800078808ff */
[----:B----4-:R-:W-:Y:S02]  /*5630*/  @!P2 LEA.HI.X R15, R16, R9, R17, 0x1, P4 ;  /* 0x00000009100fa211 */ /* 0x010fe400020f0c11 */
[----:B------:R-:W-:-:S13]  /*5640*/  ISETP.GE.AND P4, PT, R2, UR4, PT ;  /* 0x0000000402007c0c */ /* 0x000fda000bf86270 */
[----:B------:R-:W-:-:S04]  /*5650*/  @!P4 LEA R12, P5, R2, R37, 0x1 ;  /* 0x00000025020cc211 */ /* 0x000fc800078a08ff */
[----:B------:R-:W-:Y:S02]  /*5660*/  @!P4 LEA.HI.X R13, R2, R9, R208, 0x1, P5 ;  /* 0x00000009020dc211 */ /* 0x000fe400028f0cd0 */
[----:B------:R-:W3:Y:S04]  /*5670*/  @!P2 LDS.128 R8, [R93+0x2000] ;  /* 0x002000005d08a984 */ /* 0x000ee80000000c00 */
[----:B---3--:R-:W-:Y:S04]  /*5680*/  @!P2 ST.E.128 desc[UR40][R14.64], R8 ;  /* 0x000000080e00a985 */ /* 0x008fe8000c101d28 */
[----:B------:R-:W3:Y:S04]  /*5690*/  @!P4 LDS.128 R8, [R92+0x2000] ;  /* 0x002000005c08c984 */ /* 0x000ee80000000c00 */
[----:B---3--:R3:W-:Y:S02]  /*56a0*/  @!P4 ST.E.128 desc[UR40][R12.64], R8 ;  /* 0x000000080c00c985 */ /* 0x0087e4000c101d28 */
.L_x_14270:
[----:B------:R-:W-:Y:S05]  /*56b0*/  BSYNC B0 ;  /* 0x0000000000007941 */ /* 0x000fea0003800000 */
.L_x_14250:
[----:B0--34-:R-:W0:Y:S01]  /*56c0*/  S2R R8, SR_TID.X ;  /* 0x0000000000087919 */ /* 0x019e220000002100 */
        /* <DEDUP_REMOVED lines=16> */
.L_x_14296:
[----:B------:R-:W-:Y:S05]  /*57d0*/  BSYNC B0 ;  /* 0x0000000000007941 */ /* 0x000fea0003800000 */
.L_x_14295:
[----:B------:R-:W3:Y:S01]  /*57e0*/  SYNCS.PHASECHK.TRANS64.TRYWAIT P3, [R86+URZ+0x228b0], R99 ;  /* 0x0228b063560075a7 */ /* 0x000ee2000806017f */
[----:B------:R-:W-:Y:S04]  /*57f0*/  BSSY B0, `(.L_x_14297) ;  /* 0x0000002000007945 */ /* 0x000fe80003800000 */
[----:B---3--:R-:W-:Y:S05]  /*5800*/  @!P3 BRA `(.L_x_14298) ;  /* 0x000001580020b947 */ /* 0x008fea0003800000 */
.L_x_14548:
[----:B------:R-:W-:Y:S05]  /*5810*/  BSYNC B0 ;  /* 0x0000000000007941 */ /* 0x000fea0003800000 */
.L_x_14297:
[----:B------:R-:W-:Y:S01]  /*5820*/  ULDC.64 UR4, c[0x0][0x328] ;  /* 0x0000ca0000047ab9 */ /* 0x000fe20000000a00 */
[----:B------:R-:W-:Y:S01]  /*5830*/  IMAD.IADD R98, R98, 0x1, -R206 ;  /* 0x0000000162627824 */ /* 0x000fe200078e0ace */
[----:B------:R-:W-:Y:S01]  /*5840*/  BSSY B0, `(.L_x_14299) ;  /* 0x0000043000007945 */ /* 0x000fe20003800000 */
[----:B------:R-:W-:Y:S02]  /*5850*/  IMAD R96, R96, UR4, RZ ;  /* 0x0000000460607c24 */ /* 0x000fe4000f8e02ff */
[----:B0-----:R-:W-:-:S04]  /*5860*/  IMAD.WIDE.U32 R8, R95, UR4, RZ ;  /* 0x000000045f087c25 */ /* 0x001fc8000f8e00ff */
        /* <DEDUP_REMOVED lines=19> */
[----:B------:R0:W4:Y:S02]  /*59a0*/  SHFL.IDX PT, R43, R39, RZ, 0x1c1f ;  /* 0x001c1fff272b7589 */ /* 0x00012400000e0000 */
[----:B------:R-:W-:Y:S02]  /*59b0*/  IMAD R44, R8, 0x2, R27 ;  /* 0x00000002082c7824 */ /* 0x000fe400078e021b */
[----:B------:R0:W0:Y:S08]  /*59c0*/  SHFL.IDX PT, R41, R40, RZ, 0x1c1f ;  /* 0x001c1fff28297589 */ /* 0x00003000000e0000 */
[----:B------:R-:W-:Y:S05]  /*59d0*/  @!P3 BRA `(.L_x_14300) ;  /* 0x0000000000a4b947 */ /* 0x000fea0003800000 */
[----:B------:R-:W-:Y:S02]  /*59e0*/  ISETP.NE.AND P5, PT, R79, RZ, PT ;  /* 0x000000ff4f00720c */ /* 0x000fe40003fa5270 */
[----:B------:R-:W-:Y:S02]  /*59f0*/  ISETP.NE.AND P4, PT, R80, RZ, PT ;  /* 0x000000ff5000720c */ /* 0x000fe40003f85270 */
[----:B-12---:R-:W-:-:S09]  /*5a00*/  PRMT R38, R3, 0x8880, RZ ;  /* 0x0000888003267816 */ /* 0x006fd200000000ff */
[----:B------:R-:W1:Y:S01]  /*5a10*/  @P5 LDS.128 R8, [R42] ;  /* 0x000000002a085984 */ /* 0x000e620000000c00 */
[----:B----4-:R-:W-:-:S04]  /*5a20*/  @P5 LEA R36, P3, R16, R43, 0x1 ;  /* 0x0000002b10245211 */ /* 0x010fc800078608ff */
[----:B0-----:R-:W-:Y:S02]  /*5a30*/  @P5 LEA.HI.X R37, R16, R41, R17, 0x1, P3 ;  /* 0x0000002910255211 */ /* 0x001fe400018f0c11 */
[----:B------:R-:W-:-:S04]  /*5a40*/  @P4 LEA R14, P3, R2, R43, 0x1 ;  /* 0x0000002b020e4211 */ /* 0x000fc800078608ff */
[----:B------:R-:W-:Y:S02]  /*5a50*/  @P4 LEA.HI.X R15, R2, R41, R208, 0x1, P3 ;  /* 0x00000029020f4211 */ /* 0x000fe400018f0cd0 */
[----:B------:R-:W-:-:S13]  /*5a60*/  ISETP.NE.AND P3, PT, R81, RZ, PT ;  /* 0x000000ff5100720c */ /* 0x000fda0003f65270 */
[----:B------:R-:W-:-:S04]  /*5a70*/  @P3 LEA R12, P6, R216, R43, 0x1 ;  /* 0x0000002bd80c3211 */ /* 0x000fc800078c08ff */
[----:B------:R-:W-:Y:S01]  /*5a80*/  @P3 LEA.HI.X R13, R216, R41, R229, 0x1, P6 ;  /* 0x00000029d80d3211 */ /* 0x000fe200030f0ce5 */
[----:B-1----:R0:W-:Y:S01]  /*5a90*/  @P5 ST.E.128 desc[UR40][R36.64], R8 ;  /* 0x0000000824005985 */ /* 0x0021e2000c101d28 */
        /* <DEDUP_REMOVED lines=29> */
.L_x_14300:
[----:B------:R-:W-:Y:S05]  /*5c70*/  BSYNC B0 ;  /* 0x0000000000007941 */ /* 0x000fea0003800000 */
.L_x_14299:
[----:B------:R-:W-:Y:S01]  /*5c80*/  ISETP.GE.AND P3, PT, R98, 0x41, PT ;  /* 0x000000416200780c */ /* 0x000fe20003f66270 */
[----:B0-----:R0:W0:Y:S01]  /*5c90*/  SHFL.IDX PT, R41, R40, 0x1, 0x1c1f ;  /* 0x003c1f0028297f89 */ /* 0x00102200000e0000 */
[----:B------:R-:W-:Y:S03]  /*5ca0*/  BSSY B0, `(.L_x_14301) ;  /* 0x000002c000007945 */ /* 0x000fe60003800000 */
[----:B------:R-:W0:Y:S08]  /*5cb0*/  SHFL.IDX PT, R39, R39, 0x1, 0x1c1f ;  /* 0x003c1f0027277f89 */ /* 0x000e3000000e0000 */
[----:B------:R-:W-:Y:S05]  /*5cc0*/  @!P3 BRA `(.L_x_14302) ;  /* 0x0000000000a4b947 */ /* 0x000fea0003800000 */
[----:B------:R-:W-:Y:S02]  /*5cd0*/  ISETP.NE.AND P5, PT, R79, RZ, PT ;  /* 0x000000ff4f00720c */ /* 0x000fe40003fa5270 */
[----:B------:R-:W-:Y:S02]  /*5ce0*/  ISETP.NE.AND P4, PT, R80, RZ, PT ;  /* 0x000000ff5000720c */ /* 0x000fe40003f85270 */
[----:B-12---:R-:W-:-:S09]  /*5cf0*/  PRMT R38, R3, 0x8880, RZ ;  /* 0x0000888003267816 */ /* 0x006fd200000000ff */
[----:B------:R-:W1:Y:S01]  /*5d00*/  @P5 LDS.128 R8, [R42+0x2000] ;  /* 0x002000002a085984 */ /* 0x000e620000000c00 */
[----:B0-----:R-:W-:-:S04]  /*5d10*/  @P5 LEA R36, P3, R16, R39, 0x1 ;  /* 0x0000002710245211 */ /* 0x001fc800078608ff */
[----:B------:R-:W-:Y:S02]  /*5d20*/  @P5 LEA.HI.X R37, R16, R41, R17, 0x1, P3 ;  /* 0x0000002910255211 */ /* 0x000fe400018f0c11 */
[----:B------:R-:W-:-:S04]  /*5d30*/  @P4 LEA R14, P3, R2, R39, 0x1 ;  /* 0x00000027020e4211 */ /* 0x000fc800078608ff */
[----:B------:R-:W-:Y:S02]  /*5d40*/  @P4 LEA.HI.X R15, R2, R41, R208, 0x1, P3 ;  /* 0x00000029020f4211 */ /* 0x000fe400018f0cd0 */
[----:B------:R-:W-:-:S13]  /*5d50*/  ISETP.NE.AND P3, PT, R81, RZ, PT ;  /* 0x000000ff5100720c */ /* 0x000fda0003f65270 */
[----:B------:R-:W-:-:S04]  /*5d60*/  @P3 LEA R12, P6, R216, R39, 0x1 ;  /* 0x00000027d80c3211 */ /* 0x000fc800078c08ff */
        /* <DEDUP_REMOVED lines=31> */
.L_x_14302:
[----:B------:R-:W-:Y:S05]  /*5f60*/  BSYNC B0 ;  /* 0x0000000000007941 */ /* 0x000fea0003800000 */
.L_x_14301:
        /* <DEDUP_REMOVED lines=22> */
.L_x_14245:
[----:B------:R-:W0:Y:S01]  /*60d0*/  LDC R0, c[0x0][0x448] ;  /* 0x00011200ff007b82 */ /* 0x000e220000000800 */
        /* <DEDUP_REMOVED lines=23> */
[----:B0-----:R-:W-:Y:S01]  /*6250*/  ISETP.NE.AND P1, PT, R0, 0x1, PT ;  /* 0x000000010000780c */ /* 0x001fe20003f25270 */
[----:B------:R-:W-:Y:S01]  /*6260*/  VIADD R0, R223, 0x7f ;  /* 0x0000007fdf007836 */ /* 0x000fe20000000000 */
[----:B------:R-:W-:-:S02]  /*6270*/  CS2R R56, SRZ ;  /* 0x0000000000387805 */ /* 0x000fc4000001ff00 */
[----:B--2---:R-:W-:Y:S02]  /*6280*/  CS2R R92, SRZ ;  /* 0x00000000005c7805 */ /* 0x004fe4000001ff00 */
        /* <DEDUP_REMOVED lines=14> */
[----:B------:R-:W-:Y:S01]  /*6370*/  CS2R R38, SRZ ;  /* 0x0000000000267805 */ /* 0x000fe2000001ff00 */
[----:B------:R-:W-:Y:S01]  /*6380*/  IMAD.MOV.U32 R86, RZ, RZ, RZ ;  /* 0x000000ffff567224 */ /* 0x000fe200078e00ff */
[----:B------:R-:W-:Y:S01]  /*6390*/  CS2R R82, SRZ ;  /* 0x0000000000527805 */ /* 0x000fe2000001ff00 */
[----:B------:R-:W1:Y:S01]  /*63a0*/  @P1 LDC R4, c[0x0][0x450] ;  /* 0x00011400ff041b82 */ /* 0x000e620000000800 */
        /* <DEDUP_REMOVED lines=15> */
[----:B0-----:R-:W-:Y:S01]  /*64a0*/  @P1 IMAD.HI.U32 R3, R0, R3, RZ ;  /* 0x0000000300031227 */ /* 0x001fe200078e00ff */
[----:B------:R-:W-:-:S02]  /*64b0*/  CS2R R152, SRZ ;  /* 0x0000000000987805 */ /* 0x000fc4000001ff00 */
[----:B----4-:R-:W-:Y:S02]  /*64c0*/  CS2R R42, SRZ ;  /* 0x00000000002a7805 */ /* 0x010fe4000001ff00 */
[----:B------:R-:W-:Y:S02]  /*64d0*/  CS2R R40, SRZ ;  /* 0x0000000000287805 */ /* 0x000fe4000001ff00 */
[----:B------:R-:W-:Y:S02]  /*64e0*/  CS2R R14, SRZ ;  /* 0x00000000000e7805 */ /* 0x000fe4000001ff00 */
[----:B------:R-:W-:Y:S01]  /*64f0*/  CS2R R36, SRZ ;  /* 0x0000000000247805 */ /* 0x000fe2000001ff00 */
[----:B------:R-:W-:Y:S01]  /*6500*/  IMAD.MOV.U32 R6, RZ, RZ, RZ ;  /* 0x000000ffff067224 */ /* 0x000fe200078e00ff */
[----:B------:R-:W-:Y:S02]  /*6510*/  CS2R R10, SRZ ;  /* 0x00000000000a7805 */ /* 0x000fe4000001ff00 */
[----:B-1----:R-:W-:-:S02]  /*6520*/  @P1 SHF.R.U32.HI R0, RZ, R4, R3 ;  /* 0x00000004ff001219 */ /* 0x002fc40000011603 */
[----:B------:R-:W-:Y:S02]  /*6530*/  CS2R R28, SRZ ;  /* 0x00000000001c7805 */ /* 0x000fe4000001ff00 */
[----:B------:R-:W-:Y:S01]  /*6540*/  PLOP3.LUT P1, PT, PT, PT, PT, 0x80, 0x0 ;  /* 0x000000000000781c */ /* 0x000fe20003f2f070 */
[----:B------:R-:W-:Y:S01]  /*6550*/  IMAD.IADD R0, R89, 0x1, R0 ;  /* 0x0000000159007824 */ /* 0x000fe200078e0200 */
[----:B------:R-:W-:-:S03]  /*6560*/  CS2R R88, SRZ ;  /* 0x0000000000587805 */ /* 0x000fc6000001ff00 */
[----:B------:R-:W-:-:S05]  /*6570*/  IMAD.HI R0, R0, 0x2aaaaaab, RZ ;  /* 0x2aaaaaab00007827 */ /* 0x000fca00078e02ff */
[----:B------:R-:W-:-:S04]  /*6580*/  SHF.R.U32.HI R3, RZ, 0x1f, R0 ;  /* 0x0000001fff037819 */ /* 0x000fc80000011600 */
[----:B------:R-:W-:Y:S01]  /*6590*/  LEA.HI.SX32 R3, R0, R3, 0x1c ;  /* 0x0000000300037211 */ /* 0x000fe200078fe2ff */
[----:B------:R-:W-:-:S03]  /*65a0*/  IMAD.MOV.U32 R0, RZ, RZ, RZ ;  /* 0x000000ffff007224 */ /* 0x000fc600078e00ff */
[----:B------:R-:W-:-:S04]  /*65b0*/  VIMNMX R172, R172, R3, PT ;  /* 0x00000003acac7248 */ /* 0x000fc80003fe0100 */
[----:B------:R-:W-:Y:S01]  /*65c0*/  ISETP.GE.AND P2, PT, R172, 0x1, PT ;  /* 0x00000001ac00780c */ /* 0x000fe20003f46270 */
[----:B------:R-:W-:-:S12]  /*65d0*/  @P0 BRA `(.L_x_14304) ;  /* 0x00000000000c0947 */ /* 0x000fd80003800000 */
[----:B------:R-:W0:Y:S01]  /*65e0*/  FENCE.VIEW.ASYNC.G ;  /* 0x00000000000073c6 */ /* 0x000e220000000100 */
[----:B------:R-:W-:Y:S05]  /*65f0*/  WARPSYNC.ALL ;  /* 0x0000000000007948 */ /* 0x000fea0003800000 */
[----:B0-----:R-:W-:Y:S06]  /*6600*/  BAR.ARV 0xc, 0x180 ;  /* 0x0306000000007b1d */ /* 0x001fec0000002000 */
.L_x_14304:
        /* <DEDUP_REMOVED lines=11> */
.L_x_14551:
        /* <DEDUP_REMOVED lines=26> */
.L_x_14308:
[----:B------:R-:W-:Y:S05]  /*6860*/  BSYNC B6 ;  /* 0x0000000000067941 */ /* 0x000fea0003800000 */
.L_x_14307:
        /* <DEDUP_REMOVED lines=13> */
.L_x_14312:
[----:B-1----:R1:W2:Y:S02]  /*6940*/  SYNCS.PHASECHK.TRANS64.TRYWAIT P0, [R19+URZ+0x22800], R0 ;  /* 0x02280000130075a7 */ /* 0x0022a4000800017f */
[----:B--2---:R-:W-:Y:S05]  /*6950*/  @!P0 NANOSLEEP.SYNCS 0x989680 ;  /* 0x009896800000895d */ /* 0x004fea0003900000 */
[----:B------:R-:W2:Y:S02]  /*6960*/  @!P0 SYNCS.PHASECHK.TRANS64 P0, [R19+URZ+0x22800], R0 ;  /* 0x02280000130085a7 */ /* 0x000ea4000800007f */
[----:B--2---:R-:W-:Y:S05]  /*6970*/  @!P0 BRA `(.L_x_14312) ;  /* 0xfffffffc00f08947 */ /* 0x004fea000383ffff */
.L_x_14311:
[----:B------:R-:W-:Y:S05]  /*6980*/  BSYNC B0 ;  /* 0x0000000000007941 */ /* 0x000fea0003800000 */
.L_x_14310:
[----:B------:R-:W-:Y:S05]  /*6990*/  BRA `(.L_x_14313) ;  /* 0x0000003000047947 */ /* 0x000fea0003800000 */
.L_x_14309:
        /* <DEDUP_REMOVED lines=30> */
.L_x_14315:
[----:B------:R-:W-:Y:S05]  /*6b80*/  BSYNC B6 ;  /* 0x0000000000067941 */ /* 0x000fea0003800000 */
.L_x_14314:
        /* <DEDUP_REMOVED lines=45> */
.L_x_14557:
        /* <DEDUP_REMOVED lines=31> */
.L_x_14320:
[----:B------:R-:W-:Y:S05]  /*7050*/  BSYNC B1 ;  /* 0x0000000000017941 */ /* 0x000fea0003800000 */
.L_x_14319:
[----:B--2--5:R-:W-:Y:S01]  /*7060*/  IMAD.MOV.U32 R0, RZ, RZ, R20 ;  /* 0x000000ffff007224 */ /* 0x024fe200078e0014 */
[----:B------:R-:W-:Y:S01]  /*7070*/  UMOV UR4, 0xffffffff ;  /* 0xffffffff00047882 */ /* 0x000fe20000000000 */
[----:B-1----:R-:W-:Y:S01]  /*7080*/  IMAD.MOV.U32 R3, RZ, RZ, R21 ;  /* 0x000000ffff037224 */ /* 0x002fe200078e0015 */
[----:B------:R-:W-:Y:S01]  /*7090*/  CS2R R26, SRZ ;  /* 0x00000000001a7805 */ /* 0x000fe2000001ff00 */
[----:B---3--:R-:W-:Y:S02]  /*70a0*/  IMAD.MOV.U32 R5, RZ, RZ, R28 ;  /* 0x000000ffff057224 */ /* 0x008fe400078e001c */
        /* <DEDUP_REMOVED lines=11> */
[----:B------:R-:W-:Y:S06]  /*7160*/  BRA.DIV UR4, `(.L_x_14321) ;  /* 0x0000014204887947 */ /* 0x000fec000b800000 */
[----:B------:R1:W2:Y:S04]  /*7170*/  SHFL.IDX PT, R3, R6, 0x1, 0x1c1f ;  /* 0x003c1f0006037f89 */ /* 0x0002a800000e0000 */
[----:B------:R1:W3:Y:S04]  /*7180*/  SHFL.IDX PT, R0, R4, 0x1, 0x1c1f ;  /* 0x003c1f0004007f89 */ /* 0x0002e800000e0000 */
[----:B------:R1:W0:Y:S04]  /*7190*/  SHFL.IDX PT, R5, R8, 0x1, 0x1c1f ;  /* 0x003c1f0008057f89 */ /* 0x00022800000e0000 */
[----:B----4-:R1:W4:Y:S02]  /*71a0*/  SHFL.IDX PT, R14, R7, 0x1, 0x1c1f ;  /* 0x003c1f00070e7f89 */ /* 0x01032400000e0000 */
.L_x_14563:
[----:B01----:R-:W5:Y:S04]  /*71b0*/  LDL R6, [R1+0x3c] ;  /* 0x00003c0001067983 */ /* 0x003f680000100800 */
[----:B------:R-:W2:Y:S01]  /*71c0*/  LDL R47, [R1+0x40] ;  /* 0x00004000012f7983 */ /* 0x000ea20000100800 */
[----:B------:R-:W-:Y:S01]  /*71d0*/  VIADD R41, R41, 0x40 ;  /* 0x0000004029297836 */ /* 0x000fe20000000000 */
[----:B------:R-:W-:Y:S01]  /*71e0*/  BSSY B1, `(.L_x_14322) ;  /* 0x0000022000017945 */ /* 0x000fe20003800000 */
[----:B------:R-:W-:Y:S02]  /*71f0*/  CS2R R10, SRZ ;  /* 0x00000000000a7805 */ /* 0x000fe4000001ff00 */
[----:B------:R-:W-:Y:S02]  /*7200*/  CS2R R8, SRZ ;  /* 0x0000000000087805 */ /* 0x000fe4000001ff00 */
[----:B------:R-:W-:-:S02]  /*7210*/  CS2R R12, SRZ ;  /* 0x00000000000c7805 */ /* 0x000fc4000001ff00 */
[----:B------:R-:W-:Y:S02]  /*7220*/  ISETP.GE.AND P0, PT, R41, R36, PT ;  /* 0x000000242900720c */ /* 0x000fe40003f06270 */
[----:B-----5:R-:W-:-:S04]  /*7230*/  LEA.HI R4, R6, R6, RZ, 0x1 ;  /* 0x0000000606047211 */ /* 0x020fc800078f08ff */
[----:B------:R-:W-:Y:S01]  /*7240*/  LOP3.LUT R4, R4, 0xfffffffe, RZ, 0xc0, !PT ;  /* 0xfffffffe04047812 */ /* 0x000fe200078ec0ff */
[----:B--2---:R-:W-:-:S04]  /*7250*/  IMAD.SHL.U32 R37, R47, 0x40, RZ ;  /* 0x000000402f257824 */ /* 0x004fc800078e00ff */
[----:B------:R-:W-:-:S05]  /*7260*/  IMAD.IADD R4, R6, 0x1, -R4 ;  /* 0x0000000106047824 */ /* 0x000fca00078e0a04 */
[----:B------:R-:W-:Y:S01]  /*7270*/  SHF.L.U32 R32, R4, 0x1f, RZ ;  /* 0x0000001f04207819 */ /* 0x000fe200000006ff */
[----:B------:R-:W-:Y:S06]  /*7280*/  @P0 BRA `(.L_x_14323) ;  /* 0x00000000005c0947 */ /* 0x000fec0003800000 */
[----:B------:R-:W2:Y:S01]  /*7290*/  LDL R15, [R1+0x48] ;  /* 0x00004800010f7983 */ /* 0x000ea20000100800 */
[----:B------:R-:W-:Y:S01]  /*72a0*/  ULDC UR4, c[0x0][0x3f4] ;  /* 0x0000fd0000047ab9 */ /* 0x000fe20000000800 */
[----:B---3--:R-:W-:Y:S01]  /*72b0*/  IMAD.MOV.U32 R6, RZ, RZ, R0 ;  /* 0x000000ffff067224 */ /* 0x008fe200078e0000 */
[----:B------:R-:W-:Y:S01]  /*72c0*/  ISETP.GE.AND P3, PT, R211, UR4, PT ;  /* 0x00000004d3007c0c */ /* 0x000fe2000bf66270 */
[----:B------:R-:W-:Y:S01]  /*72d0*/  IMAD.MOV.U32 R7, RZ, RZ, R3 ;  /* 0x000000ffff077224 */ /* 0x000fe200078e0003 */
[----:B------:R-:W-:Y:S02]  /*72e0*/  ISETP.GE.AND P2, PT, R204, UR4, PT ;  /* 0x00000004cc007c0c */ /* 0x000fe4000bf46270 */
[----:B------:R-:W-:-:S09]  /*72f0*/  CS2R R10, SRZ ;  /* 0x00000000000a7805 */ /* 0x000fd2000001ff00 */
[C---:B------:R-:W-:Y:S01]  /*7300*/  @!P3 IMAD.SHL.U32 R9, R211.reuse, 0x2, RZ ;  /* 0x00000002d309b824 */ /* 0x040fe200078e00ff */
[----:B------:R-:W-:Y:S02]  /*7310*/  CS2R R12, SRZ ;  /* 0x00000000000c7805 */ /* 0x000fe4000001ff00 */
[----:B------:R-:W-:Y:S01]  /*7320*/  CS2R R26, SRZ ;  /* 0x00000000001a7805 */ /* 0x000fe2000001ff00 */
[----:B------:R-:W-:Y:S01]  /*7330*/  @!P2 IMAD.WIDE R6, R204, 0x2, R6 ;  /* 0x00000002cc06a825 */ /* 0x000fe200078e0206 */
[-C--:B------:R-:W-:Y:S02]  /*7340*/  @!P3 IADD3 R34, P0, R0, R9.reuse, RZ ;  /* 0x000000090022b210 */ /* 0x080fe40007f1e0ff */
[----:B----4-:R-:W-:Y:S02]  /*7350*/  @!P3 IADD3 R4, P1, R14, R9, RZ ;  /* 0x000000090e04b210 */ /* 0x010fe40007f3e0ff */
[----:B------:R0:W5:Y:S01]  /*7360*/  @!P2 LD.E.64 R10, desc[UR40][R6.64] ;  /* 0x00000028060aa980 */ /* 0x000162000c101b00 */
[----:B--2---:R-:W-:Y:S01]  /*7370*/  @!P3 SHF.L.U64.HI R8, R211, 0x1, R15 ;  /* 0x00000001d308b819 */ /* 0x004fe2000001020f */
[----:B------:R-:W-:-:S03]  /*7380*/  IMAD.MOV.U32 R15, RZ, RZ, R5 ;  /* 0x000000ffff0f7224 */ /* 0x000fc600078e0005 */
[----:B------:R-:W-:Y:S01]  /*7390*/  @!P3 IADD3.X R5, R5, R8, RZ, P1, !PT ;  /* 0x000000080505b210 */ /* 0x000fe20000ffe4ff */
[----:B------:R-:W-:Y:S01]  /*73a0*/  @!P3 IMAD.X R35, R3, 0x1, R8, P0 ;  /* 0x000000010323b824 */ /* 0x000fe200000e0608 */
[----:B------:R-:W-:Y:S01]  /*73b0*/  CS2R R8, SRZ ;  /* 0x0000000000087805 */ /* 0x000fe2000001ff00 */
[----:B------:R-:W-:-:S03]  /*73c0*/  @!P2 IMAD.WIDE R14, R204, 0x2, R14 ;  /* 0x00000002cc0ea825 */ /* 0x000fc600078e020e */
[----:B------:R0:W5:Y:S04]  /*73d0*/  @!P3 LD.E.64 R26, desc[UR40][R34.64] ;  /* 0x00000028221ab980 */ /* 0x000168000c101b00 */
[----:B------:R0:W5:Y:S04]  /*73e0*/  @!P2 LD.E.64 R12, desc[UR40][R14.64] ;  /* 0x000000280e0ca980 */ /* 0x000168000c101b00 */
[----:B------:R0:W5:Y:S02]  /*73f0*/  @!P3 LD.E.64 R8, desc[UR40][R4.64] ;  /* 0x000000280408b980 */ /* 0x000164000c101b00 */
.L_x_14323:
[----:B------:R-:W-:Y:S05]  /*7400*/  BSYNC B1 ;  /* 0x0000000000017941 */ /* 0x000fea0003800000 */
.L_x_14322:
[----:B0-----:R-:W0:Y:S01]  /*7410*/  S2R R34, SR_TID.X ;  /* 0x0000000000227919 */ /* 0x001e220000002100 */
[----:B------:R-:W1:Y:S01]  /*7420*/  SYNCS.PHASECHK.TRANS64.TRYWAIT P0, [R19+URZ+0x22800], R32 ;  /* 0x02280020130075a7 */ /* 0x000e62000800017f */
[----:B------:R-:W-:Y:S01]  /*7430*/  LOP3.LUT R37, R37, 0x1c0, RZ, 0xc0, !PT ;  /* 0x000001c025257812 */ /* 0x000fe200078ec0ff */
[----:B-----5:R-:W-:Y:S01]  /*7440*/  IMAD.MOV.U32 R3, RZ, RZ, R26 ;  /* 0x000000ffff037224 */ /* 0x020fe200078e001a */
[----:B------:R-:W-:Y:S01]  /*7450*/  VIADDMNMX R43, R36, -R223, 0x80, PT ;  /* 0x00000080242b7446 */ /* 0x000fe200038009df */
[----:B------:R-:W-:Y:S01]  /*7460*/  IMAD.MOV.U32 R4, RZ, RZ, R10 ;  /* 0x000000ffff047224 */ /* 0x000fe200078e000a */
[----:B---3--:R-:W-:Y:S01]  /*7470*/  LOP3.LUT R0, R37, 0x18, R16, 0xf8, !PT ;  /* 0x0000001825007812 */ /* 0x008fe200078ef810 */
[----:B------:R-:W-:Y:S01]  /*7480*/  IMAD.MOV.U32 R5, RZ, RZ, R11 ;  /* 0x000000ffff057224 */ /* 0x000fe200078e000b */
[----:B------:R-:W-:Y:S01]  /*7490*/  SHF.R.U32.HI R37, RZ, 0x3, R37 ;  /* 0x00000003ff257819 */ /* 0x000fe20000011625 */
[----:B------:R-:W-:Y:S01]  /*74a0*/  IMAD.MOV.U32 R6, RZ, RZ, R8 ;  /* 0x000000ffff067224 */ /* 0x000fe200078e0008 */
[----:B----4-:R-:W-:Y:S01]  /*74b0*/  PRMT R14, R3, 0x7610, R14 ;  /* 0x00007610030e7816 */ /* 0x010fe2000000000e */
[----:B------:R-:W-:Y:S01]  /*74c0*/  IMAD.MOV.U32 R3, RZ, RZ, R27 ;  /* 0x000000ffff037224 */ /* 0x000fe200078e001b */
[----:B------:R-:W-:Y:S01]  /*74d0*/  LOP3.LUT R0, R0, R37, RZ, 0x3c, !PT ;  /* 0x0000002500007212 */ /* 0x000fe200078e3cff */
[----:B------:R-:W-:Y:S01]  /*74e0*/  BSSY B1, `(.L_x_14324) ;  /* 0x0000015000017945 */ /* 0x000fe20003800000 */
[----:B------:R-:W-:Y:S01]  /*74f0*/  PRMT R14, R14, 0x5410, R4 ;  /* 0x000054100e0e7816 */ /* 0x000fe20000000004 */
[----:B------:R-:W-:Y:S01]  /*7500*/  IMAD.MOV.U32 R4, RZ, RZ, R9 ;  /* 0x000000ffff047224 */ /* 0x000fe200078e0009 */
[----:B------:R-:W-:Y:S01]  /*7510*/  PRMT R44, R5, 0x7610, R44 ;  /* 0x00007610052c7816 */ /* 0x000fe2000000002c */
[----:B------:R-:W-:Y:S01]  /*7520*/  IMAD.MOV.U32 R5, RZ, RZ, R12 ;  /* 0x000000ffff057224 */ /* 0x000fe200078e000c */
[----:B------:R-:W-:-:S02]  /*7530*/  PRMT R15, R3, 0x7610, R15 ;  /* 0x00007610030f7816 */ /* 0x000fc4000000000f */
[----:B------:R-:W-:Y:S02]  /*7540*/  PRMT R45, R45, 0x5410, R6 ;  /* 0x000054102d2d7816 */ /* 0x000fe40000000006 */
[----:B------:R-:W-:Y:S01]  /*7550*/  PRMT R46, R5, 0x7610, R46 ;  /* 0x00007610052e7816 */ /* 0x000fe2000000002e */
[----:B------:R-:W-:Y:S01]  /*7560*/  IMAD.MOV.U32 R5, RZ, RZ, R13 ;  /* 0x000000ffff057224 */ /* 0x000fe200078e000d */
[----:B------:R-:W-:Y:S02]  /*7570*/  PRMT R45, R4, 0x7610, R45 ;  /* 0x00007610042d7816 */ /* 0x000fe4000000002d */
[----:B------:R-:W-:Y:S02]  /*7580*/  LOP3.LUT P2, RZ, R47, 0x4, RZ, 0xc0, !PT ;  /* 0x000000042fff7812 */ /* 0x000fe4000784c0ff */
[----:B------:R-:W-:Y:S01]  /*7590*/  ISETP.GE.AND P1, PT, R206, R43, PT ;  /* 0x0000002bce00720c */ /* 0x000fe20003f26270 */
[----:B0-----:R-:W-:-:S05]  /*75a0*/  VIADD R34, R34, 0xffffff80 ;  /* 0xffffff8022227836 */ /* 0x001fca0000000000 */
[----:B------:R-:W-:-:S04]  /*75b0*/  SHF.R.S32.HI R7, RZ, 0x1f, R34 ;  /* 0x0000001fff077819 */ /* 0x000fc80000011422 */
[----:B------:R-:W-:-:S04]  /*75c0*/  LEA.HI R7, R7, R34, RZ, 0x5 ;  /* 0x0000002207077211 */ /* 0x000fc800078f28ff */
[----:B------:R-:W-:-:S05]  /*75d0*/  SHF.R.S32.HI R7, RZ, 0x5, R7 ;  /* 0x00000005ff077819 */ /* 0x000fca0000011407 */
[----:B------:R-:W-:-:S04]  /*75e0*/  IMAD R0, R7, 0x200, R0 ;  /* 0x0000020007007824 */ /* 0x000fc800078e0200 */
[----:B------:R-:W-:-:S04]  /*75f0*/  IMAD R3, R0, 0x2, R19 ;  /* 0x0000000200037824 */ /* 0x000fc800078e0213 */
[C---:B------:R-:W-:Y:S02]  /*7600*/  VIADD R4, R3.reuse, 0x18400 ;  /* 0x0001840003047836 */ /* 0x040fe40000000000 */
[----:B------:R-:W-:Y:S01]  /*7610*/  VIADD R0, R3, 0x18440 ;  /* 0x0001844003007836 */ /* 0x000fe20000000000 */
[----:B-1----:R-:W-:Y:S06]  /*7620*/  @!P0 BRA `(.L_x_14325) ;  /* 0x0000013c00c88947 */ /* 0x002fec0003800000 */
.L_x_14564:
[----:B------:R-:W-:Y:S05]  /*7630*/  BSYNC B1 ;  /* 0x0000000000017941 */ /* 0x000fea0003800000 */
.L_x_14324:
        /* <DEDUP_REMOVED lines=13> */
[C---:B------:R-:W-:Y:S02]  /*7710*/  PRMT R37, R38.reuse, 0x5410, R37 ;  /* 0x0000541026257816 */ /* 0x040fe40000000025 */
[----:B------:R-:W-:Y:S02]  /*7720*/  PRMT R34, R39, 0x5432, R34 ;  /* 0x0000543227227816 */ /* 0x000fe40000000022 */
[----:B------:R-:W-:Y:S01]  /*7730*/  PRMT R32, R38, 0x5432, R32 ;  /* 0x0000543226207816 */ /* 0x000fe20000000020 */
[C---:B------:R-:W-:Y:S01]  /*7740*/  IMAD.U32 R38, R37.reuse, 0x10000, RZ ;  /* 0x0001000025267824 */ /* 0x040fe200078e00ff */
[----:B------:R-:W-:Y:S01]  /*7750*/  SHF.R.U64 R36, R30, 0x10, R31 ;  /* 0x000000101e247819 */ /* 0x000fe2000000121f */
[----:B------:R-:W-:Y:S01]  /*7760*/  IMAD.U32 R35, R34, 0x10000, RZ ;  /* 0x0001000022237824 */ /* 0x000fe200078e00ff */
        /* <DEDUP_REMOVED lines=36> */
.L_x_14329:
[----:B------:R-:W-:Y:S05]  /*79b0*/  BSYNC B2 ;  /* 0x0000000000027941 */ /* 0x000fea0003800000 */
.L_x_14328:
        /* <DEDUP_REMOVED lines=47> */
.L_x_14327:
[----:B------:R-:W-:Y:S05]  /*7cb0*/  BSYNC B1 ;  /* 0x0000000000017941 */ /* 0x000fea0003800000 */
.L_x_14326:
        /* <DEDUP_REMOVED lines=54> */
.L_x_14332:
[----:B------:R-:W-:Y:S05]  /*8020*/  BSYNC B1 ;  /* 0x0000000000017941 */ /* 0x000fea0003800000 */
.L_x_14331:
[----:B------:R-:W-:Y:S05]  /*8030*/  @P1 BRA `(.L_x_14330) ;  /* 0x0000001800381947 */ /* 0x000fea0003800000 */
[----:B-1----:R-:W1:Y:S01]  /*8040*/  LDS.128 R4, [R0+0x2000] ;  /* 0x0020000000047984 */ /* 0x002e620000000c00 */
        /* <DEDUP_REMOVED lines=12> */
[C---:B-1----:R-:W-:Y:S01]  /*8110*/  LOP3.LUT R9, R6.reuse, 0xffff0000, RZ, 0xc0, !PT ;  /* 0xffff000006097812 */ /* 0x042fe200078ec0ff */
[C---:B------:R-:W-:Y:S01]  /*8120*/  IMAD.U32 R10, R7.reuse, 0x10000, RZ ;  /* 0x00010000070a7824 */ /* 0x040fe200078e00ff */
[----:B------:R-:W-:Y:S01]  /*8130*/  LOP3.LUT R7, R7, 0xffff0000, RZ, 0xc0, !PT ;  /* 0xffff000007077812 */ /* 0x000fe200078ec0ff */
        /* <DEDUP_REMOVED lines=31> */
.L_x_14317:
        /* <DEDUP_REMOVED lines=85> */
.L_x_14574:
        /* <DEDUP_REMOVED lines=24> */
.L_x_14335:
[----:B------:R-:W-:Y:S05]  /*8a00*/  BSYNC B1 ;  /* 0x0000000000017941 */ /* 0x000fea0003800000 */
.L_x_14334:
        /* <DEDUP_REMOVED lines=8> */
[----:B------:R-:W-:Y:S02]  /*8a90*/  IMAD.MOV.U32 R3, RZ, RZ, R5 ;  /* 0x000000ffff037224 */ /* 0x000fe400078e0005 */
        /* <DEDUP_REMOVED lines=10> */
.L_x_14575:
[----:B------:R-:W-:Y:S05]  /*8b40*/  BSYNC B1 ;  /* 0x0000000000017941 */ /* 0x000fea0003800000 */
.L_x_14336:
[----:B------:R-:W-:Y:S04]  /*8b50*/  BSSY B1, `(.L_x_14338) ;  /* 0x0000070000017945 */ /* 0x000fe80003800000 */
[----:B------:R-:W-:Y:S05]  /*8b60*/  @P2 BRA `(.L_x_14339) ;  /* 0x0000000400b82947 */ /* 0x000fea0003800000 */
[----:B------:R-:W2:Y:S01]  /*8b70*/  LDL R0, [R1+0x40] ;  /* 0x0000400001007983 */ /* 0x000ea20000100800 */
[----:B------:R-:W-:Y:S02]  /*8b80*/  SHF.R.U64 R34, R38, 0x10, R39 ;  /* 0x0000001026227819 */ /* 0x000fe40000001227 */
[--C-:B------:R-:W-:Y:S01]  /*8b90*/  SHF.R.U64 R36, R36, 0x10, R37.reuse ;  /* 0x0000001024247819 */ /* 0x100fe20000001225 */
[----:B------:R-:W1:Y:S01]  /*8ba0*/  S2R R3, SR_TID.X ;  /* 0x0000000000037919 */ /* 0x000e620000002100 */
[----:B------:R-:W-:Y:S02]  /*8bb0*/  PRMT R34, R31, 0x5410, R34 ;  /* 0x000054101f227816 */ /* 0x000fe40000000022 */
[----:B------:R-:W-:Y:S02]  /*8bc0*/  SHF.R.U32.HI R38, RZ, 0x10, R37 ;  /* 0x00000010ff267819 */ /* 0x000fe40000011625 */
[----:B------:R-:W-:Y:S01]  /*8bd0*/  SHF.R.U32.HI R40, RZ, 0x10, R29 ;  /* 0x00000010ff287819 */ /* 0x000fe2000001161d */
[----:B------:R-:W-:Y:S01]  /*8be0*/  IMAD.U32 R37, R34, 0x10000, RZ ;  /* 0x0001000022257824 */ /* 0x000fe200078e00ff */
[----:B------:R-:W-:-:S02]  /*8bf0*/  SHF.R.U64 R42, R20, 0x10, R21 ;  /* 0x00000010142a7819 */ /* 0x000fc40000001215 */
[----:B------:R-:W-:Y:S02]  /*8c00*/  PRMT R40, R47, 0x5432, R40 ;  /* 0x000054322f287816 */ /* 0x000fe40000000028 */
[----:B------:R-:W-:Y:S02]  /*8c10*/  PRMT R42, R45, 0x5432, R42 ;  /* 0x000054322d2a7816 */ /* 0x000fe4000000002a */
[----:B------:R-:W-:Y:S02]  /*8c20*/  SHF.R.U32.HI R43, RZ, 0x10, R21 ;  /* 0x00000010ff2b7819 */ /* 0x000fe40000011615 */
[----:B------:R-:W-:Y:S02]  /*8c30*/  LOP3.LUT R34, R34, 0xffff0000, RZ, 0xc0, !PT ;  /* 0xffff000022227812 */ /* 0x000fe400078ec0ff */
[C---:B------:R-:W-:Y:S02]  /*8c40*/  PRMT R38, R44.reuse, 0x5432, R38 ;  /* 0x000054322c267816 */ /* 0x040fe40000000026 */
[----:B------:R-:W-:-:S02]  /*8c50*/  PRMT R43, R44, 0x5410, R43 ;  /* 0x000054102c2b7816 */ /* 0x000fc4000000002b */
[----:B------:R-:W-:Y:S01]  /*8c60*/  PRMT R36, R31, 0x5432, R36 ;  /* 0x000054321f247816 */ /* 0x000fe20000000024 */
[----:B-1----:R-:W-:-:S05]  /*8c70*/  VIADD R3, R3, 0xffffff80 ;  /* 0xffffff8003037836 */ /* 0x002fca0000000000 */
[----:B------:R-:W-:-:S04]  /*8c80*/  SHF.R.S32.HI R14, RZ, 0x1f, R3 ;  /* 0x0000001fff0e7819 */ /* 0x000fc80000011403 */
[----:B------:R-:W-:Y:S01]  /*8c90*/  LEA.HI R14, R14, R3, RZ, 0x5 ;  /* 0x000000030e0e7211 */ /* 0x000fe200078f28ff */
[----:B------:R-:W-:-:S03]  /*8ca0*/  IMAD.IADD R3, R16, 0x1, R35 ;  /* 0x0000000110037824 */ /* 0x000fc600078e0223 */
[----:B------:R-:W-:Y:S01]  /*8cb0*/  SHF.R.S32.HI R14, RZ, 0x5, R14 ;  /* 0x00000005ff0e7819 */ /* 0x000fe2000001140e */
[----:B--2---:R-:W-:-:S05]  /*8cc0*/  IMAD.SHL.U32 R0, R0, 0x40, RZ ;  /* 0x0000004000007824 */ /* 0x004fca00078e00ff */
[----:B0-----:R-:W-:-:S04]  /*8cd0*/  LOP3.LUT R12, R0, 0x1c0, RZ, 0xc0, !PT ;  /* 0x000001c0000c7812 */ /* 0x001fc800078ec0ff */
[C---:B------:R-:W-:Y:S02]  /*8ce0*/  LOP3.LUT R0, R12.reuse, 0x38, R16, 0xf8, !PT ;  /* 0x000000380c007812 */ /* 0x040fe400078ef810 */
[----:B------:R-:W-:Y:S02]  /*8cf0*/  SHF.R.U32.HI R13, RZ, 0x3, R12 ;  /* 0x00000003ff0d7819 */ /* 0x000fe4000001160c */
[----:B------:R-:W-:Y:S02]  /*8d00*/  LOP3.LUT R3, R12, 0x38, R3, 0xf8, !PT ;  /* 0x000000380c037812 */ /* 0x000fe400078ef803 */
[-C--:B------:R-:W-:Y:S02]  /*8d10*/  LOP3.LUT R0, R0, R13.reuse, RZ, 0x3c, !PT ;  /* 0x0000000d00007212 */ /* 0x080fe400078e3cff */
[----:B------:R-:W-:-:S03]  /*8d20*/  LOP3.LUT R3, R3, R13, RZ, 0x3c, !PT ;  /* 0x0000000d03037212 */ /* 0x000fc600078e3cff */
[----:B------:R-:W-:-:S04]  /*8d30*/  IMAD R0, R14, 0x200, R0 ;  /* 0x000002000e007824 */ /* 0x000fc800078e0200 */
[----:B------:R-:W-:Y:S02]  /*8d40*/  IMAD R46, R0, 0x2, R19 ;  /* 0x00000002002e7824 */ /* 0x000fe400078e0213 */
[----:B------:R-:W-:Y:S01]  /*8d50*/  IMAD R0, R14, 0x200, R3 ;  /* 0x000002000e007824 */ /* 0x000fe200078e0203 */
[----:B------:R-:W-:Y:S02]  /*8d60*/  SHF.R.U32.HI R3, RZ, 0x10, R39 ;  /* 0x00000010ff037819 */ /* 0x000fe40000011627 */
[----:B------:R-:W0:Y:S01]  /*8d70*/  LDS.128 R12, [R46+0x18400] ;  /* 0x018400002e0c7984 */ /* 0x000e220000000c00 */
[----:B------:R-:W-:Y:S01]  /*8d80*/  IMAD R48, R0, 0x2, R19 ;  /* 0x0000000200307824 */ /* 0x000fe200078e0213 */
[----:B------:R-:W-:Y:S02]  /*8d90*/  SHF.R.U64 R39, R28, 0x10, R29 ;  /* 0x000000101c277819 */ /* 0x000fe4000000121d */
[----:B------:R-:W-:Y:S02]  /*8da0*/  PRMT R32, R32, 0x5410, R3 ;  /* 0x0000541020207816 */ /* 0x000fe40000000003 */
[----:B------:R-:W1:Y:S01]  /*8db0*/  LDS.128 R24, [R48+0x18400] ;  /* 0x0184000030187984 */ /* 0x000e620000000c00 */
[----:B------:R-:W-:-:S05]  /*8dc0*/  PRMT R39, R45, 0x5410, R39 ;  /* 0x000054102d277816 */ /* 0x000fca0000000027 */
        /* <DEDUP_REMOVED lines=19> */
[C---:B------:R-:W-:Y:S01]  /*8f00*/  FMUL.FTZ R37, R29.reuse, R28 ;  /* 0x0000001c1d257220 */ /* 0x040fe20000410000 */
[----:B------:R-:W-:Y:S01]  /*8f10*/  FMUL.FTZ R24, R24, R34 ;  /* 0x0000002218187220 */ /* 0x000fe20000410000 */
[----:B------:R-:W-:Y:S01]  /*8f20*/  LOP3.LUT R40, R40, 0xffff0000, RZ, 0xc0, !PT ;  /* 0xffff000028287812 */ /* 0x000fe200078ec0ff */
[----:B------:R-:W-:Y:S01]  /*8f30*/  FMUL.FTZ R29, R29, R0 ;  /* 0x000000001d1d7220 */ /* 0x000fe20000410000 */
[----:B------:R-:W-:Y:S01]  /*8f40*/  LOP3.LUT R32, R32, 0xffff0000, RZ, 0xc0, !PT ;  /* 0xffff000020207812 */ /* 0x000fe200078ec0ff */
[----:B------:R-:W-:-:S02]  /*8f50*/  IMAD.U32 R30, R26, 0x10000, RZ ;  /* 0x000100001a1e7824 */ /* 0x000fc400078e00ff */
[C---:B------:R-:W-:Y:S01]  /*8f60*/  FFMA.FTZ R44, R3.reuse, R34, -R44 ;  /* 0x00000022032c7223 */ /* 0x040fe2000001082c */
[C---:B------:R-:W-:Y:S01]  /*8f70*/  FFMA.FTZ R28, R12.reuse, R28, R29 ;  /* 0x0000001c0c1c7223 */ /* 0x040fe2000001001d */
[----:B------:R-:W-:Y:S01]  /*8f80*/  FFMA.FTZ R24, R3, R39, R24 ;  /* 0x0000002703187223 */ /* 0x000fe20000010018 */
[----:B------:R-:W-:Y:S01]  /*8f90*/  FFMA.FTZ R37, R12, R0, -R37 ;  /* 0x000000000c257223 */ /* 0x000fe20000010825 */
[----:B------:R-:W-:Y:S02]  /*8fa0*/  IMAD.U32 R29, R42, 0x10000, RZ ;  /* 0x000100002a1d7824 */ /* 0x000fe400078e00ff */
[C---:B------:R-:W-:Y:S01]  /*8fb0*/  FMUL.FTZ R0, R25.reuse, R40 ;  /* 0x0000002819007220 */ /* 0x040fe20000410000 */
[----:B------:R-:W-:Y:S02]  /*8fc0*/  IMAD.U32 R3, R36, 0x10000, RZ ;  /* 0x0001000024037824 */ /* 0x000fe400078e00ff */
[----:B------:R-:W-:Y:S01]  /*8fd0*/  FMUL.FTZ R34, R25, R32 ;  /* 0x0000002019227220 */ /* 0x000fe20000410000 */
[----:B------:R-:W-:-:S02]  /*8fe0*/  IMAD.U32 R31, R27, 0x10000, RZ ;  /* 0x000100001b1f7824 */ /* 0x000fc400078e00ff */
[C---:B------:R-:W-:Y:S01]  /*8ff0*/  FMUL.FTZ R39, R30.reuse, R29 ;  /* 0x0000001d1e277220 */ /* 0x040fe20000410000 */
[----:B------:R-:W-:Y:S02]  /*9000*/  IMAD.U32 R12, R43, 0x10000, RZ ;  /* 0x000100002b0c7824 */ /* 0x000fe400078e00ff */
[C---:B------:R-:W-:Y:S01]  /*9010*/  FFMA.FTZ R32, R13.reuse, R32, -R0 ;  /* 0x000000200d207223 */ /* 0x040fe20000010800 */
[-C--:B------:R-:W-:Y:S01]  /*9020*/  FMUL.FTZ R30, R30, R3.reuse ;  /* 0x000000031e1e7220 */ /* 0x080fe20000410000 */
[----:B------:R-:W-:Y:S01]  /*9030*/  FFMA.FTZ R25, R13, R40, R34 ;  /* 0x000000280d197223 */ /* 0x000fe20000010022 */
        /* <DEDUP_REMOVED lines=8> */
[----:B------:R-:W-:-:S02]  /*90c0*/  LOP3.LUT R13, R42, 0xffff0000, RZ, 0xc0, !PT ;  /* 0xffff00002a0d7812 */ /* 0x000fc400078ec0ff */
[----:B------:R-:W-:Y:S01]  /*90d0*/  LOP3.LUT R27, R27, 0xffff0000, RZ, 0xc0, !PT ;  /* 0xffff00001b1b7812 */ /* 0x000fe200078ec0ff */
[----:B------:R-:W-:Y:S01]  /*90e0*/  FFMA.FTZ R29, R21, R12, R20 ;  /* 0x0000000c151d7223 */ /* 0x000fe20000010014 */
[----:B------:R-:W-:Y:S01]  /*90f0*/  LOP3.LUT R0, R43, 0xffff0000, RZ, 0xc0, !PT ;  /* 0xffff00002b007812 */ /* 0x000fe200078ec0ff */
[----:B------:R-:W-:Y:S01]  /*9100*/  FMUL.FTZ R21, R26, R13 ;  /* 0x0000000d1a157220 */ /* 0x000fe20000410000 */
[----:B------:R-:W-:Y:S02]  /*9110*/  LOP3.LUT R3, R36, 0xffff0000, RZ, 0xc0, !PT ;  /* 0xffff000024037812 */ /* 0x000fe400078ec0ff */
[----:B------:R-:W-:Y:S01]  /*9120*/  LOP3.LUT R38, R38, 0xffff0000, RZ, 0xc0, !PT ;  /* 0xffff000026267812 */ /* 0x000fe200078ec0ff */
[----:B------:R-:W-:Y:S01]  /*9130*/  FMUL.FTZ R12, R27, R0 ;  /* 0x000000001b0c7220 */ /* 0x000fe20000410000 */
[----:B------:R-:W-:Y:S01]  /*9140*/  LOP3.LUT R15, R15, 0xffff0000, RZ, 0xc0, !PT ;  /* 0xffff00000f0f7812 */ /* 0x000fe200078ec0ff */
[-C--:B------:R-:W-:Y:S01]  /*9150*/  FMUL.FTZ R26, R26, R3.reuse ;  /* 0x000000031a1a7220 */ /* 0x080fe20000410000 */
[----:B------:R-:W-:Y:S01]  /*9160*/  FFMA.FTZ R20, R14, R3, -R21 ;  /* 0x000000030e147223 */ /* 0x000fe20000010815 */
[-C--:B------:R-:W-:Y:S01]  /*9170*/  FMUL.FTZ R27, R27, R38.reuse ;  /* 0x000000261b1b7220 */ /* 0x080fe20000410000 */
        /* <DEDUP_REMOVED lines=13> */
.L_x_14339:
[----:B------:R-:W-:Y:S05]  /*9250*/  BSYNC B1 ;  /* 0x0000000000017941 */ /* 0x000fea0003800000 */
.L_x_14338:
[----:B------:R-:W-:Y:S01]  /*9260*/  PRMT R3, R54, 0x5410, R53 ;  /* 0x0000541036037816 */ /* 0x000fe20000000035 */
[----:B------:R-:W-:Y:S06]  /*9270*/  @P0 BRA `(.L_x_14330) ;  /* 0x0000000400a80947 */ /* 0x000fec0003800000 */
[----:B01----:R-:W2:Y:S01]  /*9280*/  LDL R12, [R1+0xc] ;  /* 0x00000c00010c7983 */ /* 0x003ea20000100800 */
        /* <DEDUP_REMOVED lines=12> */
[--C-:B------:R-:W-:Y:S02]  /*9350*/  SHF.R.U64 R21, R8, 0x10, R9.reuse ;  /* 0x0000001008157819 */ /* 0x100fe40000001209 */
[----:B------:R-:W-:Y:S02]  /*9360*/  PRMT R32, R50, 0x5432, R32 ;  /* 0x0000543232207816 */ /* 0x000fe40000000020 */
[----:B------:R-:W-:Y:S02]  /*9370*/  SHF.R.U32.HI R29, RZ, 0x10, R9 ;  /* 0x00000010ff1d7819 */ /* 0x000fe40000011609 */
[--C-:B------:R-:W-:Y:S01]  /*9380*/  SHF.R.U64 R30, R10, 0x10, R11.reuse ;  /* 0x000000100a1e7819 */ /* 0x100fe2000000120b */
[----:B------:R-:W-:Y:S01]  /*9390*/  IMAD.U32 R34, R32, 0x10000, RZ ;  /* 0x0001000020227824 */ /* 0x000fe200078e00ff */
[----:B------:R-:W-:-:S02]  /*93a0*/  SHF.R.U32.HI R31, RZ, 0x10, R11 ;  /* 0x00000010ff1f7819 */ /* 0x000fc4000001160b */
[----:B------:R-:W-:Y:S02]  /*93b0*/  SHF.R.U32.HI R35, RZ, 0x10, R5 ;  /* 0x00000010ff237819 */ /* 0x000fe40000011605 */
[----:B------:R-:W-:Y:S02]  /*93c0*/  PRMT R21, R51, 0x5410, R21 ;  /* 0x0000541033157816 */ /* 0x000fe40000000015 */
[----:B------:R-:W-:Y:S02]  /*93d0*/  SHF.R.U32.HI R38, RZ, 0x10, R7 ;  /* 0x00000010ff267819 */ /* 0x000fe40000011607 */
[----:B------:R-:W-:Y:S01]  /*93e0*/  PRMT R30, R3, 0x5432, R30 ;  /* 0x00005432031e7816 */ /* 0x000fe2000000001e */
[----:B------:R-:W-:Y:S01]  /*93f0*/  IMAD.U32 R28, R21, 0x10000, RZ ;  /* 0x00010000151c7824 */ /* 0x000fe200078e00ff */
[----:B------:R-:W-:Y:S02]  /*9400*/  PRMT R31, R3, 0x5410, R31 ;  /* 0x00005410031f7816 */ /* 0x000fe4000000001f */
[----:B------:R-:W-:-:S02]  /*9410*/  PRMT R35, R50, 0x5410, R35 ;  /* 0x0000541032237816 */ /* 0x000fc40000000023 */
[----:B------:R-:W-:Y:S02]  /*9420*/  PRMT R29, R52, 0x5410, R29 ;  /* 0x00005410341d7816 */ /* 0x000fe4000000001d */
[----:B------:R-:W-:Y:S01]  /*9430*/  PRMT R38, R49, 0x5432, R38 ;  /* 0x0000543231267816 */ /* 0x000fe20000000026 */
[----:B------:R-:W-:Y:S01]  /*9440*/  IMAD.U32 R36, R35, 0x10000, RZ ;  /* 0x0001000023247824 */ /* 0x000fe200078e00ff */
[----:B------:R-:W-:Y:S02]  /*9450*/  SHF.R.U64 R37, R6, 0x10, R7 ;  /* 0x0000001006257819 */ /* 0x000fe40000001207 */
[----:B------:R-:W-:Y:S02]  /*9460*/  LOP3.LUT R21, R21, 0xffff0000, RZ, 0xc0, !PT ;  /* 0xffff000015157812 */ /* 0x000fe400078ec0ff */
[----:B------:R-:W-:Y:S02]  /*9470*/  PRMT R37, R49, 0x5410, R37 ;  /* 0x0000541031257816 */ /* 0x000fe40000000025 */
[----:B------:R-:W-:Y:S01]  /*9480*/  LOP3.LUT R35, R35, 0xffff0000, RZ, 0xc0, !PT ;  /* 0xffff000023237812 */ /* 0x000fe200078ec0ff */
[----:B--2---:R-:W-:-:S04]  /*9490*/  IMAD.IADD R0, R12, 0x1, R0 ;  /* 0x000000010c007824 */ /* 0x004fc800078e0200 */
[----:B------:R-:W-:Y:S01]  /*94a0*/  IMAD R0, R0, 0x2, R19 ;  /* 0x0000000200007824 */ /* 0x000fe200078e0213 */
[----:B---3--:R-:W0:Y:S04]  /*94b0*/  LDS.128 R12, [R39+0x18400] ;  /* 0x01840000270c7984 */ /* 0x008e280000000c00 */
[----:B------:R-:W1:Y:S01]  /*94c0*/  LDS.128 R24, [R0+0x18400] ;  /* 0x0184000000187984 */ /* 0x000e620000000c00 */
[----:B0-----:R-:W-:Y:S02]  /*94d0*/  IMAD.U32 R3, R12, 0x10000, RZ ;  /* 0x000100000c037824 */ /* 0x001fe400078e00ff */
[----:B-1----:R-:W-:-:S04]  /*94e0*/  IMAD.U32 R9, R24, 0x10000, RZ ;  /* 0x0001000018097824 */ /* 0x002fc800078e00ff */
[----:B------:R-:W-:Y:S01]  /*94f0*/  FMUL.FTZ R40, R9, R34 ;  /* 0x0000002209287220 */ /* 0x000fe20000410000 */
[----:B------:R-:W-:Y:S01]  /*9500*/  IMAD.U32 R11, R25, 0x10000, RZ ;  /* 0x00010000190b7824 */ /* 0x000fe200078e00ff */
[----:B------:R-:W-:Y:S01]  /*9510*/  LOP3.LUT R10, R24, 0xffff0000, RZ, 0xc0, !PT ;  /* 0xffff0000180a7812 */ /* 0x000fe200078ec0ff */
[-C--:B------:R-:W-:Y:S01]  /*9520*/  FMUL.FTZ R42, R9, R28.reuse ;  /* 0x0000001c092a7220 */ /* 0x080fe20000410000 */
[----:B------:R-:W-:Y:S01]  /*9530*/  FFMA.FTZ R40, R3, R28, -R40 ;  /* 0x0000001c03287223 */ /* 0x000fe20000010828 */
[----:B------:R-:W-:Y:S01]  /*9540*/  LOP3.LUT R24, R25, 0xffff0000, RZ, 0xc0, !PT ;  /* 0xffff000019187812 */ /* 0x000fe200078ec0ff */
[----:B------:R-:W-:Y:S02]  /*9550*/  IMAD.U32 R28, R29, 0x10000, RZ ;  /* 0x000100001d1c7824 */ /* 0x000fe400078e00ff */
[----:B------:R-:W-:Y:S02]  /*9560*/  IMAD.U32 R20, R27, 0x10000, RZ ;  /* 0x000100001b147824 */ /* 0x000fe400078e00ff */
[----:B------:R-:W-:-:S02]  /*9570*/  IMAD.U32 R25, R38, 0x10000, RZ ;  /* 0x0001000026197824 */ /* 0x000fc400078e00ff */
[----:B------:R-:W-:Y:S01]  /*9580*/  FMUL.FTZ R44, R11, R36 ;  /* 0x000000240b2c7220 */ /* 0x000fe20000410000 */
[----:B------:R-:W-:Y:S02]  /*9590*/  IMAD.U32 R5, R13, 0x10000, RZ ;  /* 0x000100000d057824 */ /* 0x000fe400078e00ff */
[----:B------:R-:W-:Y:S01]  /*95a0*/  FFMA.FTZ R42, R3, R34, R42 ;  /* 0x00000022032a7223 */ /* 0x000fe2000001002a */
[----:B------:R-:W-:Y:S02]  /*95b0*/  IMAD.U32 R3, R31, 0x10000, RZ ;  /* 0x000100001f037824 */ /* 0x000fe400078e00ff */
[-C--:B------:R-:W-:Y:S01]  /*95c0*/  FMUL.FTZ R34, R11, R28.reuse ;  /* 0x0000001c0b227220 */ /* 0x080fe20000410000 */
[----:B------:R-:W-:Y:S02]  /*95d0*/  IMAD.U32 R8, R15, 0x10000, RZ ;  /* 0x000100000f087824 */ /* 0x000fe400078e00ff */
[----:B------:R-:W-:Y:S01]  /*95e0*/  FMUL.FTZ R11, R20, R25 ;  /* 0x00000019140b7220 */ /* 0x000fe20000410000 */
[----:B------:R-:W-:Y:S01]  /*95f0*/  LOP3.LUT R9, R32, 0xffff0000, RZ, 0xc0, !PT ;  /* 0xffff000020097812 */ /* 0x000fe200078ec0ff */
[----:B------:R-:W-:Y:S01]  /*9600*/  FFMA.FTZ R44, R5, R28, -R44 ;  /* 0x0000001c052c7223 */ /* 0x000fe2000001082c */
[-C--:B------:R-:W-:Y:S01]  /*9610*/  FMUL.FTZ R28, R20, R3.reuse ;  /* 0x00000003141c7220 */ /* 0x080fe20000410000 */
[----:B------:R-:W-:Y:S01]  /*9620*/  LOP3.LUT R4, R12, 0xffff0000, RZ, 0xc0, !PT ;  /* 0xffff00000c047812 */ /* 0x000fe200078ec0ff */
[----:B------:R-:W-:Y:S01]  /*9630*/  FFMA.FTZ R20, R8, R3, -R11 ;  /* 0x0000000308147223 */ /* 0x000fe2000001080b */
[----:B------:R-:W-:Y:S01]  /*9640*/  FMUL.FTZ R3, R10, R9 ;  /* 0x000000090a037220 */ /* 0x000fe20000410000 */
[----:B------:R-:W-:Y:S01]  /*9650*/  LOP3.LUT R12, R13, 0xffff0000, RZ, 0xc0, !PT ;  /* 0xffff00000d0c7812 */ /* 0x000fe200078ec0ff */
[----:B------:R-:W-:Y:S01]  /*9660*/  FFMA.FTZ R34, R5, R36, R34 ;  /* 0x0000002405227223 */ /* 0x000fe20000010022 */
[C---:B------:R-:W-:Y:S01]  /*9670*/  IMAD.U32 R6, R14.reuse, 0x10000, RZ ;  /* 0x000100000e067824 */ /* 0x040fe200078e00ff */
[----:B------:R-:W-:Y:S01]  /*9680*/  LOP3.LUT R7, R14, 0xffff0000, RZ, 0xc0, !PT ;  /* 0xffff00000e077812 */ /* 0x000fe200078ec0ff */
[----:B------:R-:W-:Y:S01]  /*9690*/  IMAD.U32 R13, R26, 0x10000, RZ ;  /* 0x000100001a0d7824 */ /* 0x000fe200078e00ff */
[----:B------:R-:W-:Y:S01]  /*96a0*/  LOP3.LUT R14, R15, 0xffff0000, RZ, 0xc0, !PT ;  /* 0xffff00000f0e7812 */ /* 0x000fe200078ec0ff */
[----:B------:R-:W-:-:S02]  /*96b0*/  IMAD.U32 R5, R37, 0x10000, RZ ;  /* 0x0001000025057824 */ /* 0x000fc400078e00ff */
[-C--:B------:R-:W-:Y:S01]  /*96c0*/  FMUL.FTZ R11, R10, R21.reuse ;  /* 0x000000150a0b7220 */ /* 0x080fe20000410000 */
[----:B------:R-:W-:Y:S01]  /*96d0*/  LOP3.LUT R15, R26, 0xffff0000, RZ, 0xc0, !PT ;  /* 0xffff00001a0f7812 */ /* 0x000fe200078ec0ff */
[----:B------:R-:W-:Y:S01]  /*96e0*/  FFMA.FTZ R21, R4, R21, -R3 ;  /* 0x0000001504157223 */ /* 0x000fe20000010803 */
[----:B------:R-:W-:Y:S01]  /*96f0*/  LOP3.LUT R26, R27, 0xffff0000, RZ, 0xc0, !PT ;  /* 0xffff00001b1a7812 */ /* 0x000fe200078ec0ff */
[----:B------:R-:W-:Y:S02]  /*9700*/  IMAD.U32 R3, R30, 0x10000, RZ ;  /* 0x000100001e037824 */ /* 0x000fe400078e00ff */
[----:B------:R-:W-:Y:S01]  /*9710*/  FMUL.FTZ R27, R13, R5 ;  /* 0x000000050d1b7220 */ /* 0x000fe20000410000 */
        /* <DEDUP_REMOVED lines=9> */
[C---:B------:R-:W-:Y:S01]  /*97b0*/  FMUL.FTZ R6, R15.reuse, R4 ;  /* 0x000000040f067220 */ /* 0x040fe20000410000 */
[----:B------:R-:W-:Y:S01]  /*97c0*/  FFMA.FTZ R28, R8, R25, R28 ;  /* 0x00000019081c7223 */ /* 0x000fe2000001001c */
[-C--:B------:R-:W-:Y:S01]  /*97d0*/  FMUL.FTZ R15, R15, R30.reuse ;  /* 0x0000001e0f0f7220 */ /* 0x080fe20000410000 */
[----:B------:R-:W-:Y:S01]  /*97e0*/  FMUL.FTZ R25, R24, R35 ;  /* 0x0000002318197220 */ /* 0x000fe20000410000 */
[----:B------:R-:W-:Y:S01]  /*97f0*/  FMUL.FTZ R5, R26, R3 ;  /* 0x000000031a057220 */ /* 0x000fe20000410000 */
[----:B------:R-:W-:Y:S01]  /*9800*/  FMUL.FTZ R24, R24, R29 ;  /* 0x0000001d18187220 */ /* 0x000fe20000410000 */
[----:B------:R-:W-:Y:S01]  /*9810*/  FMUL.FTZ R26, R26, R31 ;  /* 0x0000001f1a1a7220 */ /* 0x000fe20000410000 */
[C---:B------:R-:W-:Y:S01]  /*9820*/  FFMA.FTZ R6, R7.reuse, R30, -R6 ;  /* 0x0000001e07067223 */ /* 0x040fe20000010806 */
[----:B------:R-:W-:Y:S01]  /*9830*/  FFMA.FTZ R15, R7, R4, R15 ;  /* 0x00000004070f7223 */ /* 0x000fe2000001000f */
        /* <DEDUP_REMOVED lines=14> */
.L_x_14330:
[----:B------:R-:W-:Y:S05]  /*9920*/  BSYNC B0 ;  /* 0x0000000000007941 */ /* 0x000fea0003800000 */
.L_x_14316:
        /* <DEDUP_REMOVED lines=8> */
.L_x_14313:
[----:B0123--:R-:W0:Y:S01]  /*99b0*/  S2R R0, SR_TID.X ;  /* 0x0000000000007919 */ /* 0x00fe220000002100 */
[----:B------:R-:W-:Y:S01]  /*99c0*/  ISETP.NE.AND P0, PT, R209, 0x3, PT ;  /* 0x00000003d100780c */ /* 0x000fe20003f05270 */
[----:B------:R-:W-:Y:S05]  /*99d0*/  WARPSYNC.ALL ;  /* 0x0000000000007948 */ /* 0x000fea0003800000 */
[----:B0-----:R-:W-:-:S05]  /*99e0*/  SHF.R.U32.HI R0, RZ, 0x7, R0 ;  /* 0x00000007ff007819 */ /* 0x001fca0000011600 */
[----:B------:R-:W-:-:S05]  /*99f0*/  VIADD R14, R0, 0x8 ;  /* 0x00000008000e7836 */ /* 0x000fca0000000000 */
[----:B------:R0:W-:Y:S06]  /*9a00*/  BAR.SYNC.DEFER_BLOCKING R14, 0x100 ;  /* 0x0004000e0000751d */ /* 0x0001ec0000010000 */
[----:B------:R-:W-:Y:S05]  /*9a10*/  @!P0 BRA `(.L_x_14340) ;  /* 0x0000000000048947 */ /* 0x000fea0003800000 */
[----:B------:R-:W-:Y:S01]  /*9a20*/  BPT.TRAP 0x1 ;  /* 0x000000040000795c */ /* 0x000fe20000300000 */
.L_x_14340:
[----:B------:R-:W-:Y:S01]  /*9a30*/  IMAD R9, R23, 0x8, R19 ;  /* 0x0000000817097824 */ /* 0x000fe200078e0213 */
[----:B------:R-:W-:-:S04]  /*9a40*/  SHF.L.U32 R72, R207, 0x1f, RZ ;  /* 0x0000001fcf487819 */ /* 0x000fc800000006ff */
[----:B------:R1:W2:Y:S01]  /*9a50*/  SYNCS.PHASECHK.TRANS64.TRYWAIT P1, [R9+URZ+0x22830], R72 ;  /* 0x02283048090075a7 */ /* 0x0002a2000802017f */
[----:B------:R-:W-:Y:S05]  /*9a60*/  @!P0 BRA `(.L_x_14341) ;  /* 0x0000000000048947 */ /* 0x000fea0003800000 */
[----:B------:R-:W-:Y:S01]  /*9a70*/  BPT.TRAP 0x1 ;  /* 0x000000040000795c */ /* 0x000fe20000300000 */
.L_x_14341:
[----:B------:R-:W-:Y:S01]  /*9a80*/  VIADD R0, R19, 0x1c400 ;  /* 0x0001c40013007836 */ /* 0x000fe20000000000 */
[----:B------:R-:W-:Y:S01]  /*9a90*/  LOP3.LUT R6, R33, 0x10000, RZ, 0xfc, !PT ;  /* 0x0001000021067812 */ /* 0x000fe200078efcff */
[----:B------:R-:W-:-:S03]  /*9aa0*/  IMAD.MOV.U32 R7, RZ, RZ, 0x40000040 ;  /* 0x40000040ff077424 */ /* 0x000fc600078e00ff */
[----:B------:R-:W-:-:S04]  /*9ab0*/  SHF.R.U32.HI R0, RZ, 0x4, R0 ;  /* 0x00000004ff007819 */ /* 0x000fc80000011600 */
[----:B------:R-:W-:-:S04]  /*9ac0*/  LOP3.LUT R0, R0, 0x3fff, RZ, 0xc0, !PT ;  /* 0x00003fff00007812 */ /* 0x000fc800078ec0ff */
[----:B------:R-:W-:Y:S01]  /*9ad0*/  LOP3.LUT R222, R0, 0x10000, RZ, 0xfc, !PT ;  /* 0x0001000000de7812 */ /* 0x000fe200078efcff */
[----:B--2---:R-:W-:Y:S06]  /*9ae0*/  @P1 BRA `(.L_x_14342) ;  /* 0x0000000000081947 */ /* 0x004fec0003800000 */
[----:B------:R-:W2:Y:S02]  /*9af0*/  SYNCS.PHASECHK.TRANS64.TRYWAIT P1, [R9+URZ+0x22830], R72 ;  /* 0x02283048090075a7 */ /* 0x000ea4000802017f */
[----:B--2---:R-:W-:Y:S05]  /*9b00*/  @!P1 BRA `(.L_x_14343) ;  /* 0x0000012000249947 */ /* 0x004fea0003800000 */
.L_x_14342:
[----:B------:R-:W-:Y:S01]  /*9b10*/  IMAD R4, R23, 0x300, R222 ;  /* 0x0000030017047824 */ /* 0x000fe200078e02de */
        /* <DEDUP_REMOVED lines=10> */
[----:B------:R-:W3:Y:S01]  /*9bc0*/  S2R R0, SR_TID.X ;  /* 0x0000000000007919 */ /* 0x000ee20000002100 */
[----:B------:R-:W-:-:S02]  /*9bd0*/  IMAD.MOV.U32 R11, RZ, RZ, 0x40000040 ;  /* 0x40000040ff0b7424 */ /* 0x000fc400078e00ff */
[----:B------:R-:W-:Y:S02]  /*9be0*/  VIADD R12, R6, 0x4 ;  /* 0x00000004060c7836 */ /* 0x000fe40000000000 */
[----:B------:R-:W-:Y:S02]  /*9bf0*/  IMAD.MOV.U32 R13, RZ, RZ, 0x40000040 ;  /* 0x40000040ff0d7424 */ /* 0x000fe400078e00ff */
[----:B------:R-:W-:-:S04]  /*9c00*/  IMAD.MOV.U32 R5, RZ, RZ, 0x40000040 ;  /* 0x40000040ff057424 */ /* 0x000fc800078e00ff */
        /* <DEDUP_REMOVED lines=8> */
[----:B---3--:R-:W-:-:S04]  /*9c90*/  SHF.R.U32.HI R0, RZ, 0x7, R0 ;  /* 0x00000007ff007819 */ /* 0x008fc80000011600 */
[----:B------:R-:W-:Y:S01]  /*9ca0*/  IADD3 R212, -R0, 0xb, RZ ;  /* 0x0000000b00d47810 */ /* 0x000fe20007ffe1ff */
[----:B------:R-:W-:Y:S02]  /*9cb0*/  WARPGROUP.DEPBAR.LE gsb0, 0x0 ;  /* 0x00008000000079c5 */ /* 0x000fe40000010000 */
[----:B------:R-:W-:-:S06]  /*9cc0*/  WARPGROUP.ARRIVE ;  /* 0x00000000000079c5 */ /* 0x000fcc0000000000 */
[----:B------:R-:W-:Y:S01]  /*9cd0*/  HGMMA.64x96x16.F32.BF16 R24, gdesc[UR4], R24, gsb0 ;  /* 0x01600000041879f0 */ /* 0x000fe20008001818 */
        /* <DEDUP_REMOVED lines=20> */
.L_x_14344:
[----:B------:R-:W4:Y:S01]  /*9e20*/  LDL R0, [R1+0x10] ;  /* 0x0000100001007983 */ /* 0x000f220000100800 */
[----:B------:R-:W5:Y:S03]  /*9e30*/  LDC R3, c[0x0][0x448] ;  /* 0x00011200ff037b82 */ /* 0x000f660000000800 */
[----:B------:R-:W2:Y:S04]  /*9e40*/  LDL R8, [R1+0x4] ;  /* 0x0000040001087983 */ /* 0x000ea80000100800 */
[----:B------:R-:W3:Y:S01]  /*9e50*/  LDL R5, [R1+0x18] ;  /* 0x0000180001057983 */ /* 0x000ee20000100800 */
[----:B------:R-:W-:Y:S01]  /*9e60*/  LOP3.LUT R22, R22, 0xfffffff7, RZ, 0xc0, !PT ;  /* 0xfffffff716167812 */ /* 0x000fe200078ec0ff */
[----:B------:R-:W-:Y:S01]  /*9e70*/  ULDC UR4, c[0x0][0x988] ;  /* 0x0002620000047ab9 */ /* 0x000fe20000000800 */
[----:B------:R-:W0:Y:S01]  /*9e80*/  S2R R75, SR_CgaCtaId ;  /* 0x00000000004b7919 */ /* 0x000e220000008800 */
[----:B-----5:R-:W-:-:S13]  /*9e90*/  ISETP.NE.AND P1, PT, R3, 0x1, PT ;  /* 0x000000010300780c */ /* 0x020fda0003f25270 */
[----:B------:R-:W5:Y:S01]  /*9ea0*/  @P1 LDC R3, c[0x0][0x44c] ;  /* 0x00011300ff031b82 */ /* 0x000f620000000800 */
[----:B------:R-:W-:-:S07]  /*9eb0*/  @P1 LOP3.LUT R22, R22, 0x8, RZ, 0xfc, !PT ;  /* 0x0000000816161812 */ /* 0x000fce00078efcff */
[----:B------:R-:W1:Y:S01]  /*9ec0*/  @P1 LDC R4, c[0x0][0x450] ;  /* 0x00011400ff041b82 */ /* 0x000e620000000800 */
[----:B----4-:R-:W-:-:S04]  /*9ed0*/  IMAD.IADD R0, R0, 0x1, R223 ;  /* 0x0000000100007824 */ /* 0x010fc800078e02df */
[----:B-----5:R-:W-:-:S05]  /*9ee0*/  @P1 IMAD.HI.U32 R3, R0, R3, RZ ;  /* 0x0000000300031227 */ /* 0x020fca00078e00ff */
[----:B-1----:R-:W-:Y:S01]  /*9ef0*/  @P1 SHF.R.U32.HI R0, RZ, R4, R3 ;  /* 0x00000004ff001219 */ /* 0x002fe20000011603 */
[----:B--2---:R-:W-:-:S04]  /*9f00*/  IMAD R3, R172, -0x60, R8 ;  /* 0xffffffa0ac037824 */ /* 0x004fc800078e0208 */
[----:B------:R-:W1:Y:S01]  /*9f10*/  SHFL.IDX PT, R4, R0, 0x1, 0x1c1f ;  /* 0x003c1f0000047f89 */ /* 0x000e6200000e0000 */
[----:B------:R-:W-:-:S03]  /*9f20*/  VIADD R3, R3, 0x60 ;  /* 0x0000006003037836 */ /* 0x000fc60000000000 */
[----:B------:R-:W2:Y:S01]  /*9f30*/  SHFL.IDX PT, R0, R0, RZ, 0x1c1f ;  /* 0x001c1fff00007589 */ /* 0x000ea200000e0000 */
[----:B---3--:R-:W-:-:S05]  /*9f40*/  IMAD R3, R5, -0x2, R3 ;  /* 0xfffffffe05037824 */ /* 0x008fca00078e0203 */
[----:B------:R-:W-:-:S04]  /*9f50*/  IADD3 R8, -R220, 0x1, R3 ;  /* 0x00000001dc087810 */ /* 0x000fc80007ffe103 */
        /* <DEDUP_REMOVED lines=58> */
[C---:B------:R-:W-:Y:S02]  /*a300*/  ISETP.GT.AND P2, PT, R5.reuse, 0x50, PT ;  /* 0x000000500500780c */ /* 0x040fe40003f44270 */
[----:B------:R-:W-:Y:S02]  /*a310*/  FMNMX.FTZ R15, R62, R15, !PT ;  /* 0x0000000f3e0f7209 */ /* 0x000fe40007810000 */
[----:B------:R-:W-:-:S02]  /*a320*/  ISETP.GT.AND P1, PT, R5, 0x51, PT ;  /* 0x000000510500780c */ /* 0x000fc40003f24270 */
[----:B------:R-:W-:Y:S02]  /*a330*/  FSEL R66, R66, -INF , P2 ;  /* 0xff80000042427808 */ /* 0x000fe40001000000 */
[----:B------:R-:W-:Y:S02]  /*a340*/  FMNMX.FTZ R15, R78, R15, !PT ;  /* 0x0000000f4e0f7209 */ /* 0x000fe40007810000 */
[----:B------:R-:W-:Y:S02]  /*a350*/  FSEL R76, R67, -INF , P1 ;  /* 0xff800000434c7808 */ /* 0x000fe40000800000 */
[C---:B------:R-:W-:Y:S02]  /*a360*/  ISETP.GT.AND P2, PT, R5.reuse, 0x58, PT ;  /* 0x000000580500780c */ /* 0x040fe40003f44270 */
[----:B------:R-:W-:Y:S02]  /*a370*/  ISETP.GT.AND P1, PT, R5, 0x59, PT ;  /* 0x000000590500780c */ /* 0x000fe40003f24270 */
[----:B--2---:R-:W-:Y:S01]  /*a380*/  VIADDMNMX R51, R0, R8, R3, PT ;  /* 0x0000000800337246 */ /* 0x004fe20003800103 */
[----:B------:R-:W-:Y:S01]  /*a390*/  IMAD.U32 R0, RZ, RZ, UR4 ;  /* 0x00000004ff007e24 */ /* 0x000fe2000f8e00ff */
[----:B------:R-:W-:-:S02]  /*a3a0*/  FMNMX.FTZ R15, R66, R15, !PT ;  /* 0x0000000f420f7209 */ /* 0x000fc40007810000 */
[----:B------:R-:W-:Y:S02]  /*a3b0*/  FSEL R70, R70, -INF , P2 ;  /* 0xff80000046467808 */ /* 0x000fe40001000000 */
[----:B------:R-:W-:Y:S02]  /*a3c0*/  FSEL R71, R71, -INF , P1 ;  /* 0xff80000047477808 */ /* 0x000fe40000800000 */
[C---:B------:R-:W-:Y:S02]  /*a3d0*/  ISETP.GT.AND P1, PT, R51.reuse, RZ, PT ;  /* 0x000000ff3300720c */ /* 0x040fe40003f24270 */
[C---:B------:R-:W-:Y:S02]  /*a3e0*/  ISETP.GT.AND P2, PT, R51.reuse, 0x1, PT ;  /* 0x000000013300780c */ /* 0x040fe40003f44270 */
[----:B------:R-:W-:Y:S02]  /*a3f0*/  FMNMX.FTZ R15, R76, R15, !PT ;  /* 0x0000000f4c0f7209 */ /* 0x000fe40007810000 */
[----:B------:R-:W-:-:S02]  /*a400*/  ISETP.GT.AND P3, PT, R51, 0x8, PT ;  /* 0x000000083300780c */ /* 0x000fc40003f64270 */
[----:B------:R-:W-:Y:S02]  /*a410*/  FSEL R39, R24, -INF , P1 ;  /* 0xff80000018277808 */ /* 0x000fe40000800000 */
[----:B------:R-:W-:Y:S02]  /*a420*/  FSEL R35, R25, -INF , P2 ;  /* 0xff80000019237808 */ /* 0x000fe40001000000 */
[----:B------:R-:W-:Y:S02]  /*a430*/  FMNMX.FTZ R94, R70, R15, !PT ;  /* 0x0000000f465e7209 */ /* 0x000fe40007810000 */
[----:B------:R-:W-:Y:S02]  /*a440*/  ISETP.GT.AND P1, PT, R51, 0x9, PT ;  /* 0x000000093300780c */ /* 0x000fe40003f24270 */
[----:B------:R-:W-:Y:S02]  /*a450*/  FSEL R27, R28, -INF , P3 ;  /* 0xff8000001c1b7808 */ /* 0x000fe40001800000 */
[----:B------:R-:W-:-:S02]  /*a460*/  FMNMX.FTZ R8, R39, R35, !PT ;  /* 0x0000002327087209 */ /* 0x000fc40007810000 */
[----:B------:R-:W-:Y:S02]  /*a470*/  FMNMX.FTZ R94, R71, R94, !PT ;  /* 0x0000005e475e7209 */ /* 0x000fe40007810000 */
[----:B------:R-:W-:Y:S02]  /*a480*/  ISETP.GT.AND P2, PT, R51, 0x10, PT ;  /* 0x000000103300780c */ /* 0x000fe40003f44270 */
[----:B------:R-:W-:Y:S01]  /*a490*/  FSEL R29, R29, -INF , P1 ;  /* 0xff8000001d1d7808 */ /* 0x000fe20000800000 */
[----:B------:R-:W1:Y:S01]  /*a4a0*/  SHFL.BFLY PT, R5, R94, 0x2, 0x1f ;  /* 0x0c401f005e057f89 */ /* 0x000e6200000e0000 */
        /* <DEDUP_REMOVED lines=19> */
[----:B-1----:R-:W-:Y:S02]  /*a5e0*/  FMNMX.FTZ R5, R94, R5, !PT ;  /* 0x000000055e057209 */ /* 0x002fe40007810000 */
[----:B------:R-:W-:-:S02]  /*a5f0*/  ISETP.GT.AND P2, PT, R51, 0x29, PT ;  /* 0x000000293300780c */ /* 0x000fc40003f44270 */
[----:B------:R-:W-:Y:S01]  /*a600*/  FSEL R43, R44, -INF , P1 ;  /* 0xff8000002c2b7808 */ /* 0x000fe20000800000 */
[----:B------:R-:W1:Y:S01]  /*a610*/  SHFL.BFLY PT, R96, R5, 0x1, 0x1f ;  /* 0x0c201f0005607f89 */ /* 0x000e6200000e0000 */
        /* <DEDUP_REMOVED lines=22> */
[----:B------:R-:W-:Y:S01]  /*a780*/  FMUL.FTZ R5, R3, R0 ;  /* 0x0000000003057220 */ /* 0x000fe20000410000 */
[----:B------:R-:W-:-:S02]  /*a790*/  FMNMX.FTZ R32, R73, R28, !PT ;  /* 0x0000001c49207209 */ /* 0x000fc40007810000 */
[----:B------:R-:W-:Y:S02]  /*a7a0*/  ISETP.GT.AND P2, PT, R51, 0x49, PT ;  /* 0x000000493300780c */ /* 0x000fe40003f44270 */
[----:B------:R-:W-:Y:S02]  /*a7b0*/  FSEL R45, R60, -INF , P1 ;  /* 0xff8000003c2d7808 */ /* 0x000fe40000800000 */
[----:B------:R-:W-:Y:S02]  /*a7c0*/  FMNMX.FTZ R32, R57, R32, !PT ;  /* 0x0000002039207209 */ /* 0x000fe40007810000 */
[----:B------:R-:W-:Y:S02]  /*a7d0*/  FSETP.NEU.FTZ.AND P4, PT, R3, -INF , PT ;  /* 0xff8000000300780b */ /* 0x000fe40003f9d000 */
[----:B------:R-:W-:Y:S02]  /*a7e0*/  ISETP.GT.AND P1, PT, R51, 0x50, PT ;  /* 0x000000503300780c */ /* 0x000fe40003f24270 */
[----:B------:R-:W-:-:S02]  /*a7f0*/  FSEL R61, R61, -INF , P2 ;  /* 0xff8000003d3d7808 */ /* 0x000fc40001000000 */
        /* <DEDUP_REMOVED lines=22> */
[----:B------:R-:W1:Y:S01]  /*a960*/  MUFU.EX2 R8, R82 ;  /* 0x0000005200087308 */ /* 0x000e620000000800 */
[-CC-:B------:R-:W-:Y:S01]  /*a970*/  FFMA.FTZ R155, R92, R0.reuse, -R5.reuse ;  /* 0x000000005c9b7223 */ /* 0x180fe20000010805 */
[--C-:B------:R-:W-:Y:S01]  /*a980*/  FFMA.FTZ R159, R46, R0, -R5.reuse ;  /* 0x000000002e9f7223 */ /* 0x100fe20000010805 */
[----:B------:R-:W-:Y:S01]  /*a990*/  FMNMX.FTZ R42, R69, R34, !PT ;  /* 0x00000022452a7209 */ /* 0x000fe20007810000 */
[-CC-:B------:R-:W-:Y:S01]  /*a9a0*/  FFMA.FTZ R34, R4, R0.reuse, -R5.reuse ;  /* 0x0000000004227223 */ /* 0x180fe20000010805 */
[-CC-:B------:R-:W-:Y:S01]  /*a9b0*/  FFMA.FTZ R161, R50, R0.reuse, -R5.reuse ;  /* 0x0000000032a17223 */ /* 0x180fe20000010805 */
[-CC-:B------:R-:W-:Y:S01]  /*a9c0*/  FFMA.FTZ R40, R30, R0.reuse, -R5.reuse ;  /* 0x000000001e287223 */ /* 0x180fe20000010805 */
[-CC-:B------:R-:W-:Y:S01]  /*a9d0*/  FFMA.FTZ R163, R54, R0.reuse, -R5.reuse ;  /* 0x0000000036a37223 */ /* 0x180fe20000010805 */
[----:B------:R-:W2:Y:S01]  /*a9e0*/  SHFL.BFLY PT, R51, R42, 0x2, 0x1f ;  /* 0x0c401f002a337f89 */ /* 0x000ea200000e0000 */
[----:B------:R-:W-:Y:S01]  /*a9f0*/  MUFU.EX2 R203, R203 ;  /* 0x000000cb00cb7308 */ /* 0x000fe20000000800 */
[-CC-:B------:R-:W-:Y:S01]  /*aa00*/  FFMA.FTZ R165, R58, R0.reuse, -R5.reuse ;  /* 0x000000003aa57223 */ /* 0x180fe20000010805 */
[-CC-:B------:R-:W-:Y:S01]  /*aa10*/  FFMA.FTZ R167, R62, R0.reuse, -R5.reuse ;  /* 0x000000003ea77223 */ /* 0x180fe20000010805 */
[-CC-:B------:R-:W-:Y:S01]  /*aa20*/  FFMA.FTZ R30, R78, R0.reuse, -R5.reuse ;  /* 0x000000004e1e7223 */ /* 0x180fe20000010805 */
[-CC-:B------:R-:W-:Y:S01]  /*aa30*/  FFMA.FTZ R169, R66, R0.reuse, -R5.reuse ;  /* 0x0000000042a97223 */ /* 0x180fe20000010805 */
[----:B------:R-:W-:-:S03]  /*aa40*/  FFMA.FTZ R171, R70, R0, -R5 ;  /* 0x0000000046ab7223 */ /* 0x000fc60000010805 */
[----:B------:R-:W-:Y:S01]  /*aa50*/  MUFU.EX2 R24, R86 ;  /* 0x0000005600187308 */ /* 0x000fe20000000800 */
[----:B-1----:R-:W-:Y:S01]  /*aa60*/  FADD.FTZ R48, R201, R8 ;  /* 0x00000008c9307221 */ /* 0x002fe20000010000 */
[----:B------:R-:W-:-:S06]  /*aa70*/  F2FP.BF16.F32.PACK_AB R201, R8, R201 ;  /* 0x000000c908c9723e */ /* 0x000fcc00000010ff */
[----:B------:R-:W-:Y:S01]  /*aa80*/  MUFU.EX2 R153, R153 ;  /* 0x0000009900997308 */ /* 0x000fe20000000800 */
[----:B--2---:R-:W-:-:S07]  /*aa90*/  FMNMX.FTZ R51, R42, R51, !PT ;  /* 0x000000332a337209 */ /* 0x004fce0007810000 */
[----:B------:R-:W-:Y:S01]  /*aaa0*/  MUFU.EX2 R28, R90 ;  /* 0x0000005a001c7308 */ /* 0x000fe20000000800 */
[-CC-:B------:R-:W-:Y:S01]  /*aab0*/  FFMA.FTZ R42, R38, R0.reuse, -R5.reuse ;  /* 0x00000000262a7223 */ /* 0x180fe20000010805 */
[-CC-:B------:R-:W-:Y:S01]  /*aac0*/  FFMA.FTZ R38, R76, R0.reuse, -R5.reuse ;  /* 0x000000004c267223 */ /* 0x180fe20000010805 */
[----:B------:R-:W1:Y:S05]  /*aad0*/  SHFL.BFLY PT, R4, R51, 0x1, 0x1f ;  /* 0x0c201f0033047f89 */ /* 0x000e6a00000e0000 */
[----:B------:R-:W-:Y:S08]  /*aae0*/  MUFU.EX2 R155, R155 ;  /* 0x0000009b009b7308 */ /* 0x000ff00000000800 */
[----:B------:R2:W-:Y:S08]  /*aaf0*/  MUFU.EX2 R32, R36 ;  /* 0x0000002400207308 */ /* 0x0005f00000000800 */
[----:B------:R-:W-:Y:S01]  /*ab00*/  MUFU.EX2 R157, R157 ;  /* 0x0000009d009d7308 */ /* 0x000fe20000000800 */
[-CC-:B--2---:R-:W-:Y:S01]  /*ab10*/  FFMA.FTZ R36, R26, R0.reuse, -R5.reuse ;  /* 0x000000001a247223 */ /* 0x184fe20000010805 */
[-CC-:B------:R-:W-:Y:S01]  /*ab20*/  FFMA.FTZ R26, R74, R0.reuse, -R5.reuse ;  /* 0x000000004a1a7223 */ /* 0x180fe20000010805 */
[----:B------:R-:W-:Y:S01]  /*ab30*/  FFMA.FTZ R5, R71, R0, -R5 ;  /* 0x0000000047057223 */ /* 0x000fe20000010805 */
[----:B-1----:R-:W-:-:S04]  /*ab40*/  FMNMX.FTZ R4, R51, R4, !PT ;  /* 0x0000000433047209 */ /* 0x002fc80007810000 */
[C---:B------:R-:W-:Y:S01]  /*ab50*/  FSETP.NEU.FTZ.AND P1, PT, R4.reuse, -INF , PT ;  /* 0xff8000000400780b */ /* 0x040fe20003f3d000 */
[----:B------:R-:W-:Y:S01]  /*ab60*/  FMUL.FTZ R44, R4, R0 ;  /* 0x00000000042c7220 */ /* 0x000fe20000410000 */
[----:B------:R-:W-:Y:S04]  /*ab70*/  MUFU.EX2 R34, R34 ;  /* 0x0000002200227308 */ /* 0x000fe80000000800 */
        /* <DEDUP_REMOVED lines=28> */
[----:B------:R-:W-:-:S05]  /*ad40*/  FFMA.FTZ R44, R69, R0, -R44 ;  /* 0x00000000452c7223 */ /* 0x000fca000001082c */
[----:B------:R2:W3:Y:S01]  /*ad50*/  MUFU.EX2 R202, R29 ;  /* 0x0000001d00ca7308 */ /* 0x0004e20000000800 */
[----:B-1----:R-:W-:Y:S01]  /*ad60*/  FADD.FTZ R46, R39, R200 ;  /* 0x000000c8272e7221 */ /* 0x002fe20000010000 */
[----:B------:R-:W-:-:S06]  /*ad70*/  F2FP.BF16.F32.PACK_AB R200, R200, R39 ;  /* 0x00000027c8c8723e */ /* 0x000fcc00000010ff */
[----:B------:R1:W4:Y:S01]  /*ad80*/  MUFU.EX2 R152, R15 ;  /* 0x0000000f00987308 */ /* 0x0003220000000800 */
[----:B--2---:R-:W-:-:S07]  /*ad90*/  FADD.FTZ R29, R27, R46 ;  /* 0x0000002e1b1d7221 */ /* 0x004fce0000010000 */
[----:B------:R-:W2:Y:S01]  /*ada0*/  MUFU.EX2 R33, R33 ;  /* 0x0000002100217308 */ /* 0x000ea20000000800 */
[----:B-1----:R-:W-:Y:S01]  /*adb0*/  FADD.FTZ R15, R203, R48 ;  /* 0x00000030cb0f7221 */ /* 0x002fe20000010000 */
[----:B---3--:R-:W-:Y:S01]  /*adc0*/  FADD.FTZ R29, R202, R29 ;  /* 0x0000001dca1d7221 */ /* 0x008fe20000010000 */
[C---:B------:R-:W-:Y:S02]  /*add0*/  F2FP.BF16.F32.PACK_AB R203, R24.reuse, R203 ;  /* 0x000000cb18cb723e */ /* 0x040fe400000010ff */
[----:B------:R-:W-:Y:S01]  /*ade0*/  FADD.FTZ R46, R24, R15 ;  /* 0x0000000f182e7221 */ /* 0x000fe20000010000 */
[----:B------:R-:W-:Y:S01]  /*adf0*/  VIADD R15, R9, 0x22840 ;  /* 0x00022840090f7836 */ /* 0x000fe20000000000 */
[----:B------:R-:W-:Y:S01]  /*ae00*/  F2FP.BF16.F32.PACK_AB R202, R202, R27 ;  /* 0x0000001bcaca723e */ /* 0x000fe200000010ff */
[----:B------:R-:W1:Y:S01]  /*ae10*/  MUFU.EX2 R25, R25 ;  /* 0x0000001900197308 */ /* 0x000e620000000800 */
[----:B------:R-:W-:Y:S01]  /*ae20*/  FADD.FTZ R35, R153, R46 ;  /* 0x0000002e99237221 */ /* 0x000fe20000010000 */
[----:B----4-:R-:W-:Y:S01]  /*ae30*/  FADD.FTZ R46, R152, R29 ;  /* 0x0000001d982e7221 */ /* 0x010fe20000010000 */
[----:B0-----:R-:W-:-:S02]  /*ae40*/  PRMT R15, R75, 0x654, R15 ;  /* 0x000006544b0f7816 */ /* 0x001fc4000000000f */
[C---:B------:R-:W-:Y:S01]  /*ae50*/  FADD.FTZ R48, R28.reuse, R35 ;  /* 0x000000231c307221 */ /* 0x040fe20000010000 */
[----:B------:R-:W-:Y:S01]  /*ae60*/  F2FP.BF16.F32.PACK_AB R153, R28, R153 ;  /* 0x000000991c99723e */ /* 0x000fe200000010ff */
[----:B------:R1:W-:Y:S01]  /*ae70*/  SYNCS.ARRIVE.TRANS64.RED.A1T0 RZ, [R15+URZ], RZ ;  /* 0x000000ff0fff79a7 */ /* 0x0003e2000810043f */
[----:B------:R-:W0:Y:S01]  /*ae80*/  MUFU.EX2 R154, R37 ;  /* 0x00000025009a7308 */ /* 0x000e220000000800 */
[----:B--2---:R-:W-:Y:S01]  /*ae90*/  FADD.FTZ R46, R33, R46 ;  /* 0x0000002e212e7221 */ /* 0x004fe20000010000 */
[----:B------:R-:W-:Y:S01]  /*aea0*/  FADD.FTZ R29, R155, R48 ;  /* 0x000000309b1d7221 */ /* 0x000fe20000010000 */
[C---:B------:R-:W-:Y:S02]  /*aeb0*/  F2FP.BF16.F32.PACK_AB R155, R32.reuse, R155 ;  /* 0x0000009b209b723e */ /* 0x040fe400000010ff */
[----:B------:R-:W-:Y:S01]  /*aec0*/  F2FP.BF16.F32.PACK_AB R152, R33, R152 ;  /* 0x000000982198723e */ /* 0x000fe200000010ff */
[----:B------:R-:W-:Y:S02]  /*aed0*/  FADD.FTZ R48, R32, R29 ;  /* 0x0000001d20307221 */ /* 0x000fe40000010000 */
[----:B------:R-:W2:Y:S01]  /*aee0*/  MUFU.EX2 R31, R31 ;  /* 0x0000001f001f7308 */ /* 0x000ea20000000800 */
[----:B-1----:R-:W-:Y:S01]  /*aef0*/  FADD.FTZ R15, R25, R46 ;  /* 0x0000002e190f7221 */ /* 0x002fe20000010000 */
[----:B------:R-:W-:Y:S01]  /*af00*/  FADD.FTZ R29, R157, R48 ;  /* 0x000000309d1d7221 */ /* 0x000fe20000010000 */
[----:B------:R-:W-:-:S03]  /*af10*/  F2FP.BF16.F32.PACK_AB R157, R34, R157 ;  /* 0x0000009d229d723e */ /* 0x000fc600000010ff */
[----:B------:R-:W-:Y:S02]  /*af20*/  FADD.FTZ R48, R34, R29 ;  /* 0x0000001d22307221 */ /* 0x000fe40000010000 */
[----:B------:R-:W1:Y:S01]  /*af30*/  MUFU.EX2 R156, R41 ;  /* 0x00000029009c7308 */ /* 0x000e620000000800 */
[C---:B0-----:R-:W-:Y:S01]  /*af40*/  FADD.FTZ R46, R154.reuse, R15 ;  /* 0x0000000f9a2e7221 */ /* 0x041fe20000010000 */
[----:B------:R-:W-:Y:S01]  /*af50*/  FADD.FTZ R29, R159, R48 ;  /* 0x000000309f1d7221 */ /* 0x000fe20000010000 */
[----:B------:R-:W-:-:S05]  /*af60*/  F2FP.BF16.F32.PACK_AB R154, R154, R25 ;  /* 0x000000199a9a723e */ /* 0x000fca00000010ff */
        /* <DEDUP_REMOVED lines=57> */
[----:B------:R-:W-:Y:S01]  /*b300*/  MUFU.EX2 R49, R49 ;  /* 0x0000003100317308 */ /* 0x000fe20000000800 */
[C---:B0-----:R-:W-:Y:S01]  /*b310*/  FADD.FTZ R8, R168.reuse, R15 ;  /* 0x0000000fa8087221 */ /* 0x041fe20000010000 */
[----:B------:R-:W-:-:S06]  /*b320*/  F2FP.BF16.F32.PACK_AB R168, R168, R47 ;  /* 0x0000002fa8a8723e */ /* 0x000fcc00000010ff */
[----:B------:R-:W0:Y:S01]  /*b330*/  MUFU.EX2 R171, R171 ;  /* 0x000000ab00ab7308 */ /* 0x000e220000000800 */
[C---:B--2---:R-:W-:Y:S01]  /*b340*/  FADD.FTZ R26, R38.reuse, R25 ;  /* 0x00000019261a7221 */ /* 0x044fe20000010000 */
[----:B------:R-:W-:-:S06]  /*b350*/  F2FP.BF16.F32.PACK_AB R169, R38, R169 ;  /* 0x000000a926a9723e */ /* 0x000fcc00000010ff */
[----:B------:R-:W1:Y:S08]  /*b360*/  MUFU.EX2 R44, R44 ;  /* 0x0000002c002c7308 */ /* 0x000e700000000800 */
[----:B------:R2:W3:Y:S01]  /*b370*/  MUFU.EX2 R24, R5 ;  /* 0x0000000500187308 */ /* 0x0004e20000000800 */
[----:B0-----:R-:W-:Y:S01]  /*b380*/  FADD.FTZ R15, R171, R26 ;  /* 0x0000001aab0f7221 */ /* 0x001fe20000010000 */
[----:B--2---:R-:W-:Y:S01]  /*b390*/  FADD.FTZ R5, R49, R8 ;  /* 0x0000000831057221 */ /* 0x004fe20000010000 */
[----:B-1----:R-:W-:-:S03]  /*b3a0*/  F2FP.BF16.F32.PACK_AB R170, R44, R49 ;  /* 0x000000312caa723e */ /* 0x002fc600000010ff */
[----:B------:R-:W-:Y:S01]  /*b3b0*/  FADD.FTZ R8, R44, R5 ;  /* 0x000000052c087221 */ /* 0x000fe20000010000 */
[C---:B---3--:R-:W-:Y:S01]  /*b3c0*/  FADD.FTZ R5, R24.reuse, R15 ;  /* 0x0000000f18057221 */ /* 0x048fe20000010000 */
[----:B------:R-:W-:Y:S01]  /*b3d0*/  F2FP.BF16.F32.PACK_AB R171, R24, R171 ;  /* 0x000000ab18ab723e */ /* 0x000fe200000010ff */
[----:B------:R-:W-:Y:S06]  /*b3e0*/  @!P0 BRA `(.L_x_14345) ;  /* 0x0000000000048947 */ /* 0x000fec0003800000 */
[----:B------:R-:W-:Y:S01]  /*b3f0*/  BPT.TRAP 0x1 ;  /* 0x000000040000795c */ /* 0x000fe20000300000 */
.L_x_14345:
[----:B------:R0:W1:Y:S01]  /*b400*/  SYNCS.PHASECHK.TRANS64.TRYWAIT P1, [R9+URZ+0x22850], R72 ;  /* 0x02285048090075a7 */ /* 0x000062000802017f */
[----:B------:R-:W-:Y:S05]  /*b410*/  @!P0 BRA `(.L_x_14346) ;  /* 0x0000000000048947 */ /* 0x000fea0003800000 */
[----:B------:R-:W-:Y:S01]  /*b420*/  BPT.TRAP 0x1 ;  /* 0x000000040000795c */ /* 0x000fe20000300000 */
.L_x_14346:
[----:B------:R-:W-:Y:S04]  /*b430*/  BSSY B0, `(.L_x_14347) ;  /* 0x0000004000007945 */ /* 0x000fe80003800000 */
[----:B-1----:R-:W-:Y:S05]  /*b440*/  @P1 BRA `(.L_x_14348) ;  /* 0x0000000000081947 */ /* 0x002fea0003800000 */
[----:B------:R-:W1:Y:S02]  /*b450*/  SYNCS.PHASECHK.TRANS64.TRYWAIT P1, [R9+URZ+0x22850], R72 ;  /* 0x02285048090075a7 */ /* 0x000e64000802017f */
[----:B-1----:R-:W-:Y:S05]  /*b460*/  @!P1 BRA `(.L_x_14349) ;  /* 0x0000010400e09947 */ /* 0x002fea0003800000 */
.L_x_14348:
[----:B------:R-:W-:Y:S05]  /*b470*/  BSYNC B0 ;  /* 0x0000000000007941 */ /* 0x000fea0003800000 */
.L_x_14347:
[----:B------:R-:W-:Y:S05]  /*b480*/  WARPSYNC.ALL ;  /* 0x0000000000007948 */ /* 0x000fea0003800000 */
[----:B------:R-:W-:Y:S01]  /*b490*/  VIADD R15, R19, 0x400 ;  /* 0x00000400130f7836 */ /* 0x000fe20000000000 */
[----:B------:R2:W-:Y:S01]  /*b4a0*/  BAR.SYNC.DEFER_BLOCKING R14, 0x100 ;  /* 0x0004000e0000751d */ /* 0x0005e20000010000 */
[----:B------:R-:W-:Y:S01]  /*b4b0*/  MOV R25, 0x40000040 ;  /* 0x4000004000197802 */ /* 0x000fe20000000f00 */
[----:B------:R-:W-:Y:S02]  /*b4c0*/  IMAD.MOV.U32 R27, RZ, RZ, 0x40000040 ;  /* 0x40000040ff1b7424 */ /* 0x000fe400078e00ff */
[----:B------:R-:W-:Y:S01]  /*b4d0*/  SHF.R.U32.HI R15, RZ, 0x4, R15 ;  /* 0x00000004ff0f7819 */ /* 0x000fe2000001160f */
[----:B------:R-:W-:Y:S01]  /*b4e0*/  IMAD.MOV.U32 R29, RZ, RZ, 0x40000040 ;  /* 0x40000040ff1d7424 */ /* 0x000fe200078e00ff */
[----:B------:R-:W-:Y:S01]  /*b4f0*/  R2UR UR7, R25 ;  /* 0x00000000190772ca */ /* 0x000fe200000e0000 */
[----:B------:R-:W-:Y:S01]  /*b500*/  IMAD.MOV.U32 R31, RZ, RZ, 0x40000040 ;  /* 0x40000040ff1f7424 */ /* 0x000fe200078e00ff */
[----:B------:R-:W-:-:S02]  /*b510*/  LOP3.LUT R15, R15, 0x3fff, RZ, 0xc0, !PT ;  /* 0x00003fff0f0f7812 */ /* 0x000fc400078ec0ff */
[----:B------:R-:W-:Y:S02]  /*b520*/  R2UR UR11, R27 ;  /* 0x000000001b0b72ca */ /* 0x000fe400000e0000 */
[----:B------:R-:W-:Y:S02]  /*b530*/  LOP3.LUT R221, R15, 0x3000000, RZ, 0xfc, !PT ;  /* 0x030000000fdd7812 */ /* 0x000fe400078efcff */
[----:B------:R-:W-:Y:S02]  /*b540*/  R2UR UR15, R29 ;  /* 0x000000001d0f72ca */ /* 0x000fe400000e0000 */
[----:B------:R-:W-:Y:S01]  /*b550*/  R2UR UR19, R27 ;  /* 0x000000001b1372ca */ /* 0x000fe200000e0000 */
[----:B------:R-:W-:Y:S01]  /*b560*/  IMAD R24, R23, 0xc00, R221 ;  /* 0x00000c0017187824 */ /* 0x000fe200078e02dd */
[----:B------:R-:W-:Y:S02]  /*b570*/  R2UR UR23, R31 ;  /* 0x000000001f1772ca */ /* 0x000fe400000e0000 */
[----:B------:R-:W-:Y:S01]  /*b580*/  R2UR UR27, R25 ;  /* 0x00000000191b72ca */ /* 0x000fe200000e0000 */
[C---:B------:R-:W-:Y:S01]  /*b590*/  VIADD R26, R24.reuse, 0x80 ;  /* 0x00000080181a7836 */ /* 0x040fe20000000000 */
[C---:B------:R-:W-:Y:S01]  /*b5a0*/  R2UR UR6, R24.reuse ;  /* 0x00000000180672ca */ /* 0x040fe200000e0000 */
[----:B------:R-:W-:-:S02]  /*b5b0*/  VIADD R28, R24, 0x100 ;  /* 0x00000100181c7836 */ /* 0x000fc40000000000 */
[----:B------:R-:W-:Y:S01]  /*b5c0*/  VIADD R30, R24, 0x200 ;  /* 0x00000200181e7836 */ /* 0x000fe20000000000 */
[----:B------:R-:W-:Y:S01]  /*b5d0*/  R2UR UR10, R26 ;  /* 0x000000001a0a72ca */ /* 0x000fe200000e0000 */
[----:B------:R-:W-:Y:S01]  /*b5e0*/  VIADD R26, R24, 0x180 ;  /* 0x00000180181a7836 */ /* 0x000fe20000000000 */
[----:B------:R-:W-:Y:S01]  /*b5f0*/  R2UR UR14, R28 ;  /* 0x000000001c0e72ca */ /* 0x000fe200000e0000 */
[----:B------:R-:W-:Y:S01]  /*b600*/  VIADD R24, R24, 0x280 ;  /* 0x0000028018187836 */ /* 0x000fe20000000000 */
[----:B------:R-:W-:Y:S02]  /*b610*/  R2UR UR22, R30 ;  /* 0x000000001e1672ca */ /* 0x000fe400000e0000 */
        /* <DEDUP_REMOVED lines=27> */
.L_x_14350:
[----:B------:R-:W2:Y:S01]  /*b7d0*/  LDL R154, [R1+0x4] ;  /* 0x00000400019a7983 */ /* 0x000ea20000100800 */
[----:B------:R-:W0:Y:S02]  /*b7e0*/  LDC R14, c[0x0][0x448] ;  /* 0x00011200ff0e7b82 */ /* 0x000e240000000800 */
[----:B0-----:R-:W-:-:S13]  /*b7f0*/  ISETP.NE.AND P1, PT, R14, 0x1, PT ;  /* 0x000000010e00780c */ /* 0x001fda0003f25270 */
[----:B------:R-:W0:Y:S08]  /*b800*/  @P1 LDC R14, c[0x0][0x44c] ;  /* 0x00011300ff0e1b82 */ /* 0x000e300000000800 */
[----:B------:R-:W1:Y:S01]  /*b810*/  @P1 LDC R153, c[0x0][0x450] ;  /* 0x00011400ff991b82 */ /* 0x000e620000000800 */
[----:B------:R-:W3:Y:S01]  /*b820*/  S2R R152, SR_CgaCtaId ;  /* 0x0000000000987919 */ /* 0x000ee20000008800 */
[----:B------:R-:W-:-:S02]  /*b830*/  IMAD.MOV.U32 R15, RZ, RZ, R223 ;  /* 0x000000ffff0f7224 */ /* 0x000fc400078e00df */
[----:B0-----:R-:W-:-:S05]  /*b840*/  @P1 IMAD.HI.U32 R14, R223, R14, RZ ;  /* 0x0000000edf0e1227 */ /* 0x001fca00078e00ff */
[----:B-1----:R-:W-:Y:S01]  /*b850*/  @P1 SHF.R.U32.HI R15, RZ, R153, R14 ;  /* 0x00000099ff0f1219 */ /* 0x002fe2000001160e */
[----:B------:R-:W-:-:S05]  /*b860*/  VIADD R9, R9, 0x22860 ;  /* 0x0002286009097836 */ /* 0x000fca0000000000 */
[----:B---3--:R-:W-:-:S04]  /*b870*/  PRMT R9, R152, 0x654, R9 ;  /* 0x0000065498097816 */ /* 0x008fc80000000009 */
[----:B------:R0:W-:Y:S02]  /*b880*/  SYNCS.ARRIVE.TRANS64.RED.A1T0 RZ, [R9+URZ], RZ ;  /* 0x000000ff09ff79a7 */ /* 0x0001e4000810043f */
[----:B0-----:R-:W-:Y:S01]  /*b890*/  VIADD R9, R172, 0xfffffffe ;  /* 0xfffffffeac097836 */ /* 0x001fe20000000000 */
[----:B--2---:R-:W-:-:S05]  /*b8a0*/  IADD3 R14, R15, R154, -R220 ;  /* 0x0000009a0f0e7210 */ /* 0x004fca0007ffe8dc */
[----:B------:R-:W-:-:S05]  /*b8b0*/  IMAD.HI R14, R14, 0x2aaaaaab, RZ ;  /* 0x2aaaaaab0e0e7827 */ /* 0x000fca00078e02ff */
[----:B------:R-:W-:-:S04]  /*b8c0*/  SHF.R.U32.HI R15, RZ, 0x1f, R14 ;  /* 0x0000001fff0f7819 */ /* 0x000fc8000001160e */
[----:B------:R-:W-:-:S04]  /*b8d0*/  LEA.HI.SX32 R15, R14, R15, 0x1c ;  /* 0x0000000f0e0f7211 */ /* 0x000fc800078fe2ff */
[----:B------:R-:W-:-:S05]  /*b8e0*/  VIMNMX R152, RZ, R15, !PT ;  /* 0x0000000fff987248 */ /* 0x000fca0007fe0100 */
[----:B------:R0:W-:Y:S01]  /*b8f0*/  STL [R1], R152 ;  /* 0x0000009801007387 */ /* 0x0001e20000100800 */
[----:B------:R-:W-:-:S13]  /*b900*/  ISETP.GE.AND P1, PT, R9, R152, PT ;  /* 0x000000980900720c */ /* 0x000fda0003f26270 */
[----:B0-----:R-:W-:Y:S05]  /*b910*/  @!P1 BRA `(.L_x_14351) ;  /* 0x0000002400c49947 */ /* 0x001fea0003800000 */
[----:B------:R-:W-:Y:S02]  /*b920*/  IMAD.MOV.U32 R201, RZ, RZ, R3 ;  /* 0x000000ffffc97224 */ /* 0x000fe400078e0003 */
[----:B------:R-:W-:-:S07]  /*b930*/  IMAD.MOV.U32 R200, RZ, RZ, R4 ;  /* 0x000000ffffc87224 */ /* 0x000fce00078e0004 */
.L_x_14363:
[----:B------:R-:W-:Y:S01]  /*b940*/  VIADD R23, R23, 0x1 ;  /* 0x0000000117177836 */ /* 0x000fe20000000000 */
[----:B------:R-:W-:Y:S05]  /*b950*/  YIELD ;  /* 0x0000000000007946 */ /* 0x000fea0003800000 */
[----:B------:R-:W-:-:S04]  /*b960*/  ISETP.NE.AND P1, PT, R23, 0x2, PT ;  /* 0x000000021700780c */ /* 0x000fc80003f25270 */
[----:B------:R-:W-:Y:S02]  /*b970*/  SEL R0, RZ, 0x1, P1 ;  /* 0x00000001ff007807 */ /* 0x000fe40000800000 */
[----:B------:R-:W-:Y:S02]  /*b980*/  SEL R23, R23, RZ, P1 ;  /* 0x000000ff17177207 */ /* 0x000fe40000800000 */
[----:B------:R-:W-:Y:S01]  /*b990*/  LOP3.LUT R207, R207, R0, RZ, 0x3c, !PT ;  /* 0x00000000cfcf7212 */ /* 0x000fe200078e3cff */
[----:B------:R-:W-:Y:S06]  /*b9a0*/  @!P0 BRA `(.L_x_14352) ;  /* 0x0000000000048947 */ /* 0x000fec0003800000 */
[----:B------:R-:W-:Y:S01]  /*b9b0*/  BPT.TRAP 0x1 ;  /* 0x000000040000795c */ /* 0x000fe20000300000 */
.L_x_14352:
[----:B------:R-:W-:Y:S01]  /*b9c0*/  IMAD R14, R23, 0x8, R19 ;  /* 0x00000008170e7824 */ /* 0x000fe200078e0213 */
[----:B------:R-:W-:-:S04]  /*b9d0*/  SHF.L.U32 R15, R207, 0x1f, RZ ;  /* 0x0000001fcf0f7819 */ /* 0x000fc800000006ff */
[----:B------:R0:W1:Y:S01]  /*b9e0*/  SYNCS.PHASECHK.TRANS64.TRYWAIT P1, [R14+URZ+0x22830], R15 ;  /* 0x0228300f0e0075a7 */ /* 0x000062000802017f */
[----:B------:R-:W-:Y:S05]  /*b9f0*/  @!P0 BRA `(.L_x_14353) ;  /* 0x0000000000048947 */ /* 0x000fea0003800000 */
[----:B------:R-:W-:Y:S01]  /*ba00*/  BPT.TRAP 0x1 ;  /* 0x000000040000795c */ /* 0x000fe20000300000 */
.L_x_14353:
[----:B------:R-:W-:Y:S02]  /*ba10*/  IMAD R156, R23, 0x300, R222 ;  /* 0x00000300179c7824 */ /* 0x000fe400078e02de */
[----:B------:R-:W-:Y:S01]  /*ba20*/  IMAD.MOV.U32 R157, RZ, RZ, 0x40000040 ;  /* 0x40000040ff9d7424 */ /* 0x000fe200078e00ff */
[----:B-1----:R-:W-:Y:S06]  /*ba30*/  @P1 BRA `(.L_x_14354) ;  /* 0x0000000000081947 */ /* 0x002fec0003800000 */
[----:B------:R-:W1:Y:S02]  /*ba40*/  SYNCS.PHASECHK.TRANS64.TRYWAIT P1, [R14+URZ+0x22830], R15 ;  /* 0x0228300f0e0075a7 */ /* 0x000e64000802017f */
[----:B-1----:R-:W-:Y:S05]  /*ba50*/  @!P1 BRA `(.L_x_14355) ;  /* 0x0000010000789947 */ /* 0x002fea0003800000 */
.L_x_14354:
        /* <DEDUP_REMOVED lines=41> */
.L_x_14356:
[----:B------:R-:W3:Y:S01]  /*bcf0*/  LDL R0, [R1+0x10] ;  /* 0x0000100001007983 */ /* 0x000ee20000100800 */
[----:B------:R-:W4:Y:S03]  /*bd00*/  LDC R3, c[0x0][0x448] ;  /* 0x00011200ff037b82 */ /* 0x000f260000000800 */
[----:B------:R-:W5:Y:S04]  /*bd10*/  LDL R203, [R1+0x18] ;  /* 0x0000180001cb7983 */ /* 0x000f680000100800 */
[----:B------:R-:W2:Y:S01]  /*bd20*/  LDL R202, [R1+0x4] ;  /* 0x0000040001ca7983 */ /* 0x000ea20000100800 */
[----:B----4-:R-:W-:-:S13]  /*bd30*/  ISETP.NE.AND P1, PT, R3, 0x1, PT ;  /* 0x000000010300780c */ /* 0x010fda0003f25270 */
[----:B------:R-:W4:Y:S08]  /*bd40*/  @P1 LDC R4, c[0x0][0x44c] ;  /* 0x00011300ff041b82 */ /* 0x000f300000000800 */
[----:B------:R-:W0:Y:S01]  /*bd50*/  @P1 LDC R3, c[0x0][0x450] ;  /* 0x00011400ff031b82 */ /* 0x000e220000000800 */
[----:B---3--:R-:W-:-:S04]  /*bd60*/  IMAD.IADD R0, R0, 0x1, R223 ;  /* 0x0000000100007824 */ /* 0x008fc800078e02df */
[----:B----4-:R-:W-:-:S05]  /*bd70*/  @P1 IMAD.HI.U32 R4, R0, R4, RZ ;  /* 0x0000000400041227 */ /* 0x010fca00078e00ff */
[----:B0-----:R-:W-:-:S05]  /*bd80*/  @P1 SHF.R.U32.HI R0, RZ, R3, R4 ;  /* 0x00000003ff001219 */ /* 0x001fca0000011604 */
[----:B------:R-:W-:Y:S04]  /*bd90*/  SHFL.IDX PT, R4, R0, RZ, 0x1c1f ;  /* 0x001c1fff00047589 */ /* 0x000fe800000e0000 */
[----:B------:R-:W0:Y:S01]  /*bda0*/  SHFL.IDX PT, R0, R0, 0x1, 0x1c1f ;  /* 0x003c1f0000007f89 */ /* 0x000e2200000e0000 */
[----:B------:R-:W-:-:S04]  /*bdb0*/  IMAD.MOV.U32 R3, RZ, RZ, -0x60 ;  /* 0xffffffa0ff037424 */ /* 0x000fc800078e00ff */
[----:B------:R-:W-:-:S04]  /*bdc0*/  IMAD R3, R9, R3, 0x1 ;  /* 0x0000000109037424 */ /* 0x000fc800078e0203 */
[----:B-----5:R-:W-:-:S05]  /*bdd0*/  IMAD R3, R203, -0x2, R3 ;  /* 0xfffffffecb037824 */ /* 0x020fca00078e0203 */
[----:B--2---:R-:W-:-:S05]  /*bde0*/  IADD3 R3, -R220, R3, R202 ;  /* 0x00000003dc037210 */ /* 0x004fca0007ffe1ca */
        /* <DEDUP_REMOVED lines=77> */
[C---:B------:R-:W-:Y:S02]  /*c2c0*/  ISETP.GT.AND P4, PT, R4.reuse, RZ, PT ;  /* 0x000000ff0400720c */ /* 0x040fe40003f84270 */
[C---:B------:R-:W-:Y:S02]  /*c2d0*/  ISETP.GT.AND P3, PT, R4.reuse, 0x1, PT ;  /* 0x000000010400780c */ /* 0x040fe40003f64270 */
[C---:B------:R-:W-:Y:S02]  /*c2e0*/  ISETP.GT.AND P2, PT, R4.reuse, 0x8, PT ;  /* 0x000000080400780c */ /* 0x040fe40003f44270 */
[----:B0-----:R-:W-:Y:S02]  /*c2f0*/  FMNMX.FTZ R3, R3, R0, !PT ;  /* 0x0000000003037209 */ /* 0x001fe40007810000 */
[----:B------:R-:W0:Y:S01]  /*c300*/  LDC R0, c[0x0][0x988] ;  /* 0x00026200ff007b82 */ /* 0x000e220000000800 */
[----:B------:R-:W-:-:S02]  /*c310*/  ISETP.GT.AND P1, PT, R4, 0x9, PT ;  /* 0x000000090400780c */ /* 0x000fc40003f24270 */
[----:B------:R-:W-:Y:S02]  /*c320*/  LOP3.LUT R22, R22, 0xfffffeff, RZ, 0xc0, !PT ;  /* 0xfffffeff16167812 */ /* 0x000fe400078ec0ff */
[----:B------:R-:W-:Y:S02]  /*c330*/  FSEL R152, R152, -INF , P4 ;  /* 0xff80000098987808 */ /* 0x000fe40002000000 */
[----:B------:R-:W-:Y:S02]  /*c340*/  FSEL R202, R153, -INF , P3 ;  /* 0xff80000099ca7808 */ /* 0x000fe40001800000 */
[----:B------:R-:W-:Y:S02]  /*c350*/  FSEL R156, R156, -INF , P2 ;  /* 0xff8000009c9c7808 */ /* 0x000fe40001000000 */
[----:B------:R-:W-:Y:S02]  /*c360*/  FSEL R203, R157, -INF , P1 ;  /* 0xff8000009dcb7808 */ /* 0x000fe40000800000 */
[----:B------:R-:W-:-:S02]  /*c370*/  @P0 LOP3.LUT R22, R22, 0x100, RZ, 0xfc, !PT ;  /* 0x0000010016160812 */ /* 0x000fc400078efcff */
[C---:B------:R-:W-:Y:S02]  /*c380*/  ISETP.GT.AND P4, PT, R4.reuse, 0x10, PT ;  /* 0x000000100400780c */ /* 0x040fe40003f84270 */
[C---:B------:R-:W-:Y:S02]  /*c390*/  ISETP.GT.AND P3, PT, R4.reuse, 0x11, PT ;  /* 0x000000110400780c */ /* 0x040fe40003f64270 */
[C---:B------:R-:W-:Y:S02]  /*c3a0*/  ISETP.GT.AND P2, PT, R4.reuse, 0x18, PT ;  /* 0x000000180400780c */ /* 0x040fe40003f44270 */
[C---:B------:R-:W-:Y:S02]  /*c3b0*/  ISETP.GT.AND P1, PT, R4.reuse, 0x19, PT ;  /* 0x000000190400780c */ /* 0x040fe40003f24270 */
[C---:B------:R-:W-:Y:S01]  /*c3c0*/  FSETP.NEU.FTZ.AND P6, PT, R3.reuse, -INF , PT ;  /* 0xff8000000300780b */ /* 0x040fe20003fdd000 */
[----:B0-----:R-:W-:Y:S01]  /*c3d0*/  FMUL.FTZ R153, R3, R0 ;  /* 0x0000000003997220 */ /* 0x001fe20000410000 */
[----:B------:R-:W-:-:S02]  /*c3e0*/  ISETP.GT.AND P0, PT, R4, 0x41, PT ;  /* 0x000000410400780c */ /* 0x000fc40003f04270 */
[----:B------:R-:W-:Y:S02]  /*c3f0*/  FSEL R160, R160, -INF , P4 ;  /* 0xff800000a0a07808 */ /* 0x000fe40002000000 */
[----:B------:R-:W-:Y:S02]  /*c400*/  FSEL R161, R161, -INF , P3 ;  /* 0xff800000a1a17808 */ /* 0x000fe40001800000 */
[----:B------:R-:W-:Y:S02]  /*c410*/  FSEL R164, R164, -INF , P2 ;  /* 0xff800000a4a47808 */ /* 0x000fe40001000000 */
[----:B------:R-:W-:Y:S02]  /*c420*/  FSEL R165, R165, -INF , P1 ;  /* 0xff800000a5a57808 */ /* 0x000fe40000800000 */
[----:B------:R-:W-:Y:S02]  /*c430*/  FSEL R157, R3, RZ, P6 ;  /* 0x000000ff039d7208 */ /* 0x000fe40003000000 */
[----:B------:R-:W-:-:S02]  /*c440*/  ISETP.GT.AND P4, PT, R4, 0x20, PT ;  /* 0x000000200400780c */ /* 0x000fc40003f84270 */
[C---:B------:R-:W-:Y:S02]  /*c450*/  ISETP.GT.AND P3, PT, R4.reuse, 0x21, PT ;  /* 0x000000210400780c */ /* 0x040fe40003f64270 */
[C---:B------:R-:W-:Y:S02]  /*c460*/  ISETP.GT.AND P2, PT, R4.reuse, 0x28, PT ;  /* 0x000000280400780c */ /* 0x040fe40003f44270 */
[----:B------:R-:W-:Y:S02]  /*c470*/  ISETP.GT.AND P1, PT, R4, 0x29, PT ;  /* 0x000000290400780c */ /* 0x000fe40003f24270 */
[----:B------:R-:W-:Y:S01]  /*c480*/  FSEL R153, R153, RZ, P6 ;  /* 0x000000ff99997208 */ /* 0x000fe20003000000 */
[----:B------:R-:W-:Y:S01]  /*c490*/  FADD.FTZ R157, -R157, R201 ;  /* 0x000000c99d9d7221 */ /* 0x000fe20000010100 */
[----:B------:R-:W-:Y:S02]  /*c4a0*/  FSEL R168, R168, -INF , P4 ;  /* 0xff800000a8a87808 */ /* 0x000fe40002000000 */
[----:B------:R-:W-:-:S02]  /*c4b0*/  FSEL R169, R169, -INF , P3 ;  /* 0xff800000a9a97808 */ /* 0x000fc40001800000 */
[----:B------:R-:W-:Y:S02]  /*c4c0*/  FSEL R172, R172, -INF , P2 ;  /* 0xff800000acac7808 */ /* 0x000fe40001000000 */
[----:B------:R-:W-:Y:S01]  /*c4d0*/  FSEL R173, R173, -INF , P1 ;  /* 0xff800000adad7808 */ /* 0x000fe20000800000 */
[-CC-:B------:R-:W-:Y:S01]  /*c4e0*/  FFMA.FTZ R154, R154, R0.reuse, -R153.reuse ;  /* 0x000000009a9a7223 */ /* 0x180fe20000010899 */
[C---:B------:R-:W-:Y:S01]  /*c4f0*/  ISETP.GT.AND P4, PT, R4.reuse, 0x30, PT ;  /* 0x000000300400780c */ /* 0x040fe20003f84270 */
[----:B------:R-:W-:Y:S01]  /*c500*/  FFMA.FTZ R155, R155, R0, -R153 ;  /* 0x000000009b9b7223 */ /* 0x000fe20000010899 */
[C---:B------:R-:W-:Y:S02]  /*c510*/  ISETP.GT.AND P3, PT, R4.reuse, 0x31, PT ;  /* 0x000000310400780c */ /* 0x040fe40003f64270 */
[C---:B------:R-:W-:Y:S02]  /*c520*/  ISETP.GT.AND P2, PT, R4.reuse, 0x38, PT ;  /* 0x000000380400780c */ /* 0x040fe40003f44270 */
[----:B------:R-:W-:-:S02]  /*c530*/  ISETP.GT.AND P1, PT, R4, 0x39, PT ;  /* 0x000000390400780c */ /* 0x000fc40003f24270 */
[----:B------:R-:W-:Y:S01]  /*c540*/  LOP3.LUT R22, R22, 0xfffffdff, RZ, 0xc0, !PT ;  /* 0xfffffdff16167812 */ /* 0x000fe200078ec0ff */
[----:B------:R-:W-:Y:S01]  /*c550*/  FMUL.FTZ R157, R157, R0 ;  /* 0x000000009d9d7220 */ /* 0x000fe20000410000 */
[----:B------:R-:W-:Y:S02]  /*c560*/  FSEL R176, R176, -INF , P4 ;  /* 0xff800000b0b07808 */ /* 0x000fe40002000000 */
[----:B------:R-:W-:Y:S02]  /*c570*/  FSEL R177, R177, -INF , P3 ;  /* 0xff800000b1b17808 */ /* 0x000fe40001800000 */
[----:B------:R-:W-:Y:S02]  /*c580*/  @P0 LOP3.LUT R22, R22, 0x200, RZ, 0xfc, !PT ;  /* 0x0000020016160812 */ /* 0x000fe400078efcff */
[----:B------:R-:W-:Y:S02]  /*c590*/  FSEL R180, R180, -INF , P2 ;  /* 0xff800000b4b47808 */ /* 0x000fe40001000000 */
[----:B------:R-:W-:-:S02]  /*c5a0*/  FSEL R181, R181, -INF , P1 ;  /* 0xff800000b5b57808 */ /* 0x000fc40000800000 */
[C---:B------:R-:W-:Y:S02]  /*c5b0*/  ISETP.GT.AND P5, PT, R4.reuse, 0x49, PT ;  /* 0x000000490400780c */ /* 0x040fe40003fa4270 */
[C---:B------:R-:W-:Y:S02]  /*c5c0*/  ISETP.GT.AND P4, PT, R4.reuse, 0x50, PT ;  /* 0x000000500400780c */ /* 0x040fe40003f84270 */
[C---:B------:R-:W-:Y:S02]  /*c5d0*/  ISETP.GT.AND P3, PT, R4.reuse, 0x51, PT ;  /* 0x000000510400780c */ /* 0x040fe40003f64270 */
[C---:B------:R-:W-:Y:S02]  /*c5e0*/  ISETP.GT.AND P2, PT, R4.reuse, 0x58, PT ;  /* 0x000000580400780c */ /* 0x040fe40003f44270 */
[C---:B------:R-:W-:Y:S02]  /*c5f0*/  ISETP.GT.AND P1, PT, R4.reuse, 0x59, PT ;  /* 0x000000590400780c */ /* 0x040fe40003f24270 */
[----:B------:R-:W-:-:S02]  /*c600*/  ISETP.GT.AND P0, PT, R4, 0x40, PT ;  /* 0x000000400400780c */ /* 0x000fc40003f04270 */
[----:B------:R-:W-:Y:S01]  /*c610*/  ISETP.GT.AND P6, PT, R4, 0x48, PT ;  /* 0x000000480400780c */ /* 0x000fe20003fc4270 */
[----:B------:R-:W-:Y:S01]  /*c620*/  FFMA.FTZ R4, R178, R0, -R153 ;  /* 0x00000000b2047223 */ /* 0x000fe20000010899 */
[----:B------:R-:W-:Y:S08]  /*c630*/  MUFU.EX2 R154, R154 ;  /* 0x0000009a009a7308 */ /* 0x000ff00000000800 */
[----:B------:R-:W0:Y:S08]  /*c640*/  MUFU.EX2 R178, R157 ;  /* 0x0000009d00b27308 */ /* 0x000e300000000800 */
[----:B------:R-:W2:Y:S01]  /*c650*/  MUFU.EX2 R155, R155 ;  /* 0x0000009b009b7308 */ /* 0x000ea20000000800 */
[----:B0-----:R-:W-:Y:S01]  /*c660*/  FFMA.FTZ R5, R178, R5, R154 ;  /* 0x00000005b2057223 */ /* 0x001fe2000001009a */
[----:B--2---:R-:W-:-:S02]  /*c670*/  F2FP.BF16.F32.PACK_AB R157, R155, R154 ;  /* 0x0000009a9b9d723e */ /* 0x004fc400000010ff */
        /* <DEDUP_REMOVED lines=16> */
[----:B------:R-:W-:Y:S02]  /*c780*/  LOP3.LUT P0, RZ, R22, 0x200, RZ, 0xc0, !PT ;  /* 0x0000020016ff7812 */ /* 0x000fe4000780c0ff */
        /* <DEDUP_REMOVED lines=12> */
[----:B------:R-:W-:Y:S01]  /*c850*/  FMNMX.FTZ R154, R193, R154, !PT ;  /* 0x0000009ac19a7209 */ /* 0x000fe20007810000 */
[--C-:B------:R-:W-:Y:S01]  /*c860*/  FFMA.FTZ R162, R162, R0, -R153.reuse ;  /* 0x00000000a2a27223 */ /* 0x100fe20000010899 */
[----:B------:R-:W-:Y:S02]  /*c870*/  FSEL R197, R197, -INF , P1 ;  /* 0xff800000c5c57808 */ /* 0x000fe40000800000 */
[----:B------:R-:W-:Y:S01]  /*c880*/  FMNMX.FTZ R154, R196, R154, !PT ;  /* 0x0000009ac49a7209 */ /* 0x000fe20007810000 */
        /* <DEDUP_REMOVED lines=19> */
[----:B------:R-:W-:-:S02]  /*c9c0*/  FFMA.FTZ R199, R199, R0, -R153 ;  /* 0x00000000c7c77223 */ /* 0x000fc40000010899 */
[----:B------:R0:W-:Y:S02]  /*c9d0*/  MUFU.EX2 R153, R162 ;  /* 0x000000a200997308 */ /* 0x0001e40000000800 */
[----:B0-----:R-:W-:-:S05]  /*c9e0*/  FMNMX.FTZ R162, R197, R154, !PT ;  /* 0x0000009ac5a27209 */ /* 0x001fca0007810000 */
[----:B------:R-:W0:Y:S01]  /*c9f0*/  SHFL.BFLY PT, R154, R162, 0x2, 0x1f ;  /* 0x0c401f00a29a7f89 */ /* 0x000e2200000e0000 */
[----:B------:R-:W2:Y:S01]  /*ca00*/  MUFU.EX2 R158, R158 ;  /* 0x0000009e009e7308 */ /* 0x000ea20000000800 */
[----:B0-----:R-:W-:-:S05]  /*ca10*/  FMNMX.FTZ R162, R162, R154, !PT ;  /* 0x0000009aa2a27209 */ /* 0x001fca0007810000 */
[----:B------:R-:W0:Y:S02]  /*ca20*/  SHFL.BFLY PT, R201, R162, 0x1, 0x1f ;  /* 0x0c201f00a2c97f89 */ /* 0x000e2400000e0000 */
[----:B------:R-:W-:Y:S01]  /*ca30*/  MUFU.EX2 R154, R167 ;  /* 0x000000a7009a7308 */ /* 0x000fe20000000800 */
[----:B------:R-:W-:-:S07]  /*ca40*/  FADD.FTZ R5, R155, R5 ;  /* 0x000000059b057221 */ /* 0x000fce0000010000 */
[----:B------:R-:W3:Y:S08]  /*ca50*/  MUFU.EX2 R159, R159 ;  /* 0x0000009f009f7308 */ /* 0x000ef00000000800 */
[----:B------:R4:W-:Y:S02]  /*ca60*/  MUFU.EX2 R167, R182 ;  /* 0x000000b600a77308 */ /* 0x0009e40000000800 */
[----:B----4-:R-:W4:Y:S06]  /*ca70*/  S2R R182, SR_CgaCtaId ;  /* 0x0000000000b67919 */ /* 0x010f2c0000008800 */
[----:B------:R-:W-:Y:S01]  /*ca80*/  MUFU.EX2 R155, R166 ;  /* 0x000000a6009b7308 */ /* 0x000fe20000000800 */
[----:B--2---:R-:W-:-:S07]  /*ca90*/  FADD.FTZ R5, R158, R5 ;  /* 0x000000059e057221 */ /* 0x004fce0000010000 */
[----:B------:R0:W-:Y:S08]  /*caa0*/  MUFU.EX2 R166, R4 ;  /* 0x0000000400a67308 */ /* 0x0001f00000000800 */
[----:B------:R-:W2:Y:S01]  /*cab0*/  MUFU.EX2 R163, R163 ;  /* 0x000000a300a37308 */ /* 0x000ea20000000800 */
[----:B0-----:R-:W-:Y:S01]  /*cac0*/  FMNMX.FTZ R4, R162, R201, !PT ;  /* 0x000000c9a2047209 */ /* 0x001fe20007810000 */
[----:B---3--:R-:W-:-:S03]  /*cad0*/  FADD.FTZ R5, R159, R5 ;  /* 0x000000059f057221 */ /* 0x008fc60000010000 */
[C---:B------:R-:W-:Y:S01]  /*cae0*/  FSETP.NEU.FTZ.AND P1, PT, R4.reuse, -INF , PT ;  /* 0xff8000000400780b */ /* 0x040fe20003f3d000 */
[----:B------:R-:W-:Y:S01]  /*caf0*/  FMUL.FTZ R201, R4, R0 ;  /* 0x0000000004c97220 */ /* 0x000fe20000410000 */
[----:B------:R-:W-:-:S04]  /*cb00*/  FADD.FTZ R5, R153, R5 ;  /* 0x0000000599057221 */ /* 0x000fc80000010000 */
[----:B------:R-:W-:Y:S02]  /*cb10*/  FSEL R201, R201, RZ, P1 ;  /* 0x000000ffc9c97208 */ /* 0x000fe40000800000 */
[----:B------:R-:W-:-:S03]  /*cb20*/  FSEL R162, R4, RZ, P1 ;  /* 0x000000ff04a27208 */ /* 0x000fc60000800000 */
[-C--:B------:R-:W-:Y:S01]  /*cb30*/  FFMA.FTZ R156, R156, R0.reuse, -R201 ;  /* 0x000000009c9c7223 */ /* 0x080fe200000108c9 */
[C---:B--2---:R-:W-:Y:S01]  /*cb40*/  FADD.FTZ R5, R163.reuse, R5 ;  /* 0x00000005a3057221 */ /* 0x044fe20000010000 */
[----:B------:R-:W-:Y:S01]  /*cb50*/  F2FP.BF16.F32.PACK_AB R153, R163, R153 ;  /* 0x00000099a399723e */ /* 0x000fe200000010ff */
[----:B------:R-:W-:Y:S01]  /*cb60*/  FADD.FTZ R162, -R162, R200 ;  /* 0x000000c8a2a27221 */ /* 0x000fe20000010100 */
[----:B------:R-:W-:Y:S01]  /*cb70*/  MUFU.EX2 R163, R174 ;  /* 0x000000ae00a37308 */ /* 0x000fe20000000800 */
[-C--:B------:R-:W-:Y:S02]  /*cb80*/  FFMA.FTZ R152, R152, R0.reuse, -R201 ;  /* 0x0000000098987223 */ /* 0x080fe400000108c9 */
[----:B------:R-:W-:-:S05]  /*cb90*/  FMUL.FTZ R162, R162, R0 ;  /* 0x00000000a2a27220 */ /* 0x000fca0000410000 */
[----:B------:R0:W-:Y:S01]  /*cba0*/  MUFU.EX2 R174, R156 ;  /* 0x0000009c00ae7308 */ /* 0x0001e20000000800 */
[----:B------:R-:W-:Y:S01]  /*cbb0*/  FFMA.FTZ R202, R202, R0, -R201 ;  /* 0x00000000caca7223 */ /* 0x000fe200000108c9 */
[----:B0-----:R-:W-:-:S06]  /*cbc0*/  VIADD R156, R14, 0x22840 ;  /* 0x000228400e9c7836 */ /* 0x001fcc0000000000 */
[----:B------:R-:W-:Y:S01]  /*cbd0*/  MUFU.EX2 R152, R152 ;  /* 0x0000009800987308 */ /* 0x000fe20000000800 */
[----:B----4-:R-:W-:-:S07]  /*cbe0*/  PRMT R156, R182, 0x654, R156 ;  /* 0x00000654b69c7816 */ /* 0x010fce000000009c */
[----:B------:R-:W0:Y:S01]  /*cbf0*/  MUFU.EX2 R182, R162 ;  /* 0x000000a200b67308 */ /* 0x000e220000000800 */
[-CC-:B------:R-:W-:Y:S01]  /*cc00*/  FFMA.FTZ R203, R203, R0.reuse, -R201.reuse ;  /* 0x00000000cbcb7223 */ /* 0x180fe200000108c9 */
[-CC-:B------:R-:W-:Y:S01]  /*cc10*/  FFMA.FTZ R160, R160, R0.reuse, -R201.reuse ;  /* 0x00000000a0a07223 */ /* 0x180fe200000108c9 */
[--C-:B------:R-:W-:Y:S01]  /*cc20*/  FFMA.FTZ R161, R161, R0, -R201.reuse ;  /* 0x00000000a1a17223 */ /* 0x100fe200000108c9 */
[----:B------:R-:W-:Y:S01]  /*cc30*/  F2FP.BF16.F32.PACK_AB R159, R159, R158 ;  /* 0x0000009e9f9f723e */ /* 0x000fe200000010ff */
[-CC-:B------:R-:W-:Y:S01]  /*cc40*/  FFMA.FTZ R164, R164, R0.reuse, -R201.reuse ;  /* 0x00000000a4a47223 */ /* 0x180fe200000108c9 */
[-CC-:B------:R-:W-:Y:S01]  /*cc50*/  FFMA.FTZ R165, R165, R0.reuse, -R201.reuse ;  /* 0x00000000a5a57223 */ /* 0x180fe200000108c9 */
[-CC-:B------:R-:W-:Y:S01]  /*cc60*/  FFMA.FTZ R168, R168, R0.reuse, -R201.reuse ;  /* 0x00000000a8a87223 */ /* 0x180fe200000108c9 */
[----:B------:R-:W2:Y:S01]  /*cc70*/  MUFU.EX2 R202, R202 ;  /* 0x000000ca00ca7308 */ /* 0x000ea20000000800 */
[-CC-:B------:R-:W-:Y:S01]  /*cc80*/  FFMA.FTZ R169, R169, R0.reuse, -R201.reuse ;  /* 0x00000000a9a97223 */ /* 0x180fe200000108c9 */
[----:B------:R-:W-:-:S06]  /*cc90*/  FFMA.FTZ R172, R172, R0, -R201 ;  /* 0x00000000acac7223 */ /* 0x000fcc00000108c9 */
[----:B------:R-:W-:Y:S01]  /*cca0*/  MUFU.EX2 R170, R170 ;  /* 0x000000aa00aa7308 */ /* 0x000fe20000000800 */
[----:B0-----:R-:W-:Y:S01]  /*ccb0*/  FFMA.FTZ R8, R182, R8, R152 ;  /* 0x00000008b6087223 */ /* 0x001fe20000010098 */
[-C--:B------:R-:W-:Y:S01]  /*ccc0*/  FFMA.FTZ R173, R173, R0.reuse, -R201 ;  /* 0x00000000adad7223 */ /* 0x080fe200000108c9 */
[----:B------:R-:W-:Y:S01]  /*ccd0*/  FADD.FTZ R5, R155, R5 ;  /* 0x000000059b057221 */ /* 0x000fe20000010000 */
[-CC-:B------:R-:W-:Y:S01]  /*cce0*/  FFMA.FTZ R176, R176, R0.reuse, -R201.reuse ;  /* 0x00000000b0b07223 */ /* 0x180fe200000108c9 */
[----:B------:R-:W-:-:S03]  /*ccf0*/  FFMA.FTZ R177, R177, R0, -R201 ;  /* 0x00000000b1b17223 */ /* 0x000fc600000108c9 */
[----:B------:R-:W-:Y:S01]  /*cd00*/  MUFU.EX2 R175, R175 ;  /* 0x000000af00af7308 */ /* 0x000fe20000000800 */
[-CC-:B------:R-:W-:Y:S01]  /*cd10*/  FFMA.FTZ R180, R180, R0.reuse, -R201.reuse ;  /* 0x00000000b4b47223 */ /* 0x180fe200000108c9 */
[----:B------:R-:W-:-:S06]  /*cd20*/  FFMA.FTZ R181, R181, R0, -R201 ;  /* 0x00000000b5b57223 */ /* 0x000fcc00000108c9 */
[----:B------:R-:W-:Y:S01]  /*cd30*/  MUFU.EX2 R179, R179 ;  /* 0x000000b300b37308 */ /* 0x000fe20000000800 */
[----:B------:R-:W-:Y:S01]  /*cd40*/  FFMA.FTZ R184, R184, R0, -R201 ;  /* 0x00000000b8b87223 */ /* 0x000fe200000108c9 */
[----:B------:R0:W-:Y:S06]  /*cd50*/  SYNCS.ARRIVE.TRANS64.RED.A1T0 RZ, [R156+URZ], RZ ;  /* 0x000000ff9cff79a7 */ /* 0x0001ec000810043f */
[----:B------:R-:W3:Y:S01]  /*cd60*/  MUFU.EX2 R203, R203 ;  /* 0x000000cb00cb7308 */ /* 0x000ee20000000800 */
[----:B--2---:R-:W-:-:S07]  /*cd70*/  FADD.FTZ R8, R202, R8 ;  /* 0x00000008ca087221 */ /* 0x004fce0000010000 */
[----:B------:R-:W2:Y:S01]  /*cd80*/  MUFU.EX2 R160, R160 ;  /* 0x000000a000a07308 */ /* 0x000ea20000000800 */
[----:B------:R-:W-:-:S07]  /*cd90*/  FADD.FTZ R8, R174, R8 ;  /* 0x00000008ae087221 */ /* 0x000fce0000010000 */
[----:B------:R-:W-:Y:S08]  /*cda0*/  MUFU.EX2 R158, R171 ;  /* 0x000000ab009e7308 */ /* 0x000ff00000000800 */
[----:B------:R-:W-:Y:S08]  /*cdb0*/  MUFU.EX2 R171, R190 ;  /* 0x000000be00ab7308 */ /* 0x000ff00000000800 */
[----:B------:R-:W4:Y:S01]  /*cdc0*/  MUFU.EX2 R190, R161 ;  /* 0x000000a100be7308 */ /* 0x000f220000000800 */
[----:B---3--:R-:W-:-:S07]  /*cdd0*/  FADD.FTZ R8, R203, R8 ;  /* 0x00000008cb087221 */ /* 0x008fce0000010000 */
[----:B------:R-:W3:Y:S01]  /*cde0*/  MUFU.EX2 R164, R164 ;  /* 0x000000a400a47308 */ /* 0x000ee20000000800 */
[----:B--2---:R-:W-:-:S07]  /*cdf0*/  FADD.FTZ R8, R160, R8 ;  /* 0x00000008a0087221 */ /* 0x004fce0000010000 */
[----:B------:R-:W2:Y:S01]  /*ce00*/  MUFU.EX2 R165, R165 ;  /* 0x000000a500a57308 */ /* 0x000ea20000000800 */
[----:B----4-:R-:W-:-:S07]  /*ce10*/  FADD.FTZ R8, R190, R8 ;  /* 0x00000008be087221 */ /* 0x010fce0000010000 */
[----:B------:R-:W4:Y:S01]  /*ce20*/  MUFU.EX2 R168, R168 ;  /* 0x000000a800a87308 */ /* 0x000f220000000800 */
[----:B---3--:R-:W-:-:S07]  /*ce30*/  FADD.FTZ R8, R164, R8 ;  /* 0x00000008a4087221 */ /* 0x008fce0000010000 */
[----:B------:R-:W3:Y:S01]  /*ce40*/  MUFU.EX2 R169, R169 ;  /* 0x000000a900a97308 */ /* 0x000ee20000000800 */
[----:B------:R-:W-:Y:S01]  /*ce50*/  FADD.FTZ R5, R154, R5 ;  /* 0x000000059a057221 */ /* 0x000fe20000010000 */
[----:B--2---:R-:W-:-:S06]  /*ce60*/  FADD.FTZ R8, R165, R8 ;  /* 0x00000008a5087221 */ /* 0x004fcc0000010000 */
[----:B------:R-:W2:Y:S01]  /*ce70*/  MUFU.EX2 R162, R172 ;  /* 0x000000ac00a27308 */ /* 0x000ea20000000800 */
[----:B------:R-:W-:Y:S01]  /*ce80*/  FADD.FTZ R5, R170, R5 ;  /* 0x00000005aa057221 */ /* 0x000fe20000010000 */
[----:B----4-:R-:W-:-:S06]  /*ce90*/  FADD.FTZ R8, R168, R8 ;  /* 0x00000008a8087221 */ /* 0x010fcc0000010000 */
[----:B------:R-:W4:Y:S01]  /*cea0*/  MUFU.EX2 R173, R173 ;  /* 0x000000ad00ad7308 */ /* 0x000f220000000800 */
[----:B------:R-:W-:Y:S01]  /*ceb0*/  FADD.FTZ R5, R158, R5 ;  /* 0x000000059e057221 */ /* 0x000fe20000010000 */
[----:B---3--:R-:W-:-:S06]  /*cec0*/  FADD.FTZ R8, R169, R8 ;  /* 0x00000008a9087221 */ /* 0x008fcc0000010000 */
[----:B------:R-:W3:Y:S01]  /*ced0*/  MUFU.EX2 R176, R176 ;  /* 0x000000b000b07308 */ /* 0x000ee20000000800 */
[----:B------:R-:W-:Y:S01]  /*cee0*/  FADD.FTZ R5, R163, R5 ;  /* 0x00000005a3057221 */ /* 0x000fe20000010000 */
[----:B--2---:R-:W-:-:S06]  /*cef0*/  FADD.FTZ R8, R162, R8 ;  /* 0x00000008a2087221 */ /* 0x004fcc0000010000 */
[----:B------:R-:W2:Y:S01]  /*cf00*/  MUFU.EX2 R177, R177 ;  /* 0x000000b100b17308 */ /* 0x000ea20000000800 */
[----:B------:R-:W-:Y:S01]  /*cf10*/  FADD.FTZ R5, R175, R5 ;  /* 0x00000005af057221 */ /* 0x000fe20000010000 */
[----:B0-----:R-:W-:Y:S01]  /*cf20*/  F2FP.BF16.F32.PACK_AB R156, R202, R152 ;  /* 0x00000098ca9c723e */ /* 0x001fe200000010ff */
[----:B----4-:R-:W-:-:S05]  /*cf30*/  FADD.FTZ R8, R173, R8 ;  /* 0x00000008ad087221 */ /* 0x010fca0000010000 */
[----:B------:R-:W0:Y:S01]  /*cf40*/  MUFU.EX2 R180, R180 ;  /* 0x000000b400b47308 */ /* 0x000e220000000800 */
[----:B------:R-:W-:Y:S01]  /*cf50*/  FFMA.FTZ R185, R185, R0, -R201 ;  /* 0x00000000b9b97223 */ /* 0x000fe200000108c9 */
[----:B------:R-:W-:Y:S01]  /*cf60*/  F2FP.BF16.F32.PACK_AB R152, R190, R160 ;  /* 0x000000a0be98723e */ /* 0x000fe200000010ff */
[----:B------:R-:W-:Y:S01]  /*cf70*/  FADD.FTZ R5, R166, R5 ;  /* 0x00000005a6057221 */ /* 0x000fe20000010000 */
[----:B------:R-:W-:-:S04]  /*cf80*/  F2FP.BF16.F32.PACK_AB R160, R169, R168 ;  /* 0x000000a8a9a0723e */ /* 0x000fc800000010ff */
[----:B------:R-:W4:Y:S01]  /*cf90*/  MUFU.EX2 R183, R183 ;  /* 0x000000b700b77308 */ /* 0x000f220000000800 */
[----:B---3--:R-:W-:-:S07]  /*cfa0*/  FADD.FTZ R8, R176, R8 ;  /* 0x00000008b0087221 */ /* 0x008fce0000010000 */
[----:B------:R-:W3:Y:S01]  /*cfb0*/  MUFU.EX2 R181, R181 ;  /* 0x000000b500b57308 */ /* 0x000ee20000000800 */
[----:B------:R-:W-:Y:S01]  /*cfc0*/  FFMA.FTZ R188, R188, R0, -R201 ;  /* 0x00000000bcbc7223 */ /* 0x000fe200000108c9 */
[----:B------:R-:W-:-:S06]  /*cfd0*/  FADD.FTZ R5, R179, R5 ;  /* 0x00000005b3057221 */ /* 0x000fcc0000010000 */
[----:B------:R-:W5:Y:S01]  /*cfe0*/  MUFU.EX2 R186, R186 ;  /* 0x000000ba00ba7308 */ /* 0x000f620000000800 */
[----:B--2---:R-:W-:Y:S01]  /*cff0*/  FADD.FTZ R8, R177, R8 ;  /* 0x00000008b1087221 */ /* 0x004fe20000010000 */
[----:B------:R-:W-:-:S06]  /*d000*/  FFMA.FTZ R189, R189, R0, -R201 ;  /* 0x00000000bdbd7223 */ /* 0x000fcc00000108c9 */
[----:B------:R-:W2:Y:S01]  /*d010*/  MUFU.EX2 R168, R184 ;  /* 0x000000b800a87308 */ /* 0x000ea20000000800 */
[----:B------:R-:W-:Y:S01]  /*d020*/  F2FP.BF16.F32.PACK_AB R161, R158, R170 ;  /* 0x000000aa9ea1723e */ /* 0x000fe200000010ff */
[----:B------:R-:W-:-:S06]  /*d030*/  FADD.FTZ R5, R167, R5 ;  /* 0x00000005a7057221 */ /* 0x000fcc0000010000 */
[----:B------:R-:W1:Y:S01]  /*d040*/  MUFU.EX2 R187, R187 ;  /* 0x000000bb00bb7308 */ /* 0x000e620000000800 */
[----:B0-----:R-:W-:-:S07]  /*d050*/  FADD.FTZ R8, R180, R8 ;  /* 0x00000008b4087221 */ /* 0x001fce0000010000 */
[----:B------:R-:W0:Y:S01]  /*d060*/  MUFU.EX2 R185, R185 ;  /* 0x000000b900b97308 */ /* 0x000e220000000800 */
[----:B------:R-:W-:Y:S01]  /*d070*/  FFMA.FTZ R192, R192, R0, -R201 ;  /* 0x00000000c0c07223 */ /* 0x000fe200000108c9 */
[----:B----4-:R-:W-:Y:S01]  /*d080*/  FADD.FTZ R5, R183, R5 ;  /* 0x00000005b7057221 */ /* 0x010fe20000010000 */
[----:B---3--:R-:W-:-:S05]  /*d090*/  FADD.FTZ R8, R181, R8 ;  /* 0x00000008b5087221 */ /* 0x008fca0000010000 */
[----:B------:R-:W3:Y:S01]  /*d0a0*/  MUFU.EX2 R170, R188 ;  /* 0x000000bc00aa7308 */ /* 0x000ee20000000800 */
[----:B------:R-:W-:Y:S01]  /*d0b0*/  FFMA.FTZ R193, R193, R0, -R201 ;  /* 0x00000000c1c17223 */ /* 0x000fe200000108c9 */
[----:B-----5:R-:W-:-:S06]  /*d0c0*/  FADD.FTZ R5, R186, R5 ;  /* 0x00000005ba057221 */ /* 0x020fcc0000010000 */
[----:B------:R-:W4:Y:S01]  /*d0d0*/  MUFU.EX2 R191, R191 ;  /* 0x000000bf00bf7308 */ /* 0x000f220000000800 */
[----:B--2---:R-:W-:-:S07]  /*d0e0*/  FADD.FTZ R8, R168, R8 ;  /* 0x00000008a8087221 */ /* 0x004fce0000010000 */
[----:B------:R-:W2:Y:S01]  /*d0f0*/  MUFU.EX2 R189, R189 ;  /* 0x000000bd00bd7308 */ /* 0x000ea20000000800 */
[----:B------:R-:W-:Y:S01]  /*d100*/  FFMA.FTZ R196, R196, R0, -R201 ;  /* 0x00000000c4c47223 */ /* 0x000fe200000108c9 */
[----:B-1----:R-:W-:-:S06]  /*d110*/  FADD.FTZ R5, R187, R5 ;  /* 0x00000005bb057221 */ /* 0x002fcc0000010000 */
[----:B------:R-:W1:Y:S01]  /*d120*/  MUFU.EX2 R194, R194 ;  /* 0x000000c200c27308 */ /* 0x000e620000000800 */
[----:B0-----:R-:W-:Y:S01]  /*d130*/  FADD.FTZ R8, R185, R8 ;  /* 0x00000008b9087221 */ /* 0x001fe20000010000 */
[----:B------:R-:W-:-:S06]  /*d140*/  FFMA.FTZ R197, R197, R0, -R201 ;  /* 0x00000000c5c57223 */ /* 0x000fcc00000108c9 */
[----:B------:R-:W0:Y:S01]  /*d150*/  MUFU.EX2 R172, R192 ;  /* 0x000000c000ac7308 */ /* 0x000e220000000800 */
[----:B------:R-:W-:Y:S01]  /*d160*/  F2FP.BF16.F32.PACK_AB R158, R203, R174 ;  /* 0x000000aecb9e723e */ /* 0x000fe200000010ff */
[----:B------:R-:W-:-:S06]  /*d170*/  FADD.FTZ R5, R171, R5 ;  /* 0x00000005ab057221 */ /* 0x000fcc0000010000 */
[----:B------:R-:W5:Y:S01]  /*d180*/  MUFU.EX2 R195, R195 ;  /* 0x000000c300c37308 */ /* 0x000f620000000800 */
[----:B---3--:R-:W-:Y:S01]  /*d190*/  FADD.FTZ R8, R170, R8 ;  /* 0x00000008aa087221 */ /* 0x008fe20000010000 */
[----:B------:R-:W-:-:S06]  /*d1a0*/  F2FP.BF16.F32.PACK_AB R163, R175, R163 ;  /* 0x000000a3afa3723e */ /* 0x000fcc00000010ff */
[----:B------:R-:W3:Y:S01]  /*d1b0*/  MUFU.EX2 R193, R193 ;  /* 0x000000c100c17308 */ /* 0x000ee20000000800 */
[----:B----4-:R-:W-:Y:S01]  /*d1c0*/  FADD.FTZ R5, R191, R5 ;  /* 0x00000005bf057221 */ /* 0x010fe20000010000 */
[----:B--2---:R-:W-:-:S06]  /*d1d0*/  FADD.FTZ R8, R189, R8 ;  /* 0x00000008bd087221 */ /* 0x004fcc0000010000 */
[----:B------:R-:W2:Y:S01]  /*d1e0*/  MUFU.EX2 R198, R198 ;  /* 0x000000c600c67308 */ /* 0x000ea20000000800 */
[----:B------:R-:W-:-:S07]  /*d1f0*/  LOP3.LUT P0, RZ, R22, 0x100, RZ, 0xc0, !PT ;  /* 0x0000010016ff7812 */ /* 0x000fce000780c0ff */
[----:B------:R-:W4:Y:S01]  /*d200*/  MUFU.EX2 R174, R196 ;  /* 0x000000c400ae7308 */ /* 0x000f220000000800 */
[----:B-1----:R-:W-:Y:S01]  /*d210*/  FADD.FTZ R5, R194, R5 ;  /* 0x00000005c2057221 */ /* 0x002fe20000010000 */
[----:B0-----:R-:W-:-:S06]  /*d220*/  FADD.FTZ R8, R172, R8 ;  /* 0x00000008ac087221 */ /* 0x001fcc0000010000 */
[----:B------:R-:W0:Y:S08]  /*d230*/  MUFU.EX2 R175, R199 ;  /* 0x000000c700af7308 */ /* 0x000e300000000800 */
[----:B------:R-:W1:Y:S01]  /*d240*/  MUFU.EX2 R197, R197 ;  /* 0x000000c500c57308 */ /* 0x000e620000000800 */
[----:B-----5:R-:W-:Y:S01]  /*d250*/  FADD.FTZ R5, R195, R5 ;  /* 0x00000005c3057221 */ /* 0x020fe20000010000 */
[----:B---3--:R-:W-:Y:S01]  /*d260*/  FADD.FTZ R8, R193, R8 ;  /* 0x00000008c1087221 */ /* 0x008fe20000010000 */
[----:B------:R-:W-:-:S02]  /*d270*/  F2FP.BF16.F32.PACK_AB R155, R154, R155 ;  /* 0x0000009b9a9b723e */ /* 0x000fc400000010ff */
[----:B--2---:R-:W-:Y:S01]  /*d280*/  FADD.FTZ R5, R198, R5 ;  /* 0x00000005c6057221 */ /* 0x004fe20000010000 */
[----:B----4-:R-:W-:Y:S01]  /*d290*/  FADD.FTZ R8, R174, R8 ;  /* 0x00000008ae087221 */ /* 0x010fe20000010000 */
[----:B------:R-:W-:Y:S01]  /*d2a0*/  F2FP.BF16.F32.PACK_AB R154, R165, R164 ;  /* 0x000000a4a59a723e */ /* 0x000fe200000010ff */
[----:B------:R-:W-:Y:S01]  /*d2b0*/  FMUL.FTZ R24, R24, R182 ;  /* 0x000000b618187220 */ /* 0x000fe20000410000 */
[----:B------:R-:W-:Y:S01]  /*d2c0*/  F2FP.BF16.F32.PACK_AB R162, R173, R162 ;  /* 0x000000a2ada2723e */ /* 0x000fe200000010ff */
[----:B0-----:R-:W-:Y:S01]  /*d2d0*/  FADD.FTZ R5, R175, R5 ;  /* 0x00000005af057221 */ /* 0x001fe20000010000 */
[----:B------:R-:W-:Y:S01]  /*d2e0*/  F2FP.BF16.F32.PACK_AB R165, R179, R166 ;  /* 0x000000a6b3a5723e */ /* 0x000fe200000010ff */
[----:B------:R-:W-:Y:S01]  /*d2f0*/  FMUL.FTZ R25, R25, R182 ;  /* 0x000000b619197220 */ /* 0x000fe20000410000 */
[----:B------:R-:W-:Y:S01]  /*d300*/  F2FP.BF16.F32.PACK_AB R164, R177, R176 ;  /* 0x000000b0b1a4723e */ /* 0x000fe200000010ff */
[----:B------:R-:W-:Y:S01]  /*d310*/  FMUL.FTZ R28, R28, R182 ;  /* 0x000000b61c1c7220 */ /* 0x000fe20000410000 */
[----:B------:R-:W-:Y:S01]  /*d320*/  F2FP.BF16.F32.PACK_AB R166, R181, R180 ;  /* 0x000000b4b5a6723e */ /* 0x000fe200000010ff */
[----:B------:R-:W-:Y:S01]  /*d330*/  FMUL.FTZ R29, R29, R182 ;  /* 0x000000b61d1d7220 */ /* 0x000fe20000410000 */
[----:B------:R-:W-:Y:S01]  /*d340*/  F2FP.BF16.F32.PACK_AB R167, R183, R167 ;  /* 0x000000a7b7a7723e */ /* 0x000fe200000010ff */
[----:B-1----:R-:W-:Y:S01]  /*d350*/  FADD.FTZ R8, R197, R8 ;  /* 0x00000008c5087221 */ /* 0x002fe20000010000 */
[----:B------:R-:W-:Y:S01]  /*d360*/  F2FP.BF16.F32.PACK_AB R168, R185, R168 ;  /* 0x000000a8b9a8723e */ /* 0x000fe200000010ff */
[----:B------:R-:W-:Y:S01]  /*d370*/  FMUL.FTZ R32, R32, R182 ;  /* 0x000000b620207220 */ /* 0x000fe20000410000 */
[----:B------:R-:W-:Y:S01]  /*d380*/  F2FP.BF16.F32.PACK_AB R169, R187, R186 ;  /* 0x000000babba9723e */ /* 0x000fe200000010ff */
[----:B------:R-:W-:Y:S01]  /*d390*/  FMUL.FTZ R33, R33, R182 ;  /* 0x000000b621217220 */ /* 0x000fe20000410000 */
[----:B------:R-:W-:Y:S01]  /*d3a0*/  F2FP.BF16.F32.PACK_AB R170, R189, R170 ;  /* 0x000000aabdaa723e */ /* 0x000fe200000010ff */
[-C--:B------:R-:W-:Y:S01]  /*d3b0*/  FMUL.FTZ R36, R36, R182.reuse ;  /* 0x000000b624247220 */ /* 0x080fe20000410000 */
[----:B------:R-:W-:Y:S01]  /*d3c0*/  F2FP.BF16.F32.PACK_AB R171, R191, R171 ;  /* 0x000000abbfab723e */ /* 0x000fe200000010ff */
[----:B------:R-:W-:Y:S01]  /*d3d0*/  FMUL.FTZ R37, R37, R182 ;  /* 0x000000b625257220 */ /* 0x000fe20000410000 */
[----:B------:R-:W-:Y:S01]  /*d3e0*/  F2FP.BF16.F32.PACK_AB R172, R193, R172 ;  /* 0x000000acc1ac723e */ /* 0x000fe200000010ff */
[----:B------:R-:W-:Y:S01]  /*d3f0*/  FMUL.FTZ R40, R40, R182 ;  /* 0x000000b628287220 */ /* 0x000fe20000410000 */
[----:B------:R-:W-:Y:S01]  /*d400*/  F2FP.BF16.F32.PACK_AB R173, R195, R194 ;  /* 0x000000c2c3ad723e */ /* 0x000fe200000010ff */
[----:B------:R-:W-:Y:S01]  /*d410*/  FMUL.FTZ R41, R41, R182 ;  /* 0x000000b629297220 */ /* 0x000fe20000410000 */
[----:B------:R-:W-:Y:S01]  /*d420*/  F2FP.BF16.F32.PACK_AB R174, R197, R174 ;  /* 0x000000aec5ae723e */ /* 0x000fe200000010ff */
[----:B------:R-:W-:Y:S01]  /*d430*/  FMUL.FTZ R44, R44, R182 ;  /* 0x000000b62c2c7220 */ /* 0x000fe20000410000 */
        /* <DEDUP_REMOVED lines=120> */
.L_x_14357:
[----:B------:R0:W1:Y:S01]  /*dbc0*/  SYNCS.PHASECHK.TRANS64.TRYWAIT P1, [R14+URZ+0x22850], R15 ;  /* 0x0228500f0e0075a7 */ /* 0x000062000802017f */
[----:B------:R-:W-:Y:S05]  /*dbd0*/  @!P0 BRA `(.L_x_14358) ;  /* 0x0000000000048947 */ /* 0x000fea0003800000 */
[----:B------:R-:W-:Y:S01]  /*dbe0*/  BPT.TRAP 0x1 ;  /* 0x000000040000795c */ /* 0x000fe20000300000 */
.L_x_14358:
[----:B------:R-:W-:Y:S04]  /*dbf0*/  BSSY B0, `(.L_x_14359) ;  /* 0x0000004000007945 */ /* 0x000fe80003800000 */
[----:B-1----:R-:W-:Y:S05]  /*dc00*/  @P1 BRA `(.L_x_14360) ;  /* 0x0000000000081947 */ /* 0x002fea0003800000 */
[----:B------:R-:W1:Y:S02]  /*dc10*/  SYNCS.PHASECHK.TRANS64.TRYWAIT P1, [R14+URZ+0x22850], R15 ;  /* 0x0228500f0e0075a7 */ /* 0x000e64000802017f */
[----:B-1----:R-:W-:Y:S05]  /*dc20*/  @!P1 BRA `(.L_x_14361) ;  /* 0x000000e000189947 */ /* 0x002fea0003800000 */
.L_x_14360:
[----:B------:R-:W-:Y:S05]  /*dc30*/  BSYNC B0 ;  /* 0x0000000000007941 */ /* 0x000fea0003800000 */
.L_x_14359:
[----:B------:R-:W2:Y:S01]  /*dc40*/  S2R R178, SR_TID.X ;  /* 0x0000000000b27919 */ /* 0x000ea20000002100 */
[----:B------:R-:W-:Y:S05]  /*dc50*/  WARPSYNC.ALL ;  /* 0x0000000000007948 */ /* 0x000fea0003800000 */
[----:B------:R-:W-:Y:S02]  /*dc60*/  IMAD R176, R23, 0xc00, R221 ;  /* 0x00000c0017b07824 */ /* 0x000fe400078e02dd */
[----:B------:R-:W-:-:S03]  /*dc70*/  IMAD.MOV.U32 R177, RZ, RZ, 0x40000040 ;  /* 0x40000040ffb17424 */ /* 0x000fc600078e00ff */
[----:B------:R-:W-:Y:S02]  /*dc80*/  R2UR UR6, R176 ;  /* 0x00000000b00672ca */ /* 0x000fe400000e0000 */
[----:B------:R-:W-:Y:S01]  /*dc90*/  R2UR UR7, R177 ;  /* 0x00000000b10772ca */ /* 0x000fe200000e0000 */
[----:B------:R-:W-:Y:S01]  /*dca0*/  IMAD.MOV.U32 R177, RZ, RZ, 0x40000040 ;  /* 0x40000040ffb17424 */ /* 0x000fe200078e00ff */
[----:B--2---:R-:W-:-:S05]  /*dcb0*/  SHF.R.U32.HI R178, RZ, 0x7, R178 ;  /* 0x00000007ffb27819 */ /* 0x004fca00000116b2 */
[----:B01----:R-:W-:-:S05]  /*dcc0*/  VIADD R15, R178, 0x8 ;  /* 0x00000008b20f7836 */ /* 0x003fca0000000000 */
[----:B------:R0:W-:Y:S06]  /*dcd0*/  BAR.SYNC.DEFER_BLOCKING R15, 0x100 ;  /* 0x0004000f0000751d */ /* 0x0001ec0000010000 */
[----:B------:R-:W-:-:S06]  /*dce0*/  WARPGROUP.ARRIVE ;  /* 0x00000000000079c5 */ /* 0x000fcc0000000000 */
[----:B------:R-:W-:Y:S03]  /*dcf0*/  HGMMA.64x256x16.F32.BF16 R24, R156, gdesc[UR4].tnspB, R24, gsb0 ;  /* 0x43e000049c187df0 */ /* 0x000fe60008001818 */
[----:B------:R-:W-:Y:S02]  /*dd00*/  WARPGROUP.DEPBAR.LE gsb0, 0x0 ;  /* 0x00008000000079c5 */ /* 0x000fe40000010000 */
[----:B------:R-:W-:Y:S01]  /*dd10*/  VIADD R156, R176, 0x80 ;  /* 0x00000080b09c7836 */ /* 0x000fe20000000000 */
[----:B------:R-:W-:Y:S01]  /*dd20*/  WARPGROUP.ARRIVE ;  /* 0x00000000000079c5 */ /* 0x000fe20000000000 */
[----:B------:R-:W-:-:S03]  /*dd30*/  IMAD.MOV.U32 R157, RZ, RZ, 0x40000040 ;  /* 0x40000040ff9d7424 */ /* 0x000fc600078e00ff */
[----:B------:R-:W-:Y:S02]  /*dd40*/  R2UR UR6, R156 ;  /* 0x000000009c0672ca */ /* 0x000fe400000e0000 */
[----:B------:R-:W-:-:S15]  /*dd50*/  R2UR UR7, R157 ;  /* 0x000000009d0772ca */ /* 0x000fde00000e0000 */
[----:B------:R-:W-:-:S01]  /*dd60*/  NOP ;  /* 0x0000000000007918 */ /* 0x000fc20000000000 */
        /* <DEDUP_REMOVED lines=34> */
.L_x_14362:
[----:B------:R-:W2:Y:S01]  /*df90*/  LDL R15, [R1] ;  /* 0x00000000010f7983 */ /* 0x000ea20000100800 */
[----:B------:R-:W0:Y:S01]  /*dfa0*/  S2R R152, SR_CgaCtaId ;  /* 0x0000000000987919 */ /* 0x000e220000008800 */
[----:B------:R-:W-:Y:S02]  /*dfb0*/  VIADD R14, R14, 0x22860 ;  /* 0x000228600e0e7836 */ /* 0x000fe40000000000 */
[----:B------:R-:W-:Y:S02]  /*dfc0*/  IMAD.MOV.U32 R201, RZ, RZ, R3 ;  /* 0x000000ffffc97224 */ /* 0x000fe400078e0003 */
[----:B------:R-:W-:Y:S01]  /*dfd0*/  IMAD.MOV.U32 R200, RZ, RZ, R4 ;  /* 0x000000ffffc87224 */ /* 0x000fe200078e0004 */
[----:B0-----:R-:W-:-:S04]  /*dfe0*/  PRMT R14, R152, 0x654, R14 ;  /* 0x00000654980e7816 */ /* 0x001fc8000000000e */
[----:B------:R0:W-:Y:S01]  /*dff0*/  SYNCS.ARRIVE.TRANS64.RED.A1T0 RZ, [R14+URZ], RZ ;  /* 0x000000ff0eff79a7 */ /* 0x0001e2000810043f */
[C---:B--2---:R-:W-:Y:S01]  /*e000*/  ISETP.GT.AND P1, PT, R9.reuse, R15, PT ;  /* 0x0000000f0900720c */ /* 0x044fe20003f24270 */
[----:B------:R-:W-:-:S12]  /*e010*/  VIADD R9, R9, 0xffffffff ;  /* 0xffffffff09097836 */ /* 0x000fd80000000000 */
[----:B0-----:R-:W-:Y:S05]  /*e020*/  @P1 BRA `(.L_x_14363) ;  /* 0xffffffd800441947 */ /* 0x001fea000383ffff */
.L_x_14351:
[----:B------:R-:W-:-:S13]  /*e030*/  ISETP.GE.AND P1, PT, R9, RZ, PT ;  /* 0x000000ff0900720c */ /* 0x000fda0003f26270 */
[----:B------:R-:W-:Y:S05]  /*e040*/  @!P1 BRA `(.L_x_14364) ;  /* 0x0000001c00c89947 */ /* 0x000fea0003800000 */
[----:B------:R-:W-:Y:S02]  /*e050*/  IMAD.MOV.U32 R201, RZ, RZ, R3 ;  /* 0x000000ffffc97224 */ /* 0x000fe400078e0003 */
[----:B------:R-:W-:-:S07]  /*e060*/  IMAD.MOV.U32 R200, RZ, RZ, R4 ;  /* 0x000000ffffc87224 */ /* 0x000fce00078e0004 */
.L_x_14376:
[----:B------:R-:W-:Y:S01]  /*e070*/  VIADD R23, R23, 0x1 ;  /* 0x0000000117177836 */ /* 0x000fe20000000000 */
[----:B------:R-:W-:Y:S05]  /*e080*/  YIELD ;  /* 0x0000000000007946 */ /* 0x000fea0003800000 */
[----:B------:R-:W-:-:S04]  /*e090*/  ISETP.NE.AND P1, PT, R23, 0x2, PT ;  /* 0x000000021700780c */ /* 0x000fc80003f25270 */
[----:B------:R-:W-:Y:S02]  /*e0a0*/  SEL R0, RZ, 0x1, P1 ;  /* 0x00000001ff007807 */ /* 0x000fe40000800000 */
[----:B------:R-:W-:Y:S02]  /*e0b0*/  SEL R23, R23, RZ, P1 ;  /* 0x000000ff17177207 */ /* 0x000fe40000800000 */
[----:B------:R-:W-:Y:S01]  /*e0c0*/  LOP3.LUT R207, R207, R0, RZ, 0x3c, !PT ;  /* 0x00000000cfcf7212 */ /* 0x000fe200078e3cff */
[----:B0-2---:R-:W-:Y:S06]  /*e0d0*/  @!P0 BRA `(.L_x_14365) ;  /* 0x0000000000048947 */ /* 0x005fec0003800000 */
[----:B------:R-:W-:Y:S01]  /*e0e0*/  BPT.TRAP 0x1 ;  /* 0x000000040000795c */ /* 0x000fe20000300000 */
.L_x_14365:
[----:B------:R-:W-:Y:S01]  /*e0f0*/  IMAD R14, R23, 0x8, R19 ;  /* 0x00000008170e7824 */ /* 0x000fe200078e0213 */
[----:B------:R-:W-:-:S04]  /*e100*/  SHF.L.U32 R15, R207, 0x1f, RZ ;  /* 0x0000001fcf0f7819 */ /* 0x000fc800000006ff */
[----:B------:R0:W1:Y:S01]  /*e110*/  SYNCS.PHASECHK.TRANS64.TRYWAIT P1, [R14+URZ+0x22830], R15 ;  /* 0x0228300f0e0075a7 */ /* 0x000062000802017f */
[----:B------:R-:W-:Y:S05]  /*e120*/  @!P0 BRA `(.L_x_14366) ;  /* 0x0000000000048947 */ /* 0x000fea0003800000 */
[----:B------:R-:W-:Y:S01]  /*e130*/  BPT.TRAP 0x1 ;  /* 0x000000040000795c */ /* 0x000fe20000300000 */
.L_x_14366:
[----:B------:R-:W-:Y:S02]  /*e140*/  IMAD R156, R23, 0x300, R222 ;  /* 0x00000300179c7824 */ /* 0x000fe400078e02de */
[----:B------:R-:W-:Y:S01]  /*e150*/  IMAD.MOV.U32 R157, RZ, RZ, 0x40000040 ;  /* 0x40000040ff9d7424 */ /* 0x000fe200078e00ff */
[----:B-1----:R-:W-:Y:S06]  /*e160*/  @P1 BRA `(.L_x_14367) ;  /* 0x0000000000081947 */ /* 0x002fec0003800000 */
[----:B------:R-:W1:Y:S02]  /*e170*/  SYNCS.PHASECHK.TRANS64.TRYWAIT P1, [R14+URZ+0x22830], R15 ;  /* 0x0228300f0e0075a7 */ /* 0x000e64000802017f */
[----:B-1----:R-:W-:Y:S05]  /*e180*/  @!P1 BRA `(.L_x_14368) ;  /* 0x000000d800d49947 */ /* 0x002fea0003800000 */
.L_x_14367:
        /* <DEDUP_REMOVED lines=41> */
.L_x_14369:
        /* <DEDUP_REMOVED lines=25> */
[----:B---3--:R-:W-:Y:S02]  /*e5b0*/  FMNMX.FTZ R3, R0, R3, !PT ;  /* 0x0000000300037209 */ /* 0x008fe40007810000 */
[----:B------:R-:W3:Y:S03]  /*e5c0*/  LDC R0, c[0x0][0x988] ;  /* 0x00026200ff007b82 */ /* 0x000ee60000000800 */
[----:B------:R-:W4:Y:S02]  /*e5d0*/  SHFL.BFLY PT, R4, R3, 0x1, 0x1f ;  /* 0x0c201f0003047f89 */ /* 0x000f2400000e0000 */
[----:B----4-:R-:W-:-:S05]  /*e5e0*/  FMNMX.FTZ R4, R3, R4, !PT ;  /* 0x0000000403047209 */ /* 0x010fca0007810000 */
[C---:B---3--:R-:W-:Y:S01]  /*e5f0*/  FMUL.FTZ R3, R4.reuse, R0 ;  /* 0x0000000004037220 */ /* 0x048fe20000410000 */
[----:B------:R-:W-:-:S03]  /*e600*/  FADD.FTZ R200, -R4, R200 ;  /* 0x000000c804c87221 */ /* 0x000fc60000010100 */
[-CC-:B------:R-:W-:Y:S01]  /*e610*/  FFMA.FTZ R203, R172, R0.reuse, -R3.reuse ;  /* 0x00000000accb7223 */ /* 0x180fe20000010803 */
        /* <DEDUP_REMOVED lines=26> */
[----:B------:R-:W-:-:S04]  /*e7c0*/  FFMA.FTZ R197, R197, R0, -R3 ;  /* 0x00000000c5c57223 */ /* 0x000fc80000010803 */
[----:B------:R-:W5:Y:S01]  /*e7d0*/  MUFU.EX2 R156, R156 ;  /* 0x0000009c009c7308 */ /* 0x000f620000000800 */
        /* <DEDUP_REMOVED lines=8> */
[C---:B----4-:R-:W-:Y:S01]  /*e860*/  F2FP.BF16.F32.PACK_AB R200, R153.reuse, R152 ;  /* 0x0000009899c8723e */ /* 0x050fe200000010ff */
[----:B------:R-:W-:Y:S01]  /*e870*/  FADD.FTZ R3, R153, R3 ;  /* 0x0000000399037221 */ /* 0x000fe20000010000 */
        /* <DEDUP_REMOVED lines=20> */
[-C--:B------:R-:W-:Y:S01]  /*e9c0*/  FMUL.FTZ R65, R65, R172.reuse ;  /* 0x000000ac41417220 */ /* 0x080fe20000410000 */
[----:B------:R-:W-:Y:S01]  /*e9d0*/  MUFU.EX2 R156, R169 ;  /* 0x000000a9009c7308 */ /* 0x000fe20000000800 */
        /* <DEDUP_REMOVED lines=8> */
[C---:B-----5:R-:W-:Y:S01]  /*ea60*/  FADD.FTZ R8, R161.reuse, R3 ;  /* 0x00000003a1087221 */ /* 0x060fe20000010000 */
[----:B------:R-:W-:Y:S01]  /*ea70*/  FMNMX.FTZ R3, R154, R201, !PT ;  /* 0x000000c99a037209 */ /* 0x000fe20007810000 */
[----:B------:R-:W-:Y:S01]  /*ea80*/  FMUL.FTZ R80, R80, R172 ;  /* 0x000000ac50507220 */ /* 0x000fe20000410000 */
[----:B------:R-:W-:Y:S01]  /*ea90*/  F2FP.BF16.F32.PACK_AB R152, R161, R152 ;  /* 0x00000098a198723e */ /* 0x000fe200000010ff */
[-C--:B------:R-:W-:Y:S01]  /*eaa0*/  FMUL.FTZ R81, R81, R172.reuse ;  /* 0x000000ac51517220 */ /* 0x080fe20000410000 */
[----:B------:R-:W-:Y:S01]  /*eab0*/  FMNMX.FTZ R3, R155, R3, !PT ;  /* 0x000000039b037209 */ /* 0x000fe20007810000 */
[-C--:B------:R-:W-:Y:S01]  /*eac0*/  FMUL.FTZ R84, R84, R172.reuse ;  /* 0x000000ac54547220 */ /* 0x080fe20000410000 */
[----:B------:R3:W-:Y:S01]  /*ead0*/  MUFU.EX2 R161, R203 ;  /* 0x000000cb00a17308 */ /* 0x0007e20000000800 */
[-C--:B------:R-:W-:Y:S01]  /*eae0*/  FMUL.FTZ R85, R85, R172.reuse ;  /* 0x000000ac55557220 */ /* 0x080fe20000410000 */
[----:B------:R-:W-:Y:S01]  /*eaf0*/  FMNMX.FTZ R3, R158, R3, !PT ;  /* 0x000000039e037209 */ /* 0x000fe20007810000 */
[-C--:B------:R-:W-:Y:S01]  /*eb00*/  FMUL.FTZ R88, R88, R172.reuse ;  /* 0x000000ac58587220 */ /* 0x080fe20000410000 */
[-C--:B------:R-:W-:Y:S01]  /*eb10*/  FMUL.FTZ R89, R89, R172.reuse ;  /* 0x000000ac59597220 */ /* 0x080fe20000410000 */
[-C--:B------:R-:W-:Y:S01]  /*eb20*/  FMUL.FTZ R92, R92, R172.reuse ;  /* 0x000000ac5c5c7220 */ /* 0x080fe20000410000 */
[----:B------:R-:W-:Y:S01]  /*eb30*/  FMNMX.FTZ R3, R159, R3, !PT ;  /* 0x000000039f037209 */ /* 0x000fe20007810000 */
[-C--:B------:R-:W-:Y:S01]  /*eb40*/  FMUL.FTZ R93, R93, R172.reuse ;  /* 0x000000ac5d5d7220 */ /* 0x080fe20000410000 */
[----:B------:R-:W4:Y:S01]  /*eb50*/  MUFU.EX2 R220, R164 ;  /* 0x000000a400dc7308 */ /* 0x000f220000000800 */
[----:B---3--:R-:W3:Y:S01]  /*eb60*/  S2R R203, SR_CgaCtaId ;  /* 0x0000000000cb7919 */ /* 0x008ee20000008800 */
[----:B------:R-:W-:Y:S01]  /*eb70*/  FMNMX.FTZ R3, R162, R3, !PT ;  /* 0x00000003a2037209 */ /* 0x000fe20007810000 */
[-C--:B------:R-:W-:Y:S01]  /*eb80*/  FMUL.FTZ R96, R96, R172.reuse ;  /* 0x000000ac60607220 */ /* 0x080fe20000410000 */
[-C--:B------:R-:W-:Y:S01]  /*eb90*/  FMUL.FTZ R97, R97, R172.reuse ;  /* 0x000000ac61617220 */ /* 0x080fe20000410000 */
[-C--:B------:R-:W-:Y:S01]  /*eba0*/  FMUL.FTZ R100, R100, R172.reuse ;  /* 0x000000ac64647220 */ /* 0x080fe20000410000 */
[----:B------:R-:W-:Y:S01]  /*ebb0*/  FMNMX.FTZ R3, R163, R3, !PT ;  /* 0x00000003a3037209 */ /* 0x000fe20007810000 */
[-C--:B------:R-:W-:Y:S01]  /*ebc0*/  FMUL.FTZ R101, R101, R172.reuse ;  /* 0x000000ac65657220 */ /* 0x080fe20000410000 */
[----:B------:R-:W-:Y:S01]  /*ebd0*/  MUFU.EX2 R164, R184 ;  /* 0x000000b800a47308 */ /* 0x000fe20000000800 */
[-C--:B------:R-:W-:Y:S01]  /*ebe0*/  FMUL.FTZ R104, R104, R172.reuse ;  /* 0x000000ac68687220 */ /* 0x080fe20000410000 */
[----:B------:R-:W-:Y:S01]  /*ebf0*/  FMNMX.FTZ R3, R166, R3, !PT ;  /* 0x00000003a6037209 */ /* 0x000fe20007810000 */
[-C--:B------:R-:W-:Y:S01]  /*ec00*/  FMUL.FTZ R105, R105, R172.reuse ;  /* 0x000000ac69697220 */ /* 0x080fe20000410000 */
[-C--:B------:R-:W-:Y:S01]  /*ec10*/  FMUL.FTZ R108, R108, R172.reuse ;  /* 0x000000ac6c6c7220 */ /* 0x080fe20000410000 */
[-C--:B------:R-:W-:Y:S01]  /*ec20*/  FMUL.FTZ R109, R109, R172.reuse ;  /* 0x000000ac6d6d7220 */ /* 0x080fe20000410000 */
[----:B------:R-:W-:Y:S01]  /*ec30*/  FMNMX.FTZ R3, R167, R3, !PT ;  /* 0x00000003a7037209 */ /* 0x000fe20007810000 */
[-C--:B------:R-:W-:Y:S01]  /*ec40*/  FMUL.FTZ R112, R112, R172.reuse ;  /* 0x000000ac70707220 */ /* 0x080fe20000410000 */
[----:B------:R-:W5:Y:S01]  /*ec50*/  MUFU.EX2 R165, R165 ;  /* 0x000000a500a57308 */ /* 0x000f620000000800 */
[----:B----4-:R-:W-:Y:S01]  /*ec60*/  FADD.FTZ R8, R220, R8 ;  /* 0x00000008dc087221 */ /* 0x010fe20000010000 */
[----:B------:R-:W-:Y:S01]  /*ec70*/  FMNMX.FTZ R3, R170, R3, !PT ;  /* 0x00000003aa037209 */ /* 0x000fe20007810000 */
[-C--:B------:R-:W-:Y:S01]  /*ec80*/  FMUL.FTZ R113, R113, R172.reuse ;  /* 0x000000ac71717220 */ /* 0x080fe20000410000 */
[-C--:B------:R-:W-:Y:S01]  /*ec90*/  FMUL.FTZ R116, R116, R172.reuse ;  /* 0x000000ac74747220 */ /* 0x080fe20000410000 */
[-C--:B------:R-:W-:Y:S01]  /*eca0*/  FMUL.FTZ R117, R117, R172.reuse ;  /* 0x000000ac75757220 */ /* 0x080fe20000410000 */
[----:B------:R-:W-:Y:S01]  /*ecb0*/  FMNMX.FTZ R3, R171, R3, !PT ;  /* 0x00000003ab037209 */ /* 0x000fe20007810000 */
[-C--:B------:R-:W-:Y:S01]  /*ecc0*/  FMUL.FTZ R120, R120, R172.reuse ;  /* 0x000000ac78787220 */ /* 0x080fe20000410000 */
[----:B------:R-:W4:Y:S01]  /*ecd0*/  MUFU.EX2 R157, R168 ;  /* 0x000000a8009d7308 */ /* 0x000f220000000800 */
[-C--:B------:R-:W-:Y:S01]  /*ece0*/  FMUL.FTZ R121, R121, R172.reuse ;  /* 0x000000ac79797220 */ /* 0x080fe20000410000 */
[----:B------:R-:W-:Y:S01]  /*ecf0*/  FMNMX.FTZ R3, R174, R3, !PT ;  /* 0x00000003ae037209 */ /* 0x000fe20007810000 */
[-C--:B------:R-:W-:Y:S01]  /*ed00*/  FMUL.FTZ R124, R124, R172.reuse ;  /* 0x000000ac7c7c7220 */ /* 0x080fe20000410000 */
[-C--:B------:R-:W-:Y:S01]  /*ed10*/  FMUL.FTZ R125, R125, R172.reuse ;  /* 0x000000ac7d7d7220 */ /* 0x080fe20000410000 */
[-C--:B------:R-:W-:Y:S01]  /*ed20*/  FMUL.FTZ R128, R128, R172.reuse ;  /* 0x000000ac80807220 */ /* 0x080fe20000410000 */
[----:B------:R-:W-:Y:S01]  /*ed30*/  FMNMX.FTZ R3, R175, R3, !PT ;  /* 0x00000003af037209 */ /* 0x000fe20007810000 */
[-C--:B------:R-:W-:Y:S01]  /*ed40*/  FMUL.FTZ R129, R129, R172.reuse ;  /* 0x000000ac81817220 */ /* 0x080fe20000410000 */
[----:B------:R-:W0:Y:S01]  /*ed50*/  MUFU.EX2 R173, R173 ;  /* 0x000000ad00ad7308 */ /* 0x000e220000000800 */
[----:B-----5:R-:W-:Y:S01]  /*ed60*/  FADD.FTZ R8, R165, R8 ;  /* 0x00000008a5087221 */ /* 0x020fe20000010000 */
        /* <DEDUP_REMOVED lines=11> */
[----:B------:R-:W-:Y:S01]  /*ee20*/  FADD.FTZ R8, R156, R8 ;  /* 0x000000089c087221 */ /* 0x000fe20000010000 */
[----:B------:R-:W-:Y:S01]  /*ee30*/  FMNMX.FTZ R3, R183, R3, !PT ;  /* 0x00000003b7037209 */ /* 0x000fe20007810000 */
[-C--:B------:R-:W-:Y:S01]  /*ee40*/  FMUL.FTZ R144, R144, R172.reuse ;  /* 0x000000ac90907220 */ /* 0x080fe20000410000 */
[----:B------:R-:W4:Y:S01]  /*ee50*/  MUFU.EX2 R180, R180 ;  /* 0x000000b400b47308 */ /* 0x000f220000000800 */
[----:B------:R-:W-:Y:S01]  /*ee60*/  FADD.FTZ R8, R161, R8 ;  /* 0x00000008a1087221 */ /* 0x000fe20000010000 */
[----:B------:R-:W-:Y:S01]  /*ee70*/  FMNMX.FTZ R3, R186, R3, !PT ;  /* 0x00000003ba037209 */ /* 0x000fe20007810000 */
[-C--:B------:R-:W-:Y:S01]  /*ee80*/  FMUL.FTZ R145, R145, R172.reuse ;  /* 0x000000ac91917220 */ /* 0x080fe20000410000 */
[----:B------:R-:W-:Y:S01]  /*ee90*/  F2FP.BF16.F32.PACK_AB R156, R156, R157 ;  /* 0x0000009d9c9c723e */ /* 0x000fe200000010ff */
[----:B0-----:R-:W-:Y:S01]  /*eea0*/  FADD.FTZ R8, R173, R8 ;  /* 0x00000008ad087221 */ /* 0x001fe20000010000 */
[----:B------:R-:W-:Y:S01]  /*eeb0*/  FMNMX.FTZ R3, R187, R3, !PT ;  /* 0x00000003bb037209 */ /* 0x000fe20007810000 */
[-C--:B------:R-:W-:Y:S01]  /*eec0*/  FMUL.FTZ R148, R148, R172.reuse ;  /* 0x000000ac94947220 */ /* 0x080fe20000410000 */
[----:B------:R-:W0:Y:S01]  /*eed0*/  MUFU.EX2 R181, R181 ;  /* 0x000000b500b57308 */ /* 0x000e220000000800 */
[----:B------:R-:W-:Y:S01]  /*eee0*/  FADD.FTZ R8, R160, R8 ;  /* 0x00000008a0087221 */ /* 0x000fe20000010000 */
[----:B------:R-:W-:Y:S01]  /*eef0*/  FMNMX.FTZ R3, R190, R3, !PT ;  /* 0x00000003be037209 */ /* 0x000fe20007810000 */
[----:B------:R-:W-:Y:S01]  /*ef00*/  FMUL.FTZ R149, R149, R172 ;  /* 0x000000ac95957220 */ /* 0x000fe20000410000 */
[C---:B-----5:R-:W-:Y:S01]  /*ef10*/  F2FP.BF16.F32.PACK_AB R160, R177.reuse, R160 ;  /* 0x000000a0b1a0723e */ /* 0x060fe200000010ff */
[----:B------:R-:W-:Y:S01]  /*ef20*/  FADD.FTZ R8, R177, R8 ;  /* 0x00000008b1087221 */ /* 0x000fe20000010000 */
[----:B------:R-:W-:-:S02]  /*ef30*/  FMNMX.FTZ R3, R191, R3, !PT ;  /* 0x00000003bf037209 */ /* 0x000fc40007810000 */
[----:B------:R-:W5:Y:S01]  /*ef40*/  MUFU.EX2 R185, R185 ;  /* 0x000000b900b97308 */ /* 0x000f620000000800 */
[----:B----4-:R-:W-:Y:S01]  /*ef50*/  FADD.FTZ R8, R180, R8 ;  /* 0x00000008b4087221 */ /* 0x010fe20000010000 */
[----:B------:R-:W-:-:S04]  /*ef60*/  FMNMX.FTZ R3, R194, R3, !PT ;  /* 0x00000003c2037209 */ /* 0x000fc80007810000 */
[----:B------:R-:W-:Y:S02]  /*ef70*/  FMNMX.FTZ R3, R195, R3, !PT ;  /* 0x00000003c3037209 */ /* 0x000fe40007810000 */
[----:B------:R-:W4:Y:S01]  /*ef80*/  MUFU.EX2 R188, R188 ;  /* 0x000000bc00bc7308 */ /* 0x000f220000000800 */
[----:B0-----:R-:W-:Y:S01]  /*ef90*/  FADD.FTZ R8, R181, R8 ;  /* 0x00000008b5087221 */ /* 0x001fe20000010000 */
[----:B------:R-:W-:-:S03]  /*efa0*/  FMNMX.FTZ R3, R198, R3, !PT ;  /* 0x00000003c6037209 */ /* 0x000fc60007810000 */
[----:B------:R-:W-:Y:S01]  /*efb0*/  FADD.FTZ R8, R164, R8 ;  /* 0x00000008a4087221 */ /* 0x000fe20000010000 */
[----:B------:R-:W-:Y:S02]  /*efc0*/  FMNMX.FTZ R153, R199, R3, !PT ;  /* 0x00000003c7997209 */ /* 0x000fe40007810000 */
[----:B------:R-:W0:Y:S01]  /*efd0*/  MUFU.EX2 R189, R189 ;  /* 0x000000bd00bd7308 */ /* 0x000e220000000800 */
[C---:B-----5:R-:W-:Y:S01]  /*efe0*/  FADD.FTZ R8, R185.reuse, R8 ;  /* 0x00000008b9087221 */ /* 0x060fe20000010000 */
[----:B------:R-:W-:Y:S01]  /*eff0*/  F2FP.BF16.F32.PACK_AB R164, R185, R164 ;  /* 0x000000a4b9a4723e */ /* 0x000fe200000010ff */
[----:B------:R-:W5:Y:S05]  /*f000*/  SHFL.BFLY PT, R3, R153, 0x2, 0x1f ;  /* 0x0c401f0099037f89 */ /* 0x000f6a00000e0000 */
[----:B------:R-:W1:Y:S01]  /*f010*/  MUFU.EX2 R168, R192 ;  /* 0x000000c000a87308 */ /* 0x000e620000000800 */
[----:B----4-:R-:W-:-:S07]  /*f020*/  FADD.FTZ R8, R188, R8 ;  /* 0x00000008bc087221 */ /* 0x010fce0000010000 */
[----:B------:R-:W4:Y:S01]  /*f030*/  MUFU.EX2 R193, R193 ;  /* 0x000000c100c17308 */ /* 0x000f220000000800 */
[----:B0-----:R-:W-:-:S07]  /*f040*/  FADD.FTZ R8, R189, R8 ;  /* 0x00000008bd087221 */ /* 0x001fce0000010000 */
[----:B------:R-:W0:Y:S01]  /*f050*/  MUFU.EX2 R196, R196 ;  /* 0x000000c400c47308 */ /* 0x000e220000000800 */
[----:B-1----:R-:W-:Y:S01]  /*f060*/  FADD.FTZ R8, R168, R8 ;  /* 0x00000008a8087221 */ /* 0x002fe20000010000 */
[----:B-----5:R-:W-:-:S05]  /*f070*/  FMNMX.FTZ R153, R153, R3, !PT ;  /* 0x0000000399997209 */ /* 0x020fca0007810000 */
[----:B------:R-:W1:Y:S01]  /*f080*/  SHFL.BFLY PT, R3, R153, 0x1, 0x1f ;  /* 0x0c201f0099037f89 */ /* 0x000e6200000e0000 */
[C---:B----4-:R-:W-:Y:S01]  /*f090*/  FADD.FTZ R8, R193.reuse, R8 ;  /* 0x00000008c1087221 */ /* 0x050fe20000010000 */
[----:B------:R-:W-:-:S03]  /*f0a0*/  F2FP.BF16.F32.PACK_AB R168, R193, R168 ;  /* 0x000000a8c1a8723e */ /* 0x000fc600000010ff */
[----:B0-----:R-:W-:Y:S01]  /*f0b0*/  FADD.FTZ R8, R196, R8 ;  /* 0x00000008c4087221 */ /* 0x001fe20000010000 */
[----:B-1----:R-:W-:-:S05]  /*f0c0*/  FMNMX.FTZ R3, R153, R3, !PT ;  /* 0x0000000399037209 */ /* 0x002fca0007810000 */
[C---:B------:R-:W-:Y:S01]  /*f0d0*/  FMUL.FTZ R153, R3.reuse, R0 ;  /* 0x0000000003997220 */ /* 0x040fe20000410000 */
[----:B------:R-:W-:-:S03]  /*f0e0*/  FADD.FTZ R169, -R3, R201 ;  /* 0x000000c903a97221 */ /* 0x000fc60000010100 */
[-CC-:B------:R-:W-:Y:S01]  /*f0f0*/  FFMA.FTZ R154, R154, R0.reuse, -R153.reuse ;  /* 0x000000009a9a7223 */ /* 0x180fe20000010899 */
[-C--:B------:R-:W-:Y:S01]  /*f100*/  FMUL.FTZ R169, R169, R0.reuse ;  /* 0x00000000a9a97220 */ /* 0x080fe20000410000 */
        /* <DEDUP_REMOVED lines=23> */
[-CC-:B------:R-:W-:Y:S01]  /*f280*/  FFMA.FTZ R195, R195, R0.reuse, -R153.reuse ;  /* 0x00000000c3c37223 */ /* 0x180fe20000010899 */
[-CC-:B------:R-:W-:Y:S01]  /*f290*/  FFMA.FTZ R198, R198, R0.reuse, -R153.reuse ;  /* 0x00000000c6c67223 */ /* 0x180fe20000010899 */
[----:B------:R-:W-:Y:S01]  /*f2a0*/  FFMA.FTZ R199, R199, R0, -R153 ;  /* 0x00000000c7c77223 */ /* 0x000fe20000010899 */
[-C--:B0-----:R-:W-:Y:S01]  /*f2b0*/  FMUL.FTZ R26, R26, R174.reuse ;  /* 0x000000ae1a1a7220 */ /* 0x081fe20000410000 */
[----:B------:R-:W0:Y:S01]  /*f2c0*/  MUFU.EX2 R158, R158 ;  /* 0x0000009e009e7308 */ /* 0x000e220000000800 */
[----:B-1----:R-:W-:Y:S01]  /*f2d0*/  FFMA.FTZ R5, R174, R5, R154 ;  /* 0x00000005ae057223 */ /* 0x002fe2000001009a */
        /* <DEDUP_REMOVED lines=14> */
[----:B------:R4:W5:Y:S01]  /*f3c0*/  MUFU.EX2 R153, R162 ;  /* 0x000000a200997308 */ /* 0x0009620000000800 */
        /* <DEDUP_REMOVED lines=8> */
[----:B-1----:R-:W-:Y:S01]  /*f450*/  FADD.FTZ R5, R159, R5 ;  /* 0x000000059f057221 */ /* 0x002fe20000010000 */
[----:B----4-:R-:W-:-:S02]  /*f460*/  VIADD R162, R14, 0x22840 ;  /* 0x000228400ea27836 */ /* 0x010fc40000000000 */
[-C--:B------:R-:W-:Y:S01]  /*f470*/  FMUL.FTZ R59, R59, R174.reuse ;  /* 0x000000ae3b3b7220 */ /* 0x080fe20000410000 */
[-C--:B------:R-:W-:Y:S01]  /*f480*/  FMUL.FTZ R62, R62, R174.reuse ;  /* 0x000000ae3e3e7220 */ /* 0x080fe20000410000 */
[-C--:B------:R-:W-:Y:S01]  /*f490*/  FMUL.FTZ R63, R63, R174.reuse ;  /* 0x000000ae3f3f7220 */ /* 0x080fe20000410000 */
[----:B------:R-:W-:Y:S01]  /*f4a0*/  FMUL.FTZ R66, R66, R174 ;  /* 0x000000ae42427220 */ /* 0x000fe20000410000 */
[----:B---3--:R-:W-:Y:S01]  /*f4b0*/  PRMT R162, R203, 0x654, R162 ;  /* 0x00000654cba27816 */ /* 0x008fe200000000a2 */
[----:B------:R-:W1:Y:S01]  /*f4c0*/  MUFU.EX2 R166, R166 ;  /* 0x000000a600a67308 */ /* 0x000e620000000800 */
[----:B-----5:R-:W-:Y:S01]  /*f4d0*/  FADD.FTZ R5, R153, R5 ;  /* 0x0000000599057221 */ /* 0x020fe20000010000 */
[----:B------:R-:W-:Y:S01]  /*f4e0*/  F2FP.BF16.F32.PACK_AB R203, R159, R158 ;  /* 0x0000009e9fcb723e */ /* 0x000fe200000010ff */
[----:B------:R3:W-:Y:S01]  /*f4f0*/  SYNCS.ARRIVE.TRANS64.RED.A1T0 RZ, [R162+URZ], RZ ;  /* 0x000000ffa2ff79a7 */ /* 0x0007e2000810043f */
[----:B------:R-:W-:Y:S01]  /*f500*/  F2FP.BF16.F32.PACK_AB R158, R173, R161 ;  /* 0x000000a1ad9e723e */ /* 0x000fe200000010ff */
[-C--:B------:R-:W-:Y:S01]  /*f510*/  FMUL.FTZ R67, R67, R174.reuse ;  /* 0x000000ae43437220 */ /* 0x080fe20000410000 */
[-C--:B------:R-:W-:Y:S01]  /*f520*/  FMUL.FTZ R70, R70, R174.reuse ;  /* 0x000000ae46467220 */ /* 0x080fe20000410000 */
[-C--:B------:R-:W-:Y:S01]  /*f530*/  FMUL.FTZ R71, R71, R174.reuse ;  /* 0x000000ae47477220 */ /* 0x080fe20000410000 */
[----:B------:R-:W4:Y:S01]  /*f540*/  MUFU.EX2 R167, R167 ;  /* 0x000000a700a77308 */ /* 0x000f220000000800 */
[C---:B0-----:R-:W-:Y:S01]  /*f550*/  FADD.FTZ R5, R163.reuse, R5 ;  /* 0x00000005a3057221 */ /* 0x041fe20000010000 */
[----:B------:R-:W-:Y:S01]  /*f560*/  F2FP.BF16.F32.PACK_AB R153, R163, R153 ;  /* 0x00000099a399723e */ /* 0x000fe200000010ff */
[----:B------:R-:W-:Y:S01]  /*f570*/  FMUL.FTZ R74, R74, R174 ;  /* 0x000000ae4a4a7220 */ /* 0x000fe20000410000 */
[----:B---3--:R-:W-:Y:S01]  /*f580*/  F2FP.BF16.F32.PACK_AB R162, R181, R180 ;  /* 0x000000b4b5a2723e */ /* 0x008fe200000010ff */
        /* <DEDUP_REMOVED lines=56> */
[----:B------:R-:W-:-:S03]  /*f910*/  FMUL.FTZ R151, R151, R174 ;  /* 0x000000ae97977220 */ /* 0x000fc60000410000 */
        /* <DEDUP_REMOVED lines=31> */
.L_x_14370:
[----:B------:R0:W1:Y:S01]  /*fb10*/  SYNCS.PHASECHK.TRANS64.TRYWAIT P1, [R14+URZ+0x22850], R15 ;  /* 0x0228500f0e0075a7 */ /* 0x000062000802017f */
[----:B------:R-:W-:Y:S05]  /*fb20*/  @!P0 BRA `(.L_x_14371) ;  /* 0x0000000000048947 */ /* 0x000fea0003800000 */
[----:B------:R-:W-:Y:S01]  /*fb30*/  BPT.TRAP 0x1 ;  /* 0x000000040000795c */ /* 0x000fe20000300000 */
.L_x_14371:
[----:B------:R-:W-:Y:S04]  /*fb40*/  BSSY B0, `(.L_x_14372) ;  /* 0x0000004000007945 */ /* 0x000fe80003800000 */
[----:B-1----:R-:W-:Y:S05]  /*fb50*/  @P1 BRA `(.L_x_14373) ;  /* 0x0000000000081947 */ /* 0x002fea0003800000 */
[----:B------:R-:W1:Y:S02]  /*fb60*/  SYNCS.PHASECHK.TRANS64.TRYWAIT P1, [R14+URZ+0x22850], R15 ;  /* 0x0228500f0e0075a7 */ /* 0x000e64000802017f */
[----:B-1----:R-:W-:Y:S05]  /*fb70*/  @!P1 BRA `(.L_x_14374) ;  /* 0x000000c0006c9947 */ /* 0x002fea0003800000 */
.L_x_14373:
[----:B------:R-:W-:Y:S05]  /*fb80*/  BSYNC B0 ;  /* 0x0000000000007941 */ /* 0x000fea0003800000 */
.L_x_14372:
[----:B------:R-:W3:Y:S01]  /*fb90*/  S2R R174, SR_TID.X ;  /* 0x0000000000ae7919 */ /* 0x000ee20000002100 */
[----:B------:R-:W-:Y:S05]  /*fba0*/  WARPSYNC.ALL ;  /* 0x0000000000007948 */ /* 0x000fea0003800000 */
[----:B------:R-:W-:Y:S02]  /*fbb0*/  IMAD R172, R23, 0xc00, R221 ;  /* 0x00000c0017ac7824 */ /* 0x000fe400078e02dd */
[----:B------:R-:W-:Y:S02]  /*fbc0*/  IMAD.MOV.U32 R173, RZ, RZ, 0x40000040 ;  /* 0x40000040ffad7424 */ /* 0x000fe400078e00ff */
[----:B------:R-:W-:Y:S01]  /*fbd0*/  IMAD.MOV.U32 R175, RZ, RZ, 0x40000040 ;  /* 0x40000040ffaf7424 */ /* 0x000fe200078e00ff */
[----:B------:R-:W-:-:S02]  /*fbe0*/  R2UR UR6, R172 ;  /* 0x00000000ac0672ca */ /* 0x000fc400000e0000 */
[----:B------:R-:W-:Y:S01]  /*fbf0*/  R2UR UR7, R173 ;  /* 0x00000000ad0772ca */ /* 0x000fe200000e0000 */
[----:B------:R-:W-:Y:S01]  /*fc00*/  IMAD.MOV.U32 R173, RZ, RZ, 0x40000040 ;  /* 0x40000040ffad7424 */ /* 0x000fe200078e00ff */
[----:B---3--:R-:W-:-:S05]  /*fc10*/  SHF.R.U32.HI R174, RZ, 0x7, R174 ;  /* 0x00000007ffae7819 */ /* 0x008fca00000116ae */
[----:B01----:R-:W-:Y:S02]  /*fc20*/  VIADD R15, R174, 0x8 ;  /* 0x00000008ae0f7836 */ /* 0x003fe40000000000 */
[----:B------:R-:W-:-:S03]  /*fc30*/  VIADD R174, R172, 0x80 ;  /* 0x00000080acae7836 */ /* 0x000fc60000000000 */
        /* <DEDUP_REMOVED lines=42> */
.L_x_14375:
[----:B------:R-:W0:Y:S01]  /*fee0*/  S2R R15, SR_CgaCtaId ;  /* 0x00000000000f7919 */ /* 0x000e220000008800 */
[C---:B------:R-:W-:Y:S01]  /*fef0*/  ISETP.GT.AND P1, PT, R9.reuse, RZ, PT ;  /* 0x000000ff0900720c */ /* 0x040fe20003f24270 */
[----:B------:R-:W-:Y:S02]  /*ff00*/  VIADD R14, R14, 0x22860 ;  /* 0x000228600e0e7836 */ /* 0x000fe40000000000 */
[----:B------:R-:W-:Y:S02]  /*ff10*/  VIADD R9, R9, 0xffffffff ;  /* 0xffffffff09097836 */ /* 0x000fe40000000000 */
[----:B------:R-:W-:Y:S02]  /*ff20*/  IMAD.MOV.U32 R201, RZ, RZ, R3 ;  /* 0x000000ffffc97224 */ /* 0x000fe400078e0003 */
[----:B------:R-:W-:Y:S01]  /*ff30*/  IMAD.MOV.U32 R200, RZ, RZ, R4 ;  /* 0x000000ffffc87224 */ /* 0x000fe200078e0004 */
[----:B0-----:R-:W-:-:S04]  /*ff40*/  PRMT R14, R15, 0x654, R14 ;  /* 0x000006540f0e7816 */ /* 0x001fc8000000000e */
[----:B------:R0:W-:Y:S01]  /*ff50*/  SYNCS.ARRIVE.TRANS64.RED.A1T0 RZ, [R14+URZ], RZ ;  /* 0x000000ff0eff79a7 */ /* 0x0001e2000810043f */
[----:B------:R-:W-:Y:S05]  /*ff60*/  @P1 BRA `(.L_x_14376) ;  /* 0xffffffe000401947 */ /* 0x000fea000383ffff */
.L_x_14364:
[----:B------:R-:W3:Y:S01]  /*ff70*/  LDL.LU R172, [R1+0x3c] ;  /* 0x00003c0001ac7983 */ /* 0x000ee20000300800 */
[----:B------:R-:W-:Y:S05]  /*ff80*/  WARPSYNC.ALL ;  /* 0x0000000000007948 */ /* 0x000fea0003800000 */
[----:B------:R-:W1:Y:S01]  /*ff90*/  SHFL.BFLY PT, R7, R8, 0x2, 0x1f ;  /* 0x0c401f0008077f89 */ /* 0x000e6200000e0000 */
[----:B------:R-:W-:Y:S01]  /*ffa0*/  VIADD R23, R23, 0x1 ;  /* 0x0000000117177836 */ /* 0x000fe20000000000 */
[----:B------:R4:W-:Y:S08]  /*ffb0*/  BAR.ARV R212, 0x100 ;  /* 0x000400d40000751d */ /* 0x0009f00000002000 */
[----:B------:R-:W-:Y:S06]  /*ffc0*/  BAR.ARV 0x8, 0x180 ;  /* 0x0206000000007b1d */ /* 0x000fec0000002000 */
[----:B------:R-:W-:Y:S01]  /*ffd0*/  ISETP.NE.AND P0, PT, R23, 0x2, PT ;  /* 0x000000021700780c */ /* 0x000fe20003f05270 */
[----:B------:R-:W-:Y:S01]  /*ffe0*/  IMAD.MOV.U32 R13, RZ, RZ, -0x800000 ;  /* 0xff800000ff0d7424 */ /* 0x000fe200078e00ff */
[----:B------:R-:W5:Y:S01]  /*fff0*/  SHFL.BFLY PT, R10, R5, 0x2, 0x1f ;  /* 0x0c401f00050a7f89 */ /* 0x000f6200000e0000 */
[----:B------:R-:W-:-:S02]  /*10000*/  PLOP3.LUT P1, PT, PT, PT, PT, 0x8, 0x0 ;  /* 0x000000000000781c */ /* 0x000fc40003f2e170 */
[----:B------:R-:W-:Y:S01]  /*10010*/  SEL R23, R23, RZ, P0 ;  /* 0x000000ff17177207 */ /* 0x000fe20000000000 */
[----:B-1----:R-:W-:-:S05]  /*10020*/  FADD.FTZ R7, R7, R8 ;  /* 0x0000000807077221 */ /* 0x002fca0000010000 */
[----:B------:R-:W1:Y:S01]  /*10030*/  SHFL.BFLY PT, R6, R7, 0x1, 0x1f ;  /* 0x0c201f0007067f89 */ /* 0x000e6200000e0000 */
[----:B-----5:R-:W-:Y:S01]  /*10040*/  FADD.FTZ R11, R10, R5 ;  /* 0x000000050a0b7221 */ /* 0x020fe20000010000 */
[----:B------:R-:W-:-:S04]  /*10050*/  IMAD.MOV.U32 R10, RZ, RZ, RZ ;  /* 0x000000ffff0a7224 */ /* 0x000fc800078e00ff */
[----:B------:R-:W5:Y:S01]  /*10060*/  SHFL.BFLY PT, R12, R11, 0x1, 0x1f ;  /* 0x0c201f000b0c7f89 */ /* 0x000f6200000e0000 */
[----:B-1----:R-:W-:Y:S01]  /*10070*/  FADD.FTZ R8, R7, R6 ;  /* 0x0000000607087221 */ /* 0x002fe20000010000 */
[----:B------:R-:W-:Y:S01]  /*10080*/  IMAD.MOV.U32 R7, RZ, RZ, RZ ;  /* 0x000000ffff077224 */ /* 0x000fe200078e00ff */
[----:B------:R-:W-:-:S03]  /*10090*/  SEL R6, RZ, 0x1, P0 ;  /* 0x00000001ff067807 */ /* 0x000fc60000000000 */
[----:B------:R-:W-:Y:S02]  /*100a0*/  FSETP.NE.FTZ.AND P2, PT, R8, RZ, PT ;  /* 0x000000ff0800720b */ /* 0x000fe40003f55000 */
[----:B------:R-:W-:-:S11]  /*100b0*/  LOP3.LUT R207, R207, R6, RZ, 0x3c, !PT ;  /* 0x00000006cfcf7212 */ /* 0x000fd600078e3cff */
[----:B------:R-:W1:Y:S01]  /*100c0*/  @P2 MUFU.RCP R10, R8 ;  /* 0x00000008000a2308 */ /* 0x000e620000001000 */
[----:B------:R-:W-:Y:S01]  /*100d0*/  @P2 FMUL.FTZ R20, R0, 0.69314718246459960938 ;  /* 0x3f31721800142820 */ /* 0x000fe20000410000 */
[----:B-----5:R-:W-:Y:S01]  /*100e0*/  FADD.FTZ R9, R11, R12 ;  /* 0x0000000c0b097221 */ /* 0x020fe20000010000 */
[----:B------:R-:W-:-:S04]  /*100f0*/  IMAD.MOV.U32 R12, RZ, RZ, -0x800000 ;  /* 0xff800000ff0c7424 */ /* 0x000fc800078e00ff */
[----:B------:R-:W-:Y:S01]  /*10100*/  FSETP.NE.FTZ.AND P3, PT, R9, RZ, PT ;  /* 0x000000ff0900720b */ /* 0x000fe20003f75000 */
[----:B------:R-:W5:Y:S01]  /*10110*/  @P2 MUFU.LG2 R8, R8 ;  /* 0x0000000800082308 */ /* 0x000f620000000c00 */
[-C--:B-1----:R-:W-:Y:S01]  /*10120*/  FMUL.FTZ R162, R84, R10.reuse ;  /* 0x0000000a54a27220 */ /* 0x082fe20000410000 */
[-C--:B------:R-:W-:Y:S01]  /*10130*/  FMUL.FTZ R163, R88, R10.reuse ;  /* 0x0000000a58a37220 */ /* 0x080fe20000410000 */
[----:B------:R-:W-:-:S09]  /*10140*/  FMUL.FTZ R164, R92, R10 ;  /* 0x0000000a5ca47220 */ /* 0x000fd20000410000 */
[----:B------:R-:W-:Y:S01]  /*10150*/  @P3 MUFU.RCP R7, R9 ;  /* 0x0000000900073308 */ /* 0x000fe20000001000 */
[-C--:B------:R-:W-:Y:S01]  /*10160*/  FMUL.FTZ R165, R96, R10.reuse ;  /* 0x0000000a60a57220 */ /* 0x080fe20000410000 */
[-C--:B------:R-:W-:Y:S01]  /*10170*/  FMUL.FTZ R166, R100, R10.reuse ;  /* 0x0000000a64a67220 */ /* 0x080fe20000410000 */
[----:B------:R-:W-:Y:S01]  /*10180*/  @P3 FMUL.FTZ R19, R0, 0.69314718246459960938 ;  /* 0x3f31721800133820 */ /* 0x000fe20000410000 */
[-C--:B------:R-:W-:Y:S01]  /*10190*/  FMUL.FTZ R5, R24, R10.reuse ;  /* 0x0000000a18057220 */ /* 0x080fe20000410000 */
[----:B-----5:R-:W-:Y:S01]  /*101a0*/  @P2 FMUL.FTZ R21, R8, 0.69314718246459960938 ;  /* 0x3f31721808152820 */ /* 0x020fe20000410000 */
        /* <DEDUP_REMOVED lines=128> */
.L_x_14305:
[----:B------:R-:W-:Y:S05]  /*109b0*/  WARPSYNC.ALL ;  /* 0x0000000000007948 */ /* 0x000fea0003800000 */
        /* <DEDUP_REMOVED lines=8> */
[----:B------:R-:W3:Y:S04]  /*10a40*/  LDL R3, [R1+0x54] ;  /* 0x0000540001037983 */ /* 0x000ee80000100800 */
[----:B------:R-:W2:Y:S04]  /*10a50*/  LDL.LU R174, [R1+0x30] ;  /* 0x0000300001ae7983 */ /* 0x000ea80000300800 */
[----:B------:R-:W2:Y:S01]  /*10a60*/  LDL.LU R173, [R1+0x34] ;  /* 0x0000340001ad7983 */ /* 0x000ea20000300800 */
[----:B------:R-:W0:Y:S01]  /*10a70*/  S2R R4, SR_SWINHI ;  /* 0x0000000000047919 */ /* 0x000e220000002f00 */
[----:B------:R-:W-:Y:S05]  /*10a80*/  WARPSYNC.ALL ;  /* 0x0000000000007948 */ /* 0x000fea0003800000 */
[----:B------:R-:W-:Y:S01]  /*10a90*/  F2FP.BF16.F32.PACK_AB R11, R30, R11 ;  /* 0x0000000b1e0b723e */ /* 0x000fe200000010ff */
[----:B------:R-:W-:Y:S01]  /*10aa0*/  ULDC.64 UR4, c[0x0][0xc00] ;  /* 0x0003000000047ab9 */ /* 0x000fe20000000a00 */
[----:B------:R-:W-:Y:S01]  /*10ab0*/  F2FP.BF16.F32.PACK_AB R27, R55, R27 ;  /* 0x0000001b371b723e */ /* 0x000fe200000010ff */
[----:B----4-:R-:W4:Y:S01]  /*10ac0*/  LDL R172, [R1+0x10] ;  /* 0x0000100001ac7983 */ /* 0x010f220000100800 */
[----:B------:R-:W-:-:S02]  /*10ad0*/  MOV R20, R19 ;  /* 0x0000001300147202 */ /* 0x000fc40000000f00 */
        /* <DEDUP_REMOVED lines=17> */
[----:B------:R-:W-:-:S04]  /*10bf0*/  IADD3 R3, P2, R114, 0x40, RZ ;  /* 0x0000004072037810 */ /* 0x000fc80007f5e0ff */
[----:B------:R-:W-:-:S04]  /*10c00*/  LOP3.LUT R4, R3, 0x380, RZ, 0xc0, !PT ;  /* 0x0000038003047812 */ /* 0x000fc800078ec0ff */
[----:B------:R-:W-:Y:S02]  /*10c10*/  SHF.R.U64 R4, R4, 0x3, RZ ;  /* 0x0000000304047819 */ /* 0x000fe400000012ff */
[----:B------:R-:W-:Y:S02]  /*10c20*/  LOP3.LUT R9, R114, 0x380, RZ, 0xc0, !PT ;  /* 0x0000038072097812 */ /* 0x000fe400078ec0ff */
[----:B------:R-:W-:Y:S02]  /*10c30*/  LOP3.LUT R4, R4, R3, RZ, 0x3c, !PT ;  /* 0x0000000304047212 */ /* 0x000fe400078e3cff */
[C---:B------:R-:W-:Y:S02]  /*10c40*/  IADD3 R3, P4, R114.reuse, 0x4000, RZ ;  /* 0x0000400072037810 */ /* 0x040fe40007f9e0ff */
[----:B------:R-:W-:Y:S02]  /*10c50*/  IADD3 R105, P1, R114, 0x20, RZ ;  /* 0x0000002072697810 */ /* 0x000fe40007f3e0ff */
[----:B------:R-:W-:-:S02]  /*10c60*/  SHF.R.U64 R9, R9, 0x3, RZ ;  /* 0x0000000309097819 */ /* 0x000fc400000012ff */
[----:B-----5:R-:W-:Y:S02]  /*10c70*/  LOP3.LUT R24, R3, 0x380, RZ, 0xc0, !PT ;  /* 0x0000038003187812 */ /* 0x020fe400078ec0ff */
[----:B------:R-:W-:Y:S02]  /*10c80*/  LOP3.LUT R104, R105, 0x380, RZ, 0xc0, !PT ;  /* 0x0000038069687812 */ /* 0x000fe400078ec0ff */
[----:B------:R-:W-:Y:S02]  /*10c90*/  IADD3 R113, P3, R114, 0x60, RZ ;  /* 0x0000006072717810 */ /* 0x000fe40007f7e0ff */
[----:B------:R-:W-:Y:S01]  /*10ca0*/  LOP3.LUT R8, R9, R114, RZ, 0x3c, !PT ;  /* 0x0000007209087212 */ /* 0x000fe200078e3cff */
[----:B------:R-:W-:Y:S01]  /*10cb0*/  IMAD.MOV.U32 R9, RZ, RZ, R115 ;  /* 0x000000ffff097224 */ /* 0x000fe200078e0073 */
[----:B------:R-:W-:Y:S02]  /*10cc0*/  SHF.R.U64 R24, R24, 0x3, RZ ;  /* 0x0000000318187819 */ /* 0x000fe400000012ff */
[----:B------:R-:W-:-:S02]  /*10cd0*/  SHF.R.U64 R104, R104, 0x3, RZ ;  /* 0x0000000368687819 */ /* 0x000fc400000012ff */
[----:B------:R-:W-:Y:S02]  /*10ce0*/  LOP3.LUT R112, R113, 0x380, RZ, 0xc0, !PT ;  /* 0x0000038071707812 */ /* 0x000fe400078ec0ff */
[----:B------:R-:W-:Y:S02]  /*10cf0*/  LOP3.LUT R24, R24, R3, RZ, 0x3c, !PT ;  /* 0x0000000318187212 */ /* 0x000fe400078e3cff */
[----:B------:R-:W-:Y:S02]  /*10d00*/  MOV R3, R8 ;  /* 0x0000000800037202 */ /* 0x000fe40000000f00 */
[----:B------:R-:W-:Y:S01]  /*10d10*/  LOP3.LUT R104, R104, R105, RZ, 0x3c, !PT ;  /* 0x0000006968687212 */ /* 0x000fe200078e3cff */
[--C-:B------:R-:W-:Y:S01]  /*10d20*/  IMAD.X R105, RZ, RZ, R115.reuse, P1 ;  /* 0x000000ffff697224 */ /* 0x100fe200008e0673 */
[----:B------:R-:W-:Y:S01]  /*10d30*/  F2FP.BF16.F32.PACK_AB R8, R25, R5 ;  /* 0x000000051908723e */ /* 0x000fe200000010ff */
[----:B------:R-:W-:Y:S01]  /*10d40*/  IMAD.X R5, RZ, RZ, R115, P2 ;  /* 0x000000ffff057224 */ /* 0x000fe200010e0673 */
[----:B------:R-:W-:-:S02]  /*10d50*/  F2FP.BF16.F32.PACK_AB R9, R10, R26 ;  /* 0x0000001a0a09723e */ /* 0x000fc400000010ff */
[----:B------:R-:W-:Y:S02]  /*10d60*/  SHF.R.U64 R112, R112, 0x3, RZ ;  /* 0x0000000370707819 */ /* 0x000fe400000012ff */
[----:B------:R-:W-:Y:S02]  /*10d70*/  F2FP.BF16.F32.PACK_AB R10, R29, R28 ;  /* 0x0000001c1d0a723e */ /* 0x000fe400000010ff */
[C---:B------:R-:W-:Y:S02]  /*10d80*/  IADD3 R111, P5, R114.reuse, 0x4020, RZ ;  /* 0x00004020726f7810 */ /* 0x040fe40007fbe0ff */
[C---:B------:R-:W-:Y:S02]  /*10d90*/  IADD3 R109, P0, R114.reuse, 0x4040, RZ ;  /* 0x00004040726d7810 */ /* 0x040fe40007f1e0ff */
[C---:B------:R-:W-:Y:S02]  /*10da0*/  IADD3 R107, P1, R114.reuse, 0x4060, RZ ;  /* 0x00004060726b7810 */ /* 0x040fe40007f3e0ff */
[----:B------:R-:W-:-:S02]  /*10db0*/  IADD3 R29, P2, R114, 0x8000, RZ ;  /* 0x00008000721d7810 */ /* 0x000fc40007f5e0ff */
[----:B------:R-:W-:Y:S01]  /*10dc0*/  LOP3.LUT R112, R112, R113, RZ, 0x3c, !PT ;  /* 0x0000007170707212 */ /* 0x000fe200078e3cff */
[----:B------:R-:W-:Y:S01]  /*10dd0*/  IMAD.X R113, RZ, RZ, R115, P3 ;  /* 0x000000ffff717224 */ /* 0x000fe200018e0673 */
[----:B------:R-:W-:Y:S02]  /*10de0*/  LOP3.LUT R110, R111, 0x380, RZ, 0xc0, !PT ;  /* 0x000003806f6e7812 */ /* 0x000fe400078ec0ff */
[----:B------:R-:W-:Y:S02]  /*10df0*/  LOP3.LUT R108, R109, 0x380, RZ, 0xc0, !PT ;  /* 0x000003806d6c7812 */ /* 0x000fe400078ec0ff */
[----:B------:R-:W-:Y:S02]  /*10e00*/  LOP3.LUT R106, R107, 0x380, RZ, 0xc0, !PT ;  /* 0x000003806b6a7812 */ /* 0x000fe400078ec0ff */
[----:B------:R-:W-:Y:S02]  /*10e10*/  LOP3.LUT R7, R29, 0x380, RZ, 0xc0, !PT ;  /* 0x000003801d077812 */ /* 0x000fe400078ec0ff */
[----:B------:R-:W-:Y:S01]  /*10e20*/  IADD3 R87, P3, R114, 0x8020, RZ ;  /* 0x0000802072577810 */ /* 0x000fe20007f7e0ff */
[----:B------:R0:W-:Y:S01]  /*10e30*/  STSM.16.M88.4 [R3], R8 ;  /* 0x0000000803007844 */ /* 0x0001e20000000200 */
[----:B------:R-:W-:-:S02]  /*10e40*/  SHF.R.U64 R110, R110, 0x3, RZ ;  /* 0x000000036e6e7819 */ /* 0x000fc400000012ff */
[----:B------:R-:W-:Y:S02]  /*10e50*/  SHF.R.U64 R108, R108, 0x3, RZ ;  /* 0x000000036c6c7819 */ /* 0x000fe400000012ff */
[----:B------:R-:W-:Y:S01]  /*10e60*/  SHF.R.U64 R106, R106, 0x3, RZ ;  /* 0x000000036a6a7819 */ /* 0x000fe200000012ff */
[--C-:B------:R-:W-:Y:S01]  /*10e70*/  IMAD.X R25, RZ, RZ, R115.reuse, P4 ;  /* 0x000000ffff197224 */ /* 0x100fe200020e0673 */
[----:B------:R-:W-:Y:S01]  /*10e80*/  LOP3.LUT R110, R110, R111, RZ, 0x3c, !PT ;  /* 0x0000006f6e6e7212 */ /* 0x000fe200078e3cff */
[--C-:B------:R-:W-:Y:S01]  /*10e90*/  IMAD.X R111, RZ, RZ, R115.reuse, P5 ;  /* 0x000000ffff6f7224 */ /* 0x100fe200028e0673 */
[----:B------:R-:W-:Y:S01]  /*10ea0*/  LOP3.LUT R108, R108, R109, RZ, 0x3c, !PT ;  /* 0x0000006d6c6c7212 */ /* 0x000fe200078e3cff */
[--C-:B------:R-:W-:Y:S01]  /*10eb0*/  IMAD.X R109, RZ, RZ, R115.reuse, P0 ;  /* 0x000000ffff6d7224 */ /* 0x100fe200000e0673 */
[----:B------:R-:W-:Y:S02]  /*10ec0*/  LOP3.LUT R106, R106, R107, RZ, 0x3c, !PT ;  /* 0x0000006b6a6a7212 */ /* 0x000fe400078e3cff */
[----:B0-----:R-:W-:Y:S01]  /*10ed0*/  SHF.R.U64 R8, R7, 0x3, RZ ;  /* 0x0000000307087819 */ /* 0x001fe200000012ff */
[--C-:B------:R-:W-:Y:S01]  /*10ee0*/  IMAD.X R11, RZ, RZ, R115.reuse, P3 ;  /* 0x000000ffff0b7224 */ /* 0x100fe200018e0673 */
[----:B------:R-:W-:Y:S01]  /*10ef0*/  IADD3 R3, P3, R114, 0xc060, RZ ;  /* 0x0000c06072037810 */ /* 0x000fe20007f7e0ff */
[--C-:B------:R-:W-:Y:S01]  /*10f00*/  IMAD.X R9, RZ, RZ, R115.reuse, P2 ;  /* 0x000000ffff097224 */ /* 0x100fe200010e0673 */
[----:B------:R-:W-:Y:S01]  /*10f10*/  LOP3.LUT R26, R87, 0x380, RZ, 0xc0, !PT ;  /* 0x00000380571a7812 */ /* 0x000fe200078ec0ff */
[----:B------:R-:W-:Y:S01]  /*10f20*/  IMAD.X R107, RZ, RZ, R115, P1 ;  /* 0x000000ffff6b7224 */ /* 0x000fe200008e0673 */
[----:B------:R-:W-:-:S02]  /*10f30*/  LOP3.LUT R8, R8, R29, RZ, 0x3c, !PT ;  /* 0x0000001d08087212 */ /* 0x000fc400078e3cff */
[C---:B------:R-:W-:Y:S02]  /*10f40*/  IADD3 R29, P2, R114.reuse, 0xc040, RZ ;  /* 0x0000c040721d7810 */ /* 0x040fe40007f5e0ff */
[C---:B------:R-:W-:Y:S02]  /*10f50*/  IADD3 R117, P4, R114.reuse, 0x8040, RZ ;  /* 0x0000804072757810 */ /* 0x040fe40007f9e0ff */
[C---:B------:R-:W-:Y:S02]  /*10f60*/  IADD3 R119, P5, R114.reuse, 0x8060, RZ ;  /* 0x0000806072777810 */ /* 0x040fe40007fbe0ff */
[C---:B------:R-:W-:Y:S02]  /*10f70*/  IADD3 R121, P0, R114.reuse, 0xc000, RZ ;  /* 0x0000c00072797810 */ /* 0x040fe40007f1e0ff */
[----:B------:R-:W-:Y:S02]  /*10f80*/  IADD3 R123, P1, R114, 0xc020, RZ ;  /* 0x0000c020727b7810 */ /* 0x000fe40007f3e0ff */
[----:B------:R-:W-:-:S02]  /*10f90*/  LOP3.LUT R114, R3, 0x380, RZ, 0xc0, !PT ;  /* 0x0000038003727812 */ /* 0x000fc400078ec0ff */
[----:B------:R-:W-:Y:S02]  /*10fa0*/  SHF.R.U64 R10, R26, 0x3, RZ ;  /* 0x000000031a0a7819 */ /* 0x000fe400000012ff */
[----:B------:R-:W-:Y:S02]  /*10fb0*/  LOP3.LUT R28, R29, 0x380, RZ, 0xc0, !PT ;  /* 0x000003801d1c7812 */ /* 0x000fe400078ec0ff */
[----:B------:R-:W-:Y:S02]  /*10fc0*/  SHF.R.U64 R114, R114, 0x3, RZ ;  /* 0x0000000372727819 */ /* 0x000fe400000012ff */
[----:B------:R-:W-:Y:S02]  /*10fd0*/  LOP3.LUT R10, R10, R87, RZ, 0x3c, !PT ;  /* 0x000000570a0a7212 */ /* 0x000fe400078e3cff */
[----:B------:R-:W-:Y:S02]  /*10fe0*/  SHF.R.U64 R28, R28, 0x3, RZ ;  /* 0x000000031c1c7819 */ /* 0x000fe400000012ff */
[----:B------:R-:W-:-:S02]  /*10ff0*/  MOV R26, R4 ;  /* 0x00000004001a7202 */ /* 0x000fc40000000f00 */
[----:B------:R-:W-:Y:S02]  /*11000*/  LOP3.LUT R114, R114, R3, RZ, 0x3c, !PT ;  /* 0x0000000372727212 */ /* 0x000fe400078e3cff */
[----:B------:R-:W-:Y:S02]  /*11010*/  F2FP.BF16.F32.PACK_AB R4, R6, R152 ;  /* 0x000000980604723e */ /* 0x000fe400000010ff */
[----:B------:R-:W-:Y:S02]  /*11020*/  MOV R104, R104 ;  /* 0x0000006800687202 */ /* 0x000fe40000000f00 */
[----:B------:R-:W-:Y:S02]  /*11030*/  MOV R3, R8 ;  /* 0x0000000800037202 */ /* 0x000fe40000000f00 */
[----:B-1----:R-:W-:Y:S02]  /*11040*/  MOV R32, R10 ;  /* 0x0000000a00207202 */ /* 0x002fe40000000f00 */
[----:B------:R-:W-:-:S02]  /*11050*/  F2FP.BF16.F32.PACK_AB R5, R15, R0 ;  /* 0x000000000f05723e */ /* 0x000fc400000010ff */
[----:B------:R-:W-:Y:S02]  /*11060*/  F2FP.BF16.F32.PACK_AB R6, R37, R36 ;  /* 0x000000242506723e */ /* 0x000fe400000010ff */
[----:B------:R-:W-:Y:S02]  /*11070*/  F2FP.BF16.F32.PACK_AB R7, R14, R38 ;  /* 0x000000260e07723e */ /* 0x000fe400000010ff */
[----:B------:R-:W-:Y:S02]  /*11080*/  LOP3.LUT R116, R117, 0x380, RZ, 0xc0, !PT ;  /* 0x0000038075747812 */ /* 0x000fe400078ec0ff */
[----:B------:R-:W-:Y:S01]  /*11090*/  LOP3.LUT R28, R28, R29, RZ, 0x3c, !PT ;  /* 0x0000001d1c1c7212 */ /* 0x000fe200078e3cff */
[----:B------:R-:W-:Y:S01]  /*110a0*/  IMAD.X R29, RZ, RZ, R115, P2 ;  /* 0x000000ffff1d7224 */ /* 0x000fe200010e0673 */
[----:B------:R-:W-:Y:S02]  /*110b0*/  F2FP.BF16.F32.PACK_AB R8, R41, R40 ;  /* 0x000000282908723e */ /* 0x000fe400000010ff */
[----:B------:R-:W-:-:S02]  /*110c0*/  F2FP.BF16.F32.PACK_AB R9, R43, R42 ;  /* 0x0000002a2b09723e */ /* 0x000fc400000010ff */
[----:B------:R-:W-:Y:S02]  /*110d0*/  F2FP.BF16.F32.PACK_AB R10, R45, R153 ;  /* 0x000000992d0a723e */ /* 0x000fe400000010ff */
[----:B------:R-:W-:Y:S01]  /*110e0*/  F2FP.BF16.F32.PACK_AB R11, R47, R46 ;  /* 0x0000002e2f0b723e */ /* 0x000fe200000010ff */
[----:B------:R-:W-:Y:S01]  /*110f0*/  STSM.16.M88.4 [R104], R4 ;  /* 0x0000000468007844 */ /* 0x000fe20000000200 */
[----:B------:R-:W-:Y:S02]  /*11100*/  SHF.R.U64 R116, R116, 0x3, RZ ;  /* 0x0000000374747819 */ /* 0x000fe400000012ff */
[----:B------:R-:W-:Y:S01]  /*11110*/  LOP3.LUT R118, R119, 0x380, RZ, 0xc0, !PT ;  /* 0x0000038077767812 */ /* 0x000fe200078ec0ff */
[----:B------:R0:W-:Y:S01]  /*11120*/  STSM.16.M88.4 [R26], R8 ;  /* 0x000000081a007844 */ /* 0x0001e20000000200 */
[----:B------:R-:W-:Y:S02]  /*11130*/  MOV R62, R24 ;  /* 0x00000018003e7202 */ /* 0x000fe40000000f00 */
[----:B------:R-:W-:-:S02]  /*11140*/  LOP3.LUT R120, R121, 0x380, RZ, 0xc0, !PT ;  /* 0x0000038079787812 */ /* 0x000fc400078ec0ff */
[----:B------:R-:W-:Y:S02]  /*11150*/  MOV R112, R112 ;  /* 0x0000007000707202 */ /* 0x000fe40000000f00 */
[----:B------:R-:W-:Y:S02]  /*11160*/  MOV R0, R28 ;  /* 0x0000001c00007202 */ /* 0x000fe40000000f00 */
[----:B------:R-:W-:Y:S02]  /*11170*/  F2FP.BF16.F32.PACK_AB R24, R49, R154 ;  /* 0x0000009a3118723e */ /* 0x000fe400000010ff */
[----:B------:R-:W-:Y:S02]  /*11180*/  F2FP.BF16.F32.PACK_AB R25, R51, R50 ;  /* 0x000000323319723e */ /* 0x000fe400000010ff */
[----:B------:R-:W-:Y:S02]  /*11190*/  LOP3.LUT R122, R123, 0x380, RZ, 0xc0, !PT ;  /* 0x000003807b7a7812 */ /* 0x000fe400078ec0ff */
[----:B------:R-:W-:-:S02]  /*111a0*/  F2FP.BF16.F32.PACK_AB R28, R57, R156 ;  /* 0x0000009c391c723e */ /* 0x000fc400000010ff */
[----:B0-----:R-:W-:Y:S02]  /*111b0*/  F2FP.BF16.F32.PACK_AB R26, R53, R155 ;  /* 0x0000009b351a723e */ /* 0x001fe400000010ff */
[----:B------:R-:W-:Y:S02]  /*111c0*/  F2FP.BF16.F32.PACK_AB R29, R59, R58 ;  /* 0x0000003a3b1d723e */ /* 0x000fe400000010ff */
[----:B------:R-:W-:Y:S01]  /*111d0*/  LOP3.LUT R116, R116, R117, RZ, 0x3c, !PT ;  /* 0x0000007574747212 */ /* 0x000fe200078e3cff */
[----:B------:R-:W-:Y:S01]  /*111e0*/  IMAD.X R117, RZ, RZ, R115, P4 ;  /* 0x000000ffff757224 */ /* 0x000fe200020e0673 */
[----:B------:R-:W-:Y:S02]  /*111f0*/  MOV R110, R110 ;  /* 0x0000006e006e7202 */ /* 0x000fe40000000f00 */
[----:B------:R-:W-:Y:S02]  /*11200*/  F2FP.BF16.F32.PACK_AB R4, R65, R157 ;  /* 0x0000009d4104723e */ /* 0x000fe400000010ff */
[----:B------:R-:W-:-:S02]  /*11210*/  F2FP.BF16.F32.PACK_AB R5, R67, R66 ;  /* 0x000000424305723e */ /* 0x000fc400000010ff */
[----:B------:R-:W-:Y:S02]  /*11220*/  F2FP.BF16.F32.PACK_AB R6, R69, R158 ;  /* 0x0000009e4506723e */ /* 0x000fe400000010ff */
[----:B------:R-:W-:Y:S02]  /*11230*/  F2FP.BF16.F32.PACK_AB R7, R71, R70 ;  /* 0x000000464707723e */ /* 0x000fe400000010ff */
[----:B------:R-:W-:Y:S01]  /*11240*/  SHF.R.U64 R118, R118, 0x3, RZ ;  /* 0x0000000376767819 */ /* 0x000fe200000012ff */
[----:B------:R-:W-:Y:S01]  /*11250*/  STSM.16.M88.4 [R112], R24 ;  /* 0x0000001870007844 */ /* 0x000fe20000000200 */
[----:B------:R-:W-:Y:S02]  /*11260*/  SHF.R.U64 R120, R120, 0x3, RZ ;  /* 0x0000000378787819 */ /* 0x000fe400000012ff */
[----:B------:R-:W-:Y:S02]  /*11270*/  MOV R108, R108 ;  /* 0x0000006c006c7202 */ /* 0x000fe40000000f00 */
[----:B------:R-:W-:-:S02]  /*11280*/  F2FP.BF16.F32.PACK_AB R8, R73, R159 ;  /* 0x0000009f4908723e */ /* 0x000fc400000010ff */
[----:B------:R-:W-:Y:S02]  /*11290*/  F2FP.BF16.F32.PACK_AB R9, R75, R74 ;  /* 0x0000004a4b09723e */ /* 0x000fe400000010ff */
[----:B------:R-:W-:Y:S02]  /*112a0*/  F2FP.BF16.F32.PACK_AB R10, R77, R160 ;  /* 0x000000a04d0a723e */ /* 0x000fe400000010ff */
[----:B------:R-:W-:Y:S01]  /*112b0*/  F2FP.BF16.F32.PACK_AB R11, R79, R78 ;  /* 0x0000004e4f0b723e */ /* 0x000fe200000010ff */
[----:B------:R0:W-:Y:S01]  /*112c0*/  STSM.16.M88.4 [R62], R28 ;  /* 0x0000001c3e007844 */ /* 0x0001e20000000200 */
[----:B------:R-:W-:Y:S02]  /*112d0*/  SHF.R.U64 R122, R122, 0x3, RZ ;  /* 0x000000037a7a7819 */ /* 0x000fe400000012ff */
[----:B------:R-:W-:Y:S02]  /*112e0*/  MOV R106, R106 ;  /* 0x0000006a006a7202 */ /* 0x000fe40000000f00 */
[----:B------:R-:W-:-:S02]  /*112f0*/  F2FP.BF16.F32.PACK_AB R36, R81, R161 ;  /* 0x000000a15124723e */ /* 0x000fc400000010ff */
[----:B------:R-:W-:Y:S02]  /*11300*/  F2FP.BF16.F32.PACK_AB R37, R83, R82 ;  /* 0x000000525325723e */ /* 0x000fe400000010ff */
[----:B------:R-:W-:Y:S01]  /*11310*/  F2FP.BF16.F32.PACK_AB R38, R85, R162 ;  /* 0x000000a25526723e */ /* 0x000fe200000010ff */
[----:B------:R1:W-:Y:S01]  /*11320*/  STSM.16.M88.4 [R110], R4 ;  /* 0x000000046e007844 */ /* 0x0003e20000000200 */
[----:B------:R-:W-:Y:S02]  /*11330*/  F2FP.BF16.F32.PACK_AB R40, R89, R163 ;  /* 0x000000a35928723e */ /* 0x000fe400000010ff */
[----:B------:R-:W-:Y:S02]  /*11340*/  F2FP.BF16.F32.PACK_AB R41, R91, R90 ;  /* 0x0000005a5b29723e */ /* 0x000fe400000010ff */
[----:B------:R-:W-:Y:S02]  /*11350*/  F2FP.BF16.F32.PACK_AB R42, R93, R164 ;  /* 0x000000a45d2a723e */ /* 0x000fe400000010ff */
[----:B------:R-:W-:-:S02]  /*11360*/  F2FP.BF16.F32.PACK_AB R43, R95, R94 ;  /* 0x0000005e5f2b723e */ /* 0x000fc400000010ff */
[----:B------:R-:W-:Y:S01]  /*11370*/  LOP3.LUT R118, R118, R119, RZ, 0x3c, !PT ;  /* 0x0000007776767212 */ /* 0x000fe200078e3cff */
[--C-:B------:R-:W-:Y:S01]  /*11380*/  IMAD.X R119, RZ, RZ, R115.reuse, P5 ;  /* 0x000000ffff777224 */ /* 0x100fe200028e0673 */
[----:B0-----:R-:W-:Y:S01]  /*11390*/  F2FP.BF16.F32.PACK_AB R62, R101, R166 ;  /* 0x000000a6653e723e */ /* 0x001fe200000010ff */
[----:B------:R0:W-:Y:S01]  /*113a0*/  STSM.16.M88.4 [R108], R8 ;  /* 0x000000086c007844 */ /* 0x0001e20000000200 */
[----:B------:R-:W-:Y:S01]  /*113b0*/  LOP3.LUT R120, R120, R121, RZ, 0x3c, !PT ;  /* 0x0000007978787212 */ /* 0x000fe200078e3cff */
[----:B------:R-:W-:Y:S01]  /*113c0*/  IMAD.X R121, RZ, RZ, R115, P0 ;  /* 0x000000ffff797224 */ /* 0x000fe200000e0673 */
[----:B------:R-:W-:Y:S02]  /*113d0*/  MOV R116, R116 ;  /* 0x0000007400747202 */ /* 0x000fe40000000f00 */
[----:B-1----:R-:W-:Y:S02]  /*113e0*/  F2FP.BF16.F32.PACK_AB R4, R84, R167 ;  /* 0x000000a75404723e */ /* 0x002fe400000010ff */
[----:B------:R-:W-:-:S02]  /*113f0*/  F2FP.BF16.F32.PACK_AB R5, R48, R44 ;  /* 0x0000002c3005723e */ /* 0x000fc400000010ff */
[----:B------:R-:W-:Y:S02]  /*11400*/  F2FP.BF16.F32.PACK_AB R6, R88, R168 ;  /* 0x000000a85806723e */ /* 0x000fe400000010ff */
[----:B------:R-:W-:Y:S01]  /*11410*/  F2FP.BF16.F32.PACK_AB R7, R54, R52 ;  /* 0x000000343607723e */ /* 0x000fe200000010ff */
[----:B------:R-:W-:Y:S01]  /*11420*/  STSM.16.M88.4 [R106], R36 ;  /* 0x000000246a007844 */ /* 0x000fe20000000200 */
[----:B------:R-:W-:Y:S01]  /*11430*/  LOP3.LUT R122, R122, R123, RZ, 0x3c, !PT ;  /* 0x0000007b7a7a7212 */ /* 0x000fe200078e3cff */
[--C-:B------:R-:W-:Y:S02]  /*11440*/  IMAD.X R123, RZ, RZ, R115.reuse, P1 ;  /* 0x000000ffff7b7224 */ /* 0x100fe400008e0673 */
[----:B------:R1:W-:Y:S01]  /*11450*/  STSM.16.M88.4 [R3], R40 ;  /* 0x0000002803007844 */ /* 0x0003e20000000200 */
[----:B------:R-:W-:Y:S01]  /*11460*/  IMAD.X R115, RZ, RZ, R115, P3 ;  /* 0x000000ffff737224 */ /* 0x000fe200018e0673 */
[----:B------:R-:W-:Y:S02]  /*11470*/  MOV R118, R118 ;  /* 0x0000007600767202 */ /* 0x000fe40000000f00 */
[----:B------:R-:W-:Y:S01]  /*11480*/  STSM.16.M88.4 [R32], R60 ;  /* 0x0000003c20007844 */ /* 0x000fe20000000200 */
[----:B0-----:R-:W-:-:S02]  /*11490*/  F2FP.BF16.F32.PACK_AB R8, R92, R169 ;  /* 0x000000a95c08723e */ /* 0x001fc400000010ff */
[----:B------:R-:W-:Y:S01]  /*114a0*/  F2FP.BF16.F32.PACK_AB R9, R64, R56 ;  /* 0x000000384009723e */ /* 0x000fe200000010ff */
[----:B------:R2:W-:Y:S01]  /*114b0*/  STSM.16.M88.4 [R116], R4 ;  /* 0x0000000474007844 */ /* 0x0005e20000000200 */
[----:B------:R-:W-:Y:S02]  /*114c0*/  F2FP.BF16.F32.PACK_AB R10, R96, R170 ;  /* 0x000000aa600a723e */ /* 0x000fe400000010ff */
[----:B------:R-:W-:Y:S02]  /*114d0*/  F2FP.BF16.F32.PACK_AB R11, R72, R68 ;  /* 0x00000044480b723e */ /* 0x000fe400000010ff */
[----:B------:R-:W-:Y:S02]  /*114e0*/  MOV R120, R120 ;  /* 0x0000007800787202 */ /* 0x000fe40000000f00 */
[----:B------:R-:W-:Y:S02]  /*114f0*/  F2FP.BF16.F32.PACK_AB R24, R100, R171 ;  /* 0x000000ab6418723e */ /* 0x000fe400000010ff */
[----:B------:R-:W-:-:S02]  /*11500*/  F2FP.BF16.F32.PACK_AB R25, R80, R76 ;  /* 0x0000004c5019723e */ /* 0x000fc400000010ff */
[----:B------:R-:W-:Y:S02]  /*11510*/  F2FP.BF16.F32.PACK_AB R26, R125, R124 ;  /* 0x0000007c7d1a723e */ /* 0x000fe400000010ff */
[----:B------:R-:W-:Y:S01]  /*11520*/  F2FP.BF16.F32.PACK_AB R27, R127, R126 ;  /* 0x0000007e7f1b723e */ /* 0x000fe200000010ff */
[----:B-1----:R-:W0:Y:S01]  /*11530*/  LDC R3, c[0x0][0xbe8] ;  /* 0x0002fa00ff037b82 */ /* 0x002e220000000800 */
[----:B------:R-:W-:Y:S02]  /*11540*/  ISETP.NE.U32.AND P0, PT, RZ, UR4, PT ;  /* 0x00000004ff007c0c */ /* 0x000fe4000bf05070 */
[----:B--2---:R-:W-:Y:S02]  /*11550*/  IADD3 R6, P1, R174, UR4, RZ ;  /* 0x00000004ae067c10 */ /* 0x004fe4000ff3e0ff */
[----:B------:R-:W-:Y:S02]  /*11560*/  MOV R122, R122 ;  /* 0x0000007a007a7202 */ /* 0x000fe40000000f00 */
[----:B------:R-:W-:-:S02]  /*11570*/  F2FP.BF16.F32.PACK_AB R28, R129, R128 ;  /* 0x00000080811c723e */ /* 0x000fc400000010ff */
[----:B------:R-:W-:Y:S02]  /*11580*/  F2FP.BF16.F32.PACK_AB R29, R131, R130 ;  /* 0x00000082831d723e */ /* 0x000fe400000010ff */
[----:B------:R-:W-:Y:S02]  /*11590*/  F2FP.BF16.F32.PACK_AB R30, R133, R132 ;  /* 0x00000084851e723e */ /* 0x000fe400000010ff */
[----:B------:R-:W-:Y:S01]  /*115a0*/  F2FP.BF16.F32.PACK_AB R31, R135, R134 ;  /* 0x00000086871f723e */ /* 0x000fe200000010ff */
[----:B------:R-:W-:Y:S01]  /*115b0*/  STSM.16.M88.4 [R118], R8 ;  /* 0x0000000876007844 */ /* 0x000fe20000000200 */
[----:B------:R-:W-:Y:S02]  /*115c0*/  MOV R114, R114 ;  /* 0x0000007200727202 */ /* 0x000fe40000000f00 */
[----:B------:R-:W-:Y:S01]  /*115d0*/  ISETP.NE.AND.EX P0, PT, RZ, UR5, PT, P0 ;  /* 0x00000005ff007c0c */ /* 0x000fe2000bf05300 */
[----:B------:R-:W-:Y:S01]  /*115e0*/  STSM.16.M88.4 [R120], R24 ;  /* 0x0000001878007844 */ /* 0x000fe20000000200 */
[----:B------:R-:W-:Y:S01]  /*115f0*/  IADD3.X R7, R173, UR5, RZ, P1, !PT ;  /* 0x00000005ad077c10 */ /* 0x000fe20008ffe4ff */
[----:B------:R-:W-:-:S02]  /*11600*/  ULDC.64 UR4, c[0x0][0xc08] ;  /* 0x0003020000047ab9 */ /* 0x000fc40000000a00 */
        /* <DEDUP_REMOVED lines=9> */
[----:B-1----:R-:W-:Y:S01]  /*116a0*/  IMAD.U32 R0, RZ, RZ, UR4 ;  /* 0x00000004ff007e24 */ /* 0x002fe2000f8e00ff */
[----:B------:R-:W-:Y:S01]  /*116b0*/  @P2 IADD3.X R5, R173, UR5, RZ, P3, !PT ;  /* 0x00000005ad052c10 */ /* 0x000fe20009ffe4ff */
[----:B------:R2:W5:Y:S04]  /*116c0*/  @P0 LDG.E R80, desc[UR40][R6.64] ;  /* 0x0000002806500981 */ /* 0x000568000c1e1900 */
[----:B------:R2:W5:Y:S01]  /*116d0*/  @P2 LDG.E R0, desc[UR40][R4.64] ;  /* 0x0000002804002981 */ /* 0x000562000c1e1900 */
[----:B0-----:R-:W-:-:S13]  /*116e0*/  ISETP.NE.AND P1, PT, R3, 0x1, PT ;  /* 0x000000010300780c */ /* 0x001fda0003f25270 */
[----:B------:R-:W0:Y:S08]  /*116f0*/  @P1 LDC R8, c[0x0][0xbec] ;  /* 0x0002fb00ff081b82 */ /* 0x000e300000000800 */
[----:B------:R-:W1:Y:S01]  /*11700*/  @P1 LDC R9, c[0x0][0xbf0] ;  /* 0x0002fc00ff091b82 */ /* 0x000e620000000800 */
[----:B----4-:R-:W-:Y:S01]  /*11710*/  IMAD.IADD R15, R172, 0x1, R223 ;  /* 0x00000001ac0f7824 */ /* 0x010fe200078e02df */
[----:B--2---:R-:W-:Y:S06]  /*11720*/  @P2 BRA `(.L_x_14379) ;  /* 0x0000000000102947 */ /* 0x004fec0003800000 */
[----:B------:R-:W-:Y:S05]  /*11730*/  @!P0 BRA `(.L_x_14379) ;  /* 0x00000000000c8947 */ /* 0x000fea0003800000 */
[----:B------:R-:W2:Y:S04]  /*11740*/  LDG.E R5, desc[UR40][R6.64] ;  /* 0x0000002806057981 */ /* 0x000ea8000c1e1900 */
[----:B-----5:R-:W2:Y:S02]  /*11750*/  LDG.E R0, desc[UR40][R6.64+0x4] ;  /* 0x0000042806007981 */ /* 0x020ea4000c1e1900 */
[----:B--2---:R-:W-:-:S07]  /*11760*/  IMAD.IADD R0, R0, 0x1, -R5 ;  /* 0x0000000100007824 */ /* 0x004fce00078e0a05 */
.L_x_14379:
[----:B------:R-:W2:Y:S01]  /*11770*/  LDL.LU R14, [R1+0x44] ;  /* 0x00004400010e7983 */ /* 0x000ea20000300800 */
[----:B0-----:R-:W-:Y:S01]  /*11780*/  @P1 IMAD.HI.U32 R4, R15, R8, RZ ;  /* 0x000000080f041227 */ /* 0x001fe200078e00ff */
[----:B------:R-:W-:Y:S01]  /*11790*/  ULDC.64 UR4, c[0x0][0xb90] ;  /* 0x0002e40000047ab9 */ /* 0x000fe20000000a00 */
[----:B-----5:R-:W-:Y:S01]  /*117a0*/  SHF.R.S32.HI R81, RZ, 0x1f, R80 ;  /* 0x0000001fff517819 */ /* 0x020fe20000011450 */
[----:B------:R-:W3:Y:S01]  /*117b0*/  LDL.LU R10, [R1+0x38] ;  /* 0x00003800010a7983 */ /* 0x000ee20000300800 */
[----:B------:R-:W0:Y:S01]  /*117c0*/  S2R R87, SR_TID.X ;  /* 0x0000000000577919 */ /* 0x000e220000002100 */
[----:B------:R-:W-:Y:S01]  /*117d0*/  IMAD.MOV.U32 R7, RZ, RZ, R15 ;  /* 0x000000ffff077224 */ /* 0x000fe200078e000f */
[----:B------:R-:W4:Y:S01]  /*117e0*/  @P1 LDC R85, c[0x0][0xbec] ;  /* 0x0002fb00ff551b82 */ /* 0x000f220000000800 */
[----:B------:R-:W4:Y:S01]  /*117f0*/  LDL.LU R88, [R1+0x2c] ;  /* 0x00002c0001587983 */ /* 0x000f220000300800 */
[----:B-1----:R-:W-:Y:S01]  /*11800*/  @P1 SHF.R.U32.HI R7, RZ, R9, R4 ;  /* 0x00000009ff071219 */ /* 0x002fe20000011604 */
[----:B------:R-:W1:Y:S01]  /*11810*/  S2R R27, SR_TID.X ;  /* 0x00000000001b7919 */ /* 0x000e620000002100 */
[----:B0-----:R-:W-:-:S05]  /*11820*/  VIADD R87, R87, 0xffffff80 ;  /* 0xffffff8057577836 */ /* 0x001fca0000000000 */
[----:B------:R-:W-:-:S04]  /*11830*/  SHF.R.S32.HI R86, RZ, 0x1f, R87 ;  /* 0x0000001fff567819 */ /* 0x000fc80000011457 */
[----:B------:R-:W-:-:S04]  /*11840*/  LEA.HI R86, R86, R87, RZ, 0x3 ;  /* 0x0000005756567211 */ /* 0x000fc800078f18ff */
[----:B------:R-:W-:-:S05]  /*11850*/  SHF.R.S32.HI R86, RZ, 0x3, R86 ;  /* 0x00000003ff567819 */ /* 0x000fca0000011456 */
[--C-:B------:R-:W-:Y:S02]  /*11860*/  IMAD R11, R86, 0x40, R219.reuse ;  /* 0x00000040560b7824 */ /* 0x100fe400078e02db */
[----:B------:R-:W-:Y:S02]  /*11870*/  IMAD R0, R0, R3, RZ ;  /* 0x0000000300007224 */ /* 0x000fe400078e02ff */
[C---:B------:R-:W-:Y:S02]  /*11880*/  VIADD R89, R219.reuse, 0xc0 ;  /* 0x000000c0db597836 */ /* 0x040fe40000000000 */
[C---:B------:R-:W-:Y:S02]  /*11890*/  VIADD R91, R219.reuse, 0x80 ;  /* 0x00000080db5b7836 */ /* 0x040fe40000000000 */
[C---:B------:R-:W-:Y:S01]  /*118a0*/  VIADD R93, R219.reuse, 0x40 ;  /* 0x00000040db5d7836 */ /* 0x040fe20000000000 */
[----:B------:R-:W-:Y:S01]  /*118b0*/  BSSY B1, `(.L_x_14380) ;  /* 0x00000de000017945 */ /* 0x000fe20003800000 */
[C---:B------:R-:W-:Y:S01]  /*118c0*/  VIADD R90, R219.reuse, 0x80 ;  /* 0x00000080db5a7836 */ /* 0x040fe20000000000 */
[----:B------:R-:W-:Y:S01]  /*118d0*/  SHF.R.S32.HI R94, RZ, 0x1f, R219 ;  /* 0x0000001fff5e7819 */ /* 0x000fe200000114db */
[----:B------:R-:W-:Y:S01]  /*118e0*/  VIADD R92, R219, 0x40 ;  /* 0x00000040db5c7836 */ /* 0x000fe20000000000 */
[----:B--2---:R-:W-:-:S02]  /*118f0*/  SEL R32, R14, RZ, !P0 ;  /* 0x000000ff0e207207 */ /* 0x004fc40004000000 */
[----:B---3--:R-:W-:Y:S02]  /*11900*/  SEL R82, R10, RZ, !P0 ;  /* 0x000000ff0a527207 */ /* 0x008fe40004000000 */
[----:B------:R-:W2:Y:S01]  /*11910*/  LDL R10, [R1+0x50] ;  /* 0x00005000010a7983 */ /* 0x000ea20000100800 */
[----:B----4-:R-:W-:Y:S01]  /*11920*/  SHF.R.S32.HI R83, RZ, 0x1f, R88 ;  /* 0x0000001fff537819 */ /* 0x010fe20000011458 */
[----:B------:R-:W-:-:S04]  /*11930*/  IMAD.WIDE.U32 R4, R88, UR4, R80 ;  /* 0x0000000458047c25 */ /* 0x000fc8000f8e0050 */
[----:B------:R-:W-:-:S04]  /*11940*/  IMAD R6, R83, UR4, RZ ;  /* 0x0000000453067c24 */ /* 0x000fc8000f8e02ff */
[----:B------:R-:W-:Y:S01]  /*11950*/  IMAD R9, R88, UR5, R6 ;  /* 0x0000000558097c24 */ /* 0x000fe2000f8e0206 */
[----:B------:R-:W-:Y:S01]  /*11960*/  ULDC.64 UR4, c[0x0][0xb98] ;  /* 0x0002e60000047ab9 */ /* 0x000fe20000000a00 */
[----:B------:R-:W-:Y:S02]  /*11970*/  IMAD.MOV R6, RZ, RZ, -R7 ;  /* 0x000000ffff067224 */ /* 0x000fe400078e0a07 */
        /* <DEDUP_REMOVED lines=14> */
[----:B------:R-:W-:Y:S01]  /*11a60*/  ULDC.64 UR4, c[0x0][0xb50] ;  /* 0x0002d40000047ab9 */ /* 0x000fe20000000a00 */
[----:B------:R-:W-:Y:S02]  /*11a70*/  IADD3 R15, P3, R20, 0x2000, RZ ;  /* 0x00002000140f7810 */ /* 0x000fe40007f7e0ff */
[----:B------:R-:W-:Y:S01]  /*11a80*/  IMAD.IADD R5, R5, 0x1, R11 ;  /* 0x0000000105057824 */ /* 0x000fe200078e020b */
[----:B------:R-:W-:Y:S02]  /*11a90*/  LEA R6, P0, R4, UR4, 0x2 ;  /* 0x0000000404067c11 */ /* 0x000fe4000f8010ff */
[----:B------:R-:W-:Y:S02]  /*11aa0*/  IADD3 R7, P2, R20, 0x1000, RZ ;  /* 0x0000100014077810 */ /* 0x000fe40007f5e0ff */
[----:B------:R-:W-:Y:S02]  /*11ab0*/  LEA.HI.X R4, R4, UR5, R5, 0x2, P0 ;  /* 0x0000000504047c11 */ /* 0x000fe400080f1405 */
[----:B------:R-:W-:Y:S01]  /*11ac0*/  LOP3.LUT R14, R15, 0x380, RZ, 0xc0, !PT ;  /* 0x000003800f0e7812 */ /* 0x000fe200078ec0ff */
[----:B------:R-:W-:Y:S01]  /*11ad0*/  IMAD.X R9, RZ, RZ, R21, P2 ;  /* 0x000000ffff097224 */ /* 0x000fe200010e0615 */
[----:B------:R-:W-:Y:S01]  /*11ae0*/  IADD3 R29, P0, R20, 0x4000, RZ ;  /* 0x00004000141d7810 */ /* 0x000fe20007f1e0ff */
[----:B-1----:R-:W-:Y:S01]  /*11af0*/  VIADD R27, R27, 0xffffff80 ;  /* 0xffffff801b1b7836 */ /* 0x002fe20000000000 */
[----:B------:R-:W-:-:S02]  /*11b00*/  SHF.R.U64 R14, R14, 0x3, RZ ;  /* 0x000000030e0e7819 */ /* 0x000fc400000012ff */
[C---:B------:R-:W-:Y:S02]  /*11b10*/  IADD3 R25, P5, R20.reuse, 0x3000, RZ ;  /* 0x0000300014197810 */ /* 0x040fe40007fbe0ff */
[C---:B------:R-:W-:Y:S01]  /*11b20*/  IADD3 R37, P4, R20.reuse, 0x5000, RZ ;  /* 0x0000500014257810 */ /* 0x040fe20007f9e0ff */
[----:B------:R-:W-:Y:S01]  /*11b30*/  SHFL.IDX PT, R54, R6, RZ, 0x1c1f ;  /* 0x001c1fff06367589 */ /* 0x000fe200000e0000 */
[----:B------:R-:W-:Y:S01]  /*11b40*/  LOP3.LUT R28, R29, 0x380, RZ, 0xc0, !PT ;  /* 0x000003801d1c7812 */ /* 0x000fe200078ec0ff */
[----:B------:R-:W-:Y:S01]  /*11b50*/  ULDC.64 UR4, c[0x0][0xaa0] ;  /* 0x0002a80000047ab9 */ /* 0x000fe20000000a00 */
[----:B------:R-:W-:Y:S02]  /*11b60*/  IADD3 R41, P2, R20, 0x6000, RZ ;  /* 0x0000600014297810 */ /* 0x000fe40007f5e0ff */
[----:B------:R-:W-:Y:S02]  /*11b70*/  SHF.R.U64 R28, R28, 0x3, RZ ;  /* 0x000000031c1c7819 */ /* 0x000fe400000012ff */
[----:B------:R-:W-:Y:S01]  /*11b80*/  LOP3.LUT R14, R14, R15, RZ, 0x3c, !PT ;  /* 0x0000000f0e0e7212 */ /* 0x000fe200078e3cff */
[----:B------:R-:W-:Y:S01]  /*11b90*/  IMAD.X R15, RZ, RZ, R21, P3 ;  /* 0x000000ffff0f7224 */ /* 0x000fe200018e0615 */
[----:B------:R-:W-:-:S02]  /*11ba0*/  LOP3.LUT R40, R41, 0x380, RZ, 0xc0, !PT ;  /* 0x0000038029287812 */ /* 0x000fc400078ec0ff */
[----:B------:R-:W-:Y:S02]  /*11bb0*/  IADD3 R45, P3, R20, 0x7000, RZ ;  /* 0x00007000142d7810 */ /* 0x000fe40007f7e0ff */
[----:B------:R-:W-:Y:S02]  /*11bc0*/  SHF.R.S32.HI R26, RZ, 0x1f, R27 ;  /* 0x0000001fff1a7819 */ /* 0x000fe4000001141b */
[----:B------:R-:W-:Y:S01]  /*11bd0*/  LOP3.LUT R28, R28, R29, RZ, 0x3c, !PT ;  /* 0x0000001d1c1c7212 */ /* 0x000fe200078e3cff */
[----:B------:R-:W-:Y:S01]  /*11be0*/  IMAD.X R29, RZ, RZ, R21, P0 ;  /* 0x000000ffff1d7224 */ /* 0x000fe200000e0615 */
[----:B------:R-:W-:Y:S02]  /*11bf0*/  SHF.R.U64 R40, R40, 0x3, RZ ;  /* 0x0000000328287819 */ /* 0x000fe400000012ff */
[----:B------:R-:W-:Y:S02]  /*11c00*/  IADD3 R53, P0, R20, 0x9000, RZ ;  /* 0x0000900014357810 */ /* 0x000fe40007f1e0ff */
[----:B------:R-:W-:-:S02]  /*11c10*/  LOP3.LUT R44, R45, 0x380, RZ, 0xc0, !PT ;  /* 0x000003802d2c7812 */ /* 0x000fc400078ec0ff */
[----:B------:R-:W-:Y:S02]  /*11c20*/  LEA.HI R26, R26, R27, RZ, 0x7 ;  /* 0x0000001b1a1a7211 */ /* 0x000fe400078f38ff */
[----:B------:R-:W-:Y:S02]  /*11c30*/  LOP3.LUT R24, R25, 0x380, RZ, 0xc0, !PT ;  /* 0x0000038019187812 */ /* 0x000fe400078ec0ff */
[----:B------:R-:W-:Y:S02]  /*11c40*/  LOP3.LUT R36, R37, 0x380, RZ, 0xc0, !PT ;  /* 0x0000038025247812 */ /* 0x000fe400078ec0ff */
[----:B------:R-:W-:Y:S01]  /*11c50*/  LOP3.LUT R40, R40, R41, RZ, 0x3c, !PT ;  /* 0x0000002928287212 */ /* 0x000fe200078e3cff */
[----:B------:R-:W-:Y:S01]  /*11c60*/  IMAD.X R41, RZ, RZ, R21, P2 ;  /* 0x000000ffff297224 */ /* 0x000fe200010e0615 */
[----:B------:R-:W-:Y:S02]  /*11c70*/  LOP3.LUT R52, R53, 0x380, RZ, 0xc0, !PT ;  /* 0x0000038035347812 */ /* 0x000fe400078ec0ff */
[----:B------:R-:W-:-:S02]  /*11c80*/  SHF.R.U64 R44, R44, 0x3, RZ ;  /* 0x000000032c2c7819 */ /* 0x000fc400000012ff */
[----:B------:R-:W-:Y:S02]  /*11c90*/  IADD3 R61, P2, R20, 0xb000, RZ ;  /* 0x0000b000143d7810 */ /* 0x000fe40007f5e0ff */
[----:B------:R-:W-:Y:S02]  /*11ca0*/  LOP3.LUT R26, R26, 0xffffff80, RZ, 0xc0, !PT ;  /* 0xffffff801a1a7812 */ /* 0x000fe400078ec0ff */
[----:B------:R-:W-:Y:S02]  /*11cb0*/  SHF.R.U64 R24, R24, 0x3, RZ ;  /* 0x0000000318187819 */ /* 0x000fe400000012ff */
[----:B------:R-:W-:Y:S01]  /*11cc0*/  SHF.R.U64 R36, R36, 0x3, RZ ;  /* 0x0000000324247819 */ /* 0x000fe200000012ff */
[----:B------:R-:W-:Y:S01]  /*11cd0*/  IMAD.IADD R26, R27, 0x1, -R26 ;  /* 0x000000011b1a7824 */ /* 0x000fe200078e0a1a */
[----:B------:R-:W-:Y:S02]  /*11ce0*/  SHF.R.U64 R52, R52, 0x3, RZ ;  /* 0x0000000334347819 */ /* 0x000fe400000012ff */
[----:B------:R-:W-:Y:S01]  /*11cf0*/  LOP3.LUT R44, R44, R45, RZ, 0x3c, !PT ;  /* 0x0000002d2c2c7212 */ /* 0x000fe200078e3cff */
[----:B------:R-:W-:Y:S01]  /*11d00*/  IMAD.X R45, RZ, RZ, R21, P3 ;  /* 0x000000ffff2d7224 */ /* 0x000fe200018e0615 */
[----:B------:R-:W-:-:S02]  /*11d10*/  LOP3.LUT R60, R61, 0x380, RZ, 0xc0, !PT ;  /* 0x000003803d3c7812 */ /* 0x000fc400078ec0ff */
[----:B------:R-:W-:Y:S01]  /*11d20*/  LOP3.LUT R24, R24, R25, RZ, 0x3c, !PT ;  /* 0x0000001918187212 */ /* 0x000fe200078e3cff */
[--C-:B------:R-:W-:Y:S01]  /*11d30*/  IMAD.X R25, RZ, RZ, R21.reuse, P5 ;  /* 0x000000ffff197224 */ /* 0x100fe200028e0615 */
[----:B------:R-:W-:Y:S01]  /*11d40*/  LOP3.LUT R36, R36, R37, RZ, 0x3c, !PT ;  /* 0x0000002524247212 */ /* 0x000fe200078e3cff */
[--C-:B------:R-:W-:Y:S01]  /*11d50*/  IMAD.X R37, RZ, RZ, R21.reuse, P4 ;  /* 0x000000ffff257224 */ /* 0x100fe200020e0615 */
[C---:B------:R-:W-:Y:S01]  /*11d60*/  IADD3 R65, P3, R20.reuse, 0xc000, RZ ;  /* 0x0000c00014417810 */ /* 0x040fe20007f7e0ff */
[----:B------:R-:W0:Y:S01]  /*11d70*/  SHFL.IDX PT, R55, R4, RZ, 0x1c1f ;  /* 0x001c1fff04377589 */ /* 0x000e2200000e0000 */
[C---:B------:R-:W-:Y:S02]  /*11d80*/  IADD3 R49, P5, R20.reuse, 0x8000, RZ ;  /* 0x0000800014317810 */ /* 0x040fe40007fbe0ff */
[----:B------:R-:W-:Y:S01]  /*11d90*/  IADD3 R57, P4, R20, 0xa000, RZ ;  /* 0x0000a00014397810 */ /* 0x000fe20007f9e0ff */
[----:B------:R-:W-:Y:S01]  /*11da0*/  SHFL.IDX PT, R58, R6, 0x1, 0x1c1f ;  /* 0x003c1f00063a7f89 */ /* 0x000fe200000e0000 */
[----:B------:R-:W-:Y:S01]  /*11db0*/  LOP3.LUT R52, R52, R53, RZ, 0x3c, !PT ;  /* 0x0000003534347212 */ /* 0x000fe200078e3cff */
[----:B------:R-:W-:Y:S01]  /*11dc0*/  IMAD.X R53, RZ, RZ, R21, P0 ;  /* 0x000000ffff357224 */ /* 0x000fe200000e0615 */
[----:B------:R-:W-:Y:S01]  /*11dd0*/  SHF.R.U64 R60, R60, 0x3, RZ ;  /* 0x000000033c3c7819 */ /* 0x000fe200000012ff */
[----:B------:R1:W3:Y:S01]  /*11de0*/  SHFL.IDX PT, R59, R4, 0x1, 0x1c1f ;  /* 0x003c1f00043b7f89 */ /* 0x0002e200000e0000 */
[----:B------:R-:W-:-:S02]  /*11df0*/  LOP3.LUT R64, R65, 0x380, RZ, 0xc0, !PT ;  /* 0x0000038041407812 */ /* 0x000fc400078ec0ff */
[----:B------:R-:W-:Y:S02]  /*11e00*/  LOP3.LUT P0, RZ, R26, 0x3, RZ, 0xc0, !PT ;  /* 0x000000031aff7812 */ /* 0x000fe4000780c0ff */
        /* <DEDUP_REMOVED lines=9> */
[----:B------:R-:W-:Y:S02]  /*11ea0*/  SHF.R.S32.HI R84, RZ, 0x1f, R87 ;  /* 0x0000001fff547819 */ /* 0x000fe40000011457 */
[----:B------:R-:W-:Y:S01]  /*11eb0*/  LOP3.LUT R64, R64, R65, RZ, 0x3c, !PT ;  /* 0x0000004140407212 */ /* 0x000fe200078e3cff */
[----:B------:R-:W-:Y:S01]  /*11ec0*/  IMAD.X R65, RZ, RZ, R21, P3 ;  /* 0x000000ffff417224 */ /* 0x000fe200018e0615 */
[----:B------:R-:W-:-:S02]  /*11ed0*/  LOP3.LUT R8, R8, R7, RZ, 0x3c, !PT ;  /* 0x0000000708087212 */ /* 0x000fc400078e3cff */
[----:B------:R-:W-:Y:S01]  /*11ee0*/  LOP3.LUT R48, R48, R49, RZ, 0x3c, !PT ;  /* 0x0000003130307212 */ /* 0x000fe200078e3cff */
[--C-:B------:R-:W-:Y:S01]  /*11ef0*/  IMAD.X R49, RZ, RZ, R21.reuse, P5 ;  /* 0x000000ffff317224 */ /* 0x100fe200028e0615 */
[----:B------:R-:W-:Y:S01]  /*11f00*/  LOP3.LUT R56, R56, R57, RZ, 0x3c, !PT ;  /* 0x0000003938387212 */ /* 0x000fe200078e3cff */
[----:B------:R-:W-:Y:S01]  /*11f10*/  IMAD.X R57, RZ, RZ, R21, P4 ;  /* 0x000000ffff397224 */ /* 0x000fe200020e0615 */
[----:B------:R-:W-:Y:S02]  /*11f20*/  IADD3 R7, P3, R20, 0xf000, RZ ;  /* 0x0000f00014077810 */ /* 0x000fe40007f7e0ff */
[----:B------:R-:W-:Y:S02]  /*11f30*/  LEA.HI R84, R84, R87, RZ, 0x3 ;  /* 0x0000005754547211 */ /* 0x000fe400078f18ff */
[C---:B------:R-:W-:Y:S02]  /*11f40*/  IADD3 R69, P5, R20.reuse, 0xd000, RZ ;  /* 0x0000d00014457810 */ /* 0x040fe40007fbe0ff */
[----:B------:R-:W-:-:S02]  /*11f50*/  IADD3 R73, P4, R20, 0xe000, RZ ;  /* 0x0000e00014497810 */ /* 0x000fc40007f9e0ff */
[----:B------:R-:W-:Y:S02]  /*11f60*/  LOP3.LUT R11, R20, 0x380, RZ, 0xc0, !PT ;  /* 0x00000380140b7812 */ /* 0x000fe400078ec0ff */
[----:B-1----:R-:W-:Y:S02]  /*11f70*/  LOP3.LUT R4, R7, 0x380, RZ, 0xc0, !PT ;  /* 0x0000038007047812 */ /* 0x002fe400078ec0ff */
[----:B------:R-:W-:Y:S02]  /*11f80*/  LOP3.LUT R84, R84, 0xfffffff8, RZ, 0xc0, !PT ;  /* 0xfffffff854547812 */ /* 0x000fe400078ec0ff */
[----:B------:R-:W-:Y:S02]  /*11f90*/  LOP3.LUT R68, R69, 0x380, RZ, 0xc0, !PT ;  /* 0x0000038045447812 */ /* 0x000fe400078ec0ff */
[----:B------:R-:W-:Y:S02]  /*11fa0*/  LOP3.LUT R72, R73, 0x380, RZ, 0xc0, !PT ;  /* 0x0000038049487812 */ /* 0x000fe400078ec0ff */
[----:B------:R-:W-:Y:S01]  /*11fb0*/  SHF.R.U64 R11, R11, 0x3, RZ ;  /* 0x000000030b0b7819 */ /* 0x000fe200000012ff */
[----:B------:R-:W-:Y:S01]  /*11fc0*/  IMAD.IADD R84, R87, 0x1, -R84 ;  /* 0x0000000157547824 */ /* 0x000fe200078e0a54 */
[----:B------:R-:W-:Y:S01]  /*11fd0*/  SHF.R.U64 R4, R4, 0x3, RZ ;  /* 0x0000000304047819 */ /* 0x000fe200000012ff */
[----:B------:R-:W1:Y:S01]  /*11fe0*/  @P1 LDC R87, c[0x0][0xbf0] ;  /* 0x0002fc00ff571b82 */ /* 0x000e620000000800 */
[----:B------:R-:W-:-:S02]  /*11ff0*/  SHF.R.U64 R68, R68, 0x3, RZ ;  /* 0x0000000344447819 */ /* 0x000fc400000012ff */
[----:B------:R-:W-:Y:S02]  /*12000*/  SHF.R.U64 R72, R72, 0x3, RZ ;  /* 0x0000000348487819 */ /* 0x000fe400000012ff */
[----:B------:R-:W-:Y:S01]  /*12010*/  LOP3.LUT R20, R11, R20, RZ, 0x3c, !PT ;  /* 0x000000140b147212 */ /* 0x000fe200078e3cff */
[--C-:B------:R-:W-:Y:S01]  /*12020*/  IMAD.X R77, RZ, RZ, R21.reuse, P3 ;  /* 0x000000ffff4d7224 */ /* 0x100fe200018e0615 */
[----:B------:R-:W-:Y:S01]  /*12030*/  LOP3.LUT R68, R68, R69, RZ, 0x3c, !PT ;  /* 0x0000004544447212 */ /* 0x000fe200078e3cff */
[--C-:B------:R-:W-:Y:S01]  /*12040*/  IMAD.X R69, RZ, RZ, R21.reuse, P5 ;  /* 0x000000ffff457224 */ /* 0x100fe200028e0615 */
[----:B------:R-:W-:Y:S01]  /*12050*/  LOP3.LUT R72, R72, R73, RZ, 0x3c, !PT ;  /* 0x0000004948487212 */ /* 0x000fe200078e3cff */
[----:B------:R-:W-:Y:S01]  /*12060*/  IMAD.X R73, RZ, RZ, R21, P4 ;  /* 0x000000ffff497224 */ /* 0x000fe200020e0615 */
[----:B------:R-:W-:Y:S02]  /*12070*/  LOP3.LUT R76, R4, R7, RZ, 0x3c, !PT ;  /* 0x00000007044c7212 */ /* 0x000fe400078e3cff */
[----:B------:R-:W-:-:S02]  /*12080*/  SHF.R.S32.HI R89, RZ, 0x1f, R89 ;  /* 0x0000001fff597819 */ /* 0x000fc40000011459 */
[----:B------:R-:W-:Y:S02]  /*12090*/  SHF.R.S32.HI R91, RZ, 0x1f, R91 ;  /* 0x0000001fff5b7819 */ /* 0x000fe4000001145b */
[----:B------:R-:W-:Y:S01]  /*120a0*/  SHF.R.S32.HI R93, RZ, 0x1f, R93 ;  /* 0x0000001fff5d7819 */ /* 0x000fe2000001145d */
[----:B--2---:R-:W-:-:S05]  /*120b0*/  IMAD.IADD R5, R10, 0x1, R223 ;  /* 0x000000010a057824 */ /* 0x004fca00078e02df */
[C---:B------:R-:W-:Y:S01]  /*120c0*/  ISETP.GE.OR P2, PT, R5.reuse, R0, P0 ;  /* 0x000000000500720c */ /* 0x040fe20000746670 */
[----:B------:R-:W-:-:S05]  /*120d0*/  VIADD R5, R5, 0x8 ;  /* 0x0000000805057836 */ /* 0x000fca0000000000 */
[----:B------:R-:W-:-:S07]  /*120e0*/  ISETP.GE.OR P0, PT, R5, R0, P0 ;  /* 0x000000000500720c */ /* 0x000fce0000706670 */
[----:B0-----:R-:W-:Y:S06]  /*120f0*/  @!P2 ST.E desc[UR40][R54.64], R13 ;  /* 0x0000000d3600a985 */ /* 0x001fec000c101928 */
[----:B---3--:R0:W-:Y:S04]  /*12100*/  @!P0 ST.E desc[UR40][R58.64], R12 ;  /* 0x0000000c3a008985 */ /* 0x0081e8000c101928 */
[----:B------:R2:W5:Y:S04]  /*12110*/  LD.E.128 R4, desc[UR40][R20.64] ;  /* 0x0000002814047980 */ /* 0x000568000c101d00 */
[----:B------:R-:W5:Y:S04]  /*12120*/  LD.E.128 R8, desc[UR40][R8.64] ;  /* 0x0000002808087980 */ /* 0x000f68000c101d00 */
[----:B0-----:R-:W5:Y:S01]  /*12130*/  LD.E.128 R12, desc[UR40][R14.64] ;  /* 0x000000280e0c7980 */ /* 0x001f62000c101d00 */
[----:B--2---:R-:W-:-:S03]  /*12140*/  IMAD R21, R81, UR4, RZ ;  /* 0x0000000451157c24 */ /* 0x004fc6000f8e02ff */
[----:B------:R-:W5:Y:S01]  /*12150*/  LD.E.128 R24, desc[UR40][R24.64] ;  /* 0x0000002818187980 */ /* 0x000f62000c101d00 */
[C---:B------:R-:W-:Y:S02]  /*12160*/  IMAD R81, R80.reuse, UR5, R21 ;  /* 0x0000000550517c24 */ /* 0x040fe4000f8e0215 */
[----:B------:R-:W-:Y:S01]  /*12170*/  IMAD.WIDE.U32 R20, R80, UR4, RZ ;  /* 0x0000000450147c25 */ /* 0x000fe2000f8e00ff */
[----:B------:R-:W-:Y:S01]  /*12180*/  ULDC.64 UR4, c[0x0][0xae8] ;  /* 0x0002ba0000047ab9 */ /* 0x000fe20000000a00 */
[----:B------:R-:W5:Y:S02]  /*12190*/  LD.E.128 R28, desc[UR40][R28.64] ;  /* 0x000000281c1c7980 */ /* 0x000f64000c101d00 */
[----:B------:R-:W-:Y:S02]  /*121a0*/  IMAD R80, R84, 0x20, R86 ;  /* 0x0000002054507824 */ /* 0x000fe400078e0256 */
[----:B------:R-:W-:Y:S01]  /*121b0*/  IMAD.IADD R21, R21, 0x1, R81 ;  /* 0x0000000115157824 */ /* 0x000fe200078e0251 */
        /* <DEDUP_REMOVED lines=12> */
[----:B-1----:R-:W-:Y:S01]  /*12280*/  @P1 SHF.R.U32.HI R81, RZ, R87, R80 ;  /* 0x00000057ff511219 */ /* 0x002fe20000011650 */
[----:B------:R-:W-:Y:S01]  /*12290*/  IMAD R83, R32, UR4, RZ ;  /* 0x0000000420537c24 */ /* 0x000fe2000f8e02ff */
[----:B------:R-:W5:Y:S03]  /*122a0*/  LD.E.128 R52, desc[UR40][R52.64] ;  /* 0x0000002834347980 */ /* 0x000f66000c101d00 */
[C---:B------:R-:W-:Y:S01]  /*122b0*/  IMAD R85, R82.reuse, UR5, R83 ;  /* 0x0000000552557c24 */ /* 0x040fe2000f8e0253 */
[----:B------:R-:W5:Y:S01]  /*122c0*/  LD.E.128 R56, desc[UR40][R56.64] ;  /* 0x0000002838387980 */ /* 0x000f62000c101d00 */
[----:B------:R-:W-:Y:S01]  /*122d0*/  IMAD.WIDE.U32 R82, R82, UR4, R20 ;  /* 0x0000000452527c25 */ /* 0x000fe2000f8e0014 */
[--C-:B------:R-:W-:Y:S01]  /*122e0*/  SHF.R.S32.HI R20, RZ, 0x1f, R81.reuse ;  /* 0x0000001fff147819 */ /* 0x100fe20000011451 */
[----:B------:R-:W-:Y:S01]  /*122f0*/  ULDC.64 UR4, c[0x0][0xae0] ;  /* 0x0002b80000047ab9 */ /* 0x000fe20000000a00 */
[----:B------:R-:W5:Y:S01]  /*12300*/  LD.E.128 R60, desc[UR40][R60.64] ;  /* 0x000000283c3c7980 */ /* 0x000f62000c101d00 */
[----:B------:R-:W-:-:S02]  /*12310*/  IMAD.MOV R32, RZ, RZ, -R81 ;  /* 0x000000ffff207224 */ /* 0x000fc400078e0a51 */
[----:B------:R-:W-:Y:S01]  /*12320*/  IMAD R20, R20, UR4, RZ ;  /* 0x0000000414147c24 */ /* 0x000fe2000f8e02ff */
[----:B------:R-:W5:Y:S01]  /*12330*/  LD.E.128 R64, desc[UR40][R64.64] ;  /* 0x0000002840407980 */ /* 0x000f62000c101d00 */
[----:B------:R-:W-:Y:S02]  /*12340*/  IMAD R3, R3, R32, R84 ;  /* 0x0000002003037224 */ /* 0x000fe400078e0254 */
[----:B------:R-:W-:Y:S01]  /*12350*/  IMAD.IADD R83, R83, 0x1, R85 ;  /* 0x0000000153537824 */ /* 0x000fe200078e0255 */
[----:B------:R-:W5:Y:S01]  /*12360*/  LD.E.128 R68, desc[UR40][R68.64] ;  /* 0x0000002844447980 */ /* 0x000f62000c101d00 */
[C---:B------:R-:W-:Y:S01]  /*12370*/  IMAD R85, R81.reuse, UR5, R20 ;  /* 0x0000000551557c24 */ /* 0x040fe2000f8e0214 */
[----:B------:R-:W-:Y:S02]  /*12380*/  SHF.R.S32.HI R32, RZ, 0x1f, R3 ;  /* 0x0000001fff207819 */ /* 0x000fe40000011403 */
[----:B------:R-:W5:Y:S01]  /*12390*/  LD.E.128 R72, desc[UR40][R72.64] ;  /* 0x0000002848487980 */ /* 0x000f62000c101d00 */
[----:B------:R-:W-:Y:S01]  /*123a0*/  IMAD.WIDE.U32 R20, R81, UR4, R82 ;  /* 0x0000000451147c25 */ /* 0x000fe2000f8e0052 */
[----:B------:R-:W-:-:S02]  /*123b0*/  ULDC.64 UR4, c[0x0][0xad8] ;  /* 0x0002b60000047ab9 */ /* 0x000fc40000000a00 */
[----:B------:R-:W5:Y:S01]  /*123c0*/  LD.E.128 R76, desc[UR40][R76.64] ;  /* 0x000000284c4c7980 */ /* 0x000f62000c101d00 */
[----:B------:R-:W-:Y:S01]  /*123d0*/  @!PT LDS RZ, [RZ] ;  /* 0x00000000fffff984 */ /* 0x000fe20000000800 */
[----:B------:R-:W-:Y:S01]  /*123e0*/  @!PT LDS RZ, [RZ] ;  /* 0x00000000fffff984 */ /* 0x000fe20000000800 */
[----:B------:R-:W-:Y:S01]  /*123f0*/  @!PT LDS RZ, [RZ] ;  /* 0x00000000fffff984 */ /* 0x000fe20000000800 */
[----:B------:R-:W-:Y:S01]  /*12400*/  @!PT LDS RZ, [RZ] ;  /* 0x00000000fffff984 */ /* 0x000fe20000000800 */
[----:B------:R0:W-:Y:S06]  /*12410*/  MEMBAR.ALL.CTA ;  /* 0x0000000000007992 */ /* 0x0001ec0000008000 */
[----:B0-----:R-:W0:Y:S01]  /*12420*/  FENCE.VIEW.ASYNC.S ;  /* 0x00000000000073c6 */ /* 0x001e220000000000 */
[----:B------:R-:W-:Y:S02]  /*12430*/  IMAD.IADD R21, R21, 0x1, R85 ;  /* 0x0000000115157824 */ /* 0x000fe400078e0255 */
[----:B------:R-:W-:-:S02]  /*12440*/  IMAD R32, R32, UR4, RZ ;  /* 0x0000000420207c24 */ /* 0x000fc4000f8e02ff */
[----:B------:R-:W-:Y:S02]  /*12450*/  IMAD.IADD R223, R86, 0x1, R223 ;  /* 0x0000000156df7824 */ /* 0x000fe400078e02df */
        /* <DEDUP_REMOVED lines=9> */
[----:B------:R-:W-:Y:S02]  /*124f0*/  PRMT R3, RZ, 0x654, R3 ;  /* 0x00000654ff037816 */ /* 0x000fe40000000003 */
[----:B------:R-:W-:Y:S01]  /*12500*/  ISETP.GE.AND P1, PT, R81, R0, PT ;  /* 0x000000005100720c */ /* 0x000fe20003f26270 */
[----:B------:R-:W-:Y:S01]  /*12510*/  VIADD R81, R223, 0x40 ;  /* 0x00000040df517836 */ /* 0x000fe20000000000 */
[----:B0-----:R0:W-:Y:S01]  /*12520*/  SYNCS.ARRIVE.TRANS64.RED.A1T0 RZ, [R3+URZ], RZ ;  /* 0x000000ff03ff79a7 */ /* 0x0011e2000810043f */
[----:B------:R0:W1:Y:S01]  /*12530*/  SHFL.IDX PT, R84, R32, RZ, 0x181f ;  /* 0x00181fff20547589 */ /* 0x00006200000e0000 */
[----:B------:R-:W-:-:S03]  /*12540*/  VIADD R87, R219, 0xc0 ;  /* 0x000000c0db577836 */ /* 0x000fc60000000000 */
[----:B------:R0:W2:Y:S01]  /*12550*/  SHFL.IDX PT, R88, R86, RZ, 0x181f ;  /* 0x00181fff56587589 */ /* 0x0000a200000e0000 */
[----:B------:R-:W-:Y:S01]  /*12560*/  ISETP.GE.AND P0, PT, R81, R0, PT ;  /* 0x000000005100720c */ /* 0x000fe20003f06270 */
[----:B------:R-:W-:-:S12]  /*12570*/  @P2 BRA `(.L_x_14381) ;  /* 0x0000000000442947 */ /* 0x000fd80003800000 */
        /* <DEDUP_REMOVED lines=17> */
.L_x_14381:
[----:B------:R-:W-:Y:S05]  /*12690*/  BSYNC B1 ;  /* 0x0000000000017941 */ /* 0x000fea0003800000 */
.L_x_14380:
        /* <DEDUP_REMOVED lines=21> */
.L_x_14383:
[----:B------:R-:W-:Y:S05]  /*127f0*/  BSYNC B1 ;  /* 0x0000000000017941 */ /* 0x000fea0003800000 */
.L_x_14382:
        /* <DEDUP_REMOVED lines=21> */
.L_x_14385:
[----:B------:R-:W-:Y:S05]  /*12950*/  BSYNC B1 ;  /* 0x0000000000017941 */ /* 0x000fea0003800000 */
.L_x_14384:
        /* <DEDUP_REMOVED lines=9> */
[CC--:B0-----:R-:W-:Y:S02]  /*129f0*/  @!P3 LEA R4, P0, R219.reuse, R32.reuse, 0x1 ;  /* 0x00000020db04b211 */ /* 0x0c1fe400078008ff */
        /* <DEDUP_REMOVED lines=14> */
.L_x_14378:
[----:B------:R-:W3:Y:S01]  /*12ae0*/  LDL.LU R6, [R1+0x30] ;  /* 0x0000300001067983 */ /* 0x000ee20000300800 */
[----:B------:R-:W-:Y:S01]  /*12af0*/  ULDC.64 UR4, c[0x0][0xc00] ;  /* 0x0003000000047ab9 */ /* 0x000fe20000000a00 */
[----:B------:R-:W-:Y:S01]  /*12b00*/  IMAD.MOV.U32 R0, RZ, RZ, RZ ;  /* 0x000000ffff007224 */ /* 0x000fe200078e00ff */
[----:B------:R-:W2:Y:S01]  /*12b10*/  LDC R25, c[0x0][0xbe8] ;  /* 0x0002fa00ff197b82 */ /* 0x000ea20000000800 */
[----:B------:R-:W4:Y:S01]  /*12b20*/  LDL.LU R3, [R1+0x34] ;  /* 0x0000340001037983 */ /* 0x000f220000300800 */
[----:B------:R-:W-:-:S04]  /*12b30*/  ISETP.NE.U32.AND P0, PT, RZ, UR4, PT ;  /* 0x00000004ff007c0c */ /* 0x000fc8000bf05070 */
[----:B------:R-:W-:Y:S02]  /*12b40*/  ISETP.NE.AND.EX P0, PT, RZ, UR5, PT, P0 ;  /* 0x00000005ff007c0c */ /* 0x000fe4000bf05300 */
[----:B---3--:R-:W-:-:S04]  /*12b50*/  IADD3 R4, P1, R6, UR4, RZ ;  /* 0x0000000406047c10 */ /* 0x008fc8000ff3e0ff */
[----:B----4-:R-:W-:Y:S01]  /*12b60*/  IADD3.X R5, R3, UR5, RZ, P1, !PT ;  /* 0x0000000503057c10 */ /* 0x010fe20008ffe4ff */
        /* <DEDUP_REMOVED lines=9> */
[----:B--2---:R-:W-:Y:S01]  /*12c00*/  ISETP.NE.AND P2, PT, R25, 0x1, PT ;  /* 0x000000011900780c */ /* 0x004fe20003f45270 */
[----:B------:R-:W2:-:S12]  /*12c10*/  S2R R26, SR_TID.X ;  /* 0x00000000001a7919 */ /* 0x000e980000002100 */
[----:B------:R-:W4:Y:S08]  /*12c20*/  @P2 LDC R20, c[0x0][0xbec] ;  /* 0x0002fb00ff142b82 */ /* 0x000f300000000800 */
        /* <DEDUP_REMOVED lines=8> */
.L_x_14387:
[----:B------:R-:W2:Y:S04]  /*12cb0*/  LDL.LU R4, [R1+0x38] ;  /* 0x0000380001047983 */ /* 0x000ea80000300800 */
[----:B------:R-:W3:Y:S04]  /*12cc0*/  LDL.LU R3, [R1+0x44] ;  /* 0x0000440001037983 */ /* 0x000ee80000300800 */
[----:B-----5:R-:W4:Y:S01]  /*12cd0*/  LDL R24, [R1+0x2c] ;  /* 0x00002c0001187983 */ /* 0x020f220000100800 */
[----:B------:R-:W-:Y:S01]  /*12ce0*/  BSSY B1, `(.L_x_14388) ;  /* 0x000002d000017945 */ /* 0x000fe20003800000 */
[----:B------:R-:W-:-:S02]  /*12cf0*/  SHF.R.S32.HI R11, RZ, 0x1f, R0 ;  /* 0x0000001fff0b7819 */ /* 0x000fc40000011400 */
[----:B--2---:R-:W-:Y:S02]  /*12d00*/  SEL R13, R4, RZ, !P0 ;  /* 0x000000ff040d7207 */ /* 0x004fe40004000000 */
[----:B---3--:R-:W-:Y:S02]  /*12d10*/  SEL R14, R3, RZ, !P0 ;  /* 0x000000ff030e7207 */ /* 0x008fe40004000000 */
[----:B----4-:R-:W-:Y:S01]  /*12d20*/  SHF.R.S32.HI R12, RZ, 0x1f, R24 ;  /* 0x0000001fff0c7819 */ /* 0x010fe20000011418 */
[----:B------:R-:W-:Y:S06]  /*12d30*/  @P3 BRA `(.L_x_14389) ;  /* 0x00000000009c3947 */ /* 0x000fec0003800000 */
[----:B------:R-:W2:Y:S01]  /*12d40*/  S2R R10, SR_TID.X ;  /* 0x00000000000a7919 */ /* 0x000ea20000002100 */
[----:B------:R-:W3:Y:S02]  /*12d50*/  LDC R9, c[0x0][0xbe8] ;  /* 0x0002fa00ff097b82 */ /* 0x000ee40000000800 */
[----:B---3--:R-:W-:Y:S01]  /*12d60*/  IMAD R3, R8, R9, RZ ;  /* 0x0000000908037224 */ /* 0x008fe200078e02ff */
        /* <DEDUP_REMOVED lines=20> */
[--C-:B------:R-:W-:Y:S02]  /*12eb0*/  IMAD.MOV R7, RZ, RZ, -R3.reuse ;  /* 0x000000ffff077224 */ /* 0x100fe400078e0a03 */
        /* <DEDUP_REMOVED lines=15> */
.L_x_14389:
[----:B------:R-:W-:Y:S05]  /*12fb0*/  BSYNC B1 ;  /* 0x0000000000017941 */ /* 0x000fea0003800000 */
.L_x_14388:
[--C-:B--2---:R-:W-:Y:S01]  /*12fc0*/  SHF.R.S32.HI R6, RZ, 0x1f, R26.reuse ;  /* 0x0000001fff067819 */ /* 0x104fe2000001141a */
        /* <DEDUP_REMOVED lines=14> */
[----:B------:R-:W-:Y:S02]  /*130b0*/  IMAD.IADD R9, R223, 0x1, R0 ;  /* 0x00000001df097824 */ /* 0x000fe400078e0200 */
[----:B------:R-:W-:-:S02]  /*130c0*/  IMAD R7, R24, UR5, R6 ;  /* 0x0000000518077c24 */ /* 0x000fc4000f8e0206 */
[----:B------:R-:W-:-:S04]  /*130d0*/  @P2 IMAD.HI.U32 R0, R9, R20, RZ ;  /* 0x0000001409002227 */ /* 0x000fc800078e00ff */
[----:B------:R-:W-:Y:S01]  /*130e0*/  IMAD.WIDE.U32 R4, R24, UR4, R4 ;  /* 0x0000000418047c25 */ /* 0x000fe2000f8e0004 */
[----:B------:R-:W-:-:S03]  /*130f0*/  ULDC.64 UR4, c[0x0][0xaf0] ;  /* 0x0002bc0000047ab9 */ /* 0x000fc60000000a00 */
[----:B------:R-:W-:Y:S01]  /*13100*/  IMAD.MOV.U32 R3, RZ, RZ, R9 ;  /* 0x000000ffff037224 */ /* 0x000fe200078e0009 */
[----:B0-----:R-:W-:Y:S01]  /*13110*/  @P2 SHF.R.U32.HI R3, RZ, R27, R0 ;  /* 0x0000001bff032219 */ /* 0x001fe20000011600 */
[----:B------:R-:W-:Y:S02]  /*13120*/  IMAD R6, R14, UR4, RZ ;  /* 0x000000040e067c24 */ /* 0x000fe4000f8e02ff */
[----:B------:R-:W-:Y:S01]  /*13130*/  IMAD.IADD R5, R5, 0x1, R7 ;  /* 0x0000000105057824 */ /* 0x000fe200078e0207 */
[----:B------:R-:W-:Y:S01]  /*13140*/  SHF.R.S32.HI R0, RZ, 0x1f, R3 ;  /* 0x0000001fff007819 */ /* 0x000fe20000011403 */
        /* <DEDUP_REMOVED lines=23> */
.L_x_14578:
[----:B------:R-:W-:Y:S01]  /*132c0*/  IMAD R8, R8, R25, RZ ;  /* 0x0000001908087224 */ /* 0x000fe200078e02ff */
[----:B------:R-:W-:Y:S01]  /*132d0*/  BSSY B1, `(.L_x_14391) ;  /* 0x000001f000017945 */ /* 0x000fe20003800000 */
[----:B------:R-:W-:-:S05]  /*132e0*/  IMAD.IADD R223, R10, 0x1, R223 ;  /* 0x000000010adf7824 */ /* 0x000fca00078e02df */
        /* <DEDUP_REMOVED lines=19> */
[C---:B------:R-:W-:Y:S02]  /*13420*/  @!P1 LEA R12, P5, R20.reuse, R14, 0x1 ;  /* 0x0000000e140c9211 */ /* 0x040fe400078a08ff */
        /* <DEDUP_REMOVED lines=9> */
.L_x_14392:
[----:B------:R-:W-:Y:S05]  /*134c0*/  BSYNC B1 ;  /* 0x0000000000017941 */ /* 0x000fea0003800000 */
.L_x_14391:
[----:B------:R-:W-:-:S03]  /*134d0*/  UMOV UR4, 0xffffffff ;  /* 0xffffffff00047882 */ /* 0x000fc60000000000 */
[----:B------:R-:W-:Y:S05]  /*134e0*/  BRA.DIV UR4, `(.L_x_14393) ;  /* 0x0000008a04587947 */ /* 0x000fea000b800000 */
[----:B--2---:R2:W0:Y:S04]  /*134f0*/  SHFL.IDX PT, R0, R4, 0x1, 0x181f ;  /* 0x00381f0004007f89 */ /* 0x00442800000e0000 */
[----:B---34-:R2:W3:Y:S02]  /*13500*/  SHFL.IDX PT, R14, R3, 0x1, 0x181f ;  /* 0x00381f00030e7f89 */ /* 0x0184e400000e0000 */
.L_x_14582:
[----:B------:R-:W-:Y:S01]  /*13510*/  VIADD R5, R223, 0x20 ;  /* 0x00000020df057836 */ /* 0x000fe20000000000 */
[----:B------:R-:W-:Y:S04]  /*13520*/  BSSY B1, `(.L_x_14394) ;  /* 0x000001e000017945 */ /* 0x000fe80003800000 */
        /* <DEDUP_REMOVED lines=8> */
[----:B------:R-:W-:Y:S01]  /*135b0*/  VIADD R25, R219, 0x40 ;  /* 0x00000040db197836 */ /* 0x000fe20000000000 */
[----:B------:R-:W-:Y:S01]  /*135c0*/  ISETP.GE.AND P1, PT, R21, UR4, PT ;  /* 0x0000000415007c0c */ /* 0x000fe2000bf26270 */
[----:B------:R-:W-:Y:S01]  /*135d0*/  VIADD R24, R219, 0x80 ;  /* 0x00000080db187836 */ /* 0x000fe20000000000 */
[----:B------:R-:W-:Y:S01]  /*135e0*/  ISETP.GE.AND P0, PT, R9, UR4, PT ;  /* 0x0000000409007c0c */ /* 0x000fe2000bf06270 */
[----:B------:R-:W-:Y:S01]  /*135f0*/  VIADD R20, R219, 0xc0 ;  /* 0x000000c0db147836 */ /* 0x000fe20000000000 */
[----:B------:R-:W-:-:S02]  /*13600*/  SHF.R.S32.HI R12, RZ, 0x1f, R219 ;  /* 0x0000001fff0c7819 */ /* 0x000fc400000114db */
[----:B------:R-:W-:Y:S02]  /*13610*/  SHF.R.S32.HI R25, RZ, 0x1f, R25 ;  /* 0x0000001fff197819 */ /* 0x000fe40000011419 */
[----:B------:R-:W-:Y:S02]  /*13620*/  SHF.R.S32.HI R24, RZ, 0x1f, R24 ;  /* 0x0000001fff187819 */ /* 0x000fe40000011418 */
[-C--:B---3--:R-:W-:Y:S02]  /*13630*/  @!P3 LEA R6, P5, R219, R14.reuse, 0x1 ;  /* 0x0000000edb06b211 */ /* 0x088fe400078a08ff */
[----:B------:R-:W-:Y:S02]  /*13640*/  @!P2 LEA R10, P4, R15, R14, 0x1 ;  /* 0x0000000e0f0aa211 */ /* 0x000fe400078808ff */
[----:B0-----:R-:W-:Y:S02]  /*13650*/  @!P3 LEA.HI.X R7, R219, R0, R12, 0x1, P5 ;  /* 0x00000000db07b211 */ /* 0x001fe400028f0c0c */
        /* <DEDUP_REMOVED lines=10> */
.L_x_14395:
[----:B------:R-:W-:Y:S05]  /*13700*/  BSYNC B1 ;  /* 0x0000000000017941 */ /* 0x000fea0003800000 */
.L_x_14394:
[----:B------:R-:W-:-:S03]  /*13710*/  UMOV UR4, 0xffffffff ;  /* 0xffffffff00047882 */ /* 0x000fc60000000000 */
[----:B------:R-:W-:Y:S05]  /*13720*/  BRA.DIV UR4, `(.L_x_14396) ;  /* 0x0000008a04107947 */ /* 0x000fea000b800000 */
[----:B0-----:R0:W0:Y:S04]  /*13730*/  SHFL.IDX PT, R0, R4, 0x2, 0x181f ;  /* 0x00581f0004007f89 */ /* 0x00102800000e0000 */
[----:B---34-:R3:W4:Y:S02]  /*13740*/  SHFL.IDX PT, R14, R3, 0x2, 0x181f ;  /* 0x00581f00030e7f89 */ /* 0x01872400000e0000 */
.L_x_14586:
        /* <DEDUP_REMOVED lines=18> */
[-C--:B----4-:R-:W-:Y:S02]  /*13870*/  @!P3 LEA R6, P5, R219, R14.reuse, 0x1 ;  /* 0x0000000edb06b211 */ /* 0x090fe400078a08ff */
        /* <DEDUP_REMOVED lines=12> */
.L_x_14398:
[----:B------:R-:W-:Y:S05]  /*13940*/  BSYNC B1 ;  /* 0x0000000000017941 */ /* 0x000fea0003800000 */
.L_x_14397:
[----:B------:R-:W-:-:S03]  /*13950*/  UMOV UR4, 0xffffffff ;  /* 0xffffffff00047882 */ /* 0x000fc60000000000 */
[----:B------:R-:W-:Y:S05]  /*13960*/  BRA.DIV UR4, `(.L_x_14399) ;  /* 0x0000008604c87947 */ /* 0x000fea000b800000 */
[----:B0-----:R0:W0:Y:S04]  /*13970*/  SHFL.IDX PT, R0, R4, 0x3, 0x181f ;  /* 0x00781f0004007f89 */ /* 0x00102800000e0000 */
[----:B----4-:R4:W0:Y:S02]  /*13980*/  SHFL.IDX PT, R14, R3, 0x3, 0x181f ;  /* 0x00781f00030e7f89 */ /* 0x01082400000e0000 */
.L_x_14590:
        /* <DEDUP_REMOVED lines=30> */
.L_x_14386:
[----:B------:R-:W-:Y:S05]  /*13b70*/  BSYNC B0 ;  /* 0x0000000000007941 */ /* 0x000fea0003800000 */
.L_x_14377:
[----:B------:R-:W-:Y:S02]  /*13b80*/  ULDC UR4, c[0x0][0xc3c] ;  /* 0x00030f0000047ab9 */ /* 0x000fe40000000800 */
[----:B-1----:R-:W-:-:S13]  /*13b90*/  ISETP.GE.AND P0, PT, R35, UR4, PT ;  /* 0x0000000423007c0c */ /* 0x002fda000bf06270 */
[----:B------:R-:W-:Y:S05]  /*13ba0*/  @!P0 BRA `(.L_x_14400) ;  /* 0xfffffed400588947 */ /* 0x000fea000383ffff */
[----:B------:R-:W-:Y:S05]  /*13bb0*/  BRA `(.L_x_14241) ;  /* 0x0000006c00307947 */ /* 0x000fea0003800000 */
.L_x_14239:
        /* <DEDUP_REMOVED lines=16> */
.L_x_14401:
        /* <DEDUP_REMOVED lines=41> */
.L_x_14407:
        /* <DEDUP_REMOVED lines=12> */
.L_x_14406:
[----:B------:R-:W-:Y:S05]  /*14010*/  BSYNC B0 ;  /* 0x0000000000007941 */ /* 0x000fea0003800000 */
.L_x_14405:
        /* <DEDUP_REMOVED lines=20> */
.L_x_14403:
        /* <DEDUP_REMOVED lines=20> */
.L_x_14408:
        /* <DEDUP_REMOVED lines=59> */
.L_x_14404:
[----:B------:R-:W-:Y:S02]  /*14650*/  IMAD.MOV.U32 R17, RZ, RZ, RZ ;  /* 0x000000ffff117224 */ /* 0x000fe400078e00ff */
[----:B------:R-:W-:Y:S02]  /*14660*/  IMAD.U32 R16, RZ, RZ, UR6 ;  /* 0x00000006ff107e24 */ /* 0x000fe4000f8e00ff */
[----:B------:R-:W-:-:S07]  /*14670*/  IMAD.MOV.U32 R18, RZ, RZ, RZ ;  /* 0x000000ffff127224 */ /* 0x000fce00078e00ff */
.L_x_14409:
[----:B------:R-:W-:-:S13]  /*14680*/  ISETP.NE.AND P0, PT, R5, RZ, PT ;  /* 0x000000ff0500720c */ /* 0x000fda0003f05270 */
[----:B------:R-:W0:Y:S01]  /*14690*/  @!P0 S2R R3, SR_CgaCtaId ;  /* 0x0000000000038919 */ /* 0x000e220000008800 */
[----:B------:R-:W-:-:S04]  /*146a0*/  @!P0 MOV R2, 0x400 ;  /* 0x0000040000028802 */ /* 0x000fc80000000f00 */
[----:B0-----:R-:W-:-:S05]  /*146b0*/  @!P0 LEA R2, R3, R2, 0x18 ;  /* 0x0000000203028211 */ /* 0x001fca00078ec0ff */
[----:B------:R0:W-:Y:S01]  /*146c0*/  @!P0 STS.128 [R2+0x228d0], R16 ;  /* 0x0228d01002008388 */ /* 0x0001e20000000c00 */
[----:B------:R-:W-:Y:S06]  /*146d0*/  BAR.ARV 0x5, 0x180 ;  /* 0x0146000000007b1d */ /* 0x000fec0000002000 */
.L_x_14402:
[----:B------:R2:W-:Y:S01]  /*146e0*/  STL [R1+0x24], RZ ;  /* 0x000024ff01007387 */ /* 0x0005e20000100800 */
[----:B------:R-:W-:Y:S01]  /*146f0*/  ULDC UR4, c[0x0][0xc3c] ;  /* 0x00030f0000047ab9 */ /* 0x000fe20000000800 */
[----:B------:R-:W-:Y:S01]  /*14700*/  IMAD.MOV.U32 R26, RZ, RZ, 0x1 ;  /* 0x00000001ff1a7424 */ /* 0x000fe200078e00ff */
[----:B-1----:R-:W-:Y:S01]  /*14710*/  ISETP.GE.AND P0, PT, R19, UR4, PT ;  /* 0x0000000413007c0c */ /* 0x002fe2000bf06270 */
[----:B------:R-:W-:-:S12]  /*14720*/  IMAD.MOV.U32 R25, RZ, RZ, RZ ;  /* 0x000000ffff197224 */ /* 0x000fd800078e00ff */
[----:B--2---:R-:W-:Y:S05]  /*14730*/  @P0 BRA `(.L_x_14410) ;  /* 0x0000005c00740947 */ /* 0x004fea0003800000 */
[----:B------:R-:W2:Y:S01]  /*14740*/  LDL R4, [R1] ;  /* 0x0000000001047983 */ /* 0x000ea20000100800 */
        /* <DEDUP_REMOVED lines=28> */
.L_x_14509:
        /* <DEDUP_REMOVED lines=56> */
.L_x_14411:
        /* <DEDUP_REMOVED lines=9> */
.L_x_14412:
        /* <DEDUP_REMOVED lines=9> */
.L_x_14413:
        /* <DEDUP_REMOVED lines=13> */
[----:B---3--:R-:W-:-:S04]  /*14e80*/  @P0 IMAD.HI.U32 R4, R2, R4, RZ ;  /* 0x0000000402040227 */ /* 0x008fc800078e00ff */
[----:B------:R-:W-:Y:S01]  /*14e90*/  IMAD.HI R5, R5, 0x2aaaaaab, RZ ;  /* 0x2aaaaaab05057827 */ /* 0x000fe200078e02ff */
[----:B----4-:R-:W-:Y:S02]  /*14ea0*/  @P0 SHF.R.U32.HI R2, RZ, R3, R4 ;  /* 0x00000003ff020219 */ /* 0x010fe40000011604 */
[----:B------:R-:W-:Y:S02]  /*14eb0*/  IADD3 R4, R33, 0x60, -R10 ;  /* 0x0000006021047810 */ /* 0x000fe40007ffe80a */
[----:B------:R-:W-:-:S03]  /*14ec0*/  SHF.R.U32.HI R3, RZ, 0x1f, R5 ;  /* 0x0000001fff037819 */ /* 0x000fc60000011605 */
[----:B------:R-:W-:Y:S01]  /*14ed0*/  IMAD.IADD R2, R4, 0x1, R2 ;  /* 0x0000000104027824 */ /* 0x000fe200078e0202 */
[----:B------:R-:W-:-:S03]  /*14ee0*/  LEA.HI.SX32 R5, R5, R3, 0x1c ;  /* 0x0000000305057211 */ /* 0x000fc600078fe2ff */
        /* <DEDUP_REMOVED lines=26> */
.L_x_14593:
[----:B---3--:R-:W-:Y:S02]  /*15090*/  ISETP.NE.AND P0, PT, R14, RZ, PT ;  /* 0x000000ff0e00720c */ /* 0x008fe40003f05270 */
[----:B------:R-:W-:-:S11]  /*150a0*/  PLOP3.LUT P6, PT, PT, PT, PT, 0x8, 0x0 ;  /* 0x000000000000781c */ /* 0x000fd60003fce170 */
[----:B------:R-:W-:Y:S05]  /*150b0*/  @P0 BRA `(.L_x_14417) ;  /* 0x00000000000c0947 */ /* 0x000fea0003800000 */
[----:B------:R-:W-:-:S03]  /*150c0*/  UMOV UR4, 0xffffffff ;  /* 0xffffffff00047882 */ /* 0x000fc60000000000 */
[----:B------:R-:W-:Y:S05]  /*150d0*/  BRA.DIV UR4, `(.L_x_14418) ;  /* 0x0000007204687947 */ /* 0x000fea000b800000 */
[----:B------:R-:W-:-:S13]  /*150e0*/  ELECT P6, URZ, PT ;  /* 0x00000000003f782f */ /* 0x000fda00038c0000 */
.L_x_14417:
        /* <DEDUP_REMOVED lines=9> */
.L_x_14596:
[----:B------:R-:W-:Y:S05]  /*15180*/  BSYNC B1 ;  /* 0x0000000000017941 */ /* 0x000fea0003800000 */
.L_x_14419:
[----:B------:R-:W-:Y:S04]  /*15190*/  BSSY B1, `(.L_x_14421) ;  /* 0x000007b000017945 */ /* 0x000fe80003800000 */
[----:B------:R-:W-:Y:S05]  /*151a0*/  @!P6 BRA `(.L_x_14422) ;  /* 0x0000000400e4e947 */ /* 0x000fea0003800000 */
[----:B0-----:R-:W-:Y:S01]  /*151b0*/  IMAD R3, R24, 0x8, R23 ;  /* 0x0000000818037824 */ /* 0x001fe200078e0217 */
[----:B------:R-:W-:Y:S01]  /*151c0*/  SHF.L.U32 R8, R27, 0x1f, RZ ;  /* 0x0000001f1b087819 */ /* 0x000fe200000006ff */
[----:B------:R-:W0:Y:S01]  /*151d0*/  S2R R9, SR_TID.X ;  /* 0x0000000000097919 */ /* 0x000e220000002100 */
[----:B------:R-:W-:Y:S02]  /*151e0*/  BSSY B2, `(.L_x_14423) ;  /* 0x0000005000027945 */ /* 0x000fe40003800000 */
[----:B------:R-:W2:Y:S01]  /*151f0*/  SYNCS.PHASECHK.TRANS64.TRYWAIT P0, [R3+URZ+0x228a0], R8 ;  /* 0x0228a008030075a7 */ /* 0x000ea2000800017f */
[----:B0-----:R-:W-:-:S04]  /*15200*/  LOP3.LUT R9, R9, 0x7f, RZ, 0xc0, !PT ;  /* 0x0000007f09097812 */ /* 0x001fc800078ec0ff */
[----:B------:R-:W-:Y:S01]  /*15210*/  ISETP.NE.AND P1, PT, R9, RZ, PT ;  /* 0x000000ff0900720c */ /* 0x000fe20003f25270 */
[----:B--2---:R-:W-:-:S12]  /*15220*/  @!P0 BRA `(.L_x_14424) ;  /* 0x0000007000488947 */ /* 0x004fd80003800000 */
.L_x_14597:
[----:B------:R-:W-:Y:S05]  /*15230*/  BSYNC B2 ;  /* 0x0000000000027941 */ /* 0x000fea0003800000 */
.L_x_14423:
        /* <DEDUP_REMOVED lines=9> */
.L_x_14426:
[----:B------:R-:W-:Y:S05]  /*152d0*/  BSYNC B2 ;  /* 0x0000000000027941 */ /* 0x000fea0003800000 */
.L_x_14425:
[----:B------:R-:W-:Y:S01]  /*152e0*/  IMAD.MOV.U32 R14, RZ, RZ, RZ ;  /* 0x000000ffff0e7224 */ /* 0x000fe200078e00ff */
[----:B------:R-:W-:Y:S01]  /*152f0*/  UIADD3 UR4, UP0, UR38, 0x570, URZ ;  /* 0x0000057026047890 */ /* 0x000fe2000ff1e03f */
[----:B------:R-:W-:Y:S01]  /*15300*/  IMAD R9, R2, 0x60, R0 ;  /* 0x0000006002097824 */ /* 0x000fe200078e0200 */
[----:B------:R-:W-:Y:S01]  /*15310*/  PLOP3.LUT P0, PT, PT, PT, PT, 0x80, 0x0 ;  /* 0x000000000000781c */ /* 0x000fe20003f0f070 */
[----:B-1----:R-:W-:Y:S01]  /*15320*/  IMAD R10, R24, 0x3000, R23 ;  /* 0x00003000180a7824 */ /* 0x002fe200078e0217 */
[----:B------:R-:W-:Y:S01]  /*15330*/  R2UR UR10, R14 ;  /* 0x000000000e0a72ca */ /* 0x000fe200000e0000 */
[----:B------:R-:W-:Y:S01]  /*15340*/  VIADD R9, R9, 0xffffffa0 ;  /* 0xffffffa009097836 */ /* 0x000fe20000000000 */
[----:B------:R-:W-:Y:S01]  /*15350*/  UIADD3.X UR5, URZ, UR39, URZ, UP0, !UPT ;  /* 0x000000273f057290 */ /* 0x000fe200087fe43f */
[----:B------:R-:W-:Y:S01]  /*15360*/  VIADD R10, R10, 0x1c400 ;  /* 0x0001c4000a0a7836 */ /* 0x000fe20000000000 */
[----:B------:R-:W-:Y:S01]  /*15370*/  UMOV UR6, 0x0 ;  /* 0x0000000000067882 */ /* 0x000fe20000000000 */
[----:B------:R-:W-:Y:S01]  /*15380*/  VIADD R11, R3, 0x22890 ;  /* 0x00022890030b7836 */ /* 0x000fe20000000000 */
[----:B------:R-:W-:-:S09]  /*15390*/  UMOV UR7, 0x12f00000 ;  /* 0x12f0000000077882 */ /* 0x000fd20000000000 */
.L_x_14427:
        /* <DEDUP_REMOVED lines=13> */
.L_x_14598:
[----:B------:R-:W-:Y:S05]  /*15470*/  BSYNC B2 ;  /* 0x0000000000027941 */ /* 0x000fea0003800000 */
.L_x_14428:
        /* <DEDUP_REMOVED lines=11> */
.L_x_14431:
[----:B------:R-:W-:Y:S05]  /*15530*/  BSYNC B2 ;  /* 0x0000000000027941 */ /* 0x000fea0003800000 */
.L_x_14430:
        /* <DEDUP_REMOVED lines=9> */
.L_x_14432:
        /* <DEDUP_REMOVED lines=15> */
.L_x_14433:
        /* <DEDUP_REMOVED lines=15> */
.L_x_14434:
        /* <DEDUP_REMOVED lines=15> */
.L_x_14435:
        /* <DEDUP_REMOVED lines=10> */
.L_x_14422:
[----:B------:R-:W-:Y:S05]  /*15940*/  BSYNC B1 ;  /* 0x0000000000017941 */ /* 0x000fea0003800000 */
.L_x_14421:
        /* <DEDUP_REMOVED lines=9> */
.L_x_14451:
        /* <DEDUP_REMOVED lines=11> */
.L_x_14599:
[----:B------:R-:W-:Y:S05]  /*15a90*/  BSYNC B2 ;  /* 0x0000000000027941 */ /* 0x000fea0003800000 */
.L_x_14438:
        /* <DEDUP_REMOVED lines=9> */
.L_x_14441:
[----:B------:R-:W-:Y:S05]  /*15b30*/  BSYNC B2 ;  /* 0x0000000000027941 */ /* 0x000fea0003800000 */
.L_x_14440:
        /* <DEDUP_REMOVED lines=10> */
[----:B------:R-:W-:-:S10]  /*15be0*/  UMOV UR7, 0x12f00000 ;  /* 0x12f0000000077882 */ /* 0x000fd40000000000 */
.L_x_14442:
        /* <DEDUP_REMOVED lines=13> */
.L_x_14600:
[----:B------:R-:W-:Y:S05]  /*15cc0*/  BSYNC B2 ;  /* 0x0000000000027941 */ /* 0x000fea0003800000 */
.L_x_14443:
        /* <DEDUP_REMOVED lines=11> */
.L_x_14446:
[----:B------:R-:W-:Y:S05]  /*15d80*/  BSYNC B2 ;  /* 0x0000000000027941 */ /* 0x000fea0003800000 */
.L_x_14445:
        /* <DEDUP_REMOVED lines=9> */
.L_x_14447:
        /* <DEDUP_REMOVED lines=15> */
.L_x_14448:
        /* <DEDUP_REMOVED lines=15> */
.L_x_14449:
        /* <DEDUP_REMOVED lines=15> */
.L_x_14450:
        /* <DEDUP_REMOVED lines=10> */
.L_x_14437:
[----:B------:R-:W-:Y:S05]  /*16190*/  BSYNC B1 ;  /* 0x0000000000017941 */ /* 0x000fea0003800000 */
.L_x_14436:
        /* <DEDUP_REMOVED lines=8> */
.L_x_14415:
[----:B------:R-:W-:Y:S05]  /*16220*/  BSYNC B0 ;  /* 0x0000000000007941 */ /* 0x000fea0003800000 */
.L_x_14414:
        /* <DEDUP_REMOVED lines=35> */
.L_x_14453:
        /* <DEDUP_REMOVED lines=13> */
[----:B-1----:R-:W-:Y:S02]  /*16530*/  IMAD.U32 R10, RZ, RZ, UR4 ;  /* 0x00000004ff0a7e24 */ /* 0x002fe4000f8e00ff */
[----:B------:R-:W-:Y:S02]  /*16540*/  IMAD.U32 R11, RZ, RZ, UR5 ;  /* 0x00000005ff0b7e24 */ /* 0x000fe4000f8e00ff */
[----:B------:R-:W-:Y:S02]  /*16550*/  IMAD.MOV.U32 R8, RZ, RZ, 0x70 ;  /* 0x00000070ff087424 */ /* 0x000fe400078e00ff */
[----:B------:R-:W-:Y:S02]  /*16560*/  IMAD.MOV.U32 R12, RZ, RZ, 0x1 ;  /* 0x00000001ff0c7424 */ /* 0x000fe400078e00ff */
[----:B------:R-:W-:-:S07]  /*16570*/  IMAD.MOV.U32 R13, RZ, RZ, RZ ;  /* 0x000000ffff0d7224 */ /* 0x000fce00078e00ff */
[----:B------:R-:W-:-:S07]  /*16580*/  LEPC R20, `(.L_x_14456) ;  /* 0x000000001014794e */ /* 0x000fce0000000000 */
[----:B0-----:R-:W-:Y:S05]  /*16590*/  CALL.ABS.NOINC R2 ;  /* 0x0000000002007343 */ /* 0x001fea0003c00000 */
.L_x_14456:
[----:B------:R-:W-:Y:S05]  /*165a0*/  BSYNC B6 ;  /* 0x0000000000067941 */ /* 0x000fea0003800000 */
.L_x_14455:
        /* <DEDUP_REMOVED lines=14> */
[----:B-1----:R-:W-:Y:S02]  /*16690*/  IMAD.U32 R10, RZ, RZ, UR4 ;  /* 0x00000004ff0a7e24 */ /* 0x002fe4000f8e00ff */
[----:B------:R-:W-:Y:S02]  /*166a0*/  IMAD.MOV.U32 R8, RZ, RZ, 0x70 ;  /* 0x00000070ff087424 */ /* 0x000fe400078e00ff */
[----:B------:R-:W-:Y:S02]  /*166b0*/  IMAD.MOV.U32 R12, RZ, RZ, 0x1 ;  /* 0x00000001ff0c7424 */ /* 0x000fe400078e00ff */
[----:B0-----:R-:W-:-:S07]  /*166c0*/  IMAD.MOV.U32 R13, RZ, RZ, RZ ;  /* 0x000000ffff0d7224 */ /* 0x001fce00078e00ff */
[----:B------:R-:W-:-:S07]  /*166d0*/  LEPC R20, `(.L_x_14459) ;  /* 0x000000001014794e */ /* 0x000fce0000000000 */
[----:B--2---:R-:W-:Y:S05]  /*166e0*/  CALL.ABS.NOINC R2 ;  /* 0x0000000002007343 */ /* 0x004fea0003c00000 */
.L_x_14459:
        /* <DEDUP_REMOVED lines=15> */
.L_x_14458:
[----:B------:R-:W-:Y:S05]  /*167e0*/  BSYNC B6 ;  /* 0x0000000000067941 */ /* 0x000fea0003800000 */
.L_x_14457:
[----:B------:R-:W2:Y:S01]  /*167f0*/  LDL R21, [R1+0x10] ;  /* 0x0000100001157983 */ /* 0x000ea20000100800 */
[----:B------:R-:W-:Y:S01]  /*16800*/  ULDC.64 UR4, c[0x0][0x9f8] ;  /* 0x00027e0000047ab9 */ /* 0x000fe20000000a00 */
[----:B------:R-:W0:Y:S01]  /*16810*/  LDC R9, c[0x0][0x430] ;  /* 0x00010c00ff097b82 */ /* 0x000e220000000800 */
[----:B------:R-:W-:Y:S01]  /*16820*/  ISETP.NE.U32.AND P0, PT, RZ, UR4, PT ;  /* 0x00000004ff007c0c */ /* 0x000fe2000bf05070 */
[----:B------:R-:W3:Y:S03]  /*16830*/  S2R R20, SR_TID.X ;  /* 0x0000000000147919 */ /* 0x000ee60000002100 */
[----:B------:R-:W-:-:S13]  /*16840*/  ISETP.NE.AND.EX P0, PT, RZ, UR5, PT, P0 ;  /* 0x00000005ff007c0c */ /* 0x000fda000bf05300 */
[----:B------:R-:W-:Y:S01]  /*16850*/  @P0 IADD3 R2, P1, R28, UR4, RZ ;  /* 0x000000041c020c10 */ /* 0x000fe2000ff3e0ff */
[----:B------:R-:W-:Y:S01]  /*16860*/  IMAD.MOV.U32 R36, RZ, RZ, RZ ;  /* 0x000000ffff247224 */ /* 0x000fe200078e00ff */
[----:B-1----:R-:W1:Y:S01]  /*16870*/  S2R R10, SR_TID.X ;  /* 0x00000000000a7919 */ /* 0x002e620000002100 */
[----:B------:R-:W-:Y:S01]  /*16880*/  ULDC UR4, c[0x0][0x2f4] ;  /* 0x0000bd0000047ab9 */ /* 0x000fe20000000800 */
[----:B------:R-:W-:Y:S01]  /*16890*/  @P0 IADD3.X R3, R32, UR5, RZ, P1, !PT ;  /* 0x0000000520030c10 */ /* 0x000fe20008ffe4ff */
[----:B------:R-:W-:-:S04]  /*168a0*/  ULDC UR5, c[0x0][0x320] ;  /* 0x0000c80000057ab9 */ /* 0x000fc80000000800 */
[----:B------:R4:W2:Y:S01]  /*168b0*/  @P0 LDG.E R29, desc[UR40][R2.64] ;  /* 0x00000028021d0981 */ /* 0x0008a2000c1e1900 */
[----:B---3--:R-:W-:-:S04]  /*168c0*/  LOP3.LUT R20, R20, 0x7f, RZ, 0xc0, !PT ;  /* 0x0000007f14147812 */ /* 0x008fc800078ec0ff */
[----:B------:R-:W-:Y:S02]  /*168d0*/  SHF.R.U32.HI R34, RZ, 0x3, R20 ;  /* 0x00000003ff227819 */ /* 0x000fe40000011614 */
[----:B------:R-:W3:Y:S01]  /*168e0*/  S2R R20, SR_TID.X ;  /* 0x0000000000147919 */ /* 0x000ee20000002100 */
[----:B0-----:R-:W-:-:S13]  /*168f0*/  ISETP.NE.AND P1, PT, R9, 0x1, PT ;  /* 0x000000010900780c */ /* 0x001fda0003f25270 */
[----:B------:R-:W0:Y:S08]  /*16900*/  @P1 LDC R4, c[0x0][0x434] ;  /* 0x00010d00ff041b82 */ /* 0x000e300000000800 */
[----:B----4-:R-:W4:Y:S01]  /*16910*/  @P1 LDC R2, c[0x0][0x438] ;  /* 0x00010e00ff021b82 */ /* 0x010f220000000800 */
[----:B---3--:R-:W-:-:S05]  /*16920*/  IMAD.SHL.U32 R20, R20, 0x10, RZ ;  /* 0x0000001014147824 */ /* 0x008fca00078e00ff */
[----:B------:R-:W-:Y:S01]  /*16930*/  LOP3.LUT R20, R34, 0x70, R20, 0xf8, !PT ;  /* 0x0000007022147812 */ /* 0x000fe200078ef814 */
[----:B-1----:R-:W-:-:S05]  /*16940*/  IMAD.SHL.U32 R10, R10, 0x8, RZ ;  /* 0x000000080a0a7824 */ /* 0x002fca00078e00ff */
[----:B------:R-:W-:Y:S02]  /*16950*/  LOP3.LUT R10, R10, 0x38, RZ, 0xc0, !PT ;  /* 0x000000380a0a7812 */ /* 0x000fe400078ec0ff */
[----:B------:R-:W-:Y:S01]  /*16960*/  LOP3.LUT R22, R22, 0xffffffdf, RZ, 0xc0, !PT ;  /* 0xffffffdf16167812 */ /* 0x000fe200078ec0ff */
[----:B------:R-:W-:Y:S01]  /*16970*/  UMOV UR6, 0xffffffff ;  /* 0xffffffff00067882 */ /* 0x000fe20000000000 */
[----:B--2---:R-:W-:-:S04]  /*16980*/  VIADD R0, R21, 0xffffffff ;  /* 0xffffffff15007836 */ /* 0x004fc80000000000 */
[----:B------:R-:W-:-:S05]  /*16990*/  IMAD R6, R0, 0x60, R20 ;  /* 0x0000006000067824 */ /* 0x000fca00078e0214 */
[C---:B------:R-:W-:Y:S01]  /*169a0*/  ISETP.GE.AND P0, PT, R6.reuse, R33, PT ;  /* 0x000000210600720c */ /* 0x040fe20003f06270 */
[----:B------:R-:W-:-:S03]  /*169b0*/  IMAD.IADD R37, R6, 0x1, R31 ;  /* 0x0000000106257824 */ /* 0x000fc600078e021f */
[----:B------:R-:W-:Y:S01]  /*169c0*/  ISETP.GT.U32.OR P0, PT, R20, 0x5f, P0 ;  /* 0x0000005f1400780c */ /* 0x000fe20000704470 */
[----:B0-----:R-:W-:-:S04]  /*169d0*/  @P1 IMAD.HI.U32 R3, R37, R4, RZ ;  /* 0x0000000425031227 */ /* 0x001fc800078e00ff */
[----:B------:R-:W-:Y:S01]  /*169e0*/  IMAD.MOV.U32 R8, RZ, RZ, R37 ;  /* 0x000000ffff087224 */ /* 0x000fe200078e0025 */
[----:B----4-:R-:W-:-:S07]  /*169f0*/  @P1 SHF.R.U32.HI R8, RZ, R2, R3 ;  /* 0x00000002ff081219 */ /* 0x010fce0000011603 */
        /* <DEDUP_REMOVED lines=22> */
[----:B------:R-:W-:Y:S02]  /*16b60*/  LOP3.LUT R11, R10, 0x80, RZ, 0xfc, !PT ;  /* 0x000000800a0b7812 */ /* 0x000fe400078efcff */
        /* <DEDUP_REMOVED lines=15> */
.L_x_14603:
        /* <DEDUP_REMOVED lines=8> */
.L_x_14461:
[----:B------:R-:W-:Y:S01]  /*16ce0*/  IMAD R33, R0, -0x60, R33 ;  /* 0xffffffa000217824 */ /* 0x000fe200078e0221 */
[----:B------:R-:W-:Y:S01]  /*16cf0*/  SHF.L.U32 R0, R26, 0x1f, RZ ;  /* 0x0000001f1a007819 */ /* 0x000fe200000006ff */
[----:B------:R-:W-:Y:S01]  /*16d00*/  IMAD R32, R25, 0x8, R23 ;  /* 0x0000000819207824 */ /* 0x000fe200078e0217 */
[----:B------:R-:W-:Y:S03]  /*16d10*/  BSSY B0, `(.L_x_14462) ;  /* 0x0000003000007945 */ /* 0x000fe60003800000 */
[----:B------:R-:W0:Y:S02]  /*16d20*/  SYNCS.PHASECHK.TRANS64.TRYWAIT P0, [R32+URZ+0x22840], R0 ;  /* 0x02284000200075a7 */ /* 0x000e24000800017f */
[----:B0-----:R-:W-:Y:S05]  /*16d30*/  @!P0 BRA `(.L_x_14463) ;  /* 0x0000005800088947 */ /* 0x001fea0003800000 */
.L_x_14604:
[----:B------:R-:W-:Y:S05]  /*16d40*/  BSYNC B0 ;  /* 0x0000000000007941 */ /* 0x000fea0003800000 */
.L_x_14462:
        /* <DEDUP_REMOVED lines=27> */
[C---:B------:R-:W-:Y:S01]  /*16f00*/  LEA R0, P0, R2.reuse, UR4, 0x1 ;  /* 0x0000000402007c11 */ /* 0x040fe2000f8008ff */
[----:B------:R-:W-:Y:S02]  /*16f10*/  UMOV UR4, 0xffffffff ;  /* 0xffffffff00047882 */ /* 0x000fe40000000000 */
[----:B------:R-:W-:Y:S01]  /*16f20*/  IMAD.IADD R33, R33, 0x1, -R5 ;  /* 0x0000000121217824 */ /* 0x000fe200078e0a05 */
[----:B------:R-:W-:Y:S01]  /*16f30*/  LEA.HI.X R4, R2, UR5, R4, 0x1, P0 ;  /* 0x0000000502047c11 */ /* 0x000fe200080f0c04 */
        /* <DEDUP_REMOVED lines=55> */
.L_x_14618:
        /* <DEDUP_REMOVED lines=10> */
.L_x_14465:
        /* <DEDUP_REMOVED lines=11> */
.L_x_14466:
        /* <DEDUP_REMOVED lines=48> */
.L_x_14468:
[----:B------:R-:W-:Y:S05]  /*17700*/  BSYNC B6 ;  /* 0x0000000000067941 */ /* 0x000fea0003800000 */
.L_x_14467:
        /* <DEDUP_REMOVED lines=8> */
[----:B------:R-:W0:Y:S01]  /*17790*/  @P0 LDC R6, c[0x0][0x44c] ;  /* 0x00011300ff060b82 */ /* 0x000e220000000800 */
[----:B--2---:R-:W-:Y:S02]  /*177a0*/  IMAD.MOV.U32 R3, RZ, RZ, R0 ;  /* 0x000000ffff037224 */ /* 0x004fe400078e0000 */
[----:B------:R-:W-:Y:S02]  /*177b0*/  IMAD R0, R28, UR4, RZ ;  /* 0x000000041c007c24 */ /* 0x000fe4000f8e02ff */
        /* <DEDUP_REMOVED lines=10> */
[----:B------:R-:W-:Y:S02]  /*17860*/  IMAD.IADD R3, R3, 0x1, R0 ;  /* 0x0000000103037824 */ /* 0x000fe400078e0200 */
[----:B------:R-:W4:Y:S01]  /*17870*/  @P0 LDC R0, c[0x0][0x450] ;  /* 0x00011400ff000b82 */ /* 0x000f220000000800 */
        /* <DEDUP_REMOVED lines=9> */
[----:B----4-:R-:W-:Y:S01]  /*17910*/  @P0 SHF.R.U32.HI R4, RZ, R0, R6 ;  /* 0x00000000ff040219 */ /* 0x010fe20000011606 */
        /* <DEDUP_REMOVED lines=99> */
.L_x_14635:
        /* <DEDUP_REMOVED lines=10> */
.L_x_14470:
        /* <DEDUP_REMOVED lines=18> */
.L_x_14636:
[----:B------:R-:W-:Y:S05]  /*18110*/  BSYNC B0 ;  /* 0x0000000000007941 */ /* 0x000fea0003800000 */
.L_x_14471:
[----:B------:R-:W2:Y:S02]  /*18120*/  LDL R2, [R1+0x40] ;  /* 0x0000400001027983 */ /* 0x000ea40000100800 */
[----:B--2---:R-:W-:-:S13]  /*18130*/  ISETP.NE.AND P0, PT, R2, 0x3, PT ;  /* 0x000000030200780c */ /* 0x004fda0003f05270 */
[----:B------:R-:W-:Y:S05]  /*18140*/  @!P0 BRA `(.L_x_14473) ;  /* 0x0000000000048947 */ /* 0x000fea0003800000 */
[----:B------:R-:W-:Y:S01]  /*18150*/  BPT.TRAP 0x1 ;  /* 0x000000040000795c */ /* 0x000fe20000300000 */
.L_x_14473:
[----:B------:R-:W-:Y:S01]  /*18160*/  SHF.L.U32 R3, R26, 0x1f, RZ ;  /* 0x0000001f1a037819 */ /* 0x000fe200000006ff */
[----:B------:R-:W-:Y:S03]  /*18170*/  BSSY B0, `(.L_x_14474) ;  /* 0x0000003000007945 */ /* 0x000fe60003800000 */
[----:B------:R-:W2:Y:S02]  /*18180*/  SYNCS.PHASECHK.TRANS64.TRYWAIT P0, [R32+URZ+0x22860], R3 ;  /* 0x02286003200075a7 */ /* 0x000ea4000800017f */
[----:B--2---:R-:W-:Y:S05]  /*18190*/  @!P0 BRA `(.L_x_14475) ;  /* 0x0000005400bc8947 */ /* 0x004fea0003800000 */
.L_x_14637:
[----:B------:R-:W-:Y:S05]  /*181a0*/  BSYNC B0 ;  /* 0x0000000000007941 */ /* 0x000fea0003800000 */
.L_x_14474:
[----:B0-----:R-:W3:Y:S01]  /*181b0*/  LDL.LU R0, [R1+0x28] ;  /* 0x0000280001007983 */ /* 0x001ee20000300800 */
[----:B------:R-:W-:-:S03]  /*181c0*/  ULDC.64 UR4, c[0x0][0x328] ;  /* 0x0000ca0000047ab9 */ /* 0x000fc60000000a00 */
[----:B------:R-:W4:Y:S01]  /*181d0*/  LDL.LU R4, [R1+0x2c] ;  /* 0x00002c0001047983 */ /* 0x000f220000300800 */
[----:B--2---:R-:W-:-:S04]  /*181e0*/  IMAD.WIDE.U32 R2, R37, UR4, RZ ;  /* 0x0000000425027c25 */ /* 0x004fc8000f8e00ff */
[----:B---3--:R-:W-:-:S04]  /*181f0*/  IMAD R0, R0, UR4, RZ ;  /* 0x0000000400007c24 */ /* 0x008fc8000f8e02ff */
[----:B------:R-:W-:Y:S01]  /*18200*/  IMAD R5, R37, UR5, R0 ;  /* 0x0000000525057c24 */ /* 0x000fe2000f8e0200 */
[----:B------:R-:W-:-:S03]  /*18210*/  ULDC.64 UR4, c[0x0][0x338] ;  /* 0x0000ce0000047ab9 */ /* 0x000fc60000000a00 */
[----:B------:R-:W-:Y:S02]  /*18220*/  IMAD.IADD R3, R3, 0x1, R5 ;  /* 0x0000000103037824 */ /* 0x000fe400078e0205 */
[----:B----4-:R-:W-:Y:S02]  /*18230*/  IMAD R5, R4, UR4, RZ ;  /* 0x0000000404057c24 */ /* 0x010fe4000f8e02ff */
        /* <DEDUP_REMOVED lines=21> */
[----:B------:R-:W3:Y:S03]  /*18390*/  SHFL.IDX PT, R3, R6, RZ, 0x181f ;  /* 0x00181fff06037589 */ /* 0x000ee600000e0000 */
[----:B------:R-:W-:Y:S01]  /*183a0*/  ISETP.LT.OR P4, PT, R33, 0x1, !P1 ;  /* 0x000000012100780c */ /* 0x000fe20004f81670 */
        /* <DEDUP_REMOVED lines=63> */
.L_x_14651:
[C---:B------:R-:W-:Y:S02]  /*187a0*/  ISETP.LT.OR P3, PT, R33.reuse, 0x51, P3 ;  /* 0x000000512100780c */ /* 0x040fe40001f61670 */
[C---:B------:R-:W-:Y:S02]  /*187b0*/  ISETP.LT.OR P2, PT, R33.reuse, 0x51, !P2 ;  /* 0x000000512100780c */ /* 0x040fe40005741670 */
[C---:B------:R-:W-:Y:S02]  /*187c0*/  ISETP.LT.OR P1, PT, R33.reuse, 0x51, !P1 ;  /* 0x000000512100780c */ /* 0x040fe40004f21670 */
        /* <DEDUP_REMOVED lines=12> */
.L_x_14477:
        /* <DEDUP_REMOVED lines=11> */
.L_x_14478:
[----:B------:R-:W2:Y:S01]  /*18940*/  LDL R2, [R1+0x10] ;  /* 0x0000100001027983 */ /* 0x000ea20000100800 */
[----:B------:R0:W-:Y:S01]  /*18950*/  SYNCS.ARRIVE.TRANS64.A1T0 RZ, [R32+URZ+0x22850], RZ ;  /* 0x022850ff20ff79a7 */ /* 0x0001e2000810003f */
[----:B------:R-:W-:Y:S01]  /*18960*/  BSSY B0, `(.L_x_14479) ;  /* 0x00000e0000007945 */ /* 0x000fe20003800000 */
[----:B--2---:R-:W-:-:S13]  /*18970*/  ISETP.GE.AND P0, PT, R2, 0x2, PT ;  /* 0x000000020200780c */ /* 0x004fda0003f06270 */
[----:B0-----:R-:W-:Y:S05]  /*18980*/  @!P0 BRA `(.L_x_14480) ;  /* 0x0000000c00748947 */ /* 0x001fea0003800000 */
[----:B------:R-:W-:-:S07]  /*18990*/  VIADD R10, R2, 0xfffffffe ;  /* 0xfffffffe020a7836 */ /* 0x000fce0000000000 */
.L_x_14493:
[----:B--2---:R-:W2:Y:S01]  /*189a0*/  LDL R12, [R1+0x40] ;  /* 0x00004000010c7983 */ /* 0x004ea20000100800 */
[----:B0-----:R-:W0:Y:S01]  /*189b0*/  LDC R6, c[0x0][0x430] ;  /* 0x00010c00ff067b82 */ /* 0x001e220000000800 */
[----:B---3--:R-:W3:Y:S01]  /*189c0*/  S2R R2, SR_TID.X ;  /* 0x0000000000027919 */ /* 0x008ee20000002100 */
[----:B------:R-:W4:Y:S01]  /*189d0*/  S2R R4, SR_TID.X ;  /* 0x0000000000047919 */ /* 0x000f220000002100 */
[----:B0-----:R-:W-:Y:S02]  /*189e0*/  ISETP.NE.AND P0, PT, R6, 0x1, PT ;  /* 0x000000010600780c */ /* 0x001fe40003f05270 */
[----:B---3--:R-:W-:-:S11]  /*189f0*/  LOP3.LUT R2, R2, 0x7f, RZ, 0xc0, !PT ;  /* 0x0000007f02027812 */ /* 0x008fd600078ec0ff */
[----:B------:R-:W0:Y:S01]  /*18a00*/  @P0 LDC R3, c[0x0][0x438] ;  /* 0x00010e00ff030b82 */ /* 0x000e220000000800 */
[----:B----4-:R-:W-:Y:S01]  /*18a10*/  IMAD.SHL.U32 R4, R4, 0x10, RZ ;  /* 0x0000001004047824 */ /* 0x010fe200078e00ff */
[----:B------:R-:W-:-:S04]  /*18a20*/  SHF.R.U32.HI R2, RZ, 0x3, R2 ;  /* 0x00000003ff027819 */ /* 0x000fc80000011602 */
[----:B------:R-:W-:Y:S02]  /*18a30*/  LOP3.LUT R4, R2, 0x70, R4, 0xf8, !PT ;  /* 0x0000007002047812 */ /* 0x000fe400078ef804 */
[----:B------:R-:W3:Y:S02]  /*18a40*/  @P0 LDC R2, c[0x0][0x434] ;  /* 0x00010d00ff020b82 */ /* 0x000ee40000000800 */
[----:B------:R-:W-:Y:S01]  /*18a50*/  ISETP.GT.U32.AND P1, PT, R4, 0x5f, PT ;  /* 0x0000005f0400780c */ /* 0x000fe20003f24070 */
[----:B------:R-:W-:-:S04]  /*18a60*/  IMAD R7, R10, 0x60, R31 ;  /* 0x000000600a077824 */ /* 0x000fc800078e021f */
[----:B------:R-:W-:-:S08]  /*18a70*/  IMAD.IADD R7, R4, 0x1, R7 ;  /* 0x0000000104077824 */ /* 0x000fd000078e0207 */
[----:B------:R-:W4:Y:S01]  /*18a80*/  @!P1 LDC.64 R4, c[0x0][0x428] ;  /* 0x00010a00ff049b82 */ /* 0x000f220000000a00 */
[----:B------:R-:W-:-:S07]  /*18a90*/  IMAD.MOV.U32 R11, RZ, RZ, R7 ;  /* 0x000000ffff0b7224 */ /* 0x000fce00078e0007 */
[----:B------:R-:W1:Y:S01]  /*18aa0*/  @!P1 LDC.64 R8, c[0x0][0x418] ;  /* 0x00010600ff089b82 */ /* 0x000e620000000a00 */
[----:B---3--:R-:W-:-:S05]  /*18ab0*/  @P0 IMAD.HI.U32 R2, R7, R2, RZ ;  /* 0x0000000207020227 */ /* 0x008fca00078e00ff */
[----:B0-----:R-:W-:-:S04]  /*18ac0*/  @P0 SHF.R.U32.HI R11, RZ, R3, R2 ;  /* 0x00000003ff0b0219 */ /* 0x001fc80000011602 */
[--C-:B------:R-:W-:Y:S01]  /*18ad0*/  @!P1 SHF.R.S32.HI R3, RZ, 0x1f, R11.reuse ;  /* 0x0000001fff039819 */ /* 0x100fe2000001140b */
[----:B------:R-:W-:-:S04]  /*18ae0*/  @!P1 IMAD.MOV.U32 R2, RZ, RZ, R11 ;  /* 0x000000ffff029224 */ /* 0x000fc800078e000b */
[----:B----4-:R-:W-:-:S04]  /*18af0*/  @!P1 IMAD.WIDE.U32 R2, R29, R4, R2 ;  /* 0x000000041d029225 */ /* 0x010fc800078e0002 */
[----:B------:R-:W-:-:S04]  /*18b00*/  @!P1 IMAD R4, R34, R4, RZ ;  /* 0x0000000422049224 */ /* 0x000fc800078e02ff */
[----:B------:R-:W-:Y:S01]  /*18b10*/  @!P1 IMAD R5, R29, R5, R4 ;  /* 0x000000051d059224 */ /* 0x000fe200078e0204 */
[----:B-1----:R-:W-:-:S03]  /*18b20*/  @!P1 LEA R8, P0, R2, R8, 0x2 ;  /* 0x0000000802089211 */ /* 0x002fc600078010ff */
        /* <DEDUP_REMOVED lines=18> */
.L_x_14481:
[----:B------:R-:W-:Y:S01]  /*18c50*/  IMAD R4, R25, 0x8, R23 ;  /* 0x0000000819047824 */ /* 0x000fe200078e0217 */
[----:B------:R-:W-:Y:S01]  /*18c60*/  SHF.L.U32 R21, R26, 0x1f, RZ ;  /* 0x0000001f1a157819 */ /* 0x000fe200000006ff */
[----:B------:R-:W-:Y:S01]  /*18c70*/  BSSY B1, `(.L_x_14482) ;  /* 0x0000004000017945 */ /* 0x000fe20003800000 */
[----:B------:R-:W-:Y:S02]  /*18c80*/  SHF.R.S32.HI R17, RZ, 0x1f, R6 ;  /* 0x0000001fff117819 */ /* 0x000fe40000011406 */
[----:B------:R-:W0:Y:S02]  /*18c90*/  SYNCS.PHASECHK.TRANS64.TRYWAIT P0, [R4+URZ+0x22840], R21 ;  /* 0x02284015040075a7 */ /* 0x000e24000800017f */
[----:B0-----:R-:W-:Y:S05]  /*18ca0*/  @!P0 BRA `(.L_x_14483) ;  /* 0x0000005400548947 */ /* 0x001fea0003800000 */
.L_x_14652:
[----:B------:R-:W-:Y:S05]  /*18cb0*/  BSYNC B1 ;  /* 0x0000000000017941 */ /* 0x000fea0003800000 */
.L_x_14482:
        /* <DEDUP_REMOVED lines=52> */
.L_x_14666:
        /* <DEDUP_REMOVED lines=8> */
.L_x_14485:
        /* <DEDUP_REMOVED lines=11> */
.L_x_14486:
[----:B------:R2:W-:Y:S01]  /*19130*/  SYNCS.ARRIVE.TRANS64.A1T0 RZ, [R4+URZ+0x22830], RZ ;  /* 0x022830ff04ff79a7 */ /* 0x0005e2000810003f */
[----:B------:R-:W-:Y:S05]  /*19140*/  @!P3 BRA `(.L_x_14487) ;  /* 0x000000000004b947 */ /* 0x000fea0003800000 */
[----:B------:R-:W-:Y:S01]  /*19150*/  BPT.TRAP 0x1 ;  /* 0x000000040000795c */ /* 0x000fe20000300000 */
.L_x_14487:
[----:B------:R-:W3:Y:S01]  /*19160*/  SYNCS.PHASECHK.TRANS64.TRYWAIT P0, [R4+URZ+0x22860], R21 ;  /* 0x02286015040075a7 */ /* 0x000ee2000800017f */
[----:B------:R-:W-:Y:S04]  /*19170*/  BSSY B1, `(.L_x_14488) ;  /* 0x0000002000017945 */ /* 0x000fe80003800000 */
[----:B---3--:R-:W-:Y:S05]  /*19180*/  @!P0 BRA `(.L_x_14489) ;  /* 0x0000005400d48947 */ /* 0x008fea0003800000 */
.L_x_14667:
[----:B------:R-:W-:Y:S05]  /*19190*/  BSYNC B1 ;  /* 0x0000000000017941 */ /* 0x000fea0003800000 */
.L_x_14488:
        /* <DEDUP_REMOVED lines=68> */
.L_x_14681:
        /* <DEDUP_REMOVED lines=11> */
.L_x_14491:
        /* <DEDUP_REMOVED lines=11> */
.L_x_14492:
[----:B------:R0:W-:Y:S01]  /*19740*/  SYNCS.ARRIVE.TRANS64.A1T0 RZ, [R4+URZ+0x22850], RZ ;  /* 0x022850ff04ff79a7 */ /* 0x0001e2000810003f */
[----:B------:R-:W-:Y:S05]  /*19750*/  @P2 BRA `(.L_x_14493) ;  /* 0xfffffff000902947 */ /* 0x000fea000383ffff */
.L_x_14480:
[----:B------:R-:W-:Y:S05]  /*19760*/  BSYNC B0 ;  /* 0x0000000000007941 */ /* 0x000fea0003800000 */
.L_x_14479:
        /* <DEDUP_REMOVED lines=16> */
[----:B0-23--:R-:W0:Y:S02]  /*19870*/  S2R R4, SR_LTMASK ;  /* 0x0000000000047919 */ /* 0x00de240000003900 */
[----:B0-----:R-:W-:-:S04]  /*19880*/  LOP3.LUT R4, R4, UR4, RZ, 0xc0, !PT ;  /* 0x0000000404047c12 */ /* 0x001fc8000f8ec0ff */
[----:B------:R-:W0:Y:S01]  /*19890*/  POPC R7, R4 ;  /* 0x0000000400077309 */ /* 0x000e220000000000 */
[----:B----4-:R-:W0:Y:S02]  /*198a0*/  SHFL.IDX PT, R0, R3, R0, 0x1f ;  /* 0x00001f0003007589 */ /* 0x010e2400000e0000 */
[----:B0-----:R-:W-:-:S07]  /*198b0*/  IADD3 R16, R0, UR36, R7 ;  /* 0x0000002400107c10 */ /* 0x001fce000fffe007 */
.L_x_14495:
[----:B------:R-:W-:Y:S05]  /*198c0*/  BSYNC B0 ;  /* 0x0000000000007941 */ /* 0x000fea0003800000 */
.L_x_14494:
[----:B------:R-:W-:-:S07]  /*198d0*/  SEL R25, R25, RZ, P0 ;  /* 0x000000ff19197207 */ /* 0x000fce0000000000 */
.L_x_14454:
[----:B------:R-:W-:Y:S05]  /*198e0*/  BSYNC B7 ;  /* 0x0000000000077941 */ /* 0x000fea0003800000 */
.L_x_14452:
        /* <DEDUP_REMOVED lines=11> */
.L_x_14496:
        /* <DEDUP_REMOVED lines=20> */
[----:B0-23--:R-:W-:-:S05]  /*19ae0*/  SEL R4, R14, RZ, P1 ;  /* 0x000000ff0e047207 */ /* 0x00dfca0000800000 */
[----:B------:R-:W-:-:S05]  /*19af0*/  IMAD.IADD R4, R17, 0x1, R4 ;  /* 0x0000000111047824 */ /* 0x000fca00078e0204 */
[----:B------:R-:W0:Y:S02]  /*19b00*/  SHFL.UP PT, R14, R4, 0x2, RZ ;  /* 0x04400000040e7989 */ /* 0x000e2400000e00ff */
[----:B0-----:R-:W-:-:S05]  /*19b10*/  SEL R5, R14, RZ, P2 ;  /* 0x000000ff0e057207 */ /* 0x001fca0001000000 */
[----:B------:R-:W-:Y:S02]  /*19b20*/  IMAD.IADD R6, R4, 0x1, R5 ;  /* 0x0000000104067824 */ /* 0x000fe400078e0205 */
        /* <DEDUP_REMOVED lines=11> */
.L_x_14691:
[----:B------:R-:W-:Y:S02]  /*19be0*/  ULDC UR4, c[0x0][0xc38] ;  /* 0x00030e0000047ab9 */ /* 0x000fe40000000800 */
[----:B------:R-:W-:-:S04]  /*19bf0*/  IMAD.U32 R4, RZ, RZ, UR4 ;  /* 0x00000004ff047e24 */ /* 0x000fc8000f8e00ff */
[----:B--2---:R-:W-:-:S04]  /*19c00*/  IMAD R14, R14, R4, RZ ;  /* 0x000000040e0e7224 */ /* 0x004fc800078e02ff */
[----:B------:R-:W-:-:S05]  /*19c10*/  IMAD.IADD R5, R5, 0x1, R14 ;  /* 0x0000000105057824 */ /* 0x000fca00078e020e */
[----:B------:R-:W-:-:S13]  /*19c20*/  ISETP.GT.AND P6, PT, R5, R0, PT ;  /* 0x000000000500720c */ /* 0x000fda0003fc4270 */
[----:B------:R-:W-:Y:S05]  /*19c30*/  @P6 BRA `(.L_x_14499) ;  /* 0x00000000009c6947 */ /* 0x000fea0003800000 */
.L_x_14504:
        /* <DEDUP_REMOVED lines=14> */
.L_x_14502:
[----:B------:R-:W-:Y:S05]  /*19d20*/  BSYNC B0 ;  /* 0x0000000000007941 */ /* 0x000fea0003800000 */
.L_x_14501:
        /* <DEDUP_REMOVED lines=18> */
.L_x_14699:
[----:B------:R-:W-:Y:S02]  /*19e50*/  ULDC UR4, c[0x0][0xc38] ;  /* 0x00030e0000047ab9 */ /* 0x000fe40000000800 */
[----:B------:R-:W-:-:S04]  /*19e60*/  IMAD.U32 R4, RZ, RZ, UR4 ;  /* 0x00000004ff047e24 */ /* 0x000fc8000f8e00ff */
[----:B--2---:R-:W-:-:S04]  /*19e70*/  IMAD R14, R14, R4, RZ ;  /* 0x000000040e0e7224 */ /* 0x004fc800078e02ff */
[----:B------:R-:W-:-:S05]  /*19e80*/  IMAD.IADD R5, R14, 0x1, R5 ;  /* 0x000000010e057824 */ /* 0x000fca00078e0205 */
[----:B------:R-:W-:-:S13]  /*19e90*/  ISETP.GT.AND P6, PT, R5, R0, PT ;  /* 0x000000000500720c */ /* 0x000fda0003fc4270 */
[----:B------:R-:W-:Y:S05]  /*19ea0*/  @!P6 BRA `(.L_x_14504) ;  /* 0xfffffffc0064e947 */ /* 0x000fea000383ffff */
.L_x_14499:
        /* <DEDUP_REMOVED lines=8> */
.L_x_14703:
[----:B------:R-:W-:Y:S01]  /*19f30*/  ISETP.NE.AND P0, PT, R3, RZ, PT ;  /* 0x000000ff0300720c */ /* 0x000fe20003f05270 */
[----:B------:R-:W-:-:S12]  /*19f40*/  IMAD.MOV.U32 R14, RZ, RZ, RZ ;  /* 0x000000ffff0e7224 */ /* 0x000fd800078e00ff */
[----:B------:R-:W-:Y:S05]  /*19f50*/  @!P0 BRA `(.L_x_14506) ;  /* 0x0000000000108947 */ /* 0x000fea0003800000 */
[----:B------:R-:W-:Y:S01]  /*19f60*/  UMOV UR4, 0xffffffff ;  /* 0xffffffff00047882 */ /* 0x000fe20000000000 */
[----:B------:R-:W-:Y:S02]  /*19f70*/  VIADD R12, R6, 0xffffffff ;  /* 0xffffffff060c7836 */ /* 0x000fe40000000000 */
[----:B------:R-:W-:Y:S05]  /*19f80*/  BRA.DIV UR4, `(.L_x_14507) ;  /* 0x0000005a04587947 */ /* 0x000fea000b800000 */
[----:B------:R4:W0:Y:S02]  /*19f90*/  SHFL.IDX PT, R14, R2, R12, 0x1f ;  /* 0x00001f0c020e7589 */ /* 0x00082400000e0000 */
.L_x_14506:
        /* <DEDUP_REMOVED lines=9> */
[----:B0-----:R-:W1:Y:S02]  /*1a030*/  MUFU.RCP R9, R9 ;  /* 0x0000000900097308 */ /* 0x001e640000001000 */
[----:B-1----:R-:W-:-:S06]  /*1a040*/  VIADD R10, R9, 0xffffffe ;  /* 0x0ffffffe090a7836 */ /* 0x002fcc0000000000 */
        /* <DEDUP_REMOVED lines=21> */
[----:B------:R-:W-:-:S03]  /*1a1a0*/  IMAD.MOV R2, RZ, RZ, -R2 ;  /* 0x000000ffff027224 */ /* 0x000fc600078e0a02 */
[----:B------:R-:W-:Y:S01]  /*1a1b0*/  IADD3 R3, -R0, RZ, RZ ;  /* 0x000000ff00037210 */ /* 0x000fe20007ffe1ff */
        /* <DEDUP_REMOVED lines=32> */
.L_x_14500:
[----:B------:R-:W-:Y:S01]  /*1a3c0*/  UMOV UR4, URZ ;  /* 0x0000003f00047c82 */ /* 0x000fe20008000000 */
[----:B------:R-:W-:Y:S01]  /*1a3d0*/  UMOV UR5, URZ ;  /* 0x0000003f00057c82 */ /* 0x000fe20008000000 */
[----:B------:R-:W-:Y:S01]  /*1a3e0*/  ULDC UR6, c[0x0][0xc3c] ;  /* 0x00030f0000067ab9 */ /* 0x000fe20000000800 */
[----:B------:R-:W-:Y:S02]  /*1a3f0*/  IMAD.MOV.U32 R16, RZ, RZ, R0 ;  /* 0x000000ffff107224 */ /* 0x000fe400078e0000 */
[----:B------:R-:W-:Y:S02]  /*1a400*/  IMAD.U32 R17, RZ, RZ, UR4 ;  /* 0x00000004ff117e24 */ /* 0x000fe4000f8e00ff */
[----:B------:R-:W-:Y:S02]  /*1a410*/  IMAD.U32 R18, RZ, RZ, UR5 ;  /* 0x00000005ff127e24 */ /* 0x000fe4000f8e00ff */
[----:B------:R-:W-:-:S07]  /*1a420*/  IMAD.U32 R19, RZ, RZ, UR6 ;  /* 0x00000006ff137e24 */ /* 0x000fce000f8e00ff */
.L_x_14508:
        /* <DEDUP_REMOVED lines=10> */
.L_x_14497:
[----:B------:R-:W-:Y:S02]  /*1a4d0*/  ULDC UR4, c[0x0][0xc3c] ;  /* 0x00030f0000047ab9 */ /* 0x000fe40000000800 */
[----:B0-----:R-:W-:-:S13]  /*1a4e0*/  ISETP.GE.AND P0, PT, R19, UR4, PT ;  /* 0x0000000413007c0c */ /* 0x001fda000bf06270 */
[----:B------:R-:W-:Y:S05]  /*1a4f0*/  @!P0 BRA `(.L_x_14509) ;  /* 0xffffffa400048947 */ /* 0x000fea000383ffff */
[----:B------:R-:W-:Y:S05]  /*1a500*/  BSYNC B8 ;  /* 0x0000000000087941 */ /* 0x000fea0003800000 */
.L_x_14410:
[----:B------:R-:W5:Y:S01]  /*1a510*/  LDL.LU R0, [R1+0x24] ;  /* 0x0000240001007983 */ /* 0x000f620000300800 */
[----:B------:R-:W-:Y:S01]  /*1a520*/  BSSY B0, `(.L_x_14510) ;  /* 0x000000b000007945 */ /* 0x000fe20003800000 */
[----:B------:R-:W2:Y:S01]  /*1a530*/  S2R R5, SR_CgaCtaId ;  /* 0x0000000000057919 */ /* 0x000ea20000008800 */
[----:B-----5:R-:W-:-:S05]  /*1a540*/  VIADD R0, R0, 0x1 ;  /* 0x0000000100007836 */ /* 0x020fca0000000000 */
[----:B0-----:R-:W-:-:S04]  /*1a550*/  LEA.HI R2, R0, R0, RZ, 0x1 ;  /* 0x0000000000027211 */ /* 0x001fc800078f08ff */
[----:B------:R-:W-:Y:S02]  /*1a560*/  LOP3.LUT R3, R2, 0xfffffffe, RZ, 0xc0, !PT ;  /* 0xfffffffe02037812 */ /* 0x000fe400078ec0ff */
[----:B------:R-:W-:-:S03]  /*1a570*/  MOV R2, 0x400 ;  /* 0x0000040000027802 */ /* 0x000fc60000000f00 */
[----:B------:R-:W-:Y:S01]  /*1a580*/  IMAD.IADD R0, R0, 0x1, -R3 ;  /* 0x0000000100007824 */ /* 0x000fe200078e0a03 */
[----:B--23--:R-:W-:-:S04]  /*1a590*/  LEA R4, R5, R2, 0x18 ;  /* 0x0000000205047211 */ /* 0x00cfc800078ec0ff */
[----:B------:R-:W-:-:S04]  /*1a5a0*/  SHF.L.U32 R0, R0, 0x1f, RZ ;  /* 0x0000001f00007819 */ /* 0x000fc800000006ff */
[----:B------:R-:W0:Y:S02]  /*1a5b0*/  SYNCS.PHASECHK.TRANS64.TRYWAIT P0, [R4+URZ+0x22820], R0 ;  /* 0x02282000040075a7 */ /* 0x000e24000800017f */
[----:B0-----:R-:W-:Y:S05]  /*1a5c0*/  @!P0 BRA `(.L_x_14511) ;  /* 0x0000005000ec8947 */ /* 0x001fea0003800000 */
.L_x_14706:
[----:B------:R-:W-:Y:S05]  /*1a5d0*/  BSYNC B0 ;  /* 0x0000000000007941 */ /* 0x000fea0003800000 */
.L_x_14510:
[----:B------:R-:W-:-:S03]  /*1a5e0*/  UMOV UR4, 0xffffffff ;  /* 0xffffffff00047882 */ /* 0x000fc60000000000 */
[----:B------:R-:W-:Y:S05]  /*1a5f0*/  BRA.DIV UR4, `(.L_x_14512) ;  /* 0x0000005204f47947 */ /* 0x000fea000b800000 */
[----:B0-----:R-:W0:Y:S02]  /*1a600*/  S2R R0, SR_TID.X ;  /* 0x0000000000007919 */ /* 0x001e240000002100 */
[----:B0-----:R-:W-:-:S04]  /*1a610*/  SHF.R.U32.HI R0, RZ, 0x5, R0 ;  /* 0x00000005ff007819 */ /* 0x001fc80000011600 */
[----:B------:R-:W-:-:S05]  /*1a620*/  LOP3.LUT R0, R0, 0x3, RZ, 0xc0, !PT ;  /* 0x0000000300007812 */ /* 0x000fca00078ec0ff */
[----:B------:R0:W2:Y:S02]  /*1a630*/  SHFL.IDX PT, R14, R0, RZ, 0x1f ;  /* 0x00001fff000e7589 */ /* 0x0000a400000e0000 */
.L_x_14709:
[----:B--2---:R-:W-:-:S13]  /*1a640*/  ISETP.NE.AND P0, PT, R14, RZ, PT ;  /* 0x000000ff0e00720c */ /* 0x004fda0003f05270 */
[----:B------:R-:W-:Y:S05]  /*1a650*/  @P0 BRA `(.L_x_14241) ;  /* 0x0000000000880947 */ /* 0x000fea0003800000 */
[----:B------:R-:W-:-:S03]  /*1a660*/  UMOV UR4, 0xffffffff ;  /* 0xffffffff00047882 */ /* 0x000fc60000000000 */
[----:B------:R-:W-:Y:S05]  /*1a670*/  BRA.DIV UR4, `(.L_x_14513) ;  /* 0x0000005604087947 */ /* 0x000fea000b800000 */
[----:B------:R-:W-:-:S13]  /*1a680*/  ELECT P6, URZ, PT ;  /* 0x00000000003f782f */ /* 0x000fda00038c0000 */
.L_x_14712:
[----:B------:R-:W-:Y:S05]  /*1a690*/  @!P6 BRA `(.L_x_14241) ;  /* 0x000000000078e947 */ /* 0x000fea0003800000 */
[----:B0-----:R-:W2:Y:S02]  /*1a6a0*/  LDL.LU R0, [R1] ;  /* 0x0000000001007983 */ /* 0x001ea40000300800 */
[----:B--2---:R-:W-:-:S04]  /*1a6b0*/  LOP3.LUT R0, R0, 0x2, RZ, 0xfc, !PT ;  /* 0x0000000200007812 */ /* 0x004fc800078efcff */
[----:B------:R-:W-:-:S13]  /*1a6c0*/  ISETP.NE.AND P0, PT, R0, 0x3, PT ;  /* 0x000000030000780c */ /* 0x000fda0003f05270 */
[----:B------:R-:W-:Y:S05]  /*1a6d0*/  @!P0 BRA `(.L_x_14514) ;  /* 0x0000000000048947 */ /* 0x000fea0003800000 */
[----:B------:R-:W-:Y:S01]  /*1a6e0*/  BPT.TRAP 0x1 ;  /* 0x000000040000795c */ /* 0x000fe20000300000 */
.L_x_14514:
[C---:B------:R-:W-:Y:S01]  /*1a6f0*/  IMAD R5, R25.reuse, 0x8, R4 ;  /* 0x0000000819057824 */ /* 0x040fe200078e0204 */
[----:B------:R-:W-:Y:S01]  /*1a700*/  SHF.L.U32 R0, R26, 0x1f, RZ ;  /* 0x0000001f1a007819 */ /* 0x000fe200000006ff */
[----:B------:R-:W-:-:S03]  /*1a710*/  VIADD R25, R25, 0x1 ;  /* 0x0000000119197836 */ /* 0x000fc60000000000 */
[----:B------:R-:W0:Y:S02]  /*1a720*/  SYNCS.PHASECHK.TRANS64.TRYWAIT P1, [R5+URZ+0x22840], R0 ;  /* 0x02284000050075a7 */ /* 0x000e24000802017f */
[----:B------:R-:W-:-:S04]  /*1a730*/  ISETP.NE.AND P2, PT, R25, 0x2, PT ;  /* 0x000000021900780c */ /* 0x000fc80003f45270 */
[----:B------:R-:W-:Y:S01]  /*1a740*/  SEL R3, RZ, 0x1, P2 ;  /* 0x00000001ff037807 */ /* 0x000fe20001000000 */
[----:B0-----:R-:W-:Y:S08]  /*1a750*/  @!P1 BRA `(.L_x_14515) ;  /* 0x0000005000f09947 */ /* 0x001ff00003800000 */
.L_x_14713:
[----:B------:R-:W-:Y:S02]  /*1a760*/  SEL R25, R25, RZ, P2 ;  /* 0x000000ff19197207 */ /* 0x000fe40001000000 */
[----:B------:R-:W-:Y:S01]  /*1a770*/  LOP3.LUT R2, R26, R3, RZ, 0x3c, !PT ;  /* 0x000000031a027212 */ /* 0x000fe200078e3cff */
[----:B------:R-:W-:Y:S06]  /*1a780*/  @!P0 BRA `(.L_x_14516) ;  /* 0x0000000000048947 */ /* 0x000fec0003800000 */
[----:B------:R-:W-:Y:S01]  /*1a790*/  BPT.TRAP 0x1 ;  /* 0x000000040000795c */ /* 0x000fe20000300000 */
.L_x_14516:
[----:B------:R-:W-:Y:S01]  /*1a7a0*/  IMAD R25, R25, 0x8, R4 ;  /* 0x0000000819197824 */ /* 0x000fe200078e0204 */
[----:B------:R-:W-:-:S04]  /*1a7b0*/  SHF.L.U32 R2, R2, 0x1f, RZ ;  /* 0x0000001f02027819 */ /* 0x000fc800000006ff */
[----:B------:R-:W2:Y:S02]  /*1a7c0*/  SYNCS.PHASECHK.TRANS64.TRYWAIT P1, [R25+URZ+0x22840], R2 ;  /* 0x02284002190075a7 */ /* 0x000ea4000802017f */
[----:B--2---:R-:W-:Y:S05]  /*1a7d0*/  @!P1 BRA `(.L_x_14517) ;  /* 0x0000005000e49947 */ /* 0x004fea0003800000 */
.L_x_14714:
[----:B------:R-:W-:Y:S05]  /*1a7e0*/  @!P0 BRA `(.L_x_14518) ;  /* 0x0000000000048947 */ /* 0x000fea0003800000 */
[----:B------:R-:W-:Y:S01]  /*1a7f0*/  BPT.TRAP 0x1 ;  /* 0x000000040000795c */ /* 0x000fe20000300000 */
.L_x_14518:
[----:B------:R-:W3:Y:S02]  /*1a800*/  SYNCS.PHASECHK.TRANS64.TRYWAIT P1, [R5+URZ+0x22860], R0 ;  /* 0x02286000050075a7 */ /* 0x000ee4000802017f */
[----:B---3--:R-:W-:Y:S05]  /*1a810*/  @!P1 BRA `(.L_x_14519) ;  /* 0x0000005000e89947 */ /* 0x008fea0003800000 */
.L_x_14715:
[----:B------:R-:W-:Y:S05]  /*1a820*/  @!P0 BRA `(.L_x_14520) ;  /* 0x0000000000048947 */ /* 0x000fea0003800000 */
[----:B------:R-:W-:Y:S01]  /*1a830*/  BPT.TRAP 0x1 ;  /* 0x000000040000795c */ /* 0x000fe20000300000 */
.L_x_14520:
[----:B------:R0:W0:Y:S02]  /*1a840*/  SYNCS.PHASECHK.TRANS64.TRYWAIT P0, [R25+URZ+0x22860], R2 ;  /* 0x02286002190075a7 */ /* 0x000024000800017f */
[----:B0-----:R-:W-:Y:S05]  /*1a850*/  @!P0 NANOSLEEP.SYNCS 0x989680 ;  /* 0x009896800000895d */ /* 0x001fea0003900000 */
[----:B------:R-:W0:Y:S02]  /*1a860*/  @!P0 SYNCS.PHASECHK.TRANS64 P0, [R25+URZ+0x22860], R2 ;  /* 0x02286002190085a7 */ /* 0x000e24000800007f */
[----:B0-----:R-:W-:Y:S05]  /*1a870*/  @!P0 BRA `(.L_x_14520) ;  /* 0xfffffffc00f08947 */ /* 0x001fea000383ffff */
.L_x_14241:
[----:B------:R-:W-:Y:S05]  /*1a880*/  BSYNC B9 ;  /* 0x0000000000097941 */ /* 0x000fea0003800000 */
.L_x_14238:
[----:B------:R-:W-:Y:S05]  /*1a890*/  EXIT ;  /* 0x000000000000794d */ /* 0x000fea0003800000 */
.L_x_14259:
[----:B0-----:R0:W1:Y:S02]  /*1a8a0*/  SYNCS.PHASECHK.TRANS64.TRYWAIT P5, [R86+URZ+0x22890], R99 ;  /* 0x02289063560075a7 */ /* 0x00106400080a017f */
[----:B-1----:R-:W-:Y:S05]  /*1a8b0*/  @!P5 NANOSLEEP.SYNCS 0x989680 ;  /* 0x009896800000d95d */ /* 0x002fea0003900000 */
[----:B------:R-:W1:Y:S02]  /*1a8c0*/  @!P5 SYNCS.PHASECHK.TRANS64 P5, [R86+URZ+0x22890], R99 ;  /* 0x022890635600d5a7 */ /* 0x000e6400080a007f */
[----:B-1----:R-:W-:Y:S05]  /*1a8d0*/  @!P5 BRA `(.L_x_14259) ;  /* 0xfffffffc00f0d947 */ /* 0x002fea000383ffff */
[----:B------:R-:W-:Y:S05]  /*1a8e0*/  BRA `(.L_x_14521) ;  /* 0xfffffe84004c7947 */ /* 0x000fea000383ffff */
.L_x_14260:
        /* <DEDUP_REMOVED lines=8> */
.L_x_14523:
[----:B------:R-:W-:Y:S05]  /*1a970*/  BSYNC B1 ;  /* 0x0000000000017941 */ /* 0x000fea0003800000 */
.L_x_14522:
        /* <DEDUP_REMOVED lines=8> */
.L_x_14524:
[----:B------:R-:W-:Y:S05]  /*1aa00*/  BRA `(.L_x_14525) ;  /* 0xfffffe8400187947 */ /* 0x000fea000383ffff */
.L_x_14269:
[----:B------:R-:W-:Y:S01]  /*1aa10*/  BSSY B1, `(.L_x_14526) ;  /* 0x0000008000017945 */ /* 0x000fe20003800000 */
[----:B0---4-:R-:W-:Y:S02]  /*1aa20*/  IMAD.MOV.U32 R13, RZ, RZ, R101 ;  /* 0x000000ffff0d7224 */ /* 0x011fe400078e0065 */
[----:B------:R-:W-:Y:S02]  /*1aa30*/  IMAD.MOV.U32 R12, RZ, RZ, 0x1 ;  /* 0x00000001ff0c7424 */ /* 0x000fe400078e00ff */
[----:B------:R-:W-:Y:S02]  /*1aa40*/  IMAD.MOV.U32 R11, RZ, RZ, 0x1c1f ;  /* 0x00001c1fff0b7424 */ /* 0x000fe400078e00ff */
[----:B------:R-:W-:-:S07]  /*1aa50*/  IMAD.MOV.U32 R15, RZ, RZ, -0x1 ;  /* 0xffffffffff0f7424 */ /* 0x000fce00078e00ff */
[----:B-123--:R-:W-:Y:S05]  /*1aa60*/  WARPSYNC.COLLECTIVE R15, `(.L_x_14527) ;  /* 0x000000000f087348 */ /* 0x00efea0003c00000 */
[----:B---3--:R0:W3:Y:S02]  /*1aa70*/  SHFL.IDX P6, R14, R13, R12, R11 ;  /* 0x0000000c0d0e7389 */ /* 0x0080e400000c000b */
[----:B0123--:R-:W-:Y:S01]  /*1aa80*/  ENDCOLLECTIVE ;  /* 0x000000000000791b */ /* 0x00ffe20003800000 */
.L_x_14527:
[----:B------:R-:W-:Y:S05]  /*1aa90*/  BSYNC B1 ;  /* 0x0000000000017941 */ /* 0x000fea0003800000 */
.L_x_14526:
        /* <DEDUP_REMOVED lines=8> */
.L_x_14528:
[----:B------:R-:W-:Y:S05]  /*1ab20*/  BRA `(.L_x_14529) ;  /* 0xfffffe8800b07947 */ /* 0x000fea000383ffff */
.L_x_14279:
[----:B-1----:R1:W2:Y:S02]  /*1ab30*/  SYNCS.PHASECHK.TRANS64.TRYWAIT P4, [R86+URZ+0x22890], R99 ;  /* 0x02289063560075a7 */ /* 0x0022a4000808017f */
[----:B--2---:R-:W-:Y:S05]  /*1ab40*/  @!P4 NANOSLEEP.SYNCS 0x989680 ;  /* 0x009896800000c95d */ /* 0x004fea0003900000 */
[----:B------:R-:W2:Y:S02]  /*1ab50*/  @!P4 SYNCS.PHASECHK.TRANS64 P4, [R86+URZ+0x22890], R99 ;  /* 0x022890635600c5a7 */ /* 0x000ea4000808007f */
[----:B--2---:R-:W-:Y:S05]  /*1ab60*/  @!P4 BRA `(.L_x_14279) ;  /* 0xfffffffc00f0c947 */ /* 0x004fea000383ffff */
[----:B------:R-:W-:Y:S05]  /*1ab70*/  BRA `(.L_x_14530) ;  /* 0xfffffe9400a47947 */ /* 0x000fea000383ffff */
.L_x_14280:
        /* <DEDUP_REMOVED lines=8> */
.L_x_14532:
[----:B------:R-:W-:Y:S05]  /*1ac00*/  BSYNC B1 ;  /* 0x0000000000017941 */ /* 0x000fea0003800000 */
.L_x_14531:
        /* <DEDUP_REMOVED lines=8> */
.L_x_14533:
[----:B------:R-:W-:Y:S01]  /*1ac90*/  IMAD.MOV.U32 R92, RZ, RZ, R14 ;  /* 0x000000ffff5c7224 */ /* 0x000fe200078e000e */
[----:B------:R-:W-:Y:S06]  /*1aca0*/  BRA `(.L_x_14534) ;  /* 0xfffffe9400707947 */ /* 0x000fec000383ffff */
.L_x_14285:
        /* <DEDUP_REMOVED lines=8> */
.L_x_14536:
[----:B------:R-:W-:Y:S05]  /*1ad30*/  BSYNC B1 ;  /* 0x0000000000017941 */ /* 0x000fea0003800000 */
.L_x_14535:
        /* <DEDUP_REMOVED lines=8> */
.L_x_14537:
[----:B------:R-:W-:Y:S01]  /*1adc0*/  IMAD.MOV.U32 R100, RZ, RZ, R14 ;  /* 0x000000ffff647224 */ /* 0x000fe200078e000e */
[----:B------:R-:W-:Y:S06]  /*1add0*/  BRA `(.L_x_14538) ;  /* 0xfffffe9c00207947 */ /* 0x000fec000383ffff */
.L_x_14290:
[----:B0-----:R0:W1:Y:S02]  /*1ade0*/  SYNCS.PHASECHK.TRANS64.TRYWAIT P2, [R86+URZ+0x22890], R99 ;  /* 0x02289063560075a7 */ /* 0x001064000804017f */
[----:B-1----:R-:W-:Y:S05]  /*1adf0*/  @!P2 NANOSLEEP.SYNCS 0x989680 ;  /* 0x009896800000a95d */ /* 0x002fea0003900000 */
[----:B------:R-:W1:Y:S02]  /*1ae00*/  @!P2 SYNCS.PHASECHK.TRANS64 P2, [R86+URZ+0x22890], R99 ;  /* 0x022890635600a5a7 */ /* 0x000e64000804007f */
[----:B-1----:R-:W-:Y:S05]  /*1ae10*/  @!P2 BRA `(.L_x_14290) ;  /* 0xfffffffc00f0a947 */ /* 0x002fea000383ffff */
[----:B------:R-:W-:Y:S05]  /*1ae20*/  BRA `(.L_x_14539) ;  /* 0xfffffea400347947 */ /* 0x000fea000383ffff */
.L_x_14291:
        /* <DEDUP_REMOVED lines=8> */
.L_x_14541:
[----:B------:R-:W-:Y:S05]  /*1aeb0*/  BSYNC B1 ;  /* 0x0000000000017941 */ /* 0x000fea0003800000 */
.L_x_14540:
        /* <DEDUP_REMOVED lines=8> */
.L_x_14542:
[----:B------:R-:W-:Y:S01]  /*1af40*/  IMAD.MOV.U32 R37, RZ, RZ, R14 ;  /* 0x000000ffff257224 */ /* 0x000fe200078e000e */
[----:B------:R-:W-:Y:S06]  /*1af50*/  BRA `(.L_x_14543) ;  /* 0xfffffea400587947 */ /* 0x000fec000383ffff */
.L_x_14294:
        /* <DEDUP_REMOVED lines=8> */
.L_x_14545:
[----:B------:R-:W-:Y:S05]  /*1afe0*/  BSYNC B1 ;  /* 0x0000000000017941 */ /* 0x000fea0003800000 */
.L_x_14544:
        /* <DEDUP_REMOVED lines=8> */
.L_x_14546:
[----:B------:R-:W-:Y:S01]  /*1b070*/  IMAD.MOV.U32 R37, RZ, RZ, R14 ;  /* 0x000000ffff257224 */ /* 0x000fe200078e000e */
[----:B------:R-:W-:Y:S06]  /*1b080*/  BRA `(.L_x_14547) ;  /* 0xfffffea400547947 */ /* 0x000fec000383ffff */
.L_x_14298:
[----:B---3--:R3:W4:Y:S02]  /*1b090*/  SYNCS.PHASECHK.TRANS64.TRYWAIT P3, [R86+URZ+0x228b0], R99 ;  /* 0x0228b063560075a7 */ /* 0x008724000806017f */
[----:B----4-:R-:W-:Y:S05]  /*1b0a0*/  @!P3 NANOSLEEP.SYNCS 0x989680 ;  /* 0x009896800000b95d */ /* 0x010fea0003900000 */
[----:B------:R-:W4:Y:S02]  /*1b0b0*/  @!P3 SYNCS.PHASECHK.TRANS64 P3, [R86+URZ+0x228b0], R99 ;  /* 0x0228b0635600b5a7 */ /* 0x000f24000806007f */
[----:B----4-:R-:W-:Y:S05]  /*1b0c0*/  @!P3 BRA `(.L_x_14298) ;  /* 0xfffffffc00f0b947 */ /* 0x010fea000383ffff */
[----:B------:R-:W-:Y:S05]  /*1b0d0*/  BRA `(.L_x_14548) ;  /* 0xfffffea400cc7947 */ /* 0x000fea000383ffff */
.L_x_14306:
        /* <DEDUP_REMOVED lines=13> */
.L_x_14550:
[----:B------:R-:W-:Y:S05]  /*1b1b0*/  BSYNC B0 ;  /* 0x0000000000007941 */ /* 0x000fea0003800000 */
.L_x_14549:
[----:B------:R-:W-:Y:S05]  /*1b1c0*/  BRA `(.L_x_14551) ;  /* 0xfffffeb4003c7947 */ /* 0x000fea000383ffff */
.L_x_14318:
        /* <DEDUP_REMOVED lines=8> */
.L_x_14553:
[----:B------:R-:W-:Y:S05]  /*1b250*/  BSYNC B1 ;  /* 0x0000000000017941 */ /* 0x000fea0003800000 */
.L_x_14552:
        /* <DEDUP_REMOVED lines=8> */
.L_x_14554:
[----:B------:R-:W-:Y:S02]  /*1b2e0*/  IMAD.MOV.U32 R13, RZ, RZ, R8 ;  /* 0x000000ffff0d7224 */ /* 0x000fe400078e0008 */
[----:B------:R-:W-:-:S07]  /*1b2f0*/  IMAD.MOV.U32 R0, RZ, RZ, R14 ;  /* 0x000000ffff007224 */ /* 0x000fce00078e000e */
[----:B------:R-:W-:Y:S05]  /*1b300*/  WARPSYNC.COLLECTIVE R15, `(.L_x_14555) ;  /* 0x000000000f087348 */ /* 0x000fea0003c00000 */
[----:B------:R0:W1:Y:S02]  /*1b310*/  SHFL.IDX P6, R14, R13, R12, R11 ;  /* 0x0000000c0d0e7389 */ /* 0x00006400000c000b */
[----:B01----:R-:W-:Y:S01]  /*1b320*/  ENDCOLLECTIVE ;  /* 0x000000000000791b */ /* 0x003fe20003800000 */
.L_x_14555:
[----:B------:R-:W-:Y:S02]  /*1b330*/  IMAD.MOV.U32 R13, RZ, RZ, R7 ;  /* 0x000000ffff0d7224 */ /* 0x000fe400078e0007 */
[----:B------:R-:W-:-:S07]  /*1b340*/  IMAD.MOV.U32 R5, RZ, RZ, R14 ;  /* 0x000000ffff057224 */ /* 0x000fce00078e000e */
[----:B------:R-:W-:Y:S05]  /*1b350*/  WARPSYNC.COLLECTIVE R15, `(.L_x_14556) ;  /* 0x000000000f087348 */ /* 0x000fea0003c00000 */
[----:B------:R0:W1:Y:S02]  /*1b360*/  SHFL.IDX P6, R14, R13, R12, R11 ;  /* 0x0000000c0d0e7389 */ /* 0x00006400000c000b */
[----:B01----:R-:W-:Y:S01]  /*1b370*/  ENDCOLLECTIVE ;  /* 0x000000000000791b */ /* 0x003fe20003800000 */
.L_x_14556:
[----:B------:R-:W-:Y:S05]  /*1b380*/  BRA `(.L_x_14557) ;  /* 0xfffffeb800b47947 */ /* 0x000fea000383ffff */
.L_x_14321:
        /* <DEDUP_REMOVED lines=8> */
.L_x_14559:
[----:B------:R-:W-:Y:S05]  /*1b410*/  BSYNC B1 ;  /* 0x0000000000017941 */ /* 0x000fea0003800000 */
.L_x_14558:
        /* <DEDUP_REMOVED lines=8> */
.L_x_14560:
[----:B------:R-:W-:Y:S02]  /*1b4a0*/  IMAD.MOV.U32 R13, RZ, RZ, R8 ;  /* 0x000000ffff0d7224 */ /* 0x000fe400078e0008 */
[----:B------:R-:W-:-:S07]  /*1b4b0*/  IMAD.MOV.U32 R0, RZ, RZ, R14 ;  /* 0x000000ffff007224 */ /* 0x000fce00078e000e */
[----:B------:R-:W-:Y:S05]  /*1b4c0*/  WARPSYNC.COLLECTIVE R15, `(.L_x_14561) ;  /* 0x000000000f087348 */ /* 0x000fea0003c00000 */
[----:B------:R0:W1:Y:S02]  /*1b4d0*/  SHFL.IDX P6, R14, R13, R12, R11 ;  /* 0x0000000c0d0e7389 */ /* 0x00006400000c000b */
[----:B01----:R-:W-:Y:S01]  /*1b4e0*/  ENDCOLLECTIVE ;  /* 0x000000000000791b */ /* 0x003fe20003800000 */
.L_x_14561:
[----:B------:R-:W-:Y:S02]  /*1b4f0*/  IMAD.MOV.U32 R13, RZ, RZ, R7 ;  /* 0x000000ffff0d7224 */ /* 0x000fe400078e0007 */
[----:B------:R-:W-:-:S07]  /*1b500*/  IMAD.MOV.U32 R5, RZ, RZ, R14 ;  /* 0x000000ffff057224 */ /* 0x000fce00078e000e */
[----:B------:R-:W-:Y:S05]  /*1b510*/  WARPSYNC.COLLECTIVE R15, `(.L_x_14562) ;  /* 0x000000000f087348 */ /* 0x000fea0003c00000 */
[----:B------:R0:W1:Y:S02]  /*1b520*/  SHFL.IDX P6, R14, R13, R12, R11 ;  /* 0x0000000c0d0e7389 */ /* 0x00006400000c000b */
[----:B01----:R-:W-:Y:S01]  /*1b530*/  ENDCOLLECTIVE ;  /* 0x000000000000791b */ /* 0x003fe20003800000 */
.L_x_14562:
[----:B------:R-:W-:Y:S05]  /*1b540*/  BRA `(.L_x_14563) ;  /* 0xfffffebc00187947 */ /* 0x000fea000383ffff */
.L_x_14325:
[----:B0-----:R0:W1:Y:S02]  /*1b550*/  SYNCS.PHASECHK.TRANS64.TRYWAIT P0, [R19+URZ+0x22800], R32 ;  /* 0x02280020130075a7 */ /* 0x001064000800017f */
[----:B-1----:R-:W-:Y:S05]  /*1b560*/  @!P0 NANOSLEEP.SYNCS 0x989680 ;  /* 0x009896800000895d */ /* 0x002fea0003900000 */
[----:B------:R-:W1:Y:S02]  /*1b570*/  @!P0 SYNCS.PHASECHK.TRANS64 P0, [R19+URZ+0x22800], R32 ;  /* 0x02280020130085a7 */ /* 0x000e64000800007f */
[----:B-1----:R-:W-:Y:S05]  /*1b580*/  @!P0 BRA `(.L_x_14325) ;  /* 0xfffffffc00f08947 */ /* 0x002fea000383ffff */
[----:B------:R-:W-:Y:S05]  /*1b590*/  BRA `(.L_x_14564) ;  /* 0xfffffec000247947 */ /* 0x000fea000383ffff */
.L_x_14333:
        /* <DEDUP_REMOVED lines=9> */
.L_x_14566:
[----:B------:R-:W-:Y:S05]  /*1b630*/  BSYNC B1 ;  /* 0x0000000000017941 */ /* 0x000fea0003800000 */
.L_x_14565:
        /* <DEDUP_REMOVED lines=10> */
.L_x_14567:
        /* <DEDUP_REMOVED lines=8> */
.L_x_14568:
[----:B------:R-:W-:-:S05]  /*1b760*/  @!P1 IADD3 R6, P2, R3, R5, RZ ;  /* 0x0000000503069210 */ /* 0x000fca0007f5e0ff */
[----:B------:R-:W-:Y:S02]  /*1b770*/  @!P1 IMAD.X R7, R0, 0x1, R21, P2 ;  /* 0x0000000100079824 */ /* 0x000fe400010e0615 */
[----:B------:R-:W-:Y:S02]  /*1b780*/  IMAD.MOV.U32 R13, RZ, RZ, R27 ;  /* 0x000000ffff0d7224 */ /* 0x000fe400078e001b */
[----:B------:R-:W-:-:S07]  /*1b790*/  IMAD.MOV.U32 R4, RZ, RZ, R14 ;  /* 0x000000ffff047224 */ /* 0x000fce00078e000e */
[----:B------:R-:W-:Y:S05]  /*1b7a0*/  WARPSYNC.COLLECTIVE R15, `(.L_x_14569) ;  /* 0x000000000f087348 */ /* 0x000fea0003c00000 */
[----:B------:R0:W1:Y:S02]  /*1b7b0*/  SHFL.IDX P6, R14, R13, R12, R11 ;  /* 0x0000000c0d0e7389 */ /* 0x00006400000c000b */
[----:B01----:R-:W-:Y:S01]  /*1b7c0*/  ENDCOLLECTIVE ;  /* 0x000000000000791b */ /* 0x003fe20003800000 */
.L_x_14569:
        /* <DEDUP_REMOVED lines=15> */
[----:B------:R-:W-:-:S07]  /*1b8c0*/  IMAD.MOV.U32 R3, RZ, RZ, R37 ;  /* 0x000000ffff037224 */ /* 0x000fce00078e0025 */
[----:B-----5:R-:W-:Y:S05]  /*1b8d0*/  WARPSYNC.COLLECTIVE R15, `(.L_x_14570) ;  /* 0x000000000f087348 */ /* 0x020fea0003c00000 */
[----:B------:R0:W1:Y:S02]  /*1b8e0*/  SHFL.IDX P6, R14, R13, R12, R11 ;  /* 0x0000000c0d0e7389 */ /* 0x00006400000c000b */
[----:B01---5:R-:W-:Y:S01]  /*1b8f0*/  ENDCOLLECTIVE ;  /* 0x000000000000791b */ /* 0x023fe20003800000 */
.L_x_14570:
[----:B------:R-:W-:Y:S02]  /*1b900*/  IMAD.MOV.U32 R0, RZ, RZ, R36 ;  /* 0x000000ffff007224 */ /* 0x000fe400078e0024 */
[----:B------:R-:W-:Y:S01]  /*1b910*/  @!P1 IMAD.MOV.U32 R38, RZ, RZ, R8 ;  /* 0x000000ffff269224 */ /* 0x000fe200078e0008 */
[----:B------:R-:W-:Y:S01]  /*1b920*/  PRMT R44, R44, 0x5410, R3 ;  /* 0x000054102c2c7816 */ /* 0x000fe20000000003 */
[----:B------:R-:W-:Y:S01]  /*1b930*/  @!P1 IMAD.MOV.U32 R39, RZ, RZ, R9 ;  /* 0x000000ffff279224 */ /* 0x000fe200078e0009 */
[----:B------:R-:W-:Y:S01]  /*1b940*/  PRMT R31, R31, 0x5410, R0 ;  /* 0x000054101f1f7816 */ /* 0x000fe20000000000 */
        /* <DEDUP_REMOVED lines=13> */
.L_x_14571:
        /* <DEDUP_REMOVED lines=13> */
.L_x_14572:
[----:B------:R-:W-:Y:S02]  /*1baf0*/  IMAD.MOV.U32 R13, RZ, RZ, R27 ;  /* 0x000000ffff0d7224 */ /* 0x000fe400078e001b */
[----:B------:R-:W-:-:S07]  /*1bb00*/  IMAD.MOV.U32 R24, RZ, RZ, R14 ;  /* 0x000000ffff187224 */ /* 0x000fce00078e000e */
[----:B------:R-:W-:Y:S05]  /*1bb10*/  WARPSYNC.COLLECTIVE R15, `(.L_x_14573) ;  /* 0x000000000f087348 */ /* 0x000fea0003c00000 */
[----:B------:R0:W1:Y:S02]  /*1bb20*/  SHFL.IDX P6, R14, R13, R12, R11 ;  /* 0x0000000c0d0e7389 */ /* 0x00006400000c000b */
[----:B01----:R-:W-:Y:S01]  /*1bb30*/  ENDCOLLECTIVE ;  /* 0x000000000000791b */ /* 0x003fe20003800000 */
.L_x_14573:
[----:B------:R-:W-:Y:S05]  /*1bb40*/  BRA `(.L_x_14574) ;  /* 0xfffffecc004c7947 */ /* 0x000fea000383ffff */
.L_x_14337:
[----:B0-----:R0:W1:Y:S02]  /*1bb50*/  SYNCS.PHASECHK.TRANS64.TRYWAIT P1, [R19+URZ+0x22800], R12 ;  /* 0x0228000c130075a7 */ /* 0x001064000802017f */
[----:B-1----:R-:W-:Y:S05]  /*1bb60*/  @!P1 NANOSLEEP.SYNCS 0x989680 ;  /* 0x009896800000995d */ /* 0x002fea0003900000 */
[----:B------:R-:W1:Y:S02]  /*1bb70*/  @!P1 SYNCS.PHASECHK.TRANS64 P1, [R19+URZ+0x22800], R12 ;  /* 0x0228000c130095a7 */ /* 0x000e64000802007f */
[----:B-1----:R-:W-:Y:S05]  /*1bb80*/  @!P1 BRA `(.L_x_14337) ;  /* 0xfffffffc00f09947 */ /* 0x002fea000383ffff */
[----:B------:R-:W-:Y:S05]  /*1bb90*/  BRA `(.L_x_14575) ;  /* 0xfffffecc00e87947 */ /* 0x000fea000383ffff */
.L_x_14343:
[----:B--2---:R2:W3:Y:S02]  /*1bba0*/  SYNCS.PHASECHK.TRANS64.TRYWAIT P1, [R9+URZ+0x22830], R72 ;  /* 0x02283048090075a7 */ /* 0x0044e4000802017f */
[----:B---3--:R-:W-:Y:S05]  /*1bbb0*/  @!P1 NANOSLEEP.SYNCS 0x989680 ;  /* 0x009896800000995d */ /* 0x008fea0003900000 */
[----:B------:R-:W3:Y:S02]  /*1bbc0*/  @!P1 SYNCS.PHASECHK.TRANS64 P1, [R9+URZ+0x22830], R72 ;  /* 0x02283048090095a7 */ /* 0x000ee4000802007f */
[----:B---3--:R-:W-:Y:S05]  /*1bbd0*/  @!P1 BRA `(.L_x_14343) ;  /* 0xfffffffc00f09947 */ /* 0x008fea000383ffff */
[----:B------:R-:W-:Y:S05]  /*1bbe0*/  BRA `(.L_x_14342) ;  /* 0xfffffedc00c87947 */ /* 0x000fea000383ffff */
.L_x_14349:
[----:B-1----:R1:W2:Y:S02]  /*1bbf0*/  SYNCS.PHASECHK.TRANS64.TRYWAIT P1, [R9+URZ+0x22850], R72 ;  /* 0x02285048090075a7 */ /* 0x0022a4000802017f */
[----:B--2---:R-:W-:Y:S05]  /*1bc00*/  @!P1 NANOSLEEP.SYNCS 0x989680 ;  /* 0x009896800000995d */ /* 0x004fea0003900000 */
[----:B------:R-:W2:Y:S02]  /*1bc10*/  @!P1 SYNCS.PHASECHK.TRANS64 P1, [R9+URZ+0x22850], R72 ;  /* 0x02285048090095a7 */ /* 0x000ea4000802007f */
[----:B--2---:R-:W-:Y:S05]  /*1bc20*/  @!P1 BRA `(.L_x_14349) ;  /* 0xfffffffc00f09947 */ /* 0x004fea000383ffff */
[----:B------:R-:W-:Y:S05]  /*1bc30*/  BRA `(.L_x_14348) ;  /* 0xfffffef8000c7947 */ /* 0x000fea000383ffff */
.L_x_14355:
[----:B-1----:R1:W2:Y:S02]  /*1bc40*/  SYNCS.PHASECHK.TRANS64.TRYWAIT P1, [R14+URZ+0x22830], R15 ;  /* 0x0228300f0e0075a7 */ /* 0x0022a4000802017f */
[----:B--2---:R-:W-:Y:S05]  /*1bc50*/  @!P1 NANOSLEEP.SYNCS 0x989680 ;  /* 0x009896800000995d */ /* 0x004fea0003900000 */
[----:B------:R-:W2:Y:S02]  /*1bc60*/  @!P1 SYNCS.PHASECHK.TRANS64 P1, [R14+URZ+0x22830], R15 ;  /* 0x0228300f0e0095a7 */ /* 0x000ea4000802007f */
[----:B--2---:R-:W-:Y:S05]  /*1bc70*/  @!P1 BRA `(.L_x_14355) ;  /* 0xfffffffc00f09947 */ /* 0x004fea000383ffff */
[----:B------:R-:W-:Y:S05]  /*1bc80*/  BRA `(.L_x_14354) ;  /* 0xfffffefc00747947 */ /* 0x000fea000383ffff */
.L_x_14361:
[----:B-1----:R1:W2:Y:S02]  /*1bc90*/  SYNCS.PHASECHK.TRANS64.TRYWAIT P1, [R14+URZ+0x22850], R15 ;  /* 0x0228500f0e0075a7 */ /* 0x0022a4000802017f */
[----:B--2---:R-:W-:Y:S05]  /*1bca0*/  @!P1 NANOSLEEP.SYNCS 0x989680 ;  /* 0x009896800000995d */ /* 0x004fea0003900000 */
[----:B------:R-:W2:Y:S02]  /*1bcb0*/  @!P1 SYNCS.PHASECHK.TRANS64 P1, [R14+URZ+0x22850], R15 ;  /* 0x0228500f0e0095a7 */ /* 0x000ea4000802007f */
[----:B--2---:R-:W-:Y:S05]  /*1bcc0*/  @!P1 BRA `(.L_x_14361) ;  /* 0xfffffffc00f09947 */ /* 0x004fea000383ffff */
[----:B------:R-:W-:Y:S05]  /*1bcd0*/  BRA `(.L_x_14360) ;  /* 0xffffff1c00d47947 */ /* 0x000fea000383ffff */
.L_x_14368:
[----:B-1----:R1:W2:Y:S02]  /*1bce0*/  SYNCS.PHASECHK.TRANS64.TRYWAIT P1, [R14+URZ+0x22830], R15 ;  /* 0x0228300f0e0075a7 */ /* 0x0022a4000802017f */
[----:B--2---:R-:W-:Y:S05]  /*1bcf0*/  @!P1 NANOSLEEP.SYNCS 0x989680 ;  /* 0x009896800000995d */ /* 0x004fea0003900000 */
[----:B------:R-:W2:Y:S02]  /*1bd00*/  @!P1 SYNCS.PHASECHK.TRANS64 P1, [R14+URZ+0x22830], R15 ;  /* 0x0228300f0e0095a7 */ /* 0x000ea4000802007f */
[----:B--2---:R-:W-:Y:S05]  /*1bd10*/  @!P1 BRA `(.L_x_14368) ;  /* 0xfffffffc00f09947 */ /* 0x004fea000383ffff */
[----:B------:R-:W-:Y:S05]  /*1bd20*/  BRA `(.L_x_14367) ;  /* 0xffffff2400187947 */ /* 0x000fea000383ffff */
.L_x_14374:
[----:B-1----:R1:W3:Y:S02]  /*1bd30*/  SYNCS.PHASECHK.TRANS64.TRYWAIT P1, [R14+URZ+0x22850], R15 ;  /* 0x0228500f0e0075a7 */ /* 0x0022e4000802017f */
[----:B---3--:R-:W-:Y:S05]  /*1bd40*/  @!P1 NANOSLEEP.SYNCS 0x989680 ;  /* 0x009896800000995d */ /* 0x008fea0003900000 */
[----:B------:R-:W3:Y:S02]  /*1bd50*/  @!P1 SYNCS.PHASECHK.TRANS64 P1, [R14+URZ+0x22850], R15 ;  /* 0x0228500f0e0095a7 */ /* 0x000ee4000802007f */
[----:B---3--:R-:W-:Y:S05]  /*1bd60*/  @!P1 BRA `(.L_x_14374) ;  /* 0xfffffffc00f09947 */ /* 0x008fea000383ffff */
[----:B------:R-:W-:Y:S05]  /*1bd70*/  BRA `(.L_x_14373) ;  /* 0xffffff3c00807947 */ /* 0x000fea000383ffff */
.L_x_14390:
[----:B------:R-:W-:Y:S02]  /*1bd80*/  IMAD.MOV.U32 R13, RZ, RZ, R4 ;  /* 0x000000ffff0d7224 */ /* 0x000fe400078e0004 */
[----:B------:R-:W-:Y:S02]  /*1bd90*/  IMAD.MOV.U32 R12, RZ, RZ, RZ ;  /* 0x000000ffff0c7224 */ /* 0x000fe400078e00ff */
[----:B------:R-:W-:Y:S02]  /*1bda0*/  IMAD.MOV.U32 R11, RZ, RZ, 0x181f ;  /* 0x0000181fff0b7424 */ /* 0x000fe400078e00ff */
[----:B------:R-:W-:-:S07]  /*1bdb0*/  IMAD.MOV.U32 R15, RZ, RZ, -0x1 ;  /* 0xffffffffff0f7424 */ /* 0x000fce00078e00ff */
[----:B-1----:R-:W-:Y:S05]  /*1bdc0*/  WARPSYNC.COLLECTIVE R15, `(.L_x_14576) ;  /* 0x000000000f087348 */ /* 0x002fea0003c00000 */
[----:B------:R0:W2:Y:S02]  /*1bdd0*/  SHFL.IDX P6, R14, R13, R12, R11 ;  /* 0x0000000c0d0e7389 */ /* 0x0000a400000c000b */
[----:B012---:R-:W-:Y:S01]  /*1bde0*/  ENDCOLLECTIVE ;  /* 0x000000000000791b */ /* 0x007fe20003800000 */
.L_x_14576:
[----:B------:R-:W-:Y:S02]  /*1bdf0*/  IMAD.MOV.U32 R13, RZ, RZ, R3 ;  /* 0x000000ffff0d7224 */ /* 0x000fe400078e0003 */
[----:B------:R-:W-:-:S07]  /*1be00*/  IMAD.MOV.U32 R0, RZ, RZ, R14 ;  /* 0x000000ffff007224 */ /* 0x000fce00078e000e */
[----:B------:R-:W-:Y:S05]  /*1be10*/  WARPSYNC.COLLECTIVE R15, `(.L_x_14577) ;  /* 0x000000000f087348 */ /* 0x000fea0003c00000 */
[----:B------:R0:W1:Y:S02]  /*1be20*/  SHFL.IDX P6, R14, R13, R12, R11 ;  /* 0x0000000c0d0e7389 */ /* 0x00006400000c000b */
[----:B01----:R-:W-:Y:S01]  /*1be30*/  ENDCOLLECTIVE ;  /* 0x000000000000791b */ /* 0x003fe20003800000 */
.L_x_14577:
[----:B------:R-:W-:Y:S05]  /*1be40*/  BRA `(.L_x_14578) ;  /* 0xffffff74001c7947 */ /* 0x000fea000383ffff */
.L_x_14393:
[----:B------:R-:W-:Y:S01]  /*1be50*/  BSSY B1, `(.L_x_14579) ;  /* 0x0000008000017945 */ /* 0x000fe20003800000 */
[----:B----4-:R-:W-:Y:S01]  /*1be60*/  MOV R13, R4 ;  /* 0x00000004000d7202 */ /* 0x010fe20000000f00 */
[----:B------:R-:W-:Y:S02]  /*1be70*/  IMAD.MOV.U32 R12, RZ, RZ, 0x1 ;  /* 0x00000001ff0c7424 */ /* 0x000fe400078e00ff */
[----:B------:R-:W-:Y:S02]  /*1be80*/  IMAD.MOV.U32 R11, RZ, RZ, 0x181f ;  /* 0x0000181fff0b7424 */ /* 0x000fe400078e00ff */
[----:B------:R-:W-:-:S07]  /*1be90*/  IMAD.MOV.U32 R15, RZ, RZ, -0x1 ;  /* 0xffffffffff0f7424 */ /* 0x000fce00078e00ff */
[----:B0123--:R-:W-:Y:S05]  /*1bea0*/  WARPSYNC.COLLECTIVE R15, `(.L_x_14580) ;  /* 0x000000000f087348 */ /* 0x00ffea0003c00000 */
[----:B---3--:R3:W4:Y:S02]  /*1beb0*/  SHFL.IDX P6, R14, R13, R12, R11 ;  /* 0x0000000c0d0e7389 */ /* 0x00872400000c000b */
[----:B01234-:R-:W-:Y:S01]  /*1bec0*/  ENDCOLLECTIVE ;  /* 0x000000000000791b */ /* 0x01ffe20003800000 */
.L_x_14580:
[----:B------:R-:W-:Y:S05]  /*1bed0*/  BSYNC B1 ;  /* 0x0000000000017941 */ /* 0x000fea0003800000 */
.L_x_14579:
        /* <DEDUP_REMOVED lines=8> */
.L_x_14581:
[----:B------:R-:W-:Y:S05]  /*1bf60*/  BRA `(.L_x_14582) ;  /* 0xffffff7400687947 */ /* 0x000fea000383ffff */
.L_x_14396:
        /* <DEDUP_REMOVED lines=8> */
.L_x_14584:
[----:B------:R-:W-:Y:S05]  /*1bff0*/  BSYNC B1 ;  /* 0x0000000000017941 */ /* 0x000fea0003800000 */
.L_x_14583:
        /* <DEDUP_REMOVED lines=8> */
.L_x_14585:
[----:B------:R-:W-:Y:S05]  /*1c080*/  BRA `(.L_x_14586) ;  /* 0xffffff7400b07947 */ /* 0x000fea000383ffff */
.L_x_14399:
        /* <DEDUP_REMOVED lines=8> */
.L_x_14588:
[----:B------:R-:W-:Y:S05]  /*1c110*/  BSYNC B1 ;  /* 0x0000000000017941 */ /* 0x000fea0003800000 */
.L_x_14587:
        /* <DEDUP_REMOVED lines=8> */
.L_x_14589:
[----:B------:R-:W-:Y:S05]  /*1c1a0*/  BRA `(.L_x_14590) ;  /* 0xffffff7400f87947 */ /* 0x000fea000383ffff */
.L_x_14416:
        /* <DEDUP_REMOVED lines=11> */
.L_x_14592:
[----:B------:R-:W-:Y:S05]  /*1c260*/  BSYNC B1 ;  /* 0x0000000000017941 */ /* 0x000fea0003800000 */
.L_x_14591:
[----:B------:R-:W-:Y:S05]  /*1c270*/  BRA `(.L_x_14593) ;  /* 0xffffff8c00847947 */ /* 0x000fea000383ffff */
.L_x_14418:
[----:B------:R-:W-:Y:S01]  /*1c280*/  BSSY B1, `(.L_x_14594) ;  /* 0x0000006000017945 */ /* 0x000fe20003800000 */
[----:B------:R-:W-:-:S07]  /*1c290*/  IMAD.MOV.U32 R15, RZ, RZ, -0x1 ;  /* 0xffffffffff0f7424 */ /* 0x000fce00078e00ff */
[----:B012---:R-:W-:Y:S05]  /*1c2a0*/  WARPSYNC.COLLECTIVE R15, `(.L_x_14595) ;  /* 0x000000000f0c7348 */ /* 0x007fea0003c00000 */
[----:B------:R-:W-:Y:S02]  /*1c2b0*/  ELECT P6, UR62, PT ;  /* 0x00000000003e782f */ /* 0x000fe400038c0000 */
[----:B------:R-:W-:Y:S01]  /*1c2c0*/  MOV R14, UR62 ;  /* 0x0000003e000e7c02 */ /* 0x000fe20008000f00 */
[----:B012---:R-:W-:Y:S10]  /*1c2d0*/  ENDCOLLECTIVE ;  /* 0x000000000000791b */ /* 0x007ff40003800000 */
.L_x_14595:
[----:B------:R-:W-:Y:S05]  /*1c2e0*/  BSYNC B1 ;  /* 0x0000000000017941 */ /* 0x000fea0003800000 */
.L_x_14594:
[----:B------:R-:W-:Y:S05]  /*1c2f0*/  BRA `(.L_x_14417) ;  /* 0xffffff8c007c7947 */ /* 0x000fea000383ffff */
.L_x_14420:
[----:B0-----:R0:W2:Y:S02]  /*1c300*/  SYNCS.PHASECHK.TRANS64.TRYWAIT P0, [R23+URZ+0x22820], R3 ;  /* 0x02282003170075a7 */ /* 0x0010a4000800017f */
[----:B--2---:R-:W-:Y:S05]  /*1c310*/  @!P0 NANOSLEEP.SYNCS 0x989680 ;  /* 0x009896800000895d */ /* 0x004fea0003900000 */
[----:B------:R-:W2:Y:S02]  /*1c320*/  @!P0 SYNCS.PHASECHK.TRANS64 P0, [R23+URZ+0x22820], R3 ;  /* 0x02282003170085a7 */ /* 0x000ea4000800007f */
[----:B--2---:R-:W-:Y:S05]  /*1c330*/  @!P0 BRA `(.L_x_14420) ;  /* 0xfffffffc00f08947 */ /* 0x004fea000383ffff */
[----:B------:R-:W-:Y:S05]  /*1c340*/  BRA `(.L_x_14596) ;  /* 0xffffff8c008c7947 */ /* 0x000fea000383ffff */
.L_x_14424:
[----:B0-----:R0:W2:Y:S02]  /*1c350*/  SYNCS.PHASECHK.TRANS64.TRYWAIT P0, [R3+URZ+0x228a0], R8 ;  /* 0x0228a008030075a7 */ /* 0x0010a4000800017f */
[----:B--2---:R-:W-:Y:S05]  /*1c360*/  @!P0 NANOSLEEP.SYNCS 0x989680 ;  /* 0x009896800000895d */ /* 0x004fea0003900000 */
[----:B------:R-:W2:Y:S02]  /*1c370*/  @!P0 SYNCS.PHASECHK.TRANS64 P0, [R3+URZ+0x228a0], R8 ;  /* 0x0228a008030085a7 */ /* 0x000ea4000800007f */
[----:B--2---:R-:W-:Y:S05]  /*1c380*/  @!P0 BRA `(.L_x_14424) ;  /* 0xfffffffc00f08947 */ /* 0x004fea000383ffff */
[----:B------:R-:W-:Y:S05]  /*1c390*/  BRA `(.L_x_14597) ;  /* 0xffffff8c00a47947 */ /* 0x000fea000383ffff */
.L_x_14429:
[----:B-1----:R1:W2:Y:S02]  /*1c3a0*/  SYNCS.PHASECHK.TRANS64.TRYWAIT P0, [R3+URZ+0x228c0], R8 ;  /* 0x0228c008030075a7 */ /* 0x0022a4000800017f */
[----:B--2---:R-:W-:Y:S05]  /*1c3b0*/  @!P0 NANOSLEEP.SYNCS 0x989680 ;  /* 0x009896800000895d */ /* 0x004fea0003900000 */
[----:B------:R-:W2:Y:S02]  /*1c3c0*/  @!P0 SYNCS.PHASECHK.TRANS64 P0, [R3+URZ+0x228c0], R8 ;  /* 0x0228c008030085a7 */ /* 0x000ea4000800007f */
[----:B--2---:R-:W-:Y:S05]  /*1c3d0*/  @!P0 BRA `(.L_x_14429) ;  /* 0xfffffffc00f08947 */ /* 0x004fea000383ffff */
[----:B------:R-:W-:Y:S05]  /*1c3e0*/  BRA `(.L_x_14598) ;  /* 0xffffff9000207947 */ /* 0x000fea000383ffff */
.L_x_14439:
[----:B0-----:R0:W2:Y:S02]  /*1c3f0*/  SYNCS.PHASECHK.TRANS64.TRYWAIT P1, [R8+URZ+0x228a0], R2 ;  /* 0x0228a002080075a7 */ /* 0x0010a4000802017f */
[----:B--2---:R-:W-:Y:S05]  /*1c400*/  @!P1 NANOSLEEP.SYNCS 0x989680 ;  /* 0x009896800000995d */ /* 0x004fea0003900000 */
[----:B------:R-:W2:Y:S02]  /*1c410*/  @!P1 SYNCS.PHASECHK.TRANS64 P1, [R8+URZ+0x228a0], R2 ;  /* 0x0228a002080095a7 */ /* 0x000ea4000802007f */
[----:B--2---:R-:W-:Y:S05]  /*1c420*/  @!P1 BRA `(.L_x_14439) ;  /* 0xfffffffc00f09947 */ /* 0x004fea000383ffff */
[----:B------:R-:W-:Y:S05]  /*1c430*/  BRA `(.L_x_14599) ;  /* 0xffffff9400947947 */ /* 0x000fea000383ffff */
.L_x_14444:
[----:B-1----:R1:W2:Y:S02]  /*1c440*/  SYNCS.PHASECHK.TRANS64.TRYWAIT P1, [R8+URZ+0x228c0], R2 ;  /* 0x0228c002080075a7 */ /* 0x0022a4000802017f */
[----:B--2---:R-:W-:Y:S05]  /*1c450*/  @!P1 NANOSLEEP.SYNCS 0x989680 ;  /* 0x009896800000995d */ /* 0x004fea0003900000 */
[----:B------:R-:W2:Y:S02]  /*1c460*/  @!P1 SYNCS.PHASECHK.TRANS64 P1, [R8+URZ+0x228c0], R2 ;  /* 0x0228c002080095a7 */ /* 0x000ea4000802007f */
[----:B--2---:R-:W-:Y:S05]  /*1c470*/  @!P1 BRA `(.L_x_14444) ;  /* 0xfffffffc00f09947 */ /* 0x004fea000383ffff */
[----:B------:R-:W-:Y:S05]  /*1c480*/  BRA `(.L_x_14600) ;  /* 0xffffff98000c7947 */ /* 0x000fea000383ffff */
.L_x_14460:
        /* <DEDUP_REMOVED lines=11> */
.L_x_14602:
[----:B------:R-:W-:Y:S05]  /*1c540*/  BSYNC B0 ;  /* 0x0000000000007941 */ /* 0x000fea0003800000 */
.L_x_14601:
[----:B------:R-:W-:Y:S05]  /*1c550*/  BRA `(.L_x_14603) ;  /* 0xffffffa400c07947 */ /* 0x000fea000383ffff */
.L_x_14463:
[----:B0-----:R0:W1:Y:S02]  /*1c560*/  SYNCS.PHASECHK.TRANS64.TRYWAIT P0, [R32+URZ+0x22840], R0 ;  /* 0x02284000200075a7 */ /* 0x001064000800017f */
[----:B-1----:R-:W-:Y:S05]  /*1c570*/  @!P0 NANOSLEEP.SYNCS 0x989680 ;  /* 0x009896800000895d */ /* 0x002fea0003900000 */
[----:B------:R-:W1:Y:S02]  /*1c580*/  @!P0 SYNCS.PHASECHK.TRANS64 P0, [R32+URZ+0x22840], R0 ;  /* 0x02284000200085a7 */ /* 0x000e64000800007f */
[----:B-1----:R-:W-:Y:S05]  /*1c590*/  @!P0 BRA `(.L_x_14463) ;  /* 0xfffffffc00f08947 */ /* 0x002fea000383ffff */
[----:B------:R-:W-:Y:S05]  /*1c5a0*/  BRA `(.L_x_14604) ;  /* 0xffffffa400e47947 */ /* 0x000fea000383ffff */
.L_x_14464:
        /* <DEDUP_REMOVED lines=8> */
.L_x_14606:
[----:B------:R-:W-:Y:S05]  /*1c630*/  BSYNC B0 ;  /* 0x0000000000007941 */ /* 0x000fea0003800000 */
.L_x_14605:
        /* <DEDUP_REMOVED lines=9> */
.L_x_14607:
[----:B------:R-:W-:Y:S02]  /*1c6d0*/  IMAD.MOV.U32 R13, RZ, RZ, R4 ;  /* 0x000000ffff0d7224 */ /* 0x000fe400078e0004 */
[----:B------:R-:W-:Y:S02]  /*1c6e0*/  IMAD.MOV.U32 R12, RZ, RZ, 0x1 ;  /* 0x00000001ff0c7424 */ /* 0x000fe400078e00ff */
[----:B------:R-:W-:-:S07]  /*1c6f0*/  IMAD.MOV.U32 R3, RZ, RZ, R14 ;  /* 0x000000ffff037224 */ /* 0x000fce00078e000e */
[----:B------:R-:W-:Y:S05]  /*1c700*/  WARPSYNC.COLLECTIVE R15, `(.L_x_14608) ;  /* 0x000000000f087348 */ /* 0x000fea0003c00000 */
[----:B------:R0:W1:Y:S02]  /*1c710*/  SHFL.IDX P6, R14, R13, R12, R11 ;  /* 0x0000000c0d0e7389 */ /* 0x00006400000c000b */
[----:B01----:R-:W-:Y:S01]  /*1c720*/  ENDCOLLECTIVE ;  /* 0x000000000000791b */ /* 0x003fe20003800000 */
.L_x_14608:
        /* <DEDUP_REMOVED lines=15> */
.L_x_14609:
[----:B------:R-:W-:Y:S02]  /*1c820*/  @P0 IMAD R6, R5, 0x2, R23 ;  /* 0x0000000205060824 */ /* 0x000fe400078e0217 */
[----:B------:R-:W-:Y:S02]  /*1c830*/  IMAD.MOV.U32 R13, RZ, RZ, R4 ;  /* 0x000000ffff0d7224 */ /* 0x000fe400078e0004 */
[----:B------:R-:W-:Y:S02]  /*1c840*/  IMAD.MOV.U32 R12, RZ, RZ, 0x2 ;  /* 0x00000002ff0c7424 */ /* 0x000fe400078e00ff */
[----:B------:R-:W-:-:S07]  /*1c850*/  IMAD.MOV.U32 R3, RZ, RZ, R14 ;  /* 0x000000ffff037224 */ /* 0x000fce00078e000e */
[----:B------:R-:W-:Y:S05]  /*1c860*/  WARPSYNC.COLLECTIVE R15, `(.L_x_14610) ;  /* 0x000000000f087348 */ /* 0x000fea0003c00000 */
[----:B------:R0:W1:Y:S02]  /*1c870*/  SHFL.IDX P6, R14, R13, R12, R11 ;  /* 0x0000000c0d0e7389 */ /* 0x00006400000c000b */
[----:B01----:R-:W-:Y:S01]  /*1c880*/  ENDCOLLECTIVE ;  /* 0x000000000000791b */ /* 0x003fe20003800000 */
.L_x_14610:
        /* <DEDUP_REMOVED lines=15> */
.L_x_14611:
[----:B------:R-:W-:Y:S02]  /*1c980*/  @P0 IMAD R6, R5, 0x2, R23 ;  /* 0x0000000205060824 */ /* 0x000fe400078e0217 */
[----:B------:R-:W-:Y:S02]  /*1c990*/  IMAD.MOV.U32 R13, RZ, RZ, R4 ;  /* 0x000000ffff0d7224 */ /* 0x000fe400078e0004 */
[----:B------:R-:W-:Y:S02]  /*1c9a0*/  IMAD.MOV.U32 R12, RZ, RZ, 0x3 ;  /* 0x00000003ff0c7424 */ /* 0x000fe400078e00ff */
[----:B------:R-:W-:-:S07]  /*1c9b0*/  IMAD.MOV.U32 R3, RZ, RZ, R14 ;  /* 0x000000ffff037224 */ /* 0x000fce00078e000e */
[----:B------:R-:W-:Y:S05]  /*1c9c0*/  WARPSYNC.COLLECTIVE R15, `(.L_x_14612) ;  /* 0x000000000f087348 */ /* 0x000fea0003c00000 */
[----:B------:R0:W1:Y:S02]  /*1c9d0*/  SHFL.IDX P6, R14, R13, R12, R11 ;  /* 0x0000000c0d0e7389 */ /* 0x00006400000c000b */
[----:B01----:R-:W-:Y:S01]  /*1c9e0*/  ENDCOLLECTIVE ;  /* 0x000000000000791b */ /* 0x003fe20003800000 */
.L_x_14612:
        /* <DEDUP_REMOVED lines=15> */
.L_x_14613:
[----:B------:R-:W-:Y:S02]  /*1cae0*/  @P0 IMAD R6, R5, 0x2, R23 ;  /* 0x0000000205060824 */ /* 0x000fe400078e0217 */
[----:B------:R-:W-:Y:S02]  /*1caf0*/  IMAD.MOV.U32 R13, RZ, RZ, R4 ;  /* 0x000000ffff0d7224 */ /* 0x000fe400078e0004 */
[----:B------:R-:W-:Y:S02]  /*1cb00*/  IMAD.MOV.U32 R12, RZ, RZ, 0x4 ;  /* 0x00000004ff0c7424 */ /* 0x000fe400078e00ff */
[----:B------:R-:W-:-:S07]  /*1cb10*/  IMAD.MOV.U32 R3, RZ, RZ, R14 ;  /* 0x000000ffff037224 */ /* 0x000fce00078e000e */
[----:B------:R-:W-:Y:S05]  /*1cb20*/  WARPSYNC.COLLECTIVE R15, `(.L_x_14614) ;  /* 0x000000000f087348 */ /* 0x000fea0003c00000 */
[----:B------:R0:W1:Y:S02]  /*1cb30*/  SHFL.IDX P6, R14, R13, R12, R11 ;  /* 0x0000000c0d0e7389 */ /* 0x00006400000c000b */
[----:B01----:R-:W-:Y:S01]  /*1cb40*/  ENDCOLLECTIVE ;  /* 0x000000000000791b */ /* 0x003fe20003800000 */
.L_x_14614:
        /* <DEDUP_REMOVED lines=15> */
.L_x_14615:
[----:B------:R-:W-:Y:S02]  /*1cc40*/  @P0 IMAD R6, R5, 0x2, R23 ;  /* 0x0000000205060824 */ /* 0x000fe400078e0217 */
[----:B------:R-:W-:Y:S02]  /*1cc50*/  IMAD.MOV.U32 R13, RZ, RZ, R4 ;  /* 0x000000ffff0d7224 */ /* 0x000fe400078e0004 */
[----:B------:R-:W-:Y:S02]  /*1cc60*/  IMAD.MOV.U32 R12, RZ, RZ, 0x5 ;  /* 0x00000005ff0c7424 */ /* 0x000fe400078e00ff */
[----:B------:R-:W-:-:S07]  /*1cc70*/  IMAD.MOV.U32 R3, RZ, RZ, R14 ;  /* 0x000000ffff037224 */ /* 0x000fce00078e000e */
[----:B------:R-:W-:Y:S05]  /*1cc80*/  WARPSYNC.COLLECTIVE R15, `(.L_x_14616) ;  /* 0x000000000f087348 */ /* 0x000fea0003c00000 */
[----:B------:R0:W1:Y:S02]  /*1cc90*/  SHFL.IDX P6, R14, R13, R12, R11 ;  /* 0x0000000c0d0e7389 */ /* 0x00006400000c000b */
[----:B01----:R-:W-:Y:S01]  /*1cca0*/  ENDCOLLECTIVE ;  /* 0x000000000000791b */ /* 0x003fe20003800000 */
.L_x_14616:
        /* <DEDUP_REMOVED lines=10> */
.L_x_14617:
[----:B------:R-:W-:Y:S01]  /*1cd50*/  @!PT LDS RZ, [RZ] ;  /* 0x00000000fffff984 */ /* 0x000fe20000000800 */
[----:B------:R-:W-:Y:S01]  /*1cd60*/  @!PT LDS RZ, [RZ] ;  /* 0x00000000fffff984 */ /* 0x000fe20000000800 */
[----:B------:R-:W-:Y:S01]  /*1cd70*/  @!PT LDS RZ, [RZ] ;  /* 0x00000000fffff984 */ /* 0x000fe20000000800 */
[----:B------:R1:W-:Y:S01]  /*1cd80*/  @P0 LDGSTS.E.BYPASS.LTC128B.128 [R6+0x1e400], desc[UR40][R2.64], !P2 ;  /* 0x1e40000002060fae */ /* 0x0003e2000d101d68 */
[----:B------:R-:W-:Y:S01]  /*1cd90*/  IMAD.MOV.U32 R0, RZ, RZ, R14 ;  /* 0x000000ffff007224 */ /* 0x000fe200078e000e */
[----:B------:R-:W-:Y:S06]  /*1cda0*/  BRA `(.L_x_14618) ;  /* 0xffffffa400407947 */ /* 0x000fec000383ffff */
.L_x_14469:
[----:B------:R-:W-:Y:S02]  /*1cdb0*/  IMAD.MOV.U32 R13, RZ, RZ, R4 ;  /* 0x000000ffff0d7224 */ /* 0x000fe400078e0004 */
[----:B------:R-:W-:Y:S02]  /*1cdc0*/  IMAD.MOV.U32 R12, RZ, RZ, RZ ;  /* 0x000000ffff0c7224 */ /* 0x000fe400078e00ff */
[----:B------:R-:W-:Y:S02]  /*1cdd0*/  IMAD.MOV.U32 R11, RZ, RZ, 0x181f ;  /* 0x0000181fff0b7424 */ /* 0x000fe400078e00ff */
[----:B------:R-:W-:Y:S02]  /*1cde0*/  IMAD.MOV.U32 R15, RZ, RZ, -0x1 ;  /* 0xffffffffff0f7424 */ /* 0x000fe400078e00ff */
[----:B-----5:R-:W-:Y:S02]  /*1cdf0*/  IMAD R5, R20, R7, RZ ;  /* 0x0000000714057224 */ /* 0x020fe400078e02ff */
[----:B------:R-:W-:-:S07]  /*1ce00*/  IMAD R17, R17, 0x80, R10 ;  /* 0x0000008011117824 */ /* 0x000fce00078e020a */
[----:B-1----:R-:W-:Y:S05]  /*1ce10*/  WARPSYNC.COLLECTIVE R15, `(.L_x_14619) ;  /* 0x000000000f087348 */ /* 0x002fea0003c00000 */
[----:B------:R0:W2:Y:S02]  /*1ce20*/  SHFL.IDX P6, R14, R13, R12, R11 ;  /* 0x0000000c0d0e7389 */ /* 0x0000a400000c000b */
[----:B012---:R-:W-:Y:S01]  /*1ce30*/  ENDCOLLECTIVE ;  /* 0x000000000000791b */ /* 0x007fe20003800000 */
.L_x_14619:
[C---:B------:R-:W-:Y:S01]  /*1ce40*/  VIADD R6, R17.reuse, 0x10 ;  /* 0x0000001011067836 */ /* 0x040fe20000000000 */
[----:B------:R-:W-:Y:S01]  /*1ce50*/  ISETP.GE.AND P0, PT, R17, R5, PT ;  /* 0x000000051100720c */ /* 0x000fe20003f06270 */
[----:B------:R-:W-:Y:S02]  /*1ce60*/  IMAD.MOV.U32 R13, RZ, RZ, R0 ;  /* 0x000000ffff0d7224 */ /* 0x000fe400078e0000 */
[----:B------:R-:W-:-:S10]  /*1ce70*/  IMAD.MOV.U32 R2, RZ, RZ, R14 ;  /* 0x000000ffff027224 */ /* 0x000fd400078e000e */
[----:B------:R-:W-:Y:S05]  /*1ce80*/  WARPSYNC.COLLECTIVE R15, `(.L_x_14620) ;  /* 0x000000000f087348 */ /* 0x000fea0003c00000 */
[----:B------:R0:W1:Y:S02]  /*1ce90*/  SHFL.IDX P6, R14, R13, R12, R11 ;  /* 0x0000000c0d0e7389 */ /* 0x00006400000c000b */
[----:B01----:R-:W-:Y:S01]  /*1cea0*/  ENDCOLLECTIVE ;  /* 0x000000000000791b */ /* 0x003fe20003800000 */
.L_x_14620:
[----:B------:R-:W-:Y:S02]  /*1ceb0*/  IMAD.MOV.U32 R13, RZ, RZ, R4 ;  /* 0x000000ffff0d7224 */ /* 0x000fe400078e0004 */
[----:B------:R-:W-:Y:S02]  /*1cec0*/  IMAD.MOV.U32 R12, RZ, RZ, 0x1 ;  /* 0x00000001ff0c7424 */ /* 0x000fe400078e00ff */
[----:B------:R-:W-:-:S07]  /*1ced0*/  IMAD.MOV.U32 R3, RZ, RZ, R14 ;  /* 0x000000ffff037224 */ /* 0x000fce00078e000e */
[----:B------:R-:W-:Y:S05]  /*1cee0*/  WARPSYNC.COLLECTIVE R15, `(.L_x_14621) ;  /* 0x000000000f087348 */ /* 0x000fea0003c00000 */
[----:B------:R0:W1:Y:S02]  /*1cef0*/  SHFL.IDX P6, R14, R13, R12, R11 ;  /* 0x0000000c0d0e7389 */ /* 0x00006400000c000b */
[----:B01----:R-:W-:Y:S01]  /*1cf00*/  ENDCOLLECTIVE ;  /* 0x000000000000791b */ /* 0x003fe20003800000 */
.L_x_14621:
        /* <DEDUP_REMOVED lines=15> */
.L_x_14622:
[----:B------:R-:W-:Y:S02]  /*1d000*/  IMAD.MOV.U32 R13, RZ, RZ, R4 ;  /* 0x000000ffff0d7224 */ /* 0x000fe400078e0004 */
[----:B------:R-:W-:Y:S02]  /*1d010*/  IMAD.MOV.U32 R12, RZ, RZ, 0x2 ;  /* 0x00000002ff0c7424 */ /* 0x000fe400078e00ff */
[----:B------:R-:W-:-:S07]  /*1d020*/  IMAD.MOV.U32 R3, RZ, RZ, R14 ;  /* 0x000000ffff037224 */ /* 0x000fce00078e000e */
[----:B------:R-:W-:Y:S05]  /*1d030*/  WARPSYNC.COLLECTIVE R15, `(.L_x_14623) ;  /* 0x000000000f087348 */ /* 0x000fea0003c00000 */
[----:B------:R0:W1:Y:S02]  /*1d040*/  SHFL.IDX P6, R14, R13, R12, R11 ;  /* 0x0000000c0d0e7389 */ /* 0x00006400000c000b */
[----:B01----:R-:W-:Y:S01]  /*1d050*/  ENDCOLLECTIVE ;  /* 0x000000000000791b */ /* 0x003fe20003800000 */
.L_x_14623:
        /* <DEDUP_REMOVED lines=16> */
.L_x_14624:
[----:B------:R-:W-:Y:S02]  /*1d160*/  IMAD.MOV.U32 R13, RZ, RZ, R4 ;  /* 0x000000ffff0d7224 */ /* 0x000fe400078e0004 */
[----:B------:R-:W-:Y:S02]  /*1d170*/  IMAD.MOV.U32 R12, RZ, RZ, 0x3 ;  /* 0x00000003ff0c7424 */ /* 0x000fe400078e00ff */
[----:B------:R-:W-:-:S07]  /*1d180*/  IMAD.MOV.U32 R3, RZ, RZ, R14 ;  /* 0x000000ffff037224 */ /* 0x000fce00078e000e */
[----:B------:R-:W-:Y:S05]  /*1d190*/  WARPSYNC.COLLECTIVE R15, `(.L_x_14625) ;  /* 0x000000000f087348 */ /* 0x000fea0003c00000 */
[----:B------:R0:W1:Y:S02]  /*1d1a0*/  SHFL.IDX P6, R14, R13, R12, R11 ;  /* 0x0000000c0d0e7389 */ /* 0x00006400000c000b */
[----:B01----:R-:W-:Y:S01]  /*1d1b0*/  ENDCOLLECTIVE ;  /* 0x000000000000791b */ /* 0x003fe20003800000 */
.L_x_14625:
        /* <DEDUP_REMOVED lines=16> */
.L_x_14626:
[----:B------:R-:W-:Y:S02]  /*1d2c0*/  IMAD.MOV.U32 R13, RZ, RZ, R4 ;  /* 0x000000ffff0d7224 */ /* 0x000fe400078e0004 */
[----:B------:R-:W-:Y:S02]  /*1d2d0*/  IMAD.MOV.U32 R12, RZ, RZ, 0x4 ;  /* 0x00000004ff0c7424 */ /* 0x000fe400078e00ff */
[----:B------:R-:W-:-:S07]  /*1d2e0*/  IMAD.MOV.U32 R3, RZ, RZ, R14 ;  /* 0x000000ffff037224 */ /* 0x000fce00078e000e */
[----:B------:R-:W-:Y:S05]  /*1d2f0*/  WARPSYNC.COLLECTIVE R15, `(.L_x_14627) ;  /* 0x000000000f087348 */ /* 0x000fea0003c00000 */
[----:B------:R0:W1:Y:S02]  /*1d300*/  SHFL.IDX P6, R14, R13, R12, R11 ;  /* 0x0000000c0d0e7389 */ /* 0x00006400000c000b */
[----:B01----:R-:W-:Y:S01]  /*1d310*/  ENDCOLLECTIVE ;  /* 0x000000000000791b */ /* 0x003fe20003800000 */
.L_x_14627:
        /* <DEDUP_REMOVED lines=16> */
.L_x_14628:
[----:B------:R-:W-:Y:S02]  /*1d420*/  IMAD.MOV.U32 R13, RZ, RZ, R4 ;  /* 0x000000ffff0d7224 */ /* 0x000fe400078e0004 */
[----:B------:R-:W-:Y:S02]  /*1d430*/  IMAD.MOV.U32 R12, RZ, RZ, 0x5 ;  /* 0x00000005ff0c7424 */ /* 0x000fe400078e00ff */
[----:B------:R-:W-:-:S07]  /*1d440*/  IMAD.MOV.U32 R3, RZ, RZ, R14 ;  /* 0x000000ffff037224 */ /* 0x000fce00078e000e */
[----:B------:R-:W-:Y:S05]  /*1d450*/  WARPSYNC.COLLECTIVE R15, `(.L_x_14629) ;  /* 0x000000000f087348 */ /* 0x000fea0003c00000 */
[----:B------:R0:W1:Y:S02]  /*1d460*/  SHFL.IDX P6, R14, R13, R12, R11 ;  /* 0x0000000c0d0e7389 */ /* 0x00006400000c000b */
[----:B01----:R-:W-:Y:S01]  /*1d470*/  ENDCOLLECTIVE ;  /* 0x000000000000791b */ /* 0x003fe20003800000 */
.L_x_14629:
        /* <DEDUP_REMOVED lines=16> */
.L_x_14630:
[----:B------:R-:W-:Y:S02]  /*1d580*/  IMAD.MOV.U32 R13, RZ, RZ, R4 ;  /* 0x000000ffff0d7224 */ /* 0x000fe400078e0004 */
[----:B------:R-:W-:Y:S02]  /*1d590*/  IMAD.MOV.U32 R12, RZ, RZ, 0x6 ;  /* 0x00000006ff0c7424 */ /* 0x000fe400078e00ff */
[----:B------:R-:W-:-:S07]  /*1d5a0*/  IMAD.MOV.U32 R3, RZ, RZ, R14 ;  /* 0x000000ffff037224 */ /* 0x000fce00078e000e */
[----:B------:R-:W-:Y:S05]  /*1d5b0*/  WARPSYNC.COLLECTIVE R15, `(.L_x_14631) ;  /* 0x000000000f087348 */ /* 0x000fea0003c00000 */
[----:B------:R0:W1:Y:S02]  /*1d5c0*/  SHFL.IDX P6, R14, R13, R12, R11 ;  /* 0x0000000c0d0e7389 */ /* 0x00006400000c000b */
[----:B01----:R-:W-:Y:S01]  /*1d5d0*/  ENDCOLLECTIVE ;  /* 0x000000000000791b */ /* 0x003fe20003800000 */
.L_x_14631:
        /* <DEDUP_REMOVED lines=16> */
.L_x_14632:
[----:B------:R-:W-:Y:S02]  /*1d6e0*/  IMAD.MOV.U32 R13, RZ, RZ, R4 ;  /* 0x000000ffff0d7224 */ /* 0x000fe400078e0004 */
[----:B------:R-:W-:Y:S02]  /*1d6f0*/  IMAD.MOV.U32 R12, RZ, RZ, 0x7 ;  /* 0x00000007ff0c7424 */ /* 0x000fe400078e00ff */
[----:B------:R-:W-:-:S07]  /*1d700*/  IMAD.MOV.U32 R3, RZ, RZ, R14 ;  /* 0x000000ffff037224 */ /* 0x000fce00078e000e */
[----:B------:R-:W-:Y:S05]  /*1d710*/  WARPSYNC.COLLECTIVE R15, `(.L_x_14633) ;  /* 0x000000000f087348 */ /* 0x000fea0003c00000 */
[----:B------:R0:W1:Y:S02]  /*1d720*/  SHFL.IDX P6, R14, R13, R12, R11 ;  /* 0x0000000c0d0e7389 */ /* 0x00006400000c000b */
[----:B01----:R-:W-:Y:S01]  /*1d730*/  ENDCOLLECTIVE ;  /* 0x000000000000791b */ /* 0x003fe20003800000 */
.L_x_14633:
        /* <DEDUP_REMOVED lines=10> */
.L_x_14634:
[----:B------:R-:W-:Y:S01]  /*1d7e0*/  @!PT LDS RZ, [RZ] ;  /* 0x00000000fffff984 */ /* 0x000fe20000000800 */
[----:B------:R-:W-:Y:S01]  /*1d7f0*/  @!PT LDS RZ, [RZ] ;  /* 0x00000000fffff984 */ /* 0x000fe20000000800 */
[----:B------:R-:W-:Y:S01]  /*1d800*/  @!PT LDS RZ, [RZ] ;  /* 0x00000000fffff984 */ /* 0x000fe20000000800 */
[----:B------:R0:W-:Y:S01]  /*1d810*/  @!P0 LDGSTS.E.BYPASS.LTC128B.128 [R8+0x1b400], desc[UR40][R2.64], !P1 ;  /* 0x1b40000002088fae */ /* 0x0001e2000c901d68 */
[----:B------:R-:W-:Y:S01]  /*1d820*/  IMAD.MOV.U32 R0, RZ, RZ, R14 ;  /* 0x000000ffff007224 */ /* 0x000fe200078e000e */
[----:B------:R-:W-:Y:S06]  /*1d830*/  BRA `(.L_x_14635) ;  /* 0xffffffa400c47947 */ /* 0x000fec000383ffff */
.L_x_14472:
[----:B0-----:R0:W2:Y:S02]  /*1d840*/  SYNCS.PHASECHK.TRANS64.TRYWAIT P0, [R23+URZ+0x22820], R0 ;  /* 0x02282000170075a7 */ /* 0x0010a4000800017f */
[----:B--2---:R-:W-:Y:S05]  /*1d850*/  @!P0 NANOSLEEP.SYNCS 0x989680 ;  /* 0x009896800000895d */ /* 0x004fea0003900000 */
[----:B------:R-:W2:Y:S02]  /*1d860*/  @!P0 SYNCS.PHASECHK.TRANS64 P0, [R23+URZ+0x22820], R0 ;  /* 0x02282000170085a7 */ /* 0x000ea4000800007f */
[----:B--2---:R-:W-:Y:S05]  /*1d870*/  @!P0 BRA `(.L_x_14472) ;  /* 0xfffffffc00f08947 */ /* 0x004fea000383ffff */
[----:B------:R-:W-:Y:S05]  /*1d880*/  BRA `(.L_x_14636) ;  /* 0xffffffa800207947 */ /* 0x000fea000383ffff */
.L_x_14475:
[----:B--2---:R2:W3:Y:S02]  /*1d890*/  SYNCS.PHASECHK.TRANS64.TRYWAIT P0, [R32+URZ+0x22860], R3 ;  /* 0x02286003200075a7 */ /* 0x0044e4000800017f */
[----:B---3--:R-:W-:Y:S05]  /*1d8a0*/  @!P0 NANOSLEEP.SYNCS 0x989680 ;  /* 0x009896800000895d */ /* 0x008fea0003900000 */
[----:B------:R-:W3:Y:S02]  /*1d8b0*/  @!P0 SYNCS.PHASECHK.TRANS64 P0, [R32+URZ+0x22860], R3 ;  /* 0x02286003200085a7 */ /* 0x000ee4000800007f */
[----:B---3--:R-:W-:Y:S05]  /*1d8c0*/  @!P0 BRA `(.L_x_14475) ;  /* 0xfffffffc00f08947 */ /* 0x008fea000383ffff */
[----:B------:R-:W-:Y:S05]  /*1d8d0*/  BRA `(.L_x_14637) ;  /* 0xffffffa800307947 */ /* 0x000fea000383ffff */
.L_x_14476:
        /* <DEDUP_REMOVED lines=8> */
.L_x_14639:
[----:B------:R-:W-:Y:S05]  /*1d960*/  BSYNC B0 ;  /* 0x0000000000007941 */ /* 0x000fea0003800000 */
.L_x_14638:
        /* <DEDUP_REMOVED lines=13> */
.L_x_14640:
[----:B------:R-:W-:Y:S02]  /*1da40*/  IMAD.MOV.U32 R13, RZ, RZ, R6 ;  /* 0x000000ffff0d7224 */ /* 0x000fe400078e0006 */
[----:B------:R-:W-:Y:S02]  /*1da50*/  IMAD.MOV.U32 R12, RZ, RZ, 0x1 ;  /* 0x00000001ff0c7424 */ /* 0x000fe400078e00ff */
[----:B------:R-:W-:-:S05]  /*1da60*/  IMAD.SHL.U32 R7, R7, 0x8, RZ ;  /* 0x0000000807077824 */ /* 0x000fca00078e00ff */
[----:B------:R-:W-:-:S05]  /*1da70*/  LOP3.LUT R7, R7, 0x38, RZ, 0xc0, !PT ;  /* 0x0000003807077812 */ /* 0x000fca00078ec0ff */
[----:B------:R-:W-:Y:S01]  /*1da80*/  IMAD.SHL.U32 R0, R7, 0x2, RZ ;  /* 0x0000000207007824 */ /* 0x000fe200078e00ff */
[----:B------:R-:W-:-:S04]  /*1da90*/  LOP3.LUT R7, R35, 0x1, RZ, 0xc0, !PT ;  /* 0x0000000123077812 */ /* 0x000fc800078ec0ff */
[----:B------:R-:W-:Y:S02]  /*1daa0*/  IADD3 R2, P0, R14, R0, RZ ;  /* 0x000000000e027210 */ /* 0x000fe40007f1e0ff */
[----:B------:R-:W-:-:S13]  /*1dab0*/  ISETP.NE.U32.AND P3, PT, R7, 0x1, PT ;  /* 0x000000010700780c */ /* 0x000fda0003f65070 */
[----:B------:R-:W-:Y:S05]  /*1dac0*/  WARPSYNC.COLLECTIVE R15, `(.L_x_14641) ;  /* 0x000000000f087348 */ /* 0x000fea0003c00000 */
[----:B------:R0:W1:Y:S02]  /*1dad0*/  SHFL.IDX P6, R14, R13, R12, R11 ;  /* 0x0000000c0d0e7389 */ /* 0x00006400000c000b */
[----:B01----:R-:W-:Y:S01]  /*1dae0*/  ENDCOLLECTIVE ;  /* 0x000000000000791b */ /* 0x003fe20003800000 */
.L_x_14641:
        /* <DEDUP_REMOVED lines=17> */
.L_x_14642:
[----:B------:R-:W-:Y:S02]  /*1dc00*/  IMAD.MOV.U32 R13, RZ, RZ, R6 ;  /* 0x000000ffff0d7224 */ /* 0x000fe400078e0006 */
[----:B------:R-:W-:Y:S01]  /*1dc10*/  IMAD.MOV.U32 R12, RZ, RZ, 0x2 ;  /* 0x00000002ff0c7424 */ /* 0x000fe200078e00ff */
[----:B------:R-:W-:-:S13]  /*1dc20*/  IADD3 R2, P4, R14, R0, RZ ;  /* 0x000000000e027210 */ /* 0x000fda0007f9e0ff */
[----:B------:R-:W-:Y:S05]  /*1dc30*/  WARPSYNC.COLLECTIVE R15, `(.L_x_14643) ;  /* 0x000000000f087348 */ /* 0x000fea0003c00000 */
[----:B------:R0:W1:Y:S02]  /*1dc40*/  SHFL.IDX P6, R14, R13, R12, R11 ;  /* 0x0000000c0d0e7389 */ /* 0x00006400000c000b */
[----:B01----:R-:W-:Y:S01]  /*1dc50*/  ENDCOLLECTIVE ;  /* 0x000000000000791b */ /* 0x003fe20003800000 */
.L_x_14643:
        /* <DEDUP_REMOVED lines=17> */
.L_x_14644:
[----:B------:R-:W-:Y:S02]  /*1dd70*/  IMAD.MOV.U32 R13, RZ, RZ, R6 ;  /* 0x000000ffff0d7224 */ /* 0x000fe400078e0006 */
[----:B------:R-:W-:Y:S01]  /*1dd80*/  IMAD.MOV.U32 R12, RZ, RZ, 0x3 ;  /* 0x00000003ff0c7424 */ /* 0x000fe200078e00ff */
[----:B------:R-:W-:-:S13]  /*1dd90*/  IADD3 R2, P4, R14, R0, RZ ;  /* 0x000000000e027210 */ /* 0x000fda0007f9e0ff */
[----:B------:R-:W-:Y:S05]  /*1dda0*/  WARPSYNC.COLLECTIVE R15, `(.L_x_14645) ;  /* 0x000000000f087348 */ /* 0x000fea0003c00000 */
[----:B------:R0:W1:Y:S02]  /*1ddb0*/  SHFL.IDX P6, R14, R13, R12, R11 ;  /* 0x0000000c0d0e7389 */ /* 0x00006400000c000b */
[----:B01----:R-:W-:Y:S01]  /*1ddc0*/  ENDCOLLECTIVE ;  /* 0x000000000000791b */ /* 0x003fe20003800000 */
.L_x_14645:
[----:B------:R-:W-:Y:S02]  /*1ddd0*/  IADD3.X R3, RZ, R3, RZ, P4, !PT ;  /* 0x00000003ff037210 */ /* 0x000fe400027fe4ff */
        /* <DEDUP_REMOVED lines=16> */
.L_x_14646:
[----:B------:R-:W-:Y:S02]  /*1dee0*/  IMAD.MOV.U32 R13, RZ, RZ, R6 ;  /* 0x000000ffff0d7224 */ /* 0x000fe400078e0006 */
[----:B------:R-:W-:Y:S01]  /*1def0*/  IMAD.MOV.U32 R12, RZ, RZ, 0x4 ;  /* 0x00000004ff0c7424 */ /* 0x000fe200078e00ff */
[----:B------:R-:W-:-:S13]  /*1df00*/  IADD3 R2, P4, R14, R0, RZ ;  /* 0x000000000e027210 */ /* 0x000fda0007f9e0ff */
[----:B------:R-:W-:Y:S05]  /*1df10*/  WARPSYNC.COLLECTIVE R15, `(.L_x_14647) ;  /* 0x000000000f087348 */ /* 0x000fea0003c00000 */
[----:B------:R0:W1:Y:S02]  /*1df20*/  SHFL.IDX P6, R14, R13, R12, R11 ;  /* 0x0000000c0d0e7389 */ /* 0x00006400000c000b */
[----:B01----:R-:W-:Y:S01]  /*1df30*/  ENDCOLLECTIVE ;  /* 0x000000000000791b */ /* 0x003fe20003800000 */
.L_x_14647:
        /* <DEDUP_REMOVED lines=17> */
.L_x_14648:
[----:B------:R-:W-:Y:S02]  /*1e050*/  IMAD.MOV.U32 R13, RZ, RZ, R6 ;  /* 0x000000ffff0d7224 */ /* 0x000fe400078e0006 */
[----:B------:R-:W-:Y:S01]  /*1e060*/  IMAD.MOV.U32 R12, RZ, RZ, 0x5 ;  /* 0x00000005ff0c7424 */ /* 0x000fe200078e00ff */
[----:B------:R-:W-:-:S13]  /*1e070*/  IADD3 R2, P4, R14, R0, RZ ;  /* 0x000000000e027210 */ /* 0x000fda0007f9e0ff */
[----:B------:R-:W-:Y:S05]  /*1e080*/  WARPSYNC.COLLECTIVE R15, `(.L_x_14649) ;  /* 0x000000000f087348 */ /* 0x000fea0003c00000 */
[----:B------:R0:W1:Y:S02]  /*1e090*/  SHFL.IDX P6, R14, R13, R12, R11 ;  /* 0x0000000c0d0e7389 */ /* 0x00006400000c000b */
[----:B01----:R-:W-:Y:S01]  /*1e0a0*/  ENDCOLLECTIVE ;  /* 0x000000000000791b */ /* 0x003fe20003800000 */
.L_x_14649:
        /* <DEDUP_REMOVED lines=12> */
.L_x_14650:
        /* <DEDUP_REMOVED lines=9> */
.L_x_14483:
[----:B0-----:R0:W1:Y:S02]  /*1e200*/  SYNCS.PHASECHK.TRANS64.TRYWAIT P0, [R4+URZ+0x22840], R21 ;  /* 0x02284015040075a7 */ /* 0x001064000800017f */
[----:B-1----:R-:W-:Y:S05]  /*1e210*/  @!P0 NANOSLEEP.SYNCS 0x989680 ;  /* 0x009896800000895d */ /* 0x002fea0003900000 */
[----:B------:R-:W1:Y:S02]  /*1e220*/  @!P0 SYNCS.PHASECHK.TRANS64 P0, [R4+URZ+0x22840], R21 ;  /* 0x02284015040085a7 */ /* 0x000e64000800007f */
[----:B-1----:R-:W-:Y:S05]  /*1e230*/  @!P0 BRA `(.L_x_14483) ;  /* 0xfffffffc00f08947 */ /* 0x002fea000383ffff */
[----:B------:R-:W-:Y:S05]  /*1e240*/  BRA `(.L_x_14652) ;  /* 0xffffffa800987947 */ /* 0x000fea000383ffff */
.L_x_14484:
        /* <DEDUP_REMOVED lines=8> */
.L_x_14654:
[----:B------:R-:W-:Y:S05]  /*1e2d0*/  BSYNC B1 ;  /* 0x0000000000017941 */ /* 0x000fea0003800000 */
.L_x_14653:
        /* <DEDUP_REMOVED lines=9> */
.L_x_14655:
[----:B------:R-:W-:Y:S02]  /*1e370*/  IMAD.MOV.U32 R13, RZ, RZ, R9 ;  /* 0x000000ffff0d7224 */ /* 0x000fe400078e0009 */
[----:B------:R-:W-:Y:S02]  /*1e380*/  IMAD.MOV.U32 R12, RZ, RZ, 0x1 ;  /* 0x00000001ff0c7424 */ /* 0x000fe400078e00ff */
[----:B------:R-:W-:-:S07]  /*1e390*/  IMAD.MOV.U32 R2, RZ, RZ, R14 ;  /* 0x000000ffff027224 */ /* 0x000fce00078e000e */
[----:B------:R-:W-:Y:S05]  /*1e3a0*/  WARPSYNC.COLLECTIVE R15, `(.L_x_14656) ;  /* 0x000000000f087348 */ /* 0x000fea0003c00000 */
[----:B------:R0:W1:Y:S02]  /*1e3b0*/  SHFL.IDX P6, R14, R13, R12, R11 ;  /* 0x0000000c0d0e7389 */ /* 0x00006400000c000b */
[----:B01----:R-:W-:Y:S01]  /*1e3c0*/  ENDCOLLECTIVE ;  /* 0x000000000000791b */ /* 0x003fe20003800000 */
.L_x_14656:
        /* <DEDUP_REMOVED lines=11> */
.L_x_14657:
[----:B------:R-:W-:Y:S02]  /*1e480*/  IMAD.MOV.U32 R13, RZ, RZ, R9 ;  /* 0x000000ffff0d7224 */ /* 0x000fe400078e0009 */
[----:B------:R-:W-:Y:S02]  /*1e490*/  IMAD.MOV.U32 R12, RZ, RZ, 0x2 ;  /* 0x00000002ff0c7424 */ /* 0x000fe400078e00ff */
[----:B------:R-:W-:-:S07]  /*1e4a0*/  IMAD.MOV.U32 R2, RZ, RZ, R14 ;  /* 0x000000ffff027224 */ /* 0x000fce00078e000e */
[----:B------:R-:W-:Y:S05]  /*1e4b0*/  WARPSYNC.COLLECTIVE R15, `(.L_x_14658) ;  /* 0x000000000f087348 */ /* 0x000fea0003c00000 */
[----:B------:R0:W1:Y:S02]  /*1e4c0*/  SHFL.IDX P6, R14, R13, R12, R11 ;  /* 0x0000000c0d0e7389 */ /* 0x00006400000c000b */
[----:B01----:R-:W-:Y:S01]  /*1e4d0*/  ENDCOLLECTIVE ;  /* 0x000000000000791b */ /* 0x003fe20003800000 */
.L_x_14658:
        /* <DEDUP_REMOVED lines=11> */
.L_x_14659:
[----:B------:R-:W-:Y:S02]  /*1e590*/  IMAD.MOV.U32 R13, RZ, RZ, R9 ;  /* 0x000000ffff0d7224 */ /* 0x000fe400078e0009 */
[----:B------:R-:W-:Y:S02]  /*1e5a0*/  IMAD.MOV.U32 R12, RZ, RZ, 0x3 ;  /* 0x00000003ff0c7424 */ /* 0x000fe400078e00ff */
[----:B------:R-:W-:-:S07]  /*1e5b0*/  IMAD.MOV.U32 R2, RZ, RZ, R14 ;  /* 0x000000ffff027224 */ /* 0x000fce00078e000e */
[----:B------:R-:W-:Y:S05]  /*1e5c0*/  WARPSYNC.COLLECTIVE R15, `(.L_x_14660) ;  /* 0x000000000f087348 */ /* 0x000fea0003c00000 */
[----:B------:R0:W1:Y:S02]  /*1e5d0*/  SHFL.IDX P6, R14, R13, R12, R11 ;  /* 0x0000000c0d0e7389 */ /* 0x00006400000c000b */
[----:B01----:R-:W-:Y:S01]  /*1e5e0*/  ENDCOLLECTIVE ;  /* 0x000000000000791b */ /* 0x003fe20003800000 */
.L_x_14660:
        /* <DEDUP_REMOVED lines=11> */
.L_x_14661:
[----:B------:R-:W-:Y:S02]  /*1e6a0*/  IMAD.MOV.U32 R13, RZ, RZ, R9 ;  /* 0x000000ffff0d7224 */ /* 0x000fe400078e0009 */
[----:B------:R-:W-:Y:S02]  /*1e6b0*/  IMAD.MOV.U32 R12, RZ, RZ, 0x4 ;  /* 0x00000004ff0c7424 */ /* 0x000fe400078e00ff */
[----:B------:R-:W-:-:S07]  /*1e6c0*/  IMAD.MOV.U32 R2, RZ, RZ, R14 ;  /* 0x000000ffff027224 */ /* 0x000fce00078e000e */
[----:B------:R-:W-:Y:S05]  /*1e6d0*/  WARPSYNC.COLLECTIVE R15, `(.L_x_14662) ;  /* 0x000000000f087348 */ /* 0x000fea0003c00000 */
[----:B------:R0:W1:Y:S02]  /*1e6e0*/  SHFL.IDX P6, R14, R13, R12, R11 ;  /* 0x0000000c0d0e7389 */ /* 0x00006400000c000b */
[----:B01----:R-:W-:Y:S01]  /*1e6f0*/  ENDCOLLECTIVE ;  /* 0x000000000000791b */ /* 0x003fe20003800000 */
.L_x_14662:
        /* <DEDUP_REMOVED lines=11> */
.L_x_14663:
[----:B------:R-:W-:Y:S02]  /*1e7b0*/  IMAD.MOV.U32 R13, RZ, RZ, R9 ;  /* 0x000000ffff0d7224 */ /* 0x000fe400078e0009 */
[----:B------:R-:W-:Y:S02]  /*1e7c0*/  IMAD.MOV.U32 R12, RZ, RZ, 0x5 ;  /* 0x00000005ff0c7424 */ /* 0x000fe400078e00ff */
[----:B------:R-:W-:-:S07]  /*1e7d0*/  IMAD.MOV.U32 R2, RZ, RZ, R14 ;  /* 0x000000ffff027224 */ /* 0x000fce00078e000e */
[----:B------:R-:W-:Y:S05]  /*1e7e0*/  WARPSYNC.COLLECTIVE R15, `(.L_x_14664) ;  /* 0x000000000f087348 */ /* 0x000fea0003c00000 */
[----:B------:R0:W1:Y:S02]  /*1e7f0*/  SHFL.IDX P6, R14, R13, R12, R11 ;  /* 0x0000000c0d0e7389 */ /* 0x00006400000c000b */
[----:B01----:R-:W-:Y:S01]  /*1e800*/  ENDCOLLECTIVE ;  /* 0x000000000000791b */ /* 0x003fe20003800000 */
.L_x_14664:
        /* <DEDUP_REMOVED lines=11> */
.L_x_14665:
[----:B------:R-:W-:Y:S01]  /*1e8c0*/  IMAD.MOV.U32 R2, RZ, RZ, R14 ;  /* 0x000000ffff027224 */ /* 0x000fe200078e000e */
[----:B------:R-:W-:Y:S06]  /*1e8d0*/  BRA `(.L_x_14666) ;  /* 0xffffffa400c87947 */ /* 0x000fec000383ffff */
.L_x_14489:
[----:B---3--:R3:W4:Y:S02]  /*1e8e0*/  SYNCS.PHASECHK.TRANS64.TRYWAIT P0, [R4+URZ+0x22860], R21 ;  /* 0x02286015040075a7 */ /* 0x008724000800017f */
[----:B----4-:R-:W-:Y:S05]  /*1e8f0*/  @!P0 NANOSLEEP.SYNCS 0x989680 ;  /* 0x009896800000895d */ /* 0x010fea0003900000 */
[----:B------:R-:W4:Y:S02]  /*1e900*/  @!P0 SYNCS.PHASECHK.TRANS64 P0, [R4+URZ+0x22860], R21 ;  /* 0x02286015040085a7 */ /* 0x000f24000800007f */
[----:B----4-:R-:W-:Y:S05]  /*1e910*/  @!P0 BRA `(.L_x_14489) ;  /* 0xfffffffc00f08947 */ /* 0x010fea000383ffff */
[----:B------:R-:W-:Y:S05]  /*1e920*/  BRA `(.L_x_14667) ;  /* 0xffffffa800187947 */ /* 0x000fea000383ffff */
.L_x_14490:
        /* <DEDUP_REMOVED lines=8> */
.L_x_14669:
[----:B------:R-:W-:Y:S05]  /*1e9b0*/  BSYNC B1 ;  /* 0x0000000000017941 */ /* 0x000fea0003800000 */
.L_x_14668:
        /* <DEDUP_REMOVED lines=9> */
.L_x_14670:
[----:B------:R-:W-:Y:S02]  /*1ea50*/  IMAD.MOV.U32 R13, RZ, RZ, R7 ;  /* 0x000000ffff0d7224 */ /* 0x000fe400078e0007 */
[----:B------:R-:W-:Y:S01]  /*1ea60*/  IMAD.MOV.U32 R12, RZ, RZ, 0x1 ;  /* 0x00000001ff0c7424 */ /* 0x000fe200078e00ff */
[----:B------:R-:W-:-:S13]  /*1ea70*/  IADD3 R2, P0, R14, R0, RZ ;  /* 0x000000000e027210 */ /* 0x000fda0007f1e0ff */
[----:B------:R-:W-:Y:S05]  /*1ea80*/  WARPSYNC.COLLECTIVE R15, `(.L_x_14671) ;  /* 0x000000000f087348 */ /* 0x000fea0003c00000 */
[----:B------:R0:W1:Y:S02]  /*1ea90*/  SHFL.IDX P6, R14, R13, R12, R11 ;  /* 0x0000000c0d0e7389 */ /* 0x00006400000c000b */
[----:B01----:R-:W-:Y:S01]  /*1eaa0*/  ENDCOLLECTIVE ;  /* 0x000000000000791b */ /* 0x003fe20003800000 */
.L_x_14671:
        /* <DEDUP_REMOVED lines=13> */
.L_x_14672:
[----:B------:R-:W-:Y:S02]  /*1eb80*/  IMAD.MOV.U32 R13, RZ, RZ, R7 ;  /* 0x000000ffff0d7224 */ /* 0x000fe400078e0007 */
[----:B------:R-:W-:Y:S01]  /*1eb90*/  IMAD.MOV.U32 R12, RZ, RZ, 0x2 ;  /* 0x00000002ff0c7424 */ /* 0x000fe200078e00ff */
[----:B------:R-:W-:-:S13]  /*1eba0*/  IADD3 R2, P0, R14, R0, RZ ;  /* 0x000000000e027210 */ /* 0x000fda0007f1e0ff */
[----:B------:R-:W-:Y:S05]  /*1ebb0*/  WARPSYNC.COLLECTIVE R15, `(.L_x_14673) ;  /* 0x000000000f087348 */ /* 0x000fea0003c00000 */
[----:B------:R0:W1:Y:S02]  /*1ebc0*/  SHFL.IDX P6, R14, R13, R12, R11 ;  /* 0x0000000c0d0e7389 */ /* 0x00006400000c000b */
[----:B01----:R-:W-:Y:S01]  /*1ebd0*/  ENDCOLLECTIVE ;  /* 0x000000000000791b */ /* 0x003fe20003800000 */
.L_x_14673:
        /* <DEDUP_REMOVED lines=13> */
.L_x_14674:
[----:B------:R-:W-:Y:S02]  /*1ecb0*/  IMAD.MOV.U32 R13, RZ, RZ, R7 ;  /* 0x000000ffff0d7224 */ /* 0x000fe400078e0007 */
[----:B------:R-:W-:Y:S01]  /*1ecc0*/  IMAD.MOV.U32 R12, RZ, RZ, 0x3 ;  /* 0x00000003ff0c7424 */ /* 0x000fe200078e00ff */
[----:B------:R-:W-:-:S13]  /*1ecd0*/  IADD3 R2, P0, R14, R0, RZ ;  /* 0x000000000e027210 */ /* 0x000fda0007f1e0ff */
[----:B------:R-:W-:Y:S05]  /*1ece0*/  WARPSYNC.COLLECTIVE R15, `(.L_x_14675) ;  /* 0x000000000f087348 */ /* 0x000fea0003c00000 */
[----:B------:R0:W1:Y:S02]  /*1ecf0*/  SHFL.IDX P6, R14, R13, R12, R11 ;  /* 0x0000000c0d0e7389 */ /* 0x00006400000c000b */
[----:B01----:R-:W-:Y:S01]  /*1ed00*/  ENDCOLLECTIVE ;  /* 0x000000000000791b */ /* 0x003fe20003800000 */
.L_x_14675:
        /* <DEDUP_REMOVED lines=13> */
.L_x_14676:
[----:B------:R-:W-:Y:S02]  /*1ede0*/  IMAD.MOV.U32 R13, RZ, RZ, R7 ;  /* 0x000000ffff0d7224 */ /* 0x000fe400078e0007 */
[----:B------:R-:W-:Y:S01]  /*1edf0*/  IMAD.MOV.U32 R12, RZ, RZ, 0x4 ;  /* 0x00000004ff0c7424 */ /* 0x000fe200078e00ff */
[----:B------:R-:W-:-:S13]  /*1ee00*/  IADD3 R2, P0, R14, R0, RZ ;  /* 0x000000000e027210 */ /* 0x000fda0007f1e0ff */
[----:B------:R-:W-:Y:S05]  /*1ee10*/  WARPSYNC.COLLECTIVE R15, `(.L_x_14677) ;  /* 0x000000000f087348 */ /* 0x000fea0003c00000 */
[----:B------:R0:W1:Y:S02]  /*1ee20*/  SHFL.IDX P6, R14, R13, R12, R11 ;  /* 0x0000000c0d0e7389 */ /* 0x00006400000c000b */
[----:B01----:R-:W-:Y:S01]  /*1ee30*/  ENDCOLLECTIVE ;  /* 0x000000000000791b */ /* 0x003fe20003800000 */
.L_x_14677:
        /* <DEDUP_REMOVED lines=13> */
.L_x_14678:
[----:B------:R-:W-:Y:S02]  /*1ef10*/  IMAD.MOV.U32 R13, RZ, RZ, R7 ;  /* 0x000000ffff0d7224 */ /* 0x000fe400078e0007 */
[----:B------:R-:W-:Y:S01]  /*1ef20*/  IMAD.MOV.U32 R12, RZ, RZ, 0x5 ;  /* 0x00000005ff0c7424 */ /* 0x000fe200078e00ff */
[----:B------:R-:W-:-:S13]  /*1ef30*/  IADD3 R2, P0, R14, R0, RZ ;  /* 0x000000000e027210 */ /* 0x000fda0007f1e0ff */
[----:B------:R-:W-:Y:S05]  /*1ef40*/  WARPSYNC.COLLECTIVE R15, `(.L_x_14679) ;  /* 0x000000000f087348 */ /* 0x000fea0003c00000 */
[----:B------:R0:W1:Y:S02]  /*1ef50*/  SHFL.IDX P6, R14, R13, R12, R11 ;  /* 0x0000000c0d0e7389 */ /* 0x00006400000c000b */
[----:B01----:R-:W-:Y:S01]  /*1ef60*/  ENDCOLLECTIVE ;  /* 0x000000000000791b */ /* 0x003fe20003800000 */
.L_x_14679:
        /* <DEDUP_REMOVED lines=13> */
.L_x_14680:
[----:B------:R-:W-:Y:S05]  /*1f040*/  BRA `(.L_x_14681) ;  /* 0xffffffa400647947 */ /* 0x000fea000383ffff */
.L_x_14498:
        /* <DEDUP_REMOVED lines=8> */
.L_x_14683:
[----:B------:R-:W-:Y:S05]  /*1f0d0*/  BSYNC B0 ;  /* 0x0000000000007941 */ /* 0x000fea0003800000 */
.L_x_14682:
        /* <DEDUP_REMOVED lines=9> */
.L_x_14684:
        /* <DEDUP_REMOVED lines=18> */
.L_x_14685:
[----:B------:R-:W-:Y:S01]  /*1f290*/  IMAD.MOV.U32 R12, RZ, RZ, 0x2 ;  /* 0x00000002ff0c7424 */ /* 0x000fe200078e00ff */
[----:B------:R-:W-:-:S05]  /*1f2a0*/  SEL R4, R14, RZ, P1 ;  /* 0x000000ff0e047207 */ /* 0x000fca0000800000 */
[----:B------:R-:W-:-:S04]  /*1f2b0*/  IMAD.IADD R4, R17, 0x1, R4 ;  /* 0x0000000111047824 */ /* 0x000fc800078e0204 */
[----:B------:R-:W-:-:S07]  /*1f2c0*/  IMAD.MOV.U32 R13, RZ, RZ, R4 ;  /* 0x000000ffff0d7224 */ /* 0x000fce00078e0004 */
[----:B------:R-:W-:Y:S05]  /*1f2d0*/  WARPSYNC.COLLECTIVE R15, `(.L_x_14686) ;  /* 0x000000000f087348 */ /* 0x000fea0003c00000 */
[----:B------:R0:W1:Y:S02]  /*1f2e0*/  SHFL.UP P6, R14, R13, R12, R11 ;  /* 0x0400000c0d0e7389 */ /* 0x00006400000c000b */
[----:B01----:R-:W-:Y:S01]  /*1f2f0*/  ENDCOLLECTIVE ;  /* 0x000000000000791b */ /* 0x003fe20003800000 */
.L_x_14686:
[----:B------:R-:W-:Y:S01]  /*1f300*/  IMAD.MOV.U32 R12, RZ, RZ, 0x4 ;  /* 0x00000004ff0c7424 */ /* 0x000fe200078e00ff */
[----:B------:R-:W-:-:S05]  /*1f310*/  SEL R3, R14, RZ, P2 ;  /* 0x000000ff0e037207 */ /* 0x000fca0001000000 */
[----:B------:R-:W-:-:S04]  /*1f320*/  IMAD.IADD R6, R4, 0x1, R3 ;  /* 0x0000000104067824 */ /* 0x000fc800078e0203 */
[----:B------:R-:W-:-:S07]  /*1f330*/  IMAD.MOV.U32 R13, RZ, RZ, R6 ;  /* 0x000000ffff0d7224 */ /* 0x000fce00078e0006 */
[----:B------:R-:W-:Y:S05]  /*1f340*/  WARPSYNC.COLLECTIVE R15, `(.L_x_14687) ;  /* 0x000000000f087348 */ /* 0x000fea0003c00000 */
[----:B------:R0:W1:Y:S02]  /*1f350*/  SHFL.UP P6, R14, R13, R12, R11 ;  /* 0x0400000c0d0e7389 */ /* 0x00006400000c000b */
[----:B01----:R-:W-:Y:S01]  /*1f360*/  ENDCOLLECTIVE ;  /* 0x000000000000791b */ /* 0x003fe20003800000 */
.L_x_14687:
[----:B------:R-:W-:Y:S01]  /*1f370*/  IMAD.MOV.U32 R12, RZ, RZ, 0x8 ;  /* 0x00000008ff0c7424 */ /* 0x000fe200078e00ff */
[----:B------:R-:W-:-:S05]  /*1f380*/  SEL R3, R14, RZ, P3 ;  /* 0x000000ff0e037207 */ /* 0x000fca0001800000 */
[----:B------:R-:W-:-:S04]  /*1f390*/  IMAD.IADD R2, R6, 0x1, R3 ;  /* 0x0000000106027824 */ /* 0x000fc800078e0203 */
[----:B------:R-:W-:-:S07]  /*1f3a0*/  IMAD.MOV.U32 R13, RZ, RZ, R2 ;  /* 0x000000ffff0d7224 */ /* 0x000fce00078e0002 */
[----:B------:R-:W-:Y:S05]  /*1f3b0*/  WARPSYNC.COLLECTIVE R15, `(.L_x_14688) ;  /* 0x000000000f087348 */ /* 0x000fea0003c00000 */
[----:B------:R0:W1:Y:S02]  /*1f3c0*/  SHFL.UP P6, R14, R13, R12, R11 ;  /* 0x0400000c0d0e7389 */ /* 0x00006400000c000b */
[----:B01----:R-:W-:Y:S01]  /*1f3d0*/  ENDCOLLECTIVE ;  /* 0x000000000000791b */ /* 0x003fe20003800000 */
.L_x_14688:
[----:B------:R-:W-:Y:S01]  /*1f3e0*/  IMAD.MOV.U32 R12, RZ, RZ, 0x10 ;  /* 0x00000010ff0c7424 */ /* 0x000fe200078e00ff */
[----:B------:R-:W-:-:S05]  /*1f3f0*/  SEL R3, R14, RZ, P4 ;  /* 0x000000ff0e037207 */ /* 0x000fca0002000000 */
[----:B------:R-:W-:-:S04]  /*1f400*/  IMAD.IADD R3, R2, 0x1, R3 ;  /* 0x0000000102037824 */ /* 0x000fc800078e0203 */
[----:B------:R-:W-:-:S07]  /*1f410*/  IMAD.MOV.U32 R13, RZ, RZ, R3 ;  /* 0x000000ffff0d7224 */ /* 0x000fce00078e0003 */
[----:B------:R-:W-:Y:S05]  /*1f420*/  WARPSYNC.COLLECTIVE R15, `(.L_x_14689) ;  /* 0x000000000f087348 */ /* 0x000fea0003c00000 */
[----:B------:R0:W1:Y:S02]  /*1f430*/  SHFL.UP P6, R14, R13, R12, R11 ;  /* 0x0400000c0d0e7389 */ /* 0x00006400000c000b */
[----:B01----:R-:W-:Y:S01]  /*1f440*/  ENDCOLLECTIVE ;  /* 0x000000000000791b */ /* 0x003fe20003800000 */
.L_x_14689:
        /* <DEDUP_REMOVED lines=8> */
.L_x_14690:
[----:B------:R-:W-:Y:S05]  /*1f4d0*/  BRA `(.L_x_14691) ;  /* 0xffffffa400c07947 */ /* 0x000fea000383ffff */
.L_x_14503:
        /* <DEDUP_REMOVED lines=8> */
.L_x_14693:
[----:B------:R-:W-:Y:S05]  /*1f560*/  BSYNC B0 ;  /* 0x0000000000007941 */ /* 0x000fea0003800000 */
.L_x_14692:
        /* <DEDUP_REMOVED lines=8> */
.L_x_14694:
[----:B------:R-:W-:Y:S01]  /*1f5f0*/  IMAD.MOV.U32 R12, RZ, RZ, 0x4 ;  /* 0x00000004ff0c7424 */ /* 0x000fe200078e00ff */
[----:B------:R-:W-:-:S05]  /*1f600*/  SEL R2, R14, RZ, P2 ;  /* 0x000000ff0e027207 */ /* 0x000fca0001000000 */
[----:B------:R-:W-:-:S04]  /*1f610*/  IMAD.IADD R2, R13, 0x1, R2 ;  /* 0x000000010d027824 */ /* 0x000fc800078e0202 */
[----:B------:R-:W-:-:S07]  /*1f620*/  IMAD.MOV.U32 R13, RZ, RZ, R2 ;  /* 0x000000ffff0d7224 */ /* 0x000fce00078e0002 */
[----:B------:R-:W-:Y:S05]  /*1f630*/  WARPSYNC.COLLECTIVE R15, `(.L_x_14695) ;  /* 0x000000000f087348 */ /* 0x000fea0003c00000 */
[----:B------:R0:W1:Y:S02]  /*1f640*/  SHFL.UP P6, R14, R13, R12, R11 ;  /* 0x0400000c0d0e7389 */ /* 0x00006400000c000b */
[----:B01----:R-:W-:Y:S01]  /*1f650*/  ENDCOLLECTIVE ;  /* 0x000000000000791b */ /* 0x003fe20003800000 */
.L_x_14695:
[----:B------:R-:W-:Y:S01]  /*1f660*/  IMAD.MOV.U32 R12, RZ, RZ, 0x8 ;  /* 0x00000008ff0c7424 */ /* 0x000fe200078e00ff */
[----:B------:R-:W-:-:S05]  /*1f670*/  SEL R3, R14, RZ, P3 ;  /* 0x000000ff0e037207 */ /* 0x000fca0001800000 */
[----:B------:R-:W-:-:S04]  /*1f680*/  IMAD.IADD R3, R2, 0x1, R3 ;  /* 0x0000000102037824 */ /* 0x000fc800078e0203 */
[----:B------:R-:W-:-:S07]  /*1f690*/  IMAD.MOV.U32 R13, RZ, RZ, R3 ;  /* 0x000000ffff0d7224 */ /* 0x000fce00078e0003 */
[----:B------:R-:W-:Y:S05]  /*1f6a0*/  WARPSYNC.COLLECTIVE R15, `(.L_x_14696) ;  /* 0x000000000f087348 */ /* 0x000fea0003c00000 */
[----:B------:R0:W1:Y:S02]  /*1f6b0*/  SHFL.UP P6, R14, R13, R12, R11 ;  /* 0x0400000c0d0e7389 */ /* 0x00006400000c000b */
[----:B01----:R-:W-:Y:S01]  /*1f6c0*/  ENDCOLLECTIVE ;  /* 0x000000000000791b */ /* 0x003fe20003800000 */
.L_x_14696:
[----:B------:R-:W-:Y:S01]  /*1f6d0*/  IMAD.MOV.U32 R12, RZ, RZ, 0x10 ;  /* 0x00000010ff0c7424 */ /* 0x000fe200078e00ff */
[----:B------:R-:W-:-:S05]  /*1f6e0*/  SEL R4, R14, RZ, P4 ;  /* 0x000000ff0e047207 */ /* 0x000fca0002000000 */
[----:B------:R-:W-:-:S04]  /*1f6f0*/  IMAD.IADD R4, R3, 0x1, R4 ;  /* 0x0000000103047824 */ /* 0x000fc800078e0204 */
[----:B------:R-:W-:-:S07]  /*1f700*/  IMAD.MOV.U32 R13, RZ, RZ, R4 ;  /* 0x000000ffff0d7224 */ /* 0x000fce00078e0004 */
[----:B------:R-:W-:Y:S05]  /*1f710*/  WARPSYNC.COLLECTIVE R15, `(.L_x_14697) ;  /* 0x000000000f087348 */ /* 0x000fea0003c00000 */
[----:B------:R0:W1:Y:S02]  /*1f720*/  SHFL.UP P6, R14, R13, R12, R11 ;  /* 0x0400000c0d0e7389 */ /* 0x00006400000c000b */
[----:B01----:R-:W-:Y:S01]  /*1f730*/  ENDCOLLECTIVE ;  /* 0x000000000000791b */ /* 0x003fe20003800000 */
.L_x_14697:
        /* <DEDUP_REMOVED lines=8> */
.L_x_14698:
[----:B------:R-:W-:Y:S05]  /*1f7c0*/  BRA `(.L_x_14699) ;  /* 0xffffffa400a07947 */ /* 0x000fea000383ffff */
.L_x_14505:
[----:B------:R-:W-:Y:S01]  /*1f7d0*/  BSSY B0, `(.L_x_14700) ;  /* 0x0000006000007945 */ /* 0x000fe20003800000 */
[----:B------:R-:W-:Y:S01]  /*1f7e0*/  PLOP3.LUT P6, PT, P6, PT, PT, 0x8, 0x0 ;  /* 0x000000000000781c */ /* 0x000fe200037ce170 */
[----:B------:R-:W-:-:S12]  /*1f7f0*/  IMAD.MOV.U32 R15, RZ, RZ, -0x1 ;  /* 0xffffffffff0f7424 */ /* 0x000fd800078e00ff */
[----:B01----:R-:W-:Y:S05]  /*1f800*/  WARPSYNC.COLLECTIVE R15, `(.L_x_14701) ;  /* 0x000000000f087348 */ /* 0x003fea0003c00000 */
[----:B------:R-:W-:Y:S01]  /*1f810*/  VOTE.ANY R14, PT, P6 ;  /* 0x00000000000e7806 */ /* 0x000fe200030e0100 */
[----:B01----:R-:W-:Y:S06]  /*1f820*/  ENDCOLLECTIVE ;  /* 0x000000000000791b */ /* 0x003fec0003800000 */
.L_x_14701:
[----:B------:R-:W-:Y:S05]  /*1f830*/  BSYNC B0 ;  /* 0x0000000000007941 */ /* 0x000fea0003800000 */
.L_x_14700:
        /* <DEDUP_REMOVED lines=9> */
.L_x_14702:
[----:B------:R-:W-:Y:S01]  /*1f8d0*/  IMAD.MOV.U32 R17, RZ, RZ, R14 ;  /* 0x000000ffff117224 */ /* 0x000fe200078e000e */
[----:B------:R-:W-:Y:S06]  /*1f8e0*/  BRA `(.L_x_14703) ;  /* 0xffffffa400907947 */ /* 0x000fec000383ffff */
.L_x_14507:
[----:B------:R-:W-:Y:S01]  /*1f8f0*/  BSSY B0, `(.L_x_14704) ;  /* 0x0000007000007945 */ /* 0x000fe20003800000 */
[----:B------:R-:W-:Y:S02]  /*1f900*/  IMAD.MOV.U32 R13, RZ, RZ, R2 ;  /* 0x000000ffff0d7224 */ /* 0x000fe400078e0002 */
[----:B------:R-:W-:Y:S02]  /*1f910*/  IMAD.MOV.U32 R11, RZ, RZ, 0x1f ;  /* 0x0000001fff0b7424 */ /* 0x000fe400078e00ff */
[----:B------:R-:W-:-:S07]  /*1f920*/  IMAD.MOV.U32 R15, RZ, RZ, -0x1 ;  /* 0xffffffffff0f7424 */ /* 0x000fce00078e00ff */
[----:B0123--:R-:W-:Y:S05]  /*1f930*/  WARPSYNC.COLLECTIVE R15, `(.L_x_14705) ;  /* 0x000000000f087348 */ /* 0x00ffea0003c00000 */
[----:B------:R4:W0:Y:S02]  /*1f940*/  SHFL.IDX P6, R14, R13, R12, R11 ;  /* 0x0000000c0d0e7389 */ /* 0x00082400000c000b */
[----:B01234-:R-:W-:Y:S01]  /*1f950*/  ENDCOLLECTIVE ;  /* 0x000000000000791b */ /* 0x01ffe20003800000 */
.L_x_14705:
[----:B------:R-:W-:Y:S05]  /*1f960*/  BSYNC B0 ;  /* 0x0000000000007941 */ /* 0x000fea0003800000 */
.L_x_14704:
[----:B------:R-:W-:Y:S05]  /*1f970*/  BRA `(.L_x_14506) ;  /* 0xffffffa400887947 */ /* 0x000fea000383ffff */
.L_x_14511:
[----:B0-----:R0:W2:Y:S02]  /*1f980*/  SYNCS.PHASECHK.TRANS64.TRYWAIT P0, [R4+URZ+0x22820], R0 ;  /* 0x02282000040075a7 */ /* 0x0010a4000800017f */
[----:B--2---:R-:W-:Y:S05]  /*1f990*/  @!P0 NANOSLEEP.SYNCS 0x989680 ;  /* 0x009896800000895d */ /* 0x004fea0003900000 */
[----:B------:R-:W2:Y:S02]  /*1f9a0*/  @!P0 SYNCS.PHASECHK.TRANS64 P0, [R4+URZ+0x22820], R0 ;  /* 0x02282000040085a7 */ /* 0x000ea4000800007f */
[----:B--2---:R-:W-:Y:S05]  /*1f9b0*/  @!P0 BRA `(.L_x_14511) ;  /* 0xfffffffc00f08947 */ /* 0x004fea000383ffff */
[----:B------:R-:W-:Y:S05]  /*1f9c0*/  BRA `(.L_x_14706) ;  /* 0xffffffac00007947 */ /* 0x000fea000383ffff */
.L_x_14512:
        /* <DEDUP_REMOVED lines=8> */
[----:B01--4-:R-:W-:Y:S05]  /*1fa50*/  WARPSYNC.COLLECTIVE R15, `(.L_x_14708) ;  /* 0x000000000f087348 */ /* 0x013fea0003c00000 */
[----:B------:R2:W3:Y:S02]  /*1fa60*/  SHFL.IDX P6, R14, R13, R12, R11 ;  /* 0x0000000c0d0e7389 */ /* 0x0004e400000c000b */
[----:B01234-:R-:W-:Y:S01]  /*1fa70*/  ENDCOLLECTIVE ;  /* 0x000000000000791b */ /* 0x01ffe20003800000 */
.L_x_14708:
[----:B------:R-:W-:Y:S05]  /*1fa80*/  BSYNC B0 ;  /* 0x0000000000007941 */ /* 0x000fea0003800000 */
.L_x_14707:
[----:B------:R-:W-:Y:S05]  /*1fa90*/  BRA `(.L_x_14709) ;  /* 0xffffffa800e87947 */ /* 0x000fea000383ffff */
.L_x_14513:
[----:B------:R-:W-:Y:S01]  /*1faa0*/  BSSY B0, `(.L_x_14710) ;  /* 0x0000006000007945 */ /* 0x000fe20003800000 */
[----:B------:R-:W-:-:S07]  /*1fab0*/  IMAD.MOV.U32 R15, RZ, RZ, -0x1 ;  /* 0xffffffffff0f7424 */ /* 0x000fce00078e00ff */
[----:B01--4-:R-:W-:Y:S05]  /*1fac0*/  WARPSYNC.COLLECTIVE R15, `(.L_x_14711) ;  /* 0x000000000f0c7348 */ /* 0x013fea0003c00000 */
[----:B------:R-:W-:Y:S02]  /*1fad0*/  ELECT P6, UR62, PT ;  /* 0x00000000003e782f */ /* 0x000fe400038c0000 */
[----:B------:R-:W-:Y:S01]  /*1fae0*/  MOV R14, UR62 ;  /* 0x0000003e000e7c02 */ /* 0x000fe20008000f00 */
[----:B01--4-:R-:W-:Y:S10]  /*1faf0*/  ENDCOLLECTIVE ;  /* 0x000000000000791b */ /* 0x013ff40003800000 */
.L_x_14711:
[----:B------:R-:W-:Y:S05]  /*1fb00*/  BSYNC B0 ;  /* 0x0000000000007941 */ /* 0x000fea0003800000 */
.L_x_14710:
[----:B------:R-:W-:Y:S05]  /*1fb10*/  BRA `(.L_x_14712) ;  /* 0xffffffa800dc7947 */ /* 0x000fea000383ffff */
.L_x_14515:
[----:B0-----:R0:W2:Y:S02]  /*1fb20*/  SYNCS.PHASECHK.TRANS64.TRYWAIT P1, [R5+URZ+0x22840], R0 ;  /* 0x02284000050075a7 */ /* 0x0010a4000802017f */
[----:B--2---:R-:W-:Y:S05]  /*1fb30*/  @!P1 NANOSLEEP.SYNCS 0x989680 ;  /* 0x009896800000995d */ /* 0x004fea0003900000 */
[----:B------:R-:W2:Y:S02]  /*1fb40*/  @!P1 SYNCS.PHASECHK.TRANS64 P1, [R5+URZ+0x22840], R0 ;  /* 0x02284000050095a7 */ /* 0x000ea4000802007f */
[----:B--2---:R-:W-:Y:S05]  /*1fb50*/  @!P1 BRA `(.L_x_14515) ;  /* 0xfffffffc00f09947 */ /* 0x004fea000383ffff */
[----:B------:R-:W-:Y:S05]  /*1fb60*/  BRA `(.L_x_14713) ;  /* 0xffffffa800fc7947 */ /* 0x000fea000383ffff */
.L_x_14517:
[----:B--2---:R2:W3:Y:S02]  /*1fb70*/  SYNCS.PHASECHK.TRANS64.TRYWAIT P1, [R25+URZ+0x22840], R2 ;  /* 0x02284002190075a7 */ /* 0x0044e4000802017f */
[----:B---3--:R-:W-:Y:S05]  /*1fb80*/  @!P1 NANOSLEEP.SYNCS 0x989680 ;  /* 0x009896800000995d */ /* 0x008fea0003900000 */
[----:B------:R-:W3:Y:S02]  /*1fb90*/  @!P1 SYNCS.PHASECHK.TRANS64 P1, [R25+URZ+0x22840], R2 ;  /* 0x02284002190095a7 */ /* 0x000ee4000802007f */
[----:B---3--:R-:W-:Y:S05]  /*1fba0*/  @!P1 BRA `(.L_x_14517) ;  /* 0xfffffffc00f09947 */ /* 0x008fea000383ffff */
[----:B------:R-:W-:Y:S05]  /*1fbb0*/  BRA `(.L_x_14714) ;  /* 0xffffffac00087947 */ /* 0x000fea000383ffff */
.L_x_14519:
[----:B---3--:R3:W0:Y:S02]  /*1fbc0*/  SYNCS.PHASECHK.TRANS64.TRYWAIT P1, [R5+URZ+0x22860], R0 ;  /* 0x02286000050075a7 */ /* 0x008624000802017f */
[----:B0-----:R-:W-:Y:S05]  /*1fbd0*/  @!P1 NANOSLEEP.SYNCS 0x989680 ;  /* 0x009896800000995d */ /* 0x001fea0003900000 */
[----:B------:R-:W0:Y:S02]  /*1fbe0*/  @!P1 SYNCS.PHASECHK.TRANS64 P1, [R5+URZ+0x22860], R0 ;  /* 0x02286000050095a7 */ /* 0x000e24000802007f */
[----:B0-----:R-:W-:Y:S05]  /*1fbf0*/  @!P1 BRA `(.L_x_14519) ;  /* 0xfffffffc00f09947 */ /* 0x001fea000383ffff */
[----:B------:R-:W-:Y:S05]  /*1fc00*/  BRA `(.L_x_14715) ;  /* 0xffffffac00047947 */ /* 0x000fea000383ffff */
.L_x_14716:
        /* <DEDUP_REMOVED lines=15> */
.L_x_15570:


//--------------------- .text._ZN7cutlass13device_kernelIN5flash11enable_sm90INS1_16FlashAttnFwdSm90INS1_25CollectiveMainloopFwdSm90ILi2EN4cute5tupleIJNS5_1CILi1EEES8_S8_EEENS6_IJNS7_ILi128EEENS7_ILi96EEENS7_ILi64EEEEEELi256ENS_10bfloat16_tEfNS_4arch4Sm90ELb1ELb0ELb0ELb1ELb1ELb0ELb1ELb1ELb0ELb1ELb0ELb0EEENS1_21CollectiveEpilogueFwdINS6_IJSA_NS7_ILi256EEESB_EEES9_SE_SG_Li256ELb1ELb1ELb0ELb0EEENS1_36VarlenDynamicPersistentTileSchedulerILi128ELi96ELi256ELi128ELb0ELb1ELb1ELb1ELb1ELb1EEEEEEEEEvNT_6ParamsE --------------------------
	.section	.text._ZN7cutlass13device_kernelIN5flash11enable_sm90INS1_16FlashAttnFwdSm90INS1_25CollectiveMainloopFwdSm90ILi2EN4cute5tupleIJNS5_1CILi1EEES8_S8_EEENS6_IJNS7_ILi128EEENS7_ILi96EEENS7_ILi64EEEEEELi256ENS_10bfloat16_tEfNS_4arch4Sm90ELb1ELb0ELb0ELb1ELb1ELb0ELb1ELb1ELb0ELb1ELb0ELb0EEENS1_21CollectiveEpilogueFwdINS6_IJSA_NS7_ILi256EEESB_EEES9_SE_SG_Li256ELb1ELb1ELb0ELb0EEENS1_36VarlenDynamicPersistentTileSchedulerILi128ELi96ELi256ELi128ELb0ELb1ELb1ELb1ELb1ELb1EEEEEEEEEvNT_6ParamsE,"ax",@progbits
	.align	128
.text._ZN7cutlass13device_kernelIN5flash11enable_sm90INS1_16FlashAttnFwdSm90INS1_25CollectiveMainloopFwdSm90ILi2EN4cute5tupleIJNS5_1CILi1EEES8_S8_EEENS6_IJNS7_ILi128EEENS7_ILi96EEENS7_ILi64EEEEEELi256ENS_10bfloat16_tEfNS_4arch4Sm90ELb1ELb0ELb0ELb1ELb1ELb0ELb1ELb1ELb0ELb1ELb0ELb0EEENS1_21CollectiveEpilogueFwdINS6_IJSA_NS7_ILi256EEESB_EEES9_SE_SG_Li256ELb1ELb1ELb0ELb0EEENS1_36VarlenDynamicPersistentTileSchedulerILi128ELi96ELi256ELi128ELb0ELb1ELb1ELb1ELb1ELb1EEEEEEEEEvNT_6ParamsE:
        .type           _ZN7cutlass13device_kernelIN5flash11enable_sm90INS1_16FlashAttnFwdSm90INS1_25CollectiveMainloopFwdSm90ILi2EN4cute5tupleIJNS5_1CILi1EEES8_S8_EEENS6_IJNS7_ILi128EEENS7_ILi96EEENS7_ILi64EEEEEELi256ENS_10bfloat16_tEfNS_4arch4Sm90ELb1ELb0ELb0ELb1ELb1ELb0ELb1ELb1ELb0ELb1ELb0ELb0EEENS1_21CollectiveEpilogueFwdINS6_IJSA_NS7_ILi256EEESB_EEES9_SE_SG_Li256ELb1ELb1ELb0ELb0EEENS1_36VarlenDynamicPersistentTileSchedulerILi128ELi96ELi256ELi128ELb0ELb1ELb1ELb1ELb1ELb1EEEEEEEEEvNT_6ParamsE,@function
        .size           _ZN7cutlass13device_kernelIN5flash11enable_sm90INS1_16FlashAttnFwdSm90INS1_25CollectiveMainloopFwdSm90ILi2EN4cute5tupleIJNS5_1CILi1EEES8_S8_EEENS6_IJNS7_ILi128EEENS7_ILi96EEENS7_ILi64EEEEEELi256ENS_10bfloat16_tEfNS_4arch4Sm90ELb1ELb0ELb0ELb1ELb1ELb0ELb1ELb1ELb0ELb1ELb0ELb0EEENS1_21CollectiveEpilogueFwdINS6_IJSA_NS7_ILi256EEESB_EEES9_SE_SG_Li256ELb1ELb1ELb0ELb0EEENS1_36VarlenDynamicPersistentTileSchedulerILi128ELi96ELi256ELi128ELb0ELb1ELb1ELb1ELb1ELb1EEEEEEEEEvNT_6ParamsE,(.L_x_15571 - _ZN7cutlass13device_kernelIN5flash11enable_sm90INS1_16FlashAttnFwdSm90INS1_25CollectiveMainloopFwdSm90ILi2EN4cute5tupleIJNS5_1CILi1EEES8_S8_EEENS6_IJNS7_ILi128EEENS7_ILi96EEENS7_ILi64EEEEEELi256ENS_10bfloat16_tEfNS_4arch4Sm90ELb1ELb0ELb0ELb1ELb1ELb0ELb1ELb1ELb0ELb1ELb0ELb0EEENS1_21CollectiveEpilogueFwdINS6_IJSA_NS7_ILi256EEESB_EEES9_SE_SG_Li256ELb1ELb1ELb0ELb0EEENS1_36VarlenDynamicPersistentTileSchedulerILi128ELi96ELi256ELi128ELb0ELb1ELb1ELb1ELb1ELb1EEEEEEEEEvNT_6ParamsE)
        .other          _ZN7cutlass13device_kernelIN5flash11enable_sm90INS1_16FlashAttnFwdSm90INS1_25CollectiveMainloopFwdSm90ILi2EN4cute5tupleIJNS5_1CILi1EEES8_S8_EEENS6_IJNS7_ILi128EEENS7_ILi96EEENS7_ILi64EEEEEELi256ENS_10bfloat16_tEfNS_4arch4Sm90ELb1ELb0ELb0ELb1ELb1ELb0ELb1ELb1ELb0ELb1ELb0ELb0EEENS1_21CollectiveEpilogueFwdINS6_IJSA_NS7_ILi256EEESB_EEES9_SE_SG_Li256ELb1ELb1ELb0ELb0EEENS1_36VarlenDynamicPersistentTileSchedulerILi128ELi96ELi256ELi128ELb0ELb1ELb1ELb1ELb1ELb1EEEEEEEEEvNT_6ParamsE,@"STO_CUDA_ENTRY STV_DEFAULT"
_ZN7cutlass13device_kernelIN5flash11enable_sm90INS1_16FlashAttnFwdSm90INS1_25CollectiveMainloopFwdSm90ILi2EN4cute5tupleIJNS5_1CILi1EEES8_S8_EEENS6_IJNS7_ILi128EEENS7_ILi96EEENS7_ILi64EEEEEELi256ENS_10bfloat16_tEfNS_4arch4Sm90ELb1ELb0ELb0ELb1ELb1ELb0ELb1ELb1ELb0ELb1ELb0ELb0EEENS1_21CollectiveEpilogueFwdINS6_IJSA_NS7_ILi256EEESB_EEES9_SE_SG_Li256ELb1ELb1ELb0ELb0EEENS1_36VarlenDynamicPersistentTileSchedulerILi128ELi96ELi256ELi128ELb0ELb1ELb1ELb1ELb1ELb1EEEEEEEEEvNT_6ParamsE:
        /* <DEDUP_REMOVED lines=47> */
.L_x_14717:
        /* <DEDUP_REMOVED lines=22> */
.L_x_14718:
        /* <DEDUP_REMOVED lines=18> */
.L_x_14719:
        /* <DEDUP_REMOVED lines=22> */
.L_x_14720:
        /* <DEDUP_REMOVED lines=23> */
.L_x_14721:
        /* <DEDUP_REMOVED lines=10> */
.L_x_14723:
        /* <DEDUP_REMOVED lines=20> */
[----:B------:R-:W-:Y:S01]  /*0a20*/  IMAD.MOV.U32 R224, RZ, RZ, RZ ;  /* 0x000000ffffe07224 */ /* 0x000fe200078e00ff */
[----:B------:R-:W-:Y:S01]  /*0a30*/  R2UR UR6, R14 ;  /* 0x000000000e0672ca */ /* 0x000fe200000e0000 */
[----:B------:R-:W0:Y:S01]  /*0a40*/  S2R R0, SR_TID.X ;  /* 0x0000000000007919 */ /* 0x000e220000002100 */
[----:B------:R-:W-:Y:S01]  /*0a50*/  UMOV UR39, URZ ;  /* 0x0000003f00277c82 */ /* 0x000fe20008000000 */
[----:B------:R-:W-:Y:S01]  /*0a60*/  UMOV UR38, URZ ;  /* 0x0000003f00267c82 */ /* 0x000fe20008000000 */
[----:B0-----:R-:W-:-:S05]  /*0a70*/  VIADD R12, R0, 0xffffff80 ;  /* 0xffffff80000c7836 */ /* 0x001fca0000000000 */
[----:B------:R-:W-:-:S04]  /*0a80*/  SHF.R.S32.HI R0, RZ, 0x1f, R12 ;  /* 0x0000001fff007819 */ /* 0x000fc8000001140c */
[CC--:B------:R-:W-:Y:S02]  /*0a90*/  LEA.HI R3, R0.reuse, R12.reuse, RZ, 0x7 ;  /* 0x0000000c00037211 */ /* 0x0c0fe400078f38ff */
[----:B------:R-:W-:Y:S02]  /*0aa0*/  LEA.HI R4, R0, R12, RZ, 0x5 ;  /* 0x0000000c00047211 */ /* 0x000fe400078f28ff */
[C---:B------:R-:W-:Y:S02]  /*0ab0*/  LOP3.LUT R225, R3.reuse, 0xffffff80, RZ, 0xc0, !PT ;  /* 0xffffff8003e17812 */ /* 0x040fe400078ec0ff */
[----:B------:R-:W-:Y:S01]  /*0ac0*/  SHF.R.S32.HI R226, RZ, 0x7, R3 ;  /* 0x00000007ffe27819 */ /* 0x000fe20000011403 */
[----:B------:R-:W-:Y:S02]  /*0ad0*/  IMAD.SHL.U32 R6, R4, 0x20, RZ ;  /* 0x0000002004067824 */ /* 0x000fe400078e00ff */
[----:B------:R-:W-:Y:S01]  /*0ae0*/  IMAD.IADD R225, R12, 0x1, -R225 ;  /* 0x000000010ce17824 */ /* 0x000fe200078e0ae1 */
[----:B------:R-:W-:-:S02]  /*0af0*/  LEA.HI R3, R3, R226, RZ, 0x1 ;  /* 0x000000e203037211 */ /* 0x000fc400078f08ff */
        /* <DEDUP_REMOVED lines=8> */
[----:B------:R-:W-:Y:S02]  /*0b80*/  LEA.HI R8, R8, R225, RZ, 0x5 ;  /* 0x000000e108087211 */ /* 0x000fe400078f28ff */
[----:B------:R-:W-:Y:S02]  /*0b90*/  LEA.HI R11, R11, R10, RZ, 0x3 ;  /* 0x0000000a0b0b7211 */ /* 0x000fe400078f18ff */
[----:B------:R-:W-:Y:S02]  /*0ba0*/  SHF.R.S32.HI R8, RZ, 0x5, R8 ;  /* 0x00000005ff087819 */ /* 0x000fe40000011408 */
[----:B------:R-:W-:Y:S02]  /*0bb0*/  LOP3.LUT R11, R11, 0xfffffff8, RZ, 0xc0, !PT ;  /* 0xfffffff80b0b7812 */ /* 0x000fe400078ec0ff */
[----:B------:R-:W-:-:S03]  /*0bc0*/  LOP3.LUT R3, R3, 0x3fffffe, RZ, 0xc0, !PT ;  /* 0x03fffffe03037812 */ /* 0x000fc600078ec0ff */
        /* <DEDUP_REMOVED lines=8> */
[----:B------:R-:W-:Y:S02]  /*0c50*/  LOP3.LUT R4, R2, 0x3fffff0, RZ, 0xc0, !PT ;  /* 0x03fffff002047812 */ /* 0x000fe400078ec0ff */
[----:B------:R-:W-:-:S02]  /*0c60*/  LOP3.LUT R219, R0, 0xfffffff8, RZ, 0xc0, !PT ;  /* 0xfffffff800db7812 */ /* 0x000fc400078ec0ff */
[----:B------:R-:W-:Y:S01]  /*0c70*/  LEA.HI R2, R2, R5, RZ, 0x1 ;  /* 0x0000000502027211 */ /* 0x000fe200078f08ff */
[C---:B------:R-:W-:Y:S01]  /*0c80*/  IMAD.IADD R4, R12.reuse, 0x1, -R4 ;  /* 0x000000010c047824 */ /* 0x040fe200078e0a04 */
[----:B------:R-:W-:Y:S01]  /*0c90*/  IADD3 R219, R12, -R219, RZ ;  /* 0x800000db0cdb7210 */ /* 0x000fe20007ffe0ff */
[----:B------:R-:W-:Y:S01]  /*0ca0*/  ULOP3.LUT UR4, UR4, 0x1, URZ, 0xfc, !UPT ;  /* 0x0000000104047892 */ /* 0x000fe2000f8efc3f */
[----:B------:R-:W-:Y:S01]  /*0cb0*/  LOP3.LUT R2, R2, 0x1ffffffe, RZ, 0xc0, !PT ;  /* 0x1ffffffe02027812 */ /* 0x000fe200078ec0ff */
[----:B------:R-:W-:Y:S01]  /*0cc0*/  IMAD R7, R4, 0x40, R7 ;  /* 0x0000004004077824 */ /* 0x000fe200078e0207 */
[----:B------:R-:W-:Y:S01]  /*0cd0*/  LEA.HI R4, R6, R6, RZ, 0x1 ;  /* 0x0000000606047211 */ /* 0x000fe200078f08ff */
[----:B------:R-:W-:Y:S01]  /*0ce0*/  IMAD.SHL.U32 R200, R219, 0x8, RZ ;  /* 0x00000008dbc87824 */ /* 0x000fe200078e00ff */
[----:B------:R-:W-:Y:S01]  /*0cf0*/  SHF.R.S32.HI R223, RZ, 0x3, R0 ;  /* 0x00000003ffdf7819 */ /* 0x000fe20000011400 */
[----:B------:R-:W-:Y:S01]  /*0d00*/  IMAD.IADD R2, R5, 0x1, -R2 ;  /* 0x0000000105027824 */ /* 0x000fe200078e0a02 */
[----:B------:R-:W-:Y:S01]  /*0d10*/  LOP3.LUT R5, R4, 0x1ffffffe, RZ, 0xc0, !PT ;  /* 0x1ffffffe04057812 */ /* 0x000fe200078ec0ff */
        /* <DEDUP_REMOVED lines=8> */
[----:B------:R-:W-:Y:S01]  /*0da0*/  IMAD R228, R2, 0x8, R7 ;  /* 0x0000000802e47824 */ /* 0x000fe200078e0207 */
[----:B------:R-:W-:Y:S01]  /*0db0*/  SHF.R.S32.HI R2, RZ, 0x1f, R218 ;  /* 0x0000001fff027819 */ /* 0x000fe200000114da */
[----:B------:R-:W-:-:S02]  /*0dc0*/  IMAD.MOV.U32 R7, RZ, RZ, R15 ;  /* 0x000000ffff077224 */ /* 0x000fc400078e000f */
[----:B------:R-:W-:Y:S02]  /*0dd0*/  IMAD.U32 R229, RZ, RZ, UR4 ;  /* 0x00000004ffe57e24 */ /* 0x000fe4000f8e00ff */
[----:B------:R-:W-:Y:S02]  /*0de0*/  IMAD.IADD R215, R225, 0x1, -R0 ;  /* 0x00000001e1d77824 */ /* 0x000fe400078e0a00 */
[----:B------:R-:W-:-:S07]  /*0df0*/  IMAD R214, R214, 0x8, R227 ;  /* 0x00000008d6d67824 */ /* 0x000fce00078e02e3 */
.L_x_14784:
[----:B012---:R-:W0:Y:S01]  /*0e00*/  LDC.64 R2, c[0x0][0xd88] ;  /* 0x00036200ff027b82 */ /* 0x007e220000000a00 */
[----:B------:R-:W-:Y:S01]  /*0e10*/  ULDC.64 UR8, c[0x0][0xb20] ;  /* 0x0002c80000087ab9 */ /* 0x000fe20000000a00 */
[----:B------:R-:W-:Y:S01]  /*0e20*/  ULDC.64 UR10, c[0x0][0xb10] ;  /* 0x0002c400000a7ab9 */ /* 0x000fe20000000a00 */
[----:B0-----:R-:W-:-:S06]  /*0e30*/  IMAD.WIDE R2, R7, 0x4, R2 ;  /* 0x0000000407027825 */ /* 0x001fcc00078e0202 */
[----:B------:R-:W2:Y:S01]  /*0e40*/  LDG.E R2, desc[UR36][R2.64] ;  /* 0x0000002402027981 */ /* 0x000ea2000c1e1900 */
[----:B------:R-:W-:Y:S01]  /*0e50*/  UISETP.NE.U32.AND UP0, UPT, UR8, URZ, UPT ;  /* 0x0000003f0800728c */ /* 0x000fe2000bf05070 */
[----:B------:R-:W-:Y:S01]  /*0e60*/  IMAD.MOV.U32 R0, RZ, RZ, RZ ;  /* 0x000000ffff007224 */ /* 0x000fe200078e00ff */
[----:B------:R-:W-:Y:S02]  /*0e70*/  UISETP.NE.U32.AND UP1, UPT, UR10, URZ, UPT ;  /* 0x0000003f0a00728c */ /* 0x000fe4000bf25070 */
[----:B------:R-:W-:Y:S02]  /*0e80*/  UISETP.NE.AND.EX UP0, UPT, UR9, URZ, UPT, UP0 ;  /* 0x0000003f0900728c */ /* 0x000fe4000bf05300 */
[----:B------:R-:W-:-:S04]  /*0e90*/  UISETP.NE.AND.EX UP1, UPT, UR11, URZ, UPT, UP1 ;  /* 0x0000003f0b00728c */ /* 0x000fc8000bf25310 */
[----:B------:R-:W-:Y:S02]  /*0ea0*/  PLOP3.LUT P0, PT, PT, PT, UP0, 0x80, 0x0 ;  /* 0x000000000000781c */ /* 0x000fe40003f0f008 */
[----:B------:R-:W-:Y:S02]  /*0eb0*/  PLOP3.LUT P2, PT, PT, PT, UP1, 0x80, 0x0 ;  /* 0x000000000000781c */ /* 0x000fe40003f4f018 */
[----:B--2---:R-:W-:-:S13]  /*0ec0*/  R2UR UR4, R2 ;  /* 0x00000000020472ca */ /* 0x004fda00000e0000 */
[----:B------:R-:W-:Y:S02]  /*0ed0*/  USHF.R.S32.HI UR7, URZ, 0x1f, UR4 ;  /* 0x0000001f3f077899 */ /* 0x000fe40008011404 */
[----:B------:R-:W-:Y:S01]  /*0ee0*/  IMAD.U32 R220, RZ, RZ, UR4 ;  /* 0x00000004ffdc7e24 */ /* 0x000fe2000f8e00ff */
[----:B------:R-:W-:-:S04]  /*0ef0*/  @UP0 ULEA UR8, UP2, UR4, UR8, 0x2 ;  /* 0x0000000804080291 */ /* 0x000fc8000f84103f */
[----:B------:R-:W-:Y:S02]  /*0f00*/  @UP0 ULEA.HI.X UR9, UR4, UR9, UR7, 0x2, UP2 ;  /* 0x0000000904090291 */ /* 0x000fe400090f1407 */
[----:B------:R-:W-:Y:S01]  /*0f10*/  MOV R222, UR7 ;  /* 0x0000000700de7c02 */ /* 0x000fe20008000f00 */
[----:B------:R-:W-:Y:S01]  /*0f20*/  @UP1 ULEA UR10, UP0, UR4, UR10, 0x2 ;  /* 0x0000000a040a1291 */ /* 0x000fe2000f80103f */
[----:B------:R-:W-:-:S03]  /*0f30*/  IMAD.U32 R2, RZ, RZ, UR8 ;  /* 0x00000008ff027e24 */ /* 0x000fc6000f8e00ff */
[----:B------:R-:W-:Y:S01]  /*0f40*/  @UP1 ULEA.HI.X UR11, UR4, UR11, UR7, 0x2, UP0 ;  /* 0x0000000b040b1291 */ /* 0x000fe200080f1407 */
[----:B------:R-:W-:Y:S01]  /*0f50*/  IMAD.U32 R3, RZ, RZ, UR9 ;  /* 0x00000009ff037e24 */ /* 0x000fe2000f8e00ff */
[----:B------:R-:W-:Y:S01]  /*0f60*/  ULDC.64 UR8, c[0x0][0x418] ;  /* 0x0001060000087ab9 */ /* 0x000fe20000000a00 */
[----:B------:R-:W-:Y:S01]  /*0f70*/  IMAD.U32 R212, RZ, RZ, UR10 ;  /* 0x0000000affd47e24 */ /* 0x000fe2000f8e00ff */
[----:B------:R-:W-:Y:S01]  /*0f80*/  ULDC UR4, c[0x0][0x424] ;  /* 0x0001090000047ab9 */ /* 0x000fe20000000800 */
[----:B------:R-:W-:Y:S01]  /*0f90*/  ULDC UR7, c[0x0][0x2f0] ;  /* 0x0000bc0000077ab9 */ /* 0x000fe20000000800 */
[----:B------:R-:W-:Y:S01]  /*0fa0*/  IMAD.U32 R213, RZ, RZ, UR11 ;  /* 0x0000000bffd57e24 */ /* 0x000fe2000f8e00ff */
[----:B------:R0:W5:Y:S04]  /*0fb0*/  @P0 LDG.E R0, desc[UR36][R2.64] ;  /* 0x0000002402000981 */ /* 0x000168000c1e1900 */
[----:B------:R0:W5:Y:S01]  /*0fc0*/  @P2 LDG.E R212, desc[UR36][R212.64] ;  /* 0x00000024d4d42981 */ /* 0x000162000c1e1900 */
[----:B------:R-:W-:Y:S01]  /*0fd0*/  UISETP.NE.U32.AND UP0, UPT, UR8, URZ, UPT ;  /* 0x0000003f0800728c */ /* 0x000fe2000bf05070 */
[----:B------:R-:W-:-:S03]  /*0fe0*/  IMAD.U32 R221, RZ, RZ, UR6 ;  /* 0x00000006ffdd7e24 */ /* 0x000fc6000f8e00ff */
[----:B------:R-:W-:-:S03]  /*0ff0*/  UISETP.NE.AND.EX UP0, UPT, UR9, URZ, UPT, UP0 ;  /* 0x0000003f0900728c */ /* 0x000fc6000bf05300 */
[----:B------:R-:W-:Y:S01]  /*1000*/  ULDC.64 UR8, c[0x0][0xb18] ;  /* 0x0002c60000087ab9 */ /* 0x000fe20000000a00 */
[----:B------:R-:W-:Y:S01]  /*1010*/  USEL UR4, UR4, 0x1, UP0 ;  /* 0x0000000104047887 */ /* 0x000fe20008000000 */
[----:B------:R-:W-:-:S03]  /*1020*/  ISETP.NE.U32.AND P1, PT, RZ, UR8, PT ;  /* 0x00000008ff007c0c */ /* 0x000fc6000bf25070 */
[----:B------:R-:W-:Y:S01]  /*1030*/  UIMAD UR4, UR4, UR7, URZ ;  /* 0x00000007040472a4 */ /* 0x000fe2000f8e023f */
[----:B------:R-:W-:Y:S01]  /*1040*/  ISETP.NE.AND.EX P1, PT, RZ, UR9, PT, P1 ;  /* 0x00000009ff007c0c */ /* 0x000fe2000bf25310 */
[----:B0--34-:R-:W-:-:S12]  /*1050*/  @P2 BRA `(.L_x_14724) ;  /* 0x0000000000342947 */ /* 0x019fd80003800000 */
[----:B------:R-:W-:Y:S01]  /*1060*/  ULDC.64 UR6, c[0x0][0xaf8] ;  /* 0x0002be0000067ab9 */ /* 0x000fe20000000a00 */
[----:B-----5:R-:W0:Y:S01]  /*1070*/  LDC R212, c[0x0][0x288] ;  /* 0x0000a200ffd47b82 */ /* 0x020e220000000800 */
[----:B------:R-:W-:-:S04]  /*1080*/  ISETP.NE.U32.AND P0, PT, RZ, UR6, PT ;  /* 0x00000006ff007c0c */ /* 0x000fc8000bf05070 */
[----:B------:R-:W-:-:S13]  /*1090*/  ISETP.NE.AND.EX P0, PT, RZ, UR7, PT, P0 ;  /* 0x00000007ff007c0c */ /* 0x000fda000bf05300 */
[----:B------:R-:W-:Y:S05]  /*10a0*/  @!P0 BRA `(.L_x_14724) ;  /* 0x0000000000208947 */ /* 0x000fea0003800000 */
[----:B------:R-:W-:Y:S01]  /*10b0*/  R2UR UR10, R220 ;  /* 0x00000000dc0a72ca */ /* 0x000fe200000e0000 */
[----:B------:R-:W-:-:S12]  /*10c0*/  ULDC.64 UR6, c[0x0][0xaf8] ;  /* 0x0002be0000067ab9 */ /* 0x000fd80000000a00 */
[----:B------:R-:W-:-:S06]  /*10d0*/  UIMAD.WIDE UR6, UR10, 0x4, UR6 ;  /* 0x000000040a0678a5 */ /* 0x000fcc000f8e0206 */
[----:B------:R-:W-:Y:S02]  /*10e0*/  IMAD.U32 R2, RZ, RZ, UR6 ;  /* 0x00000006ff027e24 */ /* 0x000fe4000f8e00ff */
[----:B------:R-:W-:-:S05]  /*10f0*/  IMAD.U32 R3, RZ, RZ, UR7 ;  /* 0x00000007ff037e24 */ /* 0x000fca000f8e00ff */
[----:B0-----:R-:W2:Y:S04]  /*1100*/  LDG.E R212, desc[UR36][R2.64] ;  /* 0x0000002402d47981 */ /* 0x001ea8000c1e1900 */
[----:B------:R-:W2:Y:S02]  /*1110*/  LDG.E R5, desc[UR36][R2.64+0x4] ;  /* 0x0000042402057981 */ /* 0x000ea4000c1e1900 */
[----:B--2---:R-:W-:-:S07]  /*1120*/  IMAD.IADD R212, R5, 0x1, -R212 ;  /* 0x0000000105d47824 */ /* 0x004fce00078e0ad4 */
.L_x_14724:
[----:B------:R-:W-:Y:S01]  /*1130*/  IMAD.U32 R213, RZ, RZ, UR4 ;  /* 0x00000004ffd57e24 */ /* 0x000fe2000f8e00ff */
[----:B------:R-:W-:Y:S06]  /*1140*/  @!P1 BRA `(.L_x_14725) ;  /* 0x0000000000209947 */ /* 0x000fec0003800000 */
[----:B------:R-:W-:Y:S02]  /*1150*/  R2UR UR6, R220 ;  /* 0x00000000dc0672ca */ /* 0x000fe400000e0000 */
[----:B------:R-:W-:-:S11]  /*1160*/  R2UR UR7, R222 ;  /* 0x00000000de0772ca */ /* 0x000fd600000e0000 */
[----:B------:R-:W-:-:S04]  /*1170*/  ULEA UR4, UP0, UR6, UR8, 0x2 ;  /* 0x0000000806047291 */ /* 0x000fc8000f80103f */
[----:B------:R-:W-:Y:S02]  /*1180*/  ULEA.HI.X UR6, UR6, UR9, UR7, 0x2, UP0 ;  /* 0x0000000906067291 */ /* 0x000fe400080f1407 */
[----:B------:R-:W-:-:S04]  /*1190*/  IMAD.U32 R2, RZ, RZ, UR4 ;  /* 0x00000004ff027e24 */ /* 0x000fc8000f8e00ff */
[----:B------:R-:W-:-:S05]  /*11a0*/  IMAD.U32 R3, RZ, RZ, UR6 ;  /* 0x00000006ff037e24 */ /* 0x000fca000f8e00ff */
[----:B------:R1:W5:Y:S01]  /*11b0*/  LDG.E R213, desc[UR36][R2.64] ;  /* 0x0000002402d57981 */ /* 0x000362000c1e1900 */
[----:B------:R-:W-:Y:S05]  /*11c0*/  BRA `(.L_x_14726) ;  /* 0x0000000000307947 */ /* 0x000fea0003800000 */
.L_x_14725:
[----:B------:R-:W-:Y:S02]  /*11d0*/  ULDC.64 UR6, c[0x0][0xb00] ;  /* 0x0002c00000067ab9 */ /* 0x000fe40000000a00 */
[----:B------:R-:W-:-:S04]  /*11e0*/  ISETP.NE.U32.AND P0, PT, RZ, UR6, PT ;  /* 0x00000006ff007c0c */ /* 0x000fc8000bf05070 */
[----:B------:R-:W-:-:S13]  /*11f0*/  ISETP.NE.AND.EX P0, PT, RZ, UR7, PT, P0 ;  /* 0x00000007ff007c0c */ /* 0x000fda000bf05300 */
[----:B------:R-:W-:Y:S05]  /*1200*/  @!P0 BRA `(.L_x_14726) ;  /* 0x0000000000208947 */ /* 0x000fea0003800000 */
[----:B------:R-:W-:Y:S01]  /*1210*/  R2UR UR4, R220 ;  /* 0x00000000dc0472ca */ /* 0x000fe200000e0000 */
[----:B------:R-:W-:-:S12]  /*1220*/  ULDC.64 UR6, c[0x0][0xb00] ;  /* 0x0002c00000067ab9 */ /* 0x000fd80000000a00 */
[----:B------:R-:W-:-:S06]  /*1230*/  UIMAD.WIDE UR6, UR4, 0x4, UR6 ;  /* 0x00000004040678a5 */ /* 0x000fcc000f8e0206 */
[----:B------:R-:W-:Y:S01]  /*1240*/  MOV R2, UR6 ;  /* 0x0000000600027c02 */ /* 0x000fe20008000f00 */
[----:B------:R-:W-:-:S05]  /*1250*/  IMAD.U32 R3, RZ, RZ, UR7 ;  /* 0x00000007ff037e24 */ /* 0x000fca000f8e00ff */
[----:B------:R-:W2:Y:S04]  /*1260*/  LDG.E R213, desc[UR36][R2.64] ;  /* 0x0000002402d57981 */ /* 0x000ea8000c1e1900 */
[----:B------:R-:W2:Y:S02]  /*1270*/  LDG.E R4, desc[UR36][R2.64+0x4] ;  /* 0x0000042402047981 */ /* 0x000ea4000c1e1900 */
[----:B--2---:R-:W-:-:S07]  /*1280*/  IMAD.IADD R213, R4, 0x1, -R213 ;  /* 0x0000000104d57824 */ /* 0x004fce00078e0ad5 */
.L_x_14726:
[----:B-1----:R-:W1:Y:S01]  /*1290*/  LDC R2, c[0x0][0x448] ;  /* 0x00011200ff027b82 */ /* 0x002e620000000800 */
[----:B------:R-:W-:Y:S01]  /*12a0*/  USHF.L.U32 UR61, UR5, 0x7, URZ ;  /* 0x00000007053d7899 */ /* 0x000fe2000800063f */
[----:B-----5:R-:W-:Y:S01]  /*12b0*/  IMAD.IADD R213, R213, 0x1, -R0 ;  /* 0x00000001d5d57824 */ /* 0x020fe200078e0a00 */
[----:B------:R-:W-:Y:S01]  /*12c0*/  CS2R R148, SRZ ;  /* 0x0000000000947805 */ /* 0x000fe2000001ff00 */
[----:B------:R-:W-:Y:S01]  /*12d0*/  IMAD.MOV.U32 R150, RZ, RZ, RZ ;  /* 0x000000ffff967224 */ /* 0x000fe200078e00ff */
[----:B------:R-:W-:Y:S01]  /*12e0*/  UIADD3 UR4, UR61, 0x7f, URZ ;  /* 0x0000007f3d047890 */ /* 0x000fe2000fffe03f */
[----:B------:R-:W-:Y:S02]  /*12f0*/  CS2R R146, SRZ ;  /* 0x0000000000927805 */ /* 0x000fe4000001ff00 */
[----:B0-----:R-:W-:Y:S02]  /*1300*/  IADD3 R3, R213, 0x60, -R212 ;  /* 0x00000060d5037810 */ /* 0x001fe40007ffe8d4 */
        /* <DEDUP_REMOVED lines=16> */
[----:B-1----:R-:W-:Y:S02]  /*1410*/  ISETP.NE.AND P0, PT, R2, 0x1, PT ;  /* 0x000000010200780c */ /* 0x002fe40003f05270 */
        /* <DEDUP_REMOVED lines=12> */
[----:B------:R-:W0:Y:S01]  /*14e0*/  @P0 LDC R2, c[0x0][0x44c] ;  /* 0x00011300ff020b82 */ /* 0x000e220000000800 */
[----:B------:R-:W-:Y:S02]  /*14f0*/  CS2R R92, SRZ ;  /* 0x00000000005c7805 */ /* 0x000fe4000001ff00 */
[----:B------:R-:W-:Y:S02]  /*1500*/  CS2R R90, SRZ ;  /* 0x00000000005a7805 */ /* 0x000fe4000001ff00 */
[----:B------:R-:W-:-:S02]  /*1510*/  CS2R R88, SRZ ;  /* 0x0000000000587805 */ /* 0x000fc4000001ff00 */
[----:B------:R-:W-:Y:S02]  /*1520*/  CS2R R82, SRZ ;  /* 0x0000000000527805 */ /* 0x000fe4000001ff00 */
[----:B------:R-:W-:Y:S02]  /*1530*/  CS2R R84, SRZ ;  /* 0x0000000000547805 */ /* 0x000fe4000001ff00 */
[----:B------:R-:W-:Y:S02]  /*1540*/  CS2R R8, SRZ ;  /* 0x0000000000087805 */ /* 0x000fe4000001ff00 */
        /* <DEDUP_REMOVED lines=25> */
[----:B-1----:R-:W-:Y:S01]  /*16e0*/  @P0 SHF.R.U32.HI R0, RZ, R5, R2 ;  /* 0x00000005ff000219 */ /* 0x002fe20000011602 */
[----:B------:R-:W-:Y:S01]  /*16f0*/  VIADD R2, R213, 0x5f ;  /* 0x0000005fd5027836 */ /* 0x000fe20000000000 */
[----:B------:R-:W-:Y:S02]  /*1700*/  PLOP3.LUT P0, PT, PT, PT, PT, 0x80, 0x0 ;  /* 0x000000000000781c */ /* 0x000fe40003f0f070 */
[----:B------:R-:W-:Y:S02]  /*1710*/  CS2R R36, SRZ ;  /* 0x0000000000247805 */ /* 0x000fe4000001ff00 */
[----:B------:R-:W-:Y:S01]  /*1720*/  CS2R R32, SRZ ;  /* 0x0000000000207805 */ /* 0x000fe2000001ff00 */
[----:B------:R-:W-:Y:S01]  /*1730*/  IMAD.IADD R0, R3, 0x1, R0 ;  /* 0x0000000103007824 */ /* 0x000fe200078e0200 */
[----:B------:R-:W-:Y:S01]  /*1740*/  CS2R R26, SRZ ;  /* 0x00000000001a7805 */ /* 0x000fe2000001ff00 */
[----:B------:R-:W-:Y:S01]  /*1750*/  IMAD.HI R2, R2, 0x2aaaaaab, RZ ;  /* 0x2aaaaaab02027827 */ /* 0x000fe200078e02ff */
[----:B------:R-:W-:-:S02]  /*1760*/  CS2R R28, SRZ ;  /* 0x00000000001c7805 */ /* 0x000fc4000001ff00 */
[----:B------:R-:W-:Y:S01]  /*1770*/  CS2R R24, SRZ ;  /* 0x0000000000187805 */ /* 0x000fe2000001ff00 */
[----:B------:R-:W-:Y:S01]  /*1780*/  IMAD.HI R0, R0, 0x2aaaaaab, RZ ;  /* 0x2aaaaaab00007827 */ /* 0x000fe200078e02ff */
[----:B------:R-:W-:-:S03]  /*1790*/  SHF.R.U32.HI R3, RZ, 0x1f, R2 ;  /* 0x0000001fff037819 */ /* 0x000fc60000011602 */
[----:B------:R-:W-:Y:S01]  /*17a0*/  IMAD.MOV.U32 R10, RZ, RZ, RZ ;  /* 0x000000ffff0a7224 */ /* 0x000fe200078e00ff */
[----:B------:R-:W-:Y:S02]  /*17b0*/  SHF.R.U32.HI R5, RZ, 0x1f, R0 ;  /* 0x0000001fff057819 */ /* 0x000fe40000011600 */
[----:B------:R-:W-:Y:S02]  /*17c0*/  LEA.HI.SX32 R3, R2, R3, 0x1c ;  /* 0x0000000302037211 */ /* 0x000fe400078fe2ff */
[----:B------:R-:W-:Y:S01]  /*17d0*/  LEA.HI.SX32 R202, R0, R5, 0x1c ;  /* 0x0000000500ca7211 */ /* 0x000fe200078fe2ff */
[----:B------:R-:W-:-:S03]  /*17e0*/  IMAD.MOV.U32 R0, RZ, RZ, RZ ;  /* 0x000000ffff007224 */ /* 0x000fc600078e00ff */
[----:B------:R-:W-:Y:S02]  /*17f0*/  VIMNMX R202, R3, R202, PT ;  /* 0x000000ca03ca7248 */ /* 0x000fe40003fe0100 */
[----:B------:R-:W-:Y:S02]  /*1800*/  CS2R R2, SRZ ;  /* 0x0000000000027805 */ /* 0x000fe4000001ff00 */
        /* <DEDUP_REMOVED lines=41> */
.L_x_14728:
[----:B------:R-:W-:Y:S01]  /*1aa0*/  LEA.HI R0, R224, R224, RZ, 0x1 ;  /* 0x000000e0e0007211 */ /* 0x000fe200078f08ff */
[----:B------:R-:W0:Y:S03]  /*1ab0*/  S2R R2, SR_TID.X ;  /* 0x0000000000027919 */ /* 0x000e260000002100 */
[----:B------:R-:W-:-:S05]  /*1ac0*/  LOP3.LUT R3, R0, 0xfffffffe, RZ, 0xc0, !PT ;  /* 0xfffffffe00037812 */ /* 0x000fca00078ec0ff */
[----:B------:R-:W-:-:S05]  /*1ad0*/  IMAD.IADD R0, R224, 0x1, -R3 ;  /* 0x00000001e0007824 */ /* 0x000fca00078e0a03 */
[----:B------:R-:W-:-:S04]  /*1ae0*/  SHF.L.U32 R0, R0, 0x1f, RZ ;  /* 0x0000001f00007819 */ /* 0x000fc800000006ff */
[----:B------:R-:W1:Y:S01]  /*1af0*/  SYNCS.PHASECHK.TRANS64.TRYWAIT P0, [UR40+0x32400], R0 ;  /* 0x03240000ff0075a7 */ /* 0x000e620008000168 */
[----:B0-----:R-:W-:-:S05]  /*1b00*/  SHF.R.U32.HI R2, RZ, 0x7, R2 ;  /* 0x00000007ff027819 */ /* 0x001fca0000011602 */
[----:B------:R-:W-:Y:S01]  /*1b10*/  VIADD R207, R2, 0x8 ;  /* 0x0000000802cf7836 */ /* 0x000fe20000000000 */
[----:B-1----:R-:W-:Y:S06]  /*1b20*/  @!P0 BRA `(.L_x_14729) ;  /* 0x00000110005c8947 */ /* 0x002fec0003800000 */
.L_x_14875:
[----:B------:R-:W-:Y:S05]  /*1b30*/  WARPSYNC.ALL ;  /* 0x0000000000007948 */ /* 0x000fea0003800000 */
[----:B------:R-:W-:Y:S01]  /*1b40*/  R2UR UR4, R229 ;  /* 0x00000000e50472ca */ /* 0x000fe200000e0000 */
[----:B------:R1:W-:-:S12]  /*1b50*/  BAR.SYNC.DEFER_BLOCKING R207, 0x100 ;  /* 0x000400cf0000751d */ /* 0x0003d80000010000 */
[----:B------:R-:W-:-:S05]  /*1b60*/  IMAD.U32 R2, RZ, RZ, UR4 ;  /* 0x00000004ff027e24 */ /* 0x000fca000f8e00ff */
[----:B------:R-:W-:-:S13]  /*1b70*/  ISETP.NE.AND P0, PT, R2, 0x3, PT ;  /* 0x000000030200780c */ /* 0x000fda0003f05270 */
[----:B-1----:R-:W-:Y:S05]  /*1b80*/  @!P0 BRA `(.L_x_14730) ;  /* 0x0000000000048947 */ /* 0x002fea0003800000 */
[----:B------:R-:W-:Y:S01]  /*1b90*/  BPT.TRAP 0x1 ;  /* 0x000000040000795c */ /* 0x000fe20000300000 */
.L_x_14730:
[----:B------:R-:W-:Y:S01]  /*1ba0*/  ULEA UR6, UR38, UR40, 0x3 ;  /* 0x0000002826067291 */ /* 0x000fe2000f8e183f */
[----:B------:R-:W-:-:S05]  /*1bb0*/  IMAD.U32 R2, RZ, RZ, UR39 ;  /* 0x00000027ff027e24 */ /* 0x000fca000f8e00ff */
[----:B------:R-:W-:-:S04]  /*1bc0*/  SHF.L.U32 R2, R2, 0x1f, RZ ;  /* 0x0000001f02027819 */ /* 0x000fc800000006ff */
[----:B------:R1:W2:Y:S01]  /*1bd0*/  SYNCS.PHASECHK.TRANS64.TRYWAIT P1, [UR6+0x32430], R2 ;  /* 0x03243002ff0075a7 */ /* 0x0002a20008020146 */
[----:B------:R-:W-:Y:S05]  /*1be0*/  @!P0 BRA `(.L_x_14731) ;  /* 0x0000000000048947 */ /* 0x000fea0003800000 */
[----:B------:R-:W-:Y:S01]  /*1bf0*/  BPT.TRAP 0x1 ;  /* 0x000000040000795c */ /* 0x000fe20000300000 */
.L_x_14731:
[----:B--2---:R-:W-:Y:S05]  /*1c00*/  @P1 BRA `(.L_x_14732) ;  /* 0x0000000000081947 */ /* 0x004fea0003800000 */
[----:B------:R-:W2:Y:S02]  /*1c10*/  SYNCS.PHASECHK.TRANS64.TRYWAIT P1, [UR6+0x32430], R2 ;  /* 0x03243002ff0075a7 */ /* 0x000ea40008020146 */
[----:B--2---:R-:W-:Y:S05]  /*1c20*/  @!P1 BRA `(.L_x_14733) ;  /* 0x0000011000349947 */ /* 0x004fea0003800000 */
.L_x_14732:
        /* <DEDUP_REMOVED lines=9> */
[----:B------:R-:W-:Y:S01]  /*1cc0*/  MOV R20, UR5 ;  /* 0x0000000500147c02 */ /* 0x000fe20008000f00 */
        /* <DEDUP_REMOVED lines=38> */
.L_x_14876:
[----:B------:R-:W-:Y:S05]  /*1f30*/  @!P0 BRA `(.L_x_14735) ;  /* 0x0000000000048947 */ /* 0x000fea0003800000 */
[----:B------:R-:W-:Y:S01]  /*1f40*/  BPT.TRAP 0x1 ;  /* 0x000000040000795c */ /* 0x000fe20000300000 */
.L_x_14735:
[----:B------:R2:W3:Y:S01]  /*1f50*/  SYNCS.PHASECHK.TRANS64.TRYWAIT P1, [UR6+0x32450], R2 ;  /* 0x03245002ff0075a7 */ /* 0x0004e20008020146 */
[----:B------:R-:W-:Y:S05]  /*1f60*/  @!P0 BRA `(.L_x_14736) ;  /* 0x0000000000048947 */ /* 0x000fea0003800000 */
[----:B------:R-:W-:Y:S01]  /*1f70*/  BPT.TRAP 0x1 ;  /* 0x000000040000795c */ /* 0x000fe20000300000 */
.L_x_14736:
[----:B---3--:R-:W-:Y:S05]  /*1f80*/  @P1 BRA `(.L_x_14737) ;  /* 0x0000000000081947 */ /* 0x008fea0003800000 */
[----:B------:R-:W3:Y:S02]  /*1f90*/  SYNCS.PHASECHK.TRANS64.TRYWAIT P1, [UR6+0x32450], R2 ;  /* 0x03245002ff0075a7 */ /* 0x000ee40008020146 */
[----:B---3--:R-:W-:Y:S05]  /*1fa0*/  @!P1 BRA `(.L_x_14738) ;  /* 0x0000010c00849947 */ /* 0x008fea0003800000 */
.L_x_14737:
        /* <DEDUP_REMOVED lines=84> */
[----:B------:R-:W-:Y:S01]  /*24f0*/  MOV R6, UR12 ;  /* 0x0000000c00067c02 */ /* 0x000fe20008000f00 */
        /* <DEDUP_REMOVED lines=57> */
.L_x_14739:
[----:B------:R-:W1:Y:S01]  /*2890*/  LDC R4, c[0x0][0x448] ;  /* 0x00011200ff047b82 */ /* 0x000e620000000800 */
[----:B------:R-:W-:Y:S01]  /*28a0*/  ULDC UR5, c[0x0][0xa80] ;  /* 0x0002a00000057ab9 */ /* 0x000fe20000000800 */
[----:B------:R-:W-:Y:S02]  /*28b0*/  UIADD3 UR10, UR6, 0x32440, URZ ;  /* 0x00032440060a7890 */ /* 0x000fe4000fffe03f */
[----:B------:R-:W-:Y:S02]  /*28c0*/  ULOP3.LUT UR7, UR7, 0x3000000, URZ, 0xfc, !UPT ;  /* 0x0300000007077892 */ /* 0x000fe4000f8efc3f */
[----:B------:R-:W-:Y:S02]  /*28d0*/  UPRMT UR10, UR48, 0x654, UR10 ;  /* 0x00000654300a7896 */ /* 0x000fe4000800000a */
[----:B------:R-:W-:Y:S01]  /*28e0*/  UIMAD UR4, UR38, 0xc00, UR7 ;  /* 0x00000c00260478a4 */ /* 0x000fe2000f8e0207 */
[----:B------:R-:W-:-:S06]  /*28f0*/  UMOV UR11, 0x40000040 ;  /* 0x40000040000b7882 */ /* 0x000fcc0000000000 */
[----:B------:R-:W-:Y:S01]  /*2900*/  SYNCS.ARRIVE.TRANS64.RED.A1T0 RZ, [UR10], RZ ;  /* 0x000000ffffff79a7 */ /* 0x000fe2000810040a */
[----:B------:R-:W-:Y:S01]  /*2910*/  UMOV UR10, UR4 ;  /* 0x00000004000a7c82 */ /* 0x000fe20008000000 */
[----:B------:R2:W-:Y:S01]  /*2920*/  BAR.SYNC.DEFER_BLOCKING R207, 0x100 ;  /* 0x000400cf0000751d */ /* 0x0005e20000010000 */
[----:B-1----:R-:W-:Y:S01]  /*2930*/  ISETP.NE.AND P6, PT, R4, 0x1, PT ;  /* 0x000000010400780c */ /* 0x002fe20003fc5270 */
[----:B------:R-:W-:-:S12]  /*2940*/  VIADD R4, R214, UR61 ;  /* 0x0000003dd6047c36 */ /* 0x000fd80008000000 */
[----:B------:R-:W1:Y:S08]  /*2950*/  @P6 LDC R5, c[0x0][0x44c] ;  /* 0x00011300ff056b82 */ /* 0x000e700000000800 */
[----:B------:R-:W3:Y:S01]  /*2960*/  @P6 LDC R72, c[0x0][0x450] ;  /* 0x00011400ff486b82 */ /* 0x000ee20000000800 */
[----:B-1----:R-:W-:-:S05]  /*2970*/  @P6 IMAD.HI.U32 R5, R4, R5, RZ ;  /* 0x0000000504056227 */ /* 0x002fca00078e00ff */
[----:B---3--:R-:W-:Y:S01]  /*2980*/  @P6 SHF.R.U32.HI R4, RZ, R72, R5 ;  /* 0x00000048ff046219 */ /* 0x008fe20000011605 */
[----:B------:R-:W-:-:S04]  /*2990*/  IMAD R5, R202, -0x60, R213 ;  /* 0xffffffa0ca057824 */ /* 0x000fc800078e02d5 */
[----:B------:R-:W1:Y:S01]  /*29a0*/  SHFL.IDX PT, R21, R4, RZ, 0x1c1f ;  /* 0x001c1fff04157589 */ /* 0x000e6200000e0000 */
[----:B------:R-:W-:-:S03]  /*29b0*/  VIADD R72, R5, 0x60 ;  /* 0x0000006005487836 */ /* 0x000fc60000000000 */
[----:B------:R-:W3:Y:S01]  /*29c0*/  SHFL.IDX PT, R73, R4, 0x1, 0x1c1f ;  /* 0x003c1f0004497f89 */ /* 0x000ee200000e0000 */
[----:B------:R-:W-:-:S05]  /*29d0*/  IMAD R5, R215, -0x2, R72 ;  /* 0xfffffffed7057824 */ /* 0x000fca00078e0248 */
[----:B------:R-:W-:-:S04]  /*29e0*/  IADD3 R72, -R212, 0x1, R5 ;  /* 0x00000001d4487810 */ /* 0x000fc80007ffe105 */
[----:B-1----:R-:W-:-:S04]  /*29f0*/  VIADDMNMX R21, R21, R72, R5, PT ;  /* 0x0000004815157246 */ /* 0x002fc80003800105 */
[C---:B------:R-:W-:Y:S02]  /*2a00*/  ISETP.GT.AND P5, PT, R21.reuse, RZ, PT ;  /* 0x000000ff1500720c */ /* 0x040fe40003fa4270 */
[C---:B------:R-:W-:Y:S02]  /*2a10*/  ISETP.GT.AND P4, PT, R21.reuse, 0x1, PT ;  /* 0x000000011500780c */ /* 0x040fe40003f84270 */
[----:B------:R-:W-:Y:S02]  /*2a20*/  FSEL R24, R24, -INF , P5 ;  /* 0xff80000018187808 */ /* 0x000fe40002800000 */
[C---:B------:R-:W-:Y:S02]  /*2a30*/  ISETP.GT.AND P2, PT, R21.reuse, 0x10, PT ;  /* 0x000000101500780c */ /* 0x040fe40003f44270 */
[----:B------:R-:W-:Y:S02]  /*2a40*/  ISETP.GT.AND P5, PT, R21, 0x11, PT ;  /* 0x000000111500780c */ /* 0x000fe40003fa4270 */
[----:B---3--:R-:W-:-:S02]  /*2a50*/  VIADDMNMX R73, R73, R72, R5, PT ;  /* 0x0000004849497246 */ /* 0x008fc40003800105 */
[----:B------:R-:W-:Y:S02]  /*2a60*/  ISETP.GT.AND P3, PT, R21, 0x8, PT ;  /* 0x000000081500780c */ /* 0x000fe40003f64270 */
[----:B------:R-:W-:Y:S02]  /*2a70*/  FSEL R72, R25, -INF , P4 ;  /* 0xff80000019487808 */ /* 0x000fe40002000000 */
[----:B------:R-:W-:Y:S02]  /*2a80*/  ISETP.GT.AND P4, PT, R21, 0x18, PT ;  /* 0x000000181500780c */ /* 0x000fe40003f84270 */
[----:B------:R-:W-:Y:S02]  /*2a90*/  FSEL R5, R32, -INF , P2 ;  /* 0xff80000020057808 */ /* 0x000fe40001000000 */
[----:B------:R-:W-:Y:S02]  /*2aa0*/  FSEL R157, R33, -INF , P5 ;  /* 0xff800000219d7808 */ /* 0x000fe40002800000 */
[----:B------:R-:W-:-:S02]  /*2ab0*/  ISETP.GT.AND P2, PT, R21, 0x21, PT ;  /* 0x000000211500780c */ /* 0x000fc40003f44270 */
[C---:B------:R-:W-:Y:S02]  /*2ac0*/  ISETP.GT.AND P5, PT, R21.reuse, 0x28, PT ;  /* 0x000000281500780c */ /* 0x040fe40003fa4270 */
[C---:B------:R-:W-:Y:S02]  /*2ad0*/  ISETP.GT.AND P1, PT, R21.reuse, 0x9, PT ;  /* 0x000000091500780c */ /* 0x040fe40003f24270 */
[----:B------:R-:W-:Y:S02]  /*2ae0*/  FSEL R28, R28, -INF , P3 ;  /* 0xff8000001c1c7808 */ /* 0x000fe40001800000 */
[C---:B------:R-:W-:Y:S02]  /*2af0*/  ISETP.GT.AND P3, PT, R21.reuse, 0x19, PT ;  /* 0x000000191500780c */ /* 0x040fe40003f64270 */
[----:B------:R-:W-:Y:S02]  /*2b00*/  FSEL R162, R36, -INF , P4 ;  /* 0xff80000024a27808 */ /* 0x000fe40002000000 */
[----:B------:R-:W-:-:S02]  /*2b10*/  ISETP.GT.AND P4, PT, R21, 0x29, PT ;  /* 0x000000291500780c */ /* 0x000fc40003f84270 */
[----:B------:R-:W-:Y:S02]  /*2b20*/  FSEL R158, R41, -INF , P2 ;  /* 0xff800000299e7808 */ /* 0x000fe40001000000 */
[----:B------:R-:W-:Y:S02]  /*2b30*/  FSEL R163, R44, -INF , P5 ;  /* 0xff8000002ca37808 */ /* 0x000fe40002800000 */
[C---:B------:R-:W-:Y:S02]  /*2b40*/  ISETP.GT.AND P2, PT, R21.reuse, 0x38, PT ;  /* 0x000000381500780c */ /* 0x040fe40003f44270 */
[----:B------:R-:W-:Y:S02]  /*2b50*/  ISETP.GT.AND P5, PT, R21, 0x39, PT ;  /* 0x000000391500780c */ /* 0x000fe40003fa4270 */
[----:B------:R-:W-:Y:S02]  /*2b60*/  FSEL R74, R29, -INF , P1 ;  /* 0xff8000001d4a7808 */ /* 0x000fe40000800000 */
[----:B------:R-:W-:-:S02]  /*2b70*/  FMNMX.FTZ R25, R24, R72, !PT ;  /* 0x0000004818197209 */ /* 0x000fc40007810000 */
[----:B------:R-:W-:Y:S02]  /*2b80*/  ISETP.GT.AND P1, PT, R21, 0x20, PT ;  /* 0x000000201500780c */ /* 0x000fe40003f24270 */
[----:B------:R-:W-:Y:S02]  /*2b90*/  FSEL R167, R37, -INF , P3 ;  /* 0xff80000025a77808 */ /* 0x000fe40001800000 */
[----:B------:R-:W-:Y:S02]  /*2ba0*/  ISETP.GT.AND P3, PT, R21, 0x30, PT ;  /* 0x000000301500780c */ /* 0x000fe40003f64270 */
[----:B------:R-:W-:Y:S02]  /*2bb0*/  FSEL R168, R45, -INF , P4 ;  /* 0xff8000002da87808 */ /* 0x000fe40002000000 */
[----:B------:R-:W-:Y:S02]  /*2bc0*/  ISETP.GT.AND P4, PT, R21, 0x40, PT ;  /* 0x000000401500780c */ /* 0x000fe40003f84270 */
[----:B------:R-:W-:-:S02]  /*2bd0*/  FSEL R164, R52, -INF , P2 ;  /* 0xff80000034a47808 */ /* 0x000fc40001000000 */
[----:B------:R-:W-:Y:S02]  /*2be0*/  FSEL R169, R53, -INF , P5 ;  /* 0xff80000035a97808 */ /* 0x000fe40002800000 */
[C---:B------:R-:W-:Y:S02]  /*2bf0*/  ISETP.GT.AND P2, PT, R21.reuse, 0x49, PT ;  /* 0x000000491500780c */ /* 0x040fe40003f44270 */
[C---:B------:R-:W-:Y:S02]  /*2c00*/  ISETP.GT.AND P5, PT, R21.reuse, 0x50, PT ;  /* 0x000000501500780c */ /* 0x040fe40003fa4270 */
[----:B------:R-:W-:Y:S02]  /*2c10*/  FMNMX.FTZ R25, R28, R25, !PT ;  /* 0x000000191c197209 */ /* 0x000fe40007810000 */
[----:B------:R-:W-:Y:S02]  /*2c20*/  FSEL R206, R40, -INF , P1 ;  /* 0xff80000028ce7808 */ /* 0x000fe40000800000 */
[----:B------:R-:W-:-:S02]  /*2c30*/  ISETP.GT.AND P1, PT, R21, 0x31, PT ;  /* 0x000000311500780c */ /* 0x000fc40003f24270 */
[----:B------:R-:W-:Y:S02]  /*2c40*/  FSEL R205, R48, -INF , P3 ;  /* 0xff80000030cd7808 */ /* 0x000fe40001800000 */
[C---:B------:R-:W-:Y:S02]  /*2c50*/  ISETP.GT.AND P3, PT, R21.reuse, 0x41, PT ;  /* 0x000000411500780c */ /* 0x040fe40003f64270 */
[----:B------:R-:W-:Y:S02]  /*2c60*/  FSEL R204, R56, -INF , P4 ;  /* 0xff80000038cc7808 */ /* 0x000fe40002000000 */
[----:B------:R-:W-:Y:S02]  /*2c70*/  ISETP.GT.AND P4, PT, R21, 0x51, PT ;  /* 0x000000511500780c */ /* 0x000fe40003f84270 */
[----:B------:R-:W-:Y:S02]  /*2c80*/  FSEL R170, R61, -INF , P2 ;  /* 0xff8000003daa7808 */ /* 0x000fe40001000000 */
[----:B------:R-:W-:-:S02]  /*2c90*/  FSEL R4, R64, -INF , P5 ;  /* 0xff80000040047808 */ /* 0x000fc40002800000 */
[----:B------:R-:W-:Y:S02]  /*2ca0*/  FMNMX.FTZ R32, R74, R25, !PT ;  /* 0x000000194a207209 */ /* 0x000fe40007810000 */
[C---:B------:R-:W-:Y:S02]  /*2cb0*/  ISETP.GT.AND P2, PT, R73.reuse, RZ, PT ;  /* 0x000000ff4900720c */ /* 0x040fe40003f44270 */
[----:B------:R-:W-:Y:S02]  /*2cc0*/  ISETP.GT.AND P5, PT, R73, 0x1, PT ;  /* 0x000000014900780c */ /* 0x000fe40003fa4270 */
[----:B------:R-:W-:Y:S02]  /*2cd0*/  FSEL R159, R49, -INF , P1 ;  /* 0xff800000319f7808 */ /* 0x000fe40000800000 */
[----:B------:R-:W-:Y:S02]  /*2ce0*/  ISETP.GT.AND P1, PT, R21, 0x48, PT ;  /* 0x000000481500780c */ /* 0x000fe40003f24270 */
[----:B------:R-:W-:-:S02]  /*2cf0*/  FSEL R160, R57, -INF , P3 ;  /* 0xff80000039a07808 */ /* 0x000fc40001800000 */
[----:B------:R-:W-:Y:S02]  /*2d00*/  ISETP.GT.AND P3, PT, R21, 0x58, PT ;  /* 0x000000581500780c */ /* 0x000fe40003f64270 */
[----:B------:R-:W-:Y:S02]  /*2d10*/  FSEL R161, R65, -INF , P4 ;  /* 0xff80000041a17808 */ /* 0x000fe40002000000 */
[----:B------:R-:W-:Y:S02]  /*2d20*/  FMNMX.FTZ R36, R5, R32, !PT ;  /* 0x0000002005247209 */ /* 0x000fe40007810000 */
[----:B------:R-:W-:Y:S02]  /*2d30*/  ISETP.GT.AND P4, PT, R73, 0x8, PT ;  /* 0x000000084900780c */ /* 0x000fe40003f84270 */
[----:B------:R-:W-:Y:S02]  /*2d40*/  FSEL R26, R26, -INF , P2 ;  /* 0xff8000001a1a7808 */ /* 0x000fe40001000000 */
[----:B------:R-:W-:-:S02]  /*2d50*/  FSEL R32, R27, -INF , P5 ;  /* 0xff8000001b207808 */ /* 0x000fc40002800000 */
[----:B------:R-:W-:Y:S02]  /*2d60*/  FSEL R165, R60, -INF , P1 ;  /* 0xff8000003ca57808 */ /* 0x000fe40000800000 */
[----:B------:R-:W-:Y:S02]  /*2d70*/  ISETP.GT.AND P1, PT, R21, 0x59, PT ;  /* 0x000000591500780c */ /* 0x000fe40003f24270 */
[----:B------:R-:W-:Y:S02]  /*2d80*/  FSEL R166, R68, -INF , P3 ;  /* 0xff80000044a67808 */ /* 0x000fe40001800000 */
        /* <DEDUP_REMOVED lines=16> */
[C---:B------:R-:W-:Y:S02]  /*2e90*/  ISETP.GT.AND P2, PT, R73.reuse, 0x19, PT ;  /* 0x000000194900780c */ /* 0x040fe40003f44270 */
        /* <DEDUP_REMOVED lines=50> */
[----:B------:R-:W-:Y:S02]  /*31c0*/  FSEL R171, R69, -INF , P1 ;  /* 0xff80000045ab7808 */ /* 0x000fe40000800000 */
        /* <DEDUP_REMOVED lines=13> */
[----:B------:R-:W-:Y:S01]  /*32a0*/  FSEL R197, R70, -INF , P1 ;  /* 0xff80000046c57808 */ /* 0x000fe20000800000 */
[----:B------:R-:W1:Y:S01]  /*32b0*/  SHFL.BFLY PT, R38, R25, 0x2, 0x1f ;  /* 0x0c401f0019267f89 */ /* 0x000e6200000e0000 */
[----:B------:R-:W-:Y:S02]  /*32c0*/  FMNMX.FTZ R34, R192, R21, !PT ;  /* 0x00000015c0227209 */ /* 0x000fe40007810000 */
[----:B------:R-:W-:Y:S02]  /*32d0*/  FSEL R203, R71, -INF , P2 ;  /* 0xff80000047cb7808 */ /* 0x000fe40001000000 */
[----:B------:R-:W-:-:S04]  /*32e0*/  FMNMX.FTZ R34, R197, R34, !PT ;  /* 0x00000022c5227209 */ /* 0x000fc80007810000 */
        /* <DEDUP_REMOVED lines=24> */
[----:B------:R-:W-:Y:S01]  /*3470*/  FFMA.FTZ R158, R158, UR5, -R199 ;  /* 0x000000059e9e7c23 */ /* 0x000fe200080108c7 */
        /* <DEDUP_REMOVED lines=8> */
[----:B------:R-:W-:Y:S01]  /*3500*/  FFMA.FTZ R193, R193, UR5, -R201 ;  /* 0x00000005c1c17c23 */ /* 0x000fe200080108c9 */
[--C-:B------:R-:W-:Y:S01]  /*3510*/  FFMA.FTZ R163, R163, UR5, -R199.reuse ;  /* 0x00000005a3a37c23 */ /* 0x100fe200080108c7 */
[----:B------:R-:W-:Y:S01]  /*3520*/  FFMA.FTZ R168, R168, UR5, -R199 ;  /* 0x00000005a8a87c23 */ /* 0x000fe200080108c7 */
        /* <DEDUP_REMOVED lines=9> */
[----:B------:R-:W3:Y:S01]  /*35c0*/  MUFU.EX2 R179, R179 ;  /* 0x000000b300b37308 */ /* 0x000ee20000000800 */
[----:B-1----:R-:W-:Y:S01]  /*35d0*/  F2FP.BF16.F32.PACK_AB R152, R177, R176 ;  /* 0x000000b0b198723e */ /* 0x002fe200000010ff */
[--C-:B------:R-:W-:Y:S01]  /*35e0*/  FFMA.FTZ R174, R174, UR5, -R201.reuse ;  /* 0x00000005aeae7c23 */ /* 0x100fe200080108c9 */
[--C-:B------:R-:W-:Y:S01]  /*35f0*/  FFMA.FTZ R186, R186, UR5, -R201.reuse ;  /* 0x00000005baba7c23 */ /* 0x100fe200080108c9 */
[--C-:B------:R-:W-:Y:S01]  /*3600*/  FFMA.FTZ R191, R191, UR5, -R201.reuse ;  /* 0x00000005bfbf7c23 */ /* 0x100fe200080108c9 */
[----:B------:R-:W-:Y:S01]  /*3610*/  FFMA.FTZ R195, R195, UR5, -R201 ;  /* 0x00000005c3c37c23 */ /* 0x000fe200080108c9 */
[--C-:B------:R-:W-:Y:S01]  /*3620*/  FFMA.FTZ R204, R204, UR5, -R199.reuse ;  /* 0x00000005cccc7c23 */ /* 0x100fe200080108c7 */
[--C-:B------:R-:W-:Y:S01]  /*3630*/  FFMA.FTZ R160, R160, UR5, -R199.reuse ;  /* 0x00000005a0a07c23 */ /* 0x100fe200080108c7 */
[----:B------:R-:W-:Y:S01]  /*3640*/  MUFU.EX2 R180, R180 ;  /* 0x000000b400b47308 */ /* 0x000fe20000000800 */
[--C-:B------:R-:W-:Y:S01]  /*3650*/  FFMA.FTZ R165, R165, UR5, -R199.reuse ;  /* 0x00000005a5a57c23 */ /* 0x100fe200080108c7 */
[----:B------:R-:W-:Y:S01]  /*3660*/  FFMA.FTZ R170, R170, UR5, -R199 ;  /* 0x00000005aaaa7c23 */ /* 0x000fe200080108c7 */
[--C-:B------:R-:W-:Y:S01]  /*3670*/  FFMA.FTZ R175, R175, UR5, -R201.reuse ;  /* 0x00000005afaf7c23 */ /* 0x100fe200080108c9 */
[--C-:B------:R-:W-:Y:S01]  /*3680*/  FFMA.FTZ R187, R187, UR5, -R201.reuse ;  /* 0x00000005bbbb7c23 */ /* 0x100fe200080108c9 */
[--C-:B------:R-:W-:Y:S01]  /*3690*/  FFMA.FTZ R196, R196, UR5, -R201.reuse ;  /* 0x00000005c4c47c23 */ /* 0x100fe200080108c9 */
[----:B------:R-:W-:Y:S01]  /*36a0*/  FFMA.FTZ R198, R198, UR5, -R201 ;  /* 0x00000005c6c67c23 */ /* 0x000fe200080108c9 */
[--C-:B------:R-:W-:Y:S01]  /*36b0*/  FFMA.FTZ R4, R4, UR5, -R199.reuse ;  /* 0x0000000504047c23 */ /* 0x100fe200080108c7 */
[----:B------:R-:W1:Y:S01]  /*36c0*/  MUFU.EX2 R181, R181 ;  /* 0x000000b500b57308 */ /* 0x000e620000000800 */
        /* <DEDUP_REMOVED lines=12> */
[----:B-1----:R-:W-:Y:S01]  /*3790*/  F2FP.BF16.F32.PACK_AB R153, R181, R180 ;  /* 0x000000b4b599723e */ /* 0x002fe200000010ff */
[----:B------:R-:W-:Y:S01]  /*37a0*/  FADD.FTZ R181, R180, R181 ;  /* 0x000000b5b4b57221 */ /* 0x000fe20000010000 */
[----:B------:R-:W-:-:S05]  /*37b0*/  FADD.FTZ R178, R179, R178 ;  /* 0x000000b2b3b27221 */ /* 0x000fca0000010000 */
[----:B------:R-:W1:Y:S08]  /*37c0*/  MUFU.EX2 R5, R5 ;  /* 0x0000000500057308 */ /* 0x000e700000000800 */
[----:B------:R-:W-:Y:S01]  /*37d0*/  MUFU.EX2 R157, R157 ;  /* 0x0000009d009d7308 */ /* 0x000fe20000000800 */
[----:B---3--:R-:W-:Y:S01]  /*37e0*/  F2FP.BF16.F32.PACK_AB R155, R183, R182 ;  /* 0x000000b6b79b723e */ /* 0x008fe200000010ff */
[----:B------:R-:W-:-:S03]  /*37f0*/  FADD.FTZ R182, R182, R181 ;  /* 0x000000b5b6b67221 */ /* 0x000fc60000010000 */
[----:B------:R-:W-:Y:S01]  /*3800*/  WARPGROUP.ARRIVE ;  /* 0x00000000000079c5 */ /* 0x000fe20000000000 */
[----:B------:R-:W-:Y:S02]  /*3810*/  FADD.FTZ R183, R183, R182 ;  /* 0x000000b6b7b77221 */ /* 0x000fe40000010000 */
[----:B------:R-:W-:Y:S01]  /*3820*/  MUFU.EX2 R162, R162 ;  /* 0x000000a200a27308 */ /* 0x000fe20000000800 */
[----:B-1----:R-:W-:Y:S02]  /*3830*/  FADD.FTZ R178, R5, R178 ;  /* 0x000000b205b27221 */ /* 0x002fe40000010000 */
[----:B------:R-:W-:Y:S01]  /*3840*/  HGMMA.64x256x16.F32.BF16 R24, R152, gdesc[UR8].tnspB, RZ, !UPT, gsb0 ;  /* 0x43e0000898187df0 */ /* 0x000fe2000c0018ff */
[----:B------:R-:W-:Y:S01]  /*3850*/  UIADD3 UR10, UR4, 0x80, URZ ;  /* 0x00000080040a7890 */ /* 0x000fe2000fffe03f */
[----:B------:R-:W-:-:S03]  /*3860*/  UMOV UR11, 0x40000040 ;  /* 0x40000040000b7882 */ /* 0x000fc60000000000 */
[----:B------:R-:W-:Y:S08]  /*3870*/  MUFU.EX2 R167, R167 ;  /* 0x000000a700a77308 */ /* 0x000ff00000000800 */
[----:B------:R-:W1:Y:S08]  /*3880*/  MUFU.EX2 R172, R172 ;  /* 0x000000ac00ac7308 */ /* 0x000e700000000800 */
[----:B------:R-:W3:Y:S08]  /*3890*/  MUFU.EX2 R184, R184 ;  /* 0x000000b800b87308 */ /* 0x000ef00000000800 */
[----:B------:R-:W-:Y:S01]  /*38a0*/  MUFU.EX2 R189, R189 ;  /* 0x000000bd00bd7308 */ /* 0x000fe20000000800 */
[----:B-1----:R-:W-:-:S07]  /*38b0*/  FADD.FTZ R183, R172, R183 ;  /* 0x000000b7acb77221 */ /* 0x002fce0000010000 */
[----:B------:R-:W1:Y:S08]  /*38c0*/  MUFU.EX2 R193, R193 ;  /* 0x000000c100c17308 */ /* 0x000e700000000800 */
[----:B------:R-:W4:Y:S08]  /*38d0*/  MUFU.EX2 R206, R206 ;  /* 0x000000ce00ce7308 */ /* 0x000f300000000800 */
[----:B------:R-:W-:Y:S08]  /*38e0*/  MUFU.EX2 R158, R158 ;  /* 0x0000009e009e7308 */ /* 0x000ff00000000800 */
[----:B------:R-:W-:Y:S08]  /*38f0*/  MUFU.EX2 R163, R163 ;  /* 0x000000a300a37308 */ /* 0x000ff00000000800 */
[----:B------:R-:W-:Y:S08]  /*3900*/  MUFU.EX2 R168, R168 ;  /* 0x000000a800a87308 */ /* 0x000ff00000000800 */
[----:B------:R-:W5:Y:S08]  /*3910*/  MUFU.EX2 R173, R173 ;  /* 0x000000ad00ad7308 */ /* 0x000f700000000800 */
[----:B------:R-:W0:Y:S08]  /*3920*/  MUFU.EX2 R185, R185 ;  /* 0x000000b900b97308 */ /* 0x000e300000000800 */
[----:B------:R-:W-:Y:S08]  /*3930*/  MUFU.EX2 R190, R190 ;  /* 0x000000be00be7308 */ /* 0x000ff00000000800 */
[----:B------:R-:W2:Y:S08]  /*3940*/  MUFU.EX2 R194, R194 ;  /* 0x000000c200c27308 */ /* 0x000eb00000000800 */
[----:B------:R-:W2:Y:S08]  /*3950*/  MUFU.EX2 R205, R205 ;  /* 0x000000cd00cd7308 */ /* 0x000eb00000000800 */
[----:B------:R-:W-:Y:S08]  /*3960*/  MUFU.EX2 R159, R159 ;  /* 0x0000009f009f7308 */ /* 0x000ff00000000800 */
[----:B------:R-:W-:Y:S08]  /*3970*/  MUFU.EX2 R164, R164 ;  /* 0x000000a400a47308 */ /* 0x000ff00000000800 */
[----:B------:R-:W-:Y:S08]  /*3980*/  MUFU.EX2 R169, R169 ;  /* 0x000000a900a97308 */ /* 0x000ff00000000800 */
[----:B------:R-:W2:Y:S08]  /*3990*/  MUFU.EX2 R174, R174 ;  /* 0x000000ae00ae7308 */ /* 0x000eb00000000800 */
[----:B------:R-:W2:Y:S08]  /*39a0*/  MUFU.EX2 R186, R186 ;  /* 0x000000ba00ba7308 */ /* 0x000eb00000000800 */
        /* <DEDUP_REMOVED lines=10> */
[----:B------:R-:W-:Y:S08]  /*3a50*/  MUFU.EX2 R4, R4 ;  /* 0x0000000400047308 */ /* 0x000ff00000000800 */
[----:B------:R-:W-:Y:S08]  /*3a60*/  MUFU.EX2 R161, R161 ;  /* 0x000000a100a17308 */ /* 0x000ff00000000800 */
[----:B------:R-:W-:Y:S08]  /*3a70*/  MUFU.EX2 R166, R166 ;  /* 0x000000a600a67308 */ /* 0x000ff00000000800 */
[----:B------:R-:W-:Y:S08]  /*3a80*/  MUFU.EX2 R171, R171 ;  /* 0x000000ab00ab7308 */ /* 0x000ff00000000800 */
[----:B------:R-:W2:Y:S01]  /*3a90*/  MUFU.EX2 R188, R188 ;  /* 0x000000bc00bc7308 */ /* 0x000ea20000000800 */
[----:B------:R-:W-:-:S02]  /*3aa0*/  WARPGROUP.DEPBAR.LE gsb0, 0x0 ;  /* 0x00008000000079c5 */ /* 0x000fc40000010000 */
[C---:B------:R-:W-:Y:S01]  /*3ab0*/  F2FP.BF16.F32.PACK_AB R152, R157.reuse, R5 ;  /* 0x000000059d98723e */ /* 0x040fe200000010ff */
[----:B------:R-:W-:Y:S01]  /*3ac0*/  FADD.FTZ R157, R157, R178 ;  /* 0x000000b29d9d7221 */ /* 0x000fe20000010000 */
[C---:B---3--:R-:W-:Y:S01]  /*3ad0*/  F2FP.BF16.F32.PACK_AB R153, R184.reuse, R172 ;  /* 0x000000acb899723e */ /* 0x048fe200000010ff */
[----:B------:R-:W-:Y:S01]  /*3ae0*/  FADD.FTZ R184, R184, R183 ;  /* 0x000000b7b8b87221 */ /* 0x000fe20000010000 */
[----:B------:R-:W-:Y:S01]  /*3af0*/  F2FP.BF16.F32.PACK_AB R154, R167, R162 ;  /* 0x000000a2a79a723e */ /* 0x000fe200000010ff */
[----:B------:R-:W3:Y:S01]  /*3b00*/  MUFU.EX2 R192, R192 ;  /* 0x000000c000c07308 */ /* 0x000ee20000000800 */
[----:B-1----:R-:W-:Y:S01]  /*3b10*/  F2FP.BF16.F32.PACK_AB R155, R193, R189 ;  /* 0x000000bdc19b723e */ /* 0x002fe200000010ff */
[----:B------:R-:W-:Y:S01]  /*3b20*/  FADD.FTZ R162, R162, R157 ;  /* 0x0000009da2a27221 */ /* 0x000fe20000010000 */
[----:B------:R-:W-:Y:S02]  /*3b30*/  FADD.FTZ R184, R189, R184 ;  /* 0x000000b8bdb87221 */ /* 0x000fe40000010000 */
[----:B------:R-:W-:Y:S01]  /*3b40*/  WARPGROUP.ARRIVE ;  /* 0x00000000000079c5 */ /* 0x000fe20000000000 */
[----:B------:R-:W-:Y:S01]  /*3b50*/  FADD.FTZ R167, R167, R162 ;  /* 0x000000a2a7a77221 */ /* 0x000fe20000010000 */
[----:B------:R-:W-:Y:S01]  /*3b60*/  FADD.FTZ R184, R193, R184 ;  /* 0x000000b8c1b87221 */ /* 0x000fe20000010000 */
[----:B------:R-:W-:Y:S02]  /*3b70*/  MUFU.EX2 R197, R197 ;  /* 0x000000c500c57308 */ /* 0x000fe40000000800 */
[----:B----4-:R-:W-:Y:S01]  /*3b80*/  FADD.FTZ R167, R206, R167 ;  /* 0x000000a7cea77221 */ /* 0x010fe20000010000 */
[----:B------:R-:W-:Y:S01]  /*3b90*/  HGMMA.64x256x16.F32.BF16 R24, R152, gdesc[UR8].tnspB, R24, gsb0 ;  /* 0x43e0000898187df0 */ /* 0x000fe20008001818 */
[----:B------:R-:W-:Y:S01]  /*3ba0*/  UIADD3 UR10, UR4, 0x100, URZ ;  /* 0x00000100040a7890 */ /* 0x000fe2000fffe03f */
[----:B-----5:R-:W-:Y:S01]  /*3bb0*/  FADD.FTZ R184, R173, R184 ;  /* 0x000000b8adb87221 */ /* 0x020fe20000010000 */
[----:B------:R-:W-:-:S02]  /*3bc0*/  UMOV UR11, 0x40000040 ;  /* 0x40000040000b7882 */ /* 0x000fc40000000000 */
[----:B------:R-:W1:Y:S01]  /*3bd0*/  MUFU.EX2 R199, R199 ;  /* 0x000000c700c77308 */ /* 0x000e620000000800 */
[----:B------:R-:W-:Y:S02]  /*3be0*/  WARPGROUP.DEPBAR.LE gsb0, 0x0 ;  /* 0x00008000000079c5 */ /* 0x000fe40000010000 */
[C---:B------:R-:W-:Y:S01]  /*3bf0*/  F2FP.BF16.F32.PACK_AB R152, R158.reuse, R206 ;  /* 0x000000ce9e98723e */ /* 0x040fe200000010ff */
[----:B------:R-:W-:Y:S01]  /*3c00*/  FADD.FTZ R158, R158, R167 ;  /* 0x000000a79e9e7221 */ /* 0x000fe20000010000 */
[C---:B0-----:R-:W-:Y:S01]  /*3c10*/  F2FP.BF16.F32.PACK_AB R153, R185.reuse, R173 ;  /* 0x000000adb999723e */ /* 0x041fe200000010ff */
        /* <DEDUP_REMOVED lines=42> */
[----:B------:R-:W-:-:S08]  /*3ec0*/  FADD.FTZ R187, R188, R187 ;  /* 0x000000bbbcbb7221 */ /* 0x000fd00000010000 */
[----:B------:R-:W-:Y:S01]  /*3ed0*/  HGMMA.64x256x16.F32.BF16 R24, R152, gdesc[UR8].tnspB, R24, gsb0 ;  /* 0x43e0000898187df0 */ /* 0x000fe20008001818 */
[----:B------:R-:W-:Y:S01]  /*3ee0*/  UIADD3 UR10, UR4, 0x280, URZ ;  /* 0x00000280040a7890 */ /* 0x000fe2000fffe03f */
[----:B------:R-:W-:Y:S01]  /*3ef0*/  UMOV UR11, 0x40000040 ;  /* 0x40000040000b7882 */ /* 0x000fe20000000000 */
[----:B------:R-:W-:Y:S02]  /*3f00*/  WARPGROUP.DEPBAR.LE gsb0, 0x0 ;  /* 0x00008000000079c5 */ /* 0x000fe40000010000 */
[----:B------:R-:W-:Y:S01]  /*3f10*/  F2FP.BF16.F32.PACK_AB R152, R161, R4 ;  /* 0x00000004a198723e */ /* 0x000fe200000010ff */
[----:B------:R-:W-:Y:S01]  /*3f20*/  FADD.FTZ R4, R4, R165 ;  /* 0x000000a504047221 */ /* 0x000fe20000010000 */
[C---:B---3--:R-:W-:Y:S01]  /*3f30*/  F2FP.BF16.F32.PACK_AB R153, R192.reuse, R188 ;  /* 0x000000bcc099723e */ /* 0x048fe200000010ff */
        /* <DEDUP_REMOVED lines=8> */
[----:B------:R-:W-:-:S10]  /*3fc0*/  FADD.FTZ R4, R171, R4 ;  /* 0x00000004ab047221 */ /* 0x000fd40000010000 */
[----:B------:R-:W-:Y:S03]  /*3fd0*/  HGMMA.64x256x16.F32.BF16 R24, R152, gdesc[UR8].tnspB, R24, gsb0 ;  /* 0x43e0000898187df0 */ /* 0x000fe60008001818 */
[----:B------:R-:W-:Y:S02]  /*3fe0*/  WARPGROUP.DEPBAR.LE gsb0, 0x0 ;  /* 0x00008000000079c5 */ /* 0x000fe40000010000 */
[----:B------:R-:W-:Y:S05]  /*3ff0*/  @!P0 BRA `(.L_x_14740) ;  /* 0x0000000000048947 */ /* 0x000fea0003800000 */
[----:B------:R-:W-:Y:S01]  /*4000*/  BPT.TRAP 0x1 ;  /* 0x000000040000795c */ /* 0x000fe20000300000 */
.L_x_14740:
[----:B------:R-:W0:Y:S01]  /*4010*/  @P6 LDC R153, c[0x0][0x44c] ;  /* 0x00011300ff996b82 */ /* 0x000e220000000800 */
[----:B------:R-:W-:Y:S01]  /*4020*/  IMAD.U32 R152, RZ, RZ, UR61 ;  /* 0x0000003dff987e24 */ /* 0x000fe2000f8e00ff */
[----:B------:R-:W-:Y:S01]  /*4030*/  UIADD3 UR6, UR6, 0x32460, URZ ;  /* 0x0003246006067890 */ /* 0x000fe2000fffe03f */
[----:B------:R-:W-:-:S03]  /*4040*/  VIADD R202, R202, 0xfffffffe ;  /* 0xfffffffecaca7836 */ /* 0x000fc60000000000 */
[----:B------:R-:W-:Y:S02]  /*4050*/  UPRMT UR6, UR48, 0x654, UR6 ;  /* 0x0000065430067896 */ /* 0x000fe40008000006 */
[----:B------:R-:W1:Y:S07]  /*4060*/  @P6 LDC R154, c[0x0][0x450] ;  /* 0x00011400ff9a6b82 */ /* 0x000e6e0000000800 */
[----:B------:R-:W-:Y:S01]  /*4070*/  SYNCS.ARRIVE.TRANS64.RED.A1T0 RZ, [UR6], RZ ;  /* 0x000000ffffff79a7 */ /* 0x000fe20008100406 */
[----:B0-----:R-:W-:-:S05]  /*4080*/  @P6 IMAD.HI.U32 R153, R153, UR61, RZ ;  /* 0x0000003d99996c27 */ /* 0x001fca000f8e00ff */
[----:B-1----:R-:W-:-:S04]  /*4090*/  @P6 SHF.R.U32.HI R152, RZ, R154, R153 ;  /* 0x0000009aff986219 */ /* 0x002fc80000011699 */
[----:B------:R-:W-:-:S05]  /*40a0*/  IADD3 R152, R152, R213, -R212 ;  /* 0x000000d598987210 */ /* 0x000fca0007ffe8d4 */
        /* <DEDUP_REMOVED lines=8> */
.L_x_14752:
        /* <DEDUP_REMOVED lines=8> */
.L_x_14742:
        /* <DEDUP_REMOVED lines=9> */
.L_x_14743:
[----:B-1----:R-:W-:Y:S05]  /*4240*/  @P1 BRA `(.L_x_14744) ;  /* 0x0000000000081947 */ /* 0x002fea0003800000 */
[----:B------:R-:W1:Y:S02]  /*4250*/  SYNCS.PHASECHK.TRANS64.TRYWAIT P1, [UR4+0x32430], R0 ;  /* 0x03243000ff0075a7 */ /* 0x000e640008020144 */
[----:B-1----:R-:W-:Y:S05]  /*4260*/  @!P1 BRA `(.L_x_14745) ;  /* 0x000000e800ec9947 */ /* 0x002fea0003800000 */
.L_x_14744:
        /* <DEDUP_REMOVED lines=32> */
.L_x_14746:
[----:B------:R2:W3:Y:S01]  /*4470*/  SYNCS.PHASECHK.TRANS64.TRYWAIT P1, [UR4+0x32450], R0 ;  /* 0x03245000ff0075a7 */ /* 0x0004e20008020144 */
[----:B------:R-:W-:Y:S05]  /*4480*/  @!P0 BRA `(.L_x_14747) ;  /* 0x0000000000048947 */ /* 0x000fea0003800000 */
[----:B------:R-:W-:Y:S01]  /*4490*/  BPT.TRAP 0x1 ;  /* 0x000000040000795c */ /* 0x000fe20000300000 */
.L_x_14747:
[----:B---3--:R-:W-:Y:S05]  /*44a0*/  @P1 BRA `(.L_x_14748) ;  /* 0x0000000000081947 */ /* 0x008fea0003800000 */
[----:B------:R-:W3:Y:S02]  /*44b0*/  SYNCS.PHASECHK.TRANS64.TRYWAIT P1, [UR4+0x32450], R0 ;  /* 0x03245000ff0075a7 */ /* 0x000ee40008020144 */
[----:B---3--:R-:W-:Y:S05]  /*44c0*/  @!P1 BRA `(.L_x_14749) ;  /* 0x000000e8006c9947 */ /* 0x008fea0003800000 */
.L_x_14748:
        /* <DEDUP_REMOVED lines=101> */
.L_x_14750:
[----:B------:R-:W1:Y:S01]  /*4b20*/  LDC R21, c[0x0][0x448] ;  /* 0x00011200ff157b82 */ /* 0x000e620000000800 */
[----:B------:R-:W-:Y:S01]  /*4b30*/  VIADD R205, R214, UR61 ;  /* 0x0000003dd6cd7c36 */ /* 0x000fe20008000000 */
[----:B------:R-:W-:Y:S01]  /*4b40*/  ULDC UR5, c[0x0][0xa80] ;  /* 0x0002a00000057ab9 */ /* 0x000fe20000000800 */
[----:B------:R-:W-:Y:S02]  /*4b50*/  UIADD3 UR10, UR4, 0x32440, URZ ;  /* 0x00032440040a7890 */ /* 0x000fe4000fffe03f */
[----:B------:R-:W-:Y:S02]  /*4b60*/  UIMAD UR6, UR6, 0xc00, UR7 ;  /* 0x00000c00060678a4 */ /* 0x000fe4000f8e0207 */
[----:B------:R-:W-:Y:S01]  /*4b70*/  UPRMT UR10, UR54, 0x654, UR10 ;  /* 0x00000654360a7896 */ /* 0x000fe2000800000a */
[----:B------:R-:W-:-:S08]  /*4b80*/  UMOV UR11, 0x40000040 ;  /* 0x40000040000b7882 */ /* 0x000fd00000000000 */
[----:B------:R-:W-:Y:S01]  /*4b90*/  SYNCS.ARRIVE.TRANS64.RED.A1T0 RZ, [UR10], RZ ;  /* 0x000000ffffff79a7 */ /* 0x000fe2000810040a */
[----:B------:R-:W-:Y:S01]  /*4ba0*/  UMOV UR10, UR6 ;  /* 0x00000006000a7c82 */ /* 0x000fe20008000000 */
[----:B-1----:R-:W-:-:S13]  /*4bb0*/  ISETP.NE.AND P1, PT, R21, 0x1, PT ;  /* 0x000000011500780c */ /* 0x002fda0003f25270 */
[----:B------:R-:W1:Y:S08]  /*4bc0*/  @P1 LDC R206, c[0x0][0x44c] ;  /* 0x00011300ffce1b82 */ /* 0x000e700000000800 */
[----:B------:R-:W2:Y:S01]  /*4bd0*/  @P1 LDC R21, c[0x0][0x450] ;  /* 0x00011400ff151b82 */ /* 0x000ea20000000800 */
[----:B-1----:R-:W-:-:S05]  /*4be0*/  @P1 IMAD.HI.U32 R206, R205, R206, RZ ;  /* 0x000000cecdce1227 */ /* 0x002fca00078e00ff */
[----:B--2---:R-:W-:Y:S01]  /*4bf0*/  @P1 SHF.R.U32.HI R205, RZ, R21, R206 ;  /* 0x00000015ffcd1219 */ /* 0x004fe200000116ce */
[----:B------:R-:W-:-:S04]  /*4c00*/  IMAD.MOV.U32 R206, RZ, RZ, -0x60 ;  /* 0xffffffa0ffce7424 */ /* 0x000fc800078e00ff */
[----:B------:R-:W1:Y:S01]  /*4c10*/  SHFL.IDX PT, R21, R205, RZ, 0x1c1f ;  /* 0x001c1fffcd157589 */ /* 0x000e6200000e0000 */
[----:B------:R-:W-:-:S03]  /*4c20*/  IMAD R206, R202, R206, 0x1 ;  /* 0x00000001cace7424 */ /* 0x000fc600078e02ce */
[----:B------:R-:W2:Y:S01]  /*4c30*/  SHFL.IDX PT, R205, R205, 0x1, 0x1c1f ;  /* 0x003c1f00cdcd7f89 */ /* 0x000ea200000e0000 */
[----:B------:R-:W-:-:S05]  /*4c40*/  IMAD R206, R215, -0x2, R206 ;  /* 0xfffffffed7ce7824 */ /* 0x000fca00078e02ce */
[----:B------:R-:W-:-:S04]  /*4c50*/  IADD3 R206, -R212, R206, R213 ;  /* 0x000000ced4ce7210 */ /* 0x000fc80007ffe1d5 */
[----:B-1----:R-:W-:-:S04]  /*4c60*/  IADD3 R21, R206, R21, RZ ;  /* 0x00000015ce157210 */ /* 0x002fc80007ffe0ff */
[C---:B------:R-:W-:Y:S01]  /*4c70*/  ISETP.GT.AND P4, PT, R21.reuse, 0x8, PT ;  /* 0x000000081500780c */ /* 0x040fe20003f84270 */
[----:B--2---:R-:W-:Y:S01]  /*4c80*/  IMAD.IADD R205, R206, 0x1, R205 ;  /* 0x00000001cecd7824 */ /* 0x004fe200078e02cd */
[C---:B------:R-:W-:Y:S02]  /*4c90*/  ISETP.GT.AND P2, PT, R21.reuse, RZ, PT ;  /* 0x000000ff1500720c */ /* 0x040fe40003f44270 */
[C---:B------:R-:W-:Y:S02]  /*4ca0*/  ISETP.GT.AND P1, PT, R21.reuse, 0x10, PT ;  /* 0x000000101500780c */ /* 0x040fe40003f24270 */
[----:B------:R-:W-:Y:S02]  /*4cb0*/  FSEL R206, R156, -INF , P4 ;  /* 0xff8000009cce7808 */ /* 0x000fe40002000000 */
[----:B------:R-:W-:Y:S02]  /*4cc0*/  ISETP.GT.AND P4, PT, R21, 0x19, PT ;  /* 0x000000191500780c */ /* 0x000fe40003f84270 */
[----:B------:R-:W-:-:S02]  /*4cd0*/  FSEL R152, R152, -INF , P2 ;  /* 0xff80000098987808 */ /* 0x000fc40001000000 */
[C---:B------:R-:W-:Y:S02]  /*4ce0*/  ISETP.GT.AND P2, PT, R21.reuse, 0x11, PT ;  /* 0x000000111500780c */ /* 0x040fe40003f44270 */
[----:B------:R-:W-:Y:S02]  /*4cf0*/  FSEL R160, R160, -INF , P1 ;  /* 0xff800000a0a07808 */ /* 0x000fe40000800000 */
[----:B------:R-:W-:Y:S02]  /*4d00*/  ISETP.GT.AND P1, PT, R21, 0x21, PT ;  /* 0x000000211500780c */ /* 0x000fe40003f24270 */
[----:B------:R-:W-:Y:S02]  /*4d10*/  FSEL R165, R165, -INF , P4 ;  /* 0xff800000a5a57808 */ /* 0x000fe40002000000 */
[----:B------:R-:W-:Y:S02]  /*4d20*/  ISETP.GT.AND P4, PT, R21, 0x30, PT ;  /* 0x000000301500780c */ /* 0x000fe40003f84270 */
[----:B------:R-:W-:-:S02]  /*4d30*/  FSEL R161, R161, -INF , P2 ;  /* 0xff800000a1a17808 */ /* 0x000fc40001000000 */
[----:B------:R-:W-:Y:S02]  /*4d40*/  ISETP.GT.AND P2, PT, R21, 0x28, PT ;  /* 0x000000281500780c */ /* 0x000fe40003f44270 */
        /* <DEDUP_REMOVED lines=101> */
[C---:B------:R-:W-:Y:S02]  /*53a0*/  ISETP.GT.AND P4, PT, R205.reuse, 0x58, PT ;  /* 0x00000058cd00780c */ /* 0x040fe40003f84270 */
[----:B------:R-:W-:Y:S02]  /*53b0*/  ISETP.GT.AND P3, PT, R205, 0x59, PT ;  /* 0x00000059cd00780c */ /* 0x000fe40003f64270 */
[----:B------:R-:W-:Y:S02]  /*53c0*/  FSEL R195, R195, -INF , P2 ;  /* 0xff800000c3c37808 */ /* 0x000fe40001000000 */
[----:B------:R-:W-:Y:S02]  /*53d0*/  FMNMX.FTZ R205, R194, R156, !PT ;  /* 0x0000009cc2cd7209 */ /* 0x000fe40007810000 */
[----:B------:R-:W-:Y:S02]  /*53e0*/  FSEL R185, R185, -INF , P5 ;  /* 0xff800000b9b97808 */ /* 0x000fe40002800000 */
[----:B------:R-:W-:-:S02]  /*53f0*/  ISETP.GT.AND P1, PT, R21, 0x48, PT ;  /* 0x000000481500780c */ /* 0x000fc40003f24270 */
        /* <DEDUP_REMOVED lines=15> */
[----:B------:R-:W-:Y:S01]  /*54f0*/  ISETP.GT.AND P1, PT, R21, 0x58, PT ;  /* 0x000000581500780c */ /* 0x000fe20003f24270 */
[----:B------:R-:W1:Y:S01]  /*5500*/  SHFL.BFLY PT, R207, R156, 0x2, 0x1f ;  /* 0x0c401f009ccf7f89 */ /* 0x000e6200000e0000 */
[----:B------:R-:W-:Y:S02]  /*5510*/  FSEL R193, R193, -INF , P2 ;  /* 0xff800000c1c17808 */ /* 0x000fe40001000000 */
[----:B------:R-:W-:-:S02]  /*5520*/  FMNMX.FTZ R205, R192, R205, !PT ;  /* 0x000000cdc0cd7209 */ /* 0x000fc40007810000 */
[----:B------:R-:W-:Y:S02]  /*5530*/  ISETP.GT.AND P2, PT, R21, 0x59, PT ;  /* 0x000000591500780c */ /* 0x000fe40003f44270 */
[----:B------:R-:W-:Y:S02]  /*5540*/  FSEL R196, R196, -INF , P1 ;  /* 0xff800000c4c47808 */ /* 0x000fe40000800000 */
[----:B------:R-:W-:Y:S02]  /*5550*/  FMNMX.FTZ R21, R193, R205, !PT ;  /* 0x000000cdc1157209 */ /* 0x000fe40007810000 */
[----:B------:R-:W-:Y:S02]  /*5560*/  FSEL R205, R197, -INF , P2 ;  /* 0xff800000c5cd7808 */ /* 0x000fe40001000000 */
[----:B------:R-:W-:-:S04]  /*5570*/  FMNMX.FTZ R21, R196, R21, !PT ;  /* 0x00000015c4157209 */ /* 0x000fc80007810000 */
[----:B------:R-:W-:-:S05]  /*5580*/  FMNMX.FTZ R21, R205, R21, !PT ;  /* 0x00000015cd157209 */ /* 0x000fca0007810000 */
[----:B------:R-:W2:Y:S01]  /*5590*/  SHFL.BFLY PT, R197, R21, 0x2, 0x1f ;  /* 0x0c401f0015c57f89 */ /* 0x000ea200000e0000 */
[----:B-1----:R-:W-:-:S05]  /*55a0*/  FMNMX.FTZ R156, R156, R207, !PT ;  /* 0x000000cf9c9c7209 */ /* 0x002fca0007810000 */
[----:B------:R-:W1:Y:S01]  /*55b0*/  SHFL.BFLY PT, R207, R156, 0x1, 0x1f ;  /* 0x0c201f009ccf7f89 */ /* 0x000e6200000e0000 */
[----:B--2---:R-:W-:-:S05]  /*55c0*/  FMNMX.FTZ R21, R21, R197, !PT ;  /* 0x000000c515157209 */ /* 0x004fca0007810000 */
[----:B------:R-:W2:Y:S01]  /*55d0*/  SHFL.BFLY PT, R208, R21, 0x1, 0x1f ;  /* 0x0c201f0015d07f89 */ /* 0x000ea200000e0000 */
[----:B-1----:R-:W-:-:S04]  /*55e0*/  FMNMX.FTZ R156, R156, R207, !PT ;  /* 0x000000cf9c9c7209 */ /* 0x002fc80007810000 */
[C---:B------:R-:W-:Y:S01]  /*55f0*/  FSETP.NEU.FTZ.AND P2, PT, R156.reuse, -INF , PT ;  /* 0xff8000009c00780b */ /* 0x040fe20003f5d000 */
[----:B------:R-:W-:-:S05]  /*5600*/  FMUL.FTZ R197, R156, UR5 ;  /* 0x000000059cc57c20 */ /* 0x000fca0008410000 */
        /* <DEDUP_REMOVED lines=8> */
[----:B--2---:R-:W-:Y:S01]  /*5690*/  FMNMX.FTZ R21, R21, R208, !PT ;  /* 0x000000d015157209 */ /* 0x004fe20007810000 */
[--C-:B------:R-:W-:Y:S01]  /*56a0*/  FFMA.FTZ R208, R155, UR5, -R197.reuse ;  /* 0x000000059bd07c23 */ /* 0x100fe200080108c5 */
[--C-:B------:R-:W-:Y:S01]  /*56b0*/  FFMA.FTZ R167, R167, UR5, -R197.reuse ;  /* 0x00000005a7a77c23 */ /* 0x100fe200080108c5 */
[----:B------:R-:W1:Y:S01]  /*56c0*/  S2R R155, SR_TID.X ;  /* 0x00000000009b7919 */ /* 0x000e620000002100 */
        /* <DEDUP_REMOVED lines=12> */
[----:B------:R-:W-:Y:S01]  /*5790*/  FSEL R152, R21, RZ, P1 ;  /* 0x000000ff15987208 */ /* 0x000fe20000800000 */
[--C-:B------:R-:W-:Y:S01]  /*57a0*/  FFMA.FTZ R206, R206, UR5, -R158.reuse ;  /* 0x00000005cece7c23 */ /* 0x100fe2000801089e */
[--C-:B------:R-:W-:Y:S01]  /*57b0*/  FFMA.FTZ R211, R153, UR5, -R158.reuse ;  /* 0x0000000599d37c23 */ /* 0x100fe2000801089e */
[--C-:B------:R-:W-:Y:S01]  /*57c0*/  FFMA.FTZ R157, R157, UR5, -R158.reuse ;  /* 0x000000059d9d7c23 */ /* 0x100fe2000801089e */
[----:B------:R-:W-:Y:S01]  /*57d0*/  MUFU.EX2 R209, R209 ;  /* 0x000000d100d17308 */ /* 0x000fe20000000800 */
[----:B------:R-:W-:Y:S01]  /*57e0*/  FADD.FTZ R152, -R152, R203 ;  /* 0x000000cb98987221 */ /* 0x000fe20000010100 */
[--C-:B------:R-:W-:Y:S01]  /*57f0*/  FFMA.FTZ R160, R160, UR5, -R158.reuse ;  /* 0x00000005a0a07c23 */ /* 0x100fe2000801089e */
[--C-:B------:R-:W-:Y:S01]  /*5800*/  FFMA.FTZ R161, R161, UR5, -R158.reuse ;  /* 0x00000005a1a17c23 */ /* 0x100fe2000801089e */
[--C-:B------:R-:W-:Y:S01]  /*5810*/  FFMA.FTZ R164, R164, UR5, -R158.reuse ;  /* 0x00000005a4a47c23 */ /* 0x100fe2000801089e */
[----:B------:R-:W-:Y:S01]  /*5820*/  FMUL.FTZ R152, R152, UR5 ;  /* 0x0000000598987c20 */ /* 0x000fe20008410000 */
        /* <DEDUP_REMOVED lines=9> */
[----:B-1----:R-:W-:Y:S01]  /*58c0*/  SHF.R.U32.HI R155, RZ, 0x7, R155 ;  /* 0x00000007ff9b7819 */ /* 0x002fe2000001169b */
[----:B------:R1:W2:Y:S01]  /*58d0*/  MUFU.EX2 R206, R152 ;  /* 0x0000009800ce7308 */ /* 0x0002a20000000800 */
[----:B------:R-:W-:Y:S01]  /*58e0*/  FFMA.FTZ R181, R181, UR5, -R158 ;  /* 0x00000005b5b57c23 */ /* 0x000fe2000801089e */
[--C-:B------:R-:W-:Y:S01]  /*58f0*/  FFMA.FTZ R183, R183, UR5, -R197.reuse ;  /* 0x00000005b7b77c23 */ /* 0x100fe200080108c5 */
[----:B------:R-:W-:Y:S01]  /*5900*/  FFMA.FTZ R186, R186, UR5, -R197 ;  /* 0x00000005baba7c23 */ /* 0x000fe200080108c5 */
[----:B------:R-:W-:-:S02]  /*5910*/  VIADD R153, R155, 0x8 ;  /* 0x000000089b997836 */ /* 0x000fc40000000000 */
[--C-:B------:R-:W-:Y:S01]  /*5920*/  FFMA.FTZ R187, R187, UR5, -R197.reuse ;  /* 0x00000005bbbb7c23 */ /* 0x100fe200080108c5 */
[--C-:B------:R-:W-:Y:S01]  /*5930*/  FFMA.FTZ R190, R190, UR5, -R197.reuse ;  /* 0x00000005bebe7c23 */ /* 0x100fe200080108c5 */
[--C-:B------:R-:W-:Y:S01]  /*5940*/  FFMA.FTZ R184, R184, UR5, -R158.reuse ;  /* 0x00000005b8b87c23 */ /* 0x100fe2000801089e */
[----:B------:R-:W-:Y:S01]  /*5950*/  MUFU.EX2 R159, R159 ;  /* 0x0000009f009f7308 */ /* 0x000fe20000000800 */
[----:B-1----:R-:W-:Y:S01]  /*5960*/  FSEL R152, R156, RZ, P2 ;  /* 0x000000ff9c987208 */ /* 0x002fe20001000000 */
[----:B------:R1:W-:Y:S01]  /*5970*/  BAR.SYNC.DEFER_BLOCKING R153, 0x100 ;  /* 0x000400990000751d */ /* 0x0003e20000010000 */
[--C-:B------:R-:W-:Y:S01]  /*5980*/  FFMA.FTZ R185, R185, UR5, -R158.reuse ;  /* 0x00000005b9b97c23 */ /* 0x100fe2000801089e */
[--C-:B------:R-:W-:Y:S01]  /*5990*/  FFMA.FTZ R188, R188, UR5, -R158.reuse ;  /* 0x00000005bcbc7c23 */ /* 0x100fe2000801089e */
[----:B------:R-:W-:Y:S01]  /*59a0*/  FFMA.FTZ R189, R189, UR5, -R158 ;  /* 0x00000005bdbd7c23 */ /* 0x000fe2000801089e */
[----:B------:R-:W-:Y:S01]  /*59b0*/  FADD.FTZ R152, -R152, R204 ;  /* 0x000000cc98987221 */ /* 0x000fe20000010100 */
[--C-:B------:R-:W-:Y:S01]  /*59c0*/  FFMA.FTZ R191, R191, UR5, -R197.reuse ;  /* 0x00000005bfbf7c23 */ /* 0x100fe200080108c5 */
[----:B------:R-:W-:Y:S01]  /*59d0*/  MUFU.EX2 R210, R210 ;  /* 0x000000d200d27308 */ /* 0x000fe20000000800 */
[-C--:B--2---:R-:W-:Y:S01]  /*59e0*/  FMUL.FTZ R24, R24, R206.reuse ;  /* 0x000000ce18187220 */ /* 0x084fe20000410000 */
[----:B------:R-:W-:Y:S01]  /*59f0*/  FMUL.FTZ R152, R152, UR5 ;  /* 0x0000000598987c20 */ /* 0x000fe20008410000 */
        /* <DEDUP_REMOVED lines=133> */
[--C-:B------:R-:W-:Y:S01]  /*6250*/  FFMA.FTZ R194, R194, UR5, -R197.reuse ;  /* 0x00000005c2c27c23 */ /* 0x100fe200080108c5 */
[----:B---3--:R-:W-:Y:S01]  /*6260*/  F2FP.BF16.F32.PACK_AB R152, R211, R210 ;  /* 0x000000d2d398723e */ /* 0x008fe200000010ff */
[--C-:B------:R-:W-:Y:S01]  /*6270*/  FFMA.FTZ R195, R195, UR5, -R197.reuse ;  /* 0x00000005c3c37c23 */ /* 0x100fe200080108c5 */
[----:B----4-:R-:W-:Y:S01]  /*6280*/  F2FP.BF16.F32.PACK_AB R154, R157, R203 ;  /* 0x000000cb9d9a723e */ /* 0x010fe200000010ff */
[--C-:B------:R-:W-:Y:S01]  /*6290*/  FFMA.FTZ R198, R198, UR5, -R197.reuse ;  /* 0x00000005c6c67c23 */ /* 0x100fe200080108c5 */
[--C-:B------:R-:W-:Y:S01]  /*62a0*/  FFMA.FTZ R192, R192, UR5, -R158.reuse ;  /* 0x00000005c0c07c23 */ /* 0x100fe2000801089e */
[----:B------:R-:W1:Y:S01]  /*62b0*/  MUFU.EX2 R163, R163 ;  /* 0x000000a300a37308 */ /* 0x000e620000000800 */
[----:B------:R-:W-:Y:S01]  /*62c0*/  WARPGROUP.ARRIVE ;  /* 0x00000000000079c5 */ /* 0x000fe20000000000 */
[--C-:B------:R-:W-:Y:S01]  /*62d0*/  FFMA.FTZ R193, R193, UR5, -R158.reuse ;  /* 0x00000005c1c17c23 */ /* 0x100fe2000801089e */
[--C-:B------:R-:W-:Y:S01]  /*62e0*/  FFMA.FTZ R196, R196, UR5, -R158.reuse ;  /* 0x00000005c4c47c23 */ /* 0x100fe2000801089e */
[----:B------:R-:W-:Y:S01]  /*62f0*/  FFMA.FTZ R197, R199, UR5, -R197 ;  /* 0x00000005c7c57c23 */ /* 0x000fe200080108c5 */
[----:B------:R-:W-:Y:S01]  /*6300*/  FFMA.FTZ R158, R205, UR5, -R158 ;  /* 0x00000005cd9e7c23 */ /* 0x000fe2000801089e */
[----:B------:R-:W-:Y:S01]  /*6310*/  FFMA.FTZ R5, R204, R5, R207 ;  /* 0x00000005cc057223 */ /* 0x000fe200000100cf */
[----:B------:R-:W-:Y:S01]  /*6320*/  HGMMA.64x256x16.F32.BF16 R24, R152, gdesc[UR8].tnspB, R24, gsb0 ;  /* 0x43e0000898187df0 */ /* 0x000fe20008001818 */
[----:B------:R-:W-:Y:S01]  /*6330*/  MUFU.EX2 R166, R166 ;  /* 0x000000a600a67308 */ /* 0x000fe20000000800 */
[----:B------:R-:W-:Y:S01]  /*6340*/  UIADD3 UR10, UR6, 0x80, URZ ;  /* 0x00000080060a7890 */ /* 0x000fe2000fffe03f */
[----:B------:R-:W-:Y:S01]  /*6350*/  FFMA.FTZ R4, R206, R4, R210 ;  /* 0x00000004ce047223 */ /* 0x000fe200000100d2 */
[----:B------:R-:W-:Y:S01]  /*6360*/  UMOV UR11, 0x40000040 ;  /* 0x40000040000b7882 */ /* 0x000fe20000000000 */
[----:B------:R-:W-:-:S02]  /*6370*/  FADD.FTZ R204, R208, R5 ;  /* 0x00000005d0cc7221 */ /* 0x000fc40000010000 */
[----:B------:R-:W-:Y:S02]  /*6380*/  FADD.FTZ R4, R211, R4 ;  /* 0x00000004d3047221 */ /* 0x000fe40000010000 */
[----:B------:R-:W2:Y:S01]  /*6390*/  MUFU.EX2 R167, R167 ;  /* 0x000000a700a77308 */ /* 0x000ea20000000800 */
[----:B------:R-:W-:Y:S01]  /*63a0*/  FADD.FTZ R204, R209, R204 ;  /* 0x000000ccd1cc7221 */ /* 0x000fe20000010000 */
[----:B------:R-:W-:-:S03]  /*63b0*/  FADD.FTZ R4, R203, R4 ;  /* 0x00000004cb047221 */ /* 0x000fc60000010000 */
[----:B------:R-:W-:Y:S01]  /*63c0*/  FADD.FTZ R159, R159, R204 ;  /* 0x000000cc9f9f7221 */ /* 0x000fe20000010000 */
[----:B------:R-:W-:Y:S02]  /*63d0*/  FADD.FTZ R157, R157, R4 ;  /* 0x000000049d9d7221 */ /* 0x000fe40000010000 */
        /* <DEDUP_REMOVED lines=31> */
[----:B------:R-:W-:Y:S01]  /*65d0*/  MUFU.EX2 R192, R192 ;  /* 0x000000c000c07308 */ /* 0x000fe20000000800 */
[----:B------:R-:W-:-:S02]  /*65e0*/  WARPGROUP.DEPBAR.LE gsb0, 0x0 ;  /* 0x00008000000079c5 */ /* 0x000fc40000010000 */
[----:B-1----:R-:W-:-:S05]  /*65f0*/  F2FP.BF16.F32.PACK_AB R153, R163, R162 ;  /* 0x000000a2a399723e */ /* 0x002fca00000010ff */
[----:B------:R-:W1:Y:S01]  /*6600*/  MUFU.EX2 R193, R193 ;  /* 0x000000c100c17308 */ /* 0x000e620000000800 */
[----:B--2---:R-:W-:Y:S01]  /*6610*/  F2FP.BF16.F32.PACK_AB R155, R167, R166 ;  /* 0x000000a6a79b723e */ /* 0x004fe200000010ff */
[----:B------:R-:W-:Y:S01]  /*6620*/  FADD.FTZ R162, R162, R159 ;  /* 0x0000009fa2a27221 */ /* 0x000fe20000010000 */
[----:B---3--:R-:W-:Y:S01]  /*6630*/  F2FP.BF16.F32.PACK_AB R152, R161, R160 ;  /* 0x000000a0a198723e */ /* 0x008fe200000010ff */
[----:B------:R-:W-:Y:S01]  /*6640*/  FADD.FTZ R160, R160, R157 ;  /* 0x0000009da0a07221 */ /* 0x000fe20000010000 */
[----:B----4-:R-:W-:Y:S01]  /*6650*/  F2FP.BF16.F32.PACK_AB R154, R165, R164 ;  /* 0x000000a4a59a723e */ /* 0x010fe200000010ff */
        /* <DEDUP_REMOVED lines=8> */
[----:B------:R-:W2:Y:S01]  /*66e0*/  MUFU.EX2 R158, R158 ;  /* 0x0000009e009e7308 */ /* 0x000ea20000000800 */
[----:B------:R-:W-:Y:S01]  /*66f0*/  UMOV UR11, 0x40000040 ;  /* 0x40000040000b7882 */ /* 0x000fe20000000000 */
[----:B------:R-:W-:Y:S01]  /*6700*/  FADD.FTZ R167, R167, R166 ;  /* 0x000000a6a7a77221 */ /* 0x000fe20000010000 */
[----:B------:R-:W-:-:S05]  /*6710*/  FADD.FTZ R165, R165, R164 ;  /* 0x000000a4a5a57221 */ /* 0x000fca0000010000 */
[----:B------:R-:W3:Y:S01]  /*6720*/  MUFU.EX2 R197, R197 ;  /* 0x000000c500c57308 */ /* 0x000ee20000000800 */
        /* <DEDUP_REMOVED lines=52> */
[----:B-1----:R-:W-:Y:S01]  /*6a70*/  F2FP.BF16.F32.PACK_AB R152, R193, R192 ;  /* 0x000000c0c198723e */ /* 0x002fe200000010ff */
[----:B------:R-:W-:Y:S01]  /*6a80*/  FADD.FTZ R192, R192, R189 ;  /* 0x000000bdc0c07221 */ /* 0x000fe20000010000 */
[----:B------:R-:W-:Y:S01]  /*6a90*/  F2FP.BF16.F32.PACK_AB R153, R195, R194 ;  /* 0x000000c2c399723e */ /* 0x000fe200000010ff */
[----:B------:R-:W-:Y:S01]  /*6aa0*/  FADD.FTZ R194, R194, R191 ;  /* 0x000000bfc2c27221 */ /* 0x000fe20000010000 */
[----:B--2---:R-:W-:Y:S01]  /*6ab0*/  F2FP.BF16.F32.PACK_AB R154, R158, R196 ;  /* 0x000000c49e9a723e */ /* 0x004fe200000010ff */
[----:B------:R-:W-:Y:S01]  /*6ac0*/  FADD.FTZ R193, R193, R192 ;  /* 0x000000c0c1c17221 */ /* 0x000fe20000010000 */
[----:B---3--:R-:W-:Y:S01]  /*6ad0*/  F2FP.BF16.F32.PACK_AB R155, R197, R198 ;  /* 0x000000c6c59b723e */ /* 0x008fe200000010ff */
        /* <DEDUP_REMOVED lines=10> */
.L_x_14751:
        /* <DEDUP_REMOVED lines=8> */
.L_x_14741:
[----:B------:R-:W-:-:S13]  /*6c00*/  ISETP.GE.AND P1, PT, R202, RZ, PT ;  /* 0x000000ffca00720c */ /* 0x000fda0003f26270 */
[----:B------:R-:W-:Y:S05]  /*6c10*/  @!P1 BRA `(.L_x_14753) ;  /* 0x0000002000d89947 */ /* 0x000fea0003800000 */
[----:B------:R-:W-:Y:S02]  /*6c20*/  IMAD.MOV.U32 R207, RZ, RZ, R156 ;  /* 0x000000ffffcf7224 */ /* 0x000fe400078e009c */
[----:B------:R-:W-:-:S07]  /*6c30*/  IMAD.MOV.U32 R201, RZ, RZ, R21 ;  /* 0x000000ffffc97224 */ /* 0x000fce00078e0015 */
.L_x_14764:
[----:B------:R-:W-:-:S04]  /*6c40*/  UIADD3 UR38, UR38, 0x1, URZ ;  /* 0x0000000126267890 */ /* 0x000fc8000fffe03f */
[----:B------:R-:W-:-:S04]  /*6c50*/  UISETP.NE.AND UP0, UPT, UR38, 0x2, UPT ;  /* 0x000000022600788c */ /* 0x000fc8000bf05270 */
[----:B------:R-:W-:Y:S02]  /*6c60*/  USEL UR4, URZ, 0x1, UP0 ;  /* 0x000000013f047887 */ /* 0x000fe40008000000 */
[----:B------:R-:W-:Y:S02]  /*6c70*/  USEL UR38, UR38, URZ, UP0 ;  /* 0x0000003f26267287 */ /* 0x000fe40008000000 */
[----:B------:R-:W-:Y:S01]  /*6c80*/  ULOP3.LUT UR39, UR39, UR4, URZ, 0x3c, !UPT ;  /* 0x0000000427277292 */ /* 0x000fe2000f8e3c3f */
[----:B------:R-:W-:Y:S11]  /*6c90*/  @!P0 BRA `(.L_x_14754) ;  /* 0x0000000000048947 */ /* 0x000ff60003800000 */
[----:B------:R-:W-:Y:S01]  /*6ca0*/  BPT.TRAP 0x1 ;  /* 0x000000040000795c */ /* 0x000fe20000300000 */
.L_x_14754:
        /* <DEDUP_REMOVED lines=9> */
.L_x_14755:
[----:B-1----:R-:W-:Y:S05]  /*6d40*/  @P1 BRA `(.L_x_14756) ;  /* 0x0000000000081947 */ /* 0x002fea0003800000 */
[----:B------:R-:W1:Y:S02]  /*6d50*/  SYNCS.PHASECHK.TRANS64.TRYWAIT P1, [UR4+0x32430], R0 ;  /* 0x03243000ff0075a7 */ /* 0x000e640008020144 */
[----:B-1----:R-:W-:Y:S05]  /*6d60*/  @!P1 BRA `(.L_x_14757) ;  /* 0x000000c0005c9947 */ /* 0x002fea0003800000 */
.L_x_14756:
        /* <DEDUP_REMOVED lines=32> */
.L_x_14758:
[----:B------:R2:W3:Y:S01]  /*6f70*/  SYNCS.PHASECHK.TRANS64.TRYWAIT P1, [UR4+0x32450], R0 ;  /* 0x03245000ff0075a7 */ /* 0x0004e20008020144 */
[----:B------:R-:W-:Y:S05]  /*6f80*/  @!P0 BRA `(.L_x_14759) ;  /* 0x0000000000048947 */ /* 0x000fea0003800000 */
[----:B------:R-:W-:Y:S01]  /*6f90*/  BPT.TRAP 0x1 ;  /* 0x000000040000795c */ /* 0x000fe20000300000 */
.L_x_14759:
[----:B---3--:R-:W-:Y:S05]  /*6fa0*/  @P1 BRA `(.L_x_14760) ;  /* 0x0000000000081947 */ /* 0x008fea0003800000 */
[----:B------:R-:W3:Y:S02]  /*6fb0*/  SYNCS.PHASECHK.TRANS64.TRYWAIT P1, [UR4+0x32450], R0 ;  /* 0x03245000ff0075a7 */ /* 0x000ee40008020144 */
[----:B---3--:R-:W-:Y:S05]  /*6fc0*/  @!P1 BRA `(.L_x_14761) ;  /* 0x000000bc00dc9947 */ /* 0x008fea0003800000 */
.L_x_14760:
        /* <DEDUP_REMOVED lines=101> */
.L_x_14762:
[----:B------:R-:W-:Y:S01]  /*7620*/  FMNMX.FTZ R204, R152, R201, !PT ;  /* 0x000000c998cc7209 */ /* 0x000fe20007810000 */
[----:B------:R-:W-:Y:S01]  /*7630*/  ULDC UR5, c[0x0][0xa80] ;  /* 0x0002a00000057ab9 */ /* 0x000fe20000000800 */
[----:B------:R-:W-:Y:S02]  /*7640*/  UIADD3 UR10, UR4, 0x32440, URZ ;  /* 0x00032440040a7890 */ /* 0x000fe4000fffe03f */
[----:B------:R-:W-:Y:S01]  /*7650*/  FMNMX.FTZ R21, R153, R204, !PT ;  /* 0x000000cc99157209 */ /* 0x000fe20007810000 */
[----:B------:R-:W-:Y:S01]  /*7660*/  UMOV UR11, 0x40000040 ;  /* 0x40000040000b7882 */ /* 0x000fe20000000000 */
[----:B------:R-:W-:Y:S02]  /*7670*/  UPRMT UR10, UR6, 0x654, UR10 ;  /* 0x00000654060a7896 */ /* 0x000fe4000800000a */
[----:B------:R-:W-:Y:S01]  /*7680*/  FMNMX.FTZ R204, R156, R21, !PT ;  /* 0x000000159ccc7209 */ /* 0x000fe20007810000 */
[----:B------:R-:W-:-:S03]  /*7690*/  UMOV UR15, 0x40000040 ;  /* 0x40000040000f7882 */ /* 0x000fc60000000000 */
[----:B------:R-:W-:-:S03]  /*76a0*/  FMNMX.FTZ R21, R157, R204, !PT ;  /* 0x000000cc9d157209 */ /* 0x000fc60007810000 */
[----:B------:R-:W-:Y:S01]  /*76b0*/  SYNCS.ARRIVE.TRANS64.RED.A1T0 RZ, [UR10], RZ ;  /* 0x000000ffffff79a7 */ /* 0x000fe2000810040a */
[----:B------:R-:W-:Y:S01]  /*76c0*/  FMNMX.FTZ R204, R160, R21, !PT ;  /* 0x00000015a0cc7209 */ /* 0x000fe20007810000 */
[----:B------:R-:W-:-:S03]  /*76d0*/  UIMAD UR10, UR38, 0xc00, UR7 ;  /* 0x00000c00260a78a4 */ /* 0x000fc6000f8e0207 */
[----:B------:R-:W-:Y:S01]  /*76e0*/  FMNMX.FTZ R21, R161, R204, !PT ;  /* 0x000000cca1157209 */ /* 0x000fe20007810000 */
[----:B------:R-:W-:Y:S01]  /*76f0*/  UIADD3 UR14, UR10, 0x80, URZ ;  /* 0x000000800a0e7890 */ /* 0x000fe2000fffe03f */
        /* <DEDUP_REMOVED lines=46> */
[----:B--2---:R-:W-:-:S05]  /*79e0*/  FMNMX.FTZ R203, R203, R205, !PT ;  /* 0x000000cdcbcb7209 */ /* 0x004fca0007810000 */
[----:B------:R-:W2:Y:S01]  /*79f0*/  SHFL.BFLY PT, R208, R203, 0x1, 0x1f ;  /* 0x0c201f00cbd07f89 */ /* 0x000ea200000e0000 */
[----:B-1----:R-:W-:-:S05]  /*7a00*/  FMNMX.FTZ R21, R21, R204, !PT ;  /* 0x000000cc15157209 */ /* 0x002fca0007810000 */
[C---:B------:R-:W-:Y:S01]  /*7a10*/  FMUL.FTZ R204, R21.reuse, UR5 ;  /* 0x0000000515cc7c20 */ /* 0x040fe20008410000 */
[----:B------:R-:W-:-:S03]  /*7a20*/  FADD.FTZ R205, -R21, R201 ;  /* 0x000000c915cd7221 */ /* 0x000fc60000010100 */
[--C-:B------:R-:W-:Y:S01]  /*7a30*/  FFMA.FTZ R206, R152, UR5, -R204.reuse ;  /* 0x0000000598ce7c23 */ /* 0x100fe200080108cc */
[--C-:B------:R-:W-:Y:S01]  /*7a40*/  FFMA.FTZ R152, R156, UR5, -R204.reuse ;  /* 0x000000059c987c23 */ /* 0x100fe200080108cc */
[----:B------:R-:W-:Y:S01]  /*7a50*/  FMUL.FTZ R205, R205, UR5 ;  /* 0x00000005cdcd7c20 */ /* 0x000fe20008410000 */
        /* <DEDUP_REMOVED lines=10> */
[----:B--2---:R-:W-:Y:S01]  /*7b00*/  FMNMX.FTZ R156, R203, R208, !PT ;  /* 0x000000d0cb9c7209 */ /* 0x004fe20007810000 */
[----:B------:R-:W1:Y:S01]  /*7b10*/  MUFU.EX2 R205, R205 ;  /* 0x000000cd00cd7308 */ /* 0x000e620000000800 */
[--C-:B------:R-:W-:Y:S01]  /*7b20*/  FFMA.FTZ R173, R173, UR5, -R204.reuse ;  /* 0x00000005adad7c23 */ /* 0x100fe200080108cc */
[--C-:B------:R-:W-:Y:S01]  /*7b30*/  FFMA.FTZ R176, R176, UR5, -R204.reuse ;  /* 0x00000005b0b07c23 */ /* 0x100fe200080108cc */
[--C-:B------:R-:W-:Y:S01]  /*7b40*/  FFMA.FTZ R177, R177, UR5, -R204.reuse ;  /* 0x00000005b1b17c23 */ /* 0x100fe200080108cc */
[----:B------:R-:W-:Y:S01]  /*7b50*/  FMUL.FTZ R208, R156, UR5 ;  /* 0x000000059cd07c20 */ /* 0x000fe20008410000 */
[--C-:B------:R-:W-:Y:S01]  /*7b60*/  FFMA.FTZ R180, R180, UR5, -R204.reuse ;  /* 0x00000005b4b47c23 */ /* 0x100fe200080108cc */
[--C-:B------:R-:W-:Y:S01]  /*7b70*/  FFMA.FTZ R181, R181, UR5, -R204.reuse ;  /* 0x00000005b5b57c23 */ /* 0x100fe200080108cc */
[----:B------:R-:W-:Y:S01]  /*7b80*/  FFMA.FTZ R184, R184, UR5, -R204 ;  /* 0x00000005b8b87c23 */ /* 0x000fe200080108cc */
        /* <DEDUP_REMOVED lines=9> */
[----:B--2---:R-:W-:Y:S01]  /*7c20*/  FADD.FTZ R152, -R156, R207 ;  /* 0x000000cf9c987221 */ /* 0x004fe20000010100 */
[----:B------:R-:W-:Y:S01]  /*7c30*/  FFMA.FTZ R207, R155, UR5, -R208 ;  /* 0x000000059bcf7c23 */ /* 0x000fe200080108d0 */
[-C--:B-1----:R-:W-:Y:S01]  /*7c40*/  FMUL.FTZ R24, R24, R205.reuse ;  /* 0x000000cd18187220 */ /* 0x082fe20000410000 */
[-C--:B------:R-:W-:Y:S01]  /*7c50*/  FMUL.FTZ R25, R25, R205.reuse ;  /* 0x000000cd19197220 */ /* 0x080fe20000410000 */
[----:B------:R-:W-:Y:S01]  /*7c60*/  FMUL.FTZ R152, R152, UR5 ;  /* 0x0000000598987c20 */ /* 0x000fe20008410000 */
        /* <DEDUP_REMOVED lines=147> */
[--C-:B------:R-:W-:Y:S01]  /*85a0*/  FFMA.FTZ R182, R182, UR5, -R208.reuse ;  /* 0x00000005b6b67c23 */ /* 0x100fe200080108d0 */
[----:B------:R-:W-:Y:S01]  /*85b0*/  FFMA.FTZ R183, R183, UR5, -R208 ;  /* 0x00000005b7b77c23 */ /* 0x000fe200080108d0 */
[--C-:B------:R-:W-:Y:S01]  /*85c0*/  FFMA.FTZ R185, R185, UR5, -R204.reuse ;  /* 0x00000005b9b97c23 */ /* 0x100fe200080108cc */
[----:B------:R-:W-:Y:S01]  /*85d0*/  HGMMA.64x256x16.F32.BF16 R24, R152, gdesc[UR8].tnspB, R24, gsb0 ;  /* 0x43e0000898187df0 */ /* 0x000fe20008001818 */
        /* <DEDUP_REMOVED lines=16> */
[----:B------:R-:W-:Y:S01]  /*86e0*/  MUFU.EX2 R162, R162 ;  /* 0x000000a200a27308 */ /* 0x000fe20000000800 */
[----:B------:R-:W-:Y:S01]  /*86f0*/  UMOV UR11, 0x40000040 ;  /* 0x40000040000b7882 */ /* 0x000fe20000000000 */
[----:B------:R-:W-:Y:S01]  /*8700*/  FFMA.FTZ R4, R205, R4, R206 ;  /* 0x00000004cd047223 */ /* 0x000fe200000100ce */
[----:B------:R-:W-:-:S03]  /*8710*/  FFMA.FTZ R210, R209, R5, R210 ;  /* 0x00000005d1d27223 */ /* 0x000fc600000100d2 */
[----:B------:R-:W-:Y:S01]  /*8720*/  FADD.FTZ R4, R201, R4 ;  /* 0x00000004c9047221 */ /* 0x000fe20000010000 */
[----:B------:R-:W-:Y:S01]  /*8730*/  FADD.FTZ R207, R207, R210 ;  /* 0x000000d2cfcf7221 */ /* 0x000fe20000010000 */
[----:B------:R-:W2:Y:S02]  /*8740*/  MUFU.EX2 R163, R163 ;  /* 0x000000a300a37308 */ /* 0x000ea40000000800 */
[----:B------:R-:W-:Y:S01]  /*8750*/  FADD.FTZ R4, R203, R4 ;  /* 0x00000004cb047221 */ /* 0x000fe20000010000 */
[----:B------:R-:W-:-:S03]  /*8760*/  FADD.FTZ R158, R158, R207 ;  /* 0x000000cf9e9e7221 */ /* 0x000fc60000010000 */
[----:B------:R-:W-:Y:S01]  /*8770*/  FADD.FTZ R157, R157, R4 ;  /* 0x000000049d9d7221 */ /* 0x000fe20000010000 */
[----:B------:R-:W-:Y:S01]  /*8780*/  FADD.FTZ R159, R159, R158 ;  /* 0x0000009e9f9f7221 */ /* 0x000fe20000010000 */
        /* <DEDUP_REMOVED lines=119> */
.L_x_14763:
        /* <DEDUP_REMOVED lines=8> */
.L_x_14753:
[----:B------:R-:W0:Y:S01]  /*8f80*/  SHFL.BFLY PT, R3, R4, 0x2, 0x1f ;  /* 0x0c401f0004037f89 */ /* 0x000e2200000e0000 */
[----:B------:R-:W-:Y:S01]  /*8f90*/  MOV R8, RZ ;  /* 0x000000ff00087202 */ /* 0x000fe20000000f00 */
[----:B------:R-:W-:Y:S01]  /*8fa0*/  UIADD3 UR38, UR38, 0x1, URZ ;  /* 0x0000000126267890 */ /* 0x000fe2000fffe03f */
[----:B------:R-:W-:Y:S01]  /*8fb0*/  IMAD.U32 R12, RZ, RZ, UR5 ;  /* 0x00000005ff0c7e24 */ /* 0x000fe2000f8e00ff */
[----:B------:R-:W1:Y:S01]  /*8fc0*/  SHFL.BFLY PT, R2, R5, 0x2, 0x1f ;  /* 0x0c401f0005027f89 */ /* 0x000e6200000e0000 */
[----:B------:R2:W-:Y:S06]  /*8fd0*/  BAR.ARV R0, 0x100 ;  /* 0x000400000000751d */ /* 0x0005ec0000002000 */
[----:B------:R-:W-:-:S02]  /*8fe0*/  UISETP.NE.AND UP0, UPT, UR38, 0x2, UPT ;  /* 0x000000022600788c */ /* 0x000fc4000bf05270 */
[----:B------:R-:W-:Y:S06]  /*8ff0*/  BAR.ARV 0x8, 0x180 ;  /* 0x0206000000007b1d */ /* 0x000fec0000002000 */
[----:B--2---:R-:W-:Y:S01]  /*9000*/  IMAD.MOV.U32 R0, RZ, RZ, RZ ;  /* 0x000000ffff007224 */ /* 0x004fe200078e00ff */
[----:B------:R-:W-:Y:S01]  /*9010*/  USEL UR4, URZ, 0x1, UP0 ;  /* 0x000000013f047887 */ /* 0x000fe20008000000 */
[----:B0-----:R-:W-:Y:S01]  /*9020*/  FADD.FTZ R3, R3, R4 ;  /* 0x0000000403037221 */ /* 0x001fe20000010000 */
[----:B------:R-:W-:Y:S01]  /*9030*/  IMAD.U32 R4, RZ, RZ, UR5 ;  /* 0x00000005ff047e24 */ /* 0x000fe2000f8e00ff */
[----:B------:R-:W-:Y:S01]  /*9040*/  PLOP3.LUT P0, PT, PT, PT, PT, 0x8, 0x0 ;  /* 0x000000000000781c */ /* 0x000fe20003f0e170 */
[----:B------:R-:W-:-:S02]  /*9050*/  VIADD R224, R224, 0x1 ;  /* 0x00000001e0e07836 */ /* 0x000fc40000000000 */
[----:B-1----:R-:W-:Y:S01]  /*9060*/  FADD.FTZ R2, R2, R5 ;  /* 0x0000000502027221 */ /* 0x002fe20000010000 */
[----:B------:R-:W0:Y:S01]  /*9070*/  SHFL.BFLY PT, R6, R3, 0x1, 0x1f ;  /* 0x0c201f0003067f89 */ /* 0x000e2200000e0000 */
[----:B------:R-:W-:Y:S02]  /*9080*/  USEL UR38, UR38, URZ, UP0 ;  /* 0x0000003f26267287 */ /* 0x000fe40008000000 */
[----:B------:R-:W-:Y:S01]  /*9090*/  ULOP3.LUT UR39, UR39, UR4, URZ, 0x3c, !UPT ;  /* 0x0000000427277292 */ /* 0x000fe2000f8e3c3f */
[----:B------:R-:W1:Y:S01]  /*90a0*/  SHFL.BFLY PT, R7, R2, 0x1, 0x1f ;  /* 0x0c201f0002077f89 */ /* 0x000e6200000e0000 */
[----:B0-----:R-:W-:Y:S01]  /*90b0*/  FADD.FTZ R6, R3, R6 ;  /* 0x0000000603067221 */ /* 0x001fe20000010000 */
[----:B------:R-:W-:Y:S02]  /*90c0*/  IMAD.MOV.U32 R3, RZ, RZ, -0x800000 ;  /* 0xff800000ff037424 */ /* 0x000fe400078e00ff */
[----:B-1----:R-:W-:Y:S02]  /*90d0*/  FADD.FTZ R7, R2, R7 ;  /* 0x0000000702077221 */ /* 0x002fe40000010000 */
[----:B------:R-:W-:Y:S01]  /*90e0*/  FSETP.NE.FTZ.AND P1, PT, R6, RZ, PT ;  /* 0x000000ff0600720b */ /* 0x000fe20003f35000 */
[----:B------:R-:W-:-:S02]  /*90f0*/  IMAD.MOV.U32 R2, RZ, RZ, -0x800000 ;  /* 0xff800000ff027424 */ /* 0x000fc400078e00ff */
[----:B------:R-:W-:-:S10]  /*9100*/  FSETP.NE.FTZ.AND P2, PT, R7, RZ, PT ;  /* 0x000000ff0700720b */ /* 0x000fd40003f55000 */
[----:B------:R-:W0:Y:S01]  /*9110*/  @P1 MUFU.RCP R8, R6 ;  /* 0x0000000600081308 */ /* 0x000e220000001000 */
[----:B------:R-:W-:Y:S02]  /*9120*/  @P1 FMUL.FTZ R4, R4, 0.69314718246459960938 ;  /* 0x3f31721804041820 */ /* 0x000fe40000410000 */
[----:B------:R-:W-:-:S05]  /*9130*/  @P2 FMUL.FTZ R12, R12, 0.69314718246459960938 ;  /* 0x3f3172180c0c2820 */ /* 0x000fca0000410000 */
[----:B------:R-:W-:Y:S08]  /*9140*/  @P2 MUFU.RCP R0, R7 ;  /* 0x0000000700002308 */ /* 0x000ff00000001000 */
        /* <DEDUP_REMOVED lines=134> */
.L_x_14727:
[----:B------:R-:W0:Y:S08]  /*99b0*/  S2UR UR4, SR_CgaCtaId ;  /* 0x00000000000479c3 */ /* 0x000e300000008800 */
[----:B------:R-:W-:Y:S06]  /*99c0*/  BAR.SYNC.DEFER_BLOCKING 0x5, 0x180 ;  /* 0x0146000000007b1d */ /* 0x000fec0000010000 */
[----:B------:R-:W-:Y:S01]  /*99d0*/  UMOV UR7, 0x400 ;  /* 0x0000040000077882 */ /* 0x000fe20000000000 */
[----:B------:R-:W-:Y:S01]  /*99e0*/  BSSY B0, `(.L_x_14765) ;  /* 0x00002eb000007945 */ /* 0x000fe20003800000 */
[----:B0-----:R-:W-:-:S09]  /*99f0*/  ULEA UR7, UR4, UR7, 0x18 ;  /* 0x0000000704077291 */ /* 0x001fd2000f8ec03f */
[----:B------:R-:W0:Y:S02]  /*9a00*/  LDS.128 R4, [UR7+0x324d0] ;  /* 0x0324d007ff047984 */ /* 0x000e240008000c00 */
[----:B0-----:R-:W-:Y:S02]  /*9a10*/  R2UR UR5, R5 ;  /* 0x00000000050572ca */ /* 0x001fe400000e0000 */
        /* <DEDUP_REMOVED lines=18> */
[----:B------:R-:W-:Y:S02]  /*9b40*/  F2FP.BF16.F32.PACK_AB R35, R162, R35 ;  /* 0x00000023a223723e */ /* 0x000fe400000010ff */
        /* <DEDUP_REMOVED lines=24> */
[----:B------:R-:W-:Y:S01]  /*9cd0*/  IADD3 R177, P5, R94, 0x4040, RZ ;  /* 0x000040405eb17810 */ /* 0x000fe20007fbe0ff */
[----:B------:R-:W-:Y:S01]  /*9ce0*/  IMAD.X R39, RZ, RZ, R95, P1 ;  /* 0x000000ffff277224 */ /* 0x000fe200008e065f */
[----:B------:R-:W-:Y:S02]  /*9cf0*/  LOP3.LUT R16, R171, 0x380, RZ, 0xc0, !PT ;  /* 0x00000380ab107812 */ /* 0x000fe400078ec0ff */
[----:B------:R-:W-:-:S02]  /*9d00*/  LOP3.LUT R18, R173, 0x380, RZ, 0xc0, !PT ;  /* 0x00000380ad127812 */ /* 0x000fc400078ec0ff */
[----:B------:R-:W-:Y:S02]  /*9d10*/  SHF.R.U64 R5, R5, 0x3, RZ ;  /* 0x0000000305057819 */ /* 0x000fe400000012ff */
[----:B------:R-:W-:Y:S02]  /*9d20*/  SHF.R.U64 R12, R12, 0x3, RZ ;  /* 0x000000030c0c7819 */ /* 0x000fe400000012ff */
[----:B------:R-:W-:Y:S02]  /*9d30*/  IADD3 R46, P0, R94, 0x8020, RZ ;  /* 0x000080205e2e7810 */ /* 0x000fe40007f1e0ff */
[----:B------:R-:W-:Y:S02]  /*9d40*/  SHF.R.U64 R14, R14, 0x3, RZ ;  /* 0x000000030e0e7819 */ /* 0x000fe400000012ff */
[----:B------:R-:W-:Y:S01]  /*9d50*/  LOP3.LUT R20, R175, 0x380, RZ, 0xc0, !PT ;  /* 0x00000380af147812 */ /* 0x000fe200078ec0ff */
[----:B------:R-:W-:Y:S01]  /*9d60*/  IMAD.X R47, RZ, RZ, R95, P0 ;  /* 0x000000ffff2f7224 */ /* 0x000fe200000e065f */
[----:B------:R-:W-:-:S02]  /*9d70*/  IADD3 R54, P4, R94, 0x8040, RZ ;  /* 0x000080405e367810 */ /* 0x000fc40007f9e0ff */
[----:B------:R-:W-:Y:S02]  /*9d80*/  IADD3.X R23, RZ, R95, RZ, P5, !PT ;  /* 0x0000005fff177210 */ /* 0x000fe40002ffe4ff */
[----:B------:R-:W-:Y:S01]  /*9d90*/  SHF.R.U64 R16, R16, 0x3, RZ ;  /* 0x0000000310107819 */ /* 0x000fe200000012ff */
[--C-:B------:R-:W-:Y:S01]  /*9da0*/  IMAD.X R55, RZ, RZ, R95.reuse, P4 ;  /* 0x000000ffff377224 */ /* 0x100fe200020e065f */
        /* <DEDUP_REMOVED lines=14> */
[----:B------:R-:W-:Y:S02]  /*9e90*/  LOP3.LUT R12, R12, R167, RZ, 0x3c, !PT ;  /* 0x000000a70c0c7212 */ /* 0x000fe400078e3cff */
[----:B------:R-:W-:Y:S02]  /*9ea0*/  LOP3.LUT R38, R181, 0x380, RZ, 0xc0, !PT ;  /* 0x00000380b5267812 */ /* 0x000fe400078ec0ff */
[----:B------:R-:W-:Y:S02]  /*9eb0*/  LOP3.LUT R14, R14, R169, RZ, 0x3c, !PT ;  /* 0x000000a90e0e7212 */ /* 0x000fe400078e3cff */
[----:B------:R-:W-:-:S02]  /*9ec0*/  SHF.R.U64 R20, R20, 0x3, RZ ;  /* 0x0000000314147819 */ /* 0x000fc400000012ff */
[----:B------:R-:W-:Y:S02]  /*9ed0*/  LOP3.LUT R167, R46, 0x380, RZ, 0xc0, !PT ;  /* 0x000003802ea77812 */ /* 0x000fe400078ec0ff */
[----:B------:R-:W-:Y:S02]  /*9ee0*/  LOP3.LUT R16, R16, R171, RZ, 0x3c, !PT ;  /* 0x000000ab10107212 */ /* 0x000fe400078e3cff */
[----:B------:R-:W-:Y:S02]  /*9ef0*/  SHF.R.U64 R22, R22, 0x3, RZ ;  /* 0x0000000316167819 */ /* 0x000fe400000012ff */
[----:B------:R-:W-:Y:S02]  /*9f00*/  LOP3.LUT R169, R54, 0x380, RZ, 0xc0, !PT ;  /* 0x0000038036a97812 */ /* 0x000fe400078ec0ff */
[----:B------:R-:W-:Y:S02]  /*9f10*/  LOP3.LUT R18, R18, R173, RZ, 0x3c, !PT ;  /* 0x000000ad12127212 */ /* 0x000fe400078e3cff */
[----:B------:R-:W-:-:S02]  /*9f20*/  SHF.R.U64 R30, R30, 0x3, RZ ;  /* 0x000000031e1e7819 */ /* 0x000fc400000012ff */
[----:B------:R-:W-:Y:S02]  /*9f30*/  LOP3.LUT R171, R62, 0x380, RZ, 0xc0, !PT ;  /* 0x000003803eab7812 */ /* 0x000fe400078ec0ff */
[----:B------:R-:W-:Y:S02]  /*9f40*/  SHF.R.U64 R38, R38, 0x3, RZ ;  /* 0x0000000326267819 */ /* 0x000fe400000012ff */
[----:B------:R-:W-:Y:S02]  /*9f50*/  LOP3.LUT R173, R70, 0x380, RZ, 0xc0, !PT ;  /* 0x0000038046ad7812 */ /* 0x000fe400078ec0ff */
[----:B------:R-:W-:Y:S02]  /*9f60*/  MOV R94, R94 ;  /* 0x0000005e005e7202 */ /* 0x000fe40000000f00 */
[----:B------:R-:W-:Y:S02]  /*9f70*/  LOP3.LUT R20, R20, R175, RZ, 0x3c, !PT ;  /* 0x000000af14147212 */ /* 0x000fe400078e3cff */
[----:B------:R-:W-:Y:S01]  /*9f80*/  SHF.R.U64 R167, R167, 0x3, RZ ;  /* 0x00000003a7a77819 */ /* 0x000fe200000012ff */
[----:B------:R-:W-:Y:S01]  /*9f90*/  STSM.16.M88.4 [R94], R24 ;  /* 0x000000185e007844 */ /* 0x000fe20000000200 */
[----:B------:R-:W-:-:S02]  /*9fa0*/  LOP3.LUT R78, R4, 0x380, RZ, 0xc0, !PT ;  /* 0x00000380044e7812 */ /* 0x000fc400078ec0ff */
[----:B------:R-:W-:Y:S02]  /*9fb0*/  MOV R12, R12 ;  /* 0x0000000c000c7202 */ /* 0x000fe40000000f00 */
[----:B------:R-:W-:Y:S02]  /*9fc0*/  LOP3.LUT R22, R22, R177, RZ, 0x3c, !PT ;  /* 0x000000b116167212 */ /* 0x000fe400078e3cff */
[----:B------:R-:W-:Y:S01]  /*9fd0*/  SHF.R.U64 R169, R169, 0x3, RZ ;  /* 0x00000003a9a97819 */ /* 0x000fe200000012ff */
[----:B------:R-:W-:Y:S01]  /*9fe0*/  STSM.16.M88.4 [R12], R32 ;  /* 0x000000200c007844 */ /* 0x000fe20000000200 */
[----:B------:R-:W-:Y:S02]  /*9ff0*/  LOP3.LUT R95, R151, 0x380, RZ, 0xc0, !PT ;  /* 0x00000380975f7812 */ /* 0x000fe400078ec0ff */
        /* <DEDUP_REMOVED lines=26> */
[----:B------:R-:W-:Y:S01]  /*a1a0*/  F2FP.BF16.F32.PACK_AB R80, R81, R80 ;  /* 0x000000505150723e */ /* 0x000fe200000010ff */
[----:B------:R-:W-:Y:S01]  /*a1b0*/  STSM.16.M88.4 [R20], R64 ;  /* 0x0000004014007844 */ /* 0x000fe20000000200 */
[----:B------:R-:W-:Y:S02]  /*a1c0*/  LOP3.LUT R54, R169, R54, RZ, 0x3c, !PT ;  /* 0x00000036a9367212 */ /* 0x000fe400078e3cff */
[----:B------:R-:W-:-:S02]  /*a1d0*/  SHF.R.U64 R28, R95, 0x3, RZ ;  /* 0x000000035f1c7819 */ /* 0x000fc400000012ff */
[----:B------:R-:W-:Y:S02]  /*a1e0*/  MOV R22, R22 ;  /* 0x0000001600167202 */ /* 0x000fe40000000f00 */
[----:B------:R-:W-:Y:S02]  /*a1f0*/  F2FP.BF16.F32.PACK_AB R74, R77, R76 ;  /* 0x0000004c4d4a723e */ /* 0x000fe400000010ff */
[----:B------:R-:W-:Y:S02]  /*a200*/  F2FP.BF16.F32.PACK_AB R75, R9, R75 ;  /* 0x0000004b094b723e */ /* 0x000fe400000010ff */
[----:B------:R-:W-:Y:S02]  /*a210*/  F2FP.BF16.F32.PACK_AB R81, R8, R82 ;  /* 0x000000520851723e */ /* 0x000fe400000010ff */
[----:B------:R-:W-:Y:S01]  /*a220*/  LOP3.LUT R62, R171, R62, RZ, 0x3c, !PT ;  /* 0x0000003eab3e7212 */ /* 0x000fe200078e3cff */
[----:B------:R0:W-:Y:S01]  /*a230*/  STSM.16.M88.4 [R22], R72 ;  /* 0x0000004816007844 */ /* 0x0001e20000000200 */
[----:B------:R-:W-:-:S02]  /*a240*/  SHF.R.U64 R95, R156, 0x3, RZ ;  /* 0x000000039c5f7819 */ /* 0x000fc400000012ff */
[----:B------:R-:W-:Y:S02]  /*a250*/  MOV R30, R30 ;  /* 0x0000001e001e7202 */ /* 0x000fe40000000f00 */
        /* <DEDUP_REMOVED lines=14> */
[----:B------:R-:W-:Y:S02]  /*a340*/  R2UR UR12, R220 ;  /* 0x00000000dc0c72ca */ /* 0x000fe400000e0000 */
[----:B------:R-:W-:Y:S01]  /*a350*/  R2UR UR13, R222 ;  /* 0x00000000de0d72ca */ /* 0x000fe200000e0000 */
[----:B------:R-:W-:Y:S01]  /*a360*/  UMOV UR4, URZ ;  /* 0x0000003f00047c82 */ /* 0x000fe20008000000 */
[----:B------:R-:W-:Y:S01]  /*a370*/  F2FP.BF16.F32.PACK_AB R85, R91, R90 ;  /* 0x0000005a5b55723e */ /* 0x000fe200000010ff */
[----:B0-----:R-:W0:Y:S01]  /*a380*/  LDC R73, c[0x0][0xce8] ;  /* 0x00033a00ff497b82 */ /* 0x001e220000000800 */
[----:B------:R-:W-:-:S02]  /*a390*/  F2FP.BF16.F32.PACK_AB R86, R93, R92 ;  /* 0x0000005c5d56723e */ /* 0x000fc400000010ff */
[----:B------:R-:W-:Y:S02]  /*a3a0*/  F2FP.BF16.F32.PACK_AB R97, R99, R98 ;  /* 0x000000626361723e */ /* 0x000fe400000010ff */
[----:B------:R-:W-:Y:S01]  /*a3b0*/  LOP3.LUT R78, R29, R4, RZ, 0x3c, !PT ;  /* 0x000000041d4e7212 */ /* 0x000fe200078e3cff */
[----:B------:R-:W-:Y:S01]  /*a3c0*/  STSM.16.M88.4 [R38], R84 ;  /* 0x0000005426007844 */ /* 0x000fe20000000200 */
[----:B------:R-:W-:Y:S01]  /*a3d0*/  MOV R46, R46 ;  /* 0x0000002e002e7202 */ /* 0x000fe20000000f00 */
[----:B------:R-:W-:Y:S01]  /*a3e0*/  UIMAD.WIDE UR10, UR12, 0x4, UR10 ;  /* 0x000000040c0a78a5 */ /* 0x000fe2000f8e020a */
[----:B------:R-:W-:Y:S02]  /*a3f0*/  F2FP.BF16.F32.PACK_AB R98, R101, R100 ;  /* 0x000000646562723e */ /* 0x000fe400000010ff */
[----:B------:R-:W-:Y:S02]  /*a400*/  F2FP.BF16.F32.PACK_AB R99, R103, R102 ;  /* 0x000000666763723e */ /* 0x000fe400000010ff */
[----:B------:R-:W-:-:S02]  /*a410*/  F2FP.BF16.F32.PACK_AB R105, R107, R106 ;  /* 0x0000006a6b69723e */ /* 0x000fc400000010ff */
[----:B------:R-:W-:Y:S01]  /*a420*/  LOP3.LUT R4, R28, R151, RZ, 0x3c, !PT ;  /* 0x000000971c047212 */ /* 0x000fe200078e3cff */
[----:B------:R-:W-:Y:S01]  /*a430*/  STSM.16.M88.4 [R46], R96 ;  /* 0x000000602e007844 */ /* 0x000fe20000000200 */
        /* <DEDUP_REMOVED lines=38> */
[----:B------:R-:W-:-:S02]  /*a6a0*/  VIADD R13, R214, UR61 ;  /* 0x0000003dd60d7c36 */ /* 0x000fc40008000000 */
[----:B------:R-:W-:-:S06]  /*a6b0*/  UISETP.NE.AND.EX UP1, UPT, UR11, URZ, UPT, UP1 ;  /* 0x0000003f0b00728c */ /* 0x000fcc000bf25310 */
[----:B------:R-:W-:-:S04]  /*a6c0*/  PLOP3.LUT P2, PT, PT, PT, UP1, 0x80, 0x0 ;  /* 0x000000000000781c */ /* 0x000fc80003f4f018 */
[----:B------:R-:W0:Y:S01]  /*a6d0*/  @P1 LDC R8, c[0x0][0xcec] ;  /* 0x00033b00ff081b82 */ /* 0x000e220000000800 */
[----:B------:R-:W-:-:S04]  /*a6e0*/  @UP1 ULEA UR10, UP2, UR12, UR10, 0x2 ;  /* 0x0000000a0c0a1291 */ /* 0x000fc8000f84103f */
[----:B------:R-:W-:Y:S02]  /*a6f0*/  @UP1 ULEA.HI.X UR11, UR12, UR11, UR13, 0x2, UP2 ;  /* 0x0000000b0c0b1291 */ /* 0x000fe400090f140d */
[----:B-1----:R-:W-:Y:S01]  /*a700*/  MOV R10, UR10 ;  /* 0x0000000a000a7c02 */ /* 0x002fe20008000f00 */
[----:B------:R-:W-:Y:S01]  /*a710*/  ULDC UR12, c[0x0][0xb88] ;  /* 0x0002e200000c7ab9 */ /* 0x000fe20000000800 */
[----:B------:R-:W1:Y:S02]  /*a720*/  @P1 LDC R9, c[0x0][0xcf0] ;  /* 0x00033c00ff091b82 */ /* 0x000e640000000800 */
        /* <DEDUP_REMOVED lines=9> */
.L_x_14767:
[----:B------:R-:W-:Y:S01]  /*a7c0*/  R2UR UR20, R221 ;  /* 0x00000000dd1472ca */ /* 0x000fe200000e0000 */
[----:B------:R-:W-:Y:S01]  /*a7d0*/  ULDC.64 UR16, c[0x0][0xc90] ;  /* 0x0003240000107ab9 */ /* 0x000fe20000000a00 */
[----:B------:R-:W-:Y:S01]  /*a7e0*/  R2UR UR19, R222 ;  /* 0x00000000de1372ca */ /* 0x000fe200000e0000 */
[----:B------:R-:W-:Y:S01]  /*a7f0*/  @P1 IMAD.HI.U32 R4, R13, R8, RZ ;  /* 0x000000080d041227 */ /* 0x000fe200078e00ff */
[----:B------:R-:W-:Y:S01]  /*a800*/  R2UR UR18, R220 ;  /* 0x00000000dc1272ca */ /* 0x000fe200000e0000 */
[----:B------:R-:W-:Y:S01]  /*a810*/  USHF.R.S32.HI UR11, URZ, 0x1f, UR4 ;  /* 0x0000001f3f0b7899 */ /* 0x000fe20008011404 */
[----:B------:R-:W0:Y:S01]  /*a820*/  @P1 LDC R75, c[0x0][0xcf0] ;  /* 0x00033c00ff4b1b82 */ /* 0x000e220000000800 */
[----:B------:R-:W-:Y:S01]  /*a830*/  UMOV UR10, UR4 ;  /* 0x00000004000a7c82 */ /* 0x000fe20008000000 */
[----:B------:R-:W-:Y:S01]  /*a840*/  IMAD.MOV.U32 R8, RZ, RZ, R13 ;  /* 0x000000ffff087224 */ /* 0x000fe200078e000d */
[----:B------:R-:W-:Y:S01]  /*a850*/  @P1 SHF.R.U32.HI R8, RZ, R9, R4 ;  /* 0x00000009ff081219 */ /* 0x000fe20000011604 */
[----:B------:R-:W-:-:S02]  /*a860*/  IMAD.MOV.U32 R5, RZ, RZ, 0x2 ;  /* 0x00000002ff057424 */ /* 0x000fc400078e00ff */
[----:B------:R-:W-:Y:S01]  /*a870*/  VIADD R14, R227, UR61 ;  /* 0x0000003de30e7c36 */ /* 0x000fe20008000000 */
[----:B------:R-:W-:Y:S01]  /*a880*/  USHF.R.S32.HI UR15, URZ, 0x1f, UR20 ;  /* 0x0000001f3f0f7899 */ /* 0x000fe20008011414 */
[--C-:B------:R-:W-:Y:S01]  /*a890*/  IMAD.MOV R4, RZ, RZ, -R8.reuse ;  /* 0x000000ffff047224 */ /* 0x100fe200078e0a08 */
[----:B------:R-:W-:Y:S01]  /*a8a0*/  USEL UR19, UR19, URZ, !UP0 ;  /* 0x0000003f13137287 */ /* 0x000fe2000c000000 */
[----:B------:R-:W-:Y:S01]  /*a8b0*/  SHF.R.S32.HI R9, RZ, 0x1f, R8 ;  /* 0x0000001fff097819 */ /* 0x000fe20000011408 */
[----:B------:R-:W-:Y:S01]  /*a8c0*/  UIMAD UR14, UR15, UR16, URZ ;  /* 0x000000100f0e72a4 */ /* 0x000fe2000f8e023f */
[----:B--2---:R-:W-:Y:S01]  /*a8d0*/  IMAD R11, R73, R4, R13 ;  /* 0x00000004490b7224 */ /* 0x004fe200078e020d */
[----:B------:R-:W-:Y:S01]  /*a8e0*/  UIMAD.WIDE.U32 UR12, UR20, UR16, UR10 ;  /* 0x00000010140c72a5 */ /* 0x000fe2000f8e000a */
[----:B------:R-:W-:Y:S01]  /*a8f0*/  IMAD R4, R223, 0x40, R200 ;  /* 0x00000040df047824 */ /* 0x000fe200078e02c8 */
[----:B------:R-:W-:Y:S01]  /*a900*/  UIMAD UR14, UR20, UR17, UR14 ;  /* 0x00000011140e72a4 */ /* 0x000fe2000f8e020e */
[----:B-----5:R-:W-:Y:S01]  /*a910*/  IMAD R77, R0, R73, RZ ;  /* 0x00000049004d7224 */ /* 0x020fe200078e02ff */
[----:B------:R-:W-:Y:S01]  /*a920*/  USEL UR18, UR18, URZ, !UP0 ;  /* 0x0000003f12127287 */ /* 0x000fe2000c000000 */
[----:B------:R-:W-:Y:S01]  /*a930*/  SHF.R.S32.HI R6, RZ, 0x1f, R11 ;  /* 0x0000001fff067819 */ /* 0x000fe2000001140b */
[----:B------:R-:W-:Y:S01]  /*a940*/  ULDC.64 UR16, c[0x0][0xc98] ;  /* 0x0003260000107ab9 */ /* 0x000fe20000000a00 */
[----:B------:R-:W-:Y:S01]  /*a950*/  UIADD3 UR13, UR13, UR14, URZ ;  /* 0x0000000e0d0d7290 */ /* 0x000fe2000fffe03f */
[----:B------:R-:W-:Y:S01]  /*a960*/  IMAD.WIDE R4, R4, R5, UR8 ;  /* 0x0000000804047e25 */ /* 0x000fe2000f8e0205 */
[----:B------:R-:W-:-:S02]  /*a970*/  UIMAD UR10, UR19, UR16, URZ ;  /* 0x00000010130a72a4 */ /* 0x000fc4000f8e023f */
[----:B------:R-:W-:Y:S02]  /*a980*/  UIMAD.WIDE.U32 UR12, UR18, UR16, UR12 ;  /* 0x00000010120c72a5 */ /* 0x000fe4000f8e000c */
[----:B------:R-:W-:Y:S01]  /*a990*/  UIMAD UR10, UR18, UR17, UR10 ;  /* 0x00000011120a72a4 */ /* 0x000fe2000f8e020a */
[C---:B------:R-:W-:Y:S01]  /*a9a0*/  IADD3 R29, P2, R4.reuse, 0x5000, RZ ;  /* 0x00005000041d7810 */ /* 0x040fe20007f5e0ff */
[----:B------:R-:W-:Y:S01]  /*a9b0*/  ULDC.64 UR8, c[0x0][0xc88] ;  /* 0x0003220000087ab9 */ /* 0x000fe20000000a00 */
[----:B------:R-:W-:Y:S01]  /*a9c0*/  IADD3 R25, P3, R4, 0x4000, RZ ;  /* 0x0000400004197810 */ /* 0x000fe20007f7e0ff */
[----:B------:R-:W-:Y:S01]  /*a9d0*/  IMAD R6, R6, UR8, RZ ;  /* 0x0000000806067c24 */ /* 0x000fe2000f8e02ff */
[----:B------:R-:W-:Y:S01]  /*a9e0*/  IADD3 R8, P0, R8, UR12, RZ ;  /* 0x0000000c08087c10 */ /* 0x000fe2000ff1e0ff */
[----:B------:R-:W-:Y:S01]  /*a9f0*/  IMAD.U32 R10, RZ, RZ, UR10 ;  /* 0x0000000aff0a7e24 */ /* 0x000fe2000f8e00ff */
[----:B------:R-:W-:Y:S01]  /*aa00*/  LOP3.LUT R28, R29, 0x380, RZ, 0xc0, !PT ;  /* 0x000003801d1c7812 */ /* 0x000fe200078ec0ff */
[----:B------:R-:W-:Y:S01]  /*aa10*/  IMAD R15, R11, UR9, R6 ;  /* 0x000000090b0f7c24 */ /* 0x000fe2000f8e0206 */
[----:B------:R-:W-:Y:S01]  /*aa20*/  LOP3.LUT R24, R25, 0x380, RZ, 0xc0, !PT ;  /* 0x0000038019187812 */ /* 0x000fe200078ec0ff */
[----:B------:R-:W-:Y:S01]  /*aa30*/  VIADD R6, R14, 0x8 ;  /* 0x000000080e067836 */ /* 0x000fe20000000000 */
[----:B------:R-:W-:Y:S01]  /*aa40*/  IADD3.X R9, R9, UR13, R10, P0, !PT ;  /* 0x0000000d09097c10 */ /* 0x000fe200087fe40a */
[----:B------:R-:W-:Y:S01]  /*aa50*/  ULDC.64 UR12, c[0x0][0xba0] ;  /* 0x0002e800000c7ab9 */ /* 0x000fe20000000a00 */
[----:B------:R-:W-:-:S02]  /*aa60*/  SHF.R.U64 R28, R28, 0x3, RZ ;  /* 0x000000031c1c7819 */ /* 0x000fc400000012ff */
[----:B------:R-:W-:Y:S01]  /*aa70*/  SHF.R.U64 R24, R24, 0x3, RZ ;  /* 0x0000000318187819 */ /* 0x000fe200000012ff */
[----:B------:R-:W-:Y:S01]  /*aa80*/  IMAD.WIDE.U32 R8, R11, UR8, R8 ;  /* 0x000000080b087c25 */ /* 0x000fe2000f8e0008 */
[----:B------:R-:W-:Y:S01]  /*aa90*/  ULDC.64 UR8, c[0x0][0xc50] ;  /* 0x0003140000087ab9 */ /* 0x000fe20000000a00 */
[----:B------:R-:W-:Y:S02]  /*aaa0*/  LOP3.LUT R28, R28, R29, RZ, 0x3c, !PT ;  /* 0x0000001d1c1c7212 */ /* 0x000fe400078e3cff */
[----:B------:R-:W-:Y:S01]  /*aab0*/  IMAD.IADD R9, R9, 0x1, R15 ;  /* 0x0000000109097824 */ /* 0x000fe200078e020f */
[----:B------:R-:W-:Y:S01]  /*aac0*/  LEA R10, P0, R8, UR8, 0x2 ;  /* 0x00000008080a7c11 */ /* 0x000fe2000f8010ff */
[----:B------:R-:W-:Y:S01]  /*aad0*/  IMAD.X R29, RZ, RZ, R5, P2 ;  /* 0x000000ffff1d7224 */ /* 0x000fe200010e0605 */
[----:B------:R-:W-:Y:S02]  /*aae0*/  IADD3 R49, P2, R4, 0xb000, RZ ;  /* 0x0000b00004317810 */ /* 0x000fe40007f5e0ff */
[----:B------:R-:W-:Y:S01]  /*aaf0*/  LEA.HI.X R8, R8, UR9, R9, 0x2, P0 ;  /* 0x0000000908087c11 */ /* 0x000fe200080f1409 */
[----:B------:R-:W-:Y:S01]  /*ab00*/  SHFL.IDX PT, R42, R10, RZ, 0x1c1f ;  /* 0x001c1fff0a2a7589 */ /* 0x000fe200000e0000 */
[----:B------:R-:W-:-:S02]  /*ab10*/  IADD3 R21, P0, R4, 0x3000, RZ ;  /* 0x0000300004157810 */ /* 0x000fc40007f1e0ff */
[----:B------:R-:W-:Y:S01]  /*ab20*/  LOP3.LUT R48, R49, 0x380, RZ, 0xc0, !PT ;  /* 0x0000038031307812 */ /* 0x000fe200078ec0ff */
[----:B------:R-:W1:Y:S01]  /*ab30*/  SHFL.IDX PT, R43, R8, RZ, 0x1c1f ;  /* 0x001c1fff082b7589 */ /* 0x000e6200000e0000 */
[----:B------:R-:W-:Y:S02]  /*ab40*/  LOP3.LUT R20, R21, 0x380, RZ, 0xc0, !PT ;  /* 0x0000038015147812 */ /* 0x000fe400078ec0ff */
[----:B------:R-:W-:Y:S01]  /*ab50*/  SHF.R.U64 R48, R48, 0x3, RZ ;  /* 0x0000000330307819 */ /* 0x000fe200000012ff */
[----:B------:R-:W-:Y:S01]  /*ab60*/  SHFL.IDX PT, R46, R10, 0x1, 0x1c1f ;  /* 0x003c1f000a2e7f89 */ /* 0x000fe200000e0000 */
[----:B------:R-:W-:Y:S02]  /*ab70*/  SHF.R.U64 R20, R20, 0x3, RZ ;  /* 0x0000000314147819 */ /* 0x000fe400000012ff */
[----:B------:R-:W-:Y:S01]  /*ab80*/  LOP3.LUT R48, R48, R49, RZ, 0x3c, !PT ;  /* 0x0000003130307212 */ /* 0x000fe200078e3cff */
[--C-:B------:R-:W-:Y:S01]  /*ab90*/  IMAD.X R49, RZ, RZ, R5.reuse, P2 ;  /* 0x000000ffff317224 */ /* 0x100fe200010e0605 */
[----:B------:R-:W-:Y:S01]  /*aba0*/  LOP3.LUT R20, R20, R21, RZ, 0x3c, !PT ;  /* 0x0000001514147212 */ /* 0x000fe200078e3cff */
[----:B------:R-:W-:Y:S01]  /*abb0*/  IMAD.X R21, RZ, RZ, R5, P0 ;  /* 0x000000ffff157224 */ /* 0x000fe200000e0605 */
[C---:B------:R-:W-:Y:S01]  /*abc0*/  IADD3 R41, P0, R4.reuse, 0x9000, RZ ;  /* 0x0000900004297810 */ /* 0x040fe20007f1e0ff */
[----:B------:R-:W2:Y:S01]  /*abd0*/  SHFL.IDX PT, R47, R8, 0x1, 0x1c1f ;  /* 0x003c1f00082f7f89 */ /* 0x000ea200000e0000 */
[----:B------:R-:W-:-:S02]  /*abe0*/  IADD3 R13, P5, R4, 0x1000, RZ ;  /* 0x00001000040d7810 */ /* 0x000fc40007fbe0ff */
[----:B------:R-:W-:Y:S02]  /*abf0*/  LOP3.LUT R40, R41, 0x380, RZ, 0xc0, !PT ;  /* 0x0000038029287812 */ /* 0x000fe400078ec0ff */
[----:B------:R-:W-:Y:S02]  /*ac00*/  IADD3 R17, P4, R4, 0x2000, RZ ;  /* 0x0000200004117810 */ /* 0x000fe40007f9e0ff */
[----:B------:R-:W-:Y:S02]  /*ac10*/  SHF.R.U64 R40, R40, 0x3, RZ ;  /* 0x0000000328287819 */ /* 0x000fe400000012ff */
[----:B------:R-:W-:Y:S02]  /*ac20*/  LOP3.LUT R24, R24, R25, RZ, 0x3c, !PT ;  /* 0x0000001918187212 */ /* 0x000fe400078e3cff */
[----:B------:R-:W-:Y:S01]  /*ac30*/  LOP3.LUT R40, R40, R41, RZ, 0x3c, !PT ;  /* 0x0000002928287212 */ /* 0x000fe200078e3cff */
[----:B------:R-:W-:Y:S01]  /*ac40*/  IMAD.X R41, RZ, RZ, R5, P0 ;  /* 0x000000ffff297224 */ /* 0x000fe200000e0605 */
[----:B------:R-:W-:-:S02]  /*ac50*/  LOP3.LUT P0, RZ, R225, 0x3, RZ, 0xc0, !PT ;  /* 0x00000003e1ff7812 */ /* 0x000fc4000780c0ff */
[----:B------:R-:W-:Y:S02]  /*ac60*/  IADD3.X R25, RZ, R5, RZ, P3, !PT ;  /* 0x00000005ff197210 */ /* 0x000fe40001ffe4ff */
[----:B------:R-:W-:Y:S02]  /*ac70*/  ISETP.GE.OR P2, PT, R14, R77, P0 ;  /* 0x0000004d0e00720c */ /* 0x000fe40000746670 */
[----:B------:R-:W-:Y:S02]  /*ac80*/  IADD3 R45, P3, R4, 0xa000, RZ ;  /* 0x0000a000042d7810 */ /* 0x000fe40007f7e0ff */
[----:B------:R-:W-:Y:S02]  /*ac90*/  LOP3.LUT R12, R13, 0x380, RZ, 0xc0, !PT ;  /* 0x000003800d0c7812 */ /* 0x000fe400078ec0ff */
[----:B------:R-:W-:Y:S02]  /*aca0*/  LOP3.LUT R16, R17, 0x380, RZ, 0xc0, !PT ;  /* 0x0000038011107812 */ /* 0x000fe400078ec0ff */
[----:B------:R-:W-:-:S02]  /*acb0*/  LOP3.LUT R44, R45, 0x380, RZ, 0xc0, !PT ;  /* 0x000003802d2c7812 */ /* 0x000fc400078ec0ff */
[----:B------:R-:W-:Y:S02]  /*acc0*/  SHF.R.U64 R12, R12, 0x3, RZ ;  /* 0x000000030c0c7819 */ /* 0x000fe400000012ff */
[----:B------:R-:W-:Y:S01]  /*acd0*/  SHF.R.U64 R16, R16, 0x3, RZ ;  /* 0x0000000310107819 */ /* 0x000fe200000012ff */
[----:B-1----:R1:W-:Y:S01]  /*ace0*/  @!P2 ST.E desc[UR36][R42.64], R3 ;  /* 0x000000032a00a985 */ /* 0x0023e2000c101924 */
[----:B------:R-:W-:Y:S02]  /*acf0*/  SHF.R.U64 R44, R44, 0x3, RZ ;  /* 0x000000032c2c7819 */ /* 0x000fe400000012ff */
[----:B------:R-:W-:Y:S01]  /*ad00*/  LOP3.LUT R12, R12, R13, RZ, 0x3c, !PT ;  /* 0x0000000d0c0c7212 */ /* 0x000fe200078e3cff */
[--C-:B------:R-:W-:Y:S01]  /*ad10*/  IMAD.X R13, RZ, RZ, R5.reuse, P5 ;  /* 0x000000ffff0d7224 */ /* 0x100fe200028e0605 */
[----:B------:R-:W-:Y:S01]  /*ad20*/  LOP3.LUT R16, R16, R17, RZ, 0x3c, !PT ;  /* 0x0000001110107212 */ /* 0x000fe200078e3cff */
[----:B------:R-:W-:Y:S01]  /*ad30*/  IMAD.X R17, RZ, RZ, R5, P4 ;  /* 0x000000ffff117224 */ /* 0x000fe200020e0605 */
[----:B------:R-:W-:-:S02]  /*ad40*/  IADD3 R33, P6, R4, 0x6000, RZ ;  /* 0x0000600004217810 */ /* 0x000fc40007fde0ff */
[C---:B------:R-:W-:Y:S02]  /*ad50*/  IADD3 R37, P5, R4.reuse, 0x7000, RZ ;  /* 0x0000700004257810 */ /* 0x040fe40007fbe0ff */
[----:B------:R-:W-:Y:S01]  /*ad60*/  IADD3 R61, P4, R4, 0x8000, RZ ;  /* 0x00008000043d7810 */ /* 0x000fe20007f9e0ff */
[----:B-1----:R-:W1:Y:S01]  /*ad70*/  @P1 LDC R3, c[0x0][0xcec] ;  /* 0x00033b00ff031b82 */ /* 0x002e620000000800 */
[----:B------:R-:W-:Y:S01]  /*ad80*/  LOP3.LUT R44, R44, R45, RZ, 0x3c, !PT ;  /* 0x0000002d2c2c7212 */ /* 0x000fe200078e3cff */
[----:B------:R-:W-:Y:S01]  /*ad90*/  IMAD.X R45, RZ, RZ, R5, P3 ;  /* 0x000000ffff2d7224 */ /* 0x000fe200018e0605 */
[----:B------:R-:W-:Y:S02]  /*ada0*/  IADD3 R9, P3, R4, 0xf000, RZ ;  /* 0x0000f00004097810 */ /* 0x000fe40007f7e0ff */
[----:B------:R-:W-:Y:S02]  /*adb0*/  LOP3.LUT R32, R33, 0x380, RZ, 0xc0, !PT ;  /* 0x0000038021207812 */ /* 0x000fe400078ec0ff */
[----:B------:R-:W-:-:S02]  /*adc0*/  LOP3.LUT R36, R37, 0x380, RZ, 0xc0, !PT ;  /* 0x0000038025247812 */ /* 0x000fc400078ec0ff */
[----:B------:R-:W-:Y:S02]  /*add0*/  LOP3.LUT R60, R61, 0x380, RZ, 0xc0, !PT ;  /* 0x000003803d3c7812 */ /* 0x000fe400078ec0ff */
[----:B------:R-:W-:Y:S01]  /*ade0*/  LOP3.LUT R0, R9, 0x380, RZ, 0xc0, !PT ;  /* 0x0000038009007812 */ /* 0x000fe200078ec0ff */
[----:B------:R-:W-:Y:S01]  /*adf0*/  UIMAD UR10, UR11, UR12, URZ ;  /* 0x0000000c0b0a72a4 */ /* 0x000fe2000f8e023f */
[----:B------:R-:W-:Y:S02]  /*ae00*/  SHF.R.U64 R32, R32, 0x3, RZ ;  /* 0x0000000320207819 */ /* 0x000fe400000012ff */
[----:B------:R-:W-:Y:S02]  /*ae10*/  SHF.R.U64 R36, R36, 0x3, RZ ;  /* 0x0000000324247819 */ /* 0x000fe400000012ff */
[----:B------:R-:W-:Y:S02]  /*ae20*/  SHF.R.U64 R60, R60, 0x3, RZ ;  /* 0x000000033c3c7819 */ /* 0x000fe400000012ff */
[----:B------:R-:W-:Y:S01]  /*ae30*/  SHF.R.U64 R0, R0, 0x3, RZ ;  /* 0x0000000300007819 */ /* 0x000fe200000012ff */
[----:B------:R-:W-:Y:S01]  /*ae40*/  UIMAD.WIDE.U32 UR8, UR4, UR12, URZ ;  /* 0x0000000c040872a5 */ /* 0x000fe2000f8e003f */
[----:B------:R-:W-:Y:S01]  /*ae50*/  LOP3.LUT R32, R32, R33, RZ, 0x3c, !PT ;  /* 0x0000002120207212 */ /* 0x000fe200078e3cff */
[--C-:B------:R-:W-:Y:S01]  /*ae60*/  IMAD.X R33, RZ, RZ, R5.reuse, P6 ;  /* 0x000000ffff217224 */ /* 0x100fe200030e0605 */
[----:B------:R-:W-:Y:S01]  /*ae70*/  LOP3.LUT R36, R36, R37, RZ, 0x3c, !PT ;  /* 0x0000002524247212 */ /* 0x000fe200078e3cff */
[--C-:B------:R-:W-:Y:S01]  /*ae80*/  IMAD.X R37, RZ, RZ, R5.reuse, P5 ;  /* 0x000000ffff257224 */ /* 0x100fe200028e0605 */
[----:B------:R-:W-:Y:S01]  /*ae90*/  LOP3.LUT R60, R60, R61, RZ, 0x3c, !PT ;  /* 0x0000003d3c3c7212 */ /* 0x000fe200078e3cff */
[----:B------:R-:W-:Y:S01]  /*aea0*/  IMAD.X R61, RZ, RZ, R5, P4 ;  /* 0x000000ffff3d7224 */ /* 0x000fe200020e0605 */
[----:B------:R-:W-:Y:S01]  /*aeb0*/  ISETP.GE.OR P0, PT, R6, R77, P0 ;  /* 0x0000004d0600720c */ /* 0x000fe20000706670 */
[----:B------:R-:W-:Y:S01]  /*aec0*/  UIMAD UR10, UR4, UR13, UR10 ;  /* 0x0000000d040a72a4 */ /* 0x000fe2000f8e020a */
[----:B------:R-:W-:-:S02]  /*aed0*/  IADD3 R69, P6, R4, 0xc000, RZ ;  /* 0x0000c00004457810 */ /* 0x000fc40007fde0ff */
[C---:B------:R-:W-:Y:S01]  /*aee0*/  IADD3 R65, P5, R4.reuse, 0xd000, RZ ;  /* 0x0000d00004417810 */ /* 0x040fe20007fbe0ff */
[----:B------:R-:W-:Y:S01]  /*aef0*/  ULDC.64 UR12, c[0x0][0xbe8] ;  /* 0x0002fa00000c7ab9 */ /* 0x000fe20000000a00 */
[C---:B------:R-:W-:Y:S02]  /*af00*/  IADD3 R57, P4, R4.reuse, 0xe000, RZ ;  /* 0x0000e00004397810 */ /* 0x040fe40007f9e0ff */
[----:B------:R-:W-:Y:S02]  /*af10*/  LOP3.LUT R11, R4, 0x380, RZ, 0xc0, !PT ;  /* 0x00000380040b7812 */ /* 0x000fe400078ec0ff */
[----:B------:R-:W-:Y:S01]  /*af20*/  LOP3.LUT R52, R0, R9, RZ, 0x3c, !PT ;  /* 0x0000000900347212 */ /* 0x000fe200078e3cff */
[----:B------:R-:W-:Y:S01]  /*af30*/  IMAD R0, R219, 0x20, R223 ;  /* 0x00000020db007824 */ /* 0x000fe200078e02df */
[----:B------:R-:W-:Y:S01]  /*af40*/  UIADD3 UR9, UR9, UR10, URZ ;  /* 0x0000000a09097290 */ /* 0x000fe2000fffe03f */
[----:B------:R-:W-:Y:S01]  /*af50*/  LOP3.LUT R68, R69, 0x380, RZ, 0xc0, !PT ;  /* 0x0000038045447812 */ /* 0x000fe200078ec0ff */
[----:B------:R-:W-:Y:S01]  /*af60*/  UIMAD UR4, UR15, UR12, URZ ;  /* 0x0000000c0f0472a4 */ /* 0x000fe2000f8e023f */
[----:B------:R-:W-:Y:S01]  /*af70*/  LOP3.LUT R64, R65, 0x380, RZ, 0xc0, !PT ;  /* 0x0000038041407812 */ /* 0x000fe200078ec0ff */
[----:B--2---:R2:W-:Y:S01]  /*af80*/  @!P0 ST.E desc[UR36][R46.64], R2 ;  /* 0x000000022e008985 */ /* 0x0045e2000c101924 */
[----:B------:R-:W-:-:S02]  /*af90*/  LOP3.LUT R56, R57, 0x380, RZ, 0xc0, !PT ;  /* 0x0000038039387812 */ /* 0x000fc400078ec0ff */
[----:B------:R-:W-:Y:S01]  /*afa0*/  SHF.R.U64 R11, R11, 0x3, RZ ;  /* 0x000000030b0b7819 */ /* 0x000fe200000012ff */
[----:B------:R-:W-:Y:S01]  /*afb0*/  VIADD R6, R0, UR61 ;  /* 0x0000003d00067c36 */ /* 0x000fe20008000000 */
[----:B------:R-:W-:Y:S01]  /*afc0*/  UIMAD UR4, UR20, UR13, UR4 ;  /* 0x0000000d140472a4 */ /* 0x000fe2000f8e0204 */
[----:B------:R-:W-:Y:S01]  /*afd0*/  SHF.R.U64 R68, R68, 0x3, RZ ;  /* 0x0000000344447819 */ /* 0x000fe200000012ff */
[----:B------:R-:W-:Y:S01]  /*afe0*/  UIMAD.WIDE.U32 UR8, UR20, UR12, UR8 ;  /* 0x0000000c140872a5 */ /* 0x000fe2000f8e0008 */
[----:B------:R-:W-:Y:S01]  /*aff0*/  SHF.R.U64 R64, R64, 0x3, RZ ;  /* 0x0000000340407819 */ /* 0x000fe200000012ff */
[----:B------:R-:W-:Y:S01]  /*b000*/  ULDC.64 UR10, c[0x0][0xbf0] ;  /* 0x0002fc00000a7ab9 */ /* 0x000fe20000000a00 */
[----:B------:R-:W-:Y:S01]  /*b010*/  SHF.R.U64 R56, R56, 0x3, RZ ;  /* 0x0000000338387819 */ /* 0x000fe200000012ff */
[----:B------:R-:W5:Y:S01]  /*b020*/  LD.E.128 R12, desc[UR36][R12.64] ;  /* 0x000000240c0c7980 */ /* 0x000f62000c101d00 */
[----:B------:R-:W-:Y:S01]  /*b030*/  LOP3.LUT R4, R11, R4, RZ, 0x3c, !PT ;  /* 0x000000040b047212 */ /* 0x000fe200078e3cff */
[----:B-1----:R-:W-:Y:S01]  /*b040*/  @P1 IMAD.HI.U32 R0, R6, R3, RZ ;  /* 0x0000000306001227 */ /* 0x002fe200078e00ff */
[----:B------:R-:W-:Y:S01]  /*b050*/  UIADD3 UR9, UR9, UR4, URZ ;  /* 0x0000000409097290 */ /* 0x000fe2000fffe03f */
[----:B------:R-:W-:Y:S01]  /*b060*/  LOP3.LUT R68, R68, R69, RZ, 0x3c, !PT ;  /* 0x0000004544447212 */ /* 0x000fe200078e3cff */
[----:B------:R-:W-:Y:S01]  /*b070*/  UIMAD UR4, UR19, UR10, URZ ;  /* 0x0000000a130472a4 */ /* 0x000fe2000f8e023f */
[----:B------:R-:W-:Y:S01]  /*b080*/  LOP3.LUT R64, R64, R65, RZ, 0x3c, !PT ;  /* 0x0000004140407212 */ /* 0x000fe200078e3cff */
[--C-:B------:R-:W-:Y:S01]  /*b090*/  IMAD.X R69, RZ, RZ, R5.reuse, P6 ;  /* 0x000000ffff457224 */ /* 0x100fe200030e0605 */
[----:B------:R-:W-:Y:S01]  /*b0a0*/  LOP3.LUT R56, R56, R57, RZ, 0x3c, !PT ;  /* 0x0000003938387212 */ /* 0x000fe200078e3cff */
[--C-:B------:R-:W-:Y:S01]  /*b0b0*/  IMAD.X R65, RZ, RZ, R5.reuse, P5 ;  /* 0x000000ffff417224 */ /* 0x100fe200028e0605 */
[----:B------:R-:W-:Y:S01]  /*b0c0*/  IADD3.X R53, RZ, R5, RZ, P3, !PT ;  /* 0x00000005ff357210 */ /* 0x000fe20001ffe4ff */
[----:B------:R-:W-:Y:S01]  /*b0d0*/  IMAD.X R57, RZ, RZ, R5, P4 ;  /* 0x000000ffff397224 */ /* 0x000fe200020e0605 */
[----:B------:R1:W5:Y:S01]  /*b0e0*/  LD.E.128 R8, desc[UR36][R4.64] ;  /* 0x0000002404087980 */ /* 0x000362000c101d00 */
[----:B------:R-:W-:-:S02]  /*b0f0*/  UIMAD UR4, UR18, UR11, UR4 ;  /* 0x0000000b120472a4 */ /* 0x000fc4000f8e0204 */
[----:B------:R-:W-:Y:S01]  /*b100*/  UIMAD.WIDE.U32 UR8, UR18, UR10, UR8 ;  /* 0x0000000a120872a5 */ /* 0x000fe2000f8e0008 */
[----:B------:R-:W5:Y:S02]  /*b110*/  LD.E.128 R16, desc[UR36][R16.64] ;  /* 0x0000002410107980 */ /* 0x000f64000c101d00 */
[----:B------:R-:W-:Y:S02]  /*b120*/  ULDC.64 UR10, c[0x0][0xbe0] ;  /* 0x0002f800000a7ab9 */ /* 0x000fe40000000a00 */
[----:B------:R-:W5:Y:S01]  /*b130*/  LD.E.128 R20, desc[UR36][R20.64] ;  /* 0x0000002414147980 */ /* 0x000f62000c101d00 */
[----:B-1----:R-:W-:Y:S01]  /*b140*/  IMAD.MOV.U32 R5, RZ, RZ, R6 ;  /* 0x000000ffff057224 */ /* 0x002fe200078e0006 */
[----:B0-----:R-:W-:Y:S01]  /*b150*/  @P1 SHF.R.U32.HI R5, RZ, R75, R0 ;  /* 0x0000004bff051219 */ /* 0x001fe20000011600 */
[----:B------:R-:W-:Y:S01]  /*b160*/  UIADD3 UR4, UR9, UR4, URZ ;  /* 0x0000000409047290 */ /* 0x000fe2000fffe03f */
[----:B------:R-:W5:Y:S02]  /*b170*/  LD.E.128 R24, desc[UR36][R24.64] ;  /* 0x0000002418187980 */ /* 0x000f64000c101d00 */
[--C-:B------:R-:W-:Y:S01]  /*b180*/  SHF.R.S32.HI R0, RZ, 0x1f, R5.reuse ;  /* 0x0000001fff007819 */ /* 0x100fe20000011405 */
[----:B------:R-:W-:Y:S01]  /*b190*/  IMAD.MOV R4, RZ, RZ, -R5 ;  /* 0x000000ffff047224 */ /* 0x000fe200078e0a05 */
[----:B------:R-:W5:Y:S01]  /*b1a0*/  LD.E.128 R28, desc[UR36][R28.64] ;  /* 0x000000241c1c7980 */ /* 0x000f62000c101d00 */
[----:B------:R-:W-:-:S02]  /*b1b0*/  IMAD.U32 R3, RZ, RZ, UR9 ;  /* 0x00000009ff037e24 */ /* 0x000fc4000f8e00ff */
[----:B------:R-:W-:Y:S01]  /*b1c0*/  IMAD R0, R0, UR10, RZ ;  /* 0x0000000a00007c24 */ /* 0x000fe2000f8e02ff */
[----:B------:R-:W5:Y:S01]  /*b1d0*/  LD.E.128 R32, desc[UR36][R32.64] ;  /* 0x0000002420207980 */ /* 0x000f62000c101d00 */
[----:B------:R-:W-:Y:S02]  /*b1e0*/  IMAD R73, R73, R4, R6 ;  /* 0x0000000449497224 */ /* 0x000fe400078e0206 */
[----:B--2---:R-:W-:Y:S01]  /*b1f0*/  IMAD.U32 R2, RZ, RZ, UR8 ;  /* 0x00000008ff027e24 */ /* 0x004fe2000f8e00ff */
[----:B------:R-:W5:Y:S01]  /*b200*/  LD.E.128 R36, desc[UR36][R36.64] ;  /* 0x0000002424247980 */ /* 0x000f62000c101d00 */
[----:B------:R-:W-:Y:S01]  /*b210*/  IMAD.U32 R3, RZ, RZ, UR4 ;  /* 0x00000004ff037e24 */ /* 0x000fe2000f8e00ff */
[----:B------:R-:W-:Y:S01]  /*b220*/  ULDC.64 UR8, c[0x0][0xbd8] ;  /* 0x0002f60000087ab9 */ /* 0x000fe20000000a00 */
[----:B------:R-:W-:Y:S01]  /*b230*/  IMAD R75, R5, UR11, R0 ;  /* 0x0000000b054b7c24 */ /* 0x000fe2000f8e0200 */
[----:B------:R-:W5:Y:S01]  /*b240*/  LD.E.128 R60, desc[UR36][R60.64] ;  /* 0x000000243c3c7980 */ /* 0x000f62000c101d00 */
[----:B------:R-:W-:-:S03]  /*b250*/  SHF.R.S32.HI R0, RZ, 0x1f, R73 ;  /* 0x0000001fff007819 */ /* 0x000fc60000011449 */
[----:B------:R-:W5:Y:S01]  /*b260*/  LD.E.128 R40, desc[UR36][R40.64] ;  /* 0x0000002428287980 */ /* 0x000f62000c101d00 */
[----:B------:R-:W-:-:S03]  /*b270*/  IMAD.WIDE.U32 R2, R5, UR10, R2 ;  /* 0x0000000a05027c25 */ /* 0x000fc6000f8e0002 */
        /* <DEDUP_REMOVED lines=31> */
[----:B------:R-:W-:Y:S02]  /*b470*/  ISETP.GE.AND P0, PT, R0, R77, PT ;  /* 0x0000004d0000720c */ /* 0x000fe40003f06270 */
[----:B------:R-:W-:-:S02]  /*b480*/  SHF.R.S32.HI R80, RZ, 0x1f, R218 ;  /* 0x0000001fff507819 */ /* 0x000fc400000114da */
[----:B------:R-:W-:Y:S02]  /*b490*/  SHF.R.S32.HI R81, RZ, 0x1f, R216 ;  /* 0x0000001fff517819 */ /* 0x000fe400000114d8 */
[----:B------:R-:W-:Y:S02]  /*b4a0*/  SHF.R.S32.HI R82, RZ, 0x1f, R217 ;  /* 0x0000001fff527819 */ /* 0x000fe400000114d9 */
[----:B------:R-:W-:Y:S01]  /*b4b0*/  SHF.R.S32.HI R83, RZ, 0x1f, R200 ;  /* 0x0000001fff537819 */ /* 0x000fe200000114c8 */
[----:B0-----:R-:W-:Y:S06]  /*b4c0*/  @P2 BRA `(.L_x_14769) ;  /* 0x0000000000442947 */ /* 0x001fec0003800000 */
        /* <DEDUP_REMOVED lines=17> */
.L_x_14769:
[----:B------:R-:W-:Y:S05]  /*b5e0*/  BSYNC B1 ;  /* 0x0000000000017941 */ /* 0x000fea0003800000 */
.L_x_14768:
[----:B0----5:R0:W3:Y:S01]  /*b5f0*/  SHFL.IDX PT, R11, R76, 0x1, 0x181f ;  /* 0x00381f004c0b7f89 */ /* 0x0210e200000e0000 */
[----:B------:R-:W-:Y:S03]  /*b600*/  BSSY B1, `(.L_x_14770) ;  /* 0x0000014000017945 */ /* 0x000fe60003800000 */
[----:B------:R0:W4:Y:S01]  /*b610*/  SHFL.IDX PT, R9, R6, 0x1, 0x181f ;  /* 0x00381f0006097f89 */ /* 0x00012200000e0000 */
[----:B------:R-:W-:Y:S05]  /*b620*/  @P1 BRA `(.L_x_14771) ;  /* 0x0000000000441947 */ /* 0x000fea0003800000 */
[----:B------:R-:W-:Y:S02]  /*b630*/  ULDC UR4, c[0x0][0xbc8] ;  /* 0x0002f20000047ab9 */ /* 0x000fe40000000800 */
[----:B------:R-:W-:Y:S02]  /*b640*/  ISETP.GE.AND P4, PT, R200, UR4, PT ;  /* 0x00000004c8007c0c */ /* 0x000fe4000bf86270 */
[----:B------:R-:W-:Y:S02]  /*b650*/  ISETP.GE.AND P3, PT, R217, UR4, PT ;  /* 0x00000004d9007c0c */ /* 0x000fe4000bf66270 */
[----:B------:R-:W-:Y:S02]  /*b660*/  ISETP.GE.AND P2, PT, R216, UR4, PT ;  /* 0x00000004d8007c0c */ /* 0x000fe4000bf46270 */
[----:B------:R-:W-:-:S07]  /*b670*/  ISETP.GE.AND P1, PT, R218, UR4, PT ;  /* 0x00000004da007c0c */ /* 0x000fce000bf26270 */
[CC--:B----4-:R-:W-:Y:S02]  /*b680*/  @!P4 LEA R2, P6, R200.reuse, R9.reuse, 0x1 ;  /* 0x00000009c802c211 */ /* 0x0d0fe400078c08ff */
[C---:B------:R-:W-:Y:S02]  /*b690*/  @!P3 LEA R4, P5, R217.reuse, R9, 0x1 ;  /* 0x00000009d904b211 */ /* 0x040fe400078a08ff */
[----:B---3--:R-:W-:Y:S02]  /*b6a0*/  @!P4 LEA.HI.X R3, R200, R11, R83, 0x1, P6 ;  /* 0x0000000bc803c211 */ /* 0x008fe400030f0c53 */
        /* <DEDUP_REMOVED lines=9> */
.L_x_14771:
[----:B------:R-:W-:Y:S05]  /*b740*/  BSYNC B1 ;  /* 0x0000000000017941 */ /* 0x000fea0003800000 */
.L_x_14770:
[----:B---3--:R3:W0:Y:S01]  /*b750*/  SHFL.IDX PT, R11, R76, 0x2, 0x181f ;  /* 0x00581f004c0b7f89 */ /* 0x00862200000e0000 */
        /* <DEDUP_REMOVED lines=15> */
[----:B----4-:R-:W-:-:S02]  /*b850*/  @!P1 LEA.HI.X R9, R216, R11, R81, 0x1, P4 ;  /* 0x0000000bd8099211 */ /* 0x010fc400020f0c51 */
[----:B------:R-:W-:Y:S01]  /*b860*/  @!P0 LEA.HI.X R11, R218, R11, R80, 0x1, P6 ;  /* 0x0000000bda0b8211 */ /* 0x000fe200030f0c50 */
[----:B------:R0:W-:Y:S04]  /*b870*/  @!P2 ST.E.128 desc[UR36][R4.64], R32 ;  /* 0x000000200400a985 */ /* 0x0001e8000c101d24 */
[----:B------:R0:W-:Y:S04]  /*b880*/  @!P1 ST.E.128 desc[UR36][R8.64], R44 ;  /* 0x0000002c08009985 */ /* 0x0001e8000c101d24 */
[----:B------:R0:W-:Y:S02]  /*b890*/  @!P0 ST.E.128 desc[UR36][R10.64], R56 ;  /* 0x000000380a008985 */ /* 0x0001e4000c101d24 */
.L_x_14773:
[----:B------:R-:W-:Y:S05]  /*b8a0*/  BSYNC B1 ;  /* 0x0000000000017941 */ /* 0x000fea0003800000 */
.L_x_14772:
[----:B------:R-:W-:Y:S01]  /*b8b0*/  IADD3 R0, R78, 0x60, RZ ;  /* 0x000000604e007810 */ /* 0x000fe20007ffe0ff */
[----:B0-----:R0:W0:Y:S03]  /*b8c0*/  SHFL.IDX PT, R11, R76, 0x3, 0x181f ;  /* 0x00781f004c0b7f89 */ /* 0x00102600000e0000 */
        /* <DEDUP_REMOVED lines=12> */
[----:B----4-:R-:W-:Y:S01]  /*b990*/  @!P5 LEA.HI.X R9, R216, R11, R81, 0x1, P2 ;  /* 0x0000000bd809d211 */ /* 0x010fe200010f0c51 */
        /* <DEDUP_REMOVED lines=9> */
.L_x_14766:
[----:B------:R-:W-:Y:S01]  /*ba30*/  R2UR UR4, R220 ;  /* 0x00000000dc0472ca */ /* 0x000fe200000e0000 */
[----:B------:R-:W-:Y:S01]  /*ba40*/  ULDC.64 UR10, c[0x0][0xd00] ;  /* 0x00034000000a7ab9 */ /* 0x000fe20000000a00 */
[----:B------:R-:W-:Y:S01]  /*ba50*/  R2UR UR7, R222 ;  /* 0x00000000de0772ca */ /* 0x000fe200000e0000 */
[----:B------:R-:W-:Y:S01]  /*ba60*/  UISETP.NE.U32.AND UP0, UPT, UR10, URZ, UPT ;  /* 0x0000003f0a00728c */ /* 0x000fe2000bf05070 */
[----:B------:R-:W0:Y:S01]  /*ba70*/  LDC R13, c[0x0][0xce8] ;  /* 0x00033a00ff0d7b82 */ /* 0x000e220000000800 */
[----:B------:R-:W-:Y:S02]  /*ba80*/  R2UR UR12, R221 ;  /* 0x00000000dd0c72ca */ /* 0x000fe400000e0000 */
[----:B------:R-:W-:-:S06]  /*ba90*/  UISETP.NE.AND.EX UP0, UPT, UR11, URZ, UPT, UP0 ;  /* 0x0000003f0b00728c */ /* 0x000fcc000bf05300 */
[----:B------:R-:W-:Y:S01]  /*baa0*/  USHF.L.U32 UR8, UR4, 0x2, URZ ;  /* 0x0000000204087899 */ /* 0x000fe2000800063f */
[----:B------:R-:W-:Y:S01]  /*bab0*/  PLOP3.LUT P2, PT, PT, PT, UP0, 0x80, 0x0 ;  /* 0x000000000000781c */ /* 0x000fe20003f4f008 */
[----:B------:R-:W-:Y:S02]  /*bac0*/  USHF.L.U64.HI UR9, UR4, 0x2, UR7 ;  /* 0x0000000204097899 */ /* 0x000fe40008010207 */
[----:B------:R-:W-:-:S04]  /*bad0*/  UIADD3 UR4, UP1, UR8, UR10, URZ ;  /* 0x0000000a08047290 */ /* 0x000fc8000ff3e03f */
[----:B------:R-:W-:Y:S02]  /*bae0*/  UIADD3.X UR7, UR9, UR11, URZ, UP1, !UPT ;  /* 0x0000000b09077290 */ /* 0x000fe40008ffe43f */
[----:B------:R-:W-:Y:S01]  /*baf0*/  IMAD.U32 R2, RZ, RZ, UR4 ;  /* 0x00000004ff027e24 */ /* 0x000fe2000f8e00ff */
        /* <DEDUP_REMOVED lines=27> */
.L_x_14775:
[----:B------:R-:W-:Y:S01]  /*bcb0*/  R2UR UR8, R220 ;  /* 0x00000000dc0872ca */ /* 0x000fe200000e0000 */
[----:B------:R-:W-:Y:S01]  /*bcc0*/  BSSY B1, `(.L_x_14776) ;  /* 0x000002f000017945 */ /* 0x000fe20003800000 */
[----:B------:R-:W-:-:S11]  /*bcd0*/  R2UR UR7, R222 ;  /* 0x00000000de0772ca */ /* 0x000fd600000e0000 */
        /* <DEDUP_REMOVED lines=12> */
[----:B------:R-:W-:Y:S01]  /*bda0*/  R2UR UR16, R221 ;  /* 0x00000000dd1072ca */ /* 0x000fe200000e0000 */
[----:B------:R-:W-:Y:S01]  /*bdb0*/  UIMAD UR7, UR11, UR14, URZ ;  /* 0x0000000e0b0772a4 */ /* 0x000fe2000f8e023f */
[----:B------:R-:W-:Y:S01]  /*bdc0*/  IMAD.MOV.U32 R2, RZ, RZ, R4 ;  /* 0x000000ffff027224 */ /* 0x000fe200078e0004 */
[----:B------:R-:W-:Y:S01]  /*bdd0*/  UMOV UR8, UR4 ;  /* 0x0000000400087c82 */ /* 0x000fe20008000000 */
[----:B------:R-:W-:-:S07]  /*bde0*/  UMOV UR9, UR10 ;  /* 0x0000000a00097c82 */ /* 0x000fce0008000000 */
        /* <DEDUP_REMOVED lines=25> */
[----:B------:R-:W-:Y:S02]  /*bf80*/  LEA.HI.X R5, R2, UR9, R3, 0x2, P1 ;  /* 0x0000000902057c11 */ /* 0x000fe400088f1403 */
[----:B------:R-:W-:-:S05]  /*bf90*/  MOV R3, 0xff800000 ;  /* 0xff80000000037802 */ /* 0x000fca0000000f00 */
[----:B------:R0:W-:Y:S02]  /*bfa0*/  STG.E desc[UR36][R4.64], R3 ;  /* 0x0000000304007986 */ /* 0x0001e4000c101924 */
.L_x_14777:
[----:B------:R-:W-:Y:S05]  /*bfb0*/  BSYNC B1 ;  /* 0x0000000000017941 */ /* 0x000fea0003800000 */
.L_x_14776:
[----:B0-----:R-:W0:Y:S01]  /*bfc0*/  @P0 LDC R3, c[0x0][0xcf0] ;  /* 0x00033c00ff030b82 */ /* 0x001e220000000800 */
[----:B------:R-:W-:Y:S01]  /*bfd0*/  ULDC.64 UR14, c[0x0][0xba0] ;  /* 0x0002e800000e7ab9 */ /* 0x000fe20000000a00 */
[----:B------:R-:W-:Y:S01]  /*bfe0*/  R2UR UR16, R221 ;  /* 0x00000000dd1072ca */ /* 0x000fe200000e0000 */
[----:B------:R-:W-:Y:S01]  /*bff0*/  UIMAD UR7, UR10, UR14, URZ ;  /* 0x0000000e0a0772a4 */ /* 0x000fe2000f8e023f */
[----:B------:R-:W-:Y:S01]  /*c000*/  IMAD R2, R219, 0x20, R223 ;  /* 0x00000020db027824 */ /* 0x000fe200078e02df */
[----:B------:R-:W-:Y:S01]  /*c010*/  UIMAD.WIDE.U32 UR8, UR4, UR14, URZ ;  /* 0x0000000e040872a5 */ /* 0x000fe2000f8e003f */
[----:B------:R-:W-:Y:S01]  /*c020*/  BSSY B1, `(.L_x_14778) ;  /* 0x0000044000017945 */ /* 0x000fe20003800000 */
[----:B------:R-:W-:Y:S01]  /*c030*/  UIMAD UR7, UR4, UR15, UR7 ;  /* 0x0000000f040772a4 */ /* 0x000fe2000f8e0207 */
[----:B------:R-:W-:Y:S01]  /*c040*/  VIADD R6, R2, UR61 ;  /* 0x0000003d02067c36 */ /* 0x000fe20008000000 */
[----:B------:R-:W-:Y:S01]  /*c050*/  SHF.R.S32.HI R18, RZ, 0x1f, R218 ;  /* 0x0000001fff127819 */ /* 0x000fe200000114da */
[----:B------:R-:W-:Y:S01]  /*c060*/  ULDC.64 UR14, c[0x0][0xbe8] ;  /* 0x0002fa00000e7ab9 */ /* 0x000fe20000000a00 */
[----:B------:R-:W-:Y:S01]  /*c070*/  UIADD3 UR9, UR9, UR7, URZ ;  /* 0x0000000709097290 */ /* 0x000fe2000fffe03f */
[----:B------:R-:W-:Y:S01]  /*c080*/  @P0 IMAD.HI.U32 R2, R6, R11, RZ ;  /* 0x0000000b06020227 */ /* 0x000fe200078e00ff */
[----:B------:R-:W-:Y:S01]  /*c090*/  UIMAD UR4, UR11, UR14, URZ ;  /* 0x0000000e0b0472a4 */ /* 0x000fe2000f8e023f */
[----:B------:R-:W-:Y:S01]  /*c0a0*/  SHF.R.S32.HI R19, RZ, 0x1f, R216 ;  /* 0x0000001fff137819 */ /* 0x000fe200000114d8 */
[----:B------:R-:W-:Y:S01]  /*c0b0*/  UIMAD.WIDE.U32 UR8, UR16, UR14, UR8 ;  /* 0x0000000e100872a5 */ /* 0x000fe2000f8e0008 */
[----:B------:R-:W-:Y:S01]  /*c0c0*/  IMAD.MOV.U32 R5, RZ, RZ, R6 ;  /* 0x000000ffff057224 */ /* 0x000fe200078e0006 */
[----:B------:R-:W-:Y:S01]  /*c0d0*/  UIMAD UR4, UR16, UR15, UR4 ;  /* 0x0000000f100472a4 */ /* 0x000fe2000f8e0204 */
[----:B------:R-:W-:Y:S01]  /*c0e0*/  SHF.R.S32.HI R20, RZ, 0x1f, R217 ;  /* 0x0000001fff147819 */ /* 0x000fe200000114d9 */
[----:B------:R-:W-:Y:S01]  /*c0f0*/  ULDC.64 UR10, c[0x0][0xbf0] ;  /* 0x0002fc00000a7ab9 */ /* 0x000fe20000000a00 */
[----:B------:R-:W-:Y:S01]  /*c100*/  SHF.R.S32.HI R21, RZ, 0x1f, R200 ;  /* 0x0000001fff157819 */ /* 0x000fe200000114c8 */
[----:B------:R-:W-:-:S02]  /*c110*/  UIADD3 UR9, UR9, UR4, URZ ;  /* 0x0000000409097290 */ /* 0x000fc4000fffe03f */
[----:B------:R-:W-:Y:S01]  /*c120*/  UIMAD UR4, UR13, UR10, URZ ;  /* 0x0000000a0d0472a4 */ /* 0x000fe2000f8e023f */
[----:B0-----:R-:W-:Y:S01]  /*c130*/  @P0 SHF.R.U32.HI R5, RZ, R3, R2 ;  /* 0x00000003ff050219 */ /* 0x001fe20000011602 */
[----:B------:R-:W-:Y:S02]  /*c140*/  UIMAD.WIDE.U32 UR8, UR12, UR10, UR8 ;  /* 0x0000000a0c0872a5 */ /* 0x000fe4000f8e0008 */
[----:B------:R-:W-:Y:S01]  /*c150*/  UIMAD UR4, UR12, UR11, UR4 ;  /* 0x0000000b0c0472a4 */ /* 0x000fe2000f8e0204 */
[--C-:B------:R-:W-:Y:S01]  /*c160*/  SHF.R.S32.HI R2, RZ, 0x1f, R5.reuse ;  /* 0x0000001fff027819 */ /* 0x100fe20000011405 */
[----:B------:R-:W-:Y:S01]  /*c170*/  IMAD.MOV R9, RZ, RZ, -R5 ;  /* 0x000000ffff097224 */ /* 0x000fe200078e0a05 */
[----:B------:R-:W-:Y:S01]  /*c180*/  ULDC.64 UR10, c[0x0][0xbe0] ;  /* 0x0002f800000a7ab9 */ /* 0x000fe20000000a00 */
[----:B------:R-:W-:Y:S02]  /*c190*/  UIADD3 UR4, UR9, UR4, URZ ;  /* 0x0000000409047290 */ /* 0x000fe4000fffe03f */
[----:B------:R-:W-:-:S02]  /*c1a0*/  IMAD.U32 R3, RZ, RZ, UR9 ;  /* 0x00000009ff037e24 */ /* 0x000fc4000f8e00ff */
        /* <DEDUP_REMOVED lines=43> */
.L_x_14779:
[----:B------:R-:W-:Y:S05]  /*c460*/  BSYNC B1 ;  /* 0x0000000000017941 */ /* 0x000fea0003800000 */
.L_x_14778:
        /* <DEDUP_REMOVED lines=21> */
.L_x_14781:
[----:B------:R-:W-:Y:S05]  /*c5c0*/  BSYNC B1 ;  /* 0x0000000000017941 */ /* 0x000fea0003800000 */
.L_x_14780:
        /* <DEDUP_REMOVED lines=21> */
.L_x_14783:
[----:B------:R-:W-:Y:S05]  /*c720*/  BSYNC B1 ;  /* 0x0000000000017941 */ /* 0x000fea0003800000 */
.L_x_14782:
[----:B------:R-:W-:Y:S01]  /*c730*/  IADD3 R0, R6, 0x60, RZ ;  /* 0x0000006006007810 */ /* 0x000fe20007ffe0ff */
[----:B0-23--:R-:W0:Y:S03]  /*c740*/  SHFL.IDX PT, R5, R5, 0x3, 0x181f ;  /* 0x00781f0005057f89 */ /* 0x00de2600000e0000 */
        /* <DEDUP_REMOVED lines=20> */
.L_x_14774:
[----:B------:R-:W-:Y:S05]  /*c890*/  BSYNC B0 ;  /* 0x0000000000007941 */ /* 0x000fea0003800000 */
.L_x_14765:
[----:B------:R-:W-:Y:S02]  /*c8a0*/  ULDC UR4, c[0x0][0xd3c] ;  /* 0x00034f0000047ab9 */ /* 0x000fe40000000800 */
[----:B------:R-:W-:-:S13]  /*c8b0*/  ISETP.GE.AND P0, PT, R7, UR4, PT ;  /* 0x0000000407007c0c */ /* 0x000fda000bf06270 */
[----:B------:R-:W-:Y:S05]  /*c8c0*/  @!P0 BRA `(.L_x_14784) ;  /* 0xffffff44004c8947 */ /* 0x000fea000383ffff */
[----:B------:R-:W-:Y:S05]  /*c8d0*/  EXIT ;  /* 0x000000000000794d */ /* 0x000fea0003800000 */
.L_x_14722:
        /* <DEDUP_REMOVED lines=16> */
.L_x_14785:
        /* <DEDUP_REMOVED lines=40> */
.L_x_14791:
        /* <DEDUP_REMOVED lines=12> */
.L_x_14790:
[----:B------:R-:W-:Y:S05]  /*cd20*/  BSYNC B0 ;  /* 0x0000000000007941 */ /* 0x000fea0003800000 */
.L_x_14789:
        /* <DEDUP_REMOVED lines=20> */
.L_x_14787:
        /* <DEDUP_REMOVED lines=20> */
.L_x_14792:
        /* <DEDUP_REMOVED lines=45> */
[----:B------:R-:W-:Y:S01]  /*d280*/  @!P1 IMAD.IADD R3, R3, 0x1, -R8 ;  /* 0x0000000103039824 */ /* 0x000fe200078e0a08 */
[----:B------:R-:W-:Y:S02]  /*d290*/  @!P1 IADD3 R2, R2, 0x1, RZ ;  /* 0x0000000102029810 */ /* 0x000fe40007ffe0ff */
        /* <DEDUP_REMOVED lines=12> */
.L_x_14788:
[----:B------:R-:W-:Y:S01]  /*d360*/  ULDC UR4, c[0x0][0xd3c] ;  /* 0x00034f0000047ab9 */ /* 0x000fe20000000800 */
[----:B------:R-:W-:Y:S02]  /*d370*/  IMAD.MOV.U32 R17, RZ, RZ, RZ ;  /* 0x000000ffff117224 */ /* 0x000fe400078e00ff */
[----:B------:R-:W-:Y:S02]  /*d380*/  IMAD.U32 R16, RZ, RZ, UR6 ;  /* 0x00000006ff107e24 */ /* 0x000fe4000f8e00ff */
[----:B------:R-:W-:Y:S02]  /*d390*/  IMAD.MOV.U32 R18, RZ, RZ, RZ ;  /* 0x000000ffff127224 */ /* 0x000fe400078e00ff */
[----:B------:R-:W-:-:S07]  /*d3a0*/  IMAD.U32 R19, RZ, RZ, UR4 ;  /* 0x00000004ff137e24 */ /* 0x000fce000f8e00ff */
.L_x_14793:
[----:B------:R-:W-:-:S13]  /*d3b0*/  ISETP.NE.AND P0, PT, R5, RZ, PT ;  /* 0x000000ff0500720c */ /* 0x000fda0003f05270 */
[----:B------:R-:W0:Y:S01]  /*d3c0*/  @!P0 S2R R3, SR_CgaCtaId ;  /* 0x0000000000038919 */ /* 0x000e220000008800 */
[----:B------:R-:W-:-:S04]  /*d3d0*/  @!P0 MOV R0, 0x400 ;  /* 0x0000040000008802 */ /* 0x000fc80000000f00 */
[----:B0-----:R-:W-:-:S05]  /*d3e0*/  @!P0 LEA R0, R3, R0, 0x18 ;  /* 0x0000000003008211 */ /* 0x001fca00078ec0ff */
[----:B------:R0:W-:Y:S01]  /*d3f0*/  @!P0 STS.128 [R0+0x324d0], R16 ;  /* 0x0324d01000008388 */ /* 0x0001e20000000c00 */
[----:B------:R-:W-:Y:S06]  /*d400*/  BAR.ARV 0x5, 0x180 ;  /* 0x0146000000007b1d */ /* 0x000fec0000002000 */
.L_x_14786:
        /* <DEDUP_REMOVED lines=18> */
[----:B------:R-:W-:Y:S02]  /*d530*/  LOP3.LUT R3, R2, 0x38, R5, 0x78, !PT ;  /* 0x0000003802037812 */ /* 0x000fe400078e7805 */
[----:B------:R-:W-:Y:S01]  /*d540*/  SHF.L.U32 R2, R5, 0x4, RZ ;  /* 0x0000000405027819 */ /* 0x000fe200000006ff */
[----:B------:R-:W-:Y:S01]  /*d550*/  ULOP3.LUT UR38, UR4, 0x2, URZ, 0xfc, !UPT ;  /* 0x0000000204267892 */ /* 0x000fe2000f8efc3f */
[----:B------:R-:W-:Y:S02]  /*d560*/  SHF.R.U32.HI R5, RZ, 0x3, R4 ;  /* 0x00000003ff057819 */ /* 0x000fe40000011604 */
[----:B------:R-:W-:Y:S01]  /*d570*/  UMOV UR4, 0x400 ;  /* 0x0000040000047882 */ /* 0x000fe20000000000 */
[----:B------:R-:W-:Y:S01]  /*d580*/  LOP3.LUT R30, R3, 0x200, R0, 0xf8, !PT ;  /* 0x00000200031e7812 */ /* 0x000fe200078ef800 */
[----:B0-----:R-:W-:Y:S01]  /*d590*/  ULEA UR4, UR5, UR4, 0x18 ;  /* 0x0000000405047291 */ /* 0x001fe2000f8ec03f */
[----:B------:R-:W-:Y:S02]  /*d5a0*/  LOP3.LUT R4, R0, 0x38, RZ, 0xc0, !PT ;  /* 0x0000003800047812 */ /* 0x000fe400078ec0ff */
[----:B------:R-:W-:-:S02]  /*d5b0*/  LOP3.LUT R0, R5, 0x70, R2, 0xf8, !PT ;  /* 0x0000007005007812 */ /* 0x000fc400078ef802 */
[C---:B------:R-:W-:Y:S01]  /*d5c0*/  LOP3.LUT R3, R4.reuse, 0x40, RZ, 0xfc, !PT ;  /* 0x0000004004037812 */ /* 0x040fe200078efcff */
[----:B------:R-:W-:Y:S01]  /*d5d0*/  IMAD.U32 R22, RZ, RZ, UR4 ;  /* 0x00000004ff167e24 */ /* 0x000fe2000f8e00ff */
[C---:B------:R-:W-:Y:S02]  /*d5e0*/  LOP3.LUT R2, R4.reuse, 0x80, RZ, 0xfc, !PT ;  /* 0x0000008004027812 */ /* 0x040fe400078efcff */
[----:B------:R-:W-:Y:S01]  /*d5f0*/  LOP3.LUT R0, R4, 0xc0, RZ, 0xfc, !PT ;  /* 0x000000c004007812 */ /* 0x000fe200078efcff */
[----:B---3--:R-:W-:-:S07]  /*d600*/  IMAD R26, R30, 0x2, R22 ;  /* 0x000000021e1a7824 */ /* 0x008fce00078e0216 */
.L_x_14861:
        /* <DEDUP_REMOVED lines=48> */
.L_x_14795:
        /* <DEDUP_REMOVED lines=9> */
.L_x_14796:
        /* <DEDUP_REMOVED lines=9> */
.L_x_14797:
[----:B------:R-:W3:Y:S01]  /*da30*/  LDL R4, [R1+0x4] ;  /* 0x0000040001047983 */ /* 0x000ee20000100800 */
[----:B012---:R-:W0:Y:S01]  /*da40*/  LDC R0, c[0x0][0x448] ;  /* 0x00011200ff007b82 */ /* 0x007e220000000800 */
[----:B-----5:R-:W-:Y:S01]  /*da50*/  IMAD.IADD R25, R25, 0x1, -R32 ;  /* 0x0000000119197824 */ /* 0x020fe200078e0a20 */
[----:B------:R-:W-:Y:S01]  /*da60*/  LOP3.LUT R23, R23, 0xfffeffff, RZ, 0xc0, !PT ;  /* 0xfffeffff17177812 */ /* 0x000fe200078ec0ff */
[----:B------:R-:W-:Y:S01]  /*da70*/  BSSY B7, `(.L_x_14798) ;  /* 0x0000424000077945 */ /* 0x000fe20003800000 */
[----:B0-----:R-:W-:Y:S02]  /*da80*/  ISETP.NE.AND P0, PT, R0, 0x1, PT ;  /* 0x000000010000780c */ /* 0x001fe40003f05270 */
[----:B------:R-:W-:-:S05]  /*da90*/  SHF.L.U32 R0, R17, 0x7, RZ ;  /* 0x0000000711007819 */ /* 0x000fca00000006ff */
[----:B------:R-:W-:-:S06]  /*daa0*/  VIADD R0, R0, 0x7f ;  /* 0x0000007f00007836 */ /* 0x000fcc0000000000 */
        /* <DEDUP_REMOVED lines=35> */
.L_x_14799:
        /* <DEDUP_REMOVED lines=19> */
[----:B0-----:R-:W-:Y:S05]  /*de10*/  CALL.ABS.NOINC R2 ;  /* 0x0000000002007343 */ /* 0x001fea0003c00000 */
.L_x_14802:
[----:B------:R-:W-:Y:S05]  /*de20*/  BSYNC B6 ;  /* 0x0000000000067941 */ /* 0x000fea0003800000 */
.L_x_14801:
        /* <DEDUP_REMOVED lines=20> */
.L_x_14805:
        /* <DEDUP_REMOVED lines=15> */
.L_x_14804:
[----:B------:R-:W-:Y:S05]  /*e060*/  BSYNC B6 ;  /* 0x0000000000067941 */ /* 0x000fea0003800000 */
.L_x_14803:
[----:B------:R-:W2:Y:S01]  /*e070*/  LDL R20, [R1+0xc] ;  /* 0x00000c0001147983 */ /* 0x000ea20000100800 */
[----:B------:R-:W-:Y:S01]  /*e080*/  ULDC.64 UR4, c[0x0][0xaf0] ;  /* 0x0002bc0000047ab9 */ /* 0x000fe20000000a00 */
[----:B------:R-:W0:Y:S01]  /*e090*/  LDC R10, c[0x0][0x430] ;  /* 0x00010c00ff0a7b82 */ /* 0x000e220000000800 */
[----:B------:R-:W-:Y:S01]  /*e0a0*/  ISETP.NE.U32.AND P0, PT, RZ, UR4, PT ;  /* 0x00000004ff007c0c */ /* 0x000fe2000bf05070 */
[----:B------:R-:W1:Y:S03]  /*e0b0*/  S2R R21, SR_TID.X ;  /* 0x0000000000157919 */ /* 0x000e660000002100 */
[----:B------:R-:W-:-:S13]  /*e0c0*/  ISETP.NE.AND.EX P0, PT, RZ, UR5, PT, P0 ;  /* 0x00000005ff007c0c */ /* 0x000fda000bf05300 */
[----:B------:R-:W-:Y:S01]  /*e0d0*/  @P0 IADD3 R2, P1, R28, UR4, RZ ;  /* 0x000000041c020c10 */ /* 0x000fe2000ff3e0ff */
[----:B------:R-:W-:Y:S01]  /*e0e0*/  ULDC UR4, c[0x0][0x320] ;  /* 0x0000c80000047ab9 */ /* 0x000fe20000000800 */
[----:B------:R-:W-:Y:S02]  /*e0f0*/  LOP3.LUT R23, R23, 0xffffffef, RZ, 0xc0, !PT ;  /* 0xffffffef17177812 */ /* 0x000fe400078ec0ff */
[----:B------:R-:W-:-:S05]  /*e100*/  @P0 IADD3.X R3, R31, UR5, RZ, P1, !PT ;  /* 0x000000051f030c10 */ /* 0x000fca0008ffe4ff */
[----:B------:R3:W5:Y:S01]  /*e110*/  @P0 LDG.E R29, desc[UR36][R2.64] ;  /* 0x00000024021d0981 */ /* 0x000762000c1e1900 */
[----:B------:R-:W-:Y:S01]  /*e120*/  UMOV UR5, 0xffffffff ;  /* 0xffffffff00057882 */ /* 0x000fe20000000000 */
[----:B-1----:R-:W-:-:S05]  /*e130*/  IMAD.SHL.U32 R4, R21, 0x8, RZ ;  /* 0x0000000815047824 */ /* 0x002fca00078e00ff */
        /* <DEDUP_REMOVED lines=15> */
[----:B--2---:R-:W-:Y:S01]  /*e230*/  VIADD R0, R20, 0xffffffff ;  /* 0xffffffff14007836 */ /* 0x004fe20000000000 */
[----:B0--3--:R-:W-:Y:S06]  /*e240*/  BRA.DIV UR5, `(.L_x_14806) ;  /* 0x0000004e05547947 */ /* 0x009fec000b800000 */
.L_x_14879:
        /* <DEDUP_REMOVED lines=24> */
[----:B------:R-:W-:Y:S01]  /*e3d0*/  @!P0 IMAD R7, R29, R7, R2 ;  /* 0x000000071d078224 */ /* 0x000fe200078e0202 */
[----:B------:R-:W-:-:S05]  /*e3e0*/  @!P0 MOV R2, R8 ;  /* 0x0000000800028202 */ /* 0x000fca0000000f00 */
[----:B------:R-:W-:-:S04]  /*e3f0*/  @!P0 IMAD.WIDE.U32 R2, R29, R6, R2 ;  /* 0x000000061d028225 */ /* 0x000fc800078e0002 */
[----:B------:R-:W-:Y:S01]  /*e400*/  @!P0 IMAD.IADD R7, R3, 0x1, R7 ;  /* 0x0000000103078824 */ /* 0x000fe200078e0207 */
[----:B-1----:R-:W-:-:S04]  /*e410*/  @!P0 LEA R4, P1, R2, R4, 0x2 ;  /* 0x0000000402048211 */ /* 0x002fc800078210ff */
[----:B------:R-:W-:Y:S01]  /*e420*/  @!P0 LEA.HI.X R5, R2, R5, R7, 0x2, P1 ;  /* 0x0000000502058211 */ /* 0x000fe200008f1407 */
[----:B------:R-:W-:Y:S01]  /*e430*/  IMAD.MOV R2, RZ, RZ, -R8 ;  /* 0x000000ffff027224 */ /* 0x000fe200078e0a08 */
[----:B------:R-:W-:-:S03]  /*e440*/  SEL R3, RZ, 0x1, P2 ;  /* 0x00000001ff037807 */ /* 0x000fc60001000000 */
[----:B------:R-:W-:Y:S01]  /*e450*/  IMAD R37, R10, R2, R37 ;  /* 0x000000020a257224 */ /* 0x000fe200078e0225 */
[----:B------:R0:W5:Y:S01]  /*e460*/  @!P0 LDG.E R36, desc[UR36][R4.64] ;  /* 0x0000002404248981 */ /* 0x000162000c1e1900 */
[----:B------:R-:W-:Y:S01]  /*e470*/  IMAD.U32 R2, RZ, RZ, UR38 ;  /* 0x00000026ff027e24 */ /* 0x000fe2000f8e00ff */
[----:B------:R-:W-:Y:S02]  /*e480*/  ISETP.GT.U32.AND P1, PT, R9, 0x5f, PT ;  /* 0x0000005f0900780c */ /* 0x000fe40003f24070 */
[----:B------:R0:W-:Y:S01]  /*e490*/  STL [R1+0x20], R3 ;  /* 0x0000200301007387 */ /* 0x0001e20000100800 */
[----:B------:R-:W-:Y:S02]  /*e4a0*/  LOP3.LUT R23, R23, 0xfffffbff, RZ, 0xc0, !PT ;  /* 0xfffffbff17177812 */ /* 0x000fe400078ec0ff */
[----:B------:R-:W-:Y:S02]  /*e4b0*/  ISETP.NE.AND P0, PT, R2, 0x3, PT ;  /* 0x000000030200780c */ /* 0x000fe40003f05270 */
[----:B------:R-:W-:-:S11]  /*e4c0*/  SHF.R.S32.HI R28, RZ, 0x1f, R18 ;  /* 0x0000001fff1c7819 */ /* 0x000fd60000011412 */
[----:B------:R-:W-:-:S04]  /*e4d0*/  @P0 LOP3.LUT R23, R23, 0x400, RZ, 0xfc, !PT ;  /* 0x0000040017170812 */ /* 0x000fc800078efcff */
[----:B------:R-:W-:-:S04]  /*e4e0*/  LOP3.LUT R23, R23, 0xffffffdf, RZ, 0xc0, !PT ;  /* 0xffffffdf17177812 */ /* 0x000fc800078ec0ff */
[----:B------:R-:W-:Y:S01]  /*e4f0*/  @P1 LOP3.LUT R23, R23, 0x20, RZ, 0xfc, !PT ;  /* 0x0000002017171812 */ /* 0x000fe200078efcff */
[----:B0-----:R-:W-:Y:S06]  /*e500*/  @!P0 BRA `(.L_x_14807) ;  /* 0x0000000000048947 */ /* 0x001fec0003800000 */
[----:B------:R-:W-:Y:S01]  /*e510*/  BPT.TRAP 0x1 ;  /* 0x000000040000795c */ /* 0x000fe20000300000 */
.L_x_14807:
[----:B------:R-:W-:Y:S01]  /*e520*/  IMAD R31, R0, -0x60, R25 ;  /* 0xffffffa0001f7824 */ /* 0x000fe200078e0219 */
[----:B------:R-:W-:Y:S01]  /*e530*/  SHF.L.U32 R0, R27, 0x1f, RZ ;  /* 0x0000001f1b007819 */ /* 0x000fe200000006ff */
[----:B------:R-:W-:Y:S01]  /*e540*/  IMAD R25, R24, 0x8, R22 ;  /* 0x0000000818197824 */ /* 0x000fe200078e0216 */
[----:B------:R-:W-:Y:S03]  /*e550*/  BSSY B0, `(.L_x_14808) ;  /* 0x0000003000007945 */ /* 0x000fe60003800000 */
[----:B------:R-:W0:Y:S02]  /*e560*/  SYNCS.PHASECHK.TRANS64.TRYWAIT P0, [R25+URZ+0x32440], R0 ;  /* 0x03244000190075a7 */ /* 0x000e24000800017f */
[----:B0-----:R-:W-:Y:S05]  /*e570*/  @!P0 BRA `(.L_x_14809) ;  /* 0x0000004800bc8947 */ /* 0x001fea0003800000 */
.L_x_14880:
[----:B------:R-:W-:Y:S05]  /*e580*/  BSYNC B0 ;  /* 0x0000000000007941 */ /* 0x000fea0003800000 */
.L_x_14808:
        /* <DEDUP_REMOVED lines=89> */
.L_x_14894:
        /* <DEDUP_REMOVED lines=10> */
.L_x_14811:
        /* <DEDUP_REMOVED lines=10> */
.L_x_14812:
[----:B------:R1:W5:Y:S01]  /*ec60*/  LDL.LU R0, [R1+0x8] ;  /* 0x0000080001007983 */ /* 0x0003620000300800 */
[----:B------:R-:W-:Y:S01]  /*ec70*/  LOP3.LUT P0, RZ, R23, 0x40, RZ, 0xc0, !PT ;  /* 0x0000004017ff7812 */ /* 0x000fe2000780c0ff */
[----:B------:R1:W-:-:S12]  /*ec80*/  SYNCS.ARRIVE.TRANS64.A1T0 RZ, [R25+URZ+0x32430], RZ ;  /* 0x032430ff19ff79a7 */ /* 0x0003d8000810003f */
[----:B------:R-:W-:Y:S05]  /*ec90*/  WARPSYNC.ALL ;  /* 0x0000000000007948 */ /* 0x000fea0003800000 */
[----:B0-----:R-:W-:Y:S01]  /*eca0*/  SEL R2, R34, RZ, !P0 ;  /* 0x000000ff22027207 */ /* 0x001fe20004000000 */
[----:B------:R-:W-:Y:S04]  /*ecb0*/  BSSY B6, `(.L_x_14813) ;  /* 0x000001a000067945 */ /* 0x000fe80003800000 */
[----:B------:R0:W-:Y:S01]  /*ecc0*/  STL [R1], R2 ;  /* 0x0000000201007387 */ /* 0x0001e20000100800 */
        /* <DEDUP_REMOVED lines=24> */
.L_x_14814:
[----:B------:R-:W-:Y:S05]  /*ee50*/  BSYNC B6 ;  /* 0x0000000000067941 */ /* 0x000fea0003800000 */
.L_x_14813:
[----:B------:R-:W2:Y:S01]  /*ee60*/  LDL R4, [R1+0x8] ;  /* 0x0000080001047983 */ /* 0x000ea20000100800 */
[----:B0-----:R-:W0:Y:S01]  /*ee70*/  S2R R2, SR_TID.X ;  /* 0x0000000000027919 */ /* 0x001e220000002100 */
[----:B------:R-:W-:Y:S01]  /*ee80*/  IMAD.MOV.U32 R21, RZ, RZ, R34 ;  /* 0x000000ffff157224 */ /* 0x000fe200078e0022 */
[----:B------:R-:W-:Y:S01]  /*ee90*/  ULDC.64 UR4, c[0x0][0x298] ;  /* 0x0000a60000047ab9 */ /* 0x000fe20000000a00 */
[----:B------:R-:W3:Y:S01]  /*eea0*/  LDC R5, c[0x0][0x448] ;  /* 0x00011200ff057b82 */ /* 0x000ee20000000800 */
[----:B------:R-:W4:Y:S01]  /*eeb0*/  LDL R20, [R1] ;  /* 0x0000000001147983 */ /* 0x000f220000100800 */
[----:B------:R-:W5:Y:S01]  /*eec0*/  S2R R34, SR_TID.X ;  /* 0x0000000000227919 */ /* 0x000f620000002100 */
[----:B0-----:R-:W-:-:S04]  /*eed0*/  LOP3.LUT R2, R2, 0x7f, RZ, 0xc0, !PT ;  /* 0x0000007f02027812 */ /* 0x001fc800078ec0ff */
[----:B------:R-:W-:Y:S02]  /*eee0*/  SHF.R.U32.HI R0, RZ, 0x3, R2 ;  /* 0x00000003ff007819 */ /* 0x000fe40000011602 */
[----:B------:R-:W0:Y:S02]  /*eef0*/  LDC R2, c[0x0][0x448] ;  /* 0x00011200ff027b82 */ /* 0x000e240000000800 */
[----:B0-----:R-:W-:Y:S01]  /*ef00*/  ISETP.NE.AND P6, PT, R2, 0x1, PT ;  /* 0x000000010200780c */ /* 0x001fe20003fc5270 */
[----:B-----5:R-:W-:-:S12]  /*ef10*/  IMAD.SHL.U32 R34, R34, 0x10, RZ ;  /* 0x0000001022227824 */ /* 0x020fd800078e00ff */
[----:B------:R-:W0:Y:S08]  /*ef20*/  @P6 LDC R3, c[0x0][0x44c] ;  /* 0x00011300ff036b82 */ /* 0x000e300000000800 */
[----:B------:R-:W5:Y:S01]  /*ef30*/  @P6 LDC R2, c[0x0][0x450] ;  /* 0x00011400ff026b82 */ /* 0x000f620000000800 */
[----:B------:R-:W-:-:S05]  /*ef40*/  LOP3.LUT R34, R0, 0x70, R34, 0xf8, !PT ;  /* 0x0000007000227812 */ /* 0x000fca00078ef822 */
[----:B------:R-:W-:-:S04]  /*ef50*/  IMAD R34, R17, 0x80, R34 ;  /* 0x0000008011227824 */ /* 0x000fc800078e0222 */
[----:B------:R-:W-:Y:S02]  /*ef60*/  IMAD.MOV.U32 R0, RZ, RZ, R34 ;  /* 0x000000ffff007224 */ /* 0x000fe400078e0022 */
[----:B0-----:R-:W-:-:S05]  /*ef70*/  @P6 IMAD.HI.U32 R3, R34, R3, RZ ;  /* 0x0000000322036227 */ /* 0x001fca00078e00ff */
[----:B-----5:R-:W-:Y:S01]  /*ef80*/  @P6 SHF.R.U32.HI R0, RZ, R2, R3 ;  /* 0x00000002ff006219 */ /* 0x020fe20000011603 */
[----:B------:R-:W-:Y:S01]  /*ef90*/  IMAD.WIDE.U32 R2, R35, UR4, RZ ;  /* 0x0000000423027c25 */ /* 0x000fe2000f8e00ff */
[----:B------:R-:W0:Y:S03]  /*efa0*/  S2R R6, SR_TID.X ;  /* 0x0000000000067919 */ /* 0x000e260000002100 */
        /* <DEDUP_REMOVED lines=12> */
[----:B------:R-:W-:-:S04]  /*f070*/  ULDC.64 UR4, c[0x0][0x2d0] ;  /* 0x0000b40000047ab9 */ /* 0x000fc80000000a00 */
[----:B------:R-:W-:Y:S02]  /*f080*/  IADD3 R3, R3, R4, RZ ;  /* 0x0000000403037210 */ /* 0x000fe40007ffe0ff */
        /* <DEDUP_REMOVED lines=12> */
[----:B------:R-:W-:Y:S01]  /*f150*/  ULDC.64 UR4, c[0x0][0x280] ;  /* 0x0000a00000047ab9 */ /* 0x000fe20000000a00 */
[----:B0-----:R-:W-:Y:S01]  /*f160*/  IMAD.SHL.U32 R20, R6, 0x8, RZ ;  /* 0x0000000806147824 */ /* 0x001fe200078e00ff */
[----:B------:R-:W-:Y:S01]  /*f170*/  LEA R0, P0, R2, UR4, 0x1 ;  /* 0x0000000402007c11 */ /* 0x000fe2000f8008ff */
        /* <DEDUP_REMOVED lines=8> */
[----:B------:R-:W-:Y:S10]  /*f200*/  BRA.DIV UR5, `(.L_x_14815) ;  /* 0x0000004605ac7947 */ /* 0x000ff4000b800000 */
[----:B------:R-:W2:Y:S01]  /*f210*/  LDL.LU R2, [R1+0x4] ;  /* 0x0000040001027983 */ /* 0x000ea20000300800 */
[----:B------:R-:W-:Y:S01]  /*f220*/  IMAD R17, R17, 0x80, R21 ;  /* 0x0000008011117824 */ /* 0x000fe200078e0215 */
[----:B------:R-:W-:Y:S02]  /*f230*/  LOP3.LUT R23, R23, 0xffffdfff, RZ, 0xc0, !PT ;  /* 0xffffdfff17177812 */ /* 0x000fe400078ec0ff */
[----:B------:R-:W0:Y:S01]  /*f240*/  SHFL.IDX PT, R9, R0, RZ, 0x181f ;  /* 0x00181fff00097589 */ /* 0x000e2200000e0000 */
[----:B------:R-:W-:-:S03]  /*f250*/  VIADD R7, R17, 0x10 ;  /* 0x0000001011077836 */ /* 0x000fc60000000000 */
[----:B------:R-:W3:Y:S04]  /*f260*/  SHFL.IDX PT, R3, R4, RZ, 0x181f ;  /* 0x00181fff04037589 */ /* 0x000ee800000e0000 */
[----:B------:R-:W4:Y:S04]  /*f270*/  SHFL.IDX PT, R6, R0, 0x1, 0x181f ;  /* 0x00381f0000067f89 */ /* 0x000f2800000e0000 */
[----:B------:R-:W-:Y:S04]  /*f280*/  SHFL.IDX PT, R10, R0, 0x2, 0x181f ;  /* 0x00581f00000a7f89 */ /* 0x000fe800000e0000 */
[----:B------:R-:W-:Y:S01]  /*f290*/  SHFL.IDX PT, R11, R0, 0x3, 0x181f ;  /* 0x00781f00000b7f89 */ /* 0x000fe200000e0000 */
[----:B--2---:R-:W-:-:S03]  /*f2a0*/  IMAD R5, R2, R5, RZ ;  /* 0x0000000502057224 */ /* 0x004fc600078e02ff */
[----:B------:R-:W2:Y:S02]  /*f2b0*/  SHFL.IDX PT, R2, R4, 0x1, 0x181f ;  /* 0x00381f0004027f89 */ /* 0x000ea400000e0000 */
[-C--:B------:R-:W-:Y:S02]  /*f2c0*/  ISETP.GE.AND P6, PT, R17, R5.reuse, PT ;  /* 0x000000051100720c */ /* 0x080fe40003fc6270 */
[----:B------:R-:W-:Y:S01]  /*f2d0*/  ISETP.GE.AND P5, PT, R7, R5, PT ;  /* 0x000000050700720c */ /* 0x000fe20003fa6270 */
[----:B------:R-:W-:-:S05]  /*f2e0*/  VIADD R7, R17, 0x20 ;  /* 0x0000002011077836 */ /* 0x000fca0000000000 */
[----:B------:R-:W-:-:S05]  /*f2f0*/  ISETP.GE.AND P3, PT, R7, R5, PT ;  /* 0x000000050700720c */ /* 0x000fca0003f66270 */
[----:B0-----:R-:W-:Y:S02]  /*f300*/  @!P6 LEA R9, P1, R20, R9, 0x1 ;  /* 0x000000091409e211 */ /* 0x001fe400078208ff */
[----:B------:R-:W-:-:S03]  /*f310*/  @P6 LOP3.LUT R23, R23, 0x2000, RZ, 0xfc, !PT ;  /* 0x0000200017176812 */ /* 0x000fc600078efcff */
[----:B---3--:R-:W-:Y:S01]  /*f320*/  @!P6 IMAD.X R3, RZ, RZ, R3, P1 ;  /* 0x000000ffff03e224 */ /* 0x008fe200008e0603 */
[----:B----4-:R-:W-:Y:S02]  /*f330*/  @!P5 LEA R6, P1, R20, R6, 0x1 ;  /* 0x000000061406d211 */ /* 0x010fe400078208ff */
[----:B------:R-:W-:-:S03]  /*f340*/  LOP3.LUT R23, R23, 0xffffefff, RZ, 0xc0, !PT ;  /* 0xffffefff17177812 */ /* 0x000fc600078ec0ff */
[----:B--2---:R-:W-:Y:S01]  /*f350*/  @!P5 IMAD.X R8, RZ, RZ, R2, P1 ;  /* 0x000000ffff08d224 */ /* 0x004fe200008e0602 */
[----:B------:R-:W-:Y:S01]  /*f360*/  @!P3 LEA R10, P1, R20, R10, 0x1 ;  /* 0x0000000a140ab211 */ /* 0x000fe200078208ff */
[----:B------:R-:W0:Y:S01]  /*f370*/  SHFL.IDX PT, R2, R4, 0x2, 0x181f ;  /* 0x00581f0004027f89 */ /* 0x000e2200000e0000 */
[----:B------:R-:W-:-:S04]  /*f380*/  @P5 LOP3.LUT R23, R23, 0x1000, RZ, 0xfc, !PT ;  /* 0x0000100017175812 */ /* 0x000fc800078efcff */
[----:B------:R-:W-:-:S04]  /*f390*/  LOP3.LUT R23, R23, 0xfffff7ff, RZ, 0xc0, !PT ;  /* 0xfffff7ff17177812 */ /* 0x000fc800078ec0ff */
[----:B------:R-:W-:-:S04]  /*f3a0*/  @P3 LOP3.LUT R23, R23, 0x800, RZ, 0xfc, !PT ;  /* 0x0000080017173812 */ /* 0x000fc800078efcff */
[----:B------:R-:W-:Y:S01]  /*f3b0*/  LOP3.LUT R23, R23, 0xfffffdff, RZ, 0xc0, !PT ;  /* 0xfffffdff17177812 */ /* 0x000fe200078ec0ff */
        /* <DEDUP_REMOVED lines=11> */
[----:B------:R-:W-:Y:S02]  /*f470*/  LOP3.LUT R23, R23, 0xffffff7f, RZ, 0xc0, !PT ;  /* 0xffffff7f17177812 */ /* 0x000fe400078ec0ff */
[----:B0-----:R-:W-:Y:S02]  /*f480*/  @!P2 IADD3.X R12, RZ, R2, RZ, P1, !PT ;  /* 0x00000002ff0ca210 */ /* 0x001fe40000ffe4ff */
[----:B------:R-:W0:Y:S01]  /*f490*/  SHFL.IDX PT, R2, R4, 0x4, 0x181f ;  /* 0x00981f0004027f89 */ /* 0x000e2200000e0000 */
[----:B--2---:R-:W-:-:S05]  /*f4a0*/  @!P4 LEA R14, P1, R20, R11, 0x1 ;  /* 0x0000000b140ec211 */ /* 0x004fca00078208ff */
[----:B0-----:R-:W-:Y:S02]  /*f4b0*/  @!P4 IMAD.X R11, RZ, RZ, R2, P1 ;  /* 0x000000ffff0bc224 */ /* 0x001fe400008e0602 */
[----:B------:R-:W-:-:S05]  /*f4c0*/  @!P6 IMAD.MOV.U32 R2, RZ, RZ, R9 ;  /* 0x000000ffff02e224 */ /* 0x000fca00078e0009 */
[----:B------:R0:W-:Y:S02]  /*f4d0*/  @!P6 LDGSTS.E.BYPASS.LTC128B.128 [R26+0x18400], desc[UR36][R2.64], !P0 ;  /* 0x18400000021aefae */ /* 0x0001e4000c101d64 */
[----:B0-----:R-:W-:Y:S02]  /*f4e0*/  @!P5 IMAD.MOV.U32 R2, RZ, RZ, R6 ;  /* 0x000000ffff02d224 */ /* 0x001fe400078e0006 */
[----:B------:R-:W-:Y:S01]  /*f4f0*/  @!P5 IMAD.MOV.U32 R3, RZ, RZ, R8 ;  /* 0x000000ffff03d224 */ /* 0x000fe200078e0008 */
[----:B------:R-:W-:Y:S04]  /*f500*/  SHFL.IDX PT, R6, R0, 0x6, 0x181f ;  /* 0x00d81f0000067f89 */ /* 0x000fe800000e0000 */
[----:B------:R0:W-:Y:S04]  /*f510*/  @!P5 LDGSTS.E.BYPASS.LTC128B.128 [R26+0x18c00], desc[UR36][R2.64], !P0 ;  /* 0x18c00000021adfae */ /* 0x0001e8000c101d64 */
[----:B------:R-:W2:Y:S04]  /*f520*/  SHFL.IDX PT, R8, R0, 0x5, 0x181f ;  /* 0x00b81f0000087f89 */ /* 0x000ea800000e0000 */
[----:B------:R-:W-:Y:S01]  /*f530*/  SHFL.IDX PT, R0, R0, 0x7, 0x181f ;  /* 0x00f81f0000007f89 */ /* 0x000fe200000e0000 */
[----:B0-----:R-:W-:-:S02]  /*f540*/  @!P3 IMAD.MOV.U32 R2, RZ, RZ, R10 ;  /* 0x000000ffff02b224 */ /* 0x001fc400078e000a */
[----:B------:R-:W-:Y:S02]  /*f550*/  @!P3 IMAD.MOV.U32 R3, RZ, RZ, R7 ;  /* 0x000000ffff03b224 */ /* 0x000fe400078e0007 */
[----:B------:R-:W0:Y:S04]  /*f560*/  SHFL.IDX PT, R7, R4, 0x5, 0x181f ;  /* 0x00b81f0004077f89 */ /* 0x000e2800000e0000 */
[----:B------:R3:W-:Y:S02]  /*f570*/  @!P3 LDGSTS.E.BYPASS.LTC128B.128 [R26+0x19400], desc[UR36][R2.64], !P0 ;  /* 0x19400000021abfae */ /* 0x0007e4000c101d64 */
[----:B---3--:R-:W-:Y:S02]  /*f580*/  VIADD R2, R17, 0x50 ;  /* 0x0000005011027836 */ /* 0x008fe40000000000 */
[----:B------:R-:W-:-:S03]  /*f590*/  @!P2 IMAD.MOV.U32 R3, RZ, RZ, R12 ;  /* 0x000000ffff03a224 */ /* 0x000fc600078e000c */
[----:B------:R-:W-:Y:S01]  /*f5a0*/  ISETP.GE.AND P3, PT, R2, R5, PT ;  /* 0x000000050200720c */ /* 0x000fe20003f66270 */
[----:B------:R-:W-:-:S05]  /*f5b0*/  @!P2 IMAD.MOV.U32 R2, RZ, RZ, R13 ;  /* 0x000000ffff02a224 */ /* 0x000fca00078e000d */
[----:B------:R3:W-:Y:S07]  /*f5c0*/  @!P2 LDGSTS.E.BYPASS.LTC128B.128 [R26+0x19c00], desc[UR36][R2.64], !P0 ;  /* 0x19c00000021aafae */ /* 0x0007ee000c101d64 */
[----:B--2---:R-:W-:Y:S02]  /*f5d0*/  @!P3 LEA R8, P1, R20, R8, 0x1 ;  /* 0x000000081408b211 */ /* 0x004fe400078208ff */
[----:B------:R-:W-:Y:S01]  /*f5e0*/  @P3 LOP3.LUT R23, R23, 0x80, RZ, 0xfc, !PT ;  /* 0x0000008017173812 */ /* 0x000fe200078efcff */
[----:B---3--:R-:W2:Y:S01]  /*f5f0*/  SHFL.IDX PT, R2, R4, 0x6, 0x181f ;  /* 0x00d81f0004027f89 */ /* 0x008ea200000e0000 */
[----:B------:R-:W-:-:S02]  /*f600*/  VIADD R3, R17, 0x60 ;  /* 0x0000006011037836 */ /* 0x000fc40000000000 */
[----:B------:R-:W-:Y:S01]  /*f610*/  LOP3.LUT R23, R23, 0xffffffbf, RZ, 0xc0, !PT ;  /* 0xffffffbf17177812 */ /* 0x000fe200078ec0ff */
[----:B0-----:R-:W-:Y:S01]  /*f620*/  @!P3 IMAD.X R7, RZ, RZ, R7, P1 ;  /* 0x000000ffff07b224 */ /* 0x001fe200008e0607 */
[----:B------:R-:W0:Y:S01]  /*f630*/  SHFL.IDX PT, R4, R4, 0x7, 0x181f ;  /* 0x00f81f0004047f89 */ /* 0x000e2200000e0000 */
[----:B------:R-:W-:Y:S01]  /*f640*/  ISETP.GE.AND P2, PT, R3, R5, PT ;  /* 0x000000050300720c */ /* 0x000fe20003f46270 */
[----:B------:R-:W-:-:S12]  /*f650*/  @!P4 IMAD.MOV.U32 R3, RZ, RZ, R11 ;  /* 0x000000ffff03c224 */ /* 0x000fd800078e000b */
[----:B------:R-:W-:Y:S02]  /*f660*/  @!P2 LEA R6, P1, R20, R6, 0x1 ;  /* 0x000000061406a211 */ /* 0x000fe400078208ff */
[----:B------:R-:W-:-:S03]  /*f670*/  @P2 LOP3.LUT R23, R23, 0x40, RZ, 0xfc, !PT ;  /* 0x0000004017172812 */ /* 0x000fc600078efcff */
[----:B--2---:R-:W-:Y:S01]  /*f680*/  @!P2 IMAD.X R9, RZ, RZ, R2, P1 ;  /* 0x000000ffff09a224 */ /* 0x004fe200008e0602 */
[----:B------:R-:W-:-:S05]  /*f690*/  @!P4 MOV R2, R14 ;  /* 0x0000000e0002c202 */ /* 0x000fca0000000f00 */
[----:B------:R2:W-:Y:S02]  /*f6a0*/  @!P4 LDGSTS.E.BYPASS.LTC128B.128 [R26+0x1a400], desc[UR36][R2.64], !P0 ;  /* 0x1a400000021acfae */ /* 0x0005e4000c101d64 */
[----:B--2---:R-:W-:Y:S02]  /*f6b0*/  @!P3 IMAD.MOV.U32 R2, RZ, RZ, R8 ;  /* 0x000000ffff02b224 */ /* 0x004fe400078e0008 */
[----:B------:R-:W-:-:S05]  /*f6c0*/  @!P3 IMAD.MOV.U32 R3, RZ, RZ, R7 ;  /* 0x000000ffff03b224 */ /* 0x000fca00078e0007 */
[----:B------:R2:W-:Y:S02]  /*f6d0*/  @!P3 LDGSTS.E.BYPASS.LTC128B.128 [R26+0x1ac00], desc[UR36][R2.64], !P0 ;  /* 0x1ac00000021abfae */ /* 0x0005e4000c101d64 */
[----:B--2---:R-:W-:Y:S02]  /*f6e0*/  @!P2 IMAD.MOV.U32 R2, RZ, RZ, R6 ;  /* 0x000000ffff02a224 */ /* 0x004fe400078e0006 */
[----:B------:R-:W-:-:S05]  /*f6f0*/  @!P2 IMAD.MOV.U32 R3, RZ, RZ, R9 ;  /* 0x000000ffff03a224 */ /* 0x000fca00078e0009 */
[----:B0-----:R2:W-:Y:S02]  /*f700*/  @!P2 LDGSTS.E.BYPASS.LTC128B.128 [R26+0x1b400], desc[UR36][R2.64], !P0 ;  /* 0x1b400000021aafae */ /* 0x0015e4000c101d64 */
.L_x_14911:
[----:B------:R-:W-:Y:S01]  /*f710*/  VIADD R17, R17, 0x70 ;  /* 0x0000007011117836 */ /* 0x000fe20000000000 */
[----:B------:R-:W-:-:S04]  /*f720*/  LOP3.LUT R23, R23, 0xffffbfff, RZ, 0xc0, !PT ;  /* 0xffffbfff17177812 */ /* 0x000fc800078ec0ff */
[----:B------:R-:W-:-:S13]  /*f730*/  ISETP.GE.AND P2, PT, R17, R5, PT ;  /* 0x000000051100720c */ /* 0x000fda0003f46270 */
[----:B--2---:R-:W-:Y:S02]  /*f740*/  @!P2 LEA R2, P1, R20, R0, 0x1 ;  /* 0x000000001402a211 */ /* 0x004fe400078208ff */
        /* <DEDUP_REMOVED lines=8> */
.L_x_14816:
        /* <DEDUP_REMOVED lines=28> */
.L_x_14818:
[----:B------:R-:W-:Y:S05]  /*f990*/  BSYNC B6 ;  /* 0x0000000000067941 */ /* 0x000fea0003800000 */
.L_x_14817:
[----:B------:R-:W2:Y:S01]  /*f9a0*/  LDL.LU R21, [R1+0x8] ;  /* 0x0000080001157983 */ /* 0x000ea20000300800 */
[----:B0-----:R-:W0:Y:S01]  /*f9b0*/  LDC R2, c[0x0][0x448] ;  /* 0x00011200ff027b82 */ /* 0x001e220000000800 */
[----:B------:R-:W-:Y:S02]  /*f9c0*/  ULDC.64 UR4, c[0x0][0x398] ;  /* 0x0000e60000047ab9 */ /* 0x000fe40000000a00 */
[----:B------:R-:W3:Y:S04]  /*f9d0*/  LDL.LU R20, [R1+0x10] ;  /* 0x0000100001147983 */ /* 0x000ee80000300800 */
[----:B------:R-:W4:Y:S01]  /*f9e0*/  LDL.LU R17, [R1] ;  /* 0x0000000001117983 */ /* 0x000f220000300800 */
        /* <DEDUP_REMOVED lines=34> */
[----:B------:R-:W-:Y:S01]  /*fc10*/  IMAD R0, R0, UR4, RZ ;  /* 0x0000000400007c24 */ /* 0x000fe2000f8e02ff */
[----:B------:R-:W-:Y:S01]  /*fc20*/  SHF.L.U32 R17, R6, 0x3, RZ ;  /* 0x0000000306117819 */ /* 0x000fe200000006ff */
[----:B------:R-:W-:-:S04]  /*fc30*/  IMAD.WIDE.U32 R2, R4, UR4, R2 ;  /* 0x0000000404027c25 */ /* 0x000fc8000f8e0002 */
[----:B------:R-:W-:Y:S01]  /*fc40*/  IMAD R0, R4, UR5, R0 ;  /* 0x0000000504007c24 */ /* 0x000fe2000f8e0200 */
        /* <DEDUP_REMOVED lines=18> */
[----:B------:R-:W2:Y:S10]  /*fd70*/  SHFL.IDX PT, R2, R4, RZ, 0x181f ;  /* 0x00181fff04027589 */ /* 0x000eb400000e0000 */
[----:B0-----:R-:W-:-:S02]  /*fd80*/  @!P6 LEA R5, P0, R8, R14, 0x1 ;  /* 0x0000000e0805e211 */ /* 0x001fc400078008ff */
[----:B------:R-:W0:Y:S03]  /*fd90*/  SHFL.IDX PT, R14, R0, 0x1, 0x181f ;  /* 0x00381f00000e7f89 */ /* 0x000e2600000e0000 */
[----:B--2---:R-:W-:Y:S02]  /*fda0*/  @!P6 IMAD.X R3, RZ, RZ, R2, P0 ;  /* 0x000000ffff03e224 */ /* 0x004fe400000e0602 */
[----:B------:R-:W-:Y:S02]  /*fdb0*/  @!P6 IMAD.MOV.U32 R2, RZ, RZ, R5 ;  /* 0x000000ffff02e224 */ /* 0x000fe400078e0005 */
[----:B------:R-:W2:Y:S04]  /*fdc0*/  SHFL.IDX PT, R5, R4, 0x1, 0x181f ;  /* 0x00381f0004057f89 */ /* 0x000ea800000e0000 */
[----:B------:R-:W-:Y:S04]  /*fdd0*/  @!P6 LDGSTS.E.BYPASS.LTC128B.128 [R26+0x22400], desc[UR36][R2.64], !P4 ;  /* 0x22400000021aefae */ /* 0x000fe8000e101d64 */
[----:B------:R-:W-:Y:S04]  /*fde0*/  @!P6 LDGSTS.E.BYPASS.LTC128B.128 [R26+0x26400], desc[UR36][R2.64+0x80], !P3 ;  /* 0x26400080021aefae */ /* 0x000fe8000d901d64 */
[----:B------:R-:W-:Y:S04]  /*fdf0*/  @!P6 LDGSTS.E.BYPASS.LTC128B.128 [R26+0x2a400], desc[UR36][R2.64+0x100], !P2 ;  /* 0x2a400100021aefae */ /* 0x000fe8000d101d64 */
[----:B------:R3:W-:Y:S01]  /*fe00*/  @!P6 LDGSTS.E.BYPASS.LTC128B.128 [R26+0x2e400], desc[UR36][R2.64+0x180], !P1 ;  /* 0x2e400180021aefae */ /* 0x0007e2000c901d64 */
[----:B0-----:R-:W-:-:S02]  /*fe10*/  @!P5 LEA R6, P0, R8, R14, 0x1 ;  /* 0x0000000e0806d211 */ /* 0x001fc400078008ff */
[C---:B------:R-:W-:Y:S01]  /*fe20*/  LOP3.LUT P6, RZ, R23.reuse, 0x80, RZ, 0xc0, !PT ;  /* 0x0000008017ff7812 */ /* 0x040fe200078cc0ff */
[----:B------:R-:W0:Y:S01]  /*fe30*/  SHFL.IDX PT, R14, R0, 0x2, 0x181f ;  /* 0x00581f00000e7f89 */ /* 0x000e2200000e0000 */
[----:B------:R-:W-:Y:S01]  /*fe40*/  LOP3.LUT R23, R23, 0xfff7ffff, RZ, 0xc0, !PT ;  /* 0xfff7ffff17177812 */ /* 0x000fe200078ec0ff */
[----:B--2---:R-:W-:Y:S02]  /*fe50*/  @!P5 IMAD.X R7, RZ, RZ, R5, P0 ;  /* 0x000000ffff07d224 */ /* 0x004fe400000e0605 */
[----:B------:R-:W2:Y:S01]  /*fe60*/  SHFL.IDX PT, R5, R4, 0x2, 0x181f ;  /* 0x00581f0004057f89 */ /* 0x000ea200000e0000 */
[----:B---3--:R-:W-:Y:S02]  /*fe70*/  @!P5 IMAD.MOV.U32 R2, RZ, RZ, R6 ;  /* 0x000000ffff02d224 */ /* 0x008fe400078e0006 */
[----:B------:R-:W-:-:S05]  /*fe80*/  @!P5 IMAD.MOV.U32 R3, RZ, RZ, R7 ;  /* 0x000000ffff03d224 */ /* 0x000fca00078e0007 */
[----:B------:R-:W-:Y:S01]  /*fe90*/  @P6 LOP3.LUT R23, R23, 0x80000, RZ, 0xfc, !PT ;  /* 0x0008000017176812 */ /* 0x000fe200078efcff */
[----:B------:R-:W-:Y:S03]  /*fea0*/  @!P5 LDGSTS.E.BYPASS.LTC128B.128 [R26+0x22c00], desc[UR36][R2.64], !P4 ;  /* 0x22c00000021adfae */ /* 0x000fe6000e101d64 */
[C---:B------:R-:W-:Y:S01]  /*feb0*/  LOP3.LUT P6, RZ, R23.reuse, 0x200, RZ, 0xc0, !PT ;  /* 0x0000020017ff7812 */ /* 0x040fe200078cc0ff */
[----:B------:R-:W-:Y:S04]  /*fec0*/  @!P5 LDGSTS.E.BYPASS.LTC128B.128 [R26+0x26c00], desc[UR36][R2.64+0x80], !P3 ;  /* 0x26c00080021adfae */ /* 0x000fe8000d901d64 */
[----:B------:R-:W-:Y:S04]  /*fed0*/  @!P5 LDGSTS.E.BYPASS.LTC128B.128 [R26+0x2ac00], desc[UR36][R2.64+0x100], !P2 ;  /* 0x2ac00100021adfae */ /* 0x000fe8000d101d64 */
[----:B------:R3:W-:Y:S01]  /*fee0*/  @!P5 LDGSTS.E.BYPASS.LTC128B.128 [R26+0x2ec00], desc[UR36][R2.64+0x180], !P1 ;  /* 0x2ec00180021adfae */ /* 0x0007e2000c901d64 */
[----:B------:R-:W-:-:S02]  /*fef0*/  LOP3.LUT P5, RZ, R23, 0x40, RZ, 0xc0, !PT ;  /* 0x0000004017ff7812 */ /* 0x000fc400078ac0ff */
[----:B------:R-:W-:-:S11]  /*ff00*/  LOP3.LUT R23, R23, 0xfffbffff, RZ, 0xc0, !PT ;  /* 0xfffbffff17177812 */ /* 0x000fd600078ec0ff */
[----:B------:R-:W-:-:S04]  /*ff10*/  @P5 LOP3.LUT R23, R23, 0x40000, RZ, 0xfc, !PT ;  /* 0x0004000017175812 */ /* 0x000fc800078efcff */
[C---:B------:R-:W-:Y:S02]  /*ff20*/  LOP3.LUT P5, RZ, R23.reuse, 0x100, RZ, 0xc0, !PT ;  /* 0x0000010017ff7812 */ /* 0x040fe400078ac0ff */
[----:B------:R-:W-:-:S11]  /*ff30*/  LOP3.LUT R23, R23, 0xffefffff, RZ, 0xc0, !PT ;  /* 0xffefffff17177812 */ /* 0x000fd600078ec0ff */
[----:B------:R-:W-:-:S04]  /*ff40*/  @P5 LOP3.LUT R23, R23, 0x100000, RZ, 0xfc, !PT ;  /* 0x0010000017175812 */ /* 0x000fc800078efcff */
[----:B------:R-:W-:-:S13]  /*ff50*/  LOP3.LUT P5, RZ, R23, 0x800, RZ, 0xc0, !PT ;  /* 0x0000080017ff7812 */ /* 0x000fda00078ac0ff */
[----:B0-----:R-:W-:Y:S02]  /*ff60*/  @!P5 LEA R6, P0, R8, R14, 0x1 ;  /* 0x0000000e0806d211 */ /* 0x001fe400078008ff */
[----:B------:R-:W0:Y:S03]  /*ff70*/  SHFL.IDX PT, R14, R0, 0x3, 0x181f ;  /* 0x00781f00000e7f89 */ /* 0x000e2600000e0000 */
[----:B--2---:R-:W-:Y:S02]  /*ff80*/  @!P5 IMAD.X R7, RZ, RZ, R5, P0 ;  /* 0x000000ffff07d224 */ /* 0x004fe400000e0605 */
[----:B------:R-:W2:Y:S01]  /*ff90*/  SHFL.IDX PT, R5, R4, 0x3, 0x181f ;  /* 0x00781f0004057f89 */ /* 0x000ea200000e0000 */
[----:B---3--:R-:W-:Y:S02]  /*ffa0*/  @!P5 IMAD.MOV.U32 R2, RZ, RZ, R6 ;  /* 0x000000ffff02d224 */ /* 0x008fe400078e0006 */
[----:B------:R-:W-:-:S05]  /*ffb0*/  @!P5 IMAD.MOV.U32 R3, RZ, RZ, R7 ;  /* 0x000000ffff03d224 */ /* 0x000fca00078e0007 */
[----:B------:R-:W-:Y:S04]  /*ffc0*/  @!P5 LDGSTS.E.BYPASS.LTC128B.128 [R26+0x23400], desc[UR36][R2.64], !P4 ;  /* 0x23400000021adfae */ /* 0x000fe8000e101d64 */
[----:B------:R-:W-:Y:S04]  /*ffd0*/  @!P5 LDGSTS.E.BYPASS.LTC128B.128 [R26+0x27400], desc[UR36][R2.64+0x80], !P3 ;  /* 0x27400080021adfae */ /* 0x000fe8000d901d64 */
[----:B------:R-:W-:Y:S01]  /*ffe0*/  @!P5 LDGSTS.E.BYPASS.LTC128B.128 [R26+0x2b400], desc[UR36][R2.64+0x100], !P2 ;  /* 0x2b400100021adfae */ /* 0x000fe2000d101d64 */
[----:B0-----:R-:W-:-:S03]  /*fff0*/  @!P6 LEA R6, P0, R8, R14, 0x1 ;  /* 0x0000000e0806e211 */ /* 0x001fc600078008ff */
[----:B------:R0:W-:Y:S01]  /*10000*/  @!P5 LDGSTS.E.BYPASS.LTC128B.128 [R26+0x2f400], desc[UR36][R2.64+0x180], !P1 ;  /* 0x2f400180021adfae */ /* 0x0001e2000c901d64 */
[----:B------:R-:W-:-:S03]  /*10010*/  LOP3.LUT P5, RZ, R23, 0x100000, RZ, 0xc0, !PT ;  /* 0x0010000017ff7812 */ /* 0x000fc600078ac0ff */
[----:B------:R-:W3:Y:S01]  /*10020*/  SHFL.IDX PT, R14, R0, 0x4, 0x181f ;  /* 0x00981f00000e7f89 */ /* 0x000ee200000e0000 */
[----:B--2---:R-:W-:-:S03]  /*10030*/  @!P6 IMAD.X R7, RZ, RZ, R5, P0 ;  /* 0x000000ffff07e224 */ /* 0x004fc600000e0605 */
[----:B------:R-:W2:Y:S01]  /*10040*/  SHFL.IDX PT, R5, R4, 0x4, 0x181f ;  /* 0x00981f0004057f89 */ /* 0x000ea200000e0000 */
[----:B0-----:R-:W-:Y:S02]  /*10050*/  @!P6 IMAD.MOV.U32 R2, RZ, RZ, R6 ;  /* 0x000000ffff02e224 */ /* 0x001fe400078e0006 */
[----:B------:R-:W-:-:S05]  /*10060*/  @!P6 IMAD.MOV.U32 R3, RZ, RZ, R7 ;  /* 0x000000ffff03e224 */ /* 0x000fca00078e0007 */
[----:B------:R-:W-:Y:S04]  /*10070*/  @!P6 LDGSTS.E.BYPASS.LTC128B.128 [R26+0x23c00], desc[UR36][R2.64], !P4 ;  /* 0x23c00000021aefae */ /* 0x000fe8000e101d64 */
[----:B------:R-:W-:Y:S04]  /*10080*/  @!P6 LDGSTS.E.BYPASS.LTC128B.128 [R26+0x27c00], desc[UR36][R2.64+0x80], !P3 ;  /* 0x27c00080021aefae */ /* 0x000fe8000d901d64 */
[----:B------:R-:W-:Y:S01]  /*10090*/  @!P6 LDGSTS.E.BYPASS.LTC128B.128 [R26+0x2bc00], desc[UR36][R2.64+0x100], !P2 ;  /* 0x2bc00100021aefae */ /* 0x000fe2000d101d64 */
[----:B---3--:R-:W-:-:S03]  /*100a0*/  @!P5 LEA R6, P0, R8, R14, 0x1 ;  /* 0x0000000e0806d211 */ /* 0x008fc600078008ff */
[----:B------:R-:W0:Y:S02]  /*100b0*/  SHFL.IDX PT, R14, R0, 0x5, 0x181f ;  /* 0x00b81f00000e7f89 */ /* 0x000e2400000e0000 */
[----:B--2---:R-:W-:Y:S02]  /*100c0*/  @!P5 IMAD.X R7, RZ, RZ, R5, P0 ;  /* 0x000000ffff07d224 */ /* 0x004fe400000e0605 */
[----:B------:R-:W2:Y:S04]  /*100d0*/  SHFL.IDX PT, R5, R4, 0x5, 0x181f ;  /* 0x00b81f0004057f89 */ /* 0x000ea800000e0000 */
[----:B------:R3:W-:Y:S01]  /*100e0*/  @!P6 LDGSTS.E.BYPASS.LTC128B.128 [R26+0x2fc00], desc[UR36][R2.64+0x180], !P1 ;  /* 0x2fc00180021aefae */ /* 0x0007e2000c901d64 */
[----:B------:R-:W-:Y:S02]  /*100f0*/  LOP3.LUT P6, RZ, R23, 0x80000, RZ, 0xc0, !PT ;  /* 0x0008000017ff7812 */ /* 0x000fe400078cc0ff */
[----:B---3--:R-:W-:Y:S01]  /*10100*/  @!P5 MOV R2, R6 ;  /* 0x000000060002d202 */ /* 0x008fe20000000f00 */
[----:B------:R-:W-:-:S10]  /*10110*/  @!P5 IMAD.MOV.U32 R3, RZ, RZ, R7 ;  /* 0x000000ffff03d224 */ /* 0x000fd400078e0007 */
[----:B0-----:R-:W-:Y:S02]  /*10120*/  @!P6 LEA R6, P0, R8, R14, 0x1 ;  /* 0x0000000e0806e211 */ /* 0x001fe400078008ff */
[----:B------:R-:W0:Y:S03]  /*10130*/  SHFL.IDX PT, R14, R0, 0x6, 0x181f ;  /* 0x00d81f00000e7f89 */ /* 0x000e2600000e0000 */
[----:B--2---:R-:W-:Y:S01]  /*10140*/  @!P6 IMAD.X R7, RZ, RZ, R5, P0 ;  /* 0x000000ffff07e224 */ /* 0x004fe200000e0605 */
[----:B------:R-:W-:Y:S04]  /*10150*/  @!P5 LDGSTS.E.BYPASS.LTC128B.128 [R26+0x24400], desc[UR36][R2.64], !P4 ;  /* 0x24400000021adfae */ /* 0x000fe8000e101d64 */
[----:B------:R-:W2:Y:S04]  /*10160*/  SHFL.IDX PT, R5, R4, 0x6, 0x181f ;  /* 0x00d81f0004057f89 */ /* 0x000ea800000e0000 */
[----:B------:R-:W-:Y:S04]  /*10170*/  @!P5 LDGSTS.E.BYPASS.LTC128B.128 [R26+0x28400], desc[UR36][R2.64+0x80], !P3 ;  /* 0x28400080021adfae */ /* 0x000fe8000d901d64 */
[----:B------:R-:W-:Y:S04]  /*10180*/  @!P5 LDGSTS.E.BYPASS.LTC128B.128 [R26+0x2c400], desc[UR36][R2.64+0x100], !P2 ;  /* 0x2c400100021adfae */ /* 0x000fe8000d101d64 */
[----:B------:R3:W-:Y:S01]  /*10190*/  @!P5 LDGSTS.E.BYPASS.LTC128B.128 [R26+0x30400], desc[UR36][R2.64+0x180], !P1 ;  /* 0x30400180021adfae */ /* 0x0007e2000c901d64 */
[----:B------:R-:W-:Y:S01]  /*101a0*/  LOP3.LUT P5, RZ, R23, 0x40000, RZ, 0xc0, !PT ;  /* 0x0004000017ff7812 */ /* 0x000fe200078ac0ff */
[----:B---3--:R-:W-:-:S02]  /*101b0*/  @!P6 IMAD.MOV.U32 R2, RZ, RZ, R6 ;  /* 0x000000ffff02e224 */ /* 0x008fc400078e0006 */
[----:B------:R-:W-:-:S10]  /*101c0*/  @!P6 IMAD.MOV.U32 R3, RZ, RZ, R7 ;  /* 0x000000ffff03e224 */ /* 0x000fd400078e0007 */
[----:B0-----:R-:W-:Y:S02]  /*101d0*/  @!P5 LEA R6, P0, R8, R14, 0x1 ;  /* 0x0000000e0806d211 */ /* 0x001fe400078008ff */
[----:B------:R0:W3:Y:S03]  /*101e0*/  SHFL.IDX PT, R14, R0, 0x7, 0x181f ;  /* 0x00f81f00000e7f89 */ /* 0x0000e600000e0000 */
[----:B--2---:R-:W-:Y:S01]  /*101f0*/  @!P5 IMAD.X R7, RZ, RZ, R5, P0 ;  /* 0x000000ffff07d224 */ /* 0x004fe200000e0605 */
[----:B------:R-:W-:Y:S04]  /*10200*/  @!P6 LDGSTS.E.BYPASS.LTC128B.128 [R26+0x24c00], desc[UR36][R2.64], !P4 ;  /* 0x24c00000021aefae */ /* 0x000fe8000e101d64 */
[----:B------:R-:W-:Y:S04]  /*10210*/  @!P6 LDGSTS.E.BYPASS.LTC128B.128 [R26+0x28c00], desc[UR36][R2.64+0x80], !P3 ;  /* 0x28c00080021aefae */ /* 0x000fe8000d901d64 */
[----:B------:R-:W-:Y:S04]  /*10220*/  @!P6 LDGSTS.E.BYPASS.LTC128B.128 [R26+0x2cc00], desc[UR36][R2.64+0x100], !P2 ;  /* 0x2cc00100021aefae */ /* 0x000fe8000d101d64 */
[----:B------:R2:W-:Y:S04]  /*10230*/  @!P6 LDGSTS.E.BYPASS.LTC128B.128 [R26+0x30c00], desc[UR36][R2.64+0x180], !P1 ;  /* 0x30c00180021aefae */ /* 0x0005e8000c901d64 */
[----:B------:R0:W4:Y:S01]  /*10240*/  SHFL.IDX PT, R5, R4, 0x7, 0x181f ;  /* 0x00f81f0004057f89 */ /* 0x00012200000e0000 */
[----:B--2---:R-:W-:-:S02]  /*10250*/  @!P5 IMAD.MOV.U32 R2, RZ, RZ, R6 ;  /* 0x000000ffff02d224 */ /* 0x004fc400078e0006 */
[----:B------:R-:W-:-:S05]  /*10260*/  @!P5 IMAD.MOV.U32 R3, RZ, RZ, R7 ;  /* 0x000000ffff03d224 */ /* 0x000fca00078e0007 */
[----:B------:R0:W-:Y:S04]  /*10270*/  @!P5 LDGSTS.E.BYPASS.LTC128B.128 [R26+0x25400], desc[UR36][R2.64], !P4 ;  /* 0x25400000021adfae */ /* 0x0001e8000e101d64 */
[----:B------:R0:W-:Y:S04]  /*10280*/  @!P5 LDGSTS.E.BYPASS.LTC128B.128 [R26+0x29400], desc[UR36][R2.64+0x80], !P3 ;  /* 0x29400080021adfae */ /* 0x0001e8000d901d64 */
[----:B------:R0:W-:Y:S04]  /*10290*/  @!P5 LDGSTS.E.BYPASS.LTC128B.128 [R26+0x2d400], desc[UR36][R2.64+0x100], !P2 ;  /* 0x2d400100021adfae */ /* 0x0001e8000d101d64 */
[----:B---34-:R0:W-:Y:S02]  /*102a0*/  @!P5 LDGSTS.E.BYPASS.LTC128B.128 [R26+0x31400], desc[UR36][R2.64+0x180], !P1 ;  /* 0x31400180021adfae */ /* 0x0181e4000c901d64 */
.L_x_14929:
[----:B------:R-:W-:Y:S01]  /*102b0*/  LOP3.LUT P0, RZ, R23, 0x4000, RZ, 0xc0, !PT ;  /* 0x0000400017ff7812 */ /* 0x000fe2000780c0ff */
[----:B------:R-:W-:-:S12]  /*102c0*/  BSSY B0, `(.L_x_14820) ;  /* 0x000000b000007945 */ /* 0x000fd80003800000 */
        /* <DEDUP_REMOVED lines=8> */
[----:B------:R2:W-:Y:S04]  /*10350*/  LDGSTS.E.BYPASS.LTC128B.128 [R26+0x2dc00], desc[UR36][R2.64+0x100], !P2 ;  /* 0x2dc00100021a7fae */ /* 0x0005e8000d101d64 */
[----:B------:R2:W-:Y:S02]  /*10360*/  LDGSTS.E.BYPASS.LTC128B.128 [R26+0x31c00], desc[UR36][R2.64+0x180], !P1 ;  /* 0x31c00180021a7fae */ /* 0x0005e4000c901d64 */
.L_x_14821:
[----:B------:R-:W-:Y:S05]  /*10370*/  BSYNC B0 ;  /* 0x0000000000007941 */ /* 0x000fea0003800000 */
.L_x_14820:
[----:B------:R-:W-:Y:S01]  /*10380*/  NOP ;  /* 0x0000000000007918 */ /* 0x000fe20000000000 */
[----:B------:R-:W-:-:S13]  /*10390*/  PLOP3.LUT P0, PT, PT, PT, PT, 0x80, 0x0 ;  /* 0x000000000000781c */ /* 0x000fda0003f0f070 */
.L_x_14822:
        /* <DEDUP_REMOVED lines=18> */
.L_x_14930:
[----:B------:R-:W-:Y:S05]  /*104c0*/  BSYNC B0 ;  /* 0x0000000000007941 */ /* 0x000fea0003800000 */
.L_x_14823:
[----:B------:R-:W-:-:S13]  /*104d0*/  LOP3.LUT P0, RZ, R23, 0x400, RZ, 0xc0, !PT ;  /* 0x0000040017ff7812 */ /* 0x000fda000780c0ff */
[----:B------:R-:W-:Y:S05]  /*104e0*/  @!P0 BRA `(.L_x_14825) ;  /* 0x0000000000048947 */ /* 0x000fea0003800000 */
[----:B------:R-:W-:Y:S01]  /*104f0*/  BPT.TRAP 0x1 ;  /* 0x000000040000795c */ /* 0x000fe20000300000 */
.L_x_14825:
[----:B------:R-:W-:Y:S01]  /*10500*/  SHF.L.U32 R0, R27, 0x1f, RZ ;  /* 0x0000001f1b007819 */ /* 0x000fe200000006ff */
[----:B------:R-:W-:Y:S03]  /*10510*/  BSSY B0, `(.L_x_14826) ;  /* 0x0000003000007945 */ /* 0x000fe60003800000 */
[----:B------:R-:W2:Y:S02]  /*10520*/  SYNCS.PHASECHK.TRANS64.TRYWAIT P0, [R25+URZ+0x32460], R0 ;  /* 0x03246000190075a7 */ /* 0x000ea4000800017f */
[----:B--2---:R-:W-:Y:S05]  /*10530*/  @!P0 BRA `(.L_x_14827) ;  /* 0x0000004800688947 */ /* 0x004fea0003800000 */
.L_x_14931:
[----:B------:R-:W-:Y:S05]  /*10540*/  BSYNC B0 ;  /* 0x0000000000007941 */ /* 0x000fea0003800000 */
.L_x_14826:
        /* <DEDUP_REMOVED lines=11> */
[----:B------:R-:W-:Y:S01]  /*10600*/  IMAD R5, R37, UR5, R0 ;  /* 0x0000000525057c24 */ /* 0x000fe2000f8e0200 */
[----:B------:R-:W-:Y:S01]  /*10610*/  ULDC.64 UR4, c[0x0][0x338] ;  /* 0x0000ce0000047ab9 */ /* 0x000fe20000000a00 */
[----:B------:R-:W-:Y:S02]  /*10620*/  SEL R0, RZ, 0x2, P3 ;  /* 0x00000002ff007807 */ /* 0x000fe40001800000 */
        /* <DEDUP_REMOVED lines=10> */
[----:B------:R-:W-:Y:S02]  /*106d0*/  IADD3 R3, R3, R5, RZ ;  /* 0x0000000503037210 */ /* 0x000fe40007ffe0ff */
        /* <DEDUP_REMOVED lines=78> */
.L_x_14945:
        /* <DEDUP_REMOVED lines=15> */
.L_x_14829:
        /* <DEDUP_REMOVED lines=10> */
.L_x_14830:
[----:B0-----:R-:W2:Y:S01]  /*10d50*/  LDL R2, [R1+0xc] ;  /* 0x00000c0001027983 */ /* 0x001ea20000100800 */
[----:B------:R0:W-:Y:S01]  /*10d60*/  SYNCS.ARRIVE.TRANS64.A1T0 RZ, [R25+URZ+0x32450], RZ ;  /* 0x032450ff19ff79a7 */ /* 0x0001e2000810003f */
[----:B------:R-:W-:Y:S01]  /*10d70*/  BSSY B0, `(.L_x_14831) ;  /* 0x00000dc000007945 */ /* 0x000fe20003800000 */
[----:B--2---:R-:W-:-:S13]  /*10d80*/  ISETP.GE.AND P0, PT, R2, 0x2, PT ;  /* 0x000000020200780c */ /* 0x004fda0003f06270 */
[----:B0-----:R-:W-:Y:S05]  /*10d90*/  @!P0 BRA `(.L_x_14832) ;  /* 0x0000000c00648947 */ /* 0x001fea0003800000 */
[----:B------:R-:W-:-:S07]  /*10da0*/  VIADD R21, R2, 0xfffffffe ;  /* 0xfffffffe02157836 */ /* 0x000fce0000000000 */
.L_x_14845:
        /* <DEDUP_REMOVED lines=9> */
[C---:B------:R-:W-:Y:S02]  /*10e40*/  ISETP.GT.U32.AND P2, PT, R2.reuse, 0x5f, PT ;  /* 0x0000005f0200780c */ /* 0x040fe40003f44070 */
[----:B------:R-:W-:-:S05]  /*10e50*/  IADD3 R8, R2, R8, RZ ;  /* 0x0000000802087210 */ /* 0x000fca0007ffe0ff */
[----:B------:R-:W-:-:S06]  /*10e60*/  IMAD.MOV.U32 R9, RZ, RZ, R8 ;  /* 0x000000ffff097224 */ /* 0x000fcc00078e0008 */
[----:B--2---:R-:W2:Y:S01]  /*10e70*/  @!P2 LDC.64 R4, c[0x0][0x428] ;  /* 0x00010a00ff04ab82 */ /* 0x004ea20000000a00 */
[----:B0-----:R-:W-:-:S13]  /*10e80*/  ISETP.NE.AND P0, PT, R3, 0x1, PT ;  /* 0x000000010300780c */ /* 0x001fda0003f05270 */
[----:B------:R-:W0:Y:S08]  /*10e90*/  @P0 LDC R3, c[0x0][0x434] ;  /* 0x00010d00ff030b82 */ /* 0x000e300000000800 */
[----:B---3--:R-:W3:Y:S01]  /*10ea0*/  @P0 LDC R7, c[0x0][0x438] ;  /* 0x00010e00ff070b82 */ /* 0x008ee20000000800 */
        /* <DEDUP_REMOVED lines=26> */
.L_x_14833:
[----:B------:R-:W-:Y:S01]  /*11050*/  IMAD R10, R24, 0x8, R22 ;  /* 0x00000008180a7824 */ /* 0x000fe200078e0216 */
[----:B------:R-:W-:Y:S01]  /*11060*/  SHF.L.U32 R20, R27, 0x1f, RZ ;  /* 0x0000001f1b147819 */ /* 0x000fe200000006ff */
[----:B------:R-:W-:Y:S01]  /*11070*/  BSSY B1, `(.L_x_14834) ;  /* 0x0000004000017945 */ /* 0x000fe20003800000 */
[----:B------:R-:W-:Y:S02]  /*11080*/  SHF.R.S32.HI R9, RZ, 0x1f, R5 ;  /* 0x0000001fff097819 */ /* 0x000fe40000011405 */
[----:B------:R-:W0:Y:S02]  /*11090*/  SYNCS.PHASECHK.TRANS64.TRYWAIT P0, [R10+URZ+0x32440], R20 ;  /* 0x032440140a0075a7 */ /* 0x000e24000800017f */
[----:B0-----:R-:W-:Y:S05]  /*110a0*/  @!P0 BRA `(.L_x_14835) ;  /* 0x0000004400e08947 */ /* 0x001fea0003800000 */
.L_x_14946:
[----:B------:R-:W-:Y:S05]  /*110b0*/  BSYNC B1 ;  /* 0x0000000000017941 */ /* 0x000fea0003800000 */
.L_x_14834:
        /* <DEDUP_REMOVED lines=27> */
[----:B--2---:R-:W-:-:S04]  /*11270*/  IADD3 R2, P0, R2, R0, RZ ;  /* 0x0000000002027210 */ /* 0x004fc80007f1e0ff */
[----:B---3--:R-:W-:-:S05]  /*11280*/  IADD3.X R3, RZ, R3, RZ, P0, !PT ;  /* 0x00000003ff037210 */ /* 0x008fca00007fe4ff */
        /* <DEDUP_REMOVED lines=22> */
.L_x_14960:
        /* <DEDUP_REMOVED lines=8> */
.L_x_14837:
        /* <DEDUP_REMOVED lines=10> */
.L_x_14838:
[----:B------:R3:W-:Y:S01]  /*11510*/  SYNCS.ARRIVE.TRANS64.A1T0 RZ, [R10+URZ+0x32430], RZ ;  /* 0x032430ff0aff79a7 */ /* 0x0007e2000810003f */
[----:B------:R-:W-:Y:S05]  /*11520*/  @!P3 BRA `(.L_x_14839) ;  /* 0x000000000004b947 */ /* 0x000fea0003800000 */
[----:B------:R-:W-:Y:S01]  /*11530*/  BPT.TRAP 0x1 ;  /* 0x000000040000795c */ /* 0x000fe20000300000 */
.L_x_14839:
[----:B------:R-:W4:Y:S01]  /*11540*/  SYNCS.PHASECHK.TRANS64.TRYWAIT P0, [R10+URZ+0x32460], R20 ;  /* 0x032460140a0075a7 */ /* 0x000f22000800017f */
[----:B------:R-:W-:Y:S04]  /*11550*/  BSSY B1, `(.L_x_14840) ;  /* 0x0000002000017945 */ /* 0x000fe80003800000 */
[----:B----4-:R-:W-:Y:S05]  /*11560*/  @!P0 BRA `(.L_x_14841) ;  /* 0x0000004800648947 */ /* 0x010fea0003800000 */
.L_x_14961:
[----:B------:R-:W-:Y:S05]  /*11570*/  BSYNC B1 ;  /* 0x0000000000017941 */ /* 0x000fea0003800000 */
.L_x_14840:
[----:B------:R-:W-:Y:S01]  /*11580*/  ULDC.64 UR4, c[0x0][0x328] ;  /* 0x0000ca0000047ab9 */ /* 0x000fe20000000a00 */
[----:B------:R-:W-:Y:S01]  /*11590*/  LOP3.LUT P5, RZ, R23, 0x1, RZ, 0xc0, !PT ;  /* 0x0000000117ff7812 */ /* 0x000fe200078ac0ff */
[----:B--2---:R-:W-:Y:S01]  /*115a0*/  IMAD R2, R9, UR4, RZ ;  /* 0x0000000409027c24 */ /* 0x004fe2000f8e02ff */
[C---:B------:R-:W-:Y:S01]  /*115b0*/  LOP3.LUT P4, RZ, R23.reuse, 0x10, RZ, 0xc0, !PT ;  /* 0x0000001017ff7812 */ /* 0x040fe2000788c0ff */
[----:B0---4-:R-:W-:Y:S01]  /*115c0*/  IMAD R20, R24, 0x6000, R30 ;  /* 0x0000600018147824 */ /* 0x011fe200078e021e */
        /* <DEDUP_REMOVED lines=15> */
[----:B-1----:R-:W-:Y:S01]  /*116c0*/  IMAD.IADD R25, R5, 0x1, R3 ;  /* 0x0000000105197824 */ /* 0x002fe200078e0203 */
[----:B------:R-:W-:Y:S01]  /*116d0*/  LEA R17, P0, R2, UR4, 0x1 ;  /* 0x0000000402117c11 */ /* 0x000fe2000f8008ff */
[----:B------:R-:W-:-:S03]  /*116e0*/  UMOV UR4, 0xffffffff ;  /* 0xffffffff00047882 */ /* 0x000fc60000000000 */
[----:B------:R-:W-:Y:S01]  /*116f0*/  LEA.HI.X R25, R2, UR5, R25, 0x1, P0 ;  /* 0x0000000502197c11 */ /* 0x000fe200080f0c19 */
[----:B------:R-:W-:Y:S08]  /*11700*/  BRA.DIV UR4, `(.L_x_14842) ;  /* 0x0000004a04107947 */ /* 0x000ff0000b800000 */
[----:B------:R-:W0:Y:S01]  /*11710*/  SHFL.IDX PT, R14, R17, RZ, 0x181f ;  /* 0x00181fff110e7589 */ /* 0x000e2200000e0000 */
[----:B------:R-:W-:-:S03]  /*11720*/  LEA R20, R20, R22, 0x1 ;  /* 0x0000001614147211 */ /* 0x000fc600078e08ff */
        /* <DEDUP_REMOVED lines=41> */
.L_x_14975:
        /* <DEDUP_REMOVED lines=11> */
.L_x_14843:
        /* <DEDUP_REMOVED lines=10> */
.L_x_14844:
[----:B------:R2:W-:Y:S01]  /*11b10*/  SYNCS.ARRIVE.TRANS64.A1T0 RZ, [R10+URZ+0x32450], RZ ;  /* 0x032450ff0aff79a7 */ /* 0x0005e2000810003f */
[----:B------:R-:W-:Y:S05]  /*11b20*/  @P2 BRA `(.L_x_14845) ;  /* 0xfffffff000a02947 */ /* 0x000fea000383ffff */
.L_x_14832:
[----:B------:R-:W-:Y:S05]  /*11b30*/  BSYNC B0 ;  /* 0x0000000000007941 */ /* 0x000fea0003800000 */
.L_x_14831:
        /* <DEDUP_REMOVED lines=20> */
.L_x_14847:
[----:B------:R-:W-:Y:S05]  /*11c80*/  BSYNC B0 ;  /* 0x0000000000007941 */ /* 0x000fea0003800000 */
.L_x_14846:
[----:B------:R-:W-:Y:S02]  /*11c90*/  SEL R24, R24, RZ, P0 ;  /* 0x000000ff18187207 */ /* 0x000fe40000000000 */
[----:B------:R-:W-:-:S07]  /*11ca0*/  LOP3.LUT R27, R27, R0, RZ, 0x3c, !PT ;  /* 0x000000001b1b7212 */ /* 0x000fce00078e3cff */
.L_x_14800:
[----:B------:R-:W-:Y:S05]  /*11cb0*/  BSYNC B7 ;  /* 0x0000000000077941 */ /* 0x000fea0003800000 */
.L_x_14798:
        /* <DEDUP_REMOVED lines=8> */
[----:B------:R0:W4:Y:S01]  /*11d40*/  LDS.128 R16, [R22+0x324d0] ;  /* 0x0324d00016107984 */ /* 0x0001220000000c00 */
[----:B------:R-:W-:Y:S06]  /*11d50*/  BAR.ARV 0x4, 0x180 ;  /* 0x0106000000007b1d */ /* 0x000fec0000002000 */
[----:B------:R-:W-:Y:S05]  /*11d60*/  BRA `(.L_x_14849) ;  /* 0x0000000800cc7947 */ /* 0x000fea0003800000 */
.L_x_14848:
        /* <DEDUP_REMOVED lines=35> */
[----:B------:R0:W4:Y:S02]  /*11fa0*/  SHFL.IDX PT, R14, R6, 0x1f, 0x1f ;  /* 0x03e01f00060e7f89 */ /* 0x00012400000e0000 */
.L_x_14985:
[----:B------:R-:W-:Y:S02]  /*11fb0*/  ULDC UR4, c[0x0][0xd38] ;  /* 0x00034e0000047ab9 */ /* 0x000fe40000000800 */
[----:B------:R-:W-:-:S04]  /*11fc0*/  IMAD.U32 R7, RZ, RZ, UR4 ;  /* 0x00000004ff077e24 */ /* 0x000fc8000f8e00ff */
[----:B----4-:R-:W-:-:S04]  /*11fd0*/  IMAD R14, R14, R7, RZ ;  /* 0x000000070e0e7224 */ /* 0x010fc800078e02ff */
[----:B------:R-:W-:-:S05]  /*11fe0*/  IMAD.IADD R9, R4, 0x1, R14 ;  /* 0x0000000104097824 */ /* 0x000fca00078e020e */
[----:B------:R-:W-:-:S13]  /*11ff0*/  ISETP.GT.AND P6, PT, R9, R0, PT ;  /* 0x000000000900720c */ /* 0x000fda0003fc4270 */
[----:B------:R-:W-:Y:S05]  /*12000*/  @P6 BRA `(.L_x_14851) ;  /* 0x00000000009c6947 */ /* 0x000fea0003800000 */
.L_x_14856:
[----:B------:R-:W4:Y:S01]  /*12010*/  LDC R2, c[0x0][0xd3c] ;  /* 0x00034f00ff027b82 */ /* 0x000f220000000800 */
[----:B------:R-:W-:-:S05]  /*12020*/  VIADD R19, R19, 0x1f ;  /* 0x0000001f13137836 */ /* 0x000fca0000000000 */
[----:B----4-:R-:W-:-:S13]  /*12030*/  ISETP.GE.AND P6, PT, R19, R2, PT ;  /* 0x000000021300720c */ /* 0x010fda0003fc6270 */
[----:B------:R-:W-:Y:S05]  /*12040*/  @P6 BRA `(.L_x_14852) ;  /* 0x0000000400d06947 */ /* 0x000fea0003800000 */
        /* <DEDUP_REMOVED lines=10> */
.L_x_14854:
[----:B------:R-:W-:Y:S05]  /*120f0*/  BSYNC B0 ;  /* 0x0000000000007941 */ /* 0x000fea0003800000 */
.L_x_14853:
[----:B------:R-:W-:-:S03]  /*12100*/  UMOV UR4, 0xffffffff ;  /* 0xffffffff00047882 */ /* 0x000fc60000000000 */
[----:B------:R-:W-:Y:S05]  /*12110*/  BRA.DIV UR4, `(.L_x_14855) ;  /* 0x0000004a047c7947 */ /* 0x000fea000b800000 */
[----:B-----5:R-:W0:Y:S02]  /*12120*/  SHFL.UP PT, R14, R5, 0x1, RZ ;  /* 0x04200000050e7989 */ /* 0x020e2400000e00ff */
        /* <DEDUP_REMOVED lines=14> */
[----:B------:R0:W4:Y:S02]  /*12210*/  SHFL.IDX PT, R14, R6, 0x1f, 0x1f ;  /* 0x03e01f00060e7f89 */ /* 0x00012400000e0000 */
.L_x_14993:
[----:B------:R-:W-:Y:S02]  /*12220*/  ULDC UR4, c[0x0][0xd38] ;  /* 0x00034e0000047ab9 */ /* 0x000fe40000000800 */
[----:B------:R-:W-:-:S04]  /*12230*/  IMAD.U32 R7, RZ, RZ, UR4 ;  /* 0x00000004ff077e24 */ /* 0x000fc8000f8e00ff */
[----:B----4-:R-:W-:-:S04]  /*12240*/  IMAD R14, R14, R7, RZ ;  /* 0x000000070e0e7224 */ /* 0x010fc800078e02ff */
[----:B------:R-:W-:-:S05]  /*12250*/  IMAD.IADD R9, R14, 0x1, R9 ;  /* 0x000000010e097824 */ /* 0x000fca00078e0209 */
[----:B------:R-:W-:-:S13]  /*12260*/  ISETP.GT.AND P6, PT, R9, R0, PT ;  /* 0x000000000900720c */ /* 0x000fda0003fc4270 */
[----:B------:R-:W-:Y:S05]  /*12270*/  @!P6 BRA `(.L_x_14856) ;  /* 0xfffffffc0064e947 */ /* 0x000fea000383ffff */
.L_x_14851:
[----:B------:R-:W-:Y:S01]  /*12280*/  IADD3 R16, -R14, R9, RZ ;  /* 0x000000090e107210 */ /* 0x000fe20007ffe1ff */
[----:B------:R-:W-:-:S04]  /*12290*/  UMOV UR4, 0xffffffff ;  /* 0xffffffff00047882 */ /* 0x000fc80000000000 */
[----:B------:R-:W-:-:S05]  /*122a0*/  IMAD R3, R6, R7, R16 ;  /* 0x0000000706037224 */ /* 0x000fca00078e0210 */
[----:B------:R-:W-:Y:S01]  /*122b0*/  ISETP.GT.AND P6, PT, R3, R0, PT ;  /* 0x000000000300720c */ /* 0x000fe20003fc4270 */
[----:B------:R-:W-:-:S12]  /*122c0*/  BRA.DIV UR4, `(.L_x_14857) ;  /* 0x0000004a04cc7947 */ /* 0x000fd8000b800000 */
[----:B------:R-:W-:-:S04]  /*122d0*/  VOTE.ANY R2, PT, !P6 ;  /* 0x0000000000027806 */ /* 0x000fc800070e0100 */
[----:B------:R-:W4:Y:S02]  /*122e0*/  POPC R4, R2 ;  /* 0x0000000200047309 */ /* 0x000f240000000000 */
[----:B----4-:R4:W0:Y:S02]  /*122f0*/  SHFL.IDX PT, R5, R5, R4, 0x1f ;  /* 0x00001f0405057589 */ /* 0x01082400000e0000 */
.L_x_14997:
[----:B------:R-:W-:Y:S01]  /*12300*/  ISETP.NE.AND P0, PT, R2, RZ, PT ;  /* 0x000000ff0200720c */ /* 0x000fe20003f05270 */
[----:B------:R-:W-:-:S12]  /*12310*/  IMAD.MOV.U32 R14, RZ, RZ, RZ ;  /* 0x000000ffff0e7224 */ /* 0x000fd800078e00ff */
[----:B------:R-:W-:Y:S05]  /*12320*/  @!P0 BRA `(.L_x_14858) ;  /* 0x0000000000108947 */ /* 0x000fea0003800000 */
[----:B------:R-:W-:Y:S01]  /*12330*/  UMOV UR4, 0xffffffff ;  /* 0xffffffff00047882 */ /* 0x000fe20000000000 */
[----:B------:R-:W-:Y:S02]  /*12340*/  VIADD R12, R4, 0xffffffff ;  /* 0xffffffff040c7836 */ /* 0x000fe40000000000 */
[----:B------:R-:W-:Y:S05]  /*12350*/  BRA.DIV UR4, `(.L_x_14859) ;  /* 0x0000004a04f07947 */ /* 0x000fea000b800000 */
[----:B------:R0:W0:Y:S02]  /*12360*/  SHFL.IDX PT, R14, R6, R12, 0x1f ;  /* 0x00001f0c060e7589 */ /* 0x00002400000e0000 */
.L_x_14858:
[----:B------:R-:W5:Y:S01]  /*12370*/  LDC.64 R2, c[0x0][0xd90] ;  /* 0x00036400ff027b82 */ /* 0x000f620000000a00 */
[----:B------:R-:W-:-:S04]  /*12380*/  IMAD.IADD R19, R4, 0x1, R19 ;  /* 0x0000000104137824 */ /* 0x000fc800078e0213 */
[----:B-----5:R-:W-:-:S05]  /*12390*/  IMAD.WIDE R2, R19, 0x4, R2 ;  /* 0x0000000413027825 */ /* 0x020fca00078e0202 */
[----:B0-----:R0:W4:Y:S01]  /*123a0*/  LDG.E R6, desc[UR36][R2.64] ;  /* 0x0000002402067981 */ /* 0x001122000c1e1900 */
[----:B------:R-:W-:Y:S02]  /*123b0*/  IMAD R16, R14, R7, R16 ;  /* 0x000000070e107224 */ /* 0x000fe400078e0210 */
[----:B0-----:R-:W-:Y:S02]  /*123c0*/  IMAD.MOV.U32 R2, RZ, RZ, RZ ;  /* 0x000000ffff027224 */ /* 0x001fe400078e00ff */
[----:B----4-:R-:W-:-:S05]  /*123d0*/  IMAD R4, R5, R6, RZ ;  /* 0x0000000605047224 */ /* 0x010fca00078e02ff */
[----:B------:R-:W-:-:S04]  /*123e0*/  IABS R8, R4 ;  /* 0x0000000400087213 */ /* 0x000fc80000000000 */
[----:B--23--:R-:W0:Y:S08]  /*123f0*/  I2F.RP R10, R8 ;  /* 0x00000008000a7306 */ /* 0x00ce300000209400 */
        /* <DEDUP_REMOVED lines=57> */
.L_x_14852:
[----:B------:R-:W-:Y:S01]  /*12790*/  UMOV UR4, URZ ;  /* 0x0000003f00047c82 */ /* 0x000fe20008000000 */
[----:B------:R-:W-:Y:S01]  /*127a0*/  UMOV UR5, URZ ;  /* 0x0000003f00057c82 */ /* 0x000fe20008000000 */
[----:B------:R-:W-:Y:S01]  /*127b0*/  ULDC UR6, c[0x0][0xd3c] ;  /* 0x00034f0000067ab9 */ /* 0x000fe20000000800 */
[----:B------:R-:W-:Y:S01]  /*127c0*/  MOV R16, R0 ;  /* 0x0000000000107202 */ /* 0x000fe20000000f00 */
[----:B------:R-:W-:Y:S02]  /*127d0*/  IMAD.U32 R17, RZ, RZ, UR4 ;  /* 0x00000004ff117e24 */ /* 0x000fe4000f8e00ff */
[----:B------:R-:W-:Y:S02]  /*127e0*/  IMAD.U32 R18, RZ, RZ, UR5 ;  /* 0x00000005ff127e24 */ /* 0x000fe4000f8e00ff */
[----:B------:R-:W-:-:S07]  /*127f0*/  IMAD.U32 R19, RZ, RZ, UR6 ;  /* 0x00000006ff137e24 */ /* 0x000fce000f8e00ff */
.L_x_14860:
[----:B------:R-:W4:Y:S01]  /*12800*/  S2R R0, SR_TID.X ;  /* 0x0000000000007919 */ /* 0x000f220000002100 */
        /* <DEDUP_REMOVED lines=9> */
.L_x_14849:
[----:B------:R-:W-:Y:S02]  /*128a0*/  ULDC UR4, c[0x0][0xd3c] ;  /* 0x00034f0000047ab9 */ /* 0x000fe40000000800 */
[----:B----4-:R-:W-:-:S13]  /*128b0*/  ISETP.GE.AND P0, PT, R19, UR4, PT ;  /* 0x0000000413007c0c */ /* 0x010fda000bf06270 */
[----:B------:R-:W-:Y:S05]  /*128c0*/  @!P0 BRA `(.L_x_14861) ;  /* 0xffffffac00508947 */ /* 0x000fea000383ffff */
[----:B------:R-:W-:Y:S05]  /*128d0*/  BSYNC B8 ;  /* 0x0000000000087941 */ /* 0x000fea0003800000 */
.L_x_14794:
[----:B0-----:R-:W4:Y:S01]  /*128e0*/  LDL.LU R0, [R1+0x1c] ;  /* 0x00001c0001007983 */ /* 0x001f220000300800 */
        /* <DEDUP_REMOVED lines=11> */
.L_x_15000:
[----:B------:R-:W-:Y:S05]  /*129a0*/  BSYNC B0 ;  /* 0x0000000000007941 */ /* 0x000fea0003800000 */
.L_x_14862:
[----:B------:R-:W-:-:S03]  /*129b0*/  UMOV UR4, 0xffffffff ;  /* 0xffffffff00047882 */ /* 0x000fc60000000000 */
[----:B------:R-:W-:Y:S05]  /*129c0*/  BRA.DIV UR4, `(.L_x_14864) ;  /* 0x00000046048c7947 */ /* 0x000fea000b800000 */
[----:B0-----:R-:W0:Y:S02]  /*129d0*/  S2R R0, SR_TID.X ;  /* 0x0000000000007919 */ /* 0x001e240000002100 */
[----:B0-----:R-:W-:-:S04]  /*129e0*/  SHF.R.U32.HI R0, RZ, 0x5, R0 ;  /* 0x00000005ff007819 */ /* 0x001fc80000011600 */
[----:B------:R-:W-:-:S05]  /*129f0*/  LOP3.LUT R0, R0, 0x3, RZ, 0xc0, !PT ;  /* 0x0000000300007812 */ /* 0x000fca00078ec0ff */
[----:B------:R0:W4:Y:S02]  /*12a00*/  SHFL.IDX PT, R14, R0, RZ, 0x1f ;  /* 0x00001fff000e7589 */ /* 0x00012400000e0000 */
.L_x_15003:
[----:B----4-:R-:W-:Y:S01]  /*12a10*/  ISETP.NE.AND P0, PT, R14, RZ, PT ;  /* 0x000000ff0e00720c */ /* 0x010fe20003f05270 */
[----:B------:R-:W-:-:S12]  /*12a20*/  BSSY B0, `(.L_x_14865) ;  /* 0x0000026000007945 */ /* 0x000fd80003800000 */
[----:B------:R-:W-:Y:S05]  /*12a30*/  @P0 BRA `(.L_x_14866) ;  /* 0x0000000000900947 */ /* 0x000fea0003800000 */
[----:B------:R-:W-:-:S03]  /*12a40*/  UMOV UR4, 0xffffffff ;  /* 0xffffffff00047882 */ /* 0x000fc60000000000 */
[----:B------:R-:W-:Y:S05]  /*12a50*/  BRA.DIV UR4, `(.L_x_14867) ;  /* 0x00000046049c7947 */ /* 0x000fea000b800000 */
[----:B------:R-:W-:-:S13]  /*12a60*/  ELECT P6, URZ, PT ;  /* 0x00000000003f782f */ /* 0x000fda00038c0000 */
.L_x_15006:
        /* <DEDUP_REMOVED lines=8> */
.L_x_14868:
[C---:B------:R-:W-:Y:S01]  /*12af0*/  IMAD R3, R24.reuse, 0x8, R5 ;  /* 0x0000000818037824 */ /* 0x040fe200078e0205 */
[----:B------:R-:W-:Y:S01]  /*12b00*/  SHF.L.U32 R2, R27, 0x1f, RZ ;  /* 0x0000001f1b027819 */ /* 0x000fe200000006ff */
[----:B------:R-:W-:-:S03]  /*12b10*/  VIADD R24, R24, 0x1 ;  /* 0x0000000118187836 */ /* 0x000fc60000000000 */
[----:B------:R-:W0:Y:S02]  /*12b20*/  SYNCS.PHASECHK.TRANS64.TRYWAIT P1, [R3+URZ+0x32440], R2 ;  /* 0x03244002030075a7 */ /* 0x000e24000802017f */
[----:B------:R-:W-:-:S04]  /*12b30*/  ISETP.NE.AND P2, PT, R24, 0x2, PT ;  /* 0x000000021800780c */ /* 0x000fc80003f45270 */
[----:B------:R-:W-:Y:S01]  /*12b40*/  SEL R0, RZ, 0x1, P2 ;  /* 0x00000001ff007807 */ /* 0x000fe20001000000 */
[----:B0-----:R-:W-:Y:S08]  /*12b50*/  @!P1 BRA `(.L_x_14869) ;  /* 0x00000044007c9947 */ /* 0x001ff00003800000 */
.L_x_15007:
[----:B------:R-:W-:Y:S02]  /*12b60*/  SEL R24, R24, RZ, P2 ;  /* 0x000000ff18187207 */ /* 0x000fe40001000000 */
[----:B------:R-:W-:Y:S01]  /*12b70*/  LOP3.LUT R0, R27, R0, RZ, 0x3c, !PT ;  /* 0x000000001b007212 */ /* 0x000fe200078e3cff */
[----:B------:R-:W-:Y:S06]  /*12b80*/  @!P0 BRA `(.L_x_14870) ;  /* 0x0000000000048947 */ /* 0x000fec0003800000 */
[----:B------:R-:W-:Y:S01]  /*12b90*/  BPT.TRAP 0x1 ;  /* 0x000000040000795c */ /* 0x000fe20000300000 */
.L_x_14870:
[----:B------:R-:W-:Y:S01]  /*12ba0*/  IMAD R5, R24, 0x8, R5 ;  /* 0x0000000818057824 */ /* 0x000fe200078e0205 */
[----:B------:R-:W-:-:S04]  /*12bb0*/  SHF.L.U32 R0, R0, 0x1f, RZ ;  /* 0x0000001f00007819 */ /* 0x000fc800000006ff */
[----:B------:R-:W4:Y:S02]  /*12bc0*/  SYNCS.PHASECHK.TRANS64.TRYWAIT P1, [R5+URZ+0x32440], R0 ;  /* 0x03244000050075a7 */ /* 0x000f24000802017f */
[----:B----4-:R-:W-:Y:S05]  /*12bd0*/  @!P1 BRA `(.L_x_14871) ;  /* 0x0000004400709947 */ /* 0x010fea0003800000 */
.L_x_15008:
[----:B------:R-:W-:Y:S05]  /*12be0*/  @!P0 BRA `(.L_x_14872) ;  /* 0x0000000000048947 */ /* 0x000fea0003800000 */
[----:B------:R-:W-:Y:S01]  /*12bf0*/  BPT.TRAP 0x1 ;  /* 0x000000040000795c */ /* 0x000fe20000300000 */
.L_x_14872:
[----:B------:R-:W5:Y:S02]  /*12c00*/  SYNCS.PHASECHK.TRANS64.TRYWAIT P1, [R3+URZ+0x32460], R2 ;  /* 0x03246002030075a7 */ /* 0x000f64000802017f */
[----:B-----5:R-:W-:Y:S05]  /*12c10*/  @!P1 BRA `(.L_x_14873) ;  /* 0x0000004400749947 */ /* 0x020fea0003800000 */
.L_x_15009:
[----:B------:R-:W-:Y:S05]  /*12c20*/  @!P0 BRA `(.L_x_14874) ;  /* 0x0000000000048947 */ /* 0x000fea0003800000 */
[----:B------:R-:W-:Y:S01]  /*12c30*/  BPT.TRAP 0x1 ;  /* 0x000000040000795c */ /* 0x000fe20000300000 */
.L_x_14874:
[----:B------:R0:W0:Y:S02]  /*12c40*/  SYNCS.PHASECHK.TRANS64.TRYWAIT P0, [R5+URZ+0x32460], R0 ;  /* 0x03246000050075a7 */ /* 0x000024000800017f */
[----:B0-----:R-:W-:Y:S05]  /*12c50*/  @!P0 NANOSLEEP.SYNCS 0x989680 ;  /* 0x009896800000895d */ /* 0x001fea0003900000 */
[----:B------:R-:W0:Y:S02]  /*12c60*/  @!P0 SYNCS.PHASECHK.TRANS64 P0, [R5+URZ+0x32460], R0 ;  /* 0x03246000050085a7 */ /* 0x000e24000800007f */
[----:B0-----:R-:W-:Y:S05]  /*12c70*/  @!P0 BRA `(.L_x_14874) ;  /* 0xfffffffc00f08947 */ /* 0x001fea000383ffff */
.L_x_14866:
[----:B------:R-:W-:Y:S05]  /*12c80*/  BSYNC B0 ;  /* 0x0000000000007941 */ /* 0x000fea0003800000 */
.L_x_14865:
[----:B------:R-:W-:Y:S05]  /*12c90*/  EXIT ;  /* 0x000000000000794d */ /* 0x000fea0003800000 */
.L_x_14729:
[----:B0-----:R-:W-:-:S04]  /*12ca0*/  IMAD.U32 R3, RZ, RZ, UR40 ;  /* 0x00000028ff037e24 */ /* 0x001fc8000f8e00ff */
[----:B------:R0:W1:Y:S03]  /*12cb0*/  SYNCS.PHASECHK.TRANS64.TRYWAIT P0, [R3+URZ+0x32400], R0 ;  /* 0x03240000030075a7 */ /* 0x000066000800017f */
[----:B-1----:R-:W-:Y:S05]  /*12cc0*/  @!P0 NANOSLEEP.SYNCS 0x989680 ;  /* 0x009896800000895d */ /* 0x002fea0003900000 */
[----:B------:R-:W1:Y:S02]  /*12cd0*/  @!P0 SYNCS.PHASECHK.TRANS64 P0, [R3+URZ+0x32400], R0 ;  /* 0x03240000030085a7 */ /* 0x000e64000800007f */
[----:B-1----:R-:W-:Y:S05]  /*12ce0*/  @!P0 BRA `(.L_x_14729) ;  /* 0xfffffffc00ec8947 */ /* 0x002fea000383ffff */
[----:B------:R-:W-:Y:S05]  /*12cf0*/  BRA `(.L_x_14875) ;  /* 0xfffffeec008c7947 */ /* 0x000fea000383ffff */
.L_x_14733:
[----:B0-----:R-:W-:-:S04]  /*12d00*/  IMAD.U32 R3, RZ, RZ, UR6 ;  /* 0x00000006ff037e24 */ /* 0x001fc8000f8e00ff */
[----:B------:R0:W2:Y:S03]  /*12d10*/  SYNCS.PHASECHK.TRANS64.TRYWAIT P1, [R3+URZ+0x32430], R2 ;  /* 0x03243002030075a7 */ /* 0x0000a6000802017f */
[----:B--2---:R-:W-:Y:S05]  /*12d20*/  @!P1 NANOSLEEP.SYNCS 0x989680 ;  /* 0x009896800000995d */ /* 0x004fea0003900000 */
[----:B------:R-:W2:Y:S02]  /*12d30*/  @!P1 SYNCS.PHASECHK.TRANS64 P1, [R3+URZ+0x32430], R2 ;  /* 0x03243002030095a7 */ /* 0x000ea4000802007f */
[----:B--2---:R-:W-:Y:S05]  /*12d40*/  @!P1 BRA `(.L_x_14733) ;  /* 0xfffffffc00ec9947 */ /* 0x004fea000383ffff */
[----:B------:R-:W-:Y:S05]  /*12d50*/  BRA `(.L_x_14732) ;  /* 0xfffffeec00b47947 */ /* 0x000fea000383ffff */
.L_x_14734:
[----:B0-----:R-:W-:-:S04]  /*12d60*/  IMAD.U32 R3, RZ, RZ, UR40 ;  /* 0x00000028ff037e24 */ /* 0x001fc8000f8e00ff */
[----:B------:R0:W2:Y:S03]  /*12d70*/  SYNCS.PHASECHK.TRANS64.TRYWAIT P1, [R3+URZ+0x32410], R0 ;  /* 0x03241000030075a7 */ /* 0x0000a6000802017f */
[----:B--2---:R-:W-:Y:S05]  /*12d80*/  @!P1 NANOSLEEP.SYNCS 0x989680 ;  /* 0x009896800000995d */ /* 0x004fea0003900000 */
[----:B------:R-:W2:Y:S02]  /*12d90*/  @!P1 SYNCS.PHASECHK.TRANS64 P1, [R3+URZ+0x32410], R0 ;  /* 0x03241000030095a7 */ /* 0x000ea4000802007f */
[----:B--2---:R-:W-:Y:S05]  /*12da0*/  @!P1 BRA `(.L_x_14734) ;  /* 0xfffffffc00ec9947 */ /* 0x004fea000383ffff */
[----:B------:R-:W-:Y:S05]  /*12db0*/  BRA `(.L_x_14876) ;  /* 0xfffffef0005c7947 */ /* 0x000fea000383ffff */
.L_x_14738:
[----:B0-----:R-:W-:-:S04]  /*12dc0*/  MOV R3, UR6 ;  /* 0x0000000600037c02 */ /* 0x001fc80008000f00 */
[----:B------:R0:W3:Y:S03]  /*12dd0*/  SYNCS.PHASECHK.TRANS64.TRYWAIT P1, [R3+URZ+0x32450], R2 ;  /* 0x03245002030075a7 */ /* 0x0000e6000802017f */
[----:B---3--:R-:W-:Y:S05]  /*12de0*/  @!P1 NANOSLEEP.SYNCS 0x989680 ;  /* 0x009896800000995d */ /* 0x008fea0003900000 */
[----:B------:R-:W3:Y:S02]  /*12df0*/  @!P1 SYNCS.PHASECHK.TRANS64 P1, [R3+URZ+0x32450], R2 ;  /* 0x03245002030095a7 */ /* 0x000ee4000802007f */
[----:B---3--:R-:W-:Y:S05]  /*12e00*/  @!P1 BRA `(.L_x_14738) ;  /* 0xfffffffc00ec9947 */ /* 0x008fea000383ffff */
[----:B------:R-:W-:Y:S05]  /*12e10*/  BRA `(.L_x_14737) ;  /* 0xfffffef000647947 */ /* 0x000fea000383ffff */
.L_x_14745:
[----:B-1----:R-:W-:-:S04]  /*12e20*/  IMAD.U32 R21, RZ, RZ, UR4 ;  /* 0x00000004ff157e24 */ /* 0x002fc8000f8e00ff */
[----:B------:R1:W2:Y:S03]  /*12e30*/  SYNCS.PHASECHK.TRANS64.TRYWAIT P1, [R21+URZ+0x32430], R0 ;  /* 0x03243000150075a7 */ /* 0x0002a6000802017f */
[----:B--2---:R-:W-:Y:S05]  /*12e40*/  @!P1 NANOSLEEP.SYNCS 0x989680 ;  /* 0x009896800000995d */ /* 0x004fea0003900000 */
[----:B------:R-:W2:Y:S02]  /*12e50*/  @!P1 SYNCS.PHASECHK.TRANS64 P1, [R21+URZ+0x32430], R0 ;  /* 0x03243000150095a7 */ /* 0x000ea4000802007f */
[----:B--2---:R-:W-:Y:S05]  /*12e60*/  @!P1 BRA `(.L_x_14745) ;  /* 0xfffffffc00ec9947 */ /* 0x004fea000383ffff */
[----:B------:R-:W-:Y:S05]  /*12e70*/  BRA `(.L_x_14744) ;  /* 0xffffff1000fc7947 */ /* 0x000fea000383ffff */
.L_x_14749:
[----:B-1----:R-:W-:-:S04]  /*12e80*/  IMAD.U32 R21, RZ, RZ, UR4 ;  /* 0x00000004ff157e24 */ /* 0x002fc8000f8e00ff */
[----:B------:R1:W3:Y:S03]  /*12e90*/  SYNCS.PHASECHK.TRANS64.TRYWAIT P1, [R21+URZ+0x32450], R0 ;  /* 0x03245000150075a7 */ /* 0x0002e6000802017f */
[----:B---3--:R-:W-:Y:S05]  /*12ea0*/  @!P1 NANOSLEEP.SYNCS 0x989680 ;  /* 0x009896800000995d */ /* 0x008fea0003900000 */
[----:B------:R-:W3:Y:S02]  /*12eb0*/  @!P1 SYNCS.PHASECHK.TRANS64 P1, [R21+URZ+0x32450], R0 ;  /* 0x03245000150095a7 */ /* 0x000ee4000802007f */
[----:B---3--:R-:W-:Y:S05]  /*12ec0*/  @!P1 BRA `(.L_x_14749) ;  /* 0xfffffffc00ec9947 */ /* 0x008fea000383ffff */
[----:B------:R-:W-:Y:S05]  /*12ed0*/  BRA `(.L_x_14748) ;  /* 0xffffff14007c7947 */ /* 0x000fea000383ffff */
.L_x_14757:
[----:B-1----:R-:W-:-:S04]  /*12ee0*/  IMAD.U32 R21, RZ, RZ, UR4 ;  /* 0x00000004ff157e24 */ /* 0x002fc8000f8e00ff */
[----:B------:R1:W2:Y:S03]  /*12ef0*/  SYNCS.PHASECHK.TRANS64.TRYWAIT P1, [R21+URZ+0x32430], R0 ;  /* 0x03243000150075a7 */ /* 0x0002a6000802017f */
[----:B--2---:R-:W-:Y:S05]  /*12f00*/  @!P1 NANOSLEEP.SYNCS 0x989680 ;  /* 0x009896800000995d */ /* 0x004fea0003900000 */
[----:B------:R-:W2:Y:S02]  /*12f10*/  @!P1 SYNCS.PHASECHK.TRANS64 P1, [R21+URZ+0x32430], R0 ;  /* 0x03243000150095a7 */ /* 0x000ea4000802007f */
[----:B--2---:R-:W-:Y:S05]  /*12f20*/  @!P1 BRA `(.L_x_14757) ;  /* 0xfffffffc00ec9947 */ /* 0x004fea000383ffff */
[----:B------:R-:W-:Y:S05]  /*12f30*/  BRA `(.L_x_14756) ;  /* 0xffffff3c008c7947 */ /* 0x000fea000383ffff */
.L_x_14761:
[----:B-1----:R-:W-:-:S04]  /*12f40*/  IMAD.U32 R21, RZ, RZ, UR4 ;  /* 0x00000004ff157e24 */ /* 0x002fc8000f8e00ff */
[----:B------:R1:W3:Y:S03]  /*12f50*/  SYNCS.PHASECHK.TRANS64.TRYWAIT P1, [R21+URZ+0x32450], R0 ;  /* 0x03245000150075a7 */ /* 0x0002e6000802017f */
[----:B---3--:R-:W-:Y:S05]  /*12f60*/  @!P1 NANOSLEEP.SYNCS 0x989680 ;  /* 0x009896800000995d */ /* 0x008fea0003900000 */
[----:B------:R-:W3:Y:S02]  /*12f70*/  @!P1 SYNCS.PHASECHK.TRANS64 P1, [R21+URZ+0x32450], R0 ;  /* 0x03245000150095a7 */ /* 0x000ee4000802007f */
[----:B---3--:R-:W-:Y:S05]  /*12f80*/  @!P1 BRA `(.L_x_14761) ;  /* 0xfffffffc00ec9947 */ /* 0x008fea000383ffff */
[----:B------:R-:W-:Y:S05]  /*12f90*/  BRA `(.L_x_14760) ;  /* 0xffffff40000c7947 */ /* 0x000fea000383ffff */
.L_x_14806:
        /* <DEDUP_REMOVED lines=11> */
.L_x_14878:
[----:B------:R-:W-:Y:S05]  /*13050*/  BSYNC B0 ;  /* 0x0000000000007941 */ /* 0x000fea0003800000 */
.L_x_14877:
[----:B------:R-:W-:Y:S05]  /*13060*/  BRA `(.L_x_14879) ;  /* 0xffffffb000787947 */ /* 0x000fea000383ffff */
.L_x_14809:
[----:B0-----:R0:W1:Y:S02]  /*13070*/  SYNCS.PHASECHK.TRANS64.TRYWAIT P0, [R25+URZ+0x32440], R0 ;  /* 0x03244000190075a7 */ /* 0x001064000800017f */
[----:B-1----:R-:W-:Y:S05]  /*13080*/  @!P0 NANOSLEEP.SYNCS 0x989680 ;  /* 0x009896800000895d */ /* 0x002fea0003900000 */
[----:B------:R-:W1:Y:S02]  /*13090*/  @!P0 SYNCS.PHASECHK.TRANS64 P0, [R25+URZ+0x32440], R0 ;  /* 0x03244000190085a7 */ /* 0x000e64000800007f */
[----:B-1----:R-:W-:Y:S05]  /*130a0*/  @!P0 BRA `(.L_x_14809) ;  /* 0xfffffffc00f08947 */ /* 0x002fea000383ffff */
[----:B------:R-:W-:Y:S05]  /*130b0*/  BRA `(.L_x_14880) ;  /* 0xffffffb400307947 */ /* 0x000fea000383ffff */
.L_x_14810:
        /* <DEDUP_REMOVED lines=8> */
.L_x_14882:
[----:B------:R-:W-:Y:S05]  /*13140*/  BSYNC B0 ;  /* 0x0000000000007941 */ /* 0x000fea0003800000 */
.L_x_14881:
        /* <DEDUP_REMOVED lines=9> */
.L_x_14883:
[----:B------:R-:W-:Y:S02]  /*131e0*/  IMAD.MOV.U32 R13, RZ, RZ, R4 ;  /* 0x000000ffff0d7224 */ /* 0x000fe400078e0004 */
[----:B------:R-:W-:Y:S02]  /*131f0*/  IMAD.MOV.U32 R12, RZ, RZ, 0x1 ;  /* 0x00000001ff0c7424 */ /* 0x000fe400078e00ff */
[----:B------:R-:W-:-:S07]  /*13200*/  IMAD.MOV.U32 R3, RZ, RZ, R14 ;  /* 0x000000ffff037224 */ /* 0x000fce00078e000e */
[----:B------:R-:W-:Y:S05]  /*13210*/  WARPSYNC.COLLECTIVE R15, `(.L_x_14884) ;  /* 0x000000000f087348 */ /* 0x000fea0003c00000 */
[----:B------:R0:W1:Y:S02]  /*13220*/  SHFL.IDX P6, R14, R13, R12, R11 ;  /* 0x0000000c0d0e7389 */ /* 0x00006400000c000b */
[----:B01----:R-:W-:Y:S01]  /*13230*/  ENDCOLLECTIVE ;  /* 0x000000000000791b */ /* 0x003fe20003800000 */
.L_x_14884:
        /* <DEDUP_REMOVED lines=15> */
.L_x_14885:
[----:B------:R-:W-:Y:S02]  /*13330*/  @P0 IMAD R6, R5, 0x2, R22 ;  /* 0x0000000205060824 */ /* 0x000fe400078e0216 */
[----:B------:R-:W-:Y:S02]  /*13340*/  IMAD.MOV.U32 R13, RZ, RZ, R4 ;  /* 0x000000ffff0d7224 */ /* 0x000fe400078e0004 */
[----:B------:R-:W-:Y:S02]  /*13350*/  IMAD.MOV.U32 R12, RZ, RZ, 0x2 ;  /* 0x00000002ff0c7424 */ /* 0x000fe400078e00ff */
[----:B------:R-:W-:-:S07]  /*13360*/  IMAD.MOV.U32 R3, RZ, RZ, R14 ;  /* 0x000000ffff037224 */ /* 0x000fce00078e000e */
[----:B------:R-:W-:Y:S05]  /*13370*/  WARPSYNC.COLLECTIVE R15, `(.L_x_14886) ;  /* 0x000000000f087348 */ /* 0x000fea0003c00000 */
[----:B------:R0:W1:Y:S02]  /*13380*/  SHFL.IDX P6, R14, R13, R12, R11 ;  /* 0x0000000c0d0e7389 */ /* 0x00006400000c000b */
[----:B01----:R-:W-:Y:S01]  /*13390*/  ENDCOLLECTIVE ;  /* 0x000000000000791b */ /* 0x003fe20003800000 */
.L_x_14886:
        /* <DEDUP_REMOVED lines=15> */
.L_x_14887:
[----:B------:R-:W-:Y:S02]  /*13490*/  @P0 IMAD R6, R5, 0x2, R22 ;  /* 0x0000000205060824 */ /* 0x000fe400078e0216 */
[----:B------:R-:W-:Y:S02]  /*134a0*/  IMAD.MOV.U32 R13, RZ, RZ, R4 ;  /* 0x000000ffff0d7224 */ /* 0x000fe400078e0004 */
[----:B------:R-:W-:Y:S02]  /*134b0*/  IMAD.MOV.U32 R12, RZ, RZ, 0x3 ;  /* 0x00000003ff0c7424 */ /* 0x000fe400078e00ff */
[----:B------:R-:W-:-:S07]  /*134c0*/  IMAD.MOV.U32 R3, RZ, RZ, R14 ;  /* 0x000000ffff037224 */ /* 0x000fce00078e000e */
[----:B------:R-:W-:Y:S05]  /*134d0*/  WARPSYNC.COLLECTIVE R15, `(.L_x_14888) ;  /* 0x000000000f087348 */ /* 0x000fea0003c00000 */
[----:B------:R0:W1:Y:S02]  /*134e0*/  SHFL.IDX P6, R14, R13, R12, R11 ;  /* 0x0000000c0d0e7389 */ /* 0x00006400000c000b */
[----:B01----:R-:W-:Y:S01]  /*134f0*/  ENDCOLLECTIVE ;  /* 0x000000000000791b */ /* 0x003fe20003800000 */
.L_x_14888:
        /* <DEDUP_REMOVED lines=15> */
.L_x_14889:
[----:B------:R-:W-:Y:S02]  /*135f0*/  @P0 IMAD R6, R5, 0x2, R22 ;  /* 0x0000000205060824 */ /* 0x000fe400078e0216 */
[----:B------:R-:W-:Y:S02]  /*13600*/  IMAD.MOV.U32 R13, RZ, RZ, R4 ;  /* 0x000000ffff0d7224 */ /* 0x000fe400078e0004 */
[----:B------:R-:W-:Y:S01]  /*13610*/  IMAD.MOV.U32 R12, RZ, RZ, 0x4 ;  /* 0x00000004ff0c7424 */ /* 0x000fe200078e00ff */
[----:B------:R-:W-:-:S07]  /*13620*/  MOV R3, R14 ;  /* 0x0000000e00037202 */ /* 0x000fce0000000f00 */
[----:B------:R-:W-:Y:S05]  /*13630*/  WARPSYNC.COLLECTIVE R15, `(.L_x_14890) ;  /* 0x000000000f087348 */ /* 0x000fea0003c00000 */
[----:B------:R0:W1:Y:S02]  /*13640*/  SHFL.IDX P6, R14, R13, R12, R11 ;  /* 0x0000000c0d0e7389 */ /* 0x00006400000c000b */
[----:B01----:R-:W-:Y:S01]  /*13650*/  ENDCOLLECTIVE ;  /* 0x000000000000791b */ /* 0x003fe20003800000 */
.L_x_14890:
        /* <DEDUP_REMOVED lines=15> */
.L_x_14891:
[----:B------:R-:W-:Y:S02]  /*13750*/  @P0 IMAD R6, R5, 0x2, R22 ;  /* 0x0000000205060824 */ /* 0x000fe400078e0216 */
[----:B------:R-:W-:Y:S02]  /*13760*/  IMAD.MOV.U32 R13, RZ, RZ, R4 ;  /* 0x000000ffff0d7224 */ /* 0x000fe400078e0004 */
[----:B------:R-:W-:Y:S02]  /*13770*/  IMAD.MOV.U32 R12, RZ, RZ, 0x5 ;  /* 0x00000005ff0c7424 */ /* 0x000fe400078e00ff */
[----:B------:R-:W-:-:S07]  /*13780*/  IMAD.MOV.U32 R3, RZ, RZ, R14 ;  /* 0x000000ffff037224 */ /* 0x000fce00078e000e */
[----:B------:R-:W-:Y:S05]  /*13790*/  WARPSYNC.COLLECTIVE R15, `(.L_x_14892) ;  /* 0x000000000f087348 */ /* 0x000fea0003c00000 */
[----:B------:R0:W1:Y:S02]  /*137a0*/  SHFL.IDX P6, R14, R13, R12, R11 ;  /* 0x0000000c0d0e7389 */ /* 0x00006400000c000b */
[----:B01----:R-:W-:Y:S01]  /*137b0*/  ENDCOLLECTIVE ;  /* 0x000000000000791b */ /* 0x003fe20003800000 */
.L_x_14892:
[----:B------:R-:W-:-:S05]  /*137c0*/  @P0 LEA R3, P1, R7, R3, 0x1 ;  /* 0x0000000307030211 */ /* 0x000fca00078208ff */
[----:B------:R-:W-:-:S05]  /*137d0*/  @P0 IMAD.X R2, RZ, RZ, R2, P1 ;  /* 0x000000ffff020224 */ /* 0x000fca00008e0602 */
[----:B------:R-:W-:Y:S02]  /*137e0*/  @P0 LOP3.LUT R3, R3, R2, RZ, 0x3c, !PT ;  /* 0x0000000203030212 */ /* 0x000fe400078e3cff */
[----:B------:R-:W-:Y:S02]  /*137f0*/  MOV R13, R0 ;  /* 0x00000000000d7202 */ /* 0x000fe40000000f00 */
[----:B------:R-:W-:-:S04]  /*13800*/  @P0 LOP3.LUT R2, R3, R2, RZ, 0x3c, !PT ;  /* 0x0000000203020212 */ /* 0x000fc800078e3cff */
[----:B------:R-:W-:Y:S01]  /*13810*/  @P0 LOP3.LUT R3, R3, R2, RZ, 0x3c, !PT ;  /* 0x0000000203030212 */ /* 0x000fe200078e3cff */
[----:B------:R-:W-:-:S07]  /*13820*/  IMAD.MOV.U32 R4, RZ, RZ, R14 ;  /* 0x000000ffff047224 */ /* 0x000fce00078e000e */
[----:B------:R-:W-:Y:S05]  /*13830*/  WARPSYNC.COLLECTIVE R15, `(.L_x_14893) ;  /* 0x000000000f087348 */ /* 0x000fea0003c00000 */
[----:B------:R0:W1:Y:S02]  /*13840*/  SHFL.IDX P6, R14, R13, R12, R11 ;  /* 0x0000000c0d0e7389 */ /* 0x00006400000c000b */
[----:B01----:R-:W-:Y:S01]  /*13850*/  ENDCOLLECTIVE ;  /* 0x000000000000791b */ /* 0x003fe20003800000 */
.L_x_14893:
[----:B------:R-:W-:Y:S01]  /*13860*/  @!PT LDS RZ, [RZ] ;  /* 0x00000000fffff984 */ /* 0x000fe20000000800 */
[----:B------:R-:W-:Y:S01]  /*13870*/  @!PT LDS RZ, [RZ] ;  /* 0x00000000fffff984 */ /* 0x000fe20000000800 */
[----:B------:R-:W-:Y:S01]  /*13880*/  @!PT LDS RZ, [RZ] ;  /* 0x00000000fffff984 */ /* 0x000fe20000000800 */
[----:B------:R0:W-:Y:S01]  /*13890*/  @P0 LDGSTS.E.BYPASS.LTC128B.128 [R6+0x1e400], desc[UR36][R2.64], !P2 ;  /* 0x1e40000002060fae */ /* 0x0001e2000d101d64 */
[----:B------:R-:W-:Y:S01]  /*138a0*/  IMAD.MOV.U32 R0, RZ, RZ, R14 ;  /* 0x000000ffff007224 */ /* 0x000fe200078e000e */
[----:B------:R-:W-:Y:S06]  /*138b0*/  BRA `(.L_x_14894) ;  /* 0xffffffb000987947 */ /* 0x000fec000383ffff */
.L_x_14815:
[----:B------:R0:W5:Y:S01]  /*138c0*/  LDL.LU R6, [R1+0x4] ;  /* 0x0000040001067983 */ /* 0x0001620000300800 */
[----:B------:R-:W-:Y:S01]  /*138d0*/  IMAD.MOV.U32 R13, RZ, RZ, R4 ;  /* 0x000000ffff0d7224 */ /* 0x000fe200078e0004 */
[----:B------:R-:W-:Y:S01]  /*138e0*/  LOP3.LUT R23, R23, 0xffffdfff, RZ, 0xc0, !PT ;  /* 0xffffdfff17177812 */ /* 0x000fe200078ec0ff */
[----:B------:R-:W-:Y:S02]  /*138f0*/  IMAD.MOV.U32 R12, RZ, RZ, RZ ;  /* 0x000000ffff0c7224 */ /* 0x000fe400078e00ff */
[----:B------:R-:W-:Y:S02]  /*13900*/  IMAD.MOV.U32 R11, RZ, RZ, 0x181f ;  /* 0x0000181fff0b7424 */ /* 0x000fe400078e00ff */
[----:B------:R-:W-:Y:S02]  /*13910*/  IMAD.MOV.U32 R15, RZ, RZ, -0x1 ;  /* 0xffffffffff0f7424 */ /* 0x000fe400078e00ff */
[----:B0-----:R-:W-:-:S07]  /*13920*/  IMAD R17, R17, 0x80, R21 ;  /* 0x0000008011117824 */ /* 0x001fce00078e0215 */
[----:B-1---5:R-:W-:Y:S05]  /*13930*/  WARPSYNC.COLLECTIVE R15, `(.L_x_14895) ;  /* 0x000000000f087348 */ /* 0x022fea0003c00000 */
[----:B------:R0:W2:Y:S02]  /*13940*/  SHFL.IDX P6, R14, R13, R12, R11 ;  /* 0x0000000c0d0e7389 */ /* 0x0000a400000c000b */
[----:B012--5:R-:W-:Y:S01]  /*13950*/  ENDCOLLECTIVE ;  /* 0x000000000000791b */ /* 0x027fe20003800000 */
.L_x_14895:
[----:B------:R-:W-:Y:S02]  /*13960*/  IMAD.MOV.U32 R13, RZ, RZ, R0 ;  /* 0x000000ffff0d7224 */ /* 0x000fe400078e0000 */
[----:B------:R-:W-:-:S07]  /*13970*/  IMAD.MOV.U32 R3, RZ, RZ, R14 ;  /* 0x000000ffff037224 */ /* 0x000fce00078e000e */
[----:B------:R-:W-:Y:S05]  /*13980*/  WARPSYNC.COLLECTIVE R15, `(.L_x_14896) ;  /* 0x000000000f087348 */ /* 0x000fea0003c00000 */
[----:B------:R0:W1:Y:S02]  /*13990*/  SHFL.IDX P6, R14, R13, R12, R11 ;  /* 0x0000000c0d0e7389 */ /* 0x00006400000c000b */
[----:B01----:R-:W-:Y:S01]  /*139a0*/  ENDCOLLECTIVE ;  /* 0x000000000000791b */ /* 0x003fe20003800000 */
.L_x_14896:
[----:B------:R-:W-:Y:S01]  /*139b0*/  MOV R13, R4 ;  /* 0x00000004000d7202 */ /* 0x000fe20000000f00 */
[----:B------:R-:W-:Y:S02]  /*139c0*/  IMAD.MOV.U32 R12, RZ, RZ, 0x1 ;  /* 0x00000001ff0c7424 */ /* 0x000fe400078e00ff */
[----:B------:R-:W-:-:S07]  /*139d0*/  IMAD.MOV.U32 R9, RZ, RZ, R14 ;  /* 0x000000ffff097224 */ /* 0x000fce00078e000e */
[----:B------:R-:W-:Y:S05]  /*139e0*/  WARPSYNC.COLLECTIVE R15, `(.L_x_14897) ;  /* 0x000000000f087348 */ /* 0x000fea0003c00000 */
[----:B------:R0:W1:Y:S02]  /*139f0*/  SHFL.IDX P6, R14, R13, R12, R11 ;  /* 0x0000000c0d0e7389 */ /* 0x00006400000c000b */
[----:B01----:R-:W-:Y:S01]  /*13a00*/  ENDCOLLECTIVE ;  /* 0x000000000000791b */ /* 0x003fe20003800000 */
.L_x_14897:
        /* <DEDUP_REMOVED lines=18> */
.L_x_14898:
        /* <DEDUP_REMOVED lines=8> */
.L_x_14899:
        /* <DEDUP_REMOVED lines=15> */
.L_x_14900:
[----:B------:R-:W-:Y:S01]  /*13ca0*/  @P2 LOP3.LUT R23, R23, 0x800, RZ, 0xfc, !PT ;  /* 0x0000080017172812 */ /* 0x000fe200078efcff */
[----:B------:R-:W-:-:S03]  /*13cb0*/  IMAD.MOV.U32 R13, RZ, RZ, R4 ;  /* 0x000000ffff0d7224 */ /* 0x000fc600078e0004 */
[----:B------:R-:W-:Y:S01]  /*13cc0*/  LOP3.LUT R23, R23, 0xfffffdff, RZ, 0xc0, !PT ;  /* 0xfffffdff17177812 */ /* 0x000fe200078ec0ff */
[----:B------:R-:W-:Y:S01]  /*13cd0*/  IMAD.MOV.U32 R12, RZ, RZ, 0x3 ;  /* 0x00000003ff0c7424 */ /* 0x000fe200078e00ff */
[----:B------:R-:W-:-:S07]  /*13ce0*/  MOV R10, R14 ;  /* 0x0000000e000a7202 */ /* 0x000fce0000000f00 */
[----:B------:R-:W-:Y:S05]  /*13cf0*/  WARPSYNC.COLLECTIVE R15, `(.L_x_14901) ;  /* 0x000000000f087348 */ /* 0x000fea0003c00000 */
[----:B------:R0:W1:Y:S02]  /*13d00*/  SHFL.IDX P6, R14, R13, R12, R11 ;  /* 0x0000000c0d0e7389 */ /* 0x00006400000c000b */
[----:B01----:R-:W-:Y:S01]  /*13d10*/  ENDCOLLECTIVE ;  /* 0x000000000000791b */ /* 0x003fe20003800000 */
.L_x_14901:
        /* <DEDUP_REMOVED lines=15> */
.L_x_14902:
        /* <DEDUP_REMOVED lines=17> */
.L_x_14903:
[----:B------:R-:W-:-:S04]  /*13f20*/  IADD3 R2, R17, 0x40, RZ ;  /* 0x0000004011027810 */ /* 0x000fc80007ffe0ff */
[----:B------:R-:W-:Y:S01]  /*13f30*/  ISETP.GE.AND P2, PT, R2, R5, PT ;  /* 0x000000050200720c */ /* 0x000fe20003f46270 */
[----:B------:R-:W-:Y:S02]  /*13f40*/  IMAD.MOV.U32 R13, RZ, RZ, R0 ;  /* 0x000000ffff0d7224 */ /* 0x000fe400078e0000 */
[----:B------:R-:W-:-:S10]  /*13f50*/  IMAD.MOV.U32 R2, RZ, RZ, R14 ;  /* 0x000000ffff027224 */ /* 0x000fd400078e000e */
[----:B------:R-:W-:-:S07]  /*13f60*/  @P2 LOP3.LUT R23, R23, 0x100, RZ, 0xfc, !PT ;  /* 0x0000010017172812 */ /* 0x000fce00078efcff */
[----:B------:R-:W-:Y:S05]  /*13f70*/  WARPSYNC.COLLECTIVE R15, `(.L_x_14904) ;  /* 0x000000000f087348 */ /* 0x000fea0003c00000 */
[----:B------:R0:W1:Y:S02]  /*13f80*/  SHFL.IDX P6, R14, R13, R12, R11 ;  /* 0x0000000c0d0e7389 */ /* 0x00006400000c000b */
[----:B01----:R-:W-:Y:S01]  /*13f90*/  ENDCOLLECTIVE ;  /* 0x000000000000791b */ /* 0x003fe20003800000 */
.L_x_14904:
[----:B------:R-:W-:Y:S01]  /*13fa0*/  LOP3.LUT R23, R23, 0xffffff7f, RZ, 0xc0, !PT ;  /* 0xffffff7f17177812 */ /* 0x000fe200078ec0ff */
[----:B------:R-:W-:Y:S02]  /*13fb0*/  IMAD.MOV.U32 R13, RZ, RZ, R4 ;  /* 0x000000ffff0d7224 */ /* 0x000fe400078e0004 */
[----:B------:R-:W-:Y:S02]  /*13fc0*/  IMAD.MOV.U32 R12, RZ, RZ, 0x5 ;  /* 0x00000005ff0c7424 */ /* 0x000fe400078e00ff */
[----:B------:R-:W-:-:S05]  /*13fd0*/  IMAD.MOV.U32 R11, RZ, RZ, R14 ;  /* 0x000000ffff0b7224 */ /* 0x000fca00078e000e */
[----:B------:R-:W-:-:S05]  /*13fe0*/  @!P2 LEA R14, P1, R20, R11, 0x1 ;  /* 0x0000000b140ea211 */ /* 0x000fca00078208ff */
[----:B------:R-:W-:Y:S02]  /*13ff0*/  @!P2 IMAD.X R11, RZ, RZ, R2, P1 ;  /* 0x000000ffff0ba224 */ /* 0x000fe400008e0602 */
[----:B------:R-:W-:Y:S02]  /*14000*/  @!P2 IMAD.MOV.U32 R2, RZ, RZ, R14 ;  /* 0x000000ffff02a224 */ /* 0x000fe400078e000e */
[----:B------:R-:W-:Y:S01]  /*14010*/  @!P2 IMAD.MOV.U32 R3, RZ, RZ, R11 ;  /* 0x000000ffff03a224 */ /* 0x000fe200078e000b */
[----:B------:R-:W-:-:S04]  /*14020*/  MOV R11, 0x181f ;  /* 0x0000181f000b7802 */ /* 0x000fc80000000f00 */
[----:B------:R-:W-:Y:S01]  /*14030*/  @!PT LDS RZ, [RZ] ;  /* 0x00000000fffff984 */ /* 0x000fe20000000800 */
[----:B------:R-:W-:Y:S01]  /*14040*/  @!PT LDS RZ, [RZ] ;  /* 0x00000000fffff984 */ /* 0x000fe20000000800 */
[----:B------:R-:W-:Y:S01]  /*14050*/  @!PT LDS RZ, [RZ] ;  /* 0x00000000fffff984 */ /* 0x000fe20000000800 */
[----:B------:R0:W-:Y:S03]  /*14060*/  @!P2 LDGSTS.E.BYPASS.LTC128B.128 [R26+0x1a400], desc[UR36][R2.64], !P0 ;  /* 0x1a400000021aafae */ /* 0x0001e6000c101d64 */
[----:B0-----:R-:W-:Y:S05]  /*14070*/  WARPSYNC.COLLECTIVE R15, `(.L_x_14905) ;  /* 0x000000000f087348 */ /* 0x001fea0003c00000 */
[----:B------:R1:W2:Y:S02]  /*14080*/  SHFL.IDX P6, R14, R13, R12, R11 ;  /* 0x0000000c0d0e7389 */ /* 0x0002a400000c000b */
[----:B012---:R-:W-:Y:S01]  /*14090*/  ENDCOLLECTIVE ;  /* 0x000000000000791b */ /* 0x007fe20003800000 */
.L_x_14905:
[----:B------:R-:W-:-:S05]  /*140a0*/  VIADD R2, R17, 0x50 ;  /* 0x0000005011027836 */ /* 0x000fca0000000000 */
[----:B------:R-:W-:Y:S01]  /*140b0*/  ISETP.GE.AND P2, PT, R2, R5, PT ;  /* 0x000000050200720c */ /* 0x000fe20003f46270 */
[----:B------:R-:W-:Y:S02]  /*140c0*/  IMAD.MOV.U32 R13, RZ, RZ, R0 ;  /* 0x000000ffff0d7224 */ /* 0x000fe400078e0000 */
[----:B------:R-:W-:-:S10]  /*140d0*/  IMAD.MOV.U32 R7, RZ, RZ, R14 ;  /* 0x000000ffff077224 */ /* 0x000fd400078e000e */
[----:B------:R-:W-:Y:S05]  /*140e0*/  WARPSYNC.COLLECTIVE R15, `(.L_x_14906) ;  /* 0x000000000f087348 */ /* 0x000fea0003c00000 */
[----:B------:R0:W1:Y:S02]  /*140f0*/  SHFL.IDX P6, R14, R13, R12, R11 ;  /* 0x0000000c0d0e7389 */ /* 0x00006400000c000b */
[----:B01----:R-:W-:Y:S01]  /*14100*/  ENDCOLLECTIVE ;  /* 0x000000000000791b */ /* 0x003fe20003800000 */
.L_x_14906:
        /* <DEDUP_REMOVED lines=8> */
.L_x_14907:
        /* <DEDUP_REMOVED lines=10> */
[----:B------:R-:W-:Y:S01]  /*14230*/  ISETP.GE.AND P2, PT, R8, R5, PT ;  /* 0x000000050800720c */ /* 0x000fe20003f46270 */
[----:B0-----:R-:W-:-:S12]  /*14240*/  IMAD.MOV.U32 R2, RZ, RZ, R14 ;  /* 0x000000ffff027224 */ /* 0x001fd800078e000e */
[----:B------:R-:W-:Y:S05]  /*14250*/  WARPSYNC.COLLECTIVE R15, `(.L_x_14908) ;  /* 0x000000000f087348 */ /* 0x000fea0003c00000 */
[----:B------:R0:W1:Y:S02]  /*14260*/  SHFL.IDX P6, R14, R13, R12, R11 ;  /* 0x0000000c0d0e7389 */ /* 0x00006400000c000b */
[----:B01----:R-:W-:Y:S01]  /*14270*/  ENDCOLLECTIVE ;  /* 0x000000000000791b */ /* 0x003fe20003800000 */
.L_x_14908:
[----:B------:R-:W-:Y:S01]  /*14280*/  @P2 LOP3.LUT R23, R23, 0x40, RZ, 0xfc, !PT ;  /* 0x0000004017172812 */ /* 0x000fe200078efcff */
[----:B------:R-:W-:Y:S02]  /*14290*/  IMAD.MOV.U32 R13, RZ, RZ, R4 ;  /* 0x000000ffff0d7224 */ /* 0x000fe400078e0004 */
[----:B------:R-:W-:Y:S02]  /*142a0*/  IMAD.MOV.U32 R12, RZ, RZ, 0x7 ;  /* 0x00000007ff0c7424 */ /* 0x000fe400078e00ff */
[----:B------:R-:W-:-:S07]  /*142b0*/  IMAD.MOV.U32 R6, RZ, RZ, R14 ;  /* 0x000000ffff067224 */ /* 0x000fce00078e000e */
[----:B------:R-:W-:Y:S05]  /*142c0*/  WARPSYNC.COLLECTIVE R15, `(.L_x_14909) ;  /* 0x000000000f087348 */ /* 0x000fea0003c00000 */
[----:B------:R0:W1:Y:S02]  /*142d0*/  SHFL.IDX P6, R14, R13, R12, R11 ;  /* 0x0000000c0d0e7389 */ /* 0x00006400000c000b */
[----:B01----:R-:W-:Y:S01]  /*142e0*/  ENDCOLLECTIVE ;  /* 0x000000000000791b */ /* 0x003fe20003800000 */
.L_x_14909:
[----:B------:R-:W-:-:S04]  /*142f0*/  @!P2 LEA R6, P1, R20, R6, 0x1 ;  /* 0x000000061406a211 */ /* 0x000fc800078208ff */
[----:B------:R-:W-:Y:S01]  /*14300*/  @!P2 IADD3.X R9, RZ, R2, RZ, P1, !PT ;  /* 0x00000002ff09a210 */ /* 0x000fe20000ffe4ff */
[----:B------:R-:W-:-:S04]  /*14310*/  @!P2 IMAD.MOV.U32 R2, RZ, RZ, R6 ;  /* 0x000000ffff02a224 */ /* 0x000fc800078e0006 */
        /* <DEDUP_REMOVED lines=10> */
.L_x_14910:
[----:B------:R-:W-:Y:S01]  /*143c0*/  IMAD.MOV.U32 R0, RZ, RZ, R14 ;  /* 0x000000ffff007224 */ /* 0x000fe200078e000e */
[----:B------:R-:W-:Y:S06]  /*143d0*/  BRA `(.L_x_14911) ;  /* 0xffffffb000cc7947 */ /* 0x000fec000383ffff */
.L_x_14819:
        /* <DEDUP_REMOVED lines=8> */
.L_x_14913:
[----:B------:R-:W-:Y:S05]  /*14460*/  BSYNC B0 ;  /* 0x0000000000007941 */ /* 0x000fea0003800000 */
.L_x_14912:
[----:B------:R-:W-:Y:S01]  /*14470*/  MOV R13, R0 ;  /* 0x00000000000d7202 */ /* 0x000fe20000000f00 */
[----:B------:R-:W-:Y:S01]  /*14480*/  IMAD.MOV.U32 R12, RZ, RZ, RZ ;  /* 0x000000ffff0c7224 */ /* 0x000fe200078e00ff */
[----:B------:R-:W-:Y:S01]  /*14490*/  LOP3.LUT P5, RZ, R23, 0x2000, RZ, 0xc0, !PT ;  /* 0x0000200017ff7812 */ /* 0x000fe200078ac0ff */
[----:B------:R-:W-:Y:S02]  /*144a0*/  IMAD.MOV.U32 R11, RZ, RZ, 0x181f ;  /* 0x0000181fff0b7424 */ /* 0x000fe400078e00ff */
[----:B------:R-:W-:Y:S02]  /*144b0*/  IMAD.MOV.U32 R15, RZ, RZ, -0x1 ;  /* 0xffffffffff0f7424 */ /* 0x000fe400078e00ff */
[----:B------:R-:W-:-:S08]  /*144c0*/  IMAD.MOV.U32 R2, RZ, RZ, R14 ;  /* 0x000000ffff027224 */ /* 0x000fd000078e000e */
[----:B------:R-:W-:Y:S05]  /*144d0*/  WARPSYNC.COLLECTIVE R15, `(.L_x_14914) ;  /* 0x000000000f087348 */ /* 0x000fea0003c00000 */
[----:B------:R0:W1:Y:S02]  /*144e0*/  SHFL.IDX P6, R14, R13, R12, R11 ;  /* 0x0000000c0d0e7389 */ /* 0x00006400000c000b */
[----:B01----:R-:W-:Y:S01]  /*144f0*/  ENDCOLLECTIVE ;  /* 0x000000000000791b */ /* 0x003fe20003800000 */
.L_x_14914:
[----:B------:R-:W-:Y:S02]  /*14500*/  IMAD.MOV.U32 R13, RZ, RZ, R4 ;  /* 0x000000ffff0d7224 */ /* 0x000fe400078e0004 */
[----:B------:R-:W-:Y:S01]  /*14510*/  IMAD.MOV.U32 R12, RZ, RZ, 0x1 ;  /* 0x00000001ff0c7424 */ /* 0x000fe200078e00ff */
[----:B------:R-:W-:-:S13]  /*14520*/  @!P5 LEA R5, P0, R8, R14, 0x1 ;  /* 0x0000000e0805d211 */ /* 0x000fda00078008ff */
[----:B------:R-:W-:Y:S05]  /*14530*/  WARPSYNC.COLLECTIVE R15, `(.L_x_14915) ;  /* 0x000000000f087348 */ /* 0x000fea0003c00000 */
[----:B------:R0:W1:Y:S02]  /*14540*/  SHFL.IDX P6, R14, R13, R12, R11 ;  /* 0x0000000c0d0e7389 */ /* 0x00006400000c000b */
[----:B01----:R-:W-:Y:S01]  /*14550*/  ENDCOLLECTIVE ;  /* 0x000000000000791b */ /* 0x003fe20003800000 */
.L_x_14915:
[----:B------:R-:W-:Y:S02]  /*14560*/  @!P5 IMAD.X R3, RZ, RZ, R2, P0 ;  /* 0x000000ffff03d224 */ /* 0x000fe400000e0602 */
        /* <DEDUP_REMOVED lines=14> */
.L_x_14916:
[----:B------:R-:W-:Y:S01]  /*14650*/  MOV R13, R4 ;  /* 0x00000004000d7202 */ /* 0x000fe20000000f00 */
        /* <DEDUP_REMOVED lines=16> */
.L_x_14917:
[----:B------:R-:W-:Y:S02]  /*14760*/  IMAD.MOV.U32 R13, RZ, RZ, R0 ;  /* 0x000000ffff0d7224 */ /* 0x000fe400078e0000 */
[----:B------:R-:W-:-:S07]  /*14770*/  IMAD.MOV.U32 R5, RZ, RZ, R14 ;  /* 0x000000ffff057224 */ /* 0x000fce00078e000e */
[----:B------:R-:W-:Y:S05]  /*14780*/  WARPSYNC.COLLECTIVE R15, `(.L_x_14918) ;  /* 0x000000000f087348 */ /* 0x000fea0003c00000 */
[----:B------:R0:W1:Y:S02]  /*14790*/  SHFL.IDX P6, R14, R13, R12, R11 ;  /* 0x0000000c0d0e7389 */ /* 0x00006400000c000b */
[----:B01----:R-:W-:Y:S01]  /*147a0*/  ENDCOLLECTIVE ;  /* 0x000000000000791b */ /* 0x003fe20003800000 */
.L_x_14918:
[----:B------:R-:W-:Y:S02]  /*147b0*/  IMAD.MOV.U32 R13, RZ, RZ, R4 ;  /* 0x000000ffff0d7224 */ /* 0x000fe400078e0004 */
[----:B------:R-:W-:Y:S01]  /*147c0*/  IMAD.MOV.U32 R12, RZ, RZ, 0x3 ;  /* 0x00000003ff0c7424 */ /* 0x000fe200078e00ff */
[----:B------:R-:W-:-:S13]  /*147d0*/  @!P5 LEA R6, P0, R8, R14, 0x1 ;  /* 0x0000000e0806d211 */ /* 0x000fda00078008ff */
[----:B------:R-:W-:Y:S05]  /*147e0*/  WARPSYNC.COLLECTIVE R15, `(.L_x_14919) ;  /* 0x000000000f087348 */ /* 0x000fea0003c00000 */
[----:B------:R0:W1:Y:S02]  /*147f0*/  SHFL.IDX P6, R14, R13, R12, R11 ;  /* 0x0000000c0d0e7389 */ /* 0x00006400000c000b */
[----:B01----:R-:W-:Y:S01]  /*14800*/  ENDCOLLECTIVE ;  /* 0x000000000000791b */ /* 0x003fe20003800000 */
.L_x_14919:
[----:B------:R-:W-:Y:S02]  /*14810*/  @!P5 IMAD.X R7, RZ, RZ, R5, P0 ;  /* 0x000000ffff07d224 */ /* 0x000fe400000e0605 */
[----:B------:R-:W-:Y:S02]  /*14820*/  @!P5 IMAD.MOV.U32 R2, RZ, RZ, R6 ;  /* 0x000000ffff02d224 */ /* 0x000fe400078e0006 */
        /* <DEDUP_REMOVED lines=14> */
.L_x_14920:
[----:B------:R-:W-:Y:S02]  /*14910*/  IMAD.MOV.U32 R13, RZ, RZ, R4 ;  /* 0x000000ffff0d7224 */ /* 0x000fe400078e0004 */
[----:B------:R-:W-:Y:S01]  /*14920*/  IMAD.MOV.U32 R12, RZ, RZ, 0x4 ;  /* 0x00000004ff0c7424 */ /* 0x000fe200078e00ff */
[----:B------:R-:W-:-:S13]  /*14930*/  LOP3.LUT P6, RZ, R23, 0x200, RZ, 0xc0, !PT ;  /* 0x0000020017ff7812 */ /* 0x000fda00078cc0ff */
[----:B------:R-:W-:-:S05]  /*14940*/  @!P6 LEA R6, P0, R8, R14, 0x1 ;  /* 0x0000000e0806e211 */ /* 0x000fca00078008ff */
[----:B------:R-:W-:Y:S02]  /*14950*/  @!P6 IMAD.X R7, RZ, RZ, R5, P0 ;  /* 0x000000ffff07e224 */ /* 0x000fe400000e0605 */
[----:B------:R-:W-:-:S03]  /*14960*/  @!P6 IMAD.MOV.U32 R2, RZ, RZ, R6 ;  /* 0x000000ffff02e224 */ /* 0x000fc600078e0006 */
[----:B------:R-:W-:-:S05]  /*14970*/  @!P6 MOV R3, R7 ;  /* 0x000000070003e202 */ /* 0x000fca0000000f00 */
        /* <DEDUP_REMOVED lines=10> */
.L_x_14921:
[----:B------:R-:W-:Y:S02]  /*14a20*/  IMAD.MOV.U32 R13, RZ, RZ, R0 ;  /* 0x000000ffff0d7224 */ /* 0x000fe400078e0000 */
[----:B------:R-:W-:-:S07]  /*14a30*/  IMAD.MOV.U32 R5, RZ, RZ, R14 ;  /* 0x000000ffff057224 */ /* 0x000fce00078e000e */
[----:B------:R-:W-:Y:S05]  /*14a40*/  WARPSYNC.COLLECTIVE R15, `(.L_x_14922) ;  /* 0x000000000f087348 */ /* 0x000fea0003c00000 */
[----:B------:R0:W1:Y:S02]  /*14a50*/  SHFL.IDX P6, R14, R13, R12, R11 ;  /* 0x0000000c0d0e7389 */ /* 0x00006400000c000b */
[----:B01----:R-:W-:Y:S01]  /*14a60*/  ENDCOLLECTIVE ;  /* 0x000000000000791b */ /* 0x003fe20003800000 */
.L_x_14922:
[----:B------:R-:W-:Y:S02]  /*14a70*/  IMAD.MOV.U32 R13, RZ, RZ, R4 ;  /* 0x000000ffff0d7224 */ /* 0x000fe400078e0004 */
[----:B------:R-:W-:Y:S01]  /*14a80*/  IMAD.MOV.U32 R12, RZ, RZ, 0x5 ;  /* 0x00000005ff0c7424 */ /* 0x000fe200078e00ff */
[----:B------:R-:W-:-:S13]  /*14a90*/  @!P5 LEA R6, P0, R8, R14, 0x1 ;  /* 0x0000000e0806d211 */ /* 0x000fda00078008ff */
[----:B------:R-:W-:Y:S05]  /*14aa0*/  WARPSYNC.COLLECTIVE R15, `(.L_x_14923) ;  /* 0x000000000f087348 */ /* 0x000fea0003c00000 */
[----:B------:R0:W1:Y:S02]  /*14ab0*/  SHFL.IDX P6, R14, R13, R12, R11 ;  /* 0x0000000c0d0e7389 */ /* 0x00006400000c000b */
[----:B01----:R-:W-:Y:S01]  /*14ac0*/  ENDCOLLECTIVE ;  /* 0x000000000000791b */ /* 0x003fe20003800000 */
.L_x_14923:
        /* <DEDUP_REMOVED lines=16> */
.L_x_14924:
[----:B------:R-:W-:Y:S02]  /*14bd0*/  IMAD.MOV.U32 R13, RZ, RZ, R4 ;  /* 0x000000ffff0d7224 */ /* 0x000fe400078e0004 */
[----:B------:R-:W-:Y:S01]  /*14be0*/  IMAD.MOV.U32 R12, RZ, RZ, 0x6 ;  /* 0x00000006ff0c7424 */ /* 0x000fe200078e00ff */
[----:B------:R-:W-:-:S13]  /*14bf0*/  LOP3.LUT P6, RZ, R23, 0x80, RZ, 0xc0, !PT ;  /* 0x0000008017ff7812 */ /* 0x000fda00078cc0ff */
[----:B------:R-:W-:-:S04]  /*14c00*/  @!P6 LEA R6, P0, R8, R14, 0x1 ;  /* 0x0000000e0806e211 */ /* 0x000fc800078008ff */
[----:B------:R-:W-:Y:S01]  /*14c10*/  @!P6 MOV R2, R6 ;  /* 0x000000060002e202 */ /* 0x000fe20000000f00 */
[----:B------:R-:W-:-:S04]  /*14c20*/  @!P6 IMAD.X R7, RZ, RZ, R5, P0 ;  /* 0x000000ffff07e224 */ /* 0x000fc800000e0605 */
        /* <DEDUP_REMOVED lines=11> */
.L_x_14925:
[----:B------:R-:W-:Y:S02]  /*14ce0*/  IMAD.MOV.U32 R13, RZ, RZ, R0 ;  /* 0x000000ffff0d7224 */ /* 0x000fe400078e0000 */
[----:B------:R-:W-:-:S07]  /*14cf0*/  IMAD.MOV.U32 R5, RZ, RZ, R14 ;  /* 0x000000ffff057224 */ /* 0x000fce00078e000e */
[----:B------:R-:W-:Y:S05]  /*14d00*/  WARPSYNC.COLLECTIVE R15, `(.L_x_14926) ;  /* 0x000000000f087348 */ /* 0x000fea0003c00000 */
[----:B------:R0:W1:Y:S02]  /*14d10*/  SHFL.IDX P6, R14, R13, R12, R11 ;  /* 0x0000000c0d0e7389 */ /* 0x00006400000c000b */
[----:B01----:R-:W-:Y:S01]  /*14d20*/  ENDCOLLECTIVE ;  /* 0x000000000000791b */ /* 0x003fe20003800000 */
.L_x_14926:
[----:B------:R-:W-:Y:S02]  /*14d30*/  IMAD.MOV.U32 R13, RZ, RZ, R4 ;  /* 0x000000ffff0d7224 */ /* 0x000fe400078e0004 */
[----:B------:R-:W-:Y:S01]  /*14d40*/  IMAD.MOV.U32 R12, RZ, RZ, 0x7 ;  /* 0x00000007ff0c7424 */ /* 0x000fe200078e00ff */
[----:B------:R-:W-:-:S13]  /*14d50*/  @!P5 LEA R6, P0, R8, R14, 0x1 ;  /* 0x0000000e0806d211 */ /* 0x000fda00078008ff */
[----:B------:R-:W-:Y:S05]  /*14d60*/  WARPSYNC.COLLECTIVE R15, `(.L_x_14927) ;  /* 0x000000000f087348 */ /* 0x000fea0003c00000 */
[----:B------:R0:W1:Y:S02]  /*14d70*/  SHFL.IDX P6, R14, R13, R12, R11 ;  /* 0x0000000c0d0e7389 */ /* 0x00006400000c000b */
[----:B01----:R-:W-:Y:S01]  /*14d80*/  ENDCOLLECTIVE ;  /* 0x000000000000791b */ /* 0x003fe20003800000 */
.L_x_14927:
        /* <DEDUP_REMOVED lines=15> */
.L_x_14928:
[----:B------:R-:W-:Y:S05]  /*14e80*/  BRA `(.L_x_14929) ;  /* 0xffffffb400087947 */ /* 0x000fea000383ffff */
.L_x_14824:
[----:B0-----:R0:W2:Y:S02]  /*14e90*/  SYNCS.PHASECHK.TRANS64.TRYWAIT P0, [R22+URZ+0x32420], R3 ;  /* 0x03242003160075a7 */ /* 0x0010a4000800017f */
[----:B--2---:R-:W-:Y:S05]  /*14ea0*/  @!P0 NANOSLEEP.SYNCS 0x989680 ;  /* 0x009896800000895d */ /* 0x004fea0003900000 */
[----:B------:R-:W2:Y:S02]  /*14eb0*/  @!P0 SYNCS.PHASECHK.TRANS64 P0, [R22+URZ+0x32420], R3 ;  /* 0x03242003160085a7 */ /* 0x000ea4000800007f */
[----:B--2---:R-:W-:Y:S05]  /*14ec0*/  @!P0 BRA `(.L_x_14824) ;  /* 0xfffffffc00f08947 */ /* 0x004fea000383ffff */
[----:B------:R-:W-:Y:S05]  /*14ed0*/  BRA `(.L_x_14930) ;  /* 0xffffffb400787947 */ /* 0x000fea000383ffff */
.L_x_14827:
[----:B--2---:R2:W3:Y:S02]  /*14ee0*/  SYNCS.PHASECHK.TRANS64.TRYWAIT P0, [R25+URZ+0x32460], R0 ;  /* 0x03246000190075a7 */ /* 0x0044e4000800017f */
[----:B---3--:R-:W-:Y:S05]  /*14ef0*/  @!P0 NANOSLEEP.SYNCS 0x989680 ;  /* 0x009896800000895d */ /* 0x008fea0003900000 */
[----:B------:R-:W3:Y:S02]  /*14f00*/  @!P0 SYNCS.PHASECHK.TRANS64 P0, [R25+URZ+0x32460], R0 ;  /* 0x03246000190085a7 */ /* 0x000ee4000800007f */
[----:B---3--:R-:W-:Y:S05]  /*14f10*/  @!P0 BRA `(.L_x_14827) ;  /* 0xfffffffc00f08947 */ /* 0x008fea000383ffff */
[----:B------:R-:W-:Y:S05]  /*14f20*/  BRA `(.L_x_14931) ;  /* 0xffffffb400847947 */ /* 0x000fea000383ffff */
.L_x_14828:
        /* <DEDUP_REMOVED lines=8> */
.L_x_14933:
[----:B------:R-:W-:Y:S05]  /*14fb0*/  BSYNC B0 ;  /* 0x0000000000007941 */ /* 0x000fea0003800000 */
.L_x_14932:
        /* <DEDUP_REMOVED lines=13> */
.L_x_14934:
[----:B------:R-:W-:Y:S01]  /*15090*/  MOV R13, R6 ;  /* 0x00000006000d7202 */ /* 0x000fe20000000f00 */
        /* <DEDUP_REMOVED lines=8> */
.L_x_14935:
        /* <DEDUP_REMOVED lines=17> */
.L_x_14936:
[----:B------:R-:W-:Y:S02]  /*15230*/  IMAD.MOV.U32 R13, RZ, RZ, R6 ;  /* 0x000000ffff0d7224 */ /* 0x000fe400078e0006 */
[----:B------:R-:W-:Y:S01]  /*15240*/  IMAD.MOV.U32 R12, RZ, RZ, 0x2 ;  /* 0x00000002ff0c7424 */ /* 0x000fe200078e00ff */
[----:B------:R-:W-:-:S13]  /*15250*/  IADD3 R2, P3, R14, R0, RZ ;  /* 0x000000000e027210 */ /* 0x000fda0007f7e0ff */
[----:B------:R-:W-:Y:S05]  /*15260*/  WARPSYNC.COLLECTIVE R15, `(.L_x_14937) ;  /* 0x000000000f087348 */ /* 0x000fea0003c00000 */
[----:B------:R0:W1:Y:S02]  /*15270*/  SHFL.IDX P6, R14, R13, R12, R11 ;  /* 0x0000000c0d0e7389 */ /* 0x00006400000c000b */
[----:B01----:R-:W-:Y:S01]  /*15280*/  ENDCOLLECTIVE ;  /* 0x000000000000791b */ /* 0x003fe20003800000 */
.L_x_14937:
        /* <DEDUP_REMOVED lines=17> */
.L_x_14938:
[----:B------:R-:W-:Y:S02]  /*153a0*/  IMAD.MOV.U32 R13, RZ, RZ, R6 ;  /* 0x000000ffff0d7224 */ /* 0x000fe400078e0006 */
[----:B------:R-:W-:Y:S01]  /*153b0*/  IMAD.MOV.U32 R12, RZ, RZ, 0x3 ;  /* 0x00000003ff0c7424 */ /* 0x000fe200078e00ff */
[----:B------:R-:W-:-:S13]  /*153c0*/  IADD3 R2, P3, R14, R0, RZ ;  /* 0x000000000e027210 */ /* 0x000fda0007f7e0ff */
[----:B------:R-:W-:Y:S05]  /*153d0*/  WARPSYNC.COLLECTIVE R15, `(.L_x_14939) ;  /* 0x000000000f087348 */ /* 0x000fea0003c00000 */
[----:B------:R0:W1:Y:S02]  /*153e0*/  SHFL.IDX P6, R14, R13, R12, R11 ;  /* 0x0000000c0d0e7389 */ /* 0x00006400000c000b */
[----:B01----:R-:W-:Y:S01]  /*153f0*/  ENDCOLLECTIVE ;  /* 0x000000000000791b */ /* 0x003fe20003800000 */
.L_x_14939:
        /* <DEDUP_REMOVED lines=17> */
.L_x_14940:
[----:B------:R-:W-:Y:S02]  /*15510*/  IMAD.MOV.U32 R13, RZ, RZ, R6 ;  /* 0x000000ffff0d7224 */ /* 0x000fe400078e0006 */
[----:B------:R-:W-:Y:S01]  /*15520*/  IMAD.MOV.U32 R12, RZ, RZ, 0x4 ;  /* 0x00000004ff0c7424 */ /* 0x000fe200078e00ff */
[----:B------:R-:W-:-:S13]  /*15530*/  IADD3 R2, P3, R14, R0, RZ ;  /* 0x000000000e027210 */ /* 0x000fda0007f7e0ff */
[----:B------:R-:W-:Y:S05]  /*15540*/  WARPSYNC.COLLECTIVE R15, `(.L_x_14941) ;  /* 0x000000000f087348 */ /* 0x000fea0003c00000 */
[----:B------:R0:W1:Y:S02]  /*15550*/  SHFL.IDX P6, R14, R13, R12, R11 ;  /* 0x0000000c0d0e7389 */ /* 0x00006400000c000b */
[----:B01----:R-:W-:Y:S01]  /*15560*/  ENDCOLLECTIVE ;  /* 0x000000000000791b */ /* 0x003fe20003800000 */
.L_x_14941:
        /* <DEDUP_REMOVED lines=17> */
.L_x_14942:
[----:B------:R-:W-:Y:S02]  /*15680*/  IMAD.MOV.U32 R13, RZ, RZ, R6 ;  /* 0x000000ffff0d7224 */ /* 0x000fe400078e0006 */
[----:B------:R-:W-:Y:S01]  /*15690*/  IMAD.MOV.U32 R12, RZ, RZ, 0x5 ;  /* 0x00000005ff0c7424 */ /* 0x000fe200078e00ff */
[----:B------:R-:W-:-:S13]  /*156a0*/  IADD3 R2, P3, R14, R0, RZ ;  /* 0x000000000e027210 */ /* 0x000fda0007f7e0ff */
[----:B------:R-:W-:Y:S05]  /*156b0*/  WARPSYNC.COLLECTIVE R15, `(.L_x_14943) ;  /* 0x000000000f087348 */ /* 0x000fea0003c00000 */
[----:B------:R0:W1:Y:S02]  /*156c0*/  SHFL.IDX P6, R14, R13, R12, R11 ;  /* 0x0000000c0d0e7389 */ /* 0x00006400000c000b */
[----:B01----:R-:W-:Y:S01]  /*156d0*/  ENDCOLLECTIVE ;  /* 0x000000000000791b */ /* 0x003fe20003800000 */
.L_x_14943:
        /* <DEDUP_REMOVED lines=12> */
.L_x_14944:
        /* <DEDUP_REMOVED lines=9> */
.L_x_14835:
[----:B0-----:R0:W2:Y:S02]  /*15830*/  SYNCS.PHASECHK.TRANS64.TRYWAIT P0, [R10+URZ+0x32440], R20 ;  /* 0x032440140a0075a7 */ /* 0x0010a4000800017f */
[----:B--2---:R-:W-:Y:S05]  /*15840*/  @!P0 NANOSLEEP.SYNCS 0x989680 ;  /* 0x009896800000895d */ /* 0x004fea0003900000 */
[----:B------:R-:W2:Y:S02]  /*15850*/  @!P0 SYNCS.PHASECHK.TRANS64 P0, [R10+URZ+0x32440], R20 ;  /* 0x032440140a0085a7 */ /* 0x000ea4000800007f */
[----:B--2---:R-:W-:Y:S05]  /*15860*/  @!P0 BRA `(.L_x_14835) ;  /* 0xfffffffc00f08947 */ /* 0x004fea000383ffff */
[----:B------:R-:W-:Y:S05]  /*15870*/  BRA `(.L_x_14946) ;  /* 0xffffffb8000c7947 */ /* 0x000fea000383ffff */
.L_x_14836:
[----:B------:R-:W-:Y:S01]  /*15880*/  BSSY B1, `(.L_x_14947) ;  /* 0x0000008000017945 */ /* 0x000fe20003800000 */
[----:B------:R-:W-:Y:S01]  /*15890*/  IMAD.MOV.U32 R13, RZ, RZ, R8 ;  /* 0x000000ffff0d7224 */ /* 0x000fe200078e0008 */
[----:B------:R-:W-:Y:S01]  /*158a0*/  MOV R11, 0x181f ;  /* 0x0000181f000b7802 */ /* 0x000fe20000000f00 */
[----:B------:R-:W-:Y:S02]  /*158b0*/  IMAD.MOV.U32 R12, RZ, RZ, RZ ;  /* 0x000000ffff0c7224 */ /* 0x000fe400078e00ff */
[----:B------:R-:W-:-:S07]  /*158c0*/  IMAD.MOV.U32 R15, RZ, RZ, -0x1 ;  /* 0xffffffffff0f7424 */ /* 0x000fce00078e00ff */
[----:B01----:R-:W-:Y:S05]  /*158d0*/  WARPSYNC.COLLECTIVE R15, `(.L_x_14948) ;  /* 0x000000000f087348 */ /* 0x003fea0003c00000 */
[----:B------:R2:W3:Y:S02]  /*158e0*/  SHFL.IDX P6, R14, R13, R12, R11 ;  /* 0x0000000c0d0e7389 */ /* 0x0004e400000c000b */
[----:B0123--:R-:W-:Y:S01]  /*158f0*/  ENDCOLLECTIVE ;  /* 0x000000000000791b */ /* 0x00ffe20003800000 */
.L_x_14948:
[----:B------:R-:W-:Y:S05]  /*15900*/  BSYNC B1 ;  /* 0x0000000000017941 */ /* 0x000fea0003800000 */
.L_x_14947:
        /* <DEDUP_REMOVED lines=9> */
.L_x_14949:
[----:B------:R-:W-:Y:S02]  /*159a0*/  IMAD.MOV.U32 R13, RZ, RZ, R8 ;  /* 0x000000ffff0d7224 */ /* 0x000fe400078e0008 */
[----:B------:R-:W-:Y:S02]  /*159b0*/  IMAD.MOV.U32 R12, RZ, RZ, 0x1 ;  /* 0x00000001ff0c7424 */ /* 0x000fe400078e00ff */
[----:B------:R-:W-:-:S07]  /*159c0*/  IMAD.MOV.U32 R2, RZ, RZ, R14 ;  /* 0x000000ffff027224 */ /* 0x000fce00078e000e */
[----:B------:R-:W-:Y:S05]  /*159d0*/  WARPSYNC.COLLECTIVE R15, `(.L_x_14950) ;  /* 0x000000000f087348 */ /* 0x000fea0003c00000 */
[----:B------:R0:W1:Y:S02]  /*159e0*/  SHFL.IDX P6, R14, R13, R12, R11 ;  /* 0x0000000c0d0e7389 */ /* 0x00006400000c000b */
[----:B01----:R-:W-:Y:S01]  /*159f0*/  ENDCOLLECTIVE ;  /* 0x000000000000791b */ /* 0x003fe20003800000 */
.L_x_14950:
        /* <DEDUP_REMOVED lines=11> */
.L_x_14951:
[----:B------:R-:W-:Y:S02]  /*15ab0*/  IMAD.MOV.U32 R13, RZ, RZ, R8 ;  /* 0x000000ffff0d7224 */ /* 0x000fe400078e0008 */
[----:B------:R-:W-:Y:S02]  /*15ac0*/  IMAD.MOV.U32 R12, RZ, RZ, 0x2 ;  /* 0x00000002ff0c7424 */ /* 0x000fe400078e00ff */
[----:B------:R-:W-:-:S07]  /*15ad0*/  IMAD.MOV.U32 R2, RZ, RZ, R14 ;  /* 0x000000ffff027224 */ /* 0x000fce00078e000e */
[----:B------:R-:W-:Y:S05]  /*15ae0*/  WARPSYNC.COLLECTIVE R15, `(.L_x_14952) ;  /* 0x000000000f087348 */ /* 0x000fea0003c00000 */
[----:B------:R0:W1:Y:S02]  /*15af0*/  SHFL.IDX P6, R14, R13, R12, R11 ;  /* 0x0000000c0d0e7389 */ /* 0x00006400000c000b */
[----:B01----:R-:W-:Y:S01]  /*15b00*/  ENDCOLLECTIVE ;  /* 0x000000000000791b */ /* 0x003fe20003800000 */
.L_x_14952:
        /* <DEDUP_REMOVED lines=11> */
.L_x_14953:
[----:B------:R-:W-:Y:S02]  /*15bc0*/  IMAD.MOV.U32 R13, RZ, RZ, R8 ;  /* 0x000000ffff0d7224 */ /* 0x000fe400078e0008 */
[----:B------:R-:W-:Y:S02]  /*15bd0*/  IMAD.MOV.U32 R12, RZ, RZ, 0x3 ;  /* 0x00000003ff0c7424 */ /* 0x000fe400078e00ff */
[----:B------:R-:W-:-:S07]  /*15be0*/  IMAD.MOV.U32 R2, RZ, RZ, R14 ;  /* 0x000000ffff027224 */ /* 0x000fce00078e000e */
[----:B------:R-:W-:Y:S05]  /*15bf0*/  WARPSYNC.COLLECTIVE R15, `(.L_x_14954) ;  /* 0x000000000f087348 */ /* 0x000fea0003c00000 */
[----:B------:R0:W1:Y:S02]  /*15c00*/  SHFL.IDX P6, R14, R13, R12, R11 ;  /* 0x0000000c0d0e7389 */ /* 0x00006400000c000b */
[----:B01----:R-:W-:Y:S01]  /*15c10*/  ENDCOLLECTIVE ;  /* 0x000000000000791b */ /* 0x003fe20003800000 */
.L_x_14954:
        /* <DEDUP_REMOVED lines=11> */
.L_x_14955:
[----:B------:R-:W-:Y:S02]  /*15cd0*/  IMAD.MOV.U32 R13, RZ, RZ, R8 ;  /* 0x000000ffff0d7224 */ /* 0x000fe400078e0008 */
[----:B------:R-:W-:Y:S01]  /*15ce0*/  IMAD.MOV.U32 R12, RZ, RZ, 0x4 ;  /* 0x00000004ff0c7424 */ /* 0x000fe200078e00ff */
[----:B------:R-:W-:-:S07]  /*15cf0*/  MOV R2, R14 ;  /* 0x0000000e00027202 */ /* 0x000fce0000000f00 */
[----:B------:R-:W-:Y:S05]  /*15d00*/  WARPSYNC.COLLECTIVE R15, `(.L_x_14956) ;  /* 0x000000000f087348 */ /* 0x000fea0003c00000 */
[----:B------:R0:W1:Y:S02]  /*15d10*/  SHFL.IDX P6, R14, R13, R12, R11 ;  /* 0x0000000c0d0e7389 */ /* 0x00006400000c000b */
[----:B01----:R-:W-:Y:S01]  /*15d20*/  ENDCOLLECTIVE ;  /* 0x000000000000791b */ /* 0x003fe20003800000 */
.L_x_14956:
        /* <DEDUP_REMOVED lines=11> */
.L_x_14957:
[----:B------:R-:W-:Y:S02]  /*15de0*/  IMAD.MOV.U32 R13, RZ, RZ, R8 ;  /* 0x000000ffff0d7224 */ /* 0x000fe400078e0008 */
[----:B------:R-:W-:Y:S02]  /*15df0*/  IMAD.MOV.U32 R12, RZ, RZ, 0x5 ;  /* 0x00000005ff0c7424 */ /* 0x000fe400078e00ff */
[----:B------:R-:W-:-:S07]  /*15e00*/  IMAD.MOV.U32 R2, RZ, RZ, R14 ;  /* 0x000000ffff027224 */ /* 0x000fce00078e000e */
[----:B------:R-:W-:Y:S05]  /*15e10*/  WARPSYNC.COLLECTIVE R15, `(.L_x_14958) ;  /* 0x000000000f087348 */ /* 0x000fea0003c00000 */
[----:B------:R0:W1:Y:S02]  /*15e20*/  SHFL.IDX P6, R14, R13, R12, R11 ;  /* 0x0000000c0d0e7389 */ /* 0x00006400000c000b */
[----:B01----:R-:W-:Y:S01]  /*15e30*/  ENDCOLLECTIVE ;  /* 0x000000000000791b */ /* 0x003fe20003800000 */
.L_x_14958:
        /* <DEDUP_REMOVED lines=11> */
.L_x_14959:
[----:B------:R-:W-:Y:S05]  /*15ef0*/  BRA `(.L_x_14960) ;  /* 0xffffffb4003c7947 */ /* 0x000fea000383ffff */
.L_x_14841:
[----:B----4-:R4:W0:Y:S02]  /*15f00*/  SYNCS.PHASECHK.TRANS64.TRYWAIT P0, [R10+URZ+0x32460], R20 ;  /* 0x032460140a0075a7 */ /* 0x010824000800017f */
[----:B0-----:R-:W-:Y:S05]  /*15f10*/  @!P0 NANOSLEEP.SYNCS 0x989680 ;  /* 0x009896800000895d */ /* 0x001fea0003900000 */
[----:B------:R-:W0:Y:S02]  /*15f20*/  @!P0 SYNCS.PHASECHK.TRANS64 P0, [R10+URZ+0x32460], R20 ;  /* 0x032460140a0085a7 */ /* 0x000e24000800007f */
[----:B0-----:R-:W-:Y:S05]  /*15f30*/  @!P0 BRA `(.L_x_14841) ;  /* 0xfffffffc00f08947 */ /* 0x001fea000383ffff */
[----:B------:R-:W-:Y:S05]  /*15f40*/  BRA `(.L_x_14961) ;  /* 0xffffffb400887947 */ /* 0x000fea000383ffff */
.L_x_14842:
[----:B------:R-:W-:Y:S01]  /*15f50*/  BSSY B1, `(.L_x_14962) ;  /* 0x0000008000017945 */ /* 0x000fe20003800000 */
[----:B------:R-:W-:Y:S01]  /*15f60*/  IMAD.MOV.U32 R13, RZ, RZ, R25 ;  /* 0x000000ffff0d7224 */ /* 0x000fe200078e0019 */
[----:B------:R-:W-:Y:S01]  /*15f70*/  MOV R12, RZ ;  /* 0x000000ff000c7202 */ /* 0x000fe20000000f00 */
[----:B------:R-:W-:Y:S02]  /*15f80*/  IMAD.MOV.U32 R11, RZ, RZ, 0x181f ;  /* 0x0000181fff0b7424 */ /* 0x000fe400078e00ff */
[----:B------:R-:W-:-:S07]  /*15f90*/  IMAD.MOV.U32 R15, RZ, RZ, -0x1 ;  /* 0xffffffffff0f7424 */ /* 0x000fce00078e00ff */
[----:B---3--:R-:W-:Y:S05]  /*15fa0*/  WARPSYNC.COLLECTIVE R15, `(.L_x_14963) ;  /* 0x000000000f087348 */ /* 0x008fea0003c00000 */
[----:B------:R0:W1:Y:S02]  /*15fb0*/  SHFL.IDX P6, R14, R13, R12, R11 ;  /* 0x0000000c0d0e7389 */ /* 0x00006400000c000b */
[----:B01-3--:R-:W-:Y:S01]  /*15fc0*/  ENDCOLLECTIVE ;  /* 0x000000000000791b */ /* 0x00bfe20003800000 */
.L_x_14963:
[----:B------:R-:W-:Y:S05]  /*15fd0*/  BSYNC B1 ;  /* 0x0000000000017941 */ /* 0x000fea0003800000 */
.L_x_14962:
        /* <DEDUP_REMOVED lines=9> */
.L_x_14964:
[----:B------:R-:W-:Y:S02]  /*16070*/  IMAD.MOV.U32 R13, RZ, RZ, R25 ;  /* 0x000000ffff0d7224 */ /* 0x000fe400078e0019 */
[----:B------:R-:W-:Y:S01]  /*16080*/  IMAD.MOV.U32 R12, RZ, RZ, 0x1 ;  /* 0x00000001ff0c7424 */ /* 0x000fe200078e00ff */
[----:B------:R-:W-:-:S13]  /*16090*/  IADD3 R2, P0, R14, R0, RZ ;  /* 0x000000000e027210 */ /* 0x000fda0007f1e0ff */
[----:B------:R-:W-:Y:S05]  /*160a0*/  WARPSYNC.COLLECTIVE R15, `(.L_x_14965) ;  /* 0x000000000f087348 */ /* 0x000fea0003c00000 */
[----:B------:R0:W1:Y:S02]  /*160b0*/  SHFL.IDX P6, R14, R13, R12, R11 ;  /* 0x0000000c0d0e7389 */ /* 0x00006400000c000b */
[----:B01----:R-:W-:Y:S01]  /*160c0*/  ENDCOLLECTIVE ;  /* 0x000000000000791b */ /* 0x003fe20003800000 */
.L_x_14965:
        /* <DEDUP_REMOVED lines=13> */
.L_x_14966:
[----:B------:R-:W-:Y:S02]  /*161a0*/  IMAD.MOV.U32 R13, RZ, RZ, R25 ;  /* 0x000000ffff0d7224 */ /* 0x000fe400078e0019 */
[----:B------:R-:W-:Y:S01]  /*161b0*/  IMAD.MOV.U32 R12, RZ, RZ, 0x2 ;  /* 0x00000002ff0c7424 */ /* 0x000fe200078e00ff */
[----:B------:R-:W-:-:S13]  /*161c0*/  IADD3 R2, P0, R14, R0, RZ ;  /* 0x000000000e027210 */ /* 0x000fda0007f1e0ff */
[----:B------:R-:W-:Y:S05]  /*161d0*/  WARPSYNC.COLLECTIVE R15, `(.L_x_14967) ;  /* 0x000000000f087348 */ /* 0x000fea0003c00000 */
[----:B------:R0:W1:Y:S02]  /*161e0*/  SHFL.IDX P6, R14, R13, R12, R11 ;  /* 0x0000000c0d0e7389 */ /* 0x00006400000c000b */
[----:B01----:R-:W-:Y:S01]  /*161f0*/  ENDCOLLECTIVE ;  /* 0x000000000000791b */ /* 0x003fe20003800000 */
.L_x_14967:
        /* <DEDUP_REMOVED lines=13> */
.L_x_14968:
[----:B------:R-:W-:Y:S02]  /*162d0*/  IMAD.MOV.U32 R13, RZ, RZ, R25 ;  /* 0x000000ffff0d7224 */ /* 0x000fe400078e0019 */
[----:B------:R-:W-:Y:S02]  /*162e0*/  IMAD.MOV.U32 R12, RZ, RZ, 0x3 ;  /* 0x00000003ff0c7424 */ /* 0x000fe400078e00ff */
[----:B------:R-:W-:-:S07]  /*162f0*/  IMAD.MOV.U32 R8, RZ, RZ, R14 ;  /* 0x000000ffff087224 */ /* 0x000fce00078e000e */
[----:B------:R-:W-:Y:S05]  /*16300*/  WARPSYNC.COLLECTIVE R15, `(.L_x_14969) ;  /* 0x000000000f087348 */ /* 0x000fea0003c00000 */
[----:B------:R0:W1:Y:S02]  /*16310*/  SHFL.IDX P6, R14, R13, R12, R11 ;  /* 0x0000000c0d0e7389 */ /* 0x00006400000c000b */
[----:B01----:R-:W-:Y:S01]  /*16320*/  ENDCOLLECTIVE ;  /* 0x000000000000791b */ /* 0x003fe20003800000 */
.L_x_14969:
        /* <DEDUP_REMOVED lines=14> */
.L_x_14970:
[----:B------:R-:W-:Y:S01]  /*16410*/  MOV R13, R25 ;  /* 0x00000019000d7202 */ /* 0x000fe20000000f00 */
[----:B------:R-:W-:Y:S01]  /*16420*/  IMAD.MOV.U32 R12, RZ, RZ, 0x4 ;  /* 0x00000004ff0c7424 */ /* 0x000fe200078e00ff */
[----:B------:R-:W-:-:S13]  /*16430*/  IADD3 R2, P0, R14, R0, RZ ;  /* 0x000000000e027210 */ /* 0x000fda0007f1e0ff */
[----:B------:R-:W-:Y:S05]  /*16440*/  WARPSYNC.COLLECTIVE R15, `(.L_x_14971) ;  /* 0x000000000f087348 */ /* 0x000fea0003c00000 */
[----:B------:R0:W1:Y:S02]  /*16450*/  SHFL.IDX P6, R14, R13, R12, R11 ;  /* 0x0000000c0d0e7389 */ /* 0x00006400000c000b */
[----:B01----:R-:W-:Y:S01]  /*16460*/  ENDCOLLECTIVE ;  /* 0x000000000000791b */ /* 0x003fe20003800000 */
.L_x_14971:
        /* <DEDUP_REMOVED lines=13> */
.L_x_14972:
[----:B------:R-:W-:Y:S02]  /*16540*/  IMAD.MOV.U32 R13, RZ, RZ, R25 ;  /* 0x000000ffff0d7224 */ /* 0x000fe400078e0019 */
[----:B------:R-:W-:Y:S01]  /*16550*/  IMAD.MOV.U32 R12, RZ, RZ, 0x5 ;  /* 0x00000005ff0c7424 */ /* 0x000fe200078e00ff */
[----:B------:R-:W-:-:S13]  /*16560*/  IADD3 R2, P0, R14, R0, RZ ;  /* 0x000000000e027210 */ /* 0x000fda0007f1e0ff */
[----:B------:R-:W-:Y:S05]  /*16570*/  WARPSYNC.COLLECTIVE R15, `(.L_x_14973) ;  /* 0x000000000f087348 */ /* 0x000fea0003c00000 */
[----:B------:R0:W1:Y:S02]  /*16580*/  SHFL.IDX P6, R14, R13, R12, R11 ;  /* 0x0000000c0d0e7389 */ /* 0x00006400000c000b */
[----:B01----:R-:W-:Y:S01]  /*16590*/  ENDCOLLECTIVE ;  /* 0x000000000000791b */ /* 0x003fe20003800000 */
.L_x_14973:
        /* <DEDUP_REMOVED lines=13> */
.L_x_14974:
[----:B------:R-:W-:Y:S05]  /*16670*/  BRA `(.L_x_14975) ;  /* 0xffffffb000d07947 */ /* 0x000fea000383ffff */
.L_x_14850:
        /* <DEDUP_REMOVED lines=8> */
.L_x_14977:
[----:B------:R-:W-:Y:S05]  /*16700*/  BSYNC B0 ;  /* 0x0000000000007941 */ /* 0x000fea0003800000 */
.L_x_14976:
        /* <DEDUP_REMOVED lines=9> */
.L_x_14978:
        /* <DEDUP_REMOVED lines=18> */
.L_x_14979:
[----:B------:R-:W-:Y:S02]  /*168c0*/  MOV R12, 0x2 ;  /* 0x00000002000c7802 */ /* 0x000fe40000000f00 */
[----:B------:R-:W-:-:S05]  /*168d0*/  SEL R6, R14, RZ, P1 ;  /* 0x000000ff0e067207 */ /* 0x000fca0000800000 */
[----:B------:R-:W-:-:S04]  /*168e0*/  IMAD.IADD R6, R5, 0x1, R6 ;  /* 0x0000000105067824 */ /* 0x000fc800078e0206 */
[----:B------:R-:W-:-:S07]  /*168f0*/  IMAD.MOV.U32 R13, RZ, RZ, R6 ;  /* 0x000000ffff0d7224 */ /* 0x000fce00078e0006 */
[----:B------:R-:W-:Y:S05]  /*16900*/  WARPSYNC.COLLECTIVE R15, `(.L_x_14980) ;  /* 0x000000000f087348 */ /* 0x000fea0003c00000 */
[----:B------:R0:W1:Y:S02]  /*16910*/  SHFL.UP P6, R14, R13, R12, R11 ;  /* 0x0400000c0d0e7389 */ /* 0x00006400000c000b */
[----:B01----:R-:W-:Y:S01]  /*16920*/  ENDCOLLECTIVE ;  /* 0x000000000000791b */ /* 0x003fe20003800000 */
.L_x_14980:
[----:B------:R-:W-:Y:S01]  /*16930*/  IMAD.MOV.U32 R12, RZ, RZ, 0x4 ;  /* 0x00000004ff0c7424 */ /* 0x000fe200078e00ff */
[----:B------:R-:W-:-:S05]  /*16940*/  SEL R7, R14, RZ, P2 ;  /* 0x000000ff0e077207 */ /* 0x000fca0001000000 */
[----:B------:R-:W-:-:S04]  /*16950*/  IMAD.IADD R7, R6, 0x1, R7 ;  /* 0x0000000106077824 */ /* 0x000fc800078e0207 */
[----:B------:R-:W-:-:S07]  /*16960*/  IMAD.MOV.U32 R13, RZ, RZ, R7 ;  /* 0x000000ffff0d7224 */ /* 0x000fce00078e0007 */
[----:B------:R-:W-:Y:S05]  /*16970*/  WARPSYNC.COLLECTIVE R15, `(.L_x_14981) ;  /* 0x000000000f087348 */ /* 0x000fea0003c00000 */
[----:B------:R0:W1:Y:S02]  /*16980*/  SHFL.UP P6, R14, R13, R12, R11 ;  /* 0x0400000c0d0e7389 */ /* 0x00006400000c000b */
[----:B01----:R-:W-:Y:S01]  /*16990*/  ENDCOLLECTIVE ;  /* 0x000000000000791b */ /* 0x003fe20003800000 */
.L_x_14981:
[----:B------:R-:W-:Y:S01]  /*169a0*/  IMAD.MOV.U32 R12, RZ, RZ, 0x8 ;  /* 0x00000008ff0c7424 */ /* 0x000fe200078e00ff */
[----:B------:R-:W-:-:S05]  /*169b0*/  SEL R2, R14, RZ, P3 ;  /* 0x000000ff0e027207 */ /* 0x000fca0001800000 */
[----:B------:R-:W-:-:S04]  /*169c0*/  IMAD.IADD R2, R7, 0x1, R2 ;  /* 0x0000000107027824 */ /* 0x000fc800078e0202 */
[----:B------:R-:W-:-:S07]  /*169d0*/  IMAD.MOV.U32 R13, RZ, RZ, R2 ;  /* 0x000000ffff0d7224 */ /* 0x000fce00078e0002 */
[----:B------:R-:W-:Y:S05]  /*169e0*/  WARPSYNC.COLLECTIVE R15, `(.L_x_14982) ;  /* 0x000000000f087348 */ /* 0x000fea0003c00000 */
[----:B------:R0:W1:Y:S02]  /*169f0*/  SHFL.UP P6, R14, R13, R12, R11 ;  /* 0x0400000c0d0e7389 */ /* 0x00006400000c000b */
[----:B01----:R-:W-:Y:S01]  /*16a00*/  ENDCOLLECTIVE ;  /* 0x000000000000791b */ /* 0x003fe20003800000 */
.L_x_14982:
[----:B------:R-:W-:Y:S01]  /*16a10*/  IMAD.MOV.U32 R12, RZ, RZ, 0x10 ;  /* 0x00000010ff0c7424 */ /* 0x000fe200078e00ff */
[----:B------:R-:W-:-:S05]  /*16a20*/  SEL R3, R14, RZ, P4 ;  /* 0x000000ff0e037207 */ /* 0x000fca0002000000 */
[----:B------:R-:W-:-:S04]  /*16a30*/  IMAD.IADD R3, R2, 0x1, R3 ;  /* 0x0000000102037824 */ /* 0x000fc800078e0203 */
[----:B------:R-:W-:-:S07]  /*16a40*/  IMAD.MOV.U32 R13, RZ, RZ, R3 ;  /* 0x000000ffff0d7224 */ /* 0x000fce00078e0003 */
[----:B------:R-:W-:Y:S05]  /*16a50*/  WARPSYNC.COLLECTIVE R15, `(.L_x_14983) ;  /* 0x000000000f087348 */ /* 0x000fea0003c00000 */
[----:B------:R0:W1:Y:S02]  /*16a60*/  SHFL.UP P6, R14, R13, R12, R11 ;  /* 0x0400000c0d0e7389 */ /* 0x00006400000c000b */
[----:B01----:R-:W-:Y:S01]  /*16a70*/  ENDCOLLECTIVE ;  /* 0x000000000000791b */ /* 0x003fe20003800000 */
.L_x_14983:
[----:B------:R-:W-:Y:S01]  /*16a80*/  IMAD.MOV.U32 R12, RZ, RZ, 0x1f ;  /* 0x0000001fff0c7424 */ /* 0x000fe200078e00ff */
[----:B------:R-:W-:Y:S02]  /*16a90*/  MOV R11, 0x1f ;  /* 0x0000001f000b7802 */ /* 0x000fe40000000f00 */
[----:B------:R-:W-:-:S05]  /*16aa0*/  SEL R6, R14, RZ, P5 ;  /* 0x000000ff0e067207 */ /* 0x000fca0002800000 */
[----:B------:R-:W-:-:S04]  /*16ab0*/  IMAD.IADD R6, R3, 0x1, R6 ;  /* 0x0000000103067824 */ /* 0x000fc800078e0206 */
[----:B------:R-:W-:-:S07]  /*16ac0*/  IMAD.MOV.U32 R13, RZ, RZ, R6 ;  /* 0x000000ffff0d7224 */ /* 0x000fce00078e0006 */
[----:B------:R-:W-:Y:S05]  /*16ad0*/  WARPSYNC.COLLECTIVE R15, `(.L_x_14984) ;  /* 0x000000000f087348 */ /* 0x000fea0003c00000 */
[----:B------:R0:W1:Y:S02]  /*16ae0*/  SHFL.IDX P6, R14, R13, R12, R11 ;  /* 0x0000000c0d0e7389 */ /* 0x00006400000c000b */
[----:B01----:R-:W-:Y:S01]  /*16af0*/  ENDCOLLECTIVE ;  /* 0x000000000000791b */ /* 0x003fe20003800000 */
.L_x_14984:
[----:B------:R-:W-:Y:S05]  /*16b00*/  BRA `(.L_x_14985) ;  /* 0xffffffb400287947 */ /* 0x000fea000383ffff */
.L_x_14855:
        /* <DEDUP_REMOVED lines=8> */
.L_x_14987:
[----:B------:R-:W-:Y:S05]  /*16b90*/  BSYNC B0 ;  /* 0x0000000000007941 */ /* 0x000fea0003800000 */
.L_x_14986:
        /* <DEDUP_REMOVED lines=8> */
.L_x_14988:
[----:B------:R-:W-:Y:S01]  /*16c20*/  IMAD.MOV.U32 R12, RZ, RZ, 0x4 ;  /* 0x00000004ff0c7424 */ /* 0x000fe200078e00ff */
[----:B------:R-:W-:-:S05]  /*16c30*/  SEL R2, R14, RZ, P2 ;  /* 0x000000ff0e027207 */ /* 0x000fca0001000000 */
[----:B------:R-:W-:-:S04]  /*16c40*/  IMAD.IADD R2, R13, 0x1, R2 ;  /* 0x000000010d027824 */ /* 0x000fc800078e0202 */
[----:B------:R-:W-:-:S07]  /*16c50*/  IMAD.MOV.U32 R13, RZ, RZ, R2 ;  /* 0x000000ffff0d7224 */ /* 0x000fce00078e0002 */
[----:B------:R-:W-:Y:S05]  /*16c60*/  WARPSYNC.COLLECTIVE R15, `(.L_x_14989) ;  /* 0x000000000f087348 */ /* 0x000fea0003c00000 */
[----:B------:R0:W1:Y:S02]  /*16c70*/  SHFL.UP P6, R14, R13, R12, R11 ;  /* 0x0400000c0d0e7389 */ /* 0x00006400000c000b */
[----:B01----:R-:W-:Y:S01]  /*16c80*/  ENDCOLLECTIVE ;  /* 0x000000000000791b */ /* 0x003fe20003800000 */
.L_x_14989:
[----:B------:R-:W-:Y:S01]  /*16c90*/  IMAD.MOV.U32 R12, RZ, RZ, 0x8 ;  /* 0x00000008ff0c7424 */ /* 0x000fe200078e00ff */
[----:B------:R-:W-:-:S05]  /*16ca0*/  SEL R3, R14, RZ, P3 ;  /* 0x000000ff0e037207 */ /* 0x000fca0001800000 */
[----:B------:R-:W-:-:S05]  /*16cb0*/  IMAD.IADD R3, R2, 0x1, R3 ;  /* 0x0000000102037824 */ /* 0x000fca00078e0203 */
[----:B------:R-:W-:-:S07]  /*16cc0*/  MOV R13, R3 ;  /* 0x00000003000d7202 */ /* 0x000fce0000000f00 */
[----:B------:R-:W-:Y:S05]  /*16cd0*/  WARPSYNC.COLLECTIVE R15, `(.L_x_14990) ;  /* 0x000000000f087348 */ /* 0x000fea0003c00000 */
[----:B------:R0:W1:Y:S02]  /*16ce0*/  SHFL.UP P6, R14, R13, R12, R11 ;  /* 0x0400000c0d0e7389 */ /* 0x00006400000c000b */
[----:B01----:R-:W-:Y:S01]  /*16cf0*/  ENDCOLLECTIVE ;  /* 0x000000000000791b */ /* 0x003fe20003800000 */
.L_x_14990:
[----:B------:R-:W-:Y:S01]  /*16d00*/  IMAD.MOV.U32 R12, RZ, RZ, 0x10 ;  /* 0x00000010ff0c7424 */ /* 0x000fe200078e00ff */
[----:B------:R-:W-:-:S05]  /*16d10*/  SEL R4, R14, RZ, P4 ;  /* 0x000000ff0e047207 */ /* 0x000fca0002000000 */
[----:B------:R-:W-:-:S04]  /*16d20*/  IMAD.IADD R4, R3, 0x1, R4 ;  /* 0x0000000103047824 */ /* 0x000fc800078e0204 */
[----:B------:R-:W-:-:S07]  /*16d30*/  IMAD.MOV.U32 R13, RZ, RZ, R4 ;  /* 0x000000ffff0d7224 */ /* 0x000fce00078e0004 */
[----:B------:R-:W-:Y:S05]  /*16d40*/  WARPSYNC.COLLECTIVE R15, `(.L_x_14991) ;  /* 0x000000000f087348 */ /* 0x000fea0003c00000 */
[----:B------:R0:W1:Y:S02]  /*16d50*/  SHFL.UP P6, R14, R13, R12, R11 ;  /* 0x0400000c0d0e7389 */ /* 0x00006400000c000b */
[----:B01----:R-:W-:Y:S01]  /*16d60*/  ENDCOLLECTIVE ;  /* 0x000000000000791b */ /* 0x003fe20003800000 */
.L_x_14991:
        /* <DEDUP_REMOVED lines=8> */
.L_x_14992:
[----:B------:R-:W-:Y:S05]  /*16df0*/  BRA `(.L_x_14993) ;  /* 0xffffffb400087947 */ /* 0x000fea000383ffff */
.L_x_14857:
[----:B------:R-:W-:Y:S01]  /*16e00*/  BSSY B0, `(.L_x_14994) ;  /* 0x0000006000007945 */ /* 0x000fe20003800000 */
[----:B------:R-:W-:Y:S01]  /*16e10*/  PLOP3.LUT P6, PT, P6, PT, PT, 0x8, 0x0 ;  /* 0x000000000000781c */ /* 0x000fe200037ce170 */
[----:B------:R-:W-:-:S12]  /*16e20*/  IMAD.MOV.U32 R15, RZ, RZ, -0x1 ;  /* 0xffffffffff0f7424 */ /* 0x000fd800078e00ff */
[----:B0123--:R-:W-:Y:S05]  /*16e30*/  WARPSYNC.COLLECTIVE R15, `(.L_x_14995) ;  /* 0x000000000f087348 */ /* 0x00ffea0003c00000 */
[----:B------:R-:W-:Y:S01]  /*16e40*/  VOTE.ANY R14, PT, P6 ;  /* 0x00000000000e7806 */ /* 0x000fe200030e0100 */
[----:B0123--:R-:W-:Y:S06]  /*16e50*/  ENDCOLLECTIVE ;  /* 0x000000000000791b */ /* 0x00ffec0003800000 */
.L_x_14995:
[----:B------:R-:W-:Y:S05]  /*16e60*/  BSYNC B0 ;  /* 0x0000000000007941 */ /* 0x000fea0003800000 */
.L_x_14994:
[----:B------:R-:W-:Y:S01]  /*16e70*/  IMAD.MOV.U32 R2, RZ, RZ, R14 ;  /* 0x000000ffff027224 */ /* 0x000fe200078e000e */
[----:B------:R-:W-:Y:S01]  /*16e80*/  MOV R11, 0x1f ;  /* 0x0000001f000b7802 */ /* 0x000fe20000000f00 */
[----:B------:R-:W-:Y:S02]  /*16e90*/  IMAD.MOV.U32 R13, RZ, RZ, R5 ;  /* 0x000000ffff0d7224 */ /* 0x000fe400078e0005 */
[----:B------:R-:W0:Y:S01]  /*16ea0*/  POPC R4, R2 ;  /* 0x0000000200047309 */ /* 0x000e220000000000 */
[----:B------:R-:W-:Y:S02]  /*16eb0*/  IMAD.MOV.U32 R15, RZ, RZ, -0x1 ;  /* 0xffffffffff0f7424 */ /* 0x000fe400078e00ff */
[----:B0-----:R-:W-:-:S07]  /*16ec0*/  IMAD.MOV.U32 R12, RZ, RZ, R4 ;  /* 0x000000ffff0c7224 */ /* 0x001fce00078e0004 */
[----:B------:R-:W-:Y:S05]  /*16ed0*/  WARPSYNC.COLLECTIVE R15, `(.L_x_14996) ;  /* 0x000000000f087348 */ /* 0x000fea0003c00000 */
[----:B------:R0:W1:Y:S02]  /*16ee0*/  SHFL.IDX P6, R14, R13, R12, R11 ;  /* 0x0000000c0d0e7389 */ /* 0x00006400000c000b */
[----:B01----:R-:W-:Y:S01]  /*16ef0*/  ENDCOLLECTIVE ;  /* 0x000000000000791b */ /* 0x003fe20003800000 */
.L_x_14996:
[----:B------:R-:W-:Y:S01]  /*16f00*/  IMAD.MOV.U32 R5, RZ, RZ, R14 ;  /* 0x000000ffff057224 */ /* 0x000fe200078e000e */
[----:B------:R-:W-:Y:S06]  /*16f10*/  BRA `(.L_x_14997) ;  /* 0xffffffb000f87947 */ /* 0x000fec000383ffff */
.L_x_14859:
[----:B------:R-:W-:Y:S01]  /*16f20*/  BSSY B0, `(.L_x_14998) ;  /* 0x0000007000007945 */ /* 0x000fe20003800000 */
[----:B------:R-:W-:Y:S02]  /*16f30*/  IMAD.MOV.U32 R13, RZ, RZ, R6 ;  /* 0x000000ffff0d7224 */ /* 0x000fe400078e0006 */
[----:B------:R-:W-:Y:S02]  /*16f40*/  IMAD.MOV.U32 R11, RZ, RZ, 0x1f ;  /* 0x0000001fff0b7424 */ /* 0x000fe400078e00ff */
[----:B------:R-:W-:-:S07]  /*16f50*/  IMAD.MOV.U32 R15, RZ, RZ, -0x1 ;  /* 0xffffffffff0f7424 */ /* 0x000fce00078e00ff */
[----:B01234-:R-:W-:Y:S05]  /*16f60*/  WARPSYNC.COLLECTIVE R15, `(.L_x_14999) ;  /* 0x000000000f087348 */ /* 0x01ffea0003c00000 */
[----:B------:R0:W0:Y:S02]  /*16f70*/  SHFL.IDX P6, R14, R13, R12, R11 ;  /* 0x0000000c0d0e7389 */ /* 0x00002400000c000b */
[----:B01234-:R-:W-:Y:S01]  /*16f80*/  ENDCOLLECTIVE ;  /* 0x000000000000791b */ /* 0x01ffe20003800000 */
.L_x_14999:
[----:B------:R-:W-:Y:S05]  /*16f90*/  BSYNC B0 ;  /* 0x0000000000007941 */ /* 0x000fea0003800000 */
.L_x_14998:
[----:B------:R-:W-:Y:S05]  /*16fa0*/  BRA `(.L_x_14858) ;  /* 0xffffffb000f07947 */ /* 0x000fea000383ffff */
.L_x_14863:
[----:B0-----:R0:W4:Y:S02]  /*16fb0*/  SYNCS.PHASECHK.TRANS64.TRYWAIT P0, [R5+URZ+0x32420], R0 ;  /* 0x03242000050075a7 */ /* 0x001124000800017f */
[----:B----4-:R-:W-:Y:S05]  /*16fc0*/  @!P0 NANOSLEEP.SYNCS 0x989680 ;  /* 0x009896800000895d */ /* 0x010fea0003900000 */
[----:B------:R-:W4:Y:S02]  /*16fd0*/  @!P0 SYNCS.PHASECHK.TRANS64 P0, [R5+URZ+0x32420], R0 ;  /* 0x03242000050085a7 */ /* 0x000f24000800007f */
[----:B----4-:R-:W-:Y:S05]  /*16fe0*/  @!P0 BRA `(.L_x_14863) ;  /* 0xfffffffc00f08947 */ /* 0x010fea000383ffff */
[----:B------:R-:W-:Y:S05]  /*16ff0*/  BRA `(.L_x_15000) ;  /* 0xffffffb800687947 */ /* 0x000fea000383ffff */
.L_x_14864:
        /* <DEDUP_REMOVED lines=11> */
.L_x_15002:
[----:B------:R-:W-:Y:S05]  /*170b0*/  BSYNC B0 ;  /* 0x0000000000007941 */ /* 0x000fea0003800000 */
.L_x_15001:
[----:B------:R-:W-:Y:S05]  /*170c0*/  BRA `(.L_x_15003) ;  /* 0xffffffb800507947 */ /* 0x000fea000383ffff */
.L_x_14867:
[----:B------:R-:W-:Y:S01]  /*170d0*/  BSSY B1, `(.L_x_15004) ;  /* 0x0000006000017945 */ /* 0x000fe20003800000 */
[----:B------:R-:W-:-:S07]  /*170e0*/  IMAD.MOV.U32 R15, RZ, RZ, -0x1 ;  /* 0xffffffffff0f7424 */ /* 0x000fce00078e00ff */
[----:B0123--:R-:W-:Y:S05]  /*170f0*/  WARPSYNC.COLLECTIVE R15, `(.L_x_15005) ;  /* 0x000000000f0c7348 */ /* 0x00ffea0003c00000 */
[----:B------:R-:W-:Y:S02]  /*17100*/  ELECT P6, UR62, PT ;  /* 0x00000000003e782f */ /* 0x000fe400038c0000 */
[----:B------:R-:W-:Y:S01]  /*17110*/  MOV R14, UR62 ;  /* 0x0000003e000e7c02 */ /* 0x000fe20008000f00 */
[----:B0123--:R-:W-:Y:S10]  /*17120*/  ENDCOLLECTIVE ;  /* 0x000000000000791b */ /* 0x00fff40003800000 */
.L_x_15005:
[----:B------:R-:W-:Y:S05]  /*17130*/  BSYNC B1 ;  /* 0x0000000000017941 */ /* 0x000fea0003800000 */
.L_x_15004:
[----:B------:R-:W-:Y:S05]  /*17140*/  BRA `(.L_x_15006) ;  /* 0xffffffb800487947 */ /* 0x000fea000383ffff */
.L_x_14869:
[----:B0-----:R0:W4:Y:S02]  /*17150*/  SYNCS.PHASECHK.TRANS64.TRYWAIT P1, [R3+URZ+0x32440], R2 ;  /* 0x03244002030075a7 */ /* 0x001124000802017f */
[----:B----4-:R-:W-:Y:S05]  /*17160*/  @!P1 NANOSLEEP.SYNCS 0x989680 ;  /* 0x009896800000995d */ /* 0x010fea0003900000 */
[----:B------:R-:W4:Y:S02]  /*17170*/  @!P1 SYNCS.PHASECHK.TRANS64 P1, [R3+URZ+0x32440], R2 ;  /* 0x03244002030095a7 */ /* 0x000f24000802007f */
[----:B----4-:R-:W-:Y:S05]  /*17180*/  @!P1 BRA `(.L_x_14869) ;  /* 0xfffffffc00f09947 */ /* 0x010fea000383ffff */
[----:B------:R-:W-:Y:S05]  /*17190*/  BRA `(.L_x_15007) ;  /* 0xffffffb800707947 */ /* 0x000fea000383ffff */
.L_x_14871:
[----:B----4-:R4:W0:Y:S02]  /*171a0*/  SYNCS.PHASECHK.TRANS64.TRYWAIT P1, [R5+URZ+0x32440], R0 ;  /* 0x03244000050075a7 */ /* 0x010824000802017f */
[----:B0-----:R-:W-:Y:S05]  /*171b0*/  @!P1 NANOSLEEP.SYNCS 0x989680 ;  /* 0x009896800000995d */ /* 0x001fea0003900000 */
[----:B------:R-:W0:Y:S02]  /*171c0*/  @!P1 SYNCS.PHASECHK.TRANS64 P1, [R5+URZ+0x32440], R0 ;  /* 0x03244000050095a7 */ /* 0x000e24000802007f */
[----:B0-----:R-:W-:Y:S05]  /*171d0*/  @!P1 BRA `(.L_x_14871) ;  /* 0xfffffffc00f09947 */ /* 0x001fea000383ffff */
[----:B------:R-:W-:Y:S05]  /*171e0*/  BRA `(.L_x_15008) ;  /* 0xffffffb8007c7947 */ /* 0x000fea000383ffff */
.L_x_14873:
[----:B------:R0:W0:Y:S02]  /*171f0*/  SYNCS.PHASECHK.TRANS64.TRYWAIT P1, [R3+URZ+0x32460], R2 ;  /* 0x03246002030075a7 */ /* 0x000024000802017f */
[----:B0-----:R-:W-:Y:S05]  /*17200*/  @!P1 NANOSLEEP.SYNCS 0x989680 ;  /* 0x009896800000995d */ /* 0x001fea0003900000 */
[----:B------:R-:W0:Y:S02]  /*17210*/  @!P1 SYNCS.PHASECHK.TRANS64 P1, [R3+URZ+0x32460], R2 ;  /* 0x03246002030095a7 */ /* 0x000e24000802007f */
[----:B0-----:R-:W-:Y:S05]  /*17220*/  @!P1 BRA `(.L_x_14873) ;  /* 0xfffffffc00f09947 */ /* 0x001fea000383ffff */
[----:B------:R-:W-:Y:S05]  /*17230*/  BRA `(.L_x_15009) ;  /* 0xffffffb800787947 */ /* 0x000fea000383ffff */
.L_x_15010:
        /* <DEDUP_REMOVED lines=12> */
.L_x_15571:


//--------------------- .text._ZN7cutlass13device_kernelIN5flash11enable_sm90INS1_16FlashAttnFwdSm90INS1_25CollectiveMainloopFwdSm90ILi2EN4cute5tupleIJNS5_1CILi1EEES8_S8_EEENS6_IJNS7_ILi128EEENS7_ILi96EEENS7_ILi64EEEEEELi256ENS_10bfloat16_tEfNS_4arch4Sm90ELb1ELb0ELb0ELb1ELb1ELb1ELb1ELb1ELb0ELb1ELb0ELb0EEENS1_21CollectiveEpilogueFwdINS6_IJSA_NS7_ILi256EEESB_EEES9_SE_SG_Li256ELb1ELb1ELb0ELb0EEENS1_36VarlenDynamicPersistentTileSchedulerILi128ELi96ELi256ELi128ELb0ELb1ELb1ELb1ELb1ELb1EEEEEEEEEvNT_6ParamsE --------------------------
	.section	.text._ZN7cutlass13device_kernelIN5flash11enable_sm90INS1_16FlashAttnFwdSm90INS1_25CollectiveMainloopFwdSm90ILi2EN4cute5tupleIJNS5_1CILi1EEES8_S8_EEENS6_IJNS7_ILi128EEENS7_ILi96EEENS7_ILi64EEEEEELi256ENS_10bfloat16_tEfNS_4arch4Sm90ELb1ELb0ELb0ELb1ELb1ELb1ELb1ELb1ELb0ELb1ELb0ELb0EEENS1_21CollectiveEpilogueFwdINS6_IJSA_NS7_ILi256EEESB_EEES9_SE_SG_Li256ELb1ELb1ELb0ELb0EEENS1_36VarlenDynamicPersistentTileSchedulerILi128ELi96ELi256ELi128ELb0ELb1ELb1ELb1ELb1ELb1EEEEEEEEEvNT_6ParamsE,"ax",@progbits
	.align	128
.text._ZN7cutlass13device_kernelIN5flash11enable_sm90INS1_16FlashAttnFwdSm90INS1_25CollectiveMainloopFwdSm90ILi2EN4cute5tupleIJNS5_1CILi1EEES8_S8_EEENS6_IJNS7_ILi128EEENS7_ILi96EEENS7_ILi64EEEEEELi256ENS_10bfloat16_tEfNS_4arch4Sm90ELb1ELb0ELb0ELb1ELb1ELb1ELb1ELb1ELb0ELb1ELb0ELb0EEENS1_21CollectiveEpilogueFwdINS6_IJSA_NS7_ILi256EEESB_EEES9_SE_SG_Li256ELb1ELb1ELb0ELb0EEENS1_36VarlenDynamicPersistentTileSchedulerILi128ELi96ELi256ELi128ELb0ELb1ELb1ELb1ELb1ELb1EEEEEEEEEvNT_6ParamsE:
        .type           _ZN7cutlass13device_kernelIN5flash11enable_sm90INS1_16FlashAttnFwdSm90INS1_25CollectiveMainloopFwdSm90ILi2EN4cute5tupleIJNS5_1CILi1EEES8_S8_EEENS6_IJNS7_ILi128EEENS7_ILi96EEENS7_ILi64EEEEEELi256ENS_10bfloat16_tEfNS_4arch4Sm90ELb1ELb0ELb0ELb1ELb1ELb1ELb1ELb1ELb0ELb1ELb0ELb0EEENS1_21CollectiveEpilogueFwdINS6_IJSA_NS7_ILi256EEESB_EEES9_SE_SG_Li256ELb1ELb1ELb0ELb0EEENS1_36VarlenDynamicPersistentTileSchedulerILi128ELi96ELi256ELi128ELb0ELb1ELb1ELb1ELb1ELb1EEEEEEEEEvNT_6ParamsE,@function
        .size           _ZN7cutlass13device_kernelIN5flash11enable_sm90INS1_16FlashAttnFwdSm90INS1_25CollectiveMainloopFwdSm90ILi2EN4cute5tupleIJNS5_1CILi1EEES8_S8_EEENS6_IJNS7_ILi128EEENS7_ILi96EEENS7_ILi64EEEEEELi256ENS_10bfloat16_tEfNS_4arch4Sm90ELb1ELb0ELb0ELb1ELb1ELb1ELb1ELb1ELb0ELb1ELb0ELb0EEENS1_21CollectiveEpilogueFwdINS6_IJSA_NS7_ILi256EEESB_EEES9_SE_SG_Li256ELb1ELb1ELb0ELb0EEENS1_36VarlenDynamicPersistentTileSchedulerILi128ELi96ELi256ELi128ELb0ELb1ELb1ELb1ELb1ELb1EEEEEEEEEvNT_6ParamsE,(.L_x_15572 - _ZN7cutlass13device_kernelIN5flash11enable_sm90INS1_16FlashAttnFwdSm90INS1_25CollectiveMainloopFwdSm90ILi2EN4cute5tupleIJNS5_1CILi1EEES8_S8_EEENS6_IJNS7_ILi128EEENS7_ILi96EEENS7_ILi64EEEEEELi256ENS_10bfloat16_tEfNS_4arch4Sm90ELb1ELb0ELb0ELb1ELb1ELb1ELb1ELb1ELb0ELb1ELb0ELb0EEENS1_21CollectiveEpilogueFwdINS6_IJSA_NS7_ILi256EEESB_EEES9_SE_SG_Li256ELb1ELb1ELb0ELb0EEENS1_36VarlenDynamicPersistentTileSchedulerILi128ELi96ELi256ELi128ELb0ELb1ELb1ELb1ELb1ELb1EEEEEEEEEvNT_6ParamsE)
        .other          _ZN7cutlass13device_kernelIN5flash11enable_sm90INS1_16FlashAttnFwdSm90INS1_25CollectiveMainloopFwdSm90ILi2EN4cute5tupleIJNS5_1CILi1EEES8_S8_EEENS6_IJNS7_ILi128EEENS7_ILi96EEENS7_ILi64EEEEEELi256ENS_10bfloat16_tEfNS_4arch4Sm90ELb1ELb0ELb0ELb1ELb1ELb1ELb1ELb1ELb0ELb1ELb0ELb0EEENS1_21CollectiveEpilogueFwdINS6_IJSA_NS7_ILi256EEESB_EEES9_SE_SG_Li256ELb1ELb1ELb0ELb0EEENS1_36VarlenDynamicPersistentTileSchedulerILi128ELi96ELi256ELi128ELb0ELb1ELb1ELb1ELb1ELb1EEEEEEEEEvNT_6ParamsE,@"STO_CUDA_ENTRY STV_DEFAULT"
_ZN7cutlass13device_kernelIN5flash11enable_sm90INS1_16FlashAttnFwdSm90INS1_25CollectiveMainloopFwdSm90ILi2EN4cute5tupleIJNS5_1CILi1EEES8_S8_EEENS6_IJNS7_ILi128EEENS7_ILi96EEENS7_ILi64EEEEEELi256ENS_10bfloat16_tEfNS_4arch4Sm90ELb1ELb0ELb0ELb1ELb1ELb1ELb1ELb1ELb0ELb1ELb0ELb0EEENS1_21CollectiveEpilogueFwdINS6_IJSA_NS7_ILi256EEESB_EEES9_SE_SG_Li256ELb1ELb1ELb0ELb0EEENS1_36VarlenDynamicPersistentTileSchedulerILi128ELi96ELi256ELi128ELb0ELb1ELb1ELb1ELb1ELb1EEEEEEEEEvNT_6ParamsE:
[----:B------:R-:W0:Y:S02]  /*0000*/  LDC R1, c[0x0][0x28] ;  /* 0x00000a00ff017b82 */ /* 0x000e240000000800 */
[----:B0-----:R-:W-:Y:S01]  /*0010*/  VIADD R1, R1, 0xffffff40 ;  /* 0xffffff4001017836 */ /* 0x001fe20000000000 */
[----:B------:R-:W0:Y:S01]  /*0020*/  S2R R0, SR_TID.X ;  /* 0x0000000000007919 */ /* 0x000e220000002100 */
[----:B------:R-:W-:Y:S01]  /*0030*/  ELECT P0, URZ, PT ;  /* 0x00000000003f782f */ /* 0x000fe20003800000 */
[----:B------:R-:W-:Y:S01]  /*0040*/  BSSY B0, `(.L_x_15011) ;  /* 0x000000e000007945 */ /* 0x000fe20003800000 */
        /* <DEDUP_REMOVED lines=13> */
.L_x_15012:
[----:B------:R-:W-:Y:S05]  /*0120*/  BSYNC B0 ;  /* 0x0000000000007941 */ /* 0x000fea0003800000 */
.L_x_15011:
        /* <DEDUP_REMOVED lines=43> */
.L_x_15013:
        /* <DEDUP_REMOVED lines=22> */
.L_x_15014:
        /* <DEDUP_REMOVED lines=18> */
.L_x_15015:
        /* <DEDUP_REMOVED lines=22> */
.L_x_15016:
        /* <DEDUP_REMOVED lines=22> */
.L_x_15017:
[----:B------:R-:W-:Y:S01]  /*0920*/  PLOP3.LUT P0, PT, PT, PT, UP0, 0x80, 0x0 ;  /* 0x000000000000781c */ /* 0x000fe20003f0f008 */
[----:B------:R-:W-:Y:S01]  /*0930*/  UMOV UR36, 0x1 ;  /* 0x0000000100247882 */ /* 0x000fe20000000000 */
[----:B------:R-:W-:Y:S01]  /*0940*/  NOP ;  /* 0x0000000000007918 */ /* 0x000fe20000000000 */
[----:B------:R-:W-:Y:S01]  /*0950*/  USEL UR36, UR36, 0x2, !UP0 ;  /* 0x0000000224247887 */ /* 0x000fe2000c000000 */
[----:B------:R-:W-:Y:S01]  /*0960*/  BSSY B9, `(.L_x_15018) ;  /* 0x0001c9c000097945 */ /* 0x000fe20003800000 */
[----:B------:R-:W-:Y:S01]  /*0970*/  ULDC.64 UR42, c[0x0][0x208] ;  /* 0x00008200002a7ab9 */ /* 0x000fe20000000a00 */
[----:B0123--:R-:W-:Y:S07]  /*0980*/  BAR.SYNC.DEFER_BLOCKING 0x0 ;  /* 0x0000000000007b1d */ /* 0x00ffee0000010000 */
[----:B------:R-:W-:Y:S05]  /*0990*/  @!P0 BRA `(.L_x_15019) ;  /* 0x0000015000408947 */ /* 0x000fea0003800000 */
.L_x_15020:
        /* <DEDUP_REMOVED lines=8> */
[----:B------:R-:W-:Y:S01]  /*0a20*/  UMOV UR4, 0x400 ;  /* 0x0000040000047882 */ /* 0x000fe20000000000 */
[----:B------:R-:W-:-:S11]  /*0a30*/  LOP3.LUT R23, R23, 0xffffffef, RZ, 0xc0, !PT ;  /* 0xffffffef17177812 */ /* 0x000fd600078ec0ff */
[----:B------:R-:W-:Y:S06]  /*0a40*/  @!P0 BAR.ARV 0x9, 0x100 ;  /* 0x0244000000008b1d */ /* 0x000fec0000002000 */
[----:B0-----:R-:W-:Y:S01]  /*0a50*/  ULEA UR4, UR41, UR4, 0x18 ;  /* 0x0000000429047291 */ /* 0x001fe2000f8ec03f */
[----:B------:R-:W-:Y:S01]  /*0a60*/  @P0 LOP3.LUT R23, R23, 0x10, RZ, 0xfc, !PT ;  /* 0x0000001017170812 */ /* 0x000fe200078efcff */
[----:B------:R-:W-:Y:S04]  /*0a70*/  BAR.SYNC.DEFER_BLOCKING 0x5, 0x180 ;  /* 0x0146000000007b1d */ /* 0x000fe80000010000 */
[----:B------:R-:W-:-:S02]  /*0a80*/  IMAD.U32 R22, RZ, RZ, UR4 ;  /* 0x00000004ff167e24 */ /* 0x000fc4000f8e00ff */
[----:B------:R-:W-:-:S03]  /*0a90*/  ULDC UR4, c[0x0][0xd3c] ;  /* 0x00034f0000047ab9 */ /* 0x000fc60000000800 */
[----:B------:R-:W0:Y:S01]  /*0aa0*/  LDS.128 R100, [R22+0x324d0] ;  /* 0x0324d00016647984 */ /* 0x000e220000000c00 */
[----:B------:R-:W-:Y:S06]  /*0ab0*/  BAR.ARV 0x4, 0x180 ;  /* 0x0106000000007b1d */ /* 0x000fec0000002000 */
[----:B0-----:R-:W-:-:S13]  /*0ac0*/  ISETP.GE.AND P0, PT, R103, UR4, PT ;  /* 0x0000000467007c0c */ /* 0x001fda000bf06270 */
[----:B------:R-:W-:Y:S05]  /*0ad0*/  @P0 BRA `(.L_x_15021) ;  /* 0x000001c800100947 */ /* 0x000fea0003800000 */
[----:B------:R-:W-:Y:S01]  /*0ae0*/  VIADD R14, R0, 0xffffff80 ;  /* 0xffffff80000e7836 */ /* 0x000fe20000000000 */
[----:B------:R-:W-:Y:S01]  /*0af0*/  CS2R R18, SRZ ;  /* 0x0000000000127805 */ /* 0x000fe2000001ff00 */
[----:B------:R-:W-:Y:S01]  /*0b00*/  IMAD.MOV.U32 R211, RZ, RZ, RZ ;  /* 0x000000ffffd37224 */ /* 0x000fe200078e00ff */
[----:B------:R-:W-:Y:S01]  /*0b10*/  ULOP3.LUT UR44, UR36, 0x1, URZ, 0xfc, !UPT ;  /* 0x00000001242c7892 */ /* 0x000fe2000f8efc3f */
[----:B------:R-:W-:Y:S01]  /*0b20*/  IMAD.MOV.U32 R207, RZ, RZ, RZ ;  /* 0x000000ffffcf7224 */ /* 0x000fe200078e00ff */
[----:B------:R-:W-:-:S04]  /*0b30*/  SHF.R.S32.HI R0, RZ, 0x1f, R14 ;  /* 0x0000001fff007819 */ /* 0x000fc8000001140e */
[----:B------:R-:W-:-:S04]  /*0b40*/  LEA.HI R2, R0, R14, RZ, 0x7 ;  /* 0x0000000e00027211 */ /* 0x000fc800078f38ff */
[----:B------:R-:W-:-:S05]  /*0b50*/  LOP3.LUT R3, R2, 0xffffff80, RZ, 0xc0, !PT ;  /* 0xffffff8002037812 */ /* 0x000fca00078ec0ff */
[----:B------:R-:W-:Y:S01]  /*0b60*/  IMAD.IADD R7, R14, 0x1, -R3 ;  /* 0x000000010e077824 */ /* 0x000fe200078e0a03 */
[----:B------:R-:W-:-:S04]  /*0b70*/  SHF.R.S32.HI R3, RZ, 0x7, R2 ;  /* 0x00000007ff037819 */ /* 0x000fc80000011402 */
[----:B------:R-:W-:-:S04]  /*0b80*/  SHF.R.S32.HI R6, RZ, 0x1f, R7 ;  /* 0x0000001fff067819 */ /* 0x000fc80000011407 */
[CC--:B------:R-:W-:Y:S02]  /*0b90*/  LEA.HI R9, R6.reuse, R7.reuse, RZ, 0x2 ;  /* 0x0000000706097211 */ /* 0x0c0fe400078f10ff */
[----:B------:R-:W-:Y:S02]  /*0ba0*/  LEA.HI R10, R6, R7, RZ, 0x5 ;  /* 0x00000007060a7211 */ /* 0x000fe400078f28ff */
[--C-:B------:R-:W-:Y:S02]  /*0bb0*/  SHF.R.S32.HI R5, RZ, 0x2, R9.reuse ;  /* 0x00000002ff057819 */ /* 0x100fe40000011409 */
[----:B------:R-:W-:Y:S02]  /*0bc0*/  SHF.R.S32.HI R4, RZ, 0x1f, R9 ;  /* 0x0000001fff047819 */ /* 0x000fe40000011409 */
[----:B------:R-:W-:Y:S02]  /*0bd0*/  LEA.HI R6, R0, R14, RZ, 0x2 ;  /* 0x0000000e00067211 */ /* 0x000fe400078f10ff */
[----:B------:R-:W-:-:S02]  /*0be0*/  LEA.HI R4, R4, R5, RZ, 0x3 ;  /* 0x0000000504047211 */ /* 0x000fc400078f18ff */
[----:B------:R-:W-:Y:S02]  /*0bf0*/  SHF.R.S32.HI R10, RZ, 0x5, R10 ;  /* 0x00000005ff0a7819 */ /* 0x000fe4000001140a */
[----:B------:R-:W-:Y:S02]  /*0c00*/  LOP3.LUT R8, R4, 0xfffffff8, RZ, 0xc0, !PT ;  /* 0xfffffff804087812 */ /* 0x000fe400078ec0ff */
[----:B------:R-:W-:Y:S02]  /*0c10*/  LEA.HI R4, R2, R3, RZ, 0x1 ;  /* 0x0000000302047211 */ /* 0x000fe400078f08ff */
[-C--:B------:R-:W-:Y:S01]  /*0c20*/  LEA.HI R2, R0, R14.reuse, RZ, 0x4 ;  /* 0x0000000e00027211 */ /* 0x080fe200078f20ff */
[----:B------:R-:W-:Y:S01]  /*0c30*/  IMAD.IADD R11, R5, 0x1, -R8 ;  /* 0x00000001050b7824 */ /* 0x000fe200078e0a08 */
[----:B------:R-:W-:Y:S02]  /*0c40*/  LOP3.LUT R8, R4, 0x3fffffe, RZ, 0xc0, !PT ;  /* 0x03fffffe04087812 */ /* 0x000fe400078ec0ff */
[----:B------:R-:W-:Y:S01]  /*0c50*/  LOP3.LUT R4, R6, 0xfffffffc, RZ, 0xc0, !PT ;  /* 0xfffffffc06047812 */ /* 0x000fe200078ec0ff */
[----:B------:R-:W-:Y:S01]  /*0c60*/  IMAD R11, R10, 0x10, R11 ;  /* 0x000000100a0b7824 */ /* 0x000fe200078e020b */
[----:B------:R-:W-:Y:S01]  /*0c70*/  SHF.R.S32.HI R5, RZ, 0x4, R2 ;  /* 0x00000004ff057819 */ /* 0x000fe20000011402 */
[----:B------:R-:W-:Y:S01]  /*0c80*/  IMAD.IADD R8, R3, 0x1, -R8 ;  /* 0x0000000103087824 */ /* 0x000fe200078e0a08 */
[----:B------:R-:W-:Y:S01]  /*0c90*/  LEA.HI R0, R0, R14, RZ, 0x5 ;  /* 0x0000000e00007211 */ /* 0x000fe200078f28ff */
[----:B------:R-:W-:Y:S01]  /*0ca0*/  IMAD.IADD R12, R14, 0x1, -R4 ;  /* 0x000000010e0c7824 */ /* 0x000fe200078e0a04 */
[----:B------:R-:W-:Y:S01]  /*0cb0*/  LEA.HI R3, R2, R5, RZ, 0x1 ;  /* 0x0000000502037211 */ /* 0x000fe200078f08ff */
[----:B------:R-:W-:Y:S01]  /*0cc0*/  IMAD R8, R8, 0x40, R11 ;  /* 0x0000004008087824 */ /* 0x000fe200078e020b */
[----:B------:R-:W-:Y:S01]  /*0cd0*/  LOP3.LUT R2, R2, 0x3fffff0, RZ, 0xc0, !PT ;  /* 0x03fffff002027812 */ /* 0x000fe200078ec0ff */
[C---:B------:R-:W-:Y:S01]  /*0ce0*/  IMAD.SHL.U32 R16, R12.reuse, 0x8, RZ ;  /* 0x000000080c107824 */ /* 0x040fe200078e00ff */
[----:B------:R-:W-:Y:S01]  /*0cf0*/  LOP3.LUT R4, R3, 0x1ffffffe, RZ, 0xc0, !PT ;  /* 0x1ffffffe03047812 */ /* 0x000fe200078ec0ff */
[C---:B------:R-:W-:Y:S01]  /*0d00*/  IMAD.SHL.U32 R204, R12.reuse, 0x4, RZ ;  /* 0x000000040ccc7824 */ /* 0x040fe200078e00ff */
[----:B------:R-:W-:Y:S01]  /*0d10*/  LEA.HI R3, R12, R12, RZ, 0x1 ;  /* 0x0000000c0c037211 */ /* 0x000fe200078f08ff */
[----:B------:R-:W-:Y:S01]  /*0d20*/  IMAD.IADD R2, R14, 0x1, -R2 ;  /* 0x000000010e027824 */ /* 0x000fe200078e0a02 */
[----:B------:R-:W-:Y:S01]  /*0d30*/  SHF.R.S32.HI R13, RZ, 0x5, R0 ;  /* 0x00000005ff0d7819 */ /* 0x000fe20000011400 */
[----:B------:R-:W-:Y:S01]  /*0d40*/  IMAD.IADD R4, R5, 0x1, -R4 ;  /* 0x0000000105047824 */ /* 0x000fe200078e0a04 */
[----:B------:R-:W-:Y:S01]  /*0d50*/  LOP3.LUT R3, R3, 0x1ffffffe, RZ, 0xc0, !PT ;  /* 0x1ffffffe03037812 */ /* 0x000fe200078ec0ff */
[----:B------:R-:W-:Y:S01]  /*0d60*/  VIADD R216, R16, 0x80 ;  /* 0x0000008010d87836 */ /* 0x000fe20000000000 */
[----:B------:R-:W-:Y:S01]  /*0d70*/  LOP3.LUT R0, R9, 0x7ffffffc, RZ, 0xc0, !PT ;  /* 0x7ffffffc09007812 */ /* 0x000fe200078ec0ff */
[----:B------:R-:W-:Y:S01]  /*0d80*/  IMAD R5, R13, 0x10, R2 ;  /* 0x000000100d057824 */ /* 0x000fe200078e0202 */
        /* <DEDUP_REMOVED lines=8> */
[----:B------:R0:W-:Y:S01]  /*0e10*/  STL [R1+0x8c], R2 ;  /* 0x00008c0201007387 */ /* 0x0001e20000100800 */
[----:B------:R-:W-:Y:S01]  /*0e20*/  VIADD R5, R206, 0x40 ;  /* 0x00000040ce057836 */ /* 0x000fe20000000000 */
[----:B------:R-:W-:Y:S01]  /*0e30*/  LEA.HI R3, R3, R206, RZ, 0x3 ;  /* 0x000000ce03037211 */ /* 0x000fe200078f18ff */
[C---:B------:R-:W-:Y:S01]  /*0e40*/  VIADD R213, R16.reuse, 0xa0 ;  /* 0x000000a010d57836 */ /* 0x040fe20000000000 */
[----:B------:R1:W-:Y:S01]  /*0e50*/  STL [R1+0x88], R0 ;  /* 0x0000880001007387 */ /* 0x0003e20000100800 */
[C---:B------:R-:W-:Y:S01]  /*0e60*/  VIADD R218, R16.reuse, 0xc0 ;  /* 0x000000c010da7836 */ /* 0x040fe20000000000 */
[----:B------:R-:W-:Y:S01]  /*0e70*/  LOP3.LUT R3, R3, 0xfffffff8, RZ, 0xc0, !PT ;  /* 0xfffffff803037812 */ /* 0x000fe200078ec0ff */
[----:B------:R-:W-:Y:S01]  /*0e80*/  VIADD R217, R16, 0xe0 ;  /* 0x000000e010d97836 */ /* 0x000fe20000000000 */
[----:B------:R-:W-:Y:S01]  /*0e90*/  STL [R1+0x98], RZ ;  /* 0x000098ff01007387 */ /* 0x000fe20000100800 */
[----:B------:R-:W-:Y:S01]  /*0ea0*/  IMAD.SHL.U32 R4, R4, 0x8, RZ ;  /* 0x0000000804047824 */ /* 0x000fe200078e00ff */
[----:B0-----:R-:W-:Y:S01]  /*0eb0*/  SHF.R.S32.HI R2, RZ, 0x1f, R5 ;  /* 0x0000001fff027819 */ /* 0x001fe20000011405 */
[----:B------:R-:W-:-:S02]  /*0ec0*/  IMAD.IADD R6, R206, 0x1, -R3 ;  /* 0x00000001ce067824 */ /* 0x000fc400078e0a03 */
[----:B------:R-:W-:Y:S01]  /*0ed0*/  VIADD R210, R16, 0x40 ;  /* 0x0000004010d27836 */ /* 0x000fe20000000000 */
[----:B------:R-:W-:Y:S01]  /*0ee0*/  LEA.HI R3, R2, R5, RZ, 0x3 ;  /* 0x0000000502037211 */ /* 0x000fe200078f18ff */
[----:B-1----:R-:W-:Y:S01]  /*0ef0*/  IMAD.SHL.U32 R0, R5, 0x40, RZ ;  /* 0x0000004005007824 */ /* 0x002fe200078e00ff */
[----:B------:R0:W-:Y:S01]  /*0f00*/  STL [R1+0x9c], R6 ;  /* 0x00009c0601007387 */ /* 0x0001e20000100800 */
[----:B------:R-:W-:Y:S02]  /*0f10*/  VIADD R2, R16, 0x20 ;  /* 0x0000002010027836 */ /* 0x000fe40000000000 */
[----:B------:R-:W-:Y:S01]  /*0f20*/  IMAD.SHL.U32 R3, R3, 0x40, RZ ;  /* 0x0000004003037824 */ /* 0x000fe200078e00ff */
[----:B------:R-:W-:Y:S01]  /*0f30*/  LOP3.LUT R0, R0, 0x1c0, RZ, 0xc0, !PT ;  /* 0x000001c000007812 */ /* 0x000fe200078ec0ff */
[----:B------:R-:W-:Y:S01]  /*0f40*/  VIADD R209, R16, 0x60 ;  /* 0x0000006010d17836 */ /* 0x000fe20000000000 */
[----:B------:R-:W-:Y:S01]  /*0f50*/  SHF.R.S32.HI R208, RZ, 0x1f, R2 ;  /* 0x0000001fffd07819 */ /* 0x000fe20000011402 */
[----:B------:R-:W-:Y:S01]  /*0f60*/  VIADD R212, R204, 0x10 ;  /* 0x00000010ccd47836 */ /* 0x000fe20000000000 */
[----:B------:R-:W-:-:S02]  /*0f70*/  LOP3.LUT R3, R3, 0xfffffe00, RZ, 0xc0, !PT ;  /* 0xfffffe0003037812 */ /* 0x000fc400078ec0ff */
[----:B------:R-:W-:Y:S02]  /*0f80*/  SHF.R.U32.HI R5, RZ, 0x3, R0 ;  /* 0x00000003ff057819 */ /* 0x000fe40000011600 */
[----:B------:R-:W-:Y:S01]  /*0f90*/  LOP3.LUT R0, R0, 0x38, R16, 0xf8, !PT ;  /* 0x0000003800007812 */ /* 0x000fe200078ef810 */
[----:B------:R1:W-:Y:S01]  /*0fa0*/  STL [R1+0x84], R3 ;  /* 0x0000840301007387 */ /* 0x0003e20000100800 */
[----:B0-----:R-:W-:-:S03]  /*0fb0*/  SHF.R.S32.HI R6, RZ, 0x1f, R213 ;  /* 0x0000001fff067819 */ /* 0x001fc600000114d5 */
[----:B------:R-:W-:Y:S04]  /*0fc0*/  STL [R1+0x7c], R7 ;  /* 0x00007c0701007387 */ /* 0x000fe80000100800 */
[----:B------:R-:W-:Y:S01]  /*0fd0*/  STL [R1+0x78], R6 ;  /* 0x0000780601007387 */ /* 0x000fe20000100800 */
[----:B-1----:R-:W-:Y:S02]  /*0fe0*/  LOP3.LUT R3, R3, R0, R5, 0xf6, !PT ;  /* 0x0000000003037212 */ /* 0x002fe400078ef605 */
[----:B------:R-:W-:Y:S02]  /*0ff0*/  SHF.R.S32.HI R0, RZ, 0x1f, R218 ;  /* 0x0000001fff007819 */ /* 0x000fe400000114da */
[----:B------:R-:W-:-:S03]  /*1000*/  SHF.R.S32.HI R5, RZ, 0x1f, R217 ;  /* 0x0000001fff057819 */ /* 0x000fc600000114d9 */
[----:B------:R0:W-:Y:S04]  /*1010*/  STL [R1+0x74], R0 ;  /* 0x0000740001007387 */ /* 0x0001e80000100800 */
[----:B------:R1:W-:Y:S01]  /*1020*/  STL [R1+0x70], R5 ;  /* 0x0000700501007387 */ /* 0x0003e20000100800 */
[----:B0-----:R-:W-:-:S05]  /*1030*/  IMAD R0, R3, 0x2, R22 ;  /* 0x0000000203007824 */ /* 0x001fca00078e0216 */
[----:B------:R1:W-:Y:S04]  /*1040*/  STL [R1+0xa0], R0 ;  /* 0x0000a00001007387 */ /* 0x0003e80000100800 */
[----:B------:R1:W-:Y:S02]  /*1050*/  STL [R1+0xa4], R4 ;  /* 0x0000a40401007387 */ /* 0x0003e40000100800 */
.L_x_15179:
[----:B01----:R-:W0:Y:S02]  /*1060*/  LDC.64 R4, c[0x0][0xd88] ;  /* 0x00036200ff047b82 */ /* 0x003e240000000a00 */
        /* <DEDUP_REMOVED lines=8> */
[----:B------:R-:W-:Y:S01]  /*10f0*/  ISETP.NE.U32.AND P0, PT, RZ, UR6, PT ;  /* 0x00000006ff007c0c */ /* 0x000fe2000bf05070 */
[----:B------:R-:W-:Y:S01]  /*1100*/  IMAD.MOV.U32 R33, RZ, RZ, RZ ;  /* 0x000000ffff217224 */ /* 0x000fe200078e00ff */
[----:B------:R-:W-:-:S02]  /*1110*/  ISETP.NE.AND.EX P1, PT, RZ, UR5, PT, P1 ;  /* 0x00000005ff007c0c */ /* 0x000fc4000bf25310 */
[----:B------:R-:W-:Y:S02]  /*1120*/  ISETP.NE.AND.EX P0, PT, RZ, UR7, PT, P0 ;  /* 0x00000007ff007c0c */ /* 0x000fe4000bf05300 */
[----:B--2---:R-:W-:Y:S01]  /*1130*/  SHF.R.S32.HI R0, RZ, 0x1f, R10 ;  /* 0x0000001fff007819 */ /* 0x004fe2000001140a */
[----:B------:R-:W-:-:S08]  /*1140*/  IMAD.SHL.U32 R34, R10, 0x4, RZ ;  /* 0x000000040a227824 */ /* 0x000fd000078e00ff */
[C---:B------:R-:W-:Y:S01]  /*1150*/  @P1 LEA R6, P2, R10.reuse, UR4, 0x2 ;  /* 0x000000040a061c11 */ /* 0x040fe2000f8410ff */
[----:B------:R0:W-:Y:S01]  /*1160*/  STL [R1+0x90], R10 ;  /* 0x0000900a01007387 */ /* 0x0001e20000100800 */
[C-C-:B------:R-:W-:Y:S02]  /*1170*/  SHF.L.U64.HI R35, R10.reuse, 0x2, R0.reuse ;  /* 0x000000020a237819 */ /* 0x140fe40000010200 */
[----:B------:R-:W-:Y:S02]  /*1180*/  @P1 LEA.HI.X R7, R10, UR5, R0, 0x2, P2 ;  /* 0x000000050a071c11 */ /* 0x000fe400090f1400 */
[----:B------:R-:W-:Y:S01]  /*1190*/  ISETP.NE.U32.AND P2, PT, RZ, UR8, PT ;  /* 0x00000008ff007c0c */ /* 0x000fe2000bf45070 */
[----:B------:R-:W-:Y:S01]  /*11a0*/  ULDC UR4, c[0x0][0x288] ;  /* 0x0000a20000047ab9 */ /* 0x000fe20000000800 */
[----:B------:R-:W-:Y:S01]  /*11b0*/  IADD3 R8, P3, R34, UR6, RZ ;  /* 0x0000000622087c10 */ /* 0x000fe2000ff7e0ff */
[----:B------:R0:W5:Y:S01]  /*11c0*/  @P1 LDG.E R3, desc[UR42][R6.64] ;  /* 0x0000002a06031981 */ /* 0x000162000c1e1900 */
[----:B------:R-:W-:Y:S01]  /*11d0*/  ISETP.NE.AND.EX P2, PT, RZ, UR9, PT, P2 ;  /* 0x00000009ff007c0c */ /* 0x000fe2000bf45320 */
[----:B------:R-:W-:Y:S01]  /*11e0*/  IMAD.U32 R219, RZ, RZ, UR4 ;  /* 0x00000004ffdb7e24 */ /* 0x000fe2000f8e00ff */
[----:B------:R-:W-:Y:S01]  /*11f0*/  IADD3.X R9, R35, UR7, RZ, P3, !PT ;  /* 0x0000000723097c10 */ /* 0x000fe20009ffe4ff */
[----:B------:R-:W-:-:S04]  /*1200*/  ULDC.64 UR4, c[0x0][0x418] ;  /* 0x0001060000047ab9 */ /* 0x000fc80000000a00 */
[----:B------:R0:W5:Y:S06]  /*1210*/  @P0 LDG.E R33, desc[UR42][R8.64] ;  /* 0x0000002a08210981 */ /* 0x00016c000c1e1900 */
        /* <DEDUP_REMOVED lines=23> */
.L_x_15022:
        /* <DEDUP_REMOVED lines=9> */
.L_x_15023:
[----:B------:R-:W-:Y:S05]  /*1420*/  @!P0 BRA `(.L_x_15024) ;  /* 0x00000000000c8947 */ /* 0x000fea0003800000 */
[----:B------:R-:W2:Y:S04]  /*1430*/  LDG.E R5, desc[UR42][R8.64] ;  /* 0x0000002a08057981 */ /* 0x000ea8000c1e1900 */
[----:B------:R-:W2:Y:S02]  /*1440*/  LDG.E R32, desc[UR42][R8.64+0x4] ;  /* 0x0000042a08207981 */ /* 0x000ea4000c1e1900 */
[----:B--2---:R-:W-:-:S07]  /*1450*/  IMAD.IADD R32, R32, 0x1, -R5 ;  /* 0x0000000120207824 */ /* 0x004fce00078e0a05 */
.L_x_15024:
        /* <DEDUP_REMOVED lines=18> */
[----:B0-----:R-:W-:Y:S01]  /*1580*/  VIADD R4, R10, 0x7f ;  /* 0x0000007f0a047836 */ /* 0x001fe20000000000 */
[----:B------:R0:W-:Y:S07]  /*1590*/  STL [R1+0x6c], R10 ;  /* 0x00006c0a01007387 */ /* 0x0001ee0000100800 */
[----:B------:R-:W1:Y:S08]  /*15a0*/  @P1 LDC R11, c[0x0][0x44c] ;  /* 0x00011300ff0b1b82 */ /* 0x000e700000000800 */
[----:B------:R-:W4:Y:S01]  /*15b0*/  @P1 LDC R5, c[0x0][0x450] ;  /* 0x00011400ff051b82 */ /* 0x000f220000000800 */
[----:B--2---:R-:W-:-:S02]  /*15c0*/  @P0 IMAD.IADD R25, R9, 0x1, -R0 ;  /* 0x0000000109190824 */ /* 0x004fc400078e0a00 */
[----:B-1----:R-:W-:-:S04]  /*15d0*/  @P1 IMAD.HI.U32 R0, R4, R11, RZ ;  /* 0x0000000b04001227 */ /* 0x002fc800078e00ff */
[----:B---3--:R-:W-:Y:S01]  /*15e0*/  IMAD.IADD R6, R8, 0x1, R25 ;  /* 0x0000000108067824 */ /* 0x008fe200078e0219 */
[----:B----4-:R-:W-:-:S03]  /*15f0*/  @P1 SHF.R.U32.HI R4, RZ, R5, R0 ;  /* 0x00000005ff041219 */ /* 0x010fc60000011600 */
[C---:B------:R-:W-:Y:S01]  /*1600*/  VIADD R0, R6.reuse, 0x5f ;  /* 0x0000005f06007836 */ /* 0x040fe20000000000 */
[----:B------:R-:W-:Y:S01]  /*1610*/  IADD3 R31, R6, 0x60, -R219 ;  /* 0x00000060061f7810 */ /* 0x000fe20007ffe8db */
[----:B------:R0:W-:Y:S02]  /*1620*/  STL [R1+0x80], R6 ;  /* 0x0000800601007387 */ /* 0x0001e40000100800 */
[----:B------:R-:W-:-:S04]  /*1630*/  IMAD.HI R0, R0, 0x2aaaaaab, RZ ;  /* 0x2aaaaaab00007827 */ /* 0x000fc800078e02ff */
[----:B------:R-:W-:Y:S01]  /*1640*/  IMAD.IADD R4, R31, 0x1, R4 ;  /* 0x000000011f047824 */ /* 0x000fe200078e0204 */
[----:B------:R-:W-:-:S03]  /*1650*/  SHF.R.U32.HI R3, RZ, 0x1f, R0 ;  /* 0x0000001fff037819 */ /* 0x000fc60000011600 */
[----:B------:R-:W-:Y:S01]  /*1660*/  IMAD.HI R4, R4, 0x2aaaaaab, RZ ;  /* 0x2aaaaaab04047827 */ /* 0x000fe200078e02ff */
[----:B------:R-:W-:-:S04]  /*1670*/  LEA.HI.SX32 R172, R0, R3, 0x1c ;  /* 0x0000000300ac7211 */ /* 0x000fc800078fe2ff */
[----:B------:R-:W-:-:S04]  /*1680*/  SHF.R.U32.HI R5, RZ, 0x1f, R4 ;  /* 0x0000001fff057819 */ /* 0x000fc80000011604 */
[----:B------:R-:W-:Y:S01]  /*1690*/  LEA.HI.SX32 R5, R4, R5, 0x1c ;  /* 0x0000000504057211 */ /* 0x000fe200078fe2ff */
[----:B------:R-:W-:-:S03]  /*16a0*/  IMAD.MOV R4, RZ, RZ, -R8 ;  /* 0x000000ffff047224 */ /* 0x000fc600078e0a08 */
[----:B------:R-:W-:Y:S02]  /*16b0*/  VIMNMX R5, R172, R5, PT ;  /* 0x00000005ac057248 */ /* 0x000fe40003fe0100 */
[----:B------:R-:W-:-:S03]  /*16c0*/  VIMNMX R4, RZ, R4, !PT ;  /* 0x00000004ff047248 */ /* 0x000fc60007fe0100 */
        /* <DEDUP_REMOVED lines=33> */
.L_x_15027:
[----:B------:R-:W-:Y:S05]  /*18e0*/  BSYNC B6 ;  /* 0x0000000000067941 */ /* 0x000fea0003800000 */
.L_x_15026:
        /* <DEDUP_REMOVED lines=20> */
.L_x_15029:
[----:B------:R-:W-:Y:S05]  /*1a30*/  BSYNC B6 ;  /* 0x0000000000067941 */ /* 0x000fea0003800000 */
.L_x_15028:
[----:B------:R-:W2:Y:S01]  /*1a40*/  LDL R36, [R1+0x9c] ;  /* 0x00009c0001247983 */ /* 0x000ea20000100800 */
[----:B------:R-:W-:Y:S01]  /*1a50*/  ULDC.64 UR4, c[0x0][0xaf0] ;  /* 0x0002bc0000047ab9 */ /* 0x000fe20000000a00 */
[----:B------:R-:W0:Y:S01]  /*1a60*/  LDC.64 R54, c[0x0][0x408] ;  /* 0x00010200ff367b82 */ /* 0x000e220000000a00 */
[----:B------:R-:W-:-:S04]  /*1a70*/  ISETP.NE.U32.AND P0, PT, RZ, UR4, PT ;  /* 0x00000004ff007c0c */ /* 0x000fc8000bf05070 */
[----:B------:R-:W-:-:S03]  /*1a80*/  ISETP.NE.AND.EX P0, PT, RZ, UR5, PT, P0 ;  /* 0x00000005ff007c0c */ /* 0x000fc6000bf05300 */
[----:B------:R-:W1:Y:S10]  /*1a90*/  LDC.64 R48, c[0x0][0x3f8] ;  /* 0x0000fe00ff307b82 */ /* 0x000e740000000a00 */
[----:B------:R-:W-:Y:S01]  /*1aa0*/  @P0 IADD3 R4, P1, R34, UR4, RZ ;  /* 0x0000000422040c10 */ /* 0x000fe2000ff3e0ff */
[----:B------:R-:W-:-:S03]  /*1ab0*/  ULDC UR4, c[0x0][0x320] ;  /* 0x0000c80000047ab9 */ /* 0x000fc60000000800 */
[----:B------:R-:W-:Y:S02]  /*1ac0*/  @P0 IADD3.X R5, R35, UR5, RZ, P1, !PT ;  /* 0x0000000523050c10 */ /* 0x000fe40008ffe4ff */
[----:B------:R-:W-:Y:S02]  /*1ad0*/  ISETP.GE.AND P1, PT, R2, UR4, PT ;  /* 0x0000000402007c0c */ /* 0x000fe4000bf26270 */
[----:B------:R-:W-:Y:S01]  /*1ae0*/  SHF.R.S32.HI R9, RZ, 0x1f, R206 ;  /* 0x0000001fff097819 */ /* 0x000fe200000114ce */
[----:B------:R3:W4:Y:S01]  /*1af0*/  @P0 LDG.E R24, desc[UR42][R4.64] ;  /* 0x0000002a04180981 */ /* 0x000722000c1e1900 */
[----:B------:R-:W-:Y:S01]  /*1b00*/  SEL R3, RZ, 0xffffffff, P1 ;  /* 0xffffffffff037807 */ /* 0x000fe20000800000 */
[----:B------:R-:W0:Y:S01]  /*1b10*/  LDC R35, c[0x0][0x3f4] ;  /* 0x0000fd00ff237b82 */ /* 0x000e220000000800 */
[----:B------:R-:W-:Y:S02]  /*1b20*/  ISETP.GE.AND P0, PT, R16, UR4, PT ;  /* 0x0000000410007c0c */ /* 0x000fe4000bf06270 */
[----:B------:R-:W-:Y:S01]  /*1b30*/  SHF.R.S32.HI R205, RZ, 0x1f, R204 ;  /* 0x0000001fffcd7819 */ /* 0x000fe200000114cc */
[----:B------:R-:W-:Y:S01]  /*1b40*/  IMAD.SHL.U32 R3, R3, 0x2, RZ ;  /* 0x0000000203037824 */ /* 0x000fe200078e00ff */
[----:B------:R-:W-:Y:S01]  /*1b50*/  SEL R0, RZ, 0x1, P0 ;  /* 0x00000001ff007807 */ /* 0x000fe20000000000 */
[----:B------:R-:W0:Y:S01]  /*1b60*/  S2R R38, SR_TID.X ;  /* 0x0000000000267919 */ /* 0x000e220000002100 */
[----:B------:R-:W-:Y:S01]  /*1b70*/  ISETP.GE.AND P0, PT, R210, UR4, PT ;  /* 0x00000004d2007c0c */ /* 0x000fe2000bf06270 */
[----:B-1----:R-:W-:Y:S01]  /*1b80*/  IMAD.WIDE.U32 R10, R206, R48, R16 ;  /* 0x00000030ce0a7225 */ /* 0x002fe200078e0010 */
[----:B------:R-:W-:-:S02]  /*1b90*/  ISETP.GE.AND P1, PT, R209, UR4, PT ;  /* 0x00000004d1007c0c */ /* 0x000fc4000bf26270 */
[----:B------:R-:W-:Y:S01]  /*1ba0*/  LOP3.LUT R0, R3, 0x2, R0, 0xe2, !PT ;  /* 0x0000000203007812 */ /* 0x000fe200078ee200 */
[----:B------:R-:W1:Y:S01]  /*1bb0*/  S2R R37, SR_TID.X ;  /* 0x0000000000257919 */ /* 0x000e620000002100 */
[----:B------:R-:W-:Y:S01]  /*1bc0*/  SEL R3, RZ, 0x4, P0 ;  /* 0x00000004ff037807 */ /* 0x000fe20000000000 */
[----:B------:R-:W-:Y:S01]  /*1bd0*/  IMAD.MOV.U32 R63, RZ, RZ, 0x20 ;  /* 0x00000020ff3f7424 */ /* 0x000fe200078e00ff */
[----:B---3--:R-:W-:Y:S01]  /*1be0*/  SEL R4, RZ, 0x8, P1 ;  /* 0x00000008ff047807 */ /* 0x008fe20000800000 */
[----:B------:R-:W-:Y:S01]  /*1bf0*/  IMAD R65, R49, 0x60, RZ ;  /* 0x0000006031417824 */ /* 0x000fe200078e02ff */
[----:B------:R-:W-:Y:S01]  /*1c00*/  ISETP.GE.AND P0, PT, R216, UR4, PT ;  /* 0x00000004d8007c0c */ /* 0x000fe2000bf06270 */
[----:B0-----:R-:W-:Y:S01]  /*1c10*/  IMAD.SHL.U32 R57, R54, 0x40, RZ ;  /* 0x0000004036397824 */ /* 0x001fe200078e00ff */
[----:B------:R-:W-:Y:S02]  /*1c20*/  ISETP.GE.AND P1, PT, R213, UR4, PT ;  /* 0x00000004d5007c0c */ /* 0x000fe4000bf26270 */
[----:B------:R-:W-:-:S02]  /*1c30*/  LOP3.LUT R0, R4, R0, R3, 0xfe, !PT ;  /* 0x0000000004007212 */ /* 0x000fc400078efe03 */
[----:B------:R-:W-:Y:S02]  /*1c40*/  SEL R3, RZ, 0x10, P0 ;  /* 0x00000010ff037807 */ /* 0x000fe40000000000 */
[----:B------:R-:W-:Y:S02]  /*1c50*/  SEL R4, RZ, 0x20, P1 ;  /* 0x00000020ff047807 */ /* 0x000fe40000800000 */
[----:B------:R-:W-:Y:S02]  /*1c60*/  ISETP.GE.AND P0, PT, R218, UR4, PT ;  /* 0x00000004da007c0c */ /* 0x000fe4000bf06270 */
[----:B------:R-:W-:Y:S02]  /*1c70*/  ISETP.GE.AND P1, PT, R217, UR4, PT ;  /* 0x00000004d9007c0c */ /* 0x000fe4000bf26270 */
[----:B------:R-:W-:Y:S01]  /*1c80*/  LOP3.LUT R3, R4, R0, R3, 0xfe, !PT ;  /* 0x0000000004037212 */ /* 0x000fe200078efe03 */
[-C--:B------:R-:W-:Y:S01]  /*1c90*/  IMAD R0, R9, R48.reuse, RZ ;  /* 0x0000003009007224 */ /* 0x080fe200078e02ff */
[----:B------:R-:W-:Y:S01]  /*1ca0*/  SEL R6, RZ, 0x40, P0 ;  /* 0x00000040ff067807 */ /* 0x000fe20000000000 */
[----:B------:R-:W-:Y:S01]  /*1cb0*/  IMAD.WIDE.U32 R4, R206, R48, R204 ;  /* 0x00000030ce047225 */ /* 0x000fe200078e00cc */
[----:B------:R-:W-:-:S02]  /*1cc0*/  SEL R7, RZ, 0x7fff80, P1 ;  /* 0x007fff80ff077807 */ /* 0x000fc40000800000 */
[----:B------:R-:W-:Y:S01]  /*1cd0*/  ISETP.GE.AND P0, PT, R16, R35, PT ;  /* 0x000000231000720c */ /* 0x000fe20003f06270 */
[----:B------:R-:W-:Y:S01]  /*1ce0*/  VIADD R38, R38, 0xffffff80 ;  /* 0xffffff8026267836 */ /* 0x000fe20000000000 */
[----:B------:R-:W-:Y:S01]  /*1cf0*/  LOP3.LUT R3, R7, R3, R6, 0xfe, !PT ;  /* 0x0000000307037212 */ /* 0x000fe200078efe06 */
[-C--:B------:R-:W-:Y:S01]  /*1d00*/  IMAD R6, R9, R54.reuse, RZ ;  /* 0x0000003609067224 */ /* 0x080fe200078e02ff */
[----:B------:R-:W-:Y:S01]  /*1d10*/  SEL R13, R35, RZ, P0 ;  /* 0x000000ff230d7207 */ /* 0x000fe20000000000 */
[----:B------:R-:W-:Y:S01]  /*1d20*/  IMAD.WIDE.U32 R8, R206, R54, R204 ;  /* 0x00000036ce087225 */ /* 0x000fe200078e00cc */
[----:B------:R-:W-:-:S03]  /*1d30*/  SHF.L.U64.HI R56, R54, 0x6, R55 ;  /* 0x0000000636387819 */ /* 0x000fc60000010237 */
[C---:B------:R-:W-:Y:S01]  /*1d40*/  IMAD R53, R206.reuse, R55, R6 ;  /* 0x00000037ce357224 */ /* 0x040fe200078e0206 */
[----:B-1----:R-:W-:Y:S01]  /*1d50*/  SHF.R.U32.HI R37, RZ, 0x7, R37 ;  /* 0x00000007ff257819 */ /* 0x002fe20000011625 */
[----:B------:R-:W-:Y:S02]  /*1d60*/  IMAD R15, R206, R49, R0 ;  /* 0x00000031ce0f7224 */ /* 0x000fe400078e0200 */
[----:B------:R-:W-:Y:S01]  /*1d70*/  IMAD.IADD R9, R9, 0x1, R53 ;  /* 0x0000000109097824 */ /* 0x000fe200078e0235 */
[----:B------:R-:W-:Y:S01]  /*1d80*/  ISETP.NE.AND P6, PT, R37, 0x1, PT ;  /* 0x000000012500780c */ /* 0x000fe20003fc5270 */
[----:B------:R-:W-:Y:S02]  /*1d90*/  IMAD.IADD R11, R15, 0x1, R11 ;  /* 0x000000010f0b7824 */ /* 0x000fe400078e020b */
[----:B-----5:R-:W-:Y:S02]  /*1da0*/  IMAD.WIDE.U32 R50, R26, R54, R8 ;  /* 0x000000361a327225 */ /* 0x020fe400078e0008 */
[----:B------:R-:W3:Y:S02]  /*1db0*/  LDL R8, [R1+0x84] ;  /* 0x0000840001087983 */ /* 0x000ee40000100800 */
[----:B------:R-:W-:-:S02]  /*1dc0*/  IMAD.IADD R13, R16, 0x1, R13 ;  /* 0x00000001100d7824 */ /* 0x000fc400078e020d */
[----:B------:R-:W-:-:S03]  /*1dd0*/  IMAD.WIDE.U32 R20, R26, R48, R10 ;  /* 0x000000301a147225 */ /* 0x000fc600078e000a */
[----:B------:R-:W-:Y:S01]  /*1de0*/  SHF.R.S32.HI R12, RZ, 0x1f, R13 ;  /* 0x0000001fff0c7819 */ /* 0x000fe2000001140d */
[----:B------:R-:W-:Y:S01]  /*1df0*/  VIADD R61, R37, 0x8 ;  /* 0x00000008253d7836 */ /* 0x000fe20000000000 */
[----:B------:R-:W-:Y:S05]  /*1e00*/  @!P6 WARPSYNC.ALL ;  /* 0x000000000000e948 */ /* 0x000fea0003800000 */
[----:B------:R-:W-:Y:S01]  /*1e10*/  VIADD R37, R206, 0x40 ;  /* 0x00000040ce257836 */ /* 0x000fe20000000000 */
[----:B------:R-:W-:Y:S01]  /*1e20*/  LEA.HI R13, R12, R13, RZ, 0x3 ;  /* 0x0000000d0c0d7211 */ /* 0x000fe200078f18ff */
[----:B------:R-:W-:Y:S01]  /*1e30*/  VIADD R10, R206, 0x40 ;  /* 0x00000040ce0a7836 */ /* 0x000fe20000000000 */
[----:B------:R-:W-:Y:S01]  /*1e40*/  PRMT R85, R3, 0x8880, RZ ;  /* 0x0000888003557816 */ /* 0x000fe200000000ff */
[----:B------:R-:W-:Y:S01]  /*1e50*/  IMAD.SHL.U32 R37, R37, 0x40, RZ ;  /* 0x0000004025257824 */ /* 0x000fe200078e00ff */
[----:B------:R-:W-:Y:S01]  /*1e60*/  ULDC UR4, c[0x0][0x2f4] ;  /* 0x0000bd0000047ab9 */ /* 0x000fe20000000800 */
[----:B------:R-:W-:-:S02]  /*1e70*/  IMAD.SHL.U32 R10, R10, 0x40, RZ ;  /* 0x000000400a0a7824 */ /* 0x000fc400078e00ff */
[----:B------:R-:W-:Y:S01]  /*1e80*/  IMAD.IADD R7, R5, 0x1, R15 ;  /* 0x0000000105077824 */ /* 0x000fe200078e020f */
[----:B------:R-:W-:Y:S01]  /*1e90*/  SHF.R.S32.HI R15, RZ, 0x1f, R26 ;  /* 0x0000001fff0f7819 */ /* 0x000fe2000001141a */
[----:B------:R-:W-:Y:S02]  /*1ea0*/  IMAD.MOV.U32 R6, RZ, RZ, R4 ;  /* 0x000000ffff067224 */ /* 0x000fe400078e0004 */
[----:B------:R-:W-:Y:S01]  /*1eb0*/  IMAD.WIDE.U32 R4, R206, R54, R16 ;  /* 0x00000036ce047225 */ /* 0x000fe200078e0010 */
[----:B------:R-:W-:Y:S02]  /*1ec0*/  LOP3.LUT R37, R37, 0x1c0, RZ, 0xc0, !PT ;  /* 0x000001c025257812 */ /* 0x000fe400078ec0ff */
[----:B------:R-:W-:Y:S01]  /*1ed0*/  LOP3.LUT R10, R10, 0x1c0, RZ, 0xc0, !PT ;  /* 0x000001c00a0a7812 */ /* 0x000fe200078ec0ff */
[----:B------:R-:W-:Y:S01]  /*1ee0*/  IMAD.IADD R53, R53, 0x1, R5 ;  /* 0x0000000135357824 */ /* 0x000fe200078e0205 */
[----:B------:R-:W-:Y:S01]  /*1ef0*/  SHF.R.S32.HI R73, RZ, 0x3, R13 ;  /* 0x00000003ff497819 */ /* 0x000fe2000001140d */
[----:B------:R-:W-:Y:S01]  /*1f00*/  IMAD R5, R15, R48, RZ ;  /* 0x000000300f057224 */ /* 0x000fe200078e02ff */
[----:B------:R-:W-:Y:S01]  /*1f10*/  LOP3.LUT R74, R13, 0xfffffff8, RZ, 0xc0, !PT ;  /* 0xfffffff80d4a7812 */ /* 0x000fe200078ec0ff */
[----:B------:R-:W-:Y:S01]  /*1f20*/  IMAD.MOV.U32 R52, RZ, RZ, R4 ;  /* 0x000000ffff347224 */ /* 0x000fe200078e0004 */
[----:B------:R-:W-:Y:S01]  /*1f30*/  SHF.R.U32.HI R10, RZ, 0x3, R10 ;  /* 0x00000003ff0a7819 */ /* 0x000fe2000001160a */
[----:B------:R-:W-:Y:S01]  /*1f40*/  IMAD R15, R15, R54, RZ ;  /* 0x000000360f0f7224 */ /* 0x000fe200078e02ff */
[----:B------:R-:W-:Y:S01]  /*1f50*/  SHF.L.U64.HI R4, R48, 0x6, R49 ;  /* 0x0000000630047819 */ /* 0x000fe20000010231 */
[----:B------:R-:W-:Y:S01]  /*1f60*/  IMAD.IADD R0, R33, 0x1, R32 ;  /* 0x0000000121007824 */ /* 0x000fe200078e0220 */
[----:B------:R-:W-:Y:S01]  /*1f70*/  PRMT R85, R85, 0x7710, RZ ;  /* 0x0000771055557816 */ /* 0x000fe200000000ff */
[----:B------:R-:W-:Y:S01]  /*1f80*/  IMAD R33, R26, R49, R5 ;  /* 0x000000311a217224 */ /* 0x000fe200078e0205 */
[----:B------:R-:W-:Y:S01]  /*1f90*/  ISETP.GE.AND P2, PT, R2, UR4, PT ;  /* 0x0000000402007c0c */ /* 0x000fe2000bf46270 */
[----:B------:R-:W-:-:S02]  /*1fa0*/  IMAD.SHL.U32 R5, R48, 0x40, RZ ;  /* 0x0000004030057824 */ /* 0x000fc400078e00ff */
[----:B------:R-:W-:-:S04]  /*1fb0*/  IMAD.WIDE.U32 R6, R26, R48, R6 ;  /* 0x000000301a067225 */ /* 0x000fc800078e0006 */
[----:B------:R-:W-:Y:S02]  /*1fc0*/  IMAD R11, R55, 0x60, RZ ;  /* 0x00000060370b7824 */ /* 0x000fe400078e02ff */
[C---:B------:R-:W-:Y:S02]  /*1fd0*/  IMAD R15, R26.reuse, R55, R15 ;  /* 0x000000371a0f7224 */ /* 0x040fe400078e020f */
        /* <DEDUP_REMOVED lines=17> */
[----:B------:R-:W-:Y:S01]  /*20f0*/  IMAD.IADD R71, R51, 0x1, R15 ;  /* 0x0000000133477824 */ /* 0x000fe200078e020f */
[----:B------:R-:W-:Y:S01]  /*2100*/  LOP3.LUT R85, R85, 0x40, RZ, 0xc0, !PT ;  /* 0x0000004055557812 */ /* 0x000fe200078ec0ff */
[----:B------:R-:W-:-:S02]  /*2110*/  IMAD.IADD R72, R15, 0x1, R53 ;  /* 0x000000010f487824 */ /* 0x000fc400078e0235 */
[C---:B--2---:R-:W-:Y:S01]  /*2120*/  IMAD.SHL.U32 R58, R36.reuse, 0x40, RZ ;  /* 0x00000040243a7824 */ /* 0x044fe200078e00ff */
[----:B------:R-:W-:Y:S01]  /*2130*/  @!P6 BAR.SYNC.DEFER_BLOCKING 0x9, 0x100 ;  /* 0x024400000000eb1d */ /* 0x000fe20000010000 */
[----:B------:R-:W-:Y:S02]  /*2140*/  LOP3.LUT P1, RZ, R36, 0x4, RZ, 0xc0, !PT ;  /* 0x0000000424ff7812 */ /* 0x000fe4000782c0ff */
[----:B------:R-:W-:Y:S02]  /*2150*/  SHF.R.S32.HI R36, RZ, 0x1f, R38 ;  /* 0x0000001fff247819 */ /* 0x000fe40000011426 */
[----:B------:R-:W-:Y:S02]  /*2160*/  LOP3.LUT R58, R58, 0x1c0, RZ, 0xc0, !PT ;  /* 0x000001c03a3a7812 */ /* 0x000fe400078ec0ff */
[----:B------:R-:W-:-:S04]  /*2170*/  LEA.HI R36, R36, R38, RZ, 0x2 ;  /* 0x0000002624247211 */ /* 0x000fc800078f10ff */
[----:B------:R-:W-:-:S05]  /*2180*/  LOP3.LUT R36, R36, 0xfffffffc, RZ, 0xc0, !PT ;  /* 0xfffffffc24247812 */ /* 0x000fca00078ec0ff */
[----:B------:R-:W-:Y:S02]  /*2190*/  IMAD.IADD R36, R38, 0x1, -R36 ;  /* 0x0000000126247824 */ /* 0x000fe400078e0a24 */
[----:B------:R-:W0:Y:S02]  /*21a0*/  S2R R38, SR_TID.X ;  /* 0x0000000000267919 */ /* 0x000e240000002100 */
[----:B------:R-:W-:Y:S01]  /*21b0*/  IMAD R62, R36, 0x40, R206 ;  /* 0x00000040243e7824 */ /* 0x000fe200078e02ce */
        /* <DEDUP_REMOVED lines=16> */
[----:B----4-:R-:W-:Y:S01]  /*22c0*/  SHF.R.S32.HI R75, RZ, 0x1f, R24 ;  /* 0x0000001fff4b7819 */ /* 0x010fe20000011418 */
[----:B---3--:R-:W-:-:S10]  /*22d0*/  IMAD.IADD R78, R8, 0x1, R13 ;  /* 0x00000001084e7824 */ /* 0x008fd400078e020d */
.L_x_15083:
        /* <DEDUP_REMOVED lines=24> */
[----:B-----5:R0:W5:Y:S01]  /*2460*/  @!P2 LDG.E R96, desc[UR42][R10.64] ;  /* 0x0000002a0a60a981 */ /* 0x020162000c1e1900 */
        /* <DEDUP_REMOVED lines=74> */
.L_x_15034:
[----:B------:R-:W-:Y:S05]  /*2910*/  BSYNC B1 ;  /* 0x0000000000017941 */ /* 0x000fea0003800000 */
.L_x_15033:
        /* <DEDUP_REMOVED lines=29> */
.L_x_15036:
[----:B------:R-:W-:Y:S05]  /*2af0*/  BSYNC B1 ;  /* 0x0000000000017941 */ /* 0x000fea0003800000 */
.L_x_15035:
[----:B0-----:R-:W-:Y:S01]  /*2b00*/  IMAD.MOV.U32 R8, RZ, RZ, R92 ;  /* 0x000000ffff087224 */ /* 0x001fe200078e005c */
        /* <DEDUP_REMOVED lines=33> */
.L_x_15037:
[----:B------:R-:W-:Y:S01]  /*2d20*/  IMAD R86, R19, 0x8, R22 ;  /* 0x0000000813567824 */ /* 0x000fe200078e0216 */
[----:B------:R-:W-:Y:S01]  /*2d30*/  SHF.L.U32 R101, R211, 0x1f, RZ ;  /* 0x0000001fd3657819 */ /* 0x000fe200000006ff */
[----:B------:R-:W-:Y:S03]  /*2d40*/  BSSY B1, `(.L_x_15038) ;  /* 0x0000003000017945 */ /* 0x000fe60003800000 */
[----:B------:R-:W0:Y:S02]  /*2d50*/  SYNCS.PHASECHK.TRANS64.TRYWAIT P5, [R86+URZ+0x32490], R101 ;  /* 0x03249065560075a7 */ /* 0x000e2400080a017f */
[----:B0-----:R-:W-:Y:S05]  /*2d60*/  @!P5 BRA `(.L_x_15039) ;  /* 0x000001a40074d947 */ /* 0x001fea0003800000 */
.L_x_15306:
[----:B------:R-:W-:Y:S05]  /*2d70*/  BSYNC B1 ;  /* 0x0000000000017941 */ /* 0x000fea0003800000 */
.L_x_15038:
[----:B------:R-:W-:-:S03]  /*2d80*/  UMOV UR4, 0xffffffff ;  /* 0xffffffff00047882 */ /* 0x000fc60000000000 */
[----:B------:R-:W-:Y:S05]  /*2d90*/  BRA.DIV UR4, `(.L_x_15040) ;  /* 0x000001a6047c7947 */ /* 0x000fea000b800000 */
[----:B------:R1:W2:Y:S04]  /*2da0*/  SHFL.IDX PT, R33, R90, RZ, 0x1c1f ;  /* 0x001c1fff5a217589 */ /* 0x0002a800000e0000 */
[----:B------:R1:W3:Y:S02]  /*2db0*/  SHFL.IDX PT, R14, R89, RZ, 0x1c1f ;  /* 0x001c1fff590e7589 */ /* 0x0002e400000e0000 */
.L_x_15310:
        /* <DEDUP_REMOVED lines=13> */
[----:B------:R-:W-:Y:S01]  /*2e90*/  SHF.R.U32.HI R111, RZ, 0x10, R47 ;  /* 0x00000010ff6f7819 */ /* 0x000fe2000001162f */
[----:B------:R-:W-:Y:S01]  /*2ea0*/  IMAD.U32 R47, R11, 0x10000, RZ ;  /* 0x000100000b2f7824 */ /* 0x000fe200078e00ff */
        /* <DEDUP_REMOVED lines=41> */
.L_x_15046:
[----:B------:R-:W-:Y:S05]  /*3140*/  BSYNC B3 ;  /* 0x0000000000037941 */ /* 0x000fea0003800000 */
.L_x_15045:
[----:B0-----:R4:W-:Y:S02]  /*3150*/  ST.E.128 desc[UR42][R12.64], R8 ;  /* 0x000000080c007985 */ /* 0x0019e4000c101d2a */
.L_x_15044:
[----:B------:R-:W-:Y:S05]  /*3160*/  BSYNC B2 ;  /* 0x0000000000027941 */ /* 0x000fea0003800000 */
.L_x_15043:
        /* <DEDUP_REMOVED lines=54> */
.L_x_15048:
[----:B------:R-:W-:Y:S05]  /*34d0*/  BSYNC B2 ;  /* 0x0000000000027941 */ /* 0x000fea0003800000 */
.L_x_15047:
[----:B0-----:R0:W-:Y:S02]  /*34e0*/  ST.E.128 desc[UR42][R14.64], R8 ;  /* 0x000000080e007985 */ /* 0x0011e4000c101d2a */
.L_x_15042:
[----:B------:R-:W-:Y:S05]  /*34f0*/  BSYNC B1 ;  /* 0x0000000000017941 */ /* 0x000fea0003800000 */
.L_x_15041:
[----:B------:R-:W-:-:S03]  /*3500*/  UMOV UR4, 0xffffffff ;  /* 0xffffffff00047882 */ /* 0x000fc60000000000 */
[----:B------:R-:W-:Y:S05]  /*3510*/  BRA.DIV UR4, `(.L_x_15049) ;  /* 0x0000019e04e47947 */ /* 0x000fea000b800000 */
[----:B--2---:R2:W1:Y:S04]  /*3520*/  SHFL.IDX PT, R33, R90, 0x1, 0x1c1f ;  /* 0x003c1f005a217f89 */ /* 0x00446800000e0000 */
[----:B0--3--:R2:W0:Y:S02]  /*3530*/  SHFL.IDX PT, R14, R89, 0x1, 0x1c1f ;  /* 0x003c1f00590e7f89 */ /* 0x00942400000e0000 */
.L_x_15314:
[----:B------:R-:W-:Y:S05]  /*3540*/  @P4 BRA `(.L_x_15050) ;  /* 0x00000020002c4947 */ /* 0x000fea0003800000 */
[----:B------:R-:W-:Y:S04]  /*3550*/  BSSY B1, `(.L_x_15051) ;  /* 0x0000038000017945 */ /* 0x000fe80003800000 */
[----:B------:R-:W-:Y:S05]  /*3560*/  @P1 BRA `(.L_x_15052) ;  /* 0x0000000000d81947 */ /* 0x000fea0003800000 */
[----:B----4-:R3:W4:Y:S01]  /*3570*/  LDS.128 R8, [R100+0x2000] ;  /* 0x0020000064087984 */ /* 0x0107220000000c00 */
[C---:B0-----:R-:W-:Y:S01]  /*3580*/  LEA R12, P2, R16.reuse, R14, 0x1 ;  /* 0x0000000e100c7211 */ /* 0x041fe200078408ff */
[----:B------:R-:W-:Y:S03]  /*3590*/  BSSY B2, `(.L_x_15053) ;  /* 0x0000032000027945 */ /* 0x000fe60003800000 */
[----:B-1----:R-:W-:Y:S02]  /*35a0*/  LEA.HI.X R13, R16, R33, R17, 0x1, P2 ;  /* 0x00000021100d7211 */ /* 0x002fe400010f0c11 */
[----:B------:R-:W-:-:S13]  /*35b0*/  ISETP.GE.AND P2, PT, R204, R95, PT ;  /* 0x0000005fcc00720c */ /* 0x000fda0003f46270 */
[----:B---3--:R-:W-:Y:S05]  /*35c0*/  @P2 BRA `(.L_x_15054) ;  /* 0x0000000000b82947 */ /* 0x008fea0003800000 */
[----:B------:R-:W-:Y:S01]  /*35d0*/  SHF.R.U64 R45, R38, 0x10, R39 ;  /* 0x00000010262d7819 */ /* 0x000fe20000001227 */
[----:B----4-:R-:W-:Y:S01]  /*35e0*/  IMAD.U32 R15, R10, 0x10000, RZ ;  /* 0x000100000a0f7824 */ /* 0x010fe200078e00ff */
        /* <DEDUP_REMOVED lines=9> */
[----:B--2---:R-:W-:Y:S01]  /*3680*/  IMAD.U32 R89, R47, 0x10000, RZ ;  /* 0x000100002f597824 */ /* 0x004fe200078e00ff */
        /* <DEDUP_REMOVED lines=10> */
[CC--:B------:R-:W-:Y:S01]  /*3730*/  FMUL.FTZ R90, R38.reuse, R89.reuse ;  /* 0x00000059265a7220 */ /* 0x0c0fe20000410000 */
        /* <DEDUP_REMOVED lines=23> */
.L_x_15054:
[----:B------:R-:W-:Y:S05]  /*38b0*/  BSYNC B2 ;  /* 0x0000000000027941 */ /* 0x000fea0003800000 */
.L_x_15053:
[----:B----4-:R3:W-:Y:S02]  /*38c0*/  ST.E.128 desc[UR42][R12.64], R8 ;  /* 0x000000080c007985 */ /* 0x0107e4000c101d2a */
.L_x_15052:
[----:B------:R-:W-:Y:S05]  /*38d0*/  BSYNC B1 ;  /* 0x0000000000017941 */ /* 0x000fea0003800000 */
.L_x_15051:
[----:B------:R-:W-:-:S13]  /*38e0*/  ISETP.NE.AND P2, PT, R87, RZ, PT ;  /* 0x000000ff5700720c */ /* 0x000fda0003f45270 */
[----:B------:R-:W-:Y:S05]  /*38f0*/  @P2 BRA `(.L_x_15050) ;  /* 0x0000001c00402947 */ /* 0x000fea0003800000 */
[----:B---34-:R3:W4:Y:S01]  /*3900*/  LDS.128 R8, [R94+0x2000] ;  /* 0x002000005e087984 */ /* 0x0187220000000c00 */
[C---:B0-----:R-:W-:Y:S01]  /*3910*/  LEA R14, P2, R2.reuse, R14, 0x1 ;  /* 0x0000000e020e7211 */ /* 0x041fe200078408ff */
[----:B------:R-:W-:Y:S03]  /*3920*/  BSSY B1, `(.L_x_15055) ;  /* 0x0000032000017945 */ /* 0x000fe60003800000 */
[----:B-1----:R-:W-:Y:S02]  /*3930*/  LEA.HI.X R15, R2, R33, R208, 0x1, P2 ;  /* 0x00000021020f7211 */ /* 0x002fe400010f0cd0 */
[----:B------:R-:W-:-:S13]  /*3940*/  ISETP.GE.AND P2, PT, R212, R95, PT ;  /* 0x0000005fd400720c */ /* 0x000fda0003f46270 */
[----:B---3--:R-:W-:Y:S05]  /*3950*/  @P2 BRA `(.L_x_15056) ;  /* 0x0000000000b82947 */ /* 0x008fea0003800000 */
        /* <DEDUP_REMOVED lines=46> */
.L_x_15056:
[----:B------:R-:W-:Y:S05]  /*3c40*/  BSYNC B1 ;  /* 0x0000000000017941 */ /* 0x000fea0003800000 */
.L_x_15055:
[----:B----4-:R0:W-:Y:S01]  /*3c50*/  ST.E.128 desc[UR42][R14.64], R8 ;  /* 0x000000080e007985 */ /* 0x0101e2000c101d2a */
[----:B------:R-:W-:Y:S05]  /*3c60*/  BRA `(.L_x_15050) ;  /* 0x0000001800647947 */ /* 0x000fea0003800000 */
.L_x_15032:
[----:B------:R-:W-:Y:S01]  /*3c70*/  VIADD R12, R206, 0x40 ;  /* 0x00000040ce0c7836 */ /* 0x000fe20000000000 */
[----:B------:R-:W-:-:S04]  /*3c80*/  CS2R R34, SRZ ;  /* 0x0000000000227805 */ /* 0x000fc8000001ff00 */
        /* <DEDUP_REMOVED lines=10> */
[----:B------:R-:W-:Y:S01]  /*3d30*/  @!P3 IMAD.X R9, R33, 0x1, R70, P4 ;  /* 0x000000012109b824 */ /* 0x000fe200020e0646 */
[----:B------:R-:W-:Y:S01]  /*3d40*/  CS2R R32, SRZ ;  /* 0x0000000000207805 */ /* 0x000fe2000001ff00 */
[----:B------:R-:W1:Y:S01]  /*3d50*/  @!P3 LDC.64 R12, c[0x0][0x400] ;  /* 0x00010000ff0cbb82 */ /* 0x000e620000000a00 */
[----:B0-----:R-:W-:-:S04]  /*3d60*/  @!P3 LEA R14, P4, R10, R14, 0x1 ;  /* 0x0000000e0a0eb211 */ /* 0x001fc800078808ff */
[----:B------:R-:W-:Y:S02]  /*3d70*/  @!P3 LEA.HI.X R15, R10, R15, R9, 0x1, P4 ;  /* 0x0000000f0a0fb211 */ /* 0x000fe400020f0c09 */
[----:B------:R-:W-:Y:S01]  /*3d80*/  @!P3 IADD3 R8, P4, R52, R8, RZ ;  /* 0x000000083408b210 */ /* 0x000fe20007f9e0ff */
[----:B------:R-:W0:Y:S01]  /*3d90*/  @!P2 LDC.64 R10, c[0x0][0x3e8] ;  /* 0x0000fa00ff0aab82 */ /* 0x000e220000000a00 */
[----:B------:R-:W-:Y:S02]  /*3da0*/  CS2R R38, SRZ ;  /* 0x0000000000267805 */ /* 0x000fe4000001ff00 */
[----:B------:R-:W-:Y:S01]  /*3db0*/  CS2R R36, SRZ ;  /* 0x0000000000247805 */ /* 0x000fe2000001ff00 */
[----:B------:R-:W2:Y:S01]  /*3dc0*/  @!P3 LDG.E.128 R32, desc[UR42][R14.64] ;  /* 0x0000002a0e20b981 */ /* 0x000ea2000c1e1d00 */
[----:B------:R-:W-:Y:S01]  /*3dd0*/  @!P3 IMAD.X R9, R101, 0x1, R72, P4 ;  /* 0x000000016509b824 */ /* 0x000fe200020e0648 */
[----:B-1----:R-:W-:-:S04]  /*3de0*/  @!P3 LEA R12, P4, R8, R12, 0x1 ;  /* 0x0000000c080cb211 */ /* 0x002fc800078808ff */
[----:B------:R-:W-:Y:S02]  /*3df0*/  @!P3 LEA.HI.X R13, R8, R13, R9, 0x1, P4 ;  /* 0x0000000d080db211 */ /* 0x000fe400020f0c09 */
[----:B------:R-:W1:Y:S03]  /*3e00*/  @!P2 LDC.64 R8, c[0x0][0x400] ;  /* 0x00010000ff08ab82 */ /* 0x000e660000000a00 */
[----:B------:R2:W3:Y:S01]  /*3e10*/  @!P3 LDG.E.128 R36, desc[UR42][R12.64] ;  /* 0x0000002a0c24b981 */ /* 0x0004e2000c1e1d00 */
[----:B------:R-:W-:Y:S02]  /*3e20*/  CS2R R42, SRZ ;  /* 0x00000000002a7805 */ /* 0x000fe4000001ff00 */
[----:B0-----:R-:W-:-:S04]  /*3e30*/  @!P2 LEA R10, P3, R40, R10, 0x1 ;  /* 0x0000000a280aa211 */ /* 0x001fc800078608ff */
[----:B------:R-:W-:Y:S02]  /*3e40*/  @!P2 LEA.HI.X R11, R40, R11, R41, 0x1, P3 ;  /* 0x0000000b280ba211 */ /* 0x000fe400018f0c29 */
[----:B------:R-:W-:Y:S02]  /*3e50*/  CS2R R40, SRZ ;  /* 0x0000000000287805 */ /* 0x000fe4000001ff00 */
[----:B------:R-:W-:Y:S02]  /*3e60*/  CS2R R46, SRZ ;  /* 0x00000000002e7805 */ /* 0x000fe4000001ff00 */
[C---:B-1----:R-:W-:Y:S02]  /*3e70*/  @!P2 LEA R8, P3, R44.reuse, R8, 0x1 ;  /* 0x000000082c08a211 */ /* 0x042fe400078608ff */
[----:B------:R3:W4:Y:S02]  /*3e80*/  @!P2 LDG.E.128 R40, desc[UR42][R10.64] ;  /* 0x0000002a0a28a981 */ /* 0x000724000c1e1d00 */
[----:B------:R-:W-:-:S02]  /*3e90*/  @!P2 LEA.HI.X R9, R44, R9, R45, 0x1, P3 ;  /* 0x000000092c09a211 */ /* 0x000fc400018f0c2d */
[----:B------:R-:W-:-:S06]  /*3ea0*/  CS2R R44, SRZ ;  /* 0x00000000002c7805 */ /* 0x000fcc000001ff00 */
[----:B------:R0:W5:Y:S01]  /*3eb0*/  @!P2 LDG.E.128 R44, desc[UR42][R8.64] ;  /* 0x0000002a082ca981 */ /* 0x000162000c1e1d00 */
[----:B------:R-:W-:-:S06]  /*3ec0*/  UISETP.NE.AND UP0, UPT, UR44, 0x3, UPT ;  /* 0x000000032c00788c */ /* 0x000fcc000bf05270 */
[----:B------:R-:W-:Y:S02]  /*3ed0*/  PLOP3.LUT P3, PT, PT, PT, UP0, 0x80, 0x0 ;  /* 0x000000000000781c */ /* 0x000fe40003f6f008 */
[----:B------:R-:W-:Y:S01]  /*3ee0*/  ISETP.GE.AND P2, PT, R16, R95, PT ;  /* 0x0000005f1000720c */ /* 0x000fe20003f46270 */
[----:B--2---:R-:W-:Y:S02]  /*3ef0*/  IMAD.MOV.U32 R12, RZ, RZ, R34 ;  /* 0x000000ffff0c7224 */ /* 0x004fe400078e0022 */
[----:B------:R-:W-:Y:S02]  /*3f00*/  IMAD.MOV.U32 R15, RZ, RZ, R33 ;  /* 0x000000ffff0f7224 */ /* 0x000fe400078e0021 */
[----:B---3--:R-:W-:Y:S02]  /*3f10*/  IMAD.MOV.U32 R10, RZ, RZ, R38 ;  /* 0x000000ffff0a7224 */ /* 0x008fe400078e0026 */
[----:B0-----:R-:W-:Y:S02]  /*3f20*/  IMAD.MOV.U32 R8, RZ, RZ, R39 ;  /* 0x000000ffff087224 */ /* 0x001fe400078e0027 */
[----:B------:R-:W-:-:S02]  /*3f30*/  IMAD.MOV.U32 R9, RZ, RZ, R36 ;  /* 0x000000ffff097224 */ /* 0x000fc400078e0024 */
[----:B------:R-:W-:Y:S01]  /*3f40*/  IMAD.MOV.U32 R11, RZ, RZ, R37 ;  /* 0x000000ffff0b7224 */ /* 0x000fe200078e0025 */
[----:B------:R-:W-:Y:S02]  /*3f50*/  PRMT R106, R106, 0x5410, R10 ;  /* 0x000054106a6a7816 */ /* 0x000fe4000000000a */
[----:B------:R-:W-:Y:S02]  /*3f60*/  PRMT R124, R8, 0x7610, R124 ;  /* 0x00007610087c7816 */ /* 0x000fe4000000007c */
[----:B------:R-:W-:Y:S02]  /*3f70*/  PRMT R108, R108, 0x5410, R9 ;  /* 0x000054106c6c7816 */ /* 0x000fe40000000009 */
[----:B------:R-:W-:Y:S02]  /*3f80*/  PRMT R121, R11, 0x7610, R121 ;  /* 0x000076100b797816 */ /* 0x000fe40000000079 */
[----:B------:R-:W-:Y:S01]  /*3f90*/  PRMT R100, R100, 0x5410, R12 ;  /* 0x0000541064647816 */ /* 0x000fe2000000000c */
[----:B------:R-:W-:-:S02]  /*3fa0*/  IMAD.MOV.U32 R13, RZ, RZ, R35 ;  /* 0x000000ffff0d7224 */ /* 0x000fc400078e0023 */
[----:B----4-:R-:W-:Y:S02]  /*3fb0*/  IMAD.MOV.U32 R8, RZ, RZ, R42 ;  /* 0x000000ffff087224 */ /* 0x010fe400078e002a */
[----:B------:R-:W-:Y:S02]  /*3fc0*/  IMAD.MOV.U32 R9, RZ, RZ, R43 ;  /* 0x000000ffff097224 */ /* 0x000fe400078e002b */
        /* <DEDUP_REMOVED lines=16> */
[----:B------:R-:W-:Y:S02]  /*40d0*/  PRMT R112, R10, 0x7610, R112 ;  /* 0x000076100a707816 */ /* 0x000fe40000000070 */
[----:B------:R-:W-:Y:S01]  /*40e0*/  PRMT R108, R11, 0x7610, R108 ;  /* 0x000076100b6c7816 */ /* 0x000fe2000000006c */
[----:B------:R-:W-:Y:S06]  /*40f0*/  @!P3 BRA `(.L_x_15057) ;  /* 0x000000000004b947 */ /* 0x000fec0003800000 */
[----:B------:R-:W-:Y:S01]  /*4100*/  BPT.TRAP 0x1 ;  /* 0x000000040000795c */ /* 0x000fe20000300000 */
.L_x_15057:
[----:B------:R-:W-:Y:S01]  /*4110*/  IMAD R86, R19, 0x8, R22 ;  /* 0x0000000813567824 */ /* 0x000fe200078e0216 */
[----:B------:R-:W-:Y:S01]  /*4120*/  SHF.L.U32 R101, R211, 0x1f, RZ ;  /* 0x0000001fd3657819 */ /* 0x000fe200000006ff */
[----:B------:R-:W0:Y:S01]  /*4130*/  LDC R103, c[0x0][0x2f4] ;  /* 0x0000bd00ff677b82 */ /* 0x000e220000000800 */
[----:B------:R-:W-:Y:S02]  /*4140*/  BSSY B1, `(.L_x_15058) ;  /* 0x0000003000017945 */ /* 0x000fe40003800000 */
[----:B------:R-:W1:Y:S02]  /*4150*/  SYNCS.PHASECHK.TRANS64.TRYWAIT P4, [R86+URZ+0x32490], R101 ;  /* 0x03249065560075a7 */ /* 0x000e64000808017f */
[----:B-1----:R-:W-:Y:S05]  /*4160*/  @!P4 BRA `(.L_x_15059) ;  /* 0x000001940018c947 */ /* 0x002fea0003800000 */
.L_x_15315:
[----:B------:R-:W-:Y:S05]  /*4170*/  BSYNC B1 ;  /* 0x0000000000017941 */ /* 0x000fea0003800000 */
.L_x_15058:
[----:B------:R-:W-:Y:S01]  /*4180*/  UMOV UR4, 0xffffffff ;  /* 0xffffffff00047882 */ /* 0x000fe20000000000 */
[----:B0-----:R-:W-:Y:S02]  /*4190*/  IMAD.IADD R105, R103, 0x1, -R64 ;  /* 0x0000000167697824 */ /* 0x001fe400078e0a40 */
[----:B------:R-:W-:Y:S05]  /*41a0*/  BRA.DIV UR4, `(.L_x_15060) ;  /* 0x00000196041c7947 */ /* 0x000fea000b800000 */
[----:B------:R0:W2:Y:S04]  /*41b0*/  SHFL.IDX PT, R9, R90, RZ, 0x1c1f ;  /* 0x001c1fff5a097589 */ /* 0x0000a800000e0000 */
[----:B------:R0:W3:Y:S02]  /*41c0*/  SHFL.IDX PT, R14, R89, RZ, 0x1c1f ;  /* 0x001c1fff590e7589 */ /* 0x0000e400000e0000 */
.L_x_15319:
[----:B------:R-:W-:Y:S01]  /*41d0*/  ISETP.GE.OR P4, PT, R206, R99, P1 ;  /* 0x00000063ce00720c */ /* 0x000fe20000f86670 */
[----:B------:R-:W-:-:S12]  /*41e0*/  BSSY B1, `(.L_x_15061) ;  /* 0x000007a000017945 */ /* 0x000fd80003800000 */
[----:B------:R-:W-:Y:S05]  /*41f0*/  @P4 BRA `(.L_x_15062) ;  /* 0x0000000400e04947 */ /* 0x000fea0003800000 */
[----:B------:R-:W4:Y:S01]  /*4200*/  S2R R12, SR_TID.X ;  /* 0x00000000000c7919 */ /* 0x000f220000002100 */
[----:B------:R-:W-:Y:S01]  /*4210*/  SEL R8, R64, R105, !P0 ;  /* 0x0000006940087207 */ /* 0x000fe20004000000 */
[----:B---3--:R-:W-:Y:S01]  /*4220*/  IMAD.MOV.U32 R94, RZ, RZ, R14 ;  /* 0x000000ffff5e7224 */ /* 0x008fe200078e000e */
[C---:B------:R-:W-:Y:S01]  /*4230*/  LEA R92, P4, R74.reuse, R14, 0x1 ;  /* 0x0000000e4a5c7211 */ /* 0x040fe200078808ff */
[----:B--2---:R-:W-:Y:S01]  /*4240*/  IMAD.MOV.U32 R95, RZ, RZ, R9 ;  /* 0x000000ffff5f7224 */ /* 0x004fe200078e0009 */
[----:B------:R-:W-:Y:S01]  /*4250*/  SHF.R.S32.HI R11, RZ, 0x1f, R8 ;  /* 0x0000001fff0b7819 */ /* 0x000fe20000011408 */
[----:B------:R-:W-:Y:S01]  /*4260*/  BSSY B2, `(.L_x_15063) ;  /* 0x000006d000027945 */ /* 0x000fe20003800000 */
[----:B------:R-:W-:Y:S02]  /*4270*/  LEA.HI.X R93, R74, R9, R76, 0x1, P4 ;  /* 0x000000094a5d7211 */ /* 0x000fe400020f0c4c */
[----:B------:R-:W-:-:S04]  /*4280*/  LEA.HI R8, R11, R8, RZ, 0x4 ;  /* 0x000000080b087211 */ /* 0x000fc800078f20ff */
[----:B------:R-:W-:-:S05]  /*4290*/  LEA.HI.SX32 R8, R8, R73, 0x1c ;  /* 0x0000004908087211 */ /* 0x000fca00078fe2ff */
[----:B------:R-:W-:-:S05]  /*42a0*/  IMAD.SHL.U32 R107, R8, 0x8, RZ ;  /* 0x00000008086b7824 */ /* 0x000fca00078e00ff */
[----:B------:R-:W-:-:S04]  /*42b0*/  LOP3.LUT R11, R58, 0x38, R107, 0xf8, !PT ;  /* 0x000000383a0b7812 */ /* 0x000fc800078ef86b */
[----:B------:R-:W-:Y:S01]  /*42c0*/  LOP3.LUT R11, R11, R60, RZ, 0x3c, !PT ;  /* 0x0000003c0b0b7212 */ /* 0x000fe200078e3cff */
[----:B----4-:R-:W-:-:S05]  /*42d0*/  VIADD R12, R12, 0xffffff80 ;  /* 0xffffff800c0c7836 */ /* 0x010fca0000000000 */
[----:B------:R-:W-:-:S04]  /*42e0*/  SHF.R.S32.HI R10, RZ, 0x1f, R12 ;  /* 0x0000001fff0a7819 */ /* 0x000fc8000001140c */
[----:B------:R-:W-:-:S04]  /*42f0*/  LEA.HI R10, R10, R12, RZ, 0x5 ;  /* 0x0000000c0a0a7211 */ /* 0x000fc800078f28ff */
[----:B------:R-:W-:-:S05]  /*4300*/  SHF.R.S32.HI R10, RZ, 0x5, R10 ;  /* 0x00000005ff0a7819 */ /* 0x000fca000001140a */
        /* <DEDUP_REMOVED lines=10> */
[----:B------:R-:W-:Y:S02]  /*43b0*/  SHF.R.U32.HI R117, RZ, 0x10, R35 ;  /* 0x00000010ff757819 */ /* 0x000fe40000011623 */
[----:B------:R-:W-:Y:S02]  /*43c0*/  PRMT R114, R104, 0x5432, R114 ;  /* 0x0000543268727816 */ /* 0x000fe40000000072 */
[----:B------:R-:W-:Y:S02]  /*43d0*/  PRMT R119, R121, 0x5410, R119 ;  /* 0x0000541079777816 */ /* 0x000fe40000000077 */
[----:B------:R-:W-:Y:S01]  /*43e0*/  SHF.R.U64 R113, R32, 0x10, R33 ;  /* 0x0000001020717819 */ /* 0x000fe20000001221 */
[----:B--2---:R-:W-:Y:S01]  /*43f0*/  IMAD.U32 R32, R9, 0x10000, RZ ;  /* 0x0001000009207824 */ /* 0x004fe200078e00ff */
[----:B------:R-:W-:Y:S01]  /*4400*/  SHF.R.U64 R118, R36, 0x10, R37 ;  /* 0x0000001024767819 */ /* 0x000fe20000001225 */
[----:B---3--:R-:W-:Y:S01]  /*4410*/  IMAD.U32 R36, R13, 0x10000, RZ ;  /* 0x000100000d247824 */ /* 0x008fe200078e00ff */
[----:B------:R-:W-:Y:S01]  /*4420*/  PRMT R117, R115, 0x5410, R117 ;  /* 0x0000541073757816 */ /* 0x000fe20000000075 */
[----:B------:R-:W-:Y:S01]  /*4430*/  IMAD.U32 R121, R119, 0x10000, RZ ;  /* 0x0001000077797824 */ /* 0x000fe200078e00ff */
[----:B------:R-:W-:Y:S01]  /*4440*/  SHF.R.U32.HI R123, RZ, 0x10, R39 ;  /* 0x00000010ff7b7819 */ /* 0x000fe20000011627 */
[----:B------:R-:W-:Y:S01]  /*4450*/  IMAD.U32 R115, R114, 0x10000, RZ ;  /* 0x0001000072737824 */ /* 0x000fe200078e00ff */
[----:B------:R-:W-:Y:S01]  /*4460*/  PRMT R113, R120, 0x5410, R113 ;  /* 0x0000541078717816 */ /* 0x000fe20000000071 */
[C---:B------:R-:W-:Y:S01]  /*4470*/  FMUL.FTZ R125, R36.reuse, R121 ;  /* 0x00000079247d7220 */ /* 0x040fe20000410000 */
[----:B------:R-:W-:Y:S01]  /*4480*/  LOP3.LUT R37, R13, 0xffff0000, RZ, 0xc0, !PT ;  /* 0xffff00000d257812 */ /* 0x000fe200078ec0ff */
[-C--:B------:R-:W-:Y:S01]  /*4490*/  FMUL.FTZ R127, R36, R115.reuse ;  /* 0x00000073247f7220 */ /* 0x080fe20000410000 */
[----:B------:R-:W-:Y:S01]  /*44a0*/  PRMT R123, R124, 0x5410, R123 ;  /* 0x000054107c7b7816 */ /* 0x000fe2000000007b */
[C---:B------:R-:W-:Y:S01]  /*44b0*/  FFMA.FTZ R125, R32.reuse, R115, -R125 ;  /* 0x00000073207d7223 */ /* 0x040fe2000001087d */
[----:B------:R-:W-:Y:S01]  /*44c0*/  LOP3.LUT R120, R119, 0xffff0000, RZ, 0xc0, !PT ;  /* 0xffff000077787812 */ /* 0x000fe200078ec0ff */
[----:B------:R-:W-:Y:S01]  /*44d0*/  FFMA.FTZ R127, R32, R121, R127 ;  /* 0x00000079207f7223 */ /* 0x000fe2000001007f */
[----:B------:R-:W-:Y:S01]  /*44e0*/  LOP3.LUT R114, R114, 0xffff0000, RZ, 0xc0, !PT ;  /* 0xffff000072727812 */ /* 0x000fe200078ec0ff */
[----:B------:R-:W-:Y:S01]  /*44f0*/  IMAD.U32 R119, R123, 0x10000, RZ ;  /* 0x000100007b777824 */ /* 0x000fe200078e00ff */
[----:B------:R-:W-:Y:S01]  /*4500*/  SHF.R.U64 R122, R38, 0x10, R39 ;  /* 0x00000010267a7819 */ /* 0x000fe20000001227 */
[----:B------:R-:W-:Y:S01]  /*4510*/  IMAD.U32 R38, R15, 0x10000, RZ ;  /* 0x000100000f267824 */ /* 0x000fe200078e00ff */
[----:B------:R-:W-:Y:S01]  /*4520*/  LOP3.LUT R33, R9, 0xffff0000, RZ, 0xc0, !PT ;  /* 0xffff000009217812 */ /* 0x000fe200078ec0ff */
[C---:B------:R-:W-:Y:S01]  /*4530*/  FMUL.FTZ R36, R37.reuse, R120 ;  /* 0x0000007825247220 */ /* 0x040fe20000410000 */
[-C--:B------:R-:W-:Y:S01]  /*4540*/  FMUL.FTZ R32, R37, R114.reuse ;  /* 0x0000007225207220 */ /* 0x080fe20000410000 */
[----:B------:R-:W-:Y:S01]  /*4550*/  IMAD.U32 R115, R117, 0x10000, RZ ;  /* 0x0001000075737824 */ /* 0x000fe200078e00ff */
[----:B------:R-:W-:Y:S01]  /*4560*/  SHF.R.U64 R116, R34, 0x10, R35 ;  /* 0x0000001022747819 */ /* 0x000fe20000001223 */
[C---:B------:R-:W-:Y:S01]  /*4570*/  IMAD.U32 R34, R12.reuse, 0x10000, RZ ;  /* 0x000100000c227824 */ /* 0x040fe200078e00ff */
[----:B------:R-:W-:Y:S01]  /*4580*/  LOP3.LUT R35, R12, 0xffff0000, RZ, 0xc0, !PT ;  /* 0xffff00000c237812 */ /* 0x000fe200078ec0ff */
[C---:B------:R-:W-:Y:S01]  /*4590*/  FFMA.FTZ R114, R33.reuse, R114, -R36 ;  /* 0x0000007221727223 */ /* 0x040fe20000010824 */
[----:B------:R-:W-:Y:S01]  /*45a0*/  PRMT R118, R108, 0x5432, R118 ;  /* 0x000054326c767816 */ /* 0x000fe20000000076 */
[C---:B------:R-:W-:Y:S01]  /*45b0*/  FMUL.FTZ R37, R38.reuse, R119 ;  /* 0x0000007726257220 */ /* 0x040fe20000410000 */
[----:B------:R-:W-:Y:S01]  /*45c0*/  FFMA.FTZ R120, R33, R120, R32 ;  /* 0x0000007821787223 */ /* 0x000fe20000010020 */
[----:B------:R-:W-:Y:S01]  /*45d0*/  IMAD.U32 R12, R11, 0x10000, RZ ;  /* 0x000100000b0c7824 */ /* 0x000fe200078e00ff */
[----:B------:R-:W-:Y:S01]  /*45e0*/  LOP3.LUT R39, R15, 0xffff0000, RZ, 0xc0, !PT ;  /* 0xffff00000f277812 */ /* 0x000fe200078ec0ff */
[----:B------:R-:W-:Y:S01]  /*45f0*/  FMUL.FTZ R38, R38, R115 ;  /* 0x0000007326267220 */ /* 0x000fe20000410000 */
[----:B------:R-:W-:Y:S01]  /*4600*/  LOP3.LUT R36, R123, 0xffff0000, RZ, 0xc0, !PT ;  /* 0xffff00007b247812 */ /* 0x000fe200078ec0ff */
[----:B------:R-:W-:Y:S01]  /*4610*/  IMAD.U32 R33, R118, 0x10000, RZ ;  /* 0x0001000076217824 */ /* 0x000fe200078e00ff */
[----:B------:R-:W-:Y:S01]  /*4620*/  LOP3.LUT R32, R117, 0xffff0000, RZ, 0xc0, !PT ;  /* 0xffff000075207812 */ /* 0x000fe200078ec0ff */
[----:B------:R-:W-:Y:S01]  /*4630*/  FFMA.FTZ R119, R12, R119, R38 ;  /* 0x000000770c777223 */ /* 0x000fe20000010026 */
[----:B------:R-:W-:Y:S01]  /*4640*/  LOP3.LUT R13, R11, 0xffff0000, RZ, 0xc0, !PT ;  /* 0xffff00000b0d7812 */ /* 0x000fe200078ec0ff */
[C---:B------:R-:W-:Y:S01]  /*4650*/  FMUL.FTZ R38, R39.reuse, R36 ;  /* 0x0000002427267220 */ /* 0x040fe20000410000 */
[----:B------:R-:W-:Y:S01]  /*4660*/  LOP3.LUT R118, R118, 0xffff0000, RZ, 0xc0, !PT ;  /* 0xffff000076767812 */ /* 0x000fe200078ec0ff */
[-C--:B------:R-:W-:Y:S01]  /*4670*/  FMUL.FTZ R126, R39, R32.reuse ;  /* 0x00000020277e7220 */ /* 0x080fe20000410000 */
[----:B------:R-:W-:Y:S01]  /*4680*/  FFMA.FTZ R37, R12, R115, -R37 ;  /* 0x000000730c257223 */ /* 0x000fe20000010825 */
[C---:B------:R-:W-:Y:S01]  /*4690*/  IMAD.U32 R12, R113.reuse, 0x10000, RZ ;  /* 0x00010000710c7824 */ /* 0x040fe200078e00ff */
[----:B------:R-:W-:Y:S01]  /*46a0*/  LOP3.LUT R113, R113, 0xffff0000, RZ, 0xc0, !PT ;  /* 0xffff000071717812 */ /* 0x000fe200078ec0ff */
[C---:B------:R-:W-:Y:S01]  /*46b0*/  IMAD.U32 R9, R8.reuse, 0x10000, RZ ;  /* 0x0001000008097824 */ /* 0x040fe200078e00ff */
[----:B------:R-:W-:Y:S01]  /*46c0*/  LOP3.LUT R8, R8, 0xffff0000, RZ, 0xc0, !PT ;  /* 0xffff000008087812 */ /* 0x000fe200078ec0ff */
[C---:B------:R-:W-:Y:S01]  /*46d0*/  FFMA.FTZ R124, R13.reuse, R32, -R38 ;  /* 0x000000200d7c7223 */ /* 0x040fe20000010826 */
[----:B------:R-:W-:Y:S01]  /*46e0*/  FFMA.FTZ R126, R13, R36, R126 ;  /* 0x000000240d7e7223 */ /* 0x000fe2000001007e */
[C---:B------:R-:W-:Y:S01]  /*46f0*/  FMUL.FTZ R13, R35.reuse, R118 ;  /* 0x00000076230d7220 */ /* 0x040fe20000410000 */
[----:B------:R-:W-:Y:S01]  /*4700*/  PRMT R122, R106, 0x5432, R122 ;  /* 0x000054326a7a7816 */ /* 0x000fe2000000007a */
[C---:B------:R-:W-:Y:S01]  /*4710*/  FMUL.FTZ R32, R34.reuse, R33 ;  /* 0x0000002122207220 */ /* 0x040fe20000410000 */
[----:B------:R-:W-:Y:S01]  /*4720*/  FMUL.FTZ R38, R34, R12 ;  /* 0x0000000c22267220 */ /* 0x000fe20000410000 */
[----:B------:R-:W-:Y:S01]  /*4730*/  PRMT R116, R100, 0x5432, R116 ;  /* 0x0000543264747816 */ /* 0x000fe20000000074 */
[----:B------:R-:W-:Y:S01]  /*4740*/  FMUL.FTZ R35, R35, R113 ;  /* 0x0000007123237220 */ /* 0x000fe20000410000 */
[----:B------:R-:W-:-:S02]  /*4750*/  IMAD.U32 R15, R14, 0x10000, RZ ;  /* 0x000100000e0f7824 */ /* 0x000fc400078e00ff */
[----:B------:R-:W-:Y:S01]  /*4760*/  FFMA.FTZ R113, R8, R113, -R13 ;  /* 0x0000007108717223 */ /* 0x000fe2000001080d */
[----:B------:R-:W-:Y:S01]  /*4770*/  LOP3.LUT R14, R14, 0xffff0000, RZ, 0xc0, !PT ;  /* 0xffff00000e0e7812 */ /* 0x000fe200078ec0ff */
[C---:B------:R-:W-:Y:S01]  /*4780*/  FFMA.FTZ R34, R9.reuse, R12, -R32 ;  /* 0x0000000c09227223 */ /* 0x040fe20000010820 */
[----:B------:R-:W-:Y:S01]  /*4790*/  FFMA.FTZ R38, R9, R33, R38 ;  /* 0x0000002109267223 */ /* 0x000fe20000010026 */
[C---:B------:R-:W-:Y:S01]  /*47a0*/  LOP3.LUT R13, R122.reuse, 0xffff0000, RZ, 0xc0, !PT ;  /* 0xffff00007a0d7812 */ /* 0x040fe200078ec0ff */
[----:B------:R-:W-:Y:S01]  /*47b0*/  IMAD.U32 R32, R122, 0x10000, RZ ;  /* 0x000100007a207824 */ /* 0x000fe200078e00ff */
[C---:B------:R-:W-:Y:S01]  /*47c0*/  LOP3.LUT R9, R116.reuse, 0xffff0000, RZ, 0xc0, !PT ;  /* 0xffff000074097812 */ /* 0x040fe200078ec0ff */
[----:B------:R-:W-:Y:S02]  /*47d0*/  IMAD.U32 R12, R116, 0x10000, RZ ;  /* 0x00010000740c7824 */ /* 0x000fe400078e00ff */
[----:B------:R-:W-:Y:S01]  /*47e0*/  FFMA.FTZ R35, R8, R118, R35 ;  /* 0x0000007608237223 */ /* 0x000fe20000010023 */
[C---:B------:R-:W-:Y:S01]  /*47f0*/  IMAD.U32 R11, R10.reuse, 0x10000, RZ ;  /* 0x000100000a0b7824 */ /* 0x040fe200078e00ff */
        /* <DEDUP_REMOVED lines=19> */
.L_x_15064:
[----:B------:R-:W-:Y:S05]  /*4930*/  BSYNC B2 ;  /* 0x0000000000027941 */ /* 0x000fea0003800000 */
.L_x_15063:
[----:B------:R-:W-:Y:S01]  /*4940*/  ISETP.GE.AND P4, PT, R107, R103, PT ;  /* 0x000000676b00720c */ /* 0x000fe20003f86270 */
[----:B--2---:R4:W-:-:S12]  /*4950*/  ST.E.128 desc[UR42][R92.64], R8 ;  /* 0x000000085c007985 */ /* 0x0049d8000c101d2a */
[----:B------:R-:W-:-:S05]  /*4960*/  @!P4 IMAD.WIDE R94, R107, 0x2, R94 ;  /* 0x000000026b5ec825 */ /* 0x000fca00078e025e */
[----:B---3--:R4:W-:Y:S02]  /*4970*/  @!P4 ST.E.128 desc[UR42][R94.64], R12 ;  /* 0x0000000c5e00c985 */ /* 0x0089e4000c101d2a */
.L_x_15062:
[----:B------:R-:W-:Y:S05]  /*4980*/  BSYNC B1 ;  /* 0x0000000000017941 */ /* 0x000fea0003800000 */
.L_x_15061:
[----:B------:R-:W-:-:S03]  /*4990*/  UMOV UR4, 0xffffffff ;  /* 0xffffffff00047882 */ /* 0x000fc60000000000 */
[----:B------:R-:W-:Y:S05]  /*49a0*/  BRA.DIV UR4, `(.L_x_15065) ;  /* 0x0000018e04647947 */ /* 0x000fea000b800000 */
[----:B------:R0:W0:Y:S04]  /*49b0*/  SHFL.IDX PT, R33, R90, 0x1, 0x1c1f ;  /* 0x003c1f005a217f89 */ /* 0x00002800000e0000 */
[----:B------:R0:W0:Y:S02]  /*49c0*/  SHFL.IDX PT, R32, R89, 0x1, 0x1c1f ;  /* 0x003c1f0059207f89 */ /* 0x00002400000e0000 */
.L_x_15323:
[----:B----4-:R-:W-:-:S05]  /*49d0*/  VIADD R8, R206, 0x40 ;  /* 0x00000040ce087836 */ /* 0x010fca0000000000 */
[----:B------:R-:W-:-:S13]  /*49e0*/  ISETP.GE.OR P4, PT, R8, R99, P1 ;  /* 0x000000630800720c */ /* 0x000fda0000f86670 */
[----:B------:R-:W-:Y:S05]  /*49f0*/  @P4 BRA `(.L_x_15050) ;  /* 0x0000000c00004947 */ /* 0x000fea0003800000 */
[----:B--2---:R-:W2:Y:S01]  /*4a00*/  LDL R9, [R1+0x84] ;  /* 0x0000840001097983 */ /* 0x004ea20000100800 */
        /* <DEDUP_REMOVED lines=17> */
[----:B--2---:R-:W-:Y:S02]  /*4b20*/  IMAD.IADD R8, R9, 0x1, R8 ;  /* 0x0000000109087824 */ /* 0x004fe400078e0208 */
[C---:B------:R-:W-:Y:S02]  /*4b30*/  IMAD R9, R19.reuse, 0x1800, R78 ;  /* 0x0000180013097824 */ /* 0x040fe400078e024e */
[----:B------:R-:W-:Y:S02]  /*4b40*/  IMAD R11, R19, 0x1800, R8 ;  /* 0x00001800130b7824 */ /* 0x000fe400078e0208 */
[--C-:B------:R-:W-:Y:S02]  /*4b50*/  IMAD R9, R9, 0x2, R22.reuse ;  /* 0x0000000209097824 */ /* 0x100fe400078e0216 */
[----:B------:R-:W-:-:S04]  /*4b60*/  IMAD R12, R11, 0x2, R22 ;  /* 0x000000020b0c7824 */ /* 0x000fc800078e0216 */
[----:B------:R-:W0:Y:S04]  /*4b70*/  LDS.128 R8, [R9+0x1c400] ;  /* 0x01c4000009087984 */ /* 0x000e280000000c00 */
[----:B---3--:R-:W2:Y:S01]  /*4b80*/  LDS.128 R12, [R12+0x1c400] ;  /* 0x01c400000c0c7984 */ /* 0x008ea20000000c00 */
[----:B------:R-:W-:Y:S05]  /*4b90*/  @P2 BRA `(.L_x_15067) ;  /* 0x0000000400682947 */ /* 0x000fea0003800000 */
[----:B------:R-:W-:Y:S01]  /*4ba0*/  SHF.R.U32.HI R90, RZ, 0x10, R41 ;  /* 0x00000010ff5a7819 */ /* 0x000fe20000011629 */
[----:B0-----:R-:W-:Y:S01]  /*4bb0*/  IMAD.U32 R37, R9, 0x10000, RZ ;  /* 0x0001000009257824 */ /* 0x001fe200078e00ff */
[----:B------:R-:W-:Y:S01]  /*4bc0*/  SHF.R.U32.HI R89, RZ, 0x10, R45 ;  /* 0x00000010ff597819 */ /* 0x000fe2000001162d */
[----:B--2---:R-:W-:Y:S01]  /*4bd0*/  IMAD.U32 R39, R12, 0x10000, RZ ;  /* 0x000100000c277824 */ /* 0x004fe200078e00ff */
[----:B------:R-:W-:Y:S02]  /*4be0*/  PRMT R111, R111, 0x5410, R90 ;  /* 0x000054106f6f7816 */ /* 0x000fe4000000005a */
[----:B------:R-:W-:Y:S02]  /*4bf0*/  PRMT R108, R108, 0x5410, R89 ;  /* 0x000054106c6c7816 */ /* 0x000fe40000000059 */
[----:B------:R-:W-:Y:S02]  /*4c00*/  SHF.R.U64 R93, R44, 0x10, R45 ;  /* 0x000000102c5d7819 */ /* 0x000fe4000000122d */
[----:B------:R-:W-:Y:S01]  /*4c10*/  SHF.R.U64 R92, R40, 0x10, R41 ;  /* 0x00000010285c7819 */ /* 0x000fe20000001229 */
[----:B------:R-:W-:Y:S01]  /*4c20*/  IMAD.U32 R41, R13, 0x10000, RZ ;  /* 0x000100000d297824 */ /* 0x000fe200078e00ff */
[----:B------:R-:W-:Y:S01]  /*4c30*/  SHF.R.U64 R45, R46, 0x10, R47 ;  /* 0x000000102e2d7819 */ /* 0x000fe2000000122f */
[----:B------:R-:W-:Y:S01]  /*4c40*/  IMAD.U32 R90, R108, 0x10000, RZ ;  /* 0x000100006c5a7824 */ /* 0x000fe200078e00ff */
[----:B------:R-:W-:Y:S01]  /*4c50*/  SHF.R.U32.HI R95, RZ, 0x10, R43 ;  /* 0x00000010ff5f7819 */ /* 0x000fe2000001162b */
[----:B------:R-:W-:Y:S01]  /*4c60*/  IMAD.U32 R46, R111, 0x10000, RZ ;  /* 0x000100006f2e7824 */ /* 0x000fe200078e00ff */
[----:B------:R-:W-:-:S02]  /*4c70*/  SHF.R.U32.HI R47, RZ, 0x10, R47 ;  /* 0x00000010ff2f7819 */ /* 0x000fc4000001162f */
[----:B------:R-:W-:Y:S01]  /*4c80*/  PRMT R109, R109, 0x5410, R92 ;  /* 0x000054106d6d7816 */ /* 0x000fe2000000005c */
[C---:B------:R-:W-:Y:S01]  /*4c90*/  FMUL.FTZ R92, R41.reuse, R90 ;  /* 0x0000005a295c7220 */ /* 0x040fe20000410000 */
[----:B------:R-:W-:Y:S01]  /*4ca0*/  PRMT R100, R100, 0x5410, R95 ;  /* 0x0000541064647816 */ /* 0x000fe2000000005f */
[-C--:B------:R-:W-:Y:S01]  /*4cb0*/  FMUL.FTZ R94, R41, R46.reuse ;  /* 0x0000002e295e7220 */ /* 0x080fe20000410000 */
[----:B------:R-:W-:Y:S01]  /*4cc0*/  PRMT R106, R106, 0x5410, R47 ;  /* 0x000054106a6a7816 */ /* 0x000fe2000000002f */
[C---:B------:R-:W-:Y:S01]  /*4cd0*/  FFMA.FTZ R92, R37.reuse, R46, -R92 ;  /* 0x0000002e255c7223 */ /* 0x040fe2000001085c */
[----:B------:R-:W-:Y:S01]  /*4ce0*/  SHF.R.U64 R105, R42, 0x10, R43 ;  /* 0x000000102a697819 */ /* 0x000fe2000000122b */
[----:B------:R-:W-:Y:S01]  /*4cf0*/  FFMA.FTZ R94, R37, R90, R94 ;  /* 0x0000005a255e7223 */ /* 0x000fe2000001005e */
        /* <DEDUP_REMOVED lines=8> */
[C---:B------:R-:W-:Y:S01]  /*4d80*/  FMUL.FTZ R47, R42.reuse, R45 ;  /* 0x0000002d2a2f7220 */ /* 0x040fe20000410000 */
[----:B------:R-:W-:Y:S02]  /*4d90*/  IMAD.U32 R12, R11, 0x10000, RZ ;  /* 0x000100000b0c7824 */ /* 0x000fe400078e00ff */
[----:B------:R-:W-:Y:S01]  /*4da0*/  FMUL.FTZ R89, R42, R111 ;  /* 0x0000006f2a597220 */ /* 0x000fe20000410000 */
[----:B------:R-:W-:Y:S01]  /*4db0*/  LOP3.LUT R44, R15, 0xffff0000, RZ, 0xc0, !PT ;  /* 0xffff00000f2c7812 */ /* 0x000fe200078ec0ff */
[C---:B------:R-:W-:Y:S01]  /*4dc0*/  FMUL.FTZ R42, R43.reuse, R37 ;  /* 0x000000252b2a7220 */ /* 0x040fe20000410000 */
[----:B------:R-:W-:Y:S01]  /*4dd0*/  PRMT R112, R112, 0x5410, R93 ;  /* 0x0000541070707816 */ /* 0x000fe2000000005d */
[-C--:B------:R-:W-:Y:S01]  /*4de0*/  FMUL.FTZ R93, R43, R41.reuse ;  /* 0x000000292b5d7220 */ /* 0x080fe20000410000 */
[----:B------:R-:W-:Y:S01]  /*4df0*/  LOP3.LUT R106, R106, 0xffff0000, RZ, 0xc0, !PT ;  /* 0xffff00006a6a7812 */ /* 0x000fe200078ec0ff */
[C---:B------:R-:W-:Y:S01]  /*4e00*/  FFMA.FTZ R43, R12.reuse, R41, R42 ;  /* 0x000000290c2b7223 */ /* 0x040fe2000001002a */
[----:B------:R-:W-:Y:S01]  /*4e10*/  LOP3.LUT R38, R9, 0xffff0000, RZ, 0xc0, !PT ;  /* 0xffff000009267812 */ /* 0x000fe200078ec0ff */
[----:B------:R-:W-:Y:S01]  /*4e20*/  FFMA.FTZ R93, R12, R37, -R93 ;  /* 0x000000250c5d7223 */ /* 0x000fe2000001085d */
[----:B------:R-:W-:Y:S01]  /*4e30*/  LOP3.LUT R100, R100, 0xffff0000, RZ, 0xc0, !PT ;  /* 0xffff000064647812 */ /* 0x000fe200078ec0ff */
[----:B------:R-:W-:Y:S01]  /*4e40*/  FMUL.FTZ R42, R44, R106 ;  /* 0x0000006a2c2a7220 */ /* 0x000fe20000410000 */
[----:B------:R-:W-:Y:S01]  /*4e50*/  LOP3.LUT R13, R11, 0xffff0000, RZ, 0xc0, !PT ;  /* 0xffff00000b0d7812 */ /* 0x000fe200078ec0ff */
[C---:B------:R-:W-:Y:S01]  /*4e60*/  FFMA.FTZ R47, R38.reuse, R111, -R47 ;  /* 0x0000006f262f7223 */ /* 0x040fe2000001082f */
[----:B------:R-:W-:Y:S01]  /*4e70*/  FFMA.FTZ R89, R38, R45, R89 ;  /* 0x0000002d26597223 */ /* 0x000fe20000010059 */
[----:B------:R-:W-:Y:S01]  /*4e80*/  FMUL.FTZ R44, R44, R100 ;  /* 0x000000642c2c7220 */ /* 0x000fe20000410000 */
[C---:B------:R-:W-:Y:S01]  /*4e90*/  LOP3.LUT R37, R112.reuse, 0xffff0000, RZ, 0xc0, !PT ;  /* 0xffff000070257812 */ /* 0x040fe200078ec0ff */
[----:B------:R-:W-:-:S02]  /*4ea0*/  IMAD.U32 R38, R112, 0x10000, RZ ;  /* 0x0001000070267824 */ /* 0x000fc400078e00ff */
[----:B------:R-:W-:Y:S01]  /*4eb0*/  FFMA.FTZ R100, R13, R100, -R42 ;  /* 0x000000640d647223 */ /* 0x000fe2000001082a */
[C---:B------:R-:W-:Y:S01]  /*4ec0*/  IMAD.U32 R12, R109.reuse, 0x10000, RZ ;  /* 0x000100006d0c7824 */ /* 0x040fe200078e00ff */
[----:B------:R-:W-:Y:S01]  /*4ed0*/  LOP3.LUT R109, R109, 0xffff0000, RZ, 0xc0, !PT ;  /* 0xffff00006d6d7812 */ /* 0x000fe200078ec0ff */
[C---:B------:R-:W-:Y:S01]  /*4ee0*/  IMAD.U32 R9, R8.reuse, 0x10000, RZ ;  /* 0x0001000008097824 */ /* 0x040fe200078e00ff */
[----:B------:R-:W-:Y:S01]  /*4ef0*/  LOP3.LUT R8, R8, 0xffff0000, RZ, 0xc0, !PT ;  /* 0xffff000008087812 */ /* 0x000fe200078ec0ff */
[----:B------:R-:W-:Y:S01]  /*4f00*/  FFMA.FTZ R44, R13, R106, R44 ;  /* 0x0000006a0d2c7223 */ /* 0x000fe2000001002c */
[C---:B------:R-:W-:Y:S01]  /*4f10*/  FMUL.FTZ R42, R39.reuse, R38 ;  /* 0x00000026272a7220 */ /* 0x040fe20000410000 */
[----:B------:R-:W-:Y:S01]  /*4f20*/  FMUL.FTZ R13, R40, R37 ;  /* 0x00000025280d7220 */ /* 0x000fe20000410000 */
        /* <DEDUP_REMOVED lines=33> */
.L_x_15067:
[----:B------:R-:W-:Y:S05]  /*5140*/  BSYNC B1 ;  /* 0x0000000000017941 */ /* 0x000fea0003800000 */
.L_x_15066:
[----:B0-----:R0:W-:Y:S01]  /*5150*/  ST.E.128 desc[UR42][R34.64], R8 ;  /* 0x0000000822007985 */ /* 0x0011e2000c101d2a */
[----:B------:R-:W-:-:S13]  /*5160*/  ISETP.GE.AND P2, PT, R36, R103, PT ;  /* 0x000000672400720c */ /* 0x000fda0003f46270 */
[----:B------:R-:W-:Y:S05]  /*5170*/  @P2 BRA `(.L_x_15050) ;  /* 0x0000000400202947 */ /* 0x000fea0003800000 */
[----:B------:R-:W-:-:S05]  /*5180*/  IMAD.WIDE R36, R36, 0x2, R32 ;  /* 0x0000000224247825 */ /* 0x000fca00078e0220 */
[----:B--2---:R2:W-:Y:S01]  /*5190*/  ST.E.128 desc[UR42][R36.64], R12 ;  /* 0x0000000c24007985 */ /* 0x0045e2000c101d2a */
[----:B------:R-:W-:Y:S05]  /*51a0*/  BRA `(.L_x_15050) ;  /* 0x0000000400147947 */ /* 0x000fea0003800000 */
.L_x_15031:
[----:B------:R-:W-:-:S06]  /*51b0*/  UISETP.NE.AND UP0, UPT, UR44, 0x3, UPT ;  /* 0x000000032c00788c */ /* 0x000fcc000bf05270 */
[----:B------:R-:W-:-:S13]  /*51c0*/  PLOP3.LUT P3, PT, PT, PT, UP0, 0x80, 0x0 ;  /* 0x000000000000781c */ /* 0x000fda0003f6f008 */
[----:B------:R-:W-:Y:S05]  /*51d0*/  @!P3 BRA `(.L_x_15068) ;  /* 0x000000000004b947 */ /* 0x000fea0003800000 */
[----:B------:R-:W-:Y:S01]  /*51e0*/  BPT.TRAP 0x1 ;  /* 0x000000040000795c */ /* 0x000fe20000300000 */
.L_x_15068:
[----:B------:R-:W-:Y:S01]  /*51f0*/  IMAD R86, R19, 0x8, R22 ;  /* 0x0000000813567824 */ /* 0x000fe200078e0216 */
[----:B------:R-:W-:Y:S01]  /*5200*/  SHF.L.U32 R101, R211, 0x1f, RZ ;  /* 0x0000001fd3657819 */ /* 0x000fe200000006ff */
[----:B------:R-:W-:Y:S01]  /*5210*/  BSSY B1, `(.L_x_15069) ;  /* 0x0000004000017945 */ /* 0x000fe20003800000 */
[----:B------:R-:W-:Y:S02]  /*5220*/  SHF.R.S32.HI R97, RZ, 0x1f, R91 ;  /* 0x0000001fff617819 */ /* 0x000fe4000001145b */
[----:B------:R-:W0:Y:S02]  /*5230*/  SYNCS.PHASECHK.TRANS64.TRYWAIT P2, [R86+URZ+0x32490], R101 ;  /* 0x03249065560075a7 */ /* 0x000e24000804017f */
[----:B0-----:R-:W-:Y:S05]  /*5240*/  @!P2 BRA `(.L_x_15070) ;  /* 0x000001840088a947 */ /* 0x001fea0003800000 */
.L_x_15324:
[----:B------:R-:W-:Y:S05]  /*5250*/  BSYNC B1 ;  /* 0x0000000000017941 */ /* 0x000fea0003800000 */
.L_x_15069:
        /* <DEDUP_REMOVED lines=27> */
.L_x_15328:
        /* <DEDUP_REMOVED lines=13> */
.L_x_15073:
[----:B------:R-:W-:Y:S05]  /*54e0*/  BSYNC B1 ;  /* 0x0000000000017941 */ /* 0x000fea0003800000 */
.L_x_15072:
[----:B------:R-:W-:-:S03]  /*54f0*/  UMOV UR4, 0xffffffff ;  /* 0xffffffff00047882 */ /* 0x000fc60000000000 */
[----:B------:R-:W-:Y:S05]  /*5500*/  BRA.DIV UR4, `(.L_x_15074) ;  /* 0x0000018604347947 */ /* 0x000fea000b800000 */
[----:B--2-4-:R2:W4:Y:S04]  /*5510*/  SHFL.IDX PT, R9, R33, 0x1, 0x1c1f ;  /* 0x003c1f0021097f89 */ /* 0x01452800000e0000 */
[----:B---3--:R2:W3:Y:S02]  /*5520*/  SHFL.IDX PT, R14, R32, 0x1, 0x1c1f ;  /* 0x003c1f00200e7f89 */ /* 0x0084e400000e0000 */
.L_x_15332:
        /* <DEDUP_REMOVED lines=13> */
.L_x_15050:
[----:B------:R-:W-:Y:S05]  /*5600*/  BSYNC B0 ;  /* 0x0000000000007941 */ /* 0x000fea0003800000 */
.L_x_15030:
        /* <DEDUP_REMOVED lines=17> */
.L_x_15076:
[----:B------:R-:W-:Y:S05]  /*5720*/  BSYNC B0 ;  /* 0x0000000000007941 */ /* 0x000fea0003800000 */
.L_x_15075:
[----:B------:R-:W3:Y:S01]  /*5730*/  SYNCS.PHASECHK.TRANS64.TRYWAIT P3, [R86+URZ+0x324b0], R101 ;  /* 0x0324b065560075a7 */ /* 0x000ee2000806017f */
[----:B------:R-:W-:Y:S04]  /*5740*/  BSSY B0, `(.L_x_15077) ;  /* 0x0000002000007945 */ /* 0x000fe80003800000 */
[----:B---3--:R-:W-:Y:S05]  /*5750*/  @!P3 BRA `(.L_x_15078) ;  /* 0x0000018000e8b947 */ /* 0x008fea0003800000 */
.L_x_15333:
[----:B------:R-:W-:Y:S05]  /*5760*/  BSYNC B0 ;  /* 0x0000000000007941 */ /* 0x000fea0003800000 */
.L_x_15077:
[----:B-12---:R1:W5:Y:S01]  /*5770*/  LDL R90, [R1+0x7c] ;  /* 0x00007c00015a7983 */ /* 0x0063620000100800 */
[----:B------:R-:W-:-:S03]  /*5780*/  ULDC.64 UR4, c[0x0][0x328] ;  /* 0x0000ca0000047ab9 */ /* 0x000fc60000000a00 */
[----:B------:R1:W5:Y:S04]  /*5790*/  LDL R89, [R1+0x78] ;  /* 0x0000780001597983 */ /* 0x0003680000100800 */
[----:B------:R1:W5:Y:S04]  /*57a0*/  LDL R47, [R1+0x74] ;  /* 0x00007400012f7983 */ /* 0x0003680000100800 */
[----:B------:R1:W5:Y:S01]  /*57b0*/  LDL R46, [R1+0x70] ;  /* 0x00007000012e7983 */ /* 0x0003620000100800 */
[----:B------:R-:W-:Y:S01]  /*57c0*/  IMAD R10, R97, UR4, RZ ;  /* 0x00000004610a7c24 */ /* 0x000fe2000f8e02ff */
[----:B------:R-:W-:Y:S01]  /*57d0*/  BSSY B0, `(.L_x_15079) ;  /* 0x0000045000007945 */ /* 0x000fe20003800000 */
[----:B0-----:R-:W-:Y:S01]  /*57e0*/  IMAD.WIDE.U32 R8, R91, UR4, RZ ;  /* 0x000000045b087c25 */ /* 0x001fe2000f8e00ff */
[----:B------:R-:W-:-:S02]  /*57f0*/  SHF.R.S32.HI R44, RZ, 0x1f, R209 ;  /* 0x0000001fff2c7819 */ /* 0x000fc400000114d1 */
[----:B------:R-:W-:Y:S01]  /*5800*/  SHF.R.S32.HI R45, RZ, 0x1f, R210 ;  /* 0x0000001fff2d7819 */ /* 0x000fe200000114d2 */
[----:B------:R-:W-:Y:S01]  /*5810*/  IMAD R91, R91, UR5, R10 ;  /* 0x000000055b5b7c24 */ /* 0x000fe2000f8e020a */
[----:B------:R-:W-:Y:S01]  /*5820*/  ULDC.64 UR4, c[0x0][0x338] ;  /* 0x0000ce0000047ab9 */ /* 0x000fe20000000a00 */
[----:B------:R-:W-:Y:S02]  /*5830*/  IMAD.IADD R99, R99, 0x1, -R206 ;  /* 0x0000000163637824 */ /* 0x000fe400078e0ace */
        /* <DEDUP_REMOVED lines=16> */
[----:B------:R1:W0:Y:S01]  /*5940*/  SHFL.IDX PT, R43, R38, RZ, 0x1c1f ;  /* 0x001c1fff262b7589 */ /* 0x00022200000e0000 */
[--C-:B------:R-:W-:Y:S02]  /*5950*/  IMAD R40, R10, 0x2, R27.reuse ;  /* 0x000000020a287824 */ /* 0x100fe400078e021b */
[----:B------:R-:W-:Y:S01]  /*5960*/  IMAD R42, R8, 0x2, R27 ;  /* 0x00000002082a7824 */ /* 0x000fe200078e021b */
[----:B------:R1:W2:Y:S08]  /*5970*/  SHFL.IDX PT, R41, R39, RZ, 0x1c1f ;  /* 0x001c1fff27297589 */ /* 0x0002b000000e0000 */
[----:B-1----:R-:W-:Y:S05]  /*5980*/  @!P3 BRA `(.L_x_15080) ;  /* 0x0000000000a4b947 */ /* 0x002fea0003800000 */
[----:B------:R-:W-:Y:S02]  /*5990*/  ISETP.NE.AND P5, PT, R79, RZ, PT ;  /* 0x000000ff4f00720c */ /* 0x000fe40003fa5270 */
[----:B------:R-:W-:-:S11]  /*59a0*/  ISETP.NE.AND P4, PT, R80, RZ, PT ;  /* 0x000000ff5000720c */ /* 0x000fd60003f85270 */
[----:B------:R-:W1:Y:S01]  /*59b0*/  @P5 LDS.128 R8, [R40] ;  /* 0x0000000028085984 */ /* 0x000e620000000c00 */
[----:B0-----:R-:W-:-:S04]  /*59c0*/  @P5 LEA R12, P3, R16, R43, 0x1 ;  /* 0x0000002b100c5211 */ /* 0x001fc800078608ff */
[----:B--2---:R-:W-:Y:S02]  /*59d0*/  @P5 LEA.HI.X R13, R16, R41, R17, 0x1, P3 ;  /* 0x00000029100d5211 */ /* 0x004fe400018f0c11 */
        /* <DEDUP_REMOVED lines=13> */
[----:B------:R-:W-:-:S04]  /*5ab0*/  @P4 LEA R34, P6, R216, R43, 0x1 ;  /* 0x0000002bd8224211 */ /* 0x000fc800078c08ff */
[----:B-----5:R-:W-:Y:S01]  /*5ac0*/  @P4 LEA.HI.X R35, R216, R41, R90, 0x1, P6 ;  /* 0x00000029d8234211 */ /* 0x020fe200030f0c5a */
        /* <DEDUP_REMOVED lines=21> */
.L_x_15080:
[----:B------:R-:W-:Y:S05]  /*5c20*/  BSYNC B0 ;  /* 0x0000000000007941 */ /* 0x000fea0003800000 */
.L_x_15079:
[----:B------:R-:W-:Y:S01]  /*5c30*/  ISETP.GE.AND P3, PT, R99, 0x41, PT ;  /* 0x000000416300780c */ /* 0x000fe20003f66270 */
[----:B------:R-:W4:Y:S01]  /*5c40*/  SHFL.IDX PT, R39, R39, 0x1, 0x1c1f ;  /* 0x003c1f0027277f89 */ /* 0x000f2200000e0000 */
[----:B------:R-:W-:Y:S03]  /*5c50*/  BSSY B0, `(.L_x_15081) ;  /* 0x000002c000007945 */ /* 0x000fe60003800000 */
[----:B--2---:R2:W0:Y:S08]  /*5c60*/  SHFL.IDX PT, R41, R38, 0x1, 0x1c1f ;  /* 0x003c1f0026297f89 */ /* 0x00443000000e0000 */
[----:B--2---:R-:W-:Y:S05]  /*5c70*/  @!P3 BRA `(.L_x_15082) ;  /* 0x0000000000a4b947 */ /* 0x004fea0003800000 */
[----:B------:R-:W-:-:S13]  /*5c80*/  ISETP.NE.AND P4, PT, R81, RZ, PT ;  /* 0x000000ff5100720c */ /* 0x000fda0003f85270 */
[----:B0-----:R-:W-:-:S04]  /*5c90*/  @P4 LEA R32, P3, R210, R41, 0x1 ;  /* 0x00000029d2204211 */ /* 0x001fc800078608ff */
[----:B----4-:R-:W-:Y:S02]  /*5ca0*/  @P4 LEA.HI.X R33, R210, R39, R45, 0x1, P3 ;  /* 0x00000027d2214211 */ /* 0x010fe400018f0c2d */
[----:B------:R-:W-:-:S13]  /*5cb0*/  ISETP.NE.AND P3, PT, R82, RZ, PT ;  /* 0x000000ff5200720c */ /* 0x000fda0003f65270 */
[----:B------:R-:W-:-:S04]  /*5cc0*/  @P3 LEA R34, P5, R209, R41, 0x1 ;  /* 0x00000029d1223211 */ /* 0x000fc800078a08ff */
[----:B------:R-:W-:Y:S02]  /*5cd0*/  @P3 LEA.HI.X R35, R209, R39, R44, 0x1, P5 ;  /* 0x00000027d1233211 */ /* 0x000fe400028f0c2c */
[----:B------:R-:W-:-:S13]  /*5ce0*/  ISETP.NE.AND P5, PT, R79, RZ, PT ;  /* 0x000000ff4f00720c */ /* 0x000fda0003fa5270 */
[----:B-1----:R-:W0:Y:S01]  /*5cf0*/  @P5 LDS.128 R8, [R40+0x2000] ;  /* 0x0020000028085984 */ /* 0x002e220000000c00 */
[----:B------:R-:W-:-:S04]  /*5d00*/  @P5 LEA R12, P6, R16, R41, 0x1 ;  /* 0x00000029100c5211 */ /* 0x000fc800078c08ff */
[----:B------:R-:W-:-:S05]  /*5d10*/  @P5 LEA.HI.X R13, R16, R39, R17, 0x1, P6 ;  /* 0x00000027100d5211 */ /* 0x000fca00030f0c11 */
[----:B0-----:R-:W-:Y:S01]  /*5d20*/  @P5 ST.E.128 desc[UR42][R12.64], R8 ;  /* 0x000000080c005985 */ /* 0x001fe2000c101d2a */
[----:B------:R-:W-:-:S13]  /*5d30*/  ISETP.NE.AND P5, PT, R80, RZ, PT ;  /* 0x000000ff5000720c */ /* 0x000fda0003fa5270 */
[----:B------:R-:W0:Y:S01]  /*5d40*/  @P5 LDS.128 R8, [R42+0x2000] ;  /* 0x002000002a085984 */ /* 0x000e220000000c00 */
[----:B------:R-:W-:-:S04]  /*5d50*/  @P5 LEA R14, P6, R2, R41, 0x1 ;  /* 0x00000029020e5211 */ /* 0x000fc800078c08ff */
[----:B------:R-:W-:-:S05]  /*5d60*/  @P5 LEA.HI.X R15, R2, R39, R208, 0x1, P6 ;  /* 0x00000027020f5211 */ /* 0x000fca00030f0cd0 */
        /* <DEDUP_REMOVED lines=26> */
.L_x_15082:
[----:B------:R-:W-:Y:S05]  /*5f10*/  BSYNC B0 ;  /* 0x0000000000007941 */ /* 0x000fea0003800000 */
.L_x_15081:
[----:B------:R-:W-:Y:S01]  /*5f20*/  @!PT LDS RZ, [RZ] ;  /* 0x00000000fffff984 */ /* 0x000fe20000000800 */
[----:B------:R-:W-:Y:S01]  /*5f30*/  @!PT LDS RZ, [RZ] ;  /* 0x00000000fffff984 */ /* 0x000fe20000000800 */
[----:B------:R-:W-:Y:S01]  /*5f40*/  @!PT LDS RZ, [RZ] ;  /* 0x00000000fffff984 */ /* 0x000fe20000000800 */
[----:B------:R-:W-:Y:S01]  /*5f50*/  @!PT LDS RZ, [RZ] ;  /* 0x00000000fffff984 */ /* 0x000fe20000000800 */
[----:B------:R1:W-:Y:S06]  /*5f60*/  MEMBAR.ALL.CTA ;  /* 0x0000000000007992 */ /* 0x0003ec0000008000 */
[----:B-1----:R-:W1:Y:S01]  /*5f70*/  FENCE.VIEW.ASYNC.S ;  /* 0x00000000000073c6 */ /* 0x002e620000000000 */
[----:B---3--:R-:W-:Y:S01]  /*5f80*/  @!P2 VIADD R86, R86, 0x324c0 ;  /* 0x000324c05656a836 */ /* 0x008fe20000000000 */
[----:B-1----:R1:W-:Y:S01]  /*5f90*/  BAR.SYNC.DEFER_BLOCKING R61, 0x80 ;  /* 0x0002003d0000751d */ /* 0x0023e20000010000 */
[----:B------:R-:W-:Y:S01]  /*5fa0*/  ISETP.NE.AND P3, PT, R88, RZ, PT ;  /* 0x000000ff5800720c */ /* 0x000fe20003f65270 */
[----:B------:R-:W-:-:S02]  /*5fb0*/  VIADD R19, R19, 0x1 ;  /* 0x0000000113137836 */ /* 0x000fc40000000000 */
[----:B------:R-:W-:-:S04]  /*5fc0*/  @!P2 PRMT R86, RZ, 0x654, R86 ;  /* 0x00000654ff56a816 */ /* 0x000fc80000000056 */
[----:B------:R1:W-:Y:S01]  /*5fd0*/  @!P2 SYNCS.ARRIVE.TRANS64.RED.A1T0 RZ, [R86+URZ], RZ ;  /* 0x000000ff56ffa9a7 */ /* 0x0003e2000810043f */
[----:B------:R-:W-:-:S04]  /*5fe0*/  ISETP.NE.AND P2, PT, R19, 0x2, PT ;  /* 0x000000021300780c */ /* 0x000fc80003f45270 */
[----:B--2---:R-:W-:Y:S02]  /*5ff0*/  SEL R8, RZ, 0x1, P2 ;  /* 0x00000001ff087807 */ /* 0x004fe40001000000 */
[----:B------:R-:W-:Y:S02]  /*6000*/  SEL R19, R19, RZ, P2 ;  /* 0x000000ff13137207 */ /* 0x000fe40001000000 */
[----:B------:R-:W-:Y:S01]  /*6010*/  LOP3.LUT R211, R211, R8, RZ, 0x3c, !PT ;  /* 0x00000008d3d37212 */ /* 0x000fe200078e3cff */
[----:B------:R-:W-:Y:S06]  /*6020*/  @P3 BRA `(.L_x_15083) ;  /* 0xffffffc000ac3947 */ /* 0x000fec000383ffff */
[----:B------:R-:W2:Y:S01]  /*6030*/  S2R R9, SR_TID.X ;  /* 0x0000000000097919 */ /* 0x000ea20000002100 */
[----:B------:R-:W-:Y:S02]  /*6040*/  PLOP3.LUT P0, PT, PT, PT, PT, 0x8, 0x0 ;  /* 0x000000000000781c */ /* 0x000fe40003f0e170 */
[----:B--2---:R-:W-:-:S04]  /*6050*/  SHF.R.U32.HI R9, RZ, 0x7, R9 ;  /* 0x00000007ff097819 */ /* 0x004fc80000011609 */
[----:B------:R-:W-:-:S13]  /*6060*/  ISETP.NE.AND P3, PT, R9, 0x1, PT ;  /* 0x000000010900780c */ /* 0x000fda0003f65270 */
[----:B------:R-:W-:Y:S06]  /*6070*/  @!P3 BAR.ARV 0x9, 0x100 ;  /* 0x024400000000bb1d */ /* 0x000fec0000002000 */
.L_x_15025:
[----:B------:R-:W2:Y:S01]  /*6080*/  LDL R5, [R1+0x6c] ;  /* 0x00006c0001057983 */ /* 0x000ea20000100800 */
[----:B------:R-:W3:Y:S01]  /*6090*/  LDC R0, c[0x0][0x448] ;  /* 0x00011200ff007b82 */ /* 0x000ee20000000800 */
        /* <DEDUP_REMOVED lines=18> */
[----:B-----5:R-:W-:Y:S02]  /*61c0*/  CS2R R88, SRZ ;  /* 0x0000000000587805 */ /* 0x020fe4000001ff00 */
[----:B-1----:R-:W-:-:S02]  /*61d0*/  CS2R R86, SRZ ;  /* 0x0000000000567805 */ /* 0x002fc4000001ff00 */
[----:B------:R-:W-:Y:S02]  /*61e0*/  CS2R R178, SRZ ;  /* 0x0000000000b27805 */ /* 0x000fe4000001ff00 */
[----:B------:R-:W-:Y:S02]  /*61f0*/  CS2R R84, SRZ ;  /* 0x0000000000547805 */ /* 0x000fe4000001ff00 */
[----:B------:R-:W-:Y:S02]  /*6200*/  CS2R R80, SRZ ;  /* 0x0000000000507805 */ /* 0x000fe4000001ff00 */
[----:B---3--:R-:W-:Y:S02]  /*6210*/  ISETP.NE.AND P1, PT, R0, 0x1, PT ;  /* 0x000000010000780c */ /* 0x008fe40003f25270 */
        /* <DEDUP_REMOVED lines=13> */
[----:B------:R-:W-:Y:S01]  /*62f0*/  IMAD.MOV.U32 R173, RZ, RZ, RZ ;  /* 0x000000ffffad7224 */ /* 0x000fe200078e00ff */
[----:B------:R-:W-:Y:S02]  /*6300*/  CS2R R44, SRZ ;  /* 0x00000000002c7805 */ /* 0x000fe4000001ff00 */
[----:B0-----:R-:W-:-:S02]  /*6310*/  CS2R R42, SRZ ;  /* 0x00000000002a7805 */ /* 0x001fc4000001ff00 */
        /* <DEDUP_REMOVED lines=23> */
[----:B----4-:R-:W-:Y:S02]  /*6490*/  CS2R R38, SRZ ;  /* 0x0000000000267805 */ /* 0x010fe4000001ff00 */
[----:B------:R-:W-:Y:S02]  /*64a0*/  CS2R R32, SRZ ;  /* 0x0000000000207805 */ /* 0x000fe4000001ff00 */
[----:B------:R-:W-:-:S02]  /*64b0*/  CS2R R10, SRZ ;  /* 0x00000000000a7805 */ /* 0x000fc4000001ff00 */
[----:B------:R-:W-:Y:S01]  /*64c0*/  CS2R R28, SRZ ;  /* 0x00000000001c7805 */ /* 0x000fe2000001ff00 */
[----:B------:R-:W-:Y:S02]  /*64d0*/  IMAD.MOV.U32 R9, RZ, RZ, RZ ;  /* 0x000000ffff097224 */ /* 0x000fe400078e00ff */
[----:B--2---:R-:W-:-:S04]  /*64e0*/  VIADD R0, R5, 0x7f ;  /* 0x0000007f05007836 */ /* 0x004fc80000000000 */
[----:B-1----:R-:W-:-:S05]  /*64f0*/  @P1 IMAD.HI.U32 R3, R0, R3, RZ ;  /* 0x0000000300031227 */ /* 0x002fca00078e00ff */
[----:B0-----:R-:W-:Y:S02]  /*6500*/  @P1 SHF.R.U32.HI R0, RZ, R4, R3 ;  /* 0x00000004ff001219 */ /* 0x001fe40000011603 */
[----:B------:R-:W-:Y:S02]  /*6510*/  CS2R R4, SRZ ;  /* 0x0000000000047805 */ /* 0x000fe4000001ff00 */
[----:B------:R-:W-:Y:S01]  /*6520*/  PLOP3.LUT P1, PT, PT, PT, PT, 0x80, 0x0 ;  /* 0x000000000000781c */ /* 0x000fe20003f2f070 */
[----:B------:R-:W-:Y:S02]  /*6530*/  IMAD.IADD R0, R31, 0x1, R0 ;  /* 0x000000011f007824 */ /* 0x000fe400078e0200 */
[----:B------:R-:W-:Y:S02]  /*6540*/  IMAD.MOV.U32 R31, RZ, RZ, RZ ;  /* 0x000000ffff1f7224 */ /* 0x000fe400078e00ff */
[----:B------:R-:W-:-:S05]  /*6550*/  IMAD.HI R0, R0, 0x2aaaaaab, RZ ;  /* 0x2aaaaaab00007827 */ /* 0x000fca00078e02ff */
[----:B------:R-:W-:-:S04]  /*6560*/  SHF.R.U32.HI R3, RZ, 0x1f, R0 ;  /* 0x0000001fff037819 */ /* 0x000fc80000011600 */
[----:B------:R-:W-:-:S04]  /*6570*/  LEA.HI.SX32 R3, R0, R3, 0x1c ;  /* 0x0000000300037211 */ /* 0x000fc800078fe2ff */
[----:B------:R-:W-:Y:S01]  /*6580*/  VIMNMX R172, R172, R3, PT ;  /* 0x00000003acac7248 */ /* 0x000fe20003fe0100 */
[----:B------:R-:W-:-:S03]  /*6590*/  IMAD.MOV.U32 R3, RZ, RZ, RZ ;  /* 0x000000ffff037224 */ /* 0x000fc600078e00ff */
[----:B------:R-:W-:Y:S01]  /*65a0*/  ISETP.GE.AND P2, PT, R172, 0x1, PT ;  /* 0x00000001ac00780c */ /* 0x000fe20003f46270 */
[----:B------:R-:W-:-:S12]  /*65b0*/  @P0 BRA `(.L_x_15084) ;  /* 0x00000000000c0947 */ /* 0x000fd80003800000 */
[----:B------:R-:W0:Y:S01]  /*65c0*/  FENCE.VIEW.ASYNC.G ;  /* 0x00000000000073c6 */ /* 0x000e220000000100 */
[----:B------:R-:W-:Y:S05]  /*65d0*/  WARPSYNC.ALL ;  /* 0x0000000000007948 */ /* 0x000fea0003800000 */
[----:B0-----:R-:W-:Y:S06]  /*65e0*/  BAR.ARV 0xc, 0x180 ;  /* 0x0306000000007b1d */ /* 0x001fec0000002000 */
.L_x_15084:
[----:B------:R-:W-:Y:S01]  /*65f0*/  CS2R R24, SRZ ;  /* 0x0000000000187805 */ /* 0x000fe2000001ff00 */
[----:B------:R-:W-:Y:S06]  /*6600*/  @!P2 BRA `(.L_x_15085) ;  /* 0x000000c40004a947 */ /* 0x000fec0003800000 */
[----:B------:R-:W0:Y:S01]  /*6610*/  S2R R8, SR_TID.X ;  /* 0x0000000000087919 */ /* 0x000e220000002100 */
[----:B------:R-:W-:Y:S01]  /*6620*/  UMOV UR4, 0xffffffff ;  /* 0xffffffff00047882 */ /* 0x000fe20000000000 */
[----:B0-----:R-:W-:-:S05]  /*6630*/  VIADD R8, R8, 0xffffff80 ;  /* 0xffffff8008087836 */ /* 0x001fca0000000000 */
[----:B------:R-:W-:-:S04]  /*6640*/  SHF.R.S32.HI R0, RZ, 0x1f, R8 ;  /* 0x0000001fff007819 */ /* 0x000fc80000011408 */
[----:B------:R-:W-:-:S04]  /*6650*/  LEA.HI R0, R0, R8, RZ, 0x7 ;  /* 0x0000000800007211 */ /* 0x000fc800078f38ff */
[----:B------:R-:W-:Y:S01]  /*6660*/  SHF.R.S32.HI R13, RZ, 0x7, R0 ;  /* 0x00000007ff0d7819 */ /* 0x000fe20000011400 */
[----:B------:R-:W-:Y:S06]  /*6670*/  BRA.DIV UR4, `(.L_x_15086) ;  /* 0x0000017604347947 */ /* 0x000fec000b800000 */
[----:B------:R0:W1:Y:S02]  /*6680*/  SHFL.IDX PT, R14, R13, RZ, 0x1f ;  /* 0x00001fff0d0e7589 */ /* 0x00006400000e0000 */
.L_x_15336:
[----:B-1----:R-:W-:Y:S01]  /*6690*/  LEA.HI R0, R14, R14, RZ, 0x1 ;  /* 0x0000000e0e007211 */ /* 0x002fe200078f08ff */
[----:B------:R-:W-:Y:S01]  /*66a0*/  VIADD R24, R22, 0x18400 ;  /* 0x0001840016187836 */ /* 0x000fe20000000000 */
[----:B------:R-:W-:Y:S01]  /*66b0*/  BSSY B6, `(.L_x_15087) ;  /* 0x000001d000067945 */ /* 0x000fe20003800000 */
[----:B------:R-:W-:Y:S01]  /*66c0*/  IMAD.MOV.U32 R215, RZ, RZ, 0x40000040 ;  /* 0x40000040ffd77424 */ /* 0x000fe200078e00ff */
[----:B------:R-:W-:Y:S02]  /*66d0*/  LOP3.LUT R3, R0, 0x7fffe, RZ, 0xc0, !PT ;  /* 0x0007fffe00037812 */ /* 0x000fe400078ec0ff */
[----:B------:R-:W-:-:S03]  /*66e0*/  LOP3.LUT P0, RZ, R24, 0x1bf, RZ, 0xc0, !PT ;  /* 0x000001bf18ff7812 */ /* 0x000fc6000780c0ff */
[----:B------:R-:W-:-:S04]  /*66f0*/  IMAD.IADD R3, R14, 0x1, -R3 ;  /* 0x000000010e037824 */ /* 0x000fc800078e0a03 */
[----:B------:R-:W-:-:S05]  /*6700*/  IMAD R3, R3, 0x2000, R24 ;  /* 0x0000200003037824 */ /* 0x000fca00078e0218 */
[----:B------:R-:W-:Y:S01]  /*6710*/  SHF.R.U32.HI R0, RZ, 0x4, R3 ;  /* 0x00000004ff007819 */ /* 0x000fe20000011603 */
[----:B------:R-:W-:-:S03]  /*6720*/  VIADD R3, R3, 0xa000 ;  /* 0x0000a00003037836 */ /* 0x000fc60000000000 */
[----:B------:R-:W-:Y:S02]  /*6730*/  LOP3.LUT R0, R0, 0x3fff, RZ, 0xc0, !PT ;  /* 0x00003fff00007812 */ /* 0x000fe400078ec0ff */
[----:B------:R-:W-:Y:S02]  /*6740*/  SHF.R.U32.HI R3, RZ, 0x4, R3 ;  /* 0x00000004ff037819 */ /* 0x000fe40000011603 */
[----:B------:R-:W-:Y:S02]  /*6750*/  LOP3.LUT R214, R0, 0x10000, RZ, 0xfc, !PT ;  /* 0x0001000000d67812 */ /* 0x000fe400078efcff */
[----:B------:R-:W-:Y:S01]  /*6760*/  LOP3.LUT R72, R3, 0x3fff, RZ, 0xc0, !PT ;  /* 0x00003fff03487812 */ /* 0x000fe200078ec0ff */
[----:B------:R-:W-:Y:S06]  /*6770*/  @!P0 BRA `(.L_x_15088) ;  /* 0x0000000000408947 */ /* 0x000fec0003800000 */
        /* <DEDUP_REMOVED lines=13> */
[----:B01----:R-:W-:-:S07]  /*6850*/  IMAD.MOV.U32 R13, RZ, RZ, RZ ;  /* 0x000000ffff0d7224 */ /* 0x003fce00078e00ff */
[----:B------:R-:W-:-:S07]  /*6860*/  LEPC R20, `(.L_x_15088) ;  /* 0x000000001014794e */ /* 0x000fce0000000000 */
[----:B--2---:R-:W-:Y:S05]  /*6870*/  CALL.ABS.NOINC R14 ;  /* 0x000000000e007343 */ /* 0x004fea0003c00000 */
.L_x_15088:
[----:B------:R-:W-:Y:S05]  /*6880*/  BSYNC B6 ;  /* 0x0000000000067941 */ /* 0x000fea0003800000 */
.L_x_15087:
        /* <DEDUP_REMOVED lines=13> */
.L_x_15092:
[----:B--2---:R2:W3:Y:S02]  /*6960*/  SYNCS.PHASECHK.TRANS64.TRYWAIT P0, [R22+URZ+0x32400], R3 ;  /* 0x03240003160075a7 */ /* 0x0044e4000800017f */
[----:B---3--:R-:W-:Y:S05]  /*6970*/  @!P0 NANOSLEEP.SYNCS 0x989680 ;  /* 0x009896800000895d */ /* 0x008fea0003900000 */
[----:B------:R-:W3:Y:S02]  /*6980*/  @!P0 SYNCS.PHASECHK.TRANS64 P0, [R22+URZ+0x32400], R3 ;  /* 0x03240003160085a7 */ /* 0x000ee4000800007f */
[----:B---3--:R-:W-:Y:S05]  /*6990*/  @!P0 BRA `(.L_x_15092) ;  /* 0xfffffffc00f08947 */ /* 0x008fea000383ffff */
.L_x_15091:
[----:B------:R-:W-:Y:S05]  /*69a0*/  BSYNC B0 ;  /* 0x0000000000007941 */ /* 0x000fea0003800000 */
.L_x_15090:
[----:B------:R-:W-:Y:S05]  /*69b0*/  BRA `(.L_x_15093) ;  /* 0x0000003000107947 */ /* 0x000fea0003800000 */
.L_x_15089:
        /* <DEDUP_REMOVED lines=30> */
.L_x_15095:
[----:B------:R-:W-:Y:S05]  /*6ba0*/  BSYNC B6 ;  /* 0x0000000000067941 */ /* 0x000fea0003800000 */
.L_x_15094:
[----:B------:R-:W2:Y:S01]  /*6bb0*/  LDL R41, [R1+0x6c] ;  /* 0x00006c0001297983 */ /* 0x000ea20000100800 */
[----:B------:R-:W-:Y:S01]  /*6bc0*/  ULDC.U8 UR4, c[0x0][0x410] ;  /* 0x0001040000047ab9 */ /* 0x000fe20000000000 */
[----:B------:R-:W-:Y:S01]  /*6bd0*/  BSSY B0, `(.L_x_15096) ;  /* 0x00002da000007945 */ /* 0x000fe20003800000 */
[----:B------:R-:W-:Y:S01]  /*6be0*/  ISETP.NE.AND P0, PT, RZ, UR4, PT ;  /* 0x00000004ff007c0c */ /* 0x000fe2000bf05270 */
[----:B--2---:R-:W-:-:S12]  /*6bf0*/  IMAD.IADD R35, R206, 0x1, R41 ;  /* 0x00000001ce237824 */ /* 0x004fd800078e0229 */
[----:B------:R-:W-:Y:S05]  /*6c00*/  @!P0 BRA `(.L_x_15097) ;  /* 0x0000001400d88947 */ /* 0x000fea0003800000 */
[----:B------:R-:W1:Y:S01]  /*6c10*/  LDC R36, c[0x0][0x448] ;  /* 0x00011200ff247b82 */ /* 0x000e620000000800 */
[----:B------:R-:W2:Y:S01]  /*6c20*/  S2R R21, SR_TID.X ;  /* 0x0000000000157919 */ /* 0x000ea20000002100 */
[----:B------:R-:W-:Y:S01]  /*6c30*/  ULDC.64 UR4, c[0x0][0x3f8] ;  /* 0x0000fe0000047ab9 */ /* 0x000fe20000000a00 */
[----:B------:R-:W-:Y:S01]  /*6c40*/  ULDC.64 UR6, c[0x0][0x408] ;  /* 0x0001020000067ab9 */ /* 0x000fe20000000a00 */
[----:B------:R-:W-:Y:S01]  /*6c50*/  IMAD.MOV.U32 R8, RZ, RZ, R24 ;  /* 0x000000ffff087224 */ /* 0x000fe200078e0018 */
[----:B------:R-:W-:Y:S01]  /*6c60*/  SHF.R.S32.HI R39, RZ, 0x1f, R212 ;  /* 0x0000001fff277819 */ /* 0x000fe200000114d4 */
[----:B------:R-:W-:Y:S02]  /*6c70*/  IMAD.MOV.U32 R9, RZ, RZ, R29 ;  /* 0x000000ffff097224 */ /* 0x000fe400078e001d */
[----:B------:R-:W-:Y:S02]  /*6c80*/  IMAD.MOV.U32 R10, RZ, RZ, R26 ;  /* 0x000000ffff0a7224 */ /* 0x000fe400078e001a */
[----:B------:R-:W-:Y:S01]  /*6c90*/  IMAD.MOV.U32 R11, RZ, RZ, R31 ;  /* 0x000000ffff0b7224 */ /* 0x000fe200078e001f */
[----:B-1----:R-:W-:Y:S01]  /*6ca0*/  ISETP.NE.AND P0, PT, R36, 0x1, PT ;  /* 0x000000012400780c */ /* 0x002fe20003f05270 */
[----:B--2---:R-:W-:-:S12]  /*6cb0*/  VIADD R21, R21, 0xffffff80 ;  /* 0xffffff8015157836 */ /* 0x004fd80000000000 */
[----:B------:R-:W1:Y:S01]  /*6cc0*/  @P0 LDC R0, c[0x0][0x44c] ;  /* 0x00011300ff000b82 */ /* 0x000e620000000800 */
[----:B------:R-:W-:-:S04]  /*6cd0*/  SHF.R.S32.HI R20, RZ, 0x1f, R21 ;  /* 0x0000001fff147819 */ /* 0x000fc80000011415 */
[----:B------:R-:W-:-:S03]  /*6ce0*/  LEA.HI R20, R20, R21, RZ, 0x2 ;  /* 0x0000001514147211 */ /* 0x000fc600078f10ff */
[----:B------:R-:W2:Y:S01]  /*6cf0*/  @P0 LDC R5, c[0x0][0x450] ;  /* 0x00011400ff050b82 */ /* 0x000ea20000000800 */
[----:B------:R-:W-:-:S05]  /*6d00*/  LOP3.LUT R20, R20, 0xfffffffc, RZ, 0xc0, !PT ;  /* 0xfffffffc14147812 */ /* 0x000fca00078ec0ff */
[----:B------:R-:W-:-:S04]  /*6d10*/  IMAD.IADD R20, R21, 0x1, -R20 ;  /* 0x0000000115147824 */ /* 0x000fc800078e0a14 */
[----:B------:R-:W-:-:S04]  /*6d20*/  IMAD R3, R20, 0x40, R35 ;  /* 0x0000004014037824 */ /* 0x000fc800078e0223 */
[----:B-1----:R-:W-:-:S05]  /*6d30*/  @P0 IMAD.HI.U32 R0, R3, R0, RZ ;  /* 0x0000000003000227 */ /* 0x002fca00078e00ff */
[----:B--2---:R-:W-:-:S04]  /*6d40*/  @P0 SHF.R.U32.HI R3, RZ, R5, R0 ;  /* 0x00000005ff030219 */ /* 0x004fc80000011600 */
        /* <DEDUP_REMOVED lines=17> */
[----:B------:R1:W2:Y:S04]  /*6e60*/  SHFL.IDX PT, R3, R6, RZ, 0x1c1f ;  /* 0x001c1fff06037589 */ /* 0x0002a800000e0000 */
[----:B------:R1:W3:Y:S04]  /*6e70*/  SHFL.IDX PT, R0, R4, RZ, 0x1c1f ;  /* 0x001c1fff04007589 */ /* 0x0002e800000e0000 */
[----:B------:R1:W4:Y:S04]  /*6e80*/  SHFL.IDX PT, R5, R8, RZ, 0x1c1f ;  /* 0x001c1fff08057589 */ /* 0x00032800000e0000 */
[----:B------:R1:W0:Y:S02]  /*6e90*/  SHFL.IDX PT, R14, R7, RZ, 0x1c1f ;  /* 0x001c1fff070e7589 */ /* 0x00022400000e0000 */
.L_x_15342:
        /* <DEDUP_REMOVED lines=9> */
[----:B---3--:R-:W-:Y:S01]  /*6f30*/  IMAD.MOV.U32 R10, RZ, RZ, R0 ;  /* 0x000000ffff0a7224 */ /* 0x008fe200078e0000 */
[----:B------:R-:W-:Y:S01]  /*6f40*/  ISETP.GE.AND P3, PT, R212, UR4, PT ;  /* 0x00000004d4007c0c */ /* 0x000fe2000bf66270 */
[----:B--2---:R-:W-:Y:S01]  /*6f50*/  IMAD.MOV.U32 R11, RZ, RZ, R3 ;  /* 0x000000ffff0b7224 */ /* 0x004fe200078e0003 */
[----:B------:R-:W-:Y:S01]  /*6f60*/  ISETP.GE.AND P2, PT, R204, UR4, PT ;  /* 0x00000004cc007c0c */ /* 0x000fe2000bf46270 */
[----:B----4-:R-:W-:Y:S01]  /*6f70*/  IMAD.MOV.U32 R15, RZ, RZ, R5 ;  /* 0x000000ffff0f7224 */ /* 0x010fe200078e0005 */
[----:B------:R-:W-:-:S09]  /*6f80*/  CS2R R30, SRZ ;  /* 0x00000000001e7805 */ /* 0x000fd2000001ff00 */
[C---:B------:R-:W-:Y:S01]  /*6f90*/  @!P3 IMAD.SHL.U32 R29, R212.reuse, 0x2, RZ ;  /* 0x00000002d41db824 */ /* 0x040fe200078e00ff */
[----:B------:R-:W-:Y:S02]  /*6fa0*/  @!P3 SHF.L.U64.HI R24, R212, 0x1, R39 ;  /* 0x00000001d418b819 */ /* 0x000fe40000010227 */
[----:B------:R-:W-:Y:S02]  /*6fb0*/  CS2R R32, SRZ ;  /* 0x0000000000207805 */ /* 0x000fe4000001ff00 */
[----:B------:R-:W-:Y:S01]  /*6fc0*/  CS2R R20, SRZ ;  /* 0x0000000000147805 */ /* 0x000fe2000001ff00 */
[----:B------:R-:W-:Y:S01]  /*6fd0*/  @!P2 IMAD.WIDE R10, R204, 0x2, R10 ;  /* 0x00000002cc0aa825 */ /* 0x000fe200078e020a */
[-C--:B------:R-:W-:Y:S02]  /*6fe0*/  @!P3 IADD3 R26, P0, R0, R29.reuse, RZ ;  /* 0x0000001d001ab210 */ /* 0x080fe40007f1e0ff */
[----:B0-----:R-:W-:Y:S01]  /*6ff0*/  @!P3 IADD3 R28, P1, R14, R29, RZ ;  /* 0x0000001d0e1cb210 */ /* 0x001fe20007f3e0ff */
[----:B------:R-:W-:Y:S01]  /*7000*/  @!P2 IMAD.WIDE R12, R204, 0x2, R14 ;  /* 0x00000002cc0ca825 */ /* 0x000fe200078e020e */
[----:B------:R0:W5:Y:S03]  /*7010*/  @!P2 LD.E.64 R30, desc[UR42][R10.64] ;  /* 0x0000002a0a1ea980 */ /* 0x000166000c101b00 */
[--C-:B------:R-:W-:Y:S01]  /*7020*/  @!P3 IMAD.X R27, R3, 0x1, R24.reuse, P0 ;  /* 0x00000001031bb824 */ /* 0x100fe200000e0618 */
[----:B------:R0:W5:Y:S01]  /*7030*/  @!P2 LD.E.64 R32, desc[UR42][R12.64] ;  /* 0x0000002a0c20a980 */ /* 0x000162000c101b00 */
[----:B------:R-:W-:Y:S01]  /*7040*/  @!P3 IMAD.X R29, R5, 0x1, R24, P1 ;  /* 0x00000001051db824 */ /* 0x000fe200008e0618 */
[----:B------:R-:W-:-:S02]  /*7050*/  CS2R R24, SRZ ;  /* 0x0000000000187805 */ /* 0x000fc4000001ff00 */
[----:B------:R0:W5:Y:S04]  /*7060*/  @!P3 LD.E.64 R20, desc[UR42][R26.64] ;  /* 0x0000002a1a14b980 */ /* 0x000168000c101b00 */
[----:B------:R0:W5:Y:S02]  /*7070*/  @!P3 LD.E.64 R24, desc[UR42][R28.64] ;  /* 0x0000002a1c18b980 */ /* 0x000164000c101b00 */
.L_x_15100:
[----:B------:R-:W-:Y:S05]  /*7080*/  BSYNC B1 ;  /* 0x0000000000017941 */ /* 0x000fea0003800000 */
.L_x_15099:
[----:B---3-5:R-:W-:Y:S01]  /*7090*/  IMAD.MOV.U32 R0, RZ, RZ, R20 ;  /* 0x000000ffff007224 */ /* 0x028fe200078e0014 */
[----:B------:R-:W-:Y:S01]  /*70a0*/  UMOV UR4, 0xffffffff ;  /* 0xffffffff00047882 */ /* 0x000fe20000000000 */
[----:B--2---:R-:W-:Y:S01]  /*70b0*/  IMAD.MOV.U32 R3, RZ, RZ, R21 ;  /* 0x000000ffff037224 */ /* 0x004fe200078e0015 */
[----:B0-----:R-:W-:Y:S01]  /*70c0*/  CS2R R26, SRZ ;  /* 0x00000000001a7805 */ /* 0x001fe2000001ff00 */
[----:B----4-:R-:W-:Y:S01]  /*70d0*/  IMAD.MOV.U32 R5, RZ, RZ, R30 ;  /* 0x000000ffff057224 */ /* 0x010fe200078e001e */
        /* <DEDUP_REMOVED lines=16> */
[----:B------:R0:W4:Y:S04]  /*71e0*/  SHFL.IDX PT, R5, R8, 0x1, 0x1c1f ;  /* 0x003c1f0008057f89 */ /* 0x00012800000e0000 */
[----:B------:R0:W0:Y:S02]  /*71f0*/  SHFL.IDX PT, R14, R7, 0x1, 0x1c1f ;  /* 0x003c1f00070e7f89 */ /* 0x00002400000e0000 */
.L_x_15348:
        /* <DEDUP_REMOVED lines=14> */
[----:B------:R-:W-:Y:S01]  /*72e0*/  ULDC UR4, c[0x0][0x3f4] ;  /* 0x0000fd0000047ab9 */ /* 0x000fe20000000800 */
[----:B---3--:R-:W-:Y:S01]  /*72f0*/  IMAD.MOV.U32 R6, RZ, RZ, R0 ;  /* 0x000000ffff067224 */ /* 0x008fe200078e0000 */
[----:B------:R-:W-:Y:S01]  /*7300*/  ISETP.GE.AND P3, PT, R212, UR4, PT ;  /* 0x00000004d4007c0c */ /* 0x000fe2000bf66270 */
[----:B------:R-:W-:Y:S01]  /*7310*/  IMAD.MOV.U32 R7, RZ, RZ, R3 ;  /* 0x000000ffff077224 */ /* 0x000fe200078e0003 */
        /* <DEDUP_REMOVED lines=9> */
[----:B------:R-:W-:Y:S01]  /*73b0*/  @!P3 IADD3 R4, P1, R14, R9, RZ ;  /* 0x000000090e04b210 */ /* 0x000fe20007f3e0ff */
        /* <DEDUP_REMOVED lines=8> */
.L_x_15103:
[----:B------:R-:W-:Y:S05]  /*7440*/  BSYNC B1 ;  /* 0x0000000000017941 */ /* 0x000fea0003800000 */
.L_x_15102:
[----:B0-----:R-:W0:Y:S01]  /*7450*/  S2R R14, SR_TID.X ;  /* 0x00000000000e7919 */ /* 0x001e220000002100 */
[----:B------:R-:W1:Y:S01]  /*7460*/  SYNCS.PHASECHK.TRANS64.TRYWAIT P0, [R22+URZ+0x32400], R37 ;  /* 0x03240025160075a7 */ /* 0x000e62000800017f */
[----:B------:R-:W-:Y:S01]  /*7470*/  LOP3.LUT R3, R10, 0x1c0, RZ, 0xc0, !PT ;  /* 0x000001c00a037812 */ /* 0x000fe200078ec0ff */
[----:B-----5:R-:W-:Y:S01]  /*7480*/  IMAD.MOV.U32 R4, RZ, RZ, R26 ;  /* 0x000000ffff047224 */ /* 0x020fe200078e001a */
[----:B------:R-:W-:Y:S01]  /*7490*/  VIADDMNMX R41, R36, -R41, 0x80, PT ;  /* 0x0000008024297446 */ /* 0x000fe20003800929 */
[----:B----4-:R-:W-:Y:S01]  /*74a0*/  IMAD.MOV.U32 R5, RZ, RZ, R13 ;  /* 0x000000ffff057224 */ /* 0x010fe200078e000d */
        /* <DEDUP_REMOVED lines=15> */
[----:B------:R-:W-:Y:S02]  /*75a0*/  LOP3.LUT P2, RZ, R50, 0x4, RZ, 0xc0, !PT ;  /* 0x0000000432ff7812 */ /* 0x000fe4000784c0ff */
[----:B------:R-:W-:Y:S01]  /*75b0*/  ISETP.GE.AND P1, PT, R206, R41, PT ;  /* 0x00000029ce00720c */ /* 0x000fe20003f26270 */
[----:B0-----:R-:W-:-:S05]  /*75c0*/  VIADD R14, R14, 0xffffff80 ;  /* 0xffffff800e0e7836 */ /* 0x001fca0000000000 */
        /* <DEDUP_REMOVED lines=9> */
[----:B-1----:R-:W-:Y:S06]  /*7660*/  @!P0 BRA `(.L_x_15105) ;  /* 0x00000168003c8947 */ /* 0x002fec0003800000 */
.L_x_15349:
[----:B------:R-:W-:Y:S05]  /*7670*/  BSYNC B1 ;  /* 0x0000000000017941 */ /* 0x000fea0003800000 */
.L_x_15104:
        /* <DEDUP_REMOVED lines=10> */
[----:B------:R-:W-:Y:S02]  /*7720*/  SHF.R.U64 R10, R30, 0x10, R31 ;  /* 0x000000101e0a7819 */ /* 0x000fe4000000121f */
[----:B------:R-:W-:Y:S02]  /*7730*/  SHF.R.U32.HI R35, RZ, 0x10, R33 ;  /* 0x00000010ff237819 */ /* 0x000fe40000011621 */
[----:B------:R-:W-:Y:S02]  /*7740*/  SHF.R.U32.HI R30, RZ, 0x10, R31 ;  /* 0x00000010ff1e7819 */ /* 0x000fe4000001161f */
[----:B------:R-:W-:Y:S02]  /*7750*/  SHF.R.U64 R34, R32, 0x10, R33 ;  /* 0x0000001020227819 */ /* 0x000fe40000001221 */
[----:B------:R-:W-:Y:S02]  /*7760*/  PRMT R35, R38, 0x5410, R35 ;  /* 0x0000541026237816 */ /* 0x000fe40000000023 */
[----:B------:R-:W-:-:S02]  /*7770*/  PRMT R32, R40, 0x5432, R30 ;  /* 0x0000543228207816 */ /* 0x000fc4000000001e */
[----:B------:R-:W-:Y:S01]  /*7780*/  PRMT R31, R38, 0x5432, R10 ;  /* 0x00005432261f7816 */ /* 0x000fe2000000000a */
[C---:B0-----:R-:W-:Y:S01]  /*7790*/  IMAD.U32 R37, R35.reuse, 0x10000, RZ ;  /* 0x0001000023257824 */ /* 0x041fe200078e00ff */
[----:B------:R-:W-:Y:S01]  /*77a0*/  LOP3.LUT R36, R35, 0xffff0000, RZ, 0xc0, !PT ;  /* 0xffff000023247812 */ /* 0x000fe200078ec0ff */
[C---:B------:R-:W-:Y:S01]  /*77b0*/  IMAD.U32 R33, R32.reuse, 0x10000, RZ ;  /* 0x0001000020217824 */ /* 0x040fe200078e00ff */
[----:B------:R-:W-:Y:S02]  /*77c0*/  PRMT R34, R45, 0x5432, R34 ;  /* 0x000054322d227816 */ /* 0x000fe40000000022 */
[----:B------:R-:W-:Y:S02]  /*77d0*/  LOP3.LUT R32, R32, 0xffff0000, RZ, 0xc0, !PT ;  /* 0xffff000020207812 */ /* 0x000fe400078ec0ff */
[C---:B-1----:R-:W-:Y:S01]  /*77e0*/  LOP3.LUT R14, R6.reuse, 0xffff0000, RZ, 0xc0, !PT ;  /* 0xffff0000060e7812 */ /* 0x042fe200078ec0ff */
[----:B------:R-:W-:Y:S01]  /*77f0*/  IMAD.U32 R10, R6, 0x10000, RZ ;  /* 0x00010000060a7824 */ /* 0x000fe200078e00ff */
[C---:B------:R-:W-:Y:S01]  /*7800*/  LOP3.LUT R30, R7.reuse, 0xffff0000, RZ, 0xc0, !PT ;  /* 0xffff0000071e7812 */ /* 0x040fe200078ec0ff */
[----:B------:R-:W-:-:S02]  /*7810*/  IMAD.U32 R15, R7, 0x10000, RZ ;  /* 0x00010000070f7824 */ /* 0x000fc400078e00ff */
[C---:B------:R-:W-:Y:S01]  /*7820*/  FMUL.FTZ R35, R14.reuse, R37 ;  /* 0x000000250e237220 */ /* 0x040fe20000410000 */
[-C--:B------:R-:W-:Y:S01]  /*7830*/  FMUL.FTZ R14, R14, R33.reuse ;  /* 0x000000210e0e7220 */ /* 0x080fe20000410000 */
[----:B------:R-:W-:Y:S02]  /*7840*/  IMAD.U32 R6, R4, 0x10000, RZ ;  /* 0x0001000004067824 */ /* 0x000fe400078e00ff */
[----:B------:R-:W-:Y:S01]  /*7850*/  FMUL.FTZ R40, R30, R36 ;  /* 0x000000241e287220 */ /* 0x000fe20000410000 */
[C---:B------:R-:W-:Y:S01]  /*7860*/  FFMA.FTZ R38, R10.reuse, R33, -R35 ;  /* 0x000000210a267223 */ /* 0x040fe20000010823 */
[C---:B------:R-:W-:Y:S02]  /*7870*/  IMAD.U32 R7, R5.reuse, 0x10000, RZ ;  /* 0x0001000005077824 */ /* 0x040fe400078e00ff */
[----:B------:R-:W-:Y:S01]  /*7880*/  FFMA.FTZ R37, R10, R37, R14 ;  /* 0x000000250a257223 */ /* 0x000fe2000001000e */
[----:B------:R-:W-:Y:S01]  /*7890*/  IMAD.U32 R35, R34, 0x10000, RZ ;  /* 0x0001000022237824 */ /* 0x000fe200078e00ff */
[----:B------:R-:W-:Y:S01]  /*78a0*/  LOP3.LUT R4, R4, 0xffff0000, RZ, 0xc0, !PT ;  /* 0xffff000004047812 */ /* 0x000fe200078ec0ff */
[-C--:B------:R-:W-:Y:S01]  /*78b0*/  FMUL.FTZ R30, R30, R32.reuse ;  /* 0x000000201e1e7220 */ /* 0x080fe20000410000 */
        /* <DEDUP_REMOVED lines=19> */
.L_x_15109:
[----:B------:R-:W-:Y:S05]  /*79f0*/  BSYNC B2 ;  /* 0x0000000000027941 */ /* 0x000fea0003800000 */
.L_x_15108:
[----:B------:R-:W-:Y:S05]  /*7a00*/  @P1 BRA `(.L_x_15107) ;  /* 0x0000000000b81947 */ /* 0x000fea0003800000 */
[----:B-1----:R-:W1:Y:S01]  /*7a10*/  LDS.128 R4, [R0] ;  /* 0x0000000000047984 */ /* 0x002e620000000c00 */
[----:B------:R-:W-:Y:S02]  /*7a20*/  SHF.R.U64 R10, R20, 0x10, R21 ;  /* 0x00000010140a7819 */ /* 0x000fe40000001215 */
[----:B------:R-:W-:Y:S02]  /*7a30*/  SHF.R.U32.HI R31, RZ, 0x10, R25 ;  /* 0x00000010ff1f7819 */ /* 0x000fe40000011619 */
[----:B------:R-:W-:Y:S02]  /*7a40*/  SHF.R.U32.HI R20, RZ, 0x10, R21 ;  /* 0x00000010ff147819 */ /* 0x000fe40000011615 */
[----:B------:R-:W-:Y:S02]  /*7a50*/  SHF.R.U64 R30, R24, 0x10, R25 ;  /* 0x00000010181e7819 */ /* 0x000fe40000001219 */
[----:B------:R-:W-:Y:S02]  /*7a60*/  PRMT R31, R42, 0x5410, R31 ;  /* 0x000054102a1f7816 */ /* 0x000fe4000000001f */
[----:B------:R-:W-:-:S02]  /*7a70*/  PRMT R24, R43, 0x5432, R20 ;  /* 0x000054322b187816 */ /* 0x000fc40000000014 */
[----:B------:R-:W-:Y:S01]  /*7a80*/  PRMT R21, R42, 0x5432, R10 ;  /* 0x000054322a157816 */ /* 0x000fe2000000000a */
[C---:B------:R-:W-:Y:S01]  /*7a90*/  IMAD.U32 R33, R31.reuse, 0x10000, RZ ;  /* 0x000100001f217824 */ /* 0x040fe200078e00ff */
[----:B------:R-:W-:Y:S01]  /*7aa0*/  LOP3.LUT R32, R31, 0xffff0000, RZ, 0xc0, !PT ;  /* 0xffff00001f207812 */ /* 0x000fe200078ec0ff */
[----:B------:R-:W-:Y:S01]  /*7ab0*/  IMAD.U32 R25, R24, 0x10000, RZ ;  /* 0x0001000018197824 */ /* 0x000fe200078e00ff */
        /* <DEDUP_REMOVED lines=35> */
.L_x_15107:
[----:B------:R-:W-:Y:S05]  /*7cf0*/  BSYNC B1 ;  /* 0x0000000000017941 */ /* 0x000fea0003800000 */
.L_x_15106:
        /* <DEDUP_REMOVED lines=13> */
[----:B------:R-:W-:Y:S02]  /*7dd0*/  SHF.R.U64 R15, R12, 0x10, R13 ;  /* 0x000000100c0f7819 */ /* 0x000fe4000000120d */
[----:B------:R-:W-:Y:S01]  /*7de0*/  SHF.R.U64 R24, R28, 0x10, R29 ;  /* 0x000000101c187819 */ /* 0x000fe2000000121d */
[C---:B------:R-:W-:Y:S01]  /*7df0*/  IMAD.U32 R29, R25.reuse, 0x10000, RZ ;  /* 0x00010000191d7824 */ /* 0x040fe200078e00ff */
[----:B------:R-:W-:Y:S01]  /*7e00*/  LOP3.LUT R28, R25, 0xffff0000, RZ, 0xc0, !PT ;  /* 0xffff0000191c7812 */ /* 0x000fe200078ec0ff */
[----:B------:R-:W-:Y:S01]  /*7e10*/  IMAD.U32 R21, R20, 0x10000, RZ ;  /* 0x0001000014157824 */ /* 0x000fe200078e00ff */
[----:B------:R-:W-:-:S02]  /*7e20*/  PRMT R24, R49, 0x5432, R24 ;  /* 0x0000543231187816 */ /* 0x000fc40000000018 */
        /* <DEDUP_REMOVED lines=35> */
.L_x_15112:
[----:B------:R-:W-:Y:S05]  /*8060*/  BSYNC B1 ;  /* 0x0000000000017941 */ /* 0x000fea0003800000 */
.L_x_15111:
[----:B------:R-:W-:Y:S05]  /*8070*/  @P1 BRA `(.L_x_15110) ;  /* 0x00000018003c1947 */ /* 0x000fea0003800000 */
[----:B-1----:R-:W1:Y:S01]  /*8080*/  LDS.128 R4, [R0+0x2000] ;  /* 0x0020000000047984 */ /* 0x002e620000000c00 */
[----:B------:R-:W-:Y:S02]  /*8090*/  SHF.R.U32.HI R13, RZ, 0x10, R27 ;  /* 0x00000010ff0d7819 */ /* 0x000fe4000001161b */
[----:B------:R-:W-:Y:S02]  /*80a0*/  SHF.R.U32.HI R20, RZ, 0x10, R9 ;  /* 0x00000010ff147819 */ /* 0x000fe40000011609 */
[----:B------:R-:W-:Y:S02]  /*80b0*/  PRMT R13, R43, 0x5410, R13 ;  /* 0x000054102b0d7816 */ /* 0x000fe4000000000d */
[----:B------:R-:W-:Y:S02]  /*80c0*/  PRMT R20, R48, 0x5432, R20 ;  /* 0x0000543230147816 */ /* 0x000fe40000000014 */
[----:B------:R-:W-:Y:S01]  /*80d0*/  SHF.R.U64 R15, R8, 0x10, R9 ;  /* 0x00000010080f7819 */ /* 0x000fe20000001209 */
[----:B------:R-:W-:Y:S01]  /*80e0*/  IMAD.U32 R14, R13, 0x10000, RZ ;  /* 0x000100000d0e7824 */ /* 0x000fe200078e00ff */
[----:B------:R-:W-:Y:S01]  /*80f0*/  SHF.R.U64 R12, R26, 0x10, R27 ;  /* 0x000000101a0c7819 */ /* 0x000fe2000000121b */
[C---:B------:R-:W-:Y:S01]  /*8100*/  IMAD.U32 R21, R20.reuse, 0x10000, RZ ;  /* 0x0001000014157824 */ /* 0x040fe200078e00ff */
[----:B------:R-:W-:-:S02]  /*8110*/  LOP3.LUT R20, R20, 0xffff0000, RZ, 0xc0, !PT ;  /* 0xffff000014147812 */ /* 0x000fc400078ec0ff */
[----:B------:R-:W-:Y:S02]  /*8120*/  LOP3.LUT R13, R13, 0xffff0000, RZ, 0xc0, !PT ;  /* 0xffff00000d0d7812 */ /* 0x000fe400078ec0ff */
        /* <DEDUP_REMOVED lines=8> */
[----:B------:R-:W-:-:S02]  /*81b0*/  IMAD.U32 R3, R4, 0x10000, RZ ;  /* 0x0001000004037824 */ /* 0x000fc400078e00ff */
[C---:B------:R-:W-:Y:S01]  /*81c0*/  FMUL.FTZ R9, R7.reuse, R20 ;  /* 0x0000001407097220 */ /* 0x040fe20000410000 */
[C---:B------:R-:W-:Y:S01]  /*81d0*/  FFMA.FTZ R24, R8.reuse, R21, R24 ;  /* 0x0000001508187223 */ /* 0x040fe20000010018 */
[----:B------:R-:W-:Y:S01]  /*81e0*/  FFMA.FTZ R25, R8, R14, -R25 ;  /* 0x0000000e08197223 */ /* 0x000fe20000010819 */
[-C--:B------:R-:W-:Y:S01]  /*81f0*/  FMUL.FTZ R21, R7, R13.reuse ;  /* 0x0000000d07157220 */ /* 0x080fe20000410000 */
[----:B------:R-:W-:Y:S01]  /*8200*/  LOP3.LUT R4, R4, 0xffff0000, RZ, 0xc0, !PT ;  /* 0xffff000004047812 */ /* 0x000fe200078ec0ff */
[C---:B------:R-:W-:Y:S01]  /*8210*/  IMAD.U32 R6, R5.reuse, 0x10000, RZ ;  /* 0x0001000005067824 */ /* 0x040fe200078e00ff */
[----:B------:R-:W-:Y:S01]  /*8220*/  LOP3.LUT R5, R5, 0xffff0000, RZ, 0xc0, !PT ;  /* 0xffff000005057812 */ /* 0x000fe200078ec0ff */
[C---:B------:R-:W-:Y:S01]  /*8230*/  IMAD.U32 R8, R15.reuse, 0x10000, RZ ;  /* 0x000100000f087824 */ /* 0x040fe200078e00ff */
[----:B------:R-:W-:Y:S01]  /*8240*/  LOP3.LUT R15, R15, 0xffff0000, RZ, 0xc0, !PT ;  /* 0xffff00000f0f7812 */ /* 0x000fe200078ec0ff */
[C---:B------:R-:W-:Y:S01]  /*8250*/  IMAD.U32 R7, R12.reuse, 0x10000, RZ ;  /* 0x000100000c077824 */ /* 0x040fe200078e00ff */
[----:B------:R-:W-:Y:S01]  /*8260*/  LOP3.LUT R12, R12, 0xffff0000, RZ, 0xc0, !PT ;  /* 0xffff00000c0c7812 */ /* 0x000fe200078ec0ff */
[C---:B------:R-:W-:Y:S01]  /*8270*/  FFMA.FTZ R14, R10.reuse, R13, -R9 ;  /* 0x0000000d0a0e7223 */ /* 0x040fe20000010809 */
        /* <DEDUP_REMOVED lines=15> */
.L_x_15097:
[----:B------:R-:W1:Y:S01]  /*8370*/  S2R R0, SR_TID.X ;  /* 0x0000000000007919 */ /* 0x000e620000002100 */
[----:B------:R-:W2:Y:S01]  /*8380*/  LDC R30, c[0x0][0x448] ;  /* 0x00011200ff1e7b82 */ /* 0x000ea20000000800 */
[----:B------:R-:W-:Y:S01]  /*8390*/  ULDC.64 UR4, c[0x0][0x3f8] ;  /* 0x0000fe0000047ab9 */ /* 0x000fe20000000a00 */
[----:B------:R-:W-:Y:S01]  /*83a0*/  ULDC.64 UR6, c[0x0][0x408] ;  /* 0x0001020000067ab9 */ /* 0x000fe20000000a00 */
[----:B------:R-:W-:Y:S02]  /*83b0*/  IMAD.MOV.U32 R20, RZ, RZ, R24 ;  /* 0x000000ffff147224 */ /* 0x000fe400078e0018 */
[----:B------:R-:W-:Y:S02]  /*83c0*/  IMAD.MOV.U32 R21, RZ, RZ, R29 ;  /* 0x000000ffff157224 */ /* 0x000fe400078e001d */
[----:B------:R-:W-:Y:S01]  /*83d0*/  IMAD.MOV.U32 R4, RZ, RZ, R26 ;  /* 0x000000ffff047224 */ /* 0x000fe200078e001a */
[----:B--2---:R-:W-:Y:S01]  /*83e0*/  ISETP.NE.AND P0, PT, R30, 0x1, PT ;  /* 0x000000011e00780c */ /* 0x004fe20003f05270 */
[----:B-1----:R-:W-:-:S05]  /*83f0*/  VIADD R0, R0, 0xffffff80 ;  /* 0xffffff8000007836 */ /* 0x002fca0000000000 */
[----:B------:R-:W-:-:S07]  /*8400*/  SHF.R.S32.HI R3, RZ, 0x1f, R0 ;  /* 0x0000001fff037819 */ /* 0x000fce0000011400 */
[----:B------:R-:W1:Y:S01]  /*8410*/  @P0 LDC R5, c[0x0][0x450] ;  /* 0x00011400ff050b82 */ /* 0x000e620000000800 */
[----:B------:R-:W-:-:S04]  /*8420*/  LEA.HI R3, R3, R0, RZ, 0x2 ;  /* 0x0000000003037211 */ /* 0x000fc800078f10ff */
[----:B------:R-:W-:-:S05]  /*8430*/  LOP3.LUT R3, R3, 0xfffffffc, RZ, 0xc0, !PT ;  /* 0xfffffffc03037812 */ /* 0x000fca00078ec0ff */
[----:B------:R-:W-:Y:S02]  /*8440*/  IMAD.IADD R3, R0, 0x1, -R3 ;  /* 0x0000000100037824 */ /* 0x000fe400078e0a03 */
[----:B------:R-:W2:Y:S02]  /*8450*/  @P0 LDC R0, c[0x0][0x44c] ;  /* 0x00011300ff000b82 */ /* 0x000ea40000000800 */
[----:B------:R-:W-:-:S04]  /*8460*/  IMAD R3, R3, 0x40, R35 ;  /* 0x0000004003037824 */ /* 0x000fc800078e0223 */
[----:B--2---:R-:W-:-:S05]  /*8470*/  @P0 IMAD.HI.U32 R0, R3, R0, RZ ;  /* 0x0000000003000227 */ /* 0x004fca00078e00ff */
        /* <DEDUP_REMOVED lines=19> */
[----:B------:R-:W1:Y:S01]  /*85b0*/  LDC R37, c[0x0][0x3f4] ;  /* 0x0000fd00ff257b82 */ /* 0x000e620000000800 */
[----:B------:R-:W2:Y:S01]  /*85c0*/  SHFL.IDX PT, R3, R10, RZ, 0x1c1f ;  /* 0x001c1fff0a037589 */ /* 0x000ea200000e0000 */
[----:B------:R-:W-:-:S03]  /*85d0*/  IMAD R30, R219, R30, RZ ;  /* 0x0000001edb1e7224 */ /* 0x000fc600078e02ff */
[----:B------:R-:W3:Y:S04]  /*85e0*/  SHFL.IDX PT, R0, R20, RZ, 0x1c1f ;  /* 0x001c1fff14007589 */ /* 0x000ee800000e0000 */
[----:B------:R-:W4:Y:S04]  /*85f0*/  SHFL.IDX PT, R14, R28, RZ, 0x1c1f ;  /* 0x001c1fff1c0e7589 */ /* 0x000f2800000e0000 */
[----:B------:R-:W5:Y:S01]  /*8600*/  SHFL.IDX PT, R8, R29, RZ, 0x1c1f ;  /* 0x001c1fff1d087589 */ /* 0x000f6200000e0000 */
[----:B-1----:R-:W-:-:S04]  /*8610*/  ISETP.GE.AND P0, PT, R16, R37, PT ;  /* 0x000000251000720c */ /* 0x002fc80003f06270 */
[----:B------:R-:W-:-:S13]  /*8620*/  ISETP.GE.OR P1, PT, R35, R30, P0 ;  /* 0x0000001e2300720c */ /* 0x000fda0000726670 */
[C---:B------:R-:W-:Y:S01]  /*8630*/  @!P1 IMAD.SHL.U32 R9, R16.reuse, 0x2, RZ ;  /* 0x0000000210099824 */ /* 0x040fe200078e00ff */
[----:B------:R-:W-:-:S04]  /*8640*/  @!P1 SHF.L.U64.HI R21, R16, 0x1, R17 ;  /* 0x0000000110159819 */ /* 0x000fc80000010211 */
[----:B--2---:R-:W-:-:S05]  /*8650*/  @!P1 IADD3 R4, P2, R3, R9, RZ ;  /* 0x0000000903049210 */ /* 0x004fca0007f5e0ff */
[----:B---3--:R-:W-:Y:S01]  /*8660*/  @!P1 IMAD.X R5, R0, 0x1, R21, P2 ;  /* 0x0000000100059824 */ /* 0x008fe200010e0615 */
[----:B----4-:R-:W-:-:S05]  /*8670*/  @!P1 IADD3 R14, P2, R14, R9, RZ ;  /* 0x000000090e0e9210 */ /* 0x010fca0007f5e0ff */
[----:B------:R-:W2:Y:S01]  /*8680*/  @!P1 LD.E.128 R4, desc[UR42][R4.64] ;  /* 0x0000002a04049980 */ /* 0x000ea2000c101d00 */
[----:B-----5:R-:W-:-:S04]  /*8690*/  @!P1 IMAD.X R3, R8, 0x1, R21, P2 ;  /* 0x0000000108039824 */ /* 0x020fc800010e0615 */
[----:B------:R-:W-:-:S05]  /*86a0*/  @!P1 IMAD.MOV.U32 R15, RZ, RZ, R3 ;  /* 0x000000ffff0f9224 */ /* 0x000fca00078e0003 */
[----:B------:R1:W3:Y:S01]  /*86b0*/  @!P1 LD.E.128 R24, desc[UR42][R14.64] ;  /* 0x0000002a0e189980 */ /* 0x0002e2000c101d00 */
[----:B------:R-:W-:Y:S02]  /*86c0*/  CS2R R38, SRZ ;  /* 0x0000000000267805 */ /* 0x000fe4000001ff00 */
[----:B------:R-:W-:Y:S01]  /*86d0*/  CS2R R40, SRZ ;  /* 0x0000000000287805 */ /* 0x000fe2000001ff00 */
[----:B------:R-:W4:Y:S04]  /*86e0*/  SHFL.IDX PT, R8, R29, 0x1, 0x1c1f ;  /* 0x003c1f001d087f89 */ /* 0x000f2800000e0000 */
[----:B-1----:R-:W1:Y:S01]  /*86f0*/  SHFL.IDX PT, R14, R28, 0x1, 0x1c1f ;  /* 0x003c1f001c0e7f89 */ /* 0x002e6200000e0000 */
[----:B--2---:R-:W-:Y:S02]  /*8700*/  @!P1 IMAD.MOV.U32 R38, RZ, RZ, R6 ;  /* 0x000000ffff269224 */ /* 0x004fe400078e0006 */
[----:B------:R-:W-:Y:S01]  /*8710*/  @!P1 IMAD.MOV.U32 R39, RZ, RZ, R7 ;  /* 0x000000ffff279224 */ /* 0x000fe200078e0007 */
[----:B------:R-:W-:Y:S01]  /*8720*/  CS2R R6, SRZ ;  /* 0x0000000000067805 */ /* 0x000fe2000001ff00 */
[----:B------:R-:W-:-:S02]  /*8730*/  IMAD.MOV.U32 R0, RZ, RZ, R38 ;  /* 0x000000ffff007224 */ /* 0x000fc400078e0026 */
[----:B------:R-:W-:Y:S02]  /*8740*/  @!P1 IMAD.MOV.U32 R40, RZ, RZ, R4 ;  /* 0x000000ffff289224 */ /* 0x000fe400078e0004 */
[----:B------:R-:W-:Y:S01]  /*8750*/  @!P1 IMAD.MOV.U32 R41, RZ, RZ, R5 ;  /* 0x000000ffff299224 */ /* 0x000fe200078e0005 */
[----:B------:R-:W-:Y:S01]  /*8760*/  CS2R R4, SRZ ;  /* 0x0000000000047805 */ /* 0x000fe2000001ff00 */
[----:B------:R-:W-:Y:S01]  /*8770*/  IMAD.MOV.U32 R3, RZ, RZ, R39 ;  /* 0x000000ffff037224 */ /* 0x000fe200078e0027 */
[----:B------:R-:W-:Y:S01]  /*8780*/  PRMT R9, R9, 0x5410, R0 ;  /* 0x0000541009097816 */ /* 0x000fe20000000000 */
[----:B------:R-:W-:Y:S01]  /*8790*/  IMAD.MOV.U32 R11, RZ, RZ, R40 ;  /* 0x000000ffff0b7224 */ /* 0x000fe200078e0028 */
[----:B------:R-:W2:Y:S01]  /*87a0*/  SHFL.IDX PT, R0, R20, 0x1, 0x1c1f ;  /* 0x003c1f0014007f89 */ /* 0x000ea200000e0000 */
[----:B------:R-:W-:Y:S01]  /*87b0*/  IMAD.MOV.U32 R12, RZ, RZ, R41 ;  /* 0x000000ffff0c7224 */ /* 0x000fe200078e0029 */
[----:B------:R-:W-:Y:S01]  /*87c0*/  PRMT R45, R3, 0x7610, R45 ;  /* 0x00007610032d7816 */ /* 0x000fe2000000002d */
[----:B---3--:R-:W-:Y:S01]  /*87d0*/  @!P1 IMAD.MOV.U32 R4, RZ, RZ, R26 ;  /* 0x000000ffff049224 */ /* 0x008fe200078e001a */
[----:B------:R3:W1:Y:S01]  /*87e0*/  SHFL.IDX PT, R3, R10, 0x1, 0x1c1f ;  /* 0x003c1f000a037f89 */ /* 0x00066200000e0000 */
[----:B------:R-:W-:Y:S01]  /*87f0*/  @!P1 IMAD.MOV.U32 R5, RZ, RZ, R27 ;  /* 0x000000ffff059224 */ /* 0x000fe200078e001b */
[----:B------:R-:W-:Y:S01]  /*8800*/  PRMT R9, R11, 0x7610, R9 ;  /* 0x000076100b097816 */ /* 0x000fe20000000009 */
[----:B------:R-:W-:Y:S01]  /*8810*/  @!P1 IMAD.MOV.U32 R6, RZ, RZ, R24 ;  /* 0x000000ffff069224 */ /* 0x000fe200078e0018 */
[----:B------:R-:W-:Y:S01]  /*8820*/  CS2R R26, SRZ ;  /* 0x00000000001a7805 */ /* 0x000fe2000001ff00 */
[----:B------:R-:W-:-:S02]  /*8830*/  @!P1 IMAD.MOV.U32 R7, RZ, RZ, R25 ;  /* 0x000000ffff079224 */ /* 0x000fc400078e0019 */
[----:B------:R-:W-:Y:S01]  /*8840*/  IMAD.MOV.U32 R11, RZ, RZ, R4 ;  /* 0x000000ffff0b7224 */ /* 0x000fe200078e0004 */
[----:B---3--:R-:W-:Y:S01]  /*8850*/  PRMT R10, R12, 0x7610, R10 ;  /* 0x000076100c0a7816 */ /* 0x008fe2000000000a */
[----:B------:R-:W-:Y:S02]  /*8860*/  IMAD.MOV.U32 R12, RZ, RZ, R5 ;  /* 0x000000ffff0c7224 */ /* 0x000fe400078e0005 */
[----:B0-----:R-:W-:Y:S02]  /*8870*/  IMAD.MOV.U32 R13, RZ, RZ, R6 ;  /* 0x000000ffff0d7224 */ /* 0x001fe400078e0006 */
[----:B------:R-:W-:Y:S01]  /*8880*/  IMAD.MOV.U32 R15, RZ, RZ, R7 ;  /* 0x000000ffff0f7224 */ /* 0x000fe200078e0007 */
[----:B------:R-:W-:Y:S02]  /*8890*/  PRMT R10, R10, 0x5410, R12 ;  /* 0x000054100a0a7816 */ /* 0x000fe4000000000c */
[----:B------:R-:W-:Y:S02]  /*88a0*/  PRMT R20, R11, 0x5410, R13 ;  /* 0x000054100b147816 */ /* 0x000fe4000000000d */
[----:B----4-:R-:W-:-:S07]  /*88b0*/  PRMT R45, R45, 0x5410, R15 ;  /* 0x000054102d2d7816 */ /* 0x010fce000000000f */
.L_x_15359:
[----:B------:R-:W3:Y:S01]  /*88c0*/  LDL R12, [R1+0x98] ;  /* 0x00009800010c7983 */ /* 0x000ee20000100800 */
[----:B------:R-:W-:Y:S01]  /*88d0*/  VIADD R35, R35, 0x40 ;  /* 0x0000004023237836 */ /* 0x000fe20000000000 */
[----:B------:R-:W-:Y:S01]  /*88e0*/  BSSY B1, `(.L_x_15114) ;  /* 0x0000016000017945 */ /* 0x000fe20003800000 */
[----:B------:R-:W-:Y:S02]  /*88f0*/  CS2R R24, SRZ ;  /* 0x0000000000187805 */ /* 0x000fe4000001ff00 */
[----:B------:R-:W-:Y:S02]  /*8900*/  CS2R R32, SRZ ;  /* 0x0000000000207805 */ /* 0x000fe4000001ff00 */
[----:B------:R-:W-:Y:S02]  /*8910*/  ISETP.GE.AND P1, PT, R35, R30, PT ;  /* 0x0000001e2300720c */ /* 0x000fe40003f26270 */
[----:B------:R-:W-:Y:S02]  /*8920*/  CS2R R34, SRZ ;  /* 0x0000000000227805 */ /* 0x000fe4000001ff00 */
[----:B---3--:R-:W-:-:S04]  /*8930*/  LEA.HI R11, R12, R12, RZ, 0x1 ;  /* 0x0000000c0c0b7211 */ /* 0x008fc800078f08ff */
[----:B------:R-:W-:-:S05]  /*8940*/  LOP3.LUT R11, R11, 0xfffffffe, RZ, 0xc0, !PT ;  /* 0xfffffffe0b0b7812 */ /* 0x000fca00078ec0ff */
[----:B------:R-:W-:-:S05]  /*8950*/  IMAD.IADD R11, R12, 0x1, -R11 ;  /* 0x000000010c0b7824 */ /* 0x000fca00078e0a0b */
        /* <DEDUP_REMOVED lines=8> */
[-C--:B-1----:R-:W-:Y:S02]  /*89e0*/  IADD3 R32, P1, R3, R12.reuse, RZ ;  /* 0x0000000c03207210 */ /* 0x082fe40007f3e0ff */
[----:B------:R-:W-:-:S03]  /*89f0*/  IADD3 R14, P2, R14, R12, RZ ;  /* 0x0000000c0e0e7210 */ /* 0x000fc60007f5e0ff */
[--C-:B--2---:R-:W-:Y:S02]  /*8a00*/  IMAD.X R33, R0, 0x1, R15.reuse, P1 ;  /* 0x0000000100217824 */ /* 0x104fe400008e060f */
[----:B------:R-:W-:-:S04]  /*8a10*/  IMAD.X R15, R8, 0x1, R15, P2 ;  /* 0x00000001080f7824 */ /* 0x000fc800010e060f */
[----:B------:R-:W5:Y:S04]  /*8a20*/  LD.E.128 R32, desc[UR42][R32.64] ;  /* 0x0000002a20207980 */ /* 0x000f68000c101d00 */
[----:B------:R0:W5:Y:S02]  /*8a30*/  LD.E.128 R24, desc[UR42][R14.64] ;  /* 0x0000002a0e187980 */ /* 0x000164000c101d00 */
.L_x_15115:
[----:B------:R-:W-:Y:S05]  /*8a40*/  BSYNC B1 ;  /* 0x0000000000017941 */ /* 0x000fea0003800000 */
.L_x_15114:
[----:B--2---:R-:W1:Y:S01]  /*8a50*/  LDL R0, [R1+0x6c] ;  /* 0x00006c0001007983 */ /* 0x004e620000100800 */
[----:B------:R-:W2:Y:S01]  /*8a60*/  SYNCS.PHASECHK.TRANS64.TRYWAIT P1, [R22+URZ+0x32400], R13 ;  /* 0x0324000d160075a7 */ /* 0x000ea2000802017f */
[----:B------:R-:W-:Y:S01]  /*8a70*/  VIADD R12, R206, 0x40 ;  /* 0x00000040ce0c7836 */ /* 0x000fe20000000000 */
[----:B------:R-:W-:Y:S01]  /*8a80*/  BSSY B1, `(.L_x_15116) ;  /* 0x0000011000017945 */ /* 0x000fe20003800000 */
[----:B-----5:R-:W-:Y:S02]  /*8a90*/  IMAD.MOV.U32 R8, RZ, RZ, R27 ;  /* 0x000000ffff087224 */ /* 0x020fe400078e001b */
[----:B------:R-:W-:Y:S02]  /*8aa0*/  IMAD.MOV.U32 R53, RZ, RZ, R34 ;  /* 0x000000ffff357224 */ /* 0x000fe400078e0022 */
[----:B------:R-:W-:Y:S01]  /*8ab0*/  IMAD.MOV.U32 R54, RZ, RZ, R35 ;  /* 0x000000ffff367224 */ /* 0x000fe200078e0023 */
[----:B-1----:R-:W-:Y:S01]  /*8ac0*/  VIADDMNMX R3, R30, -R0, 0x80, PT ;  /* 0x000000801e037446 */ /* 0x002fe20003800900 */
[----:B------:R-:W-:-:S03]  /*8ad0*/  IMAD.MOV.U32 R0, RZ, RZ, R26 ;  /* 0x000000ffff007224 */ /* 0x000fc600078e001a */
[-C--:B------:R-:W-:Y:S02]  /*8ae0*/  ISETP.GE.OR P2, PT, R206, R3.reuse, P0 ;  /* 0x00000003ce00720c */ /* 0x080fe40000746670 */
[----:B------:R-:W-:Y:S01]  /*8af0*/  ISETP.GE.OR P0, PT, R12, R3, P0 ;  /* 0x000000030c00720c */ /* 0x000fe20000706670 */
[----:B------:R-:W-:Y:S01]  /*8b00*/  IMAD.MOV.U32 R3, RZ, RZ, R25 ;  /* 0x000000ffff037224 */ /* 0x000fe200078e0019 */
[----:B------:R-:W-:Y:S01]  /*8b10*/  PRMT R49, R0, 0x5410, R8 ;  /* 0x0000541000317816 */ /* 0x000fe20000000008 */
[----:B------:R-:W-:Y:S02]  /*8b20*/  IMAD.MOV.U32 R0, RZ, RZ, R24 ;  /* 0x000000ffff007224 */ /* 0x000fe400078e0018 */
[----:B------:R-:W-:Y:S02]  /*8b30*/  IMAD.MOV.U32 R8, RZ, RZ, R32 ;  /* 0x000000ffff087224 */ /* 0x000fe400078e0020 */
[----:B------:R-:W-:Y:S01]  /*8b40*/  IMAD.MOV.U32 R12, RZ, RZ, R33 ;  /* 0x000000ffff0c7224 */ /* 0x000fe200078e0021 */
[----:B------:R-:W-:-:S02]  /*8b50*/  PRMT R50, R0, 0x5410, R3 ;  /* 0x0000541000327816 */ /* 0x000fc40000000003 */
[----:B------:R-:W-:Y:S02]  /*8b60*/  PRMT R51, R51, 0x5410, R8 ;  /* 0x0000541033337816 */ /* 0x000fe40000000008 */
[----:B------:R-:W-:Y:S01]  /*8b70*/  PRMT R52, R52, 0x5410, R12 ;  /* 0x0000541034347816 */ /* 0x000fe2000000000c */
[----:B--2---:R-:W-:Y:S06]  /*8b80*/  @!P1 BRA `(.L_x_15117) ;  /* 0x0000015800709947 */ /* 0x004fec0003800000 */
.L_x_15360:
[----:B------:R-:W-:Y:S05]  /*8b90*/  BSYNC B1 ;  /* 0x0000000000017941 */ /* 0x000fea0003800000 */
.L_x_15116:
[----:B------:R-:W-:Y:S04]  /*8ba0*/  BSSY B1, `(.L_x_15118) ;  /* 0x0000070000017945 */ /* 0x000fe80003800000 */
[----:B------:R-:W-:Y:S05]  /*8bb0*/  @P2 BRA `(.L_x_15119) ;  /* 0x0000000400b82947 */ /* 0x000fea0003800000 */
[----:B------:R-:W2:Y:S01]  /*8bc0*/  LDL R0, [R1+0x9c] ;  /* 0x00009c0001007983 */ /* 0x000ea20000100800 */
[----:B------:R-:W-:Y:S02]  /*8bd0*/  SHF.R.U64 R38, R38, 0x10, R39 ;  /* 0x0000001026267819 */ /* 0x000fe40000001227 */
[--C-:B------:R-:W-:Y:S01]  /*8be0*/  SHF.R.U32.HI R44, RZ, 0x10, R5.reuse ;  /* 0x00000010ff2c7819 */ /* 0x100fe20000011605 */
[----:B------:R-:W3:Y:S01]  /*8bf0*/  S2R R3, SR_TID.X ;  /* 0x0000000000037919 */ /* 0x000ee20000002100 */
[----:B------:R-:W-:Y:S02]  /*8c00*/  PRMT R38, R9, 0x5432, R38 ;  /* 0x0000543209267816 */ /* 0x000fe40000000026 */
[----:B------:R-:W-:Y:S02]  /*8c10*/  SHF.R.U64 R43, R4, 0x10, R5 ;  /* 0x00000010042b7819 */ /* 0x000fe40000001205 */
[----:B------:R-:W-:Y:S02]  /*8c20*/  PRMT R44, R10, 0x5432, R44 ;  /* 0x000054320a2c7816 */ /* 0x000fe4000000002c */
[----:B------:R-:W-:-:S02]  /*8c30*/  SHF.R.U32.HI R39, RZ, 0x10, R39 ;  /* 0x00000010ff277819 */ /* 0x000fc40000011627 */
[----:B------:R-:W-:Y:S02]  /*8c40*/  SHF.R.U32.HI R42, RZ, 0x10, R7 ;  /* 0x00000010ff2a7819 */ /* 0x000fe40000011607 */
[----:B------:R-:W-:Y:S02]  /*8c50*/  PRMT R43, R20, 0x5410, R43 ;  /* 0x00005410142b7816 */ /* 0x000fe4000000002b */
[C---:B------:R-:W-:Y:S02]  /*8c60*/  PRMT R39, R45.reuse, 0x5410, R39 ;  /* 0x000054102d277816 */ /* 0x040fe40000000027 */
[----:B------:R-:W-:Y:S01]  /*8c70*/  PRMT R42, R45, 0x5432, R42 ;  /* 0x000054322d2a7816 */ /* 0x000fe2000000002a */
[----:B---3--:R-:W-:-:S05]  /*8c80*/  VIADD R3, R3, 0xffffff80 ;  /* 0xffffff8003037836 */ /* 0x008fca0000000000 */
[----:B------:R-:W-:-:S04]  /*8c90*/  SHF.R.S32.HI R12, RZ, 0x1f, R3 ;  /* 0x0000001fff0c7819 */ /* 0x000fc80000011403 */
[----:B------:R-:W-:Y:S01]  /*8ca0*/  LEA.HI R12, R12, R3, RZ, 0x5 ;  /* 0x000000030c0c7211 */ /* 0x000fe200078f28ff */
[----:B------:R-:W-:-:S03]  /*8cb0*/  IMAD.IADD R3, R16, 0x1, R37 ;  /* 0x0000000110037824 */ /* 0x000fc600078e0225 */
[----:B------:R-:W-:Y:S01]  /*8cc0*/  SHF.R.S32.HI R12, RZ, 0x5, R12 ;  /* 0x00000005ff0c7819 */ /* 0x000fe2000001140c */
[----:B--2---:R-:W-:-:S05]  /*8cd0*/  IMAD.SHL.U32 R0, R0, 0x40, RZ ;  /* 0x0000004000007824 */ /* 0x004fca00078e00ff */
[----:B------:R-:W-:-:S04]  /*8ce0*/  LOP3.LUT R8, R0, 0x1c0, RZ, 0xc0, !PT ;  /* 0x000001c000087812 */ /* 0x000fc800078ec0ff */
[C---:B------:R-:W-:Y:S02]  /*8cf0*/  LOP3.LUT R0, R8.reuse, 0x38, R16, 0xf8, !PT ;  /* 0x0000003808007812 */ /* 0x040fe400078ef810 */
[----:B-1----:R-:W-:Y:S02]  /*8d00*/  SHF.R.U32.HI R13, RZ, 0x3, R8 ;  /* 0x00000003ff0d7819 */ /* 0x002fe40000011608 */
[----:B------:R-:W-:Y:S02]  /*8d10*/  LOP3.LUT R8, R8, 0x38, R3, 0xf8, !PT ;  /* 0x0000003808087812 */ /* 0x000fe400078ef803 */
[-C--:B------:R-:W-:Y:S02]  /*8d20*/  LOP3.LUT R0, R0, R13.reuse, RZ, 0x3c, !PT ;  /* 0x0000000d00007212 */ /* 0x080fe400078e3cff */
[----:B------:R-:W-:-:S03]  /*8d30*/  LOP3.LUT R8, R8, R13, RZ, 0x3c, !PT ;  /* 0x0000000d08087212 */ /* 0x000fc600078e3cff */
[----:B------:R-:W-:Y:S01]  /*8d40*/  IMAD R3, R12, 0x200, R0 ;  /* 0x000002000c037824 */ /* 0x000fe200078e0200 */
[----:B------:R-:W-:Y:S02]  /*8d50*/  SHF.R.U64 R0, R40, 0x10, R41 ;  /* 0x0000001028007819 */ /* 0x000fe40000001229 */
[----:B------:R-:W-:Y:S01]  /*8d60*/  SHF.R.U64 R40, R6, 0x10, R7 ;  /* 0x0000001006287819 */ /* 0x000fe20000001207 */
[----:B------:R-:W-:Y:S01]  /*8d70*/  IMAD R47, R3, 0x2, R22 ;  /* 0x00000002032f7824 */ /* 0x000fe200078e0216 */
[----:B------:R-:W-:Y:S01]  /*8d80*/  SHF.R.U32.HI R41, RZ, 0x10, R41 ;  /* 0x00000010ff297819 */ /* 0x000fe20000011629 */
[----:B------:R-:W-:Y:S01]  /*8d90*/  IMAD R3, R12, 0x200, R8 ;  /* 0x000002000c037824 */ /* 0x000fe200078e0208 */
[----:B------:R-:W-:Y:S02]  /*8da0*/  PRMT R21, R9, 0x5410, R0 ;  /* 0x0000541009157816 */ /* 0x000fe40000000000 */
[----:B0-----:R-:W0:Y:S01]  /*8db0*/  LDS.128 R12, [R47+0x18400] ;  /* 0x018400002f0c7984 */ /* 0x001e220000000c00 */
[----:B------:R-:W-:Y:S01]  /*8dc0*/  IMAD R48, R3, 0x2, R22 ;  /* 0x0000000203307824 */ /* 0x000fe200078e0216 */
[----:B------:R-:W-:-:S02]  /*8dd0*/  PRMT R40, R20, 0x5432, R40 ;  /* 0x0000543214287816 */ /* 0x000fc40000000028 */
[----:B------:R-:W-:Y:S02]  /*8de0*/  PRMT R36, R10, 0x5410, R41 ;  /* 0x000054100a247816 */ /* 0x000fe40000000029 */
[----:B------:R-:W1:Y:S01]  /*8df0*/  LDS.128 R28, [R48+0x18400] ;  /* 0x01840000301c7984 */ /* 0x000e620000000c00 */
        /* <DEDUP_REMOVED lines=17> */
[C---:B------:R-:W-:Y:S01]  /*8f10*/  LOP3.LUT R30, R31.reuse, 0xffff0000, RZ, 0xc0, !PT ;  /* 0xffff00001f1e7812 */ /* 0x040fe200078ec0ff */
[----:B------:R-:W-:-:S02]  /*8f20*/  IMAD.U32 R20, R31, 0x10000, RZ ;  /* 0x000100001f147824 */ /* 0x000fc400078e00ff */
[C---:B------:R-:W-:Y:S01]  /*8f30*/  FMUL.FTZ R45, R8.reuse, R41 ;  /* 0x00000029082d7220 */ /* 0x040fe20000410000 */
[-C--:B------:R-:W-:Y:S01]  /*8f40*/  FMUL.FTZ R31, R8, R29.reuse ;  /* 0x0000001d081f7220 */ /* 0x080fe20000410000 */
[----:B------:R-:W-:Y:S01]  /*8f50*/  LOP3.LUT R8, R21, 0xffff0000, RZ, 0xc0, !PT ;  /* 0xffff000015087812 */ /* 0x000fe200078ec0ff */
[C---:B------:R-:W-:Y:S01]  /*8f60*/  FMUL.FTZ R46, R9.reuse, R40 ;  /* 0x00000028092e7220 */ /* 0x040fe20000410000 */
[----:B------:R-:W-:Y:S01]  /*8f70*/  FFMA.FTZ R45, R0, R29, -R45 ;  /* 0x0000001d002d7223 */ /* 0x000fe2000001082d */
[----:B------:R-:W-:Y:S02]  /*8f80*/  IMAD.U32 R29, R42, 0x10000, RZ ;  /* 0x000100002a1d7824 */ /* 0x000fe400078e00ff */
[----:B------:R-:W-:Y:S01]  /*8f90*/  FFMA.FTZ R31, R0, R41, R31 ;  /* 0x00000029001f7223 */ /* 0x000fe2000001001f */
[----:B------:R-:W-:Y:S02]  /*8fa0*/  IMAD.U32 R21, R36, 0x10000, RZ ;  /* 0x0001000024157824 */ /* 0x000fe400078e00ff */
[-C--:B------:R-:W-:Y:S01]  /*8fb0*/  FMUL.FTZ R0, R9, R8.reuse ;  /* 0x0000000809007220 */ /* 0x080fe20000410000 */
[----:B------:R-:W-:Y:S01]  /*8fc0*/  FMUL.FTZ R41, R10, R29 ;  /* 0x0000001d0a297220 */ /* 0x000fe20000410000 */
[----:B------:R-:W-:Y:S01]  /*8fd0*/  LOP3.LUT R9, R42, 0xffff0000, RZ, 0xc0, !PT ;  /* 0xffff00002a097812 */ /* 0x000fe200078ec0ff */
[C---:B------:R-:W-:Y:S01]  /*8fe0*/  FFMA.FTZ R46, R3.reuse, R8, -R46 ;  /* 0x00000008032e7223 */ /* 0x040fe2000001082e */
        /* <DEDUP_REMOVED lines=11> */
[C---:B------:R-:W-:Y:S01]  /*90a0*/  FMUL.FTZ R21, R13.reuse, R0 ;  /* 0x000000000d157220 */ /* 0x040fe20000410000 */
[----:B------:R-:W-:Y:S01]  /*90b0*/  FMUL.FTZ R36, R13, R4 ;  /* 0x000000040d247220 */ /* 0x000fe20000410000 */
[----:B------:R-:W-:Y:S01]  /*90c0*/  FFMA.FTZ R13, R12, R9, R29 ;  /* 0x000000090c0d7223 */ /* 0x000fe2000001001d */
[----:B------:R-:W-:Y:S02]  /*90d0*/  IMAD.U32 R3, R39, 0x10000, RZ ;  /* 0x0001000027037824 */ /* 0x000fe400078e00ff */
[C---:B------:R-:W-:Y:S01]  /*90e0*/  FMUL.FTZ R12, R20.reuse, R8 ;  /* 0x00000008140c7220 */ /* 0x040fe20000410000 */
[----:B------:R-:W-:Y:S01]  /*90f0*/  LOP3.LUT R43, R43, 0xffff0000, RZ, 0xc0, !PT ;  /* 0xffff00002b2b7812 */ /* 0x000fe200078ec0ff */
[----:B------:R-:W-:Y:S01]  /*9100*/  FFMA.FTZ R36, R5, R0, -R36 ;  /* 0x0000000005247223 */ /* 0x000fe20000010824 */
[-C--:B------:R-:W-:Y:S01]  /*9110*/  FMUL.FTZ R20, R20, R3.reuse ;  /* 0x0000000314147220 */ /* 0x080fe20000410000 */
[----:B------:R-:W-:Y:S01]  /*9120*/  FFMA.FTZ R9, R7, R3, -R12 ;  /* 0x0000000307097223 */ /* 0x000fe2000001080c */
[----:B------:R-:W-:Y:S01]  /*9130*/  LOP3.LUT R38, R38, 0xffff0000, RZ, 0xc0, !PT ;  /* 0xffff000026267812 */ /* 0x000fe200078ec0ff */
[----:B------:R-:W-:Y:S01]  /*9140*/  FFMA.FTZ R21, R5, R4, R21 ;  /* 0x0000000405157223 */ /* 0x000fe20000010015 */
[----:B------:R-:W-:Y:S01]  /*9150*/  LOP3.LUT R3, R44, 0xffff0000, RZ, 0xc0, !PT ;  /* 0xffff00002c037812 */ /* 0x000fe200078ec0ff */
[----:B------:R-:W-:Y:S01]  /*9160*/  FMUL.FTZ R5, R15, R43 ;  /* 0x0000002b0f057220 */ /* 0x000fe20000410000 */
[----:B------:R-:W-:Y:S01]  /*9170*/  LOP3.LUT R39, R39, 0xffff0000, RZ, 0xc0, !PT ;  /* 0xffff000027277812 */ /* 0x000fe200078ec0ff */
[----:B------:R-:W-:Y:S01]  /*9180*/  FMUL.FTZ R0, R15, R38 ;  /* 0x000000260f007220 */ /* 0x000fe20000410000 */
[----:B------:R-:W-:Y:S01]  /*9190*/  FFMA.FTZ R20, R7, R8, R20 ;  /* 0x0000000807147223 */ /* 0x000fe20000010014 */
        /* <DEDUP_REMOVED lines=16> */
.L_x_15119:
[----:B------:R-:W-:Y:S05]  /*92a0*/  BSYNC B1 ;  /* 0x0000000000017941 */ /* 0x000fea0003800000 */
.L_x_15118:
[----:B------:R-:W-:Y:S01]  /*92b0*/  PRMT R8, R53, 0x5410, R54 ;  /* 0x0000541035087816 */ /* 0x000fe20000000036 */
[----:B------:R-:W-:Y:S06]  /*92c0*/  @P0 BRA `(.L_x_15110) ;  /* 0x0000000400a80947 */ /* 0x000fec0003800000 */
[----:B------:R-:W3:Y:S01]  /*92d0*/  LDL R3, [R1+0x84] ;  /* 0x0000840001037983 */ /* 0x000ee20000100800 */
[C---:B--2---:R-:W-:Y:S02]  /*92e0*/  VIADD R4, R206.reuse, 0x40 ;  /* 0x00000040ce047836 */ /* 0x044fe40000000000 */
[----:B------:R-:W-:Y:S01]  /*92f0*/  VIADD R5, R206, 0x40 ;  /* 0x00000040ce057836 */ /* 0x000fe20000000000 */
[----:B------:R-:W2:Y:S01]  /*9300*/  LDL R38, [R1+0xa0] ;  /* 0x0000a00001267983 */ /* 0x000ea20000100800 */
        /* <DEDUP_REMOVED lines=10> */
[----:B------:R-:W-:Y:S02]  /*93b0*/  SHF.R.U32.HI R30, RZ, 0x10, R35 ;  /* 0x00000010ff1e7819 */ /* 0x000fe40000011623 */
[----:B------:R-:W-:Y:S02]  /*93c0*/  SHF.R.U64 R35, R26, 0x10, R27 ;  /* 0x000000101a237819 */ /* 0x000fe4000000121b */
[----:B------:R-:W-:-:S02]  /*93d0*/  PRMT R31, R50, 0x5410, R31 ;  /* 0x00005410321f7816 */ /* 0x000fc4000000001f */
[----:B------:R-:W-:Y:S02]  /*93e0*/  SHF.R.U32.HI R28, RZ, 0x10, R33 ;  /* 0x00000010ff1c7819 */ /* 0x000fe40000011621 */
[----:B------:R-:W-:Y:S02]  /*93f0*/  SHF.R.U32.HI R36, RZ, 0x10, R27 ;  /* 0x00000010ff247819 */ /* 0x000fe4000001161b */
[----:B------:R-:W-:Y:S02]  /*9400*/  PRMT R28, R52, 0x5432, R28 ;  /* 0x00005432341c7816 */ /* 0x000fe4000000001c */
[C---:B------:R-:W-:Y:S02]  /*9410*/  PRMT R30, R8.reuse, 0x5432, R30 ;  /* 0x00005432081e7816 */ /* 0x040fe4000000001e */
[----:B------:R-:W-:Y:S02]  /*9420*/  PRMT R29, R8, 0x5410, R29 ;  /* 0x00005410081d7816 */ /* 0x000fe4000000001d */
[----:B------:R-:W-:-:S02]  /*9430*/  PRMT R36, R49, 0x5432, R36 ;  /* 0x0000543231247816 */ /* 0x000fc40000000024 */
[----:B------:R-:W-:Y:S01]  /*9440*/  PRMT R35, R49, 0x5410, R35 ;  /* 0x0000541031237816 */ /* 0x000fe20000000023 */
[----:B---3--:R-:W-:-:S04]  /*9450*/  IMAD.IADD R3, R3, 0x1, R0 ;  /* 0x0000000103037824 */ /* 0x008fc800078e0200 */
[----:B------:R-:W-:Y:S01]  /*9460*/  IMAD R3, R3, 0x2, R22 ;  /* 0x0000000203037824 */ /* 0x000fe200078e0216 */
[----:B--2---:R-:W-:Y:S04]  /*9470*/  LDS.128 R4, [R38+0x18400] ;  /* 0x0184000026047984 */ /* 0x004fe80000000c00 */
[----:B01----:R-:W0:Y:S01]  /*9480*/  LDS.128 R12, [R3+0x18400] ;  /* 0x01840000030c7984 */ /* 0x003e220000000c00 */
[----:B------:R-:W-:Y:S02]  /*9490*/  SHF.R.U64 R0, R32, 0x10, R33 ;  /* 0x0000001020007819 */ /* 0x000fe40000001221 */
[----:B------:R-:W-:Y:S02]  /*94a0*/  SHF.R.U32.HI R32, RZ, 0x10, R25 ;  /* 0x00000010ff207819 */ /* 0x000fe40000011619 */
[----:B------:R-:W-:Y:S01]  /*94b0*/  PRMT R26, R51, 0x5432, R0 ;  /* 0x00005432331a7816 */ /* 0x000fe20000000000 */
[----:B------:R-:W-:Y:S01]  /*94c0*/  IMAD.U32 R33, R31, 0x10000, RZ ;  /* 0x000100001f217824 */ /* 0x000fe200078e00ff */
[----:B------:R-:W-:-:S03]  /*94d0*/  PRMT R32, R50, 0x5432, R32 ;  /* 0x0000543232207816 */ /* 0x000fc60000000020 */
[----:B------:R-:W-:Y:S02]  /*94e0*/  IMAD.U32 R27, R26, 0x10000, RZ ;  /* 0x000100001a1b7824 */ /* 0x000fe400078e00ff */
[C---:B------:R-:W-:Y:S01]  /*94f0*/  IMAD.U32 R34, R32.reuse, 0x10000, RZ ;  /* 0x0001000020227824 */ /* 0x040fe200078e00ff */
[----:B------:R-:W-:Y:S02]  /*9500*/  LOP3.LUT R31, R31, 0xffff0000, RZ, 0xc0, !PT ;  /* 0xffff00001f1f7812 */ /* 0x000fe400078ec0ff */
[----:B------:R-:W-:Y:S01]  /*9510*/  LOP3.LUT R32, R32, 0xffff0000, RZ, 0xc0, !PT ;  /* 0xffff000020207812 */ /* 0x000fe200078ec0ff */
[----:B0-----:R-:W-:Y:S02]  /*9520*/  IMAD.U32 R20, R12, 0x10000, RZ ;  /* 0x000100000c147824 */ /* 0x001fe400078e00ff */
[----:B------:R-:W-:Y:S02]  /*9530*/  IMAD.U32 R21, R13, 0x10000, RZ ;  /* 0x000100000d157824 */ /* 0x000fe400078e00ff */
[C---:B------:R-:W-:Y:S01]  /*9540*/  FMUL.FTZ R37, R20.reuse, R33 ;  /* 0x0000002114257220 */ /* 0x040fe20000410000 */
[----:B------:R-:W-:Y:S01]  /*9550*/  FMUL.FTZ R39, R20, R27 ;  /* 0x0000001b14277220 */ /* 0x000fe20000410000 */
[----:B------:R-:W-:-:S02]  /*9560*/  IMAD.U32 R0, R4, 0x10000, RZ ;  /* 0x0001000004007824 */ /* 0x000fc400078e00ff */
[----:B------:R-:W-:Y:S02]  /*9570*/  IMAD.U32 R20, R28, 0x10000, RZ ;  /* 0x000100001c147824 */ /* 0x000fe400078e00ff */
[----:B------:R-:W-:Y:S01]  /*9580*/  FMUL.FTZ R41, R21, R34 ;  /* 0x0000002215297220 */ /* 0x000fe20000410000 */
[----:B------:R-:W-:Y:S02]  /*9590*/  IMAD.U32 R8, R5, 0x10000, RZ ;  /* 0x0001000005087824 */ /* 0x000fe400078e00ff */
[C---:B------:R-:W-:Y:S01]  /*95a0*/  FFMA.FTZ R37, R0.reuse, R27, -R37 ;  /* 0x0000001b00257223 */ /* 0x040fe20000010825 */
[----:B------:R-:W-:Y:S01]  /*95b0*/  FFMA.FTZ R39, R0, R33, R39 ;  /* 0x0000002100277223 */ /* 0x000fe20000010027 */
[----:B------:R-:W-:Y:S01]  /*95c0*/  FMUL.FTZ R21, R21, R20 ;  /* 0x0000001415157220 */ /* 0x000fe20000410000 */
[----:B------:R-:W-:Y:S02]  /*95d0*/  IMAD.U32 R25, R15, 0x10000, RZ ;  /* 0x000100000f197824 */ /* 0x000fe400078e00ff */
[----:B------:R-:W-:-:S02]  /*95e0*/  IMAD.U32 R0, R30, 0x10000, RZ ;  /* 0x000100001e007824 */ /* 0x000fc400078e00ff */
[C---:B------:R-:W-:Y:S01]  /*95f0*/  FFMA.FTZ R41, R8.reuse, R20, -R41 ;  /* 0x0000001408297223 */ /* 0x040fe20000010829 */
[----:B------:R-:W-:Y:S01]  /*9600*/  FFMA.FTZ R34, R8, R34, R21 ;  /* 0x0000002208227223 */ /* 0x000fe20000010015 */
[----:B------:R-:W-:Y:S01]  /*9610*/  IMAD.U32 R10, R7, 0x10000, RZ ;  /* 0x00010000070a7824 */ /* 0x000fe200078e00ff */
[----:B------:R-:W-:Y:S01]  /*9620*/  LOP3.LUT R12, R12, 0xffff0000, RZ, 0xc0, !PT ;  /* 0xffff00000c0c7812 */ /* 0x000fe200078ec0ff */
[----:B------:R-:W-:Y:S02]  /*9630*/  IMAD.U32 R27, R36, 0x10000, RZ ;  /* 0x00010000241b7824 */ /* 0x000fe400078e00ff */
[C---:B------:R-:W-:Y:S01]  /*9640*/  FMUL.FTZ R20, R25.reuse, R0 ;  /* 0x0000000019147220 */ /* 0x040fe20000410000 */
[----:B------:R-:W-:Y:S02]  /*9650*/  LOP3.LUT R21, R26, 0xffff0000, RZ, 0xc0, !PT ;  /* 0xffff00001a157812 */ /* 0x000fe400078ec0ff */
[----:B------:R-:W-:Y:S01]  /*9660*/  LOP3.LUT R4, R4, 0xffff0000, RZ, 0xc0, !PT ;  /* 0xffff000004047812 */ /* 0x000fe200078ec0ff */
[-C--:B------:R-:W-:Y:S01]  /*9670*/  FMUL.FTZ R33, R25, R27.reuse ;  /* 0x0000001b19217220 */ /* 0x080fe20000410000 */
[----:B------:R-:W-:Y:S01]  /*9680*/  LOP3.LUT R13, R13, 0xffff0000, RZ, 0xc0, !PT ;  /* 0xffff00000d0d7812 */ /* 0x000fe200078ec0ff */
[----:B------:R-:W-:Y:S01]  /*9690*/  FFMA.FTZ R26, R10, R27, R20 ;  /* 0x0000001b0a1a7223 */ /* 0x000fe20000010014 */
[----:B------:R-:W-:Y:S01]  /*96a0*/  FMUL.FTZ R25, R12, R31 ;  /* 0x0000001f0c197220 */ /* 0x000fe20000410000 */
[----:B------:R-:W-:Y:S01]  /*96b0*/  LOP3.LUT R28, R28, 0xffff0000, RZ, 0xc0, !PT ;  /* 0xffff00001c1c7812 */ /* 0x000fe200078ec0ff */
[----:B------:R-:W-:Y:S01]  /*96c0*/  FMUL.FTZ R27, R12, R21 ;  /* 0x000000150c1b7220 */ /* 0x000fe20000410000 */
[----:B------:R-:W-:-:S02]  /*96d0*/  IMAD.U32 R24, R14, 0x10000, RZ ;  /* 0x000100000e187824 */ /* 0x000fc400078e00ff */
[----:B------:R-:W-:Y:S02]  /*96e0*/  IMAD.U32 R8, R35, 0x10000, RZ ;  /* 0x0001000023087824 */ /* 0x000fe400078e00ff */
[----:B------:R-:W-:Y:S01]  /*96f0*/  FFMA.FTZ R33, R10, R0, -R33 ;  /* 0x000000000a217223 */ /* 0x000fe20000010821 */
[----:B------:R-:W-:Y:S01]  /*9700*/  LOP3.LUT R5, R5, 0xffff0000, RZ, 0xc0, !PT ;  /* 0xffff000005057812 */ /* 0x000fe200078ec0ff */
[C---:B------:R-:W-:Y:S01]  /*9710*/  FFMA.FTZ R10, R4.reuse, R21, -R25 ;  /* 0x00000015040a7223 */ /* 0x040fe20000010819 */
[----:B------:R-:W-:Y:S02]  /*9720*/  IMAD.U32 R0, R29, 0x10000, RZ ;  /* 0x000100001d007824 */ /* 0x000fe400078e00ff */
[C---:B------:R-:W-:Y:S01]  /*9730*/  FMUL.FTZ R20, R13.reuse, R32 ;  /* 0x000000200d147220 */ /* 0x040fe20000410000 */
[----:B------:R-:W-:Y:S01]  /*9740*/  FFMA.FTZ R12, R4, R31, R27 ;  /* 0x0000001f040c7223 */ /* 0x000fe2000001001b */
[----:B------:R-:W-:Y:S01]  /*9750*/  IMAD.U32 R9, R6, 0x10000, RZ ;  /* 0x0001000006097824 */ /* 0x000fe200078e00ff */
[----:B------:R-:W-:Y:S01]  /*9760*/  LOP3.LUT R14, R14, 0xffff0000, RZ, 0xc0, !PT ;  /* 0xffff00000e0e7812 */ /* 0x000fe200078ec0ff */
[----:B------:R-:W-:Y:S01]  /*9770*/  FMUL.FTZ R13, R13, R28 ;  /* 0x0000001c0d0d7220 */ /* 0x000fe20000410000 */
[----:B------:R-:W-:Y:S01]  /*9780*/  LOP3.LUT R15, R15, 0xffff0000, RZ, 0xc0, !PT ;  /* 0xffff00000f0f7812 */ /* 0x000fe200078ec0ff */
[----:B------:R-:W-:Y:S01]  /*9790*/  FMUL.FTZ R4, R24, R8 ;  /* 0x0000000818047220 */ /* 0x000fe20000410000 */
[----:B------:R-:W-:-:S02]  /*97a0*/  LOP3.LUT R35, R35, 0xffff0000, RZ, 0xc0, !PT ;  /* 0xffff000023237812 */ /* 0x000fc400078ec0ff */
[----:B------:R-:W-:Y:S02]  /*97b0*/  LOP3.LUT R36, R36, 0xffff0000, RZ, 0xc0, !PT ;  /* 0xffff000024247812 */ /* 0x000fe400078ec0ff */
[----:B------:R-:W-:Y:S02]  /*97c0*/  LOP3.LUT R29, R29, 0xffff0000, RZ, 0xc0, !PT ;  /* 0xffff00001d1d7812 */ /* 0x000fe400078ec0ff */
[----:B------:R-:W-:Y:S01]  /*97d0*/  LOP3.LUT R30, R30, 0xffff0000, RZ, 0xc0, !PT ;  /* 0xffff00001e1e7812 */ /* 0x000fe200078ec0ff */
[----:B------:R-:W-:Y:S01]  /*97e0*/  FMUL.FTZ R24, R24, R0 ;  /* 0x0000000018187220 */ /* 0x000fe20000410000 */
[----:B------:R-:W-:Y:S01]  /*97f0*/  LOP3.LUT R6, R6, 0xffff0000, RZ, 0xc0, !PT ;  /* 0xffff000006067812 */ /* 0x000fe200078ec0ff */
[----:B------:R-:W-:Y:S01]  /*9800*/  FFMA.FTZ R20, R5, R28, -R20 ;  /* 0x0000001c05147223 */ /* 0x000fe20000010814 */
[----:B------:R-:W-:Y:S01]  /*9810*/  LOP3.LUT R7, R7, 0xffff0000, RZ, 0xc0, !PT ;  /* 0xffff000007077812 */ /* 0x000fe200078ec0ff */
[----:B------:R-:W-:Y:S01]  /*9820*/  FFMA.FTZ R13, R5, R32, R13 ;  /* 0x00000020050d7223 */ /* 0x000fe2000001000d */
        /* <DEDUP_REMOVED lines=20> */
.L_x_15110:
[----:B------:R-:W-:Y:S05]  /*9970*/  BSYNC B0 ;  /* 0x0000000000007941 */ /* 0x000fea0003800000 */
.L_x_15096:
        /* <DEDUP_REMOVED lines=8> */
.L_x_15093:
[----:B--2---:R-:W2:Y:S01]  /*9a00*/  S2R R0, SR_TID.X ;  /* 0x0000000000007919 */ /* 0x004ea20000002100 */
[----:B------:R-:W-:Y:S05]  /*9a10*/  WARPSYNC.ALL ;  /* 0x0000000000007948 */ /* 0x000fea0003800000 */
[----:B--2---:R-:W-:-:S05]  /*9a20*/  SHF.R.U32.HI R0, RZ, 0x7, R0 ;  /* 0x00000007ff007819 */ /* 0x004fca0000011600 */
[----:B-1-3--:R-:W-:Y:S02]  /*9a30*/  VIADD R3, R0, 0x8 ;  /* 0x0000000800037836 */ /* 0x00afe40000000000 */
[----:B------:R-:W-:-:S03]  /*9a40*/  IMAD.U32 R0, RZ, RZ, UR44 ;  /* 0x0000002cff007e24 */ /* 0x000fc6000f8e00ff */
[----:B------:R1:W-:Y:S02]  /*9a50*/  BAR.SYNC.DEFER_BLOCKING R3, 0x100 ;  /* 0x000400030000751d */ /* 0x0003e40000010000 */
[----:B------:R-:W-:-:S13]  /*9a60*/  ISETP.NE.AND P0, PT, R0, 0x3, PT ;  /* 0x000000030000780c */ /* 0x000fda0003f05270 */
[----:B-1----:R-:W-:Y:S05]  /*9a70*/  @!P0 BRA `(.L_x_15120) ;  /* 0x0000000000048947 */ /* 0x002fea0003800000 */
[----:B------:R-:W-:Y:S01]  /*9a80*/  BPT.TRAP 0x1 ;  /* 0x000000040000795c */ /* 0x000fe20000300000 */
.L_x_15120:
[----:B------:R-:W-:Y:S01]  /*9a90*/  IMAD R9, R18, 0x8, R22 ;  /* 0x0000000812097824 */ /* 0x000fe200078e0216 */
[----:B------:R-:W-:-:S04]  /*9aa0*/  SHF.L.U32 R6, R207, 0x1f, RZ ;  /* 0x0000001fcf067819 */ /* 0x000fc800000006ff */
[----:B------:R1:W2:Y:S01]  /*9ab0*/  SYNCS.PHASECHK.TRANS64.TRYWAIT P1, [R9+URZ+0x32430], R6 ;  /* 0x03243006090075a7 */ /* 0x0002a2000802017f */
[----:B------:R-:W-:Y:S05]  /*9ac0*/  @!P0 BRA `(.L_x_15121) ;  /* 0x0000000000048947 */ /* 0x000fea0003800000 */
[----:B------:R-:W-:Y:S01]  /*9ad0*/  BPT.TRAP 0x1 ;  /* 0x000000040000795c */ /* 0x000fe20000300000 */
.L_x_15121:
[----:B------:R-:W-:-:S05]  /*9ae0*/  VIADD R0, R22, 0x1c400 ;  /* 0x0001c40016007836 */ /* 0x000fca0000000000 */
[----:B------:R-:W-:-:S04]  /*9af0*/  SHF.R.U32.HI R0, RZ, 0x4, R0 ;  /* 0x00000004ff007819 */ /* 0x000fc80000011600 */
[----:B------:R-:W-:-:S04]  /*9b00*/  LOP3.LUT R0, R0, 0x3fff, RZ, 0xc0, !PT ;  /* 0x00003fff00007812 */ /* 0x000fc800078ec0ff */
[----:B------:R-:W-:-:S05]  /*9b10*/  LOP3.LUT R0, R0, 0x10000, RZ, 0xfc, !PT ;  /* 0x0001000000007812 */ /* 0x000fca00078efcff */
[----:B------:R3:W-:Y:S01]  /*9b20*/  STL [R1+0x68], R0 ;  /* 0x0000680001007387 */ /* 0x0007e20000100800 */
[----:B--2---:R-:W-:Y:S05]  /*9b30*/  @P1 BRA `(.L_x_15122) ;  /* 0x0000000000081947 */ /* 0x004fea0003800000 */
[----:B------:R-:W2:Y:S02]  /*9b40*/  SYNCS.PHASECHK.TRANS64.TRYWAIT P1, [R9+URZ+0x32430], R6 ;  /* 0x03243006090075a7 */ /* 0x000ea4000802017f */
[----:B--2---:R-:W-:Y:S05]  /*9b50*/  @!P1 BRA `(.L_x_15123) ;  /* 0x0000014800909947 */ /* 0x004fea0003800000 */
.L_x_15122:
[----:B---3--:R-:W3:Y:S01]  /*9b60*/  LDL R0, [R1+0x68] ;  /* 0x0000680001007983 */ /* 0x008ee20000100800 */
[----:B------:R-:W-:Y:S01]  /*9b70*/  IMAD.MOV.U32 R5, RZ, RZ, 0x40000040 ;  /* 0x40000040ff057424 */ /* 0x000fe200078e00ff */
[----:B------:R-:W-:Y:S05]  /*9b80*/  WARPSYNC.ALL ;  /* 0x0000000000007948 */ /* 0x000fea0003800000 */
[C---:B------:R-:W-:Y:S01]  /*9b90*/  R2UR UR4, R214.reuse ;  /* 0x00000000d60472ca */ /* 0x040fe200000e0000 */
[----:B0-----:R-:W-:Y:S01]  /*9ba0*/  WARPGROUP.ARRIVE ;  /* 0x00000000000079c5 */ /* 0x001fe20000000000 */
[----:B------:R-:W-:Y:S01]  /*9bb0*/  R2UR UR5, R215 ;  /* 0x00000000d70572ca */ /* 0x000fe200000e0000 */
[C---:B------:R-:W-:Y:S01]  /*9bc0*/  VIADD R74, R214.reuse, 0x2 ;  /* 0x00000002d64a7836 */ /* 0x040fe20000000000 */
[----:B------:R-:W-:Y:S01]  /*9bd0*/  R2UR UR7, R5 ;  /* 0x00000000050772ca */ /* 0x000fe200000e0000 */
[----:B------:R-:W-:Y:S01]  /*9be0*/  IMAD.MOV.U32 R75, RZ, RZ, 0x40000040 ;  /* 0x40000040ff4b7424 */ /* 0x000fe200078e00ff */
[----:B------:R-:W-:Y:S01]  /*9bf0*/  SHF.L.U32 R11, R11, 0x1f, RZ ;  /* 0x0000001f0b0b7819 */ /* 0x000fe200000006ff */
[----:B------:R-:W-:Y:S01]  /*9c00*/  IMAD.MOV.U32 R13, RZ, RZ, 0x40000040 ;  /* 0x40000040ff0d7424 */ /* 0x000fe200078e00ff */
[----:B------:R-:W-:Y:S01]  /*9c10*/  BSSY B0, `(.L_x_15124) ;  /* 0x0000028000007945 */ /* 0x000fe20003800000 */
[----:B------:R-:W-:Y:S01]  /*9c20*/  VIADD R20, R214, 0x4 ;  /* 0x00000004d6147836 */ /* 0x000fe20000000000 */
[----:B------:R0:W-:Y:S01]  /*9c30*/  STL.64 [R1+0x60], R74 ;  /* 0x0000604a01007387 */ /* 0x0001e20000100a00 */
[----:B------:R-:W-:-:S02]  /*9c40*/  IMAD.MOV.U32 R21, RZ, RZ, 0x40000040 ;  /* 0x40000040ff157424 */ /* 0x000fc400078e00ff */
[----:B------:R-:W-:Y:S02]  /*9c50*/  VIADD R14, R214, 0x6 ;  /* 0x00000006d60e7836 */ /* 0x000fe40000000000 */
[----:B------:R-:W-:Y:S01]  /*9c60*/  IMAD.MOV.U32 R15, RZ, RZ, 0x40000040 ;  /* 0x40000040ff0f7424 */ /* 0x000fe200078e00ff */
[----:B------:R0:W-:Y:S01]  /*9c70*/  STL.64 [R1+0x58], R20 ;  /* 0x0000581401007387 */ /* 0x0001e20000100a00 */
[----:B------:R-:W-:-:S03]  /*9c80*/  IMAD.MOV.U32 R5, RZ, RZ, 0x40000040 ;  /* 0x40000040ff057424 */ /* 0x000fc600078e00ff */
[----:B------:R0:W-:Y:S01]  /*9c90*/  STL.64 [R1+0x50], R14 ;  /* 0x0000500e01007387 */ /* 0x0001e20000100a00 */
[----:B---3--:R-:W-:-:S04]  /*9ca0*/  IMAD R4, R18, 0x300, R0 ;  /* 0x0000030012047824 */ /* 0x008fc800078e0200 */
        /* <DEDUP_REMOVED lines=28> */
[----:B------:R-:W3:Y:S02]  /*9e70*/  SYNCS.PHASECHK.TRANS64.TRYWAIT P1, [R22+URZ+0x32410], R11 ;  /* 0x0324100b160075a7 */ /* 0x000ee4000802017f */
[----:B0--3--:R-:W-:Y:S05]  /*9e80*/  @!P1 BRA `(.L_x_15125) ;  /* 0x0000014400d89947 */ /* 0x009fea0003800000 */
.L_x_15361:
[----:B------:R-:W-:Y:S05]  /*9e90*/  BSYNC B0 ;  /* 0x0000000000007941 */ /* 0x000fea0003800000 */
.L_x_15124:
[----:B------:R-:W-:Y:S05]  /*9ea0*/  @!P0 BRA `(.L_x_15126) ;  /* 0x0000000000048947 */ /* 0x000fea0003800000 */
[----:B------:R-:W-:Y:S01]  /*9eb0*/  BPT.TRAP 0x1 ;  /* 0x000000040000795c */ /* 0x000fe20000300000 */
.L_x_15126:
[----:B------:R3:W4:Y:S01]  /*9ec0*/  SYNCS.PHASECHK.TRANS64.TRYWAIT P1, [R9+URZ+0x32450], R6 ;  /* 0x03245006090075a7 */ /* 0x000722000802017f */
[----:B------:R-:W-:Y:S05]  /*9ed0*/  @!P0 BRA `(.L_x_15127) ;  /* 0x0000000000048947 */ /* 0x000fea0003800000 */
[----:B------:R-:W-:Y:S01]  /*9ee0*/  BPT.TRAP 0x1 ;  /* 0x000000040000795c */ /* 0x000fe20000300000 */
.L_x_15127:
[----:B----4-:R-:W-:Y:S05]  /*9ef0*/  @P1 BRA `(.L_x_15128) ;  /* 0x0000000000081947 */ /* 0x010fea0003800000 */
[----:B------:R-:W4:Y:S02]  /*9f00*/  SYNCS.PHASECHK.TRANS64.TRYWAIT P1, [R9+URZ+0x32450], R6 ;  /* 0x03245006090075a7 */ /* 0x000f24000802017f */
[----:B----4-:R-:W-:Y:S05]  /*9f10*/  @!P1 BRA `(.L_x_15129) ;  /* 0x0000014400c89947 */ /* 0x010fea0003800000 */
.L_x_15128:
[----:B------:R-:W-:Y:S05]  /*9f20*/  WARPSYNC.ALL ;  /* 0x0000000000007948 */ /* 0x000fea0003800000 */
[----:B------:R-:W-:Y:S01]  /*9f30*/  R2UR UR38, R22 ;  /* 0x00000000162672ca */ /* 0x000fe200000e0000 */
[----:B------:R-:W-:Y:S01]  /*9f40*/  IMAD.MOV.U32 R7, RZ, RZ, 0xc00 ;  /* 0x00000c00ff077424 */ /* 0x000fe200078e00ff */
[----:B------:R-:W-:Y:S01]  /*9f50*/  LOP3.LUT R4, R72, 0x10000, RZ, 0xfc, !PT ;  /* 0x0001000048047812 */ /* 0x000fe200078efcff */
[----:B------:R-:W-:Y:S01]  /*9f60*/  IMAD.MOV.U32 R5, RZ, RZ, 0x40000040 ;  /* 0x40000040ff057424 */ /* 0x000fe200078e00ff */
[----:B------:R-:W-:Y:S01]  /*9f70*/  WARPGROUP.ARRIVE ;  /* 0x00000000000079c5 */ /* 0x000fe20000000000 */
[----:B------:R-:W-:Y:S01]  /*9f80*/  IMAD.MOV.U32 R85, RZ, RZ, 0x40000040 ;  /* 0x40000040ff557424 */ /* 0x000fe200078e00ff */
[C---:B------:R-:W-:Y:S01]  /*9f90*/  R2UR UR4, R4.reuse ;  /* 0x00000000040472ca */ /* 0x040fe200000e0000 */
[C---:B------:R-:W-:Y:S01]  /*9fa0*/  VIADD R84, R4.reuse, 0x2 ;  /* 0x0000000204547836 */ /* 0x040fe20000000000 */
[----:B------:R-:W-:Y:S01]  /*9fb0*/  R2UR UR5, R5 ;  /* 0x00000000050572ca */ /* 0x000fe200000e0000 */
[----:B0-----:R-:W-:Y:S01]  /*9fc0*/  IMAD.MOV.U32 R11, RZ, RZ, 0x40000040 ;  /* 0x40000040ff0b7424 */ /* 0x001fe200078e00ff */
[----:B------:R-:W0:Y:S01]  /*9fd0*/  S2R R0, SR_TID.X ;  /* 0x0000000000007919 */ /* 0x000e220000002100 */
[----:B------:R-:W-:-:S02]  /*9fe0*/  VIADD R82, R4, 0x4 ;  /* 0x0000000404527836 */ /* 0x000fc40000000000 */
[----:B------:R-:W-:Y:S01]  /*9ff0*/  UIADD3 UR38, UR38, 0x400, URZ ;  /* 0x0000040026267890 */ /* 0x000fe2000fffe03f */
[----:B------:R-:W-:Y:S01]  /*a000*/  IMAD.MOV.U32 R83, RZ, RZ, 0x40000040 ;  /* 0x40000040ff537424 */ /* 0x000fe200078e00ff */
[----:B------:R0:W-:Y:S01]  /*a010*/  STL.64 [R1+0x48], R84 ;  /* 0x0000485401007387 */ /* 0x0001e20000100a00 */
[C---:B------:R-:W-:Y:S01]  /*a020*/  VIADD R80, R4.reuse, 0x6 ;  /* 0x0000000604507836 */ /* 0x040fe20000000000 */
[----:B------:R-:W-:Y:S01]  /*a030*/  USHF.R.U32.HI UR38, URZ, 0x4, UR38 ;  /* 0x000000043f267899 */ /* 0x000fe20008011626 */
[----:B------:R-:W-:Y:S01]  /*a040*/  IMAD.MOV.U32 R81, RZ, RZ, 0x40000040 ;  /* 0x40000040ff517424 */ /* 0x000fe200078e00ff */
[----:B------:R0:W-:Y:S01]  /*a050*/  STL.64 [R1+0x40], R82 ;  /* 0x0000405201007387 */ /* 0x0001e20000100a00 */
[C---:B------:R-:W-:Y:S01]  /*a060*/  VIADD R78, R4.reuse, 0x400 ;  /* 0x00000400044e7836 */ /* 0x040fe20000000000 */
[----:B------:R-:W-:Y:S01]  /*a070*/  ULOP3.LUT UR38, UR38, 0x3fff, URZ, 0xc0, !UPT ;  /* 0x00003fff26267892 */ /* 0x000fe2000f8ec03f */
[----:B------:R-:W-:Y:S01]  /*a080*/  IMAD.MOV.U32 R79, RZ, RZ, 0x40000040 ;  /* 0x40000040ff4f7424 */ /* 0x000fe200078e00ff */
[----:B------:R0:W-:Y:S01]  /*a090*/  STL.64 [R1+0x38], R80 ;  /* 0x0000385001007387 */ /* 0x0001e20000100a00 */
[C---:B------:R-:W-:Y:S01]  /*a0a0*/  VIADD R76, R4.reuse, 0x402 ;  /* 0x00000402044c7836 */ /* 0x040fe20000000000 */
[----:B------:R-:W-:Y:S01]  /*a0b0*/  ULOP3.LUT UR45, UR38, 0x10000, URZ, 0xfc, !UPT ;  /* 0x00010000262d7892 */ /* 0x000fe2000f8efc3f */
[----:B------:R-:W-:Y:S01]  /*a0c0*/  IMAD.MOV.U32 R77, RZ, RZ, 0x40000040 ;  /* 0x40000040ff4d7424 */ /* 0x000fe200078e00ff */
[----:B------:R0:W-:Y:S01]  /*a0d0*/  STL.64 [R1+0x30], R78 ;  /* 0x0000304e01007387 */ /* 0x0001e20000100a00 */
[----:B------:R-:W-:-:S02]  /*a0e0*/  VIADD R74, R4, 0x404 ;  /* 0x00000404044a7836 */ /* 0x000fc40000000000 */
[----:B------:R-:W-:Y:S01]  /*a0f0*/  IMAD.MOV.U32 R75, RZ, RZ, 0x40000040 ;  /* 0x40000040ff4b7424 */ /* 0x000fe200078e00ff */
[----:B------:R0:W-:Y:S01]  /*a100*/  STL.64 [R1+0x28], R76 ;  /* 0x0000284c01007387 */ /* 0x0001e20000100a00 */
[----:B-1234-:R-:W-:Y:S02]  /*a110*/  IMAD R6, R18, R7, UR45 ;  /* 0x0000002d12067e24 */ /* 0x01efe4000f8e0207 */
[----:B------:R-:W-:Y:S01]  /*a120*/  IMAD.MOV.U32 R7, RZ, RZ, 0x40000040 ;  /* 0x40000040ff077424 */ /* 0x000fe200078e00ff */
[----:B------:R1:W-:Y:S01]  /*a130*/  STL.64 [R1+0x20], R74 ;  /* 0x0000204a01007387 */ /* 0x0003e20000100a00 */
[C---:B------:R-:W-:Y:S01]  /*a140*/  VIADD R10, R6.reuse, 0x2 ;  /* 0x00000002060a7836 */ /* 0x040fe20000000000 */
[----:B------:R-:W-:Y:S01]  /*a150*/  R2UR UR6, R6 ;  /* 0x00000000060672ca */ /* 0x000fe200000e0000 */
[----:B------:R-:W-:Y:S01]  /*a160*/  VIADD R72, R4, 0x406 ;  /* 0x0000040604487836 */ /* 0x000fe20000000000 */
[----:B------:R-:W-:Y:S01]  /*a170*/  R2UR UR7, R7 ;  /* 0x00000000070772ca */ /* 0x000fe200000e0000 */
[----:B------:R-:W-:-:S02]  /*a180*/  IMAD.MOV.U32 R73, RZ, RZ, 0x40000040 ;  /* 0x40000040ff497424 */ /* 0x000fc400078e00ff */
[C---:B------:R-:W-:Y:S01]  /*a190*/  VIADD R20, R4.reuse, 0x800 ;  /* 0x0000080004147836 */ /* 0x040fe20000000000 */
[----:B0-----:R-:W-:Y:S01]  /*a1a0*/  SHF.R.U32.HI R0, RZ, 0x7, R0 ;  /* 0x00000007ff007819 */ /* 0x001fe20000011600 */
[----:B------:R-:W-:Y:S01]  /*a1b0*/  IMAD.MOV.U32 R21, RZ, RZ, 0x40000040 ;  /* 0x40000040ff157424 */ /* 0x000fe200078e00ff */
[----:B------:R1:W-:Y:S01]  /*a1c0*/  STL.64 [R1+0x18], R72 ;  /* 0x0000184801007387 */ /* 0x0003e20000100a00 */
[C---:B------:R-:W-:Y:S02]  /*a1d0*/  VIADD R14, R4.reuse, 0x802 ;  /* 0x00000802040e7836 */ /* 0x040fe40000000000 */
[----:B------:R-:W-:Y:S01]  /*a1e0*/  IMAD.MOV.U32 R15, RZ, RZ, 0x40000040 ;  /* 0x40000040ff0f7424 */ /* 0x000fe200078e00ff */
[----:B------:R1:W-:Y:S01]  /*a1f0*/  STL.64 [R1+0x10], R20 ;  /* 0x0000101401007387 */ /* 0x0003e20000100a00 */
[----:B------:R-:W-:Y:S02]  /*a200*/  VIADD R12, R4, 0x804 ;  /* 0x00000804040c7836 */ /* 0x000fe40000000000 */
[----:B------:R-:W-:Y:S01]  /*a210*/  HGMMA.64x96x16.F32.BF16 R24, gdesc[UR4], R24, gsb0 ;  /* 0x01600000041879f0 */ /* 0x000fe20008001818 */
[----:B------:R-:W-:Y:S01]  /*a220*/  R2UR UR4, R84 ;  /* 0x00000000540472ca */ /* 0x000fe200000e0000 */
[----:B------:R-:W-:Y:S01]  /*a230*/  IMAD.MOV.U32 R13, RZ, RZ, 0x40000040 ;  /* 0x40000040ff0d7424 */ /* 0x000fe200078e00ff */
[----:B------:R-:W-:Y:S01]  /*a240*/  R2UR UR5, R85 ;  /* 0x00000000550572ca */ /* 0x000fe200000e0000 */
[----:B------:R-:W-:Y:S01]  /*a250*/  VIADD R228, R4, 0x806 ;  /* 0x0000080604e47836 */ /* 0x000fe20000000000 */
[----:B------:R-:W-:Y:S01]  /*a260*/  R2UR UR6, R10 ;  /* 0x000000000a0672ca */ /* 0x000fe200000e0000 */
[----:B------:R-:W-:Y:S01]  /*a270*/  VIADD R10, R6, 0x4 ;  /* 0x00000004060a7836 */ /* 0x000fe20000000000 */
[----:B------:R-:W-:Y:S01]  /*a280*/  R2UR UR7, R11 ;  /* 0x000000000b0772ca */ /* 0x000fe200000e0000 */
[----:B------:R-:W-:Y:S01]  /*a290*/  IMAD.MOV.U32 R11, RZ, RZ, 0x40000040 ;  /* 0x40000040ff0b7424 */ /* 0x000fe200078e00ff */
[----:B------:R1:W-:Y:S01]  /*a2a0*/  STL.64 [R1+0x8], R14 ;  /* 0x0000080e01007387 */ /* 0x0003e20000100a00 */
[----:B------:R-:W-:-:S02]  /*a2b0*/  IMAD.MOV.U32 R229, RZ, RZ, 0x40000040 ;  /* 0x40000040ffe57424 */ /* 0x000fc400078e00ff */
[C---:B------:R-:W-:Y:S01]  /*a2c0*/  VIADD R226, R4.reuse, 0xc00 ;  /* 0x00000c0004e27836 */ /* 0x040fe20000000000 */
[----:B------:R1:W-:Y:S01]  /*a2d0*/  STL.64 [R1], R12 ;  /* 0x0000000c01007387 */ /* 0x0003e20000100a00 */
[----:B------:R-:W-:Y:S02]  /*a2e0*/  IMAD.MOV.U32 R227, RZ, RZ, 0x40000040 ;  /* 0x40000040ffe37424 */ /* 0x000fe400078e00ff */
[C---:B------:R-:W-:Y:S02]  /*a2f0*/  VIADD R224, R4.reuse, 0xc02 ;  /* 0x00000c0204e07836 */ /* 0x040fe40000000000 */
[----:B------:R-:W-:Y:S02]  /*a300*/  IMAD.MOV.U32 R225, RZ, RZ, 0x40000040 ;  /* 0x40000040ffe17424 */ /* 0x000fe400078e00ff */
[----:B------:R-:W-:Y:S02]  /*a310*/  VIADD R222, R4, 0xc04 ;  /* 0x00000c0404de7836 */ /* 0x000fe40000000000 */
[----:B------:R-:W-:-:S02]  /*a320*/  IMAD.MOV.U32 R223, RZ, RZ, 0x40000040 ;  /* 0x40000040ffdf7424 */ /* 0x000fc400078e00ff */
[----:B------:R-:W-:Y:S02]  /*a330*/  VIADD R220, R4, 0xc06 ;  /* 0x00000c0604dc7836 */ /* 0x000fe40000000000 */
[----:B------:R-:W-:Y:S02]  /*a340*/  IMAD.MOV.U32 R221, RZ, RZ, 0x40000040 ;  /* 0x40000040ffdd7424 */ /* 0x000fe400078e00ff */
[----:B------:R-:W-:Y:S01]  /*a350*/  IMAD.MOV.U32 R7, RZ, RZ, 0x40000040 ;  /* 0x40000040ff077424 */ /* 0x000fe200078e00ff */
        /* <DEDUP_REMOVED lines=126> */
[----:B------:R-:W-:Y:S03]  /*ab40*/  HGMMA.64x96x16.F32.BF16 R24, gdesc[UR4], R24, gsb0 ;  /* 0x01600000041879f0 */ /* 0x000fe60008001818 */
[----:B------:R-:W-:Y:S02]  /*ab50*/  WARPGROUP.DEPBAR.LE gsb0, 0x0 ;  /* 0x00008000000079c5 */ /* 0x000fe40000010000 */
[----:B------:R1:W-:Y:S06]  /*ab60*/  BAR.ARV R7, 0x100 ;  /* 0x000400070000751d */ /* 0x0003ec0000002000 */
[----:B------:R-:W-:Y:S05]  /*ab70*/  @!P0 BRA `(.L_x_15130) ;  /* 0x0000000000048947 */ /* 0x000fea0003800000 */
[----:B------:R-:W-:Y:S01]  /*ab80*/  BPT.TRAP 0x1 ;  /* 0x000000040000795c */ /* 0x000fe20000300000 */
.L_x_15130:
[----:B------:R-:W2:Y:S01]  /*ab90*/  LDL R0, [R1+0x88] ;  /* 0x0000880001007983 */ /* 0x000ea20000100800 */
[----:B------:R-:W0:Y:S01]  /*aba0*/  LDC R6, c[0x0][0x448] ;  /* 0x00011200ff067b82 */ /* 0x000e220000000800 */
[----:B------:R-:W-:Y:S02]  /*abb0*/  ULDC UR37, c[0x0][0xa80] ;  /* 0x0002a00000257ab9 */ /* 0x000fe40000000800 */
[----:B------:R-:W2:Y:S04]  /*abc0*/  LDL R174, [R1+0x6c] ;  /* 0x00006c0001ae7983 */ /* 0x000ea80000100800 */
[----:B------:R-:W3:Y:S04]  /*abd0*/  LDL R173, [R1+0x80] ;  /* 0x0000800001ad7983 */ /* 0x000ee80000100800 */
[----:B------:R-:W4:Y:S01]  /*abe0*/  LDL R10, [R1+0x8c] ;  /* 0x00008c00010a7983 */ /* 0x000f220000100800 */
[----:B0-----:R-:W-:-:S13]  /*abf0*/  ISETP.NE.AND P5, PT, R6, 0x1, PT ;  /* 0x000000010600780c */ /* 0x001fda0003fa5270 */
[----:B------:R-:W0:Y:S08]  /*ac00*/  @P5 LDC R11, c[0x0][0x44c] ;  /* 0x00011300ff0b5b82 */ /* 0x000e300000000800 */
[----:B-1----:R-:W1:Y:S01]  /*ac10*/  @P5 LDC R13, c[0x0][0x450] ;  /* 0x00011400ff0d5b82 */ /* 0x002e620000000800 */
[----:B--2---:R-:W-:-:S04]  /*ac20*/  IMAD.IADD R0, R0, 0x1, R174 ;  /* 0x0000000100007824 */ /* 0x004fc800078e02ae */
[----:B0-----:R-:W-:-:S05]  /*ac30*/  @P5 IMAD.HI.U32 R6, R0, R11, RZ ;  /* 0x0000000b00065227 */ /* 0x001fca00078e00ff */
[----:B-1----:R-:W-:-:S05]  /*ac40*/  @P5 SHF.R.U32.HI R0, RZ, R13, R6 ;  /* 0x0000000dff005219 */ /* 0x002fca0000011606 */
[----:B------:R-:W0:Y:S01]  /*ac50*/  SHFL.IDX PT, R8, R0, RZ, 0x1c1f ;  /* 0x001c1fff00087589 */ /* 0x000e2200000e0000 */
[----:B---3--:R-:W-:-:S04]  /*ac60*/  IMAD R6, R172, -0x60, R173 ;  /* 0xffffffa0ac067824 */ /* 0x008fc800078e02ad */
[----:B------:R-:W-:-:S04]  /*ac70*/  VIADD R6, R6, 0x60 ;  /* 0x0000006006067836 */ /* 0x000fc80000000000 */
[----:B----4-:R-:W-:-:S05]  /*ac80*/  IMAD R6, R10, -0x2, R6 ;  /* 0xfffffffe0a067824 */ /* 0x010fca00078e0206 */
[----:B------:R-:W-:-:S04]  /*ac90*/  IADD3 R11, -R219, 0x1, R6 ;  /* 0x00000001db0b7810 */ /* 0x000fc80007ffe106 */
        /* <DEDUP_REMOVED lines=72> */
[----:B------:R-:W0:Y:S04]  /*b120*/  SHFL.BFLY PT, R73, R10, 0x2, 0x1f ;  /* 0x0c401f000a497f89 */ /* 0x000e2800000e0000 */
[----:B------:R-:W1:Y:S01]  /*b130*/  SHFL.IDX PT, R0, R0, 0x1, 0x1c1f ;  /* 0x003c1f0000007f89 */ /* 0x000e6200000e0000 */
[----:B0-----:R-:W-:-:S05]  /*b140*/  FMNMX.FTZ R73, R10, R73, !PT ;  /* 0x000000490a497209 */ /* 0x001fca0007810000 */
[----:B------:R-:W0:Y:S01]  /*b150*/  SHFL.BFLY PT, R12, R73, 0x1, 0x1f ;  /* 0x0c201f00490c7f89 */ /* 0x000e2200000e0000 */
        /* <DEDUP_REMOVED lines=9> */
[----:B0-----:R-:W-:Y:S02]  /*b1f0*/  FMNMX.FTZ R0, R73, R12, !PT ;  /* 0x0000000c49007209 */ /* 0x001fe40007810000 */
[----:B------:R-:W-:Y:S02]  /*b200*/  ISETP.GT.AND P2, PT, R8, 0x10, PT ;  /* 0x000000100800780c */ /* 0x000fe40003f44270 */
[----:B------:R-:W-:Y:S01]  /*b210*/  FSEL R31, R31, -INF , P1 ;  /* 0xff8000001f1f7808 */ /* 0x000fe20000800000 */
[----:B------:R-:W-:Y:S01]  /*b220*/  FMUL.FTZ R6, R0, UR37 ;  /* 0x0000002500067c20 */ /* 0x000fe20008410000 */
[----:B------:R-:W-:-:S02]  /*b230*/  FMNMX.FTZ R10, R30, R11, !PT ;  /* 0x0000000b1e0a7209 */ /* 0x000fc40007810000 */
[----:B------:R-:W-:Y:S02]  /*b240*/  FSETP.NEU.FTZ.AND P3, PT, R0, -INF , PT ;  /* 0xff8000000000780b */ /* 0x000fe40003f7d000 */
[----:B------:R-:W-:Y:S02]  /*b250*/  ISETP.GT.AND P1, PT, R8, 0x11, PT ;  /* 0x000000110800780c */ /* 0x000fe40003f24270 */
[----:B------:R-:W-:Y:S02]  /*b260*/  FSEL R34, R34, -INF , P2 ;  /* 0xff80000022227808 */ /* 0x000fe40001000000 */
[----:B------:R-:W-:Y:S02]  /*b270*/  FMNMX.FTZ R11, R31, R10, !PT ;  /* 0x0000000a1f0b7209 */ /* 0x000fe40007810000 */
[----:B------:R-:W-:Y:S02]  /*b280*/  FSEL R6, R6, RZ, P3 ;  /* 0x000000ff06067208 */ /* 0x000fe40001800000 */
[----:B------:R-:W-:-:S02]  /*b290*/  ISETP.GT.AND P2, PT, R8, 0x18, PT ;  /* 0x000000180800780c */ /* 0x000fc40003f44270 */
[----:B------:R-:W-:Y:S02]  /*b2a0*/  FSEL R35, R35, -INF , P1 ;  /* 0xff80000023237808 */ /* 0x000fe40000800000 */
[----:B------:R-:W-:Y:S01]  /*b2b0*/  FMNMX.FTZ R10, R34, R11, !PT ;  /* 0x0000000b220a7209 */ /* 0x000fe20007810000 */
[----:B------:R-:W-:Y:S01]  /*b2c0*/  FFMA.FTZ R200, R13, UR37, -R6 ;  /* 0x000000250dc87c23 */ /* 0x000fe20008010806 */
        /* <DEDUP_REMOVED lines=53> */
[----:B------:R-:W-:-:S04]  /*b620*/  FMNMX.FTZ R8, R70, R15, !PT ;  /* 0x0000000f46087209 */ /* 0x000fc80007810000 */
[----:B------:R-:W-:-:S05]  /*b630*/  FMNMX.FTZ R8, R71, R8, !PT ;  /* 0x0000000847087209 */ /* 0x000fca0007810000 */
[----:B------:R-:W0:Y:S02]  /*b640*/  SHFL.BFLY PT, R15, R8, 0x2, 0x1f ;  /* 0x0c401f00080f7f89 */ /* 0x000e2400000e0000 */
[----:B0-----:R-:W-:-:S05]  /*b650*/  FMNMX.FTZ R15, R8, R15, !PT ;  /* 0x0000000f080f7209 */ /* 0x001fca0007810000 */
[----:B------:R-:W0:Y:S01]  /*b660*/  SHFL.BFLY PT, R8, R15, 0x1, 0x1f ;  /* 0x0c201f000f087f89 */ /* 0x000e2200000e0000 */
[--C-:B------:R-:W-:Y:S01]  /*b670*/  FFMA.FTZ R11, R25, UR37, -R6.reuse ;  /* 0x00000025190b7c23 */ /* 0x100fe20008010806 */
[--C-:B------:R-:W-:Y:S01]  /*b680*/  FFMA.FTZ R13, R29, UR37, -R6.reuse ;  /* 0x000000251d0d7c23 */ /* 0x100fe20008010806 */
[--C-:B------:R-:W-:Y:S01]  /*b690*/  FFMA.FTZ R164, R21, UR37, -R6.reuse ;  /* 0x0000002515a47c23 */ /* 0x100fe20008010806 */
[--C-:B------:R-:W-:Y:S01]  /*b6a0*/  FFMA.FTZ R21, R33, UR37, -R6.reuse ;  /* 0x0000002521157c23 */ /* 0x100fe20008010806 */
[----:B------:R-:W-:Y:S01]  /*b6b0*/  FFMA.FTZ R29, R37, UR37, -R6 ;  /* 0x00000025251d7c23 */ /* 0x000fe20008010806 */
[----:B0-----:R-:W-:-:S04]  /*b6c0*/  FMNMX.FTZ R8, R15, R8, !PT ;  /* 0x000000080f087209 */ /* 0x001fc80007810000 */
[C---:B------:R-:W-:Y:S01]  /*b6d0*/  FSETP.NEU.FTZ.AND P1, PT, R8.reuse, -INF , PT ;  /* 0xff8000000800780b */ /* 0x040fe20003f3d000 */
[----:B------:R-:W-:-:S05]  /*b6e0*/  FMUL.FTZ R10, R8, UR37 ;  /* 0x00000025080a7c20 */ /* 0x000fca0008410000 */
[----:B------:R-:W-:-:S05]  /*b6f0*/  FSEL R10, R10, RZ, P1 ;  /* 0x000000ff0a0a7208 */ /* 0x000fca0000800000 */
        /* <DEDUP_REMOVED lines=8> */
[----:B------:R-:W-:-:S03]  /*b780*/  FFMA.FTZ R31, R31, UR37, -R10 ;  /* 0x000000251f1f7c23 */ /* 0x000fc6000801080a */
[----:B------:R-:W-:Y:S01]  /*b790*/  MUFU.EX2 R201, R26 ;  /* 0x0000001a00c97308 */ /* 0x000fe20000000800 */
[--C-:B------:R-:W-:Y:S01]  /*b7a0*/  FFMA.FTZ R49, R57, UR37, -R6.reuse ;  /* 0x0000002539317c23 */ /* 0x100fe20008010806 */
[--C-:B------:R-:W-:Y:S01]  /*b7b0*/  FFMA.FTZ R53, R61, UR37, -R6.reuse ;  /* 0x000000253d357c23 */ /* 0x100fe20008010806 */
[--C-:B------:R-:W-:Y:S01]  /*b7c0*/  FFMA.FTZ R166, R36, UR37, -R6.reuse ;  /* 0x0000002524a67c23 */ /* 0x100fe20008010806 */
[----:B------:R-:W-:-:S04]  /*b7d0*/  FFMA.FTZ R160, R40, UR37, -R6 ;  /* 0x0000002528a07c23 */ /* 0x000fc80008010806 */
[----:B------:R-:W0:Y:S01]  /*b7e0*/  MUFU.EX2 R12, R27 ;  /* 0x0000001b000c7308 */ /* 0x000e220000000800 */
[--C-:B------:R-:W-:Y:S01]  /*b7f0*/  FFMA.FTZ R162, R44, UR37, -R6.reuse ;  /* 0x000000252ca27c23 */ /* 0x100fe20008010806 */
[--C-:B------:R-:W-:Y:S01]  /*b800*/  FFMA.FTZ R156, R48, UR37, -R6.reuse ;  /* 0x00000025309c7c23 */ /* 0x100fe20008010806 */
[--C-:B------:R-:W-:Y:S01]  /*b810*/  FFMA.FTZ R158, R52, UR37, -R6.reuse ;  /* 0x00000025349e7c23 */ /* 0x100fe20008010806 */
[--C-:B------:R-:W-:Y:S01]  /*b820*/  FFMA.FTZ R152, R56, UR37, -R6.reuse ;  /* 0x0000002538987c23 */ /* 0x100fe20008010806 */
[----:B------:R-:W-:-:S03]  /*b830*/  FFMA.FTZ R154, R60, UR37, -R6 ;  /* 0x000000253c9a7c23 */ /* 0x000fc60008010806 */
[----:B------:R-:W1:Y:S01]  /*b840*/  MUFU.EX2 R11, R11 ;  /* 0x0000000b000b7308 */ /* 0x000e620000000800 */
[--C-:B------:R-:W-:Y:S01]  /*b850*/  FFMA.FTZ R168, R64, UR37, -R6.reuse ;  /* 0x0000002540a87c23 */ /* 0x100fe20008010806 */
[--C-:B------:R-:W-:Y:S01]  /*b860*/  FFMA.FTZ R57, R65, UR37, -R6.reuse ;  /* 0x0000002541397c23 */ /* 0x100fe20008010806 */
[--C-:B------:R-:W-:Y:S01]  /*b870*/  FFMA.FTZ R170, R68, UR37, -R6.reuse ;  /* 0x0000002544aa7c23 */ /* 0x100fe20008010806 */
[----:B------:R-:W-:Y:S01]  /*b880*/  FFMA.FTZ R61, R69, UR37, -R6 ;  /* 0x00000025453d7c23 */ /* 0x000fe20008010806 */
[----:B------:R-:W-:Y:S02]  /*b890*/  VIADD R6, R9, 0x32440 ;  /* 0x0003244009067836 */ /* 0x000fe40000000000 */
[--C-:B------:R-:W-:Y:S01]  /*b8a0*/  FFMA.FTZ R34, R34, UR37, -R10.reuse ;  /* 0x0000002522227c23 */ /* 0x100fe2000801080a */
[----:B------:R-:W-:Y:S01]  /*b8b0*/  IMAD.U32 R15, RZ, RZ, UR41 ;  /* 0x00000029ff0f7e24 */ /* 0x000fe2000f8e00ff */
[----:B------:R-:W2:Y:S01]  /*b8c0*/  MUFU.EX2 R30, R30 ;  /* 0x0000001e001e7308 */ /* 0x000ea20000000800 */
[----:B------:R-:W-:-:S07]  /*b8d0*/  FFMA.FTZ R35, R35, UR37, -R10 ;  /* 0x0000002523237c23 */ /* 0x000fce000801080a */
[----:B------:R-:W3:Y:S01]  /*b8e0*/  MUFU.EX2 R202, R202 ;  /* 0x000000ca00ca7308 */ /* 0x000ee20000000800 */
[----:B------:R-:W-:Y:S01]  /*b8f0*/  PRMT R6, R15, 0x654, R6 ;  /* 0x000006540f067816 */ /* 0x000fe20000000006 */
[----:B------:R-:W-:Y:S02]  /*b900*/  IMAD.MOV.U32 R15, RZ, RZ, 0x40000040 ;  /* 0x40000040ff0f7424 */ /* 0x000fe400078e00ff */
[----:B------:R-:W-:Y:S01]  /*b910*/  FFMA.FTZ R38, R38, UR37, -R10 ;  /* 0x0000002526267c23 */ /* 0x000fe2000801080a */
[----:B------:R3:W-:Y:S01]  /*b920*/  SYNCS.ARRIVE.TRANS64.RED.A1T0 RZ, [R6+URZ], RZ ;  /* 0x000000ff06ff79a7 */ /* 0x0007e2000810043f */
[----:B------:R1:W-:Y:S06]  /*b930*/  BAR.SYNC.DEFER_BLOCKING R3, 0x100 ;  /* 0x000400030000751d */ /* 0x0003ec0000010000 */
[----:B------:R-:W4:Y:S01]  /*b940*/  MUFU.EX2 R31, R31 ;  /* 0x0000001f001f7308 */ /* 0x000f220000000800 */
[----:B------:R-:W-:-:S07]  /*b950*/  R2UR UR7, R15 ;  /* 0x000000000f0772ca */ /* 0x000fce00000e0000 */
[----:B------:R-:W5:Y:S01]  /*b960*/  MUFU.EX2 R13, R13 ;  /* 0x0000000d000d7308 */ /* 0x000f620000000800 */
[----:B0-----:R-:W-:Y:S01]  /*b970*/  FADD.FTZ R15, R201, R12 ;  /* 0x0000000cc90f7221 */ /* 0x001fe20000010000 */
[----:B------:R-:W-:-:S06]  /*b980*/  FFMA.FTZ R39, R39, UR37, -R10 ;  /* 0x0000002527277c23 */ /* 0x000fcc000801080a */
[----:B------:R-:W0:Y:S01]  /*b990*/  MUFU.EX2 R34, R34 ;  /* 0x0000002200227308 */ /* 0x000e220000000800 */
[----:B-1----:R-:W-:-:S07]  /*b9a0*/  FADD.FTZ R3, R200, R11 ;  /* 0x0000000bc8037221 */ /* 0x002fce0000010000 */
[----:B------:R-:W1:Y:S01]  /*b9b0*/  MUFU.EX2 R164, R164 ;  /* 0x000000a400a47308 */ /* 0x000e620000000800 */
[----:B--2---:R-:W-:Y:S01]  /*b9c0*/  FADD.FTZ R20, R30, R15 ;  /* 0x0000000f1e147221 */ /* 0x004fe20000010000 */
[----:B------:R-:W-:-:S06]  /*b9d0*/  FFMA.FTZ R42, R42, UR37, -R10 ;  /* 0x000000252a2a7c23 */ /* 0x000fcc000801080a */
[----:B------:R-:W2:Y:S01]  /*b9e0*/  MUFU.EX2 R35, R35 ;  /* 0x0000002300237308 */ /* 0x000ea20000000800 */
[----:B---3--:R-:W-:-:S07]  /*b9f0*/  FADD.FTZ R6, R202, R3 ;  /* 0x00000003ca067221 */ /* 0x008fce0000010000 */
[----:B------:R-:W3:Y:S01]  /*ba00*/  MUFU.EX2 R21, R21 ;  /* 0x0000001500157308 */ /* 0x000ee20000000800 */
[----:B----4-:R-:W-:Y:S01]  /*ba10*/  FADD.FTZ R15, R31, R20 ;  /* 0x000000141f0f7221 */ /* 0x010fe20000010000 */
[----:B------:R-:W-:-:S06]  /*ba20*/  FFMA.FTZ R43, R43, UR37, -R10 ;  /* 0x000000252b2b7c23 */ /* 0x000fcc000801080a */
[----:B------:R-:W4:Y:S01]  /*ba30*/  MUFU.EX2 R38, R38 ;  /* 0x0000002600267308 */ /* 0x000f220000000800 */
[----:B-----5:R-:W-:-:S07]  /*ba40*/  FADD.FTZ R3, R13, R6 ;  /* 0x000000060d037221 */ /* 0x020fce0000010000 */
[----:B------:R-:W5:Y:S01]  /*ba50*/  MUFU.EX2 R166, R166 ;  /* 0x000000a600a67308 */ /* 0x000f620000000800 */
[----:B------:R-:W-:Y:S01]  /*ba60*/  ULOP3.LUT UR38, UR38, 0x3000000, URZ, 0xfc, !UPT ;  /* 0x0300000026267892 */ /* 0x000fe2000f8efc3f */
[----:B0-----:R-:W-:-:S06]  /*ba70*/  FADD.FTZ R20, R34, R15 ;  /* 0x0000000f22147221 */ /* 0x001fcc0000010000 */
[----:B------:R-:W0:Y:S01]  /*ba80*/  MUFU.EX2 R39, R39 ;  /* 0x0000002700277308 */ /* 0x000e220000000800 */
[----:B------:R-:W-:Y:S01]  /*ba90*/  FFMA.FTZ R46, R46, UR37, -R10 ;  /* 0x000000252e2e7c23 */ /* 0x000fe2000801080a */
[----:B------:R-:W-:Y:S02]  /*baa0*/  IMAD.MOV.U32 R25, RZ, RZ, 0xc00 ;  /* 0x00000c00ff197424 */ /* 0x000fe400078e00ff */
[----:B-1----:R-:W-:-:S04]  /*bab0*/  FADD.FTZ R6, R164, R3 ;  /* 0x00000003a4067221 */ /* 0x002fc80000010000 */
[----:B------:R-:W1:Y:S01]  /*bac0*/  MUFU.EX2 R29, R29 ;  /* 0x0000001d001d7308 */ /* 0x000e620000000800 */
[----:B--2---:R-:W-:Y:S01]  /*bad0*/  FADD.FTZ R15, R35, R20 ;  /* 0x00000014230f7221 */ /* 0x004fe20000010000 */
[----:B------:R-:W-:-:S06]  /*bae0*/  FFMA.FTZ R47, R47, UR37, -R10 ;  /* 0x000000252f2f7c23 */ /* 0x000fcc000801080a */
[----:B------:R-:W2:Y:S01]  /*baf0*/  MUFU.EX2 R42, R42 ;  /* 0x0000002a002a7308 */ /* 0x000ea20000000800 */
[----:B------:R-:W-:Y:S02]  /*bb00*/  IMAD R14, R18, R25, UR38 ;  /* 0x00000026120e7e24 */ /* 0x000fe4000f8e0219 */
[----:B---3--:R-:W-:-:S05]  /*bb10*/  FADD.FTZ R3, R21, R6 ;  /* 0x0000000615037221 */ /* 0x008fca0000010000 */
[----:B------:R-:W3:Y:S01]  /*bb20*/  MUFU.EX2 R160, R160 ;  /* 0x000000a000a07308 */ /* 0x000ee20000000800 */
[----:B------:R-:W-:Y:S02]  /*bb30*/  IMAD.MOV.U32 R25, RZ, RZ, 0x40000040 ;  /* 0x40000040ff197424 */ /* 0x000fe400078e00ff */
[----:B----4-:R-:W-:-:S05]  /*bb40*/  FADD.FTZ R20, R38, R15 ;  /* 0x0000000f26147221 */ /* 0x010fca0000010000 */
[----:B------:R-:W4:Y:S01]  /*bb50*/  MUFU.EX2 R43, R43 ;  /* 0x0000002b002b7308 */ /* 0x000f220000000800 */
[----:B------:R-:W-:Y:S01]  /*bb60*/  FFMA.FTZ R50, R50, UR37, -R10 ;  /* 0x0000002532327c23 */ /* 0x000fe2000801080a */
[----:B-----5:R-:W-:-:S06]  /*bb70*/  FADD.FTZ R6, R166, R3 ;  /* 0x00000003a6067221 */ /* 0x020fcc0000010000 */
[----:B------:R-:W5:Y:S01]  /*bb80*/  MUFU.EX2 R33, R33 ;  /* 0x0000002100217308 */ /* 0x000f620000000800 */
[C---:B------:R-:W-:Y:S01]  /*bb90*/  VIADD R24, R14.reuse, 0x80 ;  /* 0x000000800e187836 */ /* 0x040fe20000000000 */
[C---:B------:R-:W-:Y:S01]  /*bba0*/  R2UR UR11, R25.reuse ;  /* 0x00000000190b72ca */ /* 0x040fe200000e0000 */
[----:B------:R-:W-:Y:S01]  /*bbb0*/  VIADD R26, R14, 0x100 ;  /* 0x000001000e1a7836 */ /* 0x000fe20000000000 */
[----:B------:R-:W-:-:S04]  /*bbc0*/  R2UR UR19, R25 ;  /* 0x00000000191372ca */ /* 0x000fc800000e0000 */
[----:B------:R-:W5:Y:S01]  /*bbd0*/  MUFU.EX2 R46, R46 ;  /* 0x0000002e002e7308 */ /* 0x000f620000000800 */
[----:B0-----:R-:W-:Y:S01]  /*bbe0*/  FADD.FTZ R25, R39, R20 ;  /* 0x0000001427197221 */ /* 0x001fe20000010000 */
[----:B------:R-:W-:Y:S01]  /*bbf0*/  FFMA.FTZ R51, R51, UR37, -R10 ;  /* 0x0000002533337c23 */ /* 0x000fe2000801080a */
[----:B-1----:R-:W-:-:S05]  /*bc00*/  FADD.FTZ R3, R29, R6 ;  /* 0x000000061d037221 */ /* 0x002fca0000010000 */
[----:B------:R-:W0:Y:S01]  /*bc10*/  MUFU.EX2 R162, R162 ;  /* 0x000000a200a27308 */ /* 0x000e220000000800 */
[----:B------:R-:W-:Y:S01]  /*bc20*/  IMAD.MOV.U32 R15, RZ, RZ, 0x40000040 ;  /* 0x40000040ff0f7424 */ /* 0x000fe200078e00ff */
[----:B------:R-:W-:Y:S01]  /*bc30*/  R2UR UR10, R24 ;  /* 0x00000000180a72ca */ /* 0x000fe200000e0000 */
[----:B--2---:R-:W-:-:S05]  /*bc40*/  FADD.FTZ R20, R42, R25 ;  /* 0x000000192a147221 */ /* 0x004fca0000010000 */
[----:B------:R-:W1:Y:S01]  /*bc50*/  MUFU.EX2 R47, R47 ;  /* 0x0000002f002f7308 */ /* 0x000e620000000800 */
[----:B------:R-:W-:Y:S01]  /*bc60*/  R2UR UR14, R26 ;  /* 0x000000001a0e72ca */ /* 0x000fe200000e0000 */
[----:B------:R-:W-:Y:S01]  /*bc70*/  FFMA.FTZ R54, R54, UR37, -R10 ;  /* 0x0000002536367c23 */ /* 0x000fe2000801080a */
[----:B------:R-:W-:-:S05]  /*bc80*/  R2UR UR6, R14 ;  /* 0x000000000e0672ca */ /* 0x000fca00000e0000 */
[----:B------:R-:W2:Y:S01]  /*bc90*/  MUFU.EX2 R37, R37 ;  /* 0x0000002500257308 */ /* 0x000ea20000000800 */
[----:B------:R-:W-:Y:S02]  /*bca0*/  VIADD R24, R14, 0x180 ;  /* 0x000001800e187836 */ /* 0x000fe40000000000 */
[----:B---3--:R-:W-:Y:S01]  /*bcb0*/  FADD.FTZ R6, R160, R3 ;  /* 0x00000003a0067221 */ /* 0x008fe20000010000 */
[C---:B------:R-:W-:Y:S01]  /*bcc0*/  VIADD R26, R14.reuse, 0x200 ;  /* 0x000002000e1a7836 */ /* 0x040fe20000000000 */
[----:B------:R-:W-:Y:S01]  /*bcd0*/  R2UR UR27, R15 ;  /* 0x000000000f1b72ca */ /* 0x000fe200000e0000 */
[----:B------:R-:W-:Y:S02]  /*bce0*/  VIADD R14, R14, 0x280 ;  /* 0x000002800e0e7836 */ /* 0x000fe40000000000 */
[----:B------:R-:W3:Y:S01]  /*bcf0*/  MUFU.EX2 R50, R50 ;  /* 0x0000003200327308 */ /* 0x000ee20000000800 */
[----:B----4-:R-:W-:Y:S01]  /*bd00*/  FADD.FTZ R15, R43, R20 ;  /* 0x000000142b0f7221 */ /* 0x010fe20000010000 */
[----:B------:R-:W-:Y:S01]  /*bd10*/  FFMA.FTZ R55, R55, UR37, -R10 ;  /* 0x0000002537377c23 */ /* 0x000fe2000801080a */
[----:B-----5:R-:W-:-:S05]  /*bd20*/  FADD.FTZ R3, R33, R6 ;  /* 0x0000000621037221 */ /* 0x020fca0000010000 */
[----:B------:R-:W4:Y:S01]  /*bd30*/  MUFU.EX2 R156, R156 ;  /* 0x0000009c009c7308 */ /* 0x000f220000000800 */
[----:B------:R-:W-:Y:S01]  /*bd40*/  R2UR UR26, R14 ;  /* 0x000000000e1a72ca */ /* 0x000fe200000e0000 */
[----:B------:R-:W-:-:S06]  /*bd50*/  FADD.FTZ R14, R46, R15 ;  /* 0x0000000f2e0e7221 */ /* 0x000fcc0000010000 */
[----:B------:R-:W5:Y:S01]  /*bd60*/  MUFU.EX2 R51, R51 ;  /* 0x0000003300337308 */ /* 0x000f620000000800 */
[----:B------:R-:W-:Y:S01]  /*bd70*/  FFMA.FTZ R58, R58, UR37, -R10 ;  /* 0x000000253a3a7c23 */ /* 0x000fe2000801080a */
[----:B0-----:R-:W-:-:S06]  /*bd80*/  FADD.FTZ R6, R162, R3 ;  /* 0x00000003a2067221 */ /* 0x001fcc0000010000 */
[----:B------:R-:W0:Y:S01]  /*bd90*/  MUFU.EX2 R41, R41 ;  /* 0x0000002900297308 */ /* 0x000e220000000800 */
[----:B------:R-:W-:Y:S01]  /*bda0*/  F2FP.BF16.F32.PACK_AB R200, R11, R200 ;  /* 0x000000c80bc8723e */ /* 0x000fe200000010ff */
[----:B-1----:R-:W-:-:S06]  /*bdb0*/  FADD.FTZ R11, R47, R14 ;  /* 0x0000000e2f0b7221 */ /* 0x002fcc0000010000 */
[----:B------:R-:W1:Y:S01]  /*bdc0*/  MUFU.EX2 R54, R54 ;  /* 0x0000003600367308 */ /* 0x000e620000000800 */
[----:B------:R-:W-:Y:S01]  /*bdd0*/  FFMA.FTZ R59, R59, UR37, -R10 ;  /* 0x000000253b3b7c23 */ /* 0x000fe2000801080a */
[----:B--2---:R-:W-:-:S06]  /*bde0*/  FADD.FTZ R3, R37, R6 ;  /* 0x0000000625037221 */ /* 0x004fcc0000010000 */
[----:B------:R-:W2:Y:S01]  /*bdf0*/  MUFU.EX2 R158, R158 ;  /* 0x0000009e009e7308 */ /* 0x000ea20000000800 */
[----:B------:R-:W-:Y:S01]  /*be00*/  F2FP.BF16.F32.PACK_AB R201, R12, R201 ;  /* 0x000000c90cc9723e */ /* 0x000fe200000010ff */
[----:B---3--:R-:W-:-:S06]  /*be10*/  FADD.FTZ R12, R50, R11 ;  /* 0x0000000b320c7221 */ /* 0x008fcc0000010000 */
[----:B------:R-:W3:Y:S01]  /*be20*/  MUFU.EX2 R55, R55 ;  /* 0x0000003700377308 */ /* 0x000ee20000000800 */
[----:B------:R-:W-:Y:S01]  /*be30*/  FFMA.FTZ R62, R62, UR37, -R10 ;  /* 0x000000253e3e7c23 */ /* 0x000fe2000801080a */
[----:B----4-:R-:W-:-:S06]  /*be40*/  FADD.FTZ R6, R156, R3 ;  /* 0x000000039c067221 */ /* 0x010fcc0000010000 */
[----:B------:R-:W4:Y:S01]  /*be50*/  MUFU.EX2 R45, R45 ;  /* 0x0000002d002d7308 */ /* 0x000f220000000800 */
[----:B-----5:R-:W-:Y:S01]  /*be60*/  FADD.FTZ R11, R51, R12 ;  /* 0x0000000c330b7221 */ /* 0x020fe20000010000 */
[----:B------:R-:W-:-:S06]  /*be70*/  FFMA.FTZ R63, R63, UR37, -R10 ;  /* 0x000000253f3f7c23 */ /* 0x000fcc000801080a */
[----:B------:R-:W5:Y:S01]  /*be80*/  MUFU.EX2 R58, R58 ;  /* 0x0000003a003a7308 */ /* 0x000f620000000800 */
[----:B0-----:R-:W-:-:S07]  /*be90*/  FADD.FTZ R3, R41, R6 ;  /* 0x0000000629037221 */ /* 0x001fce0000010000 */
[----:B------:R-:W0:Y:S01]  /*bea0*/  MUFU.EX2 R152, R152 ;  /* 0x0000009800987308 */ /* 0x000e220000000800 */
[----:B-1----:R-:W-:Y:S01]  /*beb0*/  FADD.FTZ R12, R54, R11 ;  /* 0x0000000b360c7221 */ /* 0x002fe20000010000 */
[----:B------:R-:W-:-:S06]  /*bec0*/  FFMA.FTZ R66, R66, UR37, -R10 ;  /* 0x0000002542427c23 */ /* 0x000fcc000801080a */
[----:B------:R-:W1:Y:S01]  /*bed0*/  MUFU.EX2 R59, R59 ;  /* 0x0000003b003b7308 */ /* 0x000e620000000800 */
[----:B--2---:R-:W-:-:S07]  /*bee0*/  FADD.FTZ R6, R158, R3 ;  /* 0x000000039e067221 */ /* 0x004fce0000010000 */
[----:B------:R-:W2:Y:S01]  /*bef0*/  MUFU.EX2 R49, R49 ;  /* 0x0000003100317308 */ /* 0x000ea20000000800 */
[----:B---3--:R-:W-:Y:S01]  /*bf00*/  FADD.FTZ R11, R55, R12 ;  /* 0x0000000c370b7221 */ /* 0x008fe20000010000 */
[----:B------:R-:W-:-:S06]  /*bf10*/  FFMA.FTZ R67, R67, UR37, -R10 ;  /* 0x0000002543437c23 */ /* 0x000fcc000801080a */
[----:B------:R-:W3:Y:S01]  /*bf20*/  MUFU.EX2 R62, R62 ;  /* 0x0000003e003e7308 */ /* 0x000ee20000000800 */
[----:B----4-:R-:W-:-:S07]  /*bf30*/  FADD.FTZ R3, R45, R6 ;  /* 0x000000062d037221 */ /* 0x010fce0000010000 */
[----:B------:R-:W4:Y:S01]  /*bf40*/  MUFU.EX2 R154, R154 ;  /* 0x0000009a009a7308 */ /* 0x000f220000000800 */
[----:B-----5:R-:W-:Y:S01]  /*bf50*/  FADD.FTZ R12, R58, R11 ;  /* 0x0000000b3a0c7221 */ /* 0x020fe20000010000 */
[----:B------:R-:W-:-:S06]  /*bf60*/  FFMA.FTZ R70, R70, UR37, -R10 ;  /* 0x0000002546467c23 */ /* 0x000fcc000801080a */
[----:B------:R-:W5:Y:S01]  /*bf70*/  MUFU.EX2 R63, R63 ;  /* 0x0000003f003f7308 */ /* 0x000f620000000800 */
[----:B0-----:R-:W-:-:S07]  /*bf80*/  FADD.FTZ R6, R152, R3 ;  /* 0x0000000398067221 */ /* 0x001fce0000010000 */
[----:B------:R-:W0:Y:S01]  /*bf90*/  MUFU.EX2 R53, R53 ;  /* 0x0000003500357308 */ /* 0x000e220000000800 */
[----:B-1----:R-:W-:Y:S01]  /*bfa0*/  FADD.FTZ R11, R59, R12 ;  /* 0x0000000c3b0b7221 */ /* 0x002fe20000010000 */
[----:B--2---:R-:W-:-:S06]  /*bfb0*/  FADD.FTZ R3, R49, R6 ;  /* 0x0000000631037221 */ /* 0x004fcc0000010000 */
[----:B------:R-:W1:Y:S01]  /*bfc0*/  MUFU.EX2 R66, R66 ;  /* 0x0000004200427308 */ /* 0x000e620000000800 */
[----:B------:R-:W-:-:S07]  /*bfd0*/  FFMA.FTZ R10, R71, UR37, -R10 ;  /* 0x00000025470a7c23 */ /* 0x000fce000801080a */
[----:B------:R-:W2:Y:S01]  /*bfe0*/  MUFU.EX2 R168, R168 ;  /* 0x000000a800a87308 */ /* 0x000ea20000000800 */
[----:B---3--:R-:W-:Y:S01]  /*bff0*/  FADD.FTZ R12, R62, R11 ;  /* 0x0000000b3e0c7221 */ /* 0x008fe20000010000 */
[----:B----4-:R-:W-:-:S06]  /*c000*/  FADD.FTZ R6, R154, R3 ;  /* 0x000000039a067221 */ /* 0x010fcc0000010000 */
[----:B------:R-:W3:Y:S08]  /*c010*/  MUFU.EX2 R67, R67 ;  /* 0x0000004300437308 */ /* 0x000ef00000000800 */
[----:B------:R-:W4:Y:S01]  /*c020*/  MUFU.EX2 R57, R57 ;  /* 0x0000003900397308 */ /* 0x000f220000000800 */
[----:B-----5:R-:W-:Y:S01]  /*c030*/  FADD.FTZ R11, R63, R12 ;  /* 0x0000000c3f0b7221 */ /* 0x020fe20000010000 */
[----:B0-----:R-:W-:-:S06]  /*c040*/  FADD.FTZ R3, R53, R6 ;  /* 0x0000000635037221 */ /* 0x001fcc0000010000 */
[----:B------:R-:W0:Y:S08]  /*c050*/  MUFU.EX2 R70, R70 ;  /* 0x0000004600467308 */ /* 0x000e300000000800 */
[----:B------:R-:W5:Y:S01]  /*c060*/  MUFU.EX2 R170, R170 ;  /* 0x000000aa00aa7308 */ /* 0x000f620000000800 */
[----:B-1----:R-:W-:Y:S01]  /*c070*/  FADD.FTZ R12, R66, R11 ;  /* 0x0000000b420c7221 */ /* 0x002fe20000010000 */
[----:B--2---:R-:W-:-:S06]  /*c080*/  FADD.FTZ R6, R168, R3 ;  /* 0x00000003a8067221 */ /* 0x004fcc0000010000 */
[----:B------:R0:W1:Y:S08]  /*c090*/  MUFU.EX2 R171, R10 ;  /* 0x0000000a00ab7308 */ /* 0x0000700000000800 */
[----:B------:R-:W2:Y:S01]  /*c0a0*/  MUFU.EX2 R61, R61 ;  /* 0x0000003d003d7308 */ /* 0x000ea20000000800 */
[----:B---3--:R-:W-:Y:S01]  /*c0b0*/  FADD.FTZ R11, R67, R12 ;  /* 0x0000000c430b7221 */ /* 0x008fe20000010000 */
[----:B----4-:R-:W-:Y:S01]  /*c0c0*/  FADD.FTZ R3, R57, R6 ;  /* 0x0000000639037221 */ /* 0x010fe20000010000 */
[----:B------:R-:W-:-:S02]  /*c0d0*/  IMAD.MOV.U32 R27, RZ, RZ, 0x40000040 ;  /* 0x40000040ff1b7424 */ /* 0x000fc400078e00ff */
[----:B0-----:R-:W-:Y:S01]  /*c0e0*/  FADD.FTZ R10, R70, R11 ;  /* 0x0000000b460a7221 */ /* 0x001fe20000010000 */
[----:B-----5:R-:W-:Y:S01]  /*c0f0*/  FADD.FTZ R6, R170, R3 ;  /* 0x00000003aa067221 */ /* 0x020fe20000010000 */
[----:B------:R-:W-:Y:S02]  /*c100*/  F2FP.BF16.F32.PACK_AB R202, R13, R202 ;  /* 0x000000ca0dca723e */ /* 0x000fe400000010ff */
[----:B------:R-:W-:Y:S01]  /*c110*/  F2FP.BF16.F32.PACK_AB R203, R31, R30 ;  /* 0x0000001e1fcb723e */ /* 0x000fe200000010ff */
[----:B-1----:R-:W-:Y:S01]  /*c120*/  FADD.FTZ R3, R171, R10 ;  /* 0x0000000aab037221 */ /* 0x002fe20000010000 */
[----:B------:R-:W-:Y:S02]  /*c130*/  R2UR UR15, R27 ;  /* 0x000000001b0f72ca */ /* 0x000fe400000e0000 */
[----:B------:R-:W-:Y:S02]  /*c140*/  R2UR UR18, R24 ;  /* 0x00000000181272ca */ /* 0x000fe400000e0000 */
[----:B------:R-:W-:-:S02]  /*c150*/  R2UR UR22, R26 ;  /* 0x000000001a1672ca */ /* 0x000fc400000e0000 */
[----:B------:R-:W-:Y:S01]  /*c160*/  R2UR UR23, R27 ;  /* 0x000000001b1772ca */ /* 0x000fe200000e0000 */
[----:B--2---:R-:W-:Y:S01]  /*c170*/  FADD.FTZ R6, R61, R6 ;  /* 0x000000063d067221 */ /* 0x004fe20000010000 */
        /* <DEDUP_REMOVED lines=19> */
[----:B------:R-:W-:-:S06]  /*c2b0*/  WARPGROUP.ARRIVE ;  /* 0x00000000000079c5 */ /* 0x000fcc0000000000 */
[----:B------:R-:W-:Y:S01]  /*c2c0*/  HGMMA.64x256x16.F32.BF16 R24, R200, gdesc[UR4].tnspB, RZ, !UPT, gsb0 ;  /* 0x43e00004c8187df0 */ /* 0x000fe2000c0018ff */
[----:B------:R-:W-:Y:S02]  /*c2d0*/  F2FP.BF16.F32.PACK_AB R164, R21, R164 ;  /* 0x000000a415a4723e */ /* 0x000fe400000010ff */
        /* <DEDUP_REMOVED lines=15> */
[----:B------:R-:W-:Y:S01]  /*c3d0*/  HGMMA.64x256x16.F32.BF16 R24, R152, gdesc[UR20].tnspB, R24, gsb0 ;  /* 0x43e0001498187df0 */ /* 0x000fe20008001818 */
[----:B------:R-:W-:-:S04]  /*c3e0*/  LOP3.LUT R23, R23, 0xfffffff7, RZ, 0xc0, !PT ;  /* 0xfffffff717177812 */ /* 0x000fc800078ec0ff */
[----:B------:R-:W-:Y:S01]  /*c3f0*/  @P5 LOP3.LUT R23, R23, 0x8, RZ, 0xfc, !PT ;  /* 0x0000000817175812 */ /* 0x000fe200078efcff */
[----:B------:R-:W-:Y:S02]  /*c400*/  WARPGROUP.DEPBAR.LE gsb0, 0x0 ;  /* 0x00008000000079c5 */ /* 0x000fe40000010000 */
[----:B------:R-:W-:-:S15]  /*c410*/  WARPGROUP.ARRIVE ;  /* 0x00000000000079c5 */ /* 0x000fde0000000000 */
[----:B------:R-:W-:-:S05]  /*c420*/  NOP ;  /* 0x0000000000007918 */ /* 0x000fca0000000000 */
[----:B------:R-:W-:Y:S03]  /*c430*/  HGMMA.64x256x16.F32.BF16 R24, R168, gdesc[UR24].tnspB, R24, gsb0 ;  /* 0x43e00018a8187df0 */ /* 0x000fe60008001818 */
[----:B------:R-:W-:Y:S02]  /*c440*/  WARPGROUP.DEPBAR.LE gsb0, 0x0 ;  /* 0x00008000000079c5 */ /* 0x000fe40000010000 */
[----:B------:R-:W-:Y:S05]  /*c450*/  @!P0 BRA `(.L_x_15131) ;  /* 0x0000000000048947 */ /* 0x000fea0003800000 */
[----:B------:R-:W-:Y:S01]  /*c460*/  BPT.TRAP 0x1 ;  /* 0x000000040000795c */ /* 0x000fe20000300000 */
.L_x_15131:
[----:B------:R-:W0:Y:S01]  /*c470*/  @P5 LDC R11, c[0x0][0x44c] ;  /* 0x00011300ff0b5b82 */ /* 0x000e220000000800 */
[----:B------:R-:W-:Y:S01]  /*c480*/  IMAD.MOV.U32 R10, RZ, RZ, R174 ;  /* 0x000000ffff0a7224 */ /* 0x000fe200078e00ae */
[----:B------:R-:W-:Y:S01]  /*c490*/  ULDC UR39, c[0x0][0xa80] ;  /* 0x0002a00000277ab9 */ /* 0x000fe20000000800 */
[----:B------:R-:W-:Y:S01]  /*c4a0*/  VIADD R9, R9, 0x32460 ;  /* 0x0003246009097836 */ /* 0x000fe20000000000 */
[----:B------:R-:W-:-:S04]  /*c4b0*/  ULDC UR40, c[0x0][0xa80] ;  /* 0x0002a00000287ab9 */ /* 0x000fc80000000800 */
[----:B------:R-:W1:Y:S01]  /*c4c0*/  @P5 LDC R12, c[0x0][0x450] ;  /* 0x00011400ff0c5b82 */ /* 0x000e620000000800 */
[----:B0-----:R-:W-:-:S05]  /*c4d0*/  @P5 IMAD.HI.U32 R11, R174, R11, RZ ;  /* 0x0000000bae0b5227 */ /* 0x001fca00078e00ff */
[----:B-1----:R-:W-:Y:S01]  /*c4e0*/  @P5 SHF.R.U32.HI R10, RZ, R12, R11 ;  /* 0x0000000cff0a5219 */ /* 0x002fe2000001160b */
[----:B------:R-:W-:-:S03]  /*c4f0*/  IMAD.U32 R12, RZ, RZ, UR41 ;  /* 0x00000029ff0c7e24 */ /* 0x000fc6000f8e00ff */
[----:B------:R-:W-:Y:S02]  /*c500*/  IADD3 R10, R10, R173, -R219 ;  /* 0x000000ad0a0a7210 */ /* 0x000fe40007ffe8db */
[----:B------:R-:W-:-:S03]  /*c510*/  PRMT R9, R12, 0x654, R9 ;  /* 0x000006540c097816 */ /* 0x000fc60000000009 */
[----:B------:R-:W-:Y:S01]  /*c520*/  IMAD.HI R10, R10, 0x2aaaaaab, RZ ;  /* 0x2aaaaaab0a0a7827 */ /* 0x000fe200078e02ff */
[----:B------:R0:W-:Y:S04]  /*c530*/  SYNCS.ARRIVE.TRANS64.RED.A1T0 RZ, [R9+URZ], RZ ;  /* 0x000000ff09ff79a7 */ /* 0x0001e8000810043f */
[----:B0-----:R-:W-:-:S04]  /*c540*/  SHF.R.U32.HI R9, RZ, 0x1f, R10 ;  /* 0x0000001fff097819 */ /* 0x001fc8000001160a */
[----:B------:R-:W-:Y:S01]  /*c550*/  LEA.HI.SX32 R200, R10, R9, 0x1c ;  /* 0x000000090ac87211 */ /* 0x000fe200078fe2ff */
[----:B------:R-:W-:-:S03]  /*c560*/  VIADD R9, R172, 0xfffffffe ;  /* 0xfffffffeac097836 */ /* 0x000fc60000000000 */
[----:B------:R-:W-:-:S04]  /*c570*/  VIMNMX R200, RZ, R200, !PT ;  /* 0x000000c8ffc87248 */ /* 0x000fc80007fe0100 */
[----:B------:R-:W-:-:S13]  /*c580*/  ISETP.GE.AND P1, PT, R9, R200, PT ;  /* 0x000000c80900720c */ /* 0x000fda0003f26270 */
[----:B------:R-:W-:Y:S05]  /*c590*/  @!P1 BRA `(.L_x_15132) ;  /* 0x00000030003c9947 */ /* 0x000fea0003800000 */
[----:B------:R-:W-:Y:S02]  /*c5a0*/  IMAD.MOV.U32 R11, RZ, RZ, R8 ;  /* 0x000000ffff0b7224 */ /* 0x000fe400078e0008 */
[----:B------:R-:W-:-:S07]  /*c5b0*/  IMAD.MOV.U32 R12, RZ, RZ, R0 ;  /* 0x000000ffff0c7224 */ /* 0x000fce00078e0000 */
.L_x_15143:
[----:B------:R-:W-:Y:S01]  /*c5c0*/  VIADD R18, R18, 0x1 ;  /* 0x0000000112127836 */ /* 0x000fe20000000000 */
[----:B------:R-:W-:Y:S05]  /*c5d0*/  YIELD ;  /* 0x0000000000007946 */ /* 0x000fea0003800000 */
[----:B------:R-:W-:-:S04]  /*c5e0*/  ISETP.NE.AND P1, PT, R18, 0x2, PT ;  /* 0x000000021200780c */ /* 0x000fc80003f25270 */
[----:B------:R-:W-:Y:S02]  /*c5f0*/  SEL R0, RZ, 0x1, P1 ;  /* 0x00000001ff007807 */ /* 0x000fe40000800000 */
[----:B------:R-:W-:Y:S02]  /*c600*/  SEL R18, R18, RZ, P1 ;  /* 0x000000ff12127207 */ /* 0x000fe40000800000 */
[----:B------:R-:W-:Y:S01]  /*c610*/  LOP3.LUT R207, R207, R0, RZ, 0x3c, !PT ;  /* 0x00000000cfcf7212 */ /* 0x000fe200078e3cff */
[----:B0-----:R-:W-:Y:S06]  /*c620*/  @!P0 BRA `(.L_x_15133) ;  /* 0x0000000000048947 */ /* 0x001fec0003800000 */
[----:B------:R-:W-:Y:S01]  /*c630*/  BPT.TRAP 0x1 ;  /* 0x000000040000795c */ /* 0x000fe20000300000 */
.L_x_15133:
[----:B------:R-:W-:Y:S01]  /*c640*/  IMAD R10, R18, 0x8, R22 ;  /* 0x00000008120a7824 */ /* 0x000fe200078e0216 */
[----:B------:R-:W-:-:S04]  /*c650*/  SHF.L.U32 R0, R207, 0x1f, RZ ;  /* 0x0000001fcf007819 */ /* 0x000fc800000006ff */
[----:B------:R0:W1:Y:S01]  /*c660*/  SYNCS.PHASECHK.TRANS64.TRYWAIT P1, [R10+URZ+0x32430], R0 ;  /* 0x032430000a0075a7 */ /* 0x000062000802017f */
[----:B------:R-:W-:Y:S05]  /*c670*/  @!P0 BRA `(.L_x_15134) ;  /* 0x0000000000048947 */ /* 0x000fea0003800000 */
[----:B------:R-:W-:Y:S01]  /*c680*/  BPT.TRAP 0x1 ;  /* 0x000000040000795c */ /* 0x000fe20000300000 */
.L_x_15134:
[----:B------:R-:W2:Y:S01]  /*c690*/  LDL R7, [R1+0x68] ;  /* 0x0000680001077983 */ /* 0x000ea20000100800 */
[----:B------:R-:W-:Y:S02]  /*c6a0*/  IMAD.MOV.U32 R153, RZ, RZ, 0x40000040 ;  /* 0x40000040ff997424 */ /* 0x000fe400078e00ff */
[----:B--2---:R-:W-:Y:S01]  /*c6b0*/  IMAD R152, R18, 0x300, R7 ;  /* 0x0000030012987824 */ /* 0x004fe200078e0207 */
[----:B-1----:R-:W-:Y:S06]  /*c6c0*/  @P1 BRA `(.L_x_15135) ;  /* 0x0000000000081947 */ /* 0x002fec0003800000 */
[----:B------:R-:W1:Y:S02]  /*c6d0*/  SYNCS.PHASECHK.TRANS64.TRYWAIT P1, [R10+URZ+0x32430], R0 ;  /* 0x032430000a0075a7 */ /* 0x000e64000802017f */
[----:B-1----:R-:W-:Y:S05]  /*c6e0*/  @!P1 BRA `(.L_x_15136) ;  /* 0x0000011c00e89947 */ /* 0x002fea0003800000 */
.L_x_15135:
[----:B------:R-:W-:Y:S01]  /*c6f0*/  VIADD R14, R152, 0x4 ;  /* 0x00000004980e7836 */ /* 0x000fe20000000000 */
[----:B------:R-:W2:Y:S01]  /*c700*/  LDL.64 R202, [R1+0x50] ;  /* 0x0000500001ca7983 */ /* 0x000ea20000100a00 */
[----:B------:R-:W-:Y:S01]  /*c710*/  IMAD.MOV.U32 R15, RZ, RZ, 0x40000040 ;  /* 0x40000040ff0f7424 */ /* 0x000fe200078e00ff */
[----:B------:R-:W-:Y:S05]  /*c720*/  WARPSYNC.ALL ;  /* 0x0000000000007948 */ /* 0x000fea0003800000 */
[----:B------:R-:W-:Y:S01]  /*c730*/  R2UR UR14, R14 ;  /* 0x000000000e0e72ca */ /* 0x000fe200000e0000 */
[C---:B------:R-:W-:Y:S01]  /*c740*/  VIADD R20, R152.reuse, 0x2 ;  /* 0x0000000298147836 */ /* 0x040fe20000000000 */
[----:B------:R-:W-:Y:S01]  /*c750*/  R2UR UR15, R15 ;  /* 0x000000000f0f72ca */ /* 0x000fe200000e0000 */
[----:B------:R-:W-:Y:S01]  /*c760*/  IMAD.MOV.U32 R21, RZ, RZ, 0x40000040 ;  /* 0x40000040ff157424 */ /* 0x000fe200078e00ff */
[----:B------:R-:W3:Y:S01]  /*c770*/  LDL.64 R14, [R1+0x60] ;  /* 0x00006000010e7983 */ /* 0x000ee20000100a00 */
[C---:B------:R-:W-:Y:S01]  /*c780*/  R2UR UR6, R152.reuse ;  /* 0x00000000980672ca */ /* 0x040fe200000e0000 */
[----:B------:R-:W-:Y:S01]  /*c790*/  VIADD R152, R152, 0x6 ;  /* 0x0000000698987836 */ /* 0x000fe20000000000 */
[----:B------:R-:W-:-:S02]  /*c7a0*/  R2UR UR10, R20 ;  /* 0x00000000140a72ca */ /* 0x000fc400000e0000 */
[----:B------:R-:W-:Y:S02]  /*c7b0*/  R2UR UR11, R21 ;  /* 0x00000000150b72ca */ /* 0x000fe400000e0000 */
[----:B------:R-:W4:Y:S01]  /*c7c0*/  LDL.64 R20, [R1+0x58] ;  /* 0x0000580001147983 */ /* 0x000f220000100a00 */
[----:B------:R-:W-:Y:S01]  /*c7d0*/  R2UR UR7, R153 ;  /* 0x00000000990772ca */ /* 0x000fe200000e0000 */
[----:B------:R-:W-:Y:S01]  /*c7e0*/  IMAD.MOV.U32 R153, RZ, RZ, 0x40000040 ;  /* 0x40000040ff997424 */ /* 0x000fe200078e00ff */
[----:B------:R-:W-:Y:S02]  /*c7f0*/  R2UR UR4, R214 ;  /* 0x00000000d60472ca */ /* 0x000fe400000e0000 */
[----:B------:R-:W-:Y:S02]  /*c800*/  R2UR UR5, R215 ;  /* 0x00000000d70572ca */ /* 0x000fe400000e0000 */
[----:B------:R-:W-:Y:S02]  /*c810*/  R2UR UR18, R152 ;  /* 0x00000000981272ca */ /* 0x000fe400000e0000 */
[----:B------:R-:W-:-:S02]  /*c820*/  R2UR UR19, R153 ;  /* 0x00000000991372ca */ /* 0x000fc400000e0000 */
[----:B------:R-:W-:-:S07]  /*c830*/  WARPGROUP.ARRIVE ;  /* 0x00000000000079c5 */ /* 0x000fce0000000000 */
[----:B------:R-:W-:Y:S03]  /*c840*/  HGMMA.64x96x16.F32.BF16 R152, gdesc[UR4], RZ, !UPT, gsb0 ;  /* 0x01600000049879f0 */ /* 0x000fe6000c0018ff */
[----:B------:R-:W-:Y:S02]  /*c850*/  WARPGROUP.DEPBAR.LE gsb0, 0x0 ;  /* 0x00008000000079c5 */ /* 0x000fe40000010000 */
[----:B------:R-:W-:Y:S01]  /*c860*/  WARPGROUP.ARRIVE ;  /* 0x00000000000079c5 */ /* 0x000fe20000000000 */
[----:B---3--:R-:W-:Y:S02]  /*c870*/  R2UR UR8, R14 ;  /* 0x000000000e0872ca */ /* 0x008fe400000e0000 */
[----:B------:R-:W-:-:S13]  /*c880*/  R2UR UR9, R15 ;  /* 0x000000000f0972ca */ /* 0x000fda00000e0000 */
[----:B------:R-:W-:Y:S01]  /*c890*/  HGMMA.64x96x16.F32.BF16 R152, gdesc[UR8], R152, gsb0 ;  /* 0x01600000089879f0 */ /* 0x000fe20008001898 */
[----:B----4-:R-:W-:Y:S02]  /*c8a0*/  R2UR UR12, R20 ;  /* 0x00000000140c72ca */ /* 0x010fe400000e0000 */
[----:B------:R-:W-:Y:S02]  /*c8b0*/  R2UR UR13, R21 ;  /* 0x00000000150d72ca */ /* 0x000fe400000e0000 */
[----:B--2---:R-:W-:Y:S02]  /*c8c0*/  R2UR UR16, R202 ;  /* 0x00000000ca1072ca */ /* 0x004fe400000e0000 */
        /* <DEDUP_REMOVED lines=10> */
.L_x_15137:
[----:B------:R2:W3:Y:S01]  /*c970*/  SYNCS.PHASECHK.TRANS64.TRYWAIT P1, [R10+URZ+0x32450], R0 ;  /* 0x032450000a0075a7 */ /* 0x0004e2000802017f */
[----:B------:R-:W-:Y:S05]  /*c980*/  @!P0 BRA `(.L_x_15138) ;  /* 0x0000000000048947 */ /* 0x000fea0003800000 */
[----:B------:R-:W-:Y:S01]  /*c990*/  BPT.TRAP 0x1 ;  /* 0x000000040000795c */ /* 0x000fe20000300000 */
.L_x_15138:
[----:B---3--:R-:W-:Y:S05]  /*c9a0*/  @P1 BRA `(.L_x_15139) ;  /* 0x0000000000081947 */ /* 0x008fea0003800000 */
[----:B------:R-:W3:Y:S02]  /*c9b0*/  SYNCS.PHASECHK.TRANS64.TRYWAIT P1, [R10+URZ+0x32450], R0 ;  /* 0x032450000a0075a7 */ /* 0x000ee4000802017f */
[----:B---3--:R-:W-:Y:S05]  /*c9c0*/  @!P1 BRA `(.L_x_15140) ;  /* 0x0000011c00449947 */ /* 0x008fea0003800000 */
.L_x_15139:
[----:B------:R-:W4:Y:S04]  /*c9d0*/  LDL.64 R202, [R1+0x38] ;  /* 0x0000380001ca7983 */ /* 0x000f280000100a00 */
[----:B------:R0:W-:Y:S04]  /*c9e0*/  STL.64 [R1+0xb8], R10 ;  /* 0x0000b80a01007387 */ /* 0x0001e80000100a00 */
[----:B0123--:R-:W2:Y:S04]  /*c9f0*/  LDL.64 R10, [R1+0x40] ;  /* 0x00004000010a7983 */ /* 0x00fea80000100a00 */
[----:B------:R0:W-:Y:S04]  /*ca00*/  STL [R1+0xb0], R9 ;  /* 0x0000b00901007387 */ /* 0x0001e80000100800 */
[----:B0-----:R-:W3:Y:S01]  /*ca10*/  LDL.64 R8, [R1+0x48] ;  /* 0x0000480001087983 */ /* 0x001ee20000100a00 */
[----:B------:R-:W-:Y:S01]  /*ca20*/  IMAD.MOV.U32 R14, RZ, RZ, 0xc00 ;  /* 0x00000c00ff0e7424 */ /* 0x000fe200078e00ff */
[----:B------:R-:W-:Y:S05]  /*ca30*/  WARPSYNC.ALL ;  /* 0x0000000000007948 */ /* 0x000fea0003800000 */
[----:B------:R-:W-:Y:S01]  /*ca40*/  IMAD R14, R18, R14, UR45 ;  /* 0x0000002d120e7e24 */ /* 0x000fe2000f8e020e */
[----:B------:R-:W-:Y:S01]  /*ca50*/  R2UR UR4, R4 ;  /* 0x00000000040472ca */ /* 0x000fe200000e0000 */
[----:B------:R-:W-:Y:S01]  /*ca60*/  IMAD.MOV.U32 R15, RZ, RZ, 0x40000040 ;  /* 0x40000040ff0f7424 */ /* 0x000fe200078e00ff */
[----:B------:R-:W-:Y:S01]  /*ca70*/  R2UR UR5, R5 ;  /* 0x00000000050572ca */ /* 0x000fe200000e0000 */
[----:B------:R-:W-:Y:S01]  /*ca80*/  WARPGROUP.ARRIVE ;  /* 0x00000000000079c5 */ /* 0x000fe20000000000 */
[C---:B------:R-:W-:Y:S01]  /*ca90*/  R2UR UR6, R14.reuse ;  /* 0x000000000e0672ca */ /* 0x040fe200000e0000 */
[----:B------:R-:W-:Y:S01]  /*caa0*/  VIADD R20, R14, 0x2 ;  /* 0x000000020e147836 */ /* 0x000fe20000000000 */
[----:B------:R-:W-:Y:S01]  /*cab0*/  R2UR UR7, R15 ;  /* 0x000000000f0772ca */ /* 0x000fe200000e0000 */
[----:B------:R-:W-:Y:S01]  /*cac0*/  IMAD.MOV.U32 R21, RZ, RZ, 0x40000040 ;  /* 0x40000040ff157424 */ /* 0x000fe200078e00ff */
[----:B------:R0:W-:Y:S11]  /*cad0*/  STL.64 [R1+0xa8], R2 ;  /* 0x0000a80201007387 */ /* 0x0001f60000100a00 */
[----:B------:R-:W-:Y:S01]  /*cae0*/  HGMMA.64x96x16.F32.BF16 R152, gdesc[UR4], R152, gsb0 ;  /* 0x01600000049879f0 */ /* 0x000fe20008001898 */
[----:B------:R-:W-:Y:S01]  /*caf0*/  R2UR UR6, R20 ;  /* 0x00000000140672ca */ /* 0x000fe200000e0000 */
[----:B0-----:R-:W4:Y:S01]  /*cb00*/  LDL.64 R2, [R1+0x28] ;  /* 0x0000280001027983 */ /* 0x001f220000100a00 */
[----:B------:R-:W-:Y:S01]  /*cb10*/  R2UR UR7, R21 ;  /* 0x00000000150772ca */ /* 0x000fe200000e0000 */
[----:B------:R-:W-:-:S02]  /*cb20*/  VIADD R20, R14, 0x4 ;  /* 0x000000040e147836 */ /* 0x000fc40000000000 */
[----:B------:R-:W-:Y:S01]  /*cb30*/  IMAD.MOV.U32 R21, RZ, RZ, 0x40000040 ;  /* 0x40000040ff157424 */ /* 0x000fe200078e00ff */
[----:B------:R-:W-:Y:S02]  /*cb40*/  WARPGROUP.DEPBAR.LE gsb0, 0x0 ;  /* 0x00008000000079c5 */ /* 0x000fe40000010000 */
[----:B------:R-:W-:Y:S01]  /*cb50*/  WARPGROUP.ARRIVE ;  /* 0x00000000000079c5 */ /* 0x000fe20000000000 */
[----:B---3--:R-:W-:Y:S02]  /*cb60*/  R2UR UR4, R8 ;  /* 0x00000000080472ca */ /* 0x008fe400000e0000 */
[----:B------:R-:W-:Y:S02]  /*cb70*/  R2UR UR5, R9 ;  /* 0x00000000090572ca */ /* 0x000fe400000e0000 */
[----:B------:R-:W3:Y:S11]  /*cb80*/  LDL.64 R8, [R1+0x30] ;  /* 0x0000300001087983 */ /* 0x000ef60000100a00 */
[----:B------:R-:W-:Y:S01]  /*cb90*/  HGMMA.64x96x16.F32.BF16 R152, gdesc[UR4], R152, gsb0 ;  /* 0x01600000049879f0 */ /* 0x000fe20008001898 */
[----:B------:R-:W-:-:S02]  /*cba0*/  R2UR UR6, R20 ;  /* 0x00000000140672ca */ /* 0x000fc400000e0000 */
[----:B------:R-:W-:Y:S02]  /*cbb0*/  R2UR UR7, R21 ;  /* 0x00000000150772ca */ /* 0x000fe400000e0000 */
[----:B--2---:R-:W-:Y:S02]  /*cbc0*/  R2UR UR4, R10 ;  /* 0x000000000a0472ca */ /* 0x004fe400000e0000 */
[----:B------:R-:W-:Y:S01]  /*cbd0*/  R2UR UR5, R11 ;  /* 0x000000000b0572ca */ /* 0x000fe200000e0000 */
[----:B------:R-:W-:Y:S01]  /*cbe0*/  VIADD R20, R14, 0x6 ;  /* 0x000000060e147836 */ /* 0x000fe20000000000 */
[----:B------:R-:W2:Y:S01]  /*cbf0*/  LDL.64 R10, [R1+0x18] ;  /* 0x00001800010a7983 */ /* 0x000ea20000100a00 */
[----:B------:R-:W-:Y:S01]  /*cc00*/  IMAD.MOV.U32 R21, RZ, RZ, 0x40000040 ;  /* 0x40000040ff157424 */ /* 0x000fe200078e00ff */
[----:B------:R-:W-:Y:S02]  /*cc10*/  WARPGROUP.DEPBAR.LE gsb0, 0x0 ;  /* 0x00008000000079c5 */ /* 0x000fe40000010000 */
[----:B------:R-:W-:-:S07]  /*cc20*/  WARPGROUP.ARRIVE ;  /* 0x00000000000079c5 */ /* 0x000fce0000000000 */
[----:B------:R-:W-:Y:S01]  /*cc30*/  HGMMA.64x96x16.F32.BF16 R152, gdesc[UR4], R152, gsb0 ;  /* 0x01600000049879f0 */ /* 0x000fe20008001898 */
[----:B----4-:R-:W-:Y:S02]  /*cc40*/  R2UR UR4, R202 ;  /* 0x00000000ca0472ca */ /* 0x010fe400000e0000 */
        /* <DEDUP_REMOVED lines=14> */
[----:B------:R-:W-:Y:S01]  /*cd30*/  WARPGROUP.ARRIVE ;  /* 0x00000000000079c5 */ /* 0x000fe20000000000 */
[----:B------:R-:W-:Y:S01]  /*cd40*/  VIADD R20, R14, 0x302 ;  /* 0x000003020e147836 */ /* 0x000fe20000000000 */
[----:B------:R-:W3:Y:S08]  /*cd50*/  LDL.64 R8, [R1+0x10] ;  /* 0x0000100001087983 */ /* 0x000ef00000100a00 */
[----:B------:R-:W-:Y:S01]  /*cd60*/  HGMMA.64x96x16.F32.BF16 R152, gdesc[UR4], R152, gsb0 ;  /* 0x01600000049879f0 */ /* 0x000fe20008001898 */
[----:B------:R-:W-:Y:S01]  /*cd70*/  IMAD.MOV.U32 R21, RZ, RZ, 0x40000040 ;  /* 0x40000040ff157424 */ /* 0x000fe200078e00ff */
[----:B------:R-:W-:-:S02]  /*cd80*/  R2UR UR6, R20 ;  /* 0x00000000140672ca */ /* 0x000fc400000e0000 */
[----:B------:R-:W-:Y:S02]  /*cd90*/  R2UR UR4, R2 ;  /* 0x00000000020472ca */ /* 0x000fe400000e0000 */
[----:B------:R-:W-:Y:S02]  /*cda0*/  R2UR UR7, R21 ;  /* 0x00000000150772ca */ /* 0x000fe400000e0000 */
[----:B------:R-:W-:Y:S01]  /*cdb0*/  R2UR UR5, R3 ;  /* 0x00000000030572ca */ /* 0x000fe200000e0000 */
[----:B------:R-:W-:Y:S01]  /*cdc0*/  VIADD R20, R14, 0x304 ;  /* 0x000003040e147836 */ /* 0x000fe20000000000 */
[----:B------:R-:W3:Y:S01]  /*cdd0*/  LDL.64 R2, [R1+0x8] ;  /* 0x0000080001027983 */ /* 0x000ee20000100a00 */
[----:B------:R-:W-:Y:S01]  /*cde0*/  IMAD.MOV.U32 R21, RZ, RZ, 0x40000040 ;  /* 0x40000040ff157424 */ /* 0x000fe200078e00ff */
[----:B------:R-:W-:Y:S02]  /*cdf0*/  WARPGROUP.DEPBAR.LE gsb0, 0x0 ;  /* 0x00008000000079c5 */ /* 0x000fe40000010000 */
[----:B------:R-:W-:-:S07]  /*ce00*/  WARPGROUP.ARRIVE ;  /* 0x00000000000079c5 */ /* 0x000fce0000000000 */
[----:B------:R-:W-:Y:S01]  /*ce10*/  HGMMA.64x96x16.F32.BF16 R152, gdesc[UR4], R152, gsb0 ;  /* 0x01600000049879f0 */ /* 0x000fe20008001898 */
[----:B------:R-:W-:Y:S02]  /*ce20*/  R2UR UR6, R20 ;  /* 0x00000000140672ca */ /* 0x000fe400000e0000 */
[----:B------:R-:W-:Y:S02]  /*ce30*/  R2UR UR7, R21 ;  /* 0x00000000150772ca */ /* 0x000fe400000e0000 */
[----:B----4-:R-:W-:Y:S02]  /*ce40*/  R2UR UR4, R202 ;  /* 0x00000000ca0472ca */ /* 0x010fe400000e0000 */
[----:B------:R-:W-:Y:S01]  /*ce50*/  R2UR UR5, R203 ;  /* 0x00000000cb0572ca */ /* 0x000fe200000e0000 */
[----:B------:R-:W-:Y:S01]  /*ce60*/  VIADD R20, R14, 0x306 ;  /* 0x000003060e147836 */ /* 0x000fe20000000000 */
[----:B------:R-:W4:Y:S01]  /*ce70*/  LDL.64 R202, [R1] ;  /* 0x0000000001ca7983 */ /* 0x000f220000100a00 */
        /* <DEDUP_REMOVED lines=18> */
[----:B------:R-:W-:Y:S01]  /*cfa0*/  VIADD R20, R14, 0x602 ;  /* 0x000006020e147836 */ /* 0x000fe20000000000 */
[----:B------:R0:W5:Y:S01]  /*cfb0*/  LDL.LU R9, [R1+0xb0] ;  /* 0x0000b00001097983 */ /* 0x0001620000300800 */
        /* <DEDUP_REMOVED lines=64> */
[----:B------:R-:W-:Y:S02]  /*d3c0*/  WARPGROUP.DEPBAR.LE gsb0, 0x0 ;  /* 0x00008000000079c5 */ /* 0x000fe40000010000 */
[----:B------:R-:W-:-:S09]  /*d3d0*/  WARPGROUP.ARRIVE ;  /* 0x00000000000079c5 */ /* 0x000fd20000000000 */
[----:B------:R-:W-:Y:S01]  /*d3e0*/  HGMMA.64x96x16.F32.BF16 R152, gdesc[UR4], R152, gsb0 ;  /* 0x01600000049879f0 */ /* 0x000fe20008001898 */
[----:B-1----:R-:W-:-:S04]  /*d3f0*/  SHF.R.U32.HI R201, RZ, 0x7, R201 ;  /* 0x00000007ffc97819 */ /* 0x002fc800000116c9 */
[----:B------:R-:W-:Y:S01]  /*d400*/  IADD3 R7, -R201, 0xb, RZ ;  /* 0x0000000bc9077810 */ /* 0x000fe20007ffe1ff */
[----:B------:R-:W-:-:S04]  /*d410*/  WARPGROUP.DEPBAR.LE gsb0, 0x0 ;  /* 0x00008000000079c5 */ /* 0x000fc80000010000 */
[----:B------:R0:W-:Y:S06]  /*d420*/  BAR.ARV R7, 0x100 ;  /* 0x000400070000751d */ /* 0x0001ec0000002000 */
[----:B------:R-:W-:Y:S05]  /*d430*/  @!P0 BRA `(.L_x_15141) ;  /* 0x0000000000048947 */ /* 0x000fea0003800000 */
[----:B------:R-:W-:Y:S01]  /*d440*/  BPT.TRAP 0x1 ;  /* 0x000000040000795c */ /* 0x000fe20000300000 */
.L_x_15141:
[----:B------:R-:W2:Y:S01]  /*d450*/  LDL R20, [R1+0x6c] ;  /* 0x00006c0001147983 */ /* 0x000ea20000100800 */
[----:B------:R-:W1:Y:S03]  /*d460*/  LDC R0, c[0x0][0x448] ;  /* 0x00011200ff007b82 */ /* 0x000e660000000800 */
[----:B------:R-:W2:Y:S04]  /*d470*/  LDL R8, [R1+0x88] ;  /* 0x0000880001087983 */ /* 0x000ea80000100800 */
[----:B------:R-:W3:Y:S04]  /*d480*/  LDL R15, [R1+0x8c] ;  /* 0x00008c00010f7983 */ /* 0x000ee80000100800 */
[----:B------:R-:W4:Y:S01]  /*d490*/  LDL R14, [R1+0x80] ;  /* 0x00008000010e7983 */ /* 0x000f220000100800 */
[----:B------:R-:W-:Y:S01]  /*d4a0*/  LOP3.LUT R23, R23, 0xffffdfff, RZ, 0xc0, !PT ;  /* 0xffffdfff17177812 */ /* 0x000fe200078ec0ff */
[----:B------:R-:W-:-:S03]  /*d4b0*/  UMOV UR37, UR40 ;  /* 0x0000002800257c82 */ /* 0x000fc60008000000 */
[----:B------:R-:W-:-:S04]  /*d4c0*/  @P0 LOP3.LUT R23, R23, 0x2000, RZ, 0xfc, !PT ;  /* 0x0000200017170812 */ /* 0x000fc800078efcff */
[----:B------:R-:W-:Y:S02]  /*d4d0*/  LOP3.LUT R23, R23, 0xffffbfff, RZ, 0xc0, !PT ;  /* 0xffffbfff17177812 */ /* 0x000fe400078ec0ff */
[----:B-1----:R-:W-:-:S13]  /*d4e0*/  ISETP.NE.AND P1, PT, R0, 0x1, PT ;  /* 0x000000010000780c */ /* 0x002fda0003f25270 */
[----:B------:R-:W1:Y:S08]  /*d4f0*/  @P1 LDC R13, c[0x0][0x44c] ;  /* 0x00011300ff0d1b82 */ /* 0x000e700000000800 */
[----:B------:R-:W0:Y:S01]  /*d500*/  @P1 LDC R0, c[0x0][0x450] ;  /* 0x00011400ff001b82 */ /* 0x000e220000000800 */
[----:B--2---:R-:W-:-:S04]  /*d510*/  IMAD.IADD R8, R8, 0x1, R20 ;  /* 0x0000000108087824 */ /* 0x004fc800078e0214 */
[----:B-1----:R-:W-:-:S05]  /*d520*/  @P1 IMAD.HI.U32 R13, R8, R13, RZ ;  /* 0x0000000d080d1227 */ /* 0x002fca00078e00ff */
[----:B0-----:R-:W-:Y:S01]  /*d530*/  @P1 SHF.R.U32.HI R8, RZ, R0, R13 ;  /* 0x00000000ff081219 */ /* 0x001fe2000001160d */
[----:B------:R-:W-:-:S04]  /*d540*/  IMAD.MOV.U32 R13, RZ, RZ, -0x60 ;  /* 0xffffffa0ff0d7424 */ /* 0x000fc800078e00ff */
[----:B------:R-:W0:Y:S01]  /*d550*/  SHFL.IDX PT, R0, R8, RZ, 0x1c1f ;  /* 0x001c1fff08007589 */ /* 0x000e2200000e0000 */
[----:B-----5:R-:W-:-:S03]  /*d560*/  IMAD R13, R9, R13, 0x1 ;  /* 0x00000001090d7424 */ /* 0x020fc600078e020d */
[----:B------:R-:W1:Y:S01]  /*d570*/  SHFL.IDX PT, R8, R8, 0x1, 0x1c1f ;  /* 0x003c1f0008087f89 */ /* 0x000e6200000e0000 */
[----:B---3--:R-:W-:Y:S02]  /*d580*/  IMAD R13, R15, -0x2, R13 ;  /* 0xfffffffe0f0d7824 */ /* 0x008fe400078e020d */
[----:B------:R-:W-:-:S03]  /*d590*/  IMAD.U32 R15, RZ, RZ, UR41 ;  /* 0x00000029ff0f7e24 */ /* 0x000fc6000f8e00ff */
[----:B----4-:R-:W-:-:S05]  /*d5a0*/  IADD3 R13, -R219, R13, R14 ;  /* 0x0000000ddb0d7210 */ /* 0x010fca0007ffe10e */
[C---:B0-----:R-:W-:Y:S02]  /*d5b0*/  IMAD.IADD R0, R13.reuse, 0x1, R0 ;  /* 0x000000010d007824 */ /* 0x041fe400078e0200 */
[----:B-1----:R-:W-:-:S03]  /*d5c0*/  IMAD.IADD R8, R13, 0x1, R8 ;  /* 0x000000010d087824 */ /* 0x002fc600078e0208 */
[C---:B------:R-:W-:Y:S02]  /*d5d0*/  ISETP.GT.AND P4, PT, R0.reuse, RZ, PT ;  /* 0x000000ff0000720c */ /* 0x040fe40003f84270 */
[C---:B------:R-:W-:Y:S02]  /*d5e0*/  ISETP.GT.AND P3, PT, R0.reuse, 0x1, PT ;  /* 0x000000010000780c */ /* 0x040fe40003f64270 */
[C---:B------:R-:W-:Y:S02]  /*d5f0*/  ISETP.GT.AND P2, PT, R0.reuse, 0x8, PT ;  /* 0x000000080000780c */ /* 0x040fe40003f44270 */
[----:B------:R-:W-:Y:S02]  /*d600*/  ISETP.GT.AND P1, PT, R0, 0x9, PT ;  /* 0x000000090000780c */ /* 0x000fe40003f24270 */
[----:B------:R-:W-:Y:S02]  /*d610*/  FSEL R152, R152, -INF , P4 ;  /* 0xff80000098987808 */ /* 0x000fe40002000000 */
[----:B------:R-:W-:-:S02]  /*d620*/  FSEL R153, R153, -INF , P3 ;  /* 0xff80000099997808 */ /* 0x000fc40001800000 */
[----:B------:R-:W-:Y:S02]  /*d630*/  FSEL R156, R156, -INF , P2 ;  /* 0xff8000009c9c7808 */ /* 0x000fe40001000000 */
[----:B------:R-:W-:Y:S02]  /*d640*/  FSEL R157, R157, -INF , P1 ;  /* 0xff8000009d9d7808 */ /* 0x000fe40000800000 */
[C---:B------:R-:W-:Y:S02]  /*d650*/  ISETP.GT.AND P4, PT, R0.reuse, 0x10, PT ;  /* 0x000000100000780c */ /* 0x040fe40003f84270 */
[C---:B------:R-:W-:Y:S02]  /*d660*/  ISETP.GT.AND P3, PT, R0.reuse, 0x11, PT ;  /* 0x000000110000780c */ /* 0x040fe40003f64270 */
[C---:B------:R-:W-:Y:S02]  /*d670*/  ISETP.GT.AND P2, PT, R0.reuse, 0x18, PT ;  /* 0x000000180000780c */ /* 0x040fe40003f44270 */
[----:B------:R-:W-:-:S02]  /*d680*/  ISETP.GT.AND P1, PT, R0, 0x19, PT ;  /* 0x000000190000780c */ /* 0x000fc40003f24270 */
[----:B------:R-:W-:Y:S02]  /*d690*/  FSEL R160, R160, -INF , P4 ;  /* 0xff800000a0a07808 */ /* 0x000fe40002000000 */
[----:B------:R-:W-:Y:S02]  /*d6a0*/  FSEL R161, R161, -INF , P3 ;  /* 0xff800000a1a17808 */ /* 0x000fe40001800000 */
[----:B------:R-:W-:Y:S02]  /*d6b0*/  FSEL R164, R164, -INF , P2 ;  /* 0xff800000a4a47808 */ /* 0x000fe40001000000 */
[----:B------:R-:W-:Y:S02]  /*d6c0*/  FSEL R165, R165, -INF , P1 ;  /* 0xff800000a5a57808 */ /* 0x000fe40000800000 */
[C---:B------:R-:W-:Y:S02]  /*d6d0*/  ISETP.GT.AND P4, PT, R0.reuse, 0x20, PT ;  /* 0x000000200000780c */ /* 0x040fe40003f84270 */
[----:B------:R-:W-:-:S02]  /*d6e0*/  ISETP.GT.AND P3, PT, R0, 0x21, PT ;  /* 0x000000210000780c */ /* 0x000fc40003f64270 */
[C---:B------:R-:W-:Y:S02]  /*d6f0*/  ISETP.GT.AND P2, PT, R0.reuse, 0x28, PT ;  /* 0x000000280000780c */ /* 0x040fe40003f44270 */
[----:B------:R-:W-:Y:S02]  /*d700*/  ISETP.GT.AND P1, PT, R0, 0x29, PT ;  /* 0x000000290000780c */ /* 0x000fe40003f24270 */
[----:B------:R-:W-:Y:S02]  /*d710*/  FSEL R168, R168, -INF , P4 ;  /* 0xff800000a8a87808 */ /* 0x000fe40002000000 */
[----:B------:R-:W-:Y:S02]  /*d720*/  FSEL R169, R169, -INF , P3 ;  /* 0xff800000a9a97808 */ /* 0x000fe40001800000 */
[----:B------:R-:W-:Y:S02]  /*d730*/  FSEL R172, R172, -INF , P2 ;  /* 0xff800000acac7808 */ /* 0x000fe40001000000 */
[----:B------:R-:W-:-:S02]  /*d740*/  FSEL R173, R173, -INF , P1 ;  /* 0xff800000adad7808 */ /* 0x000fc40000800000 */
[C---:B------:R-:W-:Y:S02]  /*d750*/  ISETP.GT.AND P4, PT, R0.reuse, 0x30, PT ;  /* 0x000000300000780c */ /* 0x040fe40003f84270 */
        /* <DEDUP_REMOVED lines=28> */
[----:B------:R-:W-:-:S02]  /*d920*/  ISETP.GT.AND P4, PT, R8, RZ, PT ;  /* 0x000000ff0800720c */ /* 0x000fc40003f84270 */
[----:B------:R-:W-:Y:S02]  /*d930*/  FMNMX.FTZ R0, R161, R0, !PT ;  /* 0x00000000a1007209 */ /* 0x000fe40007810000 */
[----:B------:R-:W-:Y:S02]  /*d940*/  ISETP.GT.AND P3, PT, R8, 0x1, PT ;  /* 0x000000010800780c */ /* 0x000fe40003f64270 */
[----:B------:R-:W-:Y:S02]  /*d950*/  FMNMX.FTZ R0, R164, R0, !PT ;  /* 0x00000000a4007209 */ /* 0x000fe40007810000 */
[C---:B------:R-:W-:Y:S02]  /*d960*/  ISETP.GT.AND P2, PT, R8.reuse, 0x8, PT ;  /* 0x000000080800780c */ /* 0x040fe40003f44270 */
[----:B------:R-:W-:Y:S02]  /*d970*/  FMNMX.FTZ R0, R165, R0, !PT ;  /* 0x00000000a5007209 */ /* 0x000fe40007810000 */
[----:B------:R-:W-:-:S02]  /*d980*/  ISETP.GT.AND P1, PT, R8, 0x9, PT ;  /* 0x000000090800780c */ /* 0x000fc40003f24270 */
        /* <DEDUP_REMOVED lines=27> */
[----:B------:R-:W-:Y:S02]  /*db40*/  ISETP.GT.AND P4, PT, R8, 0x20, PT ;  /* 0x000000200800780c */ /* 0x000fe40003f84270 */
[----:B------:R-:W-:Y:S02]  /*db50*/  FMNMX.FTZ R0, R196, R0, !PT ;  /* 0x00000000c4007209 */ /* 0x000fe40007810000 */
[----:B------:R-:W-:-:S02]  /*db60*/  ISETP.GT.AND P3, PT, R8, 0x21, PT ;  /* 0x000000210800780c */ /* 0x000fc40003f64270 */
[----:B------:R-:W-:Y:S02]  /*db70*/  FMNMX.FTZ R0, R197, R0, !PT ;  /* 0x00000000c5007209 */ /* 0x000fe40007810000 */
[C---:B------:R-:W-:Y:S02]  /*db80*/  ISETP.GT.AND P2, PT, R8.reuse, 0x28, PT ;  /* 0x000000280800780c */ /* 0x040fe40003f44270 */
[----:B------:R-:W-:Y:S01]  /*db90*/  ISETP.GT.AND P1, PT, R8, 0x29, PT ;  /* 0x000000290800780c */ /* 0x000fe20003f24270 */
[----:B------:R-:W0:Y:S01]  /*dba0*/  SHFL.BFLY PT, R14, R0, 0x2, 0x1f ;  /* 0x0c401f00000e7f89 */ /* 0x000e2200000e0000 */
[----:B------:R-:W-:Y:S02]  /*dbb0*/  FSEL R170, R170, -INF , P4 ;  /* 0xff800000aaaa7808 */ /* 0x000fe40002000000 */
[----:B------:R-:W-:Y:S02]  /*dbc0*/  FSEL R171, R171, -INF , P3 ;  /* 0xff800000abab7808 */ /* 0x000fe40001800000 */
[----:B------:R-:W-:-:S02]  /*dbd0*/  FSEL R174, R174, -INF , P2 ;  /* 0xff800000aeae7808 */ /* 0x000fc40001000000 */
[----:B------:R-:W-:Y:S02]  /*dbe0*/  FSEL R175, R175, -INF , P1 ;  /* 0xff800000afaf7808 */ /* 0x000fe40000800000 */
[C---:B------:R-:W-:Y:S02]  /*dbf0*/  ISETP.GT.AND P4, PT, R8.reuse, 0x30, PT ;  /* 0x000000300800780c */ /* 0x040fe40003f84270 */
[C---:B------:R-:W-:Y:S02]  /*dc00*/  ISETP.GT.AND P3, PT, R8.reuse, 0x31, PT ;  /* 0x000000310800780c */ /* 0x040fe40003f64270 */
[C---:B------:R-:W-:Y:S02]  /*dc10*/  ISETP.GT.AND P2, PT, R8.reuse, 0x38, PT ;  /* 0x000000380800780c */ /* 0x040fe40003f44270 */
[----:B------:R-:W-:Y:S02]  /*dc20*/  ISETP.GT.AND P1, PT, R8, 0x39, PT ;  /* 0x000000390800780c */ /* 0x000fe40003f24270 */
[----:B------:R-:W-:-:S02]  /*dc30*/  FSEL R178, R178, -INF , P4 ;  /* 0xff800000b2b27808 */ /* 0x000fc40002000000 */
[----:B------:R-:W-:Y:S02]  /*dc40*/  FSEL R179, R179, -INF , P3 ;  /* 0xff800000b3b37808 */ /* 0x000fe40001800000 */
[----:B------:R-:W-:Y:S02]  /*dc50*/  @P0 LOP3.LUT R23, R23, 0x4000, RZ, 0xfc, !PT ;  /* 0x0000400017170812 */ /* 0x000fe400078efcff */
[----:B------:R-:W-:Y:S02]  /*dc60*/  FSEL R182, R182, -INF , P2 ;  /* 0xff800000b6b67808 */ /* 0x000fe40001000000 */
[----:B0-----:R-:W-:Y:S02]  /*dc70*/  FMNMX.FTZ R0, R0, R14, !PT ;  /* 0x0000000e00007209 */ /* 0x001fe40007810000 */
[----:B------:R-:W-:Y:S02]  /*dc80*/  FSEL R183, R183, -INF , P1 ;  /* 0xff800000b7b77808 */ /* 0x000fe40000800000 */
[C---:B------:R-:W-:Y:S01]  /*dc90*/  ISETP.GT.AND P1, PT, R8.reuse, 0x49, PT ;  /* 0x000000490800780c */ /* 0x040fe20003f24270 */
[----:B------:R-:W0:Y:S01]  /*dca0*/  SHFL.BFLY PT, R14, R0, 0x1, 0x1f ;  /* 0x0c201f00000e7f89 */ /* 0x000e2200000e0000 */
[----:B------:R-:W-:-:S02]  /*dcb0*/  ISETP.GT.AND P2, PT, R8, 0x50, PT ;  /* 0x000000500800780c */ /* 0x000fc40003f44270 */
[C---:B------:R-:W-:Y:S02]  /*dcc0*/  ISETP.GT.AND P3, PT, R8.reuse, 0x51, PT ;  /* 0x000000510800780c */ /* 0x040fe40003f64270 */
[C---:B------:R-:W-:Y:S02]  /*dcd0*/  ISETP.GT.AND P4, PT, R8.reuse, 0x58, PT ;  /* 0x000000580800780c */ /* 0x040fe40003f84270 */
[C---:B------:R-:W-:Y:S02]  /*dce0*/  ISETP.GT.AND P5, PT, R8.reuse, 0x59, PT ;  /* 0x000000590800780c */ /* 0x040fe40003fa4270 */
[----:B------:R-:W-:Y:S02]  /*dcf0*/  ISETP.GT.AND P0, PT, R8, 0x40, PT ;  /* 0x000000400800780c */ /* 0x000fe40003f04270 */
[----:B------:R-:W-:Y:S02]  /*dd00*/  FSEL R191, R191, -INF , P1 ;  /* 0xff800000bfbf7808 */ /* 0x000fe40000800000 */
[----:B------:R-:W-:-:S02]  /*dd10*/  FSEL R186, R186, -INF , P0 ;  /* 0xff800000baba7808 */ /* 0x000fc40000000000 */
[----:B------:R-:W-:Y:S02]  /*dd20*/  LOP3.LUT P0, RZ, R23, 0x4000, RZ, 0xc0, !PT ;  /* 0x0000400017ff7812 */ /* 0x000fe4000780c0ff */
[----:B------:R-:W-:Y:S02]  /*dd30*/  FSEL R194, R194, -INF , P2 ;  /* 0xff800000c2c27808 */ /* 0x000fe40001000000 */
[----:B------:R-:W-:Y:S02]  /*dd40*/  FSEL R187, R187, -INF , P0 ;  /* 0xff800000bbbb7808 */ /* 0x000fe40000000000 */
[----:B------:R-:W-:Y:S02]  /*dd50*/  FSEL R195, R195, -INF , P3 ;  /* 0xff800000c3c37808 */ /* 0x000fe40001800000 */
[----:B------:R-:W-:Y:S02]  /*dd60*/  FSEL R198, R198, -INF , P4 ;  /* 0xff800000c6c67808 */ /* 0x000fe40002000000 */
[----:B0-----:R-:W-:-:S02]  /*dd70*/  FMNMX.FTZ R0, R0, R14, !PT ;  /* 0x0000000e00007209 */ /* 0x001fc40007810000 */
[----:B------:R-:W-:Y:S02]  /*dd80*/  FSEL R199, R199, -INF , P5 ;  /* 0xff800000c7c77808 */ /* 0x000fe40002800000 */
[C---:B------:R-:W-:Y:S02]  /*dd90*/  FSETP.NEU.FTZ.AND P6, PT, R0.reuse, -INF , PT ;  /* 0xff8000000000780b */ /* 0x040fe40003fdd000 */
[----:B------:R-:W-:Y:S02]  /*dda0*/  LOP3.LUT P0, RZ, R23, 0x2000, RZ, 0xc0, !PT ;  /* 0x0000200017ff7812 */ /* 0x000fe4000780c0ff */
[----:B------:R-:W-:-:S05]  /*ddb0*/  FSEL R14, R0, RZ, P6 ;  /* 0x000000ff000e7208 */ /* 0x000fca0003000000 */
[----:B------:R-:W-:Y:S01]  /*ddc0*/  FADD.FTZ R14, -R14, R12 ;  /* 0x0000000c0e0e7221 */ /* 0x000fe20000010100 */
[----:B------:R-:W-:-:S03]  /*ddd0*/  FMUL.FTZ R12, R0, UR37 ;  /* 0x00000025000c7c20 */ /* 0x000fc60008410000 */
[----:B------:R-:W-:Y:S02]  /*dde0*/  FMUL.FTZ R14, R14, UR37 ;  /* 0x000000250e0e7c20 */ /* 0x000fe40008410000 */
[----:B------:R-:W-:Y:S02]  /*ddf0*/  FSEL R12, R12, RZ, P6 ;  /* 0x000000ff0c0c7208 */ /* 0x000fe40003000000 */
[----:B------:R-:W-:Y:S02]  /*de00*/  ISETP.GT.AND P6, PT, R8, 0x48, PT ;  /* 0x000000480800780c */ /* 0x000fe40003fc4270 */
        /* <DEDUP_REMOVED lines=33> */
[----:B------:R-:W-:Y:S01]  /*e020*/  FFMA.FTZ R197, R197, UR37, -R12 ;  /* 0x00000025c5c57c23 */ /* 0x000fe2000801080c */
[----:B------:R-:W-:Y:S02]  /*e030*/  MUFU.EX2 R152, R152 ;  /* 0x0000009800987308 */ /* 0x000fe40000000800 */
[----:B------:R-:W-:-:S04]  /*e040*/  FMNMX.FTZ R8, R171, R8, !PT ;  /* 0x00000008ab087209 */ /* 0x000fc80007810000 */
[----:B------:R-:W-:Y:S02]  /*e050*/  FMNMX.FTZ R8, R174, R8, !PT ;  /* 0x00000008ae087209 */ /* 0x000fe40007810000 */
[----:B------:R-:W0:Y:S02]  /*e060*/  MUFU.EX2 R14, R14 ;  /* 0x0000000e000e7308 */ /* 0x000e240000000800 */
[----:B------:R-:W-:-:S04]  /*e070*/  FMNMX.FTZ R8, R175, R8, !PT ;  /* 0x00000008af087209 */ /* 0x000fc80007810000 */
[----:B------:R-:W-:Y:S02]  /*e080*/  FMNMX.FTZ R8, R178, R8, !PT ;  /* 0x00000008b2087209 */ /* 0x000fe40007810000 */
[----:B------:R-:W1:Y:S02]  /*e090*/  MUFU.EX2 R153, R153 ;  /* 0x0000009900997308 */ /* 0x000e640000000800 */
[----:B------:R-:W-:-:S04]  /*e0a0*/  FMNMX.FTZ R8, R179, R8, !PT ;  /* 0x00000008b3087209 */ /* 0x000fc80007810000 */
[----:B------:R-:W-:Y:S02]  /*e0b0*/  FMNMX.FTZ R8, R182, R8, !PT ;  /* 0x00000008b6087209 */ /* 0x000fe40007810000 */
[----:B------:R-:W2:Y:S01]  /*e0c0*/  MUFU.EX2 R154, R156 ;  /* 0x0000009c009a7308 */ /* 0x000ea20000000800 */
[----:B0-----:R-:W-:Y:S01]  /*e0d0*/  FFMA.FTZ R6, R14, R6, R152 ;  /* 0x000000060e067223 */ /* 0x001fe20000010098 */
[----:B------:R-:W-:Y:S01]  /*e0e0*/  FMNMX.FTZ R8, R183, R8, !PT ;  /* 0x00000008b7087209 */ /* 0x000fe20007810000 */
[-C--:B------:R-:W-:Y:S01]  /*e0f0*/  FMUL.FTZ R24, R24, R14.reuse ;  /* 0x0000000e18187220 */ /* 0x080fe20000410000 */
[-C--:B------:R-:W-:Y:S01]  /*e100*/  FMUL.FTZ R25, R25, R14.reuse ;  /* 0x0000000e19197220 */ /* 0x080fe20000410000 */
[----:B------:R-:W-:Y:S01]  /*e110*/  FMUL.FTZ R28, R28, R14 ;  /* 0x0000000e1c1c7220 */ /* 0x000fe20000410000 */
[----:B------:R-:W-:Y:S01]  /*e120*/  FMNMX.FTZ R8, R186, R8, !PT ;  /* 0x00000008ba087209 */ /* 0x000fe20007810000 */
[----:B------:R-:W-:Y:S01]  /*e130*/  FMUL.FTZ R29, R29, R14 ;  /* 0x0000000e1d1d7220 */ /* 0x000fe20000410000 */
[----:B------:R-:W0:Y:S01]  /*e140*/  MUFU.EX2 R157, R157 ;  /* 0x0000009d009d7308 */ /* 0x000e220000000800 */
[----:B-1----:R-:W-:Y:S01]  /*e150*/  FADD.FTZ R6, R153, R6 ;  /* 0x0000000699067221 */ /* 0x002fe20000010000 */
[----:B------:R-:W-:Y:S01]  /*e160*/  FMNMX.FTZ R8, R187, R8, !PT ;  /* 0x00000008bb087209 */ /* 0x000fe20007810000 */
[----:B------:R-:W-:Y:S01]  /*e170*/  FMUL.FTZ R32, R32, R14 ;  /* 0x0000000e20207220 */ /* 0x000fe20000410000 */
[----:B------:R-:W-:Y:S01]  /*e180*/  F2FP.BF16.F32.PACK_AB R152, R153, R152 ;  /* 0x000000989998723e */ /* 0x000fe200000010ff */
[----:B------:R-:W-:Y:S01]  /*e190*/  FMUL.FTZ R33, R33, R14 ;  /* 0x0000000e21217220 */ /* 0x000fe20000410000 */
[----:B------:R-:W-:Y:S01]  /*e1a0*/  FMNMX.FTZ R8, R190, R8, !PT ;  /* 0x00000008be087209 */ /* 0x000fe20007810000 */
[-C--:B------:R-:W-:Y:S01]  /*e1b0*/  FMUL.FTZ R36, R36, R14.reuse ;  /* 0x0000000e24247220 */ /* 0x080fe20000410000 */
[-C--:B------:R-:W-:Y:S01]  /*e1c0*/  FMUL.FTZ R37, R37, R14.reuse ;  /* 0x0000000e25257220 */ /* 0x080fe20000410000 */
        /* <DEDUP_REMOVED lines=20> */
[-C--:B------:R-:W-:Y:S01]  /*e310*/  FMUL.FTZ R69, R69, R14.reuse ;  /* 0x0000000e45457220 */ /* 0x080fe20000410000 */
[-C--:B------:R-:W-:Y:S01]  /*e320*/  FMUL.FTZ R72, R72, R14.reuse ;  /* 0x0000000e48487220 */ /* 0x080fe20000410000 */
[----:B------:R-:W1:Y:S01]  /*e330*/  SHFL.BFLY PT, R12, R8, 0x2, 0x1f ;  /* 0x0c401f00080c7f89 */ /* 0x000e6200000e0000 */
        /* <DEDUP_REMOVED lines=23> */
[----:B-1----:R-:W-:Y:S01]  /*e4b0*/  FMNMX.FTZ R8, R8, R12, !PT ;  /* 0x0000000c08087209 */ /* 0x002fe20007810000 */
        /* <DEDUP_REMOVED lines=17> */
[----:B--2---:R-:W-:Y:S01]  /*e5d0*/  FADD.FTZ R6, R154, R6 ;  /* 0x000000069a067221 */ /* 0x004fe20000010000 */
[C---:B0-----:R-:W-:Y:S01]  /*e5e0*/  F2FP.BF16.F32.PACK_AB R154, R157.reuse, R154 ;  /* 0x0000009a9d9a723e */ /* 0x041fe200000010ff */
[----:B------:R-:W-:Y:S02]  /*e5f0*/  MUFU.EX2 R161, R161 ;  /* 0x000000a100a17308 */ /* 0x000fe40000000800 */
[----:B------:R-:W-:-:S06]  /*e600*/  FADD.FTZ R6, R157, R6 ;  /* 0x000000069d067221 */ /* 0x000fcc0000010000 */
[----:B------:R-:W-:Y:S01]  /*e610*/  MUFU.EX2 R165, R165 ;  /* 0x000000a500a57308 */ /* 0x000fe20000000800 */
[----:B-1----:R-:W-:-:S04]  /*e620*/  FMNMX.FTZ R8, R8, R12, !PT ;  /* 0x0000000c08087209 */ /* 0x002fc80007810000 */
[----:B------:R-:W-:-:S03]  /*e630*/  FSETP.NEU.FTZ.AND P1, PT, R8, -INF , PT ;  /* 0xff8000000800780b */ /* 0x000fc60003f3d000 */
[----:B------:R-:W-:Y:S01]  /*e640*/  MUFU.EX2 R169, R169 ;  /* 0x000000a900a97308 */ /* 0x000fe20000000800 */
[----:B------:R-:W-:-:S05]  /*e650*/  FSEL R12, R8, RZ, P1 ;  /* 0x000000ff080c7208 */ /* 0x000fca0000800000 */
[----:B------:R-:W-:Y:S01]  /*e660*/  FADD.FTZ R11, -R12, R11 ;  /* 0x0000000b0c0b7221 */ /* 0x000fe20000010100 */
[----:B------:R-:W-:Y:S01]  /*e670*/  FMUL.FTZ R12, R8, UR37 ;  /* 0x00000025080c7c20 */ /* 0x000fe20008410000 */
[----:B------:R-:W-:Y:S02]  /*e680*/  MUFU.EX2 R173, R173 ;  /* 0x000000ad00ad7308 */ /* 0x000fe40000000800 */
[----:B------:R-:W-:Y:S02]  /*e690*/  FMUL.FTZ R11, R11, UR37 ;  /* 0x000000250b0b7c20 */ /* 0x000fe40008410000 */
[----:B------:R-:W-:-:S04]  /*e6a0*/  FSEL R12, R12, RZ, P1 ;  /* 0x000000ff0c0c7208 */ /* 0x000fc80000800000 */
        /* <DEDUP_REMOVED lines=26> */
[----:B------:R-:W-:Y:S01]  /*e850*/  VIADD R12, R10, 0x32440 ;  /* 0x000324400a0c7836 */ /* 0x000fe20000000000 */
[----:B------:R-:W1:Y:S01]  /*e860*/  MUFU.EX2 R153, R155 ;  /* 0x0000009b00997308 */ /* 0x000e620000000800 */
[----:B0-----:R-:W-:Y:S01]  /*e870*/  FFMA.FTZ R3, R11, R3, R13 ;  /* 0x000000030b037223 */ /* 0x001fe2000001000d */
        /* <DEDUP_REMOVED lines=64> */
[----:B------:R-:W-:Y:S01]  /*ec80*/  PRMT R12, R15, 0x654, R12 ;  /* 0x000006540f0c7816 */ /* 0x000fe2000000000c */
[----:B------:R-:W-:Y:S01]  /*ec90*/  VIADD R11, R201, 0x8 ;  /* 0x00000008c90b7836 */ /* 0x000fe20000000000 */
[----:B------:R-:W0:Y:S01]  /*eca0*/  MUFU.EX2 R158, R158 ;  /* 0x0000009e009e7308 */ /* 0x000e220000000800 */
[C---:B-1----:R-:W-:Y:S01]  /*ecb0*/  FADD.FTZ R3, R153.reuse, R3 ;  /* 0x0000000399037221 */ /* 0x042fe20000010000 */
[----:B------:R1:W-:Y:S01]  /*ecc0*/  SYNCS.ARRIVE.TRANS64.RED.A1T0 RZ, [R12+URZ], RZ ;  /* 0x000000ff0cff79a7 */ /* 0x0003e2000810043f */
[----:B------:R-:W-:Y:S01]  /*ecd0*/  F2FP.BF16.F32.PACK_AB R153, R153, R13 ;  /* 0x0000000d9999723e */ /* 0x000fe200000010ff */
[----:B------:R-:W-:-:S02]  /*ece0*/  IMAD.MOV.U32 R13, RZ, RZ, 0x40000040 ;  /* 0x40000040ff0d7424 */ /* 0x000fc400078e00ff */
[----:B------:R-:W-:Y:S02]  /*ecf0*/  IMAD.MOV.U32 R15, RZ, RZ, 0x40000040 ;  /* 0x40000040ff0f7424 */ /* 0x000fe400078e00ff */
[----:B------:R-:W2:Y:S01]  /*ed00*/  MUFU.EX2 R159, R159 ;  /* 0x0000009f009f7308 */ /* 0x000ea20000000800 */
[----:B------:R-:W-:Y:S01]  /*ed10*/  R2UR UR7, R13 ;  /* 0x000000000d0772ca */ /* 0x000fe200000e0000 */
[----:B-1----:R-:W-:Y:S02]  /*ed20*/  IMAD.MOV.U32 R12, RZ, RZ, 0xc00 ;  /* 0x00000c00ff0c7424 */ /* 0x002fe400078e00ff */
[----:B------:R-:W-:Y:S02]  /*ed30*/  IMAD.MOV.U32 R13, RZ, RZ, 0x40000040 ;  /* 0x40000040ff0d7424 */ /* 0x000fe400078e00ff */
[----:B------:R-:W-:Y:S02]  /*ed40*/  IMAD R12, R18, R12, UR38 ;  /* 0x00000026120c7e24 */ /* 0x000fe4000f8e020c */
[----:B------:R-:W1:Y:S01]  /*ed50*/  MUFU.EX2 R162, R162 ;  /* 0x000000a200a27308 */ /* 0x000e620000000800 */
[----:B0-----:R-:W-:Y:S01]  /*ed60*/  FADD.FTZ R3, R158, R3 ;  /* 0x000000039e037221 */ /* 0x001fe20000010000 */
[C---:B------:R-:W-:Y:S01]  /*ed70*/  VIADD R14, R12.reuse, 0x80 ;  /* 0x000000800c0e7836 */ /* 0x040fe20000000000 */
[----:B------:R-:W-:-:S05]  /*ed80*/  R2UR UR6, R12 ;  /* 0x000000000c0672ca */ /* 0x000fca00000e0000 */
[----:B------:R-:W0:Y:S01]  /*ed90*/  MUFU.EX2 R163, R163 ;  /* 0x000000a300a37308 */ /* 0x000e220000000800 */
[C---:B--2---:R-:W-:Y:S01]  /*eda0*/  F2FP.BF16.F32.PACK_AB R155, R159.reuse, R158 ;  /* 0x0000009e9f9b723e */ /* 0x044fe200000010ff */
[----:B------:R2:W-:Y:S01]  /*edb0*/  BAR.SYNC.DEFER_BLOCKING R11, 0x100 ;  /* 0x0004000b0000751d */ /* 0x0005e20000010000 */
[----:B------:R-:W-:-:S05]  /*edc0*/  FADD.FTZ R3, R159, R3 ;  /* 0x000000039f037221 */ /* 0x000fca0000010000 */
[----:B------:R-:W3:Y:S01]  /*edd0*/  MUFU.EX2 R166, R166 ;  /* 0x000000a600a67308 */ /* 0x000ee20000000800 */
[----:B-1----:R-:W-:-:S07]  /*ede0*/  FADD.FTZ R3, R162, R3 ;  /* 0x00000003a2037221 */ /* 0x002fce0000010000 */
[----:B------:R-:W1:Y:S01]  /*edf0*/  MUFU.EX2 R167, R167 ;  /* 0x000000a700a77308 */ /* 0x000e620000000800 */
[----:B0-----:R-:W-:-:S07]  /*ee00*/  FADD.FTZ R3, R163, R3 ;  /* 0x00000003a3037221 */ /* 0x001fce0000010000 */
[----:B------:R-:W0:Y:S01]  /*ee10*/  MUFU.EX2 R170, R170 ;  /* 0x000000aa00aa7308 */ /* 0x000e220000000800 */
[----:B---3--:R-:W-:Y:S01]  /*ee20*/  FADD.FTZ R3, R166, R3 ;  /* 0x00000003a6037221 */ /* 0x008fe20000010000 */
[----:B------:R-:W-:-:S06]  /*ee30*/  WARPGROUP.ARRIVE ;  /* 0x00000000000079c5 */ /* 0x000fcc0000000000 */
[----:B------:R-:W-:Y:S01]  /*ee40*/  HGMMA.64x256x16.F32.BF16 R24, R152, gdesc[UR4].tnspB, R24, gsb0 ;  /* 0x43e0000498187df0 */ /* 0x000fe20008001818 */
[----:B------:R-:W-:Y:S01]  /*ee50*/  R2UR UR6, R14 ;  /* 0x000000000e0672ca */ /* 0x000fe200000e0000 */
[----:B------:R-:W3:Y:S01]  /*ee60*/  MUFU.EX2 R171, R171 ;  /* 0x000000ab00ab7308 */ /* 0x000ee20000000800 */
[----:B------:R-:W-:Y:S01]  /*ee70*/  R2UR UR7, R15 ;  /* 0x000000000f0772ca */ /* 0x000fe200000e0000 */
[----:B------:R-:W-:Y:S02]  /*ee80*/  VIADD R14, R12, 0x100 ;  /* 0x000001000c0e7836 */ /* 0x000fe40000000000 */
[----:B-1----:R-:W-:Y:S01]  /*ee90*/  FADD.FTZ R3, R167, R3 ;  /* 0x00000003a7037221 */ /* 0x002fe20000010000 */
[----:B------:R-:W-:-:S03]  /*eea0*/  IMAD.MOV.U32 R15, RZ, RZ, 0x40000040 ;  /* 0x40000040ff0f7424 */ /* 0x000fc600078e00ff */
[----:B0-----:R-:W-:Y:S01]  /*eeb0*/  FADD.FTZ R3, R170, R3 ;  /* 0x00000003aa037221 */ /* 0x001fe20000010000 */
[----:B------:R-:W0:Y:S08]  /*eec0*/  MUFU.EX2 R174, R174 ;  /* 0x000000ae00ae7308 */ /* 0x000e300000000800 */
[----:B------:R-:W1:Y:S01]  /*eed0*/  MUFU.EX2 R175, R175 ;  /* 0x000000af00af7308 */ /* 0x000e620000000800 */
[----:B---3--:R-:W-:-:S07]  /*eee0*/  FADD.FTZ R3, R171, R3 ;  /* 0x00000003ab037221 */ /* 0x008fce0000010000 */
[----:B------:R-:W-:Y:S01]  /*eef0*/  MUFU.EX2 R177, R177 ;  /* 0x000000b100b17308 */ /* 0x000fe20000000800 */
[----:B0-----:R-:W-:-:S07]  /*ef00*/  FADD.FTZ R3, R174, R3 ;  /* 0x00000003ae037221 */ /* 0x001fce0000010000 */
[----:B------:R-:W-:Y:S01]  /*ef10*/  MUFU.EX2 R181, R181 ;  /* 0x000000b500b57308 */ /* 0x000fe20000000800 */
[----:B-1----:R-:W-:-:S07]  /*ef20*/  FADD.FTZ R3, R175, R3 ;  /* 0x00000003af037221 */ /* 0x002fce0000010000 */
[----:B------:R-:W0:Y:S08]  /*ef30*/  MUFU.EX2 R178, R178 ;  /* 0x000000b200b27308 */ /* 0x000e300000000800 */
[----:B------:R-:W1:Y:S08]  /*ef40*/  MUFU.EX2 R179, R179 ;  /* 0x000000b300b37308 */ /* 0x000e700000000800 */
[----:B------:R-:W3:Y:S01]  /*ef50*/  MUFU.EX2 R182, R182 ;  /* 0x000000b600b67308 */ /* 0x000ee20000000800 */
[----:B0-----:R-:W-:-:S07]  /*ef60*/  FADD.FTZ R3, R178, R3 ;  /* 0x00000003b2037221 */ /* 0x001fce0000010000 */
[----:B------:R-:W0:Y:S01]  /*ef70*/  MUFU.EX2 R183, R183 ;  /* 0x000000b700b77308 */ /* 0x000e220000000800 */
[----:B-1----:R-:W-:-:S07]  /*ef80*/  FADD.FTZ R3, R179, R3 ;  /* 0x00000003b3037221 */ /* 0x002fce0000010000 */
[----:B------:R-:W-:Y:S01]  /*ef90*/  MUFU.EX2 R185, R185 ;  /* 0x000000b900b97308 */ /* 0x000fe20000000800 */
[----:B---3--:R-:W-:-:S07]  /*efa0*/  FADD.FTZ R3, R182, R3 ;  /* 0x00000003b6037221 */ /* 0x008fce0000010000 */
[----:B------:R-:W-:Y:S01]  /*efb0*/  MUFU.EX2 R189, R189 ;  /* 0x000000bd00bd7308 */ /* 0x000fe20000000800 */
[----:B0-----:R-:W-:-:S07]  /*efc0*/  FADD.FTZ R3, R183, R3 ;  /* 0x00000003b7037221 */ /* 0x001fce0000010000 */
        /* <DEDUP_REMOVED lines=10> */
[----:B------:R-:W-:-:S07]  /*f070*/  WARPGROUP.DEPBAR.LE gsb0, 0x0 ;  /* 0x00008000000079c5 */ /* 0x000fce0000010000 */
[----:B------:R-:W0:Y:S01]  /*f080*/  MUFU.EX2 R152, R160 ;  /* 0x000000a000987308 */ /* 0x000e220000000800 */
[----:B------:R-:W-:Y:S02]  /*f090*/  F2FP.BF16.F32.PACK_AB R153, R163, R162 ;  /* 0x000000a2a399723e */ /* 0x000fe400000010ff */
[----:B------:R-:W-:-:S05]  /*f0a0*/  F2FP.BF16.F32.PACK_AB R155, R167, R166 ;  /* 0x000000a6a79b723e */ /* 0x000fca00000010ff */
[----:B------:R-:W1:Y:S01]  /*f0b0*/  MUFU.EX2 R154, R164 ;  /* 0x000000a4009a7308 */ /* 0x000e620000000800 */
[----:B0-----:R-:W-:Y:S01]  /*f0c0*/  FADD.FTZ R6, R152, R6 ;  /* 0x0000000698067221 */ /* 0x001fe20000010000 */
[----:B------:R-:W-:-:S03]  /*f0d0*/  F2FP.BF16.F32.PACK_AB R152, R161, R152 ;  /* 0x00000098a198723e */ /* 0x000fc600000010ff */
[----:B------:R-:W-:-:S04]  /*f0e0*/  FADD.FTZ R6, R161, R6 ;  /* 0x00000006a1067221 */ /* 0x000fc80000010000 */
[----:B-1----:R-:W-:Y:S01]  /*f0f0*/  FADD.FTZ R6, R154, R6 ;  /* 0x000000069a067221 */ /* 0x002fe20000010000 */
        /* <DEDUP_REMOVED lines=22> */
[C---:B------:R-:W-:Y:S01]  /*f260*/  VIADD R14, R12.reuse, 0x200 ;  /* 0x000002000c0e7836 */ /* 0x040fe20000000000 */
[----:B------:R-:W-:Y:S01]  /*f270*/  R2UR UR7, R15 ;  /* 0x000000000f0772ca */ /* 0x000fe200000e0000 */
[----:B------:R-:W-:Y:S02]  /*f280*/  IMAD.MOV.U32 R15, RZ, RZ, 0x40000040 ;  /* 0x40000040ff0f7424 */ /* 0x000fe400078e00ff */
[----:B------:R-:W-:Y:S01]  /*f290*/  VIADD R12, R12, 0x280 ;  /* 0x000002800c0c7836 */ /* 0x000fe20000000000 */
[----:B------:R-:W-:Y:S02]  /*f2a0*/  WARPGROUP.DEPBAR.LE gsb0, 0x0 ;  /* 0x00008000000079c5 */ /* 0x000fe40000010000 */
[----:B------:R-:W0:Y:S01]  /*f2b0*/  MUFU.EX2 R152, R176 ;  /* 0x000000b000987308 */ /* 0x000e220000000800 */
[----:B------:R-:W-:-:S02]  /*f2c0*/  F2FP.BF16.F32.PACK_AB R153, R179, R178 ;  /* 0x000000b2b399723e */ /* 0x000fc400000010ff */
        /* <DEDUP_REMOVED lines=10> */
[----:B------:R-:W-:Y:S02]  /*f370*/  R2UR UR6, R14 ;  /* 0x000000000e0672ca */ /* 0x000fe400000e0000 */
[----:B------:R-:W-:Y:S01]  /*f380*/  R2UR UR7, R15 ;  /* 0x000000000f0772ca */ /* 0x000fe200000e0000 */
[----:B------:R-:W-:Y:S02]  /*f390*/  WARPGROUP.DEPBAR.LE gsb0, 0x0 ;  /* 0x00008000000079c5 */ /* 0x000fe40000010000 */
[----:B------:R-:W0:Y:S01]  /*f3a0*/  MUFU.EX2 R152, R184 ;  /* 0x000000b800987308 */ /* 0x000e220000000800 */
[----:B------:R-:W-:Y:S01]  /*f3b0*/  F2FP.BF16.F32.PACK_AB R153, R187, R186 ;  /* 0x000000babb99723e */ /* 0x000fe200000010ff */
[----:B------:R-:W-:Y:S01]  /*f3c0*/  FADD.FTZ R186, R186, R3 ;  /* 0x00000003baba7221 */ /* 0x000fe20000010000 */
[----:B------:R-:W-:-:S03]  /*f3d0*/  F2FP.BF16.F32.PACK_AB R155, R191, R190 ;  /* 0x000000bebf9b723e */ /* 0x000fc600000010ff */
[----:B------:R-:W-:Y:S02]  /*f3e0*/  FADD.FTZ R187, R187, R186 ;  /* 0x000000babbbb7221 */ /* 0x000fe40000010000 */
[----:B------:R-:W1:Y:S02]  /*f3f0*/  MUFU.EX2 R154, R188 ;  /* 0x000000bc009a7308 */ /* 0x000e640000000800 */
[----:B------:R-:W-:-:S04]  /*f400*/  FADD.FTZ R190, R190, R187 ;  /* 0x000000bbbebe7221 */ /* 0x000fc80000010000 */
[----:B------:R-:W-:Y:S01]  /*f410*/  FADD.FTZ R191, R191, R190 ;  /* 0x000000bebfbf7221 */ /* 0x000fe20000010000 */
        /* <DEDUP_REMOVED lines=26> */
[----:B------:R-:W-:Y:S03]  /*f5c0*/  HGMMA.64x256x16.F32.BF16 R24, R152, gdesc[UR4].tnspB, R24, gsb0 ;  /* 0x43e0000498187df0 */ /* 0x000fe60008001818 */
[----:B------:R-:W-:Y:S02]  /*f5d0*/  WARPGROUP.DEPBAR.LE gsb0, 0x0 ;  /* 0x00008000000079c5 */ /* 0x000fe40000010000 */
[----:B--2---:R-:W-:Y:S05]  /*f5e0*/  @!P0 BRA `(.L_x_15142) ;  /* 0x0000000000048947 */ /* 0x004fea0003800000 */
[----:B------:R-:W-:Y:S01]  /*f5f0*/  BPT.TRAP 0x1 ;  /* 0x000000040000795c */ /* 0x000fe20000300000 */
.L_x_15142:
[C---:B------:R-:W-:Y:S01]  /*f600*/  ISETP.GT.AND P1, PT, R9.reuse, R200, PT ;  /* 0x000000c80900720c */ /* 0x040fe20003f24270 */
[----:B------:R-:W-:Y:S02]  /*f610*/  VIADD R10, R10, 0x32460 ;  /* 0x000324600a0a7836 */ /* 0x000fe40000000000 */
[----:B------:R-:W-:Y:S02]  /*f620*/  IMAD.U32 R11, RZ, RZ, UR41 ;  /* 0x00000029ff0b7e24 */ /* 0x000fe4000f8e00ff */
[----:B------:R-:W-:Y:S02]  /*f630*/  VIADD R9, R9, 0xffffffff ;  /* 0xffffffff09097836 */ /* 0x000fe40000000000 */
[----:B------:R-:W-:Y:S01]  /*f640*/  IMAD.MOV.U32 R12, RZ, RZ, R0 ;  /* 0x000000ffff0c7224 */ /* 0x000fe200078e0000 */
[----:B------:R-:W-:Y:S01]  /*f650*/  PRMT R10, R11, 0x654, R10 ;  /* 0x000006540b0a7816 */ /* 0x000fe2000000000a */
[----:B------:R-:W-:-:S03]  /*f660*/  IMAD.MOV.U32 R11, RZ, RZ, R8 ;  /* 0x000000ffff0b7224 */ /* 0x000fc600078e0008 */
[----:B------:R0:W-:Y:S01]  /*f670*/  SYNCS.ARRIVE.TRANS64.RED.A1T0 RZ, [R10+URZ], RZ ;  /* 0x000000ff0aff79a7 */ /* 0x0001e2000810043f */
[----:B------:R-:W-:Y:S05]  /*f680*/  @P1 BRA `(.L_x_15143) ;  /* 0xffffffcc00cc1947 */ /* 0x000fea000383ffff */
.L_x_15132:
[----:B------:R-:W-:-:S13]  /*f690*/  ISETP.GE.AND P1, PT, R9, RZ, PT ;  /* 0x000000ff0900720c */ /* 0x000fda0003f26270 */
[----:B------:R-:W-:Y:S05]  /*f6a0*/  @!P1 BRA `(.L_x_15144) ;  /* 0x0000002800449947 */ /* 0x000fea0003800000 */
[----:B------:R-:W-:Y:S02]  /*f6b0*/  IMAD.MOV.U32 R11, RZ, RZ, R8 ;  /* 0x000000ffff0b7224 */ /* 0x000fe400078e0008 */
[----:B------:R-:W-:-:S07]  /*f6c0*/  IMAD.MOV.U32 R12, RZ, RZ, R0 ;  /* 0x000000ffff0c7224 */ /* 0x000fce00078e0000 */
.L_x_15155:
[----:B------:R-:W-:Y:S01]  /*f6d0*/  VIADD R18, R18, 0x1 ;  /* 0x0000000112127836 */ /* 0x000fe20000000000 */
[----:B------:R-:W-:Y:S05]  /*f6e0*/  YIELD ;  /* 0x0000000000007946 */ /* 0x000fea0003800000 */
[----:B------:R-:W-:-:S04]  /*f6f0*/  ISETP.NE.AND P1, PT, R18, 0x2, PT ;  /* 0x000000021200780c */ /* 0x000fc80003f25270 */
[----:B------:R-:W-:Y:S02]  /*f700*/  SEL R0, RZ, 0x1, P1 ;  /* 0x00000001ff007807 */ /* 0x000fe40000800000 */
[----:B------:R-:W-:Y:S02]  /*f710*/  SEL R18, R18, RZ, P1 ;  /* 0x000000ff12127207 */ /* 0x000fe40000800000 */
[----:B------:R-:W-:Y:S01]  /*f720*/  LOP3.LUT R207, R207, R0, RZ, 0x3c, !PT ;  /* 0x00000000cfcf7212 */ /* 0x000fe200078e3cff */
[----:B01----:R-:W-:Y:S06]  /*f730*/  @!P0 BRA `(.L_x_15145) ;  /* 0x0000000000048947 */ /* 0x003fec0003800000 */
[----:B------:R-:W-:Y:S01]  /*f740*/  BPT.TRAP 0x1 ;  /* 0x000000040000795c */ /* 0x000fe20000300000 */
.L_x_15145:
[----:B0-----:R-:W-:Y:S01]  /*f750*/  IMAD R10, R18, 0x8, R22 ;  /* 0x00000008120a7824 */ /* 0x001fe200078e0216 */
[----:B------:R-:W-:-:S04]  /*f760*/  SHF.L.U32 R0, R207, 0x1f, RZ ;  /* 0x0000001fcf007819 */ /* 0x000fc800000006ff */
[----:B------:R0:W1:Y:S01]  /*f770*/  SYNCS.PHASECHK.TRANS64.TRYWAIT P1, [R10+URZ+0x32430], R0 ;  /* 0x032430000a0075a7 */ /* 0x000062000802017f */
[----:B------:R-:W-:Y:S05]  /*f780*/  @!P0 BRA `(.L_x_15146) ;  /* 0x0000000000048947 */ /* 0x000fea0003800000 */
[----:B------:R-:W-:Y:S01]  /*f790*/  BPT.TRAP 0x1 ;  /* 0x000000040000795c */ /* 0x000fe20000300000 */
.L_x_15146:
[----:B------:R-:W2:Y:S01]  /*f7a0*/  LDL R7, [R1+0x68] ;  /* 0x0000680001077983 */ /* 0x000ea20000100800 */
[----:B------:R-:W-:Y:S02]  /*f7b0*/  IMAD.MOV.U32 R153, RZ, RZ, 0x40000040 ;  /* 0x40000040ff997424 */ /* 0x000fe400078e00ff */
[----:B--2---:R-:W-:Y:S01]  /*f7c0*/  IMAD R152, R18, 0x300, R7 ;  /* 0x0000030012987824 */ /* 0x004fe200078e0207 */
[----:B-1----:R-:W-:Y:S06]  /*f7d0*/  @P1 BRA `(.L_x_15147) ;  /* 0x0000000000081947 */ /* 0x002fec0003800000 */
[----:B------:R-:W1:Y:S02]  /*f7e0*/  SYNCS.PHASECHK.TRANS64.TRYWAIT P1, [R10+URZ+0x32430], R0 ;  /* 0x032430000a0075a7 */ /* 0x000e64000802017f */
[----:B-1----:R-:W-:Y:S05]  /*f7f0*/  @!P1 BRA `(.L_x_15148) ;  /* 0x000000ec00cc9947 */ /* 0x002fea0003800000 */
.L_x_15147:
[----:B------:R-:W-:Y:S01]  /*f800*/  VIADD R20, R152, 0x2 ;  /* 0x0000000298147836 */ /* 0x000fe20000000000 */
[----:B------:R-:W2:Y:S01]  /*f810*/  LDL.64 R202, [R1+0x58] ;  /* 0x0000580001ca7983 */ /* 0x000ea20000100a00 */
[----:B------:R-:W-:Y:S01]  /*f820*/  IMAD.MOV.U32 R21, RZ, RZ, 0x40000040 ;  /* 0x40000040ff157424 */ /* 0x000fe200078e00ff */
[----:B------:R-:W-:Y:S05]  /*f830*/  WARPSYNC.ALL ;  /* 0x0000000000007948 */ /* 0x000fea0003800000 */
[----:B------:R-:W-:Y:S01]  /*f840*/  R2UR UR10, R20 ;  /* 0x00000000140a72ca */ /* 0x000fe200000e0000 */
[----:B------:R-:W3:Y:S01]  /*f850*/  LDL.64 R200, [R1+0x50] ;  /* 0x0000500001c87983 */ /* 0x000ee20000100a00 */
[----:B------:R-:W-:Y:S01]  /*f860*/  R2UR UR11, R21 ;  /* 0x00000000150b72ca */ /* 0x000fe200000e0000 */
[C---:B------:R-:W-:Y:S01]  /*f870*/  VIADD R14, R152.reuse, 0x4 ;  /* 0x00000004980e7836 */ /* 0x040fe20000000000 */
[C---:B------:R-:W-:Y:S01]  /*f880*/  R2UR UR6, R152.reuse ;  /* 0x00000000980672ca */ /* 0x040fe200000e0000 */
[----:B------:R-:W4:Y:S01]  /*f890*/  LDL.64 R20, [R1+0x60] ;  /* 0x0000600001147983 */ /* 0x000f220000100a00 */
[----:B------:R-:W-:Y:S01]  /*f8a0*/  R2UR UR7, R153 ;  /* 0x00000000990772ca */ /* 0x000fe200000e0000 */
[----:B------:R-:W-:Y:S01]  /*f8b0*/  VIADD R152, R152, 0x6 ;  /* 0x0000000698987836 */ /* 0x000fe20000000000 */
[----:B------:R-:W-:Y:S01]  /*f8c0*/  R2UR UR4, R214 ;  /* 0x00000000d60472ca */ /* 0x000fe200000e0000 */
[----:B------:R-:W-:Y:S01]  /*f8d0*/  IMAD.MOV.U32 R153, RZ, RZ, 0x40000040 ;  /* 0x40000040ff997424 */ /* 0x000fe200078e00ff */
[----:B------:R-:W-:-:S02]  /*f8e0*/  R2UR UR5, R215 ;  /* 0x00000000d70572ca */ /* 0x000fc400000e0000 */
[----:B------:R-:W-:Y:S02]  /*f8f0*/  R2UR UR18, R152 ;  /* 0x00000000981272ca */ /* 0x000fe400000e0000 */
[----:B------:R-:W-:Y:S02]  /*f900*/  R2UR UR19, R153 ;  /* 0x00000000991372ca */ /* 0x000fe400000e0000 */
[----:B------:R-:W-:-:S07]  /*f910*/  WARPGROUP.ARRIVE ;  /* 0x00000000000079c5 */ /* 0x000fce0000000000 */
[----:B------:R-:W-:Y:S01]  /*f920*/  HGMMA.64x96x16.F32.BF16 R152, gdesc[UR4], RZ, !UPT, gsb0 ;  /* 0x01600000049879f0 */ /* 0x000fe2000c0018ff */
[----:B------:R-:W-:Y:S01]  /*f930*/  IMAD.MOV.U32 R15, RZ, RZ, 0x40000040 ;  /* 0x40000040ff0f7424 */ /* 0x000fe200078e00ff */
[----:B------:R-:W-:-:S04]  /*f940*/  R2UR UR14, R14 ;  /* 0x000000000e0e72ca */ /* 0x000fc800000e0000 */
[----:B------:R-:W-:Y:S01]  /*f950*/  R2UR UR15, R15 ;  /* 0x000000000f0f72ca */ /* 0x000fe200000e0000 */
[----:B------:R-:W-:Y:S02]  /*f960*/  WARPGROUP.DEPBAR.LE gsb0, 0x0 ;  /* 0x00008000000079c5 */ /* 0x000fe40000010000 */
[----:B------:R-:W-:Y:S01]  /*f970*/  WARPGROUP.ARRIVE ;  /* 0x00000000000079c5 */ /* 0x000fe20000000000 */
[----:B----4-:R-:W-:Y:S02]  /*f980*/  R2UR UR8, R20 ;  /* 0x00000000140872ca */ /* 0x010fe400000e0000 */
[----:B------:R-:W-:-:S13]  /*f990*/  R2UR UR9, R21 ;  /* 0x00000000150972ca */ /* 0x000fda00000e0000 */
[----:B------:R-:W-:Y:S01]  /*f9a0*/  HGMMA.64x96x16.F32.BF16 R152, gdesc[UR8], R152, gsb0 ;  /* 0x01600000089879f0 */ /* 0x000fe20008001898 */
[----:B--2---:R-:W-:Y:S02]  /*f9b0*/  R2UR UR12, R202 ;  /* 0x00000000ca0c72ca */ /* 0x004fe400000e0000 */
[----:B------:R-:W-:Y:S02]  /*f9c0*/  R2UR UR13, R203 ;  /* 0x00000000cb0d72ca */ /* 0x000fe400000e0000 */
[----:B---3--:R-:W-:Y:S02]  /*f9d0*/  R2UR UR16, R200 ;  /* 0x00000000c81072ca */ /* 0x008fe400000e0000 */
        /* <DEDUP_REMOVED lines=10> */
.L_x_15149:
[----:B------:R2:W3:Y:S01]  /*fa80*/  SYNCS.PHASECHK.TRANS64.TRYWAIT P1, [R10+URZ+0x32450], R0 ;  /* 0x032450000a0075a7 */ /* 0x0004e2000802017f */
[----:B------:R-:W-:Y:S05]  /*fa90*/  @!P0 BRA `(.L_x_15150) ;  /* 0x0000000000048947 */ /* 0x000fea0003800000 */
[----:B------:R-:W-:Y:S01]  /*faa0*/  BPT.TRAP 0x1 ;  /* 0x000000040000795c */ /* 0x000fe20000300000 */
.L_x_15150:
[----:B---3--:R-:W-:Y:S05]  /*fab0*/  @P1 BRA `(.L_x_15151) ;  /* 0x0000000000081947 */ /* 0x008fea0003800000 */
[----:B------:R-:W3:Y:S02]  /*fac0*/  SYNCS.PHASECHK.TRANS64.TRYWAIT P1, [R10+URZ+0x32450], R0 ;  /* 0x032450000a0075a7 */ /* 0x000ee4000802017f */
[----:B---3--:R-:W-:Y:S05]  /*fad0*/  @!P1 BRA `(.L_x_15152) ;  /* 0x000000ec00289947 */ /* 0x008fea0003800000 */
.L_x_15151:
[----:B------:R-:W4:Y:S04]  /*fae0*/  LDL.64 R202, [R1+0x40] ;  /* 0x0000400001ca7983 */ /* 0x000f280000100a00 */
[----:B------:R-:W2:Y:S04]  /*faf0*/  LDL.64 R200, [R1+0x38] ;  /* 0x0000380001c87983 */ /* 0x000ea80000100a00 */
        /* <DEDUP_REMOVED lines=10> */
[----:B------:R0:W-:Y:S01]  /*fba0*/  STL.64 [R1+0xa8], R2 ;  /* 0x0000a80201007387 */ /* 0x0001e20000100a00 */
[----:B------:R-:W-:Y:S01]  /*fbb0*/  R2UR UR7, R15 ;  /* 0x000000000f0772ca */ /* 0x000fe200000e0000 */
[----:B------:R-:W-:-:S02]  /*fbc0*/  VIADD R20, R14, 0x2 ;  /* 0x000000020e147836 */ /* 0x000fc40000000000 */
[----:B------:R-:W-:Y:S01]  /*fbd0*/  IMAD.MOV.U32 R21, RZ, RZ, 0x40000040 ;  /* 0x40000040ff157424 */ /* 0x000fe200078e00ff */
[----:B0-----:R-:W2:Y:S09]  /*fbe0*/  LDL.64 R2, [R1+0x28] ;  /* 0x0000280001027983 */ /* 0x001eb20000100a00 */
[----:B------:R-:W-:Y:S01]  /*fbf0*/  HGMMA.64x96x16.F32.BF16 R152, gdesc[UR4], R152, gsb0 ;  /* 0x01600000049879f0 */ /* 0x000fe20008001898 */
[----:B------:R-:W-:-:S02]  /*fc00*/  R2UR UR6, R20 ;  /* 0x00000000140672ca */ /* 0x000fc400000e0000 */
[----:B------:R-:W-:Y:S01]  /*fc10*/  R2UR UR7, R21 ;  /* 0x00000000150772ca */ /* 0x000fe200000e0000 */
[----:B------:R-:W-:Y:S02]  /*fc20*/  VIADD R20, R14, 0x4 ;  /* 0x000000040e147836 */ /* 0x000fe40000000000 */
        /* <DEDUP_REMOVED lines=9> */
[----:B----4-:R-:W-:Y:S02]  /*fcc0*/  R2UR UR4, R202 ;  /* 0x00000000ca0472ca */ /* 0x010fe400000e0000 */
[----:B------:R-:W-:Y:S01]  /*fcd0*/  R2UR UR5, R203 ;  /* 0x00000000cb0572ca */ /* 0x000fe200000e0000 */
[----:B------:R-:W-:Y:S01]  /*fce0*/  VIADD R20, R14, 0x6 ;  /* 0x000000060e147836 */ /* 0x000fe20000000000 */
[----:B------:R-:W4:Y:S01]  /*fcf0*/  LDL.64 R202, [R1+0x8] ;  /* 0x0000080001ca7983 */ /* 0x000f220000100a00 */
[----:B------:R-:W-:Y:S01]  /*fd00*/  IMAD.MOV.U32 R21, RZ, RZ, 0x40000040 ;  /* 0x40000040ff157424 */ /* 0x000fe200078e00ff */
[----:B------:R-:W-:Y:S02]  /*fd10*/  WARPGROUP.DEPBAR.LE gsb0, 0x0 ;  /* 0x00008000000079c5 */ /* 0x000fe40000010000 */
[----:B------:R-:W-:-:S07]  /*fd20*/  WARPGROUP.ARRIVE ;  /* 0x00000000000079c5 */ /* 0x000fce0000000000 */
[----:B------:R-:W-:Y:S01]  /*fd30*/  HGMMA.64x96x16.F32.BF16 R152, gdesc[UR4], R152, gsb0 ;  /* 0x01600000049879f0 */ /* 0x000fe20008001898 */
[----:B--2---:R-:W-:Y:S02]  /*fd40*/  R2UR UR4, R200 ;  /* 0x00000000c80472ca */ /* 0x004fe400000e0000 */
        /* <DEDUP_REMOVED lines=13> */
[----:B------:R-:W3:Y:S01]  /*fe20*/  LDL.64 R8, [R1+0x18] ;  /* 0x0000180001087983 */ /* 0x000ee20000100a00 */
[----:B------:R-:W-:-:S02]  /*fe30*/  WARPGROUP.DEPBAR.LE gsb0, 0x0 ;  /* 0x00008000000079c5 */ /* 0x000fc40000010000 */
[----:B------:R-:W-:-:S08]  /*fe40*/  WARPGROUP.ARRIVE ;  /* 0x00000000000079c5 */ /* 0x000fd00000000000 */
[----:B------:R-:W-:Y:S01]  /*fe50*/  HGMMA.64x96x16.F32.BF16 R152, gdesc[UR4], R152, gsb0 ;  /* 0x01600000049879f0 */ /* 0x000fe20008001898 */
[----:B------:R-:W-:Y:S01]  /*fe60*/  VIADD R20, R14, 0x302 ;  /* 0x000003020e147836 */ /* 0x000fe20000000000 */
[----:B------:R-:W-:Y:S01]  /*fe70*/  R2UR UR4, R2 ;  /* 0x00000000020472ca */ /* 0x000fe200000e0000 */
[----:B------:R-:W-:Y:S01]  /*fe80*/  IMAD.MOV.U32 R21, RZ, RZ, 0x40000040 ;  /* 0x40000040ff157424 */ /* 0x000fe200078e00ff */
[----:B------:R-:W-:Y:S02]  /*fe90*/  R2UR UR5, R3 ;  /* 0x00000000030572ca */ /* 0x000fe400000e0000 */
[----:B------:R-:W4:Y:S01]  /*fea0*/  LDL.64 R2, [R1+0x10] ;  /* 0x0000100001027983 */ /* 0x000f220000100a00 */
        /* <DEDUP_REMOVED lines=9> */
[----:B--2---:R-:W-:Y:S02]  /*ff40*/  R2UR UR4, R200 ;  /* 0x00000000c80472ca */ /* 0x004fe400000e0000 */
        /* <DEDUP_REMOVED lines=14> */
[----:B------:R0:W5:Y:S08]  /*10030*/  LDL.LU R9, [R1+0xb0] ;  /* 0x0000b00001097983 */ /* 0x0001700000300800 */
[----:B------:R-:W-:Y:S01]  /*10040*/  HGMMA.64x96x16.F32.BF16 R152, gdesc[UR4], R152, gsb0 ;  /* 0x01600000049879f0 */ /* 0x000fe20008001898 */
[----:B------:R-:W-:Y:S01]  /*10050*/  IMAD.MOV.U32 R21, RZ, RZ, 0x40000040 ;  /* 0x40000040ff157424 */ /* 0x000fe200078e00ff */
[----:B------:R-:W-:-:S02]  /*10060*/  R2UR UR6, R20 ;  /* 0x00000000140672ca */ /* 0x000fc400000e0000 */
[----:B----4-:R-:W-:Y:S02]  /*10070*/  R2UR UR4, R2 ;  /* 0x00000000020472ca */ /* 0x010fe400000e0000 */
[----:B------:R-:W-:Y:S02]  /*10080*/  R2UR UR7, R21 ;  /* 0x00000000150772ca */ /* 0x000fe400000e0000 */
[----:B------:R-:W-:Y:S01]  /*10090*/  R2UR UR5, R3 ;  /* 0x00000000030572ca */ /* 0x000fe200000e0000 */
[----:B------:R-:W-:Y:S01]  /*100a0*/  VIADD R20, R14, 0x602 ;  /* 0x000006020e147836 */ /* 0x000fe20000000000 */
[----:B------:R0:W5:Y:S01]  /*100b0*/  LDL.LU.64 R2, [R1+0xa8] ;  /* 0x0000a80001027983 */ /* 0x0001620000300a00 */
        /* <DEDUP_REMOVED lines=62> */
[----:B------:R-:W2:Y:S01]  /*104a0*/  S2R R203, SR_TID.X ;  /* 0x0000000000cb7919 */ /* 0x000ea20000002100 */
[----:B------:R-:W-:Y:S02]  /*104b0*/  WARPGROUP.DEPBAR.LE gsb0, 0x0 ;  /* 0x00008000000079c5 */ /* 0x000fe40000010000 */
[----:B------:R-:W-:-:S09]  /*104c0*/  WARPGROUP.ARRIVE ;  /* 0x00000000000079c5 */ /* 0x000fd20000000000 */
[----:B------:R-:W-:Y:S01]  /*104d0*/  HGMMA.64x96x16.F32.BF16 R152, gdesc[UR4], R152, gsb0 ;  /* 0x01600000049879f0 */ /* 0x000fe20008001898 */
[----:B--2---:R-:W-:-:S04]  /*104e0*/  SHF.R.U32.HI R203, RZ, 0x7, R203 ;  /* 0x00000007ffcb7819 */ /* 0x004fc800000116cb */
[----:B------:R-:W-:Y:S01]  /*104f0*/  IADD3 R7, -R203, 0xb, RZ ;  /* 0x0000000bcb077810 */ /* 0x000fe20007ffe1ff */
[----:B------:R-:W-:-:S04]  /*10500*/  WARPGROUP.DEPBAR.LE gsb0, 0x0 ;  /* 0x00008000000079c5 */ /* 0x000fc80000010000 */
[----:B------:R0:W-:Y:S06]  /*10510*/  BAR.ARV R7, 0x100 ;  /* 0x000400070000751d */ /* 0x0001ec0000002000 */
[----:B------:R-:W-:Y:S05]  /*10520*/  @!P0 BRA `(.L_x_15153) ;  /* 0x0000000000048947 */ /* 0x000fea0003800000 */
[----:B------:R-:W-:Y:S01]  /*10530*/  BPT.TRAP 0x1 ;  /* 0x000000040000795c */ /* 0x000fe20000300000 */
.L_x_15153:
[----:B-1----:R-:W-:Y:S01]  /*10540*/  FMNMX.FTZ R0, R152, R12, !PT ;  /* 0x0000000c98007209 */ /* 0x002fe20007810000 */
[----:B------:R-:W-:Y:S01]  /*10550*/  UMOV UR37, UR39 ;  /* 0x0000002700257c82 */ /* 0x000fe20008000000 */
[----:B------:R-:W-:Y:S02]  /*10560*/  IMAD.U32 R14, RZ, RZ, UR41 ;  /* 0x00000029ff0e7e24 */ /* 0x000fe4000f8e00ff */
[----:B------:R-:W-:Y:S01]  /*10570*/  FMNMX.FTZ R0, R153, R0, !PT ;  /* 0x0000000099007209 */ /* 0x000fe20007810000 */
[----:B------:R-:W-:-:S03]  /*10580*/  IMAD.MOV.U32 R15, RZ, RZ, 0x40000040 ;  /* 0x40000040ff0f7424 */ /* 0x000fc600078e00ff */
        /* <DEDUP_REMOVED lines=26> */
[C---:B------:R-:W-:Y:S01]  /*10730*/  FMUL.FTZ R8, R0.reuse, UR37 ;  /* 0x0000002500087c20 */ /* 0x040fe20008410000 */
[----:B------:R-:W-:-:S03]  /*10740*/  FADD.FTZ R12, -R0, R12 ;  /* 0x0000000c000c7221 */ /* 0x000fc60000010100 */
        /* <DEDUP_REMOVED lines=24> */
[----:B------:R-:W-:Y:S01]  /*108d0*/  FMNMX.FTZ R8, R154, R11, !PT ;  /* 0x0000000b9a087209 */ /* 0x000fe20007810000 */
[----:B------:R-:W-:Y:S01]  /*108e0*/  FMUL.FTZ R12, R12, UR37 ;  /* 0x000000250c0c7c20 */ /* 0x000fe20008410000 */
[----:B------:R-:W-:Y:S02]  /*108f0*/  MUFU.EX2 R152, R152 ;  /* 0x0000009800987308 */ /* 0x000fe40000000800 */
[----:B------:R-:W-:-:S04]  /*10900*/  FMNMX.FTZ R8, R155, R8, !PT ;  /* 0x000000089b087209 */ /* 0x000fc80007810000 */
[----:B------:R-:W-:Y:S02]  /*10910*/  FMNMX.FTZ R8, R158, R8, !PT ;  /* 0x000000089e087209 */ /* 0x000fe40007810000 */
[----:B------:R-:W1:Y:S02]  /*10920*/  MUFU.EX2 R12, R12 ;  /* 0x0000000c000c7308 */ /* 0x000e640000000800 */
[----:B------:R-:W-:-:S04]  /*10930*/  FMNMX.FTZ R8, R159, R8, !PT ;  /* 0x000000089f087209 */ /* 0x000fc80007810000 */
[----:B------:R-:W-:Y:S02]  /*10940*/  FMNMX.FTZ R8, R162, R8, !PT ;  /* 0x00000008a2087209 */ /* 0x000fe40007810000 */
[----:B------:R-:W2:Y:S02]  /*10950*/  MUFU.EX2 R153, R153 ;  /* 0x0000009900997308 */ /* 0x000ea40000000800 */
[----:B------:R-:W-:-:S04]  /*10960*/  FMNMX.FTZ R8, R163, R8, !PT ;  /* 0x00000008a3087209 */ /* 0x000fc80007810000 */
[----:B------:R-:W-:Y:S02]  /*10970*/  FMNMX.FTZ R8, R166, R8, !PT ;  /* 0x00000008a6087209 */ /* 0x000fe40007810000 */
[----:B------:R-:W-:Y:S01]  /*10980*/  MUFU.EX2 R156, R156 ;  /* 0x0000009c009c7308 */ /* 0x000fe20000000800 */
[----:B-1----:R-:W-:Y:S01]  /*10990*/  FFMA.FTZ R6, R12, R6, R152 ;  /* 0x000000060c067223 */ /* 0x002fe20000010098 */
[----:B------:R-:W-:Y:S01]  /*109a0*/  FMNMX.FTZ R8, R167, R8, !PT ;  /* 0x00000008a7087209 */ /* 0x000fe20007810000 */
[-C--:B------:R-:W-:Y:S01]  /*109b0*/  FMUL.FTZ R24, R24, R12.reuse ;  /* 0x0000000c18187220 */ /* 0x080fe20000410000 */
[-C--:B------:R-:W-:Y:S01]  /*109c0*/  FMUL.FTZ R25, R25, R12.reuse ;  /* 0x0000000c19197220 */ /* 0x080fe20000410000 */
[----:B------:R-:W-:Y:S01]  /*109d0*/  FMUL.FTZ R28, R28, R12 ;  /* 0x0000000c1c1c7220 */ /* 0x000fe20000410000 */
[----:B------:R-:W-:Y:S01]  /*109e0*/  FMNMX.FTZ R8, R170, R8, !PT ;  /* 0x00000008aa087209 */ /* 0x000fe20007810000 */
[-C--:B------:R-:W-:Y:S01]  /*109f0*/  FMUL.FTZ R29, R29, R12.reuse ;  /* 0x0000000c1d1d7220 */ /* 0x080fe20000410000 */
[----:B------:R-:W1:Y:S01]  /*10a00*/  MUFU.EX2 R157, R157 ;  /* 0x0000009d009d7308 */ /* 0x000e620000000800 */
        /* <DEDUP_REMOVED lines=62> */
[----:B------:R-:W3:Y:S01]  /*10df0*/  SHFL.BFLY PT, R13, R8, 0x2, 0x1f ;  /* 0x0c401f00080d7f89 */ /* 0x000ee200000e0000 */
        /* <DEDUP_REMOVED lines=13> */
[----:B------:R-:W-:Y:S01]  /*10ed0*/  IMAD.MOV.U32 R12, RZ, RZ, 0xc00 ;  /* 0x00000c00ff0c7424 */ /* 0x000fe200078e00ff */
[----:B--2---:R-:W-:Y:S01]  /*10ee0*/  F2FP.BF16.F32.PACK_AB R200, R153, R152 ;  /* 0x0000009899c8723e */ /* 0x004fe200000010ff */
[----:B------:R-:W2:Y:S01]  /*10ef0*/  MUFU.EX2 R160, R160 ;  /* 0x000000a000a07308 */ /* 0x000ea20000000800 */
[----:B-1----:R-:W-:Y:S01]  /*10f00*/  F2FP.BF16.F32.PACK_AB R202, R157, R156 ;  /* 0x0000009c9dca723e */ /* 0x002fe200000010ff */
[----:B------:R-:W-:-:S02]  /*10f10*/  IMAD R12, R18, R12, UR38 ;  /* 0x00000026120c7e24 */ /* 0x000fc4000f8e020c */
[----:B------:R-:W-:-:S03]  /*10f20*/  FADD.FTZ R6, R153, R6 ;  /* 0x0000000699067221 */ /* 0x000fc60000010000 */
[----:B------:R-:W-:Y:S01]  /*10f30*/  R2UR UR6, R12 ;  /* 0x000000000c0672ca */ /* 0x000fe200000e0000 */
[----:B------:R-:W1:Y:S01]  /*10f40*/  MUFU.EX2 R161, R161 ;  /* 0x000000a100a17308 */ /* 0x000e620000000800 */
[----:B---3--:R-:W-:Y:S01]  /*10f50*/  FMNMX.FTZ R8, R8, R13, !PT ;  /* 0x0000000d08087209 */ /* 0x008fe20007810000 */
[----:B------:R-:W-:-:S04]  /*10f60*/  FADD.FTZ R6, R156, R6 ;  /* 0x000000069c067221 */ /* 0x000fc80000010000 */
[----:B------:R-:W3:Y:S01]  /*10f70*/  SHFL.BFLY PT, R13, R8, 0x1, 0x1f ;  /* 0x0c201f00080d7f89 */ /* 0x000ee200000e0000 */
[----:B------:R-:W-:Y:S01]  /*10f80*/  FADD.FTZ R6, R157, R6 ;  /* 0x000000069d067221 */ /* 0x000fe20000010000 */
[----:B------:R-:W-:Y:S03]  /*10f90*/  MUFU.EX2 R165, R165 ;  /* 0x000000a500a57308 */ /* 0x000fe60000000800 */
[----:B--2---:R-:W-:-:S05]  /*10fa0*/  FADD.FTZ R6, R160, R6 ;  /* 0x00000006a0067221 */ /* 0x004fca0000010000 */
[----:B------:R-:W-:Y:S01]  /*10fb0*/  MUFU.EX2 R169, R169 ;  /* 0x000000a900a97308 */ /* 0x000fe20000000800 */
[----:B-1----:R-:W-:-:S07]  /*10fc0*/  FADD.FTZ R6, R161, R6 ;  /* 0x00000006a1067221 */ /* 0x002fce0000010000 */
[----:B------:R-:W-:Y:S01]  /*10fd0*/  MUFU.EX2 R173, R173 ;  /* 0x000000ad00ad7308 */ /* 0x000fe20000000800 */
[----:B---3--:R-:W-:-:S07]  /*10fe0*/  FMNMX.FTZ R8, R8, R13, !PT ;  /* 0x0000000d08087209 */ /* 0x008fce0007810000 */
[----:B------:R-:W-:Y:S01]  /*10ff0*/  MUFU.EX2 R156, R176 ;  /* 0x000000b0009c7308 */ /* 0x000fe20000000800 */
[C---:B------:R-:W-:Y:S01]  /*11000*/  FMUL.FTZ R13, R8.reuse, UR37 ;  /* 0x00000025080d7c20 */ /* 0x040fe20008410000 */
[----:B------:R-:W-:-:S03]  /*11010*/  FADD.FTZ R11, -R8, R11 ;  /* 0x0000000b080b7221 */ /* 0x000fc60000010100 */
[--C-:B------:R-:W-:Y:S01]  /*11020*/  FFMA.FTZ R154, R154, UR37, -R13.reuse ;  /* 0x000000259a9a7c23 */ /* 0x100fe2000801080d */
[----:B------:R-:W-:Y:S01]  /*11030*/  FMUL.FTZ R11, R11, UR37 ;  /* 0x000000250b0b7c20 */ /* 0x000fe20008410000 */
        /* <DEDUP_REMOVED lines=26> */
[----:B------:R-:W2:Y:S01]  /*111e0*/  MUFU.EX2 R155, R155 ;  /* 0x0000009b009b7308 */ /* 0x000ea20000000800 */
[----:B-1---5:R-:W-:Y:S01]  /*111f0*/  FFMA.FTZ R3, R11, R3, R154 ;  /* 0x000000030b037223 */ /* 0x022fe2000001009a */
        /* <DEDUP_REMOVED lines=66> */
[----:B------:R-:W1:Y:S01]  /*11620*/  MUFU.EX2 R158, R158 ;  /* 0x0000009e009e7308 */ /* 0x000e620000000800 */
[C---:B--2---:R-:W-:Y:S01]  /*11630*/  F2FP.BF16.F32.PACK_AB R201, R155.reuse, R154 ;  /* 0x0000009a9bc9723e */ /* 0x044fe200000010ff */
[----:B------:R2:W-:Y:S01]  /*11640*/  SYNCS.ARRIVE.TRANS64.RED.A1T0 RZ, [R13+URZ], RZ ;  /* 0x000000ff0dff79a7 */ /* 0x0005e2000810043f */
[----:B------:R-:W-:Y:S01]  /*11650*/  VIADD R14, R12, 0x80 ;  /* 0x000000800c0e7836 */ /* 0x000fe20000000000 */
[----:B------:R3:W-:Y:S01]  /*11660*/  BAR.SYNC.DEFER_BLOCKING R11, 0x100 ;  /* 0x0004000b0000751d */ /* 0x0007e20000010000 */
[----:B------:R-:W-:-:S05]  /*11670*/  FADD.FTZ R3, R155, R3 ;  /* 0x000000039b037221 */ /* 0x000fca0000010000 */
[----:B------:R-:W4:Y:S01]  /*11680*/  MUFU.EX2 R219, R159 ;  /* 0x0000009f00db7308 */ /* 0x000f220000000800 */
[----:B--2---:R-:W-:-:S05]  /*11690*/  IMAD.MOV.U32 R13, RZ, RZ, 0x40000040 ;  /* 0x40000040ff0d7424 */ /* 0x004fca00078e00ff */
[----:B------:R-:W-:Y:S01]  /*116a0*/  R2UR UR7, R13 ;  /* 0x000000000d0772ca */ /* 0x000fe200000e0000 */
[----:B-1----:R-:W-:Y:S01]  /*116b0*/  FADD.FTZ R3, R158, R3 ;  /* 0x000000039e037221 */ /* 0x002fe20000010000 */
[----:B---3--:R1:W2:Y:S08]  /*116c0*/  MUFU.EX2 R11, R164 ;  /* 0x000000a4000b7308 */ /* 0x0082b00000000800 */
[----:B------:R3:W-:Y:S01]  /*116d0*/  MUFU.EX2 R21, R166 ;  /* 0x000000a600157308 */ /* 0x0007e20000000800 */
[C---:B----4-:R-:W-:Y:S01]  /*116e0*/  F2FP.BF16.F32.PACK_AB R203, R219.reuse, R158 ;  /* 0x0000009edbcb723e */ /* 0x050fe200000010ff */
[----:B------:R-:W-:Y:S01]  /*116f0*/  FADD.FTZ R3, R219, R3 ;  /* 0x00000003db037221 */ /* 0x000fe20000010000 */
[----:B-1----:R-:W-:-:S02]  /*11700*/  F2FP.BF16.F32.PACK_AB R164, R161, R160 ;  /* 0x000000a0a1a4723e */ /* 0x002fc400000010ff */
[----:B------:R-:W-:-:S03]  /*11710*/  WARPGROUP.ARRIVE ;  /* 0x00000000000079c5 */ /* 0x000fc60000000000 */
[----:B------:R-:W1:Y:S01]  /*11720*/  MUFU.EX2 R20, R167 ;  /* 0x000000a700147308 */ /* 0x000e620000000800 */
[----:B--2---:R-:W-:Y:S01]  /*11730*/  FADD.FTZ R6, R11, R6 ;  /* 0x000000060b067221 */ /* 0x004fe20000010000 */
[C---:B---3--:R-:W-:Y:S01]  /*11740*/  F2FP.BF16.F32.PACK_AB R166, R165.reuse, R11 ;  /* 0x0000000ba5a6723e */ /* 0x048fe200000010ff */
[----:B------:R-:W-:Y:S01]  /*11750*/  HGMMA.64x256x16.F32.BF16 R24, R200, gdesc[UR4].tnspB, R24, gsb0 ;  /* 0x43e00004c8187df0 */ /* 0x000fe20008001818 */
[----:B------:R-:W-:Y:S01]  /*11760*/  R2UR UR6, R14 ;  /* 0x000000000e0672ca */ /* 0x000fe200000e0000 */
[----:B------:R-:W-:Y:S01]  /*11770*/  FADD.FTZ R6, R165, R6 ;  /* 0x00000006a5067221 */ /* 0x000fe20000010000 */
[----:B------:R-:W-:Y:S01]  /*11780*/  R2UR UR7, R15 ;  /* 0x000000000f0772ca */ /* 0x000fe200000e0000 */
[----:B------:R-:W-:Y:S01]  /*11790*/  VIADD R14, R12, 0x100 ;  /* 0x000001000c0e7836 */ /* 0x000fe20000000000 */
[----:B------:R-:W2:Y:S01]  /*117a0*/  MUFU.EX2 R160, R168 ;  /* 0x000000a800a07308 */ /* 0x000ea20000000800 */
[----:B------:R-:W-:-:S07]  /*117b0*/  IMAD.MOV.U32 R15, RZ, RZ, 0x40000040 ;  /* 0x40000040ff0f7424 */ /* 0x000fce00078e00ff */
[----:B------:R-:W-:Y:S01]  /*117c0*/  MUFU.EX2 R11, R170 ;  /* 0x000000aa000b7308 */ /* 0x000fe20000000800 */
[----:B-1----:R-:W-:-:S07]  /*117d0*/  F2FP.BF16.F32.PACK_AB R167, R20, R21 ;  /* 0x0000001514a7723e */ /* 0x002fce00000010ff */
[----:B------:R-:W1:Y:S01]  /*117e0*/  MUFU.EX2 R13, R171 ;  /* 0x000000ab000d7308 */ /* 0x000e620000000800 */
[----:B--2---:R-:W-:Y:S01]  /*117f0*/  FADD.FTZ R6, R160, R6 ;  /* 0x00000006a0067221 */ /* 0x004fe20000010000 */
[----:B------:R-:W-:-:S03]  /*11800*/  F2FP.BF16.F32.PACK_AB R160, R169, R160 ;  /* 0x000000a0a9a0723e */ /* 0x000fc600000010ff */
[----:B------:R-:W-:-:S03]  /*11810*/  FADD.FTZ R6, R169, R6 ;  /* 0x00000006a9067221 */ /* 0x000fc60000010000 */
[----:B------:R-:W-:Y:S08]  /*11820*/  MUFU.EX2 R174, R174 ;  /* 0x000000ae00ae7308 */ /* 0x000ff00000000800 */
[----:B------:R-:W-:Y:S01]  /*11830*/  MUFU.EX2 R175, R175 ;  /* 0x000000af00af7308 */ /* 0x000fe20000000800 */
[----:B-1----:R-:W-:-:S07]  /*11840*/  F2FP.BF16.F32.PACK_AB R161, R13, R11 ;  /* 0x0000000b0da1723e */ /* 0x002fce00000010ff */
[----:B------:R-:W-:Y:S08]  /*11850*/  MUFU.EX2 R177, R177 ;  /* 0x000000b100b17308 */ /* 0x000ff00000000800 */
[----:B------:R-:W-:Y:S08]  /*11860*/  MUFU.EX2 R158, R180 ;  /* 0x000000b4009e7308 */ /* 0x000ff00000000800 */
[----:B------:R-:W-:Y:S08]  /*11870*/  MUFU.EX2 R181, R181 ;  /* 0x000000b500b57308 */ /* 0x000ff00000000800 */
[----:B------:R-:W-:Y:S08]  /*11880*/  MUFU.EX2 R178, R178 ;  /* 0x000000b200b27308 */ /* 0x000ff00000000800 */
[----:B------:R-:W1:Y:S08]  /*11890*/  MUFU.EX2 R179, R179 ;  /* 0x000000b300b37308 */ /* 0x000e700000000800 */
[----:B------:R-:W-:Y:S08]  /*118a0*/  MUFU.EX2 R182, R182 ;  /* 0x000000b600b67308 */ /* 0x000ff00000000800 */
[----:B------:R-:W2:Y:S01]  /*118b0*/  MUFU.EX2 R183, R183 ;  /* 0x000000b700b77308 */ /* 0x000ea20000000800 */
[----:B-1----:R-:W-:-:S07]  /*118c0*/  F2FP.BF16.F32.PACK_AB R157, R179, R178 ;  /* 0x000000b2b39d723e */ /* 0x002fce00000010ff */
[----:B------:R-:W-:Y:S08]  /*118d0*/  MUFU.EX2 R152, R184 ;  /* 0x000000b800987308 */ /* 0x000ff00000000800 */
[----:B------:R-:W-:Y:S01]  /*118e0*/  MUFU.EX2 R185, R185 ;  /* 0x000000b900b97308 */ /* 0x000fe20000000800 */
[----:B--2---:R-:W-:-:S07]  /*118f0*/  F2FP.BF16.F32.PACK_AB R159, R183, R182 ;  /* 0x000000b6b79f723e */ /* 0x004fce00000010ff */
        /* <DEDUP_REMOVED lines=16> */
[----:B-1----:R-:W-:-:S02]  /*11a00*/  F2FP.BF16.F32.PACK_AB R169, R195, R194 ;  /* 0x000000c2c3a9723e */ /* 0x002fc400000010ff */
[----:B--2---:R-:W-:Y:S01]  /*11a10*/  F2FP.BF16.F32.PACK_AB R171, R199, R198 ;  /* 0x000000c6c7ab723e */ /* 0x004fe200000010ff */
[----:B------:R-:W-:-:S04]  /*11a20*/  WARPGROUP.DEPBAR.LE gsb0, 0x0 ;  /* 0x00008000000079c5 */ /* 0x000fc80000010000 */
[----:B------:R-:W1:Y:S08]  /*11a30*/  MUFU.EX2 R201, R162 ;  /* 0x000000a200c97308 */ /* 0x000e700000000800 */
[----:B------:R2:W3:Y:S08]  /*11a40*/  MUFU.EX2 R200, R163 ;  /* 0x000000a300c87308 */ /* 0x0004f00000000800 */
[----:B------:R-:W4:Y:S01]  /*11a50*/  MUFU.EX2 R162, R172 ;  /* 0x000000ac00a27308 */ /* 0x000f220000000800 */
[----:B--2---:R-:W-:Y:S01]  /*11a60*/  F2FP.BF16.F32.PACK_AB R163, R175, R174 ;  /* 0x000000aeafa3723e */ /* 0x004fe200000010ff */
[----:B-1----:R-:W-:Y:S01]  /*11a70*/  FADD.FTZ R3, R201, R3 ;  /* 0x00000003c9037221 */ /* 0x002fe20000010000 */
[----:B---3--:R-:W-:-:S03]  /*11a80*/  F2FP.BF16.F32.PACK_AB R165, R200, R201 ;  /* 0x000000c9c8a5723e */ /* 0x008fc600000010ff */
[----:B------:R-:W-:Y:S01]  /*11a90*/  FADD.FTZ R3, R200, R3 ;  /* 0x00000003c8037221 */ /* 0x000fe20000010000 */
[----:B------:R-:W-:-:S03]  /*11aa0*/  WARPGROUP.ARRIVE ;  /* 0x00000000000079c5 */ /* 0x000fc60000000000 */
[----:B------:R-:W-:Y:S01]  /*11ab0*/  FADD.FTZ R3, R21, R3 ;  /* 0x0000000315037221 */ /* 0x000fe20000010000 */
[----:B----4-:R-:W-:Y:S01]  /*11ac0*/  FADD.FTZ R6, R162, R6 ;  /* 0x00000006a2067221 */ /* 0x010fe20000010000 */
[C---:B------:R-:W-:Y:S01]  /*11ad0*/  F2FP.BF16.F32.PACK_AB R162, R173.reuse, R162 ;  /* 0x000000a2ada2723e */ /* 0x040fe200000010ff */
[----:B------:R-:W-:Y:S01]  /*11ae0*/  HGMMA.64x256x16.F32.BF16 R24, R164, gdesc[UR4].tnspB, R24, gsb0 ;  /* 0x43e00004a4187df0 */ /* 0x000fe20008001818 */
[----:B------:R-:W-:Y:S01]  /*11af0*/  R2UR UR6, R14 ;  /* 0x000000000e0672ca */ /* 0x000fe200000e0000 */
[----:B------:R-:W-:Y:S01]  /*11b00*/  FADD.FTZ R6, R173, R6 ;  /* 0x00000006ad067221 */ /* 0x000fe20000010000 */
[----:B------:R-:W-:Y:S01]  /*11b10*/  R2UR UR7, R15 ;  /* 0x000000000f0772ca */ /* 0x000fe200000e0000 */
[----:B------:R-:W-:Y:S02]  /*11b20*/  VIADD R14, R12, 0x180 ;  /* 0x000001800c0e7836 */ /* 0x000fe40000000000 */
[----:B------:R-:W-:Y:S01]  /*11b30*/  FADD.FTZ R3, R20, R3 ;  /* 0x0000000314037221 */ /* 0x000fe20000010000 */
[----:B------:R-:W-:Y:S01]  /*11b40*/  FADD.FTZ R6, R156, R6 ;  /* 0x000000069c067221 */ /* 0x000fe20000010000 */
[----:B------:R-:W-:Y:S01]  /*11b50*/  IMAD.MOV.U32 R15, RZ, RZ, 0x40000040 ;  /* 0x40000040ff0f7424 */ /* 0x000fe200078e00ff */
[----:B------:R-:W-:Y:S01]  /*11b60*/  F2FP.BF16.F32.PACK_AB R156, R177, R156 ;  /* 0x0000009cb19c723e */ /* 0x000fe200000010ff */
[----:B------:R-:W-:Y:S01]  /*11b70*/  FADD.FTZ R3, R11, R3 ;  /* 0x000000030b037221 */ /* 0x000fe20000010000 */
[----:B------:R-:W-:-:S03]  /*11b80*/  FADD.FTZ R6, R177, R6 ;  /* 0x00000006b1067221 */ /* 0x000fc60000010000 */
[----:B------:R-:W-:Y:S01]  /*11b90*/  FADD.FTZ R3, R13, R3 ;  /* 0x000000030d037221 */ /* 0x000fe20000010000 */
[----:B------:R-:W-:Y:S01]  /*11ba0*/  FADD.FTZ R6, R158, R6 ;  /* 0x000000069e067221 */ /* 0x000fe20000010000 */
[C---:B------:R-:W-:Y:S02]  /*11bb0*/  F2FP.BF16.F32.PACK_AB R158, R181.reuse, R158 ;  /* 0x0000009eb59e723e */ /* 0x040fe400000010ff */
        /* <DEDUP_REMOVED lines=22> */
[----:B------:R-:W-:-:S04]  /*11d20*/  FADD.FTZ R191, R191, R190 ;  /* 0x000000bebfbf7221 */ /* 0x000fc80000010000 */
[----:B------:R-:W-:-:S04]  /*11d30*/  FADD.FTZ R194, R194, R191 ;  /* 0x000000bfc2c27221 */ /* 0x000fc80000010000 */
[----:B------:R-:W-:-:S04]  /*11d40*/  FADD.FTZ R195, R195, R194 ;  /* 0x000000c2c3c37221 */ /* 0x000fc80000010000 */
[----:B------:R-:W-:-:S04]  /*11d50*/  FADD.FTZ R198, R198, R195 ;  /* 0x000000c3c6c67221 */ /* 0x000fc80000010000 */
[----:B------:R-:W-:Y:S01]  /*11d60*/  FADD.FTZ R3, R199, R198 ;  /* 0x000000c6c7037221 */ /* 0x000fe20000010000 */
[----:B------:R-:W-:Y:S02]  /*11d70*/  WARPGROUP.DEPBAR.LE gsb0, 0x0 ;  /* 0x00008000000079c5 */ /* 0x000fe40000010000 */
[----:B------:R-:W-:-:S06]  /*11d80*/  WARPGROUP.ARRIVE ;  /* 0x00000000000079c5 */ /* 0x000fcc0000000000 */
[----:B------:R-:W-:Y:S01]  /*11d90*/  HGMMA.64x256x16.F32.BF16 R24, R160, gdesc[UR4].tnspB, R24, gsb0 ;  /* 0x43e00004a0187df0 */ /* 0x000fe20008001818 */
[----:B------:R-:W-:Y:S01]  /*11da0*/  R2UR UR6, R14 ;  /* 0x000000000e0672ca */ /* 0x000fe200000e0000 */
[----:B------:R-:W-:Y:S01]  /*11db0*/  VIADD R14, R12, 0x200 ;  /* 0x000002000c0e7836 */ /* 0x000fe20000000000 */
[----:B------:R-:W-:Y:S01]  /*11dc0*/  R2UR UR7, R15 ;  /* 0x000000000f0772ca */ /* 0x000fe200000e0000 */
[----:B------:R-:W-:Y:S01]  /*11dd0*/  IMAD.MOV.U32 R15, RZ, RZ, 0x40000040 ;  /* 0x40000040ff0f7424 */ /* 0x000fe200078e00ff */
[----:B------:R-:W-:Y:S02]  /*11de0*/  WARPGROUP.DEPBAR.LE gsb0, 0x0 ;  /* 0x00008000000079c5 */ /* 0x000fe40000010000 */
[----:B------:R-:W-:-:S15]  /*11df0*/  WARPGROUP.ARRIVE ;  /* 0x00000000000079c5 */ /* 0x000fde0000000000 */
[----:B------:R-:W-:-:S06]  /*11e00*/  NOP ;  /* 0x0000000000007918 */ /* 0x000fcc0000000000 */
        /* <DEDUP_REMOVED lines=16> */
[----:B------:R-:W-:Y:S05]  /*11f10*/  @!P0 BRA `(.L_x_15154) ;  /* 0x0000000000048947 */ /* 0x000fea0003800000 */
[----:B------:R-:W-:Y:S01]  /*11f20*/  BPT.TRAP 0x1 ;  /* 0x000000040000795c */ /* 0x000fe20000300000 */
.L_x_15154:
[C---:B------:R-:W-:Y:S01]  /*11f30*/  ISETP.GT.AND P1, PT, R9.reuse, RZ, PT ;  /* 0x000000ff0900720c */ /* 0x040fe20003f24270 */
        /* <DEDUP_REMOVED lines=8> */
.L_x_15144:
[----:B------:R-:W2:Y:S01]  /*11fc0*/  LDL.LU R172, [R1+0x98] ;  /* 0x0000980001ac7983 */ /* 0x000ea20000300800 */
[----:B------:R-:W-:Y:S05]  /*11fd0*/  WARPSYNC.ALL ;  /* 0x0000000000007948 */ /* 0x000fea0003800000 */
[----:B------:R-:W3:Y:S01]  /*11fe0*/  SHFL.BFLY PT, R5, R6, 0x2, 0x1f ;  /* 0x0c401f0006057f89 */ /* 0x000ee200000e0000 */
[----:B------:R-:W-:Y:S01]  /*11ff0*/  VIADD R18, R18, 0x1 ;  /* 0x0000000112127836 */ /* 0x000fe20000000000 */
[----:B------:R4:W-:Y:S08]  /*12000*/  BAR.ARV R7, 0x100 ;  /* 0x000400070000751d */ /* 0x0009f00000002000 */
[----:B------:R-:W-:Y:S06]  /*12010*/  BAR.ARV 0x8, 0x180 ;  /* 0x0206000000007b1d */ /* 0x000fec0000002000 */
[----:B------:R-:W-:Y:S01]  /*12020*/  ISETP.NE.AND P0, PT, R18, 0x2, PT ;  /* 0x000000021200780c */ /* 0x000fe20003f05270 */
[----:B------:R-:W-:Y:S01]  /*12030*/  IMAD.U32 R20, RZ, RZ, UR37 ;  /* 0x00000025ff147e24 */ /* 0x000fe2000f8e00ff */
[----:B01----:R-:W0:Y:S01]  /*12040*/  SHFL.BFLY PT, R10, R3, 0x2, 0x1f ;  /* 0x0c401f00030a7f89 */ /* 0x003e2200000e0000 */
[----:B------:R-:W-:-:S02]  /*12050*/  PLOP3.LUT P1, PT, PT, PT, PT, 0x8, 0x0 ;  /* 0x000000000000781c */ /* 0x000fc40003f2e170 */
[----:B------:R-:W-:Y:S01]  /*12060*/  SEL R18, R18, RZ, P0 ;  /* 0x000000ff12127207 */ /* 0x000fe20000000000 */
[----:B---3--:R-:W-:Y:S01]  /*12070*/  FADD.FTZ R4, R5, R6 ;  /* 0x0000000605047221 */ /* 0x008fe20000010000 */
[----:B------:R-:W-:Y:S02]  /*12080*/  IMAD.MOV.U32 R5, RZ, RZ, RZ ;  /* 0x000000ffff057224 */ /* 0x000fe400078e00ff */
[----:B------:R-:W-:Y:S02]  /*12090*/  IMAD.MOV.U32 R6, RZ, RZ, -0x800000 ;  /* 0xff800000ff067424 */ /* 0x000fe400078e00ff */
[----:B------:R-:W1:Y:S01]  /*120a0*/  SHFL.BFLY PT, R9, R4, 0x1, 0x1f ;  /* 0x0c201f0004097f89 */ /* 0x000e6200000e0000 */
[----:B0-----:R-:W-:Y:S01]  /*120b0*/  FADD.FTZ R11, R10, R3 ;  /* 0x000000030a0b7221 */ /* 0x001fe20000010000 */
[----:B------:R-:W-:-:S04]  /*120c0*/  IMAD.MOV.U32 R3, RZ, RZ, RZ ;  /* 0x000000ffff037224 */ /* 0x000fc800078e00ff */
[----:B------:R-:W0:Y:S01]  /*120d0*/  SHFL.BFLY PT, R10, R11, 0x1, 0x1f ;  /* 0x0c201f000b0a7f89 */ /* 0x000e2200000e0000 */
[----:B-1----:R-:W-:Y:S01]  /*120e0*/  FADD.FTZ R9, R4, R9 ;  /* 0x0000000904097221 */ /* 0x002fe20000010000 */
[----:B------:R-:W-:-:S04]  /*120f0*/  SEL R4, RZ, 0x1, P0 ;  /* 0x00000001ff047807 */ /* 0x000fc80000000000 */
[----:B------:R-:W-:Y:S02]  /*12100*/  FSETP.NE.FTZ.AND P2, PT, R9, RZ, PT ;  /* 0x000000ff0900720b */ /* 0x000fe40003f55000 */
[----:B------:R-:W-:-:S11]  /*12110*/  LOP3.LUT R207, R207, R4, RZ, 0x3c, !PT ;  /* 0x00000004cfcf7212 */ /* 0x000fd600078e3cff */
[----:B------:R-:W1:Y:S01]  /*12120*/  @P2 MUFU.RCP R5, R9 ;  /* 0x0000000900052308 */ /* 0x000e620000001000 */
[----:B0-----:R-:W-:-:S05]  /*12130*/  FADD.FTZ R10, R11, R10 ;  /* 0x0000000a0b0a7221 */ /* 0x001fca0000010000 */
[----:B------:R-:W-:Y:S02]  /*12140*/  FSETP.NE.FTZ.AND P3, PT, R10, RZ, PT ;  /* 0x000000ff0a00720b */ /* 0x000fe40003f75000 */
[----:B------:R-:W0:Y:S01]  /*12150*/  @P2 MUFU.LG2 R21, R9 ;  /* 0x0000000900152308 */ /* 0x000e220000000c00 */
[-C--:B-1----:R-:W-:Y:S01]  /*12160*/  FMUL.FTZ R173, R100, R5.reuse ;  /* 0x0000000564ad7220 */ /* 0x082fe20000410000 */
[----:B------:R-:W-:Y:S02]  /*12170*/  IMAD.U32 R100, RZ, RZ, UR37 ;  /* 0x00000025ff647e24 */ /* 0x000fe4000f8e00ff */
[----:B------:R-:W-:-:S07]  /*12180*/  FMUL.FTZ R158, R40, R5 ;  /* 0x00000005289e7220 */ /* 0x000fce0000410000 */
[----:B------:R-:W1:Y:S01]  /*12190*/  @P3 MUFU.RCP R3, R10 ;  /* 0x0000000a00033308 */ /* 0x000e620000001000 */
[----:B------:R-:W-:Y:S01]  /*121a0*/  @P3 FMUL.FTZ R20, R20, 0.69314718246459960938 ;  /* 0x3f31721814143820 */ /* 0x000fe20000410000 */
[----:B------:R-:W-:Y:S01]  /*121b0*/  @P2 FMUL.FTZ R100, R100, 0.69314718246459960938 ;  /* 0x3f31721864642820 */ /* 0x000fe20000410000 */
[-C--:B------:R-:W-:Y:S01]  /*121c0*/  FMUL.FTZ R24, R24, R5.reuse ;  /* 0x0000000518187220 */ /* 0x080fe20000410000 */
[-C--:B------:R-:W-:Y:S01]  /*121d0*/  FMUL.FTZ R25, R25, R5.reuse ;  /* 0x0000000519197220 */ /* 0x080fe20000410000 */
[----:B0-----:R-:W-:Y:S01]  /*121e0*/  @P2 FMUL.FTZ R21, R21, 0.69314718246459960938 ;  /* 0x3f31721815152820 */ /* 0x001fe20000410000 */
[-C--:B------:R-:W-:Y:S01]  /*121f0*/  FMUL.FTZ R28, R28, R5.reuse ;  /* 0x000000051c1c7220 */ /* 0x080fe20000410000 */
[-C--:B------:R-:W-:Y:S01]  /*12200*/  FMUL.FTZ R29, R29, R5.reuse ;  /* 0x000000051d1d7220 */ /* 0x080fe20000410000 */
[----:B------:R0:W3:Y:S01]  /*12210*/  @P3 MUFU.LG2 R22, R10 ;  /* 0x0000000a00163308 */ /* 0x0000e20000000c00 */
        /* <DEDUP_REMOVED lines=9> */
[-C--:B0-----:R-:W-:Y:S01]  /*122b0*/  FMUL.FTZ R10, R27, R3.reuse ;  /* 0x000000031b0a7220 */ /* 0x081fe20000410000 */
[-C--:B------:R-:W-:Y:S01]  /*122c0*/  FMUL.FTZ R12, R31, R3.reuse ;  /* 0x000000031f0c7220 */ /* 0x080fe20000410000 */
[----:B----4-:R-:W-:Y:S01]  /*122d0*/  FMUL.FTZ R7, R35, R3 ;  /* 0x0000000323077220 */ /* 0x010fe20000410000 */
        /* <DEDUP_REMOVED lines=116> */
.L_x_15085:
[----:B------:R-:W-:Y:S05]  /*12a20*/  WARPSYNC.ALL ;  /* 0x0000000000007948 */ /* 0x000fea0003800000 */
[----:B------:R-:W1:Y:S08]  /*12a30*/  S2UR UR41, SR_CgaCtaId ;  /* 0x00000000002979c3 */ /* 0x000e700000008800 */
[----:B------:R-:W-:Y:S06]  /*12a40*/  BAR.SYNC.DEFER_BLOCKING 0x5, 0x180 ;  /* 0x0146000000007b1d */ /* 0x000fec0000010000 */
[----:B------:R-:W-:Y:S01]  /*12a50*/  UMOV UR4, 0x400 ;  /* 0x0000040000047882 */ /* 0x000fe20000000000 */
[----:B------:R-:W-:Y:S01]  /*12a60*/  BSSY B0, `(.L_x_15156) ;  /* 0x00002ff000007945 */ /* 0x000fe20003800000 */
[----:B-1----:R-:W-:-:S06]  /*12a70*/  ULEA UR4, UR41, UR4, 0x18 ;  /* 0x0000000429047291 */ /* 0x002fcc000f8ec03f */
[----:B------:R-:W-:-:S05]  /*12a80*/  IMAD.U32 R22, RZ, RZ, UR4 ;  /* 0x00000004ff167e24 */ /* 0x000fca000f8e00ff */
[----:B------:R1:W2:Y:S01]  /*12a90*/  LDS.128 R100, [R22+0x324d0] ;  /* 0x0324d00016647984 */ /* 0x0002a20000000c00 */
[----:B------:R-:W-:Y:S06]  /*12aa0*/  BAR.ARV 0x4, 0x180 ;  /* 0x0106000000007b1d */ /* 0x000fec0000002000 */
[----:B------:R-:W-:Y:S05]  /*12ab0*/  @P1 BRA `(.L_x_15157) ;  /* 0x0000002000441947 */ /* 0x000fea0003800000 */
[----:B------:R-:W3:Y:S04]  /*12ac0*/  LDL R0, [R1+0xa4] ;  /* 0x0000a40001007983 */ /* 0x000ee80000100800 */
[----:B------:R-:W4:Y:S01]  /*12ad0*/  LDL R188, [R1+0x90] ;  /* 0x0000900001bc7983 */ /* 0x000f220000100800 */
[----:B------:R-:W1:Y:S01]  /*12ae0*/  S2R R95, SR_SWINHI ;  /* 0x00000000005f7919 */ /* 0x000e620000002f00 */
[----:B------:R-:W-:Y:S05]  /*12af0*/  WARPSYNC.ALL ;  /* 0x0000000000007948 */ /* 0x000fea0003800000 */
[----:B------:R-:W-:Y:S01]  /*12b00*/  F2FP.BF16.F32.PACK_AB R9, R10, R9 ;  /* 0x000000090a09723e */ /* 0x000fe200000010ff */
[----:B------:R-:W-:Y:S01]  /*12b10*/  ULDC.64 UR4, c[0x0][0xd00] ;  /* 0x0003400000047ab9 */ /* 0x000fe20000000a00 */
[----:B0-----:R-:W4:Y:S01]  /*12b20*/  LDL R172, [R1+0x94] ;  /* 0x0000940001ac7983 */ /* 0x001f220000100800 */
[----:B------:R-:W-:-:S02]  /*12b30*/  MOV R20, R22 ;  /* 0x0000001600147202 */ /* 0x000fc40000000f00 */
[----:B-1----:R-:W-:Y:S02]  /*12b40*/  MOV R21, R95 ;  /* 0x0000005f00157202 */ /* 0x002fe40000000f00 */
        /* <DEDUP_REMOVED lines=16> */
[----:B------:R-:W-:Y:S01]  /*12c50*/  BAR.SYNC.DEFER_BLOCKING 0x1, 0x100 ;  /* 0x0044000000007b1d */ /* 0x000fe20000010000 */
[----:B---3--:R-:W-:-:S03]  /*12c60*/  IMAD.WIDE R146, R0, 0x2, R20 ;  /* 0x0000000200927825 */ /* 0x008fc600078e0214 */
[C---:B------:R-:W-:Y:S02]  /*12c70*/  IADD3 R30, P1, R146.reuse, 0x20, RZ ;  /* 0x00000020921e7810 */ /* 0x040fe40007f3e0ff */
[C---:B------:R-:W-:Y:S02]  /*12c80*/  IADD3 R8, P2, R146.reuse, 0x40, RZ ;  /* 0x0000004092087810 */ /* 0x040fe40007f5e0ff */
[----:B------:R-:W-:Y:S02]  /*12c90*/  IADD3 R26, P3, R146, 0x60, RZ ;  /* 0x00000060921a7810 */ /* 0x000fe40007f7e0ff */
[----:B------:R-:W-:Y:S01]  /*12ca0*/  LOP3.LUT R181, R30, 0x380, RZ, 0xc0, !PT ;  /* 0x000003801eb57812 */ /* 0x000fe200078ec0ff */
[--C-:B------:R-:W-:Y:S01]  /*12cb0*/  IMAD.X R107, RZ, RZ, R147.reuse, P1 ;  /* 0x000000ffff6b7224 */ /* 0x100fe200008e0693 */
[----:B------:R-:W-:Y:S01]  /*12cc0*/  LOP3.LUT R106, R8, 0x380, RZ, 0xc0, !PT ;  /* 0x00000380086a7812 */ /* 0x000fe200078ec0ff */
[--C-:B------:R-:W-:Y:S01]  /*12cd0*/  IMAD.X R111, RZ, RZ, R147.reuse, P2 ;  /* 0x000000ffff6f7224 */ /* 0x100fe200010e0693 */
[----:B------:R-:W-:Y:S01]  /*12ce0*/  LOP3.LUT R99, R146, 0x380, RZ, 0xc0, !PT ;  /* 0x0000038092637812 */ /* 0x000fe200078ec0ff */
[----:B------:R-:W-:Y:S01]  /*12cf0*/  IMAD.X R115, RZ, RZ, R147, P3 ;  /* 0x000000ffff737224 */ /* 0x000fe200018e0693 */
[----:B------:R-:W-:-:S02]  /*12d00*/  LOP3.LUT R110, R26, 0x380, RZ, 0xc0, !PT ;  /* 0x000003801a6e7812 */ /* 0x000fc400078ec0ff */
[C---:B------:R-:W-:Y:S02]  /*12d10*/  IADD3 R118, P4, R146.reuse, 0x4000, RZ ;  /* 0x0000400092767810 */ /* 0x040fe40007f9e0ff */
[C---:B------:R-:W-:Y:S02]  /*12d20*/  IADD3 R120, P5, R146.reuse, 0x4020, RZ ;  /* 0x0000402092787810 */ /* 0x040fe40007fbe0ff */
[C---:B------:R-:W-:Y:S02]  /*12d30*/  IADD3 R0, P0, R146.reuse, 0x4040, RZ ;  /* 0x0000404092007810 */ /* 0x040fe40007f1e0ff */
[C---:B------:R-:W-:Y:S02]  /*12d40*/  IADD3 R124, P1, R146.reuse, 0x4060, RZ ;  /* 0x00004060927c7810 */ /* 0x040fe40007f3e0ff */
[C---:B------:R-:W-:Y:S02]  /*12d50*/  IADD3 R126, P2, R146.reuse, 0x8000, RZ ;  /* 0x00008000927e7810 */ /* 0x040fe40007f5e0ff */
[----:B------:R-:W-:-:S02]  /*12d60*/  IADD3 R128, P3, R146, 0x8020, RZ ;  /* 0x0000802092807810 */ /* 0x000fc40007f7e0ff */
[----:B------:R-:W-:Y:S02]  /*12d70*/  SHF.R.U64 R181, R181, 0x3, RZ ;  /* 0x00000003b5b57819 */ /* 0x000fe400000012ff */
[----:B------:R-:W-:Y:S02]  /*12d80*/  SHF.R.U64 R183, R106, 0x3, RZ ;  /* 0x000000036ab77819 */ /* 0x000fe400000012ff */
[----:B------:R-:W-:Y:S02]  /*12d90*/  SHF.R.U64 R99, R99, 0x3, RZ ;  /* 0x0000000363637819 */ /* 0x000fe400000012ff */
[----:B------:R-:W-:Y:S01]  /*12da0*/  SHF.R.U64 R185, R110, 0x3, RZ ;  /* 0x000000036eb97819 */ /* 0x000fe200000012ff */
        /* <DEDUP_REMOVED lines=9> */
[C---:B--2---:R-:W-:Y:S01]  /*12e40*/  IADD3 R100, P1, R146.reuse, 0xc020, RZ ;  /* 0x0000c02092647810 */ /* 0x044fe20007f3e0ff */
[----:B------:R-:W-:Y:S01]  /*12e50*/  IMAD.X R129, RZ, RZ, R147, P3 ;  /* 0x000000ffff817224 */ /* 0x000fe200018e0693 */
[----:B------:R-:W-:-:S02]  /*12e60*/  IADD3 R151, P2, R146, 0xc040, RZ ;  /* 0x0000c04092977810 */ /* 0x000fc40007f5e0ff */
[----:B------:R-:W-:Y:S02]  /*12e70*/  IADD3 R98, P3, R146, 0xc060, RZ ;  /* 0x0000c06092627810 */ /* 0x000fe40007f7e0ff */
[----:B------:R-:W-:Y:S02]  /*12e80*/  LOP3.LUT R110, R183, R8, RZ, 0x3c, !PT ;  /* 0x00000008b76e7212 */ /* 0x000fe400078e3cff */
[----:B------:R-:W-:Y:S02]  /*12e90*/  LOP3.LUT R181, R118, 0x380, RZ, 0xc0, !PT ;  /* 0x0000038076b57812 */ /* 0x000fe400078ec0ff */
[----:B------:R-:W-:Y:S02]  /*12ea0*/  LOP3.LUT R146, R99, R146, RZ, 0x3c, !PT ;  /* 0x0000009263927212 */ /* 0x000fe400078e3cff */
[----:B------:R-:W-:Y:S02]  /*12eb0*/  LOP3.LUT R114, R185, R26, RZ, 0x3c, !PT ;  /* 0x0000001ab9727212 */ /* 0x000fe400078e3cff */
[----:B------:R-:W-:-:S02]  /*12ec0*/  LOP3.LUT R183, R120, 0x380, RZ, 0xc0, !PT ;  /* 0x0000038078b77812 */ /* 0x000fc400078ec0ff */
[----:B------:R-:W-:Y:S02]  /*12ed0*/  LOP3.LUT R185, R0, 0x380, RZ, 0xc0, !PT ;  /* 0x0000038000b97812 */ /* 0x000fe400078ec0ff */
[----:B------:R-:W-:Y:S02]  /*12ee0*/  SHF.R.U64 R181, R181, 0x3, RZ ;  /* 0x00000003b5b57819 */ /* 0x000fe400000012ff */
[----:B------:R-:W-:Y:S02]  /*12ef0*/  SHF.R.U64 R183, R183, 0x3, RZ ;  /* 0x00000003b7b77819 */ /* 0x000fe400000012ff */
[----:B------:R-:W-:Y:S02]  /*12f00*/  MOV R146, R146 ;  /* 0x0000009200927202 */ /* 0x000fe40000000f00 */
[----:B------:R-:W-:Y:S02]  /*12f10*/  F2FP.BF16.F32.PACK_AB R8, R25, R24 ;  /* 0x000000181908723e */ /* 0x000fe400000010ff */
[----:B------:R-:W-:-:S02]  /*12f20*/  SHF.R.U64 R185, R185, 0x3, RZ ;  /* 0x00000003b9b97819 */ /* 0x000fc400000012ff */
[----:B------:R-:W-:Y:S02]  /*12f30*/  LOP3.LUT R187, R124, 0x380, RZ, 0xc0, !PT ;  /* 0x000003807cbb7812 */ /* 0x000fe400078ec0ff */
[----:B------:R-:W-:Y:S01]  /*12f40*/  LOP3.LUT R118, R181, R118, RZ, 0x3c, !PT ;  /* 0x00000076b5767212 */ /* 0x000fe200078e3cff */
[----:B------:R0:W-:Y:S01]  /*12f50*/  STSM.16.M88.4 [R146], R8 ;  /* 0x0000000892007844 */ /* 0x0001e20000000200 */
[----:B------:R-:W-:Y:S02]  /*12f60*/  LOP3.LUT R120, R183, R120, RZ, 0x3c, !PT ;  /* 0x00000078b7787212 */ /* 0x000fe400078e3cff */
[----:B------:R-:W-:Y:S02]  /*12f70*/  LOP3.LUT R181, R126, 0x380, RZ, 0xc0, !PT ;  /* 0x000003807eb57812 */ /* 0x000fe400078ec0ff */
[----:B------:R-:W-:Y:S02]  /*12f80*/  LOP3.LUT R122, R185, R0, RZ, 0x3c, !PT ;  /* 0x00000000b97a7212 */ /* 0x000fe400078e3cff */
[----:B------:R-:W-:-:S02]  /*12f90*/  LOP3.LUT R183, R128, 0x380, RZ, 0xc0, !PT ;  /* 0x0000038080b77812 */ /* 0x000fc400078ec0ff */
[----:B------:R-:W-:Y:S02]  /*12fa0*/  LOP3.LUT R185, R130, 0x380, RZ, 0xc0, !PT ;  /* 0x0000038082b97812 */ /* 0x000fe400078ec0ff */
[----:B------:R-:W-:Y:S02]  /*12fb0*/  MOV R106, R106 ;  /* 0x0000006a006a7202 */ /* 0x000fe40000000f00 */
[----:B------:R-:W-:Y:S02]  /*12fc0*/  SHF.R.U64 R187, R187, 0x3, RZ ;  /* 0x00000003bbbb7819 */ /* 0x000fe400000012ff */
[----:B0-----:R-:W-:Y:S02]  /*12fd0*/  F2FP.BF16.F32.PACK_AB R8, R33, R32 ;  /* 0x000000202108723e */ /* 0x001fe400000010ff */
[----:B------:R-:W-:Y:S02]  /*12fe0*/  F2FP.BF16.F32.PACK_AB R9, R7, R34 ;  /* 0x000000220709723e */ /* 0x000fe400000010ff */
[----:B------:R-:W-:-:S02]  /*12ff0*/  F2FP.BF16.F32.PACK_AB R10, R37, R14 ;  /* 0x0000000e250a723e */ /* 0x000fc400000010ff */
[----:B------:R-:W-:Y:S02]  /*13000*/  F2FP.BF16.F32.PACK_AB R11, R39, R38 ;  /* 0x00000026270b723e */ /* 0x000fe400000010ff */
[----:B------:R-:W-:Y:S02]  /*13010*/  SHF.R.U64 R181, R181, 0x3, RZ ;  /* 0x00000003b5b57819 */ /* 0x000fe400000012ff */
[----:B------:R-:W-:Y:S02]  /*13020*/  MOV R110, R110 ;  /* 0x0000006e006e7202 */ /* 0x000fe40000000f00 */
[----:B------:R-:W-:Y:S02]  /*13030*/  F2FP.BF16.F32.PACK_AB R14, R45, R159 ;  /* 0x0000009f2d0e723e */ /* 0x000fe400000010ff */
[----:B------:R-:W-:Y:S01]  /*13040*/  SHF.R.U64 R183, R183, 0x3, RZ ;  /* 0x00000003b7b77819 */ /* 0x000fe200000012ff */
[----:B------:R0:W-:Y:S01]  /*13050*/  STSM.16.M88.4 [R106], R8 ;  /* 0x000000086a007844 */ /* 0x0001e20000000200 */
[----:B------:R-:W-:-:S02]  /*13060*/  SHF.R.U64 R185, R185, 0x3, RZ ;  /* 0x00000003b9b97819 */ /* 0x000fc400000012ff */
[----:B------:R-:W-:Y:S02]  /*13070*/  MOV R114, R114 ;  /* 0x0000007200727202 */ /* 0x000fe40000000f00 */
[----:B------:R-:W-:Y:S02]  /*13080*/  F2FP.BF16.F32.PACK_AB R24, R49, R48 ;  /* 0x000000303118723e */ /* 0x000fe400000010ff */
[----:B------:R-:W-:Y:S02]  /*13090*/  F2FP.BF16.F32.PACK_AB R25, R51, R50 ;  /* 0x000000323319723e */ /* 0x000fe400000010ff */
[----:B------:R-:W-:Y:S02]  /*130a0*/  F2FP.BF16.F32.PACK_AB R26, R53, R160 ;  /* 0x000000a0351a723e */ /* 0x000fe400000010ff */
[----:B------:R-:W-:Y:S02]  /*130b0*/  LOP3.LUT R124, R187, R124, RZ, 0x3c, !PT ;  /* 0x0000007cbb7c7212 */ /* 0x000fe400078e3cff */
[----:B------:R-:W-:-:S02]  /*130c0*/  MOV R118, R118 ;  /* 0x0000007600767202 */ /* 0x000fc40000000f00 */
[----:B------:R-:W-:Y:S01]  /*130d0*/  F2FP.BF16.F32.PACK_AB R30, R61, R162 ;  /* 0x000000a23d1e723e */ /* 0x000fe200000010ff */
[----:B------:R-:W-:Y:S01]  /*130e0*/  IMAD.X R131, RZ, RZ, R147, P4 ;  /* 0x000000ffff837224 */ /* 0x000fe200020e0693 */
[----:B------:R-:W-:Y:S01]  /*130f0*/  LOP3.LUT R126, R181, R126, RZ, 0x3c, !PT ;  /* 0x0000007eb57e7212 */ /* 0x000fe200078e3cff */
[----:B------:R1:W-:Y:S01]  /*13100*/  STSM.16.M88.4 [R110], R12 ;  /* 0x0000000c6e007844 */ /* 0x0003e20000000200 */
[----:B------:R-:W-:Y:S02]  /*13110*/  MOV R120, R120 ;  /* 0x0000007800787202 */ /* 0x000fe40000000f00 */
[----:B0-----:R-:W-:Y:S02]  /*13120*/  F2FP.BF16.F32.PACK_AB R8, R65, R163 ;  /* 0x000000a34108723e */ /* 0x001fe400000010ff */
[----:B------:R-:W-:Y:S02]  /*13130*/  F2FP.BF16.F32.PACK_AB R9, R67, R66 ;  /* 0x000000424309723e */ /* 0x000fe400000010ff */
[----:B------:R-:W-:-:S02]  /*13140*/  F2FP.BF16.F32.PACK_AB R10, R69, R164 ;  /* 0x000000a4450a723e */ /* 0x000fc400000010ff */
[----:B------:R-:W-:Y:S02]  /*13150*/  F2FP.BF16.F32.PACK_AB R11, R71, R70 ;  /* 0x00000046470b723e */ /* 0x000fe400000010ff */
[----:B------:R-:W-:Y:S01]  /*13160*/  LOP3.LUT R128, R183, R128, RZ, 0x3c, !PT ;  /* 0x00000080b7807212 */ /* 0x000fe200078e3cff */
[----:B------:R-:W-:Y:S01]  /*13170*/  STSM.16.M88.4 [R114], R24 ;  /* 0x0000001872007844 */ /* 0x000fe20000000200 */
[----:B------:R-:W-:Y:S02]  /*13180*/  LOP3.LUT R130, R185, R130, RZ, 0x3c, !PT ;  /* 0x00000082b9827212 */ /* 0x000fe400078e3cff */
[----:B------:R-:W-:Y:S02]  /*13190*/  MOV R122, R122 ;  /* 0x0000007a007a7202 */ /* 0x000fe40000000f00 */
[----:B-1----:R-:W-:Y:S02]  /*131a0*/  F2FP.BF16.F32.PACK_AB R12, R73, R165 ;  /* 0x000000a5490c723e */ /* 0x002fe400000010ff */
[----:B------:R-:W-:-:S02]  /*131b0*/  F2FP.BF16.F32.PACK_AB R13, R75, R74 ;  /* 0x0000004a4b0d723e */ /* 0x000fc400000010ff */
[----:B------:R-:W-:Y:S02]  /*131c0*/  F2FP.BF16.F32.PACK_AB R14, R77, R166 ;  /* 0x000000a64d0e723e */ /* 0x000fe400000010ff */
[----:B------:R-:W-:Y:S01]  /*131d0*/  F2FP.BF16.F32.PACK_AB R15, R79, R78 ;  /* 0x0000004e4f0f723e */ /* 0x000fe200000010ff */
[----:B------:R-:W-:Y:S01]  /*131e0*/  STSM.16.M88.4 [R118], R28 ;  /* 0x0000001c76007844 */ /* 0x000fe20000000200 */
[----:B------:R-:W-:Y:S02]  /*131f0*/  MOV R124, R124 ;  /* 0x0000007c007c7202 */ /* 0x000fe40000000f00 */
[----:B------:R-:W-:Y:S02]  /*13200*/  F2FP.BF16.F32.PACK_AB R32, R81, R167 ;  /* 0x000000a75120723e */ /* 0x000fe400000010ff */
[----:B------:R-:W-:Y:S02]  /*13210*/  F2FP.BF16.F32.PACK_AB R33, R83, R82 ;  /* 0x000000525321723e */ /* 0x000fe400000010ff */
[----:B------:R-:W-:Y:S01]  /*13220*/  F2FP.BF16.F32.PACK_AB R34, R85, R168 ;  /* 0x000000a85522723e */ /* 0x000fe200000010ff */
[----:B------:R0:W-:Y:S01]  /*13230*/  STSM.16.M88.4 [R120], R8 ;  /* 0x0000000878007844 */ /* 0x0001e20000000200 */
[----:B------:R-:W-:-:S02]  /*13240*/  LOP3.LUT R187, R134, 0x380, RZ, 0xc0, !PT ;  /* 0x0000038086bb7812 */ /* 0x000fc400078ec0ff */
[----:B------:R-:W-:Y:S02]  /*13250*/  MOV R126, R126 ;  /* 0x0000007e007e7202 */ /* 0x000fe40000000f00 */
[----:B------:R-:W-:Y:S02]  /*13260*/  F2FP.BF16.F32.PACK_AB R48, R89, R169 ;  /* 0x000000a95930723e */ /* 0x000fe400000010ff */
[----:B------:R-:W-:Y:S02]  /*13270*/  F2FP.BF16.F32.PACK_AB R49, R91, R90 ;  /* 0x0000005a5b31723e */ /* 0x000fe400000010ff */
[----:B------:R-:W-:Y:S02]  /*13280*/  F2FP.BF16.F32.PACK_AB R50, R93, R170 ;  /* 0x000000aa5d32723e */ /* 0x000fe400000010ff */
[----:B------:R-:W-:Y:S02]  /*13290*/  F2FP.BF16.F32.PACK_AB R51, R40, R36 ;  /* 0x000000242833723e */ /* 0x000fe400000010ff */
[----:B------:R-:W-:-:S02]  /*132a0*/  LOP3.LUT R181, R94, 0x380, RZ, 0xc0, !PT ;  /* 0x000003805eb57812 */ /* 0x000fc400078ec0ff */
[----:B------:R-:W-:Y:S02]  /*132b0*/  MOV R128, R128 ;  /* 0x0000008000807202 */ /* 0x000fe40000000f00 */
[----:B------:R-:W-:Y:S02]  /*132c0*/  F2FP.BF16.F32.PACK_AB R36, R97, R171 ;  /* 0x000000ab6124723e */ /* 0x000fe400000010ff */
[----:B------:R-:W-:Y:S02]  /*132d0*/  F2FP.BF16.F32.PACK_AB R37, R44, R42 ;  /* 0x0000002a2c25723e */ /* 0x000fe400000010ff */
[----:B------:R-:W-:Y:S02]  /*132e0*/  F2FP.BF16.F32.PACK_AB R38, R4, R173 ;  /* 0x000000ad0426723e */ /* 0x000fe400000010ff */
[----:B------:R-:W-:Y:S01]  /*132f0*/  F2FP.BF16.F32.PACK_AB R39, R52, R46 ;  /* 0x0000002e3427723e */ /* 0x000fe200000010ff */
[----:B------:R-:W-:Y:S01]  /*13300*/  STSM.16.M88.4 [R122], R12 ;  /* 0x0000000c7a007844 */ /* 0x000fe20000000200 */
[----:B------:R-:W-:-:S02]  /*13310*/  LOP3.LUT R183, R100, 0x380, RZ, 0xc0, !PT ;  /* 0x0000038064b77812 */ /* 0x000fc400078ec0ff */
[----:B------:R-:W-:Y:S02]  /*13320*/  MOV R130, R130 ;  /* 0x0000008200827202 */ /* 0x000fe40000000f00 */
[----:B0-----:R-:W-:Y:S02]  /*13330*/  F2FP.BF16.F32.PACK_AB R8, R105, R174 ;  /* 0x000000ae6908723e */ /* 0x001fe400000010ff */
[----:B------:R-:W-:Y:S02]  /*13340*/  F2FP.BF16.F32.PACK_AB R9, R56, R54 ;  /* 0x000000363809723e */ /* 0x000fe400000010ff */
[----:B------:R-:W-:Y:S02]  /*13350*/  F2FP.BF16.F32.PACK_AB R10, R109, R175 ;  /* 0x000000af6d0a723e */ /* 0x000fe400000010ff */
[----:B------:R-:W-:Y:S01]  /*13360*/  F2FP.BF16.F32.PACK_AB R11, R62, R60 ;  /* 0x0000003c3e0b723e */ /* 0x000fe200000010ff */
[----:B------:R-:W-:Y:S01]  /*13370*/  STSM.16.M88.4 [R124], R32 ;  /* 0x000000207c007844 */ /* 0x000fe20000000200 */
[----:B------:R-:W-:-:S02]  /*13380*/  LOP3.LUT R0, R151, 0x380, RZ, 0xc0, !PT ;  /* 0x0000038097007812 */ /* 0x000fc400078ec0ff */
[----:B------:R-:W-:Y:S01]  /*13390*/  SHF.R.U64 R187, R187, 0x3, RZ ;  /* 0x00000003bbbb7819 */ /* 0x000fe200000012ff */
[----:B------:R-:W-:Y:S01]  /*133a0*/  STSM.16.M88.4 [R126], R48 ;  /* 0x000000307e007844 */ /* 0x000fe20000000200 */
[----:B------:R-:W-:Y:S02]  /*133b0*/  LOP3.LUT R185, R98, 0x380, RZ, 0xc0, !PT ;  /* 0x0000038062b97812 */ /* 0x000fe400078ec0ff */
[----:B------:R-:W-:Y:S01]  /*133c0*/  SHF.R.U64 R181, R181, 0x3, RZ ;  /* 0x00000003b5b57819 */ /* 0x000fe200000012ff */
[----:B------:R-:W-:Y:S01]  /*133d0*/  STSM.16.M88.4 [R128], R36 ;  /* 0x0000002480007844 */ /* 0x000fe20000000200 */
[----:B------:R-:W-:Y:S01]  /*133e0*/  SHF.R.U64 R183, R183, 0x3, RZ ;  /* 0x00000003b7b77819 */ /* 0x000fe200000012ff */
[--C-:B------:R-:W-:Y:S01]  /*133f0*/  IMAD.X R135, RZ, RZ, R147.reuse, P5 ;  /* 0x000000ffff877224 */ /* 0x100fe200028e0693 */
[----:B------:R-:W-:Y:S01]  /*13400*/  SHF.R.U64 R0, R0, 0x3, RZ ;  /* 0x0000000300007819 */ /* 0x000fe200000012ff */
[----:B------:R0:W-:Y:S01]  /*13410*/  STSM.16.M88.4 [R130], R8 ;  /* 0x0000000882007844 */ /* 0x0001e20000000200 */
[--C-:B------:R-:W-:Y:S01]  /*13420*/  IMAD.X R139, RZ, RZ, R147.reuse, P0 ;  /* 0x000000ffff8b7224 */ /* 0x100fe200000e0693 */
[----:B------:R-:W-:Y:S01]  /*13430*/  LOP3.LUT R134, R187, R134, RZ, 0x3c, !PT ;  /* 0x00000086bb867212 */ /* 0x000fe200078e3cff */
[----:B------:R-:W-:Y:S01]  /*13440*/  IMAD.X R143, RZ, RZ, R147, P1 ;  /* 0x000000ffff8f7224 */ /* 0x000fe200008e0693 */
[----:B------:R-:W-:-:S02]  /*13450*/  SHF.R.U64 R185, R185, 0x3, RZ ;  /* 0x00000003b9b97819 */ /* 0x000fc400000012ff */
[----:B------:R-:W-:Y:S01]  /*13460*/  F2FP.BF16.F32.PACK_AB R25, R84, R80 ;  /* 0x000000505419723e */ /* 0x000fe200000010ff */
[--C-:B------:R-:W-:Y:S01]  /*13470*/  IMAD.X R95, RZ, RZ, R147.reuse, P2 ;  /* 0x000000ffff5f7224 */ /* 0x100fe200010e0693 */
[----:B------:R-:W-:Y:S02]  /*13480*/  LOP3.LUT R138, R181, R94, RZ, 0x3c, !PT ;  /* 0x0000005eb58a7212 */ /* 0x000fe400078e3cff */
[----:B----4-:R-:W-:Y:S01]  /*13490*/  SHF.R.S32.HI R80, RZ, 0x1f, R188 ;  /* 0x0000001fff507819 */ /* 0x010fe200000114bc */
[----:B------:R-:W-:Y:S01]  /*134a0*/  IMAD.X R99, RZ, RZ, R147, P3 ;  /* 0x000000ffff637224 */ /* 0x000fe200018e0693 */
[----:B------:R-:W-:Y:S01]  /*134b0*/  LOP3.LUT R142, R183, R100, RZ, 0x3c, !PT ;  /* 0x00000064b78e7212 */ /* 0x000fe200078e3cff */
[----:B0-----:R-:W-:Y:S01]  /*134c0*/  IMAD.SHL.U32 R8, R188, 0x4, RZ ;  /* 0x00000004bc087824 */ /* 0x001fe200078e00ff */
[----:B------:R-:W-:Y:S02]  /*134d0*/  LOP3.LUT R94, R0, R151, RZ, 0x3c, !PT ;  /* 0x00000097005e7212 */ /* 0x000fe400078e3cff */
[----:B------:R-:W-:-:S02]  /*134e0*/  LOP3.LUT R98, R185, R98, RZ, 0x3c, !PT ;  /* 0x00000062b9627212 */ /* 0x000fc400078e3cff */
        /* <DEDUP_REMOVED lines=9> */
[----:B------:R-:W-:Y:S02]  /*13580*/  ISETP.NE.U32.AND P0, PT, RZ, UR4, PT ;  /* 0x00000004ff007c0c */ /* 0x000fe4000bf05070 */
[----:B------:R-:W-:Y:S02]  /*13590*/  SHF.L.U64.HI R0, R188, 0x2, R80 ;  /* 0x00000002bc007819 */ /* 0x000fe40000010250 */
[----:B------:R-:W-:-:S02]  /*135a0*/  IADD3 R10, P1, R8, UR4, RZ ;  /* 0x00000004080a7c10 */ /* 0x000fc4000ff3e0ff */
[----:B------:R-:W-:Y:S02]  /*135b0*/  MOV R142, R142 ;  /* 0x0000008e008e7202 */ /* 0x000fe40000000f00 */
[----:B------:R-:W-:Y:S02]  /*135c0*/  F2FP.BF16.F32.PACK_AB R181, R96, R92 ;  /* 0x0000005c60b5723e */ /* 0x000fe400000010ff */
[----:B------:R-:W-:Y:S02]  /*135d0*/  F2FP.BF16.F32.PACK_AB R183, R108, R104 ;  /* 0x000000686cb7723e */ /* 0x000fe400000010ff */
[----:B------:R-:W-:Y:S02]  /*135e0*/  MOV R94, R94 ;  /* 0x0000005e005e7202 */ /* 0x000fe40000000f00 */
[----:B------:R-:W-:Y:S02]  /*135f0*/  F2FP.BF16.F32.PACK_AB R185, R116, R112 ;  /* 0x0000007074b9723e */ /* 0x000fe400000010ff */
[----:B------:R-:W-:Y:S01]  /*13600*/  F2FP.BF16.F32.PACK_AB R187, R152, R136 ;  /* 0x0000008898bb723e */ /* 0x000fe200000010ff */
[----:B------:R0:W-:Y:S01]  /*13610*/  STSM.16.M88.4 [R134], R12 ;  /* 0x0000000c86007844 */ /* 0x0001e20000000200 */
[----:B------:R-:W-:-:S02]  /*13620*/  MOV R98, R98 ;  /* 0x0000006200627202 */ /* 0x000fc40000000f00 */
[----:B------:R-:W-:Y:S02]  /*13630*/  F2FP.BF16.F32.PACK_AB R146, R149, R148 ;  /* 0x000000949592723e */ /* 0x000fe400000010ff */
[----:B------:R-:W-:Y:S01]  /*13640*/  F2FP.BF16.F32.PACK_AB R147, R3, R150 ;  /* 0x000000960393723e */ /* 0x000fe200000010ff */
[----:B------:R1:W-:Y:S01]  /*13650*/  STSM.16.M88.4 [R138], R24 ;  /* 0x000000188a007844 */ /* 0x0003e20000000200 */
[----:B------:R-:W-:Y:S01]  /*13660*/  ISETP.NE.AND.EX P0, PT, RZ, UR5, PT, P0 ;  /* 0x00000005ff007c0c */ /* 0x000fe2000bf05300 */
[----:B------:R-:W-:Y:S01]  /*13670*/  IMAD.MOV.U32 R76, RZ, RZ, RZ ;  /* 0x000000ffff4c7224 */ /* 0x000fe200078e00ff */
[----:B------:R-:W-:Y:S01]  /*13680*/  IADD3.X R11, R0, UR5, RZ, P1, !PT ;  /* 0x00000005000b7c10 */ /* 0x000fe20008ffe4ff */
[----:B------:R-:W-:Y:S01]  /*13690*/  ULDC.64 UR4, c[0x0][0xd08] ;  /* 0x0003420000047ab9 */ /* 0x000fe20000000a00 */
[----:B------:R1:W-:Y:S01]  /*136a0*/  STSM.16.M88.4 [R142], R180 ;  /* 0x000000b48e007844 */ /* 0x0003e20000000200 */
[----:B------:R-:W-:Y:S01]  /*136b0*/  ISETP.NE.U32.AND P2, PT, RZ, UR4, PT ;  /* 0x00000004ff007c0c */ /* 0x000fe2000bf45070 */
[----:B------:R-:W2:Y:S02]  /*136c0*/  LDC R3, c[0x0][0xce8] ;  /* 0x00033a00ff037b82 */ /* 0x000ea40000000800 */
[----:B------:R1:W-:Y:S01]  /*136d0*/  STSM.16.M88.4 [R94], R184 ;  /* 0x000000b85e007844 */ /* 0x0003e20000000200 */
[----:B------:R-:W-:-:S03]  /*136e0*/  ISETP.NE.AND.EX P2, PT, RZ, UR5, PT, P2 ;  /* 0x00000005ff007c0c */ /* 0x000fc6000bf45320 */
[----:B------:R1:W-:Y:S02]  /*136f0*/  STSM.16.M88.4 [R98], R144 ;  /* 0x0000009062007844 */ /* 0x0003e40000000200 */
[----:B------:R-:W-:Y:S08]  /*13700*/  BAR.SYNC.DEFER_BLOCKING 0x1, 0x100 ;  /* 0x0044000000007b1d */ /* 0x000ff00000010000 */
[----:B------:R-:W-:Y:S01]  /*13710*/  @P2 IADD3 R8, P3, R8, UR4, RZ ;  /* 0x0000000408082c10 */ /* 0x000fe2000ff7e0ff */
[----:B------:R-:W-:-:S02]  /*13720*/  ULDC UR4, c[0x0][0xb88] ;  /* 0x0002e20000047ab9 */ /* 0x000fc40000000800 */
[----:B------:R-:W-:Y:S01]  /*13730*/  IMAD.U32 R4, RZ, RZ, UR4 ;  /* 0x00000004ff047e24 */ /* 0x000fe2000f8e00ff */
[----:B------:R-:W-:Y:S01]  /*13740*/  @P2 IADD3.X R9, R0, UR5, RZ, P3, !PT ;  /* 0x0000000500092c10 */ /* 0x000fe20009ffe4ff */
[----:B------:R1:W5:Y:S04]  /*13750*/  @P0 LDG.E R76, desc[UR42][R10.64] ;  /* 0x0000002a0a4c0981 */ /* 0x000368000c1e1900 */
[----:B------:R1:W5:Y:S01]  /*13760*/  @P2 LDG.E R4, desc[UR42][R8.64] ;  /* 0x0000002a08042981 */ /* 0x000362000c1e1900 */
[----:B--2---:R-:W-:-:S13]  /*13770*/  ISETP.NE.AND P1, PT, R3, 0x1, PT ;  /* 0x000000010300780c */ /* 0x004fda0003f25270 */
[----:B------:R-:W2:Y:S08]  /*13780*/  @P1 LDC R7, c[0x0][0xcec] ;  /* 0x00033b00ff071b82 */ /* 0x000eb00000000800 */
[----:B0-----:R-:W0:Y:S01]  /*13790*/  @P1 LDC R13, c[0x0][0xcf0] ;  /* 0x00033c00ff0d1b82 */ /* 0x001e220000000800 */
[----:B------:R-:W-:Y:S01]  /*137a0*/  SHF.R.S32.HI R78, RZ, 0x1f, R172 ;  /* 0x0000001fff4e7819 */ /* 0x000fe200000114ac */
[----:B-1----:R-:W-:Y:S06]  /*137b0*/  @P2 BRA `(.L_x_15158) ;  /* 0x0000000000102947 */ /* 0x002fec0003800000 */
[----:B------:R-:W-:Y:S05]  /*137c0*/  @!P0 BRA `(.L_x_15158) ;  /* 0x00000000000c8947 */ /* 0x000fea0003800000 */
[----:B------:R-:W3:Y:S04]  /*137d0*/  LDG.E R9, desc[UR42][R10.64] ;  /* 0x0000002a0a097981 */ /* 0x000ee8000c1e1900 */
[----:B-----5:R-:W3:Y:S02]  /*137e0*/  LDG.E R4, desc[UR42][R10.64+0x4] ;  /* 0x0000042a0a047981 */ /* 0x020ee4000c1e1900 */
[----:B---3--:R-:W-:-:S07]  /*137f0*/  IMAD.IADD R4, R4, 0x1, -R9 ;  /* 0x0000000104047824 */ /* 0x008fce00078e0a09 */
.L_x_15158:
[----:B------:R-:W3:Y:S01]  /*13800*/  LDL R8, [R1+0x88] ;  /* 0x0000880001087983 */ /* 0x000ee20000100800 */
[----:B------:R-:W-:Y:S01]  /*13810*/  ULDC.64 UR4, c[0x0][0xc90] ;  /* 0x0003240000047ab9 */ /* 0x000fe20000000a00 */
[----:B------:R-:W1:Y:S01]  /*13820*/  S2R R15, SR_TID.X ;  /* 0x00000000000f7919 */ /* 0x000e620000002100 */
[----:B-----5:R-:W-:Y:S02]  /*13830*/  SHF.R.S32.HI R77, RZ, 0x1f, R76 ;  /* 0x0000001fff4d7819 */ /* 0x020fe4000001144c */
[----:B------:R-:W-:Y:S01]  /*13840*/  SEL R81, R188, RZ, !P0 ;  /* 0x000000ffbc517207 */ /* 0x000fe20004000000 */
[----:B------:R-:W3:Y:S01]  /*13850*/  LDL.LU R86, [R1+0x6c] ;  /* 0x00006c0001567983 */ /* 0x000ee20000300800 */
[----:B------:R-:W-:Y:S01]  /*13860*/  IMAD R0, R78, UR4, RZ ;  /* 0x000000044e007c24 */ /* 0x000fe2000f8e02ff */
[----:B------:R-:W-:Y:S01]  /*13870*/  SEL R80, R80, RZ, !P0 ;  /* 0x000000ff50507207 */ /* 0x000fe20004000000 */
[----:B------:R-:W-:Y:S01]  /*13880*/  IMAD R83, R4, R3, RZ ;  /* 0x0000000304537224 */ /* 0x000fe200078e02ff */
[----:B------:R-:W4:Y:S01]  /*13890*/  @P1 LDC R87, c[0x0][0xcec] ;  /* 0x00033b00ff571b82 */ /* 0x000f220000000800 */
[----:B------:R-:W-:-:S07]  /*138a0*/  IMAD R11, R172, UR5, R0 ;  /* 0x00000005ac0b7c24 */ /* 0x000fce000f8e0200 */
[----:B------:R-:W4:Y:S01]  /*138b0*/  @P1 LDC R89, c[0x0][0xcf0] ;  /* 0x00033c00ff591b82 */ /* 0x000f220000000800 */
[----:B-1----:R-:W-:-:S05]  /*138c0*/  VIADD R15, R15, 0xffffff80 ;  /* 0xffffff800f0f7836 */ /* 0x002fca0000000000 */
[----:B------:R-:W-:-:S04]  /*138d0*/  SHF.R.S32.HI R12, RZ, 0x1f, R15 ;  /* 0x0000001fff0c7819 */ /* 0x000fc8000001140f */
[CC--:B------:R-:W-:Y:S02]  /*138e0*/  LEA.HI R79, R12.reuse, R15.reuse, RZ, 0x3 ;  /* 0x0000000f0c4f7211 */ /* 0x0c0fe400078f18ff */
[----:B------:R-:W-:Y:S02]  /*138f0*/  LEA.HI R12, R12, R15, RZ, 0x7 ;  /* 0x0000000f0c0c7211 */ /* 0x000fe400078f38ff */
[----:B------:R-:W-:Y:S02]  /*13900*/  LOP3.LUT R82, R79, 0xfffffff8, RZ, 0xc0, !PT ;  /* 0xfffffff84f527812 */ /* 0x000fe400078ec0ff */
[----:B------:R-:W-:-:S03]  /*13910*/  SHF.R.S32.HI R79, RZ, 0x3, R79 ;  /* 0x00000003ff4f7819 */ /* 0x000fc6000001144f */
[----:B------:R-:W-:Y:S01]  /*13920*/  IMAD.IADD R82, R15, 0x1, -R82 ;  /* 0x000000010f527824 */ /* 0x000fe200078e0a52 */
[----:B------:R-:W-:Y:S01]  /*13930*/  BSSY B1, `(.L_x_15159) ;  /* 0x00000e5000017945 */ /* 0x000fe20003800000 */
[----:B---3--:R-:W-:Y:S02]  /*13940*/  IMAD.IADD R10, R8, 0x1, R86 ;  /* 0x00000001080a7824 */ /* 0x008fe400078e0256 */
[----:B------:R-:W-:Y:S01]  /*13950*/  IMAD.WIDE.U32 R8, R172, UR4, R76 ;  /* 0x00000004ac087c25 */ /* 0x000fe2000f8e004c */
[----:B------:R-:W-:-:S03]  /*13960*/  ULDC.64 UR4, c[0x0][0xc98] ;  /* 0x0003260000047ab9 */ /* 0x000fc60000000a00 */
[----:B--2---:R-:W-:-:S04]  /*13970*/  @P1 IMAD.HI.U32 R0, R10, R7, RZ ;  /* 0x000000070a001227 */ /* 0x004fc800078e00ff */
[----:B------:R-:W-:Y:S01]  /*13980*/  IMAD.MOV.U32 R7, RZ, RZ, R10 ;  /* 0x000000ffff077224 */ /* 0x000fe200078e000a */
[----:B0-----:R-:W-:Y:S01]  /*13990*/  @P1 SHF.R.U32.HI R7, RZ, R13, R0 ;  /* 0x0000000dff071219 */ /* 0x001fe20000011600 */
[----:B------:R-:W-:Y:S01]  /*139a0*/  IMAD.IADD R9, R9, 0x1, R11 ;  /* 0x0000000109097824 */ /* 0x000fe200078e020b */
[----:B------:R-:W-:-:S03]  /*139b0*/  LOP3.LUT R13, R12, 0xffffff80, RZ, 0xc0, !PT ;  /* 0xffffff800c0d7812 */ /* 0x000fc600078ec0ff */
[----:B------:R-:W-:Y:S02]  /*139c0*/  IMAD.MOV R0, RZ, RZ, -R7 ;  /* 0x000000ffff007224 */ /* 0x000fe400078e0a07 */
[----:B------:R-:W-:Y:S01]  /*139d0*/  IMAD.IADD R14, R15, 0x1, -R13 ;  /* 0x000000010f0e7824 */ /* 0x000fe200078e0a0d */
[----:B------:R-:W-:Y:S01]  /*139e0*/  SHF.R.S32.HI R15, RZ, 0x1f, R7 ;  /* 0x0000001fff0f7819 */ /* 0x000fe20000011407 */
[----:B------:R-:W-:Y:S02]  /*139f0*/  IMAD R11, R3, R0, R10 ;  /* 0x00000000030b7224 */ /* 0x000fe400078e020a */
[----:B------:R-:W-:Y:S01]  /*13a00*/  IMAD.WIDE.U32 R8, R81, UR4, R8 ;  /* 0x0000000451087c25 */ /* 0x000fe2000f8e0008 */
[----:B------:R-:W-:Y:S02]  /*13a10*/  SHF.R.S32.HI R25, RZ, 0x1f, R14 ;  /* 0x0000001fff197819 */ /* 0x000fe4000001140e */
[----:B------:R-:W-:Y:S01]  /*13a20*/  LOP3.LUT P0, RZ, R14, 0x3, RZ, 0xc0, !PT ;  /* 0x000000030eff7812 */ /* 0x000fe2000780c0ff */
[----:B------:R-:W-:Y:S01]  /*13a30*/  IMAD R10, R80, UR4, RZ ;  /* 0x00000004500a7c24 */ /* 0x000fe2000f8e02ff */
[----:B------:R-:W-:Y:S01]  /*13a40*/  LEA.HI R24, R25, R14, RZ, 0x2 ;  /* 0x0000000e19187211 */ /* 0x000fe200078f10ff */
[----:B------:R-:W-:Y:S01]  /*13a50*/  IMAD.SHL.U32 R0, R82, 0x8, RZ ;  /* 0x0000000852007824 */ /* 0x000fe200078e00ff */
[----:B------:R-:W-:Y:S01]  /*13a60*/  IADD3 R8, P2, R7, R8, RZ ;  /* 0x0000000807087210 */ /* 0x000fe20007f5e0ff */
[----:B------:R-:W-:Y:S01]  /*13a70*/  IMAD R10, R81, UR5, R10 ;  /* 0x00000005510a7c24 */ /* 0x000fe2000f8e020a */
[--C-:B------:R-:W-:Y:S01]  /*13a80*/  SHF.R.S32.HI R26, RZ, 0x2, R24.reuse ;  /* 0x00000002ff1a7819 */ /* 0x100fe20000011418 */
[----:B------:R-:W-:Y:S01]  /*13a90*/  ULDC.64 UR4, c[0x0][0xc88] ;  /* 0x0003220000047ab9 */ /* 0x000fe20000000a00 */
[----:B------:R-:W-:Y:S01]  /*13aa0*/  SHF.R.S32.HI R27, RZ, 0x1f, R24 ;  /* 0x0000001fff1b7819 */ /* 0x000fe20000011418 */
[----:B------:R-:W-:Y:S01]  /*13ab0*/  IMAD R13, R79, 0x40, R0 ;  /* 0x000000404f0d7824 */ /* 0x000fe200078e0200 */
[----:B------:R-:W-:-:S02]  /*13ac0*/  SHF.R.S32.HI R7, RZ, 0x1f, R11 ;  /* 0x0000001fff077819 */ /* 0x000fc4000001140b */
[----:B------:R-:W-:Y:S01]  /*13ad0*/  LEA.HI R27, R27, R26, RZ, 0x3 ;  /* 0x0000001a1b1b7211 */ /* 0x000fe200078f18ff */
[----:B------:R-:W-:Y:S01]  /*13ae0*/  IMAD.WIDE R20, R13, 0x2, R20 ;  /* 0x000000020d147825 */ /* 0x000fe200078e0214 */
[----:B------:R-:W-:Y:S02]  /*13af0*/  IADD3.X R9, R15, R9, R10, P2, !PT ;  /* 0x000000090f097210 */ /* 0x000fe400017fe40a */
[----:B------:R-:W-:Y:S01]  /*13b00*/  LEA.HI R14, R25, R14, RZ, 0x5 ;  /* 0x0000000e190e7211 */ /* 0x000fe200078f28ff */
[----:B------:R-:W-:Y:S01]  /*13b10*/  IMAD R10, R7, UR4, RZ ;  /* 0x00000004070a7c24 */ /* 0x000fe2000f8e02ff */
[----:B------:R-:W-:Y:S01]  /*13b20*/  LOP3.LUT R27, R27, 0xfffffff8, RZ, 0xc0, !PT ;  /* 0xfffffff81b1b7812 */ /* 0x000fe200078ec0ff */
[C---:B------:R-:W-:Y:S01]  /*13b30*/  IMAD.WIDE.U32 R8, R11.reuse, UR4, R8 ;  /* 0x000000040b087c25 */ /* 0x040fe2000f8e0008 */
[----:B------:R-:W-:Y:S02]  /*13b40*/  SHF.R.S32.HI R14, RZ, 0x5, R14 ;  /* 0x00000005ff0e7819 */ /* 0x000fe4000001140e */
[----:B------:R-:W-:Y:S01]  /*13b50*/  IADD3 R69, P5, R20, 0x1000, RZ ;  /* 0x0000100014457810 */ /* 0x000fe20007fbe0ff */
[----:B------:R-:W-:Y:S01]  /*13b60*/  IMAD R7, R11, UR5, R10 ;  /* 0x000000050b077c24 */ /* 0x000fe2000f8e020a */
[----:B------:R-:W-:Y:S01]  /*13b70*/  ULDC.64 UR4, c[0x0][0xc50] ;  /* 0x0003140000047ab9 */ /* 0x000fe20000000a00 */
[----:B------:R-:W-:Y:S01]  /*13b80*/  IMAD.IADD R27, R26, 0x1, -R27 ;  /* 0x000000011a1b7824 */ /* 0x000fe200078e0a1b */
[----:B------:R-:W-:Y:S01]  /*13b90*/  LEA R26, P2, R8, UR4, 0x2 ;  /* 0x00000004081a7c11 */ /* 0x000fe2000f8410ff */
[----:B------:R-:W-:Y:S01]  /*13ba0*/  IMAD.IADD R7, R9, 0x1, R7 ;  /* 0x0000000109077824 */ /* 0x000fe200078e0207 */
[----:B------:R-:W-:Y:S01]  /*13bb0*/  LOP3.LUT R68, R69, 0x380, RZ, 0xc0, !PT ;  /* 0x0000038045447812 */ /* 0x000fe200078ec0ff */
[----:B------:R-:W-:Y:S01]  /*13bc0*/  IMAD R14, R14, 0x10, R27 ;  /* 0x000000100e0e7824 */ /* 0x000fe200078e021b */
[----:B------:R-:W-:Y:S01]  /*13bd0*/  IADD3 R65, P4, R20, 0x2000, RZ ;  /* 0x0000200014417810 */ /* 0x000fe20007f9e0ff */
[----:B------:R-:W-:Y:S01]  /*13be0*/  SHFL.IDX PT, R10, R26, RZ, 0x1c1f ;  /* 0x001c1fff1a0a7589 */ /* 0x000fe200000e0000 */
[----:B------:R-:W-:Y:S01]  /*13bf0*/  LEA.HI.X R27, R8, UR5, R7, 0x2, P2 ;  /* 0x00000005081b7c11 */ /* 0x000fe200090f1407 */
[----:B------:R-:W-:Y:S01]  /*13c00*/  ULDC.64 UR4, c[0x0][0xba0] ;  /* 0x0002e80000047ab9 */ /* 0x000fe20000000a00 */
[----:B------:R-:W-:-:S02]  /*13c10*/  IADD3 R61, P2, R20, 0x3000, RZ ;  /* 0x00003000143d7810 */ /* 0x000fc40007f5e0ff */
[----:B------:R-:W-:Y:S01]  /*13c20*/  SHF.R.U64 R68, R68, 0x3, RZ ;  /* 0x0000000344447819 */ /* 0x000fe200000012ff */
[----:B------:R-:W0:Y:S01]  /*13c30*/  SHFL.IDX PT, R11, R27, RZ, 0x1c1f ;  /* 0x001c1fff1b0b7589 */ /* 0x000e2200000e0000 */
[----:B------:R-:W-:Y:S02]  /*13c40*/  LOP3.LUT R60, R61, 0x380, RZ, 0xc0, !PT ;  /* 0x000003803d3c7812 */ /* 0x000fe400078ec0ff */
[----:B------:R-:W-:Y:S01]  /*13c50*/  LOP3.LUT R68, R68, R69, RZ, 0x3c, !PT ;  /* 0x0000004544447212 */ /* 0x000fe200078e3cff */
[----:B------:R-:W-:Y:S01]  /*13c60*/  IMAD.X R69, RZ, RZ, R21, P5 ;  /* 0x000000ffff457224 */ /* 0x000fe200028e0615 */
[----:B------:R-:W-:Y:S01]  /*13c70*/  IADD3 R53, P5, R20, 0x5000, RZ ;  /* 0x0000500014357810 */ /* 0x000fe20007fbe0ff */
[----:B------:R-:W-:Y:S01]  /*13c80*/  SHFL.IDX PT, R15, R27, 0x1, 0x1c1f ;  /* 0x003c1f001b0f7f89 */ /* 0x000fe200000e0000 */
[----:B------:R-:W-:Y:S02]  /*13c90*/  SHF.R.U64 R60, R60, 0x3, RZ ;  /* 0x000000033c3c7819 */ /* 0x000fe400000012ff */
[----:B------:R-:W-:-:S02]  /*13ca0*/  LOP3.LUT R64, R65, 0x380, RZ, 0xc0, !PT ;  /* 0x0000038041407812 */ /* 0x000fc400078ec0ff */
[----:B------:R-:W-:Y:S02]  /*13cb0*/  LOP3.LUT R52, R53, 0x380, RZ, 0xc0, !PT ;  /* 0x0000038035347812 */ /* 0x000fe400078ec0ff */
[----:B------:R-:W-:Y:S01]  /*13cc0*/  LOP3.LUT R60, R60, R61, RZ, 0x3c, !PT ;  /* 0x0000003d3c3c7212 */ /* 0x000fe200078e3cff */
[----:B------:R-:W-:Y:S01]  /*13cd0*/  IMAD.X R61, RZ, RZ, R21, P2 ;  /* 0x000000ffff3d7224 */ /* 0x000fe200010e0615 */
[C---:B------:R-:W-:Y:S02]  /*13ce0*/  IADD3 R57, P3, R20.reuse, 0x4000, RZ ;  /* 0x0000400014397810 */ /* 0x040fe40007f7e0ff */
[----:B------:R-:W-:Y:S02]  /*13cf0*/  IADD3 R45, P2, R20, 0x7000, RZ ;  /* 0x00007000142d7810 */ /* 0x000fe40007f5e0ff */
[----:B------:R-:W-:Y:S02]  /*13d00*/  SHF.R.U64 R64, R64, 0x3, RZ ;  /* 0x0000000340407819 */ /* 0x000fe400000012ff */
[----:B------:R-:W-:-:S02]  /*13d10*/  SHF.R.S32.HI R13, RZ, 0x7, R12 ;  /* 0x00000007ff0d7819 */ /* 0x000fc4000001140c */
[----:B------:R-:W-:Y:S02]  /*13d20*/  SHF.R.U64 R52, R52, 0x3, RZ ;  /* 0x0000000334347819 */ /* 0x000fe400000012ff */
[----:B------:R-:W-:Y:S02]  /*13d30*/  LOP3.LUT R56, R57, 0x380, RZ, 0xc0, !PT ;  /* 0x0000038039387812 */ /* 0x000fe400078ec0ff */
[----:B------:R-:W-:Y:S02]  /*13d40*/  LOP3.LUT R44, R45, 0x380, RZ, 0xc0, !PT ;  /* 0x000003802d2c7812 */ /* 0x000fe400078ec0ff */
[----:B------:R-:W-:Y:S01]  /*13d50*/  LOP3.LUT R64, R64, R65, RZ, 0x3c, !PT ;  /* 0x0000004140407212 */ /* 0x000fe200078e3cff */
[--C-:B------:R-:W-:Y:S01]  /*13d60*/  IMAD.X R65, RZ, RZ, R21.reuse, P4 ;  /* 0x000000ffff417224 */ /* 0x100fe200020e0615 */
[----:B------:R-:W-:Y:S02]  /*13d70*/  LEA.HI R12, R12, R13, RZ, 0x1 ;  /* 0x0000000d0c0c7211 */ /* 0x000fe400078f08ff */
[----:B------:R-:W-:Y:S01]  /*13d80*/  LOP3.LUT R52, R52, R53, RZ, 0x3c, !PT ;  /* 0x0000003534347212 */ /* 0x000fe200078e3cff */
[----:B------:R-:W-:Y:S01]  /*13d90*/  IMAD.X R53, RZ, RZ, R21, P5 ;  /* 0x000000ffff357224 */ /* 0x000fe200028e0615 */
[----:B------:R-:W-:-:S02]  /*13da0*/  IADD3 R49, P4, R20, 0x6000, RZ ;  /* 0x0000600014317810 */ /* 0x000fc40007f9e0ff */
[----:B------:R-:W-:Y:S02]  /*13db0*/  SHF.R.U64 R56, R56, 0x3, RZ ;  /* 0x0000000338387819 */ /* 0x000fe400000012ff */
[----:B------:R-:W-:Y:S02]  /*13dc0*/  IADD3 R37, P5, R20, 0x9000, RZ ;  /* 0x0000900014257810 */ /* 0x000fe40007fbe0ff */
[----:B------:R-:W-:Y:S02]  /*13dd0*/  SHF.R.U64 R44, R44, 0x3, RZ ;  /* 0x000000032c2c7819 */ /* 0x000fe400000012ff */
[----:B------:R-:W-:Y:S02]  /*13de0*/  LOP3.LUT R12, R12, 0x3fffffe, RZ, 0xc0, !PT ;  /* 0x03fffffe0c0c7812 */ /* 0x000fe400078ec0ff */
[----:B------:R-:W-:Y:S02]  /*13df0*/  LOP3.LUT R48, R49, 0x380, RZ, 0xc0, !PT ;  /* 0x0000038031307812 */ /* 0x000fe400078ec0ff */
[----:B------:R-:W-:Y:S01]  /*13e00*/  LOP3.LUT R56, R56, R57, RZ, 0x3c, !PT ;  /* 0x0000003938387212 */ /* 0x000fe200078e3cff */
[--C-:B------:R-:W-:Y:S01]  /*13e10*/  IMAD.X R57, RZ, RZ, R21.reuse, P3 ;  /* 0x000000ffff397224 */ /* 0x100fe200018e0615 */
[----:B------:R-:W-:Y:S01]  /*13e20*/  LOP3.LUT R36, R37, 0x380, RZ, 0xc0, !PT ;  /* 0x0000038025247812 */ /* 0x000fe200078ec0ff */
[----:B------:R-:W-:Y:S01]  /*13e30*/  IMAD.IADD R9, R13, 0x1, -R12 ;  /* 0x000000010d097824 */ /* 0x000fe200078e0a0c */
[----:B------:R-:W-:Y:S01]  /*13e40*/  LOP3.LUT R44, R44, R45, RZ, 0x3c, !PT ;  /* 0x0000002d2c2c7212 */ /* 0x000fe200078e3cff */
[----:B------:R-:W-:Y:S01]  /*13e50*/  IMAD.X R45, RZ, RZ, R21, P2 ;  /* 0x000000ffff2d7224 */ /* 0x000fe200010e0615 */
[C---:B------:R-:W-:Y:S01]  /*13e60*/  IADD3 R41, P3, R20.reuse, 0x8000, RZ ;  /* 0x0000800014297810 */ /* 0x040fe20007f7e0ff */
[----:B------:R-:W-:Y:S01]  /*13e70*/  IMAD R7, R9, 0x40, R14 ;  /* 0x0000004009077824 */ /* 0x000fe200078e020e */
[----:B------:R-:W-:Y:S01]  /*13e80*/  IADD3 R29, P2, R20, 0xb000, RZ ;  /* 0x0000b000141d7810 */ /* 0x000fe20007f5e0ff */
[----:B------:R-:W1:Y:S01]  /*13e90*/  SHFL.IDX PT, R14, R26, 0x1, 0x1c1f ;  /* 0x003c1f001a0e7f89 */ /* 0x000e6200000e0000 */
[----:B------:R-:W-:Y:S01]  /*13ea0*/  SHF.R.U64 R48, R48, 0x3, RZ ;  /* 0x0000000330307819 */ /* 0x000fe200000012ff */
[----:B------:R-:W-:Y:S01]  /*13eb0*/  IMAD.IADD R4, R7, 0x1, R86 ;  /* 0x0000000107047824 */ /* 0x000fe200078e0256 */
[----:B------:R-:W-:-:S02]  /*13ec0*/  SHF.R.U64 R36, R36, 0x3, RZ ;  /* 0x0000000324247819 */ /* 0x000fc400000012ff */
[----:B------:R-:W-:Y:S02]  /*13ed0*/  LOP3.LUT R40, R41, 0x380, RZ, 0xc0, !PT ;  /* 0x0000038029287812 */ /* 0x000fe400078ec0ff */
[----:B------:R-:W-:Y:S02]  /*13ee0*/  LOP3.LUT R28, R29, 0x380, RZ, 0xc0, !PT ;  /* 0x000003801d1c7812 */ /* 0x000fe400078ec0ff */
[----:B------:R-:W-:Y:S01]  /*13ef0*/  LOP3.LUT R48, R48, R49, RZ, 0x3c, !PT ;  /* 0x0000003130307212 */ /* 0x000fe200078e3cff */
[--C-:B------:R-:W-:Y:S01]  /*13f00*/  IMAD.X R49, RZ, RZ, R21.reuse, P4 ;  /* 0x000000ffff317224 */ /* 0x100fe200020e0615 */
[----:B------:R-:W-:Y:S01]  /*13f10*/  LOP3.LUT R36, R36, R37, RZ, 0x3c, !PT ;  /* 0x0000002524247212 */ /* 0x000fe200078e3cff */
[----:B------:R-:W-:Y:S01]  /*13f20*/  IMAD.X R37, RZ, RZ, R21, P5 ;  /* 0x000000ffff257224 */ /* 0x000fe200028e0615 */
[----:B------:R-:W-:Y:S02]  /*13f30*/  IADD3 R33, P4, R20, 0xa000, RZ ;  /* 0x0000a00014217810 */ /* 0x000fe40007f9e0ff */
[----:B------:R-:W-:-:S02]  /*13f40*/  SHF.R.U64 R40, R40, 0x3, RZ ;  /* 0x0000000328287819 */ /* 0x000fc400000012ff */
[----:B------:R-:W-:Y:S02]  /*13f50*/  IADD3 R13, P5, R20, 0xd000, RZ ;  /* 0x0000d000140d7810 */ /* 0x000fe40007fbe0ff */
[----:B------:R-:W-:Y:S02]  /*13f60*/  SHF.R.U64 R28, R28, 0x3, RZ ;  /* 0x000000031c1c7819 */ /* 0x000fe400000012ff */
[----:B------:R-:W-:Y:S02]  /*13f70*/  LOP3.LUT R32, R33, 0x380, RZ, 0xc0, !PT ;  /* 0x0000038021207812 */ /* 0x000fe400078ec0ff */
[----:B------:R-:W-:Y:S01]  /*13f80*/  LOP3.LUT R40, R40, R41, RZ, 0x3c, !PT ;  /* 0x0000002928287212 */ /* 0x000fe200078e3cff */
[--C-:B------:R-:W-:Y:S01]  /*13f90*/  IMAD.X R41, RZ, RZ, R21.reuse, P3 ;  /* 0x000000ffff297224 */ /* 0x100fe200018e0615 */
[----:B------:R-:W-:Y:S02]  /*13fa0*/  LOP3.LUT R12, R13, 0x380, RZ, 0xc0, !PT ;  /* 0x000003800d0c7812 */ /* 0x000fe400078ec0ff */
[----:B------:R-:W-:Y:S01]  /*13fb0*/  LOP3.LUT R28, R28, R29, RZ, 0x3c, !PT ;  /* 0x0000001d1c1c7212 */ /* 0x000fe200078e3cff */
[----:B------:R-:W-:Y:S01]  /*13fc0*/  IMAD.X R29, RZ, RZ, R21, P2 ;  /* 0x000000ffff1d7224 */ /* 0x000fe200010e0615 */
[----:B------:R-:W-:-:S02]  /*13fd0*/  IADD3 R25, P3, R20, 0xc000, RZ ;  /* 0x0000c00014197810 */ /* 0x000fc40007f7e0ff */
[C---:B------:R-:W-:Y:S01]  /*13fe0*/  ISETP.GE.OR P2, PT, R4.reuse, R83, P0 ;  /* 0x000000530400720c */ /* 0x040fe20000746670 */
[----:B------:R-:W-:Y:S01]  /*13ff0*/  VIADD R4, R4, 0x8 ;  /* 0x0000000804047836 */ /* 0x000fe20000000000 */
[----:B------:R-:W-:Y:S02]  /*14000*/  SHF.R.U64 R32, R32, 0x3, RZ ;  /* 0x0000000320207819 */ /* 0x000fe400000012ff */
[----:B------:R-:W-:Y:S02]  /*14010*/  SHF.R.U64 R12, R12, 0x3, RZ ;  /* 0x000000030c0c7819 */ /* 0x000fe400000012ff */
[----:B------:R-:W-:Y:S02]  /*14020*/  LOP3.LUT R24, R25, 0x380, RZ, 0xc0, !PT ;  /* 0x0000038019187812 */ /* 0x000fe400078ec0ff */
[----:B------:R-:W-:Y:S01]  /*14030*/  LOP3.LUT R32, R32, R33, RZ, 0x3c, !PT ;  /* 0x0000002120207212 */ /* 0x000fe200078e3cff */
[----:B------:R-:W-:Y:S01]  /*14040*/  IMAD.X R33, RZ, RZ, R21, P4 ;  /* 0x000000ffff217224 */ /* 0x000fe200020e0615 */
[----:B------:R-:W-:-:S02]  /*14050*/  LOP3.LUT R12, R12, R13, RZ, 0x3c, !PT ;  /* 0x0000000d0c0c7212 */ /* 0x000fc400078e3cff */
[----:B------:R-:W-:Y:S01]  /*14060*/  ISETP.GE.OR P0, PT, R4, R83, P0 ;  /* 0x000000530400720c */ /* 0x000fe20000706670 */
[----:B0-----:R-:W-:Y:S01]  /*14070*/  @!P2 ST.E desc[UR42][R10.64], R6 ;  /* 0x000000060a00a985 */ /* 0x001fe2000c10192a */
[C---:B------:R-:W-:Y:S02]  /*14080*/  IADD3 R9, P4, R20.reuse, 0xe000, RZ ;  /* 0x0000e00014097810 */ /* 0x040fe40007f9e0ff */
[----:B------:R-:W-:Y:S02]  /*14090*/  LOP3.LUT R13, R20, 0x380, RZ, 0xc0, !PT ;  /* 0x00000380140d7812 */ /* 0x000fe400078ec0ff */
[----:B------:R-:W-:Y:S02]  /*140a0*/  SHF.R.U64 R24, R24, 0x3, RZ ;  /* 0x0000000318187819 */ /* 0x000fe400000012ff */
[----:B------:R-:W-:Y:S02]  /*140b0*/  LOP3.LUT R8, R9, 0x380, RZ, 0xc0, !PT ;  /* 0x0000038009087812 */ /* 0x000fe400078ec0ff */
[----:B------:R-:W-:-:S02]  /*140c0*/  SHF.R.U64 R13, R13, 0x3, RZ ;  /* 0x000000030d0d7819 */ /* 0x000fc400000012ff */
[----:B------:R-:W-:Y:S01]  /*140d0*/  LOP3.LUT R24, R24, R25, RZ, 0x3c, !PT ;  /* 0x0000001918187212 */ /* 0x000fe200078e3cff */
[--C-:B------:R-:W-:Y:S01]  /*140e0*/  IMAD.X R25, RZ, RZ, R21.reuse, P3 ;  /* 0x000000ffff197224 */ /* 0x100fe200018e0615 */
[----:B------:R-:W-:Y:S01]  /*140f0*/  IADD3 R7, P3, R20, 0xf000, RZ ;  /* 0x0000f00014077810 */ /* 0x000fe20007f7e0ff */
[----:B-1----:R0:W-:Y:S01]  /*14100*/  @!P0 ST.E desc[UR42][R14.64], R5 ;  /* 0x000000050e008985 */ /* 0x0021e2000c10192a */
[----:B------:R-:W-:Y:S02]  /*14110*/  SHF.R.U64 R8, R8, 0x3, RZ ;  /* 0x0000000308087819 */ /* 0x000fe400000012ff */
[----:B------:R-:W-:Y:S01]  /*14120*/  LOP3.LUT R20, R13, R20, RZ, 0x3c, !PT ;  /* 0x000000140d147212 */ /* 0x000fe200078e3cff */
[--C-:B------:R-:W-:Y:S01]  /*14130*/  IMAD.X R13, RZ, RZ, R21.reuse, P5 ;  /* 0x000000ffff0d7224 */ /* 0x100fe200028e0615 */
[----:B------:R-:W-:Y:S01]  /*14140*/  LOP3.LUT R8, R8, R9, RZ, 0x3c, !PT ;  /* 0x0000000908087212 */ /* 0x000fe200078e3cff */
[--C-:B------:R-:W-:Y:S01]  /*14150*/  IMAD.X R9, RZ, RZ, R21.reuse, P4 ;  /* 0x000000ffff097224 */ /* 0x100fe200020e0615 */
[----:B------:R-:W-:Y:S01]  /*14160*/  LOP3.LUT R4, R7, 0x380, RZ, 0xc0, !PT ;  /* 0x0000038007047812 */ /* 0x000fe200078ec0ff */
[----:B------:R-:W-:Y:S01]  /*14170*/  IMAD.X R85, RZ, RZ, R21, P3 ;  /* 0x000000ffff557224 */ /* 0x000fe200018e0615 */
[----:B------:R1:W5:Y:S01]  /*14180*/  LD.E.128 R72, desc[UR42][R20.64] ;  /* 0x0000002a14487980 */ /* 0x000362000c101d00 */
[----:B------:R-:W-:Y:S01]  /*14190*/  IMAD R82, R82, 0x20, R79 ;  /* 0x0000002052527824 */ /* 0x000fe200078e024f */
[----:B------:R-:W-:-:S02]  /*141a0*/  SHF.R.U64 R4, R4, 0x3, RZ ;  /* 0x0000000304047819 */ /* 0x000fc400000012ff */
[----:B------:R-:W5:Y:S04]  /*141b0*/  LD.E.128 R68, desc[UR42][R68.64] ;  /* 0x0000002a44447980 */ /* 0x000f68000c101d00 */
[----:B------:R-:W5:Y:S01]  /*141c0*/  LD.E.128 R64, desc[UR42][R64.64] ;  /* 0x0000002a40407980 */ /* 0x000f62000c101d00 */
[----:B-1----:R-:W-:Y:S01]  /*141d0*/  IMAD R21, R77, UR4, RZ ;  /* 0x000000044d157c24 */ /* 0x002fe2000f8e02ff */
[----:B------:R-:W-:Y:S02]  /*141e0*/  LOP3.LUT R84, R4, R7, RZ, 0x3c, !PT ;  /* 0x0000000704547212 */ /* 0x000fe400078e3cff */
[----:B------:R-:W5:Y:S01]  /*141f0*/  LD.E.128 R60, desc[UR42][R60.64] ;  /* 0x0000002a3c3c7980 */ /* 0x000f62000c101d00 */
[C---:B------:R-:W-:Y:S02]  /*14200*/  IMAD R77, R76.reuse, UR5, R21 ;  /* 0x000000054c4d7c24 */ /* 0x040fe4000f8e0215 */
[----:B------:R-:W-:Y:S01]  /*14210*/  IMAD.WIDE.U32 R20, R76, UR4, RZ ;  /* 0x000000044c147c25 */ /* 0x000fe2000f8e00ff */
[----:B------:R-:W-:Y:S01]  /*14220*/  ULDC.64 UR4, c[0x0][0xbe8] ;  /* 0x0002fa0000047ab9 */ /* 0x000fe20000000a00 */
[----:B0-----:R0:W5:Y:S02]  /*14230*/  LD.E.128 R4, desc[UR42][R84.64] ;  /* 0x0000002a54047980 */ /* 0x001164000c101d00 */
        /* <DEDUP_REMOVED lines=9> */
[----:B----4-:R-:W-:-:S03]  /*142d0*/  @P1 IMAD.HI.U32 R76, R82, R87, RZ ;  /* 0x00000057524c1227 */ /* 0x010fc600078e00ff */
[----:B------:R-:W5:Y:S01]  /*142e0*/  LD.E.128 R44, desc[UR42][R44.64] ;  /* 0x0000002a2c2c7980 */ /* 0x000f62000c101d00 */
[----:B------:R-:W-:Y:S02]  /*142f0*/  IMAD.IADD R21, R21, 0x1, R77 ;  /* 0x0000000115157824 */ /* 0x000fe400078e024d */
[----:B------:R-:W-:Y:S01]  /*14300*/  IMAD.MOV.U32 R77, RZ, RZ, R82 ;  /* 0x000000ffff4d7224 */ /* 0x000fe200078e0052 */
[----:B------:R-:W-:Y:S01]  /*14310*/  @P1 SHF.R.U32.HI R77, RZ, R89, R76 ;  /* 0x00000059ff4d1219 */ /* 0x000fe2000001164c */
[----:B------:R-:W-:Y:S01]  /*14320*/  IMAD R80, R80, UR4, RZ ;  /* 0x0000000450507c24 */ /* 0x000fe2000f8e02ff */
[----:B------:R-:W5:Y:S02]  /*14330*/  LD.E.128 R40, desc[UR42][R40.64] ;  /* 0x0000002a28287980 */ /* 0x000f64000c101d00 */
[--C-:B------:R-:W-:Y:S01]  /*14340*/  SHF.R.S32.HI R76, RZ, 0x1f, R77.reuse ;  /* 0x0000001fff4c7819 */ /* 0x100fe2000001144d */
[----:B------:R-:W-:Y:S01]  /*14350*/  IMAD.MOV R78, RZ, RZ, -R77 ;  /* 0x000000ffff4e7224 */ /* 0x000fe200078e0a4d */
[----:B------:R-:W5:Y:S01]  /*14360*/  LD.E.128 R36, desc[UR42][R36.64] ;  /* 0x0000002a24247980 */ /* 0x000f62000c101d00 */
[----:B0-----:R-:W-:-:S02]  /*14370*/  IMAD R85, R81, UR5, R80 ;  /* 0x0000000551557c24 */ /* 0x001fc4000f8e0250 */
[----:B------:R-:W-:Y:S01]  /*14380*/  IMAD.WIDE.U32 R20, R81, UR4, R20 ;  /* 0x0000000451147c25 */ /* 0x000fe2000f8e0014 */
[----:B------:R-:W-:Y:S01]  /*14390*/  ULDC.64 UR4, c[0x0][0xbe0] ;  /* 0x0002f80000047ab9 */ /* 0x000fe20000000a00 */
[----:B------:R-:W5:Y:S02]  /*143a0*/  LD.E.128 R32, desc[UR42][R32.64] ;  /* 0x0000002a20207980 */ /* 0x000f64000c101d00 */
[----:B------:R-:W-:Y:S02]  /*143b0*/  IMAD R76, R76, UR4, RZ ;  /* 0x000000044c4c7c24 */ /* 0x000fe4000f8e02ff */
[----:B------:R-:W-:Y:S01]  /*143c0*/  IMAD R3, R3, R78, R82 ;  /* 0x0000004e03037224 */ /* 0x000fe200078e0252 */
[----:B------:R-:W5:Y:S01]  /*143d0*/  LD.E.128 R28, desc[UR42][R28.64] ;  /* 0x0000002a1c1c7980 */ /* 0x000f62000c101d00 */
[----:B------:R-:W-:Y:S02]  /*143e0*/  IMAD.IADD R21, R21, 0x1, R85 ;  /* 0x0000000115157824 */ /* 0x000fe400078e0255 */
[C---:B------:R-:W-:Y:S01]  /*143f0*/  IMAD R81, R77.reuse, UR5, R76 ;  /* 0x000000054d517c24 */ /* 0x040fe2000f8e024c */
[----:B------:R-:W-:Y:S01]  /*14400*/  SHF.R.S32.HI R76, RZ, 0x1f, R3 ;  /* 0x0000001fff4c7819 */ /* 0x000fe20000011403 */
[----:B------:R-:W-:Y:S01]  /*14410*/  IMAD.WIDE.U32 R20, R77, UR4, R20 ;  /* 0x000000044d147c25 */ /* 0x000fe2000f8e0014 */
[----:B------:R-:W-:Y:S01]  /*14420*/  ULDC.64 UR4, c[0x0][0xbd8] ;  /* 0x0002f60000047ab9 */ /* 0x000fe20000000a00 */
[----:B------:R-:W5:Y:S02]  /*14430*/  LD.E.128 R24, desc[UR42][R24.64] ;  /* 0x0000002a18187980 */ /* 0x000f64000c101d00 */
[----:B------:R-:W-:-:S02]  /*14440*/  IMAD.IADD R21, R21, 0x1, R81 ;  /* 0x0000000115157824 */ /* 0x000fc400078e0251 */
[----:B------:R-:W5:Y:S01]  /*14450*/  LD.E.128 R12, desc[UR42][R12.64] ;  /* 0x0000002a0c0c7980 */ /* 0x000f62000c101d00 */
[----:B------:R-:W-:-:S03]  /*14460*/  IMAD R76, R76, UR4, RZ ;  /* 0x000000044c4c7c24 */ /* 0x000fc6000f8e02ff */
        /* <DEDUP_REMOVED lines=10> */
[----:B------:R-:W-:Y:S01]  /*14510*/  IMAD.IADD R21, R21, 0x1, R77 ;  /* 0x0000000115157824 */ /* 0x000fe200078e024d */
[----:B------:R-:W-:Y:S01]  /*14520*/  LEA R82, P2, R20, UR4, 0x1 ;  /* 0x0000000414527c11 */ /* 0x000fe2000f8408ff */
[----:B------:R-:W-:-:S03]  /*14530*/  IMAD.IADD R86, R79, 0x1, R86 ;  /* 0x000000014f567824 */ /* 0x000fc600078e0256 */
[----:B------:R-:W-:Y:S01]  /*14540*/  LEA.HI.X R84, R20, UR5, R21, 0x1, P2 ;  /* 0x0000000514547c11 */ /* 0x000fe200090f0c15 */
[----:B------:R-:W-:Y:S01]  /*14550*/  VIADD R3, R22, 0x32420 ;  /* 0x0003242016037836 */ /* 0x000fe20000000000 */
[----:B------:R-:W-:-:S04]  /*14560*/  ISETP.GE.AND P2, PT, R86, R83, PT ;  /* 0x000000535600720c */ /* 0x000fc80003f46270 */
[----:B------:R-:W-:Y:S01]  /*14570*/  PRMT R3, RZ, 0x654, R3 ;  /* 0x00000654ff037816 */ /* 0x000fe20000000003 */
[C---:B------:R-:W-:Y:S02]  /*14580*/  VIADD R76, R86.reuse, 0x20 ;  /* 0x00000020564c7836 */ /* 0x040fe40000000000 */
[----:B------:R-:W-:Y:S02]  /*14590*/  VIADD R78, R86, 0x40 ;  /* 0x00000040564e7836 */ /* 0x000fe40000000000 */
[C---:B------:R-:W-:Y:S02]  /*145a0*/  VIADD R90, R0.reuse, 0xc0 ;  /* 0x000000c0005a7836 */ /* 0x040fe40000000000 */
[C---:B------:R-:W-:Y:S01]  /*145b0*/  VIADD R88, R0.reuse, 0x80 ;  /* 0x0000008000587836 */ /* 0x040fe20000000000 */
[----:B0-----:R0:W-:Y:S01]  /*145c0*/  SYNCS.ARRIVE.TRANS64.RED.A1T0 RZ, [R3+URZ], RZ ;  /* 0x000000ff03ff79a7 */ /* 0x0011e2000810043f */
[----:B------:R-:W-:Y:S01]  /*145d0*/  VIADD R92, R0, 0x40 ;  /* 0x00000040005c7836 */ /* 0x000fe20000000000 */
[----:B------:R1:W2:Y:S01]  /*145e0*/  SHFL.IDX PT, R81, R82, RZ, 0x181f ;  /* 0x00181fff52517589 */ /* 0x0002a200000e0000 */
[----:B------:R-:W-:-:S02]  /*145f0*/  ISETP.GE.AND P1, PT, R76, R83, PT ;  /* 0x000000534c00720c */ /* 0x000fc40003f26270 */
[----:B------:R-:W-:Y:S01]  /*14600*/  ISETP.GE.AND P0, PT, R78, R83, PT ;  /* 0x000000534e00720c */ /* 0x000fe20003f06270 */
[----:B0-----:R1:W0:Y:S01]  /*14610*/  SHFL.IDX PT, R3, R84, RZ, 0x181f ;  /* 0x00181fff54037589 */ /* 0x00122200000e0000 */
[----:B------:R-:W-:Y:S02]  /*14620*/  SHF.R.S32.HI R89, RZ, 0x1f, R0 ;  /* 0x0000001fff597819 */ /* 0x000fe40000011400 */
[----:B------:R-:W-:Y:S02]  /*14630*/  SHF.R.S32.HI R85, RZ, 0x1f, R90 ;  /* 0x0000001fff557819 */ /* 0x000fe4000001145a */
[----:B------:R-:W-:Y:S02]  /*14640*/  SHF.R.S32.HI R87, RZ, 0x1f, R88 ;  /* 0x0000001fff577819 */ /* 0x000fe40000011458 */
[----:B------:R-:W-:Y:S01]  /*14650*/  SHF.R.S32.HI R91, RZ, 0x1f, R92 ;  /* 0x0000001fff5b7819 */ /* 0x000fe2000001145c */
[----:B-1----:R-:W-:Y:S06]  /*14660*/  @P2 BRA `(.L_x_15160) ;  /* 0x0000000000442947 */ /* 0x002fec0003800000 */
        /* <DEDUP_REMOVED lines=17> */
.L_x_15160:
[----:B------:R-:W-:Y:S05]  /*14780*/  BSYNC B1 ;  /* 0x0000000000017941 */ /* 0x000fea0003800000 */
.L_x_15159:
[----:B0-----:R0:W3:Y:S01]  /*14790*/  SHFL.IDX PT, R3, R84, 0x1, 0x181f ;  /* 0x00381f0054037f89 */ /* 0x0010e200000e0000 */
[----:B------:R-:W-:Y:S03]  /*147a0*/  BSSY B1, `(.L_x_15161) ;  /* 0x0000014000017945 */ /* 0x000fe60003800000 */
[----:B-1---5:R0:W1:Y:S01]  /*147b0*/  SHFL.IDX PT, R41, R82, 0x1, 0x181f ;  /* 0x00381f0052297f89 */ /* 0x02206200000e0000 */
[----:B------:R-:W-:Y:S05]  /*147c0*/  @P1 BRA `(.L_x_15162) ;  /* 0x0000000000441947 */ /* 0x000fea0003800000 */
[----:B------:R-:W-:Y:S02]  /*147d0*/  ULDC UR4, c[0x0][0xbc8] ;  /* 0x0002f20000047ab9 */ /* 0x000fe40000000800 */
[----:B------:R-:W-:Y:S02]  /*147e0*/  ISETP.GE.AND P4, PT, R0, UR4, PT ;  /* 0x0000000400007c0c */ /* 0x000fe4000bf86270 */
[----:B------:R-:W-:Y:S02]  /*147f0*/  ISETP.GE.AND P3, PT, R92, UR4, PT ;  /* 0x000000045c007c0c */ /* 0x000fe4000bf66270 */
[----:B------:R-:W-:Y:S02]  /*14800*/  ISETP.GE.AND P2, PT, R88, UR4, PT ;  /* 0x0000000458007c0c */ /* 0x000fe4000bf46270 */
[----:B------:R-:W-:-:S07]  /*14810*/  ISETP.GE.AND P1, PT, R90, UR4, PT ;  /* 0x000000045a007c0c */ /* 0x000fce000bf26270 */
[----:B-1----:R-:W-:-:S04]  /*14820*/  @!P4 LEA R20, P5, R0, R41, 0x1 ;  /* 0x000000290014c211 */ /* 0x002fc800078a08ff */
[----:B---3--:R-:W-:Y:S02]  /*14830*/  @!P4 LEA.HI.X R21, R0, R3, R89, 0x1, P5 ;  /* 0x000000030015c211 */ /* 0x008fe400028f0c59 */
        /* <DEDUP_REMOVED lines=10> */
.L_x_15162:
[----:B------:R-:W-:Y:S05]  /*148e0*/  BSYNC B1 ;  /* 0x0000000000017941 */ /* 0x000fea0003800000 */
.L_x_15161:
[----:B---3--:R3:W0:Y:S01]  /*148f0*/  SHFL.IDX PT, R3, R84, 0x2, 0x181f ;  /* 0x00581f0054037f89 */ /* 0x00862200000e0000 */
[----:B------:R-:W-:Y:S03]  /*14900*/  BSSY B1, `(.L_x_15163) ;  /* 0x0000014000017945 */ /* 0x000fe60003800000 */
[----:B----4-:R3:W4:Y:S01]  /*14910*/  SHFL.IDX PT, R25, R82, 0x2, 0x181f ;  /* 0x00581f0052197f89 */ /* 0x01072200000e0000 */
        /* <DEDUP_REMOVED lines=18> */
.L_x_15164:
[----:B------:R-:W-:Y:S05]  /*14a40*/  BSYNC B1 ;  /* 0x0000000000017941 */ /* 0x000fea0003800000 */
.L_x_15163:
[----:B0-----:R-:W-:Y:S01]  /*14a50*/  VIADD R8, R86, 0x60 ;  /* 0x0000006056087836 */ /* 0x001fe20000000000 */
[----:B------:R0:W0:Y:S04]  /*14a60*/  SHFL.IDX PT, R3, R84, 0x3, 0x181f ;  /* 0x00781f0054037f89 */ /* 0x00002800000e0000 */
        /* <DEDUP_REMOVED lines=22> */
.L_x_15157:
[----:B------:R-:W3:Y:S01]  /*14bd0*/  LDL R9, [R1+0x90] ;  /* 0x0000900001097983 */ /* 0x000ee20000100800 */
[----:B------:R-:W-:Y:S01]  /*14be0*/  ULDC.64 UR4, c[0x0][0xd00] ;  /* 0x0003400000047ab9 */ /* 0x000fe20000000a00 */
[----:B------:R-:W-:Y:S01]  /*14bf0*/  IMAD.MOV.U32 R0, RZ, RZ, RZ ;  /* 0x000000ffff007224 */ /* 0x000fe200078e00ff */
[----:B------:R-:W-:Y:S01]  /*14c00*/  ISETP.NE.U32.AND P0, PT, RZ, UR4, PT ;  /* 0x00000004ff007c0c */ /* 0x000fe2000bf05070 */
[----:B------:R-:W4:Y:S03]  /*14c10*/  LDC R25, c[0x0][0xce8] ;  /* 0x00033a00ff197b82 */ /* 0x000f260000000800 */
[----:B------:R-:W-:Y:S01]  /*14c20*/  ISETP.NE.AND.EX P0, PT, RZ, UR5, PT, P0 ;  /* 0x00000005ff007c0c */ /* 0x000fe2000bf05300 */
[----:B---3--:R-:W-:Y:S01]  /*14c30*/  IMAD.SHL.U32 R6, R9, 0x4, RZ ;  /* 0x0000000409067824 */ /* 0x008fe200078e00ff */
[----:B------:R-:W-:-:S04]  /*14c40*/  SHF.R.S32.HI R14, RZ, 0x1f, R9 ;  /* 0x0000001fff0e7819 */ /* 0x000fc80000011409 */
[----:B------:R-:W-:Y:S02]  /*14c50*/  IADD3 R4, P1, R6, UR4, RZ ;  /* 0x0000000406047c10 */ /* 0x000fe4000ff3e0ff */
[----:B------:R-:W-:-:S04]  /*14c60*/  SHF.L.U64.HI R3, R9, 0x2, R14 ;  /* 0x0000000209037819 */ /* 0x000fc8000001020e */
[----:B------:R-:W-:Y:S01]  /*14c70*/  IADD3.X R5, R3, UR5, RZ, P1, !PT ;  /* 0x0000000503057c10 */ /* 0x000fe20008ffe4ff */
[----:B------:R-:W-:Y:S02]  /*14c80*/  ULDC.64 UR4, c[0x0][0xd08] ;  /* 0x0003420000047ab9 */ /* 0x000fe40000000a00 */
[----:B------:R-:W-:Y:S02]  /*14c90*/  ISETP.NE.U32.AND P1, PT, RZ, UR4, PT ;  /* 0x00000004ff007c0c */ /* 0x000fe4000bf25070 */
[----:B------:R3:W5:Y:S02]  /*14ca0*/  @P0 LDG.E R0, desc[UR42][R4.64] ;  /* 0x0000002a04000981 */ /* 0x000764000c1e1900 */
[----:B------:R-:W-:-:S13]  /*14cb0*/  ISETP.NE.AND.EX P1, PT, RZ, UR5, PT, P1 ;  /* 0x00000005ff007c0c */ /* 0x000fda000bf25310 */
[----:B------:R-:W-:Y:S01]  /*14cc0*/  @P1 IADD3 R6, P2, R6, UR4, RZ ;  /* 0x0000000406061c10 */ /* 0x000fe2000ff5e0ff */
[----:B------:R-:W-:Y:S02]  /*14cd0*/  ULDC UR4, c[0x0][0xb88] ;  /* 0x0002e20000047ab9 */ /* 0x000fe40000000800 */
[----:B------:R-:W-:Y:S01]  /*14ce0*/  IMAD.U32 R8, RZ, RZ, UR4 ;  /* 0x00000004ff087e24 */ /* 0x000fe2000f8e00ff */
[----:B------:R-:W-:-:S05]  /*14cf0*/  @P1 IADD3.X R7, R3, UR5, RZ, P2, !PT ;  /* 0x0000000503071c10 */ /* 0x000fca00097fe4ff */
[----:B------:R3:W5:Y:S01]  /*14d00*/  @P1 LDG.E R8, desc[UR42][R6.64] ;  /* 0x0000002a06081981 */ /* 0x000762000c1e1900 */
[----:B----4-:R-:W-:Y:S01]  /*14d10*/  ISETP.NE.AND P2, PT, R25, 0x1, PT ;  /* 0x000000011900780c */ /* 0x010fe20003f45270 */
[----:B------:R-:W4:-:S12]  /*14d20*/  S2R R30, SR_TID.X ;  /* 0x00000000001e7919 */ /* 0x000f180000002100 */
[----:B------:R-:W0:Y:S01]  /*14d30*/  @P2 LDC R27, c[0x0][0xcec] ;  /* 0x00033b00ff1b2b82 */ /* 0x000e220000000800 */
[----:B----4-:R-:W-:-:S05]  /*14d40*/  VIADD R30, R30, 0xffffff80 ;  /* 0xffffff801e1e7836 */ /* 0x010fca0000000000 */
[----:B------:R-:W-:Y:S02]  /*14d50*/  SHF.R.S32.HI R3, RZ, 0x1f, R30 ;  /* 0x0000001fff037819 */ /* 0x000fe4000001141e */
[----:B------:R-:W-:Y:S02]  /*14d60*/  ISETP.GE.AND P3, PT, R30, 0x80, PT ;  /* 0x000000801e00780c */ /* 0x000fe40003f66270 */
[----:B------:R-:W-:Y:S01]  /*14d70*/  LEA.HI R20, R3, R30, RZ, 0x3 ;  /* 0x0000001e03147211 */ /* 0x000fe200078f18ff */
[----:B---3--:R-:W-:Y:S10]  /*14d80*/  @P1 BRA `(.L_x_15166) ;  /* 0x0000000000101947 */ /* 0x008ff40003800000 */
[----:B------:R-:W-:Y:S05]  /*14d90*/  @!P0 BRA `(.L_x_15166) ;  /* 0x00000000000c8947 */ /* 0x000fea0003800000 */
[----:B------:R-:W3:Y:S04]  /*14da0*/  LDG.E R3, desc[UR42][R4.64] ;  /* 0x0000002a04037981 */ /* 0x000ee8000c1e1900 */
[----:B-----5:R-:W3:Y:S02]  /*14db0*/  LDG.E R8, desc[UR42][R4.64+0x4] ;  /* 0x0000042a04087981 */ /* 0x020ee4000c1e1900 */
[----:B---3--:R-:W-:-:S07]  /*14dc0*/  IMAD.IADD R8, R8, 0x1, -R3 ;  /* 0x0000000108087824 */ /* 0x008fce00078e0a03 */
.L_x_15166:
[----:B------:R-:W3:Y:S04]  /*14dd0*/  LDL R28, [R1+0x94] ;  /* 0x00009400011c7983 */ /* 0x000ee80000100800 */
[----:B------:R4:W5:Y:S01]  /*14de0*/  LDL R26, [R1+0x6c] ;  /* 0x00006c00011a7983 */ /* 0x0009620000100800 */
[----:B------:R-:W-:Y:S01]  /*14df0*/  BSSY B1, `(.L_x_15167) ;  /* 0x000002e000017945 */ /* 0x000fe20003800000 */
[----:B------:R-:W-:Y:S02]  /*14e00*/  LOP3.LUT R24, R20, 0xfffffff8, RZ, 0xc0, !PT ;  /* 0xfffffff814187812 */ /* 0x000fe400078ec0ff */
[----:B------:R-:W-:Y:S02]  /*14e10*/  SEL R13, R9, RZ, !P0 ;  /* 0x000000ff090d7207 */ /* 0x000fe40004000000 */
[----:B------:R-:W-:-:S02]  /*14e20*/  SEL R14, R14, RZ, !P0 ;  /* 0x000000ff0e0e7207 */ /* 0x000fc40004000000 */
[----:B-----5:R-:W-:Y:S02]  /*14e30*/  SHF.R.S32.HI R11, RZ, 0x1f, R0 ;  /* 0x0000001fff0b7819 */ /* 0x020fe40000011400 */
[----:B---3--:R-:W-:Y:S01]  /*14e40*/  SHF.R.S32.HI R12, RZ, 0x1f, R28 ;  /* 0x0000001fff0c7819 */ /* 0x008fe2000001141c */
[----:B----4-:R-:W-:Y:S06]  /*14e50*/  @P3 BRA `(.L_x_15168) ;  /* 0x00000000009c3947 */ /* 0x010fec0003800000 */
[----:B------:R-:W3:Y:S01]  /*14e60*/  S2R R10, SR_TID.X ;  /* 0x00000000000a7919 */ /* 0x000ee20000002100 */
[----:B------:R-:W4:Y:S02]  /*14e70*/  LDC R9, c[0x0][0xce8] ;  /* 0x00033a00ff097b82 */ /* 0x000f240000000800 */
[----:B----4-:R-:W-:Y:S01]  /*14e80*/  IMAD R3, R8, R9, RZ ;  /* 0x0000000908037224 */ /* 0x010fe200078e02ff */
[----:B---3--:R-:W-:-:S04]  /*14e90*/  IADD3 R10, R26, -0x80, R10 ;  /* 0xffffff801a0a7810 */ /* 0x008fc80007ffe00a */
        /* <DEDUP_REMOVED lines=9> */
[----:B------:R-:W3:Y:S01]  /*14f30*/  @P0 LDC R15, c[0x0][0xcec] ;  /* 0x00033b00ff0f0b82 */ /* 0x000ee20000000800 */
[----:B------:R-:W-:Y:S01]  /*14f40*/  IMAD R7, R28, UR5, R7 ;  /* 0x000000051c077c24 */ /* 0x000fe2000f8e0207 */
[----:B------:R-:W-:-:S03]  /*14f50*/  ULDC.64 UR4, c[0x0][0xc98] ;  /* 0x0003260000047ab9 */ /* 0x000fc60000000a00 */
[----:B------:R-:W-:-:S03]  /*14f60*/  IMAD.IADD R5, R5, 0x1, R7 ;  /* 0x0000000105057824 */ /* 0x000fc600078e0207 */
[----:B------:R-:W4:Y:S01]  /*14f70*/  @P0 LDC R21, c[0x0][0xcf0] ;  /* 0x00033c00ff150b82 */ /* 0x000f220000000800 */
[----:B------:R-:W-:-:S04]  /*14f80*/  IMAD.WIDE.U32 R4, R13, UR4, R4 ;  /* 0x000000040d047c25 */ /* 0x000fc8000f8e0004 */
[----:B---3--:R-:W-:-:S05]  /*14f90*/  @P0 IMAD.HI.U32 R6, R10, R15, RZ ;  /* 0x0000000f0a060227 */ /* 0x008fca00078e00ff */
[----:B----4-:R-:W-:Y:S01]  /*14fa0*/  @P0 SHF.R.U32.HI R3, RZ, R21, R6 ;  /* 0x00000015ff030219 */ /* 0x010fe20000011606 */
        /* <DEDUP_REMOVED lines=18> */
.L_x_15168:
[----:B------:R-:W-:Y:S05]  /*150d0*/  BSYNC B1 ;  /* 0x0000000000017941 */ /* 0x000fea0003800000 */
.L_x_15167:
[----:B------:R-:W4:Y:S01]  /*150e0*/  @P2 LDC R9, c[0x0][0xcf0] ;  /* 0x00033c00ff092b82 */ /* 0x000f220000000800 */
[----:B------:R-:W-:Y:S01]  /*150f0*/  ULDC.64 UR4, c[0x0][0xba0] ;  /* 0x0002e80000047ab9 */ /* 0x000fe20000000a00 */
[----:B------:R-:W-:Y:S01]  /*15100*/  SHF.R.S32.HI R29, RZ, 0x3, R20 ;  /* 0x00000003ff1d7819 */ /* 0x000fe20000011414 */
[----:B---3--:R-:W-:Y:S02]  /*15110*/  IMAD R3, R11, UR4, RZ ;  /* 0x000000040b037c24 */ /* 0x008fe4000f8e02ff */
[----:B------:R-:W-:Y:S02]  /*15120*/  IMAD.IADD R24, R30, 0x1, -R24 ;  /* 0x000000011e187824 */ /* 0x000fe400078e0a18 */
[C---:B------:R-:W-:Y:S02]  /*15130*/  IMAD R3, R0.reuse, UR5, R3 ;  /* 0x0000000500037c24 */ /* 0x040fe4000f8e0203 */
[----:B------:R-:W-:Y:S01]  /*15140*/  IMAD.WIDE.U32 R4, R0, UR4, RZ ;  /* 0x0000000400047c25 */ /* 0x000fe2000f8e00ff */
[----:B------:R-:W-:-:S03]  /*15150*/  ULDC.64 UR4, c[0x0][0xbe8] ;  /* 0x0002fa0000047ab9 */ /* 0x000fc60000000a00 */
[----:B------:R-:W-:Y:S02]  /*15160*/  IMAD R6, R24, 0x20, R29 ;  /* 0x0000002018067824 */ /* 0x000fe400078e021d */
[----:B------:R-:W-:Y:S02]  /*15170*/  IMAD R0, R12, UR4, RZ ;  /* 0x000000040c007c24 */ /* 0x000fe4000f8e02ff */
[----:B------:R-:W-:Y:S02]  /*15180*/  IMAD.IADD R10, R26, 0x1, R6 ;  /* 0x000000011a0a7824 */ /* 0x000fe400078e0206 */
[----:B------:R-:W-:Y:S02]  /*15190*/  IMAD R7, R28, UR5, R0 ;  /* 0x000000051c077c24 */ /* 0x000fe4000f8e0200 */
[----:B------:R-:W-:Y:S02]  /*151a0*/  IMAD.IADD R5, R5, 0x1, R3 ;  /* 0x0000000105057824 */ /* 0x000fe400078e0203 */
[----:B0-----:R-:W-:-:S04]  /*151b0*/  @P2 IMAD.HI.U32 R0, R10, R27, RZ ;  /* 0x0000001b0a002227 */ /* 0x001fc800078e00ff */
        /* <DEDUP_REMOVED lines=38> */
.L_x_15364:
        /* <DEDUP_REMOVED lines=22> */
.L_x_15171:
[----:B------:R-:W-:Y:S05]  /*15580*/  BSYNC B1 ;  /* 0x0000000000017941 */ /* 0x000fea0003800000 */
.L_x_15170:
[----:B------:R-:W-:-:S03]  /*15590*/  UMOV UR4, 0xffffffff ;  /* 0xffffffff00047882 */ /* 0x000fc60000000000 */
[----:B------:R-:W-:Y:S05]  /*155a0*/  BRA.DIV UR4, `(.L_x_15172) ;  /* 0x0000009204bc7947 */ /* 0x000fea000b800000 */
[----:B---3--:R3:W0:Y:S04]  /*155b0*/  SHFL.IDX PT, R0, R4, 0x1, 0x181f ;  /* 0x00381f0004007f89 */ /* 0x00862800000e0000 */
[----:B----4-:R3:W4:Y:S02]  /*155c0*/  SHFL.IDX PT, R14, R3, 0x1, 0x181f ;  /* 0x00381f00030e7f89 */ /* 0x01072400000e0000 */
.L_x_15368:
        /* <DEDUP_REMOVED lines=21> */
.L_x_15174:
[----:B------:R-:W-:Y:S05]  /*15720*/  BSYNC B1 ;  /* 0x0000000000017941 */ /* 0x000fea0003800000 */
.L_x_15173:
[----:B------:R-:W-:-:S03]  /*15730*/  UMOV UR4, 0xffffffff ;  /* 0xffffffff00047882 */ /* 0x000fc60000000000 */
[----:B------:R-:W-:Y:S05]  /*15740*/  BRA.DIV UR4, `(.L_x_15175) ;  /* 0x00000092049c7947 */ /* 0x000fea000b800000 */
[----:B0-----:R0:W0:Y:S04]  /*15750*/  SHFL.IDX PT, R0, R4, 0x2, 0x181f ;  /* 0x00581f0004007f89 */ /* 0x00102800000e0000 */
[----:B----4-:R4:W0:Y:S02]  /*15760*/  SHFL.IDX PT, R14, R3, 0x2, 0x181f ;  /* 0x00581f00030e7f89 */ /* 0x01082400000e0000 */
.L_x_15372:
        /* <DEDUP_REMOVED lines=21> */
.L_x_15177:
[----:B------:R-:W-:Y:S05]  /*158c0*/  BSYNC B1 ;  /* 0x0000000000017941 */ /* 0x000fea0003800000 */
.L_x_15176:
[----:B------:R-:W-:-:S03]  /*158d0*/  UMOV UR4, 0xffffffff ;  /* 0xffffffff00047882 */ /* 0x000fc60000000000 */
[----:B------:R-:W-:Y:S05]  /*158e0*/  BRA.DIV UR4, `(.L_x_15178) ;  /* 0x00000092047c7947 */ /* 0x000fea000b800000 */
[----:B0-----:R0:W0:Y:S04]  /*158f0*/  SHFL.IDX PT, R0, R4, 0x3, 0x181f ;  /* 0x00781f0004007f89 */ /* 0x00102800000e0000 */
[----:B------:R0:W0:Y:S02]  /*15900*/  SHFL.IDX PT, R14, R3, 0x3, 0x181f ;  /* 0x00781f00030e7f89 */ /* 0x00002400000e0000 */
.L_x_15376:
[----:B0--34-:R-:W-:-:S05]  /*15910*/  VIADD R3, R7, 0x60 ;  /* 0x0000006007037836 */ /* 0x019fca0000000000 */
        /* <DEDUP_REMOVED lines=19> */
.L_x_15165:
[----:B------:R-:W-:Y:S05]  /*15a50*/  BSYNC B0 ;  /* 0x0000000000007941 */ /* 0x000fea0003800000 */
.L_x_15156:
[----:B------:R-:W-:Y:S02]  /*15a60*/  ULDC UR4, c[0x0][0xd3c] ;  /* 0x00034f0000047ab9 */ /* 0x000fe40000000800 */
[----:B--2---:R-:W-:-:S13]  /*15a70*/  ISETP.GE.AND P0, PT, R103, UR4, PT ;  /* 0x0000000467007c0c */ /* 0x004fda000bf06270 */
[----:B------:R-:W-:Y:S05]  /*15a80*/  @!P0 BRA `(.L_x_15179) ;  /* 0xfffffeb400748947 */ /* 0x000fea000383ffff */
[----:B------:R-:W-:Y:S05]  /*15a90*/  BRA `(.L_x_15021) ;  /* 0x0000007800207947 */ /* 0x000fea0003800000 */
.L_x_15019:
        /* <DEDUP_REMOVED lines=16> */
.L_x_15180:
        /* <DEDUP_REMOVED lines=41> */
.L_x_15186:
        /* <DEDUP_REMOVED lines=12> */
.L_x_15185:
[----:B------:R-:W-:Y:S05]  /*15ef0*/  BSYNC B0 ;  /* 0x0000000000007941 */ /* 0x000fea0003800000 */
.L_x_15184:
        /* <DEDUP_REMOVED lines=20> */
.L_x_15182:
        /* <DEDUP_REMOVED lines=20> */
.L_x_15187:
        /* <DEDUP_REMOVED lines=59> */
.L_x_15183:
[----:B------:R-:W-:Y:S02]  /*16530*/  IMAD.MOV.U32 R17, RZ, RZ, RZ ;  /* 0x000000ffff117224 */ /* 0x000fe400078e00ff */
[----:B------:R-:W-:Y:S02]  /*16540*/  IMAD.U32 R16, RZ, RZ, UR6 ;  /* 0x00000006ff107e24 */ /* 0x000fe4000f8e00ff */
[----:B------:R-:W-:-:S07]  /*16550*/  IMAD.MOV.U32 R18, RZ, RZ, RZ ;  /* 0x000000ffff127224 */ /* 0x000fce00078e00ff */
.L_x_15188:
[----:B------:R-:W-:-:S13]  /*16560*/  ISETP.NE.AND P0, PT, R5, RZ, PT ;  /* 0x000000ff0500720c */ /* 0x000fda0003f05270 */
[----:B------:R-:W0:Y:S01]  /*16570*/  @!P0 S2R R3, SR_CgaCtaId ;  /* 0x0000000000038919 */ /* 0x000e220000008800 */
[----:B------:R-:W-:-:S04]  /*16580*/  @!P0 MOV R2, 0x400 ;  /* 0x0000040000028802 */ /* 0x000fc80000000f00 */
[----:B0-----:R-:W-:-:S05]  /*16590*/  @!P0 LEA R2, R3, R2, 0x18 ;  /* 0x0000000203028211 */ /* 0x001fca00078ec0ff */
[----:B------:R1:W-:Y:S01]  /*165a0*/  @!P0 STS.128 [R2+0x324d0], R16 ;  /* 0x0324d01002008388 */ /* 0x0003e20000000c00 */
[----:B------:R-:W-:Y:S06]  /*165b0*/  BAR.ARV 0x5, 0x180 ;  /* 0x0146000000007b1d */ /* 0x000fec0000002000 */
.L_x_15181:
        /* <DEDUP_REMOVED lines=19> */
[----:B------:R-:W-:Y:S01]  /*166f0*/  SHF.R.U32.HI R3, RZ, 0x3, R5 ;  /* 0x00000003ff037819 */ /* 0x000fe20000011605 */
[----:B------:R-:W-:Y:S01]  /*16700*/  IMAD.MOV.U32 R27, RZ, RZ, 0x1 ;  /* 0x00000001ff1b7424 */ /* 0x000fe200078e00ff */
[----:B------:R-:W-:Y:S01]  /*16710*/  LOP3.LUT R33, R4, 0x200, R33, 0xf8, !PT ;  /* 0x0000020004217812 */ /* 0x000fe200078ef821 */
[----:B------:R-:W-:Y:S01]  /*16720*/  ULDC.64 UR40, c[0x0][0x198] ;  /* 0x0000660000287ab9 */ /* 0x000fe20000000a00 */
[----:B------:R-:W-:Y:S01]  /*16730*/  LOP3.LUT R0, R3, 0x70, R0, 0xf8, !PT ;  /* 0x0000007003007812 */ /* 0x000fe200078ef800 */
[----:B------:R-:W-:Y:S01]  /*16740*/  ULOP3.LUT UR38, UR36, 0x2, URZ, 0xfc, !UPT ;  /* 0x0000000224267892 */ /* 0x000fe2000f8efc3f */
[C---:B------:R-:W-:Y:S01]  /*16750*/  LOP3.LUT R4, R2.reuse, 0x40, RZ, 0xfc, !PT ;  /* 0x0000004002047812 */ /* 0x040fe200078efcff */
[----:B------:R-:W-:Y:S01]  /*16760*/  ULDC UR37, c[0x0][0xc] ;  /* 0x0000030000257ab9 */ /* 0x000fe20000000800 */
[----:B------:R-:W-:-:S02]  /*16770*/  LOP3.LUT R3, R2, 0x80, RZ, 0xfc, !PT ;  /* 0x0000008002037812 */ /* 0x000fc400078efcff */
[----:B------:R-:W-:Y:S01]  /*16780*/  LOP3.LUT R0, R2, 0xc0, RZ, 0xfc, !PT ;  /* 0x000000c002007812 */ /* 0x000fe200078efcff */
[----:B0-----:R-:W-:-:S06]  /*16790*/  ULEA UR4, UR5, UR4, 0x18 ;  /* 0x0000000405047291 */ /* 0x001fcc000f8ec03f */
[----:B------:R-:W-:-:S04]  /*167a0*/  IMAD.U32 R22, RZ, RZ, UR4 ;  /* 0x00000004ff167e24 */ /* 0x000fc8000f8e00ff */
[----:B--2---:R-:W-:-:S07]  /*167b0*/  IMAD R26, R33, 0x2, R22 ;  /* 0x00000002211a7824 */ /* 0x004fce00078e0216 */
.L_x_15294:
[----:B------:R-:W0:Y:S02]  /*167c0*/  LDC.64 R36, c[0x0][0xd88] ;  /* 0x00036200ff247b82 */ /* 0x000e240000000a00 */
[----:B0-----:R-:W-:-:S06]  /*167d0*/  IMAD.WIDE R36, R19, 0x4, R36 ;  /* 0x0000000413247825 */ /* 0x001fcc00078e0224 */
        /* <DEDUP_REMOVED lines=10> */
[----:B0-----:R-:W-:Y:S01]  /*16880*/  IMAD.MOV.U32 R37, RZ, RZ, RZ ;  /* 0x000000ffff257224 */ /* 0x001fe200078e00ff */
[----:B--2---:R-:W-:-:S05]  /*16890*/  SHF.R.S32.HI R0, RZ, 0x1f, R36 ;  /* 0x0000001fff007819 */ /* 0x004fca0000011424 */
        /* <DEDUP_REMOVED lines=17> */
[----:B---3--:R-:W-:Y:S01]  /*169b0*/  @P2 IADD3 R6, P3, R29, UR8, RZ ;  /* 0x000000081d062c10 */ /* 0x008fe2000ff7e0ff */
        /* <DEDUP_REMOVED lines=20> */
[----:B0-----:R-:W2:Y:S02]  /*16b00*/  LDG.E R8, desc[UR42][R2.64+0x4] ;  /* 0x0000042a02087981 */ /* 0x001ea4000c1e1900 */
[----:B--2---:R-:W-:-:S05]  /*16b10*/  IMAD.IADD R10, R8, 0x1, -R9 ;  /* 0x00000001080a7824 */ /* 0x004fca00078e0a09 */
[----:B------:R1:W-:Y:S02]  /*16b20*/  STL [R1+0x4], R10 ;  /* 0x0000040a01007387 */ /* 0x0003e40000100800 */
.L_x_15190:
        /* <DEDUP_REMOVED lines=9> */
.L_x_15191:
        /* <DEDUP_REMOVED lines=9> */
.L_x_15192:
        /* <DEDUP_REMOVED lines=9> */
[----:B------:R-:W-:-:S02]  /*16ce0*/  IMAD.SHL.U32 R2, R17, 0x80, RZ ;  /* 0x0000008011027824 */ /* 0x000fc400078e00ff */
[----:B------:R-:W-:Y:S02]  /*16cf0*/  IMAD.IADD R31, R7, 0x1, R6 ;  /* 0x00000001071f7824 */ /* 0x000fe400078e0206 */
[----:B------:R-:W-:-:S04]  /*16d00*/  VIADD R2, R2, 0x7f ;  /* 0x0000007f02027836 */ /* 0x000fc80000000000 */
[----:B0-----:R-:W-:-:S05]  /*16d10*/  @P0 IMAD.HI.U32 R8, R2, R8, RZ ;  /* 0x0000000802080227 */ /* 0x001fca00078e00ff */
[----:B---3--:R-:W-:Y:S01]  /*16d20*/  @P0 SHF.R.U32.HI R2, RZ, R3, R8 ;  /* 0x00000003ff020219 */ /* 0x008fe20000011608 */
[----:B------:R-:W-:-:S04]  /*16d30*/  VIADD R3, R31, 0x5f ;  /* 0x0000005f1f037836 */ /* 0x000fc80000000000 */
        /* <DEDUP_REMOVED lines=31> */
.L_x_15379:
[----:B--2---:R-:W-:Y:S02]  /*16f30*/  ISETP.NE.AND P0, PT, R14, RZ, PT ;  /* 0x000000ff0e00720c */ /* 0x004fe40003f05270 */
[----:B------:R-:W-:-:S11]  /*16f40*/  PLOP3.LUT P6, PT, PT, PT, PT, 0x8, 0x0 ;  /* 0x000000000000781c */ /* 0x000fd60003fce170 */
[----:B------:R-:W-:Y:S05]  /*16f50*/  @P0 BRA `(.L_x_15196) ;  /* 0x00000000000c0947 */ /* 0x000fea0003800000 */
[----:B------:R-:W-:-:S03]  /*16f60*/  UMOV UR4, 0xffffffff ;  /* 0xffffffff00047882 */ /* 0x000fc60000000000 */
[----:B------:R-:W-:Y:S05]  /*16f70*/  BRA.DIV UR4, `(.L_x_15197) ;  /* 0x0000007e04547947 */ /* 0x000fea000b800000 */
[----:B------:R-:W-:-:S13]  /*16f80*/  ELECT P6, URZ, PT ;  /* 0x00000000003f782f */ /* 0x000fda00038c0000 */
.L_x_15196:
        /* <DEDUP_REMOVED lines=9> */
.L_x_15382:
[----:B------:R-:W-:Y:S05]  /*17020*/  BSYNC B1 ;  /* 0x0000000000017941 */ /* 0x000fea0003800000 */
.L_x_15198:
        /* <DEDUP_REMOVED lines=10> */
.L_x_15383:
[----:B------:R-:W-:Y:S05]  /*170d0*/  BSYNC B2 ;  /* 0x0000000000027941 */ /* 0x000fea0003800000 */
.L_x_15202:
        /* <DEDUP_REMOVED lines=9> */
.L_x_15205:
[----:B------:R-:W-:Y:S05]  /*17170*/  BSYNC B2 ;  /* 0x0000000000027941 */ /* 0x000fea0003800000 */
.L_x_15204:
        /* <DEDUP_REMOVED lines=12> */
.L_x_15206:
        /* <DEDUP_REMOVED lines=13> */
.L_x_15384:
[----:B------:R-:W-:Y:S05]  /*17310*/  BSYNC B2 ;  /* 0x0000000000027941 */ /* 0x000fea0003800000 */
.L_x_15207:
        /* <DEDUP_REMOVED lines=11> */
.L_x_15210:
[----:B------:R-:W-:Y:S05]  /*173d0*/  BSYNC B2 ;  /* 0x0000000000027941 */ /* 0x000fea0003800000 */
.L_x_15209:
        /* <DEDUP_REMOVED lines=9> */
.L_x_15211:
        /* <DEDUP_REMOVED lines=15> */
.L_x_15212:
        /* <DEDUP_REMOVED lines=15> */
.L_x_15213:
        /* <DEDUP_REMOVED lines=15> */
.L_x_15214:
        /* <DEDUP_REMOVED lines=10> */
.L_x_15201:
[----:B------:R-:W-:Y:S05]  /*177e0*/  BSYNC B1 ;  /* 0x0000000000017941 */ /* 0x000fea0003800000 */
.L_x_15200:
        /* <DEDUP_REMOVED lines=9> */
.L_x_15230:
        /* <DEDUP_REMOVED lines=11> */
.L_x_15385:
[----:B------:R-:W-:Y:S05]  /*17930*/  BSYNC B2 ;  /* 0x0000000000027941 */ /* 0x000fea0003800000 */
.L_x_15217:
        /* <DEDUP_REMOVED lines=9> */
.L_x_15220:
[----:B------:R-:W-:Y:S05]  /*179d0*/  BSYNC B2 ;  /* 0x0000000000027941 */ /* 0x000fea0003800000 */
.L_x_15219:
        /* <DEDUP_REMOVED lines=11> */
.L_x_15221:
        /* <DEDUP_REMOVED lines=13> */
.L_x_15386:
[----:B------:R-:W-:Y:S05]  /*17b60*/  BSYNC B2 ;  /* 0x0000000000027941 */ /* 0x000fea0003800000 */
.L_x_15222:
        /* <DEDUP_REMOVED lines=11> */
.L_x_15225:
[----:B------:R-:W-:Y:S05]  /*17c20*/  BSYNC B2 ;  /* 0x0000000000027941 */ /* 0x000fea0003800000 */
.L_x_15224:
        /* <DEDUP_REMOVED lines=9> */
.L_x_15226:
        /* <DEDUP_REMOVED lines=15> */
.L_x_15227:
        /* <DEDUP_REMOVED lines=15> */
.L_x_15228:
        /* <DEDUP_REMOVED lines=15> */
.L_x_15229:
        /* <DEDUP_REMOVED lines=10> */
.L_x_15216:
[----:B------:R-:W-:Y:S05]  /*18030*/  BSYNC B1 ;  /* 0x0000000000017941 */ /* 0x000fea0003800000 */
.L_x_15215:
        /* <DEDUP_REMOVED lines=8> */
.L_x_15194:
[----:B------:R-:W-:Y:S05]  /*180c0*/  BSYNC B0 ;  /* 0x0000000000007941 */ /* 0x000fea0003800000 */
.L_x_15193:
[----:B------:R-:W2:Y:S01]  /*180d0*/  LDC R0, c[0x0][0x448] ;  /* 0x00011200ff007b82 */ /* 0x000ea20000000800 */
[----:B0-----:R-:W-:Y:S01]  /*180e0*/  LEA R3, R17, 0x7f, 0x7 ;  /* 0x0000007f11037811 */ /* 0x001fe200078e38ff */
        /* <DEDUP_REMOVED lines=33> */
.L_x_15232:
        /* <DEDUP_REMOVED lines=20> */
.L_x_15235:
[----:B------:R-:W-:Y:S05]  /*18440*/  BSYNC B6 ;  /* 0x0000000000067941 */ /* 0x000fea0003800000 */
.L_x_15234:
        /* <DEDUP_REMOVED lines=20> */
.L_x_15238:
        /* <DEDUP_REMOVED lines=15> */
.L_x_15237:
[----:B------:R-:W-:Y:S05]  /*18680*/  BSYNC B6 ;  /* 0x0000000000067941 */ /* 0x000fea0003800000 */
.L_x_15236:
[----:B------:R-:W2:Y:S01]  /*18690*/  LDL R21, [R1+0x1c] ;  /* 0x00001c0001157983 */ /* 0x000ea20000100800 */
[----:B------:R-:W-:Y:S01]  /*186a0*/  ULDC.64 UR4, c[0x0][0xaf0] ;  /* 0x0002bc0000047ab9 */ /* 0x000fe20000000a00 */
[----:B-1----:R-:W0:Y:S01]  /*186b0*/  LDC R10, c[0x0][0x430] ;  /* 0x00010c00ff0a7b82 */ /* 0x002e220000000800 */
[----:B------:R-:W-:Y:S01]  /*186c0*/  ISETP.NE.U32.AND P0, PT, RZ, UR4, PT ;  /* 0x00000004ff007c0c */ /* 0x000fe2000bf05070 */
[----:B------:R-:W1:Y:S03]  /*186d0*/  S2R R20, SR_TID.X ;  /* 0x0000000000147919 */ /* 0x000e660000002100 */
[----:B------:R-:W-:-:S13]  /*186e0*/  ISETP.NE.AND.EX P0, PT, RZ, UR5, PT, P0 ;  /* 0x00000005ff007c0c */ /* 0x000fda000bf05300 */
[----:B------:R-:W-:Y:S01]  /*186f0*/  @P0 IADD3 R2, P1, R29, UR4, RZ ;  /* 0x000000041d020c10 */ /* 0x000fe2000ff3e0ff */
[----:B------:R-:W-:Y:S01]  /*18700*/  IMAD.MOV.U32 R11, RZ, RZ, RZ ;  /* 0x000000ffff0b7224 */ /* 0x000fe200078e00ff */
[----:B------:R-:W-:Y:S02]  /*18710*/  ULDC UR4, c[0x0][0x2f4] ;  /* 0x0000bd0000047ab9 */ /* 0x000fe40000000800 */
[----:B------:R-:W-:Y:S01]  /*18720*/  @P0 IADD3.X R3, R30, UR5, RZ, P1, !PT ;  /* 0x000000051e030c10 */ /* 0x000fe20008ffe4ff */
[----:B------:R-:W-:-:S04]  /*18730*/  ULDC UR5, c[0x0][0x320] ;  /* 0x0000c80000057ab9 */ /* 0x000fc80000000800 */
[----:B------:R3:W4:Y:S01]  /*18740*/  @P0 LDG.E R32, desc[UR42][R2.64] ;  /* 0x0000002a02200981 */ /* 0x000722000c1e1900 */
[----:B-1----:R-:W-:-:S04]  /*18750*/  LOP3.LUT R20, R20, 0x7f, RZ, 0xc0, !PT ;  /* 0x0000007f14147812 */ /* 0x002fc800078ec0ff */
[----:B------:R-:W-:Y:S02]  /*18760*/  SHF.R.U32.HI R35, RZ, 0x3, R20 ;  /* 0x00000003ff237819 */ /* 0x000fe40000011614 */
[----:B------:R-:W1:Y:S01]  /*18770*/  S2R R20, SR_TID.X ;  /* 0x0000000000147919 */ /* 0x000e620000002100 */
[----:B0-----:R-:W-:-:S13]  /*18780*/  ISETP.NE.AND P1, PT, R10, 0x1, PT ;  /* 0x000000010a00780c */ /* 0x001fda0003f25270 */
[----:B------:R-:W0:Y:S08]  /*18790*/  @P1 LDC R5, c[0x0][0x434] ;  /* 0x00010d00ff051b82 */ /* 0x000e300000000800 */
[----:B------:R-:W5:Y:S01]  /*187a0*/  @P1 LDC R4, c[0x0][0x438] ;  /* 0x00010e00ff041b82 */ /* 0x000f620000000800 */
[----:B-1----:R-:W-:-:S05]  /*187b0*/  IMAD.SHL.U32 R20, R20, 0x10, RZ ;  /* 0x0000001014147824 */ /* 0x002fca00078e00ff */
[----:B------:R-:W-:Y:S01]  /*187c0*/  LOP3.LUT R20, R35, 0x70, R20, 0xf8, !PT ;  /* 0x0000007023147812 */ /* 0x000fe200078ef814 */
[----:B--2---:R-:W-:-:S04]  /*187d0*/  VIADD R0, R21, 0xffffffff ;  /* 0xffffffff15007836 */ /* 0x004fc80000000000 */
[----:B------:R-:W-:-:S05]  /*187e0*/  IMAD R8, R0, 0x60, R20 ;  /* 0x0000006000087824 */ /* 0x000fca00078e0214 */
[----:B------:R-:W-:-:S04]  /*187f0*/  ISETP.GE.AND P0, PT, R8, R31, PT ;  /* 0x0000001f0800720c */ /* 0x000fc80003f06270 */
[----:B------:R-:W-:Y:S01]  /*18800*/  ISETP.GT.U32.OR P0, PT, R20, 0x5f, P0 ;  /* 0x0000005f1400780c */ /* 0x000fe20000704470 */
[----:B------:R-:W-:-:S04]  /*18810*/  IMAD.IADD R8, R8, 0x1, R34 ;  /* 0x0000000108087824 */ /* 0x000fc800078e0222 */
[----:B0-----:R-:W-:-:S08]  /*18820*/  @P1 IMAD.HI.U32 R5, R8, R5, RZ ;  /* 0x0000000508051227 */ /* 0x001fd000078e00ff */
[----:B---3--:R-:W0:Y:S01]  /*18830*/  @!P0 LDC.64 R2, c[0x0][0x428] ;  /* 0x00010a00ff028b82 */ /* 0x008e220000000a00 */
[----:B------:R-:W-:Y:S01]  /*18840*/  IMAD.MOV.U32 R9, RZ, RZ, R8 ;  /* 0x000000ffff097224 */ /* 0x000fe200078e0008 */
[----:B-----5:R-:W-:-:S06]  /*18850*/  @P1 SHF.R.U32.HI R9, RZ, R4, R5 ;  /* 0x00000004ff091219 */ /* 0x020fcc0000011605 */
        /* <DEDUP_REMOVED lines=11> */
[----:B------:R-:W-:-:S04]  /*18910*/  IMAD.MOV R3, RZ, RZ, -R9 ;  /* 0x000000ffff037224 */ /* 0x000fc800078e0a09 */
[----:B------:R-:W-:-:S05]  /*18920*/  IMAD R3, R10, R3, R8 ;  /* 0x000000030a037224 */ /* 0x000fca00078e0208 */
[----:B------:R-:W-:Y:S01]  /*18930*/  STL [R1+0x8], R3 ;  /* 0x0000080301007387 */ /* 0x000fe20000100800 */
[----:B------:R-:W0:Y:S01]  /*18940*/  S2R R21, SR_TID.X ;  /* 0x0000000000157919 */ /* 0x000e220000002100 */
[----:B------:R-:W-:-:S05]  /*18950*/  IMAD.U32 R2, RZ, RZ, UR38 ;  /* 0x00000026ff027e24 */ /* 0x000fca000f8e00ff */
[----:B------:R-:W-:Y:S02]  /*18960*/  ISETP.NE.AND P2, PT, R2, 0x3, PT ;  /* 0x000000030200780c */ /* 0x000fe40003f45270 */
[----:B------:R-:W-:-:S11]  /*18970*/  LOP3.LUT R23, R23, 0xfffff7ff, RZ, 0xc0, !PT ;  /* 0xfffff7ff17177812 */ /* 0x000fd600078ec0ff */
[----:B------:R-:W-:Y:S01]  /*18980*/  @P2 LOP3.LUT R23, R23, 0x800, RZ, 0xfc, !PT ;  /* 0x0000080017172812 */ /* 0x000fe200078efcff */
[----:B0-----:R-:W-:-:S05]  /*18990*/  IMAD.SHL.U32 R21, R21, 0x8, RZ ;  /* 0x0000000815157824 */ /* 0x001fca00078e00ff */
[----:B------:R-:W-:-:S04]  /*189a0*/  LOP3.LUT R21, R21, 0x38, RZ, 0xc0, !PT ;  /* 0x0000003815157812 */ /* 0x000fc800078ec0ff */
[----:B------:R-:W-:Y:S02]  /*189b0*/  LOP3.LUT R12, R21, 0x40, RZ, 0xfc, !PT ;  /* 0x00000040150c7812 */ /* 0x000fe400078efcff */
[----:B------:R-:W-:Y:S02]  /*189c0*/  LOP3.LUT R23, R23, 0xfffffffd, RZ, 0xc0, !PT ;  /* 0xfffffffd17177812 */ /* 0x000fe400078ec0ff */
[----:B------:R-:W-:Y:S01]  /*189d0*/  ISETP.GE.AND P4, PT, R12, UR5, PT ;  /* 0x000000050c007c0c */ /* 0x000fe2000bf86270 */
[----:B------:R-:W-:Y:S01]  /*189e0*/  UMOV UR6, 0xffffffff ;  /* 0xffffffff00067882 */ /* 0x000fe20000000000 */
[----:B--2---:R0:W-:Y:S02]  /*189f0*/  STL [R1], R11 ;  /* 0x0000000b01007387 */ /* 0x0041e40000100800 */
[----:B0-----:R-:W0:Y:S02]  /*18a00*/  S2R R11, SR_TID.X ;  /* 0x00000000000b7919 */ /* 0x001e240000002100 */
[----:B0-----:R-:W-:-:S05]  /*18a10*/  IMAD.SHL.U32 R11, R11, 0x8, RZ ;  /* 0x000000080b0b7824 */ /* 0x001fca00078e00ff */
[----:B------:R-:W-:-:S04]  /*18a20*/  LOP3.LUT R11, R11, 0x38, RZ, 0xc0, !PT ;  /* 0x000000380b0b7812 */ /* 0x000fc800078ec0ff */
[C---:B------:R-:W-:Y:S02]  /*18a30*/  ISETP.GE.AND P1, PT, R11.reuse, UR4, PT ;  /* 0x000000040b007c0c */ /* 0x040fe4000bf26270 */
[----:B------:R-:W-:-:S04]  /*18a40*/  LOP3.LUT R12, R11, 0x80, RZ, 0xfc, !PT ;  /* 0x000000800b0c7812 */ /* 0x000fc800078efcff */
[----:B------:R-:W-:-:S07]  /*18a50*/  ISETP.GE.AND P3, PT, R12, UR5, PT ;  /* 0x000000050c007c0c */ /* 0x000fce000bf66270 */
[----:B------:R-:W-:-:S04]  /*18a60*/  @P1 LOP3.LUT R23, R23, 0x2, RZ, 0xfc, !PT ;  /* 0x0000000217171812 */ /* 0x000fc800078efcff */
[----:B------:R-:W-:-:S04]  /*18a70*/  LOP3.LUT R23, R23, 0xffffffef, RZ, 0xc0, !PT ;  /* 0xffffffef17177812 */ /* 0x000fc800078ec0ff */
[----:B------:R-:W-:Y:S02]  /*18a80*/  @P4 LOP3.LUT R23, R23, 0x10, RZ, 0xfc, !PT ;  /* 0x0000001017174812 */ /* 0x000fe400078efcff */
[----:B------:R-:W-:Y:S02]  /*18a90*/  ISETP.GE.AND P0, PT, R11, UR5, PT ;  /* 0x000000050b007c0c */ /* 0x000fe4000bf06270 */
[----:B------:R-:W-:Y:S02]  /*18aa0*/  LOP3.LUT R23, R23, 0xfffffffe, RZ, 0xc0, !PT ;  /* 0xfffffffe17177812 */ /* 0x000fe400078ec0ff */
[----:B------:R-:W-:Y:S02]  /*18ab0*/  LOP3.LUT R11, R11, 0xc0, RZ, 0xfc, !PT ;  /* 0x000000c00b0b7812 */ /* 0x000fe400078efcff */
[----:B------:R-:W-:Y:S02]  /*18ac0*/  LOP3.LUT R23, R23, 0xfffffff7, RZ, 0xc0, !PT ;  /* 0xfffffff717177812 */ /* 0x000fe400078ec0ff */
[----:B------:R-:W-:-:S02]  /*18ad0*/  ISETP.GE.AND P1, PT, R11, UR5, PT ;  /* 0x000000050b007c0c */ /* 0x000fc4000bf26270 */
[----:B------:R-:W-:-:S04]  /*18ae0*/  @P3 LOP3.LUT R23, R23, 0x8, RZ, 0xfc, !PT ;  /* 0x0000000817173812 */ /* 0x000fc800078efcff */
[----:B------:R-:W-:-:S04]  /*18af0*/  @P0 LOP3.LUT R23, R23, 0x1, RZ, 0xfc, !PT ;  /* 0x0000000117170812 */ /* 0x000fc800078efcff */
[----:B------:R-:W-:-:S04]  /*18b00*/  LOP3.LUT R23, R23, 0xfffffffb, RZ, 0xc0, !PT ;  /* 0xfffffffb17177812 */ /* 0x000fc800078ec0ff */
[----:B------:R-:W-:Y:S01]  /*18b10*/  @P1 LOP3.LUT R23, R23, 0x4, RZ, 0xfc, !PT ;  /* 0x0000000417171812 */ /* 0x000fe200078efcff */
[----:B------:R-:W-:Y:S06]  /*18b20*/  BRA.DIV UR6, `(.L_x_15239) ;  /* 0x0000006206ec7947 */ /* 0x000fec000b800000 */
.L_x_15389:
        /* <DEDUP_REMOVED lines=8> */
.L_x_15240:
[----:B------:R-:W-:Y:S01]  /*18bb0*/  IMAD R31, R0, -0x60, R31 ;  /* 0xffffffa0001f7824 */ /* 0x000fe200078e021f */
[----:B------:R-:W-:Y:S01]  /*18bc0*/  SHF.L.U32 R0, R27, 0x1f, RZ ;  /* 0x0000001f1b007819 */ /* 0x000fe200000006ff */
[----:B------:R-:W-:Y:S01]  /*18bd0*/  IMAD R30, R25, 0x8, R22 ;  /* 0x00000008191e7824 */ /* 0x000fe200078e0216 */
[----:B------:R-:W-:Y:S03]  /*18be0*/  BSSY B0, `(.L_x_15241) ;  /* 0x0000003000007945 */ /* 0x000fe60003800000 */
[----:B------:R-:W0:Y:S02]  /*18bf0*/  SYNCS.PHASECHK.TRANS64.TRYWAIT P0, [R30+URZ+0x32440], R0 ;  /* 0x032440001e0075a7 */ /* 0x000e24000800017f */
[----:B0-----:R-:W-:Y:S05]  /*18c00*/  @!P0 BRA `(.L_x_15242) ;  /* 0x0000006000e88947 */ /* 0x001fea0003800000 */
.L_x_15390:
[----:B------:R-:W-:Y:S05]  /*18c10*/  BSYNC B0 ;  /* 0x0000000000007941 */ /* 0x000fea0003800000 */
.L_x_15241:
[----:B------:R-:W0:Y:S01]  /*18c20*/  LDL R2, [R1+0x8] ;  /* 0x0000080001027983 */ /* 0x000e220000100800 */
[----:B------:R-:W-:-:S03]  /*18c30*/  ULDC.64 UR4, c[0x0][0x300] ;  /* 0x0000c00000047ab9 */ /* 0x000fc60000000a00 */
[----:B------:R-:W2:Y:S01]  /*18c40*/  LDL R4, [R1] ;  /* 0x0000000001047983 */ /* 0x000ea20000100800 */
        /* <DEDUP_REMOVED lines=85> */
.L_x_15404:
        /* <DEDUP_REMOVED lines=10> */
.L_x_15244:
        /* <DEDUP_REMOVED lines=11> */
.L_x_15245:
        /* <DEDUP_REMOVED lines=33> */
.L_x_15247:
[----:B------:R-:W-:Y:S05]  /*19500*/  BSYNC B6 ;  /* 0x0000000000067941 */ /* 0x000fea0003800000 */
.L_x_15246:
[----:B------:R-:W2:Y:S01]  /*19510*/  LDL R21, [R1+0x2c] ;  /* 0x00002c0001157983 */ /* 0x000ea20000100800 */
[----:B------:R-:W3:Y:S01]  /*19520*/  LDC R6, c[0x0][0x448] ;  /* 0x00011200ff067b82 */ /* 0x000ee20000000800 */
[----:B------:R-:W-:Y:S02]  /*19530*/  ULDC.64 UR4, c[0x0][0x298] ;  /* 0x0000a60000047ab9 */ /* 0x000fe40000000a00 */
[----:B------:R-:W4:Y:S04]  /*19540*/  LDL R20, [R1+0x38] ;  /* 0x0000380001147983 */ /* 0x000f280000100800 */
[----:B------:R1:W5:Y:S01]  /*19550*/  LDL R9, [R1+0x4] ;  /* 0x0000040001097983 */ /* 0x0003620000100800 */
[----:B0-----:R-:W0:Y:S01]  /*19560*/  S2R R2, SR_TID.X ;  /* 0x0000000000027919 */ /* 0x001e220000002100 */
[----:B------:R-:W1:Y:S01]  /*19570*/  S2R R0, SR_TID.X ;  /* 0x0000000000007919 */ /* 0x000e620000002100 */
[----:B---3--:R-:W-:-:S13]  /*19580*/  ISETP.NE.AND P0, PT, R6, 0x1, PT ;  /* 0x000000010600780c */ /* 0x008fda0003f05270 */
[----:B------:R-:W3:Y:S01]  /*19590*/  @P0 LDC R3, c[0x0][0x450] ;  /* 0x00011400ff030b82 */ /* 0x000ee20000000800 */
[----:B0-----:R-:W-:-:S04]  /*195a0*/  LOP3.LUT R2, R2, 0x7f, RZ, 0xc0, !PT ;  /* 0x0000007f02027812 */ /* 0x001fc800078ec0ff */
[----:B------:R-:W-:Y:S01]  /*195b0*/  SHF.R.U32.HI R2, RZ, 0x3, R2 ;  /* 0x00000003ff027819 */ /* 0x000fe20000011602 */
[----:B-1----:R-:W-:Y:S02]  /*195c0*/  IMAD.SHL.U32 R0, R0, 0x10, RZ ;  /* 0x0000001000007824 */ /* 0x002fe400078e00ff */
[----:B--2---:R-:W-:Y:S02]  /*195d0*/  IMAD.MOV.U32 R4, RZ, RZ, R21 ;  /* 0x000000ffff047224 */ /* 0x004fe400078e0015 */
[----:B----4-:R-:W-:Y:S02]  /*195e0*/  IMAD.MOV.U32 R21, RZ, RZ, R20 ;  /* 0x000000ffff157224 */ /* 0x010fe400078e0014 */
[----:B------:R-:W2:Y:S01]  /*195f0*/  LDL R20, [R1+0x10] ;  /* 0x0000100001147983 */ /* 0x000ea20000100800 */
[----:B------:R-:W-:Y:S01]  /*19600*/  LOP3.LUT R0, R2, 0x70, R0, 0xf8, !PT ;  /* 0x0000007002007812 */ /* 0x000fe200078ef800 */
[----:B------:R-:W-:Y:S01]  /*19610*/  IMAD R4, R4, UR4, RZ ;  /* 0x0000000404047c24 */ /* 0x000fe2000f8e02ff */
[----:B------:R-:W0:Y:S03]  /*19620*/  @P0 LDC R2, c[0x0][0x44c] ;  /* 0x00011300ff020b82 */ /* 0x000e260000000800 */
[----:B------:R-:W-:-:S02]  /*19630*/  IMAD R36, R17, 0x80, R0 ;  /* 0x0000008011247824 */ /* 0x000fc400078e0200 */
[----:B------:R-:W-:Y:S02]  /*19640*/  IMAD R4, R37, UR5, R4 ;  /* 0x0000000525047c24 */ /* 0x000fe4000f8e0204 */
[----:B------:R-:W-:Y:S02]  /*19650*/  IMAD.MOV.U32 R0, RZ, RZ, R36 ;  /* 0x000000ffff007224 */ /* 0x000fe400078e0024 */
        /* <DEDUP_REMOVED lines=121> */
.L_x_15421:
[----:B01----:R-:W-:-:S05]  /*19df0*/  VIADD R4, R17, 0x70 ;  /* 0x0000007011047836 */ /* 0x003fca0000000000 */
        /* <DEDUP_REMOVED lines=10> */
.L_x_15249:
        /* <DEDUP_REMOVED lines=28> */
.L_x_15251:
[----:B------:R-:W-:Y:S05]  /*1a060*/  BSYNC B6 ;  /* 0x0000000000067941 */ /* 0x000fea0003800000 */
.L_x_15250:
        /* <DEDUP_REMOVED lines=27> */
[----:B------:R-:W2:Y:S02]  /*1a220*/  @P0 LDC R0, c[0x0][0x44c] ;  /* 0x00011300ff000b82 */ /* 0x000ea40000000800 */
[----:B--2---:R-:W-:-:S04]  /*1a230*/  @P0 IMAD.HI.U32 R0, R36, R0, RZ ;  /* 0x0000000024000227 */ /* 0x004fc800078e00ff */
[----:B-1----:R-:W-:Y:S01]  /*1a240*/  IMAD.SHL.U32 R20, R20, 0x8, RZ ;  /* 0x0000000814147824 */ /* 0x002fe200078e00ff */
[----:B0-----:R-:W-:-:S04]  /*1a250*/  @P0 SHF.R.U32.HI R4, RZ, R5, R0 ;  /* 0x00000005ff040219 */ /* 0x001fc80000011600 */
[--C-:B------:R-:W-:Y:S01]  /*1a260*/  SHF.R.S32.HI R5, RZ, 0x1f, R4.reuse ;  /* 0x0000001fff057819 */ /* 0x100fe20000011404 */
[----:B------:R-:W-:Y:S01]  /*1a270*/  IMAD.MOV R0, RZ, RZ, -R4 ;  /* 0x000000ffff007224 */ /* 0x000fe200078e0a04 */
[----:B------:R-:W-:Y:S01]  /*1a280*/  LOP3.LUT R20, R20, 0x38, RZ, 0xc0, !PT ;  /* 0x0000003814147812 */ /* 0x000fe200078ec0ff */
[----:B------:R-:W-:-:S03]  /*1a290*/  IMAD.WIDE.U32 R2, R4, UR4, R2 ;  /* 0x0000000404027c25 */ /* 0x000fc6000f8e0002 */
[----:B------:R-:W-:Y:S01]  /*1a2a0*/  LOP3.LUT R10, R20, 0x40, RZ, 0xfc, !PT ;  /* 0x00000040140a7812 */ /* 0x000fe200078efcff */
[----:B------:R-:W-:Y:S01]  /*1a2b0*/  IMAD R0, R6, R0, R36 ;  /* 0x0000000006007224 */ /* 0x000fe200078e0224 */
[C---:B------:R-:W-:Y:S01]  /*1a2c0*/  LOP3.LUT R9, R20.reuse, 0x80, RZ, 0xfc, !PT ;  /* 0x0000008014097812 */ /* 0x040fe200078efcff */
[----:B------:R-:W-:Y:S01]  /*1a2d0*/  IMAD R5, R5, UR4, RZ ;  /* 0x0000000405057c24 */ /* 0x000fe2000f8e02ff */
[----:B------:R-:W-:-:S03]  /*1a2e0*/  LOP3.LUT R8, R20, 0xc0, RZ, 0xfc, !PT ;  /* 0x000000c014087812 */ /* 0x000fc600078efcff */
        /* <DEDUP_REMOVED lines=96> */
.L_x_15439:
        /* <DEDUP_REMOVED lines=13> */
.L_x_15254:
[----:B------:R-:W-:Y:S05]  /*1a9c0*/  BSYNC B0 ;  /* 0x0000000000007941 */ /* 0x000fea0003800000 */
.L_x_15253:
[----:B------:R-:W-:Y:S01]  /*1a9d0*/  NOP ;  /* 0x0000000000007918 */ /* 0x000fe20000000000 */
[----:B------:R-:W-:-:S13]  /*1a9e0*/  PLOP3.LUT P0, PT, PT, PT, PT, 0x80, 0x0 ;  /* 0x000000000000781c */ /* 0x000fda0003f0f070 */
.L_x_15255:
        /* <DEDUP_REMOVED lines=18> */
.L_x_15440:
[----:B------:R-:W-:Y:S05]  /*1ab10*/  BSYNC B0 ;  /* 0x0000000000007941 */ /* 0x000fea0003800000 */
.L_x_15256:
[----:B------:R-:W-:-:S05]  /*1ab20*/  IMAD.U32 R0, RZ, RZ, UR38 ;  /* 0x00000026ff007e24 */ /* 0x000fca000f8e00ff */
[----:B------:R-:W-:-:S13]  /*1ab30*/  ISETP.NE.AND P0, PT, R0, 0x3, PT ;  /* 0x000000030000780c */ /* 0x000fda0003f05270 */
[----:B------:R-:W-:Y:S05]  /*1ab40*/  @!P0 BRA `(.L_x_15258) ;  /* 0x0000000000048947 */ /* 0x000fea0003800000 */
[----:B------:R-:W-:Y:S01]  /*1ab50*/  BPT.TRAP 0x1 ;  /* 0x000000040000795c */ /* 0x000fe20000300000 */
.L_x_15258:
[----:B0-----:R-:W-:Y:S01]  /*1ab60*/  SHF.L.U32 R3, R27, 0x1f, RZ ;  /* 0x0000001f1b037819 */ /* 0x001fe200000006ff */
[----:B------:R-:W-:Y:S03]  /*1ab70*/  BSSY B0, `(.L_x_15259) ;  /* 0x0000003000007945 */ /* 0x000fe60003800000 */
[----:B------:R-:W0:Y:S02]  /*1ab80*/  SYNCS.PHASECHK.TRANS64.TRYWAIT P0, [R30+URZ+0x32460], R3 ;  /* 0x032460031e0075a7 */ /* 0x000e24000800017f */
[----:B0-----:R-:W-:Y:S05]  /*1ab90*/  @!P0 BRA `(.L_x_15260) ;  /* 0x00000064003c8947 */ /* 0x001fea0003800000 */
.L_x_15441:
[----:B------:R-:W-:Y:S05]  /*1aba0*/  BSYNC B0 ;  /* 0x0000000000007941 */ /* 0x000fea0003800000 */
.L_x_15259:
[----:B------:R-:W3:Y:S01]  /*1abb0*/  LDL.LU R0, [R1+0x44] ;  /* 0x0000440001007983 */ /* 0x000ee20000300800 */
[----:B------:R-:W-:-:S03]  /*1abc0*/  ULDC.64 UR4, c[0x0][0x328] ;  /* 0x0000ca0000047ab9 */ /* 0x000fc60000000a00 */
[----:B------:R-:W4:Y:S04]  /*1abd0*/  LDL.LU R2, [R1+0x8] ;  /* 0x0000080001027983 */ /* 0x000f280000300800 */
[----:B------:R-:W5:Y:S04]  /*1abe0*/  LDL.LU R7, [R1+0x48] ;  /* 0x0000480001077983 */ /* 0x000f680000300800 */
[----:B--2---:R-:W2:Y:S04]  /*1abf0*/  LDL.LU R6, [R1] ;  /* 0x0000000001067983 */ /* 0x004ea80000300800 */
[----:B------:R-:W2:Y:S01]  /*1ac00*/  LDL.LU R4, [R1+0x60] ;  /* 0x0000600001047983 */ /* 0x000ea20000300800 */
[----:B------:R-:W-:-:S02]  /*1ac10*/  LOP3.LUT P3, RZ, R23, 0x10, RZ, 0xc0, !PT ;  /* 0x0000001017ff7812 */ /* 0x000fc4000786c0ff */
[C---:B------:R-:W-:Y:S02]  /*1ac20*/  LOP3.LUT P2, RZ, R23.reuse, 0x8, RZ, 0xc0, !PT ;  /* 0x0000000817ff7812 */ /* 0x040fe4000784c0ff */
[C---:B------:R-:W-:Y:S02]  /*1ac30*/  LOP3.LUT P1, RZ, R23.reuse, 0x4, RZ, 0xc0, !PT ;  /* 0x0000000417ff7812 */ /* 0x040fe4000782c0ff */
[----:B------:R-:W-:Y:S01]  /*1ac40*/  LOP3.LUT P4, RZ, R23, 0x1, RZ, 0xc0, !PT ;  /* 0x0000000117ff7812 */ /* 0x000fe2000788c0ff */
[----:B---3--:R-:W-:-:S04]  /*1ac50*/  IMAD R0, R0, UR4, RZ ;  /* 0x0000000400007c24 */ /* 0x008fc8000f8e02ff */
[C---:B----4-:R-:W-:Y:S02]  /*1ac60*/  IMAD R5, R2.reuse, UR5, R0 ;  /* 0x0000000502057c24 */ /* 0x050fe4000f8e0200 */
[----:B0-----:R-:W-:Y:S01]  /*1ac70*/  IMAD.WIDE.U32 R2, R2, UR4, RZ ;  /* 0x0000000402027c25 */ /* 0x001fe2000f8e00ff */
[----:B------:R-:W-:-:S03]  /*1ac80*/  ULDC.64 UR4, c[0x0][0x338] ;  /* 0x0000ce0000047ab9 */ /* 0x000fc60000000a00 */
[----:B------:R-:W-:Y:S02]  /*1ac90*/  IMAD.IADD R3, R3, 0x1, R5 ;  /* 0x0000000103037824 */ /* 0x000fe400078e0205 */
[----:B-----5:R-:W-:Y:S01]  /*1aca0*/  IMAD R0, R7, UR4, RZ ;  /* 0x0000000407007c24 */ /* 0x020fe2000f8e02ff */
        /* <DEDUP_REMOVED lines=15> */
[----:B------:R-:W-:Y:S01]  /*1ada0*/  IADD3 R0, R3, R0, R4 ;  /* 0x0000000003007210 */ /* 0x000fe20007ffe004 */
        /* <DEDUP_REMOVED lines=73> */
.L_x_15455:
        /* <DEDUP_REMOVED lines=15> */
.L_x_15262:
        /* <DEDUP_REMOVED lines=11> */
.L_x_15263:
[----:B------:R-:W2:Y:S01]  /*1b3e0*/  LDL R2, [R1+0x1c] ;  /* 0x00001c0001027983 */ /* 0x000ea20000100800 */
[----:B------:R0:W-:Y:S01]  /*1b3f0*/  SYNCS.ARRIVE.TRANS64.A1T0 RZ, [R30+URZ+0x32450], RZ ;  /* 0x032450ff1eff79a7 */ /* 0x0001e2000810003f */
[----:B------:R-:W-:Y:S01]  /*1b400*/  BSSY B0, `(.L_x_15264) ;  /* 0x00000e0000007945 */ /* 0x000fe20003800000 */
[----:B--2---:R-:W-:-:S13]  /*1b410*/  ISETP.GE.AND P0, PT, R2, 0x2, PT ;  /* 0x000000020200780c */ /* 0x004fda0003f06270 */
[----:B0-----:R-:W-:Y:S05]  /*1b420*/  @!P0 BRA `(.L_x_15265) ;  /* 0x0000000c00748947 */ /* 0x001fea0003800000 */
[----:B------:R-:W-:-:S07]  /*1b430*/  VIADD R10, R2, 0xfffffffe ;  /* 0xfffffffe020a7836 */ /* 0x000fce0000000000 */
.L_x_15278:
[----:B0-----:R-:W0:Y:S01]  /*1b440*/  S2R R2, SR_TID.X ;  /* 0x0000000000027919 */ /* 0x001e220000002100 */
[----:B------:R-:W1:Y:S01]  /*1b450*/  LDC R8, c[0x0][0x430] ;  /* 0x00010c00ff087b82 */ /* 0x000e620000000800 */
[----:B------:R-:W-:Y:S01]  /*1b460*/  IMAD R9, R10, 0x60, R34 ;  /* 0x000000600a097824 */ /* 0x000fe200078e0222 */
[----:B--2---:R-:W2:Y:S01]  /*1b470*/  S2R R4, SR_TID.X ;  /* 0x0000000000047919 */ /* 0x004ea20000002100 */
[----:B------:R-:W-:Y:S01]  /*1b480*/  VIADD R25, R25, 0x1 ;  /* 0x0000000119197836 */ /* 0x000fe20000000000 */
[----:B-1----:R-:W-:Y:S02]  /*1b490*/  ISETP.NE.AND P0, PT, R8, 0x1, PT ;  /* 0x000000010800780c */ /* 0x002fe40003f05270 */
[----:B0-----:R-:W-:Y:S01]  /*1b4a0*/  LOP3.LUT R2, R2, 0x7f, RZ, 0xc0, !PT ;  /* 0x0000007f02027812 */ /* 0x001fe200078ec0ff */
[----:B--2---:R-:W-:-:S03]  /*1b4b0*/  IMAD.SHL.U32 R4, R4, 0x10, RZ ;  /* 0x0000001004047824 */ /* 0x004fc600078e00ff */
        /* <DEDUP_REMOVED lines=8> */
[----:B---3--:R-:W3:Y:S01]  /*1b540*/  @!P1 LDC.64 R6, c[0x0][0x418] ;  /* 0x00010600ff069b82 */ /* 0x008ee20000000a00 */
[----:B-1----:R-:W-:-:S05]  /*1b550*/  @P0 IMAD.HI.U32 R2, R9, R2, RZ ;  /* 0x0000000209020227 */ /* 0x002fca00078e00ff */
[----:B0-----:R-:W-:-:S04]  /*1b560*/  @P0 SHF.R.U32.HI R11, RZ, R3, R2 ;  /* 0x00000003ff0b0219 */ /* 0x001fc80000011602 */
[----:B------:R-:W-:Y:S01]  /*1b570*/  @!P1 SHF.R.S32.HI R3, RZ, 0x1f, R11 ;  /* 0x0000001fff039819 */ /* 0x000fe2000001140b */
[----:B--2---:R-:W-:-:S04]  /*1b580*/  @!P1 IMAD R2, R35, R4, RZ ;  /* 0x0000000423029224 */ /* 0x004fc800078e02ff */
[----:B------:R-:W-:Y:S02]  /*1b590*/  @!P1 IMAD R5, R32, R5, R2 ;  /* 0x0000000520059224 */ /* 0x000fe400078e0202 */
[----:B------:R-:W-:-:S04]  /*1b5a0*/  @!P1 IMAD.MOV.U32 R2, RZ, RZ, R11 ;  /* 0x000000ffff029224 */ /* 0x000fc800078e000b */
[----:B------:R-:W-:-:S04]  /*1b5b0*/  @!P1 IMAD.WIDE.U32 R2, R32, R4, R2 ;  /* 0x0000000420029225 */ /* 0x000fc800078e0002 */
[----:B------:R-:W-:Y:S01]  /*1b5c0*/  @!P1 IMAD.IADD R5, R5, 0x1, R3 ;  /* 0x0000000105059824 */ /* 0x000fe200078e0203 */
[C---:B---3--:R-:W-:Y:S01]  /*1b5d0*/  @!P1 LEA R6, P0, R2.reuse, R6, 0x2 ;  /* 0x0000000602069211 */ /* 0x048fe200078010ff */
[----:B------:R-:W-:Y:S02]  /*1b5e0*/  IMAD.MOV.U32 R4, RZ, RZ, RZ ;  /* 0x000000ffff047224 */ /* 0x000fe400078e00ff */
[----:B------:R-:W-:Y:S01]  /*1b5f0*/  IMAD.U32 R12, RZ, RZ, UR38 ;  /* 0x00000026ff0c7e24 */ /* 0x000fe2000f8e00ff */
        /* <DEDUP_REMOVED lines=8> */
[----:B------:R-:W-:Y:S01]  /*1b680*/  IMAD.MOV.U32 R2, RZ, RZ, R10 ;  /* 0x000000ffff027224 */ /* 0x000fe200078e000a */
[----:B------:R-:W-:Y:S01]  /*1b690*/  SEL R25, R25, RZ, P0 ;  /* 0x000000ff19197207 */ /* 0x000fe20000000000 */
[----:B------:R-:W-:-:S02]  /*1b6a0*/  IMAD R5, R8, R5, R9 ;  /* 0x0000000508057224 */ /* 0x000fc400078e0209 */
[----:B------:R-:W-:Y:S01]  /*1b6b0*/  VIADD R10, R10, 0xffffffff ;  /* 0xffffffff0a0a7836 */ /* 0x000fe20000000000 */
[----:B------:R-:W-:Y:S01]  /*1b6c0*/  ISETP.GT.AND P2, PT, R2, RZ, PT ;  /* 0x000000ff0200720c */ /* 0x000fe20003f44270 */
[----:B0-----:R-:W-:-:S12]  /*1b6d0*/  @!P1 BRA `(.L_x_15266) ;  /* 0x0000000000049947 */ /* 0x001fd80003800000 */
[----:B------:R-:W-:Y:S01]  /*1b6e0*/  BPT.TRAP 0x1 ;  /* 0x000000040000795c */ /* 0x000fe20000300000 */
.L_x_15266:
[----:B------:R-:W-:Y:S01]  /*1b6f0*/  IMAD R6, R25, 0x8, R22 ;  /* 0x0000000819067824 */ /* 0x000fe200078e0216 */
[----:B------:R-:W-:Y:S01]  /*1b700*/  SHF.L.U32 R21, R27, 0x1f, RZ ;  /* 0x0000001f1b157819 */ /* 0x000fe200000006ff */
[----:B------:R-:W-:Y:S01]  /*1b710*/  BSSY B1, `(.L_x_15267) ;  /* 0x0000004000017945 */ /* 0x000fe20003800000 */
[----:B------:R-:W-:Y:S02]  /*1b720*/  SHF.R.S32.HI R17, RZ, 0x1f, R5 ;  /* 0x0000001fff117819 */ /* 0x000fe40000011405 */
[----:B------:R-:W0:Y:S02]  /*1b730*/  SYNCS.PHASECHK.TRANS64.TRYWAIT P0, [R6+URZ+0x32440], R21 ;  /* 0x03244015060075a7 */ /* 0x000e24000800017f */
[----:B0-----:R-:W-:Y:S05]  /*1b740*/  @!P0 BRA `(.L_x_15268) ;  /* 0x0000006000a48947 */ /* 0x001fea0003800000 */
.L_x_15456:
[----:B------:R-:W-:Y:S05]  /*1b750*/  BSYNC B1 ;  /* 0x0000000000017941 */ /* 0x000fea0003800000 */
.L_x_15267:
        /* <DEDUP_REMOVED lines=52> */
.L_x_15470:
        /* <DEDUP_REMOVED lines=8> */
.L_x_15270:
        /* <DEDUP_REMOVED lines=11> */
.L_x_15271:
[----:B------:R2:W-:Y:S01]  /*1bbd0*/  SYNCS.ARRIVE.TRANS64.A1T0 RZ, [R6+URZ+0x32430], RZ ;  /* 0x032430ff06ff79a7 */ /* 0x0005e2000810003f */
[----:B------:R-:W-:Y:S05]  /*1bbe0*/  @!P3 BRA `(.L_x_15272) ;  /* 0x000000000004b947 */ /* 0x000fea0003800000 */
[----:B------:R-:W-:Y:S01]  /*1bbf0*/  BPT.TRAP 0x1 ;  /* 0x000000040000795c */ /* 0x000fe20000300000 */
.L_x_15272:
[----:B------:R-:W3:Y:S01]  /*1bc00*/  SYNCS.PHASECHK.TRANS64.TRYWAIT P0, [R6+URZ+0x32460], R21 ;  /* 0x03246015060075a7 */ /* 0x000ee2000800017f */
[----:B------:R-:W-:Y:S04]  /*1bc10*/  BSSY B1, `(.L_x_15273) ;  /* 0x0000002000017945 */ /* 0x000fe80003800000 */
[----:B---3--:R-:W-:Y:S05]  /*1bc20*/  @!P0 BRA `(.L_x_15274) ;  /* 0x0000006400248947 */ /* 0x008fea0003800000 */
.L_x_15471:
[----:B------:R-:W-:Y:S05]  /*1bc30*/  BSYNC B1 ;  /* 0x0000000000017941 */ /* 0x000fea0003800000 */
.L_x_15273:
[----:B------:R-:W-:Y:S01]  /*1bc40*/  ULDC.64 UR4, c[0x0][0x328] ;  /* 0x0000ca0000047ab9 */ /* 0x000fe20000000a00 */
[----:B------:R-:W-:Y:S01]  /*1bc50*/  LOP3.LUT P5, RZ, R23, 0x1, RZ, 0xc0, !PT ;  /* 0x0000000117ff7812 */ /* 0x000fe200078ac0ff */
[----:B------:R-:W-:Y:S01]  /*1bc60*/  IMAD R2, R17, UR4, RZ ;  /* 0x0000000411027c24 */ /* 0x000fe2000f8e02ff */
[----:B------:R-:W-:Y:S01]  /*1bc70*/  LOP3.LUT P4, RZ, R23, 0x10, RZ, 0xc0, !PT ;  /* 0x0000001017ff7812 */ /* 0x000fe2000788c0ff */
[----:B-1----:R-:W-:Y:S01]  /*1bc80*/  IMAD R8, R25, 0x6000, R33 ;  /* 0x0000600019087824 */ /* 0x002fe200078e0221 */
        /* <DEDUP_REMOVED lines=63> */
.L_x_15485:
        /* <DEDUP_REMOVED lines=11> */
.L_x_15276:
        /* <DEDUP_REMOVED lines=11> */
.L_x_15277:
[----:B------:R0:W-:Y:S01]  /*1c1e0*/  SYNCS.ARRIVE.TRANS64.A1T0 RZ, [R6+URZ+0x32450], RZ ;  /* 0x032450ff06ff79a7 */ /* 0x0001e2000810003f */
[----:B------:R-:W-:Y:S05]  /*1c1f0*/  @P2 BRA `(.L_x_15278) ;  /* 0xfffffff000902947 */ /* 0x000fea000383ffff */
.L_x_15265:
[----:B------:R-:W-:Y:S05]  /*1c200*/  BSYNC B0 ;  /* 0x0000000000007941 */ /* 0x000fea0003800000 */
.L_x_15264:
        /* <DEDUP_REMOVED lines=20> */
.L_x_15280:
[----:B------:R-:W-:Y:S05]  /*1c350*/  BSYNC B0 ;  /* 0x0000000000007941 */ /* 0x000fea0003800000 */
.L_x_15279:
[----:B------:R-:W-:Y:S02]  /*1c360*/  LOP3.LUT R27, R27, R0, RZ, 0x3c, !PT ;  /* 0x000000001b1b7212 */ /* 0x000fe400078e3cff */
[----:B------:R-:W-:-:S07]  /*1c370*/  SEL R25, R25, RZ, P0 ;  /* 0x000000ff19197207 */ /* 0x000fce0000000000 */
.L_x_15233:
[----:B------:R-:W-:Y:S05]  /*1c380*/  BSYNC B7 ;  /* 0x0000000000077941 */ /* 0x000fea0003800000 */
.L_x_15231:
        /* <DEDUP_REMOVED lines=11> */
.L_x_15281:
        /* <DEDUP_REMOVED lines=36> */
.L_x_15495:
[----:B------:R-:W-:Y:S02]  /*1c680*/  ULDC UR4, c[0x0][0xd38] ;  /* 0x00034e0000047ab9 */ /* 0x000fe40000000800 */
[----:B------:R-:W-:-:S04]  /*1c690*/  IMAD.U32 R7, RZ, RZ, UR4 ;  /* 0x00000004ff077e24 */ /* 0x000fc8000f8e00ff */
[----:B--2---:R-:W-:-:S04]  /*1c6a0*/  IMAD R14, R14, R7, RZ ;  /* 0x000000070e0e7224 */ /* 0x004fc800078e02ff */
[----:B------:R-:W-:-:S05]  /*1c6b0*/  IMAD.IADD R9, R4, 0x1, R14 ;  /* 0x0000000104097824 */ /* 0x000fca00078e020e */
[----:B------:R-:W-:-:S13]  /*1c6c0*/  ISETP.GT.AND P6, PT, R9, R0, PT ;  /* 0x000000000900720c */ /* 0x000fda0003fc4270 */
[----:B------:R-:W-:Y:S05]  /*1c6d0*/  @P6 BRA `(.L_x_15284) ;  /* 0x00000000009c6947 */ /* 0x000fea0003800000 */
.L_x_15289:
        /* <DEDUP_REMOVED lines=14> */
.L_x_15287:
[----:B------:R-:W-:Y:S05]  /*1c7c0*/  BSYNC B0 ;  /* 0x0000000000007941 */ /* 0x000fea0003800000 */
.L_x_15286:
        /* <DEDUP_REMOVED lines=18> */
.L_x_15503:
[----:B------:R-:W-:Y:S02]  /*1c8f0*/  ULDC UR4, c[0x0][0xd38] ;  /* 0x00034e0000047ab9 */ /* 0x000fe40000000800 */
[----:B------:R-:W-:-:S04]  /*1c900*/  IMAD.U32 R7, RZ, RZ, UR4 ;  /* 0x00000004ff077e24 */ /* 0x000fc8000f8e00ff */
[----:B--2---:R-:W-:-:S04]  /*1c910*/  IMAD R14, R14, R7, RZ ;  /* 0x000000070e0e7224 */ /* 0x004fc800078e02ff */
[----:B------:R-:W-:-:S05]  /*1c920*/  IMAD.IADD R9, R14, 0x1, R9 ;  /* 0x000000010e097824 */ /* 0x000fca00078e0209 */
[----:B------:R-:W-:-:S13]  /*1c930*/  ISETP.GT.AND P6, PT, R9, R0, PT ;  /* 0x000000000900720c */ /* 0x000fda0003fc4270 */
[----:B------:R-:W-:Y:S05]  /*1c940*/  @!P6 BRA `(.L_x_15289) ;  /* 0xfffffffc0064e947 */ /* 0x000fea000383ffff */
.L_x_15284:
        /* <DEDUP_REMOVED lines=8> */
.L_x_15507:
[----:B------:R-:W-:Y:S01]  /*1c9d0*/  ISETP.NE.AND P0, PT, R3, RZ, PT ;  /* 0x000000ff0300720c */ /* 0x000fe20003f05270 */
[----:B------:R-:W-:-:S12]  /*1c9e0*/  IMAD.MOV.U32 R14, RZ, RZ, RZ ;  /* 0x000000ffff0e7224 */ /* 0x000fd800078e00ff */
[----:B------:R-:W-:Y:S05]  /*1c9f0*/  @!P0 BRA `(.L_x_15291) ;  /* 0x0000000000108947 */ /* 0x000fea0003800000 */
[----:B------:R-:W-:Y:S01]  /*1ca00*/  UMOV UR4, 0xffffffff ;  /* 0xffffffff00047882 */ /* 0x000fe20000000000 */
[----:B------:R-:W-:Y:S02]  /*1ca10*/  VIADD R12, R4, 0xffffffff ;  /* 0xffffffff040c7836 */ /* 0x000fe40000000000 */
[----:B------:R-:W-:Y:S05]  /*1ca20*/  BRA.DIV UR4, `(.L_x_15292) ;  /* 0x0000006604a87947 */ /* 0x000fea000b800000 */
[----:B------:R4:W0:Y:S02]  /*1ca30*/  SHFL.IDX PT, R14, R2, R12, 0x1f ;  /* 0x00001f0c020e7589 */ /* 0x00082400000e0000 */
.L_x_15291:
        /* <DEDUP_REMOVED lines=66> */
.L_x_15285:
[----:B------:R-:W-:Y:S01]  /*1ce60*/  UMOV UR4, URZ ;  /* 0x0000003f00047c82 */ /* 0x000fe20008000000 */
[----:B------:R-:W-:Y:S01]  /*1ce70*/  UMOV UR5, URZ ;  /* 0x0000003f00057c82 */ /* 0x000fe20008000000 */
[----:B------:R-:W-:Y:S01]  /*1ce80*/  ULDC UR6, c[0x0][0xd3c] ;  /* 0x00034f0000067ab9 */ /* 0x000fe20000000800 */
[----:B------:R-:W-:Y:S02]  /*1ce90*/  IMAD.MOV.U32 R16, RZ, RZ, R0 ;  /* 0x000000ffff107224 */ /* 0x000fe400078e0000 */
[----:B------:R-:W-:Y:S02]  /*1cea0*/  IMAD.U32 R17, RZ, RZ, UR4 ;  /* 0x00000004ff117e24 */ /* 0x000fe4000f8e00ff */
[----:B------:R-:W-:Y:S02]  /*1ceb0*/  IMAD.U32 R18, RZ, RZ, UR5 ;  /* 0x00000005ff127e24 */ /* 0x000fe4000f8e00ff */
[----:B------:R-:W-:-:S07]  /*1cec0*/  IMAD.U32 R19, RZ, RZ, UR6 ;  /* 0x00000006ff137e24 */ /* 0x000fce000f8e00ff */
.L_x_15293:
        /* <DEDUP_REMOVED lines=10> */
.L_x_15282:
[----:B------:R-:W-:Y:S02]  /*1cf70*/  ULDC UR4, c[0x0][0xd3c] ;  /* 0x00034f0000047ab9 */ /* 0x000fe40000000800 */
[----:B0-----:R-:W-:-:S13]  /*1cf80*/  ISETP.GE.AND P0, PT, R19, UR4, PT ;  /* 0x0000000413007c0c */ /* 0x001fda000bf06270 */
[----:B------:R-:W-:Y:S05]  /*1cf90*/  @!P0 BRA `(.L_x_15294) ;  /* 0xffffff9800088947 */ /* 0x000fea000383ffff */
[----:B------:R-:W-:Y:S05]  /*1cfa0*/  BSYNC B8 ;  /* 0x0000000000087941 */ /* 0x000fea0003800000 */
.L_x_15189:
        /* <DEDUP_REMOVED lines=12> */
.L_x_15510:
[----:B------:R-:W-:Y:S05]  /*1d070*/  BSYNC B0 ;  /* 0x0000000000007941 */ /* 0x000fea0003800000 */
.L_x_15295:
[----:B------:R-:W-:-:S03]  /*1d080*/  UMOV UR4, 0xffffffff ;  /* 0xffffffff00047882 */ /* 0x000fc60000000000 */
[----:B------:R-:W-:Y:S05]  /*1d090*/  BRA.DIV UR4, `(.L_x_15297) ;  /* 0x0000006204447947 */ /* 0x000fea000b800000 */
[----:B0-----:R-:W0:Y:S02]  /*1d0a0*/  S2R R0, SR_TID.X ;  /* 0x0000000000007919 */ /* 0x001e240000002100 */
[----:B0-----:R-:W-:-:S04]  /*1d0b0*/  SHF.R.U32.HI R0, RZ, 0x5, R0 ;  /* 0x00000005ff007819 */ /* 0x001fc80000011600 */
[----:B------:R-:W-:-:S05]  /*1d0c0*/  LOP3.LUT R0, R0, 0x3, RZ, 0xc0, !PT ;  /* 0x0000000300007812 */ /* 0x000fca00078ec0ff */
[----:B------:R0:W1:Y:S02]  /*1d0d0*/  SHFL.IDX PT, R14, R0, RZ, 0x1f ;  /* 0x00001fff000e7589 */ /* 0x00006400000e0000 */
.L_x_15513:
[----:B-1----:R-:W-:-:S13]  /*1d0e0*/  ISETP.NE.AND P0, PT, R14, RZ, PT ;  /* 0x000000ff0e00720c */ /* 0x002fda0003f05270 */
[----:B------:R-:W-:Y:S05]  /*1d0f0*/  @P0 BRA `(.L_x_15021) ;  /* 0x0000000000880947 */ /* 0x000fea0003800000 */
[----:B------:R-:W-:-:S03]  /*1d100*/  UMOV UR4, 0xffffffff ;  /* 0xffffffff00047882 */ /* 0x000fc60000000000 */
[----:B------:R-:W-:Y:S05]  /*1d110*/  BRA.DIV UR4, `(.L_x_15298) ;  /* 0x0000006204587947 */ /* 0x000fea000b800000 */
[----:B------:R-:W-:-:S13]  /*1d120*/  ELECT P6, URZ, PT ;  /* 0x00000000003f782f */ /* 0x000fda00038c0000 */
.L_x_15516:
[----:B------:R-:W-:Y:S05]  /*1d130*/  @!P6 BRA `(.L_x_15021) ;  /* 0x000000000078e947 */ /* 0x000fea0003800000 */
[----:B------:R-:W-:-:S06]  /*1d140*/  ULOP3.LUT UR4, UR36, 0x2, URZ, 0xfc, !UPT ;  /* 0x0000000224047892 */ /* 0x000fcc000f8efc3f */
[----:B0-----:R-:W-:-:S05]  /*1d150*/  IMAD.U32 R0, RZ, RZ, UR4 ;  /* 0x00000004ff007e24 */ /* 0x001fca000f8e00ff */
[----:B------:R-:W-:-:S13]  /*1d160*/  ISETP.NE.AND P0, PT, R0, 0x3, PT ;  /* 0x000000030000780c */ /* 0x000fda0003f05270 */
[----:B------:R-:W-:Y:S05]  /*1d170*/  @!P0 BRA `(.L_x_15299) ;  /* 0x0000000000048947 */ /* 0x000fea0003800000 */
[----:B------:R-:W-:Y:S01]  /*1d180*/  BPT.TRAP 0x1 ;  /* 0x000000040000795c */ /* 0x000fe20000300000 */
.L_x_15299:
[----:B------:R-:W-:Y:S01]  /*1d190*/  IMAD R3, R25, 0x8, R5 ;  /* 0x0000000819037824 */ /* 0x000fe200078e0205 */
[----:B------:R-:W-:Y:S01]  /*1d1a0*/  SHF.L.U32 R2, R27, 0x1f, RZ ;  /* 0x0000001f1b027819 */ /* 0x000fe200000006ff */
[----:B------:R-:W-:-:S03]  /*1d1b0*/  VIADD R25, R25, 0x1 ;  /* 0x0000000119197836 */ /* 0x000fc60000000000 */
[----:B------:R-:W0:Y:S02]  /*1d1c0*/  SYNCS.PHASECHK.TRANS64.TRYWAIT P1, [R3+URZ+0x32440], R2 ;  /* 0x03244002030075a7 */ /* 0x000e24000802017f */
[----:B------:R-:W-:-:S04]  /*1d1d0*/  ISETP.NE.AND P2, PT, R25, 0x2, PT ;  /* 0x000000021900780c */ /* 0x000fc80003f45270 */
[----:B------:R-:W-:Y:S01]  /*1d1e0*/  SEL R0, RZ, 0x1, P2 ;  /* 0x00000001ff007807 */ /* 0x000fe20001000000 */
[----:B0-----:R-:W-:Y:S08]  /*1d1f0*/  @!P1 BRA `(.L_x_15300) ;  /* 0x0000006000409947 */ /* 0x001ff00003800000 */
.L_x_15517:
[----:B------:R-:W-:Y:S02]  /*1d200*/  SEL R25, R25, RZ, P2 ;  /* 0x000000ff19197207 */ /* 0x000fe40001000000 */
[----:B------:R-:W-:Y:S01]  /*1d210*/  LOP3.LUT R0, R27, R0, RZ, 0x3c, !PT ;  /* 0x000000001b007212 */ /* 0x000fe200078e3cff */
[----:B------:R-:W-:Y:S06]  /*1d220*/  @!P0 BRA `(.L_x_15301) ;  /* 0x0000000000048947 */ /* 0x000fec0003800000 */
[----:B------:R-:W-:Y:S01]  /*1d230*/  BPT.TRAP 0x1 ;  /* 0x000000040000795c */ /* 0x000fe20000300000 */
.L_x_15301:
[----:B------:R-:W-:Y:S01]  /*1d240*/  IMAD R25, R25, 0x8, R5 ;  /* 0x0000000819197824 */ /* 0x000fe200078e0205 */
[----:B------:R-:W-:-:S04]  /*1d250*/  SHF.L.U32 R0, R0, 0x1f, RZ ;  /* 0x0000001f00007819 */ /* 0x000fc800000006ff */
[----:B------:R-:W1:Y:S02]  /*1d260*/  SYNCS.PHASECHK.TRANS64.TRYWAIT P1, [R25+URZ+0x32440], R0 ;  /* 0x03244000190075a7 */ /* 0x000e64000802017f */
[----:B-1----:R-:W-:Y:S05]  /*1d270*/  @!P1 BRA `(.L_x_15302) ;  /* 0x0000006000349947 */ /* 0x002fea0003800000 */
.L_x_15518:
[----:B------:R-:W-:Y:S05]  /*1d280*/  @!P0 BRA `(.L_x_15303) ;  /* 0x0000000000048947 */ /* 0x000fea0003800000 */
[----:B------:R-:W-:Y:S01]  /*1d290*/  BPT.TRAP 0x1 ;  /* 0x000000040000795c */ /* 0x000fe20000300000 */
.L_x_15303:
[----:B------:R-:W5:Y:S02]  /*1d2a0*/  SYNCS.PHASECHK.TRANS64.TRYWAIT P1, [R3+URZ+0x32460], R2 ;  /* 0x03246002030075a7 */ /* 0x000f64000802017f */
[----:B-----5:R-:W-:Y:S05]  /*1d2b0*/  @!P1 BRA `(.L_x_15304) ;  /* 0x0000006000389947 */ /* 0x020fea0003800000 */
.L_x_15519:
[----:B------:R-:W-:Y:S05]  /*1d2c0*/  @!P0 BRA `(.L_x_15305) ;  /* 0x0000000000048947 */ /* 0x000fea0003800000 */
[----:B------:R-:W-:Y:S01]  /*1d2d0*/  BPT.TRAP 0x1 ;  /* 0x000000040000795c */ /* 0x000fe20000300000 */
.L_x_15305:
[----:B------:R0:W0:Y:S02]  /*1d2e0*/  SYNCS.PHASECHK.TRANS64.TRYWAIT P0, [R25+URZ+0x32460], R0 ;  /* 0x03246000190075a7 */ /* 0x000024000800017f */
[----:B0-----:R-:W-:Y:S05]  /*1d2f0*/  @!P0 NANOSLEEP.SYNCS 0x989680 ;  /* 0x009896800000895d */ /* 0x001fea0003900000 */
[----:B------:R-:W0:Y:S02]  /*1d300*/  @!P0 SYNCS.PHASECHK.TRANS64 P0, [R25+URZ+0x32460], R0 ;  /* 0x03246000190085a7 */ /* 0x000e24000800007f */
[----:B0-----:R-:W-:Y:S05]  /*1d310*/  @!P0 BRA `(.L_x_15305) ;  /* 0xfffffffc00f08947 */ /* 0x001fea000383ffff */
.L_x_15021:
[----:B------:R-:W-:Y:S05]  /*1d320*/  BSYNC B9 ;  /* 0x0000000000097941 */ /* 0x000fea0003800000 */
.L_x_15018:
[----:B------:R-:W-:Y:S05]  /*1d330*/  EXIT ;  /* 0x000000000000794d */ /* 0x000fea0003800000 */
.L_x_15039:
[----:B0-----:R0:W1:Y:S02]  /*1d340*/  SYNCS.PHASECHK.TRANS64.TRYWAIT P5, [R86+URZ+0x32490], R101 ;  /* 0x03249065560075a7 */ /* 0x00106400080a017f */
[----:B-1----:R-:W-:Y:S05]  /*1d350*/  @!P5 NANOSLEEP.SYNCS 0x989680 ;  /* 0x009896800000d95d */ /* 0x002fea0003900000 */
[----:B------:R-:W1:Y:S02]  /*1d360*/  @!P5 SYNCS.PHASECHK.TRANS64 P5, [R86+URZ+0x32490], R101 ;  /* 0x032490655600d5a7 */ /* 0x000e6400080a007f */
[----:B-1----:R-:W-:Y:S05]  /*1d370*/  @!P5 BRA `(.L_x_15039) ;  /* 0xfffffffc00f0d947 */ /* 0x002fea000383ffff */
[----:B------:R-:W-:Y:S05]  /*1d380*/  BRA `(.L_x_15306) ;  /* 0xfffffe5800787947 */ /* 0x000fea000383ffff */
.L_x_15040:
        /* <DEDUP_REMOVED lines=8> */
.L_x_15308:
[----:B------:R-:W-:Y:S05]  /*1d410*/  BSYNC B1 ;  /* 0x0000000000017941 */ /* 0x000fea0003800000 */
.L_x_15307:
        /* <DEDUP_REMOVED lines=8> */
.L_x_15309:
[----:B------:R-:W-:Y:S05]  /*1d4a0*/  BRA `(.L_x_15310) ;  /* 0xfffffe5800447947 */ /* 0x000fea000383ffff */
.L_x_15049:
[----:B------:R-:W-:Y:S01]  /*1d4b0*/  BSSY B1, `(.L_x_15311) ;  /* 0x0000008000017945 */ /* 0x000fe20003800000 */
[----:B----4-:R-:W-:Y:S02]  /*1d4c0*/  IMAD.MOV.U32 R13, RZ, RZ, R90 ;  /* 0x000000ffff0d7224 */ /* 0x010fe400078e005a */
[----:B------:R-:W-:Y:S02]  /*1d4d0*/  IMAD.MOV.U32 R12, RZ, RZ, 0x1 ;  /* 0x00000001ff0c7424 */ /* 0x000fe400078e00ff */
[----:B0-----:R-:W-:Y:S02]  /*1d4e0*/  IMAD.MOV.U32 R11, RZ, RZ, 0x1c1f ;  /* 0x00001c1fff0b7424 */ /* 0x001fe400078e00ff */
[----:B------:R-:W-:-:S07]  /*1d4f0*/  IMAD.MOV.U32 R15, RZ, RZ, -0x1 ;  /* 0xffffffffff0f7424 */ /* 0x000fce00078e00ff */
[----:B-123--:R-:W-:Y:S05]  /*1d500*/  WARPSYNC.COLLECTIVE R15, `(.L_x_15312) ;  /* 0x000000000f087348 */ /* 0x00efea0003c00000 */
[----:B---3--:R0:W3:Y:S02]  /*1d510*/  SHFL.IDX P6, R14, R13, R12, R11 ;  /* 0x0000000c0d0e7389 */ /* 0x0080e400000c000b */
[----:B0123--:R-:W-:Y:S01]  /*1d520*/  ENDCOLLECTIVE ;  /* 0x000000000000791b */ /* 0x00ffe20003800000 */
.L_x_15312:
[----:B------:R-:W-:Y:S05]  /*1d530*/  BSYNC B1 ;  /* 0x0000000000017941 */ /* 0x000fea0003800000 */
.L_x_15311:
        /* <DEDUP_REMOVED lines=8> */
.L_x_15313:
[----:B------:R-:W-:Y:S05]  /*1d5c0*/  BRA `(.L_x_15314) ;  /* 0xfffffe5c00dc7947 */ /* 0x000fea000383ffff */
.L_x_15059:
[----:B-1----:R1:W2:Y:S02]  /*1d5d0*/  SYNCS.PHASECHK.TRANS64.TRYWAIT P4, [R86+URZ+0x32490], R101 ;  /* 0x03249065560075a7 */ /* 0x0022a4000808017f */
[----:B--2---:R-:W-:Y:S05]  /*1d5e0*/  @!P4 NANOSLEEP.SYNCS 0x989680 ;  /* 0x009896800000c95d */ /* 0x004fea0003900000 */
[----:B------:R-:W2:Y:S02]  /*1d5f0*/  @!P4 SYNCS.PHASECHK.TRANS64 P4, [R86+URZ+0x32490], R101 ;  /* 0x032490655600c5a7 */ /* 0x000ea4000808007f */
[----:B--2---:R-:W-:Y:S05]  /*1d600*/  @!P4 BRA `(.L_x_15059) ;  /* 0xfffffffc00f0c947 */ /* 0x004fea000383ffff */
[----:B------:R-:W-:Y:S05]  /*1d610*/  BRA `(.L_x_15315) ;  /* 0xfffffe6800d47947 */ /* 0x000fea000383ffff */
.L_x_15060:
        /* <DEDUP_REMOVED lines=8> */
.L_x_15317:
[----:B------:R-:W-:Y:S05]  /*1d6a0*/  BSYNC B1 ;  /* 0x0000000000017941 */ /* 0x000fea0003800000 */
.L_x_15316:
        /* <DEDUP_REMOVED lines=8> */
.L_x_15318:
[----:B------:R-:W-:Y:S05]  /*1d730*/  BRA `(.L_x_15319) ;  /* 0xfffffe6800a47947 */ /* 0x000fea000383ffff */
.L_x_15065:
        /* <DEDUP_REMOVED lines=8> */
.L_x_15321:
[----:B------:R-:W-:Y:S05]  /*1d7c0*/  BSYNC B1 ;  /* 0x0000000000017941 */ /* 0x000fea0003800000 */
.L_x_15320:
        /* <DEDUP_REMOVED lines=8> */
.L_x_15322:
[----:B------:R-:W-:Y:S01]  /*1d850*/  IMAD.MOV.U32 R32, RZ, RZ, R14 ;  /* 0x000000ffff207224 */ /* 0x000fe200078e000e */
[----:B------:R-:W-:Y:S06]  /*1d860*/  BRA `(.L_x_15323) ;  /* 0xfffffe7000587947 */ /* 0x000fec000383ffff */
.L_x_15070:
[----:B0-----:R0:W1:Y:S02]  /*1d870*/  SYNCS.PHASECHK.TRANS64.TRYWAIT P2, [R86+URZ+0x32490], R101 ;  /* 0x03249065560075a7 */ /* 0x001064000804017f */
[----:B-1----:R-:W-:Y:S05]  /*1d880*/  @!P2 NANOSLEEP.SYNCS 0x989680 ;  /* 0x009896800000a95d */ /* 0x002fea0003900000 */
[----:B------:R-:W1:Y:S02]  /*1d890*/  @!P2 SYNCS.PHASECHK.TRANS64 P2, [R86+URZ+0x32490], R101 ;  /* 0x032490655600a5a7 */ /* 0x000e64000804007f */
[----:B-1----:R-:W-:Y:S05]  /*1d8a0*/  @!P2 BRA `(.L_x_15070) ;  /* 0xfffffffc00f0a947 */ /* 0x002fea000383ffff */
[----:B------:R-:W-:Y:S05]  /*1d8b0*/  BRA `(.L_x_15324) ;  /* 0xfffffe7800647947 */ /* 0x000fea000383ffff */
.L_x_15071:
        /* <DEDUP_REMOVED lines=8> */
.L_x_15326:
[----:B------:R-:W-:Y:S05]  /*1d940*/  BSYNC B1 ;  /* 0x0000000000017941 */ /* 0x000fea0003800000 */
.L_x_15325:
        /* <DEDUP_REMOVED lines=8> */
.L_x_15327:
[----:B------:R-:W-:Y:S05]  /*1d9d0*/  BRA `(.L_x_15328) ;  /* 0xfffffe78008c7947 */ /* 0x000fea000383ffff */
.L_x_15074:
[----:B------:R-:W-:Y:S01]  /*1d9e0*/  BSSY B1, `(.L_x_15329) ;  /* 0x0000008000017945 */ /* 0x000fe20003800000 */
[----:B------:R-:W-:Y:S02]  /*1d9f0*/  IMAD.MOV.U32 R13, RZ, RZ, R33 ;  /* 0x000000ffff0d7224 */ /* 0x000fe400078e0021 */
[----:B------:R-:W-:Y:S02]  /*1da00*/  IMAD.MOV.U32 R12, RZ, RZ, 0x1 ;  /* 0x00000001ff0c7424 */ /* 0x000fe400078e00ff */
[----:B----4-:R-:W-:Y:S02]  /*1da10*/  IMAD.MOV.U32 R11, RZ, RZ, 0x1c1f ;  /* 0x00001c1fff0b7424 */ /* 0x010fe400078e00ff */
[----:B------:R-:W-:-:S07]  /*1da20*/  IMAD.MOV.U32 R15, RZ, RZ, -0x1 ;  /* 0xffffffffff0f7424 */ /* 0x000fce00078e00ff */
[----:B0123--:R-:W-:Y:S05]  /*1da30*/  WARPSYNC.COLLECTIVE R15, `(.L_x_15330) ;  /* 0x000000000f087348 */ /* 0x00ffea0003c00000 */
[----:B---3--:R3:W4:Y:S02]  /*1da40*/  SHFL.IDX P6, R14, R13, R12, R11 ;  /* 0x0000000c0d0e7389 */ /* 0x00872400000c000b */
[----:B01234-:R-:W-:Y:S01]  /*1da50*/  ENDCOLLECTIVE ;  /* 0x000000000000791b */ /* 0x01ffe20003800000 */
.L_x_15330:
[----:B------:R-:W-:Y:S05]  /*1da60*/  BSYNC B1 ;  /* 0x0000000000017941 */ /* 0x000fea0003800000 */
.L_x_15329:
        /* <DEDUP_REMOVED lines=8> */
.L_x_15331:
[----:B------:R-:W-:Y:S05]  /*1daf0*/  BRA `(.L_x_15332) ;  /* 0xfffffe78008c7947 */ /* 0x000fea000383ffff */
.L_x_15078:
[----:B---3--:R3:W4:Y:S02]  /*1db00*/  SYNCS.PHASECHK.TRANS64.TRYWAIT P3, [R86+URZ+0x324b0], R101 ;  /* 0x0324b065560075a7 */ /* 0x008724000806017f */
[----:B----4-:R-:W-:Y:S05]  /*1db10*/  @!P3 NANOSLEEP.SYNCS 0x989680 ;  /* 0x009896800000b95d */ /* 0x010fea0003900000 */
[----:B------:R-:W4:Y:S02]  /*1db20*/  @!P3 SYNCS.PHASECHK.TRANS64 P3, [R86+URZ+0x324b0], R101 ;  /* 0x0324b0655600b5a7 */ /* 0x000f24000806007f */
[----:B----4-:R-:W-:Y:S05]  /*1db30*/  @!P3 BRA `(.L_x_15078) ;  /* 0xfffffffc00f0b947 */ /* 0x010fea000383ffff */
[----:B------:R-:W-:Y:S05]  /*1db40*/  BRA `(.L_x_15333) ;  /* 0xfffffe7c00047947 */ /* 0x000fea000383ffff */
.L_x_15086:
[----:B------:R-:W-:Y:S01]  /*1db50*/  BSSY B0, `(.L_x_15334) ;  /* 0x0000007000007945 */ /* 0x000fe20003800000 */
[----:B------:R-:W-:Y:S02]  /*1db60*/  IMAD.MOV.U32 R12, RZ, RZ, RZ ;  /* 0x000000ffff0c7224 */ /* 0x000fe400078e00ff */
[----:B------:R-:W-:Y:S02]  /*1db70*/  IMAD.MOV.U32 R11, RZ, RZ, 0x1f ;  /* 0x0000001fff0b7424 */ /* 0x000fe400078e00ff */
[----:B------:R-:W-:-:S07]  /*1db80*/  IMAD.MOV.U32 R15, RZ, RZ, -0x1 ;  /* 0xffffffffff0f7424 */ /* 0x000fce00078e00ff */
[----:B------:R-:W-:Y:S05]  /*1db90*/  WARPSYNC.COLLECTIVE R15, `(.L_x_15335) ;  /* 0x000000000f087348 */ /* 0x000fea0003c00000 */
[----:B------:R0:W1:Y:S02]  /*1dba0*/  SHFL.IDX P6, R14, R13, R12, R11 ;  /* 0x0000000c0d0e7389 */ /* 0x00006400000c000b */
[----:B01----:R-:W-:Y:S01]  /*1dbb0*/  ENDCOLLECTIVE ;  /* 0x000000000000791b */ /* 0x003fe20003800000 */
.L_x_15335:
[----:B------:R-:W-:Y:S05]  /*1dbc0*/  BSYNC B0 ;  /* 0x0000000000007941 */ /* 0x000fea0003800000 */
.L_x_15334:
[----:B------:R-:W-:Y:S05]  /*1dbd0*/  BRA `(.L_x_15336) ;  /* 0xfffffe8800ac7947 */ /* 0x000fea000383ffff */
.L_x_15098:
[----:B------:R-:W-:Y:S01]  /*1dbe0*/  BSSY B1, `(.L_x_15337) ;  /* 0x0000008000017945 */ /* 0x000fe20003800000 */
[----:B0-----:R-:W-:Y:S02]  /*1dbf0*/  IMAD.MOV.U32 R13, RZ, RZ, R6 ;  /* 0x000000ffff0d7224 */ /* 0x001fe400078e0006 */
[----:B------:R-:W-:Y:S02]  /*1dc00*/  IMAD.MOV.U32 R12, RZ, RZ, RZ ;  /* 0x000000ffff0c7224 */ /* 0x000fe400078e00ff */
[----:B------:R-:W-:Y:S02]  /*1dc10*/  IMAD.MOV.U32 R11, RZ, RZ, 0x1c1f ;  /* 0x00001c1fff0b7424 */ /* 0x000fe400078e00ff */
[----:B------:R-:W-:-:S07]  /*1dc20*/  IMAD.MOV.U32 R15, RZ, RZ, -0x1 ;  /* 0xffffffffff0f7424 */ /* 0x000fce00078e00ff */
[----:B------:R-:W-:Y:S05]  /*1dc30*/  WARPSYNC.COLLECTIVE R15, `(.L_x_15338) ;  /* 0x000000000f087348 */ /* 0x000fea0003c00000 */
[----:B------:R0:W1:Y:S02]  /*1dc40*/  SHFL.IDX P6, R14, R13, R12, R11 ;  /* 0x0000000c0d0e7389 */ /* 0x00006400000c000b */
[----:B01----:R-:W-:Y:S01]  /*1dc50*/  ENDCOLLECTIVE ;  /* 0x000000000000791b */ /* 0x003fe20003800000 */
.L_x_15338:
[----:B------:R-:W-:Y:S05]  /*1dc60*/  BSYNC B1 ;  /* 0x0000000000017941 */ /* 0x000fea0003800000 */
.L_x_15337:
        /* <DEDUP_REMOVED lines=8> */
.L_x_15339:
[----:B------:R-:W-:Y:S02]  /*1dcf0*/  IMAD.MOV.U32 R13, RZ, RZ, R8 ;  /* 0x000000ffff0d7224 */ /* 0x000fe400078e0008 */
[----:B------:R-:W-:-:S07]  /*1dd00*/  IMAD.MOV.U32 R0, RZ, RZ, R14 ;  /* 0x000000ffff007224 */ /* 0x000fce00078e000e */
[----:B------:R-:W-:Y:S05]  /*1dd10*/  WARPSYNC.COLLECTIVE R15, `(.L_x_15340) ;  /* 0x000000000f087348 */ /* 0x000fea0003c00000 */
[----:B------:R0:W1:Y:S02]  /*1dd20*/  SHFL.IDX P6, R14, R13, R12, R11 ;  /* 0x0000000c0d0e7389 */ /* 0x00006400000c000b */
[----:B01----:R-:W-:Y:S01]  /*1dd30*/  ENDCOLLECTIVE ;  /* 0x000000000000791b */ /* 0x003fe20003800000 */
.L_x_15340:
[----:B------:R-:W-:Y:S02]  /*1dd40*/  IMAD.MOV.U32 R13, RZ, RZ, R7 ;  /* 0x000000ffff0d7224 */ /* 0x000fe400078e0007 */
[----:B------:R-:W-:-:S07]  /*1dd50*/  IMAD.MOV.U32 R5, RZ, RZ, R14 ;  /* 0x000000ffff057224 */ /* 0x000fce00078e000e */
[----:B------:R-:W-:Y:S05]  /*1dd60*/  WARPSYNC.COLLECTIVE R15, `(.L_x_15341) ;  /* 0x000000000f087348 */ /* 0x000fea0003c00000 */
[----:B------:R0:W1:Y:S02]  /*1dd70*/  SHFL.IDX P6, R14, R13, R12, R11 ;  /* 0x0000000c0d0e7389 */ /* 0x00006400000c000b */
[----:B01----:R-:W-:Y:S01]  /*1dd80*/  ENDCOLLECTIVE ;  /* 0x000000000000791b */ /* 0x003fe20003800000 */
.L_x_15341:
[----:B------:R-:W-:Y:S05]  /*1dd90*/  BRA `(.L_x_15342) ;  /* 0xfffffe9000407947 */ /* 0x000fea000383ffff */
.L_x_15101:
[----:B------:R-:W-:Y:S01]  /*1dda0*/  BSSY B1, `(.L_x_15343) ;  /* 0x0000008000017945 */ /* 0x000fe20003800000 */
[----:B------:R-:W-:Y:S02]  /*1ddb0*/  IMAD.MOV.U32 R13, RZ, RZ, R6 ;  /* 0x000000ffff0d7224 */ /* 0x000fe400078e0006 */
[----:B------:R-:W-:Y:S02]  /*1ddc0*/  IMAD.MOV.U32 R12, RZ, RZ, 0x1 ;  /* 0x00000001ff0c7424 */ /* 0x000fe400078e00ff */
[----:B------:R-:W-:Y:S02]  /*1ddd0*/  IMAD.MOV.U32 R11, RZ, RZ, 0x1c1f ;  /* 0x00001c1fff0b7424 */ /* 0x000fe400078e00ff */
[----:B------:R-:W-:-:S07]  /*1dde0*/  IMAD.MOV.U32 R15, RZ, RZ, -0x1 ;  /* 0xffffffffff0f7424 */ /* 0x000fce00078e00ff */
[----:B-1----:R-:W-:Y:S05]  /*1ddf0*/  WARPSYNC.COLLECTIVE R15, `(.L_x_15344) ;  /* 0x000000000f087348 */ /* 0x002fea0003c00000 */
[----:B------:R0:W2:Y:S02]  /*1de00*/  SHFL.IDX P6, R14, R13, R12, R11 ;  /* 0x0000000c0d0e7389 */ /* 0x0000a400000c000b */
[----:B012---:R-:W-:Y:S01]  /*1de10*/  ENDCOLLECTIVE ;  /* 0x000000000000791b */ /* 0x007fe20003800000 */
.L_x_15344:
[----:B------:R-:W-:Y:S05]  /*1de20*/  BSYNC B1 ;  /* 0x0000000000017941 */ /* 0x000fea0003800000 */
.L_x_15343:
        /* <DEDUP_REMOVED lines=8> */
.L_x_15345:
[----:B------:R-:W-:Y:S02]  /*1deb0*/  IMAD.MOV.U32 R13, RZ, RZ, R8 ;  /* 0x000000ffff0d7224 */ /* 0x000fe400078e0008 */
[----:B------:R-:W-:-:S07]  /*1dec0*/  IMAD.MOV.U32 R0, RZ, RZ, R14 ;  /* 0x000000ffff007224 */ /* 0x000fce00078e000e */
[----:B------:R-:W-:Y:S05]  /*1ded0*/  WARPSYNC.COLLECTIVE R15, `(.L_x_15346) ;  /* 0x000000000f087348 */ /* 0x000fea0003c00000 */
[----:B------:R0:W1:Y:S02]  /*1dee0*/  SHFL.IDX P6, R14, R13, R12, R11 ;  /* 0x0000000c0d0e7389 */ /* 0x00006400000c000b */
[----:B01----:R-:W-:Y:S01]  /*1def0*/  ENDCOLLECTIVE ;  /* 0x000000000000791b */ /* 0x003fe20003800000 */
.L_x_15346:
[----:B------:R-:W-:Y:S02]  /*1df00*/  IMAD.MOV.U32 R13, RZ, RZ, R7 ;  /* 0x000000ffff0d7224 */ /* 0x000fe400078e0007 */
[----:B------:R-:W-:-:S07]  /*1df10*/  IMAD.MOV.U32 R5, RZ, RZ, R14 ;  /* 0x000000ffff057224 */ /* 0x000fce00078e000e */
[----:B------:R-:W-:Y:S05]  /*1df20*/  WARPSYNC.COLLECTIVE R15, `(.L_x_15347) ;  /* 0x000000000f087348 */ /* 0x000fea0003c00000 */
[----:B------:R0:W1:Y:S02]  /*1df30*/  SHFL.IDX P6, R14, R13, R12, R11 ;  /* 0x0000000c0d0e7389 */ /* 0x00006400000c000b */
[----:B01----:R-:W-:Y:S01]  /*1df40*/  ENDCOLLECTIVE ;  /* 0x000000000000791b */ /* 0x003fe20003800000 */
.L_x_15347:
[----:B------:R-:W-:Y:S05]  /*1df50*/  BRA `(.L_x_15348) ;  /* 0xfffffe9000a87947 */ /* 0x000fea000383ffff */
.L_x_15105:
[----:B0-----:R0:W1:Y:S02]  /*1df60*/  SYNCS.PHASECHK.TRANS64.TRYWAIT P0, [R22+URZ+0x32400], R37 ;  /* 0x03240025160075a7 */ /* 0x001064000800017f */
[----:B-1----:R-:W-:Y:S05]  /*1df70*/  @!P0 NANOSLEEP.SYNCS 0x989680 ;  /* 0x009896800000895d */ /* 0x002fea0003900000 */
[----:B------:R-:W1:Y:S02]  /*1df80*/  @!P0 SYNCS.PHASECHK.TRANS64 P0, [R22+URZ+0x32400], R37 ;  /* 0x03240025160085a7 */ /* 0x000e64000800007f */
[----:B-1----:R-:W-:Y:S05]  /*1df90*/  @!P0 BRA `(.L_x_15105) ;  /* 0xfffffffc00f08947 */ /* 0x002fea000383ffff */
[----:B------:R-:W-:Y:S05]  /*1dfa0*/  BRA `(.L_x_15349) ;  /* 0xfffffe9400b07947 */ /* 0x000fea000383ffff */
.L_x_15113:
[----:B------:R-:W1:Y:S01]  /*1dfb0*/  LDC R37, c[0x0][0x3f4] ;  /* 0x0000fd00ff257b82 */ /* 0x000e620000000800 */
[----:B------:R-:W-:Y:S01]  /*1dfc0*/  BSSY B1, `(.L_x_15350) ;  /* 0x0000008000017945 */ /* 0x000fe20003800000 */
[----:B0-----:R-:W-:Y:S02]  /*1dfd0*/  IMAD.MOV.U32 R13, RZ, RZ, R20 ;  /* 0x000000ffff0d7224 */ /* 0x001fe400078e0014 */
[----:B------:R-:W-:Y:S02]  /*1dfe0*/  IMAD.MOV.U32 R12, RZ, RZ, RZ ;  /* 0x000000ffff0c7224 */ /* 0x000fe400078e00ff */
[----:B------:R-:W-:Y:S02]  /*1dff0*/  IMAD.MOV.U32 R11, RZ, RZ, 0x1c1f ;  /* 0x00001c1fff0b7424 */ /* 0x000fe400078e00ff */
[----:B------:R-:W-:-:S07]  /*1e000*/  IMAD.MOV.U32 R15, RZ, RZ, -0x1 ;  /* 0xffffffffff0f7424 */ /* 0x000fce00078e00ff */
[----:B-1----:R-:W-:Y:S05]  /*1e010*/  WARPSYNC.COLLECTIVE R15, `(.L_x_15351) ;  /* 0x000000000f087348 */ /* 0x002fea0003c00000 */
[----:B------:R0:W2:Y:S02]  /*1e020*/  SHFL.IDX P6, R14, R13, R12, R11 ;  /* 0x0000000c0d0e7389 */ /* 0x0000a400000c000b */
[----:B012---:R-:W-:Y:S01]  /*1e030*/  ENDCOLLECTIVE ;  /* 0x000000000000791b */ /* 0x007fe20003800000 */
.L_x_15351:
[----:B------:R-:W-:Y:S05]  /*1e040*/  BSYNC B1 ;  /* 0x0000000000017941 */ /* 0x000fea0003800000 */
.L_x_15350:
        /* <DEDUP_REMOVED lines=10> */
.L_x_15352:
        /* <DEDUP_REMOVED lines=8> */
.L_x_15353:
[----:B------:R-:W-:-:S05]  /*1e170*/  @!P1 IADD3 R4, P2, R3, R9, RZ ;  /* 0x0000000903049210 */ /* 0x000fca0007f5e0ff */
[----:B------:R-:W-:-:S06]  /*1e180*/  @!P1 IMAD.X R5, R0, 0x1, R21, P2 ;  /* 0x0000000100059824 */ /* 0x000fcc00010e0615 */
[----:B------:R-:W5:Y:S01]  /*1e190*/  @!P1 LD.E.128 R4, desc[UR42][R4.64] ;  /* 0x0000002a04049980 */ /* 0x000f62000c101d00 */
[----:B------:R-:W-:Y:S02]  /*1e1a0*/  IMAD.MOV.U32 R13, RZ, RZ, R28 ;  /* 0x000000ffff0d7224 */ /* 0x000fe400078e001c */
[----:B------:R-:W-:-:S07]  /*1e1b0*/  IMAD.MOV.U32 R8, RZ, RZ, R14 ;  /* 0x000000ffff087224 */ /* 0x000fce00078e000e */
[----:B-----5:R-:W-:Y:S05]  /*1e1c0*/  WARPSYNC.COLLECTIVE R15, `(.L_x_15354) ;  /* 0x000000000f087348 */ /* 0x020fea0003c00000 */
[----:B------:R0:W1:Y:S02]  /*1e1d0*/  SHFL.IDX P6, R14, R13, R12, R11 ;  /* 0x0000000c0d0e7389 */ /* 0x00006400000c000b */
[----:B01---5:R-:W-:Y:S01]  /*1e1e0*/  ENDCOLLECTIVE ;  /* 0x000000000000791b */ /* 0x023fe20003800000 */
.L_x_15354:
[----:B------:R-:W-:-:S05]  /*1e1f0*/  @!P1 IADD3 R14, P2, R14, R9, RZ ;  /* 0x000000090e0e9210 */ /* 0x000fca0007f5e0ff */
[----:B------:R-:W-:-:S04]  /*1e200*/  @!P1 IMAD.X R3, R8, 0x1, R21, P2 ;  /* 0x0000000108039824 */ /* 0x000fc800010e0615 */
[----:B------:R-:W-:-:S05]  /*1e210*/  @!P1 IMAD.MOV.U32 R15, RZ, RZ, R3 ;  /* 0x000000ffff0f9224 */ /* 0x000fca00078e0003 */
[----:B------:R0:W5:Y:S01]  /*1e220*/  @!P1 LD.E.128 R24, desc[UR42][R14.64] ;  /* 0x0000002a0e189980 */ /* 0x000162000c101d00 */
[----:B------:R-:W-:Y:S02]  /*1e230*/  IMAD.MOV.U32 R13, RZ, RZ, R20 ;  /* 0x000000ffff0d7224 */ /* 0x000fe400078e0014 */
[----:B------:R-:W-:Y:S02]  /*1e240*/  IMAD.MOV.U32 R12, RZ, RZ, 0x1 ;  /* 0x00000001ff0c7424 */ /* 0x000fe400078e00ff */
[----:B0-----:R-:W-:-:S07]  /*1e250*/  IMAD.MOV.U32 R15, RZ, RZ, -0x1 ;  /* 0xffffffffff0f7424 */ /* 0x001fce00078e00ff */
[----:B-----5:R-:W-:Y:S05]  /*1e260*/  WARPSYNC.COLLECTIVE R15, `(.L_x_15355) ;  /* 0x000000000f087348 */ /* 0x020fea0003c00000 */
[----:B------:R0:W1:Y:S02]  /*1e270*/  SHFL.IDX P6, R14, R13, R12, R11 ;  /* 0x0000000c0d0e7389 */ /* 0x00006400000c000b */
[----:B01---5:R-:W-:Y:S01]  /*1e280*/  ENDCOLLECTIVE ;  /* 0x000000000000791b */ /* 0x023fe20003800000 */
.L_x_15355:
[----:B------:R-:W-:Y:S01]  /*1e290*/  CS2R R38, SRZ ;  /* 0x0000000000267805 */ /* 0x000fe2000001ff00 */
[----:B------:R-:W-:Y:S01]  /*1e2a0*/  IMAD.MOV.U32 R13, RZ, RZ, R10 ;  /* 0x000000ffff0d7224 */ /* 0x000fe200078e000a */
[----:B------:R-:W-:Y:S01]  /*1e2b0*/  CS2R R40, SRZ ;  /* 0x0000000000287805 */ /* 0x000fe2000001ff00 */
[----:B------:R-:W-:-:S04]  /*1e2c0*/  @!P1 IMAD.MOV.U32 R38, RZ, RZ, R6 ;  /* 0x000000ffff269224 */ /* 0x000fc800078e0006 */
[----:B------:R-:W-:-:S05]  /*1e2d0*/  IMAD.MOV.U32 R0, RZ, RZ, R38 ;  /* 0x000000ffff007224 */ /* 0x000fca00078e0026 */
[----:B------:R-:W-:Y:S01]  /*1e2e0*/  PRMT R9, R9, 0x5410, R0 ;  /* 0x0000541009097816 */ /* 0x000fe20000000000 */
[----:B------:R-:W-:-:S07]  /*1e2f0*/  IMAD.MOV.U32 R0, RZ, RZ, R14 ;  /* 0x000000ffff007224 */ /* 0x000fce00078e000e */
[----:B------:R-:W-:Y:S05]  /*1e300*/  WARPSYNC.COLLECTIVE R15, `(.L_x_15356) ;  /* 0x000000000f087348 */ /* 0x000fea0003c00000 */
[----:B------:R0:W1:Y:S02]  /*1e310*/  SHFL.IDX P6, R14, R13, R12, R11 ;  /* 0x0000000c0d0e7389 */ /* 0x00006400000c000b */
[----:B01----:R-:W-:Y:S01]  /*1e320*/  ENDCOLLECTIVE ;  /* 0x000000000000791b */ /* 0x003fe20003800000 */
.L_x_15356:
[----:B------:R-:W-:-:S04]  /*1e330*/  @!P1 IMAD.MOV.U32 R39, RZ, RZ, R7 ;  /* 0x000000ffff279224 */ /* 0x000fc800078e0007 */
[----:B------:R-:W-:-:S05]  /*1e340*/  IMAD.MOV.U32 R3, RZ, RZ, R39 ;  /* 0x000000ffff037224 */ /* 0x000fca00078e0027 */
[----:B------:R-:W-:Y:S01]  /*1e350*/  PRMT R45, R3, 0x7610, R45 ;  /* 0x00007610032d7816 */ /* 0x000fe2000000002d */
[----:B------:R-:W-:Y:S02]  /*1e360*/  IMAD.MOV.U32 R13, RZ, RZ, R29 ;  /* 0x000000ffff0d7224 */ /* 0x000fe400078e001d */
[----:B------:R-:W-:-:S07]  /*1e370*/  IMAD.MOV.U32 R3, RZ, RZ, R14 ;  /* 0x000000ffff037224 */ /* 0x000fce00078e000e */
[----:B------:R-:W-:Y:S05]  /*1e380*/  WARPSYNC.COLLECTIVE R15, `(.L_x_15357) ;  /* 0x000000000f087348 */ /* 0x000fea0003c00000 */
[----:B------:R0:W1:Y:S02]  /*1e390*/  SHFL.IDX P6, R14, R13, R12, R11 ;  /* 0x0000000c0d0e7389 */ /* 0x00006400000c000b */
[----:B01----:R-:W-:Y:S01]  /*1e3a0*/  ENDCOLLECTIVE ;  /* 0x000000000000791b */ /* 0x003fe20003800000 */
.L_x_15357:
[----:B------:R-:W-:Y:S02]  /*1e3b0*/  @!P1 IMAD.MOV.U32 R40, RZ, RZ, R4 ;  /* 0x000000ffff289224 */ /* 0x000fe400078e0004 */
[----:B------:R-:W-:Y:S01]  /*1e3c0*/  @!P1 IMAD.MOV.U32 R41, RZ, RZ, R5 ;  /* 0x000000ffff299224 */ /* 0x000fe200078e0005 */
[----:B------:R-:W-:Y:S02]  /*1e3d0*/  CS2R R4, SRZ ;  /* 0x0000000000047805 */ /* 0x000fe4000001ff00 */
[----:B------:R-:W-:Y:S01]  /*1e3e0*/  CS2R R6, SRZ ;  /* 0x0000000000067805 */ /* 0x000fe2000001ff00 */
[----:B------:R-:W-:Y:S02]  /*1e3f0*/  IMAD.MOV.U32 R10, RZ, RZ, R40 ;  /* 0x000000ffff0a7224 */ /* 0x000fe400078e0028 */
[----:B------:R-:W-:Y:S02]  /*1e400*/  IMAD.MOV.U32 R21, RZ, RZ, R41 ;  /* 0x000000ffff157224 */ /* 0x000fe400078e0029 */
[----:B------:R-:W-:-:S02]  /*1e410*/  @!P1 IMAD.MOV.U32 R4, RZ, RZ, R26 ;  /* 0x000000ffff049224 */ /* 0x000fc400078e001a */
[----:B------:R-:W-:Y:S02]  /*1e420*/  IMAD.MOV.U32 R13, RZ, RZ, R28 ;  /* 0x000000ffff0d7224 */ /* 0x000fe400078e001c */
[----:B------:R-:W-:Y:S02]  /*1e430*/  @!P1 IMAD.MOV.U32 R5, RZ, RZ, R27 ;  /* 0x000000ffff059224 */ /* 0x000fe400078e001b */
[----:B------:R-:W-:Y:S02]  /*1e440*/  @!P1 IMAD.MOV.U32 R6, RZ, RZ, R24 ;  /* 0x000000ffff069224 */ /* 0x000fe400078e0018 */
[----:B------:R-:W-:Y:S01]  /*1e450*/  @!P1 IMAD.MOV.U32 R7, RZ, RZ, R25 ;  /* 0x000000ffff079224 */ /* 0x000fe200078e0019 */
[----:B------:R-:W-:Y:S01]  /*1e460*/  PRMT R9, R10, 0x7610, R9 ;  /* 0x000076100a097816 */ /* 0x000fe20000000009 */
[----:B------:R-:W-:Y:S02]  /*1e470*/  IMAD.MOV.U32 R20, RZ, RZ, R4 ;  /* 0x000000ffff147224 */ /* 0x000fe400078e0004 */
[----:B------:R-:W-:-:S07]  /*1e480*/  IMAD.MOV.U32 R8, RZ, RZ, R14 ;  /* 0x000000ffff087224 */ /* 0x000fce00078e000e */
[----:B------:R-:W-:Y:S05]  /*1e490*/  WARPSYNC.COLLECTIVE R15, `(.L_x_15358) ;  /* 0x000000000f087348 */ /* 0x000fea0003c00000 */
[----:B------:R0:W1:Y:S02]  /*1e4a0*/  SHFL.IDX P6, R14, R13, R12, R11 ;  /* 0x0000000c0d0e7389 */ /* 0x00006400000c000b */
[----:B01----:R-:W-:Y:S01]  /*1e4b0*/  ENDCOLLECTIVE ;  /* 0x000000000000791b */ /* 0x003fe20003800000 */
.L_x_15358:
[----:B------:R-:W-:Y:S02]  /*1e4c0*/  PRMT R10, R21, 0x7610, R10 ;  /* 0x00007610150a7816 */ /* 0x000fe4000000000a */
[----:B------:R-:W-:Y:S01]  /*1e4d0*/  CS2R R26, SRZ ;  /* 0x00000000001a7805 */ /* 0x000fe2000001ff00 */
[----:B------:R-:W-:Y:S02]  /*1e4e0*/  IMAD.MOV.U32 R11, RZ, RZ, R5 ;  /* 0x000000ffff0b7224 */ /* 0x000fe400078e0005 */
[----:B------:R-:W-:Y:S02]  /*1e4f0*/  IMAD.MOV.U32 R12, RZ, RZ, R6 ;  /* 0x000000ffff0c7224 */ /* 0x000fe400078e0006 */
[----:B------:R-:W-:Y:S01]  /*1e500*/  IMAD.MOV.U32 R13, RZ, RZ, R7 ;  /* 0x000000ffff0d7224 */ /* 0x000fe200078e0007 */
[----:B------:R-:W-:Y:S02]  /*1e510*/  PRMT R10, R10, 0x5410, R11 ;  /* 0x000054100a0a7816 */ /* 0x000fe4000000000b */
[----:B------:R-:W-:-:S02]  /*1e520*/  PRMT R20, R20, 0x5410, R12 ;  /* 0x0000541014147816 */ /* 0x000fc4000000000c */
[----:B------:R-:W-:Y:S01]  /*1e530*/  PRMT R45, R45, 0x5410, R13 ;  /* 0x000054102d2d7816 */ /* 0x000fe2000000000d */
[----:B------:R-:W-:Y:S06]  /*1e540*/  BRA `(.L_x_15359) ;  /* 0xfffffea000dc7947 */ /* 0x000fec000383ffff */
.L_x_15117:
[----:B-1----:R1:W2:Y:S02]  /*1e550*/  SYNCS.PHASECHK.TRANS64.TRYWAIT P1, [R22+URZ+0x32400], R13 ;  /* 0x0324000d160075a7 */ /* 0x0022a4000802017f */
[----:B--2---:R-:W-:Y:S05]  /*1e560*/  @!P1 NANOSLEEP.SYNCS 0x989680 ;  /* 0x009896800000995d */ /* 0x004fea0003900000 */
[----:B------:R-:W2:Y:S02]  /*1e570*/  @!P1 SYNCS.PHASECHK.TRANS64 P1, [R22+URZ+0x32400], R13 ;  /* 0x0324000d160095a7 */ /* 0x000ea4000802007f */
[----:B--2---:R-:W-:Y:S05]  /*1e580*/  @!P1 BRA `(.L_x_15117) ;  /* 0xfffffffc00f09947 */ /* 0x004fea000383ffff */
[----:B------:R-:W-:Y:S05]  /*1e590*/  BRA `(.L_x_15360) ;  /* 0xfffffea4007c7947 */ /* 0x000fea000383ffff */
.L_x_15123:
[----:B--2---:R2:W4:Y:S02]  /*1e5a0*/  SYNCS.PHASECHK.TRANS64.TRYWAIT P1, [R9+URZ+0x32430], R6 ;  /* 0x03243006090075a7 */ /* 0x004524000802017f */
[----:B----4-:R-:W-:Y:S05]  /*1e5b0*/  @!P1 NANOSLEEP.SYNCS 0x989680 ;  /* 0x009896800000995d */ /* 0x010fea0003900000 */
[----:B------:R-:W4:Y:S02]  /*1e5c0*/  @!P1 SYNCS.PHASECHK.TRANS64 P1, [R9+URZ+0x32430], R6 ;  /* 0x03243006090095a7 */ /* 0x000f24000802007f */
[----:B----4-:R-:W-:Y:S05]  /*1e5d0*/  @!P1 BRA `(.L_x_15123) ;  /* 0xfffffffc00f09947 */ /* 0x010fea000383ffff */
[----:B------:R-:W-:Y:S05]  /*1e5e0*/  BRA `(.L_x_15122) ;  /* 0xfffffeb4005c7947 */ /* 0x000fea000383ffff */
.L_x_15125:
[----:B0-----:R0:W3:Y:S02]  /*1e5f0*/  SYNCS.PHASECHK.TRANS64.TRYWAIT P1, [R22+URZ+0x32410], R11 ;  /* 0x0324100b160075a7 */ /* 0x0010e4000802017f */
[----:B---3--:R-:W-:Y:S05]  /*1e600*/  @!P1 NANOSLEEP.SYNCS 0x989680 ;  /* 0x009896800000995d */ /* 0x008fea0003900000 */
[----:B------:R-:W3:Y:S02]  /*1e610*/  @!P1 SYNCS.PHASECHK.TRANS64 P1, [R22+URZ+0x32410], R11 ;  /* 0x0324100b160095a7 */ /* 0x000ee4000802007f */
[----:B---3--:R-:W-:Y:S05]  /*1e620*/  @!P1 BRA `(.L_x_15125) ;  /* 0xfffffffc00f09947 */ /* 0x008fea000383ffff */
[----:B------:R-:W-:Y:S05]  /*1e630*/  BRA `(.L_x_15361) ;  /* 0xfffffeb800147947 */ /* 0x000fea000383ffff */
.L_x_15129:
[----:B----4-:R4:W0:Y:S02]  /*1e640*/  SYNCS.PHASECHK.TRANS64.TRYWAIT P1, [R9+URZ+0x32450], R6 ;  /* 0x03245006090075a7 */ /* 0x010824000802017f */
[----:B0-----:R-:W-:Y:S05]  /*1e650*/  @!P1 NANOSLEEP.SYNCS 0x989680 ;  /* 0x009896800000995d */ /* 0x001fea0003900000 */
[----:B------:R-:W0:Y:S02]  /*1e660*/  @!P1 SYNCS.PHASECHK.TRANS64 P1, [R9+URZ+0x32450], R6 ;  /* 0x03245006090095a7 */ /* 0x000e24000802007f */
[----:B0-----:R-:W-:Y:S05]  /*1e670*/  @!P1 BRA `(.L_x_15129) ;  /* 0xfffffffc00f09947 */ /* 0x001fea000383ffff */
[----:B------:R-:W-:Y:S05]  /*1e680*/  BRA `(.L_x_15128) ;  /* 0xfffffeb800247947 */ /* 0x000fea000383ffff */
.L_x_15136:
[----:B-1----:R1:W2:Y:S02]  /*1e690*/  SYNCS.PHASECHK.TRANS64.TRYWAIT P1, [R10+URZ+0x32430], R0 ;  /* 0x032430000a0075a7 */ /* 0x0022a4000802017f */
[----:B--2---:R-:W-:Y:S05]  /*1e6a0*/  @!P1 NANOSLEEP.SYNCS 0x989680 ;  /* 0x009896800000995d */ /* 0x004fea0003900000 */
[----:B------:R-:W2:Y:S02]  /*1e6b0*/  @!P1 SYNCS.PHASECHK.TRANS64 P1, [R10+URZ+0x32430], R0 ;  /* 0x032430000a0095a7 */ /* 0x000ea4000802007f */
[----:B--2---:R-:W-:Y:S05]  /*1e6c0*/  @!P1 BRA `(.L_x_15136) ;  /* 0xfffffffc00f09947 */ /* 0x004fea000383ffff */
[----:B------:R-:W-:Y:S05]  /*1e6d0*/  BRA `(.L_x_15135) ;  /* 0xfffffee000047947 */ /* 0x000fea000383ffff */
.L_x_15140:
[----:B---3--:R3:W4:Y:S02]  /*1e6e0*/  SYNCS.PHASECHK.TRANS64.TRYWAIT P1, [R10+URZ+0x32450], R0 ;  /* 0x032450000a0075a7 */ /* 0x008724000802017f */
[----:B----4-:R-:W-:Y:S05]  /*1e6f0*/  @!P1 NANOSLEEP.SYNCS 0x989680 ;  /* 0x009896800000995d */ /* 0x010fea0003900000 */
[----:B------:R-:W4:Y:S02]  /*1e700*/  @!P1 SYNCS.PHASECHK.TRANS64 P1, [R10+URZ+0x32450], R0 ;  /* 0x032450000a0095a7 */ /* 0x000f24000802007f */
[----:B----4-:R-:W-:Y:S05]  /*1e710*/  @!P1 BRA `(.L_x_15140) ;  /* 0xfffffffc00f09947 */ /* 0x010fea000383ffff */
[----:B------:R-:W-:Y:S05]  /*1e720*/  BRA `(.L_x_15139) ;  /* 0xfffffee000a87947 */ /* 0x000fea000383ffff */
.L_x_15148:
[----:B-1----:R1:W2:Y:S02]  /*1e730*/  SYNCS.PHASECHK.TRANS64.TRYWAIT P1, [R10+URZ+0x32430], R0 ;  /* 0x032430000a0075a7 */ /* 0x0022a4000802017f */
[----:B--2---:R-:W-:Y:S05]  /*1e740*/  @!P1 NANOSLEEP.SYNCS 0x989680 ;  /* 0x009896800000995d */ /* 0x004fea0003900000 */
[----:B------:R-:W2:Y:S02]  /*1e750*/  @!P1 SYNCS.PHASECHK.TRANS64 P1, [R10+URZ+0x32430], R0 ;  /* 0x032430000a0095a7 */ /* 0x000ea4000802007f */
[----:B--2---:R-:W-:Y:S05]  /*1e760*/  @!P1 BRA `(.L_x_15148) ;  /* 0xfffffffc00f09947 */ /* 0x004fea000383ffff */
[----:B------:R-:W-:Y:S05]  /*1e770*/  BRA `(.L_x_15147) ;  /* 0xffffff1000207947 */ /* 0x000fea000383ffff */
.L_x_15152:
[----:B---3--:R3:W4:Y:S02]  /*1e780*/  SYNCS.PHASECHK.TRANS64.TRYWAIT P1, [R10+URZ+0x32450], R0 ;  /* 0x032450000a0075a7 */ /* 0x008724000802017f */
[----:B----4-:R-:W-:Y:S05]  /*1e790*/  @!P1 NANOSLEEP.SYNCS 0x989680 ;  /* 0x009896800000995d */ /* 0x010fea0003900000 */
[----:B------:R-:W4:Y:S02]  /*1e7a0*/  @!P1 SYNCS.PHASECHK.TRANS64 P1, [R10+URZ+0x32450], R0 ;  /* 0x032450000a0095a7 */ /* 0x000f24000802007f */
[----:B----4-:R-:W-:Y:S05]  /*1e7b0*/  @!P1 BRA `(.L_x_15152) ;  /* 0xfffffffc00f09947 */ /* 0x010fea000383ffff */
[----:B------:R-:W-:Y:S05]  /*1e7c0*/  BRA `(.L_x_15151) ;  /* 0xffffff1000c47947 */ /* 0x000fea000383ffff */
.L_x_15169:
[----:B------:R-:W-:Y:S02]  /*1e7d0*/  IMAD.MOV.U32 R13, RZ, RZ, R4 ;  /* 0x000000ffff0d7224 */ /* 0x000fe400078e0004 */
[----:B------:R-:W-:Y:S02]  /*1e7e0*/  IMAD.MOV.U32 R12, RZ, RZ, RZ ;  /* 0x000000ffff0c7224 */ /* 0x000fe400078e00ff */
[----:B------:R-:W-:Y:S02]  /*1e7f0*/  IMAD.MOV.U32 R11, RZ, RZ, 0x181f ;  /* 0x0000181fff0b7424 */ /* 0x000fe400078e00ff */
[----:B------:R-:W-:-:S07]  /*1e800*/  IMAD.MOV.U32 R15, RZ, RZ, -0x1 ;  /* 0xffffffffff0f7424 */ /* 0x000fce00078e00ff */
[----:B-12---:R-:W-:Y:S05]  /*1e810*/  WARPSYNC.COLLECTIVE R15, `(.L_x_15362) ;  /* 0x000000000f087348 */ /* 0x006fea0003c00000 */
[----:B------:R0:W3:Y:S02]  /*1e820*/  SHFL.IDX P6, R14, R13, R12, R11 ;  /* 0x0000000c0d0e7389 */ /* 0x0000e400000c000b */
[----:B0123--:R-:W-:Y:S01]  /*1e830*/  ENDCOLLECTIVE ;  /* 0x000000000000791b */ /* 0x00ffe20003800000 */
.L_x_15362:
[----:B------:R-:W-:Y:S02]  /*1e840*/  IMAD.MOV.U32 R13, RZ, RZ, R3 ;  /* 0x000000ffff0d7224 */ /* 0x000fe400078e0003 */
[----:B------:R-:W-:-:S07]  /*1e850*/  IMAD.MOV.U32 R0, RZ, RZ, R14 ;  /* 0x000000ffff007224 */ /* 0x000fce00078e000e */
[----:B------:R-:W-:Y:S05]  /*1e860*/  WARPSYNC.COLLECTIVE R15, `(.L_x_15363) ;  /* 0x000000000f087348 */ /* 0x000fea0003c00000 */
[----:B------:R0:W1:Y:S02]  /*1e870*/  SHFL.IDX P6, R14, R13, R12, R11 ;  /* 0x0000000c0d0e7389 */ /* 0x00006400000c000b */
[----:B01----:R-:W-:Y:S01]  /*1e880*/  ENDCOLLECTIVE ;  /* 0x000000000000791b */ /* 0x003fe20003800000 */
.L_x_15363:
[----:B------:R-:W-:Y:S05]  /*1e890*/  BRA `(.L_x_15364) ;  /* 0xffffff6800e07947 */ /* 0x000fea000383ffff */
.L_x_15172:
        /* <DEDUP_REMOVED lines=8> */
.L_x_15366:
[----:B------:R-:W-:Y:S05]  /*1e920*/  BSYNC B1 ;  /* 0x0000000000017941 */ /* 0x000fea0003800000 */
.L_x_15365:
        /* <DEDUP_REMOVED lines=8> */
.L_x_15367:
[----:B------:R-:W-:Y:S05]  /*1e9b0*/  BRA `(.L_x_15368) ;  /* 0xffffff6c00047947 */ /* 0x000fea000383ffff */
.L_x_15175:
        /* <DEDUP_REMOVED lines=8> */
.L_x_15370:
[----:B------:R-:W-:Y:S05]  /*1ea40*/  BSYNC B1 ;  /* 0x0000000000017941 */ /* 0x000fea0003800000 */
.L_x_15369:
        /* <DEDUP_REMOVED lines=8> */
.L_x_15371:
[----:B------:R-:W-:Y:S05]  /*1ead0*/  BRA `(.L_x_15372) ;  /* 0xffffff6c00247947 */ /* 0x000fea000383ffff */
.L_x_15178:
        /* <DEDUP_REMOVED lines=8> */
.L_x_15374:
[----:B------:R-:W-:Y:S05]  /*1eb60*/  BSYNC B1 ;  /* 0x0000000000017941 */ /* 0x000fea0003800000 */
.L_x_15373:
        /* <DEDUP_REMOVED lines=8> */
.L_x_15375:
[----:B------:R-:W-:Y:S05]  /*1ebf0*/  BRA `(.L_x_15376) ;  /* 0xffffff6c00447947 */ /* 0x000fea000383ffff */
.L_x_15195:
[----:B-1----:R-:W0:Y:S01]  /*1ec00*/  S2R R10, SR_TID.X ;  /* 0x00000000000a7919 */ /* 0x002e220000002100 */
        /* <DEDUP_REMOVED lines=10> */
.L_x_15378:
[----:B------:R-:W-:Y:S05]  /*1ecb0*/  BSYNC B1 ;  /* 0x0000000000017941 */ /* 0x000fea0003800000 */
.L_x_15377:
[----:B------:R-:W-:Y:S05]  /*1ecc0*/  BRA `(.L_x_15379) ;  /* 0xffffff8000987947 */ /* 0x000fea000383ffff */
.L_x_15197:
[----:B------:R-:W-:Y:S01]  /*1ecd0*/  BSSY B1, `(.L_x_15380) ;  /* 0x0000006000017945 */ /* 0x000fe20003800000 */
[----:B------:R-:W-:-:S07]  /*1ece0*/  IMAD.MOV.U32 R15, RZ, RZ, -0x1 ;  /* 0xffffffffff0f7424 */ /* 0x000fce00078e00ff */
[----:B01----:R-:W-:Y:S05]  /*1ecf0*/  WARPSYNC.COLLECTIVE R15, `(.L_x_15381) ;  /* 0x000000000f0c7348 */ /* 0x003fea0003c00000 */
[----:B------:R-:W-:Y:S02]  /*1ed00*/  ELECT P6, UR62, PT ;  /* 0x00000000003e782f */ /* 0x000fe400038c0000 */
[----:B------:R-:W-:Y:S01]  /*1ed10*/  MOV R14, UR62 ;  /* 0x0000003e000e7c02 */ /* 0x000fe20008000f00 */
[----:B01----:R-:W-:Y:S10]  /*1ed20*/  ENDCOLLECTIVE ;  /* 0x000000000000791b */ /* 0x003ff40003800000 */
.L_x_15381:
[----:B------:R-:W-:Y:S05]  /*1ed30*/  BSYNC B1 ;  /* 0x0000000000017941 */ /* 0x000fea0003800000 */
.L_x_15380:
[----:B------:R-:W-:Y:S05]  /*1ed40*/  BRA `(.L_x_15196) ;  /* 0xffffff8000907947 */ /* 0x000fea000383ffff */
.L_x_15199:
[----:B0-----:R0:W2:Y:S02]  /*1ed50*/  SYNCS.PHASECHK.TRANS64.TRYWAIT P0, [R22+URZ+0x32420], R3 ;  /* 0x03242003160075a7 */ /* 0x0010a4000800017f */
[----:B--2---:R-:W-:Y:S05]  /*1ed60*/  @!P0 NANOSLEEP.SYNCS 0x989680 ;  /* 0x009896800000895d */ /* 0x004fea0003900000 */
[----:B------:R-:W2:Y:S02]  /*1ed70*/  @!P0 SYNCS.PHASECHK.TRANS64 P0, [R22+URZ+0x32420], R3 ;  /* 0x03242003160085a7 */ /* 0x000ea4000800007f */
[----:B--2---:R-:W-:Y:S05]  /*1ed80*/  @!P0 BRA `(.L_x_15199) ;  /* 0xfffffffc00f08947 */ /* 0x004fea000383ffff */
[----:B------:R-:W-:Y:S05]  /*1ed90*/  BRA `(.L_x_15382) ;  /* 0xffffff8000a07947 */ /* 0x000fea000383ffff */
.L_x_15203:
[----:B0-----:R0:W2:Y:S02]  /*1eda0*/  SYNCS.PHASECHK.TRANS64.TRYWAIT P0, [R3+URZ+0x324a0], R8 ;  /* 0x0324a008030075a7 */ /* 0x0010a4000800017f */
[----:B--2---:R-:W-:Y:S05]  /*1edb0*/  @!P0 NANOSLEEP.SYNCS 0x989680 ;  /* 0x009896800000895d */ /* 0x004fea0003900000 */
[----:B------:R-:W2:Y:S02]  /*1edc0*/  @!P0 SYNCS.PHASECHK.TRANS64 P0, [R3+URZ+0x324a0], R8 ;  /* 0x0324a008030085a7 */ /* 0x000ea4000800007f */
[----:B--2---:R-:W-:Y:S05]  /*1edd0*/  @!P0 BRA `(.L_x_15203) ;  /* 0xfffffffc00f08947 */ /* 0x004fea000383ffff */
[----:B------:R-:W-:Y:S05]  /*1ede0*/  BRA `(.L_x_15383) ;  /* 0xffffff8000b87947 */ /* 0x000fea000383ffff */
.L_x_15208:
[----:B-1----:R1:W2:Y:S02]  /*1edf0*/  SYNCS.PHASECHK.TRANS64.TRYWAIT P0, [R3+URZ+0x324c0], R8 ;  /* 0x0324c008030075a7 */ /* 0x0022a4000800017f */
[----:B--2---:R-:W-:Y:S05]  /*1ee00*/  @!P0 NANOSLEEP.SYNCS 0x989680 ;  /* 0x009896800000895d */ /* 0x004fea0003900000 */
[----:B------:R-:W2:Y:S02]  /*1ee10*/  @!P0 SYNCS.PHASECHK.TRANS64 P0, [R3+URZ+0x324c0], R8 ;  /* 0x0324c008030085a7 */ /* 0x000ea4000800007f */
[----:B--2---:R-:W-:Y:S05]  /*1ee20*/  @!P0 BRA `(.L_x_15208) ;  /* 0xfffffffc00f08947 */ /* 0x004fea000383ffff */
[----:B------:R-:W-:Y:S05]  /*1ee30*/  BRA `(.L_x_15384) ;  /* 0xffffff8400347947 */ /* 0x000fea000383ffff */
.L_x_15218:
[----:B0-----:R0:W2:Y:S02]  /*1ee40*/  SYNCS.PHASECHK.TRANS64.TRYWAIT P1, [R8+URZ+0x324a0], R2 ;  /* 0x0324a002080075a7 */ /* 0x0010a4000802017f */
[----:B--2---:R-:W-:Y:S05]  /*1ee50*/  @!P1 NANOSLEEP.SYNCS 0x989680 ;  /* 0x009896800000995d */ /* 0x004fea0003900000 */
[----:B------:R-:W2:Y:S02]  /*1ee60*/  @!P1 SYNCS.PHASECHK.TRANS64 P1, [R8+URZ+0x324a0], R2 ;  /* 0x0324a002080095a7 */ /* 0x000ea4000802007f */
[----:B--2---:R-:W-:Y:S05]  /*1ee70*/  @!P1 BRA `(.L_x_15218) ;  /* 0xfffffffc00f09947 */ /* 0x004fea000383ffff */
[----:B------:R-:W-:Y:S05]  /*1ee80*/  BRA `(.L_x_15385) ;  /* 0xffffff8800a87947 */ /* 0x000fea000383ffff */
.L_x_15223:
[----:B-1----:R1:W2:Y:S02]  /*1ee90*/  SYNCS.PHASECHK.TRANS64.TRYWAIT P1, [R8+URZ+0x324c0], R2 ;  /* 0x0324c002080075a7 */ /* 0x0022a4000802017f */
[----:B--2---:R-:W-:Y:S05]  /*1eea0*/  @!P1 NANOSLEEP.SYNCS 0x989680 ;  /* 0x009896800000995d */ /* 0x004fea0003900000 */
[----:B------:R-:W2:Y:S02]  /*1eeb0*/  @!P1 SYNCS.PHASECHK.TRANS64 P1, [R8+URZ+0x324c0], R2 ;  /* 0x0324c002080095a7 */ /* 0x000ea4000802007f */
[----:B--2---:R-:W-:Y:S05]  /*1eec0*/  @!P1 BRA `(.L_x_15223) ;  /* 0xfffffffc00f09947 */ /* 0x004fea000383ffff */
[----:B------:R-:W-:Y:S05]  /*1eed0*/  BRA `(.L_x_15386) ;  /* 0xffffff8c00207947 */ /* 0x000fea000383ffff */
.L_x_15239:
        /* <DEDUP_REMOVED lines=11> */
.L_x_15388:
[----:B------:R-:W-:Y:S05]  /*1ef90*/  BSYNC B0 ;  /* 0x0000000000007941 */ /* 0x000fea0003800000 */
.L_x_15387:
[----:B------:R-:W-:Y:S05]  /*1efa0*/  BRA `(.L_x_15389) ;  /* 0xffffff9800e07947 */ /* 0x000fea000383ffff */
.L_x_15242:
[----:B0-----:R0:W1:Y:S02]  /*1efb0*/  SYNCS.PHASECHK.TRANS64.TRYWAIT P0, [R30+URZ+0x32440], R0 ;  /* 0x032440001e0075a7 */ /* 0x001064000800017f */
[----:B-1----:R-:W-:Y:S05]  /*1efc0*/  @!P0 NANOSLEEP.SYNCS 0x989680 ;  /* 0x009896800000895d */ /* 0x002fea0003900000 */
[----:B------:R-:W1:Y:S02]  /*1efd0*/  @!P0 SYNCS.PHASECHK.TRANS64 P0, [R30+URZ+0x32440], R0 ;  /* 0x032440001e0085a7 */ /* 0x000e64000800007f */
[----:B-1----:R-:W-:Y:S05]  /*1efe0*/  @!P0 BRA `(.L_x_15242) ;  /* 0xfffffffc00f08947 */ /* 0x002fea000383ffff */
[----:B------:R-:W-:Y:S05]  /*1eff0*/  BRA `(.L_x_15390) ;  /* 0xffffff9c00047947 */ /* 0x000fea000383ffff */
.L_x_15243:
        /* <DEDUP_REMOVED lines=8> */
.L_x_15392:
[----:B------:R-:W-:Y:S05]  /*1f080*/  BSYNC B0 ;  /* 0x0000000000007941 */ /* 0x000fea0003800000 */
.L_x_15391:
        /* <DEDUP_REMOVED lines=9> */
.L_x_15393:
[----:B------:R-:W-:Y:S02]  /*1f120*/  IMAD.MOV.U32 R13, RZ, RZ, R4 ;  /* 0x000000ffff0d7224 */ /* 0x000fe400078e0004 */
[----:B------:R-:W-:Y:S02]  /*1f130*/  IMAD.MOV.U32 R12, RZ, RZ, 0x1 ;  /* 0x00000001ff0c7424 */ /* 0x000fe400078e00ff */
[----:B------:R-:W-:-:S07]  /*1f140*/  IMAD.MOV.U32 R3, RZ, RZ, R14 ;  /* 0x000000ffff037224 */ /* 0x000fce00078e000e */
[----:B------:R-:W-:Y:S05]  /*1f150*/  WARPSYNC.COLLECTIVE R15, `(.L_x_15394) ;  /* 0x000000000f087348 */ /* 0x000fea0003c00000 */
[----:B------:R0:W1:Y:S02]  /*1f160*/  SHFL.IDX P6, R14, R13, R12, R11 ;  /* 0x0000000c0d0e7389 */ /* 0x00006400000c000b */
[----:B01----:R-:W-:Y:S01]  /*1f170*/  ENDCOLLECTIVE ;  /* 0x000000000000791b */ /* 0x003fe20003800000 */
.L_x_15394:
        /* <DEDUP_REMOVED lines=15> */
.L_x_15395:
[----:B------:R-:W-:Y:S02]  /*1f270*/  @P0 IMAD R6, R5, 0x2, R22 ;  /* 0x0000000205060824 */ /* 0x000fe400078e0216 */
[----:B------:R-:W-:Y:S02]  /*1f280*/  IMAD.MOV.U32 R13, RZ, RZ, R4 ;  /* 0x000000ffff0d7224 */ /* 0x000fe400078e0004 */
[----:B------:R-:W-:Y:S02]  /*1f290*/  IMAD.MOV.U32 R12, RZ, RZ, 0x2 ;  /* 0x00000002ff0c7424 */ /* 0x000fe400078e00ff */
[----:B------:R-:W-:-:S07]  /*1f2a0*/  IMAD.MOV.U32 R3, RZ, RZ, R14 ;  /* 0x000000ffff037224 */ /* 0x000fce00078e000e */
[----:B------:R-:W-:Y:S05]  /*1f2b0*/  WARPSYNC.COLLECTIVE R15, `(.L_x_15396) ;  /* 0x000000000f087348 */ /* 0x000fea0003c00000 */
[----:B------:R0:W1:Y:S02]  /*1f2c0*/  SHFL.IDX P6, R14, R13, R12, R11 ;  /* 0x0000000c0d0e7389 */ /* 0x00006400000c000b */
[----:B01----:R-:W-:Y:S01]  /*1f2d0*/  ENDCOLLECTIVE ;  /* 0x000000000000791b */ /* 0x003fe20003800000 */
.L_x_15396:
        /* <DEDUP_REMOVED lines=15> */
.L_x_15397:
[----:B------:R-:W-:Y:S02]  /*1f3d0*/  @P0 IMAD R6, R5, 0x2, R22 ;  /* 0x0000000205060824 */ /* 0x000fe400078e0216 */
[----:B------:R-:W-:Y:S02]  /*1f3e0*/  IMAD.MOV.U32 R13, RZ, RZ, R4 ;  /* 0x000000ffff0d7224 */ /* 0x000fe400078e0004 */
[----:B------:R-:W-:Y:S02]  /*1f3f0*/  IMAD.MOV.U32 R12, RZ, RZ, 0x3 ;  /* 0x00000003ff0c7424 */ /* 0x000fe400078e00ff */
[----:B------:R-:W-:-:S07]  /*1f400*/  IMAD.MOV.U32 R3, RZ, RZ, R14 ;  /* 0x000000ffff037224 */ /* 0x000fce00078e000e */
[----:B------:R-:W-:Y:S05]  /*1f410*/  WARPSYNC.COLLECTIVE R15, `(.L_x_15398) ;  /* 0x000000000f087348 */ /* 0x000fea0003c00000 */
[----:B------:R0:W1:Y:S02]  /*1f420*/  SHFL.IDX P6, R14, R13, R12, R11 ;  /* 0x0000000c0d0e7389 */ /* 0x00006400000c000b */
[----:B01----:R-:W-:Y:S01]  /*1f430*/  ENDCOLLECTIVE ;  /* 0x000000000000791b */ /* 0x003fe20003800000 */
.L_x_15398:
        /* <DEDUP_REMOVED lines=15> */
.L_x_15399:
[----:B------:R-:W-:Y:S02]  /*1f530*/  @P0 IMAD R6, R5, 0x2, R22 ;  /* 0x0000000205060824 */ /* 0x000fe400078e0216 */
[----:B------:R-:W-:Y:S02]  /*1f540*/  IMAD.MOV.U32 R13, RZ, RZ, R4 ;  /* 0x000000ffff0d7224 */ /* 0x000fe400078e0004 */
[----:B------:R-:W-:Y:S02]  /*1f550*/  IMAD.MOV.U32 R12, RZ, RZ, 0x4 ;  /* 0x00000004ff0c7424 */ /* 0x000fe400078e00ff */
[----:B------:R-:W-:-:S07]  /*1f560*/  IMAD.MOV.U32 R3, RZ, RZ, R14 ;  /* 0x000000ffff037224 */ /* 0x000fce00078e000e */
[----:B------:R-:W-:Y:S05]  /*1f570*/  WARPSYNC.COLLECTIVE R15, `(.L_x_15400) ;  /* 0x000000000f087348 */ /* 0x000fea0003c00000 */
[----:B------:R0:W1:Y:S02]  /*1f580*/  SHFL.IDX P6, R14, R13, R12, R11 ;  /* 0x0000000c0d0e7389 */ /* 0x00006400000c000b */
[----:B01----:R-:W-:Y:S01]  /*1f590*/  ENDCOLLECTIVE ;  /* 0x000000000000791b */ /* 0x003fe20003800000 */
.L_x_15400:
        /* <DEDUP_REMOVED lines=15> */
.L_x_15401:
[----:B------:R-:W-:Y:S02]  /*1f690*/  @P0 IMAD R6, R5, 0x2, R22 ;  /* 0x0000000205060824 */ /* 0x000fe400078e0216 */
[----:B------:R-:W-:Y:S02]  /*1f6a0*/  IMAD.MOV.U32 R13, RZ, RZ, R4 ;  /* 0x000000ffff0d7224 */ /* 0x000fe400078e0004 */
[----:B------:R-:W-:Y:S02]  /*1f6b0*/  IMAD.MOV.U32 R12, RZ, RZ, 0x5 ;  /* 0x00000005ff0c7424 */ /* 0x000fe400078e00ff */
[----:B------:R-:W-:-:S07]  /*1f6c0*/  IMAD.MOV.U32 R3, RZ, RZ, R14 ;  /* 0x000000ffff037224 */ /* 0x000fce00078e000e */
[----:B------:R-:W-:Y:S05]  /*1f6d0*/  WARPSYNC.COLLECTIVE R15, `(.L_x_15402) ;  /* 0x000000000f087348 */ /* 0x000fea0003c00000 */
[----:B------:R0:W1:Y:S02]  /*1f6e0*/  SHFL.IDX P6, R14, R13, R12, R11 ;  /* 0x0000000c0d0e7389 */ /* 0x00006400000c000b */
[----:B01----:R-:W-:Y:S01]  /*1f6f0*/  ENDCOLLECTIVE ;  /* 0x000000000000791b */ /* 0x003fe20003800000 */
.L_x_15402:
        /* <DEDUP_REMOVED lines=10> */
.L_x_15403:
[----:B------:R-:W-:Y:S01]  /*1f7a0*/  @!PT LDS RZ, [RZ] ;  /* 0x00000000fffff984 */ /* 0x000fe20000000800 */
[----:B------:R-:W-:Y:S01]  /*1f7b0*/  @!PT LDS RZ, [RZ] ;  /* 0x00000000fffff984 */ /* 0x000fe20000000800 */
[----:B------:R-:W-:Y:S01]  /*1f7c0*/  @!PT LDS RZ, [RZ] ;  /* 0x00000000fffff984 */ /* 0x000fe20000000800 */
[----:B------:R1:W-:Y:S01]  /*1f7d0*/  @P0 LDGSTS.E.BYPASS.LTC128B.128 [R6+0x1e400], desc[UR42][R2.64], !P2 ;  /* 0x1e40000002060fae */ /* 0x0003e2000d101d6a */
[----:B------:R-:W-:Y:S01]  /*1f7e0*/  IMAD.MOV.U32 R0, RZ, RZ, R14 ;  /* 0x000000ffff007224 */ /* 0x000fe200078e000e */
[----:B------:R-:W-:Y:S06]  /*1f7f0*/  BRA `(.L_x_15404) ;  /* 0xffffff9800687947 */ /* 0x000fec000383ffff */
.L_x_15248:
        /* <DEDUP_REMOVED lines=9> */
.L_x_15405:
[C---:B------:R-:W-:Y:S01]  /*1f890*/  VIADD R10, R17.reuse, 0x10 ;  /* 0x00000010110a7836 */ /* 0x040fe20000000000 */
[C---:B------:R-:W-:Y:S01]  /*1f8a0*/  ISETP.GE.AND P0, PT, R17.reuse, R2, PT ;  /* 0x000000021100720c */ /* 0x040fe20003f06270 */
[C---:B------:R-:W-:Y:S02]  /*1f8b0*/  VIADD R6, R17.reuse, 0x20 ;  /* 0x0000002011067836 */ /* 0x040fe40000000000 */
[----:B------:R-:W-:Y:S01]  /*1f8c0*/  VIADD R8, R17, 0x40 ;  /* 0x0000004011087836 */ /* 0x000fe20000000000 */
[----:B------:R0:W-:Y:S04]  /*1f8d0*/  STL [R1+0x18], R10 ;  /* 0x0000180a01007387 */ /* 0x0001e80000100800 */
[----:B------:R0:W-:Y:S01]  /*1f8e0*/  STL [R1+0x20], R6 ;  /* 0x0000200601007387 */ /* 0x0001e20000100800 */
[----:B------:R-:W-:-:S02]  /*1f8f0*/  IMAD.MOV.U32 R13, RZ, RZ, R0 ;  /* 0x000000ffff0d7224 */ /* 0x000fc400078e0000 */
[----:B------:R-:W-:-:S07]  /*1f900*/  IMAD.MOV.U32 R4, RZ, RZ, R14 ;  /* 0x000000ffff047224 */ /* 0x000fce00078e000e */
[----:B0-----:R-:W-:Y:S05]  /*1f910*/  WARPSYNC.COLLECTIVE R15, `(.L_x_15406) ;  /* 0x000000000f087348 */ /* 0x001fea0003c00000 */
[----:B------:R1:W2:Y:S02]  /*1f920*/  SHFL.IDX P6, R14, R13, R12, R11 ;  /* 0x0000000c0d0e7389 */ /* 0x0002a400000c000b */
[----:B012---:R-:W-:Y:S01]  /*1f930*/  ENDCOLLECTIVE ;  /* 0x000000000000791b */ /* 0x007fe20003800000 */
.L_x_15406:
[----:B------:R-:W-:Y:S02]  /*1f940*/  IMAD.MOV.U32 R13, RZ, RZ, R3 ;  /* 0x000000ffff0d7224 */ /* 0x000fe400078e0003 */
[----:B------:R-:W-:Y:S02]  /*1f950*/  IMAD.MOV.U32 R12, RZ, RZ, 0x1 ;  /* 0x00000001ff0c7424 */ /* 0x000fe400078e00ff */
[----:B------:R-:W-:-:S07]  /*1f960*/  IMAD.MOV.U32 R5, RZ, RZ, R14 ;  /* 0x000000ffff057224 */ /* 0x000fce00078e000e */
[----:B------:R-:W-:Y:S05]  /*1f970*/  WARPSYNC.COLLECTIVE R15, `(.L_x_15407) ;  /* 0x000000000f087348 */ /* 0x000fea0003c00000 */
[----:B------:R0:W1:Y:S02]  /*1f980*/  SHFL.IDX P6, R14, R13, R12, R11 ;  /* 0x0000000c0d0e7389 */ /* 0x00006400000c000b */
[----:B01----:R-:W-:Y:S01]  /*1f990*/  ENDCOLLECTIVE ;  /* 0x000000000000791b */ /* 0x003fe20003800000 */
.L_x_15407:
        /* <DEDUP_REMOVED lines=15> */
.L_x_15408:
[----:B------:R-:W-:Y:S02]  /*1fa90*/  IMAD.MOV.U32 R13, RZ, RZ, R3 ;  /* 0x000000ffff0d7224 */ /* 0x000fe400078e0003 */
[----:B------:R-:W-:Y:S02]  /*1faa0*/  IMAD.MOV.U32 R12, RZ, RZ, 0x2 ;  /* 0x00000002ff0c7424 */ /* 0x000fe400078e00ff */
[----:B------:R-:W-:-:S07]  /*1fab0*/  IMAD.MOV.U32 R5, RZ, RZ, R14 ;  /* 0x000000ffff057224 */ /* 0x000fce00078e000e */
[----:B------:R-:W-:Y:S05]  /*1fac0*/  WARPSYNC.COLLECTIVE R15, `(.L_x_15409) ;  /* 0x000000000f087348 */ /* 0x000fea0003c00000 */
[----:B------:R0:W1:Y:S02]  /*1fad0*/  SHFL.IDX P6, R14, R13, R12, R11 ;  /* 0x0000000c0d0e7389 */ /* 0x00006400000c000b */
[----:B01----:R-:W-:Y:S01]  /*1fae0*/  ENDCOLLECTIVE ;  /* 0x000000000000791b */ /* 0x003fe20003800000 */
.L_x_15409:
        /* <DEDUP_REMOVED lines=11> */
[----:B------:R-:W-:-:S05]  /*1fba0*/  VIADD R6, R17, 0x30 ;  /* 0x0000003011067836 */ /* 0x000fca0000000000 */
[----:B------:R1:W-:Y:S04]  /*1fbb0*/  STL [R1+0x24], R6 ;  /* 0x0000240601007387 */ /* 0x0003e80000100800 */
[----:B------:R1:W-:Y:S01]  /*1fbc0*/  STL [R1+0x28], R8 ;  /* 0x0000280801007387 */ /* 0x0003e20000100800 */
[----:B0-----:R-:W-:-:S07]  /*1fbd0*/  IMAD.MOV.U32 R4, RZ, RZ, R14 ;  /* 0x000000ffff047224 */ /* 0x001fce00078e000e */
[----:B-1----:R-:W-:Y:S05]  /*1fbe0*/  WARPSYNC.COLLECTIVE R15, `(.L_x_15410) ;  /* 0x000000000f087348 */ /* 0x002fea0003c00000 */
[----:B------:R0:W2:Y:S02]  /*1fbf0*/  SHFL.IDX P6, R14, R13, R12, R11 ;  /* 0x0000000c0d0e7389 */ /* 0x0000a400000c000b */
[----:B012---:R-:W-:Y:S01]  /*1fc00*/  ENDCOLLECTIVE ;  /* 0x000000000000791b */ /* 0x007fe20003800000 */
.L_x_15410:
[----:B------:R-:W-:Y:S02]  /*1fc10*/  IMAD.MOV.U32 R13, RZ, RZ, R3 ;  /* 0x000000ffff0d7224 */ /* 0x000fe400078e0003 */
[----:B------:R-:W-:Y:S02]  /*1fc20*/  IMAD.MOV.U32 R12, RZ, RZ, 0x3 ;  /* 0x00000003ff0c7424 */ /* 0x000fe400078e00ff */
[----:B------:R-:W-:-:S07]  /*1fc30*/  IMAD.MOV.U32 R5, RZ, RZ, R14 ;  /* 0x000000ffff057224 */ /* 0x000fce00078e000e */
[----:B------:R-:W-:Y:S05]  /*1fc40*/  WARPSYNC.COLLECTIVE R15, `(.L_x_15411) ;  /* 0x000000000f087348 */ /* 0x000fea0003c00000 */
[----:B------:R0:W1:Y:S02]  /*1fc50*/  SHFL.IDX P6, R14, R13, R12, R11 ;  /* 0x0000000c0d0e7389 */ /* 0x00006400000c000b */
[----:B01----:R-:W-:Y:S01]  /*1fc60*/  ENDCOLLECTIVE ;  /* 0x000000000000791b */ /* 0x003fe20003800000 */
.L_x_15411:
        /* <DEDUP_REMOVED lines=15> */
.L_x_15412:
[----:B------:R-:W-:Y:S02]  /*1fd60*/  IMAD.MOV.U32 R13, RZ, RZ, R3 ;  /* 0x000000ffff0d7224 */ /* 0x000fe400078e0003 */
[----:B------:R-:W-:Y:S02]  /*1fd70*/  IMAD.MOV.U32 R12, RZ, RZ, 0x4 ;  /* 0x00000004ff0c7424 */ /* 0x000fe400078e00ff */
[----:B------:R-:W-:-:S07]  /*1fd80*/  IMAD.MOV.U32 R5, RZ, RZ, R14 ;  /* 0x000000ffff057224 */ /* 0x000fce00078e000e */
[----:B------:R-:W-:Y:S05]  /*1fd90*/  WARPSYNC.COLLECTIVE R15, `(.L_x_15413) ;  /* 0x000000000f087348 */ /* 0x000fea0003c00000 */
[----:B------:R0:W1:Y:S02]  /*1fda0*/  SHFL.IDX P6, R14, R13, R12, R11 ;  /* 0x0000000c0d0e7389 */ /* 0x00006400000c000b */
[----:B01----:R-:W-:Y:S01]  /*1fdb0*/  ENDCOLLECTIVE ;  /* 0x000000000000791b */ /* 0x003fe20003800000 */
.L_x_15413:
        /* <DEDUP_REMOVED lines=10> */
.L_x_15414:
        /* <DEDUP_REMOVED lines=13> */
.L_x_15415:
        /* <DEDUP_REMOVED lines=10> */
.L_x_15416:
        /* <DEDUP_REMOVED lines=13> */
.L_x_15417:
        /* <DEDUP_REMOVED lines=10> */
.L_x_15418:
        /* <DEDUP_REMOVED lines=11> */
.L_x_15419:
        /* <DEDUP_REMOVED lines=10> */
.L_x_15420:
[----:B------:R-:W-:Y:S01]  /*20290*/  @!PT LDS RZ, [RZ] ;  /* 0x00000000fffff984 */ /* 0x000fe20000000800 */
[----:B------:R-:W-:Y:S01]  /*202a0*/  @!PT LDS RZ, [RZ] ;  /* 0x00000000fffff984 */ /* 0x000fe20000000800 */
[----:B------:R-:W-:Y:S01]  /*202b0*/  @!PT LDS RZ, [RZ] ;  /* 0x00000000fffff984 */ /* 0x000fe20000000800 */
[----:B------:R1:W-:Y:S01]  /*202c0*/  @!P0 LDGSTS.E.BYPASS.LTC128B.128 [R26+0x1b400], desc[UR42][R4.64], !P1 ;  /* 0x1b400000041a8fae */ /* 0x0003e2000c901d6a */
[----:B------:R-:W-:Y:S01]  /*202d0*/  IMAD.MOV.U32 R0, RZ, RZ, R14 ;  /* 0x000000ffff007224 */ /* 0x000fe200078e000e */
[----:B------:R-:W-:Y:S06]  /*202e0*/  BRA `(.L_x_15421) ;  /* 0xffffff9800c07947 */ /* 0x000fec000383ffff */
.L_x_15252:
        /* <DEDUP_REMOVED lines=33> */
.L_x_15423:
[----:B------:R-:W-:Y:S05]  /*20500*/  BSYNC B0 ;  /* 0x0000000000007941 */ /* 0x000fea0003800000 */
.L_x_15422:
        /* <DEDUP_REMOVED lines=11> */
.L_x_15424:
        /* <DEDUP_REMOVED lines=12> */
.L_x_15425:
        /* <DEDUP_REMOVED lines=15> */
.L_x_15426:
        /* <DEDUP_REMOVED lines=12> */
.L_x_15427:
        /* <DEDUP_REMOVED lines=12> */
.L_x_15428:
        /* <DEDUP_REMOVED lines=12> */
.L_x_15429:
        /* <DEDUP_REMOVED lines=12> */
.L_x_15430:
        /* <DEDUP_REMOVED lines=12> */
.L_x_15431:
        /* <DEDUP_REMOVED lines=12> */
.L_x_15432:
        /* <DEDUP_REMOVED lines=12> */
.L_x_15433:
        /* <DEDUP_REMOVED lines=12> */
.L_x_15434:
        /* <DEDUP_REMOVED lines=12> */
.L_x_15435:
        /* <DEDUP_REMOVED lines=11> */
.L_x_15436:
[----:B------:R-:W-:Y:S02]  /*20ee0*/  IMAD.MOV.U32 R13, RZ, RZ, R0 ;  /* 0x000000ffff0d7224 */ /* 0x000fe400078e0000 */
[----:B------:R-:W-:Y:S02]  /*20ef0*/  IMAD.MOV.U32 R12, RZ, RZ, 0x7 ;  /* 0x00000007ff0c7424 */ /* 0x000fe400078e00ff */
[----:B------:R-:W-:-:S07]  /*20f00*/  IMAD.MOV.U32 R2, RZ, RZ, R14 ;  /* 0x000000ffff027224 */ /* 0x000fce00078e000e */
[----:B------:R-:W-:Y:S05]  /*20f10*/  WARPSYNC.COLLECTIVE R15, `(.L_x_15437) ;  /* 0x000000000f087348 */ /* 0x000fea0003c00000 */
[----:B------:R0:W1:Y:S02]  /*20f20*/  SHFL.IDX P6, R14, R13, R12, R11 ;  /* 0x0000000c0d0e7389 */ /* 0x00006400000c000b */
[----:B01----:R-:W-:Y:S01]  /*20f30*/  ENDCOLLECTIVE ;  /* 0x000000000000791b */ /* 0x003fe20003800000 */
.L_x_15437:
        /* <DEDUP_REMOVED lines=14> */
.L_x_15438:
[----:B------:R-:W-:Y:S01]  /*21020*/  IMAD.MOV.U32 R2, RZ, RZ, R14 ;  /* 0x000000ffff027224 */ /* 0x000fe200078e000e */
[----:B------:R-:W-:Y:S06]  /*21030*/  BRA `(.L_x_15439) ;  /* 0xffffff98002c7947 */ /* 0x000fec000383ffff */
.L_x_15257:
[----:B0-----:R0:W1:Y:S02]  /*21040*/  SYNCS.PHASECHK.TRANS64.TRYWAIT P0, [R22+URZ+0x32420], R3 ;  /* 0x03242003160075a7 */ /* 0x001064000800017f */
[----:B-1----:R-:W-:Y:S05]  /*21050*/  @!P0 NANOSLEEP.SYNCS 0x989680 ;  /* 0x009896800000895d */ /* 0x002fea0003900000 */
[----:B------:R-:W1:Y:S02]  /*21060*/  @!P0 SYNCS.PHASECHK.TRANS64 P0, [R22+URZ+0x32420], R3 ;  /* 0x03242003160085a7 */ /* 0x000e64000800007f */
[----:B-1----:R-:W-:Y:S05]  /*21070*/  @!P0 BRA `(.L_x_15257) ;  /* 0xfffffffc00f08947 */ /* 0x002fea000383ffff */
[----:B------:R-:W-:Y:S05]  /*21080*/  BRA `(.L_x_15440) ;  /* 0xffffff9800a07947 */ /* 0x000fea000383ffff */
.L_x_15260:
[----:B0-----:R0:W1:Y:S02]  /*21090*/  SYNCS.PHASECHK.TRANS64.TRYWAIT P0, [R30+URZ+0x32460], R3 ;  /* 0x032460031e0075a7 */ /* 0x001064000800017f */
[----:B-1----:R-:W-:Y:S05]  /*210a0*/  @!P0 NANOSLEEP.SYNCS 0x989680 ;  /* 0x009896800000895d */ /* 0x002fea0003900000 */
[----:B------:R-:W1:Y:S02]  /*210b0*/  @!P0 SYNCS.PHASECHK.TRANS64 P0, [R30+URZ+0x32460], R3 ;  /* 0x032460031e0085a7 */ /* 0x000e64000800007f */
[----:B-1----:R-:W-:Y:S05]  /*210c0*/  @!P0 BRA `(.L_x_15260) ;  /* 0xfffffffc00f08947 */ /* 0x002fea000383ffff */
[----:B------:R-:W-:Y:S05]  /*210d0*/  BRA `(.L_x_15441) ;  /* 0xffffff9800b07947 */ /* 0x000fea000383ffff */
.L_x_15261:
        /* <DEDUP_REMOVED lines=8> */
.L_x_15443:
[----:B------:R-:W-:Y:S05]  /*21160*/  BSYNC B0 ;  /* 0x0000000000007941 */ /* 0x000fea0003800000 */
.L_x_15442:
        /* <DEDUP_REMOVED lines=13> */
.L_x_15444:
        /* <DEDUP_REMOVED lines=9> */
.L_x_15445:
        /* <DEDUP_REMOVED lines=17> */
.L_x_15446:
[----:B------:R-:W-:Y:S02]  /*213e0*/  IMAD.MOV.U32 R13, RZ, RZ, R6 ;  /* 0x000000ffff0d7224 */ /* 0x000fe400078e0006 */
[----:B------:R-:W-:Y:S01]  /*213f0*/  IMAD.MOV.U32 R12, RZ, RZ, 0x2 ;  /* 0x00000002ff0c7424 */ /* 0x000fe200078e00ff */
[----:B------:R-:W-:-:S13]  /*21400*/  IADD3 R2, P3, R14, R0, RZ ;  /* 0x000000000e027210 */ /* 0x000fda0007f7e0ff */
[----:B------:R-:W-:Y:S05]  /*21410*/  WARPSYNC.COLLECTIVE R15, `(.L_x_15447) ;  /* 0x000000000f087348 */ /* 0x000fea0003c00000 */
[----:B------:R0:W1:Y:S02]  /*21420*/  SHFL.IDX P6, R14, R13, R12, R11 ;  /* 0x0000000c0d0e7389 */ /* 0x00006400000c000b */
[----:B01----:R-:W-:Y:S01]  /*21430*/  ENDCOLLECTIVE ;  /* 0x000000000000791b */ /* 0x003fe20003800000 */
.L_x_15447:
        /* <DEDUP_REMOVED lines=17> */
.L_x_15448:
[----:B------:R-:W-:Y:S02]  /*21550*/  IMAD.MOV.U32 R13, RZ, RZ, R6 ;  /* 0x000000ffff0d7224 */ /* 0x000fe400078e0006 */
[----:B------:R-:W-:Y:S01]  /*21560*/  IMAD.MOV.U32 R12, RZ, RZ, 0x3 ;  /* 0x00000003ff0c7424 */ /* 0x000fe200078e00ff */
[----:B------:R-:W-:-:S13]  /*21570*/  IADD3 R2, P3, R14, R0, RZ ;  /* 0x000000000e027210 */ /* 0x000fda0007f7e0ff */
[----:B------:R-:W-:Y:S05]  /*21580*/  WARPSYNC.COLLECTIVE R15, `(.L_x_15449) ;  /* 0x000000000f087348 */ /* 0x000fea0003c00000 */
[----:B------:R0:W1:Y:S02]  /*21590*/  SHFL.IDX P6, R14, R13, R12, R11 ;  /* 0x0000000c0d0e7389 */ /* 0x00006400000c000b */
[----:B01----:R-:W-:Y:S01]  /*215a0*/  ENDCOLLECTIVE ;  /* 0x000000000000791b */ /* 0x003fe20003800000 */
.L_x_15449:
        /* <DEDUP_REMOVED lines=17> */
.L_x_15450:
[----:B------:R-:W-:Y:S02]  /*216c0*/  IMAD.MOV.U32 R13, RZ, RZ, R6 ;  /* 0x000000ffff0d7224 */ /* 0x000fe400078e0006 */
[----:B------:R-:W-:Y:S01]  /*216d0*/  IMAD.MOV.U32 R12, RZ, RZ, 0x4 ;  /* 0x00000004ff0c7424 */ /* 0x000fe200078e00ff */
[----:B------:R-:W-:-:S13]  /*216e0*/  IADD3 R2, P3, R14, R0, RZ ;  /* 0x000000000e027210 */ /* 0x000fda0007f7e0ff */
[----:B------:R-:W-:Y:S05]  /*216f0*/  WARPSYNC.COLLECTIVE R15, `(.L_x_15451) ;  /* 0x000000000f087348 */ /* 0x000fea0003c00000 */
[----:B------:R0:W1:Y:S02]  /*21700*/  SHFL.IDX P6, R14, R13, R12, R11 ;  /* 0x0000000c0d0e7389 */ /* 0x00006400000c000b */
[----:B01----:R-:W-:Y:S01]  /*21710*/  ENDCOLLECTIVE ;  /* 0x000000000000791b */ /* 0x003fe20003800000 */
.L_x_15451:
        /* <DEDUP_REMOVED lines=17> */
.L_x_15452:
[----:B------:R-:W-:Y:S02]  /*21830*/  IMAD.MOV.U32 R13, RZ, RZ, R6 ;  /* 0x000000ffff0d7224 */ /* 0x000fe400078e0006 */
[----:B------:R-:W-:Y:S01]  /*21840*/  IMAD.MOV.U32 R12, RZ, RZ, 0x5 ;  /* 0x00000005ff0c7424 */ /* 0x000fe200078e00ff */
[----:B------:R-:W-:-:S13]  /*21850*/  IADD3 R2, P3, R14, R0, RZ ;  /* 0x000000000e027210 */ /* 0x000fda0007f7e0ff */
[----:B------:R-:W-:Y:S05]  /*21860*/  WARPSYNC.COLLECTIVE R15, `(.L_x_15453) ;  /* 0x000000000f087348 */ /* 0x000fea0003c00000 */
[----:B------:R0:W1:Y:S02]  /*21870*/  SHFL.IDX P6, R14, R13, R12, R11 ;  /* 0x0000000c0d0e7389 */ /* 0x00006400000c000b */
[----:B01----:R-:W-:Y:S01]  /*21880*/  ENDCOLLECTIVE ;  /* 0x000000000000791b */ /* 0x003fe20003800000 */
.L_x_15453:
        /* <DEDUP_REMOVED lines=12> */
.L_x_15454:
        /* <DEDUP_REMOVED lines=9> */
.L_x_15268:
[----:B0-----:R0:W1:Y:S02]  /*219e0*/  SYNCS.PHASECHK.TRANS64.TRYWAIT P0, [R6+URZ+0x32440], R21 ;  /* 0x03244015060075a7 */ /* 0x001064000800017f */
[----:B-1----:R-:W-:Y:S05]  /*219f0*/  @!P0 NANOSLEEP.SYNCS 0x989680 ;  /* 0x009896800000895d */ /* 0x002fea0003900000 */
[----:B------:R-:W1:Y:S02]  /*21a00*/  @!P0 SYNCS.PHASECHK.TRANS64 P0, [R6+URZ+0x32440], R21 ;  /* 0x03244015060085a7 */ /* 0x000e64000800007f */
[----:B-1----:R-:W-:Y:S05]  /*21a10*/  @!P0 BRA `(.L_x_15268) ;  /* 0xfffffffc00f08947 */ /* 0x002fea000383ffff */
[----:B------:R-:W-:Y:S05]  /*21a20*/  BRA `(.L_x_15456) ;  /* 0xffffff9c00487947 */ /* 0x000fea000383ffff */
.L_x_15269:
        /* <DEDUP_REMOVED lines=8> */
.L_x_15458:
[----:B------:R-:W-:Y:S05]  /*21ab0*/  BSYNC B1 ;  /* 0x0000000000017941 */ /* 0x000fea0003800000 */
.L_x_15457:
        /* <DEDUP_REMOVED lines=9> */
.L_x_15459:
[----:B------:R-:W-:Y:S02]  /*21b50*/  IMAD.MOV.U32 R13, RZ, RZ, R9 ;  /* 0x000000ffff0d7224 */ /* 0x000fe400078e0009 */
[----:B------:R-:W-:Y:S02]  /*21b60*/  IMAD.MOV.U32 R12, RZ, RZ, 0x1 ;  /* 0x00000001ff0c7424 */ /* 0x000fe400078e00ff */
[----:B------:R-:W-:-:S07]  /*21b70*/  IMAD.MOV.U32 R2, RZ, RZ, R14 ;  /* 0x000000ffff027224 */ /* 0x000fce00078e000e */
[----:B------:R-:W-:Y:S05]  /*21b80*/  WARPSYNC.COLLECTIVE R15, `(.L_x_15460) ;  /* 0x000000000f087348 */ /* 0x000fea0003c00000 */
[----:B------:R0:W1:Y:S02]  /*21b90*/  SHFL.IDX P6, R14, R13, R12, R11 ;  /* 0x0000000c0d0e7389 */ /* 0x00006400000c000b */
[----:B01----:R-:W-:Y:S01]  /*21ba0*/  ENDCOLLECTIVE ;  /* 0x000000000000791b */ /* 0x003fe20003800000 */
.L_x_15460:
        /* <DEDUP_REMOVED lines=11> */
.L_x_15461:
[----:B------:R-:W-:Y:S02]  /*21c60*/  IMAD.MOV.U32 R13, RZ, RZ, R9 ;  /* 0x000000ffff0d7224 */ /* 0x000fe400078e0009 */
[----:B------:R-:W-:Y:S02]  /*21c70*/  IMAD.MOV.U32 R12, RZ, RZ, 0x2 ;  /* 0x00000002ff0c7424 */ /* 0x000fe400078e00ff */
[----:B------:R-:W-:-:S07]  /*21c80*/  IMAD.MOV.U32 R2, RZ, RZ, R14 ;  /* 0x000000ffff027224 */ /* 0x000fce00078e000e */
[----:B------:R-:W-:Y:S05]  /*21c90*/  WARPSYNC.COLLECTIVE R15, `(.L_x_15462) ;  /* 0x000000000f087348 */ /* 0x000fea0003c00000 */
[----:B------:R0:W1:Y:S02]  /*21ca0*/  SHFL.IDX P6, R14, R13, R12, R11 ;  /* 0x0000000c0d0e7389 */ /* 0x00006400000c000b */
[----:B01----:R-:W-:Y:S01]  /*21cb0*/  ENDCOLLECTIVE ;  /* 0x000000000000791b */ /* 0x003fe20003800000 */
.L_x_15462:
        /* <DEDUP_REMOVED lines=11> */
.L_x_15463:
[----:B------:R-:W-:Y:S02]  /*21d70*/  IMAD.MOV.U32 R13, RZ, RZ, R9 ;  /* 0x000000ffff0d7224 */ /* 0x000fe400078e0009 */
[----:B------:R-:W-:Y:S02]  /*21d80*/  IMAD.MOV.U32 R12, RZ, RZ, 0x3 ;  /* 0x00000003ff0c7424 */ /* 0x000fe400078e00ff */
[----:B------:R-:W-:-:S07]  /*21d90*/  IMAD.MOV.U32 R2, RZ, RZ, R14 ;  /* 0x000000ffff027224 */ /* 0x000fce00078e000e */
[----:B------:R-:W-:Y:S05]  /*21da0*/  WARPSYNC.COLLECTIVE R15, `(.L_x_15464) ;  /* 0x000000000f087348 */ /* 0x000fea0003c00000 */
[----:B------:R0:W1:Y:S02]  /*21db0*/  SHFL.IDX P6, R14, R13, R12, R11 ;  /* 0x0000000c0d0e7389 */ /* 0x00006400000c000b */
[----:B01----:R-:W-:Y:S01]  /*21dc0*/  ENDCOLLECTIVE ;  /* 0x000000000000791b */ /* 0x003fe20003800000 */
.L_x_15464:
        /* <DEDUP_REMOVED lines=11> */
.L_x_15465:
[----:B------:R-:W-:Y:S02]  /*21e80*/  IMAD.MOV.U32 R13, RZ, RZ, R9 ;  /* 0x000000ffff0d7224 */ /* 0x000fe400078e0009 */
[----:B------:R-:W-:Y:S02]  /*21e90*/  IMAD.MOV.U32 R12, RZ, RZ, 0x4 ;  /* 0x00000004ff0c7424 */ /* 0x000fe400078e00ff */
[----:B------:R-:W-:-:S07]  /*21ea0*/  IMAD.MOV.U32 R2, RZ, RZ, R14 ;  /* 0x000000ffff027224 */ /* 0x000fce00078e000e */
[----:B------:R-:W-:Y:S05]  /*21eb0*/  WARPSYNC.COLLECTIVE R15, `(.L_x_15466) ;  /* 0x000000000f087348 */ /* 0x000fea0003c00000 */
[----:B------:R0:W1:Y:S02]  /*21ec0*/  SHFL.IDX P6, R14, R13, R12, R11 ;  /* 0x0000000c0d0e7389 */ /* 0x00006400000c000b */
[----:B01----:R-:W-:Y:S01]  /*21ed0*/  ENDCOLLECTIVE ;  /* 0x000000000000791b */ /* 0x003fe20003800000 */
.L_x_15466:
        /* <DEDUP_REMOVED lines=11> */
.L_x_15467:
[----:B------:R-:W-:Y:S02]  /*21f90*/  IMAD.MOV.U32 R13, RZ, RZ, R9 ;  /* 0x000000ffff0d7224 */ /* 0x000fe400078e0009 */
[----:B------:R-:W-:Y:S02]  /*21fa0*/  IMAD.MOV.U32 R12, RZ, RZ, 0x5 ;  /* 0x00000005ff0c7424 */ /* 0x000fe400078e00ff */
[----:B------:R-:W-:-:S07]  /*21fb0*/  IMAD.MOV.U32 R2, RZ, RZ, R14 ;  /* 0x000000ffff027224 */ /* 0x000fce00078e000e */
[----:B------:R-:W-:Y:S05]  /*21fc0*/  WARPSYNC.COLLECTIVE R15, `(.L_x_15468) ;  /* 0x000000000f087348 */ /* 0x000fea0003c00000 */
[----:B------:R0:W1:Y:S02]  /*21fd0*/  SHFL.IDX P6, R14, R13, R12, R11 ;  /* 0x0000000c0d0e7389 */ /* 0x00006400000c000b */
[----:B01----:R-:W-:Y:S01]  /*21fe0*/  ENDCOLLECTIVE ;  /* 0x000000000000791b */ /* 0x003fe20003800000 */
.L_x_15468:
        /* <DEDUP_REMOVED lines=11> */
.L_x_15469:
[----:B------:R-:W-:Y:S01]  /*220a0*/  IMAD.MOV.U32 R2, RZ, RZ, R14 ;  /* 0x000000ffff027224 */ /* 0x000fe200078e000e */
[----:B------:R-:W-:Y:S06]  /*220b0*/  BRA `(.L_x_15470) ;  /* 0xffffff9800787947 */ /* 0x000fec000383ffff */
.L_x_15274:
[----:B---3--:R3:W4:Y:S02]  /*220c0*/  SYNCS.PHASECHK.TRANS64.TRYWAIT P0, [R6+URZ+0x32460], R21 ;  /* 0x03246015060075a7 */ /* 0x008724000800017f */
[----:B----4-:R-:W-:Y:S05]  /*220d0*/  @!P0 NANOSLEEP.SYNCS 0x989680 ;  /* 0x009896800000895d */ /* 0x010fea0003900000 */
[----:B------:R-:W4:Y:S02]  /*220e0*/  @!P0 SYNCS.PHASECHK.TRANS64 P0, [R6+URZ+0x32460], R21 ;  /* 0x03246015060085a7 */ /* 0x000f24000800007f */
[----:B----4-:R-:W-:Y:S05]  /*220f0*/  @!P0 BRA `(.L_x_15274) ;  /* 0xfffffffc00f08947 */ /* 0x010fea000383ffff */
[----:B------:R-:W-:Y:S05]  /*22100*/  BRA `(.L_x_15471) ;  /* 0xffffff9800c87947 */ /* 0x000fea000383ffff */
.L_x_15275:
        /* <DEDUP_REMOVED lines=8> */
.L_x_15473:
[----:B------:R-:W-:Y:S05]  /*22190*/  BSYNC B1 ;  /* 0x0000000000017941 */ /* 0x000fea0003800000 */
.L_x_15472:
        /* <DEDUP_REMOVED lines=9> */
.L_x_15474:
[----:B------:R-:W-:Y:S02]  /*22230*/  IMAD.MOV.U32 R13, RZ, RZ, R9 ;  /* 0x000000ffff0d7224 */ /* 0x000fe400078e0009 */
[----:B------:R-:W-:Y:S01]  /*22240*/  IMAD.MOV.U32 R12, RZ, RZ, 0x1 ;  /* 0x00000001ff0c7424 */ /* 0x000fe200078e00ff */
[----:B------:R-:W-:-:S13]  /*22250*/  IADD3 R2, P0, R14, R0, RZ ;  /* 0x000000000e027210 */ /* 0x000fda0007f1e0ff */
[----:B------:R-:W-:Y:S05]  /*22260*/  WARPSYNC.COLLECTIVE R15, `(.L_x_15475) ;  /* 0x000000000f087348 */ /* 0x000fea0003c00000 */
[----:B------:R0:W1:Y:S02]  /*22270*/  SHFL.IDX P6, R14, R13, R12, R11 ;  /* 0x0000000c0d0e7389 */ /* 0x00006400000c000b */
[----:B01----:R-:W-:Y:S01]  /*22280*/  ENDCOLLECTIVE ;  /* 0x000000000000791b */ /* 0x003fe20003800000 */
.L_x_15475:
        /* <DEDUP_REMOVED lines=13> */
.L_x_15476:
[----:B------:R-:W-:Y:S02]  /*22360*/  IMAD.MOV.U32 R13, RZ, RZ, R9 ;  /* 0x000000ffff0d7224 */ /* 0x000fe400078e0009 */
[----:B------:R-:W-:Y:S01]  /*22370*/  IMAD.MOV.U32 R12, RZ, RZ, 0x2 ;  /* 0x00000002ff0c7424 */ /* 0x000fe200078e00ff */
[----:B------:R-:W-:-:S13]  /*22380*/  IADD3 R2, P0, R14, R0, RZ ;  /* 0x000000000e027210 */ /* 0x000fda0007f1e0ff */
[----:B------:R-:W-:Y:S05]  /*22390*/  WARPSYNC.COLLECTIVE R15, `(.L_x_15477) ;  /* 0x000000000f087348 */ /* 0x000fea0003c00000 */
[----:B------:R0:W1:Y:S02]  /*223a0*/  SHFL.IDX P6, R14, R13, R12, R11 ;  /* 0x0000000c0d0e7389 */ /* 0x00006400000c000b */
[----:B01----:R-:W-:Y:S01]  /*223b0*/  ENDCOLLECTIVE ;  /* 0x000000000000791b */ /* 0x003fe20003800000 */
.L_x_15477:
        /* <DEDUP_REMOVED lines=13> */
.L_x_15478:
[----:B------:R-:W-:Y:S02]  /*22490*/  IMAD.MOV.U32 R13, RZ, RZ, R9 ;  /* 0x000000ffff0d7224 */ /* 0x000fe400078e0009 */
[----:B------:R-:W-:Y:S01]  /*224a0*/  IMAD.MOV.U32 R12, RZ, RZ, 0x3 ;  /* 0x00000003ff0c7424 */ /* 0x000fe200078e00ff */
[----:B------:R-:W-:-:S13]  /*224b0*/  IADD3 R2, P0, R14, R0, RZ ;  /* 0x000000000e027210 */ /* 0x000fda0007f1e0ff */
[----:B------:R-:W-:Y:S05]  /*224c0*/  WARPSYNC.COLLECTIVE R15, `(.L_x_15479) ;  /* 0x000000000f087348 */ /* 0x000fea0003c00000 */
[----:B------:R0:W1:Y:S02]  /*224d0*/  SHFL.IDX P6, R14, R13, R12, R11 ;  /* 0x0000000c0d0e7389 */ /* 0x00006400000c000b */
[----:B01----:R-:W-:Y:S01]  /*224e0*/  ENDCOLLECTIVE ;  /* 0x000000000000791b */ /* 0x003fe20003800000 */
.L_x_15479:
        /* <DEDUP_REMOVED lines=13> */
.L_x_15480:
[----:B------:R-:W-:Y:S02]  /*225c0*/  IMAD.MOV.U32 R13, RZ, RZ, R9 ;  /* 0x000000ffff0d7224 */ /* 0x000fe400078e0009 */
[----:B------:R-:W-:Y:S01]  /*225d0*/  IMAD.MOV.U32 R12, RZ, RZ, 0x4 ;  /* 0x00000004ff0c7424 */ /* 0x000fe200078e00ff */
[----:B------:R-:W-:-:S13]  /*225e0*/  IADD3 R2, P0, R14, R0, RZ ;  /* 0x000000000e027210 */ /* 0x000fda0007f1e0ff */
[----:B------:R-:W-:Y:S05]  /*225f0*/  WARPSYNC.COLLECTIVE R15, `(.L_x_15481) ;  /* 0x000000000f087348 */ /* 0x000fea0003c00000 */
[----:B------:R0:W1:Y:S02]  /*22600*/  SHFL.IDX P6, R14, R13, R12, R11 ;  /* 0x0000000c0d0e7389 */ /* 0x00006400000c000b */
[----:B01----:R-:W-:Y:S01]  /*22610*/  ENDCOLLECTIVE ;  /* 0x000000000000791b */ /* 0x003fe20003800000 */
.L_x_15481:
        /* <DEDUP_REMOVED lines=13> */
.L_x_15482:
[----:B------:R-:W-:Y:S02]  /*226f0*/  IMAD.MOV.U32 R13, RZ, RZ, R9 ;  /* 0x000000ffff0d7224 */ /* 0x000fe400078e0009 */
[----:B------:R-:W-:Y:S01]  /*22700*/  IMAD.MOV.U32 R12, RZ, RZ, 0x5 ;  /* 0x00000005ff0c7424 */ /* 0x000fe200078e00ff */
[----:B------:R-:W-:-:S13]  /*22710*/  IADD3 R2, P0, R14, R0, RZ ;  /* 0x000000000e027210 */ /* 0x000fda0007f1e0ff */
[----:B------:R-:W-:Y:S05]  /*22720*/  WARPSYNC.COLLECTIVE R15, `(.L_x_15483) ;  /* 0x000000000f087348 */ /* 0x000fea0003c00000 */
[----:B------:R0:W1:Y:S02]  /*22730*/  SHFL.IDX P6, R14, R13, R12, R11 ;  /* 0x0000000c0d0e7389 */ /* 0x00006400000c000b */
[----:B01----:R-:W-:Y:S01]  /*22740*/  ENDCOLLECTIVE ;  /* 0x000000000000791b */ /* 0x003fe20003800000 */
.L_x_15483:
        /* <DEDUP_REMOVED lines=13> */
.L_x_15484:
[----:B------:R-:W-:Y:S05]  /*22820*/  BRA `(.L_x_15485) ;  /* 0xffffff9800147947 */ /* 0x000fea000383ffff */
.L_x_15283:
        /* <DEDUP_REMOVED lines=8> */
.L_x_15487:
[----:B------:R-:W-:Y:S05]  /*228b0*/  BSYNC B0 ;  /* 0x0000000000007941 */ /* 0x000fea0003800000 */
.L_x_15486:
        /* <DEDUP_REMOVED lines=9> */
.L_x_15488:
        /* <DEDUP_REMOVED lines=18> */
.L_x_15489:
[----:B------:R-:W-:Y:S01]  /*22a70*/  IMAD.MOV.U32 R12, RZ, RZ, 0x2 ;  /* 0x00000002ff0c7424 */ /* 0x000fe200078e00ff */
[----:B------:R-:W-:-:S05]  /*22a80*/  SEL R6, R14, RZ, P1 ;  /* 0x000000ff0e067207 */ /* 0x000fca0000800000 */
[----:B------:R-:W-:-:S04]  /*22a90*/  IMAD.IADD R6, R5, 0x1, R6 ;  /* 0x0000000105067824 */ /* 0x000fc800078e0206 */
[----:B------:R-:W-:-:S07]  /*22aa0*/  IMAD.MOV.U32 R13, RZ, RZ, R6 ;  /* 0x000000ffff0d7224 */ /* 0x000fce00078e0006 */
[----:B------:R-:W-:Y:S05]  /*22ab0*/  WARPSYNC.COLLECTIVE R15, `(.L_x_15490) ;  /* 0x000000000f087348 */ /* 0x000fea0003c00000 */
[----:B------:R0:W1:Y:S02]  /*22ac0*/  SHFL.UP P6, R14, R13, R12, R11 ;  /* 0x0400000c0d0e7389 */ /* 0x00006400000c000b */
[----:B01----:R-:W-:Y:S01]  /*22ad0*/  ENDCOLLECTIVE ;  /* 0x000000000000791b */ /* 0x003fe20003800000 */
.L_x_15490:
[----:B------:R-:W-:Y:S01]  /*22ae0*/  IMAD.MOV.U32 R12, RZ, RZ, 0x4 ;  /* 0x00000004ff0c7424 */ /* 0x000fe200078e00ff */
[----:B------:R-:W-:-:S05]  /*22af0*/  SEL R7, R14, RZ, P2 ;  /* 0x000000ff0e077207 */ /* 0x000fca0001000000 */
[----:B------:R-:W-:-:S04]  /*22b00*/  IMAD.IADD R7, R6, 0x1, R7 ;  /* 0x0000000106077824 */ /* 0x000fc800078e0207 */
[----:B------:R-:W-:-:S07]  /*22b10*/  IMAD.MOV.U32 R13, RZ, RZ, R7 ;  /* 0x000000ffff0d7224 */ /* 0x000fce00078e0007 */
[----:B------:R-:W-:Y:S05]  /*22b20*/  WARPSYNC.COLLECTIVE R15, `(.L_x_15491) ;  /* 0x000000000f087348 */ /* 0x000fea0003c00000 */
[----:B------:R0:W1:Y:S02]  /*22b30*/  SHFL.UP P6, R14, R13, R12, R11 ;  /* 0x0400000c0d0e7389 */ /* 0x00006400000c000b */
[----:B01----:R-:W-:Y:S01]  /*22b40*/  ENDCOLLECTIVE ;  /* 0x000000000000791b */ /* 0x003fe20003800000 */
.L_x_15491:
[----:B------:R-:W-:Y:S01]  /*22b50*/  IMAD.MOV.U32 R12, RZ, RZ, 0x8 ;  /* 0x00000008ff0c7424 */ /* 0x000fe200078e00ff */
[----:B------:R-:W-:-:S05]  /*22b60*/  SEL R2, R14, RZ, P3 ;  /* 0x000000ff0e027207 */ /* 0x000fca0001800000 */
[----:B------:R-:W-:-:S04]  /*22b70*/  IMAD.IADD R2, R7, 0x1, R2 ;  /* 0x0000000107027824 */ /* 0x000fc800078e0202 */
[----:B------:R-:W-:-:S07]  /*22b80*/  IMAD.MOV.U32 R13, RZ, RZ, R2 ;  /* 0x000000ffff0d7224 */ /* 0x000fce00078e0002 */
[----:B------:R-:W-:Y:S05]  /*22b90*/  WARPSYNC.COLLECTIVE R15, `(.L_x_15492) ;  /* 0x000000000f087348 */ /* 0x000fea0003c00000 */
[----:B------:R0:W1:Y:S02]  /*22ba0*/  SHFL.UP P6, R14, R13, R12, R11 ;  /* 0x0400000c0d0e7389 */ /* 0x00006400000c000b */
[----:B01----:R-:W-:Y:S01]  /*22bb0*/  ENDCOLLECTIVE ;  /* 0x000000000000791b */ /* 0x003fe20003800000 */
.L_x_15492:
[----:B------:R-:W-:Y:S01]  /*22bc0*/  IMAD.MOV.U32 R12, RZ, RZ, 0x10 ;  /* 0x00000010ff0c7424 */ /* 0x000fe200078e00ff */
[----:B------:R-:W-:-:S05]  /*22bd0*/  SEL R3, R14, RZ, P4 ;  /* 0x000000ff0e037207 */ /* 0x000fca0002000000 */
[----:B------:R-:W-:-:S04]  /*22be0*/  IMAD.IADD R3, R2, 0x1, R3 ;  /* 0x0000000102037824 */ /* 0x000fc800078e0203 */
[----:B------:R-:W-:-:S07]  /*22bf0*/  IMAD.MOV.U32 R13, RZ, RZ, R3 ;  /* 0x000000ffff0d7224 */ /* 0x000fce00078e0003 */
[----:B------:R-:W-:Y:S05]  /*22c00*/  WARPSYNC.COLLECTIVE R15, `(.L_x_15493) ;  /* 0x000000000f087348 */ /* 0x000fea0003c00000 */
[----:B------:R0:W1:Y:S02]  /*22c10*/  SHFL.UP P6, R14, R13, R12, R11 ;  /* 0x0400000c0d0e7389 */ /* 0x00006400000c000b */
[----:B01----:R-:W-:Y:S01]  /*22c20*/  ENDCOLLECTIVE ;  /* 0x000000000000791b */ /* 0x003fe20003800000 */
.L_x_15493:
        /* <DEDUP_REMOVED lines=8> */
.L_x_15494:
[----:B------:R-:W-:Y:S05]  /*22cb0*/  BRA `(.L_x_15495) ;  /* 0xffffff9800707947 */ /* 0x000fea000383ffff */
.L_x_15288:
        /* <DEDUP_REMOVED lines=8> */
.L_x_15497:
[----:B------:R-:W-:Y:S05]  /*22d40*/  BSYNC B0 ;  /* 0x0000000000007941 */ /* 0x000fea0003800000 */
.L_x_15496:
        /* <DEDUP_REMOVED lines=8> */
.L_x_15498:
[----:B------:R-:W-:Y:S01]  /*22dd0*/  IMAD.MOV.U32 R12, RZ, RZ, 0x4 ;  /* 0x00000004ff0c7424 */ /* 0x000fe200078e00ff */
[----:B------:R-:W-:-:S05]  /*22de0*/  SEL R2, R14, RZ, P2 ;  /* 0x000000ff0e027207 */ /* 0x000fca0001000000 */
[----:B------:R-:W-:-:S04]  /*22df0*/  IMAD.IADD R2, R13, 0x1, R2 ;  /* 0x000000010d027824 */ /* 0x000fc800078e0202 */
[----:B------:R-:W-:-:S07]  /*22e00*/  IMAD.MOV.U32 R13, RZ, RZ, R2 ;  /* 0x000000ffff0d7224 */ /* 0x000fce00078e0002 */
[----:B------:R-:W-:Y:S05]  /*22e10*/  WARPSYNC.COLLECTIVE R15, `(.L_x_15499) ;  /* 0x000000000f087348 */ /* 0x000fea0003c00000 */
[----:B------:R0:W1:Y:S02]  /*22e20*/  SHFL.UP P6, R14, R13, R12, R11 ;  /* 0x0400000c0d0e7389 */ /* 0x00006400000c000b */
[----:B01----:R-:W-:Y:S01]  /*22e30*/  ENDCOLLECTIVE ;  /* 0x000000000000791b */ /* 0x003fe20003800000 */
.L_x_15499:
[----:B------:R-:W-:Y:S01]  /*22e40*/  IMAD.MOV.U32 R12, RZ, RZ, 0x8 ;  /* 0x00000008ff0c7424 */ /* 0x000fe200078e00ff */
[----:B------:R-:W-:-:S05]  /*22e50*/  SEL R3, R14, RZ, P3 ;  /* 0x000000ff0e037207 */ /* 0x000fca0001800000 */
[----:B------:R-:W-:-:S04]  /*22e60*/  IMAD.IADD R3, R2, 0x1, R3 ;  /* 0x0000000102037824 */ /* 0x000fc800078e0203 */
[----:B------:R-:W-:-:S07]  /*22e70*/  IMAD.MOV.U32 R13, RZ, RZ, R3 ;  /* 0x000000ffff0d7224 */ /* 0x000fce00078e0003 */
[----:B------:R-:W-:Y:S05]  /*22e80*/  WARPSYNC.COLLECTIVE R15, `(.L_x_15500) ;  /* 0x000000000f087348 */ /* 0x000fea0003c00000 */
[----:B------:R0:W1:Y:S02]  /*22e90*/  SHFL.UP P6, R14, R13, R12, R11 ;  /* 0x0400000c0d0e7389 */ /* 0x00006400000c000b */
[----:B01----:R-:W-:Y:S01]  /*22ea0*/  ENDCOLLECTIVE ;  /* 0x000000000000791b */ /* 0x003fe20003800000 */
.L_x_15500:
[----:B------:R-:W-:Y:S01]  /*22eb0*/  IMAD.MOV.U32 R12, RZ, RZ, 0x10 ;  /* 0x00000010ff0c7424 */ /* 0x000fe200078e00ff */
[----:B------:R-:W-:-:S05]  /*22ec0*/  SEL R4, R14, RZ, P4 ;  /* 0x000000ff0e047207 */ /* 0x000fca0002000000 */
[----:B------:R-:W-:-:S04]  /*22ed0*/  IMAD.IADD R4, R3, 0x1, R4 ;  /* 0x0000000103047824 */ /* 0x000fc800078e0204 */
[----:B------:R-:W-:-:S07]  /*22ee0*/  IMAD.MOV.U32 R13, RZ, RZ, R4 ;  /* 0x000000ffff0d7224 */ /* 0x000fce00078e0004 */
[----:B------:R-:W-:Y:S05]  /*22ef0*/  WARPSYNC.COLLECTIVE R15, `(.L_x_15501) ;  /* 0x000000000f087348 */ /* 0x000fea0003c00000 */
[----:B------:R0:W1:Y:S02]  /*22f00*/  SHFL.UP P6, R14, R13, R12, R11 ;  /* 0x0400000c0d0e7389 */ /* 0x00006400000c000b */
[----:B01----:R-:W-:Y:S01]  /*22f10*/  ENDCOLLECTIVE ;  /* 0x000000000000791b */ /* 0x003fe20003800000 */
.L_x_15501:
        /* <DEDUP_REMOVED lines=8> */
.L_x_15502:
[----:B------:R-:W-:Y:S05]  /*22fa0*/  BRA `(.L_x_15503) ;  /* 0xffffff9800507947 */ /* 0x000fea000383ffff */
.L_x_15290:
[----:B------:R-:W-:Y:S01]  /*22fb0*/  BSSY B0, `(.L_x_15504) ;  /* 0x0000006000007945 */ /* 0x000fe20003800000 */
[----:B------:R-:W-:Y:S01]  /*22fc0*/  PLOP3.LUT P6, PT, P6, PT, PT, 0x8, 0x0 ;  /* 0x000000000000781c */ /* 0x000fe200037ce170 */
[----:B------:R-:W-:-:S12]  /*22fd0*/  IMAD.MOV.U32 R15, RZ, RZ, -0x1 ;  /* 0xffffffffff0f7424 */ /* 0x000fd800078e00ff */
[----:B01----:R-:W-:Y:S05]  /*22fe0*/  WARPSYNC.COLLECTIVE R15, `(.L_x_15505) ;  /* 0x000000000f087348 */ /* 0x003fea0003c00000 */
[----:B------:R-:W-:Y:S01]  /*22ff0*/  VOTE.ANY R14, PT, P6 ;  /* 0x00000000000e7806 */ /* 0x000fe200030e0100 */
[----:B01----:R-:W-:Y:S06]  /*23000*/  ENDCOLLECTIVE ;  /* 0x000000000000791b */ /* 0x003fec0003800000 */
.L_x_15505:
[----:B------:R-:W-:Y:S05]  /*23010*/  BSYNC B0 ;  /* 0x0000000000007941 */ /* 0x000fea0003800000 */
.L_x_15504:
        /* <DEDUP_REMOVED lines=9> */
.L_x_15506:
[----:B------:R-:W-:Y:S01]  /*230b0*/  IMAD.MOV.U32 R5, RZ, RZ, R14 ;  /* 0x000000ffff057224 */ /* 0x000fe200078e000e */
[----:B------:R-:W-:Y:S06]  /*230c0*/  BRA `(.L_x_15507) ;  /* 0xffffff9800407947 */ /* 0x000fec000383ffff */
.L_x_15292:
[----:B------:R-:W-:Y:S01]  /*230d0*/  BSSY B0, `(.L_x_15508) ;  /* 0x0000007000007945 */ /* 0x000fe20003800000 */
[----:B------:R-:W-:Y:S02]  /*230e0*/  IMAD.MOV.U32 R13, RZ, RZ, R2 ;  /* 0x000000ffff0d7224 */ /* 0x000fe400078e0002 */
[----:B------:R-:W-:Y:S02]  /*230f0*/  IMAD.MOV.U32 R11, RZ, RZ, 0x1f ;  /* 0x0000001fff0b7424 */ /* 0x000fe400078e00ff */
[----:B------:R-:W-:-:S07]  /*23100*/  IMAD.MOV.U32 R15, RZ, RZ, -0x1 ;  /* 0xffffffffff0f7424 */ /* 0x000fce00078e00ff */
[----:B0123--:R-:W-:Y:S05]  /*23110*/  WARPSYNC.COLLECTIVE R15, `(.L_x_15509) ;  /* 0x000000000f087348 */ /* 0x00ffea0003c00000 */
[----:B------:R4:W0:Y:S02]  /*23120*/  SHFL.IDX P6, R14, R13, R12, R11 ;  /* 0x0000000c0d0e7389 */ /* 0x00082400000c000b */
[----:B01234-:R-:W-:Y:S01]  /*23130*/  ENDCOLLECTIVE ;  /* 0x000000000000791b */ /* 0x01ffe20003800000 */
.L_x_15509:
[----:B------:R-:W-:Y:S05]  /*23140*/  BSYNC B0 ;  /* 0x0000000000007941 */ /* 0x000fea0003800000 */
.L_x_15508:
[----:B------:R-:W-:Y:S05]  /*23150*/  BRA `(.L_x_15291) ;  /* 0xffffff9800387947 */ /* 0x000fea000383ffff */
.L_x_15296:
[----:B0-----:R0:W1:Y:S02]  /*23160*/  SYNCS.PHASECHK.TRANS64.TRYWAIT P0, [R5+URZ+0x32420], R0 ;  /* 0x03242000050075a7 */ /* 0x001064000800017f */
[----:B-1----:R-:W-:Y:S05]  /*23170*/  @!P0 NANOSLEEP.SYNCS 0x989680 ;  /* 0x009896800000895d */ /* 0x002fea0003900000 */
[----:B------:R-:W1:Y:S02]  /*23180*/  @!P0 SYNCS.PHASECHK.TRANS64 P0, [R5+URZ+0x32420], R0 ;  /* 0x03242000050085a7 */ /* 0x000e64000800007f */
[----:B-1----:R-:W-:Y:S05]  /*23190*/  @!P0 BRA `(.L_x_15296) ;  /* 0xfffffffc00f08947 */ /* 0x002fea000383ffff */
[----:B------:R-:W-:Y:S05]  /*231a0*/  BRA `(.L_x_15510) ;  /* 0xffffff9c00b07947 */ /* 0x000fea000383ffff */
.L_x_15297:
        /* <DEDUP_REMOVED lines=11> */
.L_x_15512:
[----:B------:R-:W-:Y:S05]  /*23260*/  BSYNC B0 ;  /* 0x0000000000007941 */ /* 0x000fea0003800000 */
.L_x_15511:
[----:B------:R-:W-:Y:S05]  /*23270*/  BRA `(.L_x_15513) ;  /* 0xffffff9c00987947 */ /* 0x000fea000383ffff */
.L_x_15298:
[----:B------:R-:W-:Y:S01]  /*23280*/  BSSY B0, `(.L_x_15514) ;  /* 0x0000006000007945 */ /* 0x000fe20003800000 */
[----:B------:R-:W-:-:S07]  /*23290*/  IMAD.MOV.U32 R15, RZ, RZ, -0x1 ;  /* 0xffffffffff0f7424 */ /* 0x000fce00078e00ff */
[----:B0-234-:R-:W-:Y:S05]  /*232a0*/  WARPSYNC.COLLECTIVE R15, `(.L_x_15515) ;  /* 0x000000000f0c7348 */ /* 0x01dfea0003c00000 */
[----:B------:R-:W-:Y:S02]  /*232b0*/  ELECT P6, UR62, PT ;  /* 0x00000000003e782f */ /* 0x000fe400038c0000 */
[----:B------:R-:W-:Y:S01]  /*232c0*/  MOV R14, UR62 ;  /* 0x0000003e000e7c02 */ /* 0x000fe20008000f00 */
[----:B0-234-:R-:W-:Y:S10]  /*232d0*/  ENDCOLLECTIVE ;  /* 0x000000000000791b */ /* 0x01dff40003800000 */
.L_x_15515:
[----:B------:R-:W-:Y:S05]  /*232e0*/  BSYNC B0 ;  /* 0x0000000000007941 */ /* 0x000fea0003800000 */
.L_x_15514:
[----:B------:R-:W-:Y:S05]  /*232f0*/  BRA `(.L_x_15516) ;  /* 0xffffff9c008c7947 */ /* 0x000fea000383ffff */
.L_x_15300:
[----:B0-----:R0:W1:Y:S02]  /*23300*/  SYNCS.PHASECHK.TRANS64.TRYWAIT P1, [R3+URZ+0x32440], R2 ;  /* 0x03244002030075a7 */ /* 0x001064000802017f */
[----:B-1----:R-:W-:Y:S05]  /*23310*/  @!P1 NANOSLEEP.SYNCS 0x989680 ;  /* 0x009896800000995d */ /* 0x002fea0003900000 */
[----:B------:R-:W1:Y:S02]  /*23320*/  @!P1 SYNCS.PHASECHK.TRANS64 P1, [R3+URZ+0x32440], R2 ;  /* 0x03244002030095a7 */ /* 0x000e64000802007f */
[----:B-1----:R-:W-:Y:S05]  /*23330*/  @!P1 BRA `(.L_x_15300) ;  /* 0xfffffffc00f09947 */ /* 0x002fea000383ffff */
[----:B------:R-:W-:Y:S05]  /*23340*/  BRA `(.L_x_15517) ;  /* 0xffffff9c00ac7947 */ /* 0x000fea000383ffff */
.L_x_15302:
[----:B-1----:R1:W0:Y:S02]  /*23350*/  SYNCS.PHASECHK.TRANS64.TRYWAIT P1, [R25+URZ+0x32440], R0 ;  /* 0x03244000190075a7 */ /* 0x002224000802017f */
[----:B0-----:R-:W-:Y:S05]  /*23360*/  @!P1 NANOSLEEP.SYNCS 0x989680 ;  /* 0x009896800000995d */ /* 0x001fea0003900000 */
[----:B------:R-:W0:Y:S02]  /*23370*/  @!P1 SYNCS.PHASECHK.TRANS64 P1, [R25+URZ+0x32440], R0 ;  /* 0x03244000190095a7 */ /* 0x000e24000802007f */
[----:B0-----:R-:W-:Y:S05]  /*23380*/  @!P1 BRA `(.L_x_15302) ;  /* 0xfffffffc00f09947 */ /* 0x001fea000383ffff */
[----:B------:R-:W-:Y:S05]  /*23390*/  BRA `(.L_x_15518) ;  /* 0xffffff9c00b87947 */ /* 0x000fea000383ffff */
.L_x_15304:
[----:B------:R0:W0:Y:S02]  /*233a0*/  SYNCS.PHASECHK.TRANS64.TRYWAIT P1, [R3+URZ+0x32460], R2 ;  /* 0x03246002030075a7 */ /* 0x000024000802017f */
[----:B0-----:R-:W-:Y:S05]  /*233b0*/  @!P1 NANOSLEEP.SYNCS 0x989680 ;  /* 0x009896800000995d */ /* 0x001fea0003900000 */
[----:B------:R-:W0:Y:S02]  /*233c0*/  @!P1 SYNCS.PHASECHK.TRANS64 P1, [R3+URZ+0x32460], R2 ;  /* 0x03246002030095a7 */ /* 0x000e24000802007f */
[----:B0-----:R-:W-:Y:S05]  /*233d0*/  @!P1 BRA `(.L_x_15304) ;  /* 0xfffffffc00f09947 */ /* 0x001fea000383ffff */
[----:B------:R-:W-:Y:S05]  /*233e0*/  BRA `(.L_x_15519) ;  /* 0xffffff9c00b47947 */ /* 0x000fea000383ffff */
.L_x_15520:
        /* <DEDUP_REMOVED lines=9> */
.L_x_15572:


//--------------------- .nv.global.init           --------------------------
	.section	.nv.global.init,"aw",@progbits
.nv.global.init:
	.type		$str$23,@object
	.size		$str$23,($str$24 - $str$23)
$str$23:
        /*0000*/ 	.byte	0x28, 0x61, 0x64, 0x64, 0x72, 0x65, 0x73, 0x73, 0x20, 0x26, 0x20, 0x6d, 0x61, 0x73, 0x6b, 0x29
        /*0010*/ 	.byte	0x20, 0x3d, 0x3d, 0x20, 0x30, 0x00
	.type		$str$24,@object
	.size		$str$24,(__unnamed_11 - $str$24)
$str$24:
        /*0016*/ 	.byte	0x2f, 0x74, 0x6d, 0x70, 0x2f, 0x6f, 0x73, 0x73, 0x5f, 0x6b, 0x65, 0x72, 0x6e, 0x65, 0x6c, 0x73
        /*0026*/ 	.byte	0x5f, 0x73, 0x72, 0x63, 0x2f, 0x66, 0x6c, 0x61, 0x73, 0x68, 0x5f, 0x61, 0x74, 0x74, 0x65, 0x6e
        /*0036*/ 	.byte	0x74, 0x69, 0x6f, 0x6e, 0x2f, 0x63, 0x73, 0x72, 0x63, 0x2f, 0x63, 0x75, 0x74, 0x6c, 0x61, 0x73
        /*0046*/ 	.byte	0x73, 0x2f, 0x69, 0x6e, 0x63, 0x6c, 0x75, 0x64, 0x65, 0x2f, 0x63, 0x75, 0x74, 0x65, 0x2f, 0x70
        /*0056*/ 	.byte	0x6f, 0x69, 0x6e, 0x74, 0x65, 0x72, 0x5f, 0x66, 0x6c, 0x61, 0x67, 0x67, 0x65, 0x64, 0x2e, 0x68
        /*0066*/ 	.byte	0x70, 0x70, 0x00
	.type		__unnamed_11,@object
	.size		__unnamed_11,(__unnamed_4 - __unnamed_11)
__unnamed_11:
        /* <DEDUP_REMOVED lines=24> */
	.type		__unnamed_4,@object
	.size		__unnamed_4,(__unnamed_12 - __unnamed_4)
__unnamed_4:
        /* <DEDUP_REMOVED lines=24> */
        /*0369*/ 	.byte	0x00
	.type		__unnamed_12,@object
	.size		__unnamed_12,(__unnamed_7 - __unnamed_12)
__unnamed_12:
        /* <DEDUP_REMOVED lines=24> */
        /*04ea*/ 	.byte	0x26, 0x5d, 0x00
	.type		__unnamed_7,@object
	.size		__unnamed_7,(__unnamed_17 - __unnamed_7)
__unnamed_7:
        /* <DEDUP_REMOVED lines=25> */
	.type		__unnamed_17,@object
	.size		__unnamed_17,(__unnamed_5 - __unnamed_17)
__unnamed_17:
        /* <DEDUP_REMOVED lines=25> */
	.type		__unnamed_5,@object
	.size		__unnamed_5,(__unnamed_13 - __unnamed_5)
__unnamed_5:
        /* <DEDUP_REMOVED lines=25> */
	.type		__unnamed_13,@object
	.size		__unnamed_13,(__unnamed_6 - __unnamed_13)
__unnamed_13:
        /* <DEDUP_REMOVED lines=28> */
        /*0b39*/ 	.byte	0x34, 0x30, 0x39, 0x36, 0x3e, 0x3e, 0x3e, 0x3e, 0x3e, 0x5d, 0x00
	.type		__unnamed_6,@object
	.size		__unnamed_6,(__unnamed_8 - __unnamed_6)
__unnamed_6:
        /* <DEDUP_REMOVED lines=29> */
	.type		__unnamed_8,@object
	.size		__unnamed_8,(__unnamed_1 - __unnamed_8)
__unnamed_8:
        /* <DEDUP_REMOVED lines=28> */
        /*0ed0*/ 	.byte	0x34, 0x30, 0x39, 0x36, 0x3e, 0x3e, 0x3e, 0x3e, 0x3e, 0x20, 0x26, 0x5d, 0x00
	.type		__unnamed_1,@object
	.size		__unnamed_1,(__unnamed_9 - __unnamed_1)
__unnamed_1:
        /* <DEDUP_REMOVED lines=28> */
        /*109d*/ 	.byte	0x3c, 0x36, 0x31, 0x34, 0x34, 0x3e, 0x3e, 0x3e, 0x3e, 0x3e, 0x20, 0x26, 0x5d, 0x00
	.type		__unnamed_9,@object
	.size		__unnamed_9,(__unnamed_10 - __unnamed_9)
__unnamed_9:
        /* <DEDUP_REMOVED lines=28> */
        /*126b*/ 	.byte	0x3a, 0x43, 0x3c, 0x33, 0x32, 0x37, 0x36, 0x38, 0x3e, 0x3e, 0x3e, 0x3e, 0x3e, 0x5d, 0x00
	.type		__unnamed_10,@object
	.size		__unnamed_10,(__unnamed_3 - __unnamed_10)
__unnamed_10:
        /* <DEDUP_REMOVED lines=29> */
	.type		__unnamed_3,@object
	.size		__unnamed_3,(__unnamed_15 - __unnamed_3)
__unnamed_3:
        /* <DEDUP_REMOVED lines=29> */
	.type		__unnamed_15,@object
	.size		__unnamed_15,(__unnamed_16 - __unnamed_15)
__unnamed_15:
        /* <DEDUP_REMOVED lines=29> */
	.type		__unnamed_16,@object
	.size		__unnamed_16,(__unnamed_2 - __unnamed_16)
__unnamed_16:
        /* <DEDUP_REMOVED lines=29> */
	.type		__unnamed_2,@object
	.size		__unnamed_2,(__unnamed_18 - __unnamed_2)
__unnamed_2:
        /* <DEDUP_REMOVED lines=29> */
	.type		__unnamed_18,@object
	.size		__unnamed_18,(__unnamed_14 - __unnamed_18)
__unnamed_18:
        /* <DEDUP_REMOVED lines=29> */
	.type		__unnamed_14,@object
	.size		__unnamed_14,(.L_13 - __unnamed_14)
__unnamed_14:
        /* <DEDUP_REMOVED lines=29> */
        /*1f29*/ 	.byte	0x5d, 0x00
.L_13:


//--------------------- .nv.shared._ZN7cutlass13device_kernelIN5flash11enable_sm90INS1_16FlashAttnFwdSm90INS1_25CollectiveMainloopFwdSm90ILi2EN4cute5tupleIJNS5_1CILi1EEES8_S8_EEENS6_IJNS7_ILi128EEENS7_ILi96EEENS7_ILi192EEEEEELi128ENS_10bfloat16_tEfNS_4arch4Sm90ELb0ELb0ELb0ELb0ELb1ELb0ELb0ELb1ELb1ELb1ELb0ELb0EEENS1_21CollectiveEpilogueFwdINS6_IJSA_SA_SB_EEES9_SE_SG_Li256ELb0ELb1ELb0ELb0EEENS1_29StaticPersistentTileSchedulerILb0EEEEEEEEEvNT_6ParamsE --------------------------
	.section	.nv.shared._ZN7cutlass13device_kernelIN5flash11enable_sm90INS1_16FlashAttnFwdSm90INS1_25CollectiveMainloopFwdSm90ILi2EN4cute5tupleIJNS5_1CILi1EEES8_S8_EEENS6_IJNS7_ILi128EEENS7_ILi96EEENS7_ILi192EEEEEELi128ENS_10bfloat16_tEfNS_4arch4Sm90ELb0ELb0ELb0ELb0ELb1ELb0ELb0ELb1ELb1ELb1ELb0ELb0EEENS1_21CollectiveEpilogueFwdINS6_IJSA_SA_SB_EEES9_SE_SG_Li256ELb0ELb1ELb0ELb0EEENS1_29StaticPersistentTileSchedulerILb0EEEEEEEEEvNT_6ParamsE,"aw",@nobits
	.sectionflags	@""
	.align	16
	.zero		1024


//--------------------- .nv.shared.reserved.0     --------------------------
	.section	.nv.shared.reserved.0,"aw",@nobits
	.weak		__nv_reservedSMEM_offset_0_alias
	.size		__nv_reservedSMEM_offset_0_alias, 0, 0
	.other		__nv_reservedSMEM_offset_0_alias,@"STO_CUDA_RESERVED_SHARED STV_DEFAULT"
__nv_reservedSMEM_offset_0_alias:
	.zero		0


//--------------------- .nv.global                --------------------------
	.section	.nv.global,"aw",@nobits
.nv.global:
	.type		_ZN73_INTERNAL_2ea2b8f4_37_flash_fwd_hdimdiff_bf16_paged_sm90_cu_d53ad458_43414cute1_E,@object
	.size		_ZN73_INTERNAL_2ea2b8f4_37_flash_fwd_hdimdiff_bf16_paged_sm90_cu_d53ad458_43414cute1_E,(_ZN73_INTERNAL_2ea2b8f4_37_flash_fwd_hdimdiff_bf16_paged_sm90_cu_d53ad458_43414cuda3std3__45__cpo6cbeginE - _ZN73_INTERNAL_2ea2b8f4_37_flash_fwd_hdimdiff_bf16_paged_sm90_cu_d53ad458_43414cute1_E)
_ZN73_INTERNAL_2ea2b8f4_37_flash_fwd_hdimdiff_bf16_paged_sm90_cu_d53ad458_43414cute1_E:
	.zero		1
	.type		_ZN73_INTERNAL_2ea2b8f4_37_flash_fwd_hdimdiff_bf16_paged_sm90_cu_d53ad458_43414cuda3std3__45__cpo6cbeginE,@object
	.size		_ZN73_INTERNAL_2ea2b8f4_37_flash_fwd_hdimdiff_bf16_paged_sm90_cu_d53ad458_43414cuda3std3__45__cpo6cbeginE,(_ZN73_INTERNAL_2ea2b8f4_37_flash_fwd_hdimdiff_bf16_paged_sm90_cu_d53ad458_43414cuda3std3__48in_placeE - _ZN73_INTERNAL_2ea2b8f4_37_flash_fwd_hdimdiff_bf16_paged_sm90_cu_d53ad458_43414cuda3std3__45__cpo6cbeginE)
_ZN73_INTERNAL_2ea2b8f4_37_flash_fwd_hdimdiff_bf16_paged_sm90_cu_d53ad458_43414cuda3std3__45__cpo6cbeginE:
	.zero		1
	.type		_ZN73_INTERNAL_2ea2b8f4_37_flash_fwd_hdimdiff_bf16_paged_sm90_cu_d53ad458_43414cuda3std3__48in_placeE,@object
	.size		_ZN73_INTERNAL_2ea2b8f4_37_flash_fwd_hdimdiff_bf16_paged_sm90_cu_d53ad458_43414cuda3std3__48in_placeE,(_ZN73_INTERNAL_2ea2b8f4_37_flash_fwd_hdimdiff_bf16_paged_sm90_cu_d53ad458_43414cuda3std6ranges3__45__cpo9iter_moveE - _ZN73_INTERNAL_2ea2b8f4_37_flash_fwd_hdimdiff_bf16_paged_sm90_cu_d53ad458_43414cuda3std3__48in_placeE)
_ZN73_INTERNAL_2ea2b8f4_37_flash_fwd_hdimdiff_bf16_paged_sm90_cu_d53ad458_43414cuda3std3__48in_placeE:
	.zero		1
	.type		_ZN73_INTERNAL_2ea2b8f4_37_flash_fwd_hdimdiff_bf16_paged_sm90_cu_d53ad458_43414cuda3std6ranges3__45__cpo9iter_moveE,@object
	.size		_ZN73_INTERNAL_2ea2b8f4_37_flash_fwd_hdimdiff_bf16_paged_sm90_cu_d53ad458_43414cuda3std6ranges3__45__cpo9iter_moveE,(_ZN73_INTERNAL_2ea2b8f4_37_flash_fwd_hdimdiff_bf16_paged_sm90_cu_d53ad458_43414cuda3std3__45__cpo5beginE - _ZN73_INTERNAL_2ea2b8f4_37_flash_fwd_hdimdiff_bf16_paged_sm90_cu_d53ad458_43414cuda3std6ranges3__45__cpo9iter_moveE)
_ZN73_INTERNAL_2ea2b8f4_37_flash_fwd_hdimdiff_bf16_paged_sm90_cu_d53ad458_43414cuda3std6ranges3__45__cpo9iter_moveE:
	.zero		1
	.type		_ZN73_INTERNAL_2ea2b8f4_37_flash_fwd_hdimdiff_bf16_paged_sm90_cu_d53ad458_43414cuda3std3__45__cpo5beginE,@object
	.size		_ZN73_INTERNAL_2ea2b8f4_37_flash_fwd_hdimdiff_bf16_paged_sm90_cu_d53ad458_43414cuda3std3__45__cpo5beginE,(_ZN73_INTERNAL_2ea2b8f4_37_flash_fwd_hdimdiff_bf16_paged_sm90_cu_d53ad458_43414cuda3std3__475_GLOBAL__N__2ea2b8f4_37_flash_fwd_hdimdiff_bf16_paged_sm90_cu_d53ad458_43416ignoreE - _ZN73_INTERNAL_2ea2b8f4_37_flash_fwd_hdimdiff_bf16_paged_sm90_cu_d53ad458_43414cuda3std3__45__cpo5beginE)
_ZN73_INTERNAL_2ea2b8f4_37_flash_fwd_hdimdiff_bf16_paged_sm90_cu_d53ad458_43414cuda3std3__45__cpo5beginE:
	.zero		1
	.type		_ZN73_INTERNAL_2ea2b8f4_37_flash_fwd_hdimdiff_bf16_paged_sm90_cu_d53ad458_43414cuda3std3__475_GLOBAL__N__2ea2b8f4_37_flash_fwd_hdimdiff_bf16_paged_sm90_cu_d53ad458_43416ignoreE,@object
	.size		_ZN73_INTERNAL_2ea2b8f4_37_flash_fwd_hdimdiff_bf16_paged_sm90_cu_d53ad458_43414cuda3std3__475_GLOBAL__N__2ea2b8f4_37_flash_fwd_hdimdiff_bf16_paged_sm90_cu_d53ad458_43416ignoreE,(_ZN73_INTERNAL_2ea2b8f4_37_flash_fwd_hdimdiff_bf16_paged_sm90_cu_d53ad458_43414cute7productE - _ZN73_INTERNAL_2ea2b8f4_37_flash_fwd_hdimdiff_bf16_paged_sm90_cu_d53ad458_43414cuda3std3__475_GLOBAL__N__2ea2b8f4_37_flash_fwd_hdimdiff_bf16_paged_sm90_cu_d53ad458_43416ignoreE)
_ZN73_INTERNAL_2ea2b8f4_37_flash_fwd_hdimdiff_bf16_paged_sm90_cu_d53ad458_43414cuda3std3__475_GLOBAL__N__2ea2b8f4_37_flash_fwd_hdimdiff_bf16_paged_sm90_cu_d53ad458_43416ignoreE:
	.zero		1
	.type		_ZN73_INTERNAL_2ea2b8f4_37_flash_fwd_hdimdiff_bf16_paged_sm90_cu_d53ad458_43414cute7productE,@object
	.size		_ZN73_INTERNAL_2ea2b8f4_37_flash_fwd_hdimdiff_bf16_paged_sm90_cu_d53ad458_43414cute7productE,(_ZN73_INTERNAL_2ea2b8f4_37_flash_fwd_hdimdiff_bf16_paged_sm90_cu_d53ad458_43414cuda3std3__45__cpo3endE - _ZN73_INTERNAL_2ea2b8f4_37_flash_fwd_hdimdiff_bf16_paged_sm90_cu_d53ad458_43414cute7productE)
_ZN73_INTERNAL_2ea2b8f4_37_flash_fwd_hdimdiff_bf16_paged_sm90_cu_d53ad458_43414cute7productE:
	.zero		1
	.type		_ZN73_INTERNAL_2ea2b8f4_37_flash_fwd_hdimdiff_bf16_paged_sm90_cu_d53ad458_43414cuda3std3__45__cpo3endE,@object
	.size		_ZN73_INTERNAL_2ea2b8f4_37_flash_fwd_hdimdiff_bf16_paged_sm90_cu_d53ad458_43414cuda3std3__45__cpo3endE,(_ZN73_INTERNAL_2ea2b8f4_37_flash_fwd_hdimdiff_bf16_paged_sm90_cu_d53ad458_43414cuda3std3__419piecewise_constructE - _ZN73_INTERNAL_2ea2b8f4_37_flash_fwd_hdimdiff_bf16_paged_sm90_cu_d53ad458_43414cuda3std3__45__cpo3endE)
_ZN73_INTERNAL_2ea2b8f4_37_flash_fwd_hdimdiff_bf16_paged_sm90_cu_d53ad458_43414cuda3std3__45__cpo3endE:
	.zero		1
	.type		_ZN73_INTERNAL_2ea2b8f4_37_flash_fwd_hdimdiff_bf16_paged_sm90_cu_d53ad458_43414cuda3std3__419piecewise_constructE,@object
	.size		_ZN73_INTERNAL_2ea2b8f4_37_flash_fwd_hdimdiff_bf16_paged_sm90_cu_d53ad458_43414cuda3std3__419piecewise_constructE,(_ZN73_INTERNAL_2ea2b8f4_37_flash_fwd_hdimdiff_bf16_paged_sm90_cu_d53ad458_43414cuda3std3__45__cpo4cendE - _ZN73_INTERNAL_2ea2b8f4_37_flash_fwd_hdimdiff_bf16_paged_sm90_cu_d53ad458_43414cuda3std3__419piecewise_constructE)
_ZN73_INTERNAL_2ea2b8f4_37_flash_fwd_hdimdiff_bf16_paged_sm90_cu_d53ad458_43414cuda3std3__419piecewise_constructE:
	.zero		1
	.type		_ZN73_INTERNAL_2ea2b8f4_37_flash_fwd_hdimdiff_bf16_paged_sm90_cu_d53ad458_43414cuda3std3__45__cpo4cendE,@object
	.size		_ZN73_INTERNAL_2ea2b8f4_37_flash_fwd_hdimdiff_bf16_paged_sm90_cu_d53ad458_43414cuda3std3__45__cpo4cendE,(_ZN73_INTERNAL_2ea2b8f4_37_flash_fwd_hdimdiff_bf16_paged_sm90_cu_d53ad458_43414cuda3std6ranges3__45__cpo4swapE - _ZN73_INTERNAL_2ea2b8f4_37_flash_fwd_hdimdiff_bf16_paged_sm90_cu_d53ad458_43414cuda3std3__45__cpo4cendE)
_ZN73_INTERNAL_2ea2b8f4_37_flash_fwd_hdimdiff_bf16_paged_sm90_cu_d53ad458_43414cuda3std3__45__cpo4cendE:
	.zero		1
	.type		_ZN73_INTERNAL_2ea2b8f4_37_flash_fwd_hdimdiff_bf16_paged_sm90_cu_d53ad458_43414cuda3std6ranges3__45__cpo4swapE,@object
	.size		_ZN73_INTERNAL_2ea2b8f4_37_flash_fwd_hdimdiff_bf16_paged_sm90_cu_d53ad458_43414cuda3std6ranges3__45__cpo4swapE,(.L_25 - _ZN73_INTERNAL_2ea2b8f4_37_flash_fwd_hdimdiff_bf16_paged_sm90_cu_d53ad458_43414cuda3std6ranges3__45__cpo4swapE)
_ZN73_INTERNAL_2ea2b8f4_37_flash_fwd_hdimdiff_bf16_paged_sm90_cu_d53ad458_43414cuda3std6ranges3__45__cpo4swapE:
	.zero		1
.L_25:


//--------------------- .nv.shared._ZN7cutlass13device_kernelIN5flash11enable_sm90INS1_16FlashAttnFwdSm90INS1_25CollectiveMainloopFwdSm90ILi2EN4cute5tupleIJNS5_1CILi1EEES8_S8_EEENS6_IJNS7_ILi128EEENS7_ILi96EEENS7_ILi192EEEEEELi128ENS_10bfloat16_tEfNS_4arch4Sm90ELb0ELb0ELb0ELb1ELb1ELb0ELb0ELb1ELb1ELb1ELb0ELb0EEENS1_21CollectiveEpilogueFwdINS6_IJSA_SA_SB_EEES9_SE_SG_Li256ELb1ELb1ELb0ELb0EEENS1_36VarlenDynamicPersistentTileSchedulerILi128ELi96ELi256ELi128ELb0ELb1ELb1ELb0ELb1ELb1EEEEEEEEEvNT_6ParamsE --------------------------
	.section	.nv.shared._ZN7cutlass13device_kernelIN5flash11enable_sm90INS1_16FlashAttnFwdSm90INS1_25CollectiveMainloopFwdSm90ILi2EN4cute5tupleIJNS5_1CILi1EEES8_S8_EEENS6_IJNS7_ILi128EEENS7_ILi96EEENS7_ILi192EEEEEELi128ENS_10bfloat16_tEfNS_4arch4Sm90ELb0ELb0ELb0ELb1ELb1ELb0ELb0ELb1ELb1ELb1ELb0ELb0EEENS1_21CollectiveEpilogueFwdINS6_IJSA_SA_SB_EEES9_SE_SG_Li256ELb1ELb1ELb0ELb0EEENS1_36VarlenDynamicPersistentTileSchedulerILi128ELi96ELi256ELi128ELb0ELb1ELb1ELb0ELb1ELb1EEEEEEEEEvNT_6ParamsE,"aw",@nobits
	.sectionflags	@""
	.align	16
	.zero		1024


//--------------------- .nv.shared._ZN7cutlass13device_kernelIN5flash11enable_sm90INS1_16FlashAttnFwdSm90INS1_25CollectiveMainloopFwdSm90ILi2EN4cute5tupleIJNS5_1CILi1EEES8_S8_EEENS6_IJNS7_ILi128EEENS7_ILi96EEENS7_ILi192EEEEEELi128ENS_10bfloat16_tEfNS_4arch4Sm90ELb0ELb0ELb0ELb1ELb1ELb1ELb0ELb1ELb1ELb1ELb0ELb0EEENS1_21CollectiveEpilogueFwdINS6_IJSA_SA_SB_EEES9_SE_SG_Li256ELb1ELb1ELb0ELb0EEENS1_36VarlenDynamicPersistentTileSchedulerILi128ELi96ELi256ELi128ELb0ELb1ELb1ELb0ELb1ELb1EEEEEEEEEvNT_6ParamsE --------------------------
	.section	.nv.shared._ZN7cutlass13device_kernelIN5flash11enable_sm90INS1_16FlashAttnFwdSm90INS1_25CollectiveMainloopFwdSm90ILi2EN4cute5tupleIJNS5_1CILi1EEES8_S8_EEENS6_IJNS7_ILi128EEENS7_ILi96EEENS7_ILi192EEEEEELi128ENS_10bfloat16_tEfNS_4arch4Sm90ELb0ELb0ELb0ELb1ELb1ELb1ELb0ELb1ELb1ELb1ELb0ELb0EEENS1_21CollectiveEpilogueFwdINS6_IJSA_SA_SB_EEES9_SE_SG_Li256ELb1ELb1ELb0ELb0EEENS1_36VarlenDynamicPersistentTileSchedulerILi128ELi96ELi256ELi128ELb0ELb1ELb1ELb0ELb1ELb1EEEEEEEEEvNT_6ParamsE,"aw",@nobits
	.sectionflags	@""
	.align	16
	.zero		1024


//--------------------- .nv.shared._ZN7cutlass13device_kernelIN5flash11enable_sm90INS1_16FlashAttnFwdSm90INS1_25CollectiveMainloopFwdSm90ILi2EN4cute5tupleIJNS5_1CILi1EEES8_S8_EEENS6_IJNS7_ILi128EEENS7_ILi96EEENS7_ILi192EEEEEELi128ENS_10bfloat16_tEfNS_4arch4Sm90ELb0ELb1ELb0ELb0ELb1ELb0ELb0ELb1ELb1ELb1ELb0ELb0EEENS1_21CollectiveEpilogueFwdINS6_IJSA_SA_SB_EEES9_SE_SG_Li256ELb0ELb1ELb0ELb0EEENS1_30DynamicPersistentTileSchedulerILi256ELi128ELb0ELb1ELb1EEEEEEEEEvNT_6ParamsE --------------------------
	.section	.nv.shared._ZN7cutlass13device_kernelIN5flash11enable_sm90INS1_16FlashAttnFwdSm90INS1_25CollectiveMainloopFwdSm90ILi2EN4cute5tupleIJNS5_1CILi1EEES8_S8_EEENS6_IJNS7_ILi128EEENS7_ILi96EEENS7_ILi192EEEEEELi128ENS_10bfloat16_tEfNS_4arch4Sm90ELb0ELb1ELb0ELb0ELb1ELb0ELb0ELb1ELb1ELb1ELb0ELb0EEENS1_21CollectiveEpilogueFwdINS6_IJSA_SA_SB_EEES9_SE_SG_Li256ELb0ELb1ELb0ELb0EEENS1_30DynamicPersistentTileSchedulerILi256ELi128ELb0ELb1ELb1EEEEEEEEEvNT_6ParamsE,"aw",@nobits
	.sectionflags	@""
	.align	16
	.zero		1024


//--------------------- .nv.shared._ZN7cutlass13device_kernelIN5flash11enable_sm90INS1_16FlashAttnFwdSm90INS1_25CollectiveMainloopFwdSm90ILi2EN4cute5tupleIJNS5_1CILi1EEES8_S8_EEENS6_IJNS7_ILi128EEENS7_ILi96EEENS7_ILi192EEEEEELi128ENS_10bfloat16_tEfNS_4arch4Sm90ELb0ELb1ELb0ELb1ELb1ELb0ELb0ELb1ELb1ELb1ELb0ELb0EEENS1_21CollectiveEpilogueFwdINS6_IJSA_SA_SB_EEES9_SE_SG_Li256ELb1ELb1ELb0ELb0EEENS1_36VarlenDynamicPersistentTileSchedulerILi128ELi96ELi256ELi128ELb0ELb1ELb1ELb1ELb0ELb1EEEEEEEEEvNT_6ParamsE --------------------------
	.section	.nv.shared._ZN7cutlass13device_kernelIN5flash11enable_sm90INS1_16FlashAttnFwdSm90INS1_25CollectiveMainloopFwdSm90ILi2EN4cute5tupleIJNS5_1CILi1EEES8_S8_EEENS6_IJNS7_ILi128EEENS7_ILi96EEENS7_ILi192EEEEEELi128ENS_10bfloat16_tEfNS_4arch4Sm90ELb0ELb1ELb0ELb1ELb1ELb0ELb0ELb1ELb1ELb1ELb0ELb0EEENS1_21CollectiveEpilogueFwdINS6_IJSA_SA_SB_EEES9_SE_SG_Li256ELb1ELb1ELb0ELb0EEENS1_36VarlenDynamicPersistentTileSchedulerILi128ELi96ELi256ELi128ELb0ELb1ELb1ELb1ELb0ELb1EEEEEEEEEvNT_6ParamsE,"aw",@nobits
	.sectionflags	@""
	.align	16
	.zero		1024


//--------------------- .nv.shared._ZN7cutlass13device_kernelIN5flash11enable_sm90INS1_16FlashAttnFwdSm90INS1_25CollectiveMainloopFwdSm90ILi2EN4cute5tupleIJNS5_1CILi1EEES8_S8_EEENS6_IJNS7_ILi128EEENS7_ILi96EEENS7_ILi192EEEEEELi128ENS_10bfloat16_tEfNS_4arch4Sm90ELb0ELb1ELb0ELb1ELb1ELb1ELb0ELb1ELb1ELb1ELb0ELb0EEENS1_21CollectiveEpilogueFwdINS6_IJSA_SA_SB_EEES9_SE_SG_Li256ELb1ELb1ELb0ELb0EEENS1_36VarlenDynamicPersistentTileSchedulerILi128ELi96ELi256ELi128ELb0ELb1ELb1ELb1ELb0ELb1EEEEEEEEEvNT_6ParamsE --------------------------
	.section	.nv.shared._ZN7cutlass13device_kernelIN5flash11enable_sm90INS1_16FlashAttnFwdSm90INS1_25CollectiveMainloopFwdSm90ILi2EN4cute5tupleIJNS5_1CILi1EEES8_S8_EEENS6_IJNS7_ILi128EEENS7_ILi96EEENS7_ILi192EEEEEELi128ENS_10bfloat16_tEfNS_4arch4Sm90ELb0ELb1ELb0ELb1ELb1ELb1ELb0ELb1ELb1ELb1ELb0ELb0EEENS1_21CollectiveEpilogueFwdINS6_IJSA_SA_SB_EEES9_SE_SG_Li256ELb1ELb1ELb0ELb0EEENS1_36VarlenDynamicPersistentTileSchedulerILi128ELi96ELi256ELi128ELb0ELb1ELb1ELb1ELb0ELb1EEEEEEEEEvNT_6ParamsE,"aw",@nobits
	.sectionflags	@""
	.align	16
	.zero		1024


//--------------------- .nv.shared._ZN7cutlass13device_kernelIN5flash11enable_sm90INS1_16FlashAttnFwdSm90INS1_25CollectiveMainloopFwdSm90ILi2EN4cute5tupleIJNS5_1CILi1EEES8_S8_EEENS6_IJNS7_ILi128EEENS7_ILi96EEENS7_ILi192EEEEEELi128ENS_10bfloat16_tEfNS_4arch4Sm90ELb1ELb0ELb0ELb0ELb1ELb0ELb0ELb1ELb1ELb1ELb0ELb0EEENS1_21CollectiveEpilogueFwdINS6_IJSA_SA_SB_EEES9_SE_SG_Li256ELb0ELb1ELb0ELb0EEENS1_30DynamicPersistentTileSchedulerILi256ELi128ELb0ELb1ELb1EEEEEEEEEvNT_6ParamsE --------------------------
	.section	.nv.shared._ZN7cutlass13device_kernelIN5flash11enable_sm90INS1_16FlashAttnFwdSm90INS1_25CollectiveMainloopFwdSm90ILi2EN4cute5tupleIJNS5_1CILi1EEES8_S8_EEENS6_IJNS7_ILi128EEENS7_ILi96EEENS7_ILi192EEEEEELi128ENS_10bfloat16_tEfNS_4arch4Sm90ELb1ELb0ELb0ELb0ELb1ELb0ELb0ELb1ELb1ELb1ELb0ELb0EEENS1_21CollectiveEpilogueFwdINS6_IJSA_SA_SB_EEES9_SE_SG_Li256ELb0ELb1ELb0ELb0EEENS1_30DynamicPersistentTileSchedulerILi256ELi128ELb0ELb1ELb1EEEEEEEEEvNT_6ParamsE,"aw",@nobits
	.sectionflags	@""
	.align	16
	.zero		1024


//--------------------- .nv.shared._ZN7cutlass13device_kernelIN5flash11enable_sm90INS1_16FlashAttnFwdSm90INS1_25CollectiveMainloopFwdSm90ILi2EN4cute5tupleIJNS5_1CILi1EEES8_S8_EEENS6_IJNS7_ILi128EEENS7_ILi96EEENS7_ILi192EEEEEELi128ENS_10bfloat16_tEfNS_4arch4Sm90ELb1ELb0ELb0ELb1ELb1ELb0ELb0ELb1ELb1ELb1ELb0ELb0EEENS1_21CollectiveEpilogueFwdINS6_IJSA_SA_SB_EEES9_SE_SG_Li256ELb1ELb1ELb0ELb0EEENS1_36VarlenDynamicPersistentTileSchedulerILi128ELi96ELi256ELi128ELb0ELb1ELb1ELb1ELb1ELb1EEEEEEEEEvNT_6ParamsE --------------------------
	.section	.nv.shared._ZN7cutlass13device_kernelIN5flash11enable_sm90INS1_16FlashAttnFwdSm90INS1_25CollectiveMainloopFwdSm90ILi2EN4cute5tupleIJNS5_1CILi1EEES8_S8_EEENS6_IJNS7_ILi128EEENS7_ILi96EEENS7_ILi192EEEEEELi128ENS_10bfloat16_tEfNS_4arch4Sm90ELb1ELb0ELb0ELb1ELb1ELb0ELb0ELb1ELb1ELb1ELb0ELb0EEENS1_21CollectiveEpilogueFwdINS6_IJSA_SA_SB_EEES9_SE_SG_Li256ELb1ELb1ELb0ELb0EEENS1_36VarlenDynamicPersistentTileSchedulerILi128ELi96ELi256ELi128ELb0ELb1ELb1ELb1ELb1ELb1EEEEEEEEEvNT_6ParamsE,"aw",@nobits
	.sectionflags	@""
	.align	16
	.zero		1024


//--------------------- .nv.shared._ZN7cutlass13device_kernelIN5flash11enable_sm90INS1_16FlashAttnFwdSm90INS1_25CollectiveMainloopFwdSm90ILi2EN4cute5tupleIJNS5_1CILi1EEES8_S8_EEENS6_IJNS7_ILi128EEENS7_ILi96EEENS7_ILi192EEEEEELi128ENS_10bfloat16_tEfNS_4arch4Sm90ELb1ELb0ELb0ELb1ELb1ELb1ELb0ELb1ELb1ELb1ELb0ELb0EEENS1_21CollectiveEpilogueFwdINS6_IJSA_SA_SB_EEES9_SE_SG_Li256ELb1ELb1ELb0ELb0EEENS1_36VarlenDynamicPersistentTileSchedulerILi128ELi96ELi256ELi128ELb0ELb1ELb1ELb1ELb1ELb1EEEEEEEEEvNT_6ParamsE --------------------------
	.section	.nv.shared._ZN7cutlass13device_kernelIN5flash11enable_sm90INS1_16FlashAttnFwdSm90INS1_25CollectiveMainloopFwdSm90ILi2EN4cute5tupleIJNS5_1CILi1EEES8_S8_EEENS6_IJNS7_ILi128EEENS7_ILi96EEENS7_ILi192EEEEEELi128ENS_10bfloat16_tEfNS_4arch4Sm90ELb1ELb0ELb0ELb1ELb1ELb1ELb0ELb1ELb1ELb1ELb0ELb0EEENS1_21CollectiveEpilogueFwdINS6_IJSA_SA_SB_EEES9_SE_SG_Li256ELb1ELb1ELb0ELb0EEENS1_36VarlenDynamicPersistentTileSchedulerILi128ELi96ELi256ELi128ELb0ELb1ELb1ELb1ELb1ELb1EEEEEEEEEvNT_6ParamsE,"aw",@nobits
	.sectionflags	@""
	.align	16
	.zero		1024


//--------------------- .nv.shared._ZN7cutlass13device_kernelIN5flash11enable_sm90INS1_16FlashAttnFwdSm90INS1_25CollectiveMainloopFwdSm90ILi2EN4cute5tupleIJNS5_1CILi1EEES8_S8_EEENS6_IJNS7_ILi64EEESA_SA_EEELi512ENS_10bfloat16_tEfNS_4arch4Sm90ELb0ELb0ELb0ELb0ELb1ELb0ELb0ELb0ELb0ELb1ELb0ELb0EEENS1_21CollectiveEpilogueFwdINS6_IJSA_NS7_ILi512EEESA_EEES9_SC_SE_Li256ELb0ELb1ELb0ELb0EEENS1_29StaticPersistentTileSchedulerILb0EEEEEEEEEvNT_6ParamsE --------------------------
	.section	.nv.shared._ZN7cutlass13device_kernelIN5flash11enable_sm90INS1_16FlashAttnFwdSm90INS1_25CollectiveMainloopFwdSm90ILi2EN4cute5tupleIJNS5_1CILi1EEES8_S8_EEENS6_IJNS7_ILi64EEESA_SA_EEELi512ENS_10bfloat16_tEfNS_4arch4Sm90ELb0ELb0ELb0ELb0ELb1ELb0ELb0ELb0ELb0ELb1ELb0ELb0EEENS1_21CollectiveEpilogueFwdINS6_IJSA_NS7_ILi512EEESA_EEES9_SC_SE_Li256ELb0ELb1ELb0ELb0EEENS1_29StaticPersistentTileSchedulerILb0EEEEEEEEEvNT_6ParamsE,"aw",@nobits
	.sectionflags	@""
	.align	16
	.zero		1024


//--------------------- .nv.shared._ZN7cutlass13device_kernelIN5flash11enable_sm90INS1_16FlashAttnFwdSm90INS1_25CollectiveMainloopFwdSm90ILi2EN4cute5tupleIJNS5_1CILi1EEES8_S8_EEENS6_IJNS7_ILi64EEESA_SA_EEELi512ENS_10bfloat16_tEfNS_4arch4Sm90ELb0ELb0ELb0ELb0ELb1ELb0ELb1ELb0ELb0ELb1ELb0ELb0EEENS1_21CollectiveEpilogueFwdINS6_IJSA_NS7_ILi512EEESA_EEES9_SC_SE_Li256ELb0ELb1ELb0ELb0EEENS1_29StaticPersistentTileSchedulerILb0EEEEEEEEEvNT_6ParamsE --------------------------
	.section	.nv.shared._ZN7cutlass13device_kernelIN5flash11enable_sm90INS1_16FlashAttnFwdSm90INS1_25CollectiveMainloopFwdSm90ILi2EN4cute5tupleIJNS5_1CILi1EEES8_S8_EEENS6_IJNS7_ILi64EEESA_SA_EEELi512ENS_10bfloat16_tEfNS_4arch4Sm90ELb0ELb0ELb0ELb0ELb1ELb0ELb1ELb0ELb0ELb1ELb0ELb0EEENS1_21CollectiveEpilogueFwdINS6_IJSA_NS7_ILi512EEESA_EEES9_SC_SE_Li256ELb0ELb1ELb0ELb0EEENS1_29StaticPersistentTileSchedulerILb0EEEEEEEEEvNT_6ParamsE,"aw",@nobits
	.sectionflags	@""
	.align	16
	.zero		1024


//--------------------- .nv.shared._ZN7cutlass13device_kernelIN5flash11enable_sm90INS1_16FlashAttnFwdSm90INS1_25CollectiveMainloopFwdSm90ILi2EN4cute5tupleIJNS5_1CILi1EEES8_S8_EEENS6_IJNS7_ILi64EEESA_SA_EEELi512ENS_10bfloat16_tEfNS_4arch4Sm90ELb0ELb0ELb0ELb1ELb1ELb0ELb0ELb0ELb0ELb1ELb0ELb0EEENS1_21CollectiveEpilogueFwdINS6_IJSA_NS7_ILi512EEESA_EEES9_SC_SE_Li256ELb1ELb1ELb0ELb0EEENS1_36VarlenDynamicPersistentTileSchedulerILi64ELi64ELi256ELi128ELb0ELb1ELb1ELb0ELb1ELb1EEEEEEEEEvNT_6ParamsE --------------------------
	.section	.nv.shared._ZN7cutlass13device_kernelIN5flash11enable_sm90INS1_16FlashAttnFwdSm90INS1_25CollectiveMainloopFwdSm90ILi2EN4cute5tupleIJNS5_1CILi1EEES8_S8_EEENS6_IJNS7_ILi64EEESA_SA_EEELi512ENS_10bfloat16_tEfNS_4arch4Sm90ELb0ELb0ELb0ELb1ELb1ELb0ELb0ELb0ELb0ELb1ELb0ELb0EEENS1_21CollectiveEpilogueFwdINS6_IJSA_NS7_ILi512EEESA_EEES9_SC_SE_Li256ELb1ELb1ELb0ELb0EEENS1_36VarlenDynamicPersistentTileSchedulerILi64ELi64ELi256ELi128ELb0ELb1ELb1ELb0ELb1ELb1EEEEEEEEEvNT_6ParamsE,"aw",@nobits
	.sectionflags	@""
	.align	16
	.zero		1024


//--------------------- .nv.shared._ZN7cutlass13device_kernelIN5flash11enable_sm90INS1_16FlashAttnFwdSm90INS1_25CollectiveMainloopFwdSm90ILi2EN4cute5tupleIJNS5_1CILi1EEES8_S8_EEENS6_IJNS7_ILi64EEESA_SA_EEELi512ENS_10bfloat16_tEfNS_4arch4Sm90ELb0ELb0ELb0ELb1ELb1ELb1ELb0ELb0ELb0ELb1ELb0ELb0EEENS1_21CollectiveEpilogueFwdINS6_IJSA_NS7_ILi512EEESA_EEES9_SC_SE_Li256ELb1ELb1ELb0ELb0EEENS1_36VarlenDynamicPersistentTileSchedulerILi64ELi64ELi256ELi128ELb0ELb1ELb1ELb0ELb1ELb1EEEEEEEEEvNT_6ParamsE --------------------------
	.section	.nv.shared._ZN7cutlass13device_kernelIN5flash11enable_sm90INS1_16FlashAttnFwdSm90INS1_25CollectiveMainloopFwdSm90ILi2EN4cute5tupleIJNS5_1CILi1EEES8_S8_EEENS6_IJNS7_ILi64EEESA_SA_EEELi512ENS_10bfloat16_tEfNS_4arch4Sm90ELb0ELb0ELb0ELb1ELb1ELb1ELb0ELb0ELb0ELb1ELb0ELb0EEENS1_21CollectiveEpilogueFwdINS6_IJSA_NS7_ILi512EEESA_EEES9_SC_SE_Li256ELb1ELb1ELb0ELb0EEENS1_36VarlenDynamicPersistentTileSchedulerILi64ELi64ELi256ELi128ELb0ELb1ELb1ELb0ELb1ELb1EEEEEEEEEvNT_6ParamsE,"aw",@nobits
	.sectionflags	@""
	.align	16
	.zero		1024


//--------------------- .nv.shared._ZN7cutlass13device_kernelIN5flash11enable_sm90INS1_16FlashAttnFwdSm90INS1_25CollectiveMainloopFwdSm90ILi2EN4cute5tupleIJNS5_1CILi1EEES8_S8_EEENS6_IJNS7_ILi64EEESA_SA_EEELi512ENS_10bfloat16_tEfNS_4arch4Sm90ELb0ELb0ELb0ELb1ELb1ELb0ELb1ELb0ELb0ELb1ELb0ELb0EEENS1_21CollectiveEpilogueFwdINS6_IJSA_NS7_ILi512EEESA_EEES9_SC_SE_Li256ELb1ELb1ELb0ELb0EEENS1_36VarlenDynamicPersistentTileSchedulerILi64ELi64ELi256ELi128ELb0ELb1ELb1ELb0ELb1ELb1EEEEEEEEEvNT_6ParamsE --------------------------
	.section	.nv.shared._ZN7cutlass13device_kernelIN5flash11enable_sm90INS1_16FlashAttnFwdSm90INS1_25CollectiveMainloopFwdSm90ILi2EN4cute5tupleIJNS5_1CILi1EEES8_S8_EEENS6_IJNS7_ILi64EEESA_SA_EEELi512ENS_10bfloat16_tEfNS_4arch4Sm90ELb0ELb0ELb0ELb1ELb1ELb0ELb1ELb0ELb0ELb1ELb0ELb0EEENS1_21CollectiveEpilogueFwdINS6_IJSA_NS7_ILi512EEESA_EEES9_SC_SE_Li256ELb1ELb1ELb0ELb0EEENS1_36VarlenDynamicPersistentTileSchedulerILi64ELi64ELi256ELi128ELb0ELb1ELb1ELb0ELb1ELb1EEEEEEEEEvNT_6ParamsE,"aw",@nobits
	.sectionflags	@""
	.align	16
	.zero		1024


//--------------------- .nv.shared._ZN7cutlass13device_kernelIN5flash11enable_sm90INS1_16FlashAttnFwdSm90INS1_25CollectiveMainloopFwdSm90ILi2EN4cute5tupleIJNS5_1CILi1EEES8_S8_EEENS6_IJNS7_ILi64EEESA_SA_EEELi512ENS_10bfloat16_tEfNS_4arch4Sm90ELb0ELb0ELb0ELb1ELb1ELb1ELb1ELb0ELb0ELb1ELb0ELb0EEENS1_21CollectiveEpilogueFwdINS6_IJSA_NS7_ILi512EEESA_EEES9_SC_SE_Li256ELb1ELb1ELb0ELb0EEENS1_36VarlenDynamicPersistentTileSchedulerILi64ELi64ELi256ELi128ELb0ELb1ELb1ELb0ELb1ELb1EEEEEEEEEvNT_6ParamsE --------------------------
	.section	.nv.shared._ZN7cutlass13device_kernelIN5flash11enable_sm90INS1_16FlashAttnFwdSm90INS1_25CollectiveMainloopFwdSm90ILi2EN4cute5tupleIJNS5_1CILi1EEES8_S8_EEENS6_IJNS7_ILi64EEESA_SA_EEELi512ENS_10bfloat16_tEfNS_4arch4Sm90ELb0ELb0ELb0ELb1ELb1ELb1ELb1ELb0ELb0ELb1ELb0ELb0EEENS1_21CollectiveEpilogueFwdINS6_IJSA_NS7_ILi512EEESA_EEES9_SC_SE_Li256ELb1ELb1ELb0ELb0EEENS1_36VarlenDynamicPersistentTileSchedulerILi64ELi64ELi256ELi128ELb0ELb1ELb1ELb0ELb1ELb1EEEEEEEEEvNT_6ParamsE,"aw",@nobits
	.sectionflags	@""
	.align	16
	.zero		1024


//--------------------- .nv.shared._ZN7cutlass13device_kernelIN5flash11enable_sm90INS1_16FlashAttnFwdSm90INS1_25CollectiveMainloopFwdSm90ILi2EN4cute5tupleIJNS5_1CILi1EEES8_S8_EEENS6_IJNS7_ILi64EEESA_SA_EEELi512ENS_10bfloat16_tEfNS_4arch4Sm90ELb0ELb1ELb0ELb0ELb1ELb0ELb0ELb0ELb0ELb1ELb0ELb0EEENS1_21CollectiveEpilogueFwdINS6_IJSA_NS7_ILi512EEESA_EEES9_SC_SE_Li256ELb0ELb1ELb0ELb0EEENS1_30DynamicPersistentTileSchedulerILi256ELi128ELb0ELb1ELb1EEEEEEEEEvNT_6ParamsE --------------------------
	.section	.nv.shared._ZN7cutlass13device_kernelIN5flash11enable_sm90INS1_16FlashAttnFwdSm90INS1_25CollectiveMainloopFwdSm90ILi2EN4cute5tupleIJNS5_1CILi1EEES8_S8_EEENS6_IJNS7_ILi64EEESA_SA_EEELi512ENS_10bfloat16_tEfNS_4arch4Sm90ELb0ELb1ELb0ELb0ELb1ELb0ELb0ELb0ELb0ELb1ELb0ELb0EEENS1_21CollectiveEpilogueFwdINS6_IJSA_NS7_ILi512EEESA_EEES9_SC_SE_Li256ELb0ELb1ELb0ELb0EEENS1_30DynamicPersistentTileSchedulerILi256ELi128ELb0ELb1ELb1EEEEEEEEEvNT_6ParamsE,"aw",@nobits
	.sectionflags	@""
	.align	16
	.zero		1024


//--------------------- .nv.shared._ZN7cutlass13device_kernelIN5flash11enable_sm90INS1_16FlashAttnFwdSm90INS1_25CollectiveMainloopFwdSm90ILi2EN4cute5tupleIJNS5_1CILi1EEES8_S8_EEENS6_IJNS7_ILi64EEESA_SA_EEELi512ENS_10bfloat16_tEfNS_4arch4Sm90ELb0ELb1ELb0ELb0ELb1ELb0ELb1ELb0ELb0ELb1ELb0ELb0EEENS1_21CollectiveEpilogueFwdINS6_IJSA_NS7_ILi512EEESA_EEES9_SC_SE_Li256ELb0ELb1ELb0ELb0EEENS1_30DynamicPersistentTileSchedulerILi256ELi128ELb0ELb1ELb1EEEEEEEEEvNT_6ParamsE --------------------------
	.section	.nv.shared._ZN7cutlass13device_kernelIN5flash11enable_sm90INS1_16FlashAttnFwdSm90INS1_25CollectiveMainloopFwdSm90ILi2EN4cute5tupleIJNS5_1CILi1EEES8_S8_EEENS6_IJNS7_ILi64EEESA_SA_EEELi512ENS_10bfloat16_tEfNS_4arch4Sm90ELb0ELb1ELb0ELb0ELb1ELb0ELb1ELb0ELb0ELb1ELb0ELb0EEENS1_21CollectiveEpilogueFwdINS6_IJSA_NS7_ILi512EEESA_EEES9_SC_SE_Li256ELb0ELb1ELb0ELb0EEENS1_30DynamicPersistentTileSchedulerILi256ELi128ELb0ELb1ELb1EEEEEEEEEvNT_6ParamsE,"aw",@nobits
	.sectionflags	@""
	.align	16
	.zero		1024


//--------------------- .nv.shared._ZN7cutlass13device_kernelIN5flash11enable_sm90INS1_16FlashAttnFwdSm90INS1_25CollectiveMainloopFwdSm90ILi2EN4cute5tupleIJNS5_1CILi1EEES8_S8_EEENS6_IJNS7_ILi64EEESA_SA_EEELi512ENS_10bfloat16_tEfNS_4arch4Sm90ELb0ELb1ELb0ELb1ELb1ELb0ELb0ELb0ELb0ELb1ELb0ELb0EEENS1_21CollectiveEpilogueFwdINS6_IJSA_NS7_ILi512EEESA_EEES9_SC_SE_Li256ELb1ELb1ELb0ELb0EEENS1_36VarlenDynamicPersistentTileSchedulerILi64ELi64ELi256ELi128ELb0ELb1ELb1ELb1ELb0ELb1EEEEEEEEEvNT_6ParamsE --------------------------
	.section	.nv.shared._ZN7cutlass13device_kernelIN5flash11enable_sm90INS1_16FlashAttnFwdSm90INS1_25CollectiveMainloopFwdSm90ILi2EN4cute5tupleIJNS5_1CILi1EEES8_S8_EEENS6_IJNS7_ILi64EEESA_SA_EEELi512ENS_10bfloat16_tEfNS_4arch4Sm90ELb0ELb1ELb0ELb1ELb1ELb0ELb0ELb0ELb0ELb1ELb0ELb0EEENS1_21CollectiveEpilogueFwdINS6_IJSA_NS7_ILi512EEESA_EEES9_SC_SE_Li256ELb1ELb1ELb0ELb0EEENS1_36VarlenDynamicPersistentTileSchedulerILi64ELi64ELi256ELi128ELb0ELb1ELb1ELb1ELb0ELb1EEEEEEEEEvNT_6ParamsE,"aw",@nobits
	.sectionflags	@""
	.align	16
	.zero		1024


//--------------------- .nv.shared._ZN7cutlass13device_kernelIN5flash11enable_sm90INS1_16FlashAttnFwdSm90INS1_25CollectiveMainloopFwdSm90ILi2EN4cute5tupleIJNS5_1CILi1EEES8_S8_EEENS6_IJNS7_ILi64EEESA_SA_EEELi512ENS_10bfloat16_tEfNS_4arch4Sm90ELb0ELb1ELb0ELb1ELb1ELb1ELb0ELb0ELb0ELb1ELb0ELb0EEENS1_21CollectiveEpilogueFwdINS6_IJSA_NS7_ILi512EEESA_EEES9_SC_SE_Li256ELb1ELb1ELb0ELb0EEENS1_36VarlenDynamicPersistentTileSchedulerILi64ELi64ELi256ELi128ELb0ELb1ELb1ELb1ELb0ELb1EEEEEEEEEvNT_6ParamsE --------------------------
	.section	.nv.shared._ZN7cutlass13device_kernelIN5flash11enable_sm90INS1_16FlashAttnFwdSm90INS1_25CollectiveMainloopFwdSm90ILi2EN4cute5tupleIJNS5_1CILi1EEES8_S8_EEENS6_IJNS7_ILi64EEESA_SA_EEELi512ENS_10bfloat16_tEfNS_4arch4Sm90ELb0ELb1ELb0ELb1ELb1ELb1ELb0ELb0ELb0ELb1ELb0ELb0EEENS1_21CollectiveEpilogueFwdINS6_IJSA_NS7_ILi512EEESA_EEES9_SC_SE_Li256ELb1ELb1ELb0ELb0EEENS1_36VarlenDynamicPersistentTileSchedulerILi64ELi64ELi256ELi128ELb0ELb1ELb1ELb1ELb0ELb1EEEEEEEEEvNT_6ParamsE,"aw",@nobits
	.sectionflags	@""
	.align	16
	.zero		1024


//--------------------- .nv.shared._ZN7cutlass13device_kernelIN5flash11enable_sm90INS1_16FlashAttnFwdSm90INS1_25CollectiveMainloopFwdSm90ILi2EN4cute5tupleIJNS5_1CILi1EEES8_S8_EEENS6_IJNS7_ILi64EEESA_SA_EEELi512ENS_10bfloat16_tEfNS_4arch4Sm90ELb0ELb1ELb0ELb1ELb1ELb0ELb1ELb0ELb0ELb1ELb0ELb0EEENS1_21CollectiveEpilogueFwdINS6_IJSA_NS7_ILi512EEESA_EEES9_SC_SE_Li256ELb1ELb1ELb0ELb0EEENS1_36VarlenDynamicPersistentTileSchedulerILi64ELi64ELi256ELi128ELb0ELb1ELb1ELb1ELb0ELb1EEEEEEEEEvNT_6ParamsE --------------------------
	.section	.nv.shared._ZN7cutlass13device_kernelIN5flash11enable_sm90INS1_16FlashAttnFwdSm90INS1_25CollectiveMainloopFwdSm90ILi2EN4cute5tupleIJNS5_1CILi1EEES8_S8_EEENS6_IJNS7_ILi64EEESA_SA_EEELi512ENS_10bfloat16_tEfNS_4arch4Sm90ELb0ELb1ELb0ELb1ELb1ELb0ELb1ELb0ELb0ELb1ELb0ELb0EEENS1_21CollectiveEpilogueFwdINS6_IJSA_NS7_ILi512EEESA_EEES9_SC_SE_Li256ELb1ELb1ELb0ELb0EEENS1_36VarlenDynamicPersistentTileSchedulerILi64ELi64ELi256ELi128ELb0ELb1ELb1ELb1ELb0ELb1EEEEEEEEEvNT_6ParamsE,"aw",@nobits
	.sectionflags	@""
	.align	16
	.zero		1024


//--------------------- .nv.shared._ZN7cutlass13device_kernelIN5flash11enable_sm90INS1_16FlashAttnFwdSm90INS1_25CollectiveMainloopFwdSm90ILi2EN4cute5tupleIJNS5_1CILi1EEES8_S8_EEENS6_IJNS7_ILi64EEESA_SA_EEELi512ENS_10bfloat16_tEfNS_4arch4Sm90ELb0ELb1ELb0ELb1ELb1ELb1ELb1ELb0ELb0ELb1ELb0ELb0EEENS1_21CollectiveEpilogueFwdINS6_IJSA_NS7_ILi512EEESA_EEES9_SC_SE_Li256ELb1ELb1ELb0ELb0EEENS1_36VarlenDynamicPersistentTileSchedulerILi64ELi64ELi256ELi128ELb0ELb1ELb1ELb1ELb0ELb1EEEEEEEEEvNT_6ParamsE --------------------------
	.section	.nv.shared._ZN7cutlass13device_kernelIN5flash11enable_sm90INS1_16FlashAttnFwdSm90INS1_25CollectiveMainloopFwdSm90ILi2EN4cute5tupleIJNS5_1CILi1EEES8_S8_EEENS6_IJNS7_ILi64EEESA_SA_EEELi512ENS_10bfloat16_tEfNS_4arch4Sm90ELb0ELb1ELb0ELb1ELb1ELb1ELb1ELb0ELb0ELb1ELb0ELb0EEENS1_21CollectiveEpilogueFwdINS6_IJSA_NS7_ILi512EEESA_EEES9_SC_SE_Li256ELb1ELb1ELb0ELb0EEENS1_36VarlenDynamicPersistentTileSchedulerILi64ELi64ELi256ELi128ELb0ELb1ELb1ELb1ELb0ELb1EEEEEEEEEvNT_6ParamsE,"aw",@nobits
	.sectionflags	@""
	.align	16
	.zero		1024


//--------------------- .nv.shared._ZN7cutlass13device_kernelIN5flash11enable_sm90INS1_16FlashAttnFwdSm90INS1_25CollectiveMainloopFwdSm90ILi2EN4cute5tupleIJNS5_1CILi1EEES8_S8_EEENS6_IJNS7_ILi64EEESA_SA_EEELi512ENS_10bfloat16_tEfNS_4arch4Sm90ELb1ELb0ELb0ELb0ELb1ELb0ELb0ELb0ELb0ELb1ELb0ELb0EEENS1_21CollectiveEpilogueFwdINS6_IJSA_NS7_ILi512EEESA_EEES9_SC_SE_Li256ELb0ELb1ELb0ELb0EEENS1_30DynamicPersistentTileSchedulerILi256ELi128ELb0ELb1ELb1EEEEEEEEEvNT_6ParamsE --------------------------
	.section	.nv.shared._ZN7cutlass13device_kernelIN5flash11enable_sm90INS1_16FlashAttnFwdSm90INS1_25CollectiveMainloopFwdSm90ILi2EN4cute5tupleIJNS5_1CILi1EEES8_S8_EEENS6_IJNS7_ILi64EEESA_SA_EEELi512ENS_10bfloat16_tEfNS_4arch4Sm90ELb1ELb0ELb0ELb0ELb1ELb0ELb0ELb0ELb0ELb1ELb0ELb0EEENS1_21CollectiveEpilogueFwdINS6_IJSA_NS7_ILi512EEESA_EEES9_SC_SE_Li256ELb0ELb1ELb0ELb0EEENS1_30DynamicPersistentTileSchedulerILi256ELi128ELb0ELb1ELb1EEEEEEEEEvNT_6ParamsE,"aw",@nobits
	.sectionflags	@""
	.align	16
	.zero		1024


//--------------------- .nv.shared._ZN7cutlass13device_kernelIN5flash11enable_sm90INS1_16FlashAttnFwdSm90INS1_25CollectiveMainloopFwdSm90ILi2EN4cute5tupleIJNS5_1CILi1EEES8_S8_EEENS6_IJNS7_ILi64EEESA_SA_EEELi512ENS_10bfloat16_tEfNS_4arch4Sm90ELb1ELb0ELb0ELb0ELb1ELb0ELb1ELb0ELb0ELb1ELb0ELb0EEENS1_21CollectiveEpilogueFwdINS6_IJSA_NS7_ILi512EEESA_EEES9_SC_SE_Li256ELb0ELb1ELb0ELb0EEENS1_30DynamicPersistentTileSchedulerILi256ELi128ELb0ELb1ELb1EEEEEEEEEvNT_6ParamsE --------------------------
	.section	.nv.shared._ZN7cutlass13device_kernelIN5flash11enable_sm90INS1_16FlashAttnFwdSm90INS1_25CollectiveMainloopFwdSm90ILi2EN4cute5tupleIJNS5_1CILi1EEES8_S8_EEENS6_IJNS7_ILi64EEESA_SA_EEELi512ENS_10bfloat16_tEfNS_4arch4Sm90ELb1ELb0ELb0ELb0ELb1ELb0ELb1ELb0ELb0ELb1ELb0ELb0EEENS1_21CollectiveEpilogueFwdINS6_IJSA_NS7_ILi512EEESA_EEES9_SC_SE_Li256ELb0ELb1ELb0ELb0EEENS1_30DynamicPersistentTileSchedulerILi256ELi128ELb0ELb1ELb1EEEEEEEEEvNT_6ParamsE,"aw",@nobits
	.sectionflags	@""
	.align	16
	.zero		1024


//--------------------- .nv.shared._ZN7cutlass13device_kernelIN5flash11enable_sm90INS1_16FlashAttnFwdSm90INS1_25CollectiveMainloopFwdSm90ILi2EN4cute5tupleIJNS5_1CILi1EEES8_S8_EEENS6_IJNS7_ILi64EEESA_SA_EEELi512ENS_10bfloat16_tEfNS_4arch4Sm90ELb1ELb0ELb0ELb1ELb1ELb0ELb0ELb0ELb0ELb1ELb0ELb0EEENS1_21CollectiveEpilogueFwdINS6_IJSA_NS7_ILi512EEESA_EEES9_SC_SE_Li256ELb1ELb1ELb0ELb0EEENS1_36VarlenDynamicPersistentTileSchedulerILi64ELi64ELi256ELi128ELb0ELb1ELb1ELb1ELb1ELb1EEEEEEEEEvNT_6ParamsE --------------------------
	.section	.nv.shared._ZN7cutlass13device_kernelIN5flash11enable_sm90INS1_16FlashAttnFwdSm90INS1_25CollectiveMainloopFwdSm90ILi2EN4cute5tupleIJNS5_1CILi1EEES8_S8_EEENS6_IJNS7_ILi64EEESA_SA_EEELi512ENS_10bfloat16_tEfNS_4arch4Sm90ELb1ELb0ELb0ELb1ELb1ELb0ELb0ELb0ELb0ELb1ELb0ELb0EEENS1_21CollectiveEpilogueFwdINS6_IJSA_NS7_ILi512EEESA_EEES9_SC_SE_Li256ELb1ELb1ELb0ELb0EEENS1_36VarlenDynamicPersistentTileSchedulerILi64ELi64ELi256ELi128ELb0ELb1ELb1ELb1ELb1ELb1EEEEEEEEEvNT_6ParamsE,"aw",@nobits
	.sectionflags	@""
	.align	16
	.zero		1024


//--------------------- .nv.shared._ZN7cutlass13device_kernelIN5flash11enable_sm90INS1_16FlashAttnFwdSm90INS1_25CollectiveMainloopFwdSm90ILi2EN4cute5tupleIJNS5_1CILi1EEES8_S8_EEENS6_IJNS7_ILi64EEESA_SA_EEELi512ENS_10bfloat16_tEfNS_4arch4Sm90ELb1ELb0ELb0ELb1ELb1ELb1ELb0ELb0ELb0ELb1ELb0ELb0EEENS1_21CollectiveEpilogueFwdINS6_IJSA_NS7_ILi512EEESA_EEES9_SC_SE_Li256ELb1ELb1ELb0ELb0EEENS1_36VarlenDynamicPersistentTileSchedulerILi64ELi64ELi256ELi128ELb0ELb1ELb1ELb1ELb1ELb1EEEEEEEEEvNT_6ParamsE --------------------------
	.section	.nv.shared._ZN7cutlass13device_kernelIN5flash11enable_sm90INS1_16FlashAttnFwdSm90INS1_25CollectiveMainloopFwdSm90ILi2EN4cute5tupleIJNS5_1CILi1EEES8_S8_EEENS6_IJNS7_ILi64EEESA_SA_EEELi512ENS_10bfloat16_tEfNS_4arch4Sm90ELb1ELb0ELb0ELb1ELb1ELb1ELb0ELb0ELb0ELb1ELb0ELb0EEENS1_21CollectiveEpilogueFwdINS6_IJSA_NS7_ILi512EEESA_EEES9_SC_SE_Li256ELb1ELb1ELb0ELb0EEENS1_36VarlenDynamicPersistentTileSchedulerILi64ELi64ELi256ELi128ELb0ELb1ELb1ELb1ELb1ELb1EEEEEEEEEvNT_6ParamsE,"aw",@nobits
	.sectionflags	@""
	.align	16
	.zero		1024


//--------------------- .nv.shared._ZN7cutlass13device_kernelIN5flash11enable_sm90INS1_16FlashAttnFwdSm90INS1_25CollectiveMainloopFwdSm90ILi2EN4cute5tupleIJNS5_1CILi1EEES8_S8_EEENS6_IJNS7_ILi64EEESA_SA_EEELi512ENS_10bfloat16_tEfNS_4arch4Sm90ELb1ELb0ELb0ELb1ELb1ELb0ELb1ELb0ELb0ELb1ELb0ELb0EEENS1_21CollectiveEpilogueFwdINS6_IJSA_NS7_ILi512EEESA_EEES9_SC_SE_Li256ELb1ELb1ELb0ELb0EEENS1_36VarlenDynamicPersistentTileSchedulerILi64ELi64ELi256ELi128ELb0ELb1ELb1ELb1ELb1ELb1EEEEEEEEEvNT_6ParamsE --------------------------
	.section	.nv.shared._ZN7cutlass13device_kernelIN5flash11enable_sm90INS1_16FlashAttnFwdSm90INS1_25CollectiveMainloopFwdSm90ILi2EN4cute5tupleIJNS5_1CILi1EEES8_S8_EEENS6_IJNS7_ILi64EEESA_SA_EEELi512ENS_10bfloat16_tEfNS_4arch4Sm90ELb1ELb0ELb0ELb1ELb1ELb0ELb1ELb0ELb0ELb1ELb0ELb0EEENS1_21CollectiveEpilogueFwdINS6_IJSA_NS7_ILi512EEESA_EEES9_SC_SE_Li256ELb1ELb1ELb0ELb0EEENS1_36VarlenDynamicPersistentTileSchedulerILi64ELi64ELi256ELi128ELb0ELb1ELb1ELb1ELb1ELb1EEEEEEEEEvNT_6ParamsE,"aw",@nobits
	.sectionflags	@""
	.align	16
	.zero		1024


//--------------------- .nv.shared._ZN7cutlass13device_kernelIN5flash11enable_sm90INS1_16FlashAttnFwdSm90INS1_25CollectiveMainloopFwdSm90ILi2EN4cute5tupleIJNS5_1CILi1EEES8_S8_EEENS6_IJNS7_ILi64EEESA_SA_EEELi512ENS_10bfloat16_tEfNS_4arch4Sm90ELb1ELb0ELb0ELb1ELb1ELb1ELb1ELb0ELb0ELb1ELb0ELb0EEENS1_21CollectiveEpilogueFwdINS6_IJSA_NS7_ILi512EEESA_EEES9_SC_SE_Li256ELb1ELb1ELb0ELb0EEENS1_36VarlenDynamicPersistentTileSchedulerILi64ELi64ELi256ELi128ELb0ELb1ELb1ELb1ELb1ELb1EEEEEEEEEvNT_6ParamsE --------------------------
	.section	.nv.shared._ZN7cutlass13device_kernelIN5flash11enable_sm90INS1_16FlashAttnFwdSm90INS1_25CollectiveMainloopFwdSm90ILi2EN4cute5tupleIJNS5_1CILi1EEES8_S8_EEENS6_IJNS7_ILi64EEESA_SA_EEELi512ENS_10bfloat16_tEfNS_4arch4Sm90ELb1ELb0ELb0ELb1ELb1ELb1ELb1ELb0ELb0ELb1ELb0ELb0EEENS1_21CollectiveEpilogueFwdINS6_IJSA_NS7_ILi512EEESA_EEES9_SC_SE_Li256ELb1ELb1ELb0ELb0EEENS1_36VarlenDynamicPersistentTileSchedulerILi64ELi64ELi256ELi128ELb0ELb1ELb1ELb1ELb1ELb1EEEEEEEEEvNT_6ParamsE,"aw",@nobits
	.sectionflags	@""
	.align	16
	.zero		1024


//--------------------- .nv.shared._ZN7cutlass13device_kernelIN5flash11enable_sm90INS1_16FlashAttnFwdSm90INS1_25CollectiveMainloopFwdSm90ILi2EN4cute5tupleIJNS5_1CILi1EEES8_S8_EEENS6_IJNS7_ILi128EEENS7_ILi96EEENS7_ILi64EEEEEELi256ENS_10bfloat16_tEfNS_4arch4Sm90ELb0ELb0ELb0ELb0ELb1ELb0ELb0ELb1ELb0ELb1ELb0ELb0EEENS1_21CollectiveEpilogueFwdINS6_IJSA_NS7_ILi256EEESB_EEES9_SE_SG_Li256ELb0ELb1ELb0ELb0EEENS1_29StaticPersistentTileSchedulerILb0EEEEEEEEEvNT_6ParamsE --------------------------
	.section	.nv.shared._ZN7cutlass13device_kernelIN5flash11enable_sm90INS1_16FlashAttnFwdSm90INS1_25CollectiveMainloopFwdSm90ILi2EN4cute5tupleIJNS5_1CILi1EEES8_S8_EEENS6_IJNS7_ILi128EEENS7_ILi96EEENS7_ILi64EEEEEELi256ENS_10bfloat16_tEfNS_4arch4Sm90ELb0ELb0ELb0ELb0ELb1ELb0ELb0ELb1ELb0ELb1ELb0ELb0EEENS1_21CollectiveEpilogueFwdINS6_IJSA_NS7_ILi256EEESB_EEES9_SE_SG_Li256ELb0ELb1ELb0ELb0EEENS1_29StaticPersistentTileSchedulerILb0EEEEEEEEEvNT_6ParamsE,"aw",@nobits
	.sectionflags	@""
	.align	16
	.zero		1024


//--------------------- .nv.shared._ZN7cutlass13device_kernelIN5flash11enable_sm90INS1_16FlashAttnFwdSm90INS1_25CollectiveMainloopFwdSm90ILi2EN4cute5tupleIJNS5_1CILi1EEES8_S8_EEENS6_IJNS7_ILi128EEENS7_ILi96EEENS7_ILi64EEEEEELi256ENS_10bfloat16_tEfNS_4arch4Sm90ELb0ELb0ELb0ELb0ELb1ELb0ELb1ELb1ELb0ELb1ELb0ELb0EEENS1_21CollectiveEpilogueFwdINS6_IJSA_NS7_ILi256EEESB_EEES9_SE_SG_Li256ELb0ELb1ELb0ELb0EEENS1_29StaticPersistentTileSchedulerILb0EEEEEEEEEvNT_6ParamsE --------------------------
	.section	.nv.shared._ZN7cutlass13device_kernelIN5flash11enable_sm90INS1_16FlashAttnFwdSm90INS1_25CollectiveMainloopFwdSm90ILi2EN4cute5tupleIJNS5_1CILi1EEES8_S8_EEENS6_IJNS7_ILi128EEENS7_ILi96EEENS7_ILi64EEEEEELi256ENS_10bfloat16_tEfNS_4arch4Sm90ELb0ELb0ELb0ELb0ELb1ELb0ELb1ELb1ELb0ELb1ELb0ELb0EEENS1_21CollectiveEpilogueFwdINS6_IJSA_NS7_ILi256EEESB_EEES9_SE_SG_Li256ELb0ELb1ELb0ELb0EEENS1_29StaticPersistentTileSchedulerILb0EEEEEEEEEvNT_6ParamsE,"aw",@nobits
	.sectionflags	@""
	.align	16
	.zero		1024


//--------------------- .nv.shared._ZN7cutlass13device_kernelIN5flash11enable_sm90INS1_16FlashAttnFwdSm90INS1_25CollectiveMainloopFwdSm90ILi2EN4cute5tupleIJNS5_1CILi1EEES8_S8_EEENS6_IJNS7_ILi128EEENS7_ILi96EEENS7_ILi64EEEEEELi256ENS_10bfloat16_tEfNS_4arch4Sm90ELb0ELb0ELb0ELb1ELb1ELb0ELb0ELb1ELb0ELb1ELb0ELb0EEENS1_21CollectiveEpilogueFwdINS6_IJSA_NS7_ILi256EEESB_EEES9_SE_SG_Li256ELb1ELb1ELb0ELb0EEENS1_36VarlenDynamicPersistentTileSchedulerILi128ELi96ELi256ELi128ELb0ELb1ELb1ELb0ELb1ELb1EEEEEEEEEvNT_6ParamsE --------------------------
	.section	.nv.shared._ZN7cutlass13device_kernelIN5flash11enable_sm90INS1_16FlashAttnFwdSm90INS1_25CollectiveMainloopFwdSm90ILi2EN4cute5tupleIJNS5_1CILi1EEES8_S8_EEENS6_IJNS7_ILi128EEENS7_ILi96EEENS7_ILi64EEEEEELi256ENS_10bfloat16_tEfNS_4arch4Sm90ELb0ELb0ELb0ELb1ELb1ELb0ELb0ELb1ELb0ELb1ELb0ELb0EEENS1_21CollectiveEpilogueFwdINS6_IJSA_NS7_ILi256EEESB_EEES9_SE_SG_Li256ELb1ELb1ELb0ELb0EEENS1_36VarlenDynamicPersistentTileSchedulerILi128ELi96ELi256ELi128ELb0ELb1ELb1ELb0ELb1ELb1EEEEEEEEEvNT_6ParamsE,"aw",@nobits
	.sectionflags	@""
	.align	16
	.zero		1024


//--------------------- .nv.shared._ZN7cutlass13device_kernelIN5flash11enable_sm90INS1_16FlashAttnFwdSm90INS1_25CollectiveMainloopFwdSm90ILi2EN4cute5tupleIJNS5_1CILi1EEES8_S8_EEENS6_IJNS7_ILi128EEENS7_ILi96EEENS7_ILi64EEEEEELi256ENS_10bfloat16_tEfNS_4arch4Sm90ELb0ELb0ELb0ELb1ELb1ELb1ELb0ELb1ELb0ELb1ELb0ELb0EEENS1_21CollectiveEpilogueFwdINS6_IJSA_NS7_ILi256EEESB_EEES9_SE_SG_Li256ELb1ELb1ELb0ELb0EEENS1_36VarlenDynamicPersistentTileSchedulerILi128ELi96ELi256ELi128ELb0ELb1ELb1ELb0ELb1ELb1EEEEEEEEEvNT_6ParamsE --------------------------
	.section	.nv.shared._ZN7cutlass13device_kernelIN5flash11enable_sm90INS1_16FlashAttnFwdSm90INS1_25CollectiveMainloopFwdSm90ILi2EN4cute5tupleIJNS5_1CILi1EEES8_S8_EEENS6_IJNS7_ILi128EEENS7_ILi96EEENS7_ILi64EEEEEELi256ENS_10bfloat16_tEfNS_4arch4Sm90ELb0ELb0ELb0ELb1ELb1ELb1ELb0ELb1ELb0ELb1ELb0ELb0EEENS1_21CollectiveEpilogueFwdINS6_IJSA_NS7_ILi256EEESB_EEES9_SE_SG_Li256ELb1ELb1ELb0ELb0EEENS1_36VarlenDynamicPersistentTileSchedulerILi128ELi96ELi256ELi128ELb0ELb1ELb1ELb0ELb1ELb1EEEEEEEEEvNT_6ParamsE,"aw",@nobits
	.sectionflags	@""
	.align	16
	.zero		1024


//--------------------- .nv.shared._ZN7cutlass13device_kernelIN5flash11enable_sm90INS1_16FlashAttnFwdSm90INS1_25CollectiveMainloopFwdSm90ILi2EN4cute5tupleIJNS5_1CILi1EEES8_S8_EEENS6_IJNS7_ILi128EEENS7_ILi96EEENS7_ILi64EEEEEELi256ENS_10bfloat16_tEfNS_4arch4Sm90ELb0ELb0ELb0ELb1ELb1ELb0ELb1ELb1ELb0ELb1ELb0ELb0EEENS1_21CollectiveEpilogueFwdINS6_IJSA_NS7_ILi256EEESB_EEES9_SE_SG_Li256ELb1ELb1ELb0ELb0EEENS1_36VarlenDynamicPersistentTileSchedulerILi128ELi96ELi256ELi128ELb0ELb1ELb1ELb0ELb1ELb1EEEEEEEEEvNT_6ParamsE --------------------------
	.section	.nv.shared._ZN7cutlass13device_kernelIN5flash11enable_sm90INS1_16FlashAttnFwdSm90INS1_25CollectiveMainloopFwdSm90ILi2EN4cute5tupleIJNS5_1CILi1EEES8_S8_EEENS6_IJNS7_ILi128EEENS7_ILi96EEENS7_ILi64EEEEEELi256ENS_10bfloat16_tEfNS_4arch4Sm90ELb0ELb0ELb0ELb1ELb1ELb0ELb1ELb1ELb0ELb1ELb0ELb0EEENS1_21CollectiveEpilogueFwdINS6_IJSA_NS7_ILi256EEESB_EEES9_SE_SG_Li256ELb1ELb1ELb0ELb0EEENS1_36VarlenDynamicPersistentTileSchedulerILi128ELi96ELi256ELi128ELb0ELb1ELb1ELb0ELb1ELb1EEEEEEEEEvNT_6ParamsE,"aw",@nobits
	.sectionflags	@""
	.align	16
	.zero		1024


//--------------------- .nv.shared._ZN7cutlass13device_kernelIN5flash11enable_sm90INS1_16FlashAttnFwdSm90INS1_25CollectiveMainloopFwdSm90ILi2EN4cute5tupleIJNS5_1CILi1EEES8_S8_EEENS6_IJNS7_ILi128EEENS7_ILi96EEENS7_ILi64EEEEEELi256ENS_10bfloat16_tEfNS_4arch4Sm90ELb0ELb0ELb0ELb1ELb1ELb1ELb1ELb1ELb0ELb1ELb0ELb0EEENS1_21CollectiveEpilogueFwdINS6_IJSA_NS7_ILi256EEESB_EEES9_SE_SG_Li256ELb1ELb1ELb0ELb0EEENS1_36VarlenDynamicPersistentTileSchedulerILi128ELi96ELi256ELi128ELb0ELb1ELb1ELb0ELb1ELb1EEEEEEEEEvNT_6ParamsE --------------------------
	.section	.nv.shared._ZN7cutlass13device_kernelIN5flash11enable_sm90INS1_16FlashAttnFwdSm90INS1_25CollectiveMainloopFwdSm90ILi2EN4cute5tupleIJNS5_1CILi1EEES8_S8_EEENS6_IJNS7_ILi128EEENS7_ILi96EEENS7_ILi64EEEEEELi256ENS_10bfloat16_tEfNS_4arch4Sm90ELb0ELb0ELb0ELb1ELb1ELb1ELb1ELb1ELb0ELb1ELb0ELb0EEENS1_21CollectiveEpilogueFwdINS6_IJSA_NS7_ILi256EEESB_EEES9_SE_SG_Li256ELb1ELb1ELb0ELb0EEENS1_36VarlenDynamicPersistentTileSchedulerILi128ELi96ELi256ELi128ELb0ELb1ELb1ELb0ELb1ELb1EEEEEEEEEvNT_6ParamsE,"aw",@nobits
	.sectionflags	@""
	.align	16
	.zero		1024


//--------------------- .nv.shared._ZN7cutlass13device_kernelIN5flash11enable_sm90INS1_16FlashAttnFwdSm90INS1_25CollectiveMainloopFwdSm90ILi2EN4cute5tupleIJNS5_1CILi1EEES8_S8_EEENS6_IJNS7_ILi128EEENS7_ILi96EEENS7_ILi64EEEEEELi256ENS_10bfloat16_tEfNS_4arch4Sm90ELb0ELb1ELb0ELb0ELb1ELb0ELb0ELb1ELb0ELb1ELb0ELb0EEENS1_21CollectiveEpilogueFwdINS6_IJSA_NS7_ILi256EEESB_EEES9_SE_SG_Li256ELb0ELb1ELb0ELb0EEENS1_30DynamicPersistentTileSchedulerILi256ELi128ELb0ELb1ELb1EEEEEEEEEvNT_6ParamsE --------------------------
	.section	.nv.shared._ZN7cutlass13device_kernelIN5flash11enable_sm90INS1_16FlashAttnFwdSm90INS1_25CollectiveMainloopFwdSm90ILi2EN4cute5tupleIJNS5_1CILi1EEES8_S8_EEENS6_IJNS7_ILi128EEENS7_ILi96EEENS7_ILi64EEEEEELi256ENS_10bfloat16_tEfNS_4arch4Sm90ELb0ELb1ELb0ELb0ELb1ELb0ELb0ELb1ELb0ELb1ELb0ELb0EEENS1_21CollectiveEpilogueFwdINS6_IJSA_NS7_ILi256EEESB_EEES9_SE_SG_Li256ELb0ELb1ELb0ELb0EEENS1_30DynamicPersistentTileSchedulerILi256ELi128ELb0ELb1ELb1EEEEEEEEEvNT_6ParamsE,"aw",@nobits
	.sectionflags	@""
	.align	16
	.zero		1024


//--------------------- .nv.shared._ZN7cutlass13device_kernelIN5flash11enable_sm90INS1_16FlashAttnFwdSm90INS1_25CollectiveMainloopFwdSm90ILi2EN4cute5tupleIJNS5_1CILi1EEES8_S8_EEENS6_IJNS7_ILi128EEENS7_ILi96EEENS7_ILi64EEEEEELi256ENS_10bfloat16_tEfNS_4arch4Sm90ELb0ELb1ELb0ELb0ELb1ELb0ELb1ELb1ELb0ELb1ELb0ELb0EEENS1_21CollectiveEpilogueFwdINS6_IJSA_NS7_ILi256EEESB_EEES9_SE_SG_Li256ELb0ELb1ELb0ELb0EEENS1_30DynamicPersistentTileSchedulerILi256ELi128ELb0ELb1ELb1EEEEEEEEEvNT_6ParamsE --------------------------
	.section	.nv.shared._ZN7cutlass13device_kernelIN5flash11enable_sm90INS1_16FlashAttnFwdSm90INS1_25CollectiveMainloopFwdSm90ILi2EN4cute5tupleIJNS5_1CILi1EEES8_S8_EEENS6_IJNS7_ILi128EEENS7_ILi96EEENS7_ILi64EEEEEELi256ENS_10bfloat16_tEfNS_4arch4Sm90ELb0ELb1ELb0ELb0ELb1ELb0ELb1ELb1ELb0ELb1ELb0ELb0EEENS1_21CollectiveEpilogueFwdINS6_IJSA_NS7_ILi256EEESB_EEES9_SE_SG_Li256ELb0ELb1ELb0ELb0EEENS1_30DynamicPersistentTileSchedulerILi256ELi128ELb0ELb1ELb1EEEEEEEEEvNT_6ParamsE,"aw",@nobits
	.sectionflags	@""
	.align	16
	.zero		1024


//--------------------- .nv.shared._ZN7cutlass13device_kernelIN5flash11enable_sm90INS1_16FlashAttnFwdSm90INS1_25CollectiveMainloopFwdSm90ILi2EN4cute5tupleIJNS5_1CILi1EEES8_S8_EEENS6_IJNS7_ILi128EEENS7_ILi96EEENS7_ILi64EEEEEELi256ENS_10bfloat16_tEfNS_4arch4Sm90ELb0ELb1ELb0ELb1ELb1ELb0ELb0ELb1ELb0ELb1ELb0ELb0EEENS1_21CollectiveEpilogueFwdINS6_IJSA_NS7_ILi256EEESB_EEES9_SE_SG_Li256ELb1ELb1ELb0ELb0EEENS1_36VarlenDynamicPersistentTileSchedulerILi128ELi96ELi256ELi128ELb0ELb1ELb1ELb1ELb0ELb1EEEEEEEEEvNT_6ParamsE --------------------------
	.section	.nv.shared._ZN7cutlass13device_kernelIN5flash11enable_sm90INS1_16FlashAttnFwdSm90INS1_25CollectiveMainloopFwdSm90ILi2EN4cute5tupleIJNS5_1CILi1EEES8_S8_EEENS6_IJNS7_ILi128EEENS7_ILi96EEENS7_ILi64EEEEEELi256ENS_10bfloat16_tEfNS_4arch4Sm90ELb0ELb1ELb0ELb1ELb1ELb0ELb0ELb1ELb0ELb1ELb0ELb0EEENS1_21CollectiveEpilogueFwdINS6_IJSA_NS7_ILi256EEESB_EEES9_SE_SG_Li256ELb1ELb1ELb0ELb0EEENS1_36VarlenDynamicPersistentTileSchedulerILi128ELi96ELi256ELi128ELb0ELb1ELb1ELb1ELb0ELb1EEEEEEEEEvNT_6ParamsE,"aw",@nobits
	.sectionflags	@""
	.align	16
	.zero		1024


//--------------------- .nv.shared._ZN7cutlass13device_kernelIN5flash11enable_sm90INS1_16FlashAttnFwdSm90INS1_25CollectiveMainloopFwdSm90ILi2EN4cute5tupleIJNS5_1CILi1EEES8_S8_EEENS6_IJNS7_ILi128EEENS7_ILi96EEENS7_ILi64EEEEEELi256ENS_10bfloat16_tEfNS_4arch4Sm90ELb0ELb1ELb0ELb1ELb1ELb1ELb0ELb1ELb0ELb1ELb0ELb0EEENS1_21CollectiveEpilogueFwdINS6_IJSA_NS7_ILi256EEESB_EEES9_SE_SG_Li256ELb1ELb1ELb0ELb0EEENS1_36VarlenDynamicPersistentTileSchedulerILi128ELi96ELi256ELi128ELb0ELb1ELb1ELb1ELb0ELb1EEEEEEEEEvNT_6ParamsE --------------------------
	.section	.nv.shared._ZN7cutlass13device_kernelIN5flash11enable_sm90INS1_16FlashAttnFwdSm90INS1_25CollectiveMainloopFwdSm90ILi2EN4cute5tupleIJNS5_1CILi1EEES8_S8_EEENS6_IJNS7_ILi128EEENS7_ILi96EEENS7_ILi64EEEEEELi256ENS_10bfloat16_tEfNS_4arch4Sm90ELb0ELb1ELb0ELb1ELb1ELb1ELb0ELb1ELb0ELb1ELb0ELb0EEENS1_21CollectiveEpilogueFwdINS6_IJSA_NS7_ILi256EEESB_EEES9_SE_SG_Li256ELb1ELb1ELb0ELb0EEENS1_36VarlenDynamicPersistentTileSchedulerILi128ELi96ELi256ELi128ELb0ELb1ELb1ELb1ELb0ELb1EEEEEEEEEvNT_6ParamsE,"aw",@nobits
	.sectionflags	@""
	.align	16
	.zero		1024


//--------------------- .nv.shared._ZN7cutlass13device_kernelIN5flash11enable_sm90INS1_16FlashAttnFwdSm90INS1_25CollectiveMainloopFwdSm90ILi2EN4cute5tupleIJNS5_1CILi1EEES8_S8_EEENS6_IJNS7_ILi128EEENS7_ILi96EEENS7_ILi64EEEEEELi256ENS_10bfloat16_tEfNS_4arch4Sm90ELb0ELb1ELb0ELb1ELb1ELb0ELb1ELb1ELb0ELb1ELb0ELb0EEENS1_21CollectiveEpilogueFwdINS6_IJSA_NS7_ILi256EEESB_EEES9_SE_SG_Li256ELb1ELb1ELb0ELb0EEENS1_36VarlenDynamicPersistentTileSchedulerILi128ELi96ELi256ELi128ELb0ELb1ELb1ELb1ELb0ELb1EEEEEEEEEvNT_6ParamsE --------------------------
	.section	.nv.shared._ZN7cutlass13device_kernelIN5flash11enable_sm90INS1_16FlashAttnFwdSm90INS1_25CollectiveMainloopFwdSm90ILi2EN4cute5tupleIJNS5_1CILi1EEES8_S8_EEENS6_IJNS7_ILi128EEENS7_ILi96EEENS7_ILi64EEEEEELi256ENS_10bfloat16_tEfNS_4arch4Sm90ELb0ELb1ELb0ELb1ELb1ELb0ELb1ELb1ELb0ELb1ELb0ELb0EEENS1_21CollectiveEpilogueFwdINS6_IJSA_NS7_ILi256EEESB_EEES9_SE_SG_Li256ELb1ELb1ELb0ELb0EEENS1_36VarlenDynamicPersistentTileSchedulerILi128ELi96ELi256ELi128ELb0ELb1ELb1ELb1ELb0ELb1EEEEEEEEEvNT_6ParamsE,"aw",@nobits
	.sectionflags	@""
	.align	16
	.zero		1024


//--------------------- .nv.shared._ZN7cutlass13device_kernelIN5flash11enable_sm90INS1_16FlashAttnFwdSm90INS1_25CollectiveMainloopFwdSm90ILi2EN4cute5tupleIJNS5_1CILi1EEES8_S8_EEENS6_IJNS7_ILi128EEENS7_ILi96EEENS7_ILi64EEEEEELi256ENS_10bfloat16_tEfNS_4arch4Sm90ELb0ELb1ELb0ELb1ELb1ELb1ELb1ELb1ELb0ELb1ELb0ELb0EEENS1_21CollectiveEpilogueFwdINS6_IJSA_NS7_ILi256EEESB_EEES9_SE_SG_Li256ELb1ELb1ELb0ELb0EEENS1_36VarlenDynamicPersistentTileSchedulerILi128ELi96ELi256ELi128ELb0ELb1ELb1ELb1ELb0ELb1EEEEEEEEEvNT_6ParamsE --------------------------
	.section	.nv.shared._ZN7cutlass13device_kernelIN5flash11enable_sm90INS1_16FlashAttnFwdSm90INS1_25CollectiveMainloopFwdSm90ILi2EN4cute5tupleIJNS5_1CILi1EEES8_S8_EEENS6_IJNS7_ILi128EEENS7_ILi96EEENS7_ILi64EEEEEELi256ENS_10bfloat16_tEfNS_4arch4Sm90ELb0ELb1ELb0ELb1ELb1ELb1ELb1ELb1ELb0ELb1ELb0ELb0EEENS1_21CollectiveEpilogueFwdINS6_IJSA_NS7_ILi256EEESB_EEES9_SE_SG_Li256ELb1ELb1ELb0ELb0EEENS1_36VarlenDynamicPersistentTileSchedulerILi128ELi96ELi256ELi128ELb0ELb1ELb1ELb1ELb0ELb1EEEEEEEEEvNT_6ParamsE,"aw",@nobits
	.sectionflags	@""
	.align	16
	.zero		1024


//--------------------- .nv.shared._ZN7cutlass13device_kernelIN5flash11enable_sm90INS1_16FlashAttnFwdSm90INS1_25CollectiveMainloopFwdSm90ILi2EN4cute5tupleIJNS5_1CILi1EEES8_S8_EEENS6_IJNS7_ILi128EEENS7_ILi96EEENS7_ILi64EEEEEELi256ENS_10bfloat16_tEfNS_4arch4Sm90ELb1ELb0ELb0ELb0ELb1ELb0ELb0ELb1ELb0ELb1ELb0ELb0EEENS1_21CollectiveEpilogueFwdINS6_IJSA_NS7_ILi256EEESB_EEES9_SE_SG_Li256ELb0ELb1ELb0ELb0EEENS1_30DynamicPersistentTileSchedulerILi256ELi128ELb0ELb1ELb1EEEEEEEEEvNT_6ParamsE --------------------------
	.section	.nv.shared._ZN7cutlass13device_kernelIN5flash11enable_sm90INS1_16FlashAttnFwdSm90INS1_25CollectiveMainloopFwdSm90ILi2EN4cute5tupleIJNS5_1CILi1EEES8_S8_EEENS6_IJNS7_ILi128EEENS7_ILi96EEENS7_ILi64EEEEEELi256ENS_10bfloat16_tEfNS_4arch4Sm90ELb1ELb0ELb0ELb0ELb1ELb0ELb0ELb1ELb0ELb1ELb0ELb0EEENS1_21CollectiveEpilogueFwdINS6_IJSA_NS7_ILi256EEESB_EEES9_SE_SG_Li256ELb0ELb1ELb0ELb0EEENS1_30DynamicPersistentTileSchedulerILi256ELi128ELb0ELb1ELb1EEEEEEEEEvNT_6ParamsE,"aw",@nobits
	.sectionflags	@""
	.align	16
	.zero		1024


//--------------------- .nv.shared._ZN7cutlass13device_kernelIN5flash11enable_sm90INS1_16FlashAttnFwdSm90INS1_25CollectiveMainloopFwdSm90ILi2EN4cute5tupleIJNS5_1CILi1EEES8_S8_EEENS6_IJNS7_ILi128EEENS7_ILi96EEENS7_ILi64EEEEEELi256ENS_10bfloat16_tEfNS_4arch4Sm90ELb1ELb0ELb0ELb0ELb1ELb0ELb1ELb1ELb0ELb1ELb0ELb0EEENS1_21CollectiveEpilogueFwdINS6_IJSA_NS7_ILi256EEESB_EEES9_SE_SG_Li256ELb0ELb1ELb0ELb0EEENS1_30DynamicPersistentTileSchedulerILi256ELi128ELb0ELb1ELb1EEEEEEEEEvNT_6ParamsE --------------------------
	.section	.nv.shared._ZN7cutlass13device_kernelIN5flash11enable_sm90INS1_16FlashAttnFwdSm90INS1_25CollectiveMainloopFwdSm90ILi2EN4cute5tupleIJNS5_1CILi1EEES8_S8_EEENS6_IJNS7_ILi128EEENS7_ILi96EEENS7_ILi64EEEEEELi256ENS_10bfloat16_tEfNS_4arch4Sm90ELb1ELb0ELb0ELb0ELb1ELb0ELb1ELb1ELb0ELb1ELb0ELb0EEENS1_21CollectiveEpilogueFwdINS6_IJSA_NS7_ILi256EEESB_EEES9_SE_SG_Li256ELb0ELb1ELb0ELb0EEENS1_30DynamicPersistentTileSchedulerILi256ELi128ELb0ELb1ELb1EEEEEEEEEvNT_6ParamsE,"aw",@nobits
	.sectionflags	@""
	.align	16
	.zero		1024


//--------------------- .nv.shared._ZN7cutlass13device_kernelIN5flash11enable_sm90INS1_16FlashAttnFwdSm90INS1_25CollectiveMainloopFwdSm90ILi2EN4cute5tupleIJNS5_1CILi1EEES8_S8_EEENS6_IJNS7_ILi128EEENS7_ILi96EEENS7_ILi64EEEEEELi256ENS_10bfloat16_tEfNS_4arch4Sm90ELb1ELb0ELb0ELb1ELb1ELb0ELb0ELb1ELb0ELb1ELb0ELb0EEENS1_21CollectiveEpilogueFwdINS6_IJSA_NS7_ILi256EEESB_EEES9_SE_SG_Li256ELb1ELb1ELb0ELb0EEENS1_36VarlenDynamicPersistentTileSchedulerILi128ELi96ELi256ELi128ELb0ELb1ELb1ELb1ELb1ELb1EEEEEEEEEvNT_6ParamsE --------------------------
	.section	.nv.shared._ZN7cutlass13device_kernelIN5flash11enable_sm90INS1_16FlashAttnFwdSm90INS1_25CollectiveMainloopFwdSm90ILi2EN4cute5tupleIJNS5_1CILi1EEES8_S8_EEENS6_IJNS7_ILi128EEENS7_ILi96EEENS7_ILi64EEEEEELi256ENS_10bfloat16_tEfNS_4arch4Sm90ELb1ELb0ELb0ELb1ELb1ELb0ELb0ELb1ELb0ELb1ELb0ELb0EEENS1_21CollectiveEpilogueFwdINS6_IJSA_NS7_ILi256EEESB_EEES9_SE_SG_Li256ELb1ELb1ELb0ELb0EEENS1_36VarlenDynamicPersistentTileSchedulerILi128ELi96ELi256ELi128ELb0ELb1ELb1ELb1ELb1ELb1EEEEEEEEEvNT_6ParamsE,"aw",@nobits
	.sectionflags	@""
	.align	16
	.zero		1024


//--------------------- .nv.shared._ZN7cutlass13device_kernelIN5flash11enable_sm90INS1_16FlashAttnFwdSm90INS1_25CollectiveMainloopFwdSm90ILi2EN4cute5tupleIJNS5_1CILi1EEES8_S8_EEENS6_IJNS7_ILi128EEENS7_ILi96EEENS7_ILi64EEEEEELi256ENS_10bfloat16_tEfNS_4arch4Sm90ELb1ELb0ELb0ELb1ELb1ELb1ELb0ELb1ELb0ELb1ELb0ELb0EEENS1_21CollectiveEpilogueFwdINS6_IJSA_NS7_ILi256EEESB_EEES9_SE_SG_Li256ELb1ELb1ELb0ELb0EEENS1_36VarlenDynamicPersistentTileSchedulerILi128ELi96ELi256ELi128ELb0ELb1ELb1ELb1ELb1ELb1EEEEEEEEEvNT_6ParamsE --------------------------
	.section	.nv.shared._ZN7cutlass13device_kernelIN5flash11enable_sm90INS1_16FlashAttnFwdSm90INS1_25CollectiveMainloopFwdSm90ILi2EN4cute5tupleIJNS5_1CILi1EEES8_S8_EEENS6_IJNS7_ILi128EEENS7_ILi96EEENS7_ILi64EEEEEELi256ENS_10bfloat16_tEfNS_4arch4Sm90ELb1ELb0ELb0ELb1ELb1ELb1ELb0ELb1ELb0ELb1ELb0ELb0EEENS1_21CollectiveEpilogueFwdINS6_IJSA_NS7_ILi256EEESB_EEES9_SE_SG_Li256ELb1ELb1ELb0ELb0EEENS1_36VarlenDynamicPersistentTileSchedulerILi128ELi96ELi256ELi128ELb0ELb1ELb1ELb1ELb1ELb1EEEEEEEEEvNT_6ParamsE,"aw",@nobits
	.sectionflags	@""
	.align	16
	.zero		1024


//--------------------- .nv.shared._ZN7cutlass13device_kernelIN5flash11enable_sm90INS1_16FlashAttnFwdSm90INS1_25CollectiveMainloopFwdSm90ILi2EN4cute5tupleIJNS5_1CILi1EEES8_S8_EEENS6_IJNS7_ILi128EEENS7_ILi96EEENS7_ILi64EEEEEELi256ENS_10bfloat16_tEfNS_4arch4Sm90ELb1ELb0ELb0ELb1ELb1ELb0ELb1ELb1ELb0ELb1ELb0ELb0EEENS1_21CollectiveEpilogueFwdINS6_IJSA_NS7_ILi256EEESB_EEES9_SE_SG_Li256ELb1ELb1ELb0ELb0EEENS1_36VarlenDynamicPersistentTileSchedulerILi128ELi96ELi256ELi128ELb0ELb1ELb1ELb1ELb1ELb1EEEEEEEEEvNT_6ParamsE --------------------------
	.section	.nv.shared._ZN7cutlass13device_kernelIN5flash11enable_sm90INS1_16FlashAttnFwdSm90INS1_25CollectiveMainloopFwdSm90ILi2EN4cute5tupleIJNS5_1CILi1EEES8_S8_EEENS6_IJNS7_ILi128EEENS7_ILi96EEENS7_ILi64EEEEEELi256ENS_10bfloat16_tEfNS_4arch4Sm90ELb1ELb0ELb0ELb1ELb1ELb0ELb1ELb1ELb0ELb1ELb0ELb0EEENS1_21CollectiveEpilogueFwdINS6_IJSA_NS7_ILi256EEESB_EEES9_SE_SG_Li256ELb1ELb1ELb0ELb0EEENS1_36VarlenDynamicPersistentTileSchedulerILi128ELi96ELi256ELi128ELb0ELb1ELb1ELb1ELb1ELb1EEEEEEEEEvNT_6ParamsE,"aw",@nobits
	.sectionflags	@""
	.align	16
	.zero		1024


//--------------------- .nv.shared._ZN7cutlass13device_kernelIN5flash11enable_sm90INS1_16FlashAttnFwdSm90INS1_25CollectiveMainloopFwdSm90ILi2EN4cute5tupleIJNS5_1CILi1EEES8_S8_EEENS6_IJNS7_ILi128EEENS7_ILi96EEENS7_ILi64EEEEEELi256ENS_10bfloat16_tEfNS_4arch4Sm90ELb1ELb0ELb0ELb1ELb1ELb1ELb1ELb1ELb0ELb1ELb0ELb0EEENS1_21CollectiveEpilogueFwdINS6_IJSA_NS7_ILi256EEESB_EEES9_SE_SG_Li256ELb1ELb1ELb0ELb0EEENS1_36VarlenDynamicPersistentTileSchedulerILi128ELi96ELi256ELi128ELb0ELb1ELb1ELb1ELb1ELb1EEEEEEEEEvNT_6ParamsE --------------------------
	.section	.nv.shared._ZN7cutlass13device_kernelIN5flash11enable_sm90INS1_16FlashAttnFwdSm90INS1_25CollectiveMainloopFwdSm90ILi2EN4cute5tupleIJNS5_1CILi1EEES8_S8_EEENS6_IJNS7_ILi128EEENS7_ILi96EEENS7_ILi64EEEEEELi256ENS_10bfloat16_tEfNS_4arch4Sm90ELb1ELb0ELb0ELb1ELb1ELb1ELb1ELb1ELb0ELb1ELb0ELb0EEENS1_21CollectiveEpilogueFwdINS6_IJSA_NS7_ILi256EEESB_EEES9_SE_SG_Li256ELb1ELb1ELb0ELb0EEENS1_36VarlenDynamicPersistentTileSchedulerILi128ELi96ELi256ELi128ELb0ELb1ELb1ELb1ELb1ELb1EEEEEEEEEvNT_6ParamsE,"aw",@nobits
	.sectionflags	@""
	.align	16
	.zero		1024


//--------------------- .nv.constant0._ZN7cutlass13device_kernelIN5flash11enable_sm90INS1_16FlashAttnFwdSm90INS1_25CollectiveMainloopFwdSm90ILi2EN4cute5tupleIJNS5_1CILi1EEES8_S8_EEENS6_IJNS7_ILi128EEENS7_ILi96EEENS7_ILi192EEEEEELi128ENS_10bfloat16_tEfNS_4arch4Sm90ELb0ELb0ELb0ELb0ELb1ELb0ELb0ELb1ELb1ELb1ELb0ELb0EEENS1_21CollectiveEpilogueFwdINS6_IJSA_SA_SB_EEES9_SE_SG_Li256ELb0ELb1ELb0ELb0EEENS1_29StaticPersistentTileSchedulerILb0EEEEEEEEEvNT_6ParamsE --------------------------
	.section	.nv.constant0._ZN7cutlass13device_kernelIN5flash11enable_sm90INS1_16FlashAttnFwdSm90INS1_25CollectiveMainloopFwdSm90ILi2EN4cute5tupleIJNS5_1CILi1EEES8_S8_EEENS6_IJNS7_ILi128EEENS7_ILi96EEENS7_ILi192EEEEEELi128ENS_10bfloat16_tEfNS_4arch4Sm90ELb0ELb0ELb0ELb0ELb1ELb0ELb0ELb1ELb1ELb1ELb0ELb0EEENS1_21CollectiveEpilogueFwdINS6_IJSA_SA_SB_EEES9_SE_SG_Li256ELb0ELb1ELb0ELb0EEENS1_29StaticPersistentTileSchedulerILb0EEEEEEEEEvNT_6ParamsE,"a",@progbits
	.sectionflags	@""
	.align	4
.nv.constant0._ZN7cutlass13device_kernelIN5flash11enable_sm90INS1_16FlashAttnFwdSm90INS1_25CollectiveMainloopFwdSm90ILi2EN4cute5tupleIJNS5_1CILi1EEES8_S8_EEENS6_IJNS7_ILi128EEENS7_ILi96EEENS7_ILi192EEEEEELi128ENS_10bfloat16_tEfNS_4arch4Sm90ELb0ELb0ELb0ELb0ELb1ELb0ELb0ELb1ELb1ELb1ELb0ELb0EEENS1_21CollectiveEpilogueFwdINS6_IJSA_SA_SB_EEES9_SE_SG_Li256ELb0ELb1ELb0ELb0EEENS1_29StaticPersistentTileSchedulerILb0EEEEEEEEEvNT_6ParamsE:
	.zero		3200


//--------------------- .nv.constant0._ZN7cutlass13device_kernelIN5flash11enable_sm90INS1_16FlashAttnFwdSm90INS1_25CollectiveMainloopFwdSm90ILi2EN4cute5tupleIJNS5_1CILi1EEES8_S8_EEENS6_IJNS7_ILi128EEENS7_ILi96EEENS7_ILi192EEEEEELi128ENS_10bfloat16_tEfNS_4arch4Sm90ELb0ELb0ELb0ELb1ELb1ELb0ELb0ELb1ELb1ELb1ELb0ELb0EEENS1_21CollectiveEpilogueFwdINS6_IJSA_SA_SB_EEES9_SE_SG_Li256ELb1ELb1ELb0ELb0EEENS1_36VarlenDynamicPersistentTileSchedulerILi128ELi96ELi256ELi128ELb0ELb1ELb1ELb0ELb1ELb1EEEEEEEEEvNT_6ParamsE --------------------------
	.section	.nv.constant0._ZN7cutlass13device_kernelIN5flash11enable_sm90INS1_16FlashAttnFwdSm90INS1_25CollectiveMainloopFwdSm90ILi2EN4cute5tupleIJNS5_1CILi1EEES8_S8_EEENS6_IJNS7_ILi128EEENS7_ILi96EEENS7_ILi192EEEEEELi128ENS_10bfloat16_tEfNS_4arch4Sm90ELb0ELb0ELb0ELb1ELb1ELb0ELb0ELb1ELb1ELb1ELb0ELb0EEENS1_21CollectiveEpilogueFwdINS6_IJSA_SA_SB_EEES9_SE_SG_Li256ELb1ELb1ELb0ELb0EEENS1_36VarlenDynamicPersistentTileSchedulerILi128ELi96ELi256ELi128ELb0ELb1ELb1ELb0ELb1ELb1EEEEEEEEEvNT_6ParamsE,"a",@progbits
	.sectionflags	@""
	.align	4
.nv.constant0._ZN7cutlass13device_kernelIN5flash11enable_sm90INS1_16FlashAttnFwdSm90INS1_25CollectiveMainloopFwdSm90ILi2EN4cute5tupleIJNS5_1CILi1EEES8_S8_EEENS6_IJNS7_ILi128EEENS7_ILi96EEENS7_ILi192EEEEEELi128ENS_10bfloat16_tEfNS_4arch4Sm90ELb0ELb0ELb0ELb1ELb1ELb0ELb0ELb1ELb1ELb1ELb0ELb0EEENS1_21CollectiveEpilogueFwdINS6_IJSA_SA_SB_EEES9_SE_SG_Li256ELb1ELb1ELb0ELb0EEENS1_36VarlenDynamicPersistentTileSchedulerILi128ELi96ELi256ELi128ELb0ELb1ELb1ELb0ELb1ELb1EEEEEEEEEvNT_6ParamsE:
	.zero		3328


//--------------------- .nv.constant0._ZN7cutlass13device_kernelIN5flash11enable_sm90INS1_16FlashAttnFwdSm90INS1_25CollectiveMainloopFwdSm90ILi2EN4cute5tupleIJNS5_1CILi1EEES8_S8_EEENS6_IJNS7_ILi128EEENS7_ILi96EEENS7_ILi192EEEEEELi128ENS_10bfloat16_tEfNS_4arch4Sm90ELb0ELb0ELb0ELb1ELb1ELb1ELb0ELb1ELb1ELb1ELb0ELb0EEENS1_21CollectiveEpilogueFwdINS6_IJSA_SA_SB_EEES9_SE_SG_Li256ELb1ELb1ELb0ELb0EEENS1_36VarlenDynamicPersistentTileSchedulerILi128ELi96ELi256ELi128ELb0ELb1ELb1ELb0ELb1ELb1EEEEEEEEEvNT_6ParamsE --------------------------
	.section	.nv.constant0._ZN7cutlass13device_kernelIN5flash11enable_sm90INS1_16FlashAttnFwdSm90INS1_25CollectiveMainloopFwdSm90ILi2EN4cute5tupleIJNS5_1CILi1EEES8_S8_EEENS6_IJNS7_ILi128EEENS7_ILi96EEENS7_ILi192EEEEEELi128ENS_10bfloat16_tEfNS_4arch4Sm90ELb0ELb0ELb0ELb1ELb1ELb1ELb0ELb1ELb1ELb1ELb0ELb0EEENS1_21CollectiveEpilogueFwdINS6_IJSA_SA_SB_EEES9_SE_SG_Li256ELb1ELb1ELb0ELb0EEENS1_36VarlenDynamicPersistentTileSchedulerILi128ELi96ELi256ELi128ELb0ELb1ELb1ELb0ELb1ELb1EEEEEEEEEvNT_6ParamsE,"a",@progbits
	.sectionflags	@""
	.align	4
.nv.constant0._ZN7cutlass13device_kernelIN5flash11enable_sm90INS1_16FlashAttnFwdSm90INS1_25CollectiveMainloopFwdSm90ILi2EN4cute5tupleIJNS5_1CILi1EEES8_S8_EEENS6_IJNS7_ILi128EEENS7_ILi96EEENS7_ILi192EEEEEELi128ENS_10bfloat16_tEfNS_4arch4Sm90ELb0ELb0ELb0ELb1ELb1ELb1ELb0ELb1ELb1ELb1ELb0ELb0EEENS1_21CollectiveEpilogueFwdINS6_IJSA_SA_SB_EEES9_SE_SG_Li256ELb1ELb1ELb0ELb0EEENS1_36VarlenDynamicPersistentTileSchedulerILi128ELi96ELi256ELi128ELb0ELb1ELb1ELb0ELb1ELb1EEEEEEEEEvNT_6ParamsE:
	.zero		3328


//--------------------- .nv.constant0._ZN7cutlass13device_kernelIN5flash11enable_sm90INS1_16FlashAttnFwdSm90INS1_25CollectiveMainloopFwdSm90ILi2EN4cute5tupleIJNS5_1CILi1EEES8_S8_EEENS6_IJNS7_ILi128EEENS7_ILi96EEENS7_ILi192EEEEEELi128ENS_10bfloat16_tEfNS_4arch4Sm90ELb0ELb1ELb0ELb0ELb1ELb0ELb0ELb1ELb1ELb1ELb0ELb0EEENS1_21CollectiveEpilogueFwdINS6_IJSA_SA_SB_EEES9_SE_SG_Li256ELb0ELb1ELb0ELb0EEENS1_30DynamicPersistentTileSchedulerILi256ELi128ELb0ELb1ELb1EEEEEEEEEvNT_6ParamsE --------------------------
	.section	.nv.constant0._ZN7cutlass13device_kernelIN5flash11enable_sm90INS1_16FlashAttnFwdSm90INS1_25CollectiveMainloopFwdSm90ILi2EN4cute5tupleIJNS5_1CILi1EEES8_S8_EEENS6_IJNS7_ILi128EEENS7_ILi96EEENS7_ILi192EEEEEELi128ENS_10bfloat16_tEfNS_4arch4Sm90ELb0ELb1ELb0ELb0ELb1ELb0ELb0ELb1ELb1ELb1ELb0ELb0EEENS1_21CollectiveEpilogueFwdINS6_IJSA_SA_SB_EEES9_SE_SG_Li256ELb0ELb1ELb0ELb0EEENS1_30DynamicPersistentTileSchedulerILi256ELi128ELb0ELb1ELb1EEEEEEEEEvNT_6ParamsE,"a",@progbits
	.sectionflags	@""
	.align	4
.nv.constant0._ZN7cutlass13device_kernelIN5flash11enable_sm90INS1_16FlashAttnFwdSm90INS1_25CollectiveMainloopFwdSm90ILi2EN4cute5tupleIJNS5_1CILi1EEES8_S8_EEENS6_IJNS7_ILi128EEENS7_ILi96EEENS7_ILi192EEEEEELi128ENS_10bfloat16_tEfNS_4arch4Sm90ELb0ELb1ELb0ELb0ELb1ELb0ELb0ELb1ELb1ELb1ELb0ELb0EEENS1_21CollectiveEpilogueFwdINS6_IJSA_SA_SB_EEES9_SE_SG_Li256ELb0ELb1ELb0ELb0EEENS1_30DynamicPersistentTileSchedulerILi256ELi128ELb0ELb1ELb1EEEEEEEEEvNT_6ParamsE:
	.zero		3328


//--------------------- .nv.constant0._ZN7cutlass13device_kernelIN5flash11enable_sm90INS1_16FlashAttnFwdSm90INS1_25CollectiveMainloopFwdSm90ILi2EN4cute5tupleIJNS5_1CILi1EEES8_S8_EEENS6_IJNS7_ILi128EEENS7_ILi96EEENS7_ILi192EEEEEELi128ENS_10bfloat16_tEfNS_4arch4Sm90ELb0ELb1ELb0ELb1ELb1ELb0ELb0ELb1ELb1ELb1ELb0ELb0EEENS1_21CollectiveEpilogueFwdINS6_IJSA_SA_SB_EEES9_SE_SG_Li256ELb1ELb1ELb0ELb0EEENS1_36VarlenDynamicPersistentTileSchedulerILi128ELi96ELi256ELi128ELb0ELb1ELb1ELb1ELb0ELb1EEEEEEEEEvNT_6ParamsE --------------------------
	.section	.nv.constant0._ZN7cutlass13device_kernelIN5flash11enable_sm90INS1_16FlashAttnFwdSm90INS1_25CollectiveMainloopFwdSm90ILi2EN4cute5tupleIJNS5_1CILi1EEES8_S8_EEENS6_IJNS7_ILi128EEENS7_ILi96EEENS7_ILi192EEEEEELi128ENS_10bfloat16_tEfNS_4arch4Sm90ELb0ELb1ELb0ELb1ELb1ELb0ELb0ELb1ELb1ELb1ELb0ELb0EEENS1_21CollectiveEpilogueFwdINS6_IJSA_SA_SB_EEES9_SE_SG_Li256ELb1ELb1ELb0ELb0EEENS1_36VarlenDynamicPersistentTileSchedulerILi128ELi96ELi256ELi128ELb0ELb1ELb1ELb1ELb0ELb1EEEEEEEEEvNT_6ParamsE,"a",@progbits
	.sectionflags	@""
	.align	4
.nv.constant0._ZN7cutlass13device_kernelIN5flash11enable_sm90INS1_16FlashAttnFwdSm90INS1_25CollectiveMainloopFwdSm90ILi2EN4cute5tupleIJNS5_1CILi1EEES8_S8_EEENS6_IJNS7_ILi128EEENS7_ILi96EEENS7_ILi192EEEEEELi128ENS_10bfloat16_tEfNS_4arch4Sm90ELb0ELb1ELb0ELb1ELb1ELb0ELb0ELb1ELb1ELb1ELb0ELb0EEENS1_21CollectiveEpilogueFwdINS6_IJSA_SA_SB_EEES9_SE_SG_Li256ELb1ELb1ELb0ELb0EEENS1_36VarlenDynamicPersistentTileSchedulerILi128ELi96ELi256ELi128ELb0ELb1ELb1ELb1ELb0ELb1EEEEEEEEEvNT_6ParamsE:
	.zero		3328


//--------------------- .nv.constant0._ZN7cutlass13device_kernelIN5flash11enable_sm90INS1_16FlashAttnFwdSm90INS1_25CollectiveMainloopFwdSm90ILi2EN4cute5tupleIJNS5_1CILi1EEES8_S8_EEENS6_IJNS7_ILi128EEENS7_ILi96EEENS7_ILi192EEEEEELi128ENS_10bfloat16_tEfNS_4arch4Sm90ELb0ELb1ELb0ELb1ELb1ELb1ELb0ELb1ELb1ELb1ELb0ELb0EEENS1_21CollectiveEpilogueFwdINS6_IJSA_SA_SB_EEES9_SE_SG_Li256ELb1ELb1ELb0ELb0EEENS1_36VarlenDynamicPersistentTileSchedulerILi128ELi96ELi256ELi128ELb0ELb1ELb1ELb1ELb0ELb1EEEEEEEEEvNT_6ParamsE --------------------------
	.section	.nv.constant0._ZN7cutlass13device_kernelIN5flash11enable_sm90INS1_16FlashAttnFwdSm90INS1_25CollectiveMainloopFwdSm90ILi2EN4cute5tupleIJNS5_1CILi1EEES8_S8_EEENS6_IJNS7_ILi128EEENS7_ILi96EEENS7_ILi192EEEEEELi128ENS_10bfloat16_tEfNS_4arch4Sm90ELb0ELb1ELb0ELb1ELb1ELb1ELb0ELb1ELb1ELb1ELb0ELb0EEENS1_21CollectiveEpilogueFwdINS6_IJSA_SA_SB_EEES9_SE_SG_Li256ELb1ELb1ELb0ELb0EEENS1_36VarlenDynamicPersistentTileSchedulerILi128ELi96ELi256ELi128ELb0ELb1ELb1ELb1ELb0ELb1EEEEEEEEEvNT_6ParamsE,"a",@progbits
	.sectionflags	@""
	.align	4
.nv.constant0._ZN7cutlass13device_kernelIN5flash11enable_sm90INS1_16FlashAttnFwdSm90INS1_25CollectiveMainloopFwdSm90ILi2EN4cute5tupleIJNS5_1CILi1EEES8_S8_EEENS6_IJNS7_ILi128EEENS7_ILi96EEENS7_ILi192EEEEEELi128ENS_10bfloat16_tEfNS_4arch4Sm90ELb0ELb1ELb0ELb1ELb1ELb1ELb0ELb1ELb1ELb1ELb0ELb0EEENS1_21CollectiveEpilogueFwdINS6_IJSA_SA_SB_EEES9_SE_SG_Li256ELb1ELb1ELb0ELb0EEENS1_36VarlenDynamicPersistentTileSchedulerILi128ELi96ELi256ELi128ELb0ELb1ELb1ELb1ELb0ELb1EEEEEEEEEvNT_6ParamsE:
	.zero		3328


//--------------------- .nv.constant0._ZN7cutlass13device_kernelIN5flash11enable_sm90INS1_16FlashAttnFwdSm90INS1_25CollectiveMainloopFwdSm90ILi2EN4cute5tupleIJNS5_1CILi1EEES8_S8_EEENS6_IJNS7_ILi128EEENS7_ILi96EEENS7_ILi192EEEEEELi128ENS_10bfloat16_tEfNS_4arch4Sm90ELb1ELb0ELb0ELb0ELb1ELb0ELb0ELb1ELb1ELb1ELb0ELb0EEENS1_21CollectiveEpilogueFwdINS6_IJSA_SA_SB_EEES9_SE_SG_Li256ELb0ELb1ELb0ELb0EEENS1_30DynamicPersistentTileSchedulerILi256ELi128ELb0ELb1ELb1EEEEEEEEEvNT_6ParamsE --------------------------
	.section	.nv.constant0._ZN7cutlass13device_kernelIN5flash11enable_sm90INS1_16FlashAttnFwdSm90INS1_25CollectiveMainloopFwdSm90ILi2EN4cute5tupleIJNS5_1CILi1EEES8_S8_EEENS6_IJNS7_ILi128EEENS7_ILi96EEENS7_ILi192EEEEEELi128ENS_10bfloat16_tEfNS_4arch4Sm90ELb1ELb0ELb0ELb0ELb1ELb0ELb0ELb1ELb1ELb1ELb0ELb0EEENS1_21CollectiveEpilogueFwdINS6_IJSA_SA_SB_EEES9_SE_SG_Li256ELb0ELb1ELb0ELb0EEENS1_30DynamicPersistentTileSchedulerILi256ELi128ELb0ELb1ELb1EEEEEEEEEvNT_6ParamsE,"a",@progbits
	.sectionflags	@""
	.align	4
.nv.constant0._ZN7cutlass13device_kernelIN5flash11enable_sm90INS1_16FlashAttnFwdSm90INS1_25CollectiveMainloopFwdSm90ILi2EN4cute5tupleIJNS5_1CILi1EEES8_S8_EEENS6_IJNS7_ILi128EEENS7_ILi96EEENS7_ILi192EEEEEELi128ENS_10bfloat16_tEfNS_4arch4Sm90ELb1ELb0ELb0ELb0ELb1ELb0ELb0ELb1ELb1ELb1ELb0ELb0EEENS1_21CollectiveEpilogueFwdINS6_IJSA_SA_SB_EEES9_SE_SG_Li256ELb0ELb1ELb0ELb0EEENS1_30DynamicPersistentTileSchedulerILi256ELi128ELb0ELb1ELb1EEEEEEEEEvNT_6ParamsE:
	.zero		3328


//--------------------- .nv.constant0._ZN7cutlass13device_kernelIN5flash11enable_sm90INS1_16FlashAttnFwdSm90INS1_25CollectiveMainloopFwdSm90ILi2EN4cute5tupleIJNS5_1CILi1EEES8_S8_EEENS6_IJNS7_ILi128EEENS7_ILi96EEENS7_ILi192EEEEEELi128ENS_10bfloat16_tEfNS_4arch4Sm90ELb1ELb0ELb0ELb1ELb1ELb0ELb0ELb1ELb1ELb1ELb0ELb0EEENS1_21CollectiveEpilogueFwdINS6_IJSA_SA_SB_EEES9_SE_SG_Li256ELb1ELb1ELb0ELb0EEENS1_36VarlenDynamicPersistentTileSchedulerILi128ELi96ELi256ELi128ELb0ELb1ELb1ELb1ELb1ELb1EEEEEEEEEvNT_6ParamsE --------------------------
	.section	.nv.constant0._ZN7cutlass13device_kernelIN5flash11enable_sm90INS1_16FlashAttnFwdSm90INS1_25CollectiveMainloopFwdSm90ILi2EN4cute5tupleIJNS5_1CILi1EEES8_S8_EEENS6_IJNS7_ILi128EEENS7_ILi96EEENS7_ILi192EEEEEELi128ENS_10bfloat16_tEfNS_4arch4Sm90ELb1ELb0ELb0ELb1ELb1ELb0ELb0ELb1ELb1ELb1ELb0ELb0EEENS1_21CollectiveEpilogueFwdINS6_IJSA_SA_SB_EEES9_SE_SG_Li256ELb1ELb1ELb0ELb0EEENS1_36VarlenDynamicPersistentTileSchedulerILi128ELi96ELi256ELi128ELb0ELb1ELb1ELb1ELb1ELb1EEEEEEEEEvNT_6ParamsE,"a",@progbits
	.sectionflags	@""
	.align	4
.nv.constant0._ZN7cutlass13device_kernelIN5flash11enable_sm90INS1_16FlashAttnFwdSm90INS1_25CollectiveMainloopFwdSm90ILi2EN4cute5tupleIJNS5_1CILi1EEES8_S8_EEENS6_IJNS7_ILi128EEENS7_ILi96EEENS7_ILi192EEEEEELi128ENS_10bfloat16_tEfNS_4arch4Sm90ELb1ELb0ELb0ELb1ELb1ELb0ELb0ELb1ELb1ELb1ELb0ELb0EEENS1_21CollectiveEpilogueFwdINS6_IJSA_SA_SB_EEES9_SE_SG_Li256ELb1ELb1ELb0ELb0EEENS1_36VarlenDynamicPersistentTileSchedulerILi128ELi96ELi256ELi128ELb0ELb1ELb1ELb1ELb1ELb1EEEEEEEEEvNT_6ParamsE:
	.zero		3328


//--------------------- .nv.constant0._ZN7cutlass13device_kernelIN5flash11enable_sm90INS1_16FlashAttnFwdSm90INS1_25CollectiveMainloopFwdSm90ILi2EN4cute5tupleIJNS5_1CILi1EEES8_S8_EEENS6_IJNS7_ILi128EEENS7_ILi96EEENS7_ILi192EEEEEELi128ENS_10bfloat16_tEfNS_4arch4Sm90ELb1ELb0ELb0ELb1ELb1ELb1ELb0ELb1ELb1ELb1ELb0ELb0EEENS1_21CollectiveEpilogueFwdINS6_IJSA_SA_SB_EEES9_SE_SG_Li256ELb1ELb1ELb0ELb0EEENS1_36VarlenDynamicPersistentTileSchedulerILi128ELi96ELi256ELi128ELb0ELb1ELb1ELb1ELb1ELb1EEEEEEEEEvNT_6ParamsE --------------------------
	.section	.nv.constant0._ZN7cutlass13device_kernelIN5flash11enable_sm90INS1_16FlashAttnFwdSm90INS1_25CollectiveMainloopFwdSm90ILi2EN4cute5tupleIJNS5_1CILi1EEES8_S8_EEENS6_IJNS7_ILi128EEENS7_ILi96EEENS7_ILi192EEEEEELi128ENS_10bfloat16_tEfNS_4arch4Sm90ELb1ELb0ELb0ELb1ELb1ELb1ELb0ELb1ELb1ELb1ELb0ELb0EEENS1_21CollectiveEpilogueFwdINS6_IJSA_SA_SB_EEES9_SE_SG_Li256ELb1ELb1ELb0ELb0EEENS1_36VarlenDynamicPersistentTileSchedulerILi128ELi96ELi256ELi128ELb0ELb1ELb1ELb1ELb1ELb1EEEEEEEEEvNT_6ParamsE,"a",@progbits
	.sectionflags	@""
	.align	4
.nv.constant0._ZN7cutlass13device_kernelIN5flash11enable_sm90INS1_16FlashAttnFwdSm90INS1_25CollectiveMainloopFwdSm90ILi2EN4cute5tupleIJNS5_1CILi1EEES8_S8_EEENS6_IJNS7_ILi128EEENS7_ILi96EEENS7_ILi192EEEEEELi128ENS_10bfloat16_tEfNS_4arch4Sm90ELb1ELb0ELb0ELb1ELb1ELb1ELb0ELb1ELb1ELb1ELb0ELb0EEENS1_21CollectiveEpilogueFwdINS6_IJSA_SA_SB_EEES9_SE_SG_Li256ELb1ELb1ELb0ELb0EEENS1_36VarlenDynamicPersistentTileSchedulerILi128ELi96ELi256ELi128ELb0ELb1ELb1ELb1ELb1ELb1EEEEEEEEEvNT_6ParamsE:
	.zero		3328


//--------------------- .nv.constant0._ZN7cutlass13device_kernelIN5flash11enable_sm90INS1_16FlashAttnFwdSm90INS1_25CollectiveMainloopFwdSm90ILi2EN4cute5tupleIJNS5_1CILi1EEES8_S8_EEENS6_IJNS7_ILi64EEESA_SA_EEELi512ENS_10bfloat16_tEfNS_4arch4Sm90ELb0ELb0ELb0ELb0ELb1ELb0ELb0ELb0ELb0ELb1ELb0ELb0EEENS1_21CollectiveEpilogueFwdINS6_IJSA_NS7_ILi512EEESA_EEES9_SC_SE_Li256ELb0ELb1ELb0ELb0EEENS1_29StaticPersistentTileSchedulerILb0EEEEEEEEEvNT_6ParamsE --------------------------
	.section	.nv.constant0._ZN7cutlass13device_kernelIN5flash11enable_sm90INS1_16FlashAttnFwdSm90INS1_25CollectiveMainloopFwdSm90ILi2EN4cute5tupleIJNS5_1CILi1EEES8_S8_EEENS6_IJNS7_ILi64EEESA_SA_EEELi512ENS_10bfloat16_tEfNS_4arch4Sm90ELb0ELb0ELb0ELb0ELb1ELb0ELb0ELb0ELb0ELb1ELb0ELb0EEENS1_21CollectiveEpilogueFwdINS6_IJSA_NS7_ILi512EEESA_EEES9_SC_SE_Li256ELb0ELb1ELb0ELb0EEENS1_29StaticPersistentTileSchedulerILb0EEEEEEEEEvNT_6ParamsE,"a",@progbits
	.sectionflags	@""
	.align	4
.nv.constant0._ZN7cutlass13device_kernelIN5flash11enable_sm90INS1_16FlashAttnFwdSm90INS1_25CollectiveMainloopFwdSm90ILi2EN4cute5tupleIJNS5_1CILi1EEES8_S8_EEENS6_IJNS7_ILi64EEESA_SA_EEELi512ENS_10bfloat16_tEfNS_4arch4Sm90ELb0ELb0ELb0ELb0ELb1ELb0ELb0ELb0ELb0ELb1ELb0ELb0EEENS1_21CollectiveEpilogueFwdINS6_IJSA_NS7_ILi512EEESA_EEES9_SC_SE_Li256ELb0ELb1ELb0ELb0EEENS1_29StaticPersistentTileSchedulerILb0EEEEEEEEEvNT_6ParamsE:
	.zero		3200


//--------------------- .nv.constant0._ZN7cutlass13device_kernelIN5flash11enable_sm90INS1_16FlashAttnFwdSm90INS1_25CollectiveMainloopFwdSm90ILi2EN4cute5tupleIJNS5_1CILi1EEES8_S8_EEENS6_IJNS7_ILi64EEESA_SA_EEELi512ENS_10bfloat16_tEfNS_4arch4Sm90ELb0ELb0ELb0ELb0ELb1ELb0ELb1ELb0ELb0ELb1ELb0ELb0EEENS1_21CollectiveEpilogueFwdINS6_IJSA_NS7_ILi512EEESA_EEES9_SC_SE_Li256ELb0ELb1ELb0ELb0EEENS1_29StaticPersistentTileSchedulerILb0EEEEEEEEEvNT_6ParamsE --------------------------
	.section	.nv.constant0._ZN7cutlass13device_kernelIN5flash11enable_sm90INS1_16FlashAttnFwdSm90INS1_25CollectiveMainloopFwdSm90ILi2EN4cute5tupleIJNS5_1CILi1EEES8_S8_EEENS6_IJNS7_ILi64EEESA_SA_EEELi512ENS_10bfloat16_tEfNS_4arch4Sm90ELb0ELb0ELb0ELb0ELb1ELb0ELb1ELb0ELb0ELb1ELb0ELb0EEENS1_21CollectiveEpilogueFwdINS6_IJSA_NS7_ILi512EEESA_EEES9_SC_SE_Li256ELb0ELb1ELb0ELb0EEENS1_29StaticPersistentTileSchedulerILb0EEEEEEEEEvNT_6ParamsE,"a",@progbits
	.sectionflags	@""
	.align	4
.nv.constant0._ZN7cutlass13device_kernelIN5flash11enable_sm90INS1_16FlashAttnFwdSm90INS1_25CollectiveMainloopFwdSm90ILi2EN4cute5tupleIJNS5_1CILi1EEES8_S8_EEENS6_IJNS7_ILi64EEESA_SA_EEELi512ENS_10bfloat16_tEfNS_4arch4Sm90ELb0ELb0ELb0ELb0ELb1ELb0ELb1ELb0ELb0ELb1ELb0ELb0EEENS1_21CollectiveEpilogueFwdINS6_IJSA_NS7_ILi512EEESA_EEES9_SC_SE_Li256ELb0ELb1ELb0ELb0EEENS1_29StaticPersistentTileSchedulerILb0EEEEEEEEEvNT_6ParamsE:
	.zero		3456


//--------------------- .nv.constant0._ZN7cutlass13device_kernelIN5flash11enable_sm90INS1_16FlashAttnFwdSm90INS1_25CollectiveMainloopFwdSm90ILi2EN4cute5tupleIJNS5_1CILi1EEES8_S8_EEENS6_IJNS7_ILi64EEESA_SA_EEELi512ENS_10bfloat16_tEfNS_4arch4Sm90ELb0ELb0ELb0ELb1ELb1ELb0ELb0ELb0ELb0ELb1ELb0ELb0EEENS1_21CollectiveEpilogueFwdINS6_IJSA_NS7_ILi512EEESA_EEES9_SC_SE_Li256ELb1ELb1ELb0ELb0EEENS1_36VarlenDynamicPersistentTileSchedulerILi64ELi64ELi256ELi128ELb0ELb1ELb1ELb0ELb1ELb1EEEEEEEEEvNT_6ParamsE --------------------------
	.section	.nv.constant0._ZN7cutlass13device_kernelIN5flash11enable_sm90INS1_16FlashAttnFwdSm90INS1_25CollectiveMainloopFwdSm90ILi2EN4cute5tupleIJNS5_1CILi1EEES8_S8_EEENS6_IJNS7_ILi64EEESA_SA_EEELi512ENS_10bfloat16_tEfNS_4arch4Sm90ELb0ELb0ELb0ELb1ELb1ELb0ELb0ELb0ELb0ELb1ELb0ELb0EEENS1_21CollectiveEpilogueFwdINS6_IJSA_NS7_ILi512EEESA_EEES9_SC_SE_Li256ELb1ELb1ELb0ELb0EEENS1_36VarlenDynamicPersistentTileSchedulerILi64ELi64ELi256ELi128ELb0ELb1ELb1ELb0ELb1ELb1EEEEEEEEEvNT_6ParamsE,"a",@progbits
	.sectionflags	@""
	.align	4
.nv.constant0._ZN7cutlass13device_kernelIN5flash11enable_sm90INS1_16FlashAttnFwdSm90INS1_25CollectiveMainloopFwdSm90ILi2EN4cute5tupleIJNS5_1CILi1EEES8_S8_EEENS6_IJNS7_ILi64EEESA_SA_EEELi512ENS_10bfloat16_tEfNS_4arch4Sm90ELb0ELb0ELb0ELb1ELb1ELb0ELb0ELb0ELb0ELb1ELb0ELb0EEENS1_21CollectiveEpilogueFwdINS6_IJSA_NS7_ILi512EEESA_EEES9_SC_SE_Li256ELb1ELb1ELb0ELb0EEENS1_36VarlenDynamicPersistentTileSchedulerILi64ELi64ELi256ELi128ELb0ELb1ELb1ELb0ELb1ELb1EEEEEEEEEvNT_6ParamsE:
	.zero		3328


//--------------------- .nv.constant0._ZN7cutlass13device_kernelIN5flash11enable_sm90INS1_16FlashAttnFwdSm90INS1_25CollectiveMainloopFwdSm90ILi2EN4cute5tupleIJNS5_1CILi1EEES8_S8_EEENS6_IJNS7_ILi64EEESA_SA_EEELi512ENS_10bfloat16_tEfNS_4arch4Sm90ELb0ELb0ELb0ELb1ELb1ELb1ELb0ELb0ELb0ELb1ELb0ELb0EEENS1_21CollectiveEpilogueFwdINS6_IJSA_NS7_ILi512EEESA_EEES9_SC_SE_Li256ELb1ELb1ELb0ELb0EEENS1_36VarlenDynamicPersistentTileSchedulerILi64ELi64ELi256ELi128ELb0ELb1ELb1ELb0ELb1ELb1EEEEEEEEEvNT_6ParamsE --------------------------
	.section	.nv.constant0._ZN7cutlass13device_kernelIN5flash11enable_sm90INS1_16FlashAttnFwdSm90INS1_25CollectiveMainloopFwdSm90ILi2EN4cute5tupleIJNS5_1CILi1EEES8_S8_EEENS6_IJNS7_ILi64EEESA_SA_EEELi512ENS_10bfloat16_tEfNS_4arch4Sm90ELb0ELb0ELb0ELb1ELb1ELb1ELb0ELb0ELb0ELb1ELb0ELb0EEENS1_21CollectiveEpilogueFwdINS6_IJSA_NS7_ILi512EEESA_EEES9_SC_SE_Li256ELb1ELb1ELb0ELb0EEENS1_36VarlenDynamicPersistentTileSchedulerILi64ELi64ELi256ELi128ELb0ELb1ELb1ELb0ELb1ELb1EEEEEEEEEvNT_6ParamsE,"a",@progbits
	.sectionflags	@""
	.align	4
.nv.constant0._ZN7cutlass13device_kernelIN5flash11enable_sm90INS1_16FlashAttnFwdSm90INS1_25CollectiveMainloopFwdSm90ILi2EN4cute5tupleIJNS5_1CILi1EEES8_S8_EEENS6_IJNS7_ILi64EEESA_SA_EEELi512ENS_10bfloat16_tEfNS_4arch4Sm90ELb0ELb0ELb0ELb1ELb1ELb1ELb0ELb0ELb0ELb1ELb0ELb0EEENS1_21CollectiveEpilogueFwdINS6_IJSA_NS7_ILi512EEESA_EEES9_SC_SE_Li256ELb1ELb1ELb0ELb0EEENS1_36VarlenDynamicPersistentTileSchedulerILi64ELi64ELi256ELi128ELb0ELb1ELb1ELb0ELb1ELb1EEEEEEEEEvNT_6ParamsE:
	.zero		3328


//--------------------- .nv.constant0._ZN7cutlass13device_kernelIN5flash11enable_sm90INS1_16FlashAttnFwdSm90INS1_25CollectiveMainloopFwdSm90ILi2EN4cute5tupleIJNS5_1CILi1EEES8_S8_EEENS6_IJNS7_ILi64EEESA_SA_EEELi512ENS_10bfloat16_tEfNS_4arch4Sm90ELb0ELb0ELb0ELb1ELb1ELb0ELb1ELb0ELb0ELb1ELb0ELb0EEENS1_21CollectiveEpilogueFwdINS6_IJSA_NS7_ILi512EEESA_EEES9_SC_SE_Li256ELb1ELb1ELb0ELb0EEENS1_36VarlenDynamicPersistentTileSchedulerILi64ELi64ELi256ELi128ELb0ELb1ELb1ELb0ELb1ELb1EEEEEEEEEvNT_6ParamsE --------------------------
	.section	.nv.constant0._ZN7cutlass13device_kernelIN5flash11enable_sm90INS1_16FlashAttnFwdSm90INS1_25CollectiveMainloopFwdSm90ILi2EN4cute5tupleIJNS5_1CILi1EEES8_S8_EEENS6_IJNS7_ILi64EEESA_SA_EEELi512ENS_10bfloat16_tEfNS_4arch4Sm90ELb0ELb0ELb0ELb1ELb1ELb0ELb1ELb0ELb0ELb1ELb0ELb0EEENS1_21CollectiveEpilogueFwdINS6_IJSA_NS7_ILi512EEESA_EEES9_SC_SE_Li256ELb1ELb1ELb0ELb0EEENS1_36VarlenDynamicPersistentTileSchedulerILi64ELi64ELi256ELi128ELb0ELb1ELb1ELb0ELb1ELb1EEEEEEEEEvNT_6ParamsE,"a",@progbits
	.sectionflags	@""
	.align	4
.nv.constant0._ZN7cutlass13device_kernelIN5flash11enable_sm90INS1_16FlashAttnFwdSm90INS1_25CollectiveMainloopFwdSm90ILi2EN4cute5tupleIJNS5_1CILi1EEES8_S8_EEENS6_IJNS7_ILi64EEESA_SA_EEELi512ENS_10bfloat16_tEfNS_4arch4Sm90ELb0ELb0ELb0ELb1ELb1ELb0ELb1ELb0ELb0ELb1ELb0ELb0EEENS1_21CollectiveEpilogueFwdINS6_IJSA_NS7_ILi512EEESA_EEES9_SC_SE_Li256ELb1ELb1ELb0ELb0EEENS1_36VarlenDynamicPersistentTileSchedulerILi64ELi64ELi256ELi128ELb0ELb1ELb1ELb0ELb1ELb1EEEEEEEEEvNT_6ParamsE:
	.zero		3584


//--------------------- .nv.constant0._ZN7cutlass13device_kernelIN5flash11enable_sm90INS1_16FlashAttnFwdSm90INS1_25CollectiveMainloopFwdSm90ILi2EN4cute5tupleIJNS5_1CILi1EEES8_S8_EEENS6_IJNS7_ILi64EEESA_SA_EEELi512ENS_10bfloat16_tEfNS_4arch4Sm90ELb0ELb0ELb0ELb1ELb1ELb1ELb1ELb0ELb0ELb1ELb0ELb0EEENS1_21CollectiveEpilogueFwdINS6_IJSA_NS7_ILi512EEESA_EEES9_SC_SE_Li256ELb1ELb1ELb0ELb0EEENS1_36VarlenDynamicPersistentTileSchedulerILi64ELi64ELi256ELi128ELb0ELb1ELb1ELb0ELb1ELb1EEEEEEEEEvNT_6ParamsE --------------------------
	.section	.nv.constant0._ZN7cutlass13device_kernelIN5flash11enable_sm90INS1_16FlashAttnFwdSm90INS1_25CollectiveMainloopFwdSm90ILi2EN4cute5tupleIJNS5_1CILi1EEES8_S8_EEENS6_IJNS7_ILi64EEESA_SA_EEELi512ENS_10bfloat16_tEfNS_4arch4Sm90ELb0ELb0ELb0ELb1ELb1ELb1ELb1ELb0ELb0ELb1ELb0ELb0EEENS1_21CollectiveEpilogueFwdINS6_IJSA_NS7_ILi512EEESA_EEES9_SC_SE_Li256ELb1ELb1ELb0ELb0EEENS1_36VarlenDynamicPersistentTileSchedulerILi64ELi64ELi256ELi128ELb0ELb1ELb1ELb0ELb1ELb1EEEEEEEEEvNT_6ParamsE,"a",@progbits
	.sectionflags	@""
	.align	4
.nv.constant0._ZN7cutlass13device_kernelIN5flash11enable_sm90INS1_16FlashAttnFwdSm90INS1_25CollectiveMainloopFwdSm90ILi2EN4cute5tupleIJNS5_1CILi1EEES8_S8_EEENS6_IJNS7_ILi64EEESA_SA_EEELi512ENS_10bfloat16_tEfNS_4arch4Sm90ELb0ELb0ELb0ELb1ELb1ELb1ELb1ELb0ELb0ELb1ELb0ELb0EEENS1_21CollectiveEpilogueFwdINS6_IJSA_NS7_ILi512EEESA_EEES9_SC_SE_Li256ELb1ELb1ELb0ELb0EEENS1_36VarlenDynamicPersistentTileSchedulerILi64ELi64ELi256ELi128ELb0ELb1ELb1ELb0ELb1ELb1EEEEEEEEEvNT_6ParamsE:
	.zero		3584


//--------------------- .nv.constant0._ZN7cutlass13device_kernelIN5flash11enable_sm90INS1_16FlashAttnFwdSm90INS1_25CollectiveMainloopFwdSm90ILi2EN4cute5tupleIJNS5_1CILi1EEES8_S8_EEENS6_IJNS7_ILi64EEESA_SA_EEELi512ENS_10bfloat16_tEfNS_4arch4Sm90ELb0ELb1ELb0ELb0ELb1ELb0ELb0ELb0ELb0ELb1ELb0ELb0EEENS1_21CollectiveEpilogueFwdINS6_IJSA_NS7_ILi512EEESA_EEES9_SC_SE_Li256ELb0ELb1ELb0ELb0EEENS1_30DynamicPersistentTileSchedulerILi256ELi128ELb0ELb1ELb1EEEEEEEEEvNT_6ParamsE --------------------------
	.section	.nv.constant0._ZN7cutlass13device_kernelIN5flash11enable_sm90INS1_16FlashAttnFwdSm90INS1_25CollectiveMainloopFwdSm90ILi2EN4cute5tupleIJNS5_1CILi1EEES8_S8_EEENS6_IJNS7_ILi64EEESA_SA_EEELi512ENS_10bfloat16_tEfNS_4arch4Sm90ELb0ELb1ELb0ELb0ELb1ELb0ELb0ELb0ELb0ELb1ELb0ELb0EEENS1_21CollectiveEpilogueFwdINS6_IJSA_NS7_ILi512EEESA_EEES9_SC_SE_Li256ELb0ELb1ELb0ELb0EEENS1_30DynamicPersistentTileSchedulerILi256ELi128ELb0ELb1ELb1EEEEEEEEEvNT_6ParamsE,"a",@progbits
	.sectionflags	@""
	.align	4
.nv.constant0._ZN7cutlass13device_kernelIN5flash11enable_sm90INS1_16FlashAttnFwdSm90INS1_25CollectiveMainloopFwdSm90ILi2EN4cute5tupleIJNS5_1CILi1EEES8_S8_EEENS6_IJNS7_ILi64EEESA_SA_EEELi512ENS_10bfloat16_tEfNS_4arch4Sm90ELb0ELb1ELb0ELb0ELb1ELb0ELb0ELb0ELb0ELb1ELb0ELb0EEENS1_21CollectiveEpilogueFwdINS6_IJSA_NS7_ILi512EEESA_EEES9_SC_SE_Li256ELb0ELb1ELb0ELb0EEENS1_30DynamicPersistentTileSchedulerILi256ELi128ELb0ELb1ELb1EEEEEEEEEvNT_6ParamsE:
	.zero		3328


//--------------------- .nv.constant0._ZN7cutlass13device_kernelIN5flash11enable_sm90INS1_16FlashAttnFwdSm90INS1_25CollectiveMainloopFwdSm90ILi2EN4cute5tupleIJNS5_1CILi1EEES8_S8_EEENS6_IJNS7_ILi64EEESA_SA_EEELi512ENS_10bfloat16_tEfNS_4arch4Sm90ELb0ELb1ELb0ELb0ELb1ELb0ELb1ELb0ELb0ELb1ELb0ELb0EEENS1_21CollectiveEpilogueFwdINS6_IJSA_NS7_ILi512EEESA_EEES9_SC_SE_Li256ELb0ELb1ELb0ELb0EEENS1_30DynamicPersistentTileSchedulerILi256ELi128ELb0ELb1ELb1EEEEEEEEEvNT_6ParamsE --------------------------
	.section	.nv.constant0._ZN7cutlass13device_kernelIN5flash11enable_sm90INS1_16FlashAttnFwdSm90INS1_25CollectiveMainloopFwdSm90ILi2EN4cute5tupleIJNS5_1CILi1EEES8_S8_EEENS6_IJNS7_ILi64EEESA_SA_EEELi512ENS_10bfloat16_tEfNS_4arch4Sm90ELb0ELb1ELb0ELb0ELb1ELb0ELb1ELb0ELb0ELb1ELb0ELb0EEENS1_21CollectiveEpilogueFwdINS6_IJSA_NS7_ILi512EEESA_EEES9_SC_SE_Li256ELb0ELb1ELb0ELb0EEENS1_30DynamicPersistentTileSchedulerILi256ELi128ELb0ELb1ELb1EEEEEEEEEvNT_6ParamsE,"a",@progbits
	.sectionflags	@""
	.align	4
.nv.constant0._ZN7cutlass13device_kernelIN5flash11enable_sm90INS1_16FlashAttnFwdSm90INS1_25CollectiveMainloopFwdSm90ILi2EN4cute5tupleIJNS5_1CILi1EEES8_S8_EEENS6_IJNS7_ILi64EEESA_SA_EEELi512ENS_10bfloat16_tEfNS_4arch4Sm90ELb0ELb1ELb0ELb0ELb1ELb0ELb1ELb0ELb0ELb1ELb0ELb0EEENS1_21CollectiveEpilogueFwdINS6_IJSA_NS7_ILi512EEESA_EEES9_SC_SE_Li256ELb0ELb1ELb0ELb0EEENS1_30DynamicPersistentTileSchedulerILi256ELi128ELb0ELb1ELb1EEEEEEEEEvNT_6ParamsE:
	.zero		3584


//--------------------- .nv.constant0._ZN7cutlass13device_kernelIN5flash11enable_sm90INS1_16FlashAttnFwdSm90INS1_25CollectiveMainloopFwdSm90ILi2EN4cute5tupleIJNS5_1CILi1EEES8_S8_EEENS6_IJNS7_ILi64EEESA_SA_EEELi512ENS_10bfloat16_tEfNS_4arch4Sm90ELb0ELb1ELb0ELb1ELb1ELb0ELb0ELb0ELb0ELb1ELb0ELb0EEENS1_21CollectiveEpilogueFwdINS6_IJSA_NS7_ILi512EEESA_EEES9_SC_SE_Li256ELb1ELb1ELb0ELb0EEENS1_36VarlenDynamicPersistentTileSchedulerILi64ELi64ELi256ELi128ELb0ELb1ELb1ELb1ELb0ELb1EEEEEEEEEvNT_6ParamsE --------------------------
	.section	.nv.constant0._ZN7cutlass13device_kernelIN5flash11enable_sm90INS1_16FlashAttnFwdSm90INS1_25CollectiveMainloopFwdSm90ILi2EN4cute5tupleIJNS5_1CILi1EEES8_S8_EEENS6_IJNS7_ILi64EEESA_SA_EEELi512ENS_10bfloat16_tEfNS_4arch4Sm90ELb0ELb1ELb0ELb1ELb1ELb0ELb0ELb0ELb0ELb1ELb0ELb0EEENS1_21CollectiveEpilogueFwdINS6_IJSA_NS7_ILi512EEESA_EEES9_SC_SE_Li256ELb1ELb1ELb0ELb0EEENS1_36VarlenDynamicPersistentTileSchedulerILi64ELi64ELi256ELi128ELb0ELb1ELb1ELb1ELb0ELb1EEEEEEEEEvNT_6ParamsE,"a",@progbits
	.sectionflags	@""
	.align	4
.nv.constant0._ZN7cutlass13device_kernelIN5flash11enable_sm90INS1_16FlashAttnFwdSm90INS1_25CollectiveMainloopFwdSm90ILi2EN4cute5tupleIJNS5_1CILi1EEES8_S8_EEENS6_IJNS7_ILi64EEESA_SA_EEELi512ENS_10bfloat16_tEfNS_4arch4Sm90ELb0ELb1ELb0ELb1ELb1ELb0ELb0ELb0ELb0ELb1ELb0ELb0EEENS1_21CollectiveEpilogueFwdINS6_IJSA_NS7_ILi512EEESA_EEES9_SC_SE_Li256ELb1ELb1ELb0ELb0EEENS1_36VarlenDynamicPersistentTileSchedulerILi64ELi64ELi256ELi128ELb0ELb1ELb1ELb1ELb0ELb1EEEEEEEEEvNT_6ParamsE:
	.zero		3328


//--------------------- .nv.constant0._ZN7cutlass13device_kernelIN5flash11enable_sm90INS1_16FlashAttnFwdSm90INS1_25CollectiveMainloopFwdSm90ILi2EN4cute5tupleIJNS5_1CILi1EEES8_S8_EEENS6_IJNS7_ILi64EEESA_SA_EEELi512ENS_10bfloat16_tEfNS_4arch4Sm90ELb0ELb1ELb0ELb1ELb1ELb1ELb0ELb0ELb0ELb1ELb0ELb0EEENS1_21CollectiveEpilogueFwdINS6_IJSA_NS7_ILi512EEESA_EEES9_SC_SE_Li256ELb1ELb1ELb0ELb0EEENS1_36VarlenDynamicPersistentTileSchedulerILi64ELi64ELi256ELi128ELb0ELb1ELb1ELb1ELb0ELb1EEEEEEEEEvNT_6ParamsE --------------------------
	.section	.nv.constant0._ZN7cutlass13device_kernelIN5flash11enable_sm90INS1_16FlashAttnFwdSm90INS1_25CollectiveMainloopFwdSm90ILi2EN4cute5tupleIJNS5_1CILi1EEES8_S8_EEENS6_IJNS7_ILi64EEESA_SA_EEELi512ENS_10bfloat16_tEfNS_4arch4Sm90ELb0ELb1ELb0ELb1ELb1ELb1ELb0ELb0ELb0ELb1ELb0ELb0EEENS1_21CollectiveEpilogueFwdINS6_IJSA_NS7_ILi512EEESA_EEES9_SC_SE_Li256ELb1ELb1ELb0ELb0EEENS1_36VarlenDynamicPersistentTileSchedulerILi64ELi64ELi256ELi128ELb0ELb1ELb1ELb1ELb0ELb1EEEEEEEEEvNT_6ParamsE,"a",@progbits
	.sectionflags	@""
	.align	4
.nv.constant0._ZN7cutlass13device_kernelIN5flash11enable_sm90INS1_16FlashAttnFwdSm90INS1_25CollectiveMainloopFwdSm90ILi2EN4cute5tupleIJNS5_1CILi1EEES8_S8_EEENS6_IJNS7_ILi64EEESA_SA_EEELi512ENS_10bfloat16_tEfNS_4arch4Sm90ELb0ELb1ELb0ELb1ELb1ELb1ELb0ELb0ELb0ELb1ELb0ELb0EEENS1_21CollectiveEpilogueFwdINS6_IJSA_NS7_ILi512EEESA_EEES9_SC_SE_Li256ELb1ELb1ELb0ELb0EEENS1_36VarlenDynamicPersistentTileSchedulerILi64ELi64ELi256ELi128ELb0ELb1ELb1ELb1ELb0ELb1EEEEEEEEEvNT_6ParamsE:
	.zero		3328


//--------------------- .nv.constant0._ZN7cutlass13device_kernelIN5flash11enable_sm90INS1_16FlashAttnFwdSm90INS1_25CollectiveMainloopFwdSm90ILi2EN4cute5tupleIJNS5_1CILi1EEES8_S8_EEENS6_IJNS7_ILi64EEESA_SA_EEELi512ENS_10bfloat16_tEfNS_4arch4Sm90ELb0ELb1ELb0ELb1ELb1ELb0ELb1ELb0ELb0ELb1ELb0ELb0EEENS1_21CollectiveEpilogueFwdINS6_IJSA_NS7_ILi512EEESA_EEES9_SC_SE_Li256ELb1ELb1ELb0ELb0EEENS1_36VarlenDynamicPersistentTileSchedulerILi64ELi64ELi256ELi128ELb0ELb1ELb1ELb1ELb0ELb1EEEEEEEEEvNT_6ParamsE --------------------------
	.section	.nv.constant0._ZN7cutlass13device_kernelIN5flash11enable_sm90INS1_16FlashAttnFwdSm90INS1_25CollectiveMainloopFwdSm90ILi2EN4cute5tupleIJNS5_1CILi1EEES8_S8_EEENS6_IJNS7_ILi64EEESA_SA_EEELi512ENS_10bfloat16_tEfNS_4arch4Sm90ELb0ELb1ELb0ELb1ELb1ELb0ELb1ELb0ELb0ELb1ELb0ELb0EEENS1_21CollectiveEpilogueFwdINS6_IJSA_NS7_ILi512EEESA_EEES9_SC_SE_Li256ELb1ELb1ELb0ELb0EEENS1_36VarlenDynamicPersistentTileSchedulerILi64ELi64ELi256ELi128ELb0ELb1ELb1ELb1ELb0ELb1EEEEEEEEEvNT_6ParamsE,"a",@progbits
	.sectionflags	@""
	.align	4
.nv.constant0._ZN7cutlass13device_kernelIN5flash11enable_sm90INS1_16FlashAttnFwdSm90INS1_25CollectiveMainloopFwdSm90ILi2EN4cute5tupleIJNS5_1CILi1EEES8_S8_EEENS6_IJNS7_ILi64EEESA_SA_EEELi512ENS_10bfloat16_tEfNS_4arch4Sm90ELb0ELb1ELb0ELb1ELb1ELb0ELb1ELb0ELb0ELb1ELb0ELb0EEENS1_21CollectiveEpilogueFwdINS6_IJSA_NS7_ILi512EEESA_EEES9_SC_SE_Li256ELb1ELb1ELb0ELb0EEENS1_36VarlenDynamicPersistentTileSchedulerILi64ELi64ELi256ELi128ELb0ELb1ELb1ELb1ELb0ELb1EEEEEEEEEvNT_6ParamsE:
	.zero		3584


//--------------------- .nv.constant0._ZN7cutlass13device_kernelIN5flash11enable_sm90INS1_16FlashAttnFwdSm90INS1_25CollectiveMainloopFwdSm90ILi2EN4cute5tupleIJNS5_1CILi1EEES8_S8_EEENS6_IJNS7_ILi64EEESA_SA_EEELi512ENS_10bfloat16_tEfNS_4arch4Sm90ELb0ELb1ELb0ELb1ELb1ELb1ELb1ELb0ELb0ELb1ELb0ELb0EEENS1_21CollectiveEpilogueFwdINS6_IJSA_NS7_ILi512EEESA_EEES9_SC_SE_Li256ELb1ELb1ELb0ELb0EEENS1_36VarlenDynamicPersistentTileSchedulerILi64ELi64ELi256ELi128ELb0ELb1ELb1ELb1ELb0ELb1EEEEEEEEEvNT_6ParamsE --------------------------
	.section	.nv.constant0._ZN7cutlass13device_kernelIN5flash11enable_sm90INS1_16FlashAttnFwdSm90INS1_25CollectiveMainloopFwdSm90ILi2EN4cute5tupleIJNS5_1CILi1EEES8_S8_EEENS6_IJNS7_ILi64EEESA_SA_EEELi512ENS_10bfloat16_tEfNS_4arch4Sm90ELb0ELb1ELb0ELb1ELb1ELb1ELb1ELb0ELb0ELb1ELb0ELb0EEENS1_21CollectiveEpilogueFwdINS6_IJSA_NS7_ILi512EEESA_EEES9_SC_SE_Li256ELb1ELb1ELb0ELb0EEENS1_36VarlenDynamicPersistentTileSchedulerILi64ELi64ELi256ELi128ELb0ELb1ELb1ELb1ELb0ELb1EEEEEEEEEvNT_6ParamsE,"a",@progbits
	.sectionflags	@""
	.align	4
.nv.constant0._ZN7cutlass13device_kernelIN5flash11enable_sm90INS1_16FlashAttnFwdSm90INS1_25CollectiveMainloopFwdSm90ILi2EN4cute5tupleIJNS5_1CILi1EEES8_S8_EEENS6_IJNS7_ILi64EEESA_SA_EEELi512ENS_10bfloat16_tEfNS_4arch4Sm90ELb0ELb1ELb0ELb1ELb1ELb1ELb1ELb0ELb0ELb1ELb0ELb0EEENS1_21CollectiveEpilogueFwdINS6_IJSA_NS7_ILi512EEESA_EEES9_SC_SE_Li256ELb1ELb1ELb0ELb0EEENS1_36VarlenDynamicPersistentTileSchedulerILi64ELi64ELi256ELi128ELb0ELb1ELb1ELb1ELb0ELb1EEEEEEEEEvNT_6ParamsE:
	.zero		3584


//--------------------- .nv.constant0._ZN7cutlass13device_kernelIN5flash11enable_sm90INS1_16FlashAttnFwdSm90INS1_25CollectiveMainloopFwdSm90ILi2EN4cute5tupleIJNS5_1CILi1EEES8_S8_EEENS6_IJNS7_ILi64EEESA_SA_EEELi512ENS_10bfloat16_tEfNS_4arch4Sm90ELb1ELb0ELb0ELb0ELb1ELb0ELb0ELb0ELb0ELb1ELb0ELb0EEENS1_21CollectiveEpilogueFwdINS6_IJSA_NS7_ILi512EEESA_EEES9_SC_SE_Li256ELb0ELb1ELb0ELb0EEENS1_30DynamicPersistentTileSchedulerILi256ELi128ELb0ELb1ELb1EEEEEEEEEvNT_6ParamsE --------------------------
	.section	.nv.constant0._ZN7cutlass13device_kernelIN5flash11enable_sm90INS1_16FlashAttnFwdSm90INS1_25CollectiveMainloopFwdSm90ILi2EN4cute5tupleIJNS5_1CILi1EEES8_S8_EEENS6_IJNS7_ILi64EEESA_SA_EEELi512ENS_10bfloat16_tEfNS_4arch4Sm90ELb1ELb0ELb0ELb0ELb1ELb0ELb0ELb0ELb0ELb1ELb0ELb0EEENS1_21CollectiveEpilogueFwdINS6_IJSA_NS7_ILi512EEESA_EEES9_SC_SE_Li256ELb0ELb1ELb0ELb0EEENS1_30DynamicPersistentTileSchedulerILi256ELi128ELb0ELb1ELb1EEEEEEEEEvNT_6ParamsE,"a",@progbits
	.sectionflags	@""
	.align	4
.nv.constant0._ZN7cutlass13device_kernelIN5flash11enable_sm90INS1_16FlashAttnFwdSm90INS1_25CollectiveMainloopFwdSm90ILi2EN4cute5tupleIJNS5_1CILi1EEES8_S8_EEENS6_IJNS7_ILi64EEESA_SA_EEELi512ENS_10bfloat16_tEfNS_4arch4Sm90ELb1ELb0ELb0ELb0ELb1ELb0ELb0ELb0ELb0ELb1ELb0ELb0EEENS1_21CollectiveEpilogueFwdINS6_IJSA_NS7_ILi512EEESA_EEES9_SC_SE_Li256ELb0ELb1ELb0ELb0EEENS1_30DynamicPersistentTileSchedulerILi256ELi128ELb0ELb1ELb1EEEEEEEEEvNT_6ParamsE:
	.zero		3328


//--------------------- .nv.constant0._ZN7cutlass13device_kernelIN5flash11enable_sm90INS1_16FlashAttnFwdSm90INS1_25CollectiveMainloopFwdSm90ILi2EN4cute5tupleIJNS5_1CILi1EEES8_S8_EEENS6_IJNS7_ILi64EEESA_SA_EEELi512ENS_10bfloat16_tEfNS_4arch4Sm90ELb1ELb0ELb0ELb0ELb1ELb0ELb1ELb0ELb0ELb1ELb0ELb0EEENS1_21CollectiveEpilogueFwdINS6_IJSA_NS7_ILi512EEESA_EEES9_SC_SE_Li256ELb0ELb1ELb0ELb0EEENS1_30DynamicPersistentTileSchedulerILi256ELi128ELb0ELb1ELb1EEEEEEEEEvNT_6ParamsE --------------------------
	.section	.nv.constant0._ZN7cutlass13device_kernelIN5flash11enable_sm90INS1_16FlashAttnFwdSm90INS1_25CollectiveMainloopFwdSm90ILi2EN4cute5tupleIJNS5_1CILi1EEES8_S8_EEENS6_IJNS7_ILi64EEESA_SA_EEELi512ENS_10bfloat16_tEfNS_4arch4Sm90ELb1ELb0ELb0ELb0ELb1ELb0ELb1ELb0ELb0ELb1ELb0ELb0EEENS1_21CollectiveEpilogueFwdINS6_IJSA_NS7_ILi512EEESA_EEES9_SC_SE_Li256ELb0ELb1ELb0ELb0EEENS1_30DynamicPersistentTileSchedulerILi256ELi128ELb0ELb1ELb1EEEEEEEEEvNT_6ParamsE,"a",@progbits
	.sectionflags	@""
	.align	4
.nv.constant0._ZN7cutlass13device_kernelIN5flash11enable_sm90INS1_16FlashAttnFwdSm90INS1_25CollectiveMainloopFwdSm90ILi2EN4cute5tupleIJNS5_1CILi1EEES8_S8_EEENS6_IJNS7_ILi64EEESA_SA_EEELi512ENS_10bfloat16_tEfNS_4arch4Sm90ELb1ELb0ELb0ELb0ELb1ELb0ELb1ELb0ELb0ELb1ELb0ELb0EEENS1_21CollectiveEpilogueFwdINS6_IJSA_NS7_ILi512EEESA_EEES9_SC_SE_Li256ELb0ELb1ELb0ELb0EEENS1_30DynamicPersistentTileSchedulerILi256ELi128ELb0ELb1ELb1EEEEEEEEEvNT_6ParamsE:
	.zero		3584


//--------------------- .nv.constant0._ZN7cutlass13device_kernelIN5flash11enable_sm90INS1_16FlashAttnFwdSm90INS1_25CollectiveMainloopFwdSm90ILi2EN4cute5tupleIJNS5_1CILi1EEES8_S8_EEENS6_IJNS7_ILi64EEESA_SA_EEELi512ENS_10bfloat16_tEfNS_4arch4Sm90ELb1ELb0ELb0ELb1ELb1ELb0ELb0ELb0ELb0ELb1ELb0ELb0EEENS1_21CollectiveEpilogueFwdINS6_IJSA_NS7_ILi512EEESA_EEES9_SC_SE_Li256ELb1ELb1ELb0ELb0EEENS1_36VarlenDynamicPersistentTileSchedulerILi64ELi64ELi256ELi128ELb0ELb1ELb1ELb1ELb1ELb1EEEEEEEEEvNT_6ParamsE --------------------------
	.section	.nv.constant0._ZN7cutlass13device_kernelIN5flash11enable_sm90INS1_16FlashAttnFwdSm90INS1_25CollectiveMainloopFwdSm90ILi2EN4cute5tupleIJNS5_1CILi1EEES8_S8_EEENS6_IJNS7_ILi64EEESA_SA_EEELi512ENS_10bfloat16_tEfNS_4arch4Sm90ELb1ELb0ELb0ELb1ELb1ELb0ELb0ELb0ELb0ELb1ELb0ELb0EEENS1_21CollectiveEpilogueFwdINS6_IJSA_NS7_ILi512EEESA_EEES9_SC_SE_Li256ELb1ELb1ELb0ELb0EEENS1_36VarlenDynamicPersistentTileSchedulerILi64ELi64ELi256ELi128ELb0ELb1ELb1ELb1ELb1ELb1EEEEEEEEEvNT_6ParamsE,"a",@progbits
	.sectionflags	@""
	.align	4
.nv.constant0._ZN7cutlass13device_kernelIN5flash11enable_sm90INS1_16FlashAttnFwdSm90INS1_25CollectiveMainloopFwdSm90ILi2EN4cute5tupleIJNS5_1CILi1EEES8_S8_EEENS6_IJNS7_ILi64EEESA_SA_EEELi512ENS_10bfloat16_tEfNS_4arch4Sm90ELb1ELb0ELb0ELb1ELb1ELb0ELb0ELb0ELb0ELb1ELb0ELb0EEENS1_21CollectiveEpilogueFwdINS6_IJSA_NS7_ILi512EEESA_EEES9_SC_SE_Li256ELb1ELb1ELb0ELb0EEENS1_36VarlenDynamicPersistentTileSchedulerILi64ELi64ELi256ELi128ELb0ELb1ELb1ELb1ELb1ELb1EEEEEEEEEvNT_6ParamsE:
	.zero		3328


//--------------------- .nv.constant0._ZN7cutlass13device_kernelIN5flash11enable_sm90INS1_16FlashAttnFwdSm90INS1_25CollectiveMainloopFwdSm90ILi2EN4cute5tupleIJNS5_1CILi1EEES8_S8_EEENS6_IJNS7_ILi64EEESA_SA_EEELi512ENS_10bfloat16_tEfNS_4arch4Sm90ELb1ELb0ELb0ELb1ELb1ELb1ELb0ELb0ELb0ELb1ELb0ELb0EEENS1_21CollectiveEpilogueFwdINS6_IJSA_NS7_ILi512EEESA_EEES9_SC_SE_Li256ELb1ELb1ELb0ELb0EEENS1_36VarlenDynamicPersistentTileSchedulerILi64ELi64ELi256ELi128ELb0ELb1ELb1ELb1ELb1ELb1EEEEEEEEEvNT_6ParamsE --------------------------
	.section	.nv.constant0._ZN7cutlass13device_kernelIN5flash11enable_sm90INS1_16FlashAttnFwdSm90INS1_25CollectiveMainloopFwdSm90ILi2EN4cute5tupleIJNS5_1CILi1EEES8_S8_EEENS6_IJNS7_ILi64EEESA_SA_EEELi512ENS_10bfloat16_tEfNS_4arch4Sm90ELb1ELb0ELb0ELb1ELb1ELb1ELb0ELb0ELb0ELb1ELb0ELb0EEENS1_21CollectiveEpilogueFwdINS6_IJSA_NS7_ILi512EEESA_EEES9_SC_SE_Li256ELb1ELb1ELb0ELb0EEENS1_36VarlenDynamicPersistentTileSchedulerILi64ELi64ELi256ELi128ELb0ELb1ELb1ELb1ELb1ELb1EEEEEEEEEvNT_6ParamsE,"a",@progbits
	.sectionflags	@""
	.align	4
.nv.constant0._ZN7cutlass13device_kernelIN5flash11enable_sm90INS1_16FlashAttnFwdSm90INS1_25CollectiveMainloopFwdSm90ILi2EN4cute5tupleIJNS5_1CILi1EEES8_S8_EEENS6_IJNS7_ILi64EEESA_SA_EEELi512ENS_10bfloat16_tEfNS_4arch4Sm90ELb1ELb0ELb0ELb1ELb1ELb1ELb0ELb0ELb0ELb1ELb0ELb0EEENS1_21CollectiveEpilogueFwdINS6_IJSA_NS7_ILi512EEESA_EEES9_SC_SE_Li256ELb1ELb1ELb0ELb0EEENS1_36VarlenDynamicPersistentTileSchedulerILi64ELi64ELi256ELi128ELb0ELb1ELb1ELb1ELb1ELb1EEEEEEEEEvNT_6ParamsE:
	.zero		3328


//--------------------- .nv.constant0._ZN7cutlass13device_kernelIN5flash11enable_sm90INS1_16FlashAttnFwdSm90INS1_25CollectiveMainloopFwdSm90ILi2EN4cute5tupleIJNS5_1CILi1EEES8_S8_EEENS6_IJNS7_ILi64EEESA_SA_EEELi512ENS_10bfloat16_tEfNS_4arch4Sm90ELb1ELb0ELb0ELb1ELb1ELb0ELb1ELb0ELb0ELb1ELb0ELb0EEENS1_21CollectiveEpilogueFwdINS6_IJSA_NS7_ILi512EEESA_EEES9_SC_SE_Li256ELb1ELb1ELb0ELb0EEENS1_36VarlenDynamicPersistentTileSchedulerILi64ELi64ELi256ELi128ELb0ELb1ELb1ELb1ELb1ELb1EEEEEEEEEvNT_6ParamsE --------------------------
	.section	.nv.constant0._ZN7cutlass13device_kernelIN5flash11enable_sm90INS1_16FlashAttnFwdSm90INS1_25CollectiveMainloopFwdSm90ILi2EN4cute5tupleIJNS5_1CILi1EEES8_S8_EEENS6_IJNS7_ILi64EEESA_SA_EEELi512ENS_10bfloat16_tEfNS_4arch4Sm90ELb1ELb0ELb0ELb1ELb1ELb0ELb1ELb0ELb0ELb1ELb0ELb0EEENS1_21CollectiveEpilogueFwdINS6_IJSA_NS7_ILi512EEESA_EEES9_SC_SE_Li256ELb1ELb1ELb0ELb0EEENS1_36VarlenDynamicPersistentTileSchedulerILi64ELi64ELi256ELi128ELb0ELb1ELb1ELb1ELb1ELb1EEEEEEEEEvNT_6ParamsE,"a",@progbits
	.sectionflags	@""
	.align	4
.nv.constant0._ZN7cutlass13device_kernelIN5flash11enable_sm90INS1_16FlashAttnFwdSm90INS1_25CollectiveMainloopFwdSm90ILi2EN4cute5tupleIJNS5_1CILi1EEES8_S8_EEENS6_IJNS7_ILi64EEESA_SA_EEELi512ENS_10bfloat16_tEfNS_4arch4Sm90ELb1ELb0ELb0ELb1ELb1ELb0ELb1ELb0ELb0ELb1ELb0ELb0EEENS1_21CollectiveEpilogueFwdINS6_IJSA_NS7_ILi512EEESA_EEES9_SC_SE_Li256ELb1ELb1ELb0ELb0EEENS1_36VarlenDynamicPersistentTileSchedulerILi64ELi64ELi256ELi128ELb0ELb1ELb1ELb1ELb1ELb1EEEEEEEEEvNT_6ParamsE:
	.zero		3584


//--------------------- .nv.constant0._ZN7cutlass13device_kernelIN5flash11enable_sm90INS1_16FlashAttnFwdSm90INS1_25CollectiveMainloopFwdSm90ILi2EN4cute5tupleIJNS5_1CILi1EEES8_S8_EEENS6_IJNS7_ILi64EEESA_SA_EEELi512ENS_10bfloat16_tEfNS_4arch4Sm90ELb1ELb0ELb0ELb1ELb1ELb1ELb1ELb0ELb0ELb1ELb0ELb0EEENS1_21CollectiveEpilogueFwdINS6_IJSA_NS7_ILi512EEESA_EEES9_SC_SE_Li256ELb1ELb1ELb0ELb0EEENS1_36VarlenDynamicPersistentTileSchedulerILi64ELi64ELi256ELi128ELb0ELb1ELb1ELb1ELb1ELb1EEEEEEEEEvNT_6ParamsE --------------------------
	.section	.nv.constant0._ZN7cutlass13device_kernelIN5flash11enable_sm90INS1_16FlashAttnFwdSm90INS1_25CollectiveMainloopFwdSm90ILi2EN4cute5tupleIJNS5_1CILi1EEES8_S8_EEENS6_IJNS7_ILi64EEESA_SA_EEELi512ENS_10bfloat16_tEfNS_4arch4Sm90ELb1ELb0ELb0ELb1ELb1ELb1ELb1ELb0ELb0ELb1ELb0ELb0EEENS1_21CollectiveEpilogueFwdINS6_IJSA_NS7_ILi512EEESA_EEES9_SC_SE_Li256ELb1ELb1ELb0ELb0EEENS1_36VarlenDynamicPersistentTileSchedulerILi64ELi64ELi256ELi128ELb0ELb1ELb1ELb1ELb1ELb1EEEEEEEEEvNT_6ParamsE,"a",@progbits
	.sectionflags	@""
	.align	4
.nv.constant0._ZN7cutlass13device_kernelIN5flash11enable_sm90INS1_16FlashAttnFwdSm90INS1_25CollectiveMainloopFwdSm90ILi2EN4cute5tupleIJNS5_1CILi1EEES8_S8_EEENS6_IJNS7_ILi64EEESA_SA_EEELi512ENS_10bfloat16_tEfNS_4arch4Sm90ELb1ELb0ELb0ELb1ELb1ELb1ELb1ELb0ELb0ELb1ELb0ELb0EEENS1_21CollectiveEpilogueFwdINS6_IJSA_NS7_ILi512EEESA_EEES9_SC_SE_Li256ELb1ELb1ELb0ELb0EEENS1_36VarlenDynamicPersistentTileSchedulerILi64ELi64ELi256ELi128ELb0ELb1ELb1ELb1ELb1ELb1EEEEEEEEEvNT_6ParamsE:
	.zero		3584


//--------------------- .nv.constant0._ZN7cutlass13device_kernelIN5flash11enable_sm90INS1_16FlashAttnFwdSm90INS1_25CollectiveMainloopFwdSm90ILi2EN4cute5tupleIJNS5_1CILi1EEES8_S8_EEENS6_IJNS7_ILi128EEENS7_ILi96EEENS7_ILi64EEEEEELi256ENS_10bfloat16_tEfNS_4arch4Sm90ELb0ELb0ELb0ELb0ELb1ELb0ELb0ELb1ELb0ELb1ELb0ELb0EEENS1_21CollectiveEpilogueFwdINS6_IJSA_NS7_ILi256EEESB_EEES9_SE_SG_Li256ELb0ELb1ELb0ELb0EEENS1_29StaticPersistentTileSchedulerILb0EEEEEEEEEvNT_6ParamsE --------------------------
	.section	.nv.constant0._ZN7cutlass13device_kernelIN5flash11enable_sm90INS1_16FlashAttnFwdSm90INS1_25CollectiveMainloopFwdSm90ILi2EN4cute5tupleIJNS5_1CILi1EEES8_S8_EEENS6_IJNS7_ILi128EEENS7_ILi96EEENS7_ILi64EEEEEELi256ENS_10bfloat16_tEfNS_4arch4Sm90ELb0ELb0ELb0ELb0ELb1ELb0ELb0ELb1ELb0ELb1ELb0ELb0EEENS1_21CollectiveEpilogueFwdINS6_IJSA_NS7_ILi256EEESB_EEES9_SE_SG_Li256ELb0ELb1ELb0ELb0EEENS1_29StaticPersistentTileSchedulerILb0EEEEEEEEEvNT_6ParamsE,"a",@progbits
	.sectionflags	@""
	.align	4
.nv.constant0._ZN7cutlass13device_kernelIN5flash11enable_sm90INS1_16FlashAttnFwdSm90INS1_25CollectiveMainloopFwdSm90ILi2EN4cute5tupleIJNS5_1CILi1EEES8_S8_EEENS6_IJNS7_ILi128EEENS7_ILi96EEENS7_ILi64EEEEEELi256ENS_10bfloat16_tEfNS_4arch4Sm90ELb0ELb0ELb0ELb0ELb1ELb0ELb0ELb1ELb0ELb1ELb0ELb0EEENS1_21CollectiveEpilogueFwdINS6_IJSA_NS7_ILi256EEESB_EEES9_SE_SG_Li256ELb0ELb1ELb0ELb0EEENS1_29StaticPersistentTileSchedulerILb0EEEEEEEEEvNT_6ParamsE:
	.zero		3200


//--------------------- .nv.constant0._ZN7cutlass13device_kernelIN5flash11enable_sm90INS1_16FlashAttnFwdSm90INS1_25CollectiveMainloopFwdSm90ILi2EN4cute5tupleIJNS5_1CILi1EEES8_S8_EEENS6_IJNS7_ILi128EEENS7_ILi96EEENS7_ILi64EEEEEELi256ENS_10bfloat16_tEfNS_4arch4Sm90ELb0ELb0ELb0ELb0ELb1ELb0ELb1ELb1ELb0ELb1ELb0ELb0EEENS1_21CollectiveEpilogueFwdINS6_IJSA_NS7_ILi256EEESB_EEES9_SE_SG_Li256ELb0ELb1ELb0ELb0EEENS1_29StaticPersistentTileSchedulerILb0EEEEEEEEEvNT_6ParamsE --------------------------
	.section	.nv.constant0._ZN7cutlass13device_kernelIN5flash11enable_sm90INS1_16FlashAttnFwdSm90INS1_25CollectiveMainloopFwdSm90ILi2EN4cute5tupleIJNS5_1CILi1EEES8_S8_EEENS6_IJNS7_ILi128EEENS7_ILi96EEENS7_ILi64EEEEEELi256ENS_10bfloat16_tEfNS_4arch4Sm90ELb0ELb0ELb0ELb0ELb1ELb0ELb1ELb1ELb0ELb1ELb0ELb0EEENS1_21CollectiveEpilogueFwdINS6_IJSA_NS7_ILi256EEESB_EEES9_SE_SG_Li256ELb0ELb1ELb0ELb0EEENS1_29StaticPersistentTileSchedulerILb0EEEEEEEEEvNT_6ParamsE,"a",@progbits
	.sectionflags	@""
	.align	4
.nv.constant0._ZN7cutlass13device_kernelIN5flash11enable_sm90INS1_16FlashAttnFwdSm90INS1_25CollectiveMainloopFwdSm90ILi2EN4cute5tupleIJNS5_1CILi1EEES8_S8_EEENS6_IJNS7_ILi128EEENS7_ILi96EEENS7_ILi64EEEEEELi256ENS_10bfloat16_tEfNS_4arch4Sm90ELb0ELb0ELb0ELb0ELb1ELb0ELb1ELb1ELb0ELb1ELb0ELb0EEENS1_21CollectiveEpilogueFwdINS6_IJSA_NS7_ILi256EEESB_EEES9_SE_SG_Li256ELb0ELb1ELb0ELb0EEENS1_29StaticPersistentTileSchedulerILb0EEEEEEEEEvNT_6ParamsE:
	.zero		3456


//--------------------- .nv.constant0._ZN7cutlass13device_kernelIN5flash11enable_sm90INS1_16FlashAttnFwdSm90INS1_25CollectiveMainloopFwdSm90ILi2EN4cute5tupleIJNS5_1CILi1EEES8_S8_EEENS6_IJNS7_ILi128EEENS7_ILi96EEENS7_ILi64EEEEEELi256ENS_10bfloat16_tEfNS_4arch4Sm90ELb0ELb0ELb0ELb1ELb1ELb0ELb0ELb1ELb0ELb1ELb0ELb0EEENS1_21CollectiveEpilogueFwdINS6_IJSA_NS7_ILi256EEESB_EEES9_SE_SG_Li256ELb1ELb1ELb0ELb0EEENS1_36VarlenDynamicPersistentTileSchedulerILi128ELi96ELi256ELi128ELb0ELb1ELb1ELb0ELb1ELb1EEEEEEEEEvNT_6ParamsE --------------------------
	.section	.nv.constant0._ZN7cutlass13device_kernelIN5flash11enable_sm90INS1_16FlashAttnFwdSm90INS1_25CollectiveMainloopFwdSm90ILi2EN4cute5tupleIJNS5_1CILi1EEES8_S8_EEENS6_IJNS7_ILi128EEENS7_ILi96EEENS7_ILi64EEEEEELi256ENS_10bfloat16_tEfNS_4arch4Sm90ELb0ELb0ELb0ELb1ELb1ELb0ELb0ELb1ELb0ELb1ELb0ELb0EEENS1_21CollectiveEpilogueFwdINS6_IJSA_NS7_ILi256EEESB_EEES9_SE_SG_Li256ELb1ELb1ELb0ELb0EEENS1_36VarlenDynamicPersistentTileSchedulerILi128ELi96ELi256ELi128ELb0ELb1ELb1ELb0ELb1ELb1EEEEEEEEEvNT_6ParamsE,"a",@progbits
	.sectionflags	@""
	.align	4
.nv.constant0._ZN7cutlass13device_kernelIN5flash11enable_sm90INS1_16FlashAttnFwdSm90INS1_25CollectiveMainloopFwdSm90ILi2EN4cute5tupleIJNS5_1CILi1EEES8_S8_EEENS6_IJNS7_ILi128EEENS7_ILi96EEENS7_ILi64EEEEEELi256ENS_10bfloat16_tEfNS_4arch4Sm90ELb0ELb0ELb0ELb1ELb1ELb0ELb0ELb1ELb0ELb1ELb0ELb0EEENS1_21CollectiveEpilogueFwdINS6_IJSA_NS7_ILi256EEESB_EEES9_SE_SG_Li256ELb1ELb1ELb0ELb0EEENS1_36VarlenDynamicPersistentTileSchedulerILi128ELi96ELi256ELi128ELb0ELb1ELb1ELb0ELb1ELb1EEEEEEEEEvNT_6ParamsE:
	.zero		3328


//--------------------- .nv.constant0._ZN7cutlass13device_kernelIN5flash11enable_sm90INS1_16FlashAttnFwdSm90INS1_25CollectiveMainloopFwdSm90ILi2EN4cute5tupleIJNS5_1CILi1EEES8_S8_EEENS6_IJNS7_ILi128EEENS7_ILi96EEENS7_ILi64EEEEEELi256ENS_10bfloat16_tEfNS_4arch4Sm90ELb0ELb0ELb0ELb1ELb1ELb1ELb0ELb1ELb0ELb1ELb0ELb0EEENS1_21CollectiveEpilogueFwdINS6_IJSA_NS7_ILi256EEESB_EEES9_SE_SG_Li256ELb1ELb1ELb0ELb0EEENS1_36VarlenDynamicPersistentTileSchedulerILi128ELi96ELi256ELi128ELb0ELb1ELb1ELb0ELb1ELb1EEEEEEEEEvNT_6ParamsE --------------------------
	.section	.nv.constant0._ZN7cutlass13device_kernelIN5flash11enable_sm90INS1_16FlashAttnFwdSm90INS1_25CollectiveMainloopFwdSm90ILi2EN4cute5tupleIJNS5_1CILi1EEES8_S8_EEENS6_IJNS7_ILi128EEENS7_ILi96EEENS7_ILi64EEEEEELi256ENS_10bfloat16_tEfNS_4arch4Sm90ELb0ELb0ELb0ELb1ELb1ELb1ELb0ELb1ELb0ELb1ELb0ELb0EEENS1_21CollectiveEpilogueFwdINS6_IJSA_NS7_ILi256EEESB_EEES9_SE_SG_Li256ELb1ELb1ELb0ELb0EEENS1_36VarlenDynamicPersistentTileSchedulerILi128ELi96ELi256ELi128ELb0ELb1ELb1ELb0ELb1ELb1EEEEEEEEEvNT_6ParamsE,"a",@progbits
	.sectionflags	@""
	.align	4
.nv.constant0._ZN7cutlass13device_kernelIN5flash11enable_sm90INS1_16FlashAttnFwdSm90INS1_25CollectiveMainloopFwdSm90ILi2EN4cute5tupleIJNS5_1CILi1EEES8_S8_EEENS6_IJNS7_ILi128EEENS7_ILi96EEENS7_ILi64EEEEEELi256ENS_10bfloat16_tEfNS_4arch4Sm90ELb0ELb0ELb0ELb1ELb1ELb1ELb0ELb1ELb0ELb1ELb0ELb0EEENS1_21CollectiveEpilogueFwdINS6_IJSA_NS7_ILi256EEESB_EEES9_SE_SG_Li256ELb1ELb1ELb0ELb0EEENS1_36VarlenDynamicPersistentTileSchedulerILi128ELi96ELi256ELi128ELb0ELb1ELb1ELb0ELb1ELb1EEEEEEEEEvNT_6ParamsE:
	.zero		3328


//--------------------- .nv.constant0._ZN7cutlass13device_kernelIN5flash11enable_sm90INS1_16FlashAttnFwdSm90INS1_25CollectiveMainloopFwdSm90ILi2EN4cute5tupleIJNS5_1CILi1EEES8_S8_EEENS6_IJNS7_ILi128EEENS7_ILi96EEENS7_ILi64EEEEEELi256ENS_10bfloat16_tEfNS_4arch4Sm90ELb0ELb0ELb0ELb1ELb1ELb0ELb1ELb1ELb0ELb1ELb0ELb0EEENS1_21CollectiveEpilogueFwdINS6_IJSA_NS7_ILi256EEESB_EEES9_SE_SG_Li256ELb1ELb1ELb0ELb0EEENS1_36VarlenDynamicPersistentTileSchedulerILi128ELi96ELi256ELi128ELb0ELb1ELb1ELb0ELb1ELb1EEEEEEEEEvNT_6ParamsE --------------------------
	.section	.nv.constant0._ZN7cutlass13device_kernelIN5flash11enable_sm90INS1_16FlashAttnFwdSm90INS1_25CollectiveMainloopFwdSm90ILi2EN4cute5tupleIJNS5_1CILi1EEES8_S8_EEENS6_IJNS7_ILi128EEENS7_ILi96EEENS7_ILi64EEEEEELi256ENS_10bfloat16_tEfNS_4arch4Sm90ELb0ELb0ELb0ELb1ELb1ELb0ELb1ELb1ELb0ELb1ELb0ELb0EEENS1_21CollectiveEpilogueFwdINS6_IJSA_NS7_ILi256EEESB_EEES9_SE_SG_Li256ELb1ELb1ELb0ELb0EEENS1_36VarlenDynamicPersistentTileSchedulerILi128ELi96ELi256ELi128ELb0ELb1ELb1ELb0ELb1ELb1EEEEEEEEEvNT_6ParamsE,"a",@progbits
	.sectionflags	@""
	.align	4
.nv.constant0._ZN7cutlass13device_kernelIN5flash11enable_sm90INS1_16FlashAttnFwdSm90INS1_25CollectiveMainloopFwdSm90ILi2EN4cute5tupleIJNS5_1CILi1EEES8_S8_EEENS6_IJNS7_ILi128EEENS7_ILi96EEENS7_ILi64EEEEEELi256ENS_10bfloat16_tEfNS_4arch4Sm90ELb0ELb0ELb0ELb1ELb1ELb0ELb1ELb1ELb0ELb1ELb0ELb0EEENS1_21CollectiveEpilogueFwdINS6_IJSA_NS7_ILi256EEESB_EEES9_SE_SG_Li256ELb1ELb1ELb0ELb0EEENS1_36VarlenDynamicPersistentTileSchedulerILi128ELi96ELi256ELi128ELb0ELb1ELb1ELb0ELb1ELb1EEEEEEEEEvNT_6ParamsE:
	.zero		3584


//--------------------- .nv.constant0._ZN7cutlass13device_kernelIN5flash11enable_sm90INS1_16FlashAttnFwdSm90INS1_25CollectiveMainloopFwdSm90ILi2EN4cute5tupleIJNS5_1CILi1EEES8_S8_EEENS6_IJNS7_ILi128EEENS7_ILi96EEENS7_ILi64EEEEEELi256ENS_10bfloat16_tEfNS_4arch4Sm90ELb0ELb0ELb0ELb1ELb1ELb1ELb1ELb1ELb0ELb1ELb0ELb0EEENS1_21CollectiveEpilogueFwdINS6_IJSA_NS7_ILi256EEESB_EEES9_SE_SG_Li256ELb1ELb1ELb0ELb0EEENS1_36VarlenDynamicPersistentTileSchedulerILi128ELi96ELi256ELi128ELb0ELb1ELb1ELb0ELb1ELb1EEEEEEEEEvNT_6ParamsE --------------------------
	.section	.nv.constant0._ZN7cutlass13device_kernelIN5flash11enable_sm90INS1_16FlashAttnFwdSm90INS1_25CollectiveMainloopFwdSm90ILi2EN4cute5tupleIJNS5_1CILi1EEES8_S8_EEENS6_IJNS7_ILi128EEENS7_ILi96EEENS7_ILi64EEEEEELi256ENS_10bfloat16_tEfNS_4arch4Sm90ELb0ELb0ELb0ELb1ELb1ELb1ELb1ELb1ELb0ELb1ELb0ELb0EEENS1_21CollectiveEpilogueFwdINS6_IJSA_NS7_ILi256EEESB_EEES9_SE_SG_Li256ELb1ELb1ELb0ELb0EEENS1_36VarlenDynamicPersistentTileSchedulerILi128ELi96ELi256ELi128ELb0ELb1ELb1ELb0ELb1ELb1EEEEEEEEEvNT_6ParamsE,"a",@progbits
	.sectionflags	@""
	.align	4
.nv.constant0._ZN7cutlass13device_kernelIN5flash11enable_sm90INS1_16FlashAttnFwdSm90INS1_25CollectiveMainloopFwdSm90ILi2EN4cute5tupleIJNS5_1CILi1EEES8_S8_EEENS6_IJNS7_ILi128EEENS7_ILi96EEENS7_ILi64EEEEEELi256ENS_10bfloat16_tEfNS_4arch4Sm90ELb0ELb0ELb0ELb1ELb1ELb1ELb1ELb1ELb0ELb1ELb0ELb0EEENS1_21CollectiveEpilogueFwdINS6_IJSA_NS7_ILi256EEESB_EEES9_SE_SG_Li256ELb1ELb1ELb0ELb0EEENS1_36VarlenDynamicPersistentTileSchedulerILi128ELi96ELi256ELi128ELb0ELb1ELb1ELb0ELb1ELb1EEEEEEEEEvNT_6ParamsE:
	.zero		3584


//--------------------- .nv.constant0._ZN7cutlass13device_kernelIN5flash11enable_sm90INS1_16FlashAttnFwdSm90INS1_25CollectiveMainloopFwdSm90ILi2EN4cute5tupleIJNS5_1CILi1EEES8_S8_EEENS6_IJNS7_ILi128EEENS7_ILi96EEENS7_ILi64EEEEEELi256ENS_10bfloat16_tEfNS_4arch4Sm90ELb0ELb1ELb0ELb0ELb1ELb0ELb0ELb1ELb0ELb1ELb0ELb0EEENS1_21CollectiveEpilogueFwdINS6_IJSA_NS7_ILi256EEESB_EEES9_SE_SG_Li256ELb0ELb1ELb0ELb0EEENS1_30DynamicPersistentTileSchedulerILi256ELi128ELb0ELb1ELb1EEEEEEEEEvNT_6ParamsE --------------------------
	.section	.nv.constant0._ZN7cutlass13device_kernelIN5flash11enable_sm90INS1_16FlashAttnFwdSm90INS1_25CollectiveMainloopFwdSm90ILi2EN4cute5tupleIJNS5_1CILi1EEES8_S8_EEENS6_IJNS7_ILi128EEENS7_ILi96EEENS7_ILi64EEEEEELi256ENS_10bfloat16_tEfNS_4arch4Sm90ELb0ELb1ELb0ELb0ELb1ELb0ELb0ELb1ELb0ELb1ELb0ELb0EEENS1_21CollectiveEpilogueFwdINS6_IJSA_NS7_ILi256EEESB_EEES9_SE_SG_Li256ELb0ELb1ELb0ELb0EEENS1_30DynamicPersistentTileSchedulerILi256ELi128ELb0ELb1ELb1EEEEEEEEEvNT_6ParamsE,"a",@progbits
	.sectionflags	@""
	.align	4
.nv.constant0._ZN7cutlass13device_kernelIN5flash11enable_sm90INS1_16FlashAttnFwdSm90INS1_25CollectiveMainloopFwdSm90ILi2EN4cute5tupleIJNS5_1CILi1EEES8_S8_EEENS6_IJNS7_ILi128EEENS7_ILi96EEENS7_ILi64EEEEEELi256ENS_10bfloat16_tEfNS_4arch4Sm90ELb0ELb1ELb0ELb0ELb1ELb0ELb0ELb1ELb0ELb1ELb0ELb0EEENS1_21CollectiveEpilogueFwdINS6_IJSA_NS7_ILi256EEESB_EEES9_SE_SG_Li256ELb0ELb1ELb0ELb0EEENS1_30DynamicPersistentTileSchedulerILi256ELi128ELb0ELb1ELb1EEEEEEEEEvNT_6ParamsE:
	.zero		3328


//--------------------- .nv.constant0._ZN7cutlass13device_kernelIN5flash11enable_sm90INS1_16FlashAttnFwdSm90INS1_25CollectiveMainloopFwdSm90ILi2EN4cute5tupleIJNS5_1CILi1EEES8_S8_EEENS6_IJNS7_ILi128EEENS7_ILi96EEENS7_ILi64EEEEEELi256ENS_10bfloat16_tEfNS_4arch4Sm90ELb0ELb1ELb0ELb0ELb1ELb0ELb1ELb1ELb0ELb1ELb0ELb0EEENS1_21CollectiveEpilogueFwdINS6_IJSA_NS7_ILi256EEESB_EEES9_SE_SG_Li256ELb0ELb1ELb0ELb0EEENS1_30DynamicPersistentTileSchedulerILi256ELi128ELb0ELb1ELb1EEEEEEEEEvNT_6ParamsE --------------------------
	.section	.nv.constant0._ZN7cutlass13device_kernelIN5flash11enable_sm90INS1_16FlashAttnFwdSm90INS1_25CollectiveMainloopFwdSm90ILi2EN4cute5tupleIJNS5_1CILi1EEES8_S8_EEENS6_IJNS7_ILi128EEENS7_ILi96EEENS7_ILi64EEEEEELi256ENS_10bfloat16_tEfNS_4arch4Sm90ELb0ELb1ELb0ELb0ELb1ELb0ELb1ELb1ELb0ELb1ELb0ELb0EEENS1_21CollectiveEpilogueFwdINS6_IJSA_NS7_ILi256EEESB_EEES9_SE_SG_Li256ELb0ELb1ELb0ELb0EEENS1_30DynamicPersistentTileSchedulerILi256ELi128ELb0ELb1ELb1EEEEEEEEEvNT_6ParamsE,"a",@progbits
	.sectionflags	@""
	.align	4
.nv.constant0._ZN7cutlass13device_kernelIN5flash11enable_sm90INS1_16FlashAttnFwdSm90INS1_25CollectiveMainloopFwdSm90ILi2EN4cute5tupleIJNS5_1CILi1EEES8_S8_EEENS6_IJNS7_ILi128EEENS7_ILi96EEENS7_ILi64EEEEEELi256ENS_10bfloat16_tEfNS_4arch4Sm90ELb0ELb1ELb0ELb0ELb1ELb0ELb1ELb1ELb0ELb1ELb0ELb0EEENS1_21CollectiveEpilogueFwdINS6_IJSA_NS7_ILi256EEESB_EEES9_SE_SG_Li256ELb0ELb1ELb0ELb0EEENS1_30DynamicPersistentTileSchedulerILi256ELi128ELb0ELb1ELb1EEEEEEEEEvNT_6ParamsE:
	.zero		3584


//--------------------- .nv.constant0._ZN7cutlass13device_kernelIN5flash11enable_sm90INS1_16FlashAttnFwdSm90INS1_25CollectiveMainloopFwdSm90ILi2EN4cute5tupleIJNS5_1CILi1EEES8_S8_EEENS6_IJNS7_ILi128EEENS7_ILi96EEENS7_ILi64EEEEEELi256ENS_10bfloat16_tEfNS_4arch4Sm90ELb0ELb1ELb0ELb1ELb1ELb0ELb0ELb1ELb0ELb1ELb0ELb0EEENS1_21CollectiveEpilogueFwdINS6_IJSA_NS7_ILi256EEESB_EEES9_SE_SG_Li256ELb1ELb1ELb0ELb0EEENS1_36VarlenDynamicPersistentTileSchedulerILi128ELi96ELi256ELi128ELb0ELb1ELb1ELb1ELb0ELb1EEEEEEEEEvNT_6ParamsE --------------------------
	.section	.nv.constant0._ZN7cutlass13device_kernelIN5flash11enable_sm90INS1_16FlashAttnFwdSm90INS1_25CollectiveMainloopFwdSm90ILi2EN4cute5tupleIJNS5_1CILi1EEES8_S8_EEENS6_IJNS7_ILi128EEENS7_ILi96EEENS7_ILi64EEEEEELi256ENS_10bfloat16_tEfNS_4arch4Sm90ELb0ELb1ELb0ELb1ELb1ELb0ELb0ELb1ELb0ELb1ELb0ELb0EEENS1_21CollectiveEpilogueFwdINS6_IJSA_NS7_ILi256EEESB_EEES9_SE_SG_Li256ELb1ELb1ELb0ELb0EEENS1_36VarlenDynamicPersistentTileSchedulerILi128ELi96ELi256ELi128ELb0ELb1ELb1ELb1ELb0ELb1EEEEEEEEEvNT_6ParamsE,"a",@progbits
	.sectionflags	@""
	.align	4
.nv.constant0._ZN7cutlass13device_kernelIN5flash11enable_sm90INS1_16FlashAttnFwdSm90INS1_25CollectiveMainloopFwdSm90ILi2EN4cute5tupleIJNS5_1CILi1EEES8_S8_EEENS6_IJNS7_ILi128EEENS7_ILi96EEENS7_ILi64EEEEEELi256ENS_10bfloat16_tEfNS_4arch4Sm90ELb0ELb1ELb0ELb1ELb1ELb0ELb0ELb1ELb0ELb1ELb0ELb0EEENS1_21CollectiveEpilogueFwdINS6_IJSA_NS7_ILi256EEESB_EEES9_SE_SG_Li256ELb1ELb1ELb0ELb0EEENS1_36VarlenDynamicPersistentTileSchedulerILi128ELi96ELi256ELi128ELb0ELb1ELb1ELb1ELb0ELb1EEEEEEEEEvNT_6ParamsE:
	.zero		3328


//--------------------- .nv.constant0._ZN7cutlass13device_kernelIN5flash11enable_sm90INS1_16FlashAttnFwdSm90INS1_25CollectiveMainloopFwdSm90ILi2EN4cute5tupleIJNS5_1CILi1EEES8_S8_EEENS6_IJNS7_ILi128EEENS7_ILi96EEENS7_ILi64EEEEEELi256ENS_10bfloat16_tEfNS_4arch4Sm90ELb0ELb1ELb0ELb1ELb1ELb1ELb0ELb1ELb0ELb1ELb0ELb0EEENS1_21CollectiveEpilogueFwdINS6_IJSA_NS7_ILi256EEESB_EEES9_SE_SG_Li256ELb1ELb1ELb0ELb0EEENS1_36VarlenDynamicPersistentTileSchedulerILi128ELi96ELi256ELi128ELb0ELb1ELb1ELb1ELb0ELb1EEEEEEEEEvNT_6ParamsE --------------------------
	.section	.nv.constant0._ZN7cutlass13device_kernelIN5flash11enable_sm90INS1_16FlashAttnFwdSm90INS1_25CollectiveMainloopFwdSm90ILi2EN4cute5tupleIJNS5_1CILi1EEES8_S8_EEENS6_IJNS7_ILi128EEENS7_ILi96EEENS7_ILi64EEEEEELi256ENS_10bfloat16_tEfNS_4arch4Sm90ELb0ELb1ELb0ELb1ELb1ELb1ELb0ELb1ELb0ELb1ELb0ELb0EEENS1_21CollectiveEpilogueFwdINS6_IJSA_NS7_ILi256EEESB_EEES9_SE_SG_Li256ELb1ELb1ELb0ELb0EEENS1_36VarlenDynamicPersistentTileSchedulerILi128ELi96ELi256ELi128ELb0ELb1ELb1ELb1ELb0ELb1EEEEEEEEEvNT_6ParamsE,"a",@progbits
	.sectionflags	@""
	.align	4
.nv.constant0._ZN7cutlass13device_kernelIN5flash11enable_sm90INS1_16FlashAttnFwdSm90INS1_25CollectiveMainloopFwdSm90ILi2EN4cute5tupleIJNS5_1CILi1EEES8_S8_EEENS6_IJNS7_ILi128EEENS7_ILi96EEENS7_ILi64EEEEEELi256ENS_10bfloat16_tEfNS_4arch4Sm90ELb0ELb1ELb0ELb1ELb1ELb1ELb0ELb1ELb0ELb1ELb0ELb0EEENS1_21CollectiveEpilogueFwdINS6_IJSA_NS7_ILi256EEESB_EEES9_SE_SG_Li256ELb1ELb1ELb0ELb0EEENS1_36VarlenDynamicPersistentTileSchedulerILi128ELi96ELi256ELi128ELb0ELb1ELb1ELb1ELb0ELb1EEEEEEEEEvNT_6ParamsE:
	.zero		3328


//--------------------- .nv.constant0._ZN7cutlass13device_kernelIN5flash11enable_sm90INS1_16FlashAttnFwdSm90INS1_25CollectiveMainloopFwdSm90ILi2EN4cute5tupleIJNS5_1CILi1EEES8_S8_EEENS6_IJNS7_ILi128EEENS7_ILi96EEENS7_ILi64EEEEEELi256ENS_10bfloat16_tEfNS_4arch4Sm90ELb0ELb1ELb0ELb1ELb1ELb0ELb1ELb1ELb0ELb1ELb0ELb0EEENS1_21CollectiveEpilogueFwdINS6_IJSA_NS7_ILi256EEESB_EEES9_SE_SG_Li256ELb1ELb1ELb0ELb0EEENS1_36VarlenDynamicPersistentTileSchedulerILi128ELi96ELi256ELi128ELb0ELb1ELb1ELb1ELb0ELb1EEEEEEEEEvNT_6ParamsE --------------------------
	.section	.nv.constant0._ZN7cutlass13device_kernelIN5flash11enable_sm90INS1_16FlashAttnFwdSm90INS1_25CollectiveMainloopFwdSm90ILi2EN4cute5tupleIJNS5_1CILi1EEES8_S8_EEENS6_IJNS7_ILi128EEENS7_ILi96EEENS7_ILi64EEEEEELi256ENS_10bfloat16_tEfNS_4arch4Sm90ELb0ELb1ELb0ELb1ELb1ELb0ELb1ELb1ELb0ELb1ELb0ELb0EEENS1_21CollectiveEpilogueFwdINS6_IJSA_NS7_ILi256EEESB_EEES9_SE_SG_Li256ELb1ELb1ELb0ELb0EEENS1_36VarlenDynamicPersistentTileSchedulerILi128ELi96ELi256ELi128ELb0ELb1ELb1ELb1ELb0ELb1EEEEEEEEEvNT_6ParamsE,"a",@progbits
	.sectionflags	@""
	.align	4
.nv.constant0._ZN7cutlass13device_kernelIN5flash11enable_sm90INS1_16FlashAttnFwdSm90INS1_25CollectiveMainloopFwdSm90ILi2EN4cute5tupleIJNS5_1CILi1EEES8_S8_EEENS6_IJNS7_ILi128EEENS7_ILi96EEENS7_ILi64EEEEEELi256ENS_10bfloat16_tEfNS_4arch4Sm90ELb0ELb1ELb0ELb1ELb1ELb0ELb1ELb1ELb0ELb1ELb0ELb0EEENS1_21CollectiveEpilogueFwdINS6_IJSA_NS7_ILi256EEESB_EEES9_SE_SG_Li256ELb1ELb1ELb0ELb0EEENS1_36VarlenDynamicPersistentTileSchedulerILi128ELi96ELi256ELi128ELb0ELb1ELb1ELb1ELb0ELb1EEEEEEEEEvNT_6ParamsE:
	.zero		3584


//--------------------- .nv.constant0._ZN7cutlass13device_kernelIN5flash11enable_sm90INS1_16FlashAttnFwdSm90INS1_25CollectiveMainloopFwdSm90ILi2EN4cute5tupleIJNS5_1CILi1EEES8_S8_EEENS6_IJNS7_ILi128EEENS7_ILi96EEENS7_ILi64EEEEEELi256ENS_10bfloat16_tEfNS_4arch4Sm90ELb0ELb1ELb0ELb1ELb1ELb1ELb1ELb1ELb0ELb1ELb0ELb0EEENS1_21CollectiveEpilogueFwdINS6_IJSA_NS7_ILi256EEESB_EEES9_SE_SG_Li256ELb1ELb1ELb0ELb0EEENS1_36VarlenDynamicPersistentTileSchedulerILi128ELi96ELi256ELi128ELb0ELb1ELb1ELb1ELb0ELb1EEEEEEEEEvNT_6ParamsE --------------------------
	.section	.nv.constant0._ZN7cutlass13device_kernelIN5flash11enable_sm90INS1_16FlashAttnFwdSm90INS1_25CollectiveMainloopFwdSm90ILi2EN4cute5tupleIJNS5_1CILi1EEES8_S8_EEENS6_IJNS7_ILi128EEENS7_ILi96EEENS7_ILi64EEEEEELi256ENS_10bfloat16_tEfNS_4arch4Sm90ELb0ELb1ELb0ELb1ELb1ELb1ELb1ELb1ELb0ELb1ELb0ELb0EEENS1_21CollectiveEpilogueFwdINS6_IJSA_NS7_ILi256EEESB_EEES9_SE_SG_Li256ELb1ELb1ELb0ELb0EEENS1_36VarlenDynamicPersistentTileSchedulerILi128ELi96ELi256ELi128ELb0ELb1ELb1ELb1ELb0ELb1EEEEEEEEEvNT_6ParamsE,"a",@progbits
	.sectionflags	@""
	.align	4
.nv.constant0._ZN7cutlass13device_kernelIN5flash11enable_sm90INS1_16FlashAttnFwdSm90INS1_25CollectiveMainloopFwdSm90ILi2EN4cute5tupleIJNS5_1CILi1EEES8_S8_EEENS6_IJNS7_ILi128EEENS7_ILi96EEENS7_ILi64EEEEEELi256ENS_10bfloat16_tEfNS_4arch4Sm90ELb0ELb1ELb0ELb1ELb1ELb1ELb1ELb1ELb0ELb1ELb0ELb0EEENS1_21CollectiveEpilogueFwdINS6_IJSA_NS7_ILi256EEESB_EEES9_SE_SG_Li256ELb1ELb1ELb0ELb0EEENS1_36VarlenDynamicPersistentTileSchedulerILi128ELi96ELi256ELi128ELb0ELb1ELb1ELb1ELb0ELb1EEEEEEEEEvNT_6ParamsE:
	.zero		3584


//--------------------- .nv.constant0._ZN7cutlass13device_kernelIN5flash11enable_sm90INS1_16FlashAttnFwdSm90INS1_25CollectiveMainloopFwdSm90ILi2EN4cute5tupleIJNS5_1CILi1EEES8_S8_EEENS6_IJNS7_ILi128EEENS7_ILi96EEENS7_ILi64EEEEEELi256ENS_10bfloat16_tEfNS_4arch4Sm90ELb1ELb0ELb0ELb0ELb1ELb0ELb0ELb1ELb0ELb1ELb0ELb0EEENS1_21CollectiveEpilogueFwdINS6_IJSA_NS7_ILi256EEESB_EEES9_SE_SG_Li256ELb0ELb1ELb0ELb0EEENS1_30DynamicPersistentTileSchedulerILi256ELi128ELb0ELb1ELb1EEEEEEEEEvNT_6ParamsE --------------------------
	.section	.nv.constant0._ZN7cutlass13device_kernelIN5flash11enable_sm90INS1_16FlashAttnFwdSm90INS1_25CollectiveMainloopFwdSm90ILi2EN4cute5tupleIJNS5_1CILi1EEES8_S8_EEENS6_IJNS7_ILi128EEENS7_ILi96EEENS7_ILi64EEEEEELi256ENS_10bfloat16_tEfNS_4arch4Sm90ELb1ELb0ELb0ELb0ELb1ELb0ELb0ELb1ELb0ELb1ELb0ELb0EEENS1_21CollectiveEpilogueFwdINS6_IJSA_NS7_ILi256EEESB_EEES9_SE_SG_Li256ELb0ELb1ELb0ELb0EEENS1_30DynamicPersistentTileSchedulerILi256ELi128ELb0ELb1ELb1EEEEEEEEEvNT_6ParamsE,"a",@progbits
	.sectionflags	@""
	.align	4
.nv.constant0._ZN7cutlass13device_kernelIN5flash11enable_sm90INS1_16FlashAttnFwdSm90INS1_25CollectiveMainloopFwdSm90ILi2EN4cute5tupleIJNS5_1CILi1EEES8_S8_EEENS6_IJNS7_ILi128EEENS7_ILi96EEENS7_ILi64EEEEEELi256ENS_10bfloat16_tEfNS_4arch4Sm90ELb1ELb0ELb0ELb0ELb1ELb0ELb0ELb1ELb0ELb1ELb0ELb0EEENS1_21CollectiveEpilogueFwdINS6_IJSA_NS7_ILi256EEESB_EEES9_SE_SG_Li256ELb0ELb1ELb0ELb0EEENS1_30DynamicPersistentTileSchedulerILi256ELi128ELb0ELb1ELb1EEEEEEEEEvNT_6ParamsE:
	.zero		3328


//--------------------- .nv.constant0._ZN7cutlass13device_kernelIN5flash11enable_sm90INS1_16FlashAttnFwdSm90INS1_25CollectiveMainloopFwdSm90ILi2EN4cute5tupleIJNS5_1CILi1EEES8_S8_EEENS6_IJNS7_ILi128EEENS7_ILi96EEENS7_ILi64EEEEEELi256ENS_10bfloat16_tEfNS_4arch4Sm90ELb1ELb0ELb0ELb0ELb1ELb0ELb1ELb1ELb0ELb1ELb0ELb0EEENS1_21CollectiveEpilogueFwdINS6_IJSA_NS7_ILi256EEESB_EEES9_SE_SG_Li256ELb0ELb1ELb0ELb0EEENS1_30DynamicPersistentTileSchedulerILi256ELi128ELb0ELb1ELb1EEEEEEEEEvNT_6ParamsE --------------------------
	.section	.nv.constant0._ZN7cutlass13device_kernelIN5flash11enable_sm90INS1_16FlashAttnFwdSm90INS1_25CollectiveMainloopFwdSm90ILi2EN4cute5tupleIJNS5_1CILi1EEES8_S8_EEENS6_IJNS7_ILi128EEENS7_ILi96EEENS7_ILi64EEEEEELi256ENS_10bfloat16_tEfNS_4arch4Sm90ELb1ELb0ELb0ELb0ELb1ELb0ELb1ELb1ELb0ELb1ELb0ELb0EEENS1_21CollectiveEpilogueFwdINS6_IJSA_NS7_ILi256EEESB_EEES9_SE_SG_Li256ELb0ELb1ELb0ELb0EEENS1_30DynamicPersistentTileSchedulerILi256ELi128ELb0ELb1ELb1EEEEEEEEEvNT_6ParamsE,"a",@progbits
	.sectionflags	@""
	.align	4
.nv.constant0._ZN7cutlass13device_kernelIN5flash11enable_sm90INS1_16FlashAttnFwdSm90INS1_25CollectiveMainloopFwdSm90ILi2EN4cute5tupleIJNS5_1CILi1EEES8_S8_EEENS6_IJNS7_ILi128EEENS7_ILi96EEENS7_ILi64EEEEEELi256ENS_10bfloat16_tEfNS_4arch4Sm90ELb1ELb0ELb0ELb0ELb1ELb0ELb1ELb1ELb0ELb1ELb0ELb0EEENS1_21CollectiveEpilogueFwdINS6_IJSA_NS7_ILi256EEESB_EEES9_SE_SG_Li256ELb0ELb1ELb0ELb0EEENS1_30DynamicPersistentTileSchedulerILi256ELi128ELb0ELb1ELb1EEEEEEEEEvNT_6ParamsE:
	.zero		3584


//--------------------- .nv.constant0._ZN7cutlass13device_kernelIN5flash11enable_sm90INS1_16FlashAttnFwdSm90INS1_25CollectiveMainloopFwdSm90ILi2EN4cute5tupleIJNS5_1CILi1EEES8_S8_EEENS6_IJNS7_ILi128EEENS7_ILi96EEENS7_ILi64EEEEEELi256ENS_10bfloat16_tEfNS_4arch4Sm90ELb1ELb0ELb0ELb1ELb1ELb0ELb0ELb1ELb0ELb1ELb0ELb0EEENS1_21CollectiveEpilogueFwdINS6_IJSA_NS7_ILi256EEESB_EEES9_SE_SG_Li256ELb1ELb1ELb0ELb0EEENS1_36VarlenDynamicPersistentTileSchedulerILi128ELi96ELi256ELi128ELb0ELb1ELb1ELb1ELb1ELb1EEEEEEEEEvNT_6ParamsE --------------------------
	.section	.nv.constant0._ZN7cutlass13device_kernelIN5flash11enable_sm90INS1_16FlashAttnFwdSm90INS1_25CollectiveMainloopFwdSm90ILi2EN4cute5tupleIJNS5_1CILi1EEES8_S8_EEENS6_IJNS7_ILi128EEENS7_ILi96EEENS7_ILi64EEEEEELi256ENS_10bfloat16_tEfNS_4arch4Sm90ELb1ELb0ELb0ELb1ELb1ELb0ELb0ELb1ELb0ELb1ELb0ELb0EEENS1_21CollectiveEpilogueFwdINS6_IJSA_NS7_ILi256EEESB_EEES9_SE_SG_Li256ELb1ELb1ELb0ELb0EEENS1_36VarlenDynamicPersistentTileSchedulerILi128ELi96ELi256ELi128ELb0ELb1ELb1ELb1ELb1ELb1EEEEEEEEEvNT_6ParamsE,"a",@progbits
	.sectionflags	@""
	.align	4
.nv.constant0._ZN7cutlass13device_kernelIN5flash11enable_sm90INS1_16FlashAttnFwdSm90INS1_25CollectiveMainloopFwdSm90ILi2EN4cute5tupleIJNS5_1CILi1EEES8_S8_EEENS6_IJNS7_ILi128EEENS7_ILi96EEENS7_ILi64EEEEEELi256ENS_10bfloat16_tEfNS_4arch4Sm90ELb1ELb0ELb0ELb1ELb1ELb0ELb0ELb1ELb0ELb1ELb0ELb0EEENS1_21CollectiveEpilogueFwdINS6_IJSA_NS7_ILi256EEESB_EEES9_SE_SG_Li256ELb1ELb1ELb0ELb0EEENS1_36VarlenDynamicPersistentTileSchedulerILi128ELi96ELi256ELi128ELb0ELb1ELb1ELb1ELb1ELb1EEEEEEEEEvNT_6ParamsE:
	.zero		3328


//--------------------- .nv.constant0._ZN7cutlass13device_kernelIN5flash11enable_sm90INS1_16FlashAttnFwdSm90INS1_25CollectiveMainloopFwdSm90ILi2EN4cute5tupleIJNS5_1CILi1EEES8_S8_EEENS6_IJNS7_ILi128EEENS7_ILi96EEENS7_ILi64EEEEEELi256ENS_10bfloat16_tEfNS_4arch4Sm90ELb1ELb0ELb0ELb1ELb1ELb1ELb0ELb1ELb0ELb1ELb0ELb0EEENS1_21CollectiveEpilogueFwdINS6_IJSA_NS7_ILi256EEESB_EEES9_SE_SG_Li256ELb1ELb1ELb0ELb0EEENS1_36VarlenDynamicPersistentTileSchedulerILi128ELi96ELi256ELi128ELb0ELb1ELb1ELb1ELb1ELb1EEEEEEEEEvNT_6ParamsE --------------------------
	.section	.nv.constant0._ZN7cutlass13device_kernelIN5flash11enable_sm90INS1_16FlashAttnFwdSm90INS1_25CollectiveMainloopFwdSm90ILi2EN4cute5tupleIJNS5_1CILi1EEES8_S8_EEENS6_IJNS7_ILi128EEENS7_ILi96EEENS7_ILi64EEEEEELi256ENS_10bfloat16_tEfNS_4arch4Sm90ELb1ELb0ELb0ELb1ELb1ELb1ELb0ELb1ELb0ELb1ELb0ELb0EEENS1_21CollectiveEpilogueFwdINS6_IJSA_NS7_ILi256EEESB_EEES9_SE_SG_Li256ELb1ELb1ELb0ELb0EEENS1_36VarlenDynamicPersistentTileSchedulerILi128ELi96ELi256ELi128ELb0ELb1ELb1ELb1ELb1ELb1EEEEEEEEEvNT_6ParamsE,"a",@progbits
	.sectionflags	@""
	.align	4
.nv.constant0._ZN7cutlass13device_kernelIN5flash11enable_sm90INS1_16FlashAttnFwdSm90INS1_25CollectiveMainloopFwdSm90ILi2EN4cute5tupleIJNS5_1CILi1EEES8_S8_EEENS6_IJNS7_ILi128EEENS7_ILi96EEENS7_ILi64EEEEEELi256ENS_10bfloat16_tEfNS_4arch4Sm90ELb1ELb0ELb0ELb1ELb1ELb1ELb0ELb1ELb0ELb1ELb0ELb0EEENS1_21CollectiveEpilogueFwdINS6_IJSA_NS7_ILi256EEESB_EEES9_SE_SG_Li256ELb1ELb1ELb0ELb0EEENS1_36VarlenDynamicPersistentTileSchedulerILi128ELi96ELi256ELi128ELb0ELb1ELb1ELb1ELb1ELb1EEEEEEEEEvNT_6ParamsE:
	.zero		3328


//--------------------- .nv.constant0._ZN7cutlass13device_kernelIN5flash11enable_sm90INS1_16FlashAttnFwdSm90INS1_25CollectiveMainloopFwdSm90ILi2EN4cute5tupleIJNS5_1CILi1EEES8_S8_EEENS6_IJNS7_ILi128EEENS7_ILi96EEENS7_ILi64EEEEEELi256ENS_10bfloat16_tEfNS_4arch4Sm90ELb1ELb0ELb0ELb1ELb1ELb0ELb1ELb1ELb0ELb1ELb0ELb0EEENS1_21CollectiveEpilogueFwdINS6_IJSA_NS7_ILi256EEESB_EEES9_SE_SG_Li256ELb1ELb1ELb0ELb0EEENS1_36VarlenDynamicPersistentTileSchedulerILi128ELi96ELi256ELi128ELb0ELb1ELb1ELb1ELb1ELb1EEEEEEEEEvNT_6ParamsE --------------------------
	.section	.nv.constant0._ZN7cutlass13device_kernelIN5flash11enable_sm90INS1_16FlashAttnFwdSm90INS1_25CollectiveMainloopFwdSm90ILi2EN4cute5tupleIJNS5_1CILi1EEES8_S8_EEENS6_IJNS7_ILi128EEENS7_ILi96EEENS7_ILi64EEEEEELi256ENS_10bfloat16_tEfNS_4arch4Sm90ELb1ELb0ELb0ELb1ELb1ELb0ELb1ELb1ELb0ELb1ELb0ELb0EEENS1_21CollectiveEpilogueFwdINS6_IJSA_NS7_ILi256EEESB_EEES9_SE_SG_Li256ELb1ELb1ELb0ELb0EEENS1_36VarlenDynamicPersistentTileSchedulerILi128ELi96ELi256ELi128ELb0ELb1ELb1ELb1ELb1ELb1EEEEEEEEEvNT_6ParamsE,"a",@progbits
	.sectionflags	@""
	.align	4
.nv.constant0._ZN7cutlass13device_kernelIN5flash11enable_sm90INS1_16FlashAttnFwdSm90INS1_25CollectiveMainloopFwdSm90ILi2EN4cute5tupleIJNS5_1CILi1EEES8_S8_EEENS6_IJNS7_ILi128EEENS7_ILi96EEENS7_ILi64EEEEEELi256ENS_10bfloat16_tEfNS_4arch4Sm90ELb1ELb0ELb0ELb1ELb1ELb0ELb1ELb1ELb0ELb1ELb0ELb0EEENS1_21CollectiveEpilogueFwdINS6_IJSA_NS7_ILi256EEESB_EEES9_SE_SG_Li256ELb1ELb1ELb0ELb0EEENS1_36VarlenDynamicPersistentTileSchedulerILi128ELi96ELi256ELi128ELb0ELb1ELb1ELb1ELb1ELb1EEEEEEEEEvNT_6ParamsE:
	.zero		3584


//--------------------- .nv.constant0._ZN7cutlass13device_kernelIN5flash11enable_sm90INS1_16FlashAttnFwdSm90INS1_25CollectiveMainloopFwdSm90ILi2EN4cute5tupleIJNS5_1CILi1EEES8_S8_EEENS6_IJNS7_ILi128EEENS7_ILi96EEENS7_ILi64EEEEEELi256ENS_10bfloat16_tEfNS_4arch4Sm90ELb1ELb0ELb0ELb1ELb1ELb1ELb1ELb1ELb0ELb1ELb0ELb0EEENS1_21CollectiveEpilogueFwdINS6_IJSA_NS7_ILi256EEESB_EEES9_SE_SG_Li256ELb1ELb1ELb0ELb0EEENS1_36VarlenDynamicPersistentTileSchedulerILi128ELi96ELi256ELi128ELb0ELb1ELb1ELb1ELb1ELb1EEEEEEEEEvNT_6ParamsE --------------------------
	.section	.nv.constant0._ZN7cutlass13device_kernelIN5flash11enable_sm90INS1_16FlashAttnFwdSm90INS1_25CollectiveMainloopFwdSm90ILi2EN4cute5tupleIJNS5_1CILi1EEES8_S8_EEENS6_IJNS7_ILi128EEENS7_ILi96EEENS7_ILi64EEEEEELi256ENS_10bfloat16_tEfNS_4arch4Sm90ELb1ELb0ELb0ELb1ELb1ELb1ELb1ELb1ELb0ELb1ELb0ELb0EEENS1_21CollectiveEpilogueFwdINS6_IJSA_NS7_ILi256EEESB_EEES9_SE_SG_Li256ELb1ELb1ELb0ELb0EEENS1_36VarlenDynamicPersistentTileSchedulerILi128ELi96ELi256ELi128ELb0ELb1ELb1ELb1ELb1ELb1EEEEEEEEEvNT_6ParamsE,"a",@progbits
	.sectionflags	@""
	.align	4
.nv.constant0._ZN7cutlass13device_kernelIN5flash11enable_sm90INS1_16FlashAttnFwdSm90INS1_25CollectiveMainloopFwdSm90ILi2EN4cute5tupleIJNS5_1CILi1EEES8_S8_EEENS6_IJNS7_ILi128EEENS7_ILi96EEENS7_ILi64EEEEEELi256ENS_10bfloat16_tEfNS_4arch4Sm90ELb1ELb0ELb0ELb1ELb1ELb1ELb1ELb1ELb0ELb1ELb0ELb0EEENS1_21CollectiveEpilogueFwdINS6_IJSA_NS7_ILi256EEESB_EEES9_SE_SG_Li256ELb1ELb1ELb0ELb0EEENS1_36VarlenDynamicPersistentTileSchedulerILi128ELi96ELi256ELi128ELb0ELb1ELb1ELb1ELb1ELb1EEEEEEEEEvNT_6ParamsE:
	.zero		3584


//--------------------- SYMBOLS --------------------------

	.type		.nv.reservedSmem.offset0,@object
	.size		.nv.reservedSmem.offset0,0x4
	.type		__assertfail,@function
